	.target	sm_80

	.elftype	@"ET_EXEC"


//--------------------- .note.nv.tkinfo           --------------------------
	.section	.note.nv.tkinfo,"",@"SHT_NOTE"
	.sectionflags	@"SHF_NOTE_NV_TKINFO"
	.tkinfo
        /*0018*/ 	.word	0x00000002
        /*0030*/ 	.string	""
        /*0030*/ 	.string	"ptxas"
        /*0030*/ 	.string	"Cuda compilation tools, release 13.0, V13.0.88"
        /*0030*/ 	.string	"Build cuda_13.0.r13.0/compiler.36424714_0"
        /*0030*/ 	.string	"-arch sm_80 -m 64 "



//--------------------- .note.nv.cuinfo           --------------------------
	.section	.note.nv.cuinfo,"",@"SHT_NOTE"
	.sectionflags	@"SHF_NOTE_NV_CUINFO"
        /*0018*/ 	.short	0x0002
        /*001a*/ 	.short	0x0050
        /*001c*/ 	.short	0x0082
	.zero		2


//--------------------- .nv.info                  --------------------------
	.section	.nv.info,"",@"SHT_CUDA_INFO"
	.align	4


	//----- nvinfo : EIATTR_REGCOUNT
	.align		4
        /*0000*/ 	.byte	0x04, 0x2f
        /*0002*/ 	.short	(.L_10 - .L_9)
	.align		4
.L_9:
        /*0004*/ 	.word	index@(_ZN10layer_norm13ln_fwd_kernelINS_13Kernel_traitsIfffffjLj2560ELj1ELj4ELj1ELj16ENS_18Kernel_traits_baseILj2560EfffffjLj128EEEEELb1ELb1ELb1ELb1EEEvNS_9FwdParamsE)
        /*0008*/ 	.word	0x000000ff


	//----- nvinfo : EIATTR_FRAME_SIZE
	.align		4
.L_10:
        /*000c*/ 	.byte	0x04, 0x11
        /*000e*/ 	.short	(.L_12 - .L_11)
	.align		4
.L_11:
        /*0010*/ 	.word	index@($__internal_159_$__cuda_sm70_shflsync_bfly_p)
        /*0014*/ 	.word	0x00000000


	//----- nvinfo : EIATTR_FRAME_SIZE
	.align		4
.L_12:
        /*0018*/ 	.byte	0x04, 0x11
        /*001a*/ 	.short	(.L_14 - .L_13)
	.align		4
.L_13:
        /*001c*/ 	.word	index@(_ZN10layer_norm13ln_fwd_kernelINS_13Kernel_traitsIfffffjLj2560ELj1ELj4ELj1ELj16ENS_18Kernel_traits_baseILj2560EfffffjLj128EEEEELb1ELb1ELb1ELb1EEEvNS_9FwdParamsE)
        /*0020*/ 	.word	0x00000190


	//----- nvinfo : EIATTR_REGCOUNT
	.align		4
.L_14:
        /*0024*/ 	.byte	0x04, 0x2f
        /*0026*/ 	.short	(.L_16 - .L_15)
	.align		4
.L_15:
        /*0028*/ 	.word	index@(_ZN10layer_norm13ln_fwd_kernelINS_13Kernel_traitsIfffffjLj2560ELj1ELj4ELj1ELj16ENS_18Kernel_traits_baseILj2560EfffffjLj128EEEEELb1ELb1ELb1ELb0EEEvNS_9FwdParamsE)
        /*002c*/ 	.word	0x000000ff


	//----- nvinfo : EIATTR_FRAME_SIZE
	.align		4
.L_16:
        /*0030*/ 	.byte	0x04, 0x11
        /*0032*/ 	.short	(.L_18 - .L_17)
	.align		4
.L_17:
        /*0034*/ 	.word	index@($__internal_158_$__cuda_sm70_shflsync_bfly_p)
        /*0038*/ 	.word	0x00000000


	//----- nvinfo : EIATTR_FRAME_SIZE
	.align		4
.L_18:
        /*003c*/ 	.byte	0x04, 0x11
        /*003e*/ 	.short	(.L_20 - .L_19)
	.align		4
.L_19:
        /*0040*/ 	.word	index@(_ZN10layer_norm13ln_fwd_kernelINS_13Kernel_traitsIfffffjLj2560ELj1ELj4ELj1ELj16ENS_18Kernel_traits_baseILj2560EfffffjLj128EEEEELb1ELb1ELb1ELb0EEEvNS_9FwdParamsE)
        /*0044*/ 	.word	0x000001a0


	//----- nvinfo : EIATTR_REGCOUNT
	.align		4
.L_20:
        /*0048*/ 	.byte	0x04, 0x2f
        /*004a*/ 	.short	(.L_22 - .L_21)
	.align		4
.L_21:
        /*004c*/ 	.word	index@(_ZN10layer_norm13ln_fwd_kernelINS_13Kernel_traitsIfffffjLj2560ELj1ELj4ELj1ELj16ENS_18Kernel_traits_baseILj2560EfffffjLj128EEEEELb1ELb1ELb0ELb1EEEvNS_9FwdParamsE)
        /*0050*/ 	.word	0x000000ff


	//----- nvinfo : EIATTR_FRAME_SIZE
	.align		4
.L_22:
        /*0054*/ 	.byte	0x04, 0x11
        /*0056*/ 	.short	(.L_24 - .L_23)
	.align		4
.L_23:
        /*0058*/ 	.word	index@($__internal_157_$__cuda_sm70_shflsync_bfly_p)
        /*005c*/ 	.word	0x00000000


	//----- nvinfo : EIATTR_FRAME_SIZE
	.align		4
.L_24:
        /*0060*/ 	.byte	0x04, 0x11
        /*0062*/ 	.short	(.L_26 - .L_25)
	.align		4
.L_25:
        /*0064*/ 	.word	index@(_ZN10layer_norm13ln_fwd_kernelINS_13Kernel_traitsIfffffjLj2560ELj1ELj4ELj1ELj16ENS_18Kernel_traits_baseILj2560EfffffjLj128EEEEELb1ELb1ELb0ELb1EEEvNS_9FwdParamsE)
        /*0068*/ 	.word	0x000001c0


	//----- nvinfo : EIATTR_REGCOUNT
	.align		4
.L_26:
        /*006c*/ 	.byte	0x04, 0x2f
        /*006e*/ 	.short	(.L_28 - .L_27)
	.align		4
.L_27:
        /*0070*/ 	.word	index@(_ZN10layer_norm13ln_fwd_kernelINS_13Kernel_traitsIfffffjLj2560ELj1ELj4ELj1ELj16ENS_18Kernel_traits_baseILj2560EfffffjLj128EEEEELb1ELb1ELb0ELb0EEEvNS_9FwdParamsE)
        /*0074*/ 	.word	0x000000ff


	//----- nvinfo : EIATTR_FRAME_SIZE
	.align		4
.L_28:
        /*0078*/ 	.byte	0x04, 0x11
        /*007a*/ 	.short	(.L_30 - .L_29)
	.align		4
.L_29:
        /*007c*/ 	.word	index@($__internal_156_$__cuda_sm70_shflsync_bfly_p)
        /*0080*/ 	.word	0x00000000


	//----- nvinfo : EIATTR_FRAME_SIZE
	.align		4
.L_30:
        /*0084*/ 	.byte	0x04, 0x11
        /*0086*/ 	.short	(.L_32 - .L_31)
	.align		4
.L_31:
        /*0088*/ 	.word	index@(_ZN10layer_norm13ln_fwd_kernelINS_13Kernel_traitsIfffffjLj2560ELj1ELj4ELj1ELj16ENS_18Kernel_traits_baseILj2560EfffffjLj128EEEEELb1ELb1ELb0ELb0EEEvNS_9FwdParamsE)
        /*008c*/ 	.word	0x00000180


	//----- nvinfo : EIATTR_REGCOUNT
	.align		4
.L_32:
        /*0090*/ 	.byte	0x04, 0x2f
        /*0092*/ 	.short	(.L_34 - .L_33)
	.align		4
.L_33:
        /*0094*/ 	.word	index@(_ZN10layer_norm13ln_fwd_kernelINS_13Kernel_traitsIfffffjLj2560ELj1ELj4ELj1ELj16ENS_18Kernel_traits_baseILj2560EfffffjLj128EEEEELb1ELb0ELb1ELb1EEEvNS_9FwdParamsE)
        /*0098*/ 	.word	0x000000ff


	//----- nvinfo : EIATTR_FRAME_SIZE
	.align		4
.L_34:
        /*009c*/ 	.byte	0x04, 0x11
        /*009e*/ 	.short	(.L_36 - .L_35)
	.align		4
.L_35:
        /*00a0*/ 	.word	index@($__internal_155_$__cuda_sm70_shflsync_bfly_p)
        /*00a4*/ 	.word	0x00000000


	//----- nvinfo : EIATTR_FRAME_SIZE
	.align		4
.L_36:
        /*00a8*/ 	.byte	0x04, 0x11
        /*00aa*/ 	.short	(.L_38 - .L_37)
	.align		4
.L_37:
        /*00ac*/ 	.word	index@(_ZN10layer_norm13ln_fwd_kernelINS_13Kernel_traitsIfffffjLj2560ELj1ELj4ELj1ELj16ENS_18Kernel_traits_baseILj2560EfffffjLj128EEEEELb1ELb0ELb1ELb1EEEvNS_9FwdParamsE)
        /*00b0*/ 	.word	0x00000050


	//----- nvinfo : EIATTR_REGCOUNT
	.align		4
.L_38:
        /*00b4*/ 	.byte	0x04, 0x2f
        /*00b6*/ 	.short	(.L_40 - .L_39)
	.align		4
.L_39:
        /*00b8*/ 	.word	index@(_ZN10layer_norm13ln_fwd_kernelINS_13Kernel_traitsIfffffjLj2560ELj1ELj4ELj1ELj16ENS_18Kernel_traits_baseILj2560EfffffjLj128EEEEELb1ELb0ELb1ELb0EEEvNS_9FwdParamsE)
        /*00bc*/ 	.word	0x000000ff


	//----- nvinfo : EIATTR_FRAME_SIZE
	.align		4
.L_40:
        /*00c0*/ 	.byte	0x04, 0x11
        /*00c2*/ 	.short	(.L_42 - .L_41)
	.align		4
.L_41:
        /*00c4*/ 	.word	index@($__internal_154_$__cuda_sm70_shflsync_bfly_p)
        /*00c8*/ 	.word	0x00000000


	//----- nvinfo : EIATTR_FRAME_SIZE
	.align		4
.L_42:
        /*00cc*/ 	.byte	0x04, 0x11
        /*00ce*/ 	.short	(.L_44 - .L_43)
	.align		4
.L_43:
        /*00d0*/ 	.word	index@(_ZN10layer_norm13ln_fwd_kernelINS_13Kernel_traitsIfffffjLj2560ELj1ELj4ELj1ELj16ENS_18Kernel_traits_baseILj2560EfffffjLj128EEEEELb1ELb0ELb1ELb0EEEvNS_9FwdParamsE)
        /*00d4*/ 	.word	0x00000060


	//----- nvinfo : EIATTR_REGCOUNT
	.align		4
.L_44:
        /*00d8*/ 	.byte	0x04, 0x2f
        /*00da*/ 	.short	(.L_46 - .L_45)
	.align		4
.L_45:
        /*00dc*/ 	.word	index@(_ZN10layer_norm13ln_fwd_kernelINS_13Kernel_traitsIfffffjLj2560ELj1ELj4ELj1ELj16ENS_18Kernel_traits_baseILj2560EfffffjLj128EEEEELb1ELb0ELb0ELb1EEEvNS_9FwdParamsE)
        /*00e0*/ 	.word	0x000000ff


	//----- nvinfo : EIATTR_FRAME_SIZE
	.align		4
.L_46:
        /*00e4*/ 	.byte	0x04, 0x11
        /*00e6*/ 	.short	(.L_48 - .L_47)
	.align		4
.L_47:
        /*00e8*/ 	.word	index@($__internal_153_$__cuda_sm70_shflsync_bfly_p)
        /*00ec*/ 	.word	0x00000000


	//----- nvinfo : EIATTR_FRAME_SIZE
	.align		4
.L_48:
        /*00f0*/ 	.byte	0x04, 0x11
        /*00f2*/ 	.short	(.L_50 - .L_49)
	.align		4
.L_49:
        /*00f4*/ 	.word	index@(_ZN10layer_norm13ln_fwd_kernelINS_13Kernel_traitsIfffffjLj2560ELj1ELj4ELj1ELj16ENS_18Kernel_traits_baseILj2560EfffffjLj128EEEEELb1ELb0ELb0ELb1EEEvNS_9FwdParamsE)
        /*00f8*/ 	.word	0x00000080


	//----- nvinfo : EIATTR_REGCOUNT
	.align		4
.L_50:
        /*00fc*/ 	.byte	0x04, 0x2f
        /*00fe*/ 	.short	(.L_52 - .L_51)
	.align		4
.L_51:
        /*0100*/ 	.word	index@(_ZN10layer_norm13ln_fwd_kernelINS_13Kernel_traitsIfffffjLj2560ELj1ELj4ELj1ELj16ENS_18Kernel_traits_baseILj2560EfffffjLj128EEEEELb1ELb0ELb0ELb0EEEvNS_9FwdParamsE)
        /*0104*/ 	.word	0x000000ff


	//----- nvinfo : EIATTR_FRAME_SIZE
	.align		4
.L_52:
        /*0108*/ 	.byte	0x04, 0x11
        /*010a*/ 	.short	(.L_54 - .L_53)
	.align		4
.L_53:
        /*010c*/ 	.word	index@($__internal_152_$__cuda_sm70_shflsync_bfly_p)
        /*0110*/ 	.word	0x00000000


	//----- nvinfo : EIATTR_FRAME_SIZE
	.align		4
.L_54:
        /*0114*/ 	.byte	0x04, 0x11
        /*0116*/ 	.short	(.L_56 - .L_55)
	.align		4
.L_55:
        /*0118*/ 	.word	index@(_ZN10layer_norm13ln_fwd_kernelINS_13Kernel_traitsIfffffjLj2560ELj1ELj4ELj1ELj16ENS_18Kernel_traits_baseILj2560EfffffjLj128EEEEELb1ELb0ELb0ELb0EEEvNS_9FwdParamsE)
        /*011c*/ 	.word	0x00000040


	//----- nvinfo : EIATTR_REGCOUNT
	.align		4
.L_56:
        /*0120*/ 	.byte	0x04, 0x2f
        /*0122*/ 	.short	(.L_58 - .L_57)
	.align		4
.L_57:
        /*0124*/ 	.word	index@(_ZN10layer_norm13ln_fwd_kernelINS_13Kernel_traitsIfffffjLj2560ELj1ELj4ELj1ELj16ENS_18Kernel_traits_baseILj2560EfffffjLj128EEEEELb0ELb1ELb1ELb1EEEvNS_9FwdParamsE)
        /*0128*/ 	.word	0x000000ff


	//----- nvinfo : EIATTR_FRAME_SIZE
	.align		4
.L_58:
        /*012c*/ 	.byte	0x04, 0x11
        /*012e*/ 	.short	(.L_60 - .L_59)
	.align		4
.L_59:
        /*0130*/ 	.word	index@($__internal_151_$__cuda_sm70_shflsync_bfly_p)
        /*0134*/ 	.word	0x00000000


	//----- nvinfo : EIATTR_FRAME_SIZE
	.align		4
.L_60:
        /*0138*/ 	.byte	0x04, 0x11
        /*013a*/ 	.short	(.L_62 - .L_61)
	.align		4
.L_61:
        /*013c*/ 	.word	index@(_ZN10layer_norm13ln_fwd_kernelINS_13Kernel_traitsIfffffjLj2560ELj1ELj4ELj1ELj16ENS_18Kernel_traits_baseILj2560EfffffjLj128EEEEELb0ELb1ELb1ELb1EEEvNS_9FwdParamsE)
        /*0140*/ 	.word	0x00000158


	//----- nvinfo : EIATTR_REGCOUNT
	.align		4
.L_62:
        /*0144*/ 	.byte	0x04, 0x2f
        /*0146*/ 	.short	(.L_64 - .L_63)
	.align		4
.L_63:
        /*0148*/ 	.word	index@(_ZN10layer_norm13ln_fwd_kernelINS_13Kernel_traitsIfffffjLj2560ELj1ELj4ELj1ELj16ENS_18Kernel_traits_baseILj2560EfffffjLj128EEEEELb0ELb1ELb1ELb0EEEvNS_9FwdParamsE)
        /*014c*/ 	.word	0x000000ff


	//----- nvinfo : EIATTR_FRAME_SIZE
	.align		4
.L_64:
        /*0150*/ 	.byte	0x04, 0x11
        /*0152*/ 	.short	(.L_66 - .L_65)
	.align		4
.L_65:
        /*0154*/ 	.word	index@($__internal_150_$__cuda_sm70_shflsync_bfly_p)
        /*0158*/ 	.word	0x00000000


	//----- nvinfo : EIATTR_FRAME_SIZE
	.align		4
.L_66:
        /*015c*/ 	.byte	0x04, 0x11
        /*015e*/ 	.short	(.L_68 - .L_67)
	.align		4
.L_67:
        /*0160*/ 	.word	index@(_ZN10layer_norm13ln_fwd_kernelINS_13Kernel_traitsIfffffjLj2560ELj1ELj4ELj1ELj16ENS_18Kernel_traits_baseILj2560EfffffjLj128EEEEELb0ELb1ELb1ELb0EEEvNS_9FwdParamsE)
        /*0164*/ 	.word	0x00000170


	//----- nvinfo : EIATTR_REGCOUNT
	.align		4
.L_68:
        /*0168*/ 	.byte	0x04, 0x2f
        /*016a*/ 	.short	(.L_70 - .L_69)
	.align		4
.L_69:
        /*016c*/ 	.word	index@(_ZN10layer_norm13ln_fwd_kernelINS_13Kernel_traitsIfffffjLj2560ELj1ELj4ELj1ELj16ENS_18Kernel_traits_baseILj2560EfffffjLj128EEEEELb0ELb1ELb0ELb1EEEvNS_9FwdParamsE)
        /*0170*/ 	.word	0x000000ff


	//----- nvinfo : EIATTR_FRAME_SIZE
	.align		4
.L_70:
        /*0174*/ 	.byte	0x04, 0x11
        /*0176*/ 	.short	(.L_72 - .L_71)
	.align		4
.L_71:
        /*0178*/ 	.word	index@($__internal_149_$__cuda_sm70_shflsync_bfly_p)
        /*017c*/ 	.word	0x00000000


	//----- nvinfo : EIATTR_FRAME_SIZE
	.align		4
.L_72:
        /*0180*/ 	.byte	0x04, 0x11
        /*0182*/ 	.short	(.L_74 - .L_73)
	.align		4
.L_73:
        /*0184*/ 	.word	index@(_ZN10layer_norm13ln_fwd_kernelINS_13Kernel_traitsIfffffjLj2560ELj1ELj4ELj1ELj16ENS_18Kernel_traits_baseILj2560EfffffjLj128EEEEELb0ELb1ELb0ELb1EEEvNS_9FwdParamsE)
        /*0188*/ 	.word	0x000001a8


	//----- nvinfo : EIATTR_REGCOUNT
	.align		4
.L_74:
        /*018c*/ 	.byte	0x04, 0x2f
        /*018e*/ 	.short	(.L_76 - .L_75)
	.align		4
.L_75:
        /*0190*/ 	.word	index@(_ZN10layer_norm13ln_fwd_kernelINS_13Kernel_traitsIfffffjLj2560ELj1ELj4ELj1ELj16ENS_18Kernel_traits_baseILj2560EfffffjLj128EEEEELb0ELb1ELb0ELb0EEEvNS_9FwdParamsE)
        /*0194*/ 	.word	0x000000ff


	//----- nvinfo : EIATTR_FRAME_SIZE
	.align		4
.L_76:
        /*0198*/ 	.byte	0x04, 0x11
        /*019a*/ 	.short	(.L_78 - .L_77)
	.align		4
.L_77:
        /*019c*/ 	.word	index@($__internal_148_$__cuda_sm70_shflsync_bfly_p)
        /*01a0*/ 	.word	0x00000000


	//----- nvinfo : EIATTR_FRAME_SIZE
	.align		4
.L_78:
        /*01a4*/ 	.byte	0x04, 0x11
        /*01a6*/ 	.short	(.L_80 - .L_79)
	.align		4
.L_79:
        /*01a8*/ 	.word	index@(_ZN10layer_norm13ln_fwd_kernelINS_13Kernel_traitsIfffffjLj2560ELj1ELj4ELj1ELj16ENS_18Kernel_traits_baseILj2560EfffffjLj128EEEEELb0ELb1ELb0ELb0EEEvNS_9FwdParamsE)
        /*01ac*/ 	.word	0x00000160


	//----- nvinfo : EIATTR_REGCOUNT
	.align		4
.L_80:
        /*01b0*/ 	.byte	0x04, 0x2f
        /*01b2*/ 	.short	(.L_82 - .L_81)
	.align		4
.L_81:
        /*01b4*/ 	.word	index@(_ZN10layer_norm13ln_fwd_kernelINS_13Kernel_traitsIfffffjLj2560ELj1ELj4ELj1ELj16ENS_18Kernel_traits_baseILj2560EfffffjLj128EEEEELb0ELb0ELb1ELb1EEEvNS_9FwdParamsE)
        /*01b8*/ 	.word	0x000000ff


	//----- nvinfo : EIATTR_FRAME_SIZE
	.align		4
.L_82:
        /*01bc*/ 	.byte	0x04, 0x11
        /*01be*/ 	.short	(.L_84 - .L_83)
	.align		4
.L_83:
        /*01c0*/ 	.word	index@($__internal_147_$__cuda_sm70_shflsync_bfly_p)
        /*01c4*/ 	.word	0x00000000


	//----- nvinfo : EIATTR_FRAME_SIZE
	.align		4
.L_84:
        /*01c8*/ 	.byte	0x04, 0x11
        /*01ca*/ 	.short	(.L_86 - .L_85)
	.align		4
.L_85:
        /*01cc*/ 	.word	index@(_ZN10layer_norm13ln_fwd_kernelINS_13Kernel_traitsIfffffjLj2560ELj1ELj4ELj1ELj16ENS_18Kernel_traits_baseILj2560EfffffjLj128EEEEELb0ELb0ELb1ELb1EEEvNS_9FwdParamsE)
        /*01d0*/ 	.word	0x00000018


	//----- nvinfo : EIATTR_REGCOUNT
	.align		4
.L_86:
        /*01d4*/ 	.byte	0x04, 0x2f
        /*01d6*/ 	.short	(.L_88 - .L_87)
	.align		4
.L_87:
        /*01d8*/ 	.word	index@(_ZN10layer_norm13ln_fwd_kernelINS_13Kernel_traitsIfffffjLj2560ELj1ELj4ELj1ELj16ENS_18Kernel_traits_baseILj2560EfffffjLj128EEEEELb0ELb0ELb1ELb0EEEvNS_9FwdParamsE)
        /*01dc*/ 	.word	0x000000ff


	//----- nvinfo : EIATTR_FRAME_SIZE
	.align		4
.L_88:
        /*01e0*/ 	.byte	0x04, 0x11
        /*01e2*/ 	.short	(.L_90 - .L_89)
	.align		4
.L_89:
        /*01e4*/ 	.word	index@($__internal_146_$__cuda_sm70_shflsync_bfly_p)
        /*01e8*/ 	.word	0x00000000


	//----- nvinfo : EIATTR_FRAME_SIZE
	.align		4
.L_90:
        /*01ec*/ 	.byte	0x04, 0x11
        /*01ee*/ 	.short	(.L_92 - .L_91)
	.align		4
.L_91:
        /*01f0*/ 	.word	index@(_ZN10layer_norm13ln_fwd_kernelINS_13Kernel_traitsIfffffjLj2560ELj1ELj4ELj1ELj16ENS_18Kernel_traits_baseILj2560EfffffjLj128EEEEELb0ELb0ELb1ELb0EEEvNS_9FwdParamsE)
        /*01f4*/ 	.word	0x00000030


	//----- nvinfo : EIATTR_REGCOUNT
	.align		4
.L_92:
        /*01f8*/ 	.byte	0x04, 0x2f
        /*01fa*/ 	.short	(.L_94 - .L_93)
	.align		4
.L_93:
        /*01fc*/ 	.word	index@(_ZN10layer_norm13ln_fwd_kernelINS_13Kernel_traitsIfffffjLj2560ELj1ELj4ELj1ELj16ENS_18Kernel_traits_baseILj2560EfffffjLj128EEEEELb0ELb0ELb0ELb1EEEvNS_9FwdParamsE)
        /*0200*/ 	.word	0x000000ff


	//----- nvinfo : EIATTR_FRAME_SIZE
	.align		4
.L_94:
        /*0204*/ 	.byte	0x04, 0x11
        /*0206*/ 	.short	(.L_96 - .L_95)
	.align		4
.L_95:
        /*0208*/ 	.word	index@($__internal_145_$__cuda_sm70_shflsync_bfly_p)
        /*020c*/ 	.word	0x00000000


	//----- nvinfo : EIATTR_FRAME_SIZE
	.align		4
.L_96:
        /*0210*/ 	.byte	0x04, 0x11
        /*0212*/ 	.short	(.L_98 - .L_97)
	.align		4
.L_97:
        /*0214*/ 	.word	index@(_ZN10layer_norm13ln_fwd_kernelINS_13Kernel_traitsIfffffjLj2560ELj1ELj4ELj1ELj16ENS_18Kernel_traits_baseILj2560EfffffjLj128EEEEELb0ELb0ELb0ELb1EEEvNS_9FwdParamsE)
        /*0218*/ 	.word	0x00000070


	//----- nvinfo : EIATTR_REGCOUNT
	.align		4
.L_98:
        /*021c*/ 	.byte	0x04, 0x2f
        /*021e*/ 	.short	(.L_100 - .L_99)
	.align		4
.L_99:
        /*0220*/ 	.word	index@(_ZN10layer_norm13ln_fwd_kernelINS_13Kernel_traitsIfffffjLj2560ELj1ELj4ELj1ELj16ENS_18Kernel_traits_baseILj2560EfffffjLj128EEEEELb0ELb0ELb0ELb0EEEvNS_9FwdParamsE)
        /*0224*/ 	.word	0x000000fe


	//----- nvinfo : EIATTR_FRAME_SIZE
	.align		4
.L_100:
        /*0228*/ 	.byte	0x04, 0x11
        /*022a*/ 	.short	(.L_102 - .L_101)
	.align		4
.L_101:
        /*022c*/ 	.word	index@($__internal_144_$__cuda_sm70_shflsync_bfly_p)
        /*0230*/ 	.word	0x00000000


	//----- nvinfo : EIATTR_FRAME_SIZE
	.align		4
.L_102:
        /*0234*/ 	.byte	0x04, 0x11
        /*0236*/ 	.short	(.L_104 - .L_103)
	.align		4
.L_103:
        /*0238*/ 	.word	index@(_ZN10layer_norm13ln_fwd_kernelINS_13Kernel_traitsIfffffjLj2560ELj1ELj4ELj1ELj16ENS_18Kernel_traits_baseILj2560EfffffjLj128EEEEELb0ELb0ELb0ELb0EEEvNS_9FwdParamsE)
        /*023c*/ 	.word	0x00000030


	//----- nvinfo : EIATTR_REGCOUNT
	.align		4
.L_104:
        /*0240*/ 	.byte	0x04, 0x2f
        /*0242*/ 	.short	(.L_106 - .L_105)
	.align		4
.L_105:
        /*0244*/ 	.word	index@(_ZN10layer_norm13ln_fwd_kernelINS_13Kernel_traitsI6__halfffffjLj2560ELj1ELj4ELj1ELj16ENS_18Kernel_traits_baseILj2560ES2_ffffjLj128EEEEELb1ELb1ELb1ELb1EEEvNS_9FwdParamsE)
        /*0248*/ 	.word	0x000000ff


	//----- nvinfo : EIATTR_FRAME_SIZE
	.align		4
.L_106:
        /*024c*/ 	.byte	0x04, 0x11
        /*024e*/ 	.short	(.L_108 - .L_107)
	.align		4
.L_107:
        /*0250*/ 	.word	index@($__internal_143_$__cuda_sm70_shflsync_bfly_p)
        /*0254*/ 	.word	0x00000000


	//----- nvinfo : EIATTR_FRAME_SIZE
	.align		4
.L_108:
        /*0258*/ 	.byte	0x04, 0x11
        /*025a*/ 	.short	(.L_110 - .L_109)
	.align		4
.L_109:
        /*025c*/ 	.word	index@(_ZN10layer_norm13ln_fwd_kernelINS_13Kernel_traitsI6__halfffffjLj2560ELj1ELj4ELj1ELj16ENS_18Kernel_traits_baseILj2560ES2_ffffjLj128EEEEELb1ELb1ELb1ELb1EEEvNS_9FwdParamsE)
        /*0260*/ 	.word	0x00000190


	//----- nvinfo : EIATTR_REGCOUNT
	.align		4
.L_110:
        /*0264*/ 	.byte	0x04, 0x2f
        /*0266*/ 	.short	(.L_112 - .L_111)
	.align		4
.L_111:
        /*0268*/ 	.word	index@(_ZN10layer_norm13ln_fwd_kernelINS_13Kernel_traitsI6__halfffffjLj2560ELj1ELj4ELj1ELj16ENS_18Kernel_traits_baseILj2560ES2_ffffjLj128EEEEELb1ELb1ELb1ELb0EEEvNS_9FwdParamsE)
        /*026c*/ 	.word	0x000000ff


	//----- nvinfo : EIATTR_FRAME_SIZE
	.align		4
.L_112:
        /*0270*/ 	.byte	0x04, 0x11
        /*0272*/ 	.short	(.L_114 - .L_113)
	.align		4
.L_113:
        /*0274*/ 	.word	index@($__internal_142_$__cuda_sm70_shflsync_bfly_p)
        /*0278*/ 	.word	0x00000000


	//----- nvinfo : EIATTR_FRAME_SIZE
	.align		4
.L_114:
        /*027c*/ 	.byte	0x04, 0x11
        /*027e*/ 	.short	(.L_116 - .L_115)
	.align		4
.L_115:
        /*0280*/ 	.word	index@(_ZN10layer_norm13ln_fwd_kernelINS_13Kernel_traitsI6__halfffffjLj2560ELj1ELj4ELj1ELj16ENS_18Kernel_traits_baseILj2560ES2_ffffjLj128EEEEELb1ELb1ELb1ELb0EEEvNS_9FwdParamsE)
        /*0284*/ 	.word	0x000001f0


	//----- nvinfo : EIATTR_REGCOUNT
	.align		4
.L_116:
        /*0288*/ 	.byte	0x04, 0x2f
        /*028a*/ 	.short	(.L_118 - .L_117)
	.align		4
.L_117:
        /*028c*/ 	.word	index@(_ZN10layer_norm13ln_fwd_kernelINS_13Kernel_traitsI6__halfffffjLj2560ELj1ELj4ELj1ELj16ENS_18Kernel_traits_baseILj2560ES2_ffffjLj128EEEEELb1ELb1ELb0ELb1EEEvNS_9FwdParamsE)
        /*0290*/ 	.word	0x000000ff


	//----- nvinfo : EIATTR_FRAME_SIZE
	.align		4
.L_118:
        /*0294*/ 	.byte	0x04, 0x11
        /*0296*/ 	.short	(.L_120 - .L_119)
	.align		4
.L_119:
        /*0298*/ 	.word	index@($__internal_141_$__cuda_sm70_shflsync_bfly_p)
        /*029c*/ 	.word	0x00000000


	//----- nvinfo : EIATTR_FRAME_SIZE
	.align		4
.L_120:
        /*02a0*/ 	.byte	0x04, 0x11
        /*02a2*/ 	.short	(.L_122 - .L_121)
	.align		4
.L_121:
        /*02a4*/ 	.word	index@(_ZN10layer_norm13ln_fwd_kernelINS_13Kernel_traitsI6__halfffffjLj2560ELj1ELj4ELj1ELj16ENS_18Kernel_traits_baseILj2560ES2_ffffjLj128EEEEELb1ELb1ELb0ELb1EEEvNS_9FwdParamsE)
        /*02a8*/ 	.word	0x000001c0


	//----- nvinfo : EIATTR_REGCOUNT
	.align		4
.L_122:
        /*02ac*/ 	.byte	0x04, 0x2f
        /*02ae*/ 	.short	(.L_124 - .L_123)
	.align		4
.L_123:
        /*02b0*/ 	.word	index@(_ZN10layer_norm13ln_fwd_kernelINS_13Kernel_traitsI6__halfffffjLj2560ELj1ELj4ELj1ELj16ENS_18Kernel_traits_baseILj2560ES2_ffffjLj128EEEEELb1ELb1ELb0ELb0EEEvNS_9FwdParamsE)
        /*02b4*/ 	.word	0x000000ff


	//----- nvinfo : EIATTR_FRAME_SIZE
	.align		4
.L_124:
        /*02b8*/ 	.byte	0x04, 0x11
        /*02ba*/ 	.short	(.L_126 - .L_125)
	.align		4
.L_125:
        /*02bc*/ 	.word	index@($__internal_140_$__cuda_sm70_shflsync_bfly_p)
        /*02c0*/ 	.word	0x00000000


	//----- nvinfo : EIATTR_FRAME_SIZE
	.align		4
.L_126:
        /*02c4*/ 	.byte	0x04, 0x11
        /*02c6*/ 	.short	(.L_128 - .L_127)
	.align		4
.L_127:
        /*02c8*/ 	.word	index@(_ZN10layer_norm13ln_fwd_kernelINS_13Kernel_traitsI6__halfffffjLj2560ELj1ELj4ELj1ELj16ENS_18Kernel_traits_baseILj2560ES2_ffffjLj128EEEEELb1ELb1ELb0ELb0EEEvNS_9FwdParamsE)
        /*02cc*/ 	.word	0x000001e0


	//----- nvinfo : EIATTR_REGCOUNT
	.align		4
.L_128:
        /*02d0*/ 	.byte	0x04, 0x2f
        /*02d2*/ 	.short	(.L_130 - .L_129)
	.align		4
.L_129:
        /*02d4*/ 	.word	index@(_ZN10layer_norm13ln_fwd_kernelINS_13Kernel_traitsI6__halfffffjLj2560ELj1ELj4ELj1ELj16ENS_18Kernel_traits_baseILj2560ES2_ffffjLj128EEEEELb1ELb0ELb1ELb1EEEvNS_9FwdParamsE)
        /*02d8*/ 	.word	0x000000ff


	//----- nvinfo : EIATTR_FRAME_SIZE
	.align		4
.L_130:
        /*02dc*/ 	.byte	0x04, 0x11
        /*02de*/ 	.short	(.L_132 - .L_131)
	.align		4
.L_131:
        /*02e0*/ 	.word	index@($__internal_139_$__cuda_sm70_shflsync_bfly_p)
        /*02e4*/ 	.word	0x00000000


	//----- nvinfo : EIATTR_FRAME_SIZE
	.align		4
.L_132:
        /*02e8*/ 	.byte	0x04, 0x11
        /*02ea*/ 	.short	(.L_134 - .L_133)
	.align		4
.L_133:
        /*02ec*/ 	.word	index@(_ZN10layer_norm13ln_fwd_kernelINS_13Kernel_traitsI6__halfffffjLj2560ELj1ELj4ELj1ELj16ENS_18Kernel_traits_baseILj2560ES2_ffffjLj128EEEEELb1ELb0ELb1ELb1EEEvNS_9FwdParamsE)
        /*02f0*/ 	.word	0x00000050


	//----- nvinfo : EIATTR_REGCOUNT
	.align		4
.L_134:
        /*02f4*/ 	.byte	0x04, 0x2f
        /*02f6*/ 	.short	(.L_136 - .L_135)
	.align		4
.L_135:
        /*02f8*/ 	.word	index@(_ZN10layer_norm13ln_fwd_kernelINS_13Kernel_traitsI6__halfffffjLj2560ELj1ELj4ELj1ELj16ENS_18Kernel_traits_baseILj2560ES2_ffffjLj128EEEEELb1ELb0ELb1ELb0EEEvNS_9FwdParamsE)
        /*02fc*/ 	.word	0x000000ff


	//----- nvinfo : EIATTR_FRAME_SIZE
	.align		4
.L_136:
        /*0300*/ 	.byte	0x04, 0x11
        /*0302*/ 	.short	(.L_138 - .L_137)
	.align		4
.L_137:
        /*0304*/ 	.word	index@($__internal_138_$__cuda_sm70_shflsync_bfly_p)
        /*0308*/ 	.word	0x00000000


	//----- nvinfo : EIATTR_FRAME_SIZE
	.align		4
.L_138:
        /*030c*/ 	.byte	0x04, 0x11
        /*030e*/ 	.short	(.L_140 - .L_139)
	.align		4
.L_139:
        /*0310*/ 	.word	index@(_ZN10layer_norm13ln_fwd_kernelINS_13Kernel_traitsI6__halfffffjLj2560ELj1ELj4ELj1ELj16ENS_18Kernel_traits_baseILj2560ES2_ffffjLj128EEEEELb1ELb0ELb1ELb0EEEvNS_9FwdParamsE)
        /*0314*/ 	.word	0x00000070


	//----- nvinfo : EIATTR_REGCOUNT
	.align		4
.L_140:
        /*0318*/ 	.byte	0x04, 0x2f
        /*031a*/ 	.short	(.L_142 - .L_141)
	.align		4
.L_141:
        /*031c*/ 	.word	index@(_ZN10layer_norm13ln_fwd_kernelINS_13Kernel_traitsI6__halfffffjLj2560ELj1ELj4ELj1ELj16ENS_18Kernel_traits_baseILj2560ES2_ffffjLj128EEEEELb1ELb0ELb0ELb1EEEvNS_9FwdParamsE)
        /*0320*/ 	.word	0x000000ff


	//----- nvinfo : EIATTR_FRAME_SIZE
	.align		4
.L_142:
        /*0324*/ 	.byte	0x04, 0x11
        /*0326*/ 	.short	(.L_144 - .L_143)
	.align		4
.L_143:
        /*0328*/ 	.word	index@($__internal_137_$__cuda_sm70_shflsync_bfly_p)
        /*032c*/ 	.word	0x00000000


	//----- nvinfo : EIATTR_FRAME_SIZE
	.align		4
.L_144:
        /*0330*/ 	.byte	0x04, 0x11
        /*0332*/ 	.short	(.L_146 - .L_145)
	.align		4
.L_145:
        /*0334*/ 	.word	index@(_ZN10layer_norm13ln_fwd_kernelINS_13Kernel_traitsI6__halfffffjLj2560ELj1ELj4ELj1ELj16ENS_18Kernel_traits_baseILj2560ES2_ffffjLj128EEEEELb1ELb0ELb0ELb1EEEvNS_9FwdParamsE)
        /*0338*/ 	.word	0x00000080


	//----- nvinfo : EIATTR_REGCOUNT
	.align		4
.L_146:
        /*033c*/ 	.byte	0x04, 0x2f
        /*033e*/ 	.short	(.L_148 - .L_147)
	.align		4
.L_147:
        /*0340*/ 	.word	index@(_ZN10layer_norm13ln_fwd_kernelINS_13Kernel_traitsI6__halfffffjLj2560ELj1ELj4ELj1ELj16ENS_18Kernel_traits_baseILj2560ES2_ffffjLj128EEEEELb1ELb0ELb0ELb0EEEvNS_9FwdParamsE)
        /*0344*/ 	.word	0x000000ff


	//----- nvinfo : EIATTR_FRAME_SIZE
	.align		4
.L_148:
        /*0348*/ 	.byte	0x04, 0x11
        /*034a*/ 	.short	(.L_150 - .L_149)
	.align		4
.L_149:
        /*034c*/ 	.word	index@($__internal_136_$__cuda_sm70_shflsync_bfly_p)
        /*0350*/ 	.word	0x00000000


	//----- nvinfo : EIATTR_FRAME_SIZE
	.align		4
.L_150:
        /*0354*/ 	.byte	0x04, 0x11
        /*0356*/ 	.short	(.L_152 - .L_151)
	.align		4
.L_151:
        /*0358*/ 	.word	index@(_ZN10layer_norm13ln_fwd_kernelINS_13Kernel_traitsI6__halfffffjLj2560ELj1ELj4ELj1ELj16ENS_18Kernel_traits_baseILj2560ES2_ffffjLj128EEEEELb1ELb0ELb0ELb0EEEvNS_9FwdParamsE)
        /*035c*/ 	.word	0x00000050


	//----- nvinfo : EIATTR_REGCOUNT
	.align		4
.L_152:
        /*0360*/ 	.byte	0x04, 0x2f
        /*0362*/ 	.short	(.L_154 - .L_153)
	.align		4
.L_153:
        /*0364*/ 	.word	index@(_ZN10layer_norm13ln_fwd_kernelINS_13Kernel_traitsI6__halfffffjLj2560ELj1ELj4ELj1ELj16ENS_18Kernel_traits_baseILj2560ES2_ffffjLj128EEEEELb0ELb1ELb1ELb1EEEvNS_9FwdParamsE)
        /*0368*/ 	.word	0x000000ff


	//----- nvinfo : EIATTR_FRAME_SIZE
	.align		4
.L_154:
        /*036c*/ 	.byte	0x04, 0x11
        /*036e*/ 	.short	(.L_156 - .L_155)
	.align		4
.L_155:
        /*0370*/ 	.word	index@($__internal_135_$__cuda_sm70_shflsync_bfly_p)
        /*0374*/ 	.word	0x00000000


	//----- nvinfo : EIATTR_FRAME_SIZE
	.align		4
.L_156:
        /*0378*/ 	.byte	0x04, 0x11
        /*037a*/ 	.short	(.L_158 - .L_157)
	.align		4
.L_157:
        /*037c*/ 	.word	index@(_ZN10layer_norm13ln_fwd_kernelINS_13Kernel_traitsI6__halfffffjLj2560ELj1ELj4ELj1ELj16ENS_18Kernel_traits_baseILj2560ES2_ffffjLj128EEEEELb0ELb1ELb1ELb1EEEvNS_9FwdParamsE)
        /*0380*/ 	.word	0x00000158


	//----- nvinfo : EIATTR_REGCOUNT
	.align		4
.L_158:
        /*0384*/ 	.byte	0x04, 0x2f
        /*0386*/ 	.short	(.L_160 - .L_159)
	.align		4
.L_159:
        /*0388*/ 	.word	index@(_ZN10layer_norm13ln_fwd_kernelINS_13Kernel_traitsI6__halfffffjLj2560ELj1ELj4ELj1ELj16ENS_18Kernel_traits_baseILj2560ES2_ffffjLj128EEEEELb0ELb1ELb1ELb0EEEvNS_9FwdParamsE)
        /*038c*/ 	.word	0x000000ff


	//----- nvinfo : EIATTR_FRAME_SIZE
	.align		4
.L_160:
        /*0390*/ 	.byte	0x04, 0x11
        /*0392*/ 	.short	(.L_162 - .L_161)
	.align		4
.L_161:
        /*0394*/ 	.word	index@($__internal_134_$__cuda_sm70_shflsync_bfly_p)
        /*0398*/ 	.word	0x00000000


	//----- nvinfo : EIATTR_FRAME_SIZE
	.align		4
.L_162:
        /*039c*/ 	.byte	0x04, 0x11
        /*039e*/ 	.short	(.L_164 - .L_163)
	.align		4
.L_163:
        /*03a0*/ 	.word	index@(_ZN10layer_norm13ln_fwd_kernelINS_13Kernel_traitsI6__halfffffjLj2560ELj1ELj4ELj1ELj16ENS_18Kernel_traits_baseILj2560ES2_ffffjLj128EEEEELb0ELb1ELb1ELb0EEEvNS_9FwdParamsE)
        /*03a4*/ 	.word	0x00000180


	//----- nvinfo : EIATTR_REGCOUNT
	.align		4
.L_164:
        /*03a8*/ 	.byte	0x04, 0x2f
        /*03aa*/ 	.short	(.L_166 - .L_165)
	.align		4
.L_165:
        /*03ac*/ 	.word	index@(_ZN10layer_norm13ln_fwd_kernelINS_13Kernel_traitsI6__halfffffjLj2560ELj1ELj4ELj1ELj16ENS_18Kernel_traits_baseILj2560ES2_ffffjLj128EEEEELb0ELb1ELb0ELb1EEEvNS_9FwdParamsE)
        /*03b0*/ 	.word	0x000000ff


	//----- nvinfo : EIATTR_FRAME_SIZE
	.align		4
.L_166:
        /*03b4*/ 	.byte	0x04, 0x11
        /*03b6*/ 	.short	(.L_168 - .L_167)
	.align		4
.L_167:
        /*03b8*/ 	.word	index@($__internal_133_$__cuda_sm70_shflsync_bfly_p)
        /*03bc*/ 	.word	0x00000000


	//----- nvinfo : EIATTR_FRAME_SIZE
	.align		4
.L_168:
        /*03c0*/ 	.byte	0x04, 0x11
        /*03c2*/ 	.short	(.L_170 - .L_169)
	.align		4
.L_169:
        /*03c4*/ 	.word	index@(_ZN10layer_norm13ln_fwd_kernelINS_13Kernel_traitsI6__halfffffjLj2560ELj1ELj4ELj1ELj16ENS_18Kernel_traits_baseILj2560ES2_ffffjLj128EEEEELb0ELb1ELb0ELb1EEEvNS_9FwdParamsE)
        /*03c8*/ 	.word	0x00000198


	//----- nvinfo : EIATTR_REGCOUNT
	.align		4
.L_170:
        /*03cc*/ 	.byte	0x04, 0x2f
        /*03ce*/ 	.short	(.L_172 - .L_171)
	.align		4
.L_171:
        /*03d0*/ 	.word	index@(_ZN10layer_norm13ln_fwd_kernelINS_13Kernel_traitsI6__halfffffjLj2560ELj1ELj4ELj1ELj16ENS_18Kernel_traits_baseILj2560ES2_ffffjLj128EEEEELb0ELb1ELb0ELb0EEEvNS_9FwdParamsE)
        /*03d4*/ 	.word	0x000000ff


	//----- nvinfo : EIATTR_FRAME_SIZE
	.align		4
.L_172:
        /*03d8*/ 	.byte	0x04, 0x11
        /*03da*/ 	.short	(.L_174 - .L_173)
	.align		4
.L_173:
        /*03dc*/ 	.word	index@($__internal_132_$__cuda_sm70_shflsync_bfly_p)
        /*03e0*/ 	.word	0x00000000


	//----- nvinfo : EIATTR_FRAME_SIZE
	.align		4
.L_174:
        /*03e4*/ 	.byte	0x04, 0x11
        /*03e6*/ 	.short	(.L_176 - .L_175)
	.align		4
.L_175:
        /*03e8*/ 	.word	index@(_ZN10layer_norm13ln_fwd_kernelINS_13Kernel_traitsI6__halfffffjLj2560ELj1ELj4ELj1ELj16ENS_18Kernel_traits_baseILj2560ES2_ffffjLj128EEEEELb0ELb1ELb0ELb0EEEvNS_9FwdParamsE)
        /*03ec*/ 	.word	0x00000160


	//----- nvinfo : EIATTR_REGCOUNT
	.align		4
.L_176:
        /*03f0*/ 	.byte	0x04, 0x2f
        /*03f2*/ 	.short	(.L_178 - .L_177)
	.align		4
.L_177:
        /*03f4*/ 	.word	index@(_ZN10layer_norm13ln_fwd_kernelINS_13Kernel_traitsI6__halfffffjLj2560ELj1ELj4ELj1ELj16ENS_18Kernel_traits_baseILj2560ES2_ffffjLj128EEEEELb0ELb0ELb1ELb1EEEvNS_9FwdParamsE)
        /*03f8*/ 	.word	0x000000ff


	//----- nvinfo : EIATTR_FRAME_SIZE
	.align		4
.L_178:
        /*03fc*/ 	.byte	0x04, 0x11
        /*03fe*/ 	.short	(.L_180 - .L_179)
	.align		4
.L_179:
        /*0400*/ 	.word	index@($__internal_131_$__cuda_sm70_shflsync_bfly_p)
        /*0404*/ 	.word	0x00000000


	//----- nvinfo : EIATTR_FRAME_SIZE
	.align		4
.L_180:
        /*0408*/ 	.byte	0x04, 0x11
        /*040a*/ 	.short	(.L_182 - .L_181)
	.align		4
.L_181:
        /*040c*/ 	.word	index@(_ZN10layer_norm13ln_fwd_kernelINS_13Kernel_traitsI6__halfffffjLj2560ELj1ELj4ELj1ELj16ENS_18Kernel_traits_baseILj2560ES2_ffffjLj128EEEEELb0ELb0ELb1ELb1EEEvNS_9FwdParamsE)
        /*0410*/ 	.word	0x00000018


	//----- nvinfo : EIATTR_REGCOUNT
	.align		4
.L_182:
        /*0414*/ 	.byte	0x04, 0x2f
        /*0416*/ 	.short	(.L_184 - .L_183)
	.align		4
.L_183:
        /*0418*/ 	.word	index@(_ZN10layer_norm13ln_fwd_kernelINS_13Kernel_traitsI6__halfffffjLj2560ELj1ELj4ELj1ELj16ENS_18Kernel_traits_baseILj2560ES2_ffffjLj128EEEEELb0ELb0ELb1ELb0EEEvNS_9FwdParamsE)
        /*041c*/ 	.word	0x000000ff


	//----- nvinfo : EIATTR_FRAME_SIZE
	.align		4
.L_184:
        /*0420*/ 	.byte	0x04, 0x11
        /*0422*/ 	.short	(.L_186 - .L_185)
	.align		4
.L_185:
        /*0424*/ 	.word	index@($__internal_130_$__cuda_sm70_shflsync_bfly_p)
        /*0428*/ 	.word	0x00000000


	//----- nvinfo : EIATTR_FRAME_SIZE
	.align		4
.L_186:
        /*042c*/ 	.byte	0x04, 0x11
        /*042e*/ 	.short	(.L_188 - .L_187)
	.align		4
.L_187:
        /*0430*/ 	.word	index@(_ZN10layer_norm13ln_fwd_kernelINS_13Kernel_traitsI6__halfffffjLj2560ELj1ELj4ELj1ELj16ENS_18Kernel_traits_baseILj2560ES2_ffffjLj128EEEEELb0ELb0ELb1ELb0EEEvNS_9FwdParamsE)
        /*0434*/ 	.word	0x00000040


	//----- nvinfo : EIATTR_REGCOUNT
	.align		4
.L_188:
        /*0438*/ 	.byte	0x04, 0x2f
        /*043a*/ 	.short	(.L_190 - .L_189)
	.align		4
.L_189:
        /*043c*/ 	.word	index@(_ZN10layer_norm13ln_fwd_kernelINS_13Kernel_traitsI6__halfffffjLj2560ELj1ELj4ELj1ELj16ENS_18Kernel_traits_baseILj2560ES2_ffffjLj128EEEEELb0ELb0ELb0ELb1EEEvNS_9FwdParamsE)
        /*0440*/ 	.word	0x000000ff


	//----- nvinfo : EIATTR_FRAME_SIZE
	.align		4
.L_190:
        /*0444*/ 	.byte	0x04, 0x11
        /*0446*/ 	.short	(.L_192 - .L_191)
	.align		4
.L_191:
        /*0448*/ 	.word	index@($__internal_129_$__cuda_sm70_shflsync_bfly_p)
        /*044c*/ 	.word	0x00000000


	//----- nvinfo : EIATTR_FRAME_SIZE
	.align		4
.L_192:
        /*0450*/ 	.byte	0x04, 0x11
        /*0452*/ 	.short	(.L_194 - .L_193)
	.align		4
.L_193:
        /*0454*/ 	.word	index@(_ZN10layer_norm13ln_fwd_kernelINS_13Kernel_traitsI6__halfffffjLj2560ELj1ELj4ELj1ELj16ENS_18Kernel_traits_baseILj2560ES2_ffffjLj128EEEEELb0ELb0ELb0ELb1EEEvNS_9FwdParamsE)
        /*0458*/ 	.word	0x00000070


	//----- nvinfo : EIATTR_REGCOUNT
	.align		4
.L_194:
        /*045c*/ 	.byte	0x04, 0x2f
        /*045e*/ 	.short	(.L_196 - .L_195)
	.align		4
.L_195:
        /*0460*/ 	.word	index@(_ZN10layer_norm13ln_fwd_kernelINS_13Kernel_traitsI6__halfffffjLj2560ELj1ELj4ELj1ELj16ENS_18Kernel_traits_baseILj2560ES2_ffffjLj128EEEEELb0ELb0ELb0ELb0EEEvNS_9FwdParamsE)
        /*0464*/ 	.word	0x000000ff


	//----- nvinfo : EIATTR_FRAME_SIZE
	.align		4
.L_196:
        /*0468*/ 	.byte	0x04, 0x11
        /*046a*/ 	.short	(.L_198 - .L_197)
	.align		4
.L_197:
        /*046c*/ 	.word	index@($__internal_128_$__cuda_sm70_shflsync_bfly_p)
        /*0470*/ 	.word	0x00000000


	//----- nvinfo : EIATTR_FRAME_SIZE
	.align		4
.L_198:
        /*0474*/ 	.byte	0x04, 0x11
        /*0476*/ 	.short	(.L_200 - .L_199)
	.align		4
.L_199:
        /*0478*/ 	.word	index@(_ZN10layer_norm13ln_fwd_kernelINS_13Kernel_traitsI6__halfffffjLj2560ELj1ELj4ELj1ELj16ENS_18Kernel_traits_baseILj2560ES2_ffffjLj128EEEEELb0ELb0ELb0ELb0EEEvNS_9FwdParamsE)
        /*047c*/ 	.word	0x00000040


	//----- nvinfo : EIATTR_REGCOUNT
	.align		4
.L_200:
        /*0480*/ 	.byte	0x04, 0x2f
        /*0482*/ 	.short	(.L_202 - .L_201)
	.align		4
.L_201:
        /*0484*/ 	.word	index@(_ZN10layer_norm13ln_fwd_kernelINS_13Kernel_traitsIf6__halffS2_fjLj2560ELj1ELj4ELj1ELj16ENS_18Kernel_traits_baseILj2560EfS2_fS2_fjLj128EEEEELb1ELb1ELb1ELb1EEEvNS_9FwdParamsE)
        /*0488*/ 	.word	0x000000ff


	//----- nvinfo : EIATTR_FRAME_SIZE
	.align		4
.L_202:
        /*048c*/ 	.byte	0x04, 0x11
        /*048e*/ 	.short	(.L_204 - .L_203)
	.align		4
.L_203:
        /*0490*/ 	.word	index@($__internal_127_$__cuda_sm70_shflsync_bfly_p)
        /*0494*/ 	.word	0x00000000


	//----- nvinfo : EIATTR_FRAME_SIZE
	.align		4
.L_204:
        /*0498*/ 	.byte	0x04, 0x11
        /*049a*/ 	.short	(.L_206 - .L_205)
	.align		4
.L_205:
        /*049c*/ 	.word	index@(_ZN10layer_norm13ln_fwd_kernelINS_13Kernel_traitsIf6__halffS2_fjLj2560ELj1ELj4ELj1ELj16ENS_18Kernel_traits_baseILj2560EfS2_fS2_fjLj128EEEEELb1ELb1ELb1ELb1EEEvNS_9FwdParamsE)
        /*04a0*/ 	.word	0x000001b8


	//----- nvinfo : EIATTR_REGCOUNT
	.align		4
.L_206:
        /*04a4*/ 	.byte	0x04, 0x2f
        /*04a6*/ 	.short	(.L_208 - .L_207)
	.align		4
.L_207:
        /*04a8*/ 	.word	index@(_ZN10layer_norm13ln_fwd_kernelINS_13Kernel_traitsIf6__halffS2_fjLj2560ELj1ELj4ELj1ELj16ENS_18Kernel_traits_baseILj2560EfS2_fS2_fjLj128EEEEELb1ELb1ELb1ELb0EEEvNS_9FwdParamsE)
        /*04ac*/ 	.word	0x000000ff


	//----- nvinfo : EIATTR_FRAME_SIZE
	.align		4
.L_208:
        /*04b0*/ 	.byte	0x04, 0x11
        /*04b2*/ 	.short	(.L_210 - .L_209)
	.align		4
.L_209:
        /*04b4*/ 	.word	index@($__internal_126_$__cuda_sm70_shflsync_bfly_p)
        /*04b8*/ 	.word	0x00000000


	//----- nvinfo : EIATTR_FRAME_SIZE
	.align		4
.L_210:
        /*04bc*/ 	.byte	0x04, 0x11
        /*04be*/ 	.short	(.L_212 - .L_211)
	.align		4
.L_211:
        /*04c0*/ 	.word	index@(_ZN10layer_norm13ln_fwd_kernelINS_13Kernel_traitsIf6__halffS2_fjLj2560ELj1ELj4ELj1ELj16ENS_18Kernel_traits_baseILj2560EfS2_fS2_fjLj128EEEEELb1ELb1ELb1ELb0EEEvNS_9FwdParamsE)
        /*04c4*/ 	.word	0x000001d8


	//----- nvinfo : EIATTR_REGCOUNT
	.align		4
.L_212:
        /*04c8*/ 	.byte	0x04, 0x2f
        /*04ca*/ 	.short	(.L_214 - .L_213)
	.align		4
.L_213:
        /*04cc*/ 	.word	index@(_ZN10layer_norm13ln_fwd_kernelINS_13Kernel_traitsIf6__halffS2_fjLj2560ELj1ELj4ELj1ELj16ENS_18Kernel_traits_baseILj2560EfS2_fS2_fjLj128EEEEELb1ELb1ELb0ELb1EEEvNS_9FwdParamsE)
        /*04d0*/ 	.word	0x000000ff


	//----- nvinfo : EIATTR_FRAME_SIZE
	.align		4
.L_214:
        /*04d4*/ 	.byte	0x04, 0x11
        /*04d6*/ 	.short	(.L_216 - .L_215)
	.align		4
.L_215:
        /*04d8*/ 	.word	index@($__internal_125_$__cuda_sm70_shflsync_bfly_p)
        /*04dc*/ 	.word	0x00000000


	//----- nvinfo : EIATTR_FRAME_SIZE
	.align		4
.L_216:
        /*04e0*/ 	.byte	0x04, 0x11
        /*04e2*/ 	.short	(.L_218 - .L_217)
	.align		4
.L_217:
        /*04e4*/ 	.word	index@(_ZN10layer_norm13ln_fwd_kernelINS_13Kernel_traitsIf6__halffS2_fjLj2560ELj1ELj4ELj1ELj16ENS_18Kernel_traits_baseILj2560EfS2_fS2_fjLj128EEEEELb1ELb1ELb0ELb1EEEvNS_9FwdParamsE)
        /*04e8*/ 	.word	0x00000190


	//----- nvinfo : EIATTR_REGCOUNT
	.align		4
.L_218:
        /*04ec*/ 	.byte	0x04, 0x2f
        /*04ee*/ 	.short	(.L_220 - .L_219)
	.align		4
.L_219:
        /*04f0*/ 	.word	index@(_ZN10layer_norm13ln_fwd_kernelINS_13Kernel_traitsIf6__halffS2_fjLj2560ELj1ELj4ELj1ELj16ENS_18Kernel_traits_baseILj2560EfS2_fS2_fjLj128EEEEELb1ELb1ELb0ELb0EEEvNS_9FwdParamsE)
        /*04f4*/ 	.word	0x000000ff


	//----- nvinfo : EIATTR_FRAME_SIZE
	.align		4
.L_220:
        /*04f8*/ 	.byte	0x04, 0x11
        /*04fa*/ 	.short	(.L_222 - .L_221)
	.align		4
.L_221:
        /*04fc*/ 	.word	index@($__internal_124_$__cuda_sm70_shflsync_bfly_p)
        /*0500*/ 	.word	0x00000000


	//----- nvinfo : EIATTR_FRAME_SIZE
	.align		4
.L_222:
        /*0504*/ 	.byte	0x04, 0x11
        /*0506*/ 	.short	(.L_224 - .L_223)
	.align		4
.L_223:
        /*0508*/ 	.word	index@(_ZN10layer_norm13ln_fwd_kernelINS_13Kernel_traitsIf6__halffS2_fjLj2560ELj1ELj4ELj1ELj16ENS_18Kernel_traits_baseILj2560EfS2_fS2_fjLj128EEEEELb1ELb1ELb0ELb0EEEvNS_9FwdParamsE)
        /*050c*/ 	.word	0x000001a0


	//----- nvinfo : EIATTR_REGCOUNT
	.align		4
.L_224:
        /*0510*/ 	.byte	0x04, 0x2f
        /*0512*/ 	.short	(.L_226 - .L_225)
	.align		4
.L_225:
        /*0514*/ 	.word	index@(_ZN10layer_norm13ln_fwd_kernelINS_13Kernel_traitsIf6__halffS2_fjLj2560ELj1ELj4ELj1ELj16ENS_18Kernel_traits_baseILj2560EfS2_fS2_fjLj128EEEEELb1ELb0ELb1ELb1EEEvNS_9FwdParamsE)
        /*0518*/ 	.word	0x000000ff


	//----- nvinfo : EIATTR_FRAME_SIZE
	.align		4
.L_226:
        /*051c*/ 	.byte	0x04, 0x11
        /*051e*/ 	.short	(.L_228 - .L_227)
	.align		4
.L_227:
        /*0520*/ 	.word	index@($__internal_123_$__cuda_sm70_shflsync_bfly_p)
        /*0524*/ 	.word	0x00000000


	//----- nvinfo : EIATTR_FRAME_SIZE
	.align		4
.L_228:
        /*0528*/ 	.byte	0x04, 0x11
        /*052a*/ 	.short	(.L_230 - .L_229)
	.align		4
.L_229:
        /*052c*/ 	.word	index@(_ZN10layer_norm13ln_fwd_kernelINS_13Kernel_traitsIf6__halffS2_fjLj2560ELj1ELj4ELj1ELj16ENS_18Kernel_traits_baseILj2560EfS2_fS2_fjLj128EEEEELb1ELb0ELb1ELb1EEEvNS_9FwdParamsE)
        /*0530*/ 	.word	0x00000078


	//----- nvinfo : EIATTR_REGCOUNT
	.align		4
.L_230:
        /*0534*/ 	.byte	0x04, 0x2f
        /*0536*/ 	.short	(.L_232 - .L_231)
	.align		4
.L_231:
        /*0538*/ 	.word	index@(_ZN10layer_norm13ln_fwd_kernelINS_13Kernel_traitsIf6__halffS2_fjLj2560ELj1ELj4ELj1ELj16ENS_18Kernel_traits_baseILj2560EfS2_fS2_fjLj128EEEEELb1ELb0ELb1ELb0EEEvNS_9FwdParamsE)
        /*053c*/ 	.word	0x000000ff


	//----- nvinfo : EIATTR_FRAME_SIZE
	.align		4
.L_232:
        /*0540*/ 	.byte	0x04, 0x11
        /*0542*/ 	.short	(.L_234 - .L_233)
	.align		4
.L_233:
        /*0544*/ 	.word	index@($__internal_122_$__cuda_sm70_shflsync_bfly_p)
        /*0548*/ 	.word	0x00000000


	//----- nvinfo : EIATTR_FRAME_SIZE
	.align		4
.L_234:
        /*054c*/ 	.byte	0x04, 0x11
        /*054e*/ 	.short	(.L_236 - .L_235)
	.align		4
.L_235:
        /*0550*/ 	.word	index@(_ZN10layer_norm13ln_fwd_kernelINS_13Kernel_traitsIf6__halffS2_fjLj2560ELj1ELj4ELj1ELj16ENS_18Kernel_traits_baseILj2560EfS2_fS2_fjLj128EEEEELb1ELb0ELb1ELb0EEEvNS_9FwdParamsE)
        /*0554*/ 	.word	0x00000090


	//----- nvinfo : EIATTR_REGCOUNT
	.align		4
.L_236:
        /*0558*/ 	.byte	0x04, 0x2f
        /*055a*/ 	.short	(.L_238 - .L_237)
	.align		4
.L_237:
        /*055c*/ 	.word	index@(_ZN10layer_norm13ln_fwd_kernelINS_13Kernel_traitsIf6__halffS2_fjLj2560ELj1ELj4ELj1ELj16ENS_18Kernel_traits_baseILj2560EfS2_fS2_fjLj128EEEEELb1ELb0ELb0ELb1EEEvNS_9FwdParamsE)
        /*0560*/ 	.word	0x000000ff


	//----- nvinfo : EIATTR_FRAME_SIZE
	.align		4
.L_238:
        /*0564*/ 	.byte	0x04, 0x11
        /*0566*/ 	.short	(.L_240 - .L_239)
	.align		4
.L_239:
        /*0568*/ 	.word	index@($__internal_121_$__cuda_sm70_shflsync_bfly_p)
        /*056c*/ 	.word	0x00000000


	//----- nvinfo : EIATTR_FRAME_SIZE
	.align		4
.L_240:
        /*0570*/ 	.byte	0x04, 0x11
        /*0572*/ 	.short	(.L_242 - .L_241)
	.align		4
.L_241:
        /*0574*/ 	.word	index@(_ZN10layer_norm13ln_fwd_kernelINS_13Kernel_traitsIf6__halffS2_fjLj2560ELj1ELj4ELj1ELj16ENS_18Kernel_traits_baseILj2560EfS2_fS2_fjLj128EEEEELb1ELb0ELb0ELb1EEEvNS_9FwdParamsE)
        /*0578*/ 	.word	0x00000050


	//----- nvinfo : EIATTR_REGCOUNT
	.align		4
.L_242:
        /*057c*/ 	.byte	0x04, 0x2f
        /*057e*/ 	.short	(.L_244 - .L_243)
	.align		4
.L_243:
        /*0580*/ 	.word	index@(_ZN10layer_norm13ln_fwd_kernelINS_13Kernel_traitsIf6__halffS2_fjLj2560ELj1ELj4ELj1ELj16ENS_18Kernel_traits_baseILj2560EfS2_fS2_fjLj128EEEEELb1ELb0ELb0ELb0EEEvNS_9FwdParamsE)
        /*0584*/ 	.word	0x000000ff


	//----- nvinfo : EIATTR_FRAME_SIZE
	.align		4
.L_244:
        /*0588*/ 	.byte	0x04, 0x11
        /*058a*/ 	.short	(.L_246 - .L_245)
	.align		4
.L_245:
        /*058c*/ 	.word	index@($__internal_120_$__cuda_sm70_shflsync_bfly_p)
        /*0590*/ 	.word	0x00000000


	//----- nvinfo : EIATTR_FRAME_SIZE
	.align		4
.L_246:
        /*0594*/ 	.byte	0x04, 0x11
        /*0596*/ 	.short	(.L_248 - .L_247)
	.align		4
.L_247:
        /*0598*/ 	.word	index@(_ZN10layer_norm13ln_fwd_kernelINS_13Kernel_traitsIf6__halffS2_fjLj2560ELj1ELj4ELj1ELj16ENS_18Kernel_traits_baseILj2560EfS2_fS2_fjLj128EEEEELb1ELb0ELb0ELb0EEEvNS_9FwdParamsE)
        /*059c*/ 	.word	0x00000058


	//----- nvinfo : EIATTR_REGCOUNT
	.align		4
.L_248:
        /*05a0*/ 	.byte	0x04, 0x2f
        /*05a2*/ 	.short	(.L_250 - .L_249)
	.align		4
.L_249:
        /*05a4*/ 	.word	index@(_ZN10layer_norm13ln_fwd_kernelINS_13Kernel_traitsIf6__halffS2_fjLj2560ELj1ELj4ELj1ELj16ENS_18Kernel_traits_baseILj2560EfS2_fS2_fjLj128EEEEELb0ELb1ELb1ELb1EEEvNS_9FwdParamsE)
        /*05a8*/ 	.word	0x000000ff


	//----- nvinfo : EIATTR_FRAME_SIZE
	.align		4
.L_250:
        /*05ac*/ 	.byte	0x04, 0x11
        /*05ae*/ 	.short	(.L_252 - .L_251)
	.align		4
.L_251:
        /*05b0*/ 	.word	index@($__internal_119_$__cuda_sm70_shflsync_bfly_p)
        /*05b4*/ 	.word	0x00000000


	//----- nvinfo : EIATTR_FRAME_SIZE
	.align		4
.L_252:
        /*05b8*/ 	.byte	0x04, 0x11
        /*05ba*/ 	.short	(.L_254 - .L_253)
	.align		4
.L_253:
        /*05bc*/ 	.word	index@(_ZN10layer_norm13ln_fwd_kernelINS_13Kernel_traitsIf6__halffS2_fjLj2560ELj1ELj4ELj1ELj16ENS_18Kernel_traits_baseILj2560EfS2_fS2_fjLj128EEEEELb0ELb1ELb1ELb1EEEvNS_9FwdParamsE)
        /*05c0*/ 	.word	0x00000170


	//----- nvinfo : EIATTR_REGCOUNT
	.align		4
.L_254:
        /*05c4*/ 	.byte	0x04, 0x2f
        /*05c6*/ 	.short	(.L_256 - .L_255)
	.align		4
.L_255:
        /*05c8*/ 	.word	index@(_ZN10layer_norm13ln_fwd_kernelINS_13Kernel_traitsIf6__halffS2_fjLj2560ELj1ELj4ELj1ELj16ENS_18Kernel_traits_baseILj2560EfS2_fS2_fjLj128EEEEELb0ELb1ELb1ELb0EEEvNS_9FwdParamsE)
        /*05cc*/ 	.word	0x000000ff


	//----- nvinfo : EIATTR_FRAME_SIZE
	.align		4
.L_256:
        /*05d0*/ 	.byte	0x04, 0x11
        /*05d2*/ 	.short	(.L_258 - .L_257)
	.align		4
.L_257:
        /*05d4*/ 	.word	index@($__internal_118_$__cuda_sm70_shflsync_bfly_p)
        /*05d8*/ 	.word	0x00000000


	//----- nvinfo : EIATTR_FRAME_SIZE
	.align		4
.L_258:
        /*05dc*/ 	.byte	0x04, 0x11
        /*05de*/ 	.short	(.L_260 - .L_259)
	.align		4
.L_259:
        /*05e0*/ 	.word	index@(_ZN10layer_norm13ln_fwd_kernelINS_13Kernel_traitsIf6__halffS2_fjLj2560ELj1ELj4ELj1ELj16ENS_18Kernel_traits_baseILj2560EfS2_fS2_fjLj128EEEEELb0ELb1ELb1ELb0EEEvNS_9FwdParamsE)
        /*05e4*/ 	.word	0x00000188


	//----- nvinfo : EIATTR_REGCOUNT
	.align		4
.L_260:
        /*05e8*/ 	.byte	0x04, 0x2f
        /*05ea*/ 	.short	(.L_262 - .L_261)
	.align		4
.L_261:
        /*05ec*/ 	.word	index@(_ZN10layer_norm13ln_fwd_kernelINS_13Kernel_traitsIf6__halffS2_fjLj2560ELj1ELj4ELj1ELj16ENS_18Kernel_traits_baseILj2560EfS2_fS2_fjLj128EEEEELb0ELb1ELb0ELb1EEEvNS_9FwdParamsE)
        /*05f0*/ 	.word	0x000000ff


	//----- nvinfo : EIATTR_FRAME_SIZE
	.align		4
.L_262:
        /*05f4*/ 	.byte	0x04, 0x11
        /*05f6*/ 	.short	(.L_264 - .L_263)
	.align		4
.L_263:
        /*05f8*/ 	.word	index@($__internal_117_$__cuda_sm70_shflsync_bfly_p)
        /*05fc*/ 	.word	0x00000000


	//----- nvinfo : EIATTR_FRAME_SIZE
	.align		4
.L_264:
        /*0600*/ 	.byte	0x04, 0x11
        /*0602*/ 	.short	(.L_266 - .L_265)
	.align		4
.L_265:
        /*0604*/ 	.word	index@(_ZN10layer_norm13ln_fwd_kernelINS_13Kernel_traitsIf6__halffS2_fjLj2560ELj1ELj4ELj1ELj16ENS_18Kernel_traits_baseILj2560EfS2_fS2_fjLj128EEEEELb0ELb1ELb0ELb1EEEvNS_9FwdParamsE)
        /*0608*/ 	.word	0x00000188


	//----- nvinfo : EIATTR_REGCOUNT
	.align		4
.L_266:
        /*060c*/ 	.byte	0x04, 0x2f
        /*060e*/ 	.short	(.L_268 - .L_267)
	.align		4
.L_267:
        /*0610*/ 	.word	index@(_ZN10layer_norm13ln_fwd_kernelINS_13Kernel_traitsIf6__halffS2_fjLj2560ELj1ELj4ELj1ELj16ENS_18Kernel_traits_baseILj2560EfS2_fS2_fjLj128EEEEELb0ELb1ELb0ELb0EEEvNS_9FwdParamsE)
        /*0614*/ 	.word	0x000000ff


	//----- nvinfo : EIATTR_FRAME_SIZE
	.align		4
.L_268:
        /*0618*/ 	.byte	0x04, 0x11
        /*061a*/ 	.short	(.L_270 - .L_269)
	.align		4
.L_269:
        /*061c*/ 	.word	index@($__internal_116_$__cuda_sm70_shflsync_bfly_p)
        /*0620*/ 	.word	0x00000000


	//----- nvinfo : EIATTR_FRAME_SIZE
	.align		4
.L_270:
        /*0624*/ 	.byte	0x04, 0x11
        /*0626*/ 	.short	(.L_272 - .L_271)
	.align		4
.L_271:
        /*0628*/ 	.word	index@(_ZN10layer_norm13ln_fwd_kernelINS_13Kernel_traitsIf6__halffS2_fjLj2560ELj1ELj4ELj1ELj16ENS_18Kernel_traits_baseILj2560EfS2_fS2_fjLj128EEEEELb0ELb1ELb0ELb0EEEvNS_9FwdParamsE)
        /*062c*/ 	.word	0x00000178


	//----- nvinfo : EIATTR_REGCOUNT
	.align		4
.L_272:
        /*0630*/ 	.byte	0x04, 0x2f
        /*0632*/ 	.short	(.L_274 - .L_273)
	.align		4
.L_273:
        /*0634*/ 	.word	index@(_ZN10layer_norm13ln_fwd_kernelINS_13Kernel_traitsIf6__halffS2_fjLj2560ELj1ELj4ELj1ELj16ENS_18Kernel_traits_baseILj2560EfS2_fS2_fjLj128EEEEELb0ELb0ELb1ELb1EEEvNS_9FwdParamsE)
        /*0638*/ 	.word	0x000000ff


	//----- nvinfo : EIATTR_FRAME_SIZE
	.align		4
.L_274:
        /*063c*/ 	.byte	0x04, 0x11
        /*063e*/ 	.short	(.L_276 - .L_275)
	.align		4
.L_275:
        /*0640*/ 	.word	index@($__internal_115_$__cuda_sm70_shflsync_bfly_p)
        /*0644*/ 	.word	0x00000000


	//----- nvinfo : EIATTR_FRAME_SIZE
	.align		4
.L_276:
        /*0648*/ 	.byte	0x04, 0x11
        /*064a*/ 	.short	(.L_278 - .L_277)
	.align		4
.L_277:
        /*064c*/ 	.word	index@(_ZN10layer_norm13ln_fwd_kernelINS_13Kernel_traitsIf6__halffS2_fjLj2560ELj1ELj4ELj1ELj16ENS_18Kernel_traits_baseILj2560EfS2_fS2_fjLj128EEEEELb0ELb0ELb1ELb1EEEvNS_9FwdParamsE)
        /*0650*/ 	.word	0x00000030


	//----- nvinfo : EIATTR_REGCOUNT
	.align		4
.L_278:
        /*0654*/ 	.byte	0x04, 0x2f
        /*0656*/ 	.short	(.L_280 - .L_279)
	.align		4
.L_279:
        /*0658*/ 	.word	index@(_ZN10layer_norm13ln_fwd_kernelINS_13Kernel_traitsIf6__halffS2_fjLj2560ELj1ELj4ELj1ELj16ENS_18Kernel_traits_baseILj2560EfS2_fS2_fjLj128EEEEELb0ELb0ELb1ELb0EEEvNS_9FwdParamsE)
        /*065c*/ 	.word	0x000000ff


	//----- nvinfo : EIATTR_FRAME_SIZE
	.align		4
.L_280:
        /*0660*/ 	.byte	0x04, 0x11
        /*0662*/ 	.short	(.L_282 - .L_281)
	.align		4
.L_281:
        /*0664*/ 	.word	index@($__internal_114_$__cuda_sm70_shflsync_bfly_p)
        /*0668*/ 	.word	0x00000000


	//----- nvinfo : EIATTR_FRAME_SIZE
	.align		4
.L_282:
        /*066c*/ 	.byte	0x04, 0x11
        /*066e*/ 	.short	(.L_284 - .L_283)
	.align		4
.L_283:
        /*0670*/ 	.word	index@(_ZN10layer_norm13ln_fwd_kernelINS_13Kernel_traitsIf6__halffS2_fjLj2560ELj1ELj4ELj1ELj16ENS_18Kernel_traits_baseILj2560EfS2_fS2_fjLj128EEEEELb0ELb0ELb1ELb0EEEvNS_9FwdParamsE)
        /*0674*/ 	.word	0x00000040


	//----- nvinfo : EIATTR_REGCOUNT
	.align		4
.L_284:
        /*0678*/ 	.byte	0x04, 0x2f
        /*067a*/ 	.short	(.L_286 - .L_285)
	.align		4
.L_285:
        /*067c*/ 	.word	index@(_ZN10layer_norm13ln_fwd_kernelINS_13Kernel_traitsIf6__halffS2_fjLj2560ELj1ELj4ELj1ELj16ENS_18Kernel_traits_baseILj2560EfS2_fS2_fjLj128EEEEELb0ELb0ELb0ELb1EEEvNS_9FwdParamsE)
        /*0680*/ 	.word	0x000000ff


	//----- nvinfo : EIATTR_FRAME_SIZE
	.align		4
.L_286:
        /*0684*/ 	.byte	0x04, 0x11
        /*0686*/ 	.short	(.L_288 - .L_287)
	.align		4
.L_287:
        /*0688*/ 	.word	index@($__internal_113_$__cuda_sm70_shflsync_bfly_p)
        /*068c*/ 	.word	0x00000000


	//----- nvinfo : EIATTR_FRAME_SIZE
	.align		4
.L_288:
        /*0690*/ 	.byte	0x04, 0x11
        /*0692*/ 	.short	(.L_290 - .L_289)
	.align		4
.L_289:
        /*0694*/ 	.word	index@(_ZN10layer_norm13ln_fwd_kernelINS_13Kernel_traitsIf6__halffS2_fjLj2560ELj1ELj4ELj1ELj16ENS_18Kernel_traits_baseILj2560EfS2_fS2_fjLj128EEEEELb0ELb0ELb0ELb1EEEvNS_9FwdParamsE)
        /*0698*/ 	.word	0x00000028


	//----- nvinfo : EIATTR_REGCOUNT
	.align		4
.L_290:
        /*069c*/ 	.byte	0x04, 0x2f
        /*069e*/ 	.short	(.L_292 - .L_291)
	.align		4
.L_291:
        /*06a0*/ 	.word	index@(_ZN10layer_norm13ln_fwd_kernelINS_13Kernel_traitsIf6__halffS2_fjLj2560ELj1ELj4ELj1ELj16ENS_18Kernel_traits_baseILj2560EfS2_fS2_fjLj128EEEEELb0ELb0ELb0ELb0EEEvNS_9FwdParamsE)
        /*06a4*/ 	.word	0x000000ff


	//----- nvinfo : EIATTR_FRAME_SIZE
	.align		4
.L_292:
        /*06a8*/ 	.byte	0x04, 0x11
        /*06aa*/ 	.short	(.L_294 - .L_293)
	.align		4
.L_293:
        /*06ac*/ 	.word	index@($__internal_112_$__cuda_sm70_shflsync_bfly_p)
        /*06b0*/ 	.word	0x00000000


	//----- nvinfo : EIATTR_FRAME_SIZE
	.align		4
.L_294:
        /*06b4*/ 	.byte	0x04, 0x11
        /*06b6*/ 	.short	(.L_296 - .L_295)
	.align		4
.L_295:
        /*06b8*/ 	.word	index@(_ZN10layer_norm13ln_fwd_kernelINS_13Kernel_traitsIf6__halffS2_fjLj2560ELj1ELj4ELj1ELj16ENS_18Kernel_traits_baseILj2560EfS2_fS2_fjLj128EEEEELb0ELb0ELb0ELb0EEEvNS_9FwdParamsE)
        /*06bc*/ 	.word	0x00000030


	//----- nvinfo : EIATTR_REGCOUNT
	.align		4
.L_296:
        /*06c0*/ 	.byte	0x04, 0x2f
        /*06c2*/ 	.short	(.L_298 - .L_297)
	.align		4
.L_297:
        /*06c4*/ 	.word	index@(_ZN10layer_norm13ln_fwd_kernelINS_13Kernel_traitsI6__halfS2_fS2_fjLj2560ELj1ELj4ELj1ELj16ENS_18Kernel_traits_baseILj2560ES2_S2_fS2_fjLj128EEEEELb1ELb1ELb1ELb1EEEvNS_9FwdParamsE)
        /*06c8*/ 	.word	0x000000ff


	//----- nvinfo : EIATTR_FRAME_SIZE
	.align		4
.L_298:
        /*06cc*/ 	.byte	0x04, 0x11
        /*06ce*/ 	.short	(.L_300 - .L_299)
	.align		4
.L_299:
        /*06d0*/ 	.word	index@($__internal_111_$__cuda_sm70_shflsync_bfly_p)
        /*06d4*/ 	.word	0x00000000


	//----- nvinfo : EIATTR_FRAME_SIZE
	.align		4
.L_300:
        /*06d8*/ 	.byte	0x04, 0x11
        /*06da*/ 	.short	(.L_302 - .L_301)
	.align		4
.L_301:
        /*06dc*/ 	.word	index@(_ZN10layer_norm13ln_fwd_kernelINS_13Kernel_traitsI6__halfS2_fS2_fjLj2560ELj1ELj4ELj1ELj16ENS_18Kernel_traits_baseILj2560ES2_S2_fS2_fjLj128EEEEELb1ELb1ELb1ELb1EEEvNS_9FwdParamsE)
        /*06e0*/ 	.word	0x00000078


	//----- nvinfo : EIATTR_REGCOUNT
	.align		4
.L_302:
        /*06e4*/ 	.byte	0x04, 0x2f
        /*06e6*/ 	.short	(.L_304 - .L_303)
	.align		4
.L_303:
        /*06e8*/ 	.word	index@(_ZN10layer_norm13ln_fwd_kernelINS_13Kernel_traitsI6__halfS2_fS2_fjLj2560ELj1ELj4ELj1ELj16ENS_18Kernel_traits_baseILj2560ES2_S2_fS2_fjLj128EEEEELb1ELb1ELb1ELb0EEEvNS_9FwdParamsE)
        /*06ec*/ 	.word	0x000000ff


	//----- nvinfo : EIATTR_FRAME_SIZE
	.align		4
.L_304:
        /*06f0*/ 	.byte	0x04, 0x11
        /*06f2*/ 	.short	(.L_306 - .L_305)
	.align		4
.L_305:
        /*06f4*/ 	.word	index@($__internal_110_$__cuda_sm70_shflsync_bfly_p)
        /*06f8*/ 	.word	0x00000000


	//----- nvinfo : EIATTR_FRAME_SIZE
	.align		4
.L_306:
        /*06fc*/ 	.byte	0x04, 0x11
        /*06fe*/ 	.short	(.L_308 - .L_307)
	.align		4
.L_307:
        /*0700*/ 	.word	index@(_ZN10layer_norm13ln_fwd_kernelINS_13Kernel_traitsI6__halfS2_fS2_fjLj2560ELj1ELj4ELj1ELj16ENS_18Kernel_traits_baseILj2560ES2_S2_fS2_fjLj128EEEEELb1ELb1ELb1ELb0EEEvNS_9FwdParamsE)
        /*0704*/ 	.word	0x000001e0


	//----- nvinfo : EIATTR_REGCOUNT
	.align		4
.L_308:
        /*0708*/ 	.byte	0x04, 0x2f
        /*070a*/ 	.short	(.L_310 - .L_309)
	.align		4
.L_309:
        /*070c*/ 	.word	index@(_ZN10layer_norm13ln_fwd_kernelINS_13Kernel_traitsI6__halfS2_fS2_fjLj2560ELj1ELj4ELj1ELj16ENS_18Kernel_traits_baseILj2560ES2_S2_fS2_fjLj128EEEEELb1ELb1ELb0ELb1EEEvNS_9FwdParamsE)
        /*0710*/ 	.word	0x000000ff


	//----- nvinfo : EIATTR_FRAME_SIZE
	.align		4
.L_310:
        /*0714*/ 	.byte	0x04, 0x11
        /*0716*/ 	.short	(.L_312 - .L_311)
	.align		4
.L_311:
        /*0718*/ 	.word	index@($__internal_109_$__cuda_sm70_shflsync_bfly_p)
        /*071c*/ 	.word	0x00000000


	//----- nvinfo : EIATTR_FRAME_SIZE
	.align		4
.L_312:
        /*0720*/ 	.byte	0x04, 0x11
        /*0722*/ 	.short	(.L_314 - .L_313)
	.align		4
.L_313:
        /*0724*/ 	.word	index@(_ZN10layer_norm13ln_fwd_kernelINS_13Kernel_traitsI6__halfS2_fS2_fjLj2560ELj1ELj4ELj1ELj16ENS_18Kernel_traits_baseILj2560ES2_S2_fS2_fjLj128EEEEELb1ELb1ELb0ELb1EEEvNS_9FwdParamsE)
        /*0728*/ 	.word	0x00000050


	//----- nvinfo : EIATTR_REGCOUNT
	.align		4
.L_314:
        /*072c*/ 	.byte	0x04, 0x2f
        /*072e*/ 	.short	(.L_316 - .L_315)
	.align		4
.L_315:
        /*0730*/ 	.word	index@(_ZN10layer_norm13ln_fwd_kernelINS_13Kernel_traitsI6__halfS2_fS2_fjLj2560ELj1ELj4ELj1ELj16ENS_18Kernel_traits_baseILj2560ES2_S2_fS2_fjLj128EEEEELb1ELb1ELb0ELb0EEEvNS_9FwdParamsE)
        /*0734*/ 	.word	0x000000ff


	//----- nvinfo : EIATTR_FRAME_SIZE
	.align		4
.L_316:
        /*0738*/ 	.byte	0x04, 0x11
        /*073a*/ 	.short	(.L_318 - .L_317)
	.align		4
.L_317:
        /*073c*/ 	.word	index@($__internal_108_$__cuda_sm70_shflsync_bfly_p)
        /*0740*/ 	.word	0x00000000


	//----- nvinfo : EIATTR_FRAME_SIZE
	.align		4
.L_318:
        /*0744*/ 	.byte	0x04, 0x11
        /*0746*/ 	.short	(.L_320 - .L_319)
	.align		4
.L_319:
        /*0748*/ 	.word	index@(_ZN10layer_norm13ln_fwd_kernelINS_13Kernel_traitsI6__halfS2_fS2_fjLj2560ELj1ELj4ELj1ELj16ENS_18Kernel_traits_baseILj2560ES2_S2_fS2_fjLj128EEEEELb1ELb1ELb0ELb0EEEvNS_9FwdParamsE)
        /*074c*/ 	.word	0x000001b0


	//----- nvinfo : EIATTR_REGCOUNT
	.align		4
.L_320:
        /*0750*/ 	.byte	0x04, 0x2f
        /*0752*/ 	.short	(.L_322 - .L_321)
	.align		4
.L_321:
        /*0754*/ 	.word	index@(_ZN10layer_norm13ln_fwd_kernelINS_13Kernel_traitsI6__halfS2_fS2_fjLj2560ELj1ELj4ELj1ELj16ENS_18Kernel_traits_baseILj2560ES2_S2_fS2_fjLj128EEEEELb1ELb0ELb1ELb1EEEvNS_9FwdParamsE)
        /*0758*/ 	.word	0x000000ff


	//----- nvinfo : EIATTR_FRAME_SIZE
	.align		4
.L_322:
        /*075c*/ 	.byte	0x04, 0x11
        /*075e*/ 	.short	(.L_324 - .L_323)
	.align		4
.L_323:
        /*0760*/ 	.word	index@($__internal_107_$__cuda_sm70_shflsync_bfly_p)
        /*0764*/ 	.word	0x00000000


	//----- nvinfo : EIATTR_FRAME_SIZE
	.align		4
.L_324:
        /*0768*/ 	.byte	0x04, 0x11
        /*076a*/ 	.short	(.L_326 - .L_325)
	.align		4
.L_325:
        /*076c*/ 	.word	index@(_ZN10layer_norm13ln_fwd_kernelINS_13Kernel_traitsI6__halfS2_fS2_fjLj2560ELj1ELj4ELj1ELj16ENS_18Kernel_traits_baseILj2560ES2_S2_fS2_fjLj128EEEEELb1ELb0ELb1ELb1EEEvNS_9FwdParamsE)
        /*0770*/ 	.word	0x00000000


	//----- nvinfo : EIATTR_REGCOUNT
	.align		4
.L_326:
        /*0774*/ 	.byte	0x04, 0x2f
        /*0776*/ 	.short	(.L_328 - .L_327)
	.align		4
.L_327:
        /*0778*/ 	.word	index@(_ZN10layer_norm13ln_fwd_kernelINS_13Kernel_traitsI6__halfS2_fS2_fjLj2560ELj1ELj4ELj1ELj16ENS_18Kernel_traits_baseILj2560ES2_S2_fS2_fjLj128EEEEELb1ELb0ELb1ELb0EEEvNS_9FwdParamsE)
        /*077c*/ 	.word	0x000000ff


	//----- nvinfo : EIATTR_FRAME_SIZE
	.align		4
.L_328:
        /*0780*/ 	.byte	0x04, 0x11
        /*0782*/ 	.short	(.L_330 - .L_329)
	.align		4
.L_329:
        /*0784*/ 	.word	index@($__internal_106_$__cuda_sm70_shflsync_bfly_p)
        /*0788*/ 	.word	0x00000000


	//----- nvinfo : EIATTR_FRAME_SIZE
	.align		4
.L_330:
        /*078c*/ 	.byte	0x04, 0x11
        /*078e*/ 	.short	(.L_332 - .L_331)
	.align		4
.L_331:
        /*0790*/ 	.word	index@(_ZN10layer_norm13ln_fwd_kernelINS_13Kernel_traitsI6__halfS2_fS2_fjLj2560ELj1ELj4ELj1ELj16ENS_18Kernel_traits_baseILj2560ES2_S2_fS2_fjLj128EEEEELb1ELb0ELb1ELb0EEEvNS_9FwdParamsE)
        /*0794*/ 	.word	0x000000a0


	//----- nvinfo : EIATTR_REGCOUNT
	.align		4
.L_332:
        /*0798*/ 	.byte	0x04, 0x2f
        /*079a*/ 	.short	(.L_334 - .L_333)
	.align		4
.L_333:
        /*079c*/ 	.word	index@(_ZN10layer_norm13ln_fwd_kernelINS_13Kernel_traitsI6__halfS2_fS2_fjLj2560ELj1ELj4ELj1ELj16ENS_18Kernel_traits_baseILj2560ES2_S2_fS2_fjLj128EEEEELb1ELb0ELb0ELb1EEEvNS_9FwdParamsE)
        /*07a0*/ 	.word	0x000000f2


	//----- nvinfo : EIATTR_FRAME_SIZE
	.align		4
.L_334:
        /*07a4*/ 	.byte	0x04, 0x11
        /*07a6*/ 	.short	(.L_336 - .L_335)
	.align		4
.L_335:
        /*07a8*/ 	.word	index@($__internal_105_$__cuda_sm70_shflsync_bfly_p)
        /*07ac*/ 	.word	0x00000000


	//----- nvinfo : EIATTR_FRAME_SIZE
	.align		4
.L_336:
        /*07b0*/ 	.byte	0x04, 0x11
        /*07b2*/ 	.short	(.L_338 - .L_337)
	.align		4
.L_337:
        /*07b4*/ 	.word	index@(_ZN10layer_norm13ln_fwd_kernelINS_13Kernel_traitsI6__halfS2_fS2_fjLj2560ELj1ELj4ELj1ELj16ENS_18Kernel_traits_baseILj2560ES2_S2_fS2_fjLj128EEEEELb1ELb0ELb0ELb1EEEvNS_9FwdParamsE)
        /*07b8*/ 	.word	0x00000000


	//----- nvinfo : EIATTR_REGCOUNT
	.align		4
.L_338:
        /*07bc*/ 	.byte	0x04, 0x2f
        /*07be*/ 	.short	(.L_340 - .L_339)
	.align		4
.L_339:
        /*07c0*/ 	.word	index@(_ZN10layer_norm13ln_fwd_kernelINS_13Kernel_traitsI6__halfS2_fS2_fjLj2560ELj1ELj4ELj1ELj16ENS_18Kernel_traits_baseILj2560ES2_S2_fS2_fjLj128EEEEELb1ELb0ELb0ELb0EEEvNS_9FwdParamsE)
        /*07c4*/ 	.word	0x000000ff


	//----- nvinfo : EIATTR_FRAME_SIZE
	.align		4
.L_340:
        /*07c8*/ 	.byte	0x04, 0x11
        /*07ca*/ 	.short	(.L_342 - .L_341)
	.align		4
.L_341:
        /*07cc*/ 	.word	index@($__internal_104_$__cuda_sm70_shflsync_bfly_p)
        /*07d0*/ 	.word	0x00000000


	//----- nvinfo : EIATTR_FRAME_SIZE
	.align		4
.L_342:
        /*07d4*/ 	.byte	0x04, 0x11
        /*07d6*/ 	.short	(.L_344 - .L_343)
	.align		4
.L_343:
        /*07d8*/ 	.word	index@(_ZN10layer_norm13ln_fwd_kernelINS_13Kernel_traitsI6__halfS2_fS2_fjLj2560ELj1ELj4ELj1ELj16ENS_18Kernel_traits_baseILj2560ES2_S2_fS2_fjLj128EEEEELb1ELb0ELb0ELb0EEEvNS_9FwdParamsE)
        /*07dc*/ 	.word	0x00000070


	//----- nvinfo : EIATTR_REGCOUNT
	.align		4
.L_344:
        /*07e0*/ 	.byte	0x04, 0x2f
        /*07e2*/ 	.short	(.L_346 - .L_345)
	.align		4
.L_345:
        /*07e4*/ 	.word	index@(_ZN10layer_norm13ln_fwd_kernelINS_13Kernel_traitsI6__halfS2_fS2_fjLj2560ELj1ELj4ELj1ELj16ENS_18Kernel_traits_baseILj2560ES2_S2_fS2_fjLj128EEEEELb0ELb1ELb1ELb1EEEvNS_9FwdParamsE)
        /*07e8*/ 	.word	0x000000ff


	//----- nvinfo : EIATTR_FRAME_SIZE
	.align		4
.L_346:
        /*07ec*/ 	.byte	0x04, 0x11
        /*07ee*/ 	.short	(.L_348 - .L_347)
	.align		4
.L_347:
        /*07f0*/ 	.word	index@($__internal_103_$__cuda_sm70_shflsync_bfly_p)
        /*07f4*/ 	.word	0x00000000


	//----- nvinfo : EIATTR_FRAME_SIZE
	.align		4
.L_348:
        /*07f8*/ 	.byte	0x04, 0x11
        /*07fa*/ 	.short	(.L_350 - .L_349)
	.align		4
.L_349:
        /*07fc*/ 	.word	index@(_ZN10layer_norm13ln_fwd_kernelINS_13Kernel_traitsI6__halfS2_fS2_fjLj2560ELj1ELj4ELj1ELj16ENS_18Kernel_traits_baseILj2560ES2_S2_fS2_fjLj128EEEEELb0ELb1ELb1ELb1EEEvNS_9FwdParamsE)
        /*0800*/ 	.word	0x00000028


	//----- nvinfo : EIATTR_REGCOUNT
	.align		4
.L_350:
        /*0804*/ 	.byte	0x04, 0x2f
        /*0806*/ 	.short	(.L_352 - .L_351)
	.align		4
.L_351:
        /*0808*/ 	.word	index@(_ZN10layer_norm13ln_fwd_kernelINS_13Kernel_traitsI6__halfS2_fS2_fjLj2560ELj1ELj4ELj1ELj16ENS_18Kernel_traits_baseILj2560ES2_S2_fS2_fjLj128EEEEELb0ELb1ELb1ELb0EEEvNS_9FwdParamsE)
        /*080c*/ 	.word	0x000000ff


	//----- nvinfo : EIATTR_FRAME_SIZE
	.align		4
.L_352:
        /*0810*/ 	.byte	0x04, 0x11
        /*0812*/ 	.short	(.L_354 - .L_353)
	.align		4
.L_353:
        /*0814*/ 	.word	index@($__internal_102_$__cuda_sm70_shflsync_bfly_p)
        /*0818*/ 	.word	0x00000000


	//----- nvinfo : EIATTR_FRAME_SIZE
	.align		4
.L_354:
        /*081c*/ 	.byte	0x04, 0x11
        /*081e*/ 	.short	(.L_356 - .L_355)
	.align		4
.L_355:
        /*0820*/ 	.word	index@(_ZN10layer_norm13ln_fwd_kernelINS_13Kernel_traitsI6__halfS2_fS2_fjLj2560ELj1ELj4ELj1ELj16ENS_18Kernel_traits_baseILj2560ES2_S2_fS2_fjLj128EEEEELb0ELb1ELb1ELb0EEEvNS_9FwdParamsE)
        /*0824*/ 	.word	0x00000198


	//----- nvinfo : EIATTR_REGCOUNT
	.align		4
.L_356:
        /*0828*/ 	.byte	0x04, 0x2f
        /*082a*/ 	.short	(.L_358 - .L_357)
	.align		4
.L_357:
        /*082c*/ 	.word	index@(_ZN10layer_norm13ln_fwd_kernelINS_13Kernel_traitsI6__halfS2_fS2_fjLj2560ELj1ELj4ELj1ELj16ENS_18Kernel_traits_baseILj2560ES2_S2_fS2_fjLj128EEEEELb0ELb1ELb0ELb1EEEvNS_9FwdParamsE)
        /*0830*/ 	.word	0x000000ff


	//----- nvinfo : EIATTR_FRAME_SIZE
	.align		4
.L_358:
        /*0834*/ 	.byte	0x04, 0x11
        /*0836*/ 	.short	(.L_360 - .L_359)
	.align		4
.L_359:
        /*0838*/ 	.word	index@($__internal_101_$__cuda_sm70_shflsync_bfly_p)
        /*083c*/ 	.word	0x00000000


	//----- nvinfo : EIATTR_FRAME_SIZE
	.align		4
.L_360:
        /*0840*/ 	.byte	0x04, 0x11
        /*0842*/ 	.short	(.L_362 - .L_361)
	.align		4
.L_361:
        /*0844*/ 	.word	index@(_ZN10layer_norm13ln_fwd_kernelINS_13Kernel_traitsI6__halfS2_fS2_fjLj2560ELj1ELj4ELj1ELj16ENS_18Kernel_traits_baseILj2560ES2_S2_fS2_fjLj128EEEEELb0ELb1ELb0ELb1EEEvNS_9FwdParamsE)
        /*0848*/ 	.word	0x00000060


	//----- nvinfo : EIATTR_REGCOUNT
	.align		4
.L_362:
        /*084c*/ 	.byte	0x04, 0x2f
        /*084e*/ 	.short	(.L_364 - .L_363)
	.align		4
.L_363:
        /*0850*/ 	.word	index@(_ZN10layer_norm13ln_fwd_kernelINS_13Kernel_traitsI6__halfS2_fS2_fjLj2560ELj1ELj4ELj1ELj16ENS_18Kernel_traits_baseILj2560ES2_S2_fS2_fjLj128EEEEELb0ELb1ELb0ELb0EEEvNS_9FwdParamsE)
        /*0854*/ 	.word	0x000000ff


	//----- nvinfo : EIATTR_FRAME_SIZE
	.align		4
.L_364:
        /*0858*/ 	.byte	0x04, 0x11
        /*085a*/ 	.short	(.L_366 - .L_365)
	.align		4
.L_365:
        /*085c*/ 	.word	index@($__internal_100_$__cuda_sm70_shflsync_bfly_p)
        /*0860*/ 	.word	0x00000000


	//----- nvinfo : EIATTR_FRAME_SIZE
	.align		4
.L_366:
        /*0864*/ 	.byte	0x04, 0x11
        /*0866*/ 	.short	(.L_368 - .L_367)
	.align		4
.L_367:
        /*0868*/ 	.word	index@(_ZN10layer_norm13ln_fwd_kernelINS_13Kernel_traitsI6__halfS2_fS2_fjLj2560ELj1ELj4ELj1ELj16ENS_18Kernel_traits_baseILj2560ES2_S2_fS2_fjLj128EEEEELb0ELb1ELb0ELb0EEEvNS_9FwdParamsE)
        /*086c*/ 	.word	0x00000178


	//----- nvinfo : EIATTR_REGCOUNT
	.align		4
.L_368:
        /*0870*/ 	.byte	0x04, 0x2f
        /*0872*/ 	.short	(.L_370 - .L_369)
	.align		4
.L_369:
        /*0874*/ 	.word	index@(_ZN10layer_norm13ln_fwd_kernelINS_13Kernel_traitsI6__halfS2_fS2_fjLj2560ELj1ELj4ELj1ELj16ENS_18Kernel_traits_baseILj2560ES2_S2_fS2_fjLj128EEEEELb0ELb0ELb1ELb1EEEvNS_9FwdParamsE)
        /*0878*/ 	.word	0x000000fe


	//----- nvinfo : EIATTR_FRAME_SIZE
	.align		4
.L_370:
        /*087c*/ 	.byte	0x04, 0x11
        /*087e*/ 	.short	(.L_372 - .L_371)
	.align		4
.L_371:
        /*0880*/ 	.word	index@($__internal_99_$__cuda_sm70_shflsync_bfly_p)
        /*0884*/ 	.word	0x00000000


	//----- nvinfo : EIATTR_FRAME_SIZE
	.align		4
.L_372:
        /*0888*/ 	.byte	0x04, 0x11
        /*088a*/ 	.short	(.L_374 - .L_373)
	.align		4
.L_373:
        /*088c*/ 	.word	index@(_ZN10layer_norm13ln_fwd_kernelINS_13Kernel_traitsI6__halfS2_fS2_fjLj2560ELj1ELj4ELj1ELj16ENS_18Kernel_traits_baseILj2560ES2_S2_fS2_fjLj128EEEEELb0ELb0ELb1ELb1EEEvNS_9FwdParamsE)
        /*0890*/ 	.word	0x00000000


	//----- nvinfo : EIATTR_REGCOUNT
	.align		4
.L_374:
        /*0894*/ 	.byte	0x04, 0x2f
        /*0896*/ 	.short	(.L_376 - .L_375)
	.align		4
.L_375:
        /*0898*/ 	.word	index@(_ZN10layer_norm13ln_fwd_kernelINS_13Kernel_traitsI6__halfS2_fS2_fjLj2560ELj1ELj4ELj1ELj16ENS_18Kernel_traits_baseILj2560ES2_S2_fS2_fjLj128EEEEELb0ELb0ELb1ELb0EEEvNS_9FwdParamsE)
        /*089c*/ 	.word	0x000000ff


	//----- nvinfo : EIATTR_FRAME_SIZE
	.align		4
.L_376:
        /*08a0*/ 	.byte	0x04, 0x11
        /*08a2*/ 	.short	(.L_378 - .L_377)
	.align		4
.L_377:
        /*08a4*/ 	.word	index@($__internal_98_$__cuda_sm70_shflsync_bfly_p)
        /*08a8*/ 	.word	0x00000000


	//----- nvinfo : EIATTR_FRAME_SIZE
	.align		4
.L_378:
        /*08ac*/ 	.byte	0x04, 0x11
        /*08ae*/ 	.short	(.L_380 - .L_379)
	.align		4
.L_379:
        /*08b0*/ 	.word	index@(_ZN10layer_norm13ln_fwd_kernelINS_13Kernel_traitsI6__halfS2_fS2_fjLj2560ELj1ELj4ELj1ELj16ENS_18Kernel_traits_baseILj2560ES2_S2_fS2_fjLj128EEEEELb0ELb0ELb1ELb0EEEvNS_9FwdParamsE)
        /*08b4*/ 	.word	0x00000058


	//----- nvinfo : EIATTR_REGCOUNT
	.align		4
.L_380:
        /*08b8*/ 	.byte	0x04, 0x2f
        /*08ba*/ 	.short	(.L_382 - .L_381)
	.align		4
.L_381:
        /*08bc*/ 	.word	index@(_ZN10layer_norm13ln_fwd_kernelINS_13Kernel_traitsI6__halfS2_fS2_fjLj2560ELj1ELj4ELj1ELj16ENS_18Kernel_traits_baseILj2560ES2_S2_fS2_fjLj128EEEEELb0ELb0ELb0ELb1EEEvNS_9FwdParamsE)
        /*08c0*/ 	.word	0x000000eb


	//----- nvinfo : EIATTR_FRAME_SIZE
	.align		4
.L_382:
        /*08c4*/ 	.byte	0x04, 0x11
        /*08c6*/ 	.short	(.L_384 - .L_383)
	.align		4
.L_383:
        /*08c8*/ 	.word	index@($__internal_97_$__cuda_sm70_shflsync_bfly_p)
        /*08cc*/ 	.word	0x00000000


	//----- nvinfo : EIATTR_FRAME_SIZE
	.align		4
.L_384:
        /*08d0*/ 	.byte	0x04, 0x11
        /*08d2*/ 	.short	(.L_386 - .L_385)
	.align		4
.L_385:
        /*08d4*/ 	.word	index@(_ZN10layer_norm13ln_fwd_kernelINS_13Kernel_traitsI6__halfS2_fS2_fjLj2560ELj1ELj4ELj1ELj16ENS_18Kernel_traits_baseILj2560ES2_S2_fS2_fjLj128EEEEELb0ELb0ELb0ELb1EEEvNS_9FwdParamsE)
        /*08d8*/ 	.word	0x00000000


	//----- nvinfo : EIATTR_REGCOUNT
	.align		4
.L_386:
        /*08dc*/ 	.byte	0x04, 0x2f
        /*08de*/ 	.short	(.L_388 - .L_387)
	.align		4
.L_387:
        /*08e0*/ 	.word	index@(_ZN10layer_norm13ln_fwd_kernelINS_13Kernel_traitsI6__halfS2_fS2_fjLj2560ELj1ELj4ELj1ELj16ENS_18Kernel_traits_baseILj2560ES2_S2_fS2_fjLj128EEEEELb0ELb0ELb0ELb0EEEvNS_9FwdParamsE)
        /*08e4*/ 	.word	0x000000ff


	//----- nvinfo : EIATTR_FRAME_SIZE
	.align		4
.L_388:
        /*08e8*/ 	.byte	0x04, 0x11
        /*08ea*/ 	.short	(.L_390 - .L_389)
	.align		4
.L_389:
        /*08ec*/ 	.word	index@($__internal_96_$__cuda_sm70_shflsync_bfly_p)
        /*08f0*/ 	.word	0x00000000


	//----- nvinfo : EIATTR_FRAME_SIZE
	.align		4
.L_390:
        /*08f4*/ 	.byte	0x04, 0x11
        /*08f6*/ 	.short	(.L_392 - .L_391)
	.align		4
.L_391:
        /*08f8*/ 	.word	index@(_ZN10layer_norm13ln_fwd_kernelINS_13Kernel_traitsI6__halfS2_fS2_fjLj2560ELj1ELj4ELj1ELj16ENS_18Kernel_traits_baseILj2560ES2_S2_fS2_fjLj128EEEEELb0ELb0ELb0ELb0EEEvNS_9FwdParamsE)
        /*08fc*/ 	.word	0x00000038


	//----- nvinfo : EIATTR_REGCOUNT
	.align		4
.L_392:
        /*0900*/ 	.byte	0x04, 0x2f
        /*0902*/ 	.short	(.L_394 - .L_393)
	.align		4
.L_393:
        /*0904*/ 	.word	index@(_ZN10layer_norm13ln_fwd_kernelINS_13Kernel_traitsIf6__halfS2_S2_fjLj2560ELj1ELj4ELj1ELj16ENS_18Kernel_traits_baseILj2560EfS2_S2_S2_fjLj128EEEEELb1ELb1ELb1ELb1EEEvNS_9FwdParamsE)
        /*0908*/ 	.word	0x000000ff


	//----- nvinfo : EIATTR_FRAME_SIZE
	.align		4
.L_394:
        /*090c*/ 	.byte	0x04, 0x11
        /*090e*/ 	.short	(.L_396 - .L_395)
	.align		4
.L_395:
        /*0910*/ 	.word	index@($__internal_95_$__cuda_sm70_shflsync_bfly_p)
        /*0914*/ 	.word	0x00000000


	//----- nvinfo : EIATTR_FRAME_SIZE
	.align		4
.L_396:
        /*0918*/ 	.byte	0x04, 0x11
        /*091a*/ 	.short	(.L_398 - .L_397)
	.align		4
.L_397:
        /*091c*/ 	.word	index@(_ZN10layer_norm13ln_fwd_kernelINS_13Kernel_traitsIf6__halfS2_S2_fjLj2560ELj1ELj4ELj1ELj16ENS_18Kernel_traits_baseILj2560EfS2_S2_S2_fjLj128EEEEELb1ELb1ELb1ELb1EEEvNS_9FwdParamsE)
        /*0920*/ 	.word	0x000001a8


	//----- nvinfo : EIATTR_REGCOUNT
	.align		4
.L_398:
        /*0924*/ 	.byte	0x04, 0x2f
        /*0926*/ 	.short	(.L_400 - .L_399)
	.align		4
.L_399:
        /*0928*/ 	.word	index@(_ZN10layer_norm13ln_fwd_kernelINS_13Kernel_traitsIf6__halfS2_S2_fjLj2560ELj1ELj4ELj1ELj16ENS_18Kernel_traits_baseILj2560EfS2_S2_S2_fjLj128EEEEELb1ELb1ELb1ELb0EEEvNS_9FwdParamsE)
        /*092c*/ 	.word	0x000000ff


	//----- nvinfo : EIATTR_FRAME_SIZE
	.align		4
.L_400:
        /*0930*/ 	.byte	0x04, 0x11
        /*0932*/ 	.short	(.L_402 - .L_401)
	.align		4
.L_401:
        /*0934*/ 	.word	index@($__internal_94_$__cuda_sm70_shflsync_bfly_p)
        /*0938*/ 	.word	0x00000000


	//----- nvinfo : EIATTR_FRAME_SIZE
	.align		4
.L_402:
        /*093c*/ 	.byte	0x04, 0x11
        /*093e*/ 	.short	(.L_404 - .L_403)
	.align		4
.L_403:
        /*0940*/ 	.word	index@(_ZN10layer_norm13ln_fwd_kernelINS_13Kernel_traitsIf6__halfS2_S2_fjLj2560ELj1ELj4ELj1ELj16ENS_18Kernel_traits_baseILj2560EfS2_S2_S2_fjLj128EEEEELb1ELb1ELb1ELb0EEEvNS_9FwdParamsE)
        /*0944*/ 	.word	0x000001c0


	//----- nvinfo : EIATTR_REGCOUNT
	.align		4
.L_404:
        /*0948*/ 	.byte	0x04, 0x2f
        /*094a*/ 	.short	(.L_406 - .L_405)
	.align		4
.L_405:
        /*094c*/ 	.word	index@(_ZN10layer_norm13ln_fwd_kernelINS_13Kernel_traitsIf6__halfS2_S2_fjLj2560ELj1ELj4ELj1ELj16ENS_18Kernel_traits_baseILj2560EfS2_S2_S2_fjLj128EEEEELb1ELb1ELb0ELb1EEEvNS_9FwdParamsE)
        /*0950*/ 	.word	0x000000ff


	//----- nvinfo : EIATTR_FRAME_SIZE
	.align		4
.L_406:
        /*0954*/ 	.byte	0x04, 0x11
        /*0956*/ 	.short	(.L_408 - .L_407)
	.align		4
.L_407:
        /*0958*/ 	.word	index@($__internal_93_$__cuda_sm70_shflsync_bfly_p)
        /*095c*/ 	.word	0x00000000


	//----- nvinfo : EIATTR_FRAME_SIZE
	.align		4
.L_408:
        /*0960*/ 	.byte	0x04, 0x11
        /*0962*/ 	.short	(.L_410 - .L_409)
	.align		4
.L_409:
        /*0964*/ 	.word	index@(_ZN10layer_norm13ln_fwd_kernelINS_13Kernel_traitsIf6__halfS2_S2_fjLj2560ELj1ELj4ELj1ELj16ENS_18Kernel_traits_baseILj2560EfS2_S2_S2_fjLj128EEEEELb1ELb1ELb0ELb1EEEvNS_9FwdParamsE)
        /*0968*/ 	.word	0x00000198


	//----- nvinfo : EIATTR_REGCOUNT
	.align		4
.L_410:
        /*096c*/ 	.byte	0x04, 0x2f
        /*096e*/ 	.short	(.L_412 - .L_411)
	.align		4
.L_411:
        /*0970*/ 	.word	index@(_ZN10layer_norm13ln_fwd_kernelINS_13Kernel_traitsIf6__halfS2_S2_fjLj2560ELj1ELj4ELj1ELj16ENS_18Kernel_traits_baseILj2560EfS2_S2_S2_fjLj128EEEEELb1ELb1ELb0ELb0EEEvNS_9FwdParamsE)
        /*0974*/ 	.word	0x000000ff


	//----- nvinfo : EIATTR_FRAME_SIZE
	.align		4
.L_412:
        /*0978*/ 	.byte	0x04, 0x11
        /*097a*/ 	.short	(.L_414 - .L_413)
	.align		4
.L_413:
        /*097c*/ 	.word	index@($__internal_92_$__cuda_sm70_shflsync_bfly_p)
        /*0980*/ 	.word	0x00000000


	//----- nvinfo : EIATTR_FRAME_SIZE
	.align		4
.L_414:
        /*0984*/ 	.byte	0x04, 0x11
        /*0986*/ 	.short	(.L_416 - .L_415)
	.align		4
.L_415:
        /*0988*/ 	.word	index@(_ZN10layer_norm13ln_fwd_kernelINS_13Kernel_traitsIf6__halfS2_S2_fjLj2560ELj1ELj4ELj1ELj16ENS_18Kernel_traits_baseILj2560EfS2_S2_S2_fjLj128EEEEELb1ELb1ELb0ELb0EEEvNS_9FwdParamsE)
        /*098c*/ 	.word	0x00000190


	//----- nvinfo : EIATTR_REGCOUNT
	.align		4
.L_416:
        /*0990*/ 	.byte	0x04, 0x2f
        /*0992*/ 	.short	(.L_418 - .L_417)
	.align		4
.L_417:
        /*0994*/ 	.word	index@(_ZN10layer_norm13ln_fwd_kernelINS_13Kernel_traitsIf6__halfS2_S2_fjLj2560ELj1ELj4ELj1ELj16ENS_18Kernel_traits_baseILj2560EfS2_S2_S2_fjLj128EEEEELb1ELb0ELb1ELb1EEEvNS_9FwdParamsE)
        /*0998*/ 	.word	0x000000ff


	//----- nvinfo : EIATTR_FRAME_SIZE
	.align		4
.L_418:
        /*099c*/ 	.byte	0x04, 0x11
        /*099e*/ 	.short	(.L_420 - .L_419)
	.align		4
.L_419:
        /*09a0*/ 	.word	index@($__internal_91_$__cuda_sm70_shflsync_bfly_p)
        /*09a4*/ 	.word	0x00000000


	//----- nvinfo : EIATTR_FRAME_SIZE
	.align		4
.L_420:
        /*09a8*/ 	.byte	0x04, 0x11
        /*09aa*/ 	.short	(.L_422 - .L_421)
	.align		4
.L_421:
        /*09ac*/ 	.word	index@(_ZN10layer_norm13ln_fwd_kernelINS_13Kernel_traitsIf6__halfS2_S2_fjLj2560ELj1ELj4ELj1ELj16ENS_18Kernel_traits_baseILj2560EfS2_S2_S2_fjLj128EEEEELb1ELb0ELb1ELb1EEEvNS_9FwdParamsE)
        /*09b0*/ 	.word	0x00000060


	//----- nvinfo : EIATTR_REGCOUNT
	.align		4
.L_422:
        /*09b4*/ 	.byte	0x04, 0x2f
        /*09b6*/ 	.short	(.L_424 - .L_423)
	.align		4
.L_423:
        /*09b8*/ 	.word	index@(_ZN10layer_norm13ln_fwd_kernelINS_13Kernel_traitsIf6__halfS2_S2_fjLj2560ELj1ELj4ELj1ELj16ENS_18Kernel_traits_baseILj2560EfS2_S2_S2_fjLj128EEEEELb1ELb0ELb1ELb0EEEvNS_9FwdParamsE)
        /*09bc*/ 	.word	0x000000ff


	//----- nvinfo : EIATTR_FRAME_SIZE
	.align		4
.L_424:
        /*09c0*/ 	.byte	0x04, 0x11
        /*09c2*/ 	.short	(.L_426 - .L_425)
	.align		4
.L_425:
        /*09c4*/ 	.word	index@($__internal_90_$__cuda_sm70_shflsync_bfly_p)
        /*09c8*/ 	.word	0x00000000


	//----- nvinfo : EIATTR_FRAME_SIZE
	.align		4
.L_426:
        /*09cc*/ 	.byte	0x04, 0x11
        /*09ce*/ 	.short	(.L_428 - .L_427)
	.align		4
.L_427:
        /*09d0*/ 	.word	index@(_ZN10layer_norm13ln_fwd_kernelINS_13Kernel_traitsIf6__halfS2_S2_fjLj2560ELj1ELj4ELj1ELj16ENS_18Kernel_traits_baseILj2560EfS2_S2_S2_fjLj128EEEEELb1ELb0ELb1ELb0EEEvNS_9FwdParamsE)
        /*09d4*/ 	.word	0x00000078


	//----- nvinfo : EIATTR_REGCOUNT
	.align		4
.L_428:
        /*09d8*/ 	.byte	0x04, 0x2f
        /*09da*/ 	.short	(.L_430 - .L_429)
	.align		4
.L_429:
        /*09dc*/ 	.word	index@(_ZN10layer_norm13ln_fwd_kernelINS_13Kernel_traitsIf6__halfS2_S2_fjLj2560ELj1ELj4ELj1ELj16ENS_18Kernel_traits_baseILj2560EfS2_S2_S2_fjLj128EEEEELb1ELb0ELb0ELb1EEEvNS_9FwdParamsE)
        /*09e0*/ 	.word	0x000000ff


	//----- nvinfo : EIATTR_FRAME_SIZE
	.align		4
.L_430:
        /*09e4*/ 	.byte	0x04, 0x11
        /*09e6*/ 	.short	(.L_432 - .L_431)
	.align		4
.L_431:
        /*09e8*/ 	.word	index@($__internal_89_$__cuda_sm70_shflsync_bfly_p)
        /*09ec*/ 	.word	0x00000000


	//----- nvinfo : EIATTR_FRAME_SIZE
	.align		4
.L_432:
        /*09f0*/ 	.byte	0x04, 0x11
        /*09f2*/ 	.short	(.L_434 - .L_433)
	.align		4
.L_433:
        /*09f4*/ 	.word	index@(_ZN10layer_norm13ln_fwd_kernelINS_13Kernel_traitsIf6__halfS2_S2_fjLj2560ELj1ELj4ELj1ELj16ENS_18Kernel_traits_baseILj2560EfS2_S2_S2_fjLj128EEEEELb1ELb0ELb0ELb1EEEvNS_9FwdParamsE)
        /*09f8*/ 	.word	0x00000058


	//----- nvinfo : EIATTR_REGCOUNT
	.align		4
.L_434:
        /*09fc*/ 	.byte	0x04, 0x2f
        /*09fe*/ 	.short	(.L_436 - .L_435)
	.align		4
.L_435:
        /*0a00*/ 	.word	index@(_ZN10layer_norm13ln_fwd_kernelINS_13Kernel_traitsIf6__halfS2_S2_fjLj2560ELj1ELj4ELj1ELj16ENS_18Kernel_traits_baseILj2560EfS2_S2_S2_fjLj128EEEEELb1ELb0ELb0ELb0EEEvNS_9FwdParamsE)
        /*0a04*/ 	.word	0x000000ff


	//----- nvinfo : EIATTR_FRAME_SIZE
	.align		4
.L_436:
        /*0a08*/ 	.byte	0x04, 0x11
        /*0a0a*/ 	.short	(.L_438 - .L_437)
	.align		4
.L_437:
        /*0a0c*/ 	.word	index@($__internal_88_$__cuda_sm70_shflsync_bfly_p)
        /*0a10*/ 	.word	0x00000000


	//----- nvinfo : EIATTR_FRAME_SIZE
	.align		4
.L_438:
        /*0a14*/ 	.byte	0x04, 0x11
        /*0a16*/ 	.short	(.L_440 - .L_439)
	.align		4
.L_439:
        /*0a18*/ 	.word	index@(_ZN10layer_norm13ln_fwd_kernelINS_13Kernel_traitsIf6__halfS2_S2_fjLj2560ELj1ELj4ELj1ELj16ENS_18Kernel_traits_baseILj2560EfS2_S2_S2_fjLj128EEEEELb1ELb0ELb0ELb0EEEvNS_9FwdParamsE)
        /*0a1c*/ 	.word	0x00000048


	//----- nvinfo : EIATTR_REGCOUNT
	.align		4
.L_440:
        /*0a20*/ 	.byte	0x04, 0x2f
        /*0a22*/ 	.short	(.L_442 - .L_441)
	.align		4
.L_441:
        /*0a24*/ 	.word	index@(_ZN10layer_norm13ln_fwd_kernelINS_13Kernel_traitsIf6__halfS2_S2_fjLj2560ELj1ELj4ELj1ELj16ENS_18Kernel_traits_baseILj2560EfS2_S2_S2_fjLj128EEEEELb0ELb1ELb1ELb1EEEvNS_9FwdParamsE)
        /*0a28*/ 	.word	0x000000ff


	//----- nvinfo : EIATTR_FRAME_SIZE
	.align		4
.L_442:
        /*0a2c*/ 	.byte	0x04, 0x11
        /*0a2e*/ 	.short	(.L_444 - .L_443)
	.align		4
.L_443:
        /*0a30*/ 	.word	index@($__internal_87_$__cuda_sm70_shflsync_bfly_p)
        /*0a34*/ 	.word	0x00000000


	//----- nvinfo : EIATTR_FRAME_SIZE
	.align		4
.L_444:
        /*0a38*/ 	.byte	0x04, 0x11
        /*0a3a*/ 	.short	(.L_446 - .L_445)
	.align		4
.L_445:
        /*0a3c*/ 	.word	index@(_ZN10layer_norm13ln_fwd_kernelINS_13Kernel_traitsIf6__halfS2_S2_fjLj2560ELj1ELj4ELj1ELj16ENS_18Kernel_traits_baseILj2560EfS2_S2_S2_fjLj128EEEEELb0ELb1ELb1ELb1EEEvNS_9FwdParamsE)
        /*0a40*/ 	.word	0x00000160


	//----- nvinfo : EIATTR_REGCOUNT
	.align		4
.L_446:
        /*0a44*/ 	.byte	0x04, 0x2f
        /*0a46*/ 	.short	(.L_448 - .L_447)
	.align		4
.L_447:
        /*0a48*/ 	.word	index@(_ZN10layer_norm13ln_fwd_kernelINS_13Kernel_traitsIf6__halfS2_S2_fjLj2560ELj1ELj4ELj1ELj16ENS_18Kernel_traits_baseILj2560EfS2_S2_S2_fjLj128EEEEELb0ELb1ELb1ELb0EEEvNS_9FwdParamsE)
        /*0a4c*/ 	.word	0x000000ff


	//----- nvinfo : EIATTR_FRAME_SIZE
	.align		4
.L_448:
        /*0a50*/ 	.byte	0x04, 0x11
        /*0a52*/ 	.short	(.L_450 - .L_449)
	.align		4
.L_449:
        /*0a54*/ 	.word	index@($__internal_86_$__cuda_sm70_shflsync_bfly_p)
        /*0a58*/ 	.word	0x00000000


	//----- nvinfo : EIATTR_FRAME_SIZE
	.align		4
.L_450:
        /*0a5c*/ 	.byte	0x04, 0x11
        /*0a5e*/ 	.short	(.L_452 - .L_451)
	.align		4
.L_451:
        /*0a60*/ 	.word	index@(_ZN10layer_norm13ln_fwd_kernelINS_13Kernel_traitsIf6__halfS2_S2_fjLj2560ELj1ELj4ELj1ELj16ENS_18Kernel_traits_baseILj2560EfS2_S2_S2_fjLj128EEEEELb0ELb1ELb1ELb0EEEvNS_9FwdParamsE)
        /*0a64*/ 	.word	0x00000178


	//----- nvinfo : EIATTR_REGCOUNT
	.align		4
.L_452:
        /*0a68*/ 	.byte	0x04, 0x2f
        /*0a6a*/ 	.short	(.L_454 - .L_453)
	.align		4
.L_453:
        /*0a6c*/ 	.word	index@(_ZN10layer_norm13ln_fwd_kernelINS_13Kernel_traitsIf6__halfS2_S2_fjLj2560ELj1ELj4ELj1ELj16ENS_18Kernel_traits_baseILj2560EfS2_S2_S2_fjLj128EEEEELb0ELb1ELb0ELb1EEEvNS_9FwdParamsE)
        /*0a70*/ 	.word	0x000000ff


	//----- nvinfo : EIATTR_FRAME_SIZE
	.align		4
.L_454:
        /*0a74*/ 	.byte	0x04, 0x11
        /*0a76*/ 	.short	(.L_456 - .L_455)
	.align		4
.L_455:
        /*0a78*/ 	.word	index@($__internal_85_$__cuda_sm70_shflsync_bfly_p)
        /*0a7c*/ 	.word	0x00000000


	//----- nvinfo : EIATTR_FRAME_SIZE
	.align		4
.L_456:
        /*0a80*/ 	.byte	0x04, 0x11
        /*0a82*/ 	.short	(.L_458 - .L_457)
	.align		4
.L_457:
        /*0a84*/ 	.word	index@(_ZN10layer_norm13ln_fwd_kernelINS_13Kernel_traitsIf6__halfS2_S2_fjLj2560ELj1ELj4ELj1ELj16ENS_18Kernel_traits_baseILj2560EfS2_S2_S2_fjLj128EEEEELb0ELb1ELb0ELb1EEEvNS_9FwdParamsE)
        /*0a88*/ 	.word	0x00000178


	//----- nvinfo : EIATTR_REGCOUNT
	.align		4
.L_458:
        /*0a8c*/ 	.byte	0x04, 0x2f
        /*0a8e*/ 	.short	(.L_460 - .L_459)
	.align		4
.L_459:
        /*0a90*/ 	.word	index@(_ZN10layer_norm13ln_fwd_kernelINS_13Kernel_traitsIf6__halfS2_S2_fjLj2560ELj1ELj4ELj1ELj16ENS_18Kernel_traits_baseILj2560EfS2_S2_S2_fjLj128EEEEELb0ELb1ELb0ELb0EEEvNS_9FwdParamsE)
        /*0a94*/ 	.word	0x000000ff


	//----- nvinfo : EIATTR_FRAME_SIZE
	.align		4
.L_460:
        /*0a98*/ 	.byte	0x04, 0x11
        /*0a9a*/ 	.short	(.L_462 - .L_461)
	.align		4
.L_461:
        /*0a9c*/ 	.word	index@($__internal_84_$__cuda_sm70_shflsync_bfly_p)
        /*0aa0*/ 	.word	0x00000000


	//----- nvinfo : EIATTR_FRAME_SIZE
	.align		4
.L_462:
        /*0aa4*/ 	.byte	0x04, 0x11
        /*0aa6*/ 	.short	(.L_464 - .L_463)
	.align		4
.L_463:
        /*0aa8*/ 	.word	index@(_ZN10layer_norm13ln_fwd_kernelINS_13Kernel_traitsIf6__halfS2_S2_fjLj2560ELj1ELj4ELj1ELj16ENS_18Kernel_traits_baseILj2560EfS2_S2_S2_fjLj128EEEEELb0ELb1ELb0ELb0EEEvNS_9FwdParamsE)
        /*0aac*/ 	.word	0x00000168


	//----- nvinfo : EIATTR_REGCOUNT
	.align		4
.L_464:
        /*0ab0*/ 	.byte	0x04, 0x2f
        /*0ab2*/ 	.short	(.L_466 - .L_465)
	.align		4
.L_465:
        /*0ab4*/ 	.word	index@(_ZN10layer_norm13ln_fwd_kernelINS_13Kernel_traitsIf6__halfS2_S2_fjLj2560ELj1ELj4ELj1ELj16ENS_18Kernel_traits_baseILj2560EfS2_S2_S2_fjLj128EEEEELb0ELb0ELb1ELb1EEEvNS_9FwdParamsE)
        /*0ab8*/ 	.word	0x000000ff


	//----- nvinfo : EIATTR_FRAME_SIZE
	.align		4
.L_466:
        /*0abc*/ 	.byte	0x04, 0x11
        /*0abe*/ 	.short	(.L_468 - .L_467)
	.align		4
.L_467:
        /*0ac0*/ 	.word	index@($__internal_83_$__cuda_sm70_shflsync_bfly_p)
        /*0ac4*/ 	.word	0x00000000


	//----- nvinfo : EIATTR_FRAME_SIZE
	.align		4
.L_468:
        /*0ac8*/ 	.byte	0x04, 0x11
        /*0aca*/ 	.short	(.L_470 - .L_469)
	.align		4
.L_469:
        /*0acc*/ 	.word	index@(_ZN10layer_norm13ln_fwd_kernelINS_13Kernel_traitsIf6__halfS2_S2_fjLj2560ELj1ELj4ELj1ELj16ENS_18Kernel_traits_baseILj2560EfS2_S2_S2_fjLj128EEEEELb0ELb0ELb1ELb1EEEvNS_9FwdParamsE)
        /*0ad0*/ 	.word	0x00000018


	//----- nvinfo : EIATTR_REGCOUNT
	.align		4
.L_470:
        /*0ad4*/ 	.byte	0x04, 0x2f
        /*0ad6*/ 	.short	(.L_472 - .L_471)
	.align		4
.L_471:
        /*0ad8*/ 	.word	index@(_ZN10layer_norm13ln_fwd_kernelINS_13Kernel_traitsIf6__halfS2_S2_fjLj2560ELj1ELj4ELj1ELj16ENS_18Kernel_traits_baseILj2560EfS2_S2_S2_fjLj128EEEEELb0ELb0ELb1ELb0EEEvNS_9FwdParamsE)
        /*0adc*/ 	.word	0x000000ff


	//----- nvinfo : EIATTR_FRAME_SIZE
	.align		4
.L_472:
        /*0ae0*/ 	.byte	0x04, 0x11
        /*0ae2*/ 	.short	(.L_474 - .L_473)
	.align		4
.L_473:
        /*0ae4*/ 	.word	index@($__internal_82_$__cuda_sm70_shflsync_bfly_p)
        /*0ae8*/ 	.word	0x00000000


	//----- nvinfo : EIATTR_FRAME_SIZE
	.align		4
.L_474:
        /*0aec*/ 	.byte	0x04, 0x11
        /*0aee*/ 	.short	(.L_476 - .L_475)
	.align		4
.L_475:
        /*0af0*/ 	.word	index@(_ZN10layer_norm13ln_fwd_kernelINS_13Kernel_traitsIf6__halfS2_S2_fjLj2560ELj1ELj4ELj1ELj16ENS_18Kernel_traits_baseILj2560EfS2_S2_S2_fjLj128EEEEELb0ELb0ELb1ELb0EEEvNS_9FwdParamsE)
        /*0af4*/ 	.word	0x00000030


	//----- nvinfo : EIATTR_REGCOUNT
	.align		4
.L_476:
        /*0af8*/ 	.byte	0x04, 0x2f
        /*0afa*/ 	.short	(.L_478 - .L_477)
	.align		4
.L_477:
        /*0afc*/ 	.word	index@(_ZN10layer_norm13ln_fwd_kernelINS_13Kernel_traitsIf6__halfS2_S2_fjLj2560ELj1ELj4ELj1ELj16ENS_18Kernel_traits_baseILj2560EfS2_S2_S2_fjLj128EEEEELb0ELb0ELb0ELb1EEEvNS_9FwdParamsE)
        /*0b00*/ 	.word	0x000000ff


	//----- nvinfo : EIATTR_FRAME_SIZE
	.align		4
.L_478:
        /*0b04*/ 	.byte	0x04, 0x11
        /*0b06*/ 	.short	(.L_480 - .L_479)
	.align		4
.L_479:
        /*0b08*/ 	.word	index@($__internal_81_$__cuda_sm70_shflsync_bfly_p)
        /*0b0c*/ 	.word	0x00000000


	//----- nvinfo : EIATTR_FRAME_SIZE
	.align		4
.L_480:
        /*0b10*/ 	.byte	0x04, 0x11
        /*0b12*/ 	.short	(.L_482 - .L_481)
	.align		4
.L_481:
        /*0b14*/ 	.word	index@(_ZN10layer_norm13ln_fwd_kernelINS_13Kernel_traitsIf6__halfS2_S2_fjLj2560ELj1ELj4ELj1ELj16ENS_18Kernel_traits_baseILj2560EfS2_S2_S2_fjLj128EEEEELb0ELb0ELb0ELb1EEEvNS_9FwdParamsE)
        /*0b18*/ 	.word	0x00000040


	//----- nvinfo : EIATTR_REGCOUNT
	.align		4
.L_482:
        /*0b1c*/ 	.byte	0x04, 0x2f
        /*0b1e*/ 	.short	(.L_484 - .L_483)
	.align		4
.L_483:
        /*0b20*/ 	.word	index@(_ZN10layer_norm13ln_fwd_kernelINS_13Kernel_traitsIf6__halfS2_S2_fjLj2560ELj1ELj4ELj1ELj16ENS_18Kernel_traits_baseILj2560EfS2_S2_S2_fjLj128EEEEELb0ELb0ELb0ELb0EEEvNS_9FwdParamsE)
        /*0b24*/ 	.word	0x000000ff


	//----- nvinfo : EIATTR_FRAME_SIZE
	.align		4
.L_484:
        /*0b28*/ 	.byte	0x04, 0x11
        /*0b2a*/ 	.short	(.L_486 - .L_485)
	.align		4
.L_485:
        /*0b2c*/ 	.word	index@($__internal_80_$__cuda_sm70_shflsync_bfly_p)
        /*0b30*/ 	.word	0x00000000


	//----- nvinfo : EIATTR_FRAME_SIZE
	.align		4
.L_486:
        /*0b34*/ 	.byte	0x04, 0x11
        /*0b36*/ 	.short	(.L_488 - .L_487)
	.align		4
.L_487:
        /*0b38*/ 	.word	index@(_ZN10layer_norm13ln_fwd_kernelINS_13Kernel_traitsIf6__halfS2_S2_fjLj2560ELj1ELj4ELj1ELj16ENS_18Kernel_traits_baseILj2560EfS2_S2_S2_fjLj128EEEEELb0ELb0ELb0ELb0EEEvNS_9FwdParamsE)
        /*0b3c*/ 	.word	0x00000030


	//----- nvinfo : EIATTR_REGCOUNT
	.align		4
.L_488:
        /*0b40*/ 	.byte	0x04, 0x2f
        /*0b42*/ 	.short	(.L_490 - .L_489)
	.align		4
.L_489:
        /*0b44*/ 	.word	index@(_ZN10layer_norm13ln_fwd_kernelINS_13Kernel_traitsIf13__nv_bfloat16fS2_fjLj2560ELj1ELj4ELj1ELj16ENS_18Kernel_traits_baseILj2560EfS2_fS2_fjLj128EEEEELb1ELb1ELb1ELb1EEEvNS_9FwdParamsE)
        /*0b48*/ 	.word	0x000000ff


	//----- nvinfo : EIATTR_FRAME_SIZE
	.align		4
.L_490:
        /*0b4c*/ 	.byte	0x04, 0x11
        /*0b4e*/ 	.short	(.L_492 - .L_491)
	.align		4
.L_491:
        /*0b50*/ 	.word	index@($__internal_79_$__cuda_sm70_shflsync_bfly_p)
        /*0b54*/ 	.word	0x00000000


	//----- nvinfo : EIATTR_FRAME_SIZE
	.align		4
.L_492:
        /*0b58*/ 	.byte	0x04, 0x11
        /*0b5a*/ 	.short	(.L_494 - .L_493)
	.align		4
.L_493:
        /*0b5c*/ 	.word	index@(_ZN10layer_norm13ln_fwd_kernelINS_13Kernel_traitsIf13__nv_bfloat16fS2_fjLj2560ELj1ELj4ELj1ELj16ENS_18Kernel_traits_baseILj2560EfS2_fS2_fjLj128EEEEELb1ELb1ELb1ELb1EEEvNS_9FwdParamsE)
        /*0b60*/ 	.word	0x000001b8


	//----- nvinfo : EIATTR_REGCOUNT
	.align		4
.L_494:
        /*0b64*/ 	.byte	0x04, 0x2f
        /*0b66*/ 	.short	(.L_496 - .L_495)
	.align		4
.L_495:
        /*0b68*/ 	.word	index@(_ZN10layer_norm13ln_fwd_kernelINS_13Kernel_traitsIf13__nv_bfloat16fS2_fjLj2560ELj1ELj4ELj1ELj16ENS_18Kernel_traits_baseILj2560EfS2_fS2_fjLj128EEEEELb1ELb1ELb1ELb0EEEvNS_9FwdParamsE)
        /*0b6c*/ 	.word	0x000000ff


	//----- nvinfo : EIATTR_FRAME_SIZE
	.align		4
.L_496:
        /*0b70*/ 	.byte	0x04, 0x11
        /*0b72*/ 	.short	(.L_498 - .L_497)
	.align		4
.L_497:
        /*0b74*/ 	.word	index@($__internal_78_$__cuda_sm70_shflsync_bfly_p)
        /*0b78*/ 	.word	0x00000000


	//----- nvinfo : EIATTR_FRAME_SIZE
	.align		4
.L_498:
        /*0b7c*/ 	.byte	0x04, 0x11
        /*0b7e*/ 	.short	(.L_500 - .L_499)
	.align		4
.L_499:
        /*0b80*/ 	.word	index@(_ZN10layer_norm13ln_fwd_kernelINS_13Kernel_traitsIf13__nv_bfloat16fS2_fjLj2560ELj1ELj4ELj1ELj16ENS_18Kernel_traits_baseILj2560EfS2_fS2_fjLj128EEEEELb1ELb1ELb1ELb0EEEvNS_9FwdParamsE)
        /*0b84*/ 	.word	0x000001d8


	//----- nvinfo : EIATTR_REGCOUNT
	.align		4
.L_500:
        /*0b88*/ 	.byte	0x04, 0x2f
        /*0b8a*/ 	.short	(.L_502 - .L_501)
	.align		4
.L_501:
        /*0b8c*/ 	.word	index@(_ZN10layer_norm13ln_fwd_kernelINS_13Kernel_traitsIf13__nv_bfloat16fS2_fjLj2560ELj1ELj4ELj1ELj16ENS_18Kernel_traits_baseILj2560EfS2_fS2_fjLj128EEEEELb1ELb1ELb0ELb1EEEvNS_9FwdParamsE)
        /*0b90*/ 	.word	0x000000ff


	//----- nvinfo : EIATTR_FRAME_SIZE
	.align		4
.L_502:
        /*0b94*/ 	.byte	0x04, 0x11
        /*0b96*/ 	.short	(.L_504 - .L_503)
	.align		4
.L_503:
        /*0b98*/ 	.word	index@($__internal_77_$__cuda_sm70_shflsync_bfly_p)
        /*0b9c*/ 	.word	0x00000000


	//----- nvinfo : EIATTR_FRAME_SIZE
	.align		4
.L_504:
        /*0ba0*/ 	.byte	0x04, 0x11
        /*0ba2*/ 	.short	(.L_506 - .L_505)
	.align		4
.L_505:
        /*0ba4*/ 	.word	index@(_ZN10layer_norm13ln_fwd_kernelINS_13Kernel_traitsIf13__nv_bfloat16fS2_fjLj2560ELj1ELj4ELj1ELj16ENS_18Kernel_traits_baseILj2560EfS2_fS2_fjLj128EEEEELb1ELb1ELb0ELb1EEEvNS_9FwdParamsE)
        /*0ba8*/ 	.word	0x00000190


	//----- nvinfo : EIATTR_REGCOUNT
	.align		4
.L_506:
        /*0bac*/ 	.byte	0x04, 0x2f
        /*0bae*/ 	.short	(.L_508 - .L_507)
	.align		4
.L_507:
        /*0bb0*/ 	.word	index@(_ZN10layer_norm13ln_fwd_kernelINS_13Kernel_traitsIf13__nv_bfloat16fS2_fjLj2560ELj1ELj4ELj1ELj16ENS_18Kernel_traits_baseILj2560EfS2_fS2_fjLj128EEEEELb1ELb1ELb0ELb0EEEvNS_9FwdParamsE)
        /*0bb4*/ 	.word	0x000000ff


	//----- nvinfo : EIATTR_FRAME_SIZE
	.align		4
.L_508:
        /*0bb8*/ 	.byte	0x04, 0x11
        /*0bba*/ 	.short	(.L_510 - .L_509)
	.align		4
.L_509:
        /*0bbc*/ 	.word	index@($__internal_76_$__cuda_sm70_shflsync_bfly_p)
        /*0bc0*/ 	.word	0x00000000


	//----- nvinfo : EIATTR_FRAME_SIZE
	.align		4
.L_510:
        /*0bc4*/ 	.byte	0x04, 0x11
        /*0bc6*/ 	.short	(.L_512 - .L_511)
	.align		4
.L_511:
        /*0bc8*/ 	.word	index@(_ZN10layer_norm13ln_fwd_kernelINS_13Kernel_traitsIf13__nv_bfloat16fS2_fjLj2560ELj1ELj4ELj1ELj16ENS_18Kernel_traits_baseILj2560EfS2_fS2_fjLj128EEEEELb1ELb1ELb0ELb0EEEvNS_9FwdParamsE)
        /*0bcc*/ 	.word	0x000001a0


	//----- nvinfo : EIATTR_REGCOUNT
	.align		4
.L_512:
        /*0bd0*/ 	.byte	0x04, 0x2f
        /*0bd2*/ 	.short	(.L_514 - .L_513)
	.align		4
.L_513:
        /*0bd4*/ 	.word	index@(_ZN10layer_norm13ln_fwd_kernelINS_13Kernel_traitsIf13__nv_bfloat16fS2_fjLj2560ELj1ELj4ELj1ELj16ENS_18Kernel_traits_baseILj2560EfS2_fS2_fjLj128EEEEELb1ELb0ELb1ELb1EEEvNS_9FwdParamsE)
        /*0bd8*/ 	.word	0x000000ff


	//----- nvinfo : EIATTR_FRAME_SIZE
	.align		4
.L_514:
        /*0bdc*/ 	.byte	0x04, 0x11
        /*0bde*/ 	.short	(.L_516 - .L_515)
	.align		4
.L_515:
        /*0be0*/ 	.word	index@($__internal_75_$__cuda_sm70_shflsync_bfly_p)
        /*0be4*/ 	.word	0x00000000


	//----- nvinfo : EIATTR_FRAME_SIZE
	.align		4
.L_516:
        /*0be8*/ 	.byte	0x04, 0x11
        /*0bea*/ 	.short	(.L_518 - .L_517)
	.align		4
.L_517:
        /*0bec*/ 	.word	index@(_ZN10layer_norm13ln_fwd_kernelINS_13Kernel_traitsIf13__nv_bfloat16fS2_fjLj2560ELj1ELj4ELj1ELj16ENS_18Kernel_traits_baseILj2560EfS2_fS2_fjLj128EEEEELb1ELb0ELb1ELb1EEEvNS_9FwdParamsE)
        /*0bf0*/ 	.word	0x00000078


	//----- nvinfo : EIATTR_REGCOUNT
	.align		4
.L_518:
        /*0bf4*/ 	.byte	0x04, 0x2f
        /*0bf6*/ 	.short	(.L_520 - .L_519)
	.align		4
.L_519:
        /*0bf8*/ 	.word	index@(_ZN10layer_norm13ln_fwd_kernelINS_13Kernel_traitsIf13__nv_bfloat16fS2_fjLj2560ELj1ELj4ELj1ELj16ENS_18Kernel_traits_baseILj2560EfS2_fS2_fjLj128EEEEELb1ELb0ELb1ELb0EEEvNS_9FwdParamsE)
        /*0bfc*/ 	.word	0x000000ff


	//----- nvinfo : EIATTR_FRAME_SIZE
	.align		4
.L_520:
        /*0c00*/ 	.byte	0x04, 0x11
        /*0c02*/ 	.short	(.L_522 - .L_521)
	.align		4
.L_521:
        /*0c04*/ 	.word	index@($__internal_74_$__cuda_sm70_shflsync_bfly_p)
        /*0c08*/ 	.word	0x00000000


	//----- nvinfo : EIATTR_FRAME_SIZE
	.align		4
.L_522:
        /*0c0c*/ 	.byte	0x04, 0x11
        /*0c0e*/ 	.short	(.L_524 - .L_523)
	.align		4
.L_523:
        /*0c10*/ 	.word	index@(_ZN10layer_norm13ln_fwd_kernelINS_13Kernel_traitsIf13__nv_bfloat16fS2_fjLj2560ELj1ELj4ELj1ELj16ENS_18Kernel_traits_baseILj2560EfS2_fS2_fjLj128EEEEELb1ELb0ELb1ELb0EEEvNS_9FwdParamsE)
        /*0c14*/ 	.word	0x00000090


	//----- nvinfo : EIATTR_REGCOUNT
	.align		4
.L_524:
        /*0c18*/ 	.byte	0x04, 0x2f
        /*0c1a*/ 	.short	(.L_526 - .L_525)
	.align		4
.L_525:
        /*0c1c*/ 	.word	index@(_ZN10layer_norm13ln_fwd_kernelINS_13Kernel_traitsIf13__nv_bfloat16fS2_fjLj2560ELj1ELj4ELj1ELj16ENS_18Kernel_traits_baseILj2560EfS2_fS2_fjLj128EEEEELb1ELb0ELb0ELb1EEEvNS_9FwdParamsE)
        /*0c20*/ 	.word	0x000000ff


	//----- nvinfo : EIATTR_FRAME_SIZE
	.align		4
.L_526:
        /*0c24*/ 	.byte	0x04, 0x11
        /*0c26*/ 	.short	(.L_528 - .L_527)
	.align		4
.L_527:
        /*0c28*/ 	.word	index@($__internal_73_$__cuda_sm70_shflsync_bfly_p)
        /*0c2c*/ 	.word	0x00000000


	//----- nvinfo : EIATTR_FRAME_SIZE
	.align		4
.L_528:
        /*0c30*/ 	.byte	0x04, 0x11
        /*0c32*/ 	.short	(.L_530 - .L_529)
	.align		4
.L_529:
        /*0c34*/ 	.word	index@(_ZN10layer_norm13ln_fwd_kernelINS_13Kernel_traitsIf13__nv_bfloat16fS2_fjLj2560ELj1ELj4ELj1ELj16ENS_18Kernel_traits_baseILj2560EfS2_fS2_fjLj128EEEEELb1ELb0ELb0ELb1EEEvNS_9FwdParamsE)
        /*0c38*/ 	.word	0x00000050


	//----- nvinfo : EIATTR_REGCOUNT
	.align		4
.L_530:
        /*0c3c*/ 	.byte	0x04, 0x2f
        /*0c3e*/ 	.short	(.L_532 - .L_531)
	.align		4
.L_531:
        /*0c40*/ 	.word	index@(_ZN10layer_norm13ln_fwd_kernelINS_13Kernel_traitsIf13__nv_bfloat16fS2_fjLj2560ELj1ELj4ELj1ELj16ENS_18Kernel_traits_baseILj2560EfS2_fS2_fjLj128EEEEELb1ELb0ELb0ELb0EEEvNS_9FwdParamsE)
        /*0c44*/ 	.word	0x000000ff


	//----- nvinfo : EIATTR_FRAME_SIZE
	.align		4
.L_532:
        /*0c48*/ 	.byte	0x04, 0x11
        /*0c4a*/ 	.short	(.L_534 - .L_533)
	.align		4
.L_533:
        /*0c4c*/ 	.word	index@($__internal_72_$__cuda_sm70_shflsync_bfly_p)
        /*0c50*/ 	.word	0x00000000


	//----- nvinfo : EIATTR_FRAME_SIZE
	.align		4
.L_534:
        /*0c54*/ 	.byte	0x04, 0x11
        /*0c56*/ 	.short	(.L_536 - .L_535)
	.align		4
.L_535:
        /*0c58*/ 	.word	index@(_ZN10layer_norm13ln_fwd_kernelINS_13Kernel_traitsIf13__nv_bfloat16fS2_fjLj2560ELj1ELj4ELj1ELj16ENS_18Kernel_traits_baseILj2560EfS2_fS2_fjLj128EEEEELb1ELb0ELb0ELb0EEEvNS_9FwdParamsE)
        /*0c5c*/ 	.word	0x00000058


	//----- nvinfo : EIATTR_REGCOUNT
	.align		4
.L_536:
        /*0c60*/ 	.byte	0x04, 0x2f
        /*0c62*/ 	.short	(.L_538 - .L_537)
	.align		4
.L_537:
        /*0c64*/ 	.word	index@(_ZN10layer_norm13ln_fwd_kernelINS_13Kernel_traitsIf13__nv_bfloat16fS2_fjLj2560ELj1ELj4ELj1ELj16ENS_18Kernel_traits_baseILj2560EfS2_fS2_fjLj128EEEEELb0ELb1ELb1ELb1EEEvNS_9FwdParamsE)
        /*0c68*/ 	.word	0x000000ff


	//----- nvinfo : EIATTR_FRAME_SIZE
	.align		4
.L_538:
        /*0c6c*/ 	.byte	0x04, 0x11
        /*0c6e*/ 	.short	(.L_540 - .L_539)
	.align		4
.L_539:
        /*0c70*/ 	.word	index@($__internal_71_$__cuda_sm70_shflsync_bfly_p)
        /*0c74*/ 	.word	0x00000000


	//----- nvinfo : EIATTR_FRAME_SIZE
	.align		4
.L_540:
        /*0c78*/ 	.byte	0x04, 0x11
        /*0c7a*/ 	.short	(.L_542 - .L_541)
	.align		4
.L_541:
        /*0c7c*/ 	.word	index@(_ZN10layer_norm13ln_fwd_kernelINS_13Kernel_traitsIf13__nv_bfloat16fS2_fjLj2560ELj1ELj4ELj1ELj16ENS_18Kernel_traits_baseILj2560EfS2_fS2_fjLj128EEEEELb0ELb1ELb1ELb1EEEvNS_9FwdParamsE)
        /*0c80*/ 	.word	0x00000170


	//----- nvinfo : EIATTR_REGCOUNT
	.align		4
.L_542:
        /*0c84*/ 	.byte	0x04, 0x2f
        /*0c86*/ 	.short	(.L_544 - .L_543)
	.align		4
.L_543:
        /*0c88*/ 	.word	index@(_ZN10layer_norm13ln_fwd_kernelINS_13Kernel_traitsIf13__nv_bfloat16fS2_fjLj2560ELj1ELj4ELj1ELj16ENS_18Kernel_traits_baseILj2560EfS2_fS2_fjLj128EEEEELb0ELb1ELb1ELb0EEEvNS_9FwdParamsE)
        /*0c8c*/ 	.word	0x000000ff


	//----- nvinfo : EIATTR_FRAME_SIZE
	.align		4
.L_544:
        /*0c90*/ 	.byte	0x04, 0x11
        /*0c92*/ 	.short	(.L_546 - .L_545)
	.align		4
.L_545:
        /*0c94*/ 	.word	index@($__internal_70_$__cuda_sm70_shflsync_bfly_p)
        /*0c98*/ 	.word	0x00000000


	//----- nvinfo : EIATTR_FRAME_SIZE
	.align		4
.L_546:
        /*0c9c*/ 	.byte	0x04, 0x11
        /*0c9e*/ 	.short	(.L_548 - .L_547)
	.align		4
.L_547:
        /*0ca0*/ 	.word	index@(_ZN10layer_norm13ln_fwd_kernelINS_13Kernel_traitsIf13__nv_bfloat16fS2_fjLj2560ELj1ELj4ELj1ELj16ENS_18Kernel_traits_baseILj2560EfS2_fS2_fjLj128EEEEELb0ELb1ELb1ELb0EEEvNS_9FwdParamsE)
        /*0ca4*/ 	.word	0x00000188


	//----- nvinfo : EIATTR_REGCOUNT
	.align		4
.L_548:
        /*0ca8*/ 	.byte	0x04, 0x2f
        /*0caa*/ 	.short	(.L_550 - .L_549)
	.align		4
.L_549:
        /*0cac*/ 	.word	index@(_ZN10layer_norm13ln_fwd_kernelINS_13Kernel_traitsIf13__nv_bfloat16fS2_fjLj2560ELj1ELj4ELj1ELj16ENS_18Kernel_traits_baseILj2560EfS2_fS2_fjLj128EEEEELb0ELb1ELb0ELb1EEEvNS_9FwdParamsE)
        /*0cb0*/ 	.word	0x000000ff


	//----- nvinfo : EIATTR_FRAME_SIZE
	.align		4
.L_550:
        /*0cb4*/ 	.byte	0x04, 0x11
        /*0cb6*/ 	.short	(.L_552 - .L_551)
	.align		4
.L_551:
        /*0cb8*/ 	.word	index@($__internal_69_$__cuda_sm70_shflsync_bfly_p)
        /*0cbc*/ 	.word	0x00000000


	//----- nvinfo : EIATTR_FRAME_SIZE
	.align		4
.L_552:
        /*0cc0*/ 	.byte	0x04, 0x11
        /*0cc2*/ 	.short	(.L_554 - .L_553)
	.align		4
.L_553:
        /*0cc4*/ 	.word	index@(_ZN10layer_norm13ln_fwd_kernelINS_13Kernel_traitsIf13__nv_bfloat16fS2_fjLj2560ELj1ELj4ELj1ELj16ENS_18Kernel_traits_baseILj2560EfS2_fS2_fjLj128EEEEELb0ELb1ELb0ELb1EEEvNS_9FwdParamsE)
        /*0cc8*/ 	.word	0x00000188


	//----- nvinfo : EIATTR_REGCOUNT
	.align		4
.L_554:
        /*0ccc*/ 	.byte	0x04, 0x2f
        /*0cce*/ 	.short	(.L_556 - .L_555)
	.align		4
.L_555:
        /*0cd0*/ 	.word	index@(_ZN10layer_norm13ln_fwd_kernelINS_13Kernel_traitsIf13__nv_bfloat16fS2_fjLj2560ELj1ELj4ELj1ELj16ENS_18Kernel_traits_baseILj2560EfS2_fS2_fjLj128EEEEELb0ELb1ELb0ELb0EEEvNS_9FwdParamsE)
        /*0cd4*/ 	.word	0x000000ff


	//----- nvinfo : EIATTR_FRAME_SIZE
	.align		4
.L_556:
        /*0cd8*/ 	.byte	0x04, 0x11
        /*0cda*/ 	.short	(.L_558 - .L_557)
	.align		4
.L_557:
        /*0cdc*/ 	.word	index@($__internal_68_$__cuda_sm70_shflsync_bfly_p)
        /*0ce0*/ 	.word	0x00000000


	//----- nvinfo : EIATTR_FRAME_SIZE
	.align		4
.L_558:
        /*0ce4*/ 	.byte	0x04, 0x11
        /*0ce6*/ 	.short	(.L_560 - .L_559)
	.align		4
.L_559:
        /*0ce8*/ 	.word	index@(_ZN10layer_norm13ln_fwd_kernelINS_13Kernel_traitsIf13__nv_bfloat16fS2_fjLj2560ELj1ELj4ELj1ELj16ENS_18Kernel_traits_baseILj2560EfS2_fS2_fjLj128EEEEELb0ELb1ELb0ELb0EEEvNS_9FwdParamsE)
        /*0cec*/ 	.word	0x00000178


	//----- nvinfo : EIATTR_REGCOUNT
	.align		4
.L_560:
        /*0cf0*/ 	.byte	0x04, 0x2f
        /*0cf2*/ 	.short	(.L_562 - .L_561)
	.align		4
.L_561:
        /*0cf4*/ 	.word	index@(_ZN10layer_norm13ln_fwd_kernelINS_13Kernel_traitsIf13__nv_bfloat16fS2_fjLj2560ELj1ELj4ELj1ELj16ENS_18Kernel_traits_baseILj2560EfS2_fS2_fjLj128EEEEELb0ELb0ELb1ELb1EEEvNS_9FwdParamsE)
        /*0cf8*/ 	.word	0x000000ff


	//----- nvinfo : EIATTR_FRAME_SIZE
	.align		4
.L_562:
        /*0cfc*/ 	.byte	0x04, 0x11
        /*0cfe*/ 	.short	(.L_564 - .L_563)
	.align		4
.L_563:
        /*0d00*/ 	.word	index@($__internal_67_$__cuda_sm70_shflsync_bfly_p)
        /*0d04*/ 	.word	0x00000000


	//----- nvinfo : EIATTR_FRAME_SIZE
	.align		4
.L_564:
        /*0d08*/ 	.byte	0x04, 0x11
        /*0d0a*/ 	.short	(.L_566 - .L_565)
	.align		4
.L_565:
        /*0d0c*/ 	.word	index@(_ZN10layer_norm13ln_fwd_kernelINS_13Kernel_traitsIf13__nv_bfloat16fS2_fjLj2560ELj1ELj4ELj1ELj16ENS_18Kernel_traits_baseILj2560EfS2_fS2_fjLj128EEEEELb0ELb0ELb1ELb1EEEvNS_9FwdParamsE)
        /*0d10*/ 	.word	0x00000030


	//----- nvinfo : EIATTR_REGCOUNT
	.align		4
.L_566:
        /*0d14*/ 	.byte	0x04, 0x2f
        /*0d16*/ 	.short	(.L_568 - .L_567)
	.align		4
.L_567:
        /*0d18*/ 	.word	index@(_ZN10layer_norm13ln_fwd_kernelINS_13Kernel_traitsIf13__nv_bfloat16fS2_fjLj2560ELj1ELj4ELj1ELj16ENS_18Kernel_traits_baseILj2560EfS2_fS2_fjLj128EEEEELb0ELb0ELb1ELb0EEEvNS_9FwdParamsE)
        /*0d1c*/ 	.word	0x000000ff


	//----- nvinfo : EIATTR_FRAME_SIZE
	.align		4
.L_568:
        /*0d20*/ 	.byte	0x04, 0x11
        /*0d22*/ 	.short	(.L_570 - .L_569)
	.align		4
.L_569:
        /*0d24*/ 	.word	index@($__internal_66_$__cuda_sm70_shflsync_bfly_p)
        /*0d28*/ 	.word	0x00000000


	//----- nvinfo : EIATTR_FRAME_SIZE
	.align		4
.L_570:
        /*0d2c*/ 	.byte	0x04, 0x11
        /*0d2e*/ 	.short	(.L_572 - .L_571)
	.align		4
.L_571:
        /*0d30*/ 	.word	index@(_ZN10layer_norm13ln_fwd_kernelINS_13Kernel_traitsIf13__nv_bfloat16fS2_fjLj2560ELj1ELj4ELj1ELj16ENS_18Kernel_traits_baseILj2560EfS2_fS2_fjLj128EEEEELb0ELb0ELb1ELb0EEEvNS_9FwdParamsE)
        /*0d34*/ 	.word	0x00000040


	//----- nvinfo : EIATTR_REGCOUNT
	.align		4
.L_572:
        /*0d38*/ 	.byte	0x04, 0x2f
        /*0d3a*/ 	.short	(.L_574 - .L_573)
	.align		4
.L_573:
        /*0d3c*/ 	.word	index@(_ZN10layer_norm13ln_fwd_kernelINS_13Kernel_traitsIf13__nv_bfloat16fS2_fjLj2560ELj1ELj4ELj1ELj16ENS_18Kernel_traits_baseILj2560EfS2_fS2_fjLj128EEEEELb0ELb0ELb0ELb1EEEvNS_9FwdParamsE)
        /*0d40*/ 	.word	0x000000ff


	//----- nvinfo : EIATTR_FRAME_SIZE
	.align		4
.L_574:
        /*0d44*/ 	.byte	0x04, 0x11
        /*0d46*/ 	.short	(.L_576 - .L_575)
	.align		4
.L_575:
        /*0d48*/ 	.word	index@($__internal_65_$__cuda_sm70_shflsync_bfly_p)
        /*0d4c*/ 	.word	0x00000000


	//----- nvinfo : EIATTR_FRAME_SIZE
	.align		4
.L_576:
        /*0d50*/ 	.byte	0x04, 0x11
        /*0d52*/ 	.short	(.L_578 - .L_577)
	.align		4
.L_577:
        /*0d54*/ 	.word	index@(_ZN10layer_norm13ln_fwd_kernelINS_13Kernel_traitsIf13__nv_bfloat16fS2_fjLj2560ELj1ELj4ELj1ELj16ENS_18Kernel_traits_baseILj2560EfS2_fS2_fjLj128EEEEELb0ELb0ELb0ELb1EEEvNS_9FwdParamsE)
        /*0d58*/ 	.word	0x00000028


	//----- nvinfo : EIATTR_REGCOUNT
	.align		4
.L_578:
        /*0d5c*/ 	.byte	0x04, 0x2f
        /*0d5e*/ 	.short	(.L_580 - .L_579)
	.align		4
.L_579:
        /*0d60*/ 	.word	index@(_ZN10layer_norm13ln_fwd_kernelINS_13Kernel_traitsIf13__nv_bfloat16fS2_fjLj2560ELj1ELj4ELj1ELj16ENS_18Kernel_traits_baseILj2560EfS2_fS2_fjLj128EEEEELb0ELb0ELb0ELb0EEEvNS_9FwdParamsE)
        /*0d64*/ 	.word	0x000000ff


	//----- nvinfo : EIATTR_FRAME_SIZE
	.align		4
.L_580:
        /*0d68*/ 	.byte	0x04, 0x11
        /*0d6a*/ 	.short	(.L_582 - .L_581)
	.align		4
.L_581:
        /*0d6c*/ 	.word	index@($__internal_64_$__cuda_sm70_shflsync_bfly_p)
        /*0d70*/ 	.word	0x00000000


	//----- nvinfo : EIATTR_FRAME_SIZE
	.align		4
.L_582:
        /*0d74*/ 	.byte	0x04, 0x11
        /*0d76*/ 	.short	(.L_584 - .L_583)
	.align		4
.L_583:
        /*0d78*/ 	.word	index@(_ZN10layer_norm13ln_fwd_kernelINS_13Kernel_traitsIf13__nv_bfloat16fS2_fjLj2560ELj1ELj4ELj1ELj16ENS_18Kernel_traits_baseILj2560EfS2_fS2_fjLj128EEEEELb0ELb0ELb0ELb0EEEvNS_9FwdParamsE)
        /*0d7c*/ 	.word	0x00000030


	//----- nvinfo : EIATTR_REGCOUNT
	.align		4
.L_584:
        /*0d80*/ 	.byte	0x04, 0x2f
        /*0d82*/ 	.short	(.L_586 - .L_585)
	.align		4
.L_585:
        /*0d84*/ 	.word	index@(_ZN10layer_norm13ln_fwd_kernelINS_13Kernel_traitsI13__nv_bfloat16S2_fS2_fjLj2560ELj1ELj4ELj1ELj16ENS_18Kernel_traits_baseILj2560ES2_S2_fS2_fjLj128EEEEELb1ELb1ELb1ELb1EEEvNS_9FwdParamsE)
        /*0d88*/ 	.word	0x000000ff


	//----- nvinfo : EIATTR_FRAME_SIZE
	.align		4
.L_586:
        /*0d8c*/ 	.byte	0x04, 0x11
        /*0d8e*/ 	.short	(.L_588 - .L_587)
	.align		4
.L_587:
        /*0d90*/ 	.word	index@($__internal_63_$__cuda_sm70_shflsync_bfly_p)
        /*0d94*/ 	.word	0x00000000


	//----- nvinfo : EIATTR_FRAME_SIZE
	.align		4
.L_588:
        /*0d98*/ 	.byte	0x04, 0x11
        /*0d9a*/ 	.short	(.L_590 - .L_589)
	.align		4
.L_589:
        /*0d9c*/ 	.word	index@(_ZN10layer_norm13ln_fwd_kernelINS_13Kernel_traitsI13__nv_bfloat16S2_fS2_fjLj2560ELj1ELj4ELj1ELj16ENS_18Kernel_traits_baseILj2560ES2_S2_fS2_fjLj128EEEEELb1ELb1ELb1ELb1EEEvNS_9FwdParamsE)
        /*0da0*/ 	.word	0x00000078


	//----- nvinfo : EIATTR_REGCOUNT
	.align		4
.L_590:
        /*0da4*/ 	.byte	0x04, 0x2f
        /*0da6*/ 	.short	(.L_592 - .L_591)
	.align		4
.L_591:
        /*0da8*/ 	.word	index@(_ZN10layer_norm13ln_fwd_kernelINS_13Kernel_traitsI13__nv_bfloat16S2_fS2_fjLj2560ELj1ELj4ELj1ELj16ENS_18Kernel_traits_baseILj2560ES2_S2_fS2_fjLj128EEEEELb1ELb1ELb1ELb0EEEvNS_9FwdParamsE)
        /*0dac*/ 	.word	0x000000ff


	//----- nvinfo : EIATTR_FRAME_SIZE
	.align		4
.L_592:
        /*0db0*/ 	.byte	0x04, 0x11
        /*0db2*/ 	.short	(.L_594 - .L_593)
	.align		4
.L_593:
        /*0db4*/ 	.word	index@($__internal_62_$__cuda_sm70_shflsync_bfly_p)
        /*0db8*/ 	.word	0x00000000


	//----- nvinfo : EIATTR_FRAME_SIZE
	.align		4
.L_594:
        /*0dbc*/ 	.byte	0x04, 0x11
        /*0dbe*/ 	.short	(.L_596 - .L_595)
	.align		4
.L_595:
        /*0dc0*/ 	.word	index@(_ZN10layer_norm13ln_fwd_kernelINS_13Kernel_traitsI13__nv_bfloat16S2_fS2_fjLj2560ELj1ELj4ELj1ELj16ENS_18Kernel_traits_baseILj2560ES2_S2_fS2_fjLj128EEEEELb1ELb1ELb1ELb0EEEvNS_9FwdParamsE)
        /*0dc4*/ 	.word	0x000001e0


	//----- nvinfo : EIATTR_REGCOUNT
	.align		4
.L_596:
        /*0dc8*/ 	.byte	0x04, 0x2f
        /*0dca*/ 	.short	(.L_598 - .L_597)
	.align		4
.L_597:
        /*0dcc*/ 	.word	index@(_ZN10layer_norm13ln_fwd_kernelINS_13Kernel_traitsI13__nv_bfloat16S2_fS2_fjLj2560ELj1ELj4ELj1ELj16ENS_18Kernel_traits_baseILj2560ES2_S2_fS2_fjLj128EEEEELb1ELb1ELb0ELb1EEEvNS_9FwdParamsE)
        /*0dd0*/ 	.word	0x000000ff


	//----- nvinfo : EIATTR_FRAME_SIZE
	.align		4
.L_598:
        /*0dd4*/ 	.byte	0x04, 0x11
        /*0dd6*/ 	.short	(.L_600 - .L_599)
	.align		4
.L_599:
        /*0dd8*/ 	.word	index@($__internal_61_$__cuda_sm70_shflsync_bfly_p)
        /*0ddc*/ 	.word	0x00000000


	//----- nvinfo : EIATTR_FRAME_SIZE
	.align		4
.L_600:
        /*0de0*/ 	.byte	0x04, 0x11
        /*0de2*/ 	.short	(.L_602 - .L_601)
	.align		4
.L_601:
        /*0de4*/ 	.word	index@(_ZN10layer_norm13ln_fwd_kernelINS_13Kernel_traitsI13__nv_bfloat16S2_fS2_fjLj2560ELj1ELj4ELj1ELj16ENS_18Kernel_traits_baseILj2560ES2_S2_fS2_fjLj128EEEEELb1ELb1ELb0ELb1EEEvNS_9FwdParamsE)
        /*0de8*/ 	.word	0x00000050


	//----- nvinfo : EIATTR_REGCOUNT
	.align		4
.L_602:
        /*0dec*/ 	.byte	0x04, 0x2f
        /*0dee*/ 	.short	(.L_604 - .L_603)
	.align		4
.L_603:
        /*0df0*/ 	.word	index@(_ZN10layer_norm13ln_fwd_kernelINS_13Kernel_traitsI13__nv_bfloat16S2_fS2_fjLj2560ELj1ELj4ELj1ELj16ENS_18Kernel_traits_baseILj2560ES2_S2_fS2_fjLj128EEEEELb1ELb1ELb0ELb0EEEvNS_9FwdParamsE)
        /*0df4*/ 	.word	0x000000ff


	//----- nvinfo : EIATTR_FRAME_SIZE
	.align		4
.L_604:
        /*0df8*/ 	.byte	0x04, 0x11
        /*0dfa*/ 	.short	(.L_606 - .L_605)
	.align		4
.L_605:
        /*0dfc*/ 	.word	index@($__internal_60_$__cuda_sm70_shflsync_bfly_p)
        /*0e00*/ 	.word	0x00000000


	//----- nvinfo : EIATTR_FRAME_SIZE
	.align		4
.L_606:
        /*0e04*/ 	.byte	0x04, 0x11
        /*0e06*/ 	.short	(.L_608 - .L_607)
	.align		4
.L_607:
        /*0e08*/ 	.word	index@(_ZN10layer_norm13ln_fwd_kernelINS_13Kernel_traitsI13__nv_bfloat16S2_fS2_fjLj2560ELj1ELj4ELj1ELj16ENS_18Kernel_traits_baseILj2560ES2_S2_fS2_fjLj128EEEEELb1ELb1ELb0ELb0EEEvNS_9FwdParamsE)
        /*0e0c*/ 	.word	0x000001b0


	//----- nvinfo : EIATTR_REGCOUNT
	.align		4
.L_608:
        /*0e10*/ 	.byte	0x04, 0x2f
        /*0e12*/ 	.short	(.L_610 - .L_609)
	.align		4
.L_609:
        /*0e14*/ 	.word	index@(_ZN10layer_norm13ln_fwd_kernelINS_13Kernel_traitsI13__nv_bfloat16S2_fS2_fjLj2560ELj1ELj4ELj1ELj16ENS_18Kernel_traits_baseILj2560ES2_S2_fS2_fjLj128EEEEELb1ELb0ELb1ELb1EEEvNS_9FwdParamsE)
        /*0e18*/ 	.word	0x000000ff


	//----- nvinfo : EIATTR_FRAME_SIZE
	.align		4
.L_610:
        /*0e1c*/ 	.byte	0x04, 0x11
        /*0e1e*/ 	.short	(.L_612 - .L_611)
	.align		4
.L_611:
        /*0e20*/ 	.word	index@($__internal_59_$__cuda_sm70_shflsync_bfly_p)
        /*0e24*/ 	.word	0x00000000


	//----- nvinfo : EIATTR_FRAME_SIZE
	.align		4
.L_612:
        /*0e28*/ 	.byte	0x04, 0x11
        /*0e2a*/ 	.short	(.L_614 - .L_613)
	.align		4
.L_613:
        /*0e2c*/ 	.word	index@(_ZN10layer_norm13ln_fwd_kernelINS_13Kernel_traitsI13__nv_bfloat16S2_fS2_fjLj2560ELj1ELj4ELj1ELj16ENS_18Kernel_traits_baseILj2560ES2_S2_fS2_fjLj128EEEEELb1ELb0ELb1ELb1EEEvNS_9FwdParamsE)
        /*0e30*/ 	.word	0x00000000


	//----- nvinfo : EIATTR_REGCOUNT
	.align		4
.L_614:
        /*0e34*/ 	.byte	0x04, 0x2f
        /*0e36*/ 	.short	(.L_616 - .L_615)
	.align		4
.L_615:
        /*0e38*/ 	.word	index@(_ZN10layer_norm13ln_fwd_kernelINS_13Kernel_traitsI13__nv_bfloat16S2_fS2_fjLj2560ELj1ELj4ELj1ELj16ENS_18Kernel_traits_baseILj2560ES2_S2_fS2_fjLj128EEEEELb1ELb0ELb1ELb0EEEvNS_9FwdParamsE)
        /*0e3c*/ 	.word	0x000000ff


	//----- nvinfo : EIATTR_FRAME_SIZE
	.align		4
.L_616:
        /*0e40*/ 	.byte	0x04, 0x11
        /*0e42*/ 	.short	(.L_618 - .L_617)
	.align		4
.L_617:
        /*0e44*/ 	.word	index@($__internal_58_$__cuda_sm70_shflsync_bfly_p)
        /*0e48*/ 	.word	0x00000000


	//----- nvinfo : EIATTR_FRAME_SIZE
	.align		4
.L_618:
        /*0e4c*/ 	.byte	0x04, 0x11
        /*0e4e*/ 	.short	(.L_620 - .L_619)
	.align		4
.L_619:
        /*0e50*/ 	.word	index@(_ZN10layer_norm13ln_fwd_kernelINS_13Kernel_traitsI13__nv_bfloat16S2_fS2_fjLj2560ELj1ELj4ELj1ELj16ENS_18Kernel_traits_baseILj2560ES2_S2_fS2_fjLj128EEEEELb1ELb0ELb1ELb0EEEvNS_9FwdParamsE)
        /*0e54*/ 	.word	0x000000a0


	//----- nvinfo : EIATTR_REGCOUNT
	.align		4
.L_620:
        /*0e58*/ 	.byte	0x04, 0x2f
        /*0e5a*/ 	.short	(.L_622 - .L_621)
	.align		4
.L_621:
        /*0e5c*/ 	.word	index@(_ZN10layer_norm13ln_fwd_kernelINS_13Kernel_traitsI13__nv_bfloat16S2_fS2_fjLj2560ELj1ELj4ELj1ELj16ENS_18Kernel_traits_baseILj2560ES2_S2_fS2_fjLj128EEEEELb1ELb0ELb0ELb1EEEvNS_9FwdParamsE)
        /*0e60*/ 	.word	0x000000f2


	//----- nvinfo : EIATTR_FRAME_SIZE
	.align		4
.L_622:
        /*0e64*/ 	.byte	0x04, 0x11
        /*0e66*/ 	.short	(.L_624 - .L_623)
	.align		4
.L_623:
        /*0e68*/ 	.word	index@($__internal_57_$__cuda_sm70_shflsync_bfly_p)
        /*0e6c*/ 	.word	0x00000000


	//----- nvinfo : EIATTR_FRAME_SIZE
	.align		4
.L_624:
        /*0e70*/ 	.byte	0x04, 0x11
        /*0e72*/ 	.short	(.L_626 - .L_625)
	.align		4
.L_625:
        /*0e74*/ 	.word	index@(_ZN10layer_norm13ln_fwd_kernelINS_13Kernel_traitsI13__nv_bfloat16S2_fS2_fjLj2560ELj1ELj4ELj1ELj16ENS_18Kernel_traits_baseILj2560ES2_S2_fS2_fjLj128EEEEELb1ELb0ELb0ELb1EEEvNS_9FwdParamsE)
        /*0e78*/ 	.word	0x00000000


	//----- nvinfo : EIATTR_REGCOUNT
	.align		4
.L_626:
        /*0e7c*/ 	.byte	0x04, 0x2f
        /*0e7e*/ 	.short	(.L_628 - .L_627)
	.align		4
.L_627:
        /*0e80*/ 	.word	index@(_ZN10layer_norm13ln_fwd_kernelINS_13Kernel_traitsI13__nv_bfloat16S2_fS2_fjLj2560ELj1ELj4ELj1ELj16ENS_18Kernel_traits_baseILj2560ES2_S2_fS2_fjLj128EEEEELb1ELb0ELb0ELb0EEEvNS_9FwdParamsE)
        /*0e84*/ 	.word	0x000000ff


	//----- nvinfo : EIATTR_FRAME_SIZE
	.align		4
.L_628:
        /*0e88*/ 	.byte	0x04, 0x11
        /*0e8a*/ 	.short	(.L_630 - .L_629)
	.align		4
.L_629:
        /*0e8c*/ 	.word	index@($__internal_56_$__cuda_sm70_shflsync_bfly_p)
        /*0e90*/ 	.word	0x00000000


	//----- nvinfo : EIATTR_FRAME_SIZE
	.align		4
.L_630:
        /*0e94*/ 	.byte	0x04, 0x11
        /*0e96*/ 	.short	(.L_632 - .L_631)
	.align		4
.L_631:
        /*0e98*/ 	.word	index@(_ZN10layer_norm13ln_fwd_kernelINS_13Kernel_traitsI13__nv_bfloat16S2_fS2_fjLj2560ELj1ELj4ELj1ELj16ENS_18Kernel_traits_baseILj2560ES2_S2_fS2_fjLj128EEEEELb1ELb0ELb0ELb0EEEvNS_9FwdParamsE)
        /*0e9c*/ 	.word	0x00000070


	//----- nvinfo : EIATTR_REGCOUNT
	.align		4
.L_632:
        /*0ea0*/ 	.byte	0x04, 0x2f
        /*0ea2*/ 	.short	(.L_634 - .L_633)
	.align		4
.L_633:
        /*0ea4*/ 	.word	index@(_ZN10layer_norm13ln_fwd_kernelINS_13Kernel_traitsI13__nv_bfloat16S2_fS2_fjLj2560ELj1ELj4ELj1ELj16ENS_18Kernel_traits_baseILj2560ES2_S2_fS2_fjLj128EEEEELb0ELb1ELb1ELb1EEEvNS_9FwdParamsE)
        /*0ea8*/ 	.word	0x000000ff


	//----- nvinfo : EIATTR_FRAME_SIZE
	.align		4
.L_634:
        /*0eac*/ 	.byte	0x04, 0x11
        /*0eae*/ 	.short	(.L_636 - .L_635)
	.align		4
.L_635:
        /*0eb0*/ 	.word	index@($__internal_55_$__cuda_sm70_shflsync_bfly_p)
        /*0eb4*/ 	.word	0x00000000


	//----- nvinfo : EIATTR_FRAME_SIZE
	.align		4
.L_636:
        /*0eb8*/ 	.byte	0x04, 0x11
        /*0eba*/ 	.short	(.L_638 - .L_637)
	.align		4
.L_637:
        /*0ebc*/ 	.word	index@(_ZN10layer_norm13ln_fwd_kernelINS_13Kernel_traitsI13__nv_bfloat16S2_fS2_fjLj2560ELj1ELj4ELj1ELj16ENS_18Kernel_traits_baseILj2560ES2_S2_fS2_fjLj128EEEEELb0ELb1ELb1ELb1EEEvNS_9FwdParamsE)
        /*0ec0*/ 	.word	0x00000028


	//----- nvinfo : EIATTR_REGCOUNT
	.align		4
.L_638:
        /*0ec4*/ 	.byte	0x04, 0x2f
        /*0ec6*/ 	.short	(.L_640 - .L_639)
	.align		4
.L_639:
        /*0ec8*/ 	.word	index@(_ZN10layer_norm13ln_fwd_kernelINS_13Kernel_traitsI13__nv_bfloat16S2_fS2_fjLj2560ELj1ELj4ELj1ELj16ENS_18Kernel_traits_baseILj2560ES2_S2_fS2_fjLj128EEEEELb0ELb1ELb1ELb0EEEvNS_9FwdParamsE)
        /*0ecc*/ 	.word	0x000000ff


	//----- nvinfo : EIATTR_FRAME_SIZE
	.align		4
.L_640:
        /*0ed0*/ 	.byte	0x04, 0x11
        /*0ed2*/ 	.short	(.L_642 - .L_641)
	.align		4
.L_641:
        /*0ed4*/ 	.word	index@($__internal_54_$__cuda_sm70_shflsync_bfly_p)
        /*0ed8*/ 	.word	0x00000000


	//----- nvinfo : EIATTR_FRAME_SIZE
	.align		4
.L_642:
        /*0edc*/ 	.byte	0x04, 0x11
        /*0ede*/ 	.short	(.L_644 - .L_643)
	.align		4
.L_643:
        /*0ee0*/ 	.word	index@(_ZN10layer_norm13ln_fwd_kernelINS_13Kernel_traitsI13__nv_bfloat16S2_fS2_fjLj2560ELj1ELj4ELj1ELj16ENS_18Kernel_traits_baseILj2560ES2_S2_fS2_fjLj128EEEEELb0ELb1ELb1ELb0EEEvNS_9FwdParamsE)
        /*0ee4*/ 	.word	0x00000198


	//----- nvinfo : EIATTR_REGCOUNT
	.align		4
.L_644:
        /*0ee8*/ 	.byte	0x04, 0x2f
        /*0eea*/ 	.short	(.L_646 - .L_645)
	.align		4
.L_645:
        /*0eec*/ 	.word	index@(_ZN10layer_norm13ln_fwd_kernelINS_13Kernel_traitsI13__nv_bfloat16S2_fS2_fjLj2560ELj1ELj4ELj1ELj16ENS_18Kernel_traits_baseILj2560ES2_S2_fS2_fjLj128EEEEELb0ELb1ELb0ELb1EEEvNS_9FwdParamsE)
        /*0ef0*/ 	.word	0x000000ff


	//----- nvinfo : EIATTR_FRAME_SIZE
	.align		4
.L_646:
        /*0ef4*/ 	.byte	0x04, 0x11
        /*0ef6*/ 	.short	(.L_648 - .L_647)
	.align		4
.L_647:
        /*0ef8*/ 	.word	index@($__internal_53_$__cuda_sm70_shflsync_bfly_p)
        /*0efc*/ 	.word	0x00000000


	//----- nvinfo : EIATTR_FRAME_SIZE
	.align		4
.L_648:
        /*0f00*/ 	.byte	0x04, 0x11
        /*0f02*/ 	.short	(.L_650 - .L_649)
	.align		4
.L_649:
        /*0f04*/ 	.word	index@(_ZN10layer_norm13ln_fwd_kernelINS_13Kernel_traitsI13__nv_bfloat16S2_fS2_fjLj2560ELj1ELj4ELj1ELj16ENS_18Kernel_traits_baseILj2560ES2_S2_fS2_fjLj128EEEEELb0ELb1ELb0ELb1EEEvNS_9FwdParamsE)
        /*0f08*/ 	.word	0x00000060


	//----- nvinfo : EIATTR_REGCOUNT
	.align		4
.L_650:
        /*0f0c*/ 	.byte	0x04, 0x2f
        /*0f0e*/ 	.short	(.L_652 - .L_651)
	.align		4
.L_651:
        /*0f10*/ 	.word	index@(_ZN10layer_norm13ln_fwd_kernelINS_13Kernel_traitsI13__nv_bfloat16S2_fS2_fjLj2560ELj1ELj4ELj1ELj16ENS_18Kernel_traits_baseILj2560ES2_S2_fS2_fjLj128EEEEELb0ELb1ELb0ELb0EEEvNS_9FwdParamsE)
        /*0f14*/ 	.word	0x000000ff


	//----- nvinfo : EIATTR_FRAME_SIZE
	.align		4
.L_652:
        /*0f18*/ 	.byte	0x04, 0x11
        /*0f1a*/ 	.short	(.L_654 - .L_653)
	.align		4
.L_653:
        /*0f1c*/ 	.word	index@($__internal_52_$__cuda_sm70_shflsync_bfly_p)
        /*0f20*/ 	.word	0x00000000


	//----- nvinfo : EIATTR_FRAME_SIZE
	.align		4
.L_654:
        /*0f24*/ 	.byte	0x04, 0x11
        /*0f26*/ 	.short	(.L_656 - .L_655)
	.align		4
.L_655:
        /*0f28*/ 	.word	index@(_ZN10layer_norm13ln_fwd_kernelINS_13Kernel_traitsI13__nv_bfloat16S2_fS2_fjLj2560ELj1ELj4ELj1ELj16ENS_18Kernel_traits_baseILj2560ES2_S2_fS2_fjLj128EEEEELb0ELb1ELb0ELb0EEEvNS_9FwdParamsE)
        /*0f2c*/ 	.word	0x00000178


	//----- nvinfo : EIATTR_REGCOUNT
	.align		4
.L_656:
        /*0f30*/ 	.byte	0x04, 0x2f
        /*0f32*/ 	.short	(.L_658 - .L_657)
	.align		4
.L_657:
        /*0f34*/ 	.word	index@(_ZN10layer_norm13ln_fwd_kernelINS_13Kernel_traitsI13__nv_bfloat16S2_fS2_fjLj2560ELj1ELj4ELj1ELj16ENS_18Kernel_traits_baseILj2560ES2_S2_fS2_fjLj128EEEEELb0ELb0ELb1ELb1EEEvNS_9FwdParamsE)
        /*0f38*/ 	.word	0x000000fe


	//----- nvinfo : EIATTR_FRAME_SIZE
	.align		4
.L_658:
        /*0f3c*/ 	.byte	0x04, 0x11
        /*0f3e*/ 	.short	(.L_660 - .L_659)
	.align		4
.L_659:
        /*0f40*/ 	.word	index@($__internal_51_$__cuda_sm70_shflsync_bfly_p)
        /*0f44*/ 	.word	0x00000000


	//----- nvinfo : EIATTR_FRAME_SIZE
	.align		4
.L_660:
        /*0f48*/ 	.byte	0x04, 0x11
        /*0f4a*/ 	.short	(.L_662 - .L_661)
	.align		4
.L_661:
        /*0f4c*/ 	.word	index@(_ZN10layer_norm13ln_fwd_kernelINS_13Kernel_traitsI13__nv_bfloat16S2_fS2_fjLj2560ELj1ELj4ELj1ELj16ENS_18Kernel_traits_baseILj2560ES2_S2_fS2_fjLj128EEEEELb0ELb0ELb1ELb1EEEvNS_9FwdParamsE)
        /*0f50*/ 	.word	0x00000000


	//----- nvinfo : EIATTR_REGCOUNT
	.align		4
.L_662:
        /*0f54*/ 	.byte	0x04, 0x2f
        /*0f56*/ 	.short	(.L_664 - .L_663)
	.align		4
.L_663:
        /*0f58*/ 	.word	index@(_ZN10layer_norm13ln_fwd_kernelINS_13Kernel_traitsI13__nv_bfloat16S2_fS2_fjLj2560ELj1ELj4ELj1ELj16ENS_18Kernel_traits_baseILj2560ES2_S2_fS2_fjLj128EEEEELb0ELb0ELb1ELb0EEEvNS_9FwdParamsE)
        /*0f5c*/ 	.word	0x000000ff


	//----- nvinfo : EIATTR_FRAME_SIZE
	.align		4
.L_664:
        /*0f60*/ 	.byte	0x04, 0x11
        /*0f62*/ 	.short	(.L_666 - .L_665)
	.align		4
.L_665:
        /*0f64*/ 	.word	index@($__internal_50_$__cuda_sm70_shflsync_bfly_p)
        /*0f68*/ 	.word	0x00000000


	//----- nvinfo : EIATTR_FRAME_SIZE
	.align		4
.L_666:
        /*0f6c*/ 	.byte	0x04, 0x11
        /*0f6e*/ 	.short	(.L_668 - .L_667)
	.align		4
.L_667:
        /*0f70*/ 	.word	index@(_ZN10layer_norm13ln_fwd_kernelINS_13Kernel_traitsI13__nv_bfloat16S2_fS2_fjLj2560ELj1ELj4ELj1ELj16ENS_18Kernel_traits_baseILj2560ES2_S2_fS2_fjLj128EEEEELb0ELb0ELb1ELb0EEEvNS_9FwdParamsE)
        /*0f74*/ 	.word	0x00000058


	//----- nvinfo : EIATTR_REGCOUNT
	.align		4
.L_668:
        /*0f78*/ 	.byte	0x04, 0x2f
        /*0f7a*/ 	.short	(.L_670 - .L_669)
	.align		4
.L_669:
        /*0f7c*/ 	.word	index@(_ZN10layer_norm13ln_fwd_kernelINS_13Kernel_traitsI13__nv_bfloat16S2_fS2_fjLj2560ELj1ELj4ELj1ELj16ENS_18Kernel_traits_baseILj2560ES2_S2_fS2_fjLj128EEEEELb0ELb0ELb0ELb1EEEvNS_9FwdParamsE)
        /*0f80*/ 	.word	0x000000eb


	//----- nvinfo : EIATTR_FRAME_SIZE
	.align		4
.L_670:
        /*0f84*/ 	.byte	0x04, 0x11
        /*0f86*/ 	.short	(.L_672 - .L_671)
	.align		4
.L_671:
        /*0f88*/ 	.word	index@($__internal_49_$__cuda_sm70_shflsync_bfly_p)
        /*0f8c*/ 	.word	0x00000000


	//----- nvinfo : EIATTR_FRAME_SIZE
	.align		4
.L_672:
        /*0f90*/ 	.byte	0x04, 0x11
        /*0f92*/ 	.short	(.L_674 - .L_673)
	.align		4
.L_673:
        /*0f94*/ 	.word	index@(_ZN10layer_norm13ln_fwd_kernelINS_13Kernel_traitsI13__nv_bfloat16S2_fS2_fjLj2560ELj1ELj4ELj1ELj16ENS_18Kernel_traits_baseILj2560ES2_S2_fS2_fjLj128EEEEELb0ELb0ELb0ELb1EEEvNS_9FwdParamsE)
        /*0f98*/ 	.word	0x00000000


	//----- nvinfo : EIATTR_REGCOUNT
	.align		4
.L_674:
        /*0f9c*/ 	.byte	0x04, 0x2f
        /*0f9e*/ 	.short	(.L_676 - .L_675)
	.align		4
.L_675:
        /*0fa0*/ 	.word	index@(_ZN10layer_norm13ln_fwd_kernelINS_13Kernel_traitsI13__nv_bfloat16S2_fS2_fjLj2560ELj1ELj4ELj1ELj16ENS_18Kernel_traits_baseILj2560ES2_S2_fS2_fjLj128EEEEELb0ELb0ELb0ELb0EEEvNS_9FwdParamsE)
        /*0fa4*/ 	.word	0x000000ff


	//----- nvinfo : EIATTR_FRAME_SIZE
	.align		4
.L_676:
        /*0fa8*/ 	.byte	0x04, 0x11
        /*0faa*/ 	.short	(.L_678 - .L_677)
	.align		4
.L_677:
        /*0fac*/ 	.word	index@($__internal_48_$__cuda_sm70_shflsync_bfly_p)
        /*0fb0*/ 	.word	0x00000000


	//----- nvinfo : EIATTR_FRAME_SIZE
	.align		4
.L_678:
        /*0fb4*/ 	.byte	0x04, 0x11
        /*0fb6*/ 	.short	(.L_680 - .L_679)
	.align		4
.L_679:
        /*0fb8*/ 	.word	index@(_ZN10layer_norm13ln_fwd_kernelINS_13Kernel_traitsI13__nv_bfloat16S2_fS2_fjLj2560ELj1ELj4ELj1ELj16ENS_18Kernel_traits_baseILj2560ES2_S2_fS2_fjLj128EEEEELb0ELb0ELb0ELb0EEEvNS_9FwdParamsE)
        /*0fbc*/ 	.word	0x00000038


	//----- nvinfo : EIATTR_REGCOUNT
	.align		4
.L_680:
        /*0fc0*/ 	.byte	0x04, 0x2f
        /*0fc2*/ 	.short	(.L_682 - .L_681)
	.align		4
.L_681:
        /*0fc4*/ 	.word	index@(_ZN10layer_norm13ln_fwd_kernelINS_13Kernel_traitsIf13__nv_bfloat16S2_S2_fjLj2560ELj1ELj4ELj1ELj16ENS_18Kernel_traits_baseILj2560EfS2_S2_S2_fjLj128EEEEELb1ELb1ELb1ELb1EEEvNS_9FwdParamsE)
        /*0fc8*/ 	.word	0x000000ff


	//----- nvinfo : EIATTR_FRAME_SIZE
	.align		4
.L_682:
        /*0fcc*/ 	.byte	0x04, 0x11
        /*0fce*/ 	.short	(.L_684 - .L_683)
	.align		4
.L_683:
        /*0fd0*/ 	.word	index@($__internal_47_$__cuda_sm70_shflsync_bfly_p)
        /*0fd4*/ 	.word	0x00000000


	//----- nvinfo : EIATTR_FRAME_SIZE
	.align		4
.L_684:
        /*0fd8*/ 	.byte	0x04, 0x11
        /*0fda*/ 	.short	(.L_686 - .L_685)
	.align		4
.L_685:
        /*0fdc*/ 	.word	index@(_ZN10layer_norm13ln_fwd_kernelINS_13Kernel_traitsIf13__nv_bfloat16S2_S2_fjLj2560ELj1ELj4ELj1ELj16ENS_18Kernel_traits_baseILj2560EfS2_S2_S2_fjLj128EEEEELb1ELb1ELb1ELb1EEEvNS_9FwdParamsE)
        /*0fe0*/ 	.word	0x000001a8


	//----- nvinfo : EIATTR_REGCOUNT
	.align		4
.L_686:
        /*0fe4*/ 	.byte	0x04, 0x2f
        /*0fe6*/ 	.short	(.L_688 - .L_687)
	.align		4
.L_687:
        /*0fe8*/ 	.word	index@(_ZN10layer_norm13ln_fwd_kernelINS_13Kernel_traitsIf13__nv_bfloat16S2_S2_fjLj2560ELj1ELj4ELj1ELj16ENS_18Kernel_traits_baseILj2560EfS2_S2_S2_fjLj128EEEEELb1ELb1ELb1ELb0EEEvNS_9FwdParamsE)
        /*0fec*/ 	.word	0x000000ff


	//----- nvinfo : EIATTR_FRAME_SIZE
	.align		4
.L_688:
        /*0ff0*/ 	.byte	0x04, 0x11
        /*0ff2*/ 	.short	(.L_690 - .L_689)
	.align		4
.L_689:
        /*0ff4*/ 	.word	index@($__internal_46_$__cuda_sm70_shflsync_bfly_p)
        /*0ff8*/ 	.word	0x00000000


	//----- nvinfo : EIATTR_FRAME_SIZE
	.align		4
.L_690:
        /*0ffc*/ 	.byte	0x04, 0x11
        /*0ffe*/ 	.short	(.L_692 - .L_691)
	.align		4
.L_691:
        /*1000*/ 	.word	index@(_ZN10layer_norm13ln_fwd_kernelINS_13Kernel_traitsIf13__nv_bfloat16S2_S2_fjLj2560ELj1ELj4ELj1ELj16ENS_18Kernel_traits_baseILj2560EfS2_S2_S2_fjLj128EEEEELb1ELb1ELb1ELb0EEEvNS_9FwdParamsE)
        /*1004*/ 	.word	0x000001c0


	//----- nvinfo : EIATTR_REGCOUNT
	.align		4
.L_692:
        /*1008*/ 	.byte	0x04, 0x2f
        /*100a*/ 	.short	(.L_694 - .L_693)
	.align		4
.L_693:
        /*100c*/ 	.word	index@(_ZN10layer_norm13ln_fwd_kernelINS_13Kernel_traitsIf13__nv_bfloat16S2_S2_fjLj2560ELj1ELj4ELj1ELj16ENS_18Kernel_traits_baseILj2560EfS2_S2_S2_fjLj128EEEEELb1ELb1ELb0ELb1EEEvNS_9FwdParamsE)
        /*1010*/ 	.word	0x000000ff


	//----- nvinfo : EIATTR_FRAME_SIZE
	.align		4
.L_694:
        /*1014*/ 	.byte	0x04, 0x11
        /*1016*/ 	.short	(.L_696 - .L_695)
	.align		4
.L_695:
        /*1018*/ 	.word	index@($__internal_45_$__cuda_sm70_shflsync_bfly_p)
        /*101c*/ 	.word	0x00000000


	//----- nvinfo : EIATTR_FRAME_SIZE
	.align		4
.L_696:
        /*1020*/ 	.byte	0x04, 0x11
        /*1022*/ 	.short	(.L_698 - .L_697)
	.align		4
.L_697:
        /*1024*/ 	.word	index@(_ZN10layer_norm13ln_fwd_kernelINS_13Kernel_traitsIf13__nv_bfloat16S2_S2_fjLj2560ELj1ELj4ELj1ELj16ENS_18Kernel_traits_baseILj2560EfS2_S2_S2_fjLj128EEEEELb1ELb1ELb0ELb1EEEvNS_9FwdParamsE)
        /*1028*/ 	.word	0x00000198


	//----- nvinfo : EIATTR_REGCOUNT
	.align		4
.L_698:
        /*102c*/ 	.byte	0x04, 0x2f
        /*102e*/ 	.short	(.L_700 - .L_699)
	.align		4
.L_699:
        /*1030*/ 	.word	index@(_ZN10layer_norm13ln_fwd_kernelINS_13Kernel_traitsIf13__nv_bfloat16S2_S2_fjLj2560ELj1ELj4ELj1ELj16ENS_18Kernel_traits_baseILj2560EfS2_S2_S2_fjLj128EEEEELb1ELb1ELb0ELb0EEEvNS_9FwdParamsE)
        /*1034*/ 	.word	0x000000ff


	//----- nvinfo : EIATTR_FRAME_SIZE
	.align		4
.L_700:
        /*1038*/ 	.byte	0x04, 0x11
        /*103a*/ 	.short	(.L_702 - .L_701)
	.align		4
.L_701:
        /*103c*/ 	.word	index@($__internal_44_$__cuda_sm70_shflsync_bfly_p)
        /*1040*/ 	.word	0x00000000


	//----- nvinfo : EIATTR_FRAME_SIZE
	.align		4
.L_702:
        /*1044*/ 	.byte	0x04, 0x11
        /*1046*/ 	.short	(.L_704 - .L_703)
	.align		4
.L_703:
        /*1048*/ 	.word	index@(_ZN10layer_norm13ln_fwd_kernelINS_13Kernel_traitsIf13__nv_bfloat16S2_S2_fjLj2560ELj1ELj4ELj1ELj16ENS_18Kernel_traits_baseILj2560EfS2_S2_S2_fjLj128EEEEELb1ELb1ELb0ELb0EEEvNS_9FwdParamsE)
        /*104c*/ 	.word	0x00000190


	//----- nvinfo : EIATTR_REGCOUNT
	.align		4
.L_704:
        /*1050*/ 	.byte	0x04, 0x2f
        /*1052*/ 	.short	(.L_706 - .L_705)
	.align		4
.L_705:
        /*1054*/ 	.word	index@(_ZN10layer_norm13ln_fwd_kernelINS_13Kernel_traitsIf13__nv_bfloat16S2_S2_fjLj2560ELj1ELj4ELj1ELj16ENS_18Kernel_traits_baseILj2560EfS2_S2_S2_fjLj128EEEEELb1ELb0ELb1ELb1EEEvNS_9FwdParamsE)
        /*1058*/ 	.word	0x000000ff


	//----- nvinfo : EIATTR_FRAME_SIZE
	.align		4
.L_706:
        /*105c*/ 	.byte	0x04, 0x11
        /*105e*/ 	.short	(.L_708 - .L_707)
	.align		4
.L_707:
        /*1060*/ 	.word	index@($__internal_43_$__cuda_sm70_shflsync_bfly_p)
        /*1064*/ 	.word	0x00000000


	//----- nvinfo : EIATTR_FRAME_SIZE
	.align		4
.L_708:
        /*1068*/ 	.byte	0x04, 0x11
        /*106a*/ 	.short	(.L_710 - .L_709)
	.align		4
.L_709:
        /*106c*/ 	.word	index@(_ZN10layer_norm13ln_fwd_kernelINS_13Kernel_traitsIf13__nv_bfloat16S2_S2_fjLj2560ELj1ELj4ELj1ELj16ENS_18Kernel_traits_baseILj2560EfS2_S2_S2_fjLj128EEEEELb1ELb0ELb1ELb1EEEvNS_9FwdParamsE)
        /*1070*/ 	.word	0x00000060


	//----- nvinfo : EIATTR_REGCOUNT
	.align		4
.L_710:
        /*1074*/ 	.byte	0x04, 0x2f
        /*1076*/ 	.short	(.L_712 - .L_711)
	.align		4
.L_711:
        /*1078*/ 	.word	index@(_ZN10layer_norm13ln_fwd_kernelINS_13Kernel_traitsIf13__nv_bfloat16S2_S2_fjLj2560ELj1ELj4ELj1ELj16ENS_18Kernel_traits_baseILj2560EfS2_S2_S2_fjLj128EEEEELb1ELb0ELb1ELb0EEEvNS_9FwdParamsE)
        /*107c*/ 	.word	0x000000ff


	//----- nvinfo : EIATTR_FRAME_SIZE
	.align		4
.L_712:
        /*1080*/ 	.byte	0x04, 0x11
        /*1082*/ 	.short	(.L_714 - .L_713)
	.align		4
.L_713:
        /*1084*/ 	.word	index@($__internal_42_$__cuda_sm70_shflsync_bfly_p)
        /*1088*/ 	.word	0x00000000


	//----- nvinfo : EIATTR_FRAME_SIZE
	.align		4
.L_714:
        /*108c*/ 	.byte	0x04, 0x11
        /*108e*/ 	.short	(.L_716 - .L_715)
	.align		4
.L_715:
        /*1090*/ 	.word	index@(_ZN10layer_norm13ln_fwd_kernelINS_13Kernel_traitsIf13__nv_bfloat16S2_S2_fjLj2560ELj1ELj4ELj1ELj16ENS_18Kernel_traits_baseILj2560EfS2_S2_S2_fjLj128EEEEELb1ELb0ELb1ELb0EEEvNS_9FwdParamsE)
        /*1094*/ 	.word	0x00000078


	//----- nvinfo : EIATTR_REGCOUNT
	.align		4
.L_716:
        /*1098*/ 	.byte	0x04, 0x2f
        /*109a*/ 	.short	(.L_718 - .L_717)
	.align		4
.L_717:
        /*109c*/ 	.word	index@(_ZN10layer_norm13ln_fwd_kernelINS_13Kernel_traitsIf13__nv_bfloat16S2_S2_fjLj2560ELj1ELj4ELj1ELj16ENS_18Kernel_traits_baseILj2560EfS2_S2_S2_fjLj128EEEEELb1ELb0ELb0ELb1EEEvNS_9FwdParamsE)
        /*10a0*/ 	.word	0x000000ff


	//----- nvinfo : EIATTR_FRAME_SIZE
	.align		4
.L_718:
        /*10a4*/ 	.byte	0x04, 0x11
        /*10a6*/ 	.short	(.L_720 - .L_719)
	.align		4
.L_719:
        /*10a8*/ 	.word	index@($__internal_41_$__cuda_sm70_shflsync_bfly_p)
        /*10ac*/ 	.word	0x00000000


	//----- nvinfo : EIATTR_FRAME_SIZE
	.align		4
.L_720:
        /*10b0*/ 	.byte	0x04, 0x11
        /*10b2*/ 	.short	(.L_722 - .L_721)
	.align		4
.L_721:
        /*10b4*/ 	.word	index@(_ZN10layer_norm13ln_fwd_kernelINS_13Kernel_traitsIf13__nv_bfloat16S2_S2_fjLj2560ELj1ELj4ELj1ELj16ENS_18Kernel_traits_baseILj2560EfS2_S2_S2_fjLj128EEEEELb1ELb0ELb0ELb1EEEvNS_9FwdParamsE)
        /*10b8*/ 	.word	0x00000058


	//----- nvinfo : EIATTR_REGCOUNT
	.align		4
.L_722:
        /*10bc*/ 	.byte	0x04, 0x2f
        /*10be*/ 	.short	(.L_724 - .L_723)
	.align		4
.L_723:
        /*10c0*/ 	.word	index@(_ZN10layer_norm13ln_fwd_kernelINS_13Kernel_traitsIf13__nv_bfloat16S2_S2_fjLj2560ELj1ELj4ELj1ELj16ENS_18Kernel_traits_baseILj2560EfS2_S2_S2_fjLj128EEEEELb1ELb0ELb0ELb0EEEvNS_9FwdParamsE)
        /*10c4*/ 	.word	0x000000ff


	//----- nvinfo : EIATTR_FRAME_SIZE
	.align		4
.L_724:
        /*10c8*/ 	.byte	0x04, 0x11
        /*10ca*/ 	.short	(.L_726 - .L_725)
	.align		4
.L_725:
        /*10cc*/ 	.word	index@($__internal_40_$__cuda_sm70_shflsync_bfly_p)
        /*10d0*/ 	.word	0x00000000


	//----- nvinfo : EIATTR_FRAME_SIZE
	.align		4
.L_726:
        /*10d4*/ 	.byte	0x04, 0x11
        /*10d6*/ 	.short	(.L_728 - .L_727)
	.align		4
.L_727:
        /*10d8*/ 	.word	index@(_ZN10layer_norm13ln_fwd_kernelINS_13Kernel_traitsIf13__nv_bfloat16S2_S2_fjLj2560ELj1ELj4ELj1ELj16ENS_18Kernel_traits_baseILj2560EfS2_S2_S2_fjLj128EEEEELb1ELb0ELb0ELb0EEEvNS_9FwdParamsE)
        /*10dc*/ 	.word	0x00000048


	//----- nvinfo : EIATTR_REGCOUNT
	.align		4
.L_728:
        /*10e0*/ 	.byte	0x04, 0x2f
        /*10e2*/ 	.short	(.L_730 - .L_729)
	.align		4
.L_729:
        /*10e4*/ 	.word	index@(_ZN10layer_norm13ln_fwd_kernelINS_13Kernel_traitsIf13__nv_bfloat16S2_S2_fjLj2560ELj1ELj4ELj1ELj16ENS_18Kernel_traits_baseILj2560EfS2_S2_S2_fjLj128EEEEELb0ELb1ELb1ELb1EEEvNS_9FwdParamsE)
        /*10e8*/ 	.word	0x000000ff


	//----- nvinfo : EIATTR_FRAME_SIZE
	.align		4
.L_730:
        /*10ec*/ 	.byte	0x04, 0x11
        /*10ee*/ 	.short	(.L_732 - .L_731)
	.align		4
.L_731:
        /*10f0*/ 	.word	index@($__internal_39_$__cuda_sm70_shflsync_bfly_p)
        /*10f4*/ 	.word	0x00000000


	//----- nvinfo : EIATTR_FRAME_SIZE
	.align		4
.L_732:
        /*10f8*/ 	.byte	0x04, 0x11
        /*10fa*/ 	.short	(.L_734 - .L_733)
	.align		4
.L_733:
        /*10fc*/ 	.word	index@(_ZN10layer_norm13ln_fwd_kernelINS_13Kernel_traitsIf13__nv_bfloat16S2_S2_fjLj2560ELj1ELj4ELj1ELj16ENS_18Kernel_traits_baseILj2560EfS2_S2_S2_fjLj128EEEEELb0ELb1ELb1ELb1EEEvNS_9FwdParamsE)
        /*1100*/ 	.word	0x00000160


	//----- nvinfo : EIATTR_REGCOUNT
	.align		4
.L_734:
        /*1104*/ 	.byte	0x04, 0x2f
        /*1106*/ 	.short	(.L_736 - .L_735)
	.align		4
.L_735:
        /*1108*/ 	.word	index@(_ZN10layer_norm13ln_fwd_kernelINS_13Kernel_traitsIf13__nv_bfloat16S2_S2_fjLj2560ELj1ELj4ELj1ELj16ENS_18Kernel_traits_baseILj2560EfS2_S2_S2_fjLj128EEEEELb0ELb1ELb1ELb0EEEvNS_9FwdParamsE)
        /*110c*/ 	.word	0x000000ff


	//----- nvinfo : EIATTR_FRAME_SIZE
	.align		4
.L_736:
        /*1110*/ 	.byte	0x04, 0x11
        /*1112*/ 	.short	(.L_738 - .L_737)
	.align		4
.L_737:
        /*1114*/ 	.word	index@($__internal_38_$__cuda_sm70_shflsync_bfly_p)
        /*1118*/ 	.word	0x00000000


	//----- nvinfo : EIATTR_FRAME_SIZE
	.align		4
.L_738:
        /*111c*/ 	.byte	0x04, 0x11
        /*111e*/ 	.short	(.L_740 - .L_739)
	.align		4
.L_739:
        /*1120*/ 	.word	index@(_ZN10layer_norm13ln_fwd_kernelINS_13Kernel_traitsIf13__nv_bfloat16S2_S2_fjLj2560ELj1ELj4ELj1ELj16ENS_18Kernel_traits_baseILj2560EfS2_S2_S2_fjLj128EEEEELb0ELb1ELb1ELb0EEEvNS_9FwdParamsE)
        /*1124*/ 	.word	0x00000178


	//----- nvinfo : EIATTR_REGCOUNT
	.align		4
.L_740:
        /*1128*/ 	.byte	0x04, 0x2f
        /*112a*/ 	.short	(.L_742 - .L_741)
	.align		4
.L_741:
        /*112c*/ 	.word	index@(_ZN10layer_norm13ln_fwd_kernelINS_13Kernel_traitsIf13__nv_bfloat16S2_S2_fjLj2560ELj1ELj4ELj1ELj16ENS_18Kernel_traits_baseILj2560EfS2_S2_S2_fjLj128EEEEELb0ELb1ELb0ELb1EEEvNS_9FwdParamsE)
        /*1130*/ 	.word	0x000000ff


	//----- nvinfo : EIATTR_FRAME_SIZE
	.align		4
.L_742:
        /*1134*/ 	.byte	0x04, 0x11
        /*1136*/ 	.short	(.L_744 - .L_743)
	.align		4
.L_743:
        /*1138*/ 	.word	index@($__internal_37_$__cuda_sm70_shflsync_bfly_p)
        /*113c*/ 	.word	0x00000000


	//----- nvinfo : EIATTR_FRAME_SIZE
	.align		4
.L_744:
        /*1140*/ 	.byte	0x04, 0x11
        /*1142*/ 	.short	(.L_746 - .L_745)
	.align		4
.L_745:
        /*1144*/ 	.word	index@(_ZN10layer_norm13ln_fwd_kernelINS_13Kernel_traitsIf13__nv_bfloat16S2_S2_fjLj2560ELj1ELj4ELj1ELj16ENS_18Kernel_traits_baseILj2560EfS2_S2_S2_fjLj128EEEEELb0ELb1ELb0ELb1EEEvNS_9FwdParamsE)
        /*1148*/ 	.word	0x00000178


	//----- nvinfo : EIATTR_REGCOUNT
	.align		4
.L_746:
        /*114c*/ 	.byte	0x04, 0x2f
        /*114e*/ 	.short	(.L_748 - .L_747)
	.align		4
.L_747:
        /*1150*/ 	.word	index@(_ZN10layer_norm13ln_fwd_kernelINS_13Kernel_traitsIf13__nv_bfloat16S2_S2_fjLj2560ELj1ELj4ELj1ELj16ENS_18Kernel_traits_baseILj2560EfS2_S2_S2_fjLj128EEEEELb0ELb1ELb0ELb0EEEvNS_9FwdParamsE)
        /*1154*/ 	.word	0x000000ff


	//----- nvinfo : EIATTR_FRAME_SIZE
	.align		4
.L_748:
        /*1158*/ 	.byte	0x04, 0x11
        /*115a*/ 	.short	(.L_750 - .L_749)
	.align		4
.L_749:
        /*115c*/ 	.word	index@($__internal_36_$__cuda_sm70_shflsync_bfly_p)
        /*1160*/ 	.word	0x00000000


	//----- nvinfo : EIATTR_FRAME_SIZE
	.align		4
.L_750:
        /*1164*/ 	.byte	0x04, 0x11
        /*1166*/ 	.short	(.L_752 - .L_751)
	.align		4
.L_751:
        /*1168*/ 	.word	index@(_ZN10layer_norm13ln_fwd_kernelINS_13Kernel_traitsIf13__nv_bfloat16S2_S2_fjLj2560ELj1ELj4ELj1ELj16ENS_18Kernel_traits_baseILj2560EfS2_S2_S2_fjLj128EEEEELb0ELb1ELb0ELb0EEEvNS_9FwdParamsE)
        /*116c*/ 	.word	0x00000168


	//----- nvinfo : EIATTR_REGCOUNT
	.align		4
.L_752:
        /*1170*/ 	.byte	0x04, 0x2f
        /*1172*/ 	.short	(.L_754 - .L_753)
	.align		4
.L_753:
        /*1174*/ 	.word	index@(_ZN10layer_norm13ln_fwd_kernelINS_13Kernel_traitsIf13__nv_bfloat16S2_S2_fjLj2560ELj1ELj4ELj1ELj16ENS_18Kernel_traits_baseILj2560EfS2_S2_S2_fjLj128EEEEELb0ELb0ELb1ELb1EEEvNS_9FwdParamsE)
        /*1178*/ 	.word	0x000000ff


	//----- nvinfo : EIATTR_FRAME_SIZE
	.align		4
.L_754:
        /*117c*/ 	.byte	0x04, 0x11
        /*117e*/ 	.short	(.L_756 - .L_755)
	.align		4
.L_755:
        /*1180*/ 	.word	index@($__internal_35_$__cuda_sm70_shflsync_bfly_p)
        /*1184*/ 	.word	0x00000000


	//----- nvinfo : EIATTR_FRAME_SIZE
	.align		4
.L_756:
        /*1188*/ 	.byte	0x04, 0x11
        /*118a*/ 	.short	(.L_758 - .L_757)
	.align		4
.L_757:
        /*118c*/ 	.word	index@(_ZN10layer_norm13ln_fwd_kernelINS_13Kernel_traitsIf13__nv_bfloat16S2_S2_fjLj2560ELj1ELj4ELj1ELj16ENS_18Kernel_traits_baseILj2560EfS2_S2_S2_fjLj128EEEEELb0ELb0ELb1ELb1EEEvNS_9FwdParamsE)
        /*1190*/ 	.word	0x00000018


	//----- nvinfo : EIATTR_REGCOUNT
	.align		4
.L_758:
        /*1194*/ 	.byte	0x04, 0x2f
        /*1196*/ 	.short	(.L_760 - .L_759)
	.align		4
.L_759:
        /*1198*/ 	.word	index@(_ZN10layer_norm13ln_fwd_kernelINS_13Kernel_traitsIf13__nv_bfloat16S2_S2_fjLj2560ELj1ELj4ELj1ELj16ENS_18Kernel_traits_baseILj2560EfS2_S2_S2_fjLj128EEEEELb0ELb0ELb1ELb0EEEvNS_9FwdParamsE)
        /*119c*/ 	.word	0x000000ff


	//----- nvinfo : EIATTR_FRAME_SIZE
	.align		4
.L_760:
        /*11a0*/ 	.byte	0x04, 0x11
        /*11a2*/ 	.short	(.L_762 - .L_761)
	.align		4
.L_761:
        /*11a4*/ 	.word	index@($__internal_34_$__cuda_sm70_shflsync_bfly_p)
        /*11a8*/ 	.word	0x00000000


	//----- nvinfo : EIATTR_FRAME_SIZE
	.align		4
.L_762:
        /*11ac*/ 	.byte	0x04, 0x11
        /*11ae*/ 	.short	(.L_764 - .L_763)
	.align		4
.L_763:
        /*11b0*/ 	.word	index@(_ZN10layer_norm13ln_fwd_kernelINS_13Kernel_traitsIf13__nv_bfloat16S2_S2_fjLj2560ELj1ELj4ELj1ELj16ENS_18Kernel_traits_baseILj2560EfS2_S2_S2_fjLj128EEEEELb0ELb0ELb1ELb0EEEvNS_9FwdParamsE)
        /*11b4*/ 	.word	0x00000030


	//----- nvinfo : EIATTR_REGCOUNT
	.align		4
.L_764:
        /*11b8*/ 	.byte	0x04, 0x2f
        /*11ba*/ 	.short	(.L_766 - .L_765)
	.align		4
.L_765:
        /*11bc*/ 	.word	index@(_ZN10layer_norm13ln_fwd_kernelINS_13Kernel_traitsIf13__nv_bfloat16S2_S2_fjLj2560ELj1ELj4ELj1ELj16ENS_18Kernel_traits_baseILj2560EfS2_S2_S2_fjLj128EEEEELb0ELb0ELb0ELb1EEEvNS_9FwdParamsE)
        /*11c0*/ 	.word	0x000000ff


	//----- nvinfo : EIATTR_FRAME_SIZE
	.align		4
.L_766:
        /*11c4*/ 	.byte	0x04, 0x11
        /*11c6*/ 	.short	(.L_768 - .L_767)
	.align		4
.L_767:
        /*11c8*/ 	.word	index@($__internal_33_$__cuda_sm70_shflsync_bfly_p)
        /*11cc*/ 	.word	0x00000000


	//----- nvinfo : EIATTR_FRAME_SIZE
	.align		4
.L_768:
        /*11d0*/ 	.byte	0x04, 0x11
        /*11d2*/ 	.short	(.L_770 - .L_769)
	.align		4
.L_769:
        /*11d4*/ 	.word	index@(_ZN10layer_norm13ln_fwd_kernelINS_13Kernel_traitsIf13__nv_bfloat16S2_S2_fjLj2560ELj1ELj4ELj1ELj16ENS_18Kernel_traits_baseILj2560EfS2_S2_S2_fjLj128EEEEELb0ELb0ELb0ELb1EEEvNS_9FwdParamsE)
        /*11d8*/ 	.word	0x00000040


	//----- nvinfo : EIATTR_REGCOUNT
	.align		4
.L_770:
        /*11dc*/ 	.byte	0x04, 0x2f
        /*11de*/ 	.short	(.L_772 - .L_771)
	.align		4
.L_771:
        /*11e0*/ 	.word	index@(_ZN10layer_norm13ln_fwd_kernelINS_13Kernel_traitsIf13__nv_bfloat16S2_S2_fjLj2560ELj1ELj4ELj1ELj16ENS_18Kernel_traits_baseILj2560EfS2_S2_S2_fjLj128EEEEELb0ELb0ELb0ELb0EEEvNS_9FwdParamsE)
        /*11e4*/ 	.word	0x000000ff


	//----- nvinfo : EIATTR_FRAME_SIZE
	.align		4
.L_772:
        /*11e8*/ 	.byte	0x04, 0x11
        /*11ea*/ 	.short	(.L_774 - .L_773)
	.align		4
.L_773:
        /*11ec*/ 	.word	index@($__internal_32_$__cuda_sm70_shflsync_bfly_p)
        /*11f0*/ 	.word	0x00000000


	//----- nvinfo : EIATTR_FRAME_SIZE
	.align		4
.L_774:
        /*11f4*/ 	.byte	0x04, 0x11
        /*11f6*/ 	.short	(.L_776 - .L_775)
	.align		4
.L_775:
        /*11f8*/ 	.word	index@(_ZN10layer_norm13ln_fwd_kernelINS_13Kernel_traitsIf13__nv_bfloat16S2_S2_fjLj2560ELj1ELj4ELj1ELj16ENS_18Kernel_traits_baseILj2560EfS2_S2_S2_fjLj128EEEEELb0ELb0ELb0ELb0EEEvNS_9FwdParamsE)
        /*11fc*/ 	.word	0x00000030


	//----- nvinfo : EIATTR_REGCOUNT
	.align		4
.L_776:
        /*1200*/ 	.byte	0x04, 0x2f
        /*1202*/ 	.short	(.L_778 - .L_777)
	.align		4
.L_777:
        /*1204*/ 	.word	index@(_ZN10layer_norm13ln_fwd_kernelINS_13Kernel_traitsI6__halfS2_S2_S2_fjLj2560ELj1ELj4ELj1ELj16ENS_18Kernel_traits_baseILj2560ES2_S2_S2_S2_fjLj128EEEEELb1ELb1ELb1ELb1EEEvNS_9FwdParamsE)
        /*1208*/ 	.word	0x000000ff


	//----- nvinfo : EIATTR_FRAME_SIZE
	.align		4
.L_778:
        /*120c*/ 	.byte	0x04, 0x11
        /*120e*/ 	.short	(.L_780 - .L_779)
	.align		4
.L_779:
        /*1210*/ 	.word	index@($__internal_31_$__cuda_sm70_shflsync_bfly_p)
        /*1214*/ 	.word	0x00000000


	//----- nvinfo : EIATTR_FRAME_SIZE
	.align		4
.L_780:
        /*1218*/ 	.byte	0x04, 0x11
        /*121a*/ 	.short	(.L_782 - .L_781)
	.align		4
.L_781:
        /*121c*/ 	.word	index@(_ZN10layer_norm13ln_fwd_kernelINS_13Kernel_traitsI6__halfS2_S2_S2_fjLj2560ELj1ELj4ELj1ELj16ENS_18Kernel_traits_baseILj2560ES2_S2_S2_S2_fjLj128EEEEELb1ELb1ELb1ELb1EEEvNS_9FwdParamsE)
        /*1220*/ 	.word	0x00000060


	//----- nvinfo : EIATTR_REGCOUNT
	.align		4
.L_782:
        /*1224*/ 	.byte	0x04, 0x2f
        /*1226*/ 	.short	(.L_784 - .L_783)
	.align		4
.L_783:
        /*1228*/ 	.word	index@(_ZN10layer_norm13ln_fwd_kernelINS_13Kernel_traitsI6__halfS2_S2_S2_fjLj2560ELj1ELj4ELj1ELj16ENS_18Kernel_traits_baseILj2560ES2_S2_S2_S2_fjLj128EEEEELb1ELb1ELb1ELb0EEEvNS_9FwdParamsE)
        /*122c*/ 	.word	0x000000ff


	//----- nvinfo : EIATTR_FRAME_SIZE
	.align		4
.L_784:
        /*1230*/ 	.byte	0x04, 0x11
        /*1232*/ 	.short	(.L_786 - .L_785)
	.align		4
.L_785:
        /*1234*/ 	.word	index@($__internal_30_$__cuda_sm70_shflsync_bfly_p)
        /*1238*/ 	.word	0x00000000


	//----- nvinfo : EIATTR_FRAME_SIZE
	.align		4
.L_786:
        /*123c*/ 	.byte	0x04, 0x11
        /*123e*/ 	.short	(.L_788 - .L_787)
	.align		4
.L_787:
        /*1240*/ 	.word	index@(_ZN10layer_norm13ln_fwd_kernelINS_13Kernel_traitsI6__halfS2_S2_S2_fjLj2560ELj1ELj4ELj1ELj16ENS_18Kernel_traits_baseILj2560ES2_S2_S2_S2_fjLj128EEEEELb1ELb1ELb1ELb0EEEvNS_9FwdParamsE)
        /*1244*/ 	.word	0x000001d0


	//----- nvinfo : EIATTR_REGCOUNT
	.align		4
.L_788:
        /*1248*/ 	.byte	0x04, 0x2f
        /*124a*/ 	.short	(.L_790 - .L_789)
	.align		4
.L_789:
        /*124c*/ 	.word	index@(_ZN10layer_norm13ln_fwd_kernelINS_13Kernel_traitsI6__halfS2_S2_S2_fjLj2560ELj1ELj4ELj1ELj16ENS_18Kernel_traits_baseILj2560ES2_S2_S2_S2_fjLj128EEEEELb1ELb1ELb0ELb1EEEvNS_9FwdParamsE)
        /*1250*/ 	.word	0x000000ff


	//----- nvinfo : EIATTR_FRAME_SIZE
	.align		4
.L_790:
        /*1254*/ 	.byte	0x04, 0x11
        /*1256*/ 	.short	(.L_792 - .L_791)
	.align		4
.L_791:
        /*1258*/ 	.word	index@($__internal_29_$__cuda_sm70_shflsync_bfly_p)
        /*125c*/ 	.word	0x00000000


	//----- nvinfo : EIATTR_FRAME_SIZE
	.align		4
.L_792:
        /*1260*/ 	.byte	0x04, 0x11
        /*1262*/ 	.short	(.L_794 - .L_793)
	.align		4
.L_793:
        /*1264*/ 	.word	index@(_ZN10layer_norm13ln_fwd_kernelINS_13Kernel_traitsI6__halfS2_S2_S2_fjLj2560ELj1ELj4ELj1ELj16ENS_18Kernel_traits_baseILj2560ES2_S2_S2_S2_fjLj128EEEEELb1ELb1ELb0ELb1EEEvNS_9FwdParamsE)
        /*1268*/ 	.word	0x00000068


	//----- nvinfo : EIATTR_REGCOUNT
	.align		4
.L_794:
        /*126c*/ 	.byte	0x04, 0x2f
        /*126e*/ 	.short	(.L_796 - .L_795)
	.align		4
.L_795:
        /*1270*/ 	.word	index@(_ZN10layer_norm13ln_fwd_kernelINS_13Kernel_traitsI6__halfS2_S2_S2_fjLj2560ELj1ELj4ELj1ELj16ENS_18Kernel_traits_baseILj2560ES2_S2_S2_S2_fjLj128EEEEELb1ELb1ELb0ELb0EEEvNS_9FwdParamsE)
        /*1274*/ 	.word	0x000000ff


	//----- nvinfo : EIATTR_FRAME_SIZE
	.align		4
.L_796:
        /*1278*/ 	.byte	0x04, 0x11
        /*127a*/ 	.short	(.L_798 - .L_797)
	.align		4
.L_797:
        /*127c*/ 	.word	index@($__internal_28_$__cuda_sm70_shflsync_bfly_p)
        /*1280*/ 	.word	0x00000000


	//----- nvinfo : EIATTR_FRAME_SIZE
	.align		4
.L_798:
        /*1284*/ 	.byte	0x04, 0x11
        /*1286*/ 	.short	(.L_800 - .L_799)
	.align		4
.L_799:
        /*1288*/ 	.word	index@(_ZN10layer_norm13ln_fwd_kernelINS_13Kernel_traitsI6__halfS2_S2_S2_fjLj2560ELj1ELj4ELj1ELj16ENS_18Kernel_traits_baseILj2560ES2_S2_S2_S2_fjLj128EEEEELb1ELb1ELb0ELb0EEEvNS_9FwdParamsE)
        /*128c*/ 	.word	0x000001a0


	//----- nvinfo : EIATTR_REGCOUNT
	.align		4
.L_800:
        /*1290*/ 	.byte	0x04, 0x2f
        /*1292*/ 	.short	(.L_802 - .L_801)
	.align		4
.L_801:
        /*1294*/ 	.word	index@(_ZN10layer_norm13ln_fwd_kernelINS_13Kernel_traitsI6__halfS2_S2_S2_fjLj2560ELj1ELj4ELj1ELj16ENS_18Kernel_traits_baseILj2560ES2_S2_S2_S2_fjLj128EEEEELb1ELb0ELb1ELb1EEEvNS_9FwdParamsE)
        /*1298*/ 	.word	0x000000fe


	//----- nvinfo : EIATTR_FRAME_SIZE
	.align		4
.L_802:
        /*129c*/ 	.byte	0x04, 0x11
        /*129e*/ 	.short	(.L_804 - .L_803)
	.align		4
.L_803:
        /*12a0*/ 	.word	index@($__internal_27_$__cuda_sm70_shflsync_bfly_p)
        /*12a4*/ 	.word	0x00000000


	//----- nvinfo : EIATTR_FRAME_SIZE
	.align		4
.L_804:
        /*12a8*/ 	.byte	0x04, 0x11
        /*12aa*/ 	.short	(.L_806 - .L_805)
	.align		4
.L_805:
        /*12ac*/ 	.word	index@(_ZN10layer_norm13ln_fwd_kernelINS_13Kernel_traitsI6__halfS2_S2_S2_fjLj2560ELj1ELj4ELj1ELj16ENS_18Kernel_traits_baseILj2560ES2_S2_S2_S2_fjLj128EEEEELb1ELb0ELb1ELb1EEEvNS_9FwdParamsE)
        /*12b0*/ 	.word	0x00000000


	//----- nvinfo : EIATTR_REGCOUNT
	.align		4
.L_806:
        /*12b4*/ 	.byte	0x04, 0x2f
        /*12b6*/ 	.short	(.L_808 - .L_807)
	.align		4
.L_807:
        /*12b8*/ 	.word	index@(_ZN10layer_norm13ln_fwd_kernelINS_13Kernel_traitsI6__halfS2_S2_S2_fjLj2560ELj1ELj4ELj1ELj16ENS_18Kernel_traits_baseILj2560ES2_S2_S2_S2_fjLj128EEEEELb1ELb0ELb1ELb0EEEvNS_9FwdParamsE)
        /*12bc*/ 	.word	0x000000ff


	//----- nvinfo : EIATTR_FRAME_SIZE
	.align		4
.L_808:
        /*12c0*/ 	.byte	0x04, 0x11
        /*12c2*/ 	.short	(.L_810 - .L_809)
	.align		4
.L_809:
        /*12c4*/ 	.word	index@($__internal_26_$__cuda_sm70_shflsync_bfly_p)
        /*12c8*/ 	.word	0x00000000


	//----- nvinfo : EIATTR_FRAME_SIZE
	.align		4
.L_810:
        /*12cc*/ 	.byte	0x04, 0x11
        /*12ce*/ 	.short	(.L_812 - .L_811)
	.align		4
.L_811:
        /*12d0*/ 	.word	index@(_ZN10layer_norm13ln_fwd_kernelINS_13Kernel_traitsI6__halfS2_S2_S2_fjLj2560ELj1ELj4ELj1ELj16ENS_18Kernel_traits_baseILj2560ES2_S2_S2_S2_fjLj128EEEEELb1ELb0ELb1ELb0EEEvNS_9FwdParamsE)
        /*12d4*/ 	.word	0x00000090


	//----- nvinfo : EIATTR_REGCOUNT
	.align		4
.L_812:
        /*12d8*/ 	.byte	0x04, 0x2f
        /*12da*/ 	.short	(.L_814 - .L_813)
	.align		4
.L_813:
        /*12dc*/ 	.word	index@(_ZN10layer_norm13ln_fwd_kernelINS_13Kernel_traitsI6__halfS2_S2_S2_fjLj2560ELj1ELj4ELj1ELj16ENS_18Kernel_traits_baseILj2560ES2_S2_S2_S2_fjLj128EEEEELb1ELb0ELb0ELb1EEEvNS_9FwdParamsE)
        /*12e0*/ 	.word	0x000000f6


	//----- nvinfo : EIATTR_FRAME_SIZE
	.align		4
.L_814:
        /*12e4*/ 	.byte	0x04, 0x11
        /*12e6*/ 	.short	(.L_816 - .L_815)
	.align		4
.L_815:
        /*12e8*/ 	.word	index@($__internal_25_$__cuda_sm70_shflsync_bfly_p)
        /*12ec*/ 	.word	0x00000000


	//----- nvinfo : EIATTR_FRAME_SIZE
	.align		4
.L_816:
        /*12f0*/ 	.byte	0x04, 0x11
        /*12f2*/ 	.short	(.L_818 - .L_817)
	.align		4
.L_817:
        /*12f4*/ 	.word	index@(_ZN10layer_norm13ln_fwd_kernelINS_13Kernel_traitsI6__halfS2_S2_S2_fjLj2560ELj1ELj4ELj1ELj16ENS_18Kernel_traits_baseILj2560ES2_S2_S2_S2_fjLj128EEEEELb1ELb0ELb0ELb1EEEvNS_9FwdParamsE)
        /*12f8*/ 	.word	0x00000000


	//----- nvinfo : EIATTR_REGCOUNT
	.align		4
.L_818:
        /*12fc*/ 	.byte	0x04, 0x2f
        /*12fe*/ 	.short	(.L_820 - .L_819)
	.align		4
.L_819:
        /*1300*/ 	.word	index@(_ZN10layer_norm13ln_fwd_kernelINS_13Kernel_traitsI6__halfS2_S2_S2_fjLj2560ELj1ELj4ELj1ELj16ENS_18Kernel_traits_baseILj2560ES2_S2_S2_S2_fjLj128EEEEELb1ELb0ELb0ELb0EEEvNS_9FwdParamsE)
        /*1304*/ 	.word	0x000000ff


	//----- nvinfo : EIATTR_FRAME_SIZE
	.align		4
.L_820:
        /*1308*/ 	.byte	0x04, 0x11
        /*130a*/ 	.short	(.L_822 - .L_821)
	.align		4
.L_821:
        /*130c*/ 	.word	index@($__internal_24_$__cuda_sm70_shflsync_bfly_p)
        /*1310*/ 	.word	0x00000000


	//----- nvinfo : EIATTR_FRAME_SIZE
	.align		4
.L_822:
        /*1314*/ 	.byte	0x04, 0x11
        /*1316*/ 	.short	(.L_824 - .L_823)
	.align		4
.L_823:
        /*1318*/ 	.word	index@(_ZN10layer_norm13ln_fwd_kernelINS_13Kernel_traitsI6__halfS2_S2_S2_fjLj2560ELj1ELj4ELj1ELj16ENS_18Kernel_traits_baseILj2560ES2_S2_S2_S2_fjLj128EEEEELb1ELb0ELb0ELb0EEEvNS_9FwdParamsE)
        /*131c*/ 	.word	0x00000058


	//----- nvinfo : EIATTR_REGCOUNT
	.align		4
.L_824:
        /*1320*/ 	.byte	0x04, 0x2f
        /*1322*/ 	.short	(.L_826 - .L_825)
	.align		4
.L_825:
        /*1324*/ 	.word	index@(_ZN10layer_norm13ln_fwd_kernelINS_13Kernel_traitsI6__halfS2_S2_S2_fjLj2560ELj1ELj4ELj1ELj16ENS_18Kernel_traits_baseILj2560ES2_S2_S2_S2_fjLj128EEEEELb0ELb1ELb1ELb1EEEvNS_9FwdParamsE)
        /*1328*/ 	.word	0x000000ff


	//----- nvinfo : EIATTR_FRAME_SIZE
	.align		4
.L_826:
        /*132c*/ 	.byte	0x04, 0x11
        /*132e*/ 	.short	(.L_828 - .L_827)
	.align		4
.L_827:
        /*1330*/ 	.word	index@($__internal_23_$__cuda_sm70_shflsync_bfly_p)
        /*1334*/ 	.word	0x00000000


	//----- nvinfo : EIATTR_FRAME_SIZE
	.align		4
.L_828:
        /*1338*/ 	.byte	0x04, 0x11
        /*133a*/ 	.short	(.L_830 - .L_829)
	.align		4
.L_829:
        /*133c*/ 	.word	index@(_ZN10layer_norm13ln_fwd_kernelINS_13Kernel_traitsI6__halfS2_S2_S2_fjLj2560ELj1ELj4ELj1ELj16ENS_18Kernel_traits_baseILj2560ES2_S2_S2_S2_fjLj128EEEEELb0ELb1ELb1ELb1EEEvNS_9FwdParamsE)
        /*1340*/ 	.word	0x00000018


	//----- nvinfo : EIATTR_REGCOUNT
	.align		4
.L_830:
        /*1344*/ 	.byte	0x04, 0x2f
        /*1346*/ 	.short	(.L_832 - .L_831)
	.align		4
.L_831:
        /*1348*/ 	.word	index@(_ZN10layer_norm13ln_fwd_kernelINS_13Kernel_traitsI6__halfS2_S2_S2_fjLj2560ELj1ELj4ELj1ELj16ENS_18Kernel_traits_baseILj2560ES2_S2_S2_S2_fjLj128EEEEELb0ELb1ELb1ELb0EEEvNS_9FwdParamsE)
        /*134c*/ 	.word	0x000000ff


	//----- nvinfo : EIATTR_FRAME_SIZE
	.align		4
.L_832:
        /*1350*/ 	.byte	0x04, 0x11
        /*1352*/ 	.short	(.L_834 - .L_833)
	.align		4
.L_833:
        /*1354*/ 	.word	index@($__internal_22_$__cuda_sm70_shflsync_bfly_p)
        /*1358*/ 	.word	0x00000000


	//----- nvinfo : EIATTR_FRAME_SIZE
	.align		4
.L_834:
        /*135c*/ 	.byte	0x04, 0x11
        /*135e*/ 	.short	(.L_836 - .L_835)
	.align		4
.L_835:
        /*1360*/ 	.word	index@(_ZN10layer_norm13ln_fwd_kernelINS_13Kernel_traitsI6__halfS2_S2_S2_fjLj2560ELj1ELj4ELj1ELj16ENS_18Kernel_traits_baseILj2560ES2_S2_S2_S2_fjLj128EEEEELb0ELb1ELb1ELb0EEEvNS_9FwdParamsE)
        /*1364*/ 	.word	0x00000180


	//----- nvinfo : EIATTR_REGCOUNT
	.align		4
.L_836:
        /*1368*/ 	.byte	0x04, 0x2f
        /*136a*/ 	.short	(.L_838 - .L_837)
	.align		4
.L_837:
        /*136c*/ 	.word	index@(_ZN10layer_norm13ln_fwd_kernelINS_13Kernel_traitsI6__halfS2_S2_S2_fjLj2560ELj1ELj4ELj1ELj16ENS_18Kernel_traits_baseILj2560ES2_S2_S2_S2_fjLj128EEEEELb0ELb1ELb0ELb1EEEvNS_9FwdParamsE)
        /*1370*/ 	.word	0x000000ff


	//----- nvinfo : EIATTR_FRAME_SIZE
	.align		4
.L_838:
        /*1374*/ 	.byte	0x04, 0x11
        /*1376*/ 	.short	(.L_840 - .L_839)
	.align		4
.L_839:
        /*1378*/ 	.word	index@($__internal_21_$__cuda_sm70_shflsync_bfly_p)
        /*137c*/ 	.word	0x00000000


	//----- nvinfo : EIATTR_FRAME_SIZE
	.align		4
.L_840:
        /*1380*/ 	.byte	0x04, 0x11
        /*1382*/ 	.short	(.L_842 - .L_841)
	.align		4
.L_841:
        /*1384*/ 	.word	index@(_ZN10layer_norm13ln_fwd_kernelINS_13Kernel_traitsI6__halfS2_S2_S2_fjLj2560ELj1ELj4ELj1ELj16ENS_18Kernel_traits_baseILj2560ES2_S2_S2_S2_fjLj128EEEEELb0ELb1ELb0ELb1EEEvNS_9FwdParamsE)
        /*1388*/ 	.word	0x00000038


	//----- nvinfo : EIATTR_REGCOUNT
	.align		4
.L_842:
        /*138c*/ 	.byte	0x04, 0x2f
        /*138e*/ 	.short	(.L_844 - .L_843)
	.align		4
.L_843:
        /*1390*/ 	.word	index@(_ZN10layer_norm13ln_fwd_kernelINS_13Kernel_traitsI6__halfS2_S2_S2_fjLj2560ELj1ELj4ELj1ELj16ENS_18Kernel_traits_baseILj2560ES2_S2_S2_S2_fjLj128EEEEELb0ELb1ELb0ELb0EEEvNS_9FwdParamsE)
        /*1394*/ 	.word	0x000000ff


	//----- nvinfo : EIATTR_FRAME_SIZE
	.align		4
.L_844:
        /*1398*/ 	.byte	0x04, 0x11
        /*139a*/ 	.short	(.L_846 - .L_845)
	.align		4
.L_845:
        /*139c*/ 	.word	index@($__internal_20_$__cuda_sm70_shflsync_bfly_p)
        /*13a0*/ 	.word	0x00000000


	//----- nvinfo : EIATTR_FRAME_SIZE
	.align		4
.L_846:
        /*13a4*/ 	.byte	0x04, 0x11
        /*13a6*/ 	.short	(.L_848 - .L_847)
	.align		4
.L_847:
        /*13a8*/ 	.word	index@(_ZN10layer_norm13ln_fwd_kernelINS_13Kernel_traitsI6__halfS2_S2_S2_fjLj2560ELj1ELj4ELj1ELj16ENS_18Kernel_traits_baseILj2560ES2_S2_S2_S2_fjLj128EEEEELb0ELb1ELb0ELb0EEEvNS_9FwdParamsE)
        /*13ac*/ 	.word	0x00000158


	//----- nvinfo : EIATTR_REGCOUNT
	.align		4
.L_848:
        /*13b0*/ 	.byte	0x04, 0x2f
        /*13b2*/ 	.short	(.L_850 - .L_849)
	.align		4
.L_849:
        /*13b4*/ 	.word	index@(_ZN10layer_norm13ln_fwd_kernelINS_13Kernel_traitsI6__halfS2_S2_S2_fjLj2560ELj1ELj4ELj1ELj16ENS_18Kernel_traits_baseILj2560ES2_S2_S2_S2_fjLj128EEEEELb0ELb0ELb1ELb1EEEvNS_9FwdParamsE)
        /*13b8*/ 	.word	0x000000ff


	//----- nvinfo : EIATTR_FRAME_SIZE
	.align		4
.L_850:
        /*13bc*/ 	.byte	0x04, 0x11
        /*13be*/ 	.short	(.L_852 - .L_851)
	.align		4
.L_851:
        /*13c0*/ 	.word	index@($__internal_19_$__cuda_sm70_shflsync_bfly_p)
        /*13c4*/ 	.word	0x00000000


	//----- nvinfo : EIATTR_FRAME_SIZE
	.align		4
.L_852:
        /*13c8*/ 	.byte	0x04, 0x11
        /*13ca*/ 	.short	(.L_854 - .L_853)
	.align		4
.L_853:
        /*13cc*/ 	.word	index@(_ZN10layer_norm13ln_fwd_kernelINS_13Kernel_traitsI6__halfS2_S2_S2_fjLj2560ELj1ELj4ELj1ELj16ENS_18Kernel_traits_baseILj2560ES2_S2_S2_S2_fjLj128EEEEELb0ELb0ELb1ELb1EEEvNS_9FwdParamsE)
        /*13d0*/ 	.word	0x00000000


	//----- nvinfo : EIATTR_REGCOUNT
	.align		4
.L_854:
        /*13d4*/ 	.byte	0x04, 0x2f
        /*13d6*/ 	.short	(.L_856 - .L_855)
	.align		4
.L_855:
        /*13d8*/ 	.word	index@(_ZN10layer_norm13ln_fwd_kernelINS_13Kernel_traitsI6__halfS2_S2_S2_fjLj2560ELj1ELj4ELj1ELj16ENS_18Kernel_traits_baseILj2560ES2_S2_S2_S2_fjLj128EEEEELb0ELb0ELb1ELb0EEEvNS_9FwdParamsE)
        /*13dc*/ 	.word	0x000000ff


	//----- nvinfo : EIATTR_FRAME_SIZE
	.align		4
.L_856:
        /*13e0*/ 	.byte	0x04, 0x11
        /*13e2*/ 	.short	(.L_858 - .L_857)
	.align		4
.L_857:
        /*13e4*/ 	.word	index@($__internal_18_$__cuda_sm70_shflsync_bfly_p)
        /*13e8*/ 	.word	0x00000000


	//----- nvinfo : EIATTR_FRAME_SIZE
	.align		4
.L_858:
        /*13ec*/ 	.byte	0x04, 0x11
        /*13ee*/ 	.short	(.L_860 - .L_859)
	.align		4
.L_859:
        /*13f0*/ 	.word	index@(_ZN10layer_norm13ln_fwd_kernelINS_13Kernel_traitsI6__halfS2_S2_S2_fjLj2560ELj1ELj4ELj1ELj16ENS_18Kernel_traits_baseILj2560ES2_S2_S2_S2_fjLj128EEEEELb0ELb0ELb1ELb0EEEvNS_9FwdParamsE)
        /*13f4*/ 	.word	0x00000040


	//----- nvinfo : EIATTR_REGCOUNT
	.align		4
.L_860:
        /*13f8*/ 	.byte	0x04, 0x2f
        /*13fa*/ 	.short	(.L_862 - .L_861)
	.align		4
.L_861:
        /*13fc*/ 	.word	index@(_ZN10layer_norm13ln_fwd_kernelINS_13Kernel_traitsI6__halfS2_S2_S2_fjLj2560ELj1ELj4ELj1ELj16ENS_18Kernel_traits_baseILj2560ES2_S2_S2_S2_fjLj128EEEEELb0ELb0ELb0ELb1EEEvNS_9FwdParamsE)
        /*1400*/ 	.word	0x000000f1


	//----- nvinfo : EIATTR_FRAME_SIZE
	.align		4
.L_862:
        /*1404*/ 	.byte	0x04, 0x11
        /*1406*/ 	.short	(.L_864 - .L_863)
	.align		4
.L_863:
        /*1408*/ 	.word	index@($__internal_17_$__cuda_sm70_shflsync_bfly_p)
        /*140c*/ 	.word	0x00000000


	//----- nvinfo : EIATTR_FRAME_SIZE
	.align		4
.L_864:
        /*1410*/ 	.byte	0x04, 0x11
        /*1412*/ 	.short	(.L_866 - .L_865)
	.align		4
.L_865:
        /*1414*/ 	.word	index@(_ZN10layer_norm13ln_fwd_kernelINS_13Kernel_traitsI6__halfS2_S2_S2_fjLj2560ELj1ELj4ELj1ELj16ENS_18Kernel_traits_baseILj2560ES2_S2_S2_S2_fjLj128EEEEELb0ELb0ELb0ELb1EEEvNS_9FwdParamsE)
        /*1418*/ 	.word	0x00000000


	//----- nvinfo : EIATTR_REGCOUNT
	.align		4
.L_866:
        /*141c*/ 	.byte	0x04, 0x2f
        /*141e*/ 	.short	(.L_868 - .L_867)
	.align		4
.L_867:
        /*1420*/ 	.word	index@(_ZN10layer_norm13ln_fwd_kernelINS_13Kernel_traitsI6__halfS2_S2_S2_fjLj2560ELj1ELj4ELj1ELj16ENS_18Kernel_traits_baseILj2560ES2_S2_S2_S2_fjLj128EEEEELb0ELb0ELb0ELb0EEEvNS_9FwdParamsE)
        /*1424*/ 	.word	0x000000ff


	//----- nvinfo : EIATTR_FRAME_SIZE
	.align		4
.L_868:
        /*1428*/ 	.byte	0x04, 0x11
        /*142a*/ 	.short	(.L_870 - .L_869)
	.align		4
.L_869:
        /*142c*/ 	.word	index@($__internal_16_$__cuda_sm70_shflsync_bfly_p)
        /*1430*/ 	.word	0x00000000


	//----- nvinfo : EIATTR_FRAME_SIZE
	.align		4
.L_870:
        /*1434*/ 	.byte	0x04, 0x11
        /*1436*/ 	.short	(.L_872 - .L_871)
	.align		4
.L_871:
        /*1438*/ 	.word	index@(_ZN10layer_norm13ln_fwd_kernelINS_13Kernel_traitsI6__halfS2_S2_S2_fjLj2560ELj1ELj4ELj1ELj16ENS_18Kernel_traits_baseILj2560ES2_S2_S2_S2_fjLj128EEEEELb0ELb0ELb0ELb0EEEvNS_9FwdParamsE)
        /*143c*/ 	.word	0x00000038


	//----- nvinfo : EIATTR_REGCOUNT
	.align		4
.L_872:
        /*1440*/ 	.byte	0x04, 0x2f
        /*1442*/ 	.short	(.L_874 - .L_873)
	.align		4
.L_873:
        /*1444*/ 	.word	index@(_ZN10layer_norm13ln_fwd_kernelINS_13Kernel_traitsI13__nv_bfloat16S2_S2_S2_fjLj2560ELj1ELj4ELj1ELj16ENS_18Kernel_traits_baseILj2560ES2_S2_S2_S2_fjLj128EEEEELb1ELb1ELb1ELb1EEEvNS_9FwdParamsE)
        /*1448*/ 	.word	0x000000ff


	//----- nvinfo : EIATTR_FRAME_SIZE
	.align		4
.L_874:
        /*144c*/ 	.byte	0x04, 0x11
        /*144e*/ 	.short	(.L_876 - .L_875)
	.align		4
.L_875:
        /*1450*/ 	.word	index@($__internal_15_$__cuda_sm70_shflsync_bfly_p)
        /*1454*/ 	.word	0x00000000


	//----- nvinfo : EIATTR_FRAME_SIZE
	.align		4
.L_876:
        /*1458*/ 	.byte	0x04, 0x11
        /*145a*/ 	.short	(.L_878 - .L_877)
	.align		4
.L_877:
        /*145c*/ 	.word	index@(_ZN10layer_norm13ln_fwd_kernelINS_13Kernel_traitsI13__nv_bfloat16S2_S2_S2_fjLj2560ELj1ELj4ELj1ELj16ENS_18Kernel_traits_baseILj2560ES2_S2_S2_S2_fjLj128EEEEELb1ELb1ELb1ELb1EEEvNS_9FwdParamsE)
        /*1460*/ 	.word	0x00000060


	//----- nvinfo : EIATTR_REGCOUNT
	.align		4
.L_878:
        /*1464*/ 	.byte	0x04, 0x2f
        /*1466*/ 	.short	(.L_880 - .L_879)
	.align		4
.L_879:
        /*1468*/ 	.word	index@(_ZN10layer_norm13ln_fwd_kernelINS_13Kernel_traitsI13__nv_bfloat16S2_S2_S2_fjLj2560ELj1ELj4ELj1ELj16ENS_18Kernel_traits_baseILj2560ES2_S2_S2_S2_fjLj128EEEEELb1ELb1ELb1ELb0EEEvNS_9FwdParamsE)
        /*146c*/ 	.word	0x000000ff


	//----- nvinfo : EIATTR_FRAME_SIZE
	.align		4
.L_880:
        /*1470*/ 	.byte	0x04, 0x11
        /*1472*/ 	.short	(.L_882 - .L_881)
	.align		4
.L_881:
        /*1474*/ 	.word	index@($__internal_14_$__cuda_sm70_shflsync_bfly_p)
        /*1478*/ 	.word	0x00000000


	//----- nvinfo : EIATTR_FRAME_SIZE
	.align		4
.L_882:
        /*147c*/ 	.byte	0x04, 0x11
        /*147e*/ 	.short	(.L_884 - .L_883)
	.align		4
.L_883:
        /*1480*/ 	.word	index@(_ZN10layer_norm13ln_fwd_kernelINS_13Kernel_traitsI13__nv_bfloat16S2_S2_S2_fjLj2560ELj1ELj4ELj1ELj16ENS_18Kernel_traits_baseILj2560ES2_S2_S2_S2_fjLj128EEEEELb1ELb1ELb1ELb0EEEvNS_9FwdParamsE)
        /*1484*/ 	.word	0x000001d0


	//----- nvinfo : EIATTR_REGCOUNT
	.align		4
.L_884:
        /*1488*/ 	.byte	0x04, 0x2f
        /*148a*/ 	.short	(.L_886 - .L_885)
	.align		4
.L_885:
        /*148c*/ 	.word	index@(_ZN10layer_norm13ln_fwd_kernelINS_13Kernel_traitsI13__nv_bfloat16S2_S2_S2_fjLj2560ELj1ELj4ELj1ELj16ENS_18Kernel_traits_baseILj2560ES2_S2_S2_S2_fjLj128EEEEELb1ELb1ELb0ELb1EEEvNS_9FwdParamsE)
        /*1490*/ 	.word	0x000000ff


	//----- nvinfo : EIATTR_FRAME_SIZE
	.align		4
.L_886:
        /*1494*/ 	.byte	0x04, 0x11
        /*1496*/ 	.short	(.L_888 - .L_887)
	.align		4
.L_887:
        /*1498*/ 	.word	index@($__internal_13_$__cuda_sm70_shflsync_bfly_p)
        /*149c*/ 	.word	0x00000000


	//----- nvinfo : EIATTR_FRAME_SIZE
	.align		4
.L_888:
        /*14a0*/ 	.byte	0x04, 0x11
        /*14a2*/ 	.short	(.L_890 - .L_889)
	.align		4
.L_889:
        /*14a4*/ 	.word	index@(_ZN10layer_norm13ln_fwd_kernelINS_13Kernel_traitsI13__nv_bfloat16S2_S2_S2_fjLj2560ELj1ELj4ELj1ELj16ENS_18Kernel_traits_baseILj2560ES2_S2_S2_S2_fjLj128EEEEELb1ELb1ELb0ELb1EEEvNS_9FwdParamsE)
        /*14a8*/ 	.word	0x00000068


	//----- nvinfo : EIATTR_REGCOUNT
	.align		4
.L_890:
        /*14ac*/ 	.byte	0x04, 0x2f
        /*14ae*/ 	.short	(.L_892 - .L_891)
	.align		4
.L_891:
        /*14b0*/ 	.word	index@(_ZN10layer_norm13ln_fwd_kernelINS_13Kernel_traitsI13__nv_bfloat16S2_S2_S2_fjLj2560ELj1ELj4ELj1ELj16ENS_18Kernel_traits_baseILj2560ES2_S2_S2_S2_fjLj128EEEEELb1ELb1ELb0ELb0EEEvNS_9FwdParamsE)
        /*14b4*/ 	.word	0x000000ff


	//----- nvinfo : EIATTR_FRAME_SIZE
	.align		4
.L_892:
        /*14b8*/ 	.byte	0x04, 0x11
        /*14ba*/ 	.short	(.L_894 - .L_893)
	.align		4
.L_893:
        /*14bc*/ 	.word	index@($__internal_12_$__cuda_sm70_shflsync_bfly_p)
        /*14c0*/ 	.word	0x00000000


	//----- nvinfo : EIATTR_FRAME_SIZE
	.align		4
.L_894:
        /*14c4*/ 	.byte	0x04, 0x11
        /*14c6*/ 	.short	(.L_896 - .L_895)
	.align		4
.L_895:
        /*14c8*/ 	.word	index@(_ZN10layer_norm13ln_fwd_kernelINS_13Kernel_traitsI13__nv_bfloat16S2_S2_S2_fjLj2560ELj1ELj4ELj1ELj16ENS_18Kernel_traits_baseILj2560ES2_S2_S2_S2_fjLj128EEEEELb1ELb1ELb0ELb0EEEvNS_9FwdParamsE)
        /*14cc*/ 	.word	0x000001a0


	//----- nvinfo : EIATTR_REGCOUNT
	.align		4
.L_896:
        /*14d0*/ 	.byte	0x04, 0x2f
        /*14d2*/ 	.short	(.L_898 - .L_897)
	.align		4
.L_897:
        /*14d4*/ 	.word	index@(_ZN10layer_norm13ln_fwd_kernelINS_13Kernel_traitsI13__nv_bfloat16S2_S2_S2_fjLj2560ELj1ELj4ELj1ELj16ENS_18Kernel_traits_baseILj2560ES2_S2_S2_S2_fjLj128EEEEELb1ELb0ELb1ELb1EEEvNS_9FwdParamsE)
        /*14d8*/ 	.word	0x000000fe


	//----- nvinfo : EIATTR_FRAME_SIZE
	.align		4
.L_898:
        /*14dc*/ 	.byte	0x04, 0x11
        /*14de*/ 	.short	(.L_900 - .L_899)
	.align		4
.L_899:
        /*14e0*/ 	.word	index@($__internal_11_$__cuda_sm70_shflsync_bfly_p)
        /*14e4*/ 	.word	0x00000000


	//----- nvinfo : EIATTR_FRAME_SIZE
	.align		4
.L_900:
        /*14e8*/ 	.byte	0x04, 0x11
        /*14ea*/ 	.short	(.L_902 - .L_901)
	.align		4
.L_901:
        /*14ec*/ 	.word	index@(_ZN10layer_norm13ln_fwd_kernelINS_13Kernel_traitsI13__nv_bfloat16S2_S2_S2_fjLj2560ELj1ELj4ELj1ELj16ENS_18Kernel_traits_baseILj2560ES2_S2_S2_S2_fjLj128EEEEELb1ELb0ELb1ELb1EEEvNS_9FwdParamsE)
        /*14f0*/ 	.word	0x00000000


	//----- nvinfo : EIATTR_REGCOUNT
	.align		4
.L_902:
        /*14f4*/ 	.byte	0x04, 0x2f
        /*14f6*/ 	.short	(.L_904 - .L_903)
	.align		4
.L_903:
        /*14f8*/ 	.word	index@(_ZN10layer_norm13ln_fwd_kernelINS_13Kernel_traitsI13__nv_bfloat16S2_S2_S2_fjLj2560ELj1ELj4ELj1ELj16ENS_18Kernel_traits_baseILj2560ES2_S2_S2_S2_fjLj128EEEEELb1ELb0ELb1ELb0EEEvNS_9FwdParamsE)
        /*14fc*/ 	.word	0x000000ff


	//----- nvinfo : EIATTR_FRAME_SIZE
	.align		4
.L_904:
        /*1500*/ 	.byte	0x04, 0x11
        /*1502*/ 	.short	(.L_906 - .L_905)
	.align		4
.L_905:
        /*1504*/ 	.word	index@($__internal_10_$__cuda_sm70_shflsync_bfly_p)
        /*1508*/ 	.word	0x00000000


	//----- nvinfo : EIATTR_FRAME_SIZE
	.align		4
.L_906:
        /*150c*/ 	.byte	0x04, 0x11
        /*150e*/ 	.short	(.L_908 - .L_907)
	.align		4
.L_907:
        /*1510*/ 	.word	index@(_ZN10layer_norm13ln_fwd_kernelINS_13Kernel_traitsI13__nv_bfloat16S2_S2_S2_fjLj2560ELj1ELj4ELj1ELj16ENS_18Kernel_traits_baseILj2560ES2_S2_S2_S2_fjLj128EEEEELb1ELb0ELb1ELb0EEEvNS_9FwdParamsE)
        /*1514*/ 	.word	0x00000090


	//----- nvinfo : EIATTR_REGCOUNT
	.align		4
.L_908:
        /*1518*/ 	.byte	0x04, 0x2f
        /*151a*/ 	.short	(.L_910 - .L_909)
	.align		4
.L_909:
        /*151c*/ 	.word	index@(_ZN10layer_norm13ln_fwd_kernelINS_13Kernel_traitsI13__nv_bfloat16S2_S2_S2_fjLj2560ELj1ELj4ELj1ELj16ENS_18Kernel_traits_baseILj2560ES2_S2_S2_S2_fjLj128EEEEELb1ELb0ELb0ELb1EEEvNS_9FwdParamsE)
        /*1520*/ 	.word	0x000000f6


	//----- nvinfo : EIATTR_FRAME_SIZE
	.align		4
.L_910:
        /*1524*/ 	.byte	0x04, 0x11
        /*1526*/ 	.short	(.L_912 - .L_911)
	.align		4
.L_911:
        /*1528*/ 	.word	index@($__internal_9_$__cuda_sm70_shflsync_bfly_p)
        /*152c*/ 	.word	0x00000000


	//----- nvinfo : EIATTR_FRAME_SIZE
	.align		4
.L_912:
        /*1530*/ 	.byte	0x04, 0x11
        /*1532*/ 	.short	(.L_914 - .L_913)
	.align		4
.L_913:
        /*1534*/ 	.word	index@(_ZN10layer_norm13ln_fwd_kernelINS_13Kernel_traitsI13__nv_bfloat16S2_S2_S2_fjLj2560ELj1ELj4ELj1ELj16ENS_18Kernel_traits_baseILj2560ES2_S2_S2_S2_fjLj128EEEEELb1ELb0ELb0ELb1EEEvNS_9FwdParamsE)
        /*1538*/ 	.word	0x00000000


	//----- nvinfo : EIATTR_REGCOUNT
	.align		4
.L_914:
        /*153c*/ 	.byte	0x04, 0x2f
        /*153e*/ 	.short	(.L_916 - .L_915)
	.align		4
.L_915:
        /*1540*/ 	.word	index@(_ZN10layer_norm13ln_fwd_kernelINS_13Kernel_traitsI13__nv_bfloat16S2_S2_S2_fjLj2560ELj1ELj4ELj1ELj16ENS_18Kernel_traits_baseILj2560ES2_S2_S2_S2_fjLj128EEEEELb1ELb0ELb0ELb0EEEvNS_9FwdParamsE)
        /*1544*/ 	.word	0x000000ff


	//----- nvinfo : EIATTR_FRAME_SIZE
	.align		4
.L_916:
        /*1548*/ 	.byte	0x04, 0x11
        /*154a*/ 	.short	(.L_918 - .L_917)
	.align		4
.L_917:
        /*154c*/ 	.word	index@($__internal_8_$__cuda_sm70_shflsync_bfly_p)
        /*1550*/ 	.word	0x00000000


	//----- nvinfo : EIATTR_FRAME_SIZE
	.align		4
.L_918:
        /*1554*/ 	.byte	0x04, 0x11
        /*1556*/ 	.short	(.L_920 - .L_919)
	.align		4
.L_919:
        /*1558*/ 	.word	index@(_ZN10layer_norm13ln_fwd_kernelINS_13Kernel_traitsI13__nv_bfloat16S2_S2_S2_fjLj2560ELj1ELj4ELj1ELj16ENS_18Kernel_traits_baseILj2560ES2_S2_S2_S2_fjLj128EEEEELb1ELb0ELb0ELb0EEEvNS_9FwdParamsE)
        /*155c*/ 	.word	0x00000058


	//----- nvinfo : EIATTR_REGCOUNT
	.align		4
.L_920:
        /*1560*/ 	.byte	0x04, 0x2f
        /*1562*/ 	.short	(.L_922 - .L_921)
	.align		4
.L_921:
        /*1564*/ 	.word	index@(_ZN10layer_norm13ln_fwd_kernelINS_13Kernel_traitsI13__nv_bfloat16S2_S2_S2_fjLj2560ELj1ELj4ELj1ELj16ENS_18Kernel_traits_baseILj2560ES2_S2_S2_S2_fjLj128EEEEELb0ELb1ELb1ELb1EEEvNS_9FwdParamsE)
        /*1568*/ 	.word	0x000000ff


	//----- nvinfo : EIATTR_FRAME_SIZE
	.align		4
.L_922:
        /*156c*/ 	.byte	0x04, 0x11
        /*156e*/ 	.short	(.L_924 - .L_923)
	.align		4
.L_923:
        /*1570*/ 	.word	index@($__internal_7_$__cuda_sm70_shflsync_bfly_p)
        /*1574*/ 	.word	0x00000000


	//----- nvinfo : EIATTR_FRAME_SIZE
	.align		4
.L_924:
        /*1578*/ 	.byte	0x04, 0x11
        /*157a*/ 	.short	(.L_926 - .L_925)
	.align		4
.L_925:
        /*157c*/ 	.word	index@(_ZN10layer_norm13ln_fwd_kernelINS_13Kernel_traitsI13__nv_bfloat16S2_S2_S2_fjLj2560ELj1ELj4ELj1ELj16ENS_18Kernel_traits_baseILj2560ES2_S2_S2_S2_fjLj128EEEEELb0ELb1ELb1ELb1EEEvNS_9FwdParamsE)
        /*1580*/ 	.word	0x00000018


	//----- nvinfo : EIATTR_REGCOUNT
	.align		4
.L_926:
        /*1584*/ 	.byte	0x04, 0x2f
        /*1586*/ 	.short	(.L_928 - .L_927)
	.align		4
.L_927:
        /*1588*/ 	.word	index@(_ZN10layer_norm13ln_fwd_kernelINS_13Kernel_traitsI13__nv_bfloat16S2_S2_S2_fjLj2560ELj1ELj4ELj1ELj16ENS_18Kernel_traits_baseILj2560ES2_S2_S2_S2_fjLj128EEEEELb0ELb1ELb1ELb0EEEvNS_9FwdParamsE)
        /*158c*/ 	.word	0x000000ff


	//----- nvinfo : EIATTR_FRAME_SIZE
	.align		4
.L_928:
        /*1590*/ 	.byte	0x04, 0x11
        /*1592*/ 	.short	(.L_930 - .L_929)
	.align		4
.L_929:
        /*1594*/ 	.word	index@($__internal_6_$__cuda_sm70_shflsync_bfly_p)
        /*1598*/ 	.word	0x00000000


	//----- nvinfo : EIATTR_FRAME_SIZE
	.align		4
.L_930:
        /*159c*/ 	.byte	0x04, 0x11
        /*159e*/ 	.short	(.L_932 - .L_931)
	.align		4
.L_931:
        /*15a0*/ 	.word	index@(_ZN10layer_norm13ln_fwd_kernelINS_13Kernel_traitsI13__nv_bfloat16S2_S2_S2_fjLj2560ELj1ELj4ELj1ELj16ENS_18Kernel_traits_baseILj2560ES2_S2_S2_S2_fjLj128EEEEELb0ELb1ELb1ELb0EEEvNS_9FwdParamsE)
        /*15a4*/ 	.word	0x00000180


	//----- nvinfo : EIATTR_REGCOUNT
	.align		4
.L_932:
        /*15a8*/ 	.byte	0x04, 0x2f
        /*15aa*/ 	.short	(.L_934 - .L_933)
	.align		4
.L_933:
        /*15ac*/ 	.word	index@(_ZN10layer_norm13ln_fwd_kernelINS_13Kernel_traitsI13__nv_bfloat16S2_S2_S2_fjLj2560ELj1ELj4ELj1ELj16ENS_18Kernel_traits_baseILj2560ES2_S2_S2_S2_fjLj128EEEEELb0ELb1ELb0ELb1EEEvNS_9FwdParamsE)
        /*15b0*/ 	.word	0x000000ff


	//----- nvinfo : EIATTR_FRAME_SIZE
	.align		4
.L_934:
        /*15b4*/ 	.byte	0x04, 0x11
        /*15b6*/ 	.short	(.L_936 - .L_935)
	.align		4
.L_935:
        /*15b8*/ 	.word	index@($__internal_5_$__cuda_sm70_shflsync_bfly_p)
        /*15bc*/ 	.word	0x00000000


	//----- nvinfo : EIATTR_FRAME_SIZE
	.align		4
.L_936:
        /*15c0*/ 	.byte	0x04, 0x11
        /*15c2*/ 	.short	(.L_938 - .L_937)
	.align		4
.L_937:
        /*15c4*/ 	.word	index@(_ZN10layer_norm13ln_fwd_kernelINS_13Kernel_traitsI13__nv_bfloat16S2_S2_S2_fjLj2560ELj1ELj4ELj1ELj16ENS_18Kernel_traits_baseILj2560ES2_S2_S2_S2_fjLj128EEEEELb0ELb1ELb0ELb1EEEvNS_9FwdParamsE)
        /*15c8*/ 	.word	0x00000038


	//----- nvinfo : EIATTR_REGCOUNT
	.align		4
.L_938:
        /*15cc*/ 	.byte	0x04, 0x2f
        /*15ce*/ 	.short	(.L_940 - .L_939)
	.align		4
.L_939:
        /*15d0*/ 	.word	index@(_ZN10layer_norm13ln_fwd_kernelINS_13Kernel_traitsI13__nv_bfloat16S2_S2_S2_fjLj2560ELj1ELj4ELj1ELj16ENS_18Kernel_traits_baseILj2560ES2_S2_S2_S2_fjLj128EEEEELb0ELb1ELb0ELb0EEEvNS_9FwdParamsE)
        /*15d4*/ 	.word	0x000000ff


	//----- nvinfo : EIATTR_FRAME_SIZE
	.align		4
.L_940:
        /*15d8*/ 	.byte	0x04, 0x11
        /*15da*/ 	.short	(.L_942 - .L_941)
	.align		4
.L_941:
        /*15dc*/ 	.word	index@($__internal_4_$__cuda_sm70_shflsync_bfly_p)
        /*15e0*/ 	.word	0x00000000


	//----- nvinfo : EIATTR_FRAME_SIZE
	.align		4
.L_942:
        /*15e4*/ 	.byte	0x04, 0x11
        /*15e6*/ 	.short	(.L_944 - .L_943)
	.align		4
.L_943:
        /*15e8*/ 	.word	index@(_ZN10layer_norm13ln_fwd_kernelINS_13Kernel_traitsI13__nv_bfloat16S2_S2_S2_fjLj2560ELj1ELj4ELj1ELj16ENS_18Kernel_traits_baseILj2560ES2_S2_S2_S2_fjLj128EEEEELb0ELb1ELb0ELb0EEEvNS_9FwdParamsE)
        /*15ec*/ 	.word	0x00000158


	//----- nvinfo : EIATTR_REGCOUNT
	.align		4
.L_944:
        /*15f0*/ 	.byte	0x04, 0x2f
        /*15f2*/ 	.short	(.L_946 - .L_945)
	.align		4
.L_945:
        /*15f4*/ 	.word	index@(_ZN10layer_norm13ln_fwd_kernelINS_13Kernel_traitsI13__nv_bfloat16S2_S2_S2_fjLj2560ELj1ELj4ELj1ELj16ENS_18Kernel_traits_baseILj2560ES2_S2_S2_S2_fjLj128EEEEELb0ELb0ELb1ELb1EEEvNS_9FwdParamsE)
        /*15f8*/ 	.word	0x000000ff


	//----- nvinfo : EIATTR_FRAME_SIZE
	.align		4
.L_946:
        /*15fc*/ 	.byte	0x04, 0x11
        /*15fe*/ 	.short	(.L_948 - .L_947)
	.align		4
.L_947:
        /*1600*/ 	.word	index@($__internal_3_$__cuda_sm70_shflsync_bfly_p)
        /*1604*/ 	.word	0x00000000


	//----- nvinfo : EIATTR_FRAME_SIZE
	.align		4
.L_948:
        /*1608*/ 	.byte	0x04, 0x11
        /*160a*/ 	.short	(.L_950 - .L_949)
	.align		4
.L_949:
        /*160c*/ 	.word	index@(_ZN10layer_norm13ln_fwd_kernelINS_13Kernel_traitsI13__nv_bfloat16S2_S2_S2_fjLj2560ELj1ELj4ELj1ELj16ENS_18Kernel_traits_baseILj2560ES2_S2_S2_S2_fjLj128EEEEELb0ELb0ELb1ELb1EEEvNS_9FwdParamsE)
        /*1610*/ 	.word	0x00000000


	//----- nvinfo : EIATTR_REGCOUNT
	.align		4
.L_950:
        /*1614*/ 	.byte	0x04, 0x2f
        /*1616*/ 	.short	(.L_952 - .L_951)
	.align		4
.L_951:
        /*1618*/ 	.word	index@(_ZN10layer_norm13ln_fwd_kernelINS_13Kernel_traitsI13__nv_bfloat16S2_S2_S2_fjLj2560ELj1ELj4ELj1ELj16ENS_18Kernel_traits_baseILj2560ES2_S2_S2_S2_fjLj128EEEEELb0ELb0ELb1ELb0EEEvNS_9FwdParamsE)
        /*161c*/ 	.word	0x000000ff


	//----- nvinfo : EIATTR_FRAME_SIZE
	.align		4
.L_952:
        /*1620*/ 	.byte	0x04, 0x11
        /*1622*/ 	.short	(.L_954 - .L_953)
	.align		4
.L_953:
        /*1624*/ 	.word	index@($__internal_2_$__cuda_sm70_shflsync_bfly_p)
        /*1628*/ 	.word	0x00000000


	//----- nvinfo : EIATTR_FRAME_SIZE
	.align		4
.L_954:
        /*162c*/ 	.byte	0x04, 0x11
        /*162e*/ 	.short	(.L_956 - .L_955)
	.align		4
.L_955:
        /*1630*/ 	.word	index@(_ZN10layer_norm13ln_fwd_kernelINS_13Kernel_traitsI13__nv_bfloat16S2_S2_S2_fjLj2560ELj1ELj4ELj1ELj16ENS_18Kernel_traits_baseILj2560ES2_S2_S2_S2_fjLj128EEEEELb0ELb0ELb1ELb0EEEvNS_9FwdParamsE)
        /*1634*/ 	.word	0x00000040


	//----- nvinfo : EIATTR_REGCOUNT
	.align		4
.L_956:
        /*1638*/ 	.byte	0x04, 0x2f
        /*163a*/ 	.short	(.L_958 - .L_957)
	.align		4
.L_957:
        /*163c*/ 	.word	index@(_ZN10layer_norm13ln_fwd_kernelINS_13Kernel_traitsI13__nv_bfloat16S2_S2_S2_fjLj2560ELj1ELj4ELj1ELj16ENS_18Kernel_traits_baseILj2560ES2_S2_S2_S2_fjLj128EEEEELb0ELb0ELb0ELb1EEEvNS_9FwdParamsE)
        /*1640*/ 	.word	0x000000f1


	//----- nvinfo : EIATTR_FRAME_SIZE
	.align		4
.L_958:
        /*1644*/ 	.byte	0x04, 0x11
        /*1646*/ 	.short	(.L_960 - .L_959)
	.align		4
.L_959:
        /*1648*/ 	.word	index@($__internal_1_$__cuda_sm70_shflsync_bfly_p)
        /*164c*/ 	.word	0x00000000


	//----- nvinfo : EIATTR_FRAME_SIZE
	.align		4
.L_960:
        /*1650*/ 	.byte	0x04, 0x11
        /*1652*/ 	.short	(.L_962 - .L_961)
	.align		4
.L_961:
        /*1654*/ 	.word	index@(_ZN10layer_norm13ln_fwd_kernelINS_13Kernel_traitsI13__nv_bfloat16S2_S2_S2_fjLj2560ELj1ELj4ELj1ELj16ENS_18Kernel_traits_baseILj2560ES2_S2_S2_S2_fjLj128EEEEELb0ELb0ELb0ELb1EEEvNS_9FwdParamsE)
        /*1658*/ 	.word	0x00000000


	//----- nvinfo : EIATTR_REGCOUNT
	.align		4
.L_962:
        /*165c*/ 	.byte	0x04, 0x2f
        /*165e*/ 	.short	(.L_964 - .L_963)
	.align		4
.L_963:
        /*1660*/ 	.word	index@(_ZN10layer_norm13ln_fwd_kernelINS_13Kernel_traitsI13__nv_bfloat16S2_S2_S2_fjLj2560ELj1ELj4ELj1ELj16ENS_18Kernel_traits_baseILj2560ES2_S2_S2_S2_fjLj128EEEEELb0ELb0ELb0ELb0EEEvNS_9FwdParamsE)
        /*1664*/ 	.word	0x000000ff


	//----- nvinfo : EIATTR_FRAME_SIZE
	.align		4
.L_964:
        /*1668*/ 	.byte	0x04, 0x11
        /*166a*/ 	.short	(.L_966 - .L_965)
	.align		4
.L_965:
        /*166c*/ 	.word	index@($__internal_0_$__cuda_sm70_shflsync_bfly_p)
        /*1670*/ 	.word	0x00000000


	//----- nvinfo : EIATTR_FRAME_SIZE
	.align		4
.L_966:
        /*1674*/ 	.byte	0x04, 0x11
        /*1676*/ 	.short	(.L_968 - .L_967)
	.align		4
.L_967:
        /*1678*/ 	.word	index@(_ZN10layer_norm13ln_fwd_kernelINS_13Kernel_traitsI13__nv_bfloat16S2_S2_S2_fjLj2560ELj1ELj4ELj1ELj16ENS_18Kernel_traits_baseILj2560ES2_S2_S2_S2_fjLj128EEEEELb0ELb0ELb0ELb0EEEvNS_9FwdParamsE)
        /*167c*/ 	.word	0x00000038


	//----- nvinfo : EIATTR_MIN_STACK_SIZE
	.align		4
.L_968:
        /*1680*/ 	.byte	0x04, 0x12
        /*1682*/ 	.short	(.L_970 - .L_969)
	.align		4
.L_969:
        /*1684*/ 	.word	index@(_ZN10layer_norm13ln_fwd_kernelINS_13Kernel_traitsI13__nv_bfloat16S2_S2_S2_fjLj2560ELj1ELj4ELj1ELj16ENS_18Kernel_traits_baseILj2560ES2_S2_S2_S2_fjLj128EEEEELb0ELb0ELb0ELb0EEEvNS_9FwdParamsE)
        /*1688*/ 	.word	0x00000038


	//----- nvinfo : EIATTR_MIN_STACK_SIZE
	.align		4
.L_970:
        /*168c*/ 	.byte	0x04, 0x12
        /*168e*/ 	.short	(.L_972 - .L_971)
	.align		4
.L_971:
        /*1690*/ 	.word	index@(_ZN10layer_norm13ln_fwd_kernelINS_13Kernel_traitsI13__nv_bfloat16S2_S2_S2_fjLj2560ELj1ELj4ELj1ELj16ENS_18Kernel_traits_baseILj2560ES2_S2_S2_S2_fjLj128EEEEELb0ELb0ELb0ELb1EEEvNS_9FwdParamsE)
        /*1694*/ 	.word	0x00000000


	//----- nvinfo : EIATTR_MIN_STACK_SIZE
	.align		4
.L_972:
        /*1698*/ 	.byte	0x04, 0x12
        /*169a*/ 	.short	(.L_974 - .L_973)
	.align		4
.L_973:
        /*169c*/ 	.word	index@(_ZN10layer_norm13ln_fwd_kernelINS_13Kernel_traitsI13__nv_bfloat16S2_S2_S2_fjLj2560ELj1ELj4ELj1ELj16ENS_18Kernel_traits_baseILj2560ES2_S2_S2_S2_fjLj128EEEEELb0ELb0ELb1ELb0EEEvNS_9FwdParamsE)
        /*16a0*/ 	.word	0x00000040


	//----- nvinfo : EIATTR_MIN_STACK_SIZE
	.align		4
.L_974:
        /*16a4*/ 	.byte	0x04, 0x12
        /*16a6*/ 	.short	(.L_976 - .L_975)
	.align		4
.L_975:
        /*16a8*/ 	.word	index@(_ZN10layer_norm13ln_fwd_kernelINS_13Kernel_traitsI13__nv_bfloat16S2_S2_S2_fjLj2560ELj1ELj4ELj1ELj16ENS_18Kernel_traits_baseILj2560ES2_S2_S2_S2_fjLj128EEEEELb0ELb0ELb1ELb1EEEvNS_9FwdParamsE)
        /*16ac*/ 	.word	0x00000000


	//----- nvinfo : EIATTR_MIN_STACK_SIZE
	.align		4
.L_976:
        /*16b0*/ 	.byte	0x04, 0x12
        /*16b2*/ 	.short	(.L_978 - .L_977)
	.align		4
.L_977:
        /*16b4*/ 	.word	index@(_ZN10layer_norm13ln_fwd_kernelINS_13Kernel_traitsI13__nv_bfloat16S2_S2_S2_fjLj2560ELj1ELj4ELj1ELj16ENS_18Kernel_traits_baseILj2560ES2_S2_S2_S2_fjLj128EEEEELb0ELb1ELb0ELb0EEEvNS_9FwdParamsE)
        /*16b8*/ 	.word	0x00000158


	//----- nvinfo : EIATTR_MIN_STACK_SIZE
	.align		4
.L_978:
        /*16bc*/ 	.byte	0x04, 0x12
        /*16be*/ 	.short	(.L_980 - .L_979)
	.align		4
.L_979:
        /*16c0*/ 	.word	index@(_ZN10layer_norm13ln_fwd_kernelINS_13Kernel_traitsI13__nv_bfloat16S2_S2_S2_fjLj2560ELj1ELj4ELj1ELj16ENS_18Kernel_traits_baseILj2560ES2_S2_S2_S2_fjLj128EEEEELb0ELb1ELb0ELb1EEEvNS_9FwdParamsE)
        /*16c4*/ 	.word	0x00000038


	//----- nvinfo : EIATTR_MIN_STACK_SIZE
	.align		4
.L_980:
        /*16c8*/ 	.byte	0x04, 0x12
        /*16ca*/ 	.short	(.L_982 - .L_981)
	.align		4
.L_981:
        /*16cc*/ 	.word	index@(_ZN10layer_norm13ln_fwd_kernelINS_13Kernel_traitsI13__nv_bfloat16S2_S2_S2_fjLj2560ELj1ELj4ELj1ELj16ENS_18Kernel_traits_baseILj2560ES2_S2_S2_S2_fjLj128EEEEELb0ELb1ELb1ELb0EEEvNS_9FwdParamsE)
        /*16d0*/ 	.word	0x00000180


	//----- nvinfo : EIATTR_MIN_STACK_SIZE
	.align		4
.L_982:
        /*16d4*/ 	.byte	0x04, 0x12
        /*16d6*/ 	.short	(.L_984 - .L_983)
	.align		4
.L_983:
        /*16d8*/ 	.word	index@(_ZN10layer_norm13ln_fwd_kernelINS_13Kernel_traitsI13__nv_bfloat16S2_S2_S2_fjLj2560ELj1ELj4ELj1ELj16ENS_18Kernel_traits_baseILj2560ES2_S2_S2_S2_fjLj128EEEEELb0ELb1ELb1ELb1EEEvNS_9FwdParamsE)
        /*16dc*/ 	.word	0x00000018


	//----- nvinfo : EIATTR_MIN_STACK_SIZE
	.align		4
.L_984:
        /*16e0*/ 	.byte	0x04, 0x12
        /*16e2*/ 	.short	(.L_986 - .L_985)
	.align		4
.L_985:
        /*16e4*/ 	.word	index@(_ZN10layer_norm13ln_fwd_kernelINS_13Kernel_traitsI13__nv_bfloat16S2_S2_S2_fjLj2560ELj1ELj4ELj1ELj16ENS_18Kernel_traits_baseILj2560ES2_S2_S2_S2_fjLj128EEEEELb1ELb0ELb0ELb0EEEvNS_9FwdParamsE)
        /*16e8*/ 	.word	0x00000058


	//----- nvinfo : EIATTR_MIN_STACK_SIZE
	.align		4
.L_986:
        /*16ec*/ 	.byte	0x04, 0x12
        /*16ee*/ 	.short	(.L_988 - .L_987)
	.align		4
.L_987:
        /*16f0*/ 	.word	index@(_ZN10layer_norm13ln_fwd_kernelINS_13Kernel_traitsI13__nv_bfloat16S2_S2_S2_fjLj2560ELj1ELj4ELj1ELj16ENS_18Kernel_traits_baseILj2560ES2_S2_S2_S2_fjLj128EEEEELb1ELb0ELb0ELb1EEEvNS_9FwdParamsE)
        /*16f4*/ 	.word	0x00000000


	//----- nvinfo : EIATTR_MIN_STACK_SIZE
	.align		4
.L_988:
        /*16f8*/ 	.byte	0x04, 0x12
        /*16fa*/ 	.short	(.L_990 - .L_989)
	.align		4
.L_989:
        /*16fc*/ 	.word	index@(_ZN10layer_norm13ln_fwd_kernelINS_13Kernel_traitsI13__nv_bfloat16S2_S2_S2_fjLj2560ELj1ELj4ELj1ELj16ENS_18Kernel_traits_baseILj2560ES2_S2_S2_S2_fjLj128EEEEELb1ELb0ELb1ELb0EEEvNS_9FwdParamsE)
        /*1700*/ 	.word	0x00000090


	//----- nvinfo : EIATTR_MIN_STACK_SIZE
	.align		4
.L_990:
        /*1704*/ 	.byte	0x04, 0x12
        /*1706*/ 	.short	(.L_992 - .L_991)
	.align		4
.L_991:
        /*1708*/ 	.word	index@(_ZN10layer_norm13ln_fwd_kernelINS_13Kernel_traitsI13__nv_bfloat16S2_S2_S2_fjLj2560ELj1ELj4ELj1ELj16ENS_18Kernel_traits_baseILj2560ES2_S2_S2_S2_fjLj128EEEEELb1ELb0ELb1ELb1EEEvNS_9FwdParamsE)
        /*170c*/ 	.word	0x00000000


	//----- nvinfo : EIATTR_MIN_STACK_SIZE
	.align		4
.L_992:
        /*1710*/ 	.byte	0x04, 0x12
        /*1712*/ 	.short	(.L_994 - .L_993)
	.align		4
.L_993:
        /*1714*/ 	.word	index@(_ZN10layer_norm13ln_fwd_kernelINS_13Kernel_traitsI13__nv_bfloat16S2_S2_S2_fjLj2560ELj1ELj4ELj1ELj16ENS_18Kernel_traits_baseILj2560ES2_S2_S2_S2_fjLj128EEEEELb1ELb1ELb0ELb0EEEvNS_9FwdParamsE)
        /*1718*/ 	.word	0x000001a0


	//----- nvinfo : EIATTR_MIN_STACK_SIZE
	.align		4
.L_994:
        /*171c*/ 	.byte	0x04, 0x12
        /*171e*/ 	.short	(.L_996 - .L_995)
	.align		4
.L_995:
        /*1720*/ 	.word	index@(_ZN10layer_norm13ln_fwd_kernelINS_13Kernel_traitsI13__nv_bfloat16S2_S2_S2_fjLj2560ELj1ELj4ELj1ELj16ENS_18Kernel_traits_baseILj2560ES2_S2_S2_S2_fjLj128EEEEELb1ELb1ELb0ELb1EEEvNS_9FwdParamsE)
        /*1724*/ 	.word	0x00000068


	//----- nvinfo : EIATTR_MIN_STACK_SIZE
	.align		4
.L_996:
        /*1728*/ 	.byte	0x04, 0x12
        /*172a*/ 	.short	(.L_998 - .L_997)
	.align		4
.L_997:
        /*172c*/ 	.word	index@(_ZN10layer_norm13ln_fwd_kernelINS_13Kernel_traitsI13__nv_bfloat16S2_S2_S2_fjLj2560ELj1ELj4ELj1ELj16ENS_18Kernel_traits_baseILj2560ES2_S2_S2_S2_fjLj128EEEEELb1ELb1ELb1ELb0EEEvNS_9FwdParamsE)
        /*1730*/ 	.word	0x000001d0


	//----- nvinfo : EIATTR_MIN_STACK_SIZE
	.align		4
.L_998:
        /*1734*/ 	.byte	0x04, 0x12
        /*1736*/ 	.short	(.L_1000 - .L_999)
	.align		4
.L_999:
        /*1738*/ 	.word	index@(_ZN10layer_norm13ln_fwd_kernelINS_13Kernel_traitsI13__nv_bfloat16S2_S2_S2_fjLj2560ELj1ELj4ELj1ELj16ENS_18Kernel_traits_baseILj2560ES2_S2_S2_S2_fjLj128EEEEELb1ELb1ELb1ELb1EEEvNS_9FwdParamsE)
        /*173c*/ 	.word	0x00000060


	//----- nvinfo : EIATTR_MIN_STACK_SIZE
	.align		4
.L_1000:
        /*1740*/ 	.byte	0x04, 0x12
        /*1742*/ 	.short	(.L_1002 - .L_1001)
	.align		4
.L_1001:
        /*1744*/ 	.word	index@(_ZN10layer_norm13ln_fwd_kernelINS_13Kernel_traitsI6__halfS2_S2_S2_fjLj2560ELj1ELj4ELj1ELj16ENS_18Kernel_traits_baseILj2560ES2_S2_S2_S2_fjLj128EEEEELb0ELb0ELb0ELb0EEEvNS_9FwdParamsE)
        /*1748*/ 	.word	0x00000038


	//----- nvinfo : EIATTR_MIN_STACK_SIZE
	.align		4
.L_1002:
        /*174c*/ 	.byte	0x04, 0x12
        /*174e*/ 	.short	(.L_1004 - .L_1003)
	.align		4
.L_1003:
        /*1750*/ 	.word	index@(_ZN10layer_norm13ln_fwd_kernelINS_13Kernel_traitsI6__halfS2_S2_S2_fjLj2560ELj1ELj4ELj1ELj16ENS_18Kernel_traits_baseILj2560ES2_S2_S2_S2_fjLj128EEEEELb0ELb0ELb0ELb1EEEvNS_9FwdParamsE)
        /*1754*/ 	.word	0x00000000


	//----- nvinfo : EIATTR_MIN_STACK_SIZE
	.align		4
.L_1004:
        /*1758*/ 	.byte	0x04, 0x12
        /*175a*/ 	.short	(.L_1006 - .L_1005)
	.align		4
.L_1005:
        /*175c*/ 	.word	index@(_ZN10layer_norm13ln_fwd_kernelINS_13Kernel_traitsI6__halfS2_S2_S2_fjLj2560ELj1ELj4ELj1ELj16ENS_18Kernel_traits_baseILj2560ES2_S2_S2_S2_fjLj128EEEEELb0ELb0ELb1ELb0EEEvNS_9FwdParamsE)
        /*1760*/ 	.word	0x00000040


	//----- nvinfo : EIATTR_MIN_STACK_SIZE
	.align		4
.L_1006:
        /*1764*/ 	.byte	0x04, 0x12
        /*1766*/ 	.short	(.L_1008 - .L_1007)
	.align		4
.L_1007:
        /*1768*/ 	.word	index@(_ZN10layer_norm13ln_fwd_kernelINS_13Kernel_traitsI6__halfS2_S2_S2_fjLj2560ELj1ELj4ELj1ELj16ENS_18Kernel_traits_baseILj2560ES2_S2_S2_S2_fjLj128EEEEELb0ELb0ELb1ELb1EEEvNS_9FwdParamsE)
        /*176c*/ 	.word	0x00000000


	//----- nvinfo : EIATTR_MIN_STACK_SIZE
	.align		4
.L_1008:
        /*1770*/ 	.byte	0x04, 0x12
        /*1772*/ 	.short	(.L_1010 - .L_1009)
	.align		4
.L_1009:
        /*1774*/ 	.word	index@(_ZN10layer_norm13ln_fwd_kernelINS_13Kernel_traitsI6__halfS2_S2_S2_fjLj2560ELj1ELj4ELj1ELj16ENS_18Kernel_traits_baseILj2560ES2_S2_S2_S2_fjLj128EEEEELb0ELb1ELb0ELb0EEEvNS_9FwdParamsE)
        /*1778*/ 	.word	0x00000158


	//----- nvinfo : EIATTR_MIN_STACK_SIZE
	.align		4
.L_1010:
        /*177c*/ 	.byte	0x04, 0x12
        /*177e*/ 	.short	(.L_1012 - .L_1011)
	.align		4
.L_1011:
        /*1780*/ 	.word	index@(_ZN10layer_norm13ln_fwd_kernelINS_13Kernel_traitsI6__halfS2_S2_S2_fjLj2560ELj1ELj4ELj1ELj16ENS_18Kernel_traits_baseILj2560ES2_S2_S2_S2_fjLj128EEEEELb0ELb1ELb0ELb1EEEvNS_9FwdParamsE)
        /*1784*/ 	.word	0x00000038


	//----- nvinfo : EIATTR_MIN_STACK_SIZE
	.align		4
.L_1012:
        /*1788*/ 	.byte	0x04, 0x12
        /*178a*/ 	.short	(.L_1014 - .L_1013)
	.align		4
.L_1013:
        /*178c*/ 	.word	index@(_ZN10layer_norm13ln_fwd_kernelINS_13Kernel_traitsI6__halfS2_S2_S2_fjLj2560ELj1ELj4ELj1ELj16ENS_18Kernel_traits_baseILj2560ES2_S2_S2_S2_fjLj128EEEEELb0ELb1ELb1ELb0EEEvNS_9FwdParamsE)
        /*1790*/ 	.word	0x00000180


	//----- nvinfo : EIATTR_MIN_STACK_SIZE
	.align		4
.L_1014:
        /*1794*/ 	.byte	0x04, 0x12
        /*1796*/ 	.short	(.L_1016 - .L_1015)
	.align		4
.L_1015:
        /*1798*/ 	.word	index@(_ZN10layer_norm13ln_fwd_kernelINS_13Kernel_traitsI6__halfS2_S2_S2_fjLj2560ELj1ELj4ELj1ELj16ENS_18Kernel_traits_baseILj2560ES2_S2_S2_S2_fjLj128EEEEELb0ELb1ELb1ELb1EEEvNS_9FwdParamsE)
        /*179c*/ 	.word	0x00000018


	//----- nvinfo : EIATTR_MIN_STACK_SIZE
	.align		4
.L_1016:
        /*17a0*/ 	.byte	0x04, 0x12
        /*17a2*/ 	.short	(.L_1018 - .L_1017)
	.align		4
.L_1017:
        /*17a4*/ 	.word	index@(_ZN10layer_norm13ln_fwd_kernelINS_13Kernel_traitsI6__halfS2_S2_S2_fjLj2560ELj1ELj4ELj1ELj16ENS_18Kernel_traits_baseILj2560ES2_S2_S2_S2_fjLj128EEEEELb1ELb0ELb0ELb0EEEvNS_9FwdParamsE)
        /*17a8*/ 	.word	0x00000058


	//----- nvinfo : EIATTR_MIN_STACK_SIZE
	.align		4
.L_1018:
        /*17ac*/ 	.byte	0x04, 0x12
        /*17ae*/ 	.short	(.L_1020 - .L_1019)
	.align		4
.L_1019:
        /*17b0*/ 	.word	index@(_ZN10layer_norm13ln_fwd_kernelINS_13Kernel_traitsI6__halfS2_S2_S2_fjLj2560ELj1ELj4ELj1ELj16ENS_18Kernel_traits_baseILj2560ES2_S2_S2_S2_fjLj128EEEEELb1ELb0ELb0ELb1EEEvNS_9FwdParamsE)
        /*17b4*/ 	.word	0x00000000


	//----- nvinfo : EIATTR_MIN_STACK_SIZE
	.align		4
.L_1020:
        /*17b8*/ 	.byte	0x04, 0x12
        /*17ba*/ 	.short	(.L_1022 - .L_1021)
	.align		4
.L_1021:
        /*17bc*/ 	.word	index@(_ZN10layer_norm13ln_fwd_kernelINS_13Kernel_traitsI6__halfS2_S2_S2_fjLj2560ELj1ELj4ELj1ELj16ENS_18Kernel_traits_baseILj2560ES2_S2_S2_S2_fjLj128EEEEELb1ELb0ELb1ELb0EEEvNS_9FwdParamsE)
        /*17c0*/ 	.word	0x00000090


	//----- nvinfo : EIATTR_MIN_STACK_SIZE
	.align		4
.L_1022:
        /*17c4*/ 	.byte	0x04, 0x12
        /*17c6*/ 	.short	(.L_1024 - .L_1023)
	.align		4
.L_1023:
        /*17c8*/ 	.word	index@(_ZN10layer_norm13ln_fwd_kernelINS_13Kernel_traitsI6__halfS2_S2_S2_fjLj2560ELj1ELj4ELj1ELj16ENS_18Kernel_traits_baseILj2560ES2_S2_S2_S2_fjLj128EEEEELb1ELb0ELb1ELb1EEEvNS_9FwdParamsE)
        /*17cc*/ 	.word	0x00000000


	//----- nvinfo : EIATTR_MIN_STACK_SIZE
	.align		4
.L_1024:
        /*17d0*/ 	.byte	0x04, 0x12
        /*17d2*/ 	.short	(.L_1026 - .L_1025)
	.align		4
.L_1025:
        /*17d4*/ 	.word	index@(_ZN10layer_norm13ln_fwd_kernelINS_13Kernel_traitsI6__halfS2_S2_S2_fjLj2560ELj1ELj4ELj1ELj16ENS_18Kernel_traits_baseILj2560ES2_S2_S2_S2_fjLj128EEEEELb1ELb1ELb0ELb0EEEvNS_9FwdParamsE)
        /*17d8*/ 	.word	0x000001a0


	//----- nvinfo : EIATTR_MIN_STACK_SIZE
	.align		4
.L_1026:
        /*17dc*/ 	.byte	0x04, 0x12
        /*17de*/ 	.short	(.L_1028 - .L_1027)
	.align		4
.L_1027:
        /*17e0*/ 	.word	index@(_ZN10layer_norm13ln_fwd_kernelINS_13Kernel_traitsI6__halfS2_S2_S2_fjLj2560ELj1ELj4ELj1ELj16ENS_18Kernel_traits_baseILj2560ES2_S2_S2_S2_fjLj128EEEEELb1ELb1ELb0ELb1EEEvNS_9FwdParamsE)
        /*17e4*/ 	.word	0x00000068


	//----- nvinfo : EIATTR_MIN_STACK_SIZE
	.align		4
.L_1028:
        /*17e8*/ 	.byte	0x04, 0x12
        /*17ea*/ 	.short	(.L_1030 - .L_1029)
	.align		4
.L_1029:
        /*17ec*/ 	.word	index@(_ZN10layer_norm13ln_fwd_kernelINS_13Kernel_traitsI6__halfS2_S2_S2_fjLj2560ELj1ELj4ELj1ELj16ENS_18Kernel_traits_baseILj2560ES2_S2_S2_S2_fjLj128EEEEELb1ELb1ELb1ELb0EEEvNS_9FwdParamsE)
        /*17f0*/ 	.word	0x000001d0


	//----- nvinfo : EIATTR_MIN_STACK_SIZE
	.align		4
.L_1030:
        /*17f4*/ 	.byte	0x04, 0x12
        /*17f6*/ 	.short	(.L_1032 - .L_1031)
	.align		4
.L_1031:
        /*17f8*/ 	.word	index@(_ZN10layer_norm13ln_fwd_kernelINS_13Kernel_traitsI6__halfS2_S2_S2_fjLj2560ELj1ELj4ELj1ELj16ENS_18Kernel_traits_baseILj2560ES2_S2_S2_S2_fjLj128EEEEELb1ELb1ELb1ELb1EEEvNS_9FwdParamsE)
        /*17fc*/ 	.word	0x00000060


	//----- nvinfo : EIATTR_MIN_STACK_SIZE
	.align		4
.L_1032:
        /*1800*/ 	.byte	0x04, 0x12
        /*1802*/ 	.short	(.L_1034 - .L_1033)
	.align		4
.L_1033:
        /*1804*/ 	.word	index@(_ZN10layer_norm13ln_fwd_kernelINS_13Kernel_traitsIf13__nv_bfloat16S2_S2_fjLj2560ELj1ELj4ELj1ELj16ENS_18Kernel_traits_baseILj2560EfS2_S2_S2_fjLj128EEEEELb0ELb0ELb0ELb0EEEvNS_9FwdParamsE)
        /*1808*/ 	.word	0x00000030


	//----- nvinfo : EIATTR_MIN_STACK_SIZE
	.align		4
.L_1034:
        /*180c*/ 	.byte	0x04, 0x12
        /*180e*/ 	.short	(.L_1036 - .L_1035)
	.align		4
.L_1035:
        /*1810*/ 	.word	index@(_ZN10layer_norm13ln_fwd_kernelINS_13Kernel_traitsIf13__nv_bfloat16S2_S2_fjLj2560ELj1ELj4ELj1ELj16ENS_18Kernel_traits_baseILj2560EfS2_S2_S2_fjLj128EEEEELb0ELb0ELb0ELb1EEEvNS_9FwdParamsE)
        /*1814*/ 	.word	0x00000040


	//----- nvinfo : EIATTR_MIN_STACK_SIZE
	.align		4
.L_1036:
        /*1818*/ 	.byte	0x04, 0x12
        /*181a*/ 	.short	(.L_1038 - .L_1037)
	.align		4
.L_1037:
        /*181c*/ 	.word	index@(_ZN10layer_norm13ln_fwd_kernelINS_13Kernel_traitsIf13__nv_bfloat16S2_S2_fjLj2560ELj1ELj4ELj1ELj16ENS_18Kernel_traits_baseILj2560EfS2_S2_S2_fjLj128EEEEELb0ELb0ELb1ELb0EEEvNS_9FwdParamsE)
        /*1820*/ 	.word	0x00000030


	//----- nvinfo : EIATTR_MIN_STACK_SIZE
	.align		4
.L_1038:
        /*1824*/ 	.byte	0x04, 0x12
        /*1826*/ 	.short	(.L_1040 - .L_1039)
	.align		4
.L_1039:
        /*1828*/ 	.word	index@(_ZN10layer_norm13ln_fwd_kernelINS_13Kernel_traitsIf13__nv_bfloat16S2_S2_fjLj2560ELj1ELj4ELj1ELj16ENS_18Kernel_traits_baseILj2560EfS2_S2_S2_fjLj128EEEEELb0ELb0ELb1ELb1EEEvNS_9FwdParamsE)
        /*182c*/ 	.word	0x00000018


	//----- nvinfo : EIATTR_MIN_STACK_SIZE
	.align		4
.L_1040:
        /*1830*/ 	.byte	0x04, 0x12
        /*1832*/ 	.short	(.L_1042 - .L_1041)
	.align		4
.L_1041:
        /*1834*/ 	.word	index@(_ZN10layer_norm13ln_fwd_kernelINS_13Kernel_traitsIf13__nv_bfloat16S2_S2_fjLj2560ELj1ELj4ELj1ELj16ENS_18Kernel_traits_baseILj2560EfS2_S2_S2_fjLj128EEEEELb0ELb1ELb0ELb0EEEvNS_9FwdParamsE)
        /*1838*/ 	.word	0x00000168


	//----- nvinfo : EIATTR_MIN_STACK_SIZE
	.align		4
.L_1042:
        /*183c*/ 	.byte	0x04, 0x12
        /*183e*/ 	.short	(.L_1044 - .L_1043)
	.align		4
.L_1043:
        /*1840*/ 	.word	index@(_ZN10layer_norm13ln_fwd_kernelINS_13Kernel_traitsIf13__nv_bfloat16S2_S2_fjLj2560ELj1ELj4ELj1ELj16ENS_18Kernel_traits_baseILj2560EfS2_S2_S2_fjLj128EEEEELb0ELb1ELb0ELb1EEEvNS_9FwdParamsE)
        /*1844*/ 	.word	0x00000178


	//----- nvinfo : EIATTR_MIN_STACK_SIZE
	.align		4
.L_1044:
        /*1848*/ 	.byte	0x04, 0x12
        /*184a*/ 	.short	(.L_1046 - .L_1045)
	.align		4
.L_1045:
        /*184c*/ 	.word	index@(_ZN10layer_norm13ln_fwd_kernelINS_13Kernel_traitsIf13__nv_bfloat16S2_S2_fjLj2560ELj1ELj4ELj1ELj16ENS_18Kernel_traits_baseILj2560EfS2_S2_S2_fjLj128EEEEELb0ELb1ELb1ELb0EEEvNS_9FwdParamsE)
        /*1850*/ 	.word	0x00000178


	//----- nvinfo : EIATTR_MIN_STACK_SIZE
	.align		4
.L_1046:
        /*1854*/ 	.byte	0x04, 0x12
        /*1856*/ 	.short	(.L_1048 - .L_1047)
	.align		4
.L_1047:
        /*1858*/ 	.word	index@(_ZN10layer_norm13ln_fwd_kernelINS_13Kernel_traitsIf13__nv_bfloat16S2_S2_fjLj2560ELj1ELj4ELj1ELj16ENS_18Kernel_traits_baseILj2560EfS2_S2_S2_fjLj128EEEEELb0ELb1ELb1ELb1EEEvNS_9FwdParamsE)
        /*185c*/ 	.word	0x00000160


	//----- nvinfo : EIATTR_MIN_STACK_SIZE
	.align		4
.L_1048:
        /*1860*/ 	.byte	0x04, 0x12
        /*1862*/ 	.short	(.L_1050 - .L_1049)
	.align		4
.L_1049:
        /*1864*/ 	.word	index@(_ZN10layer_norm13ln_fwd_kernelINS_13Kernel_traitsIf13__nv_bfloat16S2_S2_fjLj2560ELj1ELj4ELj1ELj16ENS_18Kernel_traits_baseILj2560EfS2_S2_S2_fjLj128EEEEELb1ELb0ELb0ELb0EEEvNS_9FwdParamsE)
        /*1868*/ 	.word	0x00000048


	//----- nvinfo : EIATTR_MIN_STACK_SIZE
	.align		4
.L_1050:
        /*186c*/ 	.byte	0x04, 0x12
        /*186e*/ 	.short	(.L_1052 - .L_1051)
	.align		4
.L_1051:
        /*1870*/ 	.word	index@(_ZN10layer_norm13ln_fwd_kernelINS_13Kernel_traitsIf13__nv_bfloat16S2_S2_fjLj2560ELj1ELj4ELj1ELj16ENS_18Kernel_traits_baseILj2560EfS2_S2_S2_fjLj128EEEEELb1ELb0ELb0ELb1EEEvNS_9FwdParamsE)
        /*1874*/ 	.word	0x00000058


	//----- nvinfo : EIATTR_MIN_STACK_SIZE
	.align		4
.L_1052:
        /*1878*/ 	.byte	0x04, 0x12
        /*187a*/ 	.short	(.L_1054 - .L_1053)
	.align		4
.L_1053:
        /*187c*/ 	.word	index@(_ZN10layer_norm13ln_fwd_kernelINS_13Kernel_traitsIf13__nv_bfloat16S2_S2_fjLj2560ELj1ELj4ELj1ELj16ENS_18Kernel_traits_baseILj2560EfS2_S2_S2_fjLj128EEEEELb1ELb0ELb1ELb0EEEvNS_9FwdParamsE)
        /*1880*/ 	.word	0x00000078


	//----- nvinfo : EIATTR_MIN_STACK_SIZE
	.align		4
.L_1054:
        /*1884*/ 	.byte	0x04, 0x12
        /*1886*/ 	.short	(.L_1056 - .L_1055)
	.align		4
.L_1055:
        /*1888*/ 	.word	index@(_ZN10layer_norm13ln_fwd_kernelINS_13Kernel_traitsIf13__nv_bfloat16S2_S2_fjLj2560ELj1ELj4ELj1ELj16ENS_18Kernel_traits_baseILj2560EfS2_S2_S2_fjLj128EEEEELb1ELb0ELb1ELb1EEEvNS_9FwdParamsE)
        /*188c*/ 	.word	0x00000060


	//----- nvinfo : EIATTR_MIN_STACK_SIZE
	.align		4
.L_1056:
        /*1890*/ 	.byte	0x04, 0x12
        /*1892*/ 	.short	(.L_1058 - .L_1057)
	.align		4
.L_1057:
        /*1894*/ 	.word	index@(_ZN10layer_norm13ln_fwd_kernelINS_13Kernel_traitsIf13__nv_bfloat16S2_S2_fjLj2560ELj1ELj4ELj1ELj16ENS_18Kernel_traits_baseILj2560EfS2_S2_S2_fjLj128EEEEELb1ELb1ELb0ELb0EEEvNS_9FwdParamsE)
        /*1898*/ 	.word	0x00000190


	//----- nvinfo : EIATTR_MIN_STACK_SIZE
	.align		4
.L_1058:
        /*189c*/ 	.byte	0x04, 0x12
        /*189e*/ 	.short	(.L_1060 - .L_1059)
	.align		4
.L_1059:
        /*18a0*/ 	.word	index@(_ZN10layer_norm13ln_fwd_kernelINS_13Kernel_traitsIf13__nv_bfloat16S2_S2_fjLj2560ELj1ELj4ELj1ELj16ENS_18Kernel_traits_baseILj2560EfS2_S2_S2_fjLj128EEEEELb1ELb1ELb0ELb1EEEvNS_9FwdParamsE)
        /*18a4*/ 	.word	0x00000198


	//----- nvinfo : EIATTR_MIN_STACK_SIZE
	.align		4
.L_1060:
        /*18a8*/ 	.byte	0x04, 0x12
        /*18aa*/ 	.short	(.L_1062 - .L_1061)
	.align		4
.L_1061:
        /*18ac*/ 	.word	index@(_ZN10layer_norm13ln_fwd_kernelINS_13Kernel_traitsIf13__nv_bfloat16S2_S2_fjLj2560ELj1ELj4ELj1ELj16ENS_18Kernel_traits_baseILj2560EfS2_S2_S2_fjLj128EEEEELb1ELb1ELb1ELb0EEEvNS_9FwdParamsE)
        /*18b0*/ 	.word	0x000001c0


	//----- nvinfo : EIATTR_MIN_STACK_SIZE
	.align		4
.L_1062:
        /*18b4*/ 	.byte	0x04, 0x12
        /*18b6*/ 	.short	(.L_1064 - .L_1063)
	.align		4
.L_1063:
        /*18b8*/ 	.word	index@(_ZN10layer_norm13ln_fwd_kernelINS_13Kernel_traitsIf13__nv_bfloat16S2_S2_fjLj2560ELj1ELj4ELj1ELj16ENS_18Kernel_traits_baseILj2560EfS2_S2_S2_fjLj128EEEEELb1ELb1ELb1ELb1EEEvNS_9FwdParamsE)
        /*18bc*/ 	.word	0x000001a8


	//----- nvinfo : EIATTR_MIN_STACK_SIZE
	.align		4
.L_1064:
        /*18c0*/ 	.byte	0x04, 0x12
        /*18c2*/ 	.short	(.L_1066 - .L_1065)
	.align		4
.L_1065:
        /*18c4*/ 	.word	index@(_ZN10layer_norm13ln_fwd_kernelINS_13Kernel_traitsI13__nv_bfloat16S2_fS2_fjLj2560ELj1ELj4ELj1ELj16ENS_18Kernel_traits_baseILj2560ES2_S2_fS2_fjLj128EEEEELb0ELb0ELb0ELb0EEEvNS_9FwdParamsE)
        /*18c8*/ 	.word	0x00000038


	//----- nvinfo : EIATTR_MIN_STACK_SIZE
	.align		4
.L_1066:
        /*18cc*/ 	.byte	0x04, 0x12
        /*18ce*/ 	.short	(.L_1068 - .L_1067)
	.align		4
.L_1067:
        /*18d0*/ 	.word	index@(_ZN10layer_norm13ln_fwd_kernelINS_13Kernel_traitsI13__nv_bfloat16S2_fS2_fjLj2560ELj1ELj4ELj1ELj16ENS_18Kernel_traits_baseILj2560ES2_S2_fS2_fjLj128EEEEELb0ELb0ELb0ELb1EEEvNS_9FwdParamsE)
        /*18d4*/ 	.word	0x00000000


	//----- nvinfo : EIATTR_MIN_STACK_SIZE
	.align		4
.L_1068:
        /*18d8*/ 	.byte	0x04, 0x12
        /*18da*/ 	.short	(.L_1070 - .L_1069)
	.align		4
.L_1069:
        /*18dc*/ 	.word	index@(_ZN10layer_norm13ln_fwd_kernelINS_13Kernel_traitsI13__nv_bfloat16S2_fS2_fjLj2560ELj1ELj4ELj1ELj16ENS_18Kernel_traits_baseILj2560ES2_S2_fS2_fjLj128EEEEELb0ELb0ELb1ELb0EEEvNS_9FwdParamsE)
        /*18e0*/ 	.word	0x00000058


	//----- nvinfo : EIATTR_MIN_STACK_SIZE
	.align		4
.L_1070:
        /*18e4*/ 	.byte	0x04, 0x12
        /*18e6*/ 	.short	(.L_1072 - .L_1071)
	.align		4
.L_1071:
        /*18e8*/ 	.word	index@(_ZN10layer_norm13ln_fwd_kernelINS_13Kernel_traitsI13__nv_bfloat16S2_fS2_fjLj2560ELj1ELj4ELj1ELj16ENS_18Kernel_traits_baseILj2560ES2_S2_fS2_fjLj128EEEEELb0ELb0ELb1ELb1EEEvNS_9FwdParamsE)
        /*18ec*/ 	.word	0x00000000


	//----- nvinfo : EIATTR_MIN_STACK_SIZE
	.align		4
.L_1072:
        /*18f0*/ 	.byte	0x04, 0x12
        /*18f2*/ 	.short	(.L_1074 - .L_1073)
	.align		4
.L_1073:
        /*18f4*/ 	.word	index@(_ZN10layer_norm13ln_fwd_kernelINS_13Kernel_traitsI13__nv_bfloat16S2_fS2_fjLj2560ELj1ELj4ELj1ELj16ENS_18Kernel_traits_baseILj2560ES2_S2_fS2_fjLj128EEEEELb0ELb1ELb0ELb0EEEvNS_9FwdParamsE)
        /*18f8*/ 	.word	0x00000178


	//----- nvinfo : EIATTR_MIN_STACK_SIZE
	.align		4
.L_1074:
        /*18fc*/ 	.byte	0x04, 0x12
        /*18fe*/ 	.short	(.L_1076 - .L_1075)
	.align		4
.L_1075:
        /*1900*/ 	.word	index@(_ZN10layer_norm13ln_fwd_kernelINS_13Kernel_traitsI13__nv_bfloat16S2_fS2_fjLj2560ELj1ELj4ELj1ELj16ENS_18Kernel_traits_baseILj2560ES2_S2_fS2_fjLj128EEEEELb0ELb1ELb0ELb1EEEvNS_9FwdParamsE)
        /*1904*/ 	.word	0x00000060


	//----- nvinfo : EIATTR_MIN_STACK_SIZE
	.align		4
.L_1076:
        /*1908*/ 	.byte	0x04, 0x12
        /*190a*/ 	.short	(.L_1078 - .L_1077)
	.align		4
.L_1077:
        /*190c*/ 	.word	index@(_ZN10layer_norm13ln_fwd_kernelINS_13Kernel_traitsI13__nv_bfloat16S2_fS2_fjLj2560ELj1ELj4ELj1ELj16ENS_18Kernel_traits_baseILj2560ES2_S2_fS2_fjLj128EEEEELb0ELb1ELb1ELb0EEEvNS_9FwdParamsE)
        /*1910*/ 	.word	0x00000198


	//----- nvinfo : EIATTR_MIN_STACK_SIZE
	.align		4
.L_1078:
        /*1914*/ 	.byte	0x04, 0x12
        /*1916*/ 	.short	(.L_1080 - .L_1079)
	.align		4
.L_1079:
        /*1918*/ 	.word	index@(_ZN10layer_norm13ln_fwd_kernelINS_13Kernel_traitsI13__nv_bfloat16S2_fS2_fjLj2560ELj1ELj4ELj1ELj16ENS_18Kernel_traits_baseILj2560ES2_S2_fS2_fjLj128EEEEELb0ELb1ELb1ELb1EEEvNS_9FwdParamsE)
        /*191c*/ 	.word	0x00000028


	//----- nvinfo : EIATTR_MIN_STACK_SIZE
	.align		4
.L_1080:
        /*1920*/ 	.byte	0x04, 0x12
        /*1922*/ 	.short	(.L_1082 - .L_1081)
	.align		4
.L_1081:
        /*1924*/ 	.word	index@(_ZN10layer_norm13ln_fwd_kernelINS_13Kernel_traitsI13__nv_bfloat16S2_fS2_fjLj2560ELj1ELj4ELj1ELj16ENS_18Kernel_traits_baseILj2560ES2_S2_fS2_fjLj128EEEEELb1ELb0ELb0ELb0EEEvNS_9FwdParamsE)
        /*1928*/ 	.word	0x00000070


	//----- nvinfo : EIATTR_MIN_STACK_SIZE
	.align		4
.L_1082:
        /*192c*/ 	.byte	0x04, 0x12
        /*192e*/ 	.short	(.L_1084 - .L_1083)
	.align		4
.L_1083:
        /*1930*/ 	.word	index@(_ZN10layer_norm13ln_fwd_kernelINS_13Kernel_traitsI13__nv_bfloat16S2_fS2_fjLj2560ELj1ELj4ELj1ELj16ENS_18Kernel_traits_baseILj2560ES2_S2_fS2_fjLj128EEEEELb1ELb0ELb0ELb1EEEvNS_9FwdParamsE)
        /*1934*/ 	.word	0x00000000


	//----- nvinfo : EIATTR_MIN_STACK_SIZE
	.align		4
.L_1084:
        /*1938*/ 	.byte	0x04, 0x12
        /*193a*/ 	.short	(.L_1086 - .L_1085)
	.align		4
.L_1085:
        /*193c*/ 	.word	index@(_ZN10layer_norm13ln_fwd_kernelINS_13Kernel_traitsI13__nv_bfloat16S2_fS2_fjLj2560ELj1ELj4ELj1ELj16ENS_18Kernel_traits_baseILj2560ES2_S2_fS2_fjLj128EEEEELb1ELb0ELb1ELb0EEEvNS_9FwdParamsE)
        /*1940*/ 	.word	0x000000a0


	//----- nvinfo : EIATTR_MIN_STACK_SIZE
	.align		4
.L_1086:
        /*1944*/ 	.byte	0x04, 0x12
        /*1946*/ 	.short	(.L_1088 - .L_1087)
	.align		4
.L_1087:
        /*1948*/ 	.word	index@(_ZN10layer_norm13ln_fwd_kernelINS_13Kernel_traitsI13__nv_bfloat16S2_fS2_fjLj2560ELj1ELj4ELj1ELj16ENS_18Kernel_traits_baseILj2560ES2_S2_fS2_fjLj128EEEEELb1ELb0ELb1ELb1EEEvNS_9FwdParamsE)
        /*194c*/ 	.word	0x00000000


	//----- nvinfo : EIATTR_MIN_STACK_SIZE
	.align		4
.L_1088:
        /*1950*/ 	.byte	0x04, 0x12
        /*1952*/ 	.short	(.L_1090 - .L_1089)
	.align		4
.L_1089:
        /*1954*/ 	.word	index@(_ZN10layer_norm13ln_fwd_kernelINS_13Kernel_traitsI13__nv_bfloat16S2_fS2_fjLj2560ELj1ELj4ELj1ELj16ENS_18Kernel_traits_baseILj2560ES2_S2_fS2_fjLj128EEEEELb1ELb1ELb0ELb0EEEvNS_9FwdParamsE)
        /*1958*/ 	.word	0x000001b0


	//----- nvinfo : EIATTR_MIN_STACK_SIZE
	.align		4
.L_1090:
        /*195c*/ 	.byte	0x04, 0x12
        /*195e*/ 	.short	(.L_1092 - .L_1091)
	.align		4
.L_1091:
        /*1960*/ 	.word	index@(_ZN10layer_norm13ln_fwd_kernelINS_13Kernel_traitsI13__nv_bfloat16S2_fS2_fjLj2560ELj1ELj4ELj1ELj16ENS_18Kernel_traits_baseILj2560ES2_S2_fS2_fjLj128EEEEELb1ELb1ELb0ELb1EEEvNS_9FwdParamsE)
        /*1964*/ 	.word	0x00000050


	//----- nvinfo : EIATTR_MIN_STACK_SIZE
	.align		4
.L_1092:
        /*1968*/ 	.byte	0x04, 0x12
        /*196a*/ 	.short	(.L_1094 - .L_1093)
	.align		4
.L_1093:
        /*196c*/ 	.word	index@(_ZN10layer_norm13ln_fwd_kernelINS_13Kernel_traitsI13__nv_bfloat16S2_fS2_fjLj2560ELj1ELj4ELj1ELj16ENS_18Kernel_traits_baseILj2560ES2_S2_fS2_fjLj128EEEEELb1ELb1ELb1ELb0EEEvNS_9FwdParamsE)
        /*1970*/ 	.word	0x000001e0


	//----- nvinfo : EIATTR_MIN_STACK_SIZE
	.align		4
.L_1094:
        /*1974*/ 	.byte	0x04, 0x12
        /*1976*/ 	.short	(.L_1096 - .L_1095)
	.align		4
.L_1095:
        /*1978*/ 	.word	index@(_ZN10layer_norm13ln_fwd_kernelINS_13Kernel_traitsI13__nv_bfloat16S2_fS2_fjLj2560ELj1ELj4ELj1ELj16ENS_18Kernel_traits_baseILj2560ES2_S2_fS2_fjLj128EEEEELb1ELb1ELb1ELb1EEEvNS_9FwdParamsE)
        /*197c*/ 	.word	0x00000078


	//----- nvinfo : EIATTR_MIN_STACK_SIZE
	.align		4
.L_1096:
        /*1980*/ 	.byte	0x04, 0x12
        /*1982*/ 	.short	(.L_1098 - .L_1097)
	.align		4
.L_1097:
        /*1984*/ 	.word	index@(_ZN10layer_norm13ln_fwd_kernelINS_13Kernel_traitsIf13__nv_bfloat16fS2_fjLj2560ELj1ELj4ELj1ELj16ENS_18Kernel_traits_baseILj2560EfS2_fS2_fjLj128EEEEELb0ELb0ELb0ELb0EEEvNS_9FwdParamsE)
        /*1988*/ 	.word	0x00000030


	//----- nvinfo : EIATTR_MIN_STACK_SIZE
	.align		4
.L_1098:
        /*198c*/ 	.byte	0x04, 0x12
        /*198e*/ 	.short	(.L_1100 - .L_1099)
	.align		4
.L_1099:
        /*1990*/ 	.word	index@(_ZN10layer_norm13ln_fwd_kernelINS_13Kernel_traitsIf13__nv_bfloat16fS2_fjLj2560ELj1ELj4ELj1ELj16ENS_18Kernel_traits_baseILj2560EfS2_fS2_fjLj128EEEEELb0ELb0ELb0ELb1EEEvNS_9FwdParamsE)
        /*1994*/ 	.word	0x00000028


	//----- nvinfo : EIATTR_MIN_STACK_SIZE
	.align		4
.L_1100:
        /*1998*/ 	.byte	0x04, 0x12
        /*199a*/ 	.short	(.L_1102 - .L_1101)
	.align		4
.L_1101:
        /*199c*/ 	.word	index@(_ZN10layer_norm13ln_fwd_kernelINS_13Kernel_traitsIf13__nv_bfloat16fS2_fjLj2560ELj1ELj4ELj1ELj16ENS_18Kernel_traits_baseILj2560EfS2_fS2_fjLj128EEEEELb0ELb0ELb1ELb0EEEvNS_9FwdParamsE)
        /*19a0*/ 	.word	0x00000040


	//----- nvinfo : EIATTR_MIN_STACK_SIZE
	.align		4
.L_1102:
        /*19a4*/ 	.byte	0x04, 0x12
        /*19a6*/ 	.short	(.L_1104 - .L_1103)
	.align		4
.L_1103:
        /*19a8*/ 	.word	index@(_ZN10layer_norm13ln_fwd_kernelINS_13Kernel_traitsIf13__nv_bfloat16fS2_fjLj2560ELj1ELj4ELj1ELj16ENS_18Kernel_traits_baseILj2560EfS2_fS2_fjLj128EEEEELb0ELb0ELb1ELb1EEEvNS_9FwdParamsE)
        /*19ac*/ 	.word	0x00000030


	//----- nvinfo : EIATTR_MIN_STACK_SIZE
	.align		4
.L_1104:
        /*19b0*/ 	.byte	0x04, 0x12
        /*19b2*/ 	.short	(.L_1106 - .L_1105)
	.align		4
.L_1105:
        /*19b4*/ 	.word	index@(_ZN10layer_norm13ln_fwd_kernelINS_13Kernel_traitsIf13__nv_bfloat16fS2_fjLj2560ELj1ELj4ELj1ELj16ENS_18Kernel_traits_baseILj2560EfS2_fS2_fjLj128EEEEELb0ELb1ELb0ELb0EEEvNS_9FwdParamsE)
        /*19b8*/ 	.word	0x00000178


	//----- nvinfo : EIATTR_MIN_STACK_SIZE
	.align		4
.L_1106:
        /*19bc*/ 	.byte	0x04, 0x12
        /*19be*/ 	.short	(.L_1108 - .L_1107)
	.align		4
.L_1107:
        /*19c0*/ 	.word	index@(_ZN10layer_norm13ln_fwd_kernelINS_13Kernel_traitsIf13__nv_bfloat16fS2_fjLj2560ELj1ELj4ELj1ELj16ENS_18Kernel_traits_baseILj2560EfS2_fS2_fjLj128EEEEELb0ELb1ELb0ELb1EEEvNS_9FwdParamsE)
        /*19c4*/ 	.word	0x00000188


	//----- nvinfo : EIATTR_MIN_STACK_SIZE
	.align		4
.L_1108:
        /*19c8*/ 	.byte	0x04, 0x12
        /*19ca*/ 	.short	(.L_1110 - .L_1109)
	.align		4
.L_1109:
        /*19cc*/ 	.word	index@(_ZN10layer_norm13ln_fwd_kernelINS_13Kernel_traitsIf13__nv_bfloat16fS2_fjLj2560ELj1ELj4ELj1ELj16ENS_18Kernel_traits_baseILj2560EfS2_fS2_fjLj128EEEEELb0ELb1ELb1ELb0EEEvNS_9FwdParamsE)
        /*19d0*/ 	.word	0x00000188


	//----- nvinfo : EIATTR_MIN_STACK_SIZE
	.align		4
.L_1110:
        /*19d4*/ 	.byte	0x04, 0x12
        /*19d6*/ 	.short	(.L_1112 - .L_1111)
	.align		4
.L_1111:
        /*19d8*/ 	.word	index@(_ZN10layer_norm13ln_fwd_kernelINS_13Kernel_traitsIf13__nv_bfloat16fS2_fjLj2560ELj1ELj4ELj1ELj16ENS_18Kernel_traits_baseILj2560EfS2_fS2_fjLj128EEEEELb0ELb1ELb1ELb1EEEvNS_9FwdParamsE)
        /*19dc*/ 	.word	0x00000170


	//----- nvinfo : EIATTR_MIN_STACK_SIZE
	.align		4
.L_1112:
        /*19e0*/ 	.byte	0x04, 0x12
        /*19e2*/ 	.short	(.L_1114 - .L_1113)
	.align		4
.L_1113:
        /*19e4*/ 	.word	index@(_ZN10layer_norm13ln_fwd_kernelINS_13Kernel_traitsIf13__nv_bfloat16fS2_fjLj2560ELj1ELj4ELj1ELj16ENS_18Kernel_traits_baseILj2560EfS2_fS2_fjLj128EEEEELb1ELb0ELb0ELb0EEEvNS_9FwdParamsE)
        /*19e8*/ 	.word	0x00000058


	//----- nvinfo : EIATTR_MIN_STACK_SIZE
	.align		4
.L_1114:
        /*19ec*/ 	.byte	0x04, 0x12
        /*19ee*/ 	.short	(.L_1116 - .L_1115)
	.align		4
.L_1115:
        /*19f0*/ 	.word	index@(_ZN10layer_norm13ln_fwd_kernelINS_13Kernel_traitsIf13__nv_bfloat16fS2_fjLj2560ELj1ELj4ELj1ELj16ENS_18Kernel_traits_baseILj2560EfS2_fS2_fjLj128EEEEELb1ELb0ELb0ELb1EEEvNS_9FwdParamsE)
        /*19f4*/ 	.word	0x00000050


	//----- nvinfo : EIATTR_MIN_STACK_SIZE
	.align		4
.L_1116:
        /*19f8*/ 	.byte	0x04, 0x12
        /*19fa*/ 	.short	(.L_1118 - .L_1117)
	.align		4
.L_1117:
        /*19fc*/ 	.word	index@(_ZN10layer_norm13ln_fwd_kernelINS_13Kernel_traitsIf13__nv_bfloat16fS2_fjLj2560ELj1ELj4ELj1ELj16ENS_18Kernel_traits_baseILj2560EfS2_fS2_fjLj128EEEEELb1ELb0ELb1ELb0EEEvNS_9FwdParamsE)
        /*1a00*/ 	.word	0x00000090


	//----- nvinfo : EIATTR_MIN_STACK_SIZE
	.align		4
.L_1118:
        /*1a04*/ 	.byte	0x04, 0x12
        /*1a06*/ 	.short	(.L_1120 - .L_1119)
	.align		4
.L_1119:
        /*1a08*/ 	.word	index@(_ZN10layer_norm13ln_fwd_kernelINS_13Kernel_traitsIf13__nv_bfloat16fS2_fjLj2560ELj1ELj4ELj1ELj16ENS_18Kernel_traits_baseILj2560EfS2_fS2_fjLj128EEEEELb1ELb0ELb1ELb1EEEvNS_9FwdParamsE)
        /*1a0c*/ 	.word	0x00000078


	//----- nvinfo : EIATTR_MIN_STACK_SIZE
	.align		4
.L_1120:
        /*1a10*/ 	.byte	0x04, 0x12
        /*1a12*/ 	.short	(.L_1122 - .L_1121)
	.align		4
.L_1121:
        /*1a14*/ 	.word	index@(_ZN10layer_norm13ln_fwd_kernelINS_13Kernel_traitsIf13__nv_bfloat16fS2_fjLj2560ELj1ELj4ELj1ELj16ENS_18Kernel_traits_baseILj2560EfS2_fS2_fjLj128EEEEELb1ELb1ELb0ELb0EEEvNS_9FwdParamsE)
        /*1a18*/ 	.word	0x000001a0


	//----- nvinfo : EIATTR_MIN_STACK_SIZE
	.align		4
.L_1122:
        /*1a1c*/ 	.byte	0x04, 0x12
        /*1a1e*/ 	.short	(.L_1124 - .L_1123)
	.align		4
.L_1123:
        /*1a20*/ 	.word	index@(_ZN10layer_norm13ln_fwd_kernelINS_13Kernel_traitsIf13__nv_bfloat16fS2_fjLj2560ELj1ELj4ELj1ELj16ENS_18Kernel_traits_baseILj2560EfS2_fS2_fjLj128EEEEELb1ELb1ELb0ELb1EEEvNS_9FwdParamsE)
        /*1a24*/ 	.word	0x00000190


	//----- nvinfo : EIATTR_MIN_STACK_SIZE
	.align		4
.L_1124:
        /*1a28*/ 	.byte	0x04, 0x12
        /*1a2a*/ 	.short	(.L_1126 - .L_1125)
	.align		4
.L_1125:
        /*1a2c*/ 	.word	index@(_ZN10layer_norm13ln_fwd_kernelINS_13Kernel_traitsIf13__nv_bfloat16fS2_fjLj2560ELj1ELj4ELj1ELj16ENS_18Kernel_traits_baseILj2560EfS2_fS2_fjLj128EEEEELb1ELb1ELb1ELb0EEEvNS_9FwdParamsE)
        /*1a30*/ 	.word	0x000001d8


	//----- nvinfo : EIATTR_MIN_STACK_SIZE
	.align		4
.L_1126:
        /*1a34*/ 	.byte	0x04, 0x12
        /*1a36*/ 	.short	(.L_1128 - .L_1127)
	.align		4
.L_1127:
        /*1a38*/ 	.word	index@(_ZN10layer_norm13ln_fwd_kernelINS_13Kernel_traitsIf13__nv_bfloat16fS2_fjLj2560ELj1ELj4ELj1ELj16ENS_18Kernel_traits_baseILj2560EfS2_fS2_fjLj128EEEEELb1ELb1ELb1ELb1EEEvNS_9FwdParamsE)
        /*1a3c*/ 	.word	0x000001b8


	//----- nvinfo : EIATTR_MIN_STACK_SIZE
	.align		4
.L_1128:
        /*1a40*/ 	.byte	0x04, 0x12
        /*1a42*/ 	.short	(.L_1130 - .L_1129)
	.align		4
.L_1129:
        /*1a44*/ 	.word	index@(_ZN10layer_norm13ln_fwd_kernelINS_13Kernel_traitsIf6__halfS2_S2_fjLj2560ELj1ELj4ELj1ELj16ENS_18Kernel_traits_baseILj2560EfS2_S2_S2_fjLj128EEEEELb0ELb0ELb0ELb0EEEvNS_9FwdParamsE)
        /*1a48*/ 	.word	0x00000030


	//----- nvinfo : EIATTR_MIN_STACK_SIZE
	.align		4
.L_1130:
        /*1a4c*/ 	.byte	0x04, 0x12
        /*1a4e*/ 	.short	(.L_1132 - .L_1131)
	.align		4
.L_1131:
        /*1a50*/ 	.word	index@(_ZN10layer_norm13ln_fwd_kernelINS_13Kernel_traitsIf6__halfS2_S2_fjLj2560ELj1ELj4ELj1ELj16ENS_18Kernel_traits_baseILj2560EfS2_S2_S2_fjLj128EEEEELb0ELb0ELb0ELb1EEEvNS_9FwdParamsE)
        /*1a54*/ 	.word	0x00000040


	//----- nvinfo : EIATTR_MIN_STACK_SIZE
	.align		4
.L_1132:
        /*1a58*/ 	.byte	0x04, 0x12
        /*1a5a*/ 	.short	(.L_1134 - .L_1133)
	.align		4
.L_1133:
        /*1a5c*/ 	.word	index@(_ZN10layer_norm13ln_fwd_kernelINS_13Kernel_traitsIf6__halfS2_S2_fjLj2560ELj1ELj4ELj1ELj16ENS_18Kernel_traits_baseILj2560EfS2_S2_S2_fjLj128EEEEELb0ELb0ELb1ELb0EEEvNS_9FwdParamsE)
        /*1a60*/ 	.word	0x00000030


	//----- nvinfo : EIATTR_MIN_STACK_SIZE
	.align		4
.L_1134:
        /*1a64*/ 	.byte	0x04, 0x12
        /*1a66*/ 	.short	(.L_1136 - .L_1135)
	.align		4
.L_1135:
        /*1a68*/ 	.word	index@(_ZN10layer_norm13ln_fwd_kernelINS_13Kernel_traitsIf6__halfS2_S2_fjLj2560ELj1ELj4ELj1ELj16ENS_18Kernel_traits_baseILj2560EfS2_S2_S2_fjLj128EEEEELb0ELb0ELb1ELb1EEEvNS_9FwdParamsE)
        /*1a6c*/ 	.word	0x00000018


	//----- nvinfo : EIATTR_MIN_STACK_SIZE
	.align		4
.L_1136:
        /*1a70*/ 	.byte	0x04, 0x12
        /*1a72*/ 	.short	(.L_1138 - .L_1137)
	.align		4
.L_1137:
        /*1a74*/ 	.word	index@(_ZN10layer_norm13ln_fwd_kernelINS_13Kernel_traitsIf6__halfS2_S2_fjLj2560ELj1ELj4ELj1ELj16ENS_18Kernel_traits_baseILj2560EfS2_S2_S2_fjLj128EEEEELb0ELb1ELb0ELb0EEEvNS_9FwdParamsE)
        /*1a78*/ 	.word	0x00000168


	//----- nvinfo : EIATTR_MIN_STACK_SIZE
	.align		4
.L_1138:
        /*1a7c*/ 	.byte	0x04, 0x12
        /*1a7e*/ 	.short	(.L_1140 - .L_1139)
	.align		4
.L_1139:
        /*1a80*/ 	.word	index@(_ZN10layer_norm13ln_fwd_kernelINS_13Kernel_traitsIf6__halfS2_S2_fjLj2560ELj1ELj4ELj1ELj16ENS_18Kernel_traits_baseILj2560EfS2_S2_S2_fjLj128EEEEELb0ELb1ELb0ELb1EEEvNS_9FwdParamsE)
        /*1a84*/ 	.word	0x00000178


	//----- nvinfo : EIATTR_MIN_STACK_SIZE
	.align		4
.L_1140:
        /*1a88*/ 	.byte	0x04, 0x12
        /*1a8a*/ 	.short	(.L_1142 - .L_1141)
	.align		4
.L_1141:
        /*1a8c*/ 	.word	index@(_ZN10layer_norm13ln_fwd_kernelINS_13Kernel_traitsIf6__halfS2_S2_fjLj2560ELj1ELj4ELj1ELj16ENS_18Kernel_traits_baseILj2560EfS2_S2_S2_fjLj128EEEEELb0ELb1ELb1ELb0EEEvNS_9FwdParamsE)
        /*1a90*/ 	.word	0x00000178


	//----- nvinfo : EIATTR_MIN_STACK_SIZE
	.align		4
.L_1142:
        /*1a94*/ 	.byte	0x04, 0x12
        /*1a96*/ 	.short	(.L_1144 - .L_1143)
	.align		4
.L_1143:
        /*1a98*/ 	.word	index@(_ZN10layer_norm13ln_fwd_kernelINS_13Kernel_traitsIf6__halfS2_S2_fjLj2560ELj1ELj4ELj1ELj16ENS_18Kernel_traits_baseILj2560EfS2_S2_S2_fjLj128EEEEELb0ELb1ELb1ELb1EEEvNS_9FwdParamsE)
        /*1a9c*/ 	.word	0x00000160


	//----- nvinfo : EIATTR_MIN_STACK_SIZE
	.align		4
.L_1144:
        /*1aa0*/ 	.byte	0x04, 0x12
        /*1aa2*/ 	.short	(.L_1146 - .L_1145)
	.align		4
.L_1145:
        /*1aa4*/ 	.word	index@(_ZN10layer_norm13ln_fwd_kernelINS_13Kernel_traitsIf6__halfS2_S2_fjLj2560ELj1ELj4ELj1ELj16ENS_18Kernel_traits_baseILj2560EfS2_S2_S2_fjLj128EEEEELb1ELb0ELb0ELb0EEEvNS_9FwdParamsE)
        /*1aa8*/ 	.word	0x00000048


	//----- nvinfo : EIATTR_MIN_STACK_SIZE
	.align		4
.L_1146:
        /*1aac*/ 	.byte	0x04, 0x12
        /*1aae*/ 	.short	(.L_1148 - .L_1147)
	.align		4
.L_1147:
        /*1ab0*/ 	.word	index@(_ZN10layer_norm13ln_fwd_kernelINS_13Kernel_traitsIf6__halfS2_S2_fjLj2560ELj1ELj4ELj1ELj16ENS_18Kernel_traits_baseILj2560EfS2_S2_S2_fjLj128EEEEELb1ELb0ELb0ELb1EEEvNS_9FwdParamsE)
        /*1ab4*/ 	.word	0x00000058


	//----- nvinfo : EIATTR_MIN_STACK_SIZE
	.align		4
.L_1148:
        /*1ab8*/ 	.byte	0x04, 0x12
        /*1aba*/ 	.short	(.L_1150 - .L_1149)
	.align		4
.L_1149:
        /*1abc*/ 	.word	index@(_ZN10layer_norm13ln_fwd_kernelINS_13Kernel_traitsIf6__halfS2_S2_fjLj2560ELj1ELj4ELj1ELj16ENS_18Kernel_traits_baseILj2560EfS2_S2_S2_fjLj128EEEEELb1ELb0ELb1ELb0EEEvNS_9FwdParamsE)
        /*1ac0*/ 	.word	0x00000078


	//----- nvinfo : EIATTR_MIN_STACK_SIZE
	.align		4
.L_1150:
        /*1ac4*/ 	.byte	0x04, 0x12
        /*1ac6*/ 	.short	(.L_1152 - .L_1151)
	.align		4
.L_1151:
        /*1ac8*/ 	.word	index@(_ZN10layer_norm13ln_fwd_kernelINS_13Kernel_traitsIf6__halfS2_S2_fjLj2560ELj1ELj4ELj1ELj16ENS_18Kernel_traits_baseILj2560EfS2_S2_S2_fjLj128EEEEELb1ELb0ELb1ELb1EEEvNS_9FwdParamsE)
        /*1acc*/ 	.word	0x00000060


	//----- nvinfo : EIATTR_MIN_STACK_SIZE
	.align		4
.L_1152:
        /*1ad0*/ 	.byte	0x04, 0x12
        /*1ad2*/ 	.short	(.L_1154 - .L_1153)
	.align		4
.L_1153:
        /*1ad4*/ 	.word	index@(_ZN10layer_norm13ln_fwd_kernelINS_13Kernel_traitsIf6__halfS2_S2_fjLj2560ELj1ELj4ELj1ELj16ENS_18Kernel_traits_baseILj2560EfS2_S2_S2_fjLj128EEEEELb1ELb1ELb0ELb0EEEvNS_9FwdParamsE)
        /*1ad8*/ 	.word	0x00000190


	//----- nvinfo : EIATTR_MIN_STACK_SIZE
	.align		4
.L_1154:
        /*1adc*/ 	.byte	0x04, 0x12
        /*1ade*/ 	.short	(.L_1156 - .L_1155)
	.align		4
.L_1155:
        /*1ae0*/ 	.word	index@(_ZN10layer_norm13ln_fwd_kernelINS_13Kernel_traitsIf6__halfS2_S2_fjLj2560ELj1ELj4ELj1ELj16ENS_18Kernel_traits_baseILj2560EfS2_S2_S2_fjLj128EEEEELb1ELb1ELb0ELb1EEEvNS_9FwdParamsE)
        /*1ae4*/ 	.word	0x00000198


	//----- nvinfo : EIATTR_MIN_STACK_SIZE
	.align		4
.L_1156:
        /*1ae8*/ 	.byte	0x04, 0x12
        /*1aea*/ 	.short	(.L_1158 - .L_1157)
	.align		4
.L_1157:
        /*1aec*/ 	.word	index@(_ZN10layer_norm13ln_fwd_kernelINS_13Kernel_traitsIf6__halfS2_S2_fjLj2560ELj1ELj4ELj1ELj16ENS_18Kernel_traits_baseILj2560EfS2_S2_S2_fjLj128EEEEELb1ELb1ELb1ELb0EEEvNS_9FwdParamsE)
        /*1af0*/ 	.word	0x000001c0


	//----- nvinfo : EIATTR_MIN_STACK_SIZE
	.align		4
.L_1158:
        /*1af4*/ 	.byte	0x04, 0x12
        /*1af6*/ 	.short	(.L_1160 - .L_1159)
	.align		4
.L_1159:
        /*1af8*/ 	.word	index@(_ZN10layer_norm13ln_fwd_kernelINS_13Kernel_traitsIf6__halfS2_S2_fjLj2560ELj1ELj4ELj1ELj16ENS_18Kernel_traits_baseILj2560EfS2_S2_S2_fjLj128EEEEELb1ELb1ELb1ELb1EEEvNS_9FwdParamsE)
        /*1afc*/ 	.word	0x000001a8


	//----- nvinfo : EIATTR_MIN_STACK_SIZE
	.align		4
.L_1160:
        /*1b00*/ 	.byte	0x04, 0x12
        /*1b02*/ 	.short	(.L_1162 - .L_1161)
	.align		4
.L_1161:
        /*1b04*/ 	.word	index@(_ZN10layer_norm13ln_fwd_kernelINS_13Kernel_traitsI6__halfS2_fS2_fjLj2560ELj1ELj4ELj1ELj16ENS_18Kernel_traits_baseILj2560ES2_S2_fS2_fjLj128EEEEELb0ELb0ELb0ELb0EEEvNS_9FwdParamsE)
        /*1b08*/ 	.word	0x00000038


	//----- nvinfo : EIATTR_MIN_STACK_SIZE
	.align		4
.L_1162:
        /*1b0c*/ 	.byte	0x04, 0x12
        /*1b0e*/ 	.short	(.L_1164 - .L_1163)
	.align		4
.L_1163:
        /*1b10*/ 	.word	index@(_ZN10layer_norm13ln_fwd_kernelINS_13Kernel_traitsI6__halfS2_fS2_fjLj2560ELj1ELj4ELj1ELj16ENS_18Kernel_traits_baseILj2560ES2_S2_fS2_fjLj128EEEEELb0ELb0ELb0ELb1EEEvNS_9FwdParamsE)
        /*1b14*/ 	.word	0x00000000


	//----- nvinfo : EIATTR_MIN_STACK_SIZE
	.align		4
.L_1164:
        /*1b18*/ 	.byte	0x04, 0x12
        /*1b1a*/ 	.short	(.L_1166 - .L_1165)
	.align		4
.L_1165:
        /*1b1c*/ 	.word	index@(_ZN10layer_norm13ln_fwd_kernelINS_13Kernel_traitsI6__halfS2_fS2_fjLj2560ELj1ELj4ELj1ELj16ENS_18Kernel_traits_baseILj2560ES2_S2_fS2_fjLj128EEEEELb0ELb0ELb1ELb0EEEvNS_9FwdParamsE)
        /*1b20*/ 	.word	0x00000058


	//----- nvinfo : EIATTR_MIN_STACK_SIZE
	.align		4
.L_1166:
        /*1b24*/ 	.byte	0x04, 0x12
        /*1b26*/ 	.short	(.L_1168 - .L_1167)
	.align		4
.L_1167:
        /*1b28*/ 	.word	index@(_ZN10layer_norm13ln_fwd_kernelINS_13Kernel_traitsI6__halfS2_fS2_fjLj2560ELj1ELj4ELj1ELj16ENS_18Kernel_traits_baseILj2560ES2_S2_fS2_fjLj128EEEEELb0ELb0ELb1ELb1EEEvNS_9FwdParamsE)
        /*1b2c*/ 	.word	0x00000000


	//----- nvinfo : EIATTR_MIN_STACK_SIZE
	.align		4
.L_1168:
        /*1b30*/ 	.byte	0x04, 0x12
        /*1b32*/ 	.short	(.L_1170 - .L_1169)
	.align		4
.L_1169:
        /*1b34*/ 	.word	index@(_ZN10layer_norm13ln_fwd_kernelINS_13Kernel_traitsI6__halfS2_fS2_fjLj2560ELj1ELj4ELj1ELj16ENS_18Kernel_traits_baseILj2560ES2_S2_fS2_fjLj128EEEEELb0ELb1ELb0ELb0EEEvNS_9FwdParamsE)
        /*1b38*/ 	.word	0x00000178


	//----- nvinfo : EIATTR_MIN_STACK_SIZE
	.align		4
.L_1170:
        /*1b3c*/ 	.byte	0x04, 0x12
        /*1b3e*/ 	.short	(.L_1172 - .L_1171)
	.align		4
.L_1171:
        /*1b40*/ 	.word	index@(_ZN10layer_norm13ln_fwd_kernelINS_13Kernel_traitsI6__halfS2_fS2_fjLj2560ELj1ELj4ELj1ELj16ENS_18Kernel_traits_baseILj2560ES2_S2_fS2_fjLj128EEEEELb0ELb1ELb0ELb1EEEvNS_9FwdParamsE)
        /*1b44*/ 	.word	0x00000060


	//----- nvinfo : EIATTR_MIN_STACK_SIZE
	.align		4
.L_1172:
        /*1b48*/ 	.byte	0x04, 0x12
        /*1b4a*/ 	.short	(.L_1174 - .L_1173)
	.align		4
.L_1173:
        /*1b4c*/ 	.word	index@(_ZN10layer_norm13ln_fwd_kernelINS_13Kernel_traitsI6__halfS2_fS2_fjLj2560ELj1ELj4ELj1ELj16ENS_18Kernel_traits_baseILj2560ES2_S2_fS2_fjLj128EEEEELb0ELb1ELb1ELb0EEEvNS_9FwdParamsE)
        /*1b50*/ 	.word	0x00000198


	//----- nvinfo : EIATTR_MIN_STACK_SIZE
	.align		4
.L_1174:
        /*1b54*/ 	.byte	0x04, 0x12
        /*1b56*/ 	.short	(.L_1176 - .L_1175)
	.align		4
.L_1175:
        /*1b58*/ 	.word	index@(_ZN10layer_norm13ln_fwd_kernelINS_13Kernel_traitsI6__halfS2_fS2_fjLj2560ELj1ELj4ELj1ELj16ENS_18Kernel_traits_baseILj2560ES2_S2_fS2_fjLj128EEEEELb0ELb1ELb1ELb1EEEvNS_9FwdParamsE)
        /*1b5c*/ 	.word	0x00000028


	//----- nvinfo : EIATTR_MIN_STACK_SIZE
	.align		4
.L_1176:
        /*1b60*/ 	.byte	0x04, 0x12
        /*1b62*/ 	.short	(.L_1178 - .L_1177)
	.align		4
.L_1177:
        /*1b64*/ 	.word	index@(_ZN10layer_norm13ln_fwd_kernelINS_13Kernel_traitsI6__halfS2_fS2_fjLj2560ELj1ELj4ELj1ELj16ENS_18Kernel_traits_baseILj2560ES2_S2_fS2_fjLj128EEEEELb1ELb0ELb0ELb0EEEvNS_9FwdParamsE)
        /*1b68*/ 	.word	0x00000070


	//----- nvinfo : EIATTR_MIN_STACK_SIZE
	.align		4
.L_1178:
        /*1b6c*/ 	.byte	0x04, 0x12
        /*1b6e*/ 	.short	(.L_1180 - .L_1179)
	.align		4
.L_1179:
        /*1b70*/ 	.word	index@(_ZN10layer_norm13ln_fwd_kernelINS_13Kernel_traitsI6__halfS2_fS2_fjLj2560ELj1ELj4ELj1ELj16ENS_18Kernel_traits_baseILj2560ES2_S2_fS2_fjLj128EEEEELb1ELb0ELb0ELb1EEEvNS_9FwdParamsE)
        /*1b74*/ 	.word	0x00000000


	//----- nvinfo : EIATTR_MIN_STACK_SIZE
	.align		4
.L_1180:
        /*1b78*/ 	.byte	0x04, 0x12
        /*1b7a*/ 	.short	(.L_1182 - .L_1181)
	.align		4
.L_1181:
        /*1b7c*/ 	.word	index@(_ZN10layer_norm13ln_fwd_kernelINS_13Kernel_traitsI6__halfS2_fS2_fjLj2560ELj1ELj4ELj1ELj16ENS_18Kernel_traits_baseILj2560ES2_S2_fS2_fjLj128EEEEELb1ELb0ELb1ELb0EEEvNS_9FwdParamsE)
        /*1b80*/ 	.word	0x000000a0


	//----- nvinfo : EIATTR_MIN_STACK_SIZE
	.align		4
.L_1182:
        /*1b84*/ 	.byte	0x04, 0x12
        /*1b86*/ 	.short	(.L_1184 - .L_1183)
	.align		4
.L_1183:
        /*1b88*/ 	.word	index@(_ZN10layer_norm13ln_fwd_kernelINS_13Kernel_traitsI6__halfS2_fS2_fjLj2560ELj1ELj4ELj1ELj16ENS_18Kernel_traits_baseILj2560ES2_S2_fS2_fjLj128EEEEELb1ELb0ELb1ELb1EEEvNS_9FwdParamsE)
        /*1b8c*/ 	.word	0x00000000


	//----- nvinfo : EIATTR_MIN_STACK_SIZE
	.align		4
.L_1184:
        /*1b90*/ 	.byte	0x04, 0x12
        /*1b92*/ 	.short	(.L_1186 - .L_1185)
	.align		4
.L_1185:
        /*1b94*/ 	.word	index@(_ZN10layer_norm13ln_fwd_kernelINS_13Kernel_traitsI6__halfS2_fS2_fjLj2560ELj1ELj4ELj1ELj16ENS_18Kernel_traits_baseILj2560ES2_S2_fS2_fjLj128EEEEELb1ELb1ELb0ELb0EEEvNS_9FwdParamsE)
        /*1b98*/ 	.word	0x000001b0


	//----- nvinfo : EIATTR_MIN_STACK_SIZE
	.align		4
.L_1186:
        /*1b9c*/ 	.byte	0x04, 0x12
        /*1b9e*/ 	.short	(.L_1188 - .L_1187)
	.align		4
.L_1187:
        /*1ba0*/ 	.word	index@(_ZN10layer_norm13ln_fwd_kernelINS_13Kernel_traitsI6__halfS2_fS2_fjLj2560ELj1ELj4ELj1ELj16ENS_18Kernel_traits_baseILj2560ES2_S2_fS2_fjLj128EEEEELb1ELb1ELb0ELb1EEEvNS_9FwdParamsE)
        /*1ba4*/ 	.word	0x00000050


	//----- nvinfo : EIATTR_MIN_STACK_SIZE
	.align		4
.L_1188:
        /*1ba8*/ 	.byte	0x04, 0x12
        /*1baa*/ 	.short	(.L_1190 - .L_1189)
	.align		4
.L_1189:
        /*1bac*/ 	.word	index@(_ZN10layer_norm13ln_fwd_kernelINS_13Kernel_traitsI6__halfS2_fS2_fjLj2560ELj1ELj4ELj1ELj16ENS_18Kernel_traits_baseILj2560ES2_S2_fS2_fjLj128EEEEELb1ELb1ELb1ELb0EEEvNS_9FwdParamsE)
        /*1bb0*/ 	.word	0x000001e0


	//----- nvinfo : EIATTR_MIN_STACK_SIZE
	.align		4
.L_1190:
        /*1bb4*/ 	.byte	0x04, 0x12
        /*1bb6*/ 	.short	(.L_1192 - .L_1191)
	.align		4
.L_1191:
        /*1bb8*/ 	.word	index@(_ZN10layer_norm13ln_fwd_kernelINS_13Kernel_traitsI6__halfS2_fS2_fjLj2560ELj1ELj4ELj1ELj16ENS_18Kernel_traits_baseILj2560ES2_S2_fS2_fjLj128EEEEELb1ELb1ELb1ELb1EEEvNS_9FwdParamsE)
        /*1bbc*/ 	.word	0x00000078


	//----- nvinfo : EIATTR_MIN_STACK_SIZE
	.align		4
.L_1192:
        /*1bc0*/ 	.byte	0x04, 0x12
        /*1bc2*/ 	.short	(.L_1194 - .L_1193)
	.align		4
.L_1193:
        /*1bc4*/ 	.word	index@(_ZN10layer_norm13ln_fwd_kernelINS_13Kernel_traitsIf6__halffS2_fjLj2560ELj1ELj4ELj1ELj16ENS_18Kernel_traits_baseILj2560EfS2_fS2_fjLj128EEEEELb0ELb0ELb0ELb0EEEvNS_9FwdParamsE)
        /*1bc8*/ 	.word	0x00000030


	//----- nvinfo : EIATTR_MIN_STACK_SIZE
	.align		4
.L_1194:
        /*1bcc*/ 	.byte	0x04, 0x12
        /*1bce*/ 	.short	(.L_1196 - .L_1195)
	.align		4
.L_1195:
        /*1bd0*/ 	.word	index@(_ZN10layer_norm13ln_fwd_kernelINS_13Kernel_traitsIf6__halffS2_fjLj2560ELj1ELj4ELj1ELj16ENS_18Kernel_traits_baseILj2560EfS2_fS2_fjLj128EEEEELb0ELb0ELb0ELb1EEEvNS_9FwdParamsE)
        /*1bd4*/ 	.word	0x00000028


	//----- nvinfo : EIATTR_MIN_STACK_SIZE
	.align		4
.L_1196:
        /*1bd8*/ 	.byte	0x04, 0x12
        /*1bda*/ 	.short	(.L_1198 - .L_1197)
	.align		4
.L_1197:
        /*1bdc*/ 	.word	index@(_ZN10layer_norm13ln_fwd_kernelINS_13Kernel_traitsIf6__halffS2_fjLj2560ELj1ELj4ELj1ELj16ENS_18Kernel_traits_baseILj2560EfS2_fS2_fjLj128EEEEELb0ELb0ELb1ELb0EEEvNS_9FwdParamsE)
        /*1be0*/ 	.word	0x00000040


	//----- nvinfo : EIATTR_MIN_STACK_SIZE
	.align		4
.L_1198:
        /*1be4*/ 	.byte	0x04, 0x12
        /*1be6*/ 	.short	(.L_1200 - .L_1199)
	.align		4
.L_1199:
        /*1be8*/ 	.word	index@(_ZN10layer_norm13ln_fwd_kernelINS_13Kernel_traitsIf6__halffS2_fjLj2560ELj1ELj4ELj1ELj16ENS_18Kernel_traits_baseILj2560EfS2_fS2_fjLj128EEEEELb0ELb0ELb1ELb1EEEvNS_9FwdParamsE)
        /*1bec*/ 	.word	0x00000030


	//----- nvinfo : EIATTR_MIN_STACK_SIZE
	.align		4
.L_1200:
        /*1bf0*/ 	.byte	0x04, 0x12
        /*1bf2*/ 	.short	(.L_1202 - .L_1201)
	.align		4
.L_1201:
        /*1bf4*/ 	.word	index@(_ZN10layer_norm13ln_fwd_kernelINS_13Kernel_traitsIf6__halffS2_fjLj2560ELj1ELj4ELj1ELj16ENS_18Kernel_traits_baseILj2560EfS2_fS2_fjLj128EEEEELb0ELb1ELb0ELb0EEEvNS_9FwdParamsE)
        /*1bf8*/ 	.word	0x00000178


	//----- nvinfo : EIATTR_MIN_STACK_SIZE
	.align		4
.L_1202:
        /*1bfc*/ 	.byte	0x04, 0x12
        /*1bfe*/ 	.short	(.L_1204 - .L_1203)
	.align		4
.L_1203:
        /*1c00*/ 	.word	index@(_ZN10layer_norm13ln_fwd_kernelINS_13Kernel_traitsIf6__halffS2_fjLj2560ELj1ELj4ELj1ELj16ENS_18Kernel_traits_baseILj2560EfS2_fS2_fjLj128EEEEELb0ELb1ELb0ELb1EEEvNS_9FwdParamsE)
        /*1c04*/ 	.word	0x00000188


	//----- nvinfo : EIATTR_MIN_STACK_SIZE
	.align		4
.L_1204:
        /*1c08*/ 	.byte	0x04, 0x12
        /*1c0a*/ 	.short	(.L_1206 - .L_1205)
	.align		4
.L_1205:
        /*1c0c*/ 	.word	index@(_ZN10layer_norm13ln_fwd_kernelINS_13Kernel_traitsIf6__halffS2_fjLj2560ELj1ELj4ELj1ELj16ENS_18Kernel_traits_baseILj2560EfS2_fS2_fjLj128EEEEELb0ELb1ELb1ELb0EEEvNS_9FwdParamsE)
        /*1c10*/ 	.word	0x00000188


	//----- nvinfo : EIATTR_MIN_STACK_SIZE
	.align		4
.L_1206:
        /*1c14*/ 	.byte	0x04, 0x12
        /*1c16*/ 	.short	(.L_1208 - .L_1207)
	.align		4
.L_1207:
        /*1c18*/ 	.word	index@(_ZN10layer_norm13ln_fwd_kernelINS_13Kernel_traitsIf6__halffS2_fjLj2560ELj1ELj4ELj1ELj16ENS_18Kernel_traits_baseILj2560EfS2_fS2_fjLj128EEEEELb0ELb1ELb1ELb1EEEvNS_9FwdParamsE)
        /*1c1c*/ 	.word	0x00000170


	//----- nvinfo : EIATTR_MIN_STACK_SIZE
	.align		4
.L_1208:
        /*1c20*/ 	.byte	0x04, 0x12
        /*1c22*/ 	.short	(.L_1210 - .L_1209)
	.align		4
.L_1209:
        /*1c24*/ 	.word	index@(_ZN10layer_norm13ln_fwd_kernelINS_13Kernel_traitsIf6__halffS2_fjLj2560ELj1ELj4ELj1ELj16ENS_18Kernel_traits_baseILj2560EfS2_fS2_fjLj128EEEEELb1ELb0ELb0ELb0EEEvNS_9FwdParamsE)
        /*1c28*/ 	.word	0x00000058


	//----- nvinfo : EIATTR_MIN_STACK_SIZE
	.align		4
.L_1210:
        /*1c2c*/ 	.byte	0x04, 0x12
        /*1c2e*/ 	.short	(.L_1212 - .L_1211)
	.align		4
.L_1211:
        /*1c30*/ 	.word	index@(_ZN10layer_norm13ln_fwd_kernelINS_13Kernel_traitsIf6__halffS2_fjLj2560ELj1ELj4ELj1ELj16ENS_18Kernel_traits_baseILj2560EfS2_fS2_fjLj128EEEEELb1ELb0ELb0ELb1EEEvNS_9FwdParamsE)
        /*1c34*/ 	.word	0x00000050


	//----- nvinfo : EIATTR_MIN_STACK_SIZE
	.align		4
.L_1212:
        /*1c38*/ 	.byte	0x04, 0x12
        /*1c3a*/ 	.short	(.L_1214 - .L_1213)
	.align		4
.L_1213:
        /*1c3c*/ 	.word	index@(_ZN10layer_norm13ln_fwd_kernelINS_13Kernel_traitsIf6__halffS2_fjLj2560ELj1ELj4ELj1ELj16ENS_18Kernel_traits_baseILj2560EfS2_fS2_fjLj128EEEEELb1ELb0ELb1ELb0EEEvNS_9FwdParamsE)
        /*1c40*/ 	.word	0x00000090


	//----- nvinfo : EIATTR_MIN_STACK_SIZE
	.align		4
.L_1214:
        /*1c44*/ 	.byte	0x04, 0x12
        /*1c46*/ 	.short	(.L_1216 - .L_1215)
	.align		4
.L_1215:
        /*1c48*/ 	.word	index@(_ZN10layer_norm13ln_fwd_kernelINS_13Kernel_traitsIf6__halffS2_fjLj2560ELj1ELj4ELj1ELj16ENS_18Kernel_traits_baseILj2560EfS2_fS2_fjLj128EEEEELb1ELb0ELb1ELb1EEEvNS_9FwdParamsE)
        /*1c4c*/ 	.word	0x00000078


	//----- nvinfo : EIATTR_MIN_STACK_SIZE
	.align		4
.L_1216:
        /*1c50*/ 	.byte	0x04, 0x12
        /*1c52*/ 	.short	(.L_1218 - .L_1217)
	.align		4
.L_1217:
        /*1c54*/ 	.word	index@(_ZN10layer_norm13ln_fwd_kernelINS_13Kernel_traitsIf6__halffS2_fjLj2560ELj1ELj4ELj1ELj16ENS_18Kernel_traits_baseILj2560EfS2_fS2_fjLj128EEEEELb1ELb1ELb0ELb0EEEvNS_9FwdParamsE)
        /*1c58*/ 	.word	0x000001a0


	//----- nvinfo : EIATTR_MIN_STACK_SIZE
	.align		4
.L_1218:
        /*1c5c*/ 	.byte	0x04, 0x12
        /*1c5e*/ 	.short	(.L_1220 - .L_1219)
	.align		4
.L_1219:
        /*1c60*/ 	.word	index@(_ZN10layer_norm13ln_fwd_kernelINS_13Kernel_traitsIf6__halffS2_fjLj2560ELj1ELj4ELj1ELj16ENS_18Kernel_traits_baseILj2560EfS2_fS2_fjLj128EEEEELb1ELb1ELb0ELb1EEEvNS_9FwdParamsE)
        /*1c64*/ 	.word	0x00000190


	//----- nvinfo : EIATTR_MIN_STACK_SIZE
	.align		4
.L_1220:
        /*1c68*/ 	.byte	0x04, 0x12
        /*1c6a*/ 	.short	(.L_1222 - .L_1221)
	.align		4
.L_1221:
        /*1c6c*/ 	.word	index@(_ZN10layer_norm13ln_fwd_kernelINS_13Kernel_traitsIf6__halffS2_fjLj2560ELj1ELj4ELj1ELj16ENS_18Kernel_traits_baseILj2560EfS2_fS2_fjLj128EEEEELb1ELb1ELb1ELb0EEEvNS_9FwdParamsE)
        /*1c70*/ 	.word	0x000001d8


	//----- nvinfo : EIATTR_MIN_STACK_SIZE
	.align		4
.L_1222:
        /*1c74*/ 	.byte	0x04, 0x12
        /*1c76*/ 	.short	(.L_1224 - .L_1223)
	.align		4
.L_1223:
        /*1c78*/ 	.word	index@(_ZN10layer_norm13ln_fwd_kernelINS_13Kernel_traitsIf6__halffS2_fjLj2560ELj1ELj4ELj1ELj16ENS_18Kernel_traits_baseILj2560EfS2_fS2_fjLj128EEEEELb1ELb1ELb1ELb1EEEvNS_9FwdParamsE)
        /*1c7c*/ 	.word	0x000001b8


	//----- nvinfo : EIATTR_MIN_STACK_SIZE
	.align		4
.L_1224:
        /*1c80*/ 	.byte	0x04, 0x12
        /*1c82*/ 	.short	(.L_1226 - .L_1225)
	.align		4
.L_1225:
        /*1c84*/ 	.word	index@(_ZN10layer_norm13ln_fwd_kernelINS_13Kernel_traitsI6__halfffffjLj2560ELj1ELj4ELj1ELj16ENS_18Kernel_traits_baseILj2560ES2_ffffjLj128EEEEELb0ELb0ELb0ELb0EEEvNS_9FwdParamsE)
        /*1c88*/ 	.word	0x00000040


	//----- nvinfo : EIATTR_MIN_STACK_SIZE
	.align		4
.L_1226:
        /*1c8c*/ 	.byte	0x04, 0x12
        /*1c8e*/ 	.short	(.L_1228 - .L_1227)
	.align		4
.L_1227:
        /*1c90*/ 	.word	index@(_ZN10layer_norm13ln_fwd_kernelINS_13Kernel_traitsI6__halfffffjLj2560ELj1ELj4ELj1ELj16ENS_18Kernel_traits_baseILj2560ES2_ffffjLj128EEEEELb0ELb0ELb0ELb1EEEvNS_9FwdParamsE)
        /*1c94*/ 	.word	0x00000070


	//----- nvinfo : EIATTR_MIN_STACK_SIZE
	.align		4
.L_1228:
        /*1c98*/ 	.byte	0x04, 0x12
        /*1c9a*/ 	.short	(.L_1230 - .L_1229)
	.align		4
.L_1229:
        /*1c9c*/ 	.word	index@(_ZN10layer_norm13ln_fwd_kernelINS_13Kernel_traitsI6__halfffffjLj2560ELj1ELj4ELj1ELj16ENS_18Kernel_traits_baseILj2560ES2_ffffjLj128EEEEELb0ELb0ELb1ELb0EEEvNS_9FwdParamsE)
        /*1ca0*/ 	.word	0x00000040


	//----- nvinfo : EIATTR_MIN_STACK_SIZE
	.align		4
.L_1230:
        /*1ca4*/ 	.byte	0x04, 0x12
        /*1ca6*/ 	.short	(.L_1232 - .L_1231)
	.align		4
.L_1231:
        /*1ca8*/ 	.word	index@(_ZN10layer_norm13ln_fwd_kernelINS_13Kernel_traitsI6__halfffffjLj2560ELj1ELj4ELj1ELj16ENS_18Kernel_traits_baseILj2560ES2_ffffjLj128EEEEELb0ELb0ELb1ELb1EEEvNS_9FwdParamsE)
        /*1cac*/ 	.word	0x00000018


	//----- nvinfo : EIATTR_MIN_STACK_SIZE
	.align		4
.L_1232:
        /*1cb0*/ 	.byte	0x04, 0x12
        /*1cb2*/ 	.short	(.L_1234 - .L_1233)
	.align		4
.L_1233:
        /*1cb4*/ 	.word	index@(_ZN10layer_norm13ln_fwd_kernelINS_13Kernel_traitsI6__halfffffjLj2560ELj1ELj4ELj1ELj16ENS_18Kernel_traits_baseILj2560ES2_ffffjLj128EEEEELb0ELb1ELb0ELb0EEEvNS_9FwdParamsE)
        /*1cb8*/ 	.word	0x00000160


	//----- nvinfo : EIATTR_MIN_STACK_SIZE
	.align		4
.L_1234:
        /*1cbc*/ 	.byte	0x04, 0x12
        /*1cbe*/ 	.short	(.L_1236 - .L_1235)
	.align		4
.L_1235:
        /*1cc0*/ 	.word	index@(_ZN10layer_norm13ln_fwd_kernelINS_13Kernel_traitsI6__halfffffjLj2560ELj1ELj4ELj1ELj16ENS_18Kernel_traits_baseILj2560ES2_ffffjLj128EEEEELb0ELb1ELb0ELb1EEEvNS_9FwdParamsE)
        /*1cc4*/ 	.word	0x00000198


	//----- nvinfo : EIATTR_MIN_STACK_SIZE
	.align		4
.L_1236:
        /*1cc8*/ 	.byte	0x04, 0x12
        /*1cca*/ 	.short	(.L_1238 - .L_1237)
	.align		4
.L_1237:
        /*1ccc*/ 	.word	index@(_ZN10layer_norm13ln_fwd_kernelINS_13Kernel_traitsI6__halfffffjLj2560ELj1ELj4ELj1ELj16ENS_18Kernel_traits_baseILj2560ES2_ffffjLj128EEEEELb0ELb1ELb1ELb0EEEvNS_9FwdParamsE)
        /*1cd0*/ 	.word	0x00000180


	//----- nvinfo : EIATTR_MIN_STACK_SIZE
	.align		4
.L_1238:
        /*1cd4*/ 	.byte	0x04, 0x12
        /*1cd6*/ 	.short	(.L_1240 - .L_1239)
	.align		4
.L_1239:
        /*1cd8*/ 	.word	index@(_ZN10layer_norm13ln_fwd_kernelINS_13Kernel_traitsI6__halfffffjLj2560ELj1ELj4ELj1ELj16ENS_18Kernel_traits_baseILj2560ES2_ffffjLj128EEEEELb0ELb1ELb1ELb1EEEvNS_9FwdParamsE)
        /*1cdc*/ 	.word	0x00000158


	//----- nvinfo : EIATTR_MIN_STACK_SIZE
	.align		4
.L_1240:
        /*1ce0*/ 	.byte	0x04, 0x12
        /*1ce2*/ 	.short	(.L_1242 - .L_1241)
	.align		4
.L_1241:
        /*1ce4*/ 	.word	index@(_ZN10layer_norm13ln_fwd_kernelINS_13Kernel_traitsI6__halfffffjLj2560ELj1ELj4ELj1ELj16ENS_18Kernel_traits_baseILj2560ES2_ffffjLj128EEEEELb1ELb0ELb0ELb0EEEvNS_9FwdParamsE)
        /*1ce8*/ 	.word	0x00000050


	//----- nvinfo : EIATTR_MIN_STACK_SIZE
	.align		4
.L_1242:
        /*1cec*/ 	.byte	0x04, 0x12
        /*1cee*/ 	.short	(.L_1244 - .L_1243)
	.align		4
.L_1243:
        /*1cf0*/ 	.word	index@(_ZN10layer_norm13ln_fwd_kernelINS_13Kernel_traitsI6__halfffffjLj2560ELj1ELj4ELj1ELj16ENS_18Kernel_traits_baseILj2560ES2_ffffjLj128EEEEELb1ELb0ELb0ELb1EEEvNS_9FwdParamsE)
        /*1cf4*/ 	.word	0x00000080


	//----- nvinfo : EIATTR_MIN_STACK_SIZE
	.align		4
.L_1244:
        /*1cf8*/ 	.byte	0x04, 0x12
        /*1cfa*/ 	.short	(.L_1246 - .L_1245)
	.align		4
.L_1245:
        /*1cfc*/ 	.word	index@(_ZN10layer_norm13ln_fwd_kernelINS_13Kernel_traitsI6__halfffffjLj2560ELj1ELj4ELj1ELj16ENS_18Kernel_traits_baseILj2560ES2_ffffjLj128EEEEELb1ELb0ELb1ELb0EEEvNS_9FwdParamsE)
        /*1d00*/ 	.word	0x00000070


	//----- nvinfo : EIATTR_MIN_STACK_SIZE
	.align		4
.L_1246:
        /*1d04*/ 	.byte	0x04, 0x12
        /*1d06*/ 	.short	(.L_1248 - .L_1247)
	.align		4
.L_1247:
        /*1d08*/ 	.word	index@(_ZN10layer_norm13ln_fwd_kernelINS_13Kernel_traitsI6__halfffffjLj2560ELj1ELj4ELj1ELj16ENS_18Kernel_traits_baseILj2560ES2_ffffjLj128EEEEELb1ELb0ELb1ELb1EEEvNS_9FwdParamsE)
        /*1d0c*/ 	.word	0x00000050


	//----- nvinfo : EIATTR_MIN_STACK_SIZE
	.align		4
.L_1248:
        /*1d10*/ 	.byte	0x04, 0x12
        /*1d12*/ 	.short	(.L_1250 - .L_1249)
	.align		4
.L_1249:
        /*1d14*/ 	.word	index@(_ZN10layer_norm13ln_fwd_kernelINS_13Kernel_traitsI6__halfffffjLj2560ELj1ELj4ELj1ELj16ENS_18Kernel_traits_baseILj2560ES2_ffffjLj128EEEEELb1ELb1ELb0ELb0EEEvNS_9FwdParamsE)
        /*1d18*/ 	.word	0x000001e0


	//----- nvinfo : EIATTR_MIN_STACK_SIZE
	.align		4
.L_1250:
        /*1d1c*/ 	.byte	0x04, 0x12
        /*1d1e*/ 	.short	(.L_1252 - .L_1251)
	.align		4
.L_1251:
        /*1d20*/ 	.word	index@(_ZN10layer_norm13ln_fwd_kernelINS_13Kernel_traitsI6__halfffffjLj2560ELj1ELj4ELj1ELj16ENS_18Kernel_traits_baseILj2560ES2_ffffjLj128EEEEELb1ELb1ELb0ELb1EEEvNS_9FwdParamsE)
        /*1d24*/ 	.word	0x000001c0


	//----- nvinfo : EIATTR_MIN_STACK_SIZE
	.align		4
.L_1252:
        /*1d28*/ 	.byte	0x04, 0x12
        /*1d2a*/ 	.short	(.L_1254 - .L_1253)
	.align		4
.L_1253:
        /*1d2c*/ 	.word	index@(_ZN10layer_norm13ln_fwd_kernelINS_13Kernel_traitsI6__halfffffjLj2560ELj1ELj4ELj1ELj16ENS_18Kernel_traits_baseILj2560ES2_ffffjLj128EEEEELb1ELb1ELb1ELb0EEEvNS_9FwdParamsE)
        /*1d30*/ 	.word	0x000001f0


	//----- nvinfo : EIATTR_MIN_STACK_SIZE
	.align		4
.L_1254:
        /*1d34*/ 	.byte	0x04, 0x12
        /*1d36*/ 	.short	(.L_1256 - .L_1255)
	.align		4
.L_1255:
        /*1d38*/ 	.word	index@(_ZN10layer_norm13ln_fwd_kernelINS_13Kernel_traitsI6__halfffffjLj2560ELj1ELj4ELj1ELj16ENS_18Kernel_traits_baseILj2560ES2_ffffjLj128EEEEELb1ELb1ELb1ELb1EEEvNS_9FwdParamsE)
        /*1d3c*/ 	.word	0x00000190


	//----- nvinfo : EIATTR_MIN_STACK_SIZE
	.align		4
.L_1256:
        /*1d40*/ 	.byte	0x04, 0x12
        /*1d42*/ 	.short	(.L_1258 - .L_1257)
	.align		4
.L_1257:
        /*1d44*/ 	.word	index@(_ZN10layer_norm13ln_fwd_kernelINS_13Kernel_traitsIfffffjLj2560ELj1ELj4ELj1ELj16ENS_18Kernel_traits_baseILj2560EfffffjLj128EEEEELb0ELb0ELb0ELb0EEEvNS_9FwdParamsE)
        /*1d48*/ 	.word	0x00000030


	//----- nvinfo : EIATTR_MIN_STACK_SIZE
	.align		4
.L_1258:
        /*1d4c*/ 	.byte	0x04, 0x12
        /*1d4e*/ 	.short	(.L_1260 - .L_1259)
	.align		4
.L_1259:
        /*1d50*/ 	.word	index@(_ZN10layer_norm13ln_fwd_kernelINS_13Kernel_traitsIfffffjLj2560ELj1ELj4ELj1ELj16ENS_18Kernel_traits_baseILj2560EfffffjLj128EEEEELb0ELb0ELb0ELb1EEEvNS_9FwdParamsE)
        /*1d54*/ 	.word	0x00000070


	//----- nvinfo : EIATTR_MIN_STACK_SIZE
	.align		4
.L_1260:
        /*1d58*/ 	.byte	0x04, 0x12
        /*1d5a*/ 	.short	(.L_1262 - .L_1261)
	.align		4
.L_1261:
        /*1d5c*/ 	.word	index@(_ZN10layer_norm13ln_fwd_kernelINS_13Kernel_traitsIfffffjLj2560ELj1ELj4ELj1ELj16ENS_18Kernel_traits_baseILj2560EfffffjLj128EEEEELb0ELb0ELb1ELb0EEEvNS_9FwdParamsE)
        /*1d60*/ 	.word	0x00000030


	//----- nvinfo : EIATTR_MIN_STACK_SIZE
	.align		4
.L_1262:
        /*1d64*/ 	.byte	0x04, 0x12
        /*1d66*/ 	.short	(.L_1264 - .L_1263)
	.align		4
.L_1263:
        /*1d68*/ 	.word	index@(_ZN10layer_norm13ln_fwd_kernelINS_13Kernel_traitsIfffffjLj2560ELj1ELj4ELj1ELj16ENS_18Kernel_traits_baseILj2560EfffffjLj128EEEEELb0ELb0ELb1ELb1EEEvNS_9FwdParamsE)
        /*1d6c*/ 	.word	0x00000018


	//----- nvinfo : EIATTR_MIN_STACK_SIZE
	.align		4
.L_1264:
        /*1d70*/ 	.byte	0x04, 0x12
        /*1d72*/ 	.short	(.L_1266 - .L_1265)
	.align		4
.L_1265:
        /*1d74*/ 	.word	index@(_ZN10layer_norm13ln_fwd_kernelINS_13Kernel_traitsIfffffjLj2560ELj1ELj4ELj1ELj16ENS_18Kernel_traits_baseILj2560EfffffjLj128EEEEELb0ELb1ELb0ELb0EEEvNS_9FwdParamsE)
        /*1d78*/ 	.word	0x00000160


	//----- nvinfo : EIATTR_MIN_STACK_SIZE
	.align		4
.L_1266:
        /*1d7c*/ 	.byte	0x04, 0x12
        /*1d7e*/ 	.short	(.L_1268 - .L_1267)
	.align		4
.L_1267:
        /*1d80*/ 	.word	index@(_ZN10layer_norm13ln_fwd_kernelINS_13Kernel_traitsIfffffjLj2560ELj1ELj4ELj1ELj16ENS_18Kernel_traits_baseILj2560EfffffjLj128EEEEELb0ELb1ELb0ELb1EEEvNS_9FwdParamsE)
        /*1d84*/ 	.word	0x000001a8


	//----- nvinfo : EIATTR_MIN_STACK_SIZE
	.align		4
.L_1268:
        /*1d88*/ 	.byte	0x04, 0x12
        /*1d8a*/ 	.short	(.L_1270 - .L_1269)
	.align		4
.L_1269:
        /*1d8c*/ 	.word	index@(_ZN10layer_norm13ln_fwd_kernelINS_13Kernel_traitsIfffffjLj2560ELj1ELj4ELj1ELj16ENS_18Kernel_traits_baseILj2560EfffffjLj128EEEEELb0ELb1ELb1ELb0EEEvNS_9FwdParamsE)
        /*1d90*/ 	.word	0x00000170


	//----- nvinfo : EIATTR_MIN_STACK_SIZE
	.align		4
.L_1270:
        /*1d94*/ 	.byte	0x04, 0x12
        /*1d96*/ 	.short	(.L_1272 - .L_1271)
	.align		4
.L_1271:
        /*1d98*/ 	.word	index@(_ZN10layer_norm13ln_fwd_kernelINS_13Kernel_traitsIfffffjLj2560ELj1ELj4ELj1ELj16ENS_18Kernel_traits_baseILj2560EfffffjLj128EEEEELb0ELb1ELb1ELb1EEEvNS_9FwdParamsE)
        /*1d9c*/ 	.word	0x00000158


	//----- nvinfo : EIATTR_MIN_STACK_SIZE
	.align		4
.L_1272:
        /*1da0*/ 	.byte	0x04, 0x12
        /*1da2*/ 	.short	(.L_1274 - .L_1273)
	.align		4
.L_1273:
        /*1da4*/ 	.word	index@(_ZN10layer_norm13ln_fwd_kernelINS_13Kernel_traitsIfffffjLj2560ELj1ELj4ELj1ELj16ENS_18Kernel_traits_baseILj2560EfffffjLj128EEEEELb1ELb0ELb0ELb0EEEvNS_9FwdParamsE)
        /*1da8*/ 	.word	0x00000040


	//----- nvinfo : EIATTR_MIN_STACK_SIZE
	.align		4
.L_1274:
        /*1dac*/ 	.byte	0x04, 0x12
        /*1dae*/ 	.short	(.L_1276 - .L_1275)
	.align		4
.L_1275:
        /*1db0*/ 	.word	index@(_ZN10layer_norm13ln_fwd_kernelINS_13Kernel_traitsIfffffjLj2560ELj1ELj4ELj1ELj16ENS_18Kernel_traits_baseILj2560EfffffjLj128EEEEELb1ELb0ELb0ELb1EEEvNS_9FwdParamsE)
        /*1db4*/ 	.word	0x00000080


	//----- nvinfo : EIATTR_MIN_STACK_SIZE
	.align		4
.L_1276:
        /*1db8*/ 	.byte	0x04, 0x12
        /*1dba*/ 	.short	(.L_1278 - .L_1277)
	.align		4
.L_1277:
        /*1dbc*/ 	.word	index@(_ZN10layer_norm13ln_fwd_kernelINS_13Kernel_traitsIfffffjLj2560ELj1ELj4ELj1ELj16ENS_18Kernel_traits_baseILj2560EfffffjLj128EEEEELb1ELb0ELb1ELb0EEEvNS_9FwdParamsE)
        /*1dc0*/ 	.word	0x00000060


	//----- nvinfo : EIATTR_MIN_STACK_SIZE
	.align		4
.L_1278:
        /*1dc4*/ 	.byte	0x04, 0x12
        /*1dc6*/ 	.short	(.L_1280 - .L_1279)
	.align		4
.L_1279:
        /*1dc8*/ 	.word	index@(_ZN10layer_norm13ln_fwd_kernelINS_13Kernel_traitsIfffffjLj2560ELj1ELj4ELj1ELj16ENS_18Kernel_traits_baseILj2560EfffffjLj128EEEEELb1ELb0ELb1ELb1EEEvNS_9FwdParamsE)
        /*1dcc*/ 	.word	0x00000050


	//----- nvinfo : EIATTR_MIN_STACK_SIZE
	.align		4
.L_1280:
        /*1dd0*/ 	.byte	0x04, 0x12
        /*1dd2*/ 	.short	(.L_1282 - .L_1281)
	.align		4
.L_1281:
        /*1dd4*/ 	.word	index@(_ZN10layer_norm13ln_fwd_kernelINS_13Kernel_traitsIfffffjLj2560ELj1ELj4ELj1ELj16ENS_18Kernel_traits_baseILj2560EfffffjLj128EEEEELb1ELb1ELb0ELb0EEEvNS_9FwdParamsE)
        /*1dd8*/ 	.word	0x00000180


	//----- nvinfo : EIATTR_MIN_STACK_SIZE
	.align		4
.L_1282:
        /*1ddc*/ 	.byte	0x04, 0x12
        /*1dde*/ 	.short	(.L_1284 - .L_1283)
	.align		4
.L_1283:
        /*1de0*/ 	.word	index@(_ZN10layer_norm13ln_fwd_kernelINS_13Kernel_traitsIfffffjLj2560ELj1ELj4ELj1ELj16ENS_18Kernel_traits_baseILj2560EfffffjLj128EEEEELb1ELb1ELb0ELb1EEEvNS_9FwdParamsE)
        /*1de4*/ 	.word	0x000001c0


	//----- nvinfo : EIATTR_MIN_STACK_SIZE
	.align		4
.L_1284:
        /*1de8*/ 	.byte	0x04, 0x12
        /*1dea*/ 	.short	(.L_1286 - .L_1285)
	.align		4
.L_1285:
        /*1dec*/ 	.word	index@(_ZN10layer_norm13ln_fwd_kernelINS_13Kernel_traitsIfffffjLj2560ELj1ELj4ELj1ELj16ENS_18Kernel_traits_baseILj2560EfffffjLj128EEEEELb1ELb1ELb1ELb0EEEvNS_9FwdParamsE)
        /*1df0*/ 	.word	0x000001a0


	//----- nvinfo : EIATTR_MIN_STACK_SIZE
	.align		4
.L_1286:
        /*1df4*/ 	.byte	0x04, 0x12
        /*1df6*/ 	.short	(.L_1288 - .L_1287)
	.align		4
.L_1287:
        /*1df8*/ 	.word	index@(_ZN10layer_norm13ln_fwd_kernelINS_13Kernel_traitsIfffffjLj2560ELj1ELj4ELj1ELj16ENS_18Kernel_traits_baseILj2560EfffffjLj128EEEEELb1ELb1ELb1ELb1EEEvNS_9FwdParamsE)
        /*1dfc*/ 	.word	0x00000190
.L_1288:


//--------------------- .nv.info._ZN10layer_norm13ln_fwd_kernelINS_13Kernel_traitsI13__nv_bfloat16S2_S2_S2_fjLj2560ELj1ELj4ELj1ELj16ENS_18Kernel_traits_baseILj2560ES2_S2_S2_S2_fjLj128EEEEELb0ELb0ELb0ELb0EEEvNS_9FwdParamsE --------------------------
	.section	.nv.info._ZN10layer_norm13ln_fwd_kernelINS_13Kernel_traitsI13__nv_bfloat16S2_S2_S2_fjLj2560ELj1ELj4ELj1ELj16ENS_18Kernel_traits_baseILj2560ES2_S2_S2_S2_fjLj128EEEEELb0ELb0ELb0ELb0EEEvNS_9FwdParamsE,"",@"SHT_CUDA_INFO"
	.sectionflags	@""
	.align	4


	//----- nvinfo : EIATTR_CUDA_API_VERSION
	.align		4
        /*0000*/ 	.byte	0x04, 0x37
        /*0002*/ 	.short	(.L_1290 - .L_1289)
.L_1289:
        /*0004*/ 	.word	0x00000082


	//----- nvinfo : EIATTR_SW2861232_WAR
	.align		4
.L_1290:
        /*0008*/ 	.byte	0x01, 0x35
	.zero		2


	//----- nvinfo : EIATTR_PARAM_CBANK
	.align		4
        /*000c*/ 	.byte	0x04, 0x0a
        /*000e*/ 	.short	(.L_1292 - .L_1291)
	.align		4
.L_1291:
        /*0010*/ 	.word	index@(.nv.constant0._ZN10layer_norm13ln_fwd_kernelINS_13Kernel_traitsI13__nv_bfloat16S2_S2_S2_fjLj2560ELj1ELj4ELj1ELj16ENS_18Kernel_traits_baseILj2560ES2_S2_S2_S2_fjLj128EEEEELb0ELb0ELb0ELb0EEEvNS_9FwdParamsE)
        /*0014*/ 	.short	0x0160
        /*0016*/ 	.short	0x00e8


	//----- nvinfo : EIATTR_CBANK_PARAM_SIZE
	.align		4
.L_1292:
        /*0018*/ 	.byte	0x03, 0x19
        /*001a*/ 	.short	0x00e8


	//----- nvinfo : EIATTR_KPARAM_INFO
	.align		4
        /*001c*/ 	.byte	0x04, 0x17
        /*001e*/ 	.short	(.L_1294 - .L_1293)
.L_1293:
        /*0020*/ 	.word	0x00000000
        /*0024*/ 	.short	0x0000
        /*0026*/ 	.short	0x0000
        /*0028*/ 	.byte	0x00, 0xf0, 0xa1, 0x03


	//----- nvinfo : EIATTR_MAXREG_COUNT
	.align		4
.L_1294:
        /*002c*/ 	.byte	0x03, 0x1b
        /*002e*/ 	.short	0x00ff


	//----- nvinfo : EIATTR_ANNOTATIONS
	.align		4
        /*0030*/ 	.byte	0x04, 0x55
        /*0032*/ 	.short	(.L_1296 - .L_1295)


	//   ....[0]....
.L_1295:
        /*0034*/ 	.word	0x00000001
        /*0038*/ 	.byte	0xe0, 0x0b, 0x00, 0x00, 0x01, 0x00, 0x00, 0x00, 0x10, 0x0c, 0x00, 0x00, 0x01, 0x00, 0x00, 0x00
        /* <DEDUP_REMOVED lines=12> */
        /*0108*/ 	.byte	0x50, 0x64, 0x00, 0x00, 0x01, 0x00, 0x00, 0x00, 0x60, 0x64, 0x00, 0x00


	//----- nvinfo : EIATTR_MERCURY_ISA_VERSION
	.align		4
.L_1296:
        /*0114*/ 	.byte	0x03, 0x5f
        /*0116*/ 	.short	0x0000


	//----- nvinfo : EIATTR_COOP_GROUP_MASK_REGIDS
	.align		4
        /*0118*/ 	.byte	0x04, 0x29
        /*011a*/ 	.short	(.L_1298 - .L_1297)


	//   ....[0]....
.L_1297:
        /*011c*/ 	.word	0xffffffff


	//   ....[1]....
        /*0120*/ 	.word	0xffffffff


	//   ....[2]....
        /*0124*/ 	.word	0xffffffff


	//   ....[3]....
        /*0128*/ 	.word	0xffffffff


	//   ....[4]....
        /*012c*/ 	.word	0xffffffff


	//   ....[5]....
        /*0130*/ 	.word	0xffffffff


	//   ....[6]....
        /*0134*/ 	.word	0xffffffff


	//   ....[7]....
        /*0138*/ 	.word	0xffffffff


	//   ....[8]....
        /*013c*/ 	.word	0xffffffff


	//   ....[9]....
        /*0140*/ 	.word	0xffffffff


	//   ....[10]....
        /*0144*/ 	.word	0xffffffff


	//   ....[11]....
        /*0148*/ 	.word	0xffffffff


	//   ....[12]....
        /*014c*/ 	.word	0xffffffff


	//   ....[13]....
        /*0150*/ 	.word	0xffffffff


	//   ....[14]....
        /*0154*/ 	.word	0xffffffff


	//   ....[15]....
        /*0158*/ 	.word	0xffffffff


	//   ....[16]....
        /*015c*/ 	.word	0xffffffff


	//   ....[17]....
        /*0160*/ 	.word	0xffffffff


	//   ....[18]....
        /*0164*/ 	.word	0xffffffff


	//   ....[19]....
        /*0168*/ 	.word	0xffffffff


	//----- nvinfo : EIATTR_COOP_GROUP_INSTR_OFFSETS
	.align		4
.L_1298:
        /*016c*/ 	.byte	0x04, 0x28
        /*016e*/ 	.short	(.L_1300 - .L_1299)


	//   ....[0]....
.L_1299:
        /*0170*/ 	.word	0x000055b0


	//   ....[1]....
        /*0174*/ 	.word	0x000055e0


	//   ....[2]....
        /*0178*/ 	.word	0x00005630


	//   ....[3]....
        /*017c*/ 	.word	0x00005650


	//   ....[4]....
        /*0180*/ 	.word	0x00005670


	//   ....[5]....
        /*0184*/ 	.word	0x00006100


	//   ....[6]....
        /*0188*/ 	.word	0x00006120


	//   ....[7]....
        /*018c*/ 	.word	0x00006140


	//   ....[8]....
        /*0190*/ 	.word	0x00006160


	//   ....[9]....
        /*0194*/ 	.word	0x00006180


	//   ....[10]....
        /*0198*/ 	.word	0x00007b40


	//   ....[11]....
        /*019c*/ 	.word	0x00007ba0


	//   ....[12]....
        /*01a0*/ 	.word	0x00007c00


	//   ....[13]....
        /*01a4*/ 	.word	0x00007c60


	//   ....[14]....
        /*01a8*/ 	.word	0x00007cc0


	//   ....[15]....
        /*01ac*/ 	.word	0x000087c0


	//   ....[16]....
        /*01b0*/ 	.word	0x00008820


	//   ....[17]....
        /*01b4*/ 	.word	0x00008880


	//   ....[18]....
        /*01b8*/ 	.word	0x000088e0


	//   ....[19]....
        /*01bc*/ 	.word	0x00008940


	//----- nvinfo : EIATTR_EXIT_INSTR_OFFSETS
	.align		4
.L_1300:
        /*01c0*/ 	.byte	0x04, 0x1c
        /*01c2*/ 	.short	(.L_1302 - .L_1301)


	//   ....[0]....
.L_1301:
        /*01c4*/ 	.word	0x00000b90


	//   ....[1]....
        /*01c8*/ 	.word	0x00007af0


	//----- nvinfo : EIATTR_MAX_THREADS
	.align		4
.L_1302:
        /*01cc*/ 	.byte	0x04, 0x05
        /*01ce*/ 	.short	(.L_1304 - .L_1303)
.L_1303:
        /*01d0*/ 	.word	0x00000080
        /*01d4*/ 	.word	0x00000001
        /*01d8*/ 	.word	0x00000001


	//----- nvinfo : EIATTR_CRS_STACK_SIZE
	.align		4
.L_1304:
        /*01dc*/ 	.byte	0x04, 0x1e
        /*01de*/ 	.short	(.L_1306 - .L_1305)
.L_1305:
        /*01e0*/ 	.word	0x00000000
.L_1306:


//--------------------- .nv.info._ZN10layer_norm13ln_fwd_kernelINS_13Kernel_traitsI13__nv_bfloat16S2_S2_S2_fjLj2560ELj1ELj4ELj1ELj16ENS_18Kernel_traits_baseILj2560ES2_S2_S2_S2_fjLj128EEEEELb0ELb0ELb0ELb1EEEvNS_9FwdParamsE --------------------------
	.section	.nv.info._ZN10layer_norm13ln_fwd_kernelINS_13Kernel_traitsI13__nv_bfloat16S2_S2_S2_fjLj2560ELj1ELj4ELj1ELj16ENS_18Kernel_traits_baseILj2560ES2_S2_S2_S2_fjLj128EEEEELb0ELb0ELb0ELb1EEEvNS_9FwdParamsE,"",@"SHT_CUDA_INFO"
	.sectionflags	@""
	.align	4


	//----- nvinfo : EIATTR_CUDA_API_VERSION
	.align		4
        /*0000*/ 	.byte	0x04, 0x37
        /*0002*/ 	.short	(.L_1308 - .L_1307)
.L_1307:
        /*0004*/ 	.word	0x00000082


	//----- nvinfo : EIATTR_SW2861232_WAR
	.align		4
.L_1308:
        /*0008*/ 	.byte	0x01, 0x35
	.zero		2


	//----- nvinfo : EIATTR_PARAM_CBANK
	.align		4
        /*000c*/ 	.byte	0x04, 0x0a
        /*000e*/ 	.short	(.L_1310 - .L_1309)
	.align		4
.L_1309:
        /*0010*/ 	.word	index@(.nv.constant0._ZN10layer_norm13ln_fwd_kernelINS_13Kernel_traitsI13__nv_bfloat16S2_S2_S2_fjLj2560ELj1ELj4ELj1ELj16ENS_18Kernel_traits_baseILj2560ES2_S2_S2_S2_fjLj128EEEEELb0ELb0ELb0ELb1EEEvNS_9FwdParamsE)
        /*0014*/ 	.short	0x0160
        /*0016*/ 	.short	0x00e8


	//----- nvinfo : EIATTR_CBANK_PARAM_SIZE
	.align		4
.L_1310:
        /*0018*/ 	.byte	0x03, 0x19
        /*001a*/ 	.short	0x00e8


	//----- nvinfo : EIATTR_KPARAM_INFO
	.align		4
        /*001c*/ 	.byte	0x04, 0x17
        /*001e*/ 	.short	(.L_1312 - .L_1311)
.L_1311:
        /*0020*/ 	.word	0x00000000
        /*0024*/ 	.short	0x0000
        /*0026*/ 	.short	0x0000
        /*0028*/ 	.byte	0x00, 0xf0, 0xa1, 0x03


	//----- nvinfo : EIATTR_MAXREG_COUNT
	.align		4
.L_1312:
        /*002c*/ 	.byte	0x03, 0x1b
        /*002e*/ 	.short	0x00ff


	//----- nvinfo : EIATTR_MERCURY_ISA_VERSION
	.align		4
        /*0030*/ 	.byte	0x03, 0x5f
        /*0032*/ 	.short	0x0000


	//----- nvinfo : EIATTR_COOP_GROUP_MASK_REGIDS
	.align		4
        /*0034*/ 	.byte	0x04, 0x29
        /*0036*/ 	.short	(.L_1314 - .L_1313)


	//   ....[0]....
.L_1313:
        /*0038*/ 	.word	0xffffffff


	//   ....[1]....
        /*003c*/ 	.word	0xffffffff


	//   ....[2]....
        /*0040*/ 	.word	0xffffffff


	//   ....[3]....
        /*0044*/ 	.word	0xffffffff


	//   ....[4]....
        /*0048*/ 	.word	0xffffffff


	//   ....[5]....
        /*004c*/ 	.word	0xffffffff


	//   ....[6]....
        /*0050*/ 	.word	0xffffffff


	//   ....[7]....
        /*0054*/ 	.word	0xffffffff


	//   ....[8]....
        /*0058*/ 	.word	0xffffffff


	//   ....[9]....
        /*005c*/ 	.word	0xffffffff


	//   ....[10]....
        /*0060*/ 	.word	0xffffffff


	//   ....[11]....
        /*0064*/ 	.word	0xffffffff


	//   ....[12]....
        /*0068*/ 	.word	0xffffffff


	//   ....[13]....
        /*006c*/ 	.word	0xffffffff


	//   ....[14]....
        /*0070*/ 	.word	0xffffffff


	//   ....[15]....
        /*0074*/ 	.word	0xffffffff


	//   ....[16]....
        /*0078*/ 	.word	0xffffffff


	//   ....[17]....
        /*007c*/ 	.word	0xffffffff


	//   ....[18]....
        /*0080*/ 	.word	0xffffffff


	//   ....[19]....
        /*0084*/ 	.word	0xffffffff


	//----- nvinfo : EIATTR_COOP_GROUP_INSTR_OFFSETS
	.align		4
.L_1314:
        /*0088*/ 	.byte	0x04, 0x28
        /*008a*/ 	.short	(.L_1316 - .L_1315)


	//   ....[0]....
.L_1315:
        /*008c*/ 	.word	0x00004080


	//   ....[1]....
        /*0090*/ 	.word	0x000040b0


	//   ....[2]....
        /*0094*/ 	.word	0x000040d0


	//   ....[3]....
        /*0098*/ 	.word	0x000040f0


	//   ....[4]....
        /*009c*/ 	.word	0x00004110


	//   ....[5]....
        /*00a0*/ 	.word	0x00004b40


	//   ....[6]....
        /*00a4*/ 	.word	0x00004b60


	//   ....[7]....
        /*00a8*/ 	.word	0x00004b80


	//   ....[8]....
        /*00ac*/ 	.word	0x00004ba0


	//   ....[9]....
        /*00b0*/ 	.word	0x00004bc0


	//   ....[10]....
        /*00b4*/ 	.word	0x00006520


	//   ....[11]....
        /*00b8*/ 	.word	0x00006590


	//   ....[12]....
        /*00bc*/ 	.word	0x000065f0


	//   ....[13]....
        /*00c0*/ 	.word	0x00006650


	//   ....[14]....
        /*00c4*/ 	.word	0x000066b0


	//   ....[15]....
        /*00c8*/ 	.word	0x00007120


	//   ....[16]....
        /*00cc*/ 	.word	0x00007180


	//   ....[17]....
        /*00d0*/ 	.word	0x000071e0


	//   ....[18]....
        /*00d4*/ 	.word	0x00007240


	//   ....[19]....
        /*00d8*/ 	.word	0x000072a0


	//----- nvinfo : EIATTR_EXIT_INSTR_OFFSETS
	.align		4
.L_1316:
        /*00dc*/ 	.byte	0x04, 0x1c
        /*00de*/ 	.short	(.L_1318 - .L_1317)


	//   ....[0]....
.L_1317:
        /*00e0*/ 	.word	0x00000190


	//   ....[1]....
        /*00e4*/ 	.word	0x000064d0


	//----- nvinfo : EIATTR_MAX_THREADS
	.align		4
.L_1318:
        /*00e8*/ 	.byte	0x04, 0x05
        /*00ea*/ 	.short	(.L_1320 - .L_1319)
.L_1319:
        /*00ec*/ 	.word	0x00000080
        /*00f0*/ 	.word	0x00000001
        /*00f4*/ 	.word	0x00000001


	//----- nvinfo : EIATTR_CRS_STACK_SIZE
	.align		4
.L_1320:
        /*00f8*/ 	.byte	0x04, 0x1e
        /*00fa*/ 	.short	(.L_1322 - .L_1321)
.L_1321:
        /*00fc*/ 	.word	0x00000000
.L_1322:


//--------------------- .nv.info._ZN10layer_norm13ln_fwd_kernelINS_13Kernel_traitsI13__nv_bfloat16S2_S2_S2_fjLj2560ELj1ELj4ELj1ELj16ENS_18Kernel_traits_baseILj2560ES2_S2_S2_S2_fjLj128EEEEELb0ELb0ELb1ELb0EEEvNS_9FwdParamsE --------------------------
	.section	.nv.info._ZN10layer_norm13ln_fwd_kernelINS_13Kernel_traitsI13__nv_bfloat16S2_S2_S2_fjLj2560ELj1ELj4ELj1ELj16ENS_18Kernel_traits_baseILj2560ES2_S2_S2_S2_fjLj128EEEEELb0ELb0ELb1ELb0EEEvNS_9FwdParamsE,"",@"SHT_CUDA_INFO"
	.sectionflags	@""
	.align	4


	//----- nvinfo : EIATTR_CUDA_API_VERSION
	.align		4
        /*0000*/ 	.byte	0x04, 0x37
        /*0002*/ 	.short	(.L_1324 - .L_1323)
.L_1323:
        /*0004*/ 	.word	0x00000082


	//----- nvinfo : EIATTR_SW2861232_WAR
	.align		4
.L_1324:
        /*0008*/ 	.byte	0x01, 0x35
	.zero		2


	//----- nvinfo : EIATTR_PARAM_CBANK
	.align		4
        /*000c*/ 	.byte	0x04, 0x0a
        /*000e*/ 	.short	(.L_1326 - .L_1325)
	.align		4
.L_1325:
        /*0010*/ 	.word	index@(.nv.constant0._ZN10layer_norm13ln_fwd_kernelINS_13Kernel_traitsI13__nv_bfloat16S2_S2_S2_fjLj2560ELj1ELj4ELj1ELj16ENS_18Kernel_traits_baseILj2560ES2_S2_S2_S2_fjLj128EEEEELb0ELb0ELb1ELb0EEEvNS_9FwdParamsE)
        /*0014*/ 	.short	0x0160
        /*0016*/ 	.short	0x00e8


	//----- nvinfo : EIATTR_CBANK_PARAM_SIZE
	.align		4
.L_1326:
        /*0018*/ 	.byte	0x03, 0x19
        /*001a*/ 	.short	0x00e8


	//----- nvinfo : EIATTR_KPARAM_INFO
	.align		4
        /*001c*/ 	.byte	0x04, 0x17
        /*001e*/ 	.short	(.L_1328 - .L_1327)
.L_1327:
        /*0020*/ 	.word	0x00000000
        /*0024*/ 	.short	0x0000
        /*0026*/ 	.short	0x0000
        /*0028*/ 	.byte	0x00, 0xf0, 0xa1, 0x03


	//----- nvinfo : EIATTR_MAXREG_COUNT
	.align		4
.L_1328:
        /*002c*/ 	.byte	0x03, 0x1b
        /*002e*/ 	.short	0x00ff


	//----- nvinfo : EIATTR_ANNOTATIONS
	.align		4
        /*0030*/ 	.byte	0x04, 0x55
        /*0032*/ 	.short	(.L_1330 - .L_1329)


	//   ....[0]....
.L_1329:
        /* <DEDUP_REMOVED lines=16> */


	//----- nvinfo : EIATTR_MERCURY_ISA_VERSION
	.align		4
.L_1330:
        /*0124*/ 	.byte	0x03, 0x5f
        /*0126*/ 	.short	0x0000


	//----- nvinfo : EIATTR_COOP_GROUP_MASK_REGIDS
	.align		4
        /*0128*/ 	.byte	0x04, 0x29
        /*012a*/ 	.short	(.L_1332 - .L_1331)


	//   ....[0]....
.L_1331:
        /*012c*/ 	.word	0xffffffff


	//   ....[1]....
        /*0130*/ 	.word	0xffffffff


	//   ....[2]....
        /*0134*/ 	.word	0xffffffff


	//   ....[3]....
        /*0138*/ 	.word	0xffffffff


	//   ....[4]....
        /*013c*/ 	.word	0xffffffff


	//   ....[5]....
        /*0140*/ 	.word	0xffffffff


	//   ....[6]....
        /*0144*/ 	.word	0xffffffff


	//   ....[7]....
        /*0148*/ 	.word	0xffffffff


	//   ....[8]....
        /*014c*/ 	.word	0xffffffff


	//   ....[9]....
        /*0150*/ 	.word	0xffffffff


	//   ....[10]....
        /*0154*/ 	.word	0xffffffff


	//   ....[11]....
        /*0158*/ 	.word	0xffffffff


	//   ....[12]....
        /*015c*/ 	.word	0xffffffff


	//   ....[13]....
        /*0160*/ 	.word	0xffffffff


	//   ....[14]....
        /*0164*/ 	.word	0xffffffff


	//   ....[15]....
        /*0168*/ 	.word	0xffffffff


	//   ....[16]....
        /*016c*/ 	.word	0xffffffff


	//   ....[17]....
        /*0170*/ 	.word	0xffffffff


	//   ....[18]....
        /*0174*/ 	.word	0xffffffff


	//   ....[19]....
        /*0178*/ 	.word	0xffffffff


	//----- nvinfo : EIATTR_COOP_GROUP_INSTR_OFFSETS
	.align		4
.L_1332:
        /*017c*/ 	.byte	0x04, 0x28
        /*017e*/ 	.short	(.L_1334 - .L_1333)


	//   ....[0]....
.L_1333:
        /*0180*/ 	.word	0x00006260


	//   ....[1]....
        /*0184*/ 	.word	0x00006290


	//   ....[2]....
        /*0188*/ 	.word	0x000062e0


	//   ....[3]....
        /*018c*/ 	.word	0x00006300


	//   ....[4]....
        /*0190*/ 	.word	0x00006320


	//   ....[5]....
        /*0194*/ 	.word	0x00006d90


	//   ....[6]....
        /*0198*/ 	.word	0x00006db0


	//   ....[7]....
        /*019c*/ 	.word	0x00006dd0


	//   ....[8]....
        /*01a0*/ 	.word	0x00006df0


	//   ....[9]....
        /*01a4*/ 	.word	0x00006e10


	//   ....[10]....
        /*01a8*/ 	.word	0x00008880


	//   ....[11]....
        /*01ac*/ 	.word	0x000088e0


	//   ....[12]....
        /*01b0*/ 	.word	0x00008940


	//   ....[13]....
        /*01b4*/ 	.word	0x000089a0


	//   ....[14]....
        /*01b8*/ 	.word	0x00008a00


	//   ....[15]....
        /*01bc*/ 	.word	0x000094e0


	//   ....[16]....
        /*01c0*/ 	.word	0x00009540


	//   ....[17]....
        /*01c4*/ 	.word	0x000095a0


	//   ....[18]....
        /*01c8*/ 	.word	0x00009600


	//   ....[19]....
        /*01cc*/ 	.word	0x00009660


	//----- nvinfo : EIATTR_EXIT_INSTR_OFFSETS
	.align		4
.L_1334:
        /*01d0*/ 	.byte	0x04, 0x1c
        /*01d2*/ 	.short	(.L_1336 - .L_1335)


	//   ....[0]....
.L_1335:
        /*01d4*/ 	.word	0x00000b50


	//   ....[1]....
        /*01d8*/ 	.word	0x00008830


	//----- nvinfo : EIATTR_MAX_THREADS
	.align		4
.L_1336:
        /*01dc*/ 	.byte	0x04, 0x05
        /*01de*/ 	.short	(.L_1338 - .L_1337)
.L_1337:
        /*01e0*/ 	.word	0x00000080
        /*01e4*/ 	.word	0x00000001
        /*01e8*/ 	.word	0x00000001


	//----- nvinfo : EIATTR_CRS_STACK_SIZE
	.align		4
.L_1338:
        /*01ec*/ 	.byte	0x04, 0x1e
        /*01ee*/ 	.short	(.L_1340 - .L_1339)
.L_1339:
        /*01f0*/ 	.word	0x00000000
.L_1340:


//--------------------- .nv.info._ZN10layer_norm13ln_fwd_kernelINS_13Kernel_traitsI13__nv_bfloat16S2_S2_S2_fjLj2560ELj1ELj4ELj1ELj16ENS_18Kernel_traits_baseILj2560ES2_S2_S2_S2_fjLj128EEEEELb0ELb0ELb1ELb1EEEvNS_9FwdParamsE --------------------------
	.section	.nv.info._ZN10layer_norm13ln_fwd_kernelINS_13Kernel_traitsI13__nv_bfloat16S2_S2_S2_fjLj2560ELj1ELj4ELj1ELj16ENS_18Kernel_traits_baseILj2560ES2_S2_S2_S2_fjLj128EEEEELb0ELb0ELb1ELb1EEEvNS_9FwdParamsE,"",@"SHT_CUDA_INFO"
	.sectionflags	@""
	.align	4


	//----- nvinfo : EIATTR_CUDA_API_VERSION
	.align		4
        /*0000*/ 	.byte	0x04, 0x37
        /*0002*/ 	.short	(.L_1342 - .L_1341)
.L_1341:
        /*0004*/ 	.word	0x00000082


	//----- nvinfo : EIATTR_SW2861232_WAR
	.align		4
.L_1342:
        /*0008*/ 	.byte	0x01, 0x35
	.zero		2


	//----- nvinfo : EIATTR_PARAM_CBANK
	.align		4
        /*000c*/ 	.byte	0x04, 0x0a
        /*000e*/ 	.short	(.L_1344 - .L_1343)
	.align		4
.L_1343:
        /*0010*/ 	.word	index@(.nv.constant0._ZN10layer_norm13ln_fwd_kernelINS_13Kernel_traitsI13__nv_bfloat16S2_S2_S2_fjLj2560ELj1ELj4ELj1ELj16ENS_18Kernel_traits_baseILj2560ES2_S2_S2_S2_fjLj128EEEEELb0ELb0ELb1ELb1EEEvNS_9FwdParamsE)
        /*0014*/ 	.short	0x0160
        /*0016*/ 	.short	0x00e8


	//----- nvinfo : EIATTR_CBANK_PARAM_SIZE
	.align		4
.L_1344:
        /*0018*/ 	.byte	0x03, 0x19
        /*001a*/ 	.short	0x00e8


	//----- nvinfo : EIATTR_KPARAM_INFO
	.align		4
        /*001c*/ 	.byte	0x04, 0x17
        /*001e*/ 	.short	(.L_1346 - .L_1345)
.L_1345:
        /*0020*/ 	.word	0x00000000
        /*0024*/ 	.short	0x0000
        /*0026*/ 	.short	0x0000
        /*0028*/ 	.byte	0x00, 0xf0, 0xa1, 0x03


	//----- nvinfo : EIATTR_MAXREG_COUNT
	.align		4
.L_1346:
        /*002c*/ 	.byte	0x03, 0x1b
        /*002e*/ 	.short	0x00ff


	//----- nvinfo : EIATTR_MERCURY_ISA_VERSION
	.align		4
        /*0030*/ 	.byte	0x03, 0x5f
        /*0032*/ 	.short	0x0000


	//----- nvinfo : EIATTR_COOP_GROUP_MASK_REGIDS
	.align		4
        /*0034*/ 	.byte	0x04, 0x29
        /*0036*/ 	.short	(.L_1348 - .L_1347)


	//   ....[0]....
.L_1347:
        /*0038*/ 	.word	0xffffffff


	//   ....[1]....
        /*003c*/ 	.word	0xffffffff


	//   ....[2]....
        /*0040*/ 	.word	0xffffffff


	//   ....[3]....
        /*0044*/ 	.word	0xffffffff


	//   ....[4]....
        /*0048*/ 	.word	0xffffffff


	//   ....[5]....
        /*004c*/ 	.word	0xffffffff


	//   ....[6]....
        /*0050*/ 	.word	0xffffffff


	//   ....[7]....
        /*0054*/ 	.word	0xffffffff


	//   ....[8]....
        /*0058*/ 	.word	0xffffffff


	//   ....[9]....
        /*005c*/ 	.word	0xffffffff


	//   ....[10]....
        /*0060*/ 	.word	0xffffffff


	//   ....[11]....
        /*0064*/ 	.word	0xffffffff


	//   ....[12]....
        /*0068*/ 	.word	0xffffffff


	//   ....[13]....
        /*006c*/ 	.word	0xffffffff


	//   ....[14]....
        /*0070*/ 	.word	0xffffffff


	//   ....[15]....
        /*0074*/ 	.word	0xffffffff


	//   ....[16]....
        /*0078*/ 	.word	0xffffffff


	//   ....[17]....
        /*007c*/ 	.word	0xffffffff


	//   ....[18]....
        /*0080*/ 	.word	0xffffffff


	//   ....[19]....
        /*0084*/ 	.word	0xffffffff


	//----- nvinfo : EIATTR_COOP_GROUP_INSTR_OFFSETS
	.align		4
.L_1348:
        /*0088*/ 	.byte	0x04, 0x28
        /*008a*/ 	.short	(.L_1350 - .L_1349)


	//   ....[0]....
.L_1349:
        /*008c*/ 	.word	0x00004d90


	//   ....[1]....
        /*0090*/ 	.word	0x00004dc0


	//   ....[2]....
        /*0094*/ 	.word	0x00004de0


	//   ....[3]....
        /*0098*/ 	.word	0x00004e00


	//   ....[4]....
        /*009c*/ 	.word	0x00004e20


	//   ....[5]....
        /*00a0*/ 	.word	0x00005850


	//   ....[6]....
        /*00a4*/ 	.word	0x00005870


	//   ....[7]....
        /*00a8*/ 	.word	0x00005890


	//   ....[8]....
        /*00ac*/ 	.word	0x000058b0


	//   ....[9]....
        /*00b0*/ 	.word	0x000058d0


	//   ....[10]....
        /*00b4*/ 	.word	0x00007370


	//   ....[11]....
        /*00b8*/ 	.word	0x000073e0


	//   ....[12]....
        /*00bc*/ 	.word	0x00007440


	//   ....[13]....
        /*00c0*/ 	.word	0x000074a0


	//   ....[14]....
        /*00c4*/ 	.word	0x00007500


	//   ....[15]....
        /*00c8*/ 	.word	0x00007f70


	//   ....[16]....
        /*00cc*/ 	.word	0x00007fd0


	//   ....[17]....
        /*00d0*/ 	.word	0x00008030


	//   ....[18]....
        /*00d4*/ 	.word	0x00008090


	//   ....[19]....
        /*00d8*/ 	.word	0x000080f0


	//----- nvinfo : EIATTR_EXIT_INSTR_OFFSETS
	.align		4
.L_1350:
        /*00dc*/ 	.byte	0x04, 0x1c
        /*00de*/ 	.short	(.L_1352 - .L_1351)


	//   ....[0]....
.L_1351:
        /*00e0*/ 	.word	0x00000190


	//   ....[1]....
        /*00e4*/ 	.word	0x00007310


	//----- nvinfo : EIATTR_MAX_THREADS
	.align		4
.L_1352:
        /*00e8*/ 	.byte	0x04, 0x05
        /*00ea*/ 	.short	(.L_1354 - .L_1353)
.L_1353:
        /*00ec*/ 	.word	0x00000080
        /*00f0*/ 	.word	0x00000001
        /*00f4*/ 	.word	0x00000001


	//----- nvinfo : EIATTR_CRS_STACK_SIZE
	.align		4
.L_1354:
        /*00f8*/ 	.byte	0x04, 0x1e
        /*00fa*/ 	.short	(.L_1356 - .L_1355)
.L_1355:
        /*00fc*/ 	.word	0x00000000
.L_1356:


//--------------------- .nv.info._ZN10layer_norm13ln_fwd_kernelINS_13Kernel_traitsI13__nv_bfloat16S2_S2_S2_fjLj2560ELj1ELj4ELj1ELj16ENS_18Kernel_traits_baseILj2560ES2_S2_S2_S2_fjLj128EEEEELb0ELb1ELb0ELb0EEEvNS_9FwdParamsE --------------------------
	.section	.nv.info._ZN10layer_norm13ln_fwd_kernelINS_13Kernel_traitsI13__nv_bfloat16S2_S2_S2_fjLj2560ELj1ELj4ELj1ELj16ENS_18Kernel_traits_baseILj2560ES2_S2_S2_S2_fjLj128EEEEELb0ELb1ELb0ELb0EEEvNS_9FwdParamsE,"",@"SHT_CUDA_INFO"
	.sectionflags	@""
	.align	4


	//----- nvinfo : EIATTR_CUDA_API_VERSION
	.align		4
        /*0000*/ 	.byte	0x04, 0x37
        /*0002*/ 	.short	(.L_1358 - .L_1357)
.L_1357:
        /*0004*/ 	.word	0x00000082


	//----- nvinfo : EIATTR_SW2861232_WAR
	.align		4
.L_1358:
        /*0008*/ 	.byte	0x01, 0x35
	.zero		2


	//----- nvinfo : EIATTR_PARAM_CBANK
	.align		4
        /*000c*/ 	.byte	0x04, 0x0a
        /*000e*/ 	.short	(.L_1360 - .L_1359)
	.align		4
.L_1359:
        /*0010*/ 	.word	index@(.nv.constant0._ZN10layer_norm13ln_fwd_kernelINS_13Kernel_traitsI13__nv_bfloat16S2_S2_S2_fjLj2560ELj1ELj4ELj1ELj16ENS_18Kernel_traits_baseILj2560ES2_S2_S2_S2_fjLj128EEEEELb0ELb1ELb0ELb0EEEvNS_9FwdParamsE)
        /*0014*/ 	.short	0x0160
        /*0016*/ 	.short	0x00e8


	//----- nvinfo : EIATTR_CBANK_PARAM_SIZE
	.align		4
.L_1360:
        /*0018*/ 	.byte	0x03, 0x19
        /*001a*/ 	.short	0x00e8


	//----- nvinfo : EIATTR_KPARAM_INFO
	.align		4
        /*001c*/ 	.byte	0x04, 0x17
        /*001e*/ 	.short	(.L_1362 - .L_1361)
.L_1361:
        /*0020*/ 	.word	0x00000000
        /*0024*/ 	.short	0x0000
        /*0026*/ 	.short	0x0000
        /*0028*/ 	.byte	0x00, 0xf0, 0xa1, 0x03


	//----- nvinfo : EIATTR_MAXREG_COUNT
	.align		4
.L_1362:
        /*002c*/ 	.byte	0x03, 0x1b
        /*002e*/ 	.short	0x00ff


	//----- nvinfo : EIATTR_ANNOTATIONS
	.align		4
        /*0030*/ 	.byte	0x04, 0x55
        /*0032*/ 	.short	(.L_1364 - .L_1363)


	//   ....[0]....
.L_1363:
        /* <DEDUP_REMOVED lines=87> */


	//----- nvinfo : EIATTR_MERCURY_ISA_VERSION
	.align		4
.L_1364:
        /*0594*/ 	.byte	0x03, 0x5f
        /*0596*/ 	.short	0x0000


	//----- nvinfo : EIATTR_COOP_GROUP_MASK_REGIDS
	.align		4
        /*0598*/ 	.byte	0x04, 0x29
        /*059a*/ 	.short	(.L_1366 - .L_1365)


	//   ....[0]....
.L_1365:
        /*059c*/ 	.word	0xffffffff


	//   ....[1]....
        /*05a0*/ 	.word	0xffffffff


	//   ....[2]....
        /*05a4*/ 	.word	0xffffffff


	//   ....[3]....
        /*05a8*/ 	.word	0xffffffff


	//   ....[4]....
        /*05ac*/ 	.word	0xffffffff


	//   ....[5]....
        /*05b0*/ 	.word	0xffffffff


	//   ....[6]....
        /*05b4*/ 	.word	0xffffffff


	//   ....[7]....
        /*05b8*/ 	.word	0xffffffff


	//   ....[8]....
        /*05bc*/ 	.word	0xffffffff


	//   ....[9]....
        /*05c0*/ 	.word	0xffffffff


	//   ....[10]....
        /*05c4*/ 	.word	0xffffffff


	//   ....[11]....
        /*05c8*/ 	.word	0xffffffff


	//   ....[12]....
        /*05cc*/ 	.word	0xffffffff


	//   ....[13]....
        /*05d0*/ 	.word	0xffffffff


	//   ....[14]....
        /*05d4*/ 	.word	0xffffffff


	//   ....[15]....
        /*05d8*/ 	.word	0xffffffff


	//   ....[16]....
        /*05dc*/ 	.word	0xffffffff


	//   ....[17]....
        /*05e0*/ 	.word	0xffffffff


	//   ....[18]....
        /*05e4*/ 	.word	0xffffffff


	//   ....[19]....
        /*05e8*/ 	.word	0xffffffff


	//----- nvinfo : EIATTR_COOP_GROUP_INSTR_OFFSETS
	.align		4
.L_1366:
        /*05ec*/ 	.byte	0x04, 0x28
        /*05ee*/ 	.short	(.L_1368 - .L_1367)


	//   ....[0]....
.L_1367:
        /*05f0*/ 	.word	0x00005330


	//   ....[1]....
        /*05f4*/ 	.word	0x00005360


	//   ....[2]....
        /*05f8*/ 	.word	0x000053b0


	//   ....[3]....
        /*05fc*/ 	.word	0x000053d0


	//   ....[4]....
        /*0600*/ 	.word	0x000053f0


	//   ....[5]....
        /*0604*/ 	.word	0x00005e70


	//   ....[6]....
        /*0608*/ 	.word	0x00005e90


	//   ....[7]....
        /*060c*/ 	.word	0x00005eb0


	//   ....[8]....
        /*0610*/ 	.word	0x00005ed0


	//   ....[9]....
        /*0614*/ 	.word	0x00005ef0


	//   ....[10]....
        /*0618*/ 	.word	0x000077f0


	//   ....[11]....
        /*061c*/ 	.word	0x00007850


	//   ....[12]....
        /*0620*/ 	.word	0x000078b0


	//   ....[13]....
        /*0624*/ 	.word	0x00007910


	//   ....[14]....
        /*0628*/ 	.word	0x00007970


	//   ....[15]....
        /*062c*/ 	.word	0x00008460


	//   ....[16]....
        /*0630*/ 	.word	0x000084c0


	//   ....[17]....
        /*0634*/ 	.word	0x00008520


	//   ....[18]....
        /*0638*/ 	.word	0x00008580


	//   ....[19]....
        /*063c*/ 	.word	0x000085e0


	//----- nvinfo : EIATTR_EXIT_INSTR_OFFSETS
	.align		4
.L_1368:
        /*0640*/ 	.byte	0x04, 0x1c
        /*0642*/ 	.short	(.L_1370 - .L_1369)


	//   ....[0]....
.L_1369:
        /*0644*/ 	.word	0x00000d30


	//   ....[1]....
        /*0648*/ 	.word	0x000077a0


	//----- nvinfo : EIATTR_MAX_THREADS
	.align		4
.L_1370:
        /*064c*/ 	.byte	0x04, 0x05
        /*064e*/ 	.short	(.L_1372 - .L_1371)
.L_1371:
        /*0650*/ 	.word	0x00000080
        /*0654*/ 	.word	0x00000001
        /*0658*/ 	.word	0x00000001


	//----- nvinfo : EIATTR_CRS_STACK_SIZE
	.align		4
.L_1372:
        /*065c*/ 	.byte	0x04, 0x1e
        /*065e*/ 	.short	(.L_1374 - .L_1373)
.L_1373:
        /*0660*/ 	.word	0x00000000
.L_1374:


//--------------------- .nv.info._ZN10layer_norm13ln_fwd_kernelINS_13Kernel_traitsI13__nv_bfloat16S2_S2_S2_fjLj2560ELj1ELj4ELj1ELj16ENS_18Kernel_traits_baseILj2560ES2_S2_S2_S2_fjLj128EEEEELb0ELb1ELb0ELb1EEEvNS_9FwdParamsE --------------------------
	.section	.nv.info._ZN10layer_norm13ln_fwd_kernelINS_13Kernel_traitsI13__nv_bfloat16S2_S2_S2_fjLj2560ELj1ELj4ELj1ELj16ENS_18Kernel_traits_baseILj2560ES2_S2_S2_S2_fjLj128EEEEELb0ELb1ELb0ELb1EEEvNS_9FwdParamsE,"",@"SHT_CUDA_INFO"
	.sectionflags	@""
	.align	4


	//----- nvinfo : EIATTR_CUDA_API_VERSION
	.align		4
        /*0000*/ 	.byte	0x04, 0x37
        /*0002*/ 	.short	(.L_1376 - .L_1375)
.L_1375:
        /*0004*/ 	.word	0x00000082


	//----- nvinfo : EIATTR_SW2861232_WAR
	.align		4
.L_1376:
        /*0008*/ 	.byte	0x01, 0x35
	.zero		2


	//----- nvinfo : EIATTR_PARAM_CBANK
	.align		4
        /*000c*/ 	.byte	0x04, 0x0a
        /*000e*/ 	.short	(.L_1378 - .L_1377)
	.align		4
.L_1377:
        /*0010*/ 	.word	index@(.nv.constant0._ZN10layer_norm13ln_fwd_kernelINS_13Kernel_traitsI13__nv_bfloat16S2_S2_S2_fjLj2560ELj1ELj4ELj1ELj16ENS_18Kernel_traits_baseILj2560ES2_S2_S2_S2_fjLj128EEEEELb0ELb1ELb0ELb1EEEvNS_9FwdParamsE)
        /*0014*/ 	.short	0x0160
        /*0016*/ 	.short	0x00e8


	//----- nvinfo : EIATTR_CBANK_PARAM_SIZE
	.align		4
.L_1378:
        /*0018*/ 	.byte	0x03, 0x19
        /*001a*/ 	.short	0x00e8


	//----- nvinfo : EIATTR_KPARAM_INFO
	.align		4
        /*001c*/ 	.byte	0x04, 0x17
        /*001e*/ 	.short	(.L_1380 - .L_1379)
.L_1379:
        /*0020*/ 	.word	0x00000000
        /*0024*/ 	.short	0x0000
        /*0026*/ 	.short	0x0000
        /*0028*/ 	.byte	0x00, 0xf0, 0xa1, 0x03


	//----- nvinfo : EIATTR_MAXREG_COUNT
	.align		4
.L_1380:
        /*002c*/ 	.byte	0x03, 0x1b
        /*002e*/ 	.short	0x00ff


	//----- nvinfo : EIATTR_ANNOTATIONS
	.align		4
        /*0030*/ 	.byte	0x04, 0x55
        /*0032*/ 	.short	(.L_1382 - .L_1381)


	//   ....[0]....
.L_1381:
        /* <DEDUP_REMOVED lines=14> */


	//----- nvinfo : EIATTR_MERCURY_ISA_VERSION
	.align		4
.L_1382:
        /*0104*/ 	.byte	0x03, 0x5f
        /*0106*/ 	.short	0x0000


	//----- nvinfo : EIATTR_COOP_GROUP_MASK_REGIDS
	.align		4
        /*0108*/ 	.byte	0x04, 0x29
        /*010a*/ 	.short	(.L_1384 - .L_1383)


	//   ....[0]....
.L_1383:
        /*010c*/ 	.word	0xffffffff


	//   ....[1]....
        /*0110*/ 	.word	0xffffffff


	//   ....[2]....
        /*0114*/ 	.word	0xffffffff


	//   ....[3]....
        /*0118*/ 	.word	0xffffffff


	//   ....[4]....
        /*011c*/ 	.word	0xffffffff


	//   ....[5]....
        /*0120*/ 	.word	0xffffffff


	//   ....[6]....
        /*0124*/ 	.word	0xffffffff


	//   ....[7]....
        /*0128*/ 	.word	0xffffffff


	//   ....[8]....
        /*012c*/ 	.word	0xffffffff


	//   ....[9]....
        /*0130*/ 	.word	0xffffffff


	//   ....[10]....
        /*0134*/ 	.word	0xffffffff


	//   ....[11]....
        /*0138*/ 	.word	0xffffffff


	//   ....[12]....
        /*013c*/ 	.word	0xffffffff


	//   ....[13]....
        /*0140*/ 	.word	0xffffffff


	//   ....[14]....
        /*0144*/ 	.word	0xffffffff


	//   ....[15]....
        /*0148*/ 	.word	0xffffffff


	//   ....[16]....
        /*014c*/ 	.word	0xffffffff


	//   ....[17]....
        /*0150*/ 	.word	0xffffffff


	//   ....[18]....
        /*0154*/ 	.word	0xffffffff


	//   ....[19]....
        /*0158*/ 	.word	0xffffffff


	//----- nvinfo : EIATTR_COOP_GROUP_INSTR_OFFSETS
	.align		4
.L_1384:
        /*015c*/ 	.byte	0x04, 0x28
        /*015e*/ 	.short	(.L_1386 - .L_1385)


	//   ....[0]....
.L_1385:
        /*0160*/ 	.word	0x00003570


	//   ....[1]....
        /*0164*/ 	.word	0x000035a0


	//   ....[2]....
        /*0168*/ 	.word	0x000035c0


	//   ....[3]....
        /*016c*/ 	.word	0x000035e0


	//   ....[4]....
        /*0170*/ 	.word	0x00003600


	//   ....[5]....
        /*0174*/ 	.word	0x00004030


	//   ....[6]....
        /*0178*/ 	.word	0x00004050


	//   ....[7]....
        /*017c*/ 	.word	0x00004070


	//   ....[8]....
        /*0180*/ 	.word	0x00004090


	//   ....[9]....
        /*0184*/ 	.word	0x000040b0


	//   ....[10]....
        /*0188*/ 	.word	0x00005b80


	//   ....[11]....
        /*018c*/ 	.word	0x00005be0


	//   ....[12]....
        /*0190*/ 	.word	0x00005c40


	//   ....[13]....
        /*0194*/ 	.word	0x00005ca0


	//   ....[14]....
        /*0198*/ 	.word	0x00005d00


	//   ....[15]....
        /*019c*/ 	.word	0x00006770


	//   ....[16]....
        /*01a0*/ 	.word	0x000067d0


	//   ....[17]....
        /*01a4*/ 	.word	0x00006830


	//   ....[18]....
        /*01a8*/ 	.word	0x00006890


	//   ....[19]....
        /*01ac*/ 	.word	0x000068f0


	//----- nvinfo : EIATTR_EXIT_INSTR_OFFSETS
	.align		4
.L_1386:
        /*01b0*/ 	.byte	0x04, 0x1c
        /*01b2*/ 	.short	(.L_1388 - .L_1387)


	//   ....[0]....
.L_1387:
        /*01b4*/ 	.word	0x000001d0


	//   ....[1]....
        /*01b8*/ 	.word	0x00005b30


	//----- nvinfo : EIATTR_MAX_THREADS
	.align		4
.L_1388:
        /*01bc*/ 	.byte	0x04, 0x05
        /*01be*/ 	.short	(.L_1390 - .L_1389)
.L_1389:
        /*01c0*/ 	.word	0x00000080
        /*01c4*/ 	.word	0x00000001
        /*01c8*/ 	.word	0x00000001


	//----- nvinfo : EIATTR_CRS_STACK_SIZE
	.align		4
.L_1390:
        /*01cc*/ 	.byte	0x04, 0x1e
        /*01ce*/ 	.short	(.L_1392 - .L_1391)
.L_1391:
        /*01d0*/ 	.word	0x00000000
.L_1392:


//--------------------- .nv.info._ZN10layer_norm13ln_fwd_kernelINS_13Kernel_traitsI13__nv_bfloat16S2_S2_S2_fjLj2560ELj1ELj4ELj1ELj16ENS_18Kernel_traits_baseILj2560ES2_S2_S2_S2_fjLj128EEEEELb0ELb1ELb1ELb0EEEvNS_9FwdParamsE --------------------------
	.section	.nv.info._ZN10layer_norm13ln_fwd_kernelINS_13Kernel_traitsI13__nv_bfloat16S2_S2_S2_fjLj2560ELj1ELj4ELj1ELj16ENS_18Kernel_traits_baseILj2560ES2_S2_S2_S2_fjLj128EEEEELb0ELb1ELb1ELb0EEEvNS_9FwdParamsE,"",@"SHT_CUDA_INFO"
	.sectionflags	@""
	.align	4


	//----- nvinfo : EIATTR_CUDA_API_VERSION
	.align		4
        /*0000*/ 	.byte	0x04, 0x37
        /*0002*/ 	.short	(.L_1394 - .L_1393)
.L_1393:
        /*0004*/ 	.word	0x00000082


	//----- nvinfo : EIATTR_SW2861232_WAR
	.align		4
.L_1394:
        /*0008*/ 	.byte	0x01, 0x35
	.zero		2


	//----- nvinfo : EIATTR_PARAM_CBANK
	.align		4
        /*000c*/ 	.byte	0x04, 0x0a
        /*000e*/ 	.short	(.L_1396 - .L_1395)
	.align		4
.L_1395:
        /*0010*/ 	.word	index@(.nv.constant0._ZN10layer_norm13ln_fwd_kernelINS_13Kernel_traitsI13__nv_bfloat16S2_S2_S2_fjLj2560ELj1ELj4ELj1ELj16ENS_18Kernel_traits_baseILj2560ES2_S2_S2_S2_fjLj128EEEEELb0ELb1ELb1ELb0EEEvNS_9FwdParamsE)
        /*0014*/ 	.short	0x0160
        /*0016*/ 	.short	0x00e8


	//----- nvinfo : EIATTR_CBANK_PARAM_SIZE
	.align		4
.L_1396:
        /*0018*/ 	.byte	0x03, 0x19
        /*001a*/ 	.short	0x00e8


	//----- nvinfo : EIATTR_KPARAM_INFO
	.align		4
        /*001c*/ 	.byte	0x04, 0x17
        /*001e*/ 	.short	(.L_1398 - .L_1397)
.L_1397:
        /*0020*/ 	.word	0x00000000
        /*0024*/ 	.short	0x0000
        /*0026*/ 	.short	0x0000
        /*0028*/ 	.byte	0x00, 0xf0, 0xa1, 0x03


	//----- nvinfo : EIATTR_MAXREG_COUNT
	.align		4
.L_1398:
        /*002c*/ 	.byte	0x03, 0x1b
        /*002e*/ 	.short	0x00ff


	//----- nvinfo : EIATTR_ANNOTATIONS
	.align		4
        /*0030*/ 	.byte	0x04, 0x55
        /*0032*/ 	.short	(.L_1400 - .L_1399)


	//   ....[0]....
.L_1399:
        /* <DEDUP_REMOVED lines=96> */


	//----- nvinfo : EIATTR_MERCURY_ISA_VERSION
	.align		4
.L_1400:
        /*0624*/ 	.byte	0x03, 0x5f
        /*0626*/ 	.short	0x0000


	//----- nvinfo : EIATTR_COOP_GROUP_MASK_REGIDS
	.align		4
        /*0628*/ 	.byte	0x04, 0x29
        /*062a*/ 	.short	(.L_1402 - .L_1401)


	//   ....[0]....
.L_1401:
        /*062c*/ 	.word	0xffffffff


	//   ....[1]....
        /*0630*/ 	.word	0xffffffff


	//   ....[2]....
        /*0634*/ 	.word	0xffffffff


	//   ....[3]....
        /*0638*/ 	.word	0xffffffff


	//   ....[4]....
        /*063c*/ 	.word	0xffffffff


	//   ....[5]....
        /*0640*/ 	.word	0xffffffff


	//   ....[6]....
        /*0644*/ 	.word	0xffffffff


	//   ....[7]....
        /*0648*/ 	.word	0xffffffff


	//   ....[8]....
        /*064c*/ 	.word	0xffffffff


	//   ....[9]....
        /*0650*/ 	.word	0xffffffff


	//   ....[10]....
        /*0654*/ 	.word	0xffffffff


	//   ....[11]....
        /*0658*/ 	.word	0xffffffff


	//   ....[12]....
        /*065c*/ 	.word	0xffffffff


	//   ....[13]....
        /*0660*/ 	.word	0xffffffff


	//   ....[14]....
        /*0664*/ 	.word	0xffffffff


	//   ....[15]....
        /*0668*/ 	.word	0xffffffff


	//   ....[16]....
        /*066c*/ 	.word	0xffffffff


	//   ....[17]....
        /*0670*/ 	.word	0xffffffff


	//   ....[18]....
        /*0674*/ 	.word	0xffffffff


	//   ....[19]....
        /*0678*/ 	.word	0xffffffff


	//----- nvinfo : EIATTR_COOP_GROUP_INSTR_OFFSETS
	.align		4
.L_1402:
        /*067c*/ 	.byte	0x04, 0x28
        /*067e*/ 	.short	(.L_1404 - .L_1403)


	//   ....[0]....
.L_1403:
        /*0680*/ 	.word	0x00007840


	//   ....[1]....
        /*0684*/ 	.word	0x00007870


	//   ....[2]....
        /*0688*/ 	.word	0x000078c0


	//   ....[3]....
        /*068c*/ 	.word	0x000078e0


	//   ....[4]....
        /*0690*/ 	.word	0x00007900


	//   ....[5]....
        /*0694*/ 	.word	0x00008370


	//   ....[6]....
        /*0698*/ 	.word	0x00008390


	//   ....[7]....
        /*069c*/ 	.word	0x000083b0


	//   ....[8]....
        /*06a0*/ 	.word	0x000083d0


	//   ....[9]....
        /*06a4*/ 	.word	0x000083f0


	//   ....[10]....
        /*06a8*/ 	.word	0x00009e60


	//   ....[11]....
        /*06ac*/ 	.word	0x00009ec0


	//   ....[12]....
        /*06b0*/ 	.word	0x00009f20


	//   ....[13]....
        /*06b4*/ 	.word	0x00009f80


	//   ....[14]....
        /*06b8*/ 	.word	0x00009fe0


	//   ....[15]....
        /*06bc*/ 	.word	0x0000aac0


	//   ....[16]....
        /*06c0*/ 	.word	0x0000ab20


	//   ....[17]....
        /*06c4*/ 	.word	0x0000ab80


	//   ....[18]....
        /*06c8*/ 	.word	0x0000abe0


	//   ....[19]....
        /*06cc*/ 	.word	0x0000ac40


	//----- nvinfo : EIATTR_EXIT_INSTR_OFFSETS
	.align		4
.L_1404:
        /*06d0*/ 	.byte	0x04, 0x1c
        /*06d2*/ 	.short	(.L_1406 - .L_1405)


	//   ....[0]....
.L_1405:
        /*06d4*/ 	.word	0x00000d30


	//   ....[1]....
        /*06d8*/ 	.word	0x00009e10


	//----- nvinfo : EIATTR_MAX_THREADS
	.align		4
.L_1406:
        /*06dc*/ 	.byte	0x04, 0x05
        /*06de*/ 	.short	(.L_1408 - .L_1407)
.L_1407:
        /*06e0*/ 	.word	0x00000080
        /*06e4*/ 	.word	0x00000001
        /*06e8*/ 	.word	0x00000001


	//----- nvinfo : EIATTR_CRS_STACK_SIZE
	.align		4
.L_1408:
        /*06ec*/ 	.byte	0x04, 0x1e
        /*06ee*/ 	.short	(.L_1410 - .L_1409)
.L_1409:
        /*06f0*/ 	.word	0x00000000
.L_1410:


//--------------------- .nv.info._ZN10layer_norm13ln_fwd_kernelINS_13Kernel_traitsI13__nv_bfloat16S2_S2_S2_fjLj2560ELj1ELj4ELj1ELj16ENS_18Kernel_traits_baseILj2560ES2_S2_S2_S2_fjLj128EEEEELb0ELb1ELb1ELb1EEEvNS_9FwdParamsE --------------------------
	.section	.nv.info._ZN10layer_norm13ln_fwd_kernelINS_13Kernel_traitsI13__nv_bfloat16S2_S2_S2_fjLj2560ELj1ELj4ELj1ELj16ENS_18Kernel_traits_baseILj2560ES2_S2_S2_S2_fjLj128EEEEELb0ELb1ELb1ELb1EEEvNS_9FwdParamsE,"",@"SHT_CUDA_INFO"
	.sectionflags	@""
	.align	4


	//----- nvinfo : EIATTR_CUDA_API_VERSION
	.align		4
        /*0000*/ 	.byte	0x04, 0x37
        /*0002*/ 	.short	(.L_1412 - .L_1411)
.L_1411:
        /*0004*/ 	.word	0x00000082


	//----- nvinfo : EIATTR_SW2861232_WAR
	.align		4
.L_1412:
        /*0008*/ 	.byte	0x01, 0x35
	.zero		2


	//----- nvinfo : EIATTR_PARAM_CBANK
	.align		4
        /*000c*/ 	.byte	0x04, 0x0a
        /*000e*/ 	.short	(.L_1414 - .L_1413)
	.align		4
.L_1413:
        /*0010*/ 	.word	index@(.nv.constant0._ZN10layer_norm13ln_fwd_kernelINS_13Kernel_traitsI13__nv_bfloat16S2_S2_S2_fjLj2560ELj1ELj4ELj1ELj16ENS_18Kernel_traits_baseILj2560ES2_S2_S2_S2_fjLj128EEEEELb0ELb1ELb1ELb1EEEvNS_9FwdParamsE)
        /*0014*/ 	.short	0x0160
        /*0016*/ 	.short	0x00e8


	//----- nvinfo : EIATTR_CBANK_PARAM_SIZE
	.align		4
.L_1414:
        /*0018*/ 	.byte	0x03, 0x19
        /*001a*/ 	.short	0x00e8


	//----- nvinfo : EIATTR_KPARAM_INFO
	.align		4
        /*001c*/ 	.byte	0x04, 0x17
        /*001e*/ 	.short	(.L_1416 - .L_1415)
.L_1415:
        /*0020*/ 	.word	0x00000000
        /*0024*/ 	.short	0x0000
        /*0026*/ 	.short	0x0000
        /*0028*/ 	.byte	0x00, 0xf0, 0xa1, 0x03


	//----- nvinfo : EIATTR_MAXREG_COUNT
	.align		4
.L_1416:
        /*002c*/ 	.byte	0x03, 0x1b
        /*002e*/ 	.short	0x00ff


	//----- nvinfo : EIATTR_ANNOTATIONS
	.align		4
        /*0030*/ 	.byte	0x04, 0x55
        /*0032*/ 	.short	(.L_1418 - .L_1417)


	//   ....[0]....
.L_1417:
        /*0034*/ 	.word	0x00000001
        /*0038*/ 	.byte	0x10, 0x03, 0x00, 0x00, 0x01, 0x00, 0x00, 0x00, 0x30, 0x03, 0x00, 0x00, 0x01, 0x00, 0x00, 0x00
        /*0048*/ 	.byte	0x50, 0x03, 0x00, 0x00, 0x01, 0x00, 0x00, 0x00, 0xd0, 0x03, 0x00, 0x00, 0x01, 0x00, 0x00, 0x00
        /*0058*/ 	.byte	0x10, 0x04, 0x00, 0x00, 0x01, 0x00, 0x00, 0x00, 0x50, 0x04, 0x00, 0x00, 0x01, 0x00, 0x00, 0x00
        /*0068*/ 	.byte	0xa0, 0x65, 0x00, 0x00, 0x01, 0x00, 0x00, 0x00, 0xd0, 0x65, 0x00, 0x00, 0x01, 0x00, 0x00, 0x00
        /*0078*/ 	.byte	0x30, 0x66, 0x00, 0x00, 0x01, 0x00, 0x00, 0x00, 0x60, 0x66, 0x00, 0x00, 0x01, 0x00, 0x00, 0x00
        /*0088*/ 	.byte	0x10, 0x67, 0x00, 0x00, 0x01, 0x00, 0x00, 0x00, 0x30, 0x67, 0x00, 0x00


	//----- nvinfo : EIATTR_MERCURY_ISA_VERSION
	.align		4
.L_1418:
        /*0094*/ 	.byte	0x03, 0x5f
        /*0096*/ 	.short	0x0000


	//----- nvinfo : EIATTR_COOP_GROUP_MASK_REGIDS
	.align		4
        /*0098*/ 	.byte	0x04, 0x29
        /*009a*/ 	.short	(.L_1420 - .L_1419)


	//   ....[0]....
.L_1419:
        /*009c*/ 	.word	0xffffffff


	//   ....[1]....
        /*00a0*/ 	.word	0xffffffff


	//   ....[2]....
        /*00a4*/ 	.word	0xffffffff


	//   ....[3]....
        /*00a8*/ 	.word	0xffffffff


	//   ....[4]....
        /*00ac*/ 	.word	0xffffffff


	//   ....[5]....
        /*00b0*/ 	.word	0xffffffff


	//   ....[6]....
        /*00b4*/ 	.word	0xffffffff


	//   ....[7]....
        /*00b8*/ 	.word	0xffffffff


	//   ....[8]....
        /*00bc*/ 	.word	0xffffffff


	//   ....[9]....
        /*00c0*/ 	.word	0xffffffff


	//   ....[10]....
        /*00c4*/ 	.word	0xffffffff


	//   ....[11]....
        /*00c8*/ 	.word	0xffffffff


	//   ....[12]....
        /*00cc*/ 	.word	0xffffffff


	//   ....[13]....
        /*00d0*/ 	.word	0xffffffff


	//   ....[14]....
        /*00d4*/ 	.word	0xffffffff


	//   ....[15]....
        /*00d8*/ 	.word	0xffffffff


	//   ....[16]....
        /*00dc*/ 	.word	0xffffffff


	//   ....[17]....
        /*00e0*/ 	.word	0xffffffff


	//   ....[18]....
        /*00e4*/ 	.word	0xffffffff


	//   ....[19]....
        /*00e8*/ 	.word	0xffffffff


	//----- nvinfo : EIATTR_COOP_GROUP_INSTR_OFFSETS
	.align		4
.L_1420:
        /*00ec*/ 	.byte	0x04, 0x28
        /*00ee*/ 	.short	(.L_1422 - .L_1421)


	//   ....[0]....
.L_1421:
        /*00f0*/ 	.word	0x00005900


	//   ....[1]....
        /*00f4*/ 	.word	0x00005930


	//   ....[2]....
        /*00f8*/ 	.word	0x00005950


	//   ....[3]....
        /*00fc*/ 	.word	0x00005970


	//   ....[4]....
        /*0100*/ 	.word	0x00005990


	//   ....[5]....
        /*0104*/ 	.word	0x000063c0


	//   ....[6]....
        /*0108*/ 	.word	0x000063e0


	//   ....[7]....
        /*010c*/ 	.word	0x00006400


	//   ....[8]....
        /*0110*/ 	.word	0x00006420


	//   ....[9]....
        /*0114*/ 	.word	0x00006440


	//   ....[10]....
        /*0118*/ 	.word	0x00007f70


	//   ....[11]....
        /*011c*/ 	.word	0x00007fe0


	//   ....[12]....
        /*0120*/ 	.word	0x00008050


	//   ....[13]....
        /*0124*/ 	.word	0x000080c0


	//   ....[14]....
        /*0128*/ 	.word	0x00008130


	//   ....[15]....
        /*012c*/ 	.word	0x00008ba0


	//   ....[16]....
        /*0130*/ 	.word	0x00008c00


	//   ....[17]....
        /*0134*/ 	.word	0x00008c60


	//   ....[18]....
        /*0138*/ 	.word	0x00008cc0


	//   ....[19]....
        /*013c*/ 	.word	0x00008d20


	//----- nvinfo : EIATTR_EXIT_INSTR_OFFSETS
	.align		4
.L_1422:
        /*0140*/ 	.byte	0x04, 0x1c
        /*0142*/ 	.short	(.L_1424 - .L_1423)


	//   ....[0]....
.L_1423:
        /*0144*/ 	.word	0x000001d0


	//   ....[1]....
        /*0148*/ 	.word	0x00007f10


	//----- nvinfo : EIATTR_MAX_THREADS
	.align		4
.L_1424:
        /*014c*/ 	.byte	0x04, 0x05
        /*014e*/ 	.short	(.L_1426 - .L_1425)
.L_1425:
        /*0150*/ 	.word	0x00000080
        /*0154*/ 	.word	0x00000001
        /*0158*/ 	.word	0x00000001


	//----- nvinfo : EIATTR_CRS_STACK_SIZE
	.align		4
.L_1426:
        /*015c*/ 	.byte	0x04, 0x1e
        /*015e*/ 	.short	(.L_1428 - .L_1427)
.L_1427:
        /*0160*/ 	.word	0x00000000
.L_1428:


//--------------------- .nv.info._ZN10layer_norm13ln_fwd_kernelINS_13Kernel_traitsI13__nv_bfloat16S2_S2_S2_fjLj2560ELj1ELj4ELj1ELj16ENS_18Kernel_traits_baseILj2560ES2_S2_S2_S2_fjLj128EEEEELb1ELb0ELb0ELb0EEEvNS_9FwdParamsE --------------------------
	.section	.nv.info._ZN10layer_norm13ln_fwd_kernelINS_13Kernel_traitsI13__nv_bfloat16S2_S2_S2_fjLj2560ELj1ELj4ELj1ELj16ENS_18Kernel_traits_baseILj2560ES2_S2_S2_S2_fjLj128EEEEELb1ELb0ELb0ELb0EEEvNS_9FwdParamsE,"",@"SHT_CUDA_INFO"
	.sectionflags	@""
	.align	4


	//----- nvinfo : EIATTR_CUDA_API_VERSION
	.align		4
        /*0000*/ 	.byte	0x04, 0x37
        /*0002*/ 	.short	(.L_1430 - .L_1429)
.L_1429:
        /*0004*/ 	.word	0x00000082


	//----- nvinfo : EIATTR_SW2861232_WAR
	.align		4
.L_1430:
        /*0008*/ 	.byte	0x01, 0x35
	.zero		2


	//----- nvinfo : EIATTR_PARAM_CBANK
	.align		4
        /*000c*/ 	.byte	0x04, 0x0a
        /*000e*/ 	.short	(.L_1432 - .L_1431)
	.align		4
.L_1431:
        /*0010*/ 	.word	index@(.nv.constant0._ZN10layer_norm13ln_fwd_kernelINS_13Kernel_traitsI13__nv_bfloat16S2_S2_S2_fjLj2560ELj1ELj4ELj1ELj16ENS_18Kernel_traits_baseILj2560ES2_S2_S2_S2_fjLj128EEEEELb1ELb0ELb0ELb0EEEvNS_9FwdParamsE)
        /*0014*/ 	.short	0x0160
        /*0016*/ 	.short	0x00e8


	//----- nvinfo : EIATTR_CBANK_PARAM_SIZE
	.align		4
.L_1432:
        /*0018*/ 	.byte	0x03, 0x19
        /*001a*/ 	.short	0x00e8


	//----- nvinfo : EIATTR_KPARAM_INFO
	.align		4
        /*001c*/ 	.byte	0x04, 0x17
        /*001e*/ 	.short	(.L_1434 - .L_1433)
.L_1433:
        /*0020*/ 	.word	0x00000000
        /*0024*/ 	.short	0x0000
        /*0026*/ 	.short	0x0000
        /*0028*/ 	.byte	0x00, 0xf0, 0xa1, 0x03


	//----- nvinfo : EIATTR_MAXREG_COUNT
	.align		4
.L_1434:
        /*002c*/ 	.byte	0x03, 0x1b
        /*002e*/ 	.short	0x00ff


	//----- nvinfo : EIATTR_ANNOTATIONS
	.align		4
        /*0030*/ 	.byte	0x04, 0x55
        /*0032*/ 	.short	(.L_1436 - .L_1435)


	//   ....[0]....
.L_1435:
        /* <DEDUP_REMOVED lines=23> */


	//----- nvinfo : EIATTR_MERCURY_ISA_VERSION
	.align		4
.L_1436:
        /*0194*/ 	.byte	0x03, 0x5f
        /*0196*/ 	.short	0x0000


	//----- nvinfo : EIATTR_COOP_GROUP_MASK_REGIDS
	.align		4
        /*0198*/ 	.byte	0x04, 0x29
        /*019a*/ 	.short	(.L_1438 - .L_1437)


	//   ....[0]....
.L_1437:
        /*019c*/ 	.word	0xffffffff


	//   ....[1]....
        /*01a0*/ 	.word	0xffffffff


	//   ....[2]....
        /*01a4*/ 	.word	0xffffffff


	//   ....[3]....
        /*01a8*/ 	.word	0xffffffff


	//   ....[4]....
        /*01ac*/ 	.word	0xffffffff


	//   ....[5]....
        /*01b0*/ 	.word	0xffffffff


	//   ....[6]....
        /*01b4*/ 	.word	0xffffffff


	//   ....[7]....
        /*01b8*/ 	.word	0xffffffff


	//   ....[8]....
        /*01bc*/ 	.word	0xffffffff


	//   ....[9]....
        /*01c0*/ 	.word	0xffffffff


	//   ....[10]....
        /*01c4*/ 	.word	0xffffffff


	//   ....[11]....
        /*01c8*/ 	.word	0xffffffff


	//   ....[12]....
        /*01cc*/ 	.word	0xffffffff


	//   ....[13]....
        /*01d0*/ 	.word	0xffffffff


	//   ....[14]....
        /*01d4*/ 	.word	0xffffffff


	//   ....[15]....
        /*01d8*/ 	.word	0xffffffff


	//   ....[16]....
        /*01dc*/ 	.word	0xffffffff


	//   ....[17]....
        /*01e0*/ 	.word	0xffffffff


	//   ....[18]....
        /*01e4*/ 	.word	0xffffffff


	//   ....[19]....
        /*01e8*/ 	.word	0xffffffff


	//----- nvinfo : EIATTR_COOP_GROUP_INSTR_OFFSETS
	.align		4
.L_1438:
        /*01ec*/ 	.byte	0x04, 0x28
        /*01ee*/ 	.short	(.L_1440 - .L_1439)


	//   ....[0]....
.L_1439:
        /*01f0*/ 	.word	0x0001ea70


	//   ....[1]....
        /*01f4*/ 	.word	0x0001eaa0


	//   ....[2]....
        /*01f8*/ 	.word	0x0001eb20


	//   ....[3]....
        /*01fc*/ 	.word	0x0001eb40


	//   ....[4]....
        /*0200*/ 	.word	0x0001eb60


	//   ....[5]....
        /*0204*/ 	.word	0x0001f5e0


	//   ....[6]....
        /*0208*/ 	.word	0x0001f600


	//   ....[7]....
        /*020c*/ 	.word	0x0001f620


	//   ....[8]....
        /*0210*/ 	.word	0x0001f640


	//   ....[9]....
        /*0214*/ 	.word	0x0001f660


	//   ....[10]....
        /*0218*/ 	.word	0x000210e0


	//   ....[11]....
        /*021c*/ 	.word	0x00021140


	//   ....[12]....
        /*0220*/ 	.word	0x000211a0


	//   ....[13]....
        /*0224*/ 	.word	0x00021200


	//   ....[14]....
        /*0228*/ 	.word	0x00021260


	//   ....[15]....
        /*022c*/ 	.word	0x00021d80


	//   ....[16]....
        /*0230*/ 	.word	0x00021de0


	//   ....[17]....
        /*0234*/ 	.word	0x00021e40


	//   ....[18]....
        /*0238*/ 	.word	0x00021ea0


	//   ....[19]....
        /*023c*/ 	.word	0x00021f00


	//----- nvinfo : EIATTR_EXIT_INSTR_OFFSETS
	.align		4
.L_1440:
        /*0240*/ 	.byte	0x04, 0x1c
        /*0242*/ 	.short	(.L_1442 - .L_1441)


	//   ....[0]....
.L_1441:
        /*0244*/ 	.word	0x00000ff0


	//   ....[1]....
        /*0248*/ 	.word	0x00021090


	//----- nvinfo : EIATTR_MAX_THREADS
	.align		4
.L_1442:
        /*024c*/ 	.byte	0x04, 0x05
        /*024e*/ 	.short	(.L_1444 - .L_1443)
.L_1443:
        /*0250*/ 	.word	0x00000080
        /*0254*/ 	.word	0x00000001
        /*0258*/ 	.word	0x00000001


	//----- nvinfo : EIATTR_CRS_STACK_SIZE
	.align		4
.L_1444:
        /*025c*/ 	.byte	0x04, 0x1e
        /*025e*/ 	.short	(.L_1446 - .L_1445)
.L_1445:
        /*0260*/ 	.word	0x00000000
.L_1446:


//--------------------- .nv.info._ZN10layer_norm13ln_fwd_kernelINS_13Kernel_traitsI13__nv_bfloat16S2_S2_S2_fjLj2560ELj1ELj4ELj1ELj16ENS_18Kernel_traits_baseILj2560ES2_S2_S2_S2_fjLj128EEEEELb1ELb0ELb0ELb1EEEvNS_9FwdParamsE --------------------------
	.section	.nv.info._ZN10layer_norm13ln_fwd_kernelINS_13Kernel_traitsI13__nv_bfloat16S2_S2_S2_fjLj2560ELj1ELj4ELj1ELj16ENS_18Kernel_traits_baseILj2560ES2_S2_S2_S2_fjLj128EEEEELb1ELb0ELb0ELb1EEEvNS_9FwdParamsE,"",@"SHT_CUDA_INFO"
	.sectionflags	@""
	.align	4


	//----- nvinfo : EIATTR_CUDA_API_VERSION
	.align		4
        /*0000*/ 	.byte	0x04, 0x37
        /*0002*/ 	.short	(.L_1448 - .L_1447)
.L_1447:
        /*0004*/ 	.word	0x00000082


	//----- nvinfo : EIATTR_SW2861232_WAR
	.align		4
.L_1448:
        /*0008*/ 	.byte	0x01, 0x35
	.zero		2


	//----- nvinfo : EIATTR_PARAM_CBANK
	.align		4
        /*000c*/ 	.byte	0x04, 0x0a
        /*000e*/ 	.short	(.L_1450 - .L_1449)
	.align		4
.L_1449:
        /*0010*/ 	.word	index@(.nv.constant0._ZN10layer_norm13ln_fwd_kernelINS_13Kernel_traitsI13__nv_bfloat16S2_S2_S2_fjLj2560ELj1ELj4ELj1ELj16ENS_18Kernel_traits_baseILj2560ES2_S2_S2_S2_fjLj128EEEEELb1ELb0ELb0ELb1EEEvNS_9FwdParamsE)
        /*0014*/ 	.short	0x0160
        /*0016*/ 	.short	0x00e8


	//----- nvinfo : EIATTR_CBANK_PARAM_SIZE
	.align		4
.L_1450:
        /*0018*/ 	.byte	0x03, 0x19
        /*001a*/ 	.short	0x00e8


	//----- nvinfo : EIATTR_KPARAM_INFO
	.align		4
        /*001c*/ 	.byte	0x04, 0x17
        /*001e*/ 	.short	(.L_1452 - .L_1451)
.L_1451:
        /*0020*/ 	.word	0x00000000
        /*0024*/ 	.short	0x0000
        /*0026*/ 	.short	0x0000
        /*0028*/ 	.byte	0x00, 0xf0, 0xa1, 0x03


	//----- nvinfo : EIATTR_MAXREG_COUNT
	.align		4
.L_1452:
        /*002c*/ 	.byte	0x03, 0x1b
        /*002e*/ 	.short	0x00ff


	//----- nvinfo : EIATTR_MERCURY_ISA_VERSION
	.align		4
        /*0030*/ 	.byte	0x03, 0x5f
        /*0032*/ 	.short	0x0000


	//----- nvinfo : EIATTR_COOP_GROUP_MASK_REGIDS
	.align		4
        /*0034*/ 	.byte	0x04, 0x29
        /*0036*/ 	.short	(.L_1454 - .L_1453)


	//   ....[0]....
.L_1453:
        /*0038*/ 	.word	0xffffffff


	//   ....[1]....
        /*003c*/ 	.word	0xffffffff


	//   ....[2]....
        /*0040*/ 	.word	0xffffffff


	//   ....[3]....
        /*0044*/ 	.word	0xffffffff


	//   ....[4]....
        /*0048*/ 	.word	0xffffffff


	//   ....[5]....
        /*004c*/ 	.word	0xffffffff


	//   ....[6]....
        /*0050*/ 	.word	0xffffffff


	//   ....[7]....
        /*0054*/ 	.word	0xffffffff


	//   ....[8]....
        /*0058*/ 	.word	0xffffffff


	//   ....[9]....
        /*005c*/ 	.word	0xffffffff


	//   ....[10]....
        /*0060*/ 	.word	0xffffffff


	//   ....[11]....
        /*0064*/ 	.word	0xffffffff


	//   ....[12]....
        /*0068*/ 	.word	0xffffffff


	//   ....[13]....
        /*006c*/ 	.word	0xffffffff


	//   ....[14]....
        /*0070*/ 	.word	0xffffffff


	//   ....[15]....
        /*0074*/ 	.word	0xffffffff


	//   ....[16]....
        /*0078*/ 	.word	0xffffffff


	//   ....[17]....
        /*007c*/ 	.word	0xffffffff


	//   ....[18]....
        /*0080*/ 	.word	0xffffffff


	//   ....[19]....
        /*0084*/ 	.word	0xffffffff


	//----- nvinfo : EIATTR_COOP_GROUP_INSTR_OFFSETS
	.align		4
.L_1454:
        /*0088*/ 	.byte	0x04, 0x28
        /*008a*/ 	.short	(.L_1456 - .L_1455)


	//   ....[0]....
.L_1455:
        /*008c*/ 	.word	0x0001d380


	//   ....[1]....
        /*0090*/ 	.word	0x0001d3b0


	//   ....[2]....
        /*0094*/ 	.word	0x0001d3d0


	//   ....[3]....
        /*0098*/ 	.word	0x0001d3f0


	//   ....[4]....
        /*009c*/ 	.word	0x0001d410


	//   ....[5]....
        /*00a0*/ 	.word	0x0001de40


	//   ....[6]....
        /*00a4*/ 	.word	0x0001de60


	//   ....[7]....
        /*00a8*/ 	.word	0x0001de80


	//   ....[8]....
        /*00ac*/ 	.word	0x0001dea0


	//   ....[9]....
        /*00b0*/ 	.word	0x0001dec0


	//   ....[10]....
        /*00b4*/ 	.word	0x0001f8a0


	//   ....[11]....
        /*00b8*/ 	.word	0x0001f910


	//   ....[12]....
        /*00bc*/ 	.word	0x0001f970


	//   ....[13]....
        /*00c0*/ 	.word	0x0001f9d0


	//   ....[14]....
        /*00c4*/ 	.word	0x0001fa30


	//   ....[15]....
        /*00c8*/ 	.word	0x000204a0


	//   ....[16]....
        /*00cc*/ 	.word	0x00020500


	//   ....[17]....
        /*00d0*/ 	.word	0x00020560


	//   ....[18]....
        /*00d4*/ 	.word	0x000205c0


	//   ....[19]....
        /*00d8*/ 	.word	0x00020620


	//----- nvinfo : EIATTR_EXIT_INSTR_OFFSETS
	.align		4
.L_1456:
        /*00dc*/ 	.byte	0x04, 0x1c
        /*00de*/ 	.short	(.L_1458 - .L_1457)


	//   ....[0]....
.L_1457:
        /*00e0*/ 	.word	0x000005f0


	//   ....[1]....
        /*00e4*/ 	.word	0x0001f850


	//----- nvinfo : EIATTR_MAX_THREADS
	.align		4
.L_1458:
        /*00e8*/ 	.byte	0x04, 0x05
        /*00ea*/ 	.short	(.L_1460 - .L_1459)
.L_1459:
        /*00ec*/ 	.word	0x00000080
        /*00f0*/ 	.word	0x00000001
        /*00f4*/ 	.word	0x00000001


	//----- nvinfo : EIATTR_CRS_STACK_SIZE
	.align		4
.L_1460:
        /*00f8*/ 	.byte	0x04, 0x1e
        /*00fa*/ 	.short	(.L_1462 - .L_1461)
.L_1461:
        /*00fc*/ 	.word	0x00000000
.L_1462:


//--------------------- .nv.info._ZN10layer_norm13ln_fwd_kernelINS_13Kernel_traitsI13__nv_bfloat16S2_S2_S2_fjLj2560ELj1ELj4ELj1ELj16ENS_18Kernel_traits_baseILj2560ES2_S2_S2_S2_fjLj128EEEEELb1ELb0ELb1ELb0EEEvNS_9FwdParamsE --------------------------
	.section	.nv.info._ZN10layer_norm13ln_fwd_kernelINS_13Kernel_traitsI13__nv_bfloat16S2_S2_S2_fjLj2560ELj1ELj4ELj1ELj16ENS_18Kernel_traits_baseILj2560ES2_S2_S2_S2_fjLj128EEEEELb1ELb0ELb1ELb0EEEvNS_9FwdParamsE,"",@"SHT_CUDA_INFO"
	.sectionflags	@""
	.align	4


	//----- nvinfo : EIATTR_CUDA_API_VERSION
	.align		4
        /*0000*/ 	.byte	0x04, 0x37
        /*0002*/ 	.short	(.L_1464 - .L_1463)
.L_1463:
        /*0004*/ 	.word	0x00000082


	//----- nvinfo : EIATTR_SW2861232_WAR
	.align		4
.L_1464:
        /*0008*/ 	.byte	0x01, 0x35
	.zero		2


	//----- nvinfo : EIATTR_PARAM_CBANK
	.align		4
        /*000c*/ 	.byte	0x04, 0x0a
        /*000e*/ 	.short	(.L_1466 - .L_1465)
	.align		4
.L_1465:
        /*0010*/ 	.word	index@(.nv.constant0._ZN10layer_norm13ln_fwd_kernelINS_13Kernel_traitsI13__nv_bfloat16S2_S2_S2_fjLj2560ELj1ELj4ELj1ELj16ENS_18Kernel_traits_baseILj2560ES2_S2_S2_S2_fjLj128EEEEELb1ELb0ELb1ELb0EEEvNS_9FwdParamsE)
        /*0014*/ 	.short	0x0160
        /*0016*/ 	.short	0x00e8


	//----- nvinfo : EIATTR_CBANK_PARAM_SIZE
	.align		4
.L_1466:
        /*0018*/ 	.byte	0x03, 0x19
        /*001a*/ 	.short	0x00e8


	//----- nvinfo : EIATTR_KPARAM_INFO
	.align		4
        /*001c*/ 	.byte	0x04, 0x17
        /*001e*/ 	.short	(.L_1468 - .L_1467)
.L_1467:
        /*0020*/ 	.word	0x00000000
        /*0024*/ 	.short	0x0000
        /*0026*/ 	.short	0x0000
        /*0028*/ 	.byte	0x00, 0xf0, 0xa1, 0x03


	//----- nvinfo : EIATTR_MAXREG_COUNT
	.align		4
.L_1468:
        /*002c*/ 	.byte	0x03, 0x1b
        /*002e*/ 	.short	0x00ff


	//----- nvinfo : EIATTR_ANNOTATIONS
	.align		4
        /*0030*/ 	.byte	0x04, 0x55
        /*0032*/ 	.short	(.L_1470 - .L_1469)


	//   ....[0]....
.L_1469:
        /* <DEDUP_REMOVED lines=42> */


	//----- nvinfo : EIATTR_MERCURY_ISA_VERSION
	.align		4
.L_1470:
        /*02c4*/ 	.byte	0x03, 0x5f
        /*02c6*/ 	.short	0x0000


	//----- nvinfo : EIATTR_COOP_GROUP_MASK_REGIDS
	.align		4
        /*02c8*/ 	.byte	0x04, 0x29
        /*02ca*/ 	.short	(.L_1472 - .L_1471)


	//   ....[0]....
.L_1471:
        /*02cc*/ 	.word	0xffffffff


	//   ....[1]....
        /*02d0*/ 	.word	0xffffffff


	//   ....[2]....
        /*02d4*/ 	.word	0xffffffff


	//   ....[3]....
        /*02d8*/ 	.word	0xffffffff


	//   ....[4]....
        /*02dc*/ 	.word	0xffffffff


	//   ....[5]....
        /*02e0*/ 	.word	0xffffffff


	//   ....[6]....
        /*02e4*/ 	.word	0xffffffff


	//   ....[7]....
        /*02e8*/ 	.word	0xffffffff


	//   ....[8]....
        /*02ec*/ 	.word	0xffffffff


	//   ....[9]....
        /*02f0*/ 	.word	0xffffffff


	//   ....[10]....
        /*02f4*/ 	.word	0xffffffff


	//   ....[11]....
        /*02f8*/ 	.word	0xffffffff


	//   ....[12]....
        /*02fc*/ 	.word	0xffffffff


	//   ....[13]....
        /*0300*/ 	.word	0xffffffff


	//   ....[14]....
        /*0304*/ 	.word	0xffffffff


	//   ....[15]....
        /*0308*/ 	.word	0xffffffff


	//   ....[16]....
        /*030c*/ 	.word	0xffffffff


	//   ....[17]....
        /*0310*/ 	.word	0xffffffff


	//   ....[18]....
        /*0314*/ 	.word	0xffffffff


	//   ....[19]....
        /*0318*/ 	.word	0xffffffff


	//----- nvinfo : EIATTR_COOP_GROUP_INSTR_OFFSETS
	.align		4
.L_1472:
        /*031c*/ 	.byte	0x04, 0x28
        /*031e*/ 	.short	(.L_1474 - .L_1473)


	//   ....[0]....
.L_1473:
        /*0320*/ 	.word	0x00021fe0


	//   ....[1]....
        /*0324*/ 	.word	0x00022010


	//   ....[2]....
        /*0328*/ 	.word	0x00022090


	//   ....[3]....
        /*032c*/ 	.word	0x000220b0


	//   ....[4]....
        /*0330*/ 	.word	0x000220d0


	//   ....[5]....
        /*0334*/ 	.word	0x00022b40


	//   ....[6]....
        /*0338*/ 	.word	0x00022b60


	//   ....[7]....
        /*033c*/ 	.word	0x00022b80


	//   ....[8]....
        /*0340*/ 	.word	0x00022ba0


	//   ....[9]....
        /*0344*/ 	.word	0x00022bc0


	//   ....[10]....
        /*0348*/ 	.word	0x00024860


	//   ....[11]....
        /*034c*/ 	.word	0x000248c0


	//   ....[12]....
        /*0350*/ 	.word	0x00024920


	//   ....[13]....
        /*0354*/ 	.word	0x00024980


	//   ....[14]....
        /*0358*/ 	.word	0x000249e0


	//   ....[15]....
        /*035c*/ 	.word	0x000254f0


	//   ....[16]....
        /*0360*/ 	.word	0x00025550


	//   ....[17]....
        /*0364*/ 	.word	0x000255b0


	//   ....[18]....
        /*0368*/ 	.word	0x00025610


	//   ....[19]....
        /*036c*/ 	.word	0x00025670


	//----- nvinfo : EIATTR_EXIT_INSTR_OFFSETS
	.align		4
.L_1474:
        /*0370*/ 	.byte	0x04, 0x1c
        /*0372*/ 	.short	(.L_1476 - .L_1475)


	//   ....[0]....
.L_1475:
        /*0374*/ 	.word	0x00000fd0


	//   ....[1]....
        /*0378*/ 	.word	0x00024810


	//----- nvinfo : EIATTR_MAX_THREADS
	.align		4
.L_1476:
        /*037c*/ 	.byte	0x04, 0x05
        /*037e*/ 	.short	(.L_1478 - .L_1477)
.L_1477:
        /*0380*/ 	.word	0x00000080
        /*0384*/ 	.word	0x00000001
        /*0388*/ 	.word	0x00000001


	//----- nvinfo : EIATTR_CRS_STACK_SIZE
	.align		4
.L_1478:
        /*038c*/ 	.byte	0x04, 0x1e
        /*038e*/ 	.short	(.L_1480 - .L_1479)
.L_1479:
        /*0390*/ 	.word	0x00000000
.L_1480:


//--------------------- .nv.info._ZN10layer_norm13ln_fwd_kernelINS_13Kernel_traitsI13__nv_bfloat16S2_S2_S2_fjLj2560ELj1ELj4ELj1ELj16ENS_18Kernel_traits_baseILj2560ES2_S2_S2_S2_fjLj128EEEEELb1ELb0ELb1ELb1EEEvNS_9FwdParamsE --------------------------
	.section	.nv.info._ZN10layer_norm13ln_fwd_kernelINS_13Kernel_traitsI13__nv_bfloat16S2_S2_S2_fjLj2560ELj1ELj4ELj1ELj16ENS_18Kernel_traits_baseILj2560ES2_S2_S2_S2_fjLj128EEEEELb1ELb0ELb1ELb1EEEvNS_9FwdParamsE,"",@"SHT_CUDA_INFO"
	.sectionflags	@""
	.align	4


	//----- nvinfo : EIATTR_CUDA_API_VERSION
	.align		4
        /*0000*/ 	.byte	0x04, 0x37
        /*0002*/ 	.short	(.L_1482 - .L_1481)
.L_1481:
        /*0004*/ 	.word	0x00000082


	//----- nvinfo : EIATTR_SW2861232_WAR
	.align		4
.L_1482:
        /*0008*/ 	.byte	0x01, 0x35
	.zero		2


	//----- nvinfo : EIATTR_PARAM_CBANK
	.align		4
        /*000c*/ 	.byte	0x04, 0x0a
        /*000e*/ 	.short	(.L_1484 - .L_1483)
	.align		4
.L_1483:
        /*0010*/ 	.word	index@(.nv.constant0._ZN10layer_norm13ln_fwd_kernelINS_13Kernel_traitsI13__nv_bfloat16S2_S2_S2_fjLj2560ELj1ELj4ELj1ELj16ENS_18Kernel_traits_baseILj2560ES2_S2_S2_S2_fjLj128EEEEELb1ELb0ELb1ELb1EEEvNS_9FwdParamsE)
        /*0014*/ 	.short	0x0160
        /*0016*/ 	.short	0x00e8


	//----- nvinfo : EIATTR_CBANK_PARAM_SIZE
	.align		4
.L_1484:
        /*0018*/ 	.byte	0x03, 0x19
        /*001a*/ 	.short	0x00e8


	//----- nvinfo : EIATTR_KPARAM_INFO
	.align		4
        /*001c*/ 	.byte	0x04, 0x17
        /*001e*/ 	.short	(.L_1486 - .L_1485)
.L_1485:
        /*0020*/ 	.word	0x00000000
        /*0024*/ 	.short	0x0000
        /*0026*/ 	.short	0x0000
        /*0028*/ 	.byte	0x00, 0xf0, 0xa1, 0x03


	//----- nvinfo : EIATTR_MAXREG_COUNT
	.align		4
.L_1486:
        /*002c*/ 	.byte	0x03, 0x1b
        /*002e*/ 	.short	0x00ff


	//----- nvinfo : EIATTR_MERCURY_ISA_VERSION
	.align		4
        /*0030*/ 	.byte	0x03, 0x5f
        /*0032*/ 	.short	0x0000


	//----- nvinfo : EIATTR_COOP_GROUP_MASK_REGIDS
	.align		4
        /*0034*/ 	.byte	0x04, 0x29
        /*0036*/ 	.short	(.L_1488 - .L_1487)


	//   ....[0]....
.L_1487:
        /*0038*/ 	.word	0xffffffff


	//   ....[1]....
        /*003c*/ 	.word	0xffffffff


	//   ....[2]....
        /*0040*/ 	.word	0xffffffff


	//   ....[3]....
        /*0044*/ 	.word	0xffffffff


	//   ....[4]....
        /*0048*/ 	.word	0xffffffff


	//   ....[5]....
        /*004c*/ 	.word	0xffffffff


	//   ....[6]....
        /*0050*/ 	.word	0xffffffff


	//   ....[7]....
        /*0054*/ 	.word	0xffffffff


	//   ....[8]....
        /*0058*/ 	.word	0xffffffff


	//   ....[9]....
        /*005c*/ 	.word	0xffffffff


	//   ....[10]....
        /*0060*/ 	.word	0xffffffff


	//   ....[11]....
        /*0064*/ 	.word	0xffffffff


	//   ....[12]....
        /*0068*/ 	.word	0xffffffff


	//   ....[13]....
        /*006c*/ 	.word	0xffffffff


	//   ....[14]....
        /*0070*/ 	.word	0xffffffff


	//   ....[15]....
        /*0074*/ 	.word	0xffffffff


	//   ....[16]....
        /*0078*/ 	.word	0xffffffff


	//   ....[17]....
        /*007c*/ 	.word	0xffffffff


	//   ....[18]....
        /*0080*/ 	.word	0xffffffff


	//   ....[19]....
        /*0084*/ 	.word	0xffffffff


	//----- nvinfo : EIATTR_COOP_GROUP_INSTR_OFFSETS
	.align		4
.L_1488:
        /*0088*/ 	.byte	0x04, 0x28
        /*008a*/ 	.short	(.L_1490 - .L_1489)


	//   ....[0]....
.L_1489:
        /*008c*/ 	.word	0x00020de0


	//   ....[1]....
        /*0090*/ 	.word	0x00020e10


	//   ....[2]....
        /*0094*/ 	.word	0x00020e30


	//   ....[3]....
        /*0098*/ 	.word	0x00020e50


	//   ....[4]....
        /*009c*/ 	.word	0x00020e70


	//   ....[5]....
        /*00a0*/ 	.word	0x000218a0


	//   ....[6]....
        /*00a4*/ 	.word	0x000218c0


	//   ....[7]....
        /*00a8*/ 	.word	0x000218e0


	//   ....[8]....
        /*00ac*/ 	.word	0x00021900


	//   ....[9]....
        /*00b0*/ 	.word	0x00021920


	//   ....[10]....
        /*00b4*/ 	.word	0x000233d0


	//   ....[11]....
        /*00b8*/ 	.word	0x00023440


	//   ....[12]....
        /*00bc*/ 	.word	0x000234a0


	//   ....[13]....
        /*00c0*/ 	.word	0x00023500


	//   ....[14]....
        /*00c4*/ 	.word	0x00023560


	//   ....[15]....
        /*00c8*/ 	.word	0x00023fd0


	//   ....[16]....
        /*00cc*/ 	.word	0x00024030


	//   ....[17]....
        /*00d0*/ 	.word	0x00024090


	//   ....[18]....
        /*00d4*/ 	.word	0x000240f0


	//   ....[19]....
        /*00d8*/ 	.word	0x00024150


	//----- nvinfo : EIATTR_EXIT_INSTR_OFFSETS
	.align		4
.L_1490:
        /*00dc*/ 	.byte	0x04, 0x1c
        /*00de*/ 	.short	(.L_1492 - .L_1491)


	//   ....[0]....
.L_1491:
        /*00e0*/ 	.word	0x000005f0


	//   ....[1]....
        /*00e4*/ 	.word	0x00023380


	//----- nvinfo : EIATTR_MAX_THREADS
	.align		4
.L_1492:
        /*00e8*/ 	.byte	0x04, 0x05
        /*00ea*/ 	.short	(.L_1494 - .L_1493)
.L_1493:
        /*00ec*/ 	.word	0x00000080
        /*00f0*/ 	.word	0x00000001
        /*00f4*/ 	.word	0x00000001


	//----- nvinfo : EIATTR_CRS_STACK_SIZE
	.align		4
.L_1494:
        /*00f8*/ 	.byte	0x04, 0x1e
        /*00fa*/ 	.short	(.L_1496 - .L_1495)
.L_1495:
        /*00fc*/ 	.word	0x00000000
.L_1496:


//--------------------- .nv.info._ZN10layer_norm13ln_fwd_kernelINS_13Kernel_traitsI13__nv_bfloat16S2_S2_S2_fjLj2560ELj1ELj4ELj1ELj16ENS_18Kernel_traits_baseILj2560ES2_S2_S2_S2_fjLj128EEEEELb1ELb1ELb0ELb0EEEvNS_9FwdParamsE --------------------------
	.section	.nv.info._ZN10layer_norm13ln_fwd_kernelINS_13Kernel_traitsI13__nv_bfloat16S2_S2_S2_fjLj2560ELj1ELj4ELj1ELj16ENS_18Kernel_traits_baseILj2560ES2_S2_S2_S2_fjLj128EEEEELb1ELb1ELb0ELb0EEEvNS_9FwdParamsE,"",@"SHT_CUDA_INFO"
	.sectionflags	@""
	.align	4


	//----- nvinfo : EIATTR_CUDA_API_VERSION
	.align		4
        /*0000*/ 	.byte	0x04, 0x37
        /*0002*/ 	.short	(.L_1498 - .L_1497)
.L_1497:
        /*0004*/ 	.word	0x00000082


	//----- nvinfo : EIATTR_SW2861232_WAR
	.align		4
.L_1498:
        /*0008*/ 	.byte	0x01, 0x35
	.zero		2


	//----- nvinfo : EIATTR_PARAM_CBANK
	.align		4
        /*000c*/ 	.byte	0x04, 0x0a
        /*000e*/ 	.short	(.L_1500 - .L_1499)
	.align		4
.L_1499:
        /*0010*/ 	.word	index@(.nv.constant0._ZN10layer_norm13ln_fwd_kernelINS_13Kernel_traitsI13__nv_bfloat16S2_S2_S2_fjLj2560ELj1ELj4ELj1ELj16ENS_18Kernel_traits_baseILj2560ES2_S2_S2_S2_fjLj128EEEEELb1ELb1ELb0ELb0EEEvNS_9FwdParamsE)
        /*0014*/ 	.short	0x0160
        /*0016*/ 	.short	0x00e8


	//----- nvinfo : EIATTR_CBANK_PARAM_SIZE
	.align		4
.L_1500:
        /*0018*/ 	.byte	0x03, 0x19
        /*001a*/ 	.short	0x00e8


	//----- nvinfo : EIATTR_KPARAM_INFO
	.align		4
        /*001c*/ 	.byte	0x04, 0x17
        /*001e*/ 	.short	(.L_1502 - .L_1501)
.L_1501:
        /*0020*/ 	.word	0x00000000
        /*0024*/ 	.short	0x0000
        /*0026*/ 	.short	0x0000
        /*0028*/ 	.byte	0x00, 0xf0, 0xa1, 0x03


	//----- nvinfo : EIATTR_MAXREG_COUNT
	.align		4
.L_1502:
        /*002c*/ 	.byte	0x03, 0x1b
        /*002e*/ 	.short	0x00ff


	//----- nvinfo : EIATTR_ANNOTATIONS
	.align		4
        /*0030*/ 	.byte	0x04, 0x55
        /*0032*/ 	.short	(.L_1504 - .L_1503)


	//   ....[0]....
.L_1503:
        /* <DEDUP_REMOVED lines=104> */


	//----- nvinfo : EIATTR_MERCURY_ISA_VERSION
	.align		4
.L_1504:
        /*06a4*/ 	.byte	0x03, 0x5f
        /*06a6*/ 	.short	0x0000


	//----- nvinfo : EIATTR_COOP_GROUP_MASK_REGIDS
	.align		4
        /*06a8*/ 	.byte	0x04, 0x29
        /*06aa*/ 	.short	(.L_1506 - .L_1505)


	//   ....[0]....
.L_1505:
        /*06ac*/ 	.word	0xffffffff


	//   ....[1]....
        /*06b0*/ 	.word	0xffffffff


	//   ....[2]....
        /*06b4*/ 	.word	0xffffffff


	//   ....[3]....
        /*06b8*/ 	.word	0xffffffff


	//   ....[4]....
        /*06bc*/ 	.word	0xffffffff


	//   ....[5]....
        /*06c0*/ 	.word	0xffffffff


	//   ....[6]....
        /*06c4*/ 	.word	0xffffffff


	//   ....[7]....
        /*06c8*/ 	.word	0xffffffff


	//   ....[8]....
        /*06cc*/ 	.word	0xffffffff


	//   ....[9]....
        /*06d0*/ 	.word	0xffffffff


	//   ....[10]....
        /*06d4*/ 	.word	0xffffffff


	//   ....[11]....
        /*06d8*/ 	.word	0xffffffff


	//   ....[12]....
        /*06dc*/ 	.word	0xffffffff


	//   ....[13]....
        /*06e0*/ 	.word	0xffffffff


	//   ....[14]....
        /*06e4*/ 	.word	0xffffffff


	//   ....[15]....
        /*06e8*/ 	.word	0xffffffff


	//   ....[16]....
        /*06ec*/ 	.word	0xffffffff


	//   ....[17]....
        /*06f0*/ 	.word	0xffffffff


	//   ....[18]....
        /*06f4*/ 	.word	0xffffffff


	//   ....[19]....
        /*06f8*/ 	.word	0xffffffff


	//----- nvinfo : EIATTR_COOP_GROUP_INSTR_OFFSETS
	.align		4
.L_1506:
        /*06fc*/ 	.byte	0x04, 0x28
        /*06fe*/ 	.short	(.L_1508 - .L_1507)


	//   ....[0]....
.L_1507:
        /*0700*/ 	.word	0x00020070


	//   ....[1]....
        /*0704*/ 	.word	0x000200a0


	//   ....[2]....
        /*0708*/ 	.word	0x00020120


	//   ....[3]....
        /*070c*/ 	.word	0x00020140


	//   ....[4]....
        /*0710*/ 	.word	0x00020160


	//   ....[5]....
        /*0714*/ 	.word	0x00020be0


	//   ....[6]....
        /*0718*/ 	.word	0x00020c00


	//   ....[7]....
        /*071c*/ 	.word	0x00020c20


	//   ....[8]....
        /*0720*/ 	.word	0x00020c40


	//   ....[9]....
        /*0724*/ 	.word	0x00020c60


	//   ....[10]....
        /*0728*/ 	.word	0x000226e0


	//   ....[11]....
        /*072c*/ 	.word	0x00022740


	//   ....[12]....
        /*0730*/ 	.word	0x000227a0


	//   ....[13]....
        /*0734*/ 	.word	0x00022800


	//   ....[14]....
        /*0738*/ 	.word	0x00022860


	//   ....[15]....
        /*073c*/ 	.word	0x00023380


	//   ....[16]....
        /*0740*/ 	.word	0x000233e0


	//   ....[17]....
        /*0744*/ 	.word	0x00023440


	//   ....[18]....
        /*0748*/ 	.word	0x000234a0


	//   ....[19]....
        /*074c*/ 	.word	0x00023500


	//----- nvinfo : EIATTR_EXIT_INSTR_OFFSETS
	.align		4
.L_1508:
        /*0750*/ 	.byte	0x04, 0x1c
        /*0752*/ 	.short	(.L_1510 - .L_1509)


	//   ....[0]....
.L_1509:
        /*0754*/ 	.word	0x000011d0


	//   ....[1]....
        /*0758*/ 	.word	0x00022690


	//----- nvinfo : EIATTR_MAX_THREADS
	.align		4
.L_1510:
        /*075c*/ 	.byte	0x04, 0x05
        /*075e*/ 	.short	(.L_1512 - .L_1511)
.L_1511:
        /*0760*/ 	.word	0x00000080
        /*0764*/ 	.word	0x00000001
        /*0768*/ 	.word	0x00000001


	//----- nvinfo : EIATTR_CRS_STACK_SIZE
	.align		4
.L_1512:
        /*076c*/ 	.byte	0x04, 0x1e
        /*076e*/ 	.short	(.L_1514 - .L_1513)
.L_1513:
        /*0770*/ 	.word	0x00000000
.L_1514:


//--------------------- .nv.info._ZN10layer_norm13ln_fwd_kernelINS_13Kernel_traitsI13__nv_bfloat16S2_S2_S2_fjLj2560ELj1ELj4ELj1ELj16ENS_18Kernel_traits_baseILj2560ES2_S2_S2_S2_fjLj128EEEEELb1ELb1ELb0ELb1EEEvNS_9FwdParamsE --------------------------
	.section	.nv.info._ZN10layer_norm13ln_fwd_kernelINS_13Kernel_traitsI13__nv_bfloat16S2_S2_S2_fjLj2560ELj1ELj4ELj1ELj16ENS_18Kernel_traits_baseILj2560ES2_S2_S2_S2_fjLj128EEEEELb1ELb1ELb0ELb1EEEvNS_9FwdParamsE,"",@"SHT_CUDA_INFO"
	.sectionflags	@""
	.align	4


	//----- nvinfo : EIATTR_CUDA_API_VERSION
	.align		4
        /*0000*/ 	.byte	0x04, 0x37
        /*0002*/ 	.short	(.L_1516 - .L_1515)
.L_1515:
        /*0004*/ 	.word	0x00000082


	//----- nvinfo : EIATTR_SW2861232_WAR
	.align		4
.L_1516:
        /*0008*/ 	.byte	0x01, 0x35
	.zero		2


	//----- nvinfo : EIATTR_PARAM_CBANK
	.align		4
        /*000c*/ 	.byte	0x04, 0x0a
        /*000e*/ 	.short	(.L_1518 - .L_1517)
	.align		4
.L_1517:
        /*0010*/ 	.word	index@(.nv.constant0._ZN10layer_norm13ln_fwd_kernelINS_13Kernel_traitsI13__nv_bfloat16S2_S2_S2_fjLj2560ELj1ELj4ELj1ELj16ENS_18Kernel_traits_baseILj2560ES2_S2_S2_S2_fjLj128EEEEELb1ELb1ELb0ELb1EEEvNS_9FwdParamsE)
        /*0014*/ 	.short	0x0160
        /*0016*/ 	.short	0x00e8


	//----- nvinfo : EIATTR_CBANK_PARAM_SIZE
	.align		4
.L_1518:
        /*0018*/ 	.byte	0x03, 0x19
        /*001a*/ 	.short	0x00e8


	//----- nvinfo : EIATTR_KPARAM_INFO
	.align		4
        /*001c*/ 	.byte	0x04, 0x17
        /*001e*/ 	.short	(.L_1520 - .L_1519)
.L_1519:
        /*0020*/ 	.word	0x00000000
        /*0024*/ 	.short	0x0000
        /*0026*/ 	.short	0x0000
        /*0028*/ 	.byte	0x00, 0xf0, 0xa1, 0x03


	//----- nvinfo : EIATTR_MAXREG_COUNT
	.align		4
.L_1520:
        /*002c*/ 	.byte	0x03, 0x1b
        /*002e*/ 	.short	0x00ff


	//----- nvinfo : EIATTR_ANNOTATIONS
	.align		4
        /*0030*/ 	.byte	0x04, 0x55
        /*0032*/ 	.short	(.L_1522 - .L_1521)


	//   ....[0]....
.L_1521:
        /* <DEDUP_REMOVED lines=27> */


	//----- nvinfo : EIATTR_MERCURY_ISA_VERSION
	.align		4
.L_1522:
        /*01d4*/ 	.byte	0x03, 0x5f
        /*01d6*/ 	.short	0x0000


	//----- nvinfo : EIATTR_COOP_GROUP_MASK_REGIDS
	.align		4
        /*01d8*/ 	.byte	0x04, 0x29
        /*01da*/ 	.short	(.L_1524 - .L_1523)


	//   ....[0]....
.L_1523:
        /*01dc*/ 	.word	0xffffffff


	//   ....[1]....
        /*01e0*/ 	.word	0xffffffff


	//   ....[2]....
        /*01e4*/ 	.word	0xffffffff


	//   ....[3]....
        /*01e8*/ 	.word	0xffffffff


	//   ....[4]....
        /*01ec*/ 	.word	0xffffffff


	//   ....[5]....
        /*01f0*/ 	.word	0xffffffff


	//   ....[6]....
        /*01f4*/ 	.word	0xffffffff


	//   ....[7]....
        /*01f8*/ 	.word	0xffffffff


	//   ....[8]....
        /*01fc*/ 	.word	0xffffffff


	//   ....[9]....
        /*0200*/ 	.word	0xffffffff


	//   ....[10]....
        /*0204*/ 	.word	0xffffffff


	//   ....[11]....
        /*0208*/ 	.word	0xffffffff


	//   ....[12]....
        /*020c*/ 	.word	0xffffffff


	//   ....[13]....
        /*0210*/ 	.word	0xffffffff


	//   ....[14]....
        /*0214*/ 	.word	0xffffffff


	//   ....[15]....
        /*0218*/ 	.word	0xffffffff


	//   ....[16]....
        /*021c*/ 	.word	0xffffffff


	//   ....[17]....
        /*0220*/ 	.word	0xffffffff


	//   ....[18]....
        /*0224*/ 	.word	0xffffffff


	//   ....[19]....
        /*0228*/ 	.word	0xffffffff


	//----- nvinfo : EIATTR_COOP_GROUP_INSTR_OFFSETS
	.align		4
.L_1524:
        /*022c*/ 	.byte	0x04, 0x28
        /*022e*/ 	.short	(.L_1526 - .L_1525)


	//   ....[0]....
.L_1525:
        /*0230*/ 	.word	0x0001d700


	//   ....[1]....
        /*0234*/ 	.word	0x0001d730


	//   ....[2]....
        /*0238*/ 	.word	0x0001d750


	//   ....[3]....
        /*023c*/ 	.word	0x0001d770


	//   ....[4]....
        /*0240*/ 	.word	0x0001d790


	//   ....[5]....
        /*0244*/ 	.word	0x0001e1c0


	//   ....[6]....
        /*0248*/ 	.word	0x0001e1e0


	//   ....[7]....
        /*024c*/ 	.word	0x0001e200


	//   ....[8]....
        /*0250*/ 	.word	0x0001e220


	//   ....[9]....
        /*0254*/ 	.word	0x0001e240


	//   ....[10]....
        /*0258*/ 	.word	0x0001fdd0


	//   ....[11]....
        /*025c*/ 	.word	0x0001fe30


	//   ....[12]....
        /*0260*/ 	.word	0x0001fe90


	//   ....[13]....
        /*0264*/ 	.word	0x0001fef0


	//   ....[14]....
        /*0268*/ 	.word	0x0001ff50


	//   ....[15]....
        /*026c*/ 	.word	0x000209c0


	//   ....[16]....
        /*0270*/ 	.word	0x00020a20


	//   ....[17]....
        /*0274*/ 	.word	0x00020a80


	//   ....[18]....
        /*0278*/ 	.word	0x00020ae0


	//   ....[19]....
        /*027c*/ 	.word	0x00020b40


	//----- nvinfo : EIATTR_EXIT_INSTR_OFFSETS
	.align		4
.L_1526:
        /*0280*/ 	.byte	0x04, 0x1c
        /*0282*/ 	.short	(.L_1528 - .L_1527)


	//   ....[0]....
.L_1527:
        /*0284*/ 	.word	0x000005d0


	//   ....[1]....
        /*0288*/ 	.word	0x0001fd80


	//----- nvinfo : EIATTR_MAX_THREADS
	.align		4
.L_1528:
        /*028c*/ 	.byte	0x04, 0x05
        /*028e*/ 	.short	(.L_1530 - .L_1529)
.L_1529:
        /*0290*/ 	.word	0x00000080
        /*0294*/ 	.word	0x00000001
        /*0298*/ 	.word	0x00000001


	//----- nvinfo : EIATTR_CRS_STACK_SIZE
	.align		4
.L_1530:
        /*029c*/ 	.byte	0x04, 0x1e
        /*029e*/ 	.short	(.L_1532 - .L_1531)
.L_1531:
        /*02a0*/ 	.word	0x00000000
.L_1532:


//--------------------- .nv.info._ZN10layer_norm13ln_fwd_kernelINS_13Kernel_traitsI13__nv_bfloat16S2_S2_S2_fjLj2560ELj1ELj4ELj1ELj16ENS_18Kernel_traits_baseILj2560ES2_S2_S2_S2_fjLj128EEEEELb1ELb1ELb1ELb0EEEvNS_9FwdParamsE --------------------------
	.section	.nv.info._ZN10layer_norm13ln_fwd_kernelINS_13Kernel_traitsI13__nv_bfloat16S2_S2_S2_fjLj2560ELj1ELj4ELj1ELj16ENS_18Kernel_traits_baseILj2560ES2_S2_S2_S2_fjLj128EEEEELb1ELb1ELb1ELb0EEEvNS_9FwdParamsE,"",@"SHT_CUDA_INFO"
	.sectionflags	@""
	.align	4


	//----- nvinfo : EIATTR_CUDA_API_VERSION
	.align		4
        /*0000*/ 	.byte	0x04, 0x37
        /*0002*/ 	.short	(.L_1534 - .L_1533)
.L_1533:
        /*0004*/ 	.word	0x00000082


	//----- nvinfo : EIATTR_SW2861232_WAR
	.align		4
.L_1534:
        /*0008*/ 	.byte	0x01, 0x35
	.zero		2


	//----- nvinfo : EIATTR_PARAM_CBANK
	.align		4
        /*000c*/ 	.byte	0x04, 0x0a
        /*000e*/ 	.short	(.L_1536 - .L_1535)
	.align		4
.L_1535:
        /*0010*/ 	.word	index@(.nv.constant0._ZN10layer_norm13ln_fwd_kernelINS_13Kernel_traitsI13__nv_bfloat16S2_S2_S2_fjLj2560ELj1ELj4ELj1ELj16ENS_18Kernel_traits_baseILj2560ES2_S2_S2_S2_fjLj128EEEEELb1ELb1ELb1ELb0EEEvNS_9FwdParamsE)
        /*0014*/ 	.short	0x0160
        /*0016*/ 	.short	0x00e8


	//----- nvinfo : EIATTR_CBANK_PARAM_SIZE
	.align		4
.L_1536:
        /*0018*/ 	.byte	0x03, 0x19
        /*001a*/ 	.short	0x00e8


	//----- nvinfo : EIATTR_KPARAM_INFO
	.align		4
        /*001c*/ 	.byte	0x04, 0x17
        /*001e*/ 	.short	(.L_1538 - .L_1537)
.L_1537:
        /*0020*/ 	.word	0x00000000
        /*0024*/ 	.short	0x0000
        /*0026*/ 	.short	0x0000
        /*0028*/ 	.byte	0x00, 0xf0, 0xa1, 0x03


	//----- nvinfo : EIATTR_MAXREG_COUNT
	.align		4
.L_1538:
        /*002c*/ 	.byte	0x03, 0x1b
        /*002e*/ 	.short	0x00ff


	//----- nvinfo : EIATTR_ANNOTATIONS
	.align		4
        /*0030*/ 	.byte	0x04, 0x55
        /*0032*/ 	.short	(.L_1540 - .L_1539)


	//   ....[0]....
.L_1539:
        /* <DEDUP_REMOVED lines=122> */


	//----- nvinfo : EIATTR_MERCURY_ISA_VERSION
	.align		4
.L_1540:
        /*07c4*/ 	.byte	0x03, 0x5f
        /*07c6*/ 	.short	0x0000


	//----- nvinfo : EIATTR_COOP_GROUP_MASK_REGIDS
	.align		4
        /*07c8*/ 	.byte	0x04, 0x29
        /*07ca*/ 	.short	(.L_1542 - .L_1541)


	//   ....[0]....
.L_1541:
        /*07cc*/ 	.word	0xffffffff


	//   ....[1]....
        /*07d0*/ 	.word	0xffffffff


	//   ....[2]....
        /*07d4*/ 	.word	0xffffffff


	//   ....[3]....
        /*07d8*/ 	.word	0xffffffff


	//   ....[4]....
        /*07dc*/ 	.word	0xffffffff


	//   ....[5]....
        /*07e0*/ 	.word	0xffffffff


	//   ....[6]....
        /*07e4*/ 	.word	0xffffffff


	//   ....[7]....
        /*07e8*/ 	.word	0xffffffff


	//   ....[8]....
        /*07ec*/ 	.word	0xffffffff


	//   ....[9]....
        /*07f0*/ 	.word	0xffffffff


	//   ....[10]....
        /*07f4*/ 	.word	0xffffffff


	//   ....[11]....
        /*07f8*/ 	.word	0xffffffff


	//   ....[12]....
        /*07fc*/ 	.word	0xffffffff


	//   ....[13]....
        /*0800*/ 	.word	0xffffffff


	//   ....[14]....
        /*0804*/ 	.word	0xffffffff


	//   ....[15]....
        /*0808*/ 	.word	0xffffffff


	//   ....[16]....
        /*080c*/ 	.word	0xffffffff


	//   ....[17]....
        /*0810*/ 	.word	0xffffffff


	//   ....[18]....
        /*0814*/ 	.word	0xffffffff


	//   ....[19]....
        /*0818*/ 	.word	0xffffffff


	//----- nvinfo : EIATTR_COOP_GROUP_INSTR_OFFSETS
	.align		4
.L_1542:
        /*081c*/ 	.byte	0x04, 0x28
        /*081e*/ 	.short	(.L_1544 - .L_1543)


	//   ....[0]....
.L_1543:
        /*0820*/ 	.word	0x000235c0


	//   ....[1]....
        /*0824*/ 	.word	0x000235f0


	//   ....[2]....
        /*0828*/ 	.word	0x00023670


	//   ....[3]....
        /*082c*/ 	.word	0x00023690


	//   ....[4]....
        /*0830*/ 	.word	0x000236b0


	//   ....[5]....
        /*0834*/ 	.word	0x00024120


	//   ....[6]....
        /*0838*/ 	.word	0x00024140


	//   ....[7]....
        /*083c*/ 	.word	0x00024160


	//   ....[8]....
        /*0840*/ 	.word	0x00024180


	//   ....[9]....
        /*0844*/ 	.word	0x000241a0


	//   ....[10]....
        /*0848*/ 	.word	0x00025e40


	//   ....[11]....
        /*084c*/ 	.word	0x00025ea0


	//   ....[12]....
        /*0850*/ 	.word	0x00025f00


	//   ....[13]....
        /*0854*/ 	.word	0x00025f60


	//   ....[14]....
        /*0858*/ 	.word	0x00025fc0


	//   ....[15]....
        /*085c*/ 	.word	0x00026ad0


	//   ....[16]....
        /*0860*/ 	.word	0x00026b30


	//   ....[17]....
        /*0864*/ 	.word	0x00026b90


	//   ....[18]....
        /*0868*/ 	.word	0x00026bf0


	//   ....[19]....
        /*086c*/ 	.word	0x00026c50


	//----- nvinfo : EIATTR_EXIT_INSTR_OFFSETS
	.align		4
.L_1544:
        /*0870*/ 	.byte	0x04, 0x1c
        /*0872*/ 	.short	(.L_1546 - .L_1545)


	//   ....[0]....
.L_1545:
        /*0874*/ 	.word	0x000011b0


	//   ....[1]....
        /*0878*/ 	.word	0x00025df0


	//----- nvinfo : EIATTR_MAX_THREADS
	.align		4
.L_1546:
        /*087c*/ 	.byte	0x04, 0x05
        /*087e*/ 	.short	(.L_1548 - .L_1547)
.L_1547:
        /*0880*/ 	.word	0x00000080
        /*0884*/ 	.word	0x00000001
        /*0888*/ 	.word	0x00000001


	//----- nvinfo : EIATTR_CRS_STACK_SIZE
	.align		4
.L_1548:
        /*088c*/ 	.byte	0x04, 0x1e
        /*088e*/ 	.short	(.L_1550 - .L_1549)
.L_1549:
        /*0890*/ 	.word	0x00000000
.L_1550:


//--------------------- .nv.info._ZN10layer_norm13ln_fwd_kernelINS_13Kernel_traitsI13__nv_bfloat16S2_S2_S2_fjLj2560ELj1ELj4ELj1ELj16ENS_18Kernel_traits_baseILj2560ES2_S2_S2_S2_fjLj128EEEEELb1ELb1ELb1ELb1EEEvNS_9FwdParamsE --------------------------
	.section	.nv.info._ZN10layer_norm13ln_fwd_kernelINS_13Kernel_traitsI13__nv_bfloat16S2_S2_S2_fjLj2560ELj1ELj4ELj1ELj16ENS_18Kernel_traits_baseILj2560ES2_S2_S2_S2_fjLj128EEEEELb1ELb1ELb1ELb1EEEvNS_9FwdParamsE,"",@"SHT_CUDA_INFO"
	.sectionflags	@""
	.align	4


	//----- nvinfo : EIATTR_CUDA_API_VERSION
	.align		4
        /*0000*/ 	.byte	0x04, 0x37
        /*0002*/ 	.short	(.L_1552 - .L_1551)
.L_1551:
        /*0004*/ 	.word	0x00000082


	//----- nvinfo : EIATTR_SW2861232_WAR
	.align		4
.L_1552:
        /*0008*/ 	.byte	0x01, 0x35
	.zero		2


	//----- nvinfo : EIATTR_PARAM_CBANK
	.align		4
        /*000c*/ 	.byte	0x04, 0x0a
        /*000e*/ 	.short	(.L_1554 - .L_1553)
	.align		4
.L_1553:
        /*0010*/ 	.word	index@(.nv.constant0._ZN10layer_norm13ln_fwd_kernelINS_13Kernel_traitsI13__nv_bfloat16S2_S2_S2_fjLj2560ELj1ELj4ELj1ELj16ENS_18Kernel_traits_baseILj2560ES2_S2_S2_S2_fjLj128EEEEELb1ELb1ELb1ELb1EEEvNS_9FwdParamsE)
        /*0014*/ 	.short	0x0160
        /*0016*/ 	.short	0x00e8


	//----- nvinfo : EIATTR_CBANK_PARAM_SIZE
	.align		4
.L_1554:
        /*0018*/ 	.byte	0x03, 0x19
        /*001a*/ 	.short	0x00e8


	//----- nvinfo : EIATTR_KPARAM_INFO
	.align		4
        /*001c*/ 	.byte	0x04, 0x17
        /*001e*/ 	.short	(.L_1556 - .L_1555)
.L_1555:
        /*0020*/ 	.word	0x00000000
        /*0024*/ 	.short	0x0000
        /*0026*/ 	.short	0x0000
        /*0028*/ 	.byte	0x00, 0xf0, 0xa1, 0x03


	//----- nvinfo : EIATTR_MAXREG_COUNT
	.align		4
.L_1556:
        /*002c*/ 	.byte	0x03, 0x1b
        /*002e*/ 	.short	0x00ff


	//----- nvinfo : EIATTR_ANNOTATIONS
	.align		4
        /*0030*/ 	.byte	0x04, 0x55
        /*0032*/ 	.short	(.L_1558 - .L_1557)


	//   ....[0]....
.L_1557:
        /* <DEDUP_REMOVED lines=25> */


	//----- nvinfo : EIATTR_MERCURY_ISA_VERSION
	.align		4
.L_1558:
        /*01b4*/ 	.byte	0x03, 0x5f
        /*01b6*/ 	.short	0x0000


	//----- nvinfo : EIATTR_COOP_GROUP_MASK_REGIDS
	.align		4
        /*01b8*/ 	.byte	0x04, 0x29
        /*01ba*/ 	.short	(.L_1560 - .L_1559)


	//   ....[0]....
.L_1559:
        /*01bc*/ 	.word	0xffffffff


	//   ....[1]....
        /*01c0*/ 	.word	0xffffffff


	//   ....[2]....
        /*01c4*/ 	.word	0xffffffff


	//   ....[3]....
        /*01c8*/ 	.word	0xffffffff


	//   ....[4]....
        /*01cc*/ 	.word	0xffffffff


	//   ....[5]....
        /*01d0*/ 	.word	0xffffffff


	//   ....[6]....
        /*01d4*/ 	.word	0xffffffff


	//   ....[7]....
        /*01d8*/ 	.word	0xffffffff


	//   ....[8]....
        /*01dc*/ 	.word	0xffffffff


	//   ....[9]....
        /*01e0*/ 	.word	0xffffffff


	//   ....[10]....
        /*01e4*/ 	.word	0xffffffff


	//   ....[11]....
        /*01e8*/ 	.word	0xffffffff


	//   ....[12]....
        /*01ec*/ 	.word	0xffffffff


	//   ....[13]....
        /*01f0*/ 	.word	0xffffffff


	//   ....[14]....
        /*01f4*/ 	.word	0xffffffff


	//   ....[15]....
        /*01f8*/ 	.word	0xffffffff


	//   ....[16]....
        /*01fc*/ 	.word	0xffffffff


	//   ....[17]....
        /*0200*/ 	.word	0xffffffff


	//   ....[18]....
        /*0204*/ 	.word	0xffffffff


	//   ....[19]....
        /*0208*/ 	.word	0xffffffff


	//----- nvinfo : EIATTR_COOP_GROUP_INSTR_OFFSETS
	.align		4
.L_1560:
        /*020c*/ 	.byte	0x04, 0x28
        /*020e*/ 	.short	(.L_1562 - .L_1561)


	//   ....[0]....
.L_1561:
        /*0210*/ 	.word	0x00021370


	//   ....[1]....
        /*0214*/ 	.word	0x000213a0


	//   ....[2]....
        /*0218*/ 	.word	0x000213c0


	//   ....[3]....
        /*021c*/ 	.word	0x000213e0


	//   ....[4]....
        /*0220*/ 	.word	0x00021400


	//   ....[5]....
        /*0224*/ 	.word	0x00021e30


	//   ....[6]....
        /*0228*/ 	.word	0x00021e50


	//   ....[7]....
        /*022c*/ 	.word	0x00021e70


	//   ....[8]....
        /*0230*/ 	.word	0x00021e90


	//   ....[9]....
        /*0234*/ 	.word	0x00021eb0


	//   ....[10]....
        /*0238*/ 	.word	0x00023b00


	//   ....[11]....
        /*023c*/ 	.word	0x00023b60


	//   ....[12]....
        /*0240*/ 	.word	0x00023bc0


	//   ....[13]....
        /*0244*/ 	.word	0x00023c20


	//   ....[14]....
        /*0248*/ 	.word	0x00023c80


	//   ....[15]....
        /*024c*/ 	.word	0x000246f0


	//   ....[16]....
        /*0250*/ 	.word	0x00024750


	//   ....[17]....
        /*0254*/ 	.word	0x000247b0


	//   ....[18]....
        /*0258*/ 	.word	0x00024810


	//   ....[19]....
        /*025c*/ 	.word	0x00024870


	//----- nvinfo : EIATTR_EXIT_INSTR_OFFSETS
	.align		4
.L_1562:
        /*0260*/ 	.byte	0x04, 0x1c
        /*0262*/ 	.short	(.L_1564 - .L_1563)


	//   ....[0]....
.L_1563:
        /*0264*/ 	.word	0x00000630


	//   ....[1]....
        /*0268*/ 	.word	0x00023ab0


	//----- nvinfo : EIATTR_MAX_THREADS
	.align		4
.L_1564:
        /*026c*/ 	.byte	0x04, 0x05
        /*026e*/ 	.short	(.L_1566 - .L_1565)
.L_1565:
        /*0270*/ 	.word	0x00000080
        /*0274*/ 	.word	0x00000001
        /*0278*/ 	.word	0x00000001


	//----- nvinfo : EIATTR_CRS_STACK_SIZE
	.align		4
.L_1566:
        /*027c*/ 	.byte	0x04, 0x1e
        /*027e*/ 	.short	(.L_1568 - .L_1567)
.L_1567:
        /*0280*/ 	.word	0x00000000
.L_1568:


//--------------------- .nv.info._ZN10layer_norm13ln_fwd_kernelINS_13Kernel_traitsI6__halfS2_S2_S2_fjLj2560ELj1ELj4ELj1ELj16ENS_18Kernel_traits_baseILj2560ES2_S2_S2_S2_fjLj128EEEEELb0ELb0ELb0ELb0EEEvNS_9FwdParamsE --------------------------
	.section	.nv.info._ZN10layer_norm13ln_fwd_kernelINS_13Kernel_traitsI6__halfS2_S2_S2_fjLj2560ELj1ELj4ELj1ELj16ENS_18Kernel_traits_baseILj2560ES2_S2_S2_S2_fjLj128EEEEELb0ELb0ELb0ELb0EEEvNS_9FwdParamsE,"",@"SHT_CUDA_INFO"
	.sectionflags	@""
	.align	4


	//----- nvinfo : EIATTR_CUDA_API_VERSION
	.align		4
        /*0000*/ 	.byte	0x04, 0x37
        /*0002*/ 	.short	(.L_1570 - .L_1569)
.L_1569:
        /*0004*/ 	.word	0x00000082


	//----- nvinfo : EIATTR_SW2861232_WAR
	.align		4
.L_1570:
        /*0008*/ 	.byte	0x01, 0x35
	.zero		2


	//----- nvinfo : EIATTR_PARAM_CBANK
	.align		4
        /*000c*/ 	.byte	0x04, 0x0a
        /*000e*/ 	.short	(.L_1572 - .L_1571)
	.align		4
.L_1571:
        /*0010*/ 	.word	index@(.nv.constant0._ZN10layer_norm13ln_fwd_kernelINS_13Kernel_traitsI6__halfS2_S2_S2_fjLj2560ELj1ELj4ELj1ELj16ENS_18Kernel_traits_baseILj2560ES2_S2_S2_S2_fjLj128EEEEELb0ELb0ELb0ELb0EEEvNS_9FwdParamsE)
        /*0014*/ 	.short	0x0160
        /*0016*/ 	.short	0x00e8


	//----- nvinfo : EIATTR_CBANK_PARAM_SIZE
	.align		4
.L_1572:
        /*0018*/ 	.byte	0x03, 0x19
        /*001a*/ 	.short	0x00e8


	//----- nvinfo : EIATTR_KPARAM_INFO
	.align		4
        /*001c*/ 	.byte	0x04, 0x17
        /*001e*/ 	.short	(.L_1574 - .L_1573)
.L_1573:
        /*0020*/ 	.word	0x00000000
        /*0024*/ 	.short	0x0000
        /*0026*/ 	.short	0x0000
        /*0028*/ 	.byte	0x00, 0xf0, 0xa1, 0x03


	//----- nvinfo : EIATTR_MAXREG_COUNT
	.align		4
.L_1574:
        /*002c*/ 	.byte	0x03, 0x1b
        /*002e*/ 	.short	0x00ff


	//----- nvinfo : EIATTR_ANNOTATIONS
	.align		4
        /*0030*/ 	.byte	0x04, 0x55
        /*0032*/ 	.short	(.L_1576 - .L_1575)


	//   ....[0]....
.L_1575:
        /* <DEDUP_REMOVED lines=15> */


	//----- nvinfo : EIATTR_MERCURY_ISA_VERSION
	.align		4
.L_1576:
        /*0114*/ 	.byte	0x03, 0x5f
        /*0116*/ 	.short	0x0000


	//----- nvinfo : EIATTR_COOP_GROUP_MASK_REGIDS
	.align		4
        /*0118*/ 	.byte	0x04, 0x29
        /*011a*/ 	.short	(.L_1578 - .L_1577)


	//   ....[0]....
.L_1577:
        /*011c*/ 	.word	0xffffffff


	//   ....[1]....
        /*0120*/ 	.word	0xffffffff


	//   ....[2]....
        /*0124*/ 	.word	0xffffffff


	//   ....[3]....
        /*0128*/ 	.word	0xffffffff


	//   ....[4]....
        /*012c*/ 	.word	0xffffffff


	//   ....[5]....
        /*0130*/ 	.word	0xffffffff


	//   ....[6]....
        /*0134*/ 	.word	0xffffffff


	//   ....[7]....
        /*0138*/ 	.word	0xffffffff


	//   ....[8]....
        /*013c*/ 	.word	0xffffffff


	//   ....[9]....
        /*0140*/ 	.word	0xffffffff


	//   ....[10]....
        /*0144*/ 	.word	0xffffffff


	//   ....[11]....
        /*0148*/ 	.word	0xffffffff


	//   ....[12]....
        /*014c*/ 	.word	0xffffffff


	//   ....[13]....
        /*0150*/ 	.word	0xffffffff


	//   ....[14]....
        /*0154*/ 	.word	0xffffffff


	//   ....[15]....
        /*0158*/ 	.word	0xffffffff


	//   ....[16]....
        /*015c*/ 	.word	0xffffffff


	//   ....[17]....
        /*0160*/ 	.word	0xffffffff


	//   ....[18]....
        /*0164*/ 	.word	0xffffffff


	//   ....[19]....
        /*0168*/ 	.word	0xffffffff


	//----- nvinfo : EIATTR_COOP_GROUP_INSTR_OFFSETS
	.align		4
.L_1578:
        /*016c*/ 	.byte	0x04, 0x28
        /*016e*/ 	.short	(.L_1580 - .L_1579)


	//   ....[0]....
.L_1579:
        /*0170*/ 	.word	0x000055b0


	//   ....[1]....
        /*0174*/ 	.word	0x000055e0


	//   ....[2]....
        /*0178*/ 	.word	0x00005630


	//   ....[3]....
        /*017c*/ 	.word	0x00005650


	//   ....[4]....
        /*0180*/ 	.word	0x00005670


	//   ....[5]....
        /*0184*/ 	.word	0x00006100


	//   ....[6]....
        /*0188*/ 	.word	0x00006120


	//   ....[7]....
        /*018c*/ 	.word	0x00006140


	//   ....[8]....
        /*0190*/ 	.word	0x00006160


	//   ....[9]....
        /*0194*/ 	.word	0x00006180


	//   ....[10]....
        /*0198*/ 	.word	0x00007b40


	//   ....[11]....
        /*019c*/ 	.word	0x00007ba0


	//   ....[12]....
        /*01a0*/ 	.word	0x00007c00


	//   ....[13]....
        /*01a4*/ 	.word	0x00007c60


	//   ....[14]....
        /*01a8*/ 	.word	0x00007cc0


	//   ....[15]....
        /*01ac*/ 	.word	0x000087c0


	//   ....[16]....
        /*01b0*/ 	.word	0x00008820


	//   ....[17]....
        /*01b4*/ 	.word	0x00008880


	//   ....[18]....
        /*01b8*/ 	.word	0x000088e0


	//   ....[19]....
        /*01bc*/ 	.word	0x00008940


	//----- nvinfo : EIATTR_EXIT_INSTR_OFFSETS
	.align		4
.L_1580:
        /*01c0*/ 	.byte	0x04, 0x1c
        /*01c2*/ 	.short	(.L_1582 - .L_1581)


	//   ....[0]....
.L_1581:
        /*01c4*/ 	.word	0x00000b90


	//   ....[1]....
        /*01c8*/ 	.word	0x00007af0


	//----- nvinfo : EIATTR_MAX_THREADS
	.align		4
.L_1582:
        /*01cc*/ 	.byte	0x04, 0x05
        /*01ce*/ 	.short	(.L_1584 - .L_1583)
.L_1583:
        /*01d0*/ 	.word	0x00000080
        /*01d4*/ 	.word	0x00000001
        /*01d8*/ 	.word	0x00000001


	//----- nvinfo : EIATTR_CRS_STACK_SIZE
	.align		4
.L_1584:
        /*01dc*/ 	.byte	0x04, 0x1e
        /*01de*/ 	.short	(.L_1586 - .L_1585)
.L_1585:
        /*01e0*/ 	.word	0x00000000
.L_1586:


//--------------------- .nv.info._ZN10layer_norm13ln_fwd_kernelINS_13Kernel_traitsI6__halfS2_S2_S2_fjLj2560ELj1ELj4ELj1ELj16ENS_18Kernel_traits_baseILj2560ES2_S2_S2_S2_fjLj128EEEEELb0ELb0ELb0ELb1EEEvNS_9FwdParamsE --------------------------
	.section	.nv.info._ZN10layer_norm13ln_fwd_kernelINS_13Kernel_traitsI6__halfS2_S2_S2_fjLj2560ELj1ELj4ELj1ELj16ENS_18Kernel_traits_baseILj2560ES2_S2_S2_S2_fjLj128EEEEELb0ELb0ELb0ELb1EEEvNS_9FwdParamsE,"",@"SHT_CUDA_INFO"
	.sectionflags	@""
	.align	4


	//----- nvinfo : EIATTR_CUDA_API_VERSION
	.align		4
        /*0000*/ 	.byte	0x04, 0x37
        /*0002*/ 	.short	(.L_1588 - .L_1587)
.L_1587:
        /*0004*/ 	.word	0x00000082


	//----- nvinfo : EIATTR_SW2861232_WAR
	.align		4
.L_1588:
        /*0008*/ 	.byte	0x01, 0x35
	.zero		2


	//----- nvinfo : EIATTR_PARAM_CBANK
	.align		4
        /*000c*/ 	.byte	0x04, 0x0a
        /*000e*/ 	.short	(.L_1590 - .L_1589)
	.align		4
.L_1589:
        /*0010*/ 	.word	index@(.nv.constant0._ZN10layer_norm13ln_fwd_kernelINS_13Kernel_traitsI6__halfS2_S2_S2_fjLj2560ELj1ELj4ELj1ELj16ENS_18Kernel_traits_baseILj2560ES2_S2_S2_S2_fjLj128EEEEELb0ELb0ELb0ELb1EEEvNS_9FwdParamsE)
        /*0014*/ 	.short	0x0160
        /*0016*/ 	.short	0x00e8


	//----- nvinfo : EIATTR_CBANK_PARAM_SIZE
	.align		4
.L_1590:
        /*0018*/ 	.byte	0x03, 0x19
        /*001a*/ 	.short	0x00e8


	//----- nvinfo : EIATTR_KPARAM_INFO
	.align		4
        /*001c*/ 	.byte	0x04, 0x17
        /*001e*/ 	.short	(.L_1592 - .L_1591)
.L_1591:
        /*0020*/ 	.word	0x00000000
        /*0024*/ 	.short	0x0000
        /*0026*/ 	.short	0x0000
        /*0028*/ 	.byte	0x00, 0xf0, 0xa1, 0x03


	//----- nvinfo : EIATTR_MAXREG_COUNT
	.align		4
.L_1592:
        /*002c*/ 	.byte	0x03, 0x1b
        /*002e*/ 	.short	0x00ff


	//----- nvinfo : EIATTR_MERCURY_ISA_VERSION
	.align		4
        /*0030*/ 	.byte	0x03, 0x5f
        /*0032*/ 	.short	0x0000


	//----- nvinfo : EIATTR_COOP_GROUP_MASK_REGIDS
	.align		4
        /*0034*/ 	.byte	0x04, 0x29
        /*0036*/ 	.short	(.L_1594 - .L_1593)


	//   ....[0]....
.L_1593:
        /*0038*/ 	.word	0xffffffff


	//   ....[1]....
        /*003c*/ 	.word	0xffffffff


	//   ....[2]....
        /*0040*/ 	.word	0xffffffff


	//   ....[3]....
        /*0044*/ 	.word	0xffffffff


	//   ....[4]....
        /*0048*/ 	.word	0xffffffff


	//   ....[5]....
        /*004c*/ 	.word	0xffffffff


	//   ....[6]....
        /*0050*/ 	.word	0xffffffff


	//   ....[7]....
        /*0054*/ 	.word	0xffffffff


	//   ....[8]....
        /*0058*/ 	.word	0xffffffff


	//   ....[9]....
        /*005c*/ 	.word	0xffffffff


	//   ....[10]....
        /*0060*/ 	.word	0xffffffff


	//   ....[11]....
        /*0064*/ 	.word	0xffffffff


	//   ....[12]....
        /*0068*/ 	.word	0xffffffff


	//   ....[13]....
        /*006c*/ 	.word	0xffffffff


	//   ....[14]....
        /*0070*/ 	.word	0xffffffff


	//   ....[15]....
        /*0074*/ 	.word	0xffffffff


	//   ....[16]....
        /*0078*/ 	.word	0xffffffff


	//   ....[17]....
        /*007c*/ 	.word	0xffffffff


	//   ....[18]....
        /*0080*/ 	.word	0xffffffff


	//   ....[19]....
        /*0084*/ 	.word	0xffffffff


	//----- nvinfo : EIATTR_COOP_GROUP_INSTR_OFFSETS
	.align		4
.L_1594:
        /*0088*/ 	.byte	0x04, 0x28
        /*008a*/ 	.short	(.L_1596 - .L_1595)


	//   ....[0]....
.L_1595:
        /*008c*/ 	.word	0x00004080


	//   ....[1]....
        /*0090*/ 	.word	0x000040b0


	//   ....[2]....
        /*0094*/ 	.word	0x000040d0


	//   ....[3]....
        /*0098*/ 	.word	0x000040f0


	//   ....[4]....
        /*009c*/ 	.word	0x00004110


	//   ....[5]....
        /*00a0*/ 	.word	0x00004b40


	//   ....[6]....
        /*00a4*/ 	.word	0x00004b60


	//   ....[7]....
        /*00a8*/ 	.word	0x00004b80


	//   ....[8]....
        /*00ac*/ 	.word	0x00004ba0


	//   ....[9]....
        /*00b0*/ 	.word	0x00004bc0


	//   ....[10]....
        /*00b4*/ 	.word	0x00006520


	//   ....[11]....
        /*00b8*/ 	.word	0x00006590


	//   ....[12]....
        /*00bc*/ 	.word	0x000065f0


	//   ....[13]....
        /*00c0*/ 	.word	0x00006650


	//   ....[14]....
        /*00c4*/ 	.word	0x000066b0


	//   ....[15]....
        /*00c8*/ 	.word	0x00007120


	//   ....[16]....
        /*00cc*/ 	.word	0x00007180


	//   ....[17]....
        /*00d0*/ 	.word	0x000071e0


	//   ....[18]....
        /*00d4*/ 	.word	0x00007240


	//   ....[19]....
        /*00d8*/ 	.word	0x000072a0


	//----- nvinfo : EIATTR_EXIT_INSTR_OFFSETS
	.align		4
.L_1596:
        /*00dc*/ 	.byte	0x04, 0x1c
        /*00de*/ 	.short	(.L_1598 - .L_1597)


	//   ....[0]....
.L_1597:
        /*00e0*/ 	.word	0x00000190


	//   ....[1]....
        /*00e4*/ 	.word	0x000064d0


	//----- nvinfo : EIATTR_MAX_THREADS
	.align		4
.L_1598:
        /*00e8*/ 	.byte	0x04, 0x05
        /*00ea*/ 	.short	(.L_1600 - .L_1599)
.L_1599:
        /*00ec*/ 	.word	0x00000080
        /*00f0*/ 	.word	0x00000001
        /*00f4*/ 	.word	0x00000001


	//----- nvinfo : EIATTR_CRS_STACK_SIZE
	.align		4
.L_1600:
        /*00f8*/ 	.byte	0x04, 0x1e
        /*00fa*/ 	.short	(.L_1602 - .L_1601)
.L_1601:
        /*00fc*/ 	.word	0x00000000
.L_1602:


//--------------------- .nv.info._ZN10layer_norm13ln_fwd_kernelINS_13Kernel_traitsI6__halfS2_S2_S2_fjLj2560ELj1ELj4ELj1ELj16ENS_18Kernel_traits_baseILj2560ES2_S2_S2_S2_fjLj128EEEEELb0ELb0ELb1ELb0EEEvNS_9FwdParamsE --------------------------
	.section	.nv.info._ZN10layer_norm13ln_fwd_kernelINS_13Kernel_traitsI6__halfS2_S2_S2_fjLj2560ELj1ELj4ELj1ELj16ENS_18Kernel_traits_baseILj2560ES2_S2_S2_S2_fjLj128EEEEELb0ELb0ELb1ELb0EEEvNS_9FwdParamsE,"",@"SHT_CUDA_INFO"
	.sectionflags	@""
	.align	4


	//----- nvinfo : EIATTR_CUDA_API_VERSION
	.align		4
        /*0000*/ 	.byte	0x04, 0x37
        /*0002*/ 	.short	(.L_1604 - .L_1603)
.L_1603:
        /*0004*/ 	.word	0x00000082


	//----- nvinfo : EIATTR_SW2861232_WAR
	.align		4
.L_1604:
        /*0008*/ 	.byte	0x01, 0x35
	.zero		2


	//----- nvinfo : EIATTR_PARAM_CBANK
	.align		4
        /*000c*/ 	.byte	0x04, 0x0a
        /*000e*/ 	.short	(.L_1606 - .L_1605)
	.align		4
.L_1605:
        /*0010*/ 	.word	index@(.nv.constant0._ZN10layer_norm13ln_fwd_kernelINS_13Kernel_traitsI6__halfS2_S2_S2_fjLj2560ELj1ELj4ELj1ELj16ENS_18Kernel_traits_baseILj2560ES2_S2_S2_S2_fjLj128EEEEELb0ELb0ELb1ELb0EEEvNS_9FwdParamsE)
        /*0014*/ 	.short	0x0160
        /*0016*/ 	.short	0x00e8


	//----- nvinfo : EIATTR_CBANK_PARAM_SIZE
	.align		4
.L_1606:
        /*0018*/ 	.byte	0x03, 0x19
        /*001a*/ 	.short	0x00e8


	//----- nvinfo : EIATTR_KPARAM_INFO
	.align		4
        /*001c*/ 	.byte	0x04, 0x17
        /*001e*/ 	.short	(.L_1608 - .L_1607)
.L_1607:
        /*0020*/ 	.word	0x00000000
        /*0024*/ 	.short	0x0000
        /*0026*/ 	.short	0x0000
        /*0028*/ 	.byte	0x00, 0xf0, 0xa1, 0x03


	//----- nvinfo : EIATTR_MAXREG_COUNT
	.align		4
.L_1608:
        /*002c*/ 	.byte	0x03, 0x1b
        /*002e*/ 	.short	0x00ff


	//----- nvinfo : EIATTR_ANNOTATIONS
	.align		4
        /*0030*/ 	.byte	0x04, 0x55
        /*0032*/ 	.short	(.L_1610 - .L_1609)


	//   ....[0]....
.L_1609:
        /* <DEDUP_REMOVED lines=16> */


	//----- nvinfo : EIATTR_MERCURY_ISA_VERSION
	.align		4
.L_1610:
        /*0124*/ 	.byte	0x03, 0x5f
        /*0126*/ 	.short	0x0000


	//----- nvinfo : EIATTR_COOP_GROUP_MASK_REGIDS
	.align		4
        /*0128*/ 	.byte	0x04, 0x29
        /*012a*/ 	.short	(.L_1612 - .L_1611)


	//   ....[0]....
.L_1611:
        /*012c*/ 	.word	0xffffffff


	//   ....[1]....
        /*0130*/ 	.word	0xffffffff


	//   ....[2]....
        /*0134*/ 	.word	0xffffffff


	//   ....[3]....
        /*0138*/ 	.word	0xffffffff


	//   ....[4]....
        /*013c*/ 	.word	0xffffffff


	//   ....[5]....
        /*0140*/ 	.word	0xffffffff


	//   ....[6]....
        /*0144*/ 	.word	0xffffffff


	//   ....[7]....
        /*0148*/ 	.word	0xffffffff


	//   ....[8]....
        /*014c*/ 	.word	0xffffffff


	//   ....[9]....
        /*0150*/ 	.word	0xffffffff


	//   ....[10]....
        /*0154*/ 	.word	0xffffffff


	//   ....[11]....
        /*0158*/ 	.word	0xffffffff


	//   ....[12]....
        /*015c*/ 	.word	0xffffffff


	//   ....[13]....
        /*0160*/ 	.word	0xffffffff


	//   ....[14]....
        /*0164*/ 	.word	0xffffffff


	//   ....[15]....
        /*0168*/ 	.word	0xffffffff


	//   ....[16]....
        /*016c*/ 	.word	0xffffffff


	//   ....[17]....
        /*0170*/ 	.word	0xffffffff


	//   ....[18]....
        /*0174*/ 	.word	0xffffffff


	//   ....[19]....
        /*0178*/ 	.word	0xffffffff


	//----- nvinfo : EIATTR_COOP_GROUP_INSTR_OFFSETS
	.align		4
.L_1612:
        /*017c*/ 	.byte	0x04, 0x28
        /*017e*/ 	.short	(.L_1614 - .L_1613)


	//   ....[0]....
.L_1613:
        /*0180*/ 	.word	0x00006260


	//   ....[1]....
        /*0184*/ 	.word	0x00006290


	//   ....[2]....
        /*0188*/ 	.word	0x000062e0


	//   ....[3]....
        /*018c*/ 	.word	0x00006300


	//   ....[4]....
        /*0190*/ 	.word	0x00006320


	//   ....[5]....
        /*0194*/ 	.word	0x00006d90


	//   ....[6]....
        /*0198*/ 	.word	0x00006db0


	//   ....[7]....
        /*019c*/ 	.word	0x00006dd0


	//   ....[8]....
        /*01a0*/ 	.word	0x00006df0


	//   ....[9]....
        /*01a4*/ 	.word	0x00006e10


	//   ....[10]....
        /*01a8*/ 	.word	0x00008880


	//   ....[11]....
        /*01ac*/ 	.word	0x000088e0


	//   ....[12]....
        /*01b0*/ 	.word	0x00008940


	//   ....[13]....
        /*01b4*/ 	.word	0x000089a0


	//   ....[14]....
        /*01b8*/ 	.word	0x00008a00


	//   ....[15]....
        /*01bc*/ 	.word	0x000094e0


	//   ....[16]....
        /*01c0*/ 	.word	0x00009540


	//   ....[17]....
        /*01c4*/ 	.word	0x000095a0


	//   ....[18]....
        /*01c8*/ 	.word	0x00009600


	//   ....[19]....
        /*01cc*/ 	.word	0x00009660


	//----- nvinfo : EIATTR_EXIT_INSTR_OFFSETS
	.align		4
.L_1614:
        /*01d0*/ 	.byte	0x04, 0x1c
        /*01d2*/ 	.short	(.L_1616 - .L_1615)


	//   ....[0]....
.L_1615:
        /*01d4*/ 	.word	0x00000b50


	//   ....[1]....
        /*01d8*/ 	.word	0x00008830


	//----- nvinfo : EIATTR_MAX_THREADS
	.align		4
.L_1616:
        /*01dc*/ 	.byte	0x04, 0x05
        /*01de*/ 	.short	(.L_1618 - .L_1617)
.L_1617:
        /*01e0*/ 	.word	0x00000080
        /*01e4*/ 	.word	0x00000001
        /*01e8*/ 	.word	0x00000001


	//----- nvinfo : EIATTR_CRS_STACK_SIZE
	.align		4
.L_1618:
        /*01ec*/ 	.byte	0x04, 0x1e
        /*01ee*/ 	.short	(.L_1620 - .L_1619)
.L_1619:
        /*01f0*/ 	.word	0x00000000
.L_1620:


//--------------------- .nv.info._ZN10layer_norm13ln_fwd_kernelINS_13Kernel_traitsI6__halfS2_S2_S2_fjLj2560ELj1ELj4ELj1ELj16ENS_18Kernel_traits_baseILj2560ES2_S2_S2_S2_fjLj128EEEEELb0ELb0ELb1ELb1EEEvNS_9FwdParamsE --------------------------
	.section	.nv.info._ZN10layer_norm13ln_fwd_kernelINS_13Kernel_traitsI6__halfS2_S2_S2_fjLj2560ELj1ELj4ELj1ELj16ENS_18Kernel_traits_baseILj2560ES2_S2_S2_S2_fjLj128EEEEELb0ELb0ELb1ELb1EEEvNS_9FwdParamsE,"",@"SHT_CUDA_INFO"
	.sectionflags	@""
	.align	4


	//----- nvinfo : EIATTR_CUDA_API_VERSION
	.align		4
        /*0000*/ 	.byte	0x04, 0x37
        /*0002*/ 	.short	(.L_1622 - .L_1621)
.L_1621:
        /*0004*/ 	.word	0x00000082


	//----- nvinfo : EIATTR_SW2861232_WAR
	.align		4
.L_1622:
        /*0008*/ 	.byte	0x01, 0x35
	.zero		2


	//----- nvinfo : EIATTR_PARAM_CBANK
	.align		4
        /*000c*/ 	.byte	0x04, 0x0a
        /*000e*/ 	.short	(.L_1624 - .L_1623)
	.align		4
.L_1623:
        /*0010*/ 	.word	index@(.nv.constant0._ZN10layer_norm13ln_fwd_kernelINS_13Kernel_traitsI6__halfS2_S2_S2_fjLj2560ELj1ELj4ELj1ELj16ENS_18Kernel_traits_baseILj2560ES2_S2_S2_S2_fjLj128EEEEELb0ELb0ELb1ELb1EEEvNS_9FwdParamsE)
        /*0014*/ 	.short	0x0160
        /*0016*/ 	.short	0x00e8


	//----- nvinfo : EIATTR_CBANK_PARAM_SIZE
	.align		4
.L_1624:
        /*0018*/ 	.byte	0x03, 0x19
        /*001a*/ 	.short	0x00e8


	//----- nvinfo : EIATTR_KPARAM_INFO
	.align		4
        /*001c*/ 	.byte	0x04, 0x17
        /*001e*/ 	.short	(.L_1626 - .L_1625)
.L_1625:
        /*0020*/ 	.word	0x00000000
        /*0024*/ 	.short	0x0000
        /*0026*/ 	.short	0x0000
        /*0028*/ 	.byte	0x00, 0xf0, 0xa1, 0x03


	//----- nvinfo : EIATTR_MAXREG_COUNT
	.align		4
.L_1626:
        /*002c*/ 	.byte	0x03, 0x1b
        /*002e*/ 	.short	0x00ff


	//----- nvinfo : EIATTR_MERCURY_ISA_VERSION
	.align		4
        /*0030*/ 	.byte	0x03, 0x5f
        /*0032*/ 	.short	0x0000


	//----- nvinfo : EIATTR_COOP_GROUP_MASK_REGIDS
	.align		4
        /*0034*/ 	.byte	0x04, 0x29
        /*0036*/ 	.short	(.L_1628 - .L_1627)


	//   ....[0]....
.L_1627:
        /*0038*/ 	.word	0xffffffff


	//   ....[1]....
        /*003c*/ 	.word	0xffffffff


	//   ....[2]....
        /*0040*/ 	.word	0xffffffff


	//   ....[3]....
        /*0044*/ 	.word	0xffffffff


	//   ....[4]....
        /*0048*/ 	.word	0xffffffff


	//   ....[5]....
        /*004c*/ 	.word	0xffffffff


	//   ....[6]....
        /*0050*/ 	.word	0xffffffff


	//   ....[7]....
        /*0054*/ 	.word	0xffffffff


	//   ....[8]....
        /*0058*/ 	.word	0xffffffff


	//   ....[9]....
        /*005c*/ 	.word	0xffffffff


	//   ....[10]....
        /*0060*/ 	.word	0xffffffff


	//   ....[11]....
        /*0064*/ 	.word	0xffffffff


	//   ....[12]....
        /*0068*/ 	.word	0xffffffff


	//   ....[13]....
        /*006c*/ 	.word	0xffffffff


	//   ....[14]....
        /*0070*/ 	.word	0xffffffff


	//   ....[15]....
        /*0074*/ 	.word	0xffffffff


	//   ....[16]....
        /*0078*/ 	.word	0xffffffff


	//   ....[17]....
        /*007c*/ 	.word	0xffffffff


	//   ....[18]....
        /*0080*/ 	.word	0xffffffff


	//   ....[19]....
        /*0084*/ 	.word	0xffffffff


	//----- nvinfo : EIATTR_COOP_GROUP_INSTR_OFFSETS
	.align		4
.L_1628:
        /*0088*/ 	.byte	0x04, 0x28
        /*008a*/ 	.short	(.L_1630 - .L_1629)


	//   ....[0]....
.L_1629:
        /*008c*/ 	.word	0x00004d90


	//   ....[1]....
        /*0090*/ 	.word	0x00004dc0


	//   ....[2]....
        /*0094*/ 	.word	0x00004de0


	//   ....[3]....
        /*0098*/ 	.word	0x00004e00


	//   ....[4]....
        /*009c*/ 	.word	0x00004e20


	//   ....[5]....
        /*00a0*/ 	.word	0x00005850


	//   ....[6]....
        /*00a4*/ 	.word	0x00005870


	//   ....[7]....
        /*00a8*/ 	.word	0x00005890


	//   ....[8]....
        /*00ac*/ 	.word	0x000058b0


	//   ....[9]....
        /*00b0*/ 	.word	0x000058d0


	//   ....[10]....
        /*00b4*/ 	.word	0x00007370


	//   ....[11]....
        /*00b8*/ 	.word	0x000073e0


	//   ....[12]....
        /*00bc*/ 	.word	0x00007440


	//   ....[13]....
        /*00c0*/ 	.word	0x000074a0


	//   ....[14]....
        /*00c4*/ 	.word	0x00007500


	//   ....[15]....
        /*00c8*/ 	.word	0x00007f70


	//   ....[16]....
        /*00cc*/ 	.word	0x00007fd0


	//   ....[17]....
        /*00d0*/ 	.word	0x00008030


	//   ....[18]....
        /*00d4*/ 	.word	0x00008090


	//   ....[19]....
        /*00d8*/ 	.word	0x000080f0


	//----- nvinfo : EIATTR_EXIT_INSTR_OFFSETS
	.align		4
.L_1630:
        /*00dc*/ 	.byte	0x04, 0x1c
        /*00de*/ 	.short	(.L_1632 - .L_1631)


	//   ....[0]....
.L_1631:
        /*00e0*/ 	.word	0x00000190


	//   ....[1]....
        /*00e4*/ 	.word	0x00007310


	//----- nvinfo : EIATTR_MAX_THREADS
	.align		4
.L_1632:
        /*00e8*/ 	.byte	0x04, 0x05
        /*00ea*/ 	.short	(.L_1634 - .L_1633)
.L_1633:
        /*00ec*/ 	.word	0x00000080
        /*00f0*/ 	.word	0x00000001
        /*00f4*/ 	.word	0x00000001


	//----- nvinfo : EIATTR_CRS_STACK_SIZE
	.align		4
.L_1634:
        /*00f8*/ 	.byte	0x04, 0x1e
        /*00fa*/ 	.short	(.L_1636 - .L_1635)
.L_1635:
        /*00fc*/ 	.word	0x00000000
.L_1636:


//--------------------- .nv.info._ZN10layer_norm13ln_fwd_kernelINS_13Kernel_traitsI6__halfS2_S2_S2_fjLj2560ELj1ELj4ELj1ELj16ENS_18Kernel_traits_baseILj2560ES2_S2_S2_S2_fjLj128EEEEELb0ELb1ELb0ELb0EEEvNS_9FwdParamsE --------------------------
	.section	.nv.info._ZN10layer_norm13ln_fwd_kernelINS_13Kernel_traitsI6__halfS2_S2_S2_fjLj2560ELj1ELj4ELj1ELj16ENS_18Kernel_traits_baseILj2560ES2_S2_S2_S2_fjLj128EEEEELb0ELb1ELb0ELb0EEEvNS_9FwdParamsE,"",@"SHT_CUDA_INFO"
	.sectionflags	@""
	.align	4


	//----- nvinfo : EIATTR_CUDA_API_VERSION
	.align		4
        /*0000*/ 	.byte	0x04, 0x37
        /*0002*/ 	.short	(.L_1638 - .L_1637)
.L_1637:
        /*0004*/ 	.word	0x00000082


	//----- nvinfo : EIATTR_SW2861232_WAR
	.align		4
.L_1638:
        /*0008*/ 	.byte	0x01, 0x35
	.zero		2


	//----- nvinfo : EIATTR_PARAM_CBANK
	.align		4
        /*000c*/ 	.byte	0x04, 0x0a
        /*000e*/ 	.short	(.L_1640 - .L_1639)
	.align		4
.L_1639:
        /*0010*/ 	.word	index@(.nv.constant0._ZN10layer_norm13ln_fwd_kernelINS_13Kernel_traitsI6__halfS2_S2_S2_fjLj2560ELj1ELj4ELj1ELj16ENS_18Kernel_traits_baseILj2560ES2_S2_S2_S2_fjLj128EEEEELb0ELb1ELb0ELb0EEEvNS_9FwdParamsE)
        /*0014*/ 	.short	0x0160
        /*0016*/ 	.short	0x00e8


	//----- nvinfo : EIATTR_CBANK_PARAM_SIZE
	.align		4
.L_1640:
        /*0018*/ 	.byte	0x03, 0x19
        /*001a*/ 	.short	0x00e8


	//----- nvinfo : EIATTR_KPARAM_INFO
	.align		4
        /*001c*/ 	.byte	0x04, 0x17
        /*001e*/ 	.short	(.L_1642 - .L_1641)
.L_1641:
        /*0020*/ 	.word	0x00000000
        /*0024*/ 	.short	0x0000
        /*0026*/ 	.short	0x0000
        /*0028*/ 	.byte	0x00, 0xf0, 0xa1, 0x03


	//----- nvinfo : EIATTR_MAXREG_COUNT
	.align		4
.L_1642:
        /*002c*/ 	.byte	0x03, 0x1b
        /*002e*/ 	.short	0x00ff


	//----- nvinfo : EIATTR_ANNOTATIONS
	.align		4
        /*0030*/ 	.byte	0x04, 0x55
        /*0032*/ 	.short	(.L_1644 - .L_1643)


	//   ....[0]....
.L_1643:
        /* <DEDUP_REMOVED lines=87> */


	//----- nvinfo : EIATTR_MERCURY_ISA_VERSION
	.align		4
.L_1644:
        /*0594*/ 	.byte	0x03, 0x5f
        /*0596*/ 	.short	0x0000


	//----- nvinfo : EIATTR_COOP_GROUP_MASK_REGIDS
	.align		4
        /*0598*/ 	.byte	0x04, 0x29
        /*059a*/ 	.short	(.L_1646 - .L_1645)


	//   ....[0]....
.L_1645:
        /*059c*/ 	.word	0xffffffff


	//   ....[1]....
        /*05a0*/ 	.word	0xffffffff


	//   ....[2]....
        /*05a4*/ 	.word	0xffffffff


	//   ....[3]....
        /*05a8*/ 	.word	0xffffffff


	//   ....[4]....
        /*05ac*/ 	.word	0xffffffff


	//   ....[5]....
        /*05b0*/ 	.word	0xffffffff


	//   ....[6]....
        /*05b4*/ 	.word	0xffffffff


	//   ....[7]....
        /*05b8*/ 	.word	0xffffffff


	//   ....[8]....
        /*05bc*/ 	.word	0xffffffff


	//   ....[9]....
        /*05c0*/ 	.word	0xffffffff


	//   ....[10]....
        /*05c4*/ 	.word	0xffffffff


	//   ....[11]....
        /*05c8*/ 	.word	0xffffffff


	//   ....[12]....
        /*05cc*/ 	.word	0xffffffff


	//   ....[13]....
        /*05d0*/ 	.word	0xffffffff


	//   ....[14]....
        /*05d4*/ 	.word	0xffffffff


	//   ....[15]....
        /*05d8*/ 	.word	0xffffffff


	//   ....[16]....
        /*05dc*/ 	.word	0xffffffff


	//   ....[17]....
        /*05e0*/ 	.word	0xffffffff


	//   ....[18]....
        /*05e4*/ 	.word	0xffffffff


	//   ....[19]....
        /*05e8*/ 	.word	0xffffffff


	//----- nvinfo : EIATTR_COOP_GROUP_INSTR_OFFSETS
	.align		4
.L_1646:
        /*05ec*/ 	.byte	0x04, 0x28
        /*05ee*/ 	.short	(.L_1648 - .L_1647)


	//   ....[0]....
.L_1647:
        /*05f0*/ 	.word	0x00005330


	//   ....[1]....
        /*05f4*/ 	.word	0x00005360


	//   ....[2]....
        /*05f8*/ 	.word	0x000053b0


	//   ....[3]....
        /*05fc*/ 	.word	0x000053d0


	//   ....[4]....
        /*0600*/ 	.word	0x000053f0


	//   ....[5]....
        /*0604*/ 	.word	0x00005e70


	//   ....[6]....
        /*0608*/ 	.word	0x00005e90


	//   ....[7]....
        /*060c*/ 	.word	0x00005eb0


	//   ....[8]....
        /*0610*/ 	.word	0x00005ed0


	//   ....[9]....
        /*0614*/ 	.word	0x00005ef0


	//   ....[10]....
        /*0618*/ 	.word	0x000077f0


	//   ....[11]....
        /*061c*/ 	.word	0x00007850


	//   ....[12]....
        /*0620*/ 	.word	0x000078b0


	//   ....[13]....
        /*0624*/ 	.word	0x00007910


	//   ....[14]....
        /*0628*/ 	.word	0x00007970


	//   ....[15]....
        /*062c*/ 	.word	0x00008460


	//   ....[16]....
        /*0630*/ 	.word	0x000084c0


	//   ....[17]....
        /*0634*/ 	.word	0x00008520


	//   ....[18]....
        /*0638*/ 	.word	0x00008580


	//   ....[19]....
        /*063c*/ 	.word	0x000085e0


	//----- nvinfo : EIATTR_EXIT_INSTR_OFFSETS
	.align		4
.L_1648:
        /*0640*/ 	.byte	0x04, 0x1c
        /*0642*/ 	.short	(.L_1650 - .L_1649)


	//   ....[0]....
.L_1649:
        /*0644*/ 	.word	0x00000d30


	//   ....[1]....
        /*0648*/ 	.word	0x000077a0


	//----- nvinfo : EIATTR_MAX_THREADS
	.align		4
.L_1650:
        /*064c*/ 	.byte	0x04, 0x05
        /*064e*/ 	.short	(.L_1652 - .L_1651)
.L_1651:
        /*0650*/ 	.word	0x00000080
        /*0654*/ 	.word	0x00000001
        /*0658*/ 	.word	0x00000001


	//----- nvinfo : EIATTR_CRS_STACK_SIZE
	.align		4
.L_1652:
        /*065c*/ 	.byte	0x04, 0x1e
        /*065e*/ 	.short	(.L_1654 - .L_1653)
.L_1653:
        /*0660*/ 	.word	0x00000000
.L_1654:


//--------------------- .nv.info._ZN10layer_norm13ln_fwd_kernelINS_13Kernel_traitsI6__halfS2_S2_S2_fjLj2560ELj1ELj4ELj1ELj16ENS_18Kernel_traits_baseILj2560ES2_S2_S2_S2_fjLj128EEEEELb0ELb1ELb0ELb1EEEvNS_9FwdParamsE --------------------------
	.section	.nv.info._ZN10layer_norm13ln_fwd_kernelINS_13Kernel_traitsI6__halfS2_S2_S2_fjLj2560ELj1ELj4ELj1ELj16ENS_18Kernel_traits_baseILj2560ES2_S2_S2_S2_fjLj128EEEEELb0ELb1ELb0ELb1EEEvNS_9FwdParamsE,"",@"SHT_CUDA_INFO"
	.sectionflags	@""
	.align	4


	//----- nvinfo : EIATTR_CUDA_API_VERSION
	.align		4
        /*0000*/ 	.byte	0x04, 0x37
        /*0002*/ 	.short	(.L_1656 - .L_1655)
.L_1655:
        /*0004*/ 	.word	0x00000082


	//----- nvinfo : EIATTR_SW2861232_WAR
	.align		4
.L_1656:
        /*0008*/ 	.byte	0x01, 0x35
	.zero		2


	//----- nvinfo : EIATTR_PARAM_CBANK
	.align		4
        /*000c*/ 	.byte	0x04, 0x0a
        /*000e*/ 	.short	(.L_1658 - .L_1657)
	.align		4
.L_1657:
        /*0010*/ 	.word	index@(.nv.constant0._ZN10layer_norm13ln_fwd_kernelINS_13Kernel_traitsI6__halfS2_S2_S2_fjLj2560ELj1ELj4ELj1ELj16ENS_18Kernel_traits_baseILj2560ES2_S2_S2_S2_fjLj128EEEEELb0ELb1ELb0ELb1EEEvNS_9FwdParamsE)
        /*0014*/ 	.short	0x0160
        /*0016*/ 	.short	0x00e8


	//----- nvinfo : EIATTR_CBANK_PARAM_SIZE
	.align		4
.L_1658:
        /*0018*/ 	.byte	0x03, 0x19
        /*001a*/ 	.short	0x00e8


	//----- nvinfo : EIATTR_KPARAM_INFO
	.align		4
        /*001c*/ 	.byte	0x04, 0x17
        /*001e*/ 	.short	(.L_1660 - .L_1659)
.L_1659:
        /*0020*/ 	.word	0x00000000
        /*0024*/ 	.short	0x0000
        /*0026*/ 	.short	0x0000
        /*0028*/ 	.byte	0x00, 0xf0, 0xa1, 0x03


	//----- nvinfo : EIATTR_MAXREG_COUNT
	.align		4
.L_1660:
        /*002c*/ 	.byte	0x03, 0x1b
        /*002e*/ 	.short	0x00ff


	//----- nvinfo : EIATTR_ANNOTATIONS
	.align		4
        /*0030*/ 	.byte	0x04, 0x55
        /*0032*/ 	.short	(.L_1662 - .L_1661)


	//   ....[0]....
.L_1661:
        /* <DEDUP_REMOVED lines=14> */


	//----- nvinfo : EIATTR_MERCURY_ISA_VERSION
	.align		4
.L_1662:
        /*0104*/ 	.byte	0x03, 0x5f
        /*0106*/ 	.short	0x0000


	//----- nvinfo : EIATTR_COOP_GROUP_MASK_REGIDS
	.align		4
        /*0108*/ 	.byte	0x04, 0x29
        /*010a*/ 	.short	(.L_1664 - .L_1663)


	//   ....[0]....
.L_1663:
        /*010c*/ 	.word	0xffffffff


	//   ....[1]....
        /*0110*/ 	.word	0xffffffff


	//   ....[2]....
        /*0114*/ 	.word	0xffffffff


	//   ....[3]....
        /*0118*/ 	.word	0xffffffff


	//   ....[4]....
        /*011c*/ 	.word	0xffffffff


	//   ....[5]....
        /*0120*/ 	.word	0xffffffff


	//   ....[6]....
        /*0124*/ 	.word	0xffffffff


	//   ....[7]....
        /*0128*/ 	.word	0xffffffff


	//   ....[8]....
        /*012c*/ 	.word	0xffffffff


	//   ....[9]....
        /*0130*/ 	.word	0xffffffff


	//   ....[10]....
        /*0134*/ 	.word	0xffffffff


	//   ....[11]....
        /*0138*/ 	.word	0xffffffff


	//   ....[12]....
        /*013c*/ 	.word	0xffffffff


	//   ....[13]....
        /*0140*/ 	.word	0xffffffff


	//   ....[14]....
        /*0144*/ 	.word	0xffffffff


	//   ....[15]....
        /*0148*/ 	.word	0xffffffff


	//   ....[16]....
        /*014c*/ 	.word	0xffffffff


	//   ....[17]....
        /*0150*/ 	.word	0xffffffff


	//   ....[18]....
        /*0154*/ 	.word	0xffffffff


	//   ....[19]....
        /*0158*/ 	.word	0xffffffff


	//----- nvinfo : EIATTR_COOP_GROUP_INSTR_OFFSETS
	.align		4
.L_1664:
        /*015c*/ 	.byte	0x04, 0x28
        /*015e*/ 	.short	(.L_1666 - .L_1665)


	//   ....[0]....
.L_1665:
        /*0160*/ 	.word	0x00003570


	//   ....[1]....
        /*0164*/ 	.word	0x000035a0


	//   ....[2]....
        /*0168*/ 	.word	0x000035c0


	//   ....[3]....
        /*016c*/ 	.word	0x000035e0


	//   ....[4]....
        /*0170*/ 	.word	0x00003600


	//   ....[5]....
        /*0174*/ 	.word	0x00004030


	//   ....[6]....
        /*0178*/ 	.word	0x00004050


	//   ....[7]....
        /*017c*/ 	.word	0x00004070


	//   ....[8]....
        /*0180*/ 	.word	0x00004090


	//   ....[9]....
        /*0184*/ 	.word	0x000040b0


	//   ....[10]....
        /*0188*/ 	.word	0x00005b80


	//   ....[11]....
        /*018c*/ 	.word	0x00005be0


	//   ....[12]....
        /*0190*/ 	.word	0x00005c40


	//   ....[13]....
        /*0194*/ 	.word	0x00005ca0


	//   ....[14]....
        /*0198*/ 	.word	0x00005d00


	//   ....[15]....
        /*019c*/ 	.word	0x00006770


	//   ....[16]....
        /*01a0*/ 	.word	0x000067d0


	//   ....[17]....
        /*01a4*/ 	.word	0x00006830


	//   ....[18]....
        /*01a8*/ 	.word	0x00006890


	//   ....[19]....
        /*01ac*/ 	.word	0x000068f0


	//----- nvinfo : EIATTR_EXIT_INSTR_OFFSETS
	.align		4
.L_1666:
        /*01b0*/ 	.byte	0x04, 0x1c
        /*01b2*/ 	.short	(.L_1668 - .L_1667)


	//   ....[0]....
.L_1667:
        /*01b4*/ 	.word	0x000001d0


	//   ....[1]....
        /*01b8*/ 	.word	0x00005b30


	//----- nvinfo : EIATTR_MAX_THREADS
	.align		4
.L_1668:
        /*01bc*/ 	.byte	0x04, 0x05
        /*01be*/ 	.short	(.L_1670 - .L_1669)
.L_1669:
        /*01c0*/ 	.word	0x00000080
        /*01c4*/ 	.word	0x00000001
        /*01c8*/ 	.word	0x00000001


	//----- nvinfo : EIATTR_CRS_STACK_SIZE
	.align		4
.L_1670:
        /*01cc*/ 	.byte	0x04, 0x1e
        /*01ce*/ 	.short	(.L_1672 - .L_1671)
.L_1671:
        /*01d0*/ 	.word	0x00000000
.L_1672:


//--------------------- .nv.info._ZN10layer_norm13ln_fwd_kernelINS_13Kernel_traitsI6__halfS2_S2_S2_fjLj2560ELj1ELj4ELj1ELj16ENS_18Kernel_traits_baseILj2560ES2_S2_S2_S2_fjLj128EEEEELb0ELb1ELb1ELb0EEEvNS_9FwdParamsE --------------------------
	.section	.nv.info._ZN10layer_norm13ln_fwd_kernelINS_13Kernel_traitsI6__halfS2_S2_S2_fjLj2560ELj1ELj4ELj1ELj16ENS_18Kernel_traits_baseILj2560ES2_S2_S2_S2_fjLj128EEEEELb0ELb1ELb1ELb0EEEvNS_9FwdParamsE,"",@"SHT_CUDA_INFO"
	.sectionflags	@""
	.align	4


	//----- nvinfo : EIATTR_CUDA_API_VERSION
	.align		4
        /*0000*/ 	.byte	0x04, 0x37
        /*0002*/ 	.short	(.L_1674 - .L_1673)
.L_1673:
        /*0004*/ 	.word	0x00000082


	//----- nvinfo : EIATTR_SW2861232_WAR
	.align		4
.L_1674:
        /*0008*/ 	.byte	0x01, 0x35
	.zero		2


	//----- nvinfo : EIATTR_PARAM_CBANK
	.align		4
        /*000c*/ 	.byte	0x04, 0x0a
        /*000e*/ 	.short	(.L_1676 - .L_1675)
	.align		4
.L_1675:
        /*0010*/ 	.word	index@(.nv.constant0._ZN10layer_norm13ln_fwd_kernelINS_13Kernel_traitsI6__halfS2_S2_S2_fjLj2560ELj1ELj4ELj1ELj16ENS_18Kernel_traits_baseILj2560ES2_S2_S2_S2_fjLj128EEEEELb0ELb1ELb1ELb0EEEvNS_9FwdParamsE)
        /*0014*/ 	.short	0x0160
        /*0016*/ 	.short	0x00e8


	//----- nvinfo : EIATTR_CBANK_PARAM_SIZE
	.align		4
.L_1676:
        /*0018*/ 	.byte	0x03, 0x19
        /*001a*/ 	.short	0x00e8


	//----- nvinfo : EIATTR_KPARAM_INFO
	.align		4
        /*001c*/ 	.byte	0x04, 0x17
        /*001e*/ 	.short	(.L_1678 - .L_1677)
.L_1677:
        /*0020*/ 	.word	0x00000000
        /*0024*/ 	.short	0x0000
        /*0026*/ 	.short	0x0000
        /*0028*/ 	.byte	0x00, 0xf0, 0xa1, 0x03


	//----- nvinfo : EIATTR_MAXREG_COUNT
	.align		4
.L_1678:
        /*002c*/ 	.byte	0x03, 0x1b
        /*002e*/ 	.short	0x00ff


	//----- nvinfo : EIATTR_ANNOTATIONS
	.align		4
        /*0030*/ 	.byte	0x04, 0x55
        /*0032*/ 	.short	(.L_1680 - .L_1679)


	//   ....[0]....
.L_1679:
        /* <DEDUP_REMOVED lines=96> */


	//----- nvinfo : EIATTR_MERCURY_ISA_VERSION
	.align		4
.L_1680:
        /*0624*/ 	.byte	0x03, 0x5f
        /*0626*/ 	.short	0x0000


	//----- nvinfo : EIATTR_COOP_GROUP_MASK_REGIDS
	.align		4
        /*0628*/ 	.byte	0x04, 0x29
        /*062a*/ 	.short	(.L_1682 - .L_1681)


	//   ....[0]....
.L_1681:
        /*062c*/ 	.word	0xffffffff


	//   ....[1]....
        /*0630*/ 	.word	0xffffffff


	//   ....[2]....
        /*0634*/ 	.word	0xffffffff


	//   ....[3]....
        /*0638*/ 	.word	0xffffffff


	//   ....[4]....
        /*063c*/ 	.word	0xffffffff


	//   ....[5]....
        /*0640*/ 	.word	0xffffffff


	//   ....[6]....
        /*0644*/ 	.word	0xffffffff


	//   ....[7]....
        /*0648*/ 	.word	0xffffffff


	//   ....[8]....
        /*064c*/ 	.word	0xffffffff


	//   ....[9]....
        /*0650*/ 	.word	0xffffffff


	//   ....[10]....
        /*0654*/ 	.word	0xffffffff


	//   ....[11]....
        /*0658*/ 	.word	0xffffffff


	//   ....[12]....
        /*065c*/ 	.word	0xffffffff


	//   ....[13]....
        /*0660*/ 	.word	0xffffffff


	//   ....[14]....
        /*0664*/ 	.word	0xffffffff


	//   ....[15]....
        /*0668*/ 	.word	0xffffffff


	//   ....[16]....
        /*066c*/ 	.word	0xffffffff


	//   ....[17]....
        /*0670*/ 	.word	0xffffffff


	//   ....[18]....
        /*0674*/ 	.word	0xffffffff


	//   ....[19]....
        /*0678*/ 	.word	0xffffffff


	//----- nvinfo : EIATTR_COOP_GROUP_INSTR_OFFSETS
	.align		4
.L_1682:
        /*067c*/ 	.byte	0x04, 0x28
        /*067e*/ 	.short	(.L_1684 - .L_1683)


	//   ....[0]....
.L_1683:
        /*0680*/ 	.word	0x00007840


	//   ....[1]....
        /*0684*/ 	.word	0x00007870


	//   ....[2]....
        /*0688*/ 	.word	0x000078c0


	//   ....[3]....
        /*068c*/ 	.word	0x000078e0


	//   ....[4]....
        /*0690*/ 	.word	0x00007900


	//   ....[5]....
        /*0694*/ 	.word	0x00008370


	//   ....[6]....
        /*0698*/ 	.word	0x00008390


	//   ....[7]....
        /*069c*/ 	.word	0x000083b0


	//   ....[8]....
        /*06a0*/ 	.word	0x000083d0


	//   ....[9]....
        /*06a4*/ 	.word	0x000083f0


	//   ....[10]....
        /*06a8*/ 	.word	0x00009e60


	//   ....[11]....
        /*06ac*/ 	.word	0x00009ec0


	//   ....[12]....
        /*06b0*/ 	.word	0x00009f20


	//   ....[13]....
        /*06b4*/ 	.word	0x00009f80


	//   ....[14]....
        /*06b8*/ 	.word	0x00009fe0


	//   ....[15]....
        /*06bc*/ 	.word	0x0000aac0


	//   ....[16]....
        /*06c0*/ 	.word	0x0000ab20


	//   ....[17]....
        /*06c4*/ 	.word	0x0000ab80


	//   ....[18]....
        /*06c8*/ 	.word	0x0000abe0


	//   ....[19]....
        /*06cc*/ 	.word	0x0000ac40


	//----- nvinfo : EIATTR_EXIT_INSTR_OFFSETS
	.align		4
.L_1684:
        /*06d0*/ 	.byte	0x04, 0x1c
        /*06d2*/ 	.short	(.L_1686 - .L_1685)


	//   ....[0]....
.L_1685:
        /*06d4*/ 	.word	0x00000d30


	//   ....[1]....
        /*06d8*/ 	.word	0x00009e10


	//----- nvinfo : EIATTR_MAX_THREADS
	.align		4
.L_1686:
        /*06dc*/ 	.byte	0x04, 0x05
        /*06de*/ 	.short	(.L_1688 - .L_1687)
.L_1687:
        /*06e0*/ 	.word	0x00000080
        /*06e4*/ 	.word	0x00000001
        /*06e8*/ 	.word	0x00000001


	//----- nvinfo : EIATTR_CRS_STACK_SIZE
	.align		4
.L_1688:
        /*06ec*/ 	.byte	0x04, 0x1e
        /*06ee*/ 	.short	(.L_1690 - .L_1689)
.L_1689:
        /*06f0*/ 	.word	0x00000000
.L_1690:


//--------------------- .nv.info._ZN10layer_norm13ln_fwd_kernelINS_13Kernel_traitsI6__halfS2_S2_S2_fjLj2560ELj1ELj4ELj1ELj16ENS_18Kernel_traits_baseILj2560ES2_S2_S2_S2_fjLj128EEEEELb0ELb1ELb1ELb1EEEvNS_9FwdParamsE --------------------------
	.section	.nv.info._ZN10layer_norm13ln_fwd_kernelINS_13Kernel_traitsI6__halfS2_S2_S2_fjLj2560ELj1ELj4ELj1ELj16ENS_18Kernel_traits_baseILj2560ES2_S2_S2_S2_fjLj128EEEEELb0ELb1ELb1ELb1EEEvNS_9FwdParamsE,"",@"SHT_CUDA_INFO"
	.sectionflags	@""
	.align	4


	//----- nvinfo : EIATTR_CUDA_API_VERSION
	.align		4
        /*0000*/ 	.byte	0x04, 0x37
        /*0002*/ 	.short	(.L_1692 - .L_1691)
.L_1691:
        /*0004*/ 	.word	0x00000082


	//----- nvinfo : EIATTR_SW2861232_WAR
	.align		4
.L_1692:
        /*0008*/ 	.byte	0x01, 0x35
	.zero		2


	//----- nvinfo : EIATTR_PARAM_CBANK
	.align		4
        /*000c*/ 	.byte	0x04, 0x0a
        /*000e*/ 	.short	(.L_1694 - .L_1693)
	.align		4
.L_1693:
        /*0010*/ 	.word	index@(.nv.constant0._ZN10layer_norm13ln_fwd_kernelINS_13Kernel_traitsI6__halfS2_S2_S2_fjLj2560ELj1ELj4ELj1ELj16ENS_18Kernel_traits_baseILj2560ES2_S2_S2_S2_fjLj128EEEEELb0ELb1ELb1ELb1EEEvNS_9FwdParamsE)
        /*0014*/ 	.short	0x0160
        /*0016*/ 	.short	0x00e8


	//----- nvinfo : EIATTR_CBANK_PARAM_SIZE
	.align		4
.L_1694:
        /*0018*/ 	.byte	0x03, 0x19
        /*001a*/ 	.short	0x00e8


	//----- nvinfo : EIATTR_KPARAM_INFO
	.align		4
        /*001c*/ 	.byte	0x04, 0x17
        /*001e*/ 	.short	(.L_1696 - .L_1695)
.L_1695:
        /*0020*/ 	.word	0x00000000
        /*0024*/ 	.short	0x0000
        /*0026*/ 	.short	0x0000
        /*0028*/ 	.byte	0x00, 0xf0, 0xa1, 0x03


	//----- nvinfo : EIATTR_MAXREG_COUNT
	.align		4
.L_1696:
        /*002c*/ 	.byte	0x03, 0x1b
        /*002e*/ 	.short	0x00ff


	//----- nvinfo : EIATTR_ANNOTATIONS
	.align		4
        /*0030*/ 	.byte	0x04, 0x55
        /*0032*/ 	.short	(.L_1698 - .L_1697)


	//   ....[0]....
.L_1697:
        /*0034*/ 	.word	0x00000001
        /*0038*/ 	.byte	0x10, 0x03, 0x00, 0x00, 0x01, 0x00, 0x00, 0x00, 0x30, 0x03, 0x00, 0x00, 0x01, 0x00, 0x00, 0x00
        /*0048*/ 	.byte	0x50, 0x03, 0x00, 0x00, 0x01, 0x00, 0x00, 0x00, 0xd0, 0x03, 0x00, 0x00, 0x01, 0x00, 0x00, 0x00
        /*0058*/ 	.byte	0x10, 0x04, 0x00, 0x00, 0x01, 0x00, 0x00, 0x00, 0x50, 0x04, 0x00, 0x00, 0x01, 0x00, 0x00, 0x00
        /*0068*/ 	.byte	0xb0, 0x65, 0x00, 0x00, 0x01, 0x00, 0x00, 0x00, 0xd0, 0x65, 0x00, 0x00, 0x01, 0x00, 0x00, 0x00
        /*0078*/ 	.byte	0xe0, 0x65, 0x00, 0x00, 0x01, 0x00, 0x00, 0x00, 0x70, 0x66, 0x00, 0x00, 0x01, 0x00, 0x00, 0x00
        /*0088*/ 	.byte	0xe0, 0x66, 0x00, 0x00, 0x01, 0x00, 0x00, 0x00, 0xf0, 0x66, 0x00, 0x00


	//----- nvinfo : EIATTR_MERCURY_ISA_VERSION
	.align		4
.L_1698:
        /*0094*/ 	.byte	0x03, 0x5f
        /*0096*/ 	.short	0x0000


	//----- nvinfo : EIATTR_COOP_GROUP_MASK_REGIDS
	.align		4
        /*0098*/ 	.byte	0x04, 0x29
        /*009a*/ 	.short	(.L_1700 - .L_1699)


	//   ....[0]....
.L_1699:
        /*009c*/ 	.word	0xffffffff


	//   ....[1]....
        /*00a0*/ 	.word	0xffffffff


	//   ....[2]....
        /*00a4*/ 	.word	0xffffffff


	//   ....[3]....
        /*00a8*/ 	.word	0xffffffff


	//   ....[4]....
        /*00ac*/ 	.word	0xffffffff


	//   ....[5]....
        /*00b0*/ 	.word	0xffffffff


	//   ....[6]....
        /*00b4*/ 	.word	0xffffffff


	//   ....[7]....
        /*00b8*/ 	.word	0xffffffff


	//   ....[8]....
        /*00bc*/ 	.word	0xffffffff


	//   ....[9]....
        /*00c0*/ 	.word	0xffffffff


	//   ....[10]....
        /*00c4*/ 	.word	0xffffffff


	//   ....[11]....
        /*00c8*/ 	.word	0xffffffff


	//   ....[12]....
        /*00cc*/ 	.word	0xffffffff


	//   ....[13]....
        /*00d0*/ 	.word	0xffffffff


	//   ....[14]....
        /*00d4*/ 	.word	0xffffffff


	//   ....[15]....
        /*00d8*/ 	.word	0xffffffff


	//   ....[16]....
        /*00dc*/ 	.word	0xffffffff


	//   ....[17]....
        /*00e0*/ 	.word	0xffffffff


	//   ....[18]....
        /*00e4*/ 	.word	0xffffffff


	//   ....[19]....
        /*00e8*/ 	.word	0xffffffff


	//----- nvinfo : EIATTR_COOP_GROUP_INSTR_OFFSETS
	.align		4
.L_1700:
        /*00ec*/ 	.byte	0x04, 0x28
        /*00ee*/ 	.short	(.L_1702 - .L_1701)


	//   ....[0]....
.L_1701:
        /*00f0*/ 	.word	0x00005900


	//   ....[1]....
        /*00f4*/ 	.word	0x00005930


	//   ....[2]....
        /*00f8*/ 	.word	0x00005950


	//   ....[3]....
        /*00fc*/ 	.word	0x00005970


	//   ....[4]....
        /*0100*/ 	.word	0x00005990


	//   ....[5]....
        /*0104*/ 	.word	0x000063c0


	//   ....[6]....
        /*0108*/ 	.word	0x000063e0


	//   ....[7]....
        /*010c*/ 	.word	0x00006400


	//   ....[8]....
        /*0110*/ 	.word	0x00006420


	//   ....[9]....
        /*0114*/ 	.word	0x00006440


	//   ....[10]....
        /*0118*/ 	.word	0x00007f70


	//   ....[11]....
        /*011c*/ 	.word	0x00007fe0


	//   ....[12]....
        /*0120*/ 	.word	0x00008050


	//   ....[13]....
        /*0124*/ 	.word	0x000080c0


	//   ....[14]....
        /*0128*/ 	.word	0x00008130


	//   ....[15]....
        /*012c*/ 	.word	0x00008ba0


	//   ....[16]....
        /*0130*/ 	.word	0x00008c00


	//   ....[17]....
        /*0134*/ 	.word	0x00008c60


	//   ....[18]....
        /*0138*/ 	.word	0x00008cc0


	//   ....[19]....
        /*013c*/ 	.word	0x00008d20


	//----- nvinfo : EIATTR_EXIT_INSTR_OFFSETS
	.align		4
.L_1702:
        /*0140*/ 	.byte	0x04, 0x1c
        /*0142*/ 	.short	(.L_1704 - .L_1703)


	//   ....[0]....
.L_1703:
        /*0144*/ 	.word	0x000001d0


	//   ....[1]....
        /*0148*/ 	.word	0x00007f10


	//----- nvinfo : EIATTR_MAX_THREADS
	.align		4
.L_1704:
        /*014c*/ 	.byte	0x04, 0x05
        /*014e*/ 	.short	(.L_1706 - .L_1705)
.L_1705:
        /*0150*/ 	.word	0x00000080
        /*0154*/ 	.word	0x00000001
        /*0158*/ 	.word	0x00000001


	//----- nvinfo : EIATTR_CRS_STACK_SIZE
	.align		4
.L_1706:
        /*015c*/ 	.byte	0x04, 0x1e
        /*015e*/ 	.short	(.L_1708 - .L_1707)
.L_1707:
        /*0160*/ 	.word	0x00000000
.L_1708:


//--------------------- .nv.info._ZN10layer_norm13ln_fwd_kernelINS_13Kernel_traitsI6__halfS2_S2_S2_fjLj2560ELj1ELj4ELj1ELj16ENS_18Kernel_traits_baseILj2560ES2_S2_S2_S2_fjLj128EEEEELb1ELb0ELb0ELb0EEEvNS_9FwdParamsE --------------------------
	.section	.nv.info._ZN10layer_norm13ln_fwd_kernelINS_13Kernel_traitsI6__halfS2_S2_S2_fjLj2560ELj1ELj4ELj1ELj16ENS_18Kernel_traits_baseILj2560ES2_S2_S2_S2_fjLj128EEEEELb1ELb0ELb0ELb0EEEvNS_9FwdParamsE,"",@"SHT_CUDA_INFO"
	.sectionflags	@""
	.align	4


	//----- nvinfo : EIATTR_CUDA_API_VERSION
	.align		4
        /*0000*/ 	.byte	0x04, 0x37
        /*0002*/ 	.short	(.L_1710 - .L_1709)
.L_1709:
        /*0004*/ 	.word	0x00000082


	//----- nvinfo : EIATTR_SW2861232_WAR
	.align		4
.L_1710:
        /*0008*/ 	.byte	0x01, 0x35
	.zero		2


	//----- nvinfo : EIATTR_PARAM_CBANK
	.align		4
        /*000c*/ 	.byte	0x04, 0x0a
        /*000e*/ 	.short	(.L_1712 - .L_1711)
	.align		4
.L_1711:
        /*0010*/ 	.word	index@(.nv.constant0._ZN10layer_norm13ln_fwd_kernelINS_13Kernel_traitsI6__halfS2_S2_S2_fjLj2560ELj1ELj4ELj1ELj16ENS_18Kernel_traits_baseILj2560ES2_S2_S2_S2_fjLj128EEEEELb1ELb0ELb0ELb0EEEvNS_9FwdParamsE)
        /*0014*/ 	.short	0x0160
        /*0016*/ 	.short	0x00e8


	//----- nvinfo : EIATTR_CBANK_PARAM_SIZE
	.align		4
.L_1712:
        /*0018*/ 	.byte	0x03, 0x19
        /*001a*/ 	.short	0x00e8


	//----- nvinfo : EIATTR_KPARAM_INFO
	.align		4
        /*001c*/ 	.byte	0x04, 0x17
        /*001e*/ 	.short	(.L_1714 - .L_1713)
.L_1713:
        /*0020*/ 	.word	0x00000000
        /*0024*/ 	.short	0x0000
        /*0026*/ 	.short	0x0000
        /*0028*/ 	.byte	0x00, 0xf0, 0xa1, 0x03


	//----- nvinfo : EIATTR_MAXREG_COUNT
	.align		4
.L_1714:
        /*002c*/ 	.byte	0x03, 0x1b
        /*002e*/ 	.short	0x00ff


	//----- nvinfo : EIATTR_ANNOTATIONS
	.align		4
        /*0030*/ 	.byte	0x04, 0x55
        /*0032*/ 	.short	(.L_1716 - .L_1715)


	//   ....[0]....
.L_1715:
        /* <DEDUP_REMOVED lines=23> */


	//----- nvinfo : EIATTR_MERCURY_ISA_VERSION
	.align		4
.L_1716:
        /*0194*/ 	.byte	0x03, 0x5f
        /*0196*/ 	.short	0x0000


	//----- nvinfo : EIATTR_COOP_GROUP_MASK_REGIDS
	.align		4
        /*0198*/ 	.byte	0x04, 0x29
        /*019a*/ 	.short	(.L_1718 - .L_1717)


	//   ....[0]....
.L_1717:
        /*019c*/ 	.word	0xffffffff


	//   ....[1]....
        /*01a0*/ 	.word	0xffffffff


	//   ....[2]....
        /*01a4*/ 	.word	0xffffffff


	//   ....[3]....
        /*01a8*/ 	.word	0xffffffff


	//   ....[4]....
        /*01ac*/ 	.word	0xffffffff


	//   ....[5]....
        /*01b0*/ 	.word	0xffffffff


	//   ....[6]....
        /*01b4*/ 	.word	0xffffffff


	//   ....[7]....
        /*01b8*/ 	.word	0xffffffff


	//   ....[8]....
        /*01bc*/ 	.word	0xffffffff


	//   ....[9]....
        /*01c0*/ 	.word	0xffffffff


	//   ....[10]....
        /*01c4*/ 	.word	0xffffffff


	//   ....[11]....
        /*01c8*/ 	.word	0xffffffff


	//   ....[12]....
        /*01cc*/ 	.word	0xffffffff


	//   ....[13]....
        /*01d0*/ 	.word	0xffffffff


	//   ....[14]....
        /*01d4*/ 	.word	0xffffffff


	//   ....[15]....
        /*01d8*/ 	.word	0xffffffff


	//   ....[16]....
        /*01dc*/ 	.word	0xffffffff


	//   ....[17]....
        /*01e0*/ 	.word	0xffffffff


	//   ....[18]....
        /*01e4*/ 	.word	0xffffffff


	//   ....[19]....
        /*01e8*/ 	.word	0xffffffff


	//----- nvinfo : EIATTR_COOP_GROUP_INSTR_OFFSETS
	.align		4
.L_1718:
        /*01ec*/ 	.byte	0x04, 0x28
        /*01ee*/ 	.short	(.L_1720 - .L_1719)


	//   ....[0]....
.L_1719:
        /*01f0*/ 	.word	0x0001ea60


	//   ....[1]....
        /*01f4*/ 	.word	0x0001ea90


	//   ....[2]....
        /*01f8*/ 	.word	0x0001eb10


	//   ....[3]....
        /*01fc*/ 	.word	0x0001eb30


	//   ....[4]....
        /*0200*/ 	.word	0x0001eb50


	//   ....[5]....
        /*0204*/ 	.word	0x0001f5d0


	//   ....[6]....
        /*0208*/ 	.word	0x0001f5f0


	//   ....[7]....
        /*020c*/ 	.word	0x0001f610


	//   ....[8]....
        /*0210*/ 	.word	0x0001f630


	//   ....[9]....
        /*0214*/ 	.word	0x0001f650


	//   ....[10]....
        /*0218*/ 	.word	0x000210d0


	//   ....[11]....
        /*021c*/ 	.word	0x00021130


	//   ....[12]....
        /*0220*/ 	.word	0x00021190


	//   ....[13]....
        /*0224*/ 	.word	0x000211f0


	//   ....[14]....
        /*0228*/ 	.word	0x00021250


	//   ....[15]....
        /*022c*/ 	.word	0x00021d70


	//   ....[16]....
        /*0230*/ 	.word	0x00021dd0


	//   ....[17]....
        /*0234*/ 	.word	0x00021e30


	//   ....[18]....
        /*0238*/ 	.word	0x00021e90


	//   ....[19]....
        /*023c*/ 	.word	0x00021ef0


	//----- nvinfo : EIATTR_EXIT_INSTR_OFFSETS
	.align		4
.L_1720:
        /*0240*/ 	.byte	0x04, 0x1c
        /*0242*/ 	.short	(.L_1722 - .L_1721)


	//   ....[0]....
.L_1721:
        /*0244*/ 	.word	0x00000ff0


	//   ....[1]....
        /*0248*/ 	.word	0x00021080


	//----- nvinfo : EIATTR_MAX_THREADS
	.align		4
.L_1722:
        /*024c*/ 	.byte	0x04, 0x05
        /*024e*/ 	.short	(.L_1724 - .L_1723)
.L_1723:
        /*0250*/ 	.word	0x00000080
        /*0254*/ 	.word	0x00000001
        /*0258*/ 	.word	0x00000001


	//----- nvinfo : EIATTR_CRS_STACK_SIZE
	.align		4
.L_1724:
        /*025c*/ 	.byte	0x04, 0x1e
        /*025e*/ 	.short	(.L_1726 - .L_1725)
.L_1725:
        /*0260*/ 	.word	0x00000000
.L_1726:


//--------------------- .nv.info._ZN10layer_norm13ln_fwd_kernelINS_13Kernel_traitsI6__halfS2_S2_S2_fjLj2560ELj1ELj4ELj1ELj16ENS_18Kernel_traits_baseILj2560ES2_S2_S2_S2_fjLj128EEEEELb1ELb0ELb0ELb1EEEvNS_9FwdParamsE --------------------------
	.section	.nv.info._ZN10layer_norm13ln_fwd_kernelINS_13Kernel_traitsI6__halfS2_S2_S2_fjLj2560ELj1ELj4ELj1ELj16ENS_18Kernel_traits_baseILj2560ES2_S2_S2_S2_fjLj128EEEEELb1ELb0ELb0ELb1EEEvNS_9FwdParamsE,"",@"SHT_CUDA_INFO"
	.sectionflags	@""
	.align	4


	//----- nvinfo : EIATTR_CUDA_API_VERSION
	.align		4
        /*0000*/ 	.byte	0x04, 0x37
        /*0002*/ 	.short	(.L_1728 - .L_1727)
.L_1727:
        /*0004*/ 	.word	0x00000082


	//----- nvinfo : EIATTR_SW2861232_WAR
	.align		4
.L_1728:
        /*0008*/ 	.byte	0x01, 0x35
	.zero		2


	//----- nvinfo : EIATTR_PARAM_CBANK
	.align		4
        /*000c*/ 	.byte	0x04, 0x0a
        /*000e*/ 	.short	(.L_1730 - .L_1729)
	.align		4
.L_1729:
        /*0010*/ 	.word	index@(.nv.constant0._ZN10layer_norm13ln_fwd_kernelINS_13Kernel_traitsI6__halfS2_S2_S2_fjLj2560ELj1ELj4ELj1ELj16ENS_18Kernel_traits_baseILj2560ES2_S2_S2_S2_fjLj128EEEEELb1ELb0ELb0ELb1EEEvNS_9FwdParamsE)
        /*0014*/ 	.short	0x0160
        /*0016*/ 	.short	0x00e8


	//----- nvinfo : EIATTR_CBANK_PARAM_SIZE
	.align		4
.L_1730:
        /*0018*/ 	.byte	0x03, 0x19
        /*001a*/ 	.short	0x00e8


	//----- nvinfo : EIATTR_KPARAM_INFO
	.align		4
        /*001c*/ 	.byte	0x04, 0x17
        /*001e*/ 	.short	(.L_1732 - .L_1731)
.L_1731:
        /*0020*/ 	.word	0x00000000
        /*0024*/ 	.short	0x0000
        /*0026*/ 	.short	0x0000
        /*0028*/ 	.byte	0x00, 0xf0, 0xa1, 0x03


	//----- nvinfo : EIATTR_MAXREG_COUNT
	.align		4
.L_1732:
        /*002c*/ 	.byte	0x03, 0x1b
        /*002e*/ 	.short	0x00ff


	//----- nvinfo : EIATTR_MERCURY_ISA_VERSION
	.align		4
        /*0030*/ 	.byte	0x03, 0x5f
        /*0032*/ 	.short	0x0000


	//----- nvinfo : EIATTR_COOP_GROUP_MASK_REGIDS
	.align		4
        /*0034*/ 	.byte	0x04, 0x29
        /*0036*/ 	.short	(.L_1734 - .L_1733)


	//   ....[0]....
.L_1733:
        /*0038*/ 	.word	0xffffffff


	//   ....[1]....
        /*003c*/ 	.word	0xffffffff


	//   ....[2]....
        /*0040*/ 	.word	0xffffffff


	//   ....[3]....
        /*0044*/ 	.word	0xffffffff


	//   ....[4]....
        /*0048*/ 	.word	0xffffffff


	//   ....[5]....
        /*004c*/ 	.word	0xffffffff


	//   ....[6]....
        /*0050*/ 	.word	0xffffffff


	//   ....[7]....
        /*0054*/ 	.word	0xffffffff


	//   ....[8]....
        /*0058*/ 	.word	0xffffffff


	//   ....[9]....
        /*005c*/ 	.word	0xffffffff


	//   ....[10]....
        /*0060*/ 	.word	0xffffffff


	//   ....[11]....
        /*0064*/ 	.word	0xffffffff


	//   ....[12]....
        /*0068*/ 	.word	0xffffffff


	//   ....[13]....
        /*006c*/ 	.word	0xffffffff


	//   ....[14]....
        /*0070*/ 	.word	0xffffffff


	//   ....[15]....
        /*0074*/ 	.word	0xffffffff


	//   ....[16]....
        /*0078*/ 	.word	0xffffffff


	//   ....[17]....
        /*007c*/ 	.word	0xffffffff


	//   ....[18]....
        /*0080*/ 	.word	0xffffffff


	//   ....[19]....
        /*0084*/ 	.word	0xffffffff


	//----- nvinfo : EIATTR_COOP_GROUP_INSTR_OFFSETS
	.align		4
.L_1734:
        /*0088*/ 	.byte	0x04, 0x28
        /*008a*/ 	.short	(.L_1736 - .L_1735)


	//   ....[0]....
.L_1735:
        /*008c*/ 	.word	0x0001d380


	//   ....[1]....
        /*0090*/ 	.word	0x0001d3b0


	//   ....[2]....
        /*0094*/ 	.word	0x0001d3d0


	//   ....[3]....
        /*0098*/ 	.word	0x0001d3f0


	//   ....[4]....
        /*009c*/ 	.word	0x0001d410


	//   ....[5]....
        /*00a0*/ 	.word	0x0001de40


	//   ....[6]....
        /*00a4*/ 	.word	0x0001de60


	//   ....[7]....
        /*00a8*/ 	.word	0x0001de80


	//   ....[8]....
        /*00ac*/ 	.word	0x0001dea0


	//   ....[9]....
        /*00b0*/ 	.word	0x0001dec0


	//   ....[10]....
        /*00b4*/ 	.word	0x0001f8a0


	//   ....[11]....
        /*00b8*/ 	.word	0x0001f910


	//   ....[12]....
        /*00bc*/ 	.word	0x0001f970


	//   ....[13]....
        /*00c0*/ 	.word	0x0001f9d0


	//   ....[14]....
        /*00c4*/ 	.word	0x0001fa30


	//   ....[15]....
        /*00c8*/ 	.word	0x000204a0


	//   ....[16]....
        /*00cc*/ 	.word	0x00020500


	//   ....[17]....
        /*00d0*/ 	.word	0x00020560


	//   ....[18]....
        /*00d4*/ 	.word	0x000205c0


	//   ....[19]....
        /*00d8*/ 	.word	0x00020620


	//----- nvinfo : EIATTR_EXIT_INSTR_OFFSETS
	.align		4
.L_1736:
        /*00dc*/ 	.byte	0x04, 0x1c
        /*00de*/ 	.short	(.L_1738 - .L_1737)


	//   ....[0]....
.L_1737:
        /*00e0*/ 	.word	0x000005f0


	//   ....[1]....
        /*00e4*/ 	.word	0x0001f850


	//----- nvinfo : EIATTR_MAX_THREADS
	.align		4
.L_1738:
        /*00e8*/ 	.byte	0x04, 0x05
        /*00ea*/ 	.short	(.L_1740 - .L_1739)
.L_1739:
        /*00ec*/ 	.word	0x00000080
        /*00f0*/ 	.word	0x00000001
        /*00f4*/ 	.word	0x00000001


	//----- nvinfo : EIATTR_CRS_STACK_SIZE
	.align		4
.L_1740:
        /*00f8*/ 	.byte	0x04, 0x1e
        /*00fa*/ 	.short	(.L_1742 - .L_1741)
.L_1741:
        /*00fc*/ 	.word	0x00000000
.L_1742:


//--------------------- .nv.info._ZN10layer_norm13ln_fwd_kernelINS_13Kernel_traitsI6__halfS2_S2_S2_fjLj2560ELj1ELj4ELj1ELj16ENS_18Kernel_traits_baseILj2560ES2_S2_S2_S2_fjLj128EEEEELb1ELb0ELb1ELb0EEEvNS_9FwdParamsE --------------------------
	.section	.nv.info._ZN10layer_norm13ln_fwd_kernelINS_13Kernel_traitsI6__halfS2_S2_S2_fjLj2560ELj1ELj4ELj1ELj16ENS_18Kernel_traits_baseILj2560ES2_S2_S2_S2_fjLj128EEEEELb1ELb0ELb1ELb0EEEvNS_9FwdParamsE,"",@"SHT_CUDA_INFO"
	.sectionflags	@""
	.align	4


	//----- nvinfo : EIATTR_CUDA_API_VERSION
	.align		4
        /*0000*/ 	.byte	0x04, 0x37
        /*0002*/ 	.short	(.L_1744 - .L_1743)
.L_1743:
        /*0004*/ 	.word	0x00000082


	//----- nvinfo : EIATTR_SW2861232_WAR
	.align		4
.L_1744:
        /*0008*/ 	.byte	0x01, 0x35
	.zero		2


	//----- nvinfo : EIATTR_PARAM_CBANK
	.align		4
        /*000c*/ 	.byte	0x04, 0x0a
        /*000e*/ 	.short	(.L_1746 - .L_1745)
	.align		4
.L_1745:
        /*0010*/ 	.word	index@(.nv.constant0._ZN10layer_norm13ln_fwd_kernelINS_13Kernel_traitsI6__halfS2_S2_S2_fjLj2560ELj1ELj4ELj1ELj16ENS_18Kernel_traits_baseILj2560ES2_S2_S2_S2_fjLj128EEEEELb1ELb0ELb1ELb0EEEvNS_9FwdParamsE)
        /*0014*/ 	.short	0x0160
        /*0016*/ 	.short	0x00e8


	//----- nvinfo : EIATTR_CBANK_PARAM_SIZE
	.align		4
.L_1746:
        /*0018*/ 	.byte	0x03, 0x19
        /*001a*/ 	.short	0x00e8


	//----- nvinfo : EIATTR_KPARAM_INFO
	.align		4
        /*001c*/ 	.byte	0x04, 0x17
        /*001e*/ 	.short	(.L_1748 - .L_1747)
.L_1747:
        /*0020*/ 	.word	0x00000000
        /*0024*/ 	.short	0x0000
        /*0026*/ 	.short	0x0000
        /*0028*/ 	.byte	0x00, 0xf0, 0xa1, 0x03


	//----- nvinfo : EIATTR_MAXREG_COUNT
	.align		4
.L_1748:
        /*002c*/ 	.byte	0x03, 0x1b
        /*002e*/ 	.short	0x00ff


	//----- nvinfo : EIATTR_ANNOTATIONS
	.align		4
        /*0030*/ 	.byte	0x04, 0x55
        /*0032*/ 	.short	(.L_1750 - .L_1749)


	//   ....[0]....
.L_1749:
        /* <DEDUP_REMOVED lines=42> */


	//----- nvinfo : EIATTR_MERCURY_ISA_VERSION
	.align		4
.L_1750:
        /*02c4*/ 	.byte	0x03, 0x5f
        /*02c6*/ 	.short	0x0000


	//----- nvinfo : EIATTR_COOP_GROUP_MASK_REGIDS
	.align		4
        /*02c8*/ 	.byte	0x04, 0x29
        /*02ca*/ 	.short	(.L_1752 - .L_1751)


	//   ....[0]....
.L_1751:
        /*02cc*/ 	.word	0xffffffff


	//   ....[1]....
        /*02d0*/ 	.word	0xffffffff


	//   ....[2]....
        /*02d4*/ 	.word	0xffffffff


	//   ....[3]....
        /*02d8*/ 	.word	0xffffffff


	//   ....[4]....
        /*02dc*/ 	.word	0xffffffff


	//   ....[5]....
        /*02e0*/ 	.word	0xffffffff


	//   ....[6]....
        /*02e4*/ 	.word	0xffffffff


	//   ....[7]....
        /*02e8*/ 	.word	0xffffffff


	//   ....[8]....
        /*02ec*/ 	.word	0xffffffff


	//   ....[9]....
        /*02f0*/ 	.word	0xffffffff


	//   ....[10]....
        /*02f4*/ 	.word	0xffffffff


	//   ....[11]....
        /*02f8*/ 	.word	0xffffffff


	//   ....[12]....
        /*02fc*/ 	.word	0xffffffff


	//   ....[13]....
        /*0300*/ 	.word	0xffffffff


	//   ....[14]....
        /*0304*/ 	.word	0xffffffff


	//   ....[15]....
        /*0308*/ 	.word	0xffffffff


	//   ....[16]....
        /*030c*/ 	.word	0xffffffff


	//   ....[17]....
        /*0310*/ 	.word	0xffffffff


	//   ....[18]....
        /*0314*/ 	.word	0xffffffff


	//   ....[19]....
        /*0318*/ 	.word	0xffffffff


	//----- nvinfo : EIATTR_COOP_GROUP_INSTR_OFFSETS
	.align		4
.L_1752:
        /*031c*/ 	.byte	0x04, 0x28
        /*031e*/ 	.short	(.L_1754 - .L_1753)


	//   ....[0]....
.L_1753:
        /*0320*/ 	.word	0x00021fd0


	//   ....[1]....
        /*0324*/ 	.word	0x00022000


	//   ....[2]....
        /*0328*/ 	.word	0x00022080


	//   ....[3]....
        /*032c*/ 	.word	0x000220a0


	//   ....[4]....
        /*0330*/ 	.word	0x000220c0


	//   ....[5]....
        /*0334*/ 	.word	0x00022b30


	//   ....[6]....
        /*0338*/ 	.word	0x00022b50


	//   ....[7]....
        /*033c*/ 	.word	0x00022b70


	//   ....[8]....
        /*0340*/ 	.word	0x00022b90


	//   ....[9]....
        /*0344*/ 	.word	0x00022bb0


	//   ....[10]....
        /*0348*/ 	.word	0x00024850


	//   ....[11]....
        /*034c*/ 	.word	0x000248b0


	//   ....[12]....
        /*0350*/ 	.word	0x00024910


	//   ....[13]....
        /*0354*/ 	.word	0x00024970


	//   ....[14]....
        /*0358*/ 	.word	0x000249d0


	//   ....[15]....
        /*035c*/ 	.word	0x000254e0


	//   ....[16]....
        /*0360*/ 	.word	0x00025540


	//   ....[17]....
        /*0364*/ 	.word	0x000255a0


	//   ....[18]....
        /*0368*/ 	.word	0x00025600


	//   ....[19]....
        /*036c*/ 	.word	0x00025660


	//----- nvinfo : EIATTR_EXIT_INSTR_OFFSETS
	.align		4
.L_1754:
        /*0370*/ 	.byte	0x04, 0x1c
        /*0372*/ 	.short	(.L_1756 - .L_1755)


	//   ....[0]....
.L_1755:
        /*0374*/ 	.word	0x00000fd0


	//   ....[1]....
        /*0378*/ 	.word	0x00024800


	//----- nvinfo : EIATTR_MAX_THREADS
	.align		4
.L_1756:
        /*037c*/ 	.byte	0x04, 0x05
        /*037e*/ 	.short	(.L_1758 - .L_1757)
.L_1757:
        /*0380*/ 	.word	0x00000080
        /*0384*/ 	.word	0x00000001
        /*0388*/ 	.word	0x00000001


	//----- nvinfo : EIATTR_CRS_STACK_SIZE
	.align		4
.L_1758:
        /*038c*/ 	.byte	0x04, 0x1e
        /*038e*/ 	.short	(.L_1760 - .L_1759)
.L_1759:
        /*0390*/ 	.word	0x00000000
.L_1760:


//--------------------- .nv.info._ZN10layer_norm13ln_fwd_kernelINS_13Kernel_traitsI6__halfS2_S2_S2_fjLj2560ELj1ELj4ELj1ELj16ENS_18Kernel_traits_baseILj2560ES2_S2_S2_S2_fjLj128EEEEELb1ELb0ELb1ELb1EEEvNS_9FwdParamsE --------------------------
	.section	.nv.info._ZN10layer_norm13ln_fwd_kernelINS_13Kernel_traitsI6__halfS2_S2_S2_fjLj2560ELj1ELj4ELj1ELj16ENS_18Kernel_traits_baseILj2560ES2_S2_S2_S2_fjLj128EEEEELb1ELb0ELb1ELb1EEEvNS_9FwdParamsE,"",@"SHT_CUDA_INFO"
	.sectionflags	@""
	.align	4


	//----- nvinfo : EIATTR_CUDA_API_VERSION
	.align		4
        /*0000*/ 	.byte	0x04, 0x37
        /*0002*/ 	.short	(.L_1762 - .L_1761)
.L_1761:
        /*0004*/ 	.word	0x00000082


	//----- nvinfo : EIATTR_SW2861232_WAR
	.align		4
.L_1762:
        /*0008*/ 	.byte	0x01, 0x35
	.zero		2


	//----- nvinfo : EIATTR_PARAM_CBANK
	.align		4
        /*000c*/ 	.byte	0x04, 0x0a
        /*000e*/ 	.short	(.L_1764 - .L_1763)
	.align		4
.L_1763:
        /*0010*/ 	.word	index@(.nv.constant0._ZN10layer_norm13ln_fwd_kernelINS_13Kernel_traitsI6__halfS2_S2_S2_fjLj2560ELj1ELj4ELj1ELj16ENS_18Kernel_traits_baseILj2560ES2_S2_S2_S2_fjLj128EEEEELb1ELb0ELb1ELb1EEEvNS_9FwdParamsE)
        /*0014*/ 	.short	0x0160
        /*0016*/ 	.short	0x00e8


	//----- nvinfo : EIATTR_CBANK_PARAM_SIZE
	.align		4
.L_1764:
        /*0018*/ 	.byte	0x03, 0x19
        /*001a*/ 	.short	0x00e8


	//----- nvinfo : EIATTR_KPARAM_INFO
	.align		4
        /*001c*/ 	.byte	0x04, 0x17
        /*001e*/ 	.short	(.L_1766 - .L_1765)
.L_1765:
        /*0020*/ 	.word	0x00000000
        /*0024*/ 	.short	0x0000
        /*0026*/ 	.short	0x0000
        /*0028*/ 	.byte	0x00, 0xf0, 0xa1, 0x03


	//----- nvinfo : EIATTR_MAXREG_COUNT
	.align		4
.L_1766:
        /*002c*/ 	.byte	0x03, 0x1b
        /*002e*/ 	.short	0x00ff


	//----- nvinfo : EIATTR_MERCURY_ISA_VERSION
	.align		4
        /*0030*/ 	.byte	0x03, 0x5f
        /*0032*/ 	.short	0x0000


	//----- nvinfo : EIATTR_COOP_GROUP_MASK_REGIDS
	.align		4
        /*0034*/ 	.byte	0x04, 0x29
        /*0036*/ 	.short	(.L_1768 - .L_1767)


	//   ....[0]....
.L_1767:
        /*0038*/ 	.word	0xffffffff


	//   ....[1]....
        /*003c*/ 	.word	0xffffffff


	//   ....[2]....
        /*0040*/ 	.word	0xffffffff


	//   ....[3]....
        /*0044*/ 	.word	0xffffffff


	//   ....[4]....
        /*0048*/ 	.word	0xffffffff


	//   ....[5]....
        /*004c*/ 	.word	0xffffffff


	//   ....[6]....
        /*0050*/ 	.word	0xffffffff


	//   ....[7]....
        /*0054*/ 	.word	0xffffffff


	//   ....[8]....
        /*0058*/ 	.word	0xffffffff


	//   ....[9]....
        /*005c*/ 	.word	0xffffffff


	//   ....[10]....
        /*0060*/ 	.word	0xffffffff


	//   ....[11]....
        /*0064*/ 	.word	0xffffffff


	//   ....[12]....
        /*0068*/ 	.word	0xffffffff


	//   ....[13]....
        /*006c*/ 	.word	0xffffffff


	//   ....[14]....
        /*0070*/ 	.word	0xffffffff


	//   ....[15]....
        /*0074*/ 	.word	0xffffffff


	//   ....[16]....
        /*0078*/ 	.word	0xffffffff


	//   ....[17]....
        /*007c*/ 	.word	0xffffffff


	//   ....[18]....
        /*0080*/ 	.word	0xffffffff


	//   ....[19]....
        /*0084*/ 	.word	0xffffffff


	//----- nvinfo : EIATTR_COOP_GROUP_INSTR_OFFSETS
	.align		4
.L_1768:
        /*0088*/ 	.byte	0x04, 0x28
        /*008a*/ 	.short	(.L_1770 - .L_1769)


	//   ....[0]....
.L_1769:
        /*008c*/ 	.word	0x00020de0


	//   ....[1]....
        /*0090*/ 	.word	0x00020e10


	//   ....[2]....
        /*0094*/ 	.word	0x00020e30


	//   ....[3]....
        /*0098*/ 	.word	0x00020e50


	//   ....[4]....
        /*009c*/ 	.word	0x00020e70


	//   ....[5]....
        /*00a0*/ 	.word	0x000218a0


	//   ....[6]....
        /*00a4*/ 	.word	0x000218c0


	//   ....[7]....
        /*00a8*/ 	.word	0x000218e0


	//   ....[8]....
        /*00ac*/ 	.word	0x00021900


	//   ....[9]....
        /*00b0*/ 	.word	0x00021920


	//   ....[10]....
        /*00b4*/ 	.word	0x000233d0


	//   ....[11]....
        /*00b8*/ 	.word	0x00023440


	//   ....[12]....
        /*00bc*/ 	.word	0x000234a0


	//   ....[13]....
        /*00c0*/ 	.word	0x00023500


	//   ....[14]....
        /*00c4*/ 	.word	0x00023560


	//   ....[15]....
        /*00c8*/ 	.word	0x00023fd0


	//   ....[16]....
        /*00cc*/ 	.word	0x00024030


	//   ....[17]....
        /*00d0*/ 	.word	0x00024090


	//   ....[18]....
        /*00d4*/ 	.word	0x000240f0


	//   ....[19]....
        /*00d8*/ 	.word	0x00024150


	//----- nvinfo : EIATTR_EXIT_INSTR_OFFSETS
	.align		4
.L_1770:
        /*00dc*/ 	.byte	0x04, 0x1c
        /*00de*/ 	.short	(.L_1772 - .L_1771)


	//   ....[0]....
.L_1771:
        /*00e0*/ 	.word	0x000005f0


	//   ....[1]....
        /*00e4*/ 	.word	0x00023380


	//----- nvinfo : EIATTR_MAX_THREADS
	.align		4
.L_1772:
        /*00e8*/ 	.byte	0x04, 0x05
        /*00ea*/ 	.short	(.L_1774 - .L_1773)
.L_1773:
        /*00ec*/ 	.word	0x00000080
        /*00f0*/ 	.word	0x00000001
        /*00f4*/ 	.word	0x00000001


	//----- nvinfo : EIATTR_CRS_STACK_SIZE
	.align		4
.L_1774:
        /*00f8*/ 	.byte	0x04, 0x1e
        /*00fa*/ 	.short	(.L_1776 - .L_1775)
.L_1775:
        /*00fc*/ 	.word	0x00000000
.L_1776:


//--------------------- .nv.info._ZN10layer_norm13ln_fwd_kernelINS_13Kernel_traitsI6__halfS2_S2_S2_fjLj2560ELj1ELj4ELj1ELj16ENS_18Kernel_traits_baseILj2560ES2_S2_S2_S2_fjLj128EEEEELb1ELb1ELb0ELb0EEEvNS_9FwdParamsE --------------------------
	.section	.nv.info._ZN10layer_norm13ln_fwd_kernelINS_13Kernel_traitsI6__halfS2_S2_S2_fjLj2560ELj1ELj4ELj1ELj16ENS_18Kernel_traits_baseILj2560ES2_S2_S2_S2_fjLj128EEEEELb1ELb1ELb0ELb0EEEvNS_9FwdParamsE,"",@"SHT_CUDA_INFO"
	.sectionflags	@""
	.align	4


	//----- nvinfo : EIATTR_CUDA_API_VERSION
	.align		4
        /*0000*/ 	.byte	0x04, 0x37
        /*0002*/ 	.short	(.L_1778 - .L_1777)
.L_1777:
        /*0004*/ 	.word	0x00000082


	//----- nvinfo : EIATTR_SW2861232_WAR
	.align		4
.L_1778:
        /*0008*/ 	.byte	0x01, 0x35
	.zero		2


	//----- nvinfo : EIATTR_PARAM_CBANK
	.align		4
        /*000c*/ 	.byte	0x04, 0x0a
        /*000e*/ 	.short	(.L_1780 - .L_1779)
	.align		4
.L_1779:
        /*0010*/ 	.word	index@(.nv.constant0._ZN10layer_norm13ln_fwd_kernelINS_13Kernel_traitsI6__halfS2_S2_S2_fjLj2560ELj1ELj4ELj1ELj16ENS_18Kernel_traits_baseILj2560ES2_S2_S2_S2_fjLj128EEEEELb1ELb1ELb0ELb0EEEvNS_9FwdParamsE)
        /*0014*/ 	.short	0x0160
        /*0016*/ 	.short	0x00e8


	//----- nvinfo : EIATTR_CBANK_PARAM_SIZE
	.align		4
.L_1780:
        /*0018*/ 	.byte	0x03, 0x19
        /*001a*/ 	.short	0x00e8


	//----- nvinfo : EIATTR_KPARAM_INFO
	.align		4
        /*001c*/ 	.byte	0x04, 0x17
        /*001e*/ 	.short	(.L_1782 - .L_1781)
.L_1781:
        /*0020*/ 	.word	0x00000000
        /*0024*/ 	.short	0x0000
        /*0026*/ 	.short	0x0000
        /*0028*/ 	.byte	0x00, 0xf0, 0xa1, 0x03


	//----- nvinfo : EIATTR_MAXREG_COUNT
	.align		4
.L_1782:
        /*002c*/ 	.byte	0x03, 0x1b
        /*002e*/ 	.short	0x00ff


	//----- nvinfo : EIATTR_ANNOTATIONS
	.align		4
        /*0030*/ 	.byte	0x04, 0x55
        /*0032*/ 	.short	(.L_1784 - .L_1783)


	//   ....[0]....
.L_1783:
        /* <DEDUP_REMOVED lines=104> */


	//----- nvinfo : EIATTR_MERCURY_ISA_VERSION
	.align		4
.L_1784:
        /*06a4*/ 	.byte	0x03, 0x5f
        /*06a6*/ 	.short	0x0000


	//----- nvinfo : EIATTR_COOP_GROUP_MASK_REGIDS
	.align		4
        /*06a8*/ 	.byte	0x04, 0x29
        /*06aa*/ 	.short	(.L_1786 - .L_1785)


	//   ....[0]....
.L_1785:
        /*06ac*/ 	.word	0xffffffff


	//   ....[1]....
        /*06b0*/ 	.word	0xffffffff


	//   ....[2]....
        /*06b4*/ 	.word	0xffffffff


	//   ....[3]....
        /*06b8*/ 	.word	0xffffffff


	//   ....[4]....
        /*06bc*/ 	.word	0xffffffff


	//   ....[5]....
        /*06c0*/ 	.word	0xffffffff


	//   ....[6]....
        /*06c4*/ 	.word	0xffffffff


	//   ....[7]....
        /*06c8*/ 	.word	0xffffffff


	//   ....[8]....
        /*06cc*/ 	.word	0xffffffff


	//   ....[9]....
        /*06d0*/ 	.word	0xffffffff


	//   ....[10]....
        /*06d4*/ 	.word	0xffffffff


	//   ....[11]....
        /*06d8*/ 	.word	0xffffffff


	//   ....[12]....
        /*06dc*/ 	.word	0xffffffff


	//   ....[13]....
        /*06e0*/ 	.word	0xffffffff


	//   ....[14]....
        /*06e4*/ 	.word	0xffffffff


	//   ....[15]....
        /*06e8*/ 	.word	0xffffffff


	//   ....[16]....
        /*06ec*/ 	.word	0xffffffff


	//   ....[17]....
        /*06f0*/ 	.word	0xffffffff


	//   ....[18]....
        /*06f4*/ 	.word	0xffffffff


	//   ....[19]....
        /*06f8*/ 	.word	0xffffffff


	//----- nvinfo : EIATTR_COOP_GROUP_INSTR_OFFSETS
	.align		4
.L_1786:
        /*06fc*/ 	.byte	0x04, 0x28
        /*06fe*/ 	.short	(.L_1788 - .L_1787)


	//   ....[0]....
.L_1787:
        /*0700*/ 	.word	0x00020060


	//   ....[1]....
        /*0704*/ 	.word	0x00020090


	//   ....[2]....
        /*0708*/ 	.word	0x00020110


	//   ....[3]....
        /*070c*/ 	.word	0x00020130


	//   ....[4]....
        /*0710*/ 	.word	0x00020150


	//   ....[5]....
        /*0714*/ 	.word	0x00020bd0


	//   ....[6]....
        /*0718*/ 	.word	0x00020bf0


	//   ....[7]....
        /*071c*/ 	.word	0x00020c10


	//   ....[8]....
        /*0720*/ 	.word	0x00020c30


	//   ....[9]....
        /*0724*/ 	.word	0x00020c50


	//   ....[10]....
        /*0728*/ 	.word	0x000226d0


	//   ....[11]....
        /*072c*/ 	.word	0x00022730


	//   ....[12]....
        /*0730*/ 	.word	0x00022790


	//   ....[13]....
        /*0734*/ 	.word	0x000227f0


	//   ....[14]....
        /*0738*/ 	.word	0x00022850


	//   ....[15]....
        /*073c*/ 	.word	0x00023370


	//   ....[16]....
        /*0740*/ 	.word	0x000233d0


	//   ....[17]....
        /*0744*/ 	.word	0x00023430


	//   ....[18]....
        /*0748*/ 	.word	0x00023490


	//   ....[19]....
        /*074c*/ 	.word	0x000234f0


	//----- nvinfo : EIATTR_EXIT_INSTR_OFFSETS
	.align		4
.L_1788:
        /*0750*/ 	.byte	0x04, 0x1c
        /*0752*/ 	.short	(.L_1790 - .L_1789)


	//   ....[0]....
.L_1789:
        /*0754*/ 	.word	0x000011d0


	//   ....[1]....
        /*0758*/ 	.word	0x00022680


	//----- nvinfo : EIATTR_MAX_THREADS
	.align		4
.L_1790:
        /*075c*/ 	.byte	0x04, 0x05
        /*075e*/ 	.short	(.L_1792 - .L_1791)
.L_1791:
        /*0760*/ 	.word	0x00000080
        /*0764*/ 	.word	0x00000001
        /*0768*/ 	.word	0x00000001


	//----- nvinfo : EIATTR_CRS_STACK_SIZE
	.align		4
.L_1792:
        /*076c*/ 	.byte	0x04, 0x1e
        /*076e*/ 	.short	(.L_1794 - .L_1793)
.L_1793:
        /*0770*/ 	.word	0x00000000
.L_1794:


//--------------------- .nv.info._ZN10layer_norm13ln_fwd_kernelINS_13Kernel_traitsI6__halfS2_S2_S2_fjLj2560ELj1ELj4ELj1ELj16ENS_18Kernel_traits_baseILj2560ES2_S2_S2_S2_fjLj128EEEEELb1ELb1ELb0ELb1EEEvNS_9FwdParamsE --------------------------
	.section	.nv.info._ZN10layer_norm13ln_fwd_kernelINS_13Kernel_traitsI6__halfS2_S2_S2_fjLj2560ELj1ELj4ELj1ELj16ENS_18Kernel_traits_baseILj2560ES2_S2_S2_S2_fjLj128EEEEELb1ELb1ELb0ELb1EEEvNS_9FwdParamsE,"",@"SHT_CUDA_INFO"
	.sectionflags	@""
	.align	4


	//----- nvinfo : EIATTR_CUDA_API_VERSION
	.align		4
        /*0000*/ 	.byte	0x04, 0x37
        /*0002*/ 	.short	(.L_1796 - .L_1795)
.L_1795:
        /*0004*/ 	.word	0x00000082


	//----- nvinfo : EIATTR_SW2861232_WAR
	.align		4
.L_1796:
        /*0008*/ 	.byte	0x01, 0x35
	.zero		2


	//----- nvinfo : EIATTR_PARAM_CBANK
	.align		4
        /*000c*/ 	.byte	0x04, 0x0a
        /*000e*/ 	.short	(.L_1798 - .L_1797)
	.align		4
.L_1797:
        /*0010*/ 	.word	index@(.nv.constant0._ZN10layer_norm13ln_fwd_kernelINS_13Kernel_traitsI6__halfS2_S2_S2_fjLj2560ELj1ELj4ELj1ELj16ENS_18Kernel_traits_baseILj2560ES2_S2_S2_S2_fjLj128EEEEELb1ELb1ELb0ELb1EEEvNS_9FwdParamsE)
        /*0014*/ 	.short	0x0160
        /*0016*/ 	.short	0x00e8


	//----- nvinfo : EIATTR_CBANK_PARAM_SIZE
	.align		4
.L_1798:
        /*0018*/ 	.byte	0x03, 0x19
        /*001a*/ 	.short	0x00e8


	//----- nvinfo : EIATTR_KPARAM_INFO
	.align		4
        /*001c*/ 	.byte	0x04, 0x17
        /*001e*/ 	.short	(.L_1800 - .L_1799)
.L_1799:
        /*0020*/ 	.word	0x00000000
        /*0024*/ 	.short	0x0000
        /*0026*/ 	.short	0x0000
        /*0028*/ 	.byte	0x00, 0xf0, 0xa1, 0x03


	//----- nvinfo : EIATTR_MAXREG_COUNT
	.align		4
.L_1800:
        /*002c*/ 	.byte	0x03, 0x1b
        /*002e*/ 	.short	0x00ff


	//----- nvinfo : EIATTR_ANNOTATIONS
	.align		4
        /*0030*/ 	.byte	0x04, 0x55
        /*0032*/ 	.short	(.L_1802 - .L_1801)


	//   ....[0]....
.L_1801:
        /* <DEDUP_REMOVED lines=27> */


	//----- nvinfo : EIATTR_MERCURY_ISA_VERSION
	.align		4
.L_1802:
        /*01d4*/ 	.byte	0x03, 0x5f
        /*01d6*/ 	.short	0x0000


	//----- nvinfo : EIATTR_COOP_GROUP_MASK_REGIDS
	.align		4
        /*01d8*/ 	.byte	0x04, 0x29
        /*01da*/ 	.short	(.L_1804 - .L_1803)


	//   ....[0]....
.L_1803:
        /*01dc*/ 	.word	0xffffffff


	//   ....[1]....
        /*01e0*/ 	.word	0xffffffff


	//   ....[2]....
        /*01e4*/ 	.word	0xffffffff


	//   ....[3]....
        /*01e8*/ 	.word	0xffffffff


	//   ....[4]....
        /*01ec*/ 	.word	0xffffffff


	//   ....[5]....
        /*01f0*/ 	.word	0xffffffff


	//   ....[6]....
        /*01f4*/ 	.word	0xffffffff


	//   ....[7]....
        /*01f8*/ 	.word	0xffffffff


	//   ....[8]....
        /*01fc*/ 	.word	0xffffffff


	//   ....[9]....
        /*0200*/ 	.word	0xffffffff


	//   ....[10]....
        /*0204*/ 	.word	0xffffffff


	//   ....[11]....
        /*0208*/ 	.word	0xffffffff


	//   ....[12]....
        /*020c*/ 	.word	0xffffffff


	//   ....[13]....
        /*0210*/ 	.word	0xffffffff


	//   ....[14]....
        /*0214*/ 	.word	0xffffffff


	//   ....[15]....
        /*0218*/ 	.word	0xffffffff


	//   ....[16]....
        /*021c*/ 	.word	0xffffffff


	//   ....[17]....
        /*0220*/ 	.word	0xffffffff


	//   ....[18]....
        /*0224*/ 	.word	0xffffffff


	//   ....[19]....
        /*0228*/ 	.word	0xffffffff


	//----- nvinfo : EIATTR_COOP_GROUP_INSTR_OFFSETS
	.align		4
.L_1804:
        /*022c*/ 	.byte	0x04, 0x28
        /*022e*/ 	.short	(.L_1806 - .L_1805)


	//   ....[0]....
.L_1805:
        /*0230*/ 	.word	0x0001d720


	//   ....[1]....
        /*0234*/ 	.word	0x0001d750


	//   ....[2]....
        /*0238*/ 	.word	0x0001d770


	//   ....[3]....
        /*023c*/ 	.word	0x0001d790


	//   ....[4]....
        /*0240*/ 	.word	0x0001d7b0


	//   ....[5]....
        /*0244*/ 	.word	0x0001e1e0


	//   ....[6]....
        /*0248*/ 	.word	0x0001e200


	//   ....[7]....
        /*024c*/ 	.word	0x0001e220


	//   ....[8]....
        /*0250*/ 	.word	0x0001e240


	//   ....[9]....
        /*0254*/ 	.word	0x0001e260


	//   ....[10]....
        /*0258*/ 	.word	0x0001fdf0


	//   ....[11]....
        /*025c*/ 	.word	0x0001fe50


	//   ....[12]....
        /*0260*/ 	.word	0x0001feb0


	//   ....[13]....
        /*0264*/ 	.word	0x0001ff10


	//   ....[14]....
        /*0268*/ 	.word	0x0001ff70


	//   ....[15]....
        /*026c*/ 	.word	0x000209e0


	//   ....[16]....
        /*0270*/ 	.word	0x00020a40


	//   ....[17]....
        /*0274*/ 	.word	0x00020aa0


	//   ....[18]....
        /*0278*/ 	.word	0x00020b00


	//   ....[19]....
        /*027c*/ 	.word	0x00020b60


	//----- nvinfo : EIATTR_EXIT_INSTR_OFFSETS
	.align		4
.L_1806:
        /*0280*/ 	.byte	0x04, 0x1c
        /*0282*/ 	.short	(.L_1808 - .L_1807)


	//   ....[0]....
.L_1807:
        /*0284*/ 	.word	0x000005d0


	//   ....[1]....
        /*0288*/ 	.word	0x0001fda0


	//----- nvinfo : EIATTR_MAX_THREADS
	.align		4
.L_1808:
        /*028c*/ 	.byte	0x04, 0x05
        /*028e*/ 	.short	(.L_1810 - .L_1809)
.L_1809:
        /*0290*/ 	.word	0x00000080
        /*0294*/ 	.word	0x00000001
        /*0298*/ 	.word	0x00000001


	//----- nvinfo : EIATTR_CRS_STACK_SIZE
	.align		4
.L_1810:
        /*029c*/ 	.byte	0x04, 0x1e
        /*029e*/ 	.short	(.L_1812 - .L_1811)
.L_1811:
        /*02a0*/ 	.word	0x00000000
.L_1812:


//--------------------- .nv.info._ZN10layer_norm13ln_fwd_kernelINS_13Kernel_traitsI6__halfS2_S2_S2_fjLj2560ELj1ELj4ELj1ELj16ENS_18Kernel_traits_baseILj2560ES2_S2_S2_S2_fjLj128EEEEELb1ELb1ELb1ELb0EEEvNS_9FwdParamsE --------------------------
	.section	.nv.info._ZN10layer_norm13ln_fwd_kernelINS_13Kernel_traitsI6__halfS2_S2_S2_fjLj2560ELj1ELj4ELj1ELj16ENS_18Kernel_traits_baseILj2560ES2_S2_S2_S2_fjLj128EEEEELb1ELb1ELb1ELb0EEEvNS_9FwdParamsE,"",@"SHT_CUDA_INFO"
	.sectionflags	@""
	.align	4


	//----- nvinfo : EIATTR_CUDA_API_VERSION
	.align		4
        /*0000*/ 	.byte	0x04, 0x37
        /*0002*/ 	.short	(.L_1814 - .L_1813)
.L_1813:
        /*0004*/ 	.word	0x00000082


	//----- nvinfo : EIATTR_SW2861232_WAR
	.align		4
.L_1814:
        /*0008*/ 	.byte	0x01, 0x35
	.zero		2


	//----- nvinfo : EIATTR_PARAM_CBANK
	.align		4
        /*000c*/ 	.byte	0x04, 0x0a
        /*000e*/ 	.short	(.L_1816 - .L_1815)
	.align		4
.L_1815:
        /*0010*/ 	.word	index@(.nv.constant0._ZN10layer_norm13ln_fwd_kernelINS_13Kernel_traitsI6__halfS2_S2_S2_fjLj2560ELj1ELj4ELj1ELj16ENS_18Kernel_traits_baseILj2560ES2_S2_S2_S2_fjLj128EEEEELb1ELb1ELb1ELb0EEEvNS_9FwdParamsE)
        /*0014*/ 	.short	0x0160
        /*0016*/ 	.short	0x00e8


	//----- nvinfo : EIATTR_CBANK_PARAM_SIZE
	.align		4
.L_1816:
        /*0018*/ 	.byte	0x03, 0x19
        /*001a*/ 	.short	0x00e8


	//----- nvinfo : EIATTR_KPARAM_INFO
	.align		4
        /*001c*/ 	.byte	0x04, 0x17
        /*001e*/ 	.short	(.L_1818 - .L_1817)
.L_1817:
        /*0020*/ 	.word	0x00000000
        /*0024*/ 	.short	0x0000
        /*0026*/ 	.short	0x0000
        /*0028*/ 	.byte	0x00, 0xf0, 0xa1, 0x03


	//----- nvinfo : EIATTR_MAXREG_COUNT
	.align		4
.L_1818:
        /*002c*/ 	.byte	0x03, 0x1b
        /*002e*/ 	.short	0x00ff


	//----- nvinfo : EIATTR_ANNOTATIONS
	.align		4
        /*0030*/ 	.byte	0x04, 0x55
        /*0032*/ 	.short	(.L_1820 - .L_1819)


	//   ....[0]....
.L_1819:
        /* <DEDUP_REMOVED lines=122> */


	//----- nvinfo : EIATTR_MERCURY_ISA_VERSION
	.align		4
.L_1820:
        /*07c4*/ 	.byte	0x03, 0x5f
        /*07c6*/ 	.short	0x0000


	//----- nvinfo : EIATTR_COOP_GROUP_MASK_REGIDS
	.align		4
        /*07c8*/ 	.byte	0x04, 0x29
        /*07ca*/ 	.short	(.L_1822 - .L_1821)


	//   ....[0]....
.L_1821:
        /*07cc*/ 	.word	0xffffffff


	//   ....[1]....
        /*07d0*/ 	.word	0xffffffff


	//   ....[2]....
        /*07d4*/ 	.word	0xffffffff


	//   ....[3]....
        /*07d8*/ 	.word	0xffffffff


	//   ....[4]....
        /*07dc*/ 	.word	0xffffffff


	//   ....[5]....
        /*07e0*/ 	.word	0xffffffff


	//   ....[6]....
        /*07e4*/ 	.word	0xffffffff


	//   ....[7]....
        /*07e8*/ 	.word	0xffffffff


	//   ....[8]....
        /*07ec*/ 	.word	0xffffffff


	//   ....[9]....
        /*07f0*/ 	.word	0xffffffff


	//   ....[10]....
        /*07f4*/ 	.word	0xffffffff


	//   ....[11]....
        /*07f8*/ 	.word	0xffffffff


	//   ....[12]....
        /*07fc*/ 	.word	0xffffffff


	//   ....[13]....
        /*0800*/ 	.word	0xffffffff


	//   ....[14]....
        /*0804*/ 	.word	0xffffffff


	//   ....[15]....
        /*0808*/ 	.word	0xffffffff


	//   ....[16]....
        /*080c*/ 	.word	0xffffffff


	//   ....[17]....
        /*0810*/ 	.word	0xffffffff


	//   ....[18]....
        /*0814*/ 	.word	0xffffffff


	//   ....[19]....
        /*0818*/ 	.word	0xffffffff


	//----- nvinfo : EIATTR_COOP_GROUP_INSTR_OFFSETS
	.align		4
.L_1822:
        /*081c*/ 	.byte	0x04, 0x28
        /*081e*/ 	.short	(.L_1824 - .L_1823)


	//   ....[0]....
.L_1823:
        /*0820*/ 	.word	0x000235b0


	//   ....[1]....
        /*0824*/ 	.word	0x000235e0


	//   ....[2]....
        /*0828*/ 	.word	0x00023660


	//   ....[3]....
        /*082c*/ 	.word	0x00023680


	//   ....[4]....
        /*0830*/ 	.word	0x000236a0


	//   ....[5]....
        /*0834*/ 	.word	0x00024110


	//   ....[6]....
        /*0838*/ 	.word	0x00024130


	//   ....[7]....
        /*083c*/ 	.word	0x00024150


	//   ....[8]....
        /*0840*/ 	.word	0x00024170


	//   ....[9]....
        /*0844*/ 	.word	0x00024190


	//   ....[10]....
        /*0848*/ 	.word	0x00025e30


	//   ....[11]....
        /*084c*/ 	.word	0x00025e90


	//   ....[12]....
        /*0850*/ 	.word	0x00025ef0


	//   ....[13]....
        /*0854*/ 	.word	0x00025f50


	//   ....[14]....
        /*0858*/ 	.word	0x00025fb0


	//   ....[15]....
        /*085c*/ 	.word	0x00026ac0


	//   ....[16]....
        /*0860*/ 	.word	0x00026b20


	//   ....[17]....
        /*0864*/ 	.word	0x00026b80


	//   ....[18]....
        /*0868*/ 	.word	0x00026be0


	//   ....[19]....
        /*086c*/ 	.word	0x00026c40


	//----- nvinfo : EIATTR_EXIT_INSTR_OFFSETS
	.align		4
.L_1824:
        /*0870*/ 	.byte	0x04, 0x1c
        /*0872*/ 	.short	(.L_1826 - .L_1825)


	//   ....[0]....
.L_1825:
        /*0874*/ 	.word	0x000011b0


	//   ....[1]....
        /*0878*/ 	.word	0x00025de0


	//----- nvinfo : EIATTR_MAX_THREADS
	.align		4
.L_1826:
        /*087c*/ 	.byte	0x04, 0x05
        /*087e*/ 	.short	(.L_1828 - .L_1827)
.L_1827:
        /*0880*/ 	.word	0x00000080
        /*0884*/ 	.word	0x00000001
        /*0888*/ 	.word	0x00000001


	//----- nvinfo : EIATTR_CRS_STACK_SIZE
	.align		4
.L_1828:
        /*088c*/ 	.byte	0x04, 0x1e
        /*088e*/ 	.short	(.L_1830 - .L_1829)
.L_1829:
        /*0890*/ 	.word	0x00000000
.L_1830:


//--------------------- .nv.info._ZN10layer_norm13ln_fwd_kernelINS_13Kernel_traitsI6__halfS2_S2_S2_fjLj2560ELj1ELj4ELj1ELj16ENS_18Kernel_traits_baseILj2560ES2_S2_S2_S2_fjLj128EEEEELb1ELb1ELb1ELb1EEEvNS_9FwdParamsE --------------------------
	.section	.nv.info._ZN10layer_norm13ln_fwd_kernelINS_13Kernel_traitsI6__halfS2_S2_S2_fjLj2560ELj1ELj4ELj1ELj16ENS_18Kernel_traits_baseILj2560ES2_S2_S2_S2_fjLj128EEEEELb1ELb1ELb1ELb1EEEvNS_9FwdParamsE,"",@"SHT_CUDA_INFO"
	.sectionflags	@""
	.align	4


	//----- nvinfo : EIATTR_CUDA_API_VERSION
	.align		4
        /*0000*/ 	.byte	0x04, 0x37
        /*0002*/ 	.short	(.L_1832 - .L_1831)
.L_1831:
        /*0004*/ 	.word	0x00000082


	//----- nvinfo : EIATTR_SW2861232_WAR
	.align		4
.L_1832:
        /*0008*/ 	.byte	0x01, 0x35
	.zero		2


	//----- nvinfo : EIATTR_PARAM_CBANK
	.align		4
        /*000c*/ 	.byte	0x04, 0x0a
        /*000e*/ 	.short	(.L_1834 - .L_1833)
	.align		4
.L_1833:
        /*0010*/ 	.word	index@(.nv.constant0._ZN10layer_norm13ln_fwd_kernelINS_13Kernel_traitsI6__halfS2_S2_S2_fjLj2560ELj1ELj4ELj1ELj16ENS_18Kernel_traits_baseILj2560ES2_S2_S2_S2_fjLj128EEEEELb1ELb1ELb1ELb1EEEvNS_9FwdParamsE)
        /*0014*/ 	.short	0x0160
        /*0016*/ 	.short	0x00e8


	//----- nvinfo : EIATTR_CBANK_PARAM_SIZE
	.align		4
.L_1834:
        /*0018*/ 	.byte	0x03, 0x19
        /*001a*/ 	.short	0x00e8


	//----- nvinfo : EIATTR_KPARAM_INFO
	.align		4
        /*001c*/ 	.byte	0x04, 0x17
        /*001e*/ 	.short	(.L_1836 - .L_1835)
.L_1835:
        /*0020*/ 	.word	0x00000000
        /*0024*/ 	.short	0x0000
        /*0026*/ 	.short	0x0000
        /*0028*/ 	.byte	0x00, 0xf0, 0xa1, 0x03


	//----- nvinfo : EIATTR_MAXREG_COUNT
	.align		4
.L_1836:
        /*002c*/ 	.byte	0x03, 0x1b
        /*002e*/ 	.short	0x00ff


	//----- nvinfo : EIATTR_ANNOTATIONS
	.align		4
        /*0030*/ 	.byte	0x04, 0x55
        /*0032*/ 	.short	(.L_1838 - .L_1837)


	//   ....[0]....
.L_1837:
        /* <DEDUP_REMOVED lines=25> */


	//----- nvinfo : EIATTR_MERCURY_ISA_VERSION
	.align		4
.L_1838:
        /*01b4*/ 	.byte	0x03, 0x5f
        /*01b6*/ 	.short	0x0000


	//----- nvinfo : EIATTR_COOP_GROUP_MASK_REGIDS
	.align		4
        /*01b8*/ 	.byte	0x04, 0x29
        /*01ba*/ 	.short	(.L_1840 - .L_1839)


	//   ....[0]....
.L_1839:
        /*01bc*/ 	.word	0xffffffff


	//   ....[1]....
        /*01c0*/ 	.word	0xffffffff


	//   ....[2]....
        /*01c4*/ 	.word	0xffffffff


	//   ....[3]....
        /*01c8*/ 	.word	0xffffffff


	//   ....[4]....
        /*01cc*/ 	.word	0xffffffff


	//   ....[5]....
        /*01d0*/ 	.word	0xffffffff


	//   ....[6]....
        /*01d4*/ 	.word	0xffffffff


	//   ....[7]....
        /*01d8*/ 	.word	0xffffffff


	//   ....[8]....
        /*01dc*/ 	.word	0xffffffff


	//   ....[9]....
        /*01e0*/ 	.word	0xffffffff


	//   ....[10]....
        /*01e4*/ 	.word	0xffffffff


	//   ....[11]....
        /*01e8*/ 	.word	0xffffffff


	//   ....[12]....
        /*01ec*/ 	.word	0xffffffff


	//   ....[13]....
        /*01f0*/ 	.word	0xffffffff


	//   ....[14]....
        /*01f4*/ 	.word	0xffffffff


	//   ....[15]....
        /*01f8*/ 	.word	0xffffffff


	//   ....[16]....
        /*01fc*/ 	.word	0xffffffff


	//   ....[17]....
        /*0200*/ 	.word	0xffffffff


	//   ....[18]....
        /*0204*/ 	.word	0xffffffff


	//   ....[19]....
        /*0208*/ 	.word	0xffffffff


	//----- nvinfo : EIATTR_COOP_GROUP_INSTR_OFFSETS
	.align		4
.L_1840:
        /*020c*/ 	.byte	0x04, 0x28
        /*020e*/ 	.short	(.L_1842 - .L_1841)


	//   ....[0]....
.L_1841:
        /*0210*/ 	.word	0x00021330


	//   ....[1]....
        /*0214*/ 	.word	0x00021360


	//   ....[2]....
        /*0218*/ 	.word	0x00021380


	//   ....[3]....
        /*021c*/ 	.word	0x000213a0


	//   ....[4]....
        /*0220*/ 	.word	0x000213c0


	//   ....[5]....
        /*0224*/ 	.word	0x00021df0


	//   ....[6]....
        /*0228*/ 	.word	0x00021e10


	//   ....[7]....
        /*022c*/ 	.word	0x00021e30


	//   ....[8]....
        /*0230*/ 	.word	0x00021e50


	//   ....[9]....
        /*0234*/ 	.word	0x00021e70


	//   ....[10]....
        /*0238*/ 	.word	0x00023ac0


	//   ....[11]....
        /*023c*/ 	.word	0x00023b20


	//   ....[12]....
        /*0240*/ 	.word	0x00023b80


	//   ....[13]....
        /*0244*/ 	.word	0x00023be0


	//   ....[14]....
        /*0248*/ 	.word	0x00023c40


	//   ....[15]....
        /*024c*/ 	.word	0x000246b0


	//   ....[16]....
        /*0250*/ 	.word	0x00024710


	//   ....[17]....
        /*0254*/ 	.word	0x00024770


	//   ....[18]....
        /*0258*/ 	.word	0x000247d0


	//   ....[19]....
        /*025c*/ 	.word	0x00024830


	//----- nvinfo : EIATTR_EXIT_INSTR_OFFSETS
	.align		4
.L_1842:
        /*0260*/ 	.byte	0x04, 0x1c
        /*0262*/ 	.short	(.L_1844 - .L_1843)


	//   ....[0]....
.L_1843:
        /*0264*/ 	.word	0x00000610


	//   ....[1]....
        /*0268*/ 	.word	0x00023a70


	//----- nvinfo : EIATTR_MAX_THREADS
	.align		4
.L_1844:
        /*026c*/ 	.byte	0x04, 0x05
        /*026e*/ 	.short	(.L_1846 - .L_1845)
.L_1845:
        /*0270*/ 	.word	0x00000080
        /*0274*/ 	.word	0x00000001
        /*0278*/ 	.word	0x00000001


	//----- nvinfo : EIATTR_CRS_STACK_SIZE
	.align		4
.L_1846:
        /*027c*/ 	.byte	0x04, 0x1e
        /*027e*/ 	.short	(.L_1848 - .L_1847)
.L_1847:
        /*0280*/ 	.word	0x00000000
.L_1848:


//--------------------- .nv.info._ZN10layer_norm13ln_fwd_kernelINS_13Kernel_traitsIf13__nv_bfloat16S2_S2_fjLj2560ELj1ELj4ELj1ELj16ENS_18Kernel_traits_baseILj2560EfS2_S2_S2_fjLj128EEEEELb0ELb0ELb0ELb0EEEvNS_9FwdParamsE --------------------------
	.section	.nv.info._ZN10layer_norm13ln_fwd_kernelINS_13Kernel_traitsIf13__nv_bfloat16S2_S2_fjLj2560ELj1ELj4ELj1ELj16ENS_18Kernel_traits_baseILj2560EfS2_S2_S2_fjLj128EEEEELb0ELb0ELb0ELb0EEEvNS_9FwdParamsE,"",@"SHT_CUDA_INFO"
	.sectionflags	@""
	.align	4


	//----- nvinfo : EIATTR_CUDA_API_VERSION
	.align		4
        /*0000*/ 	.byte	0x04, 0x37
        /*0002*/ 	.short	(.L_1850 - .L_1849)
.L_1849:
        /*0004*/ 	.word	0x00000082


	//----- nvinfo : EIATTR_SW2861232_WAR
	.align		4
.L_1850:
        /*0008*/ 	.byte	0x01, 0x35
	.zero		2


	//----- nvinfo : EIATTR_PARAM_CBANK
	.align		4
        /*000c*/ 	.byte	0x04, 0x0a
        /*000e*/ 	.short	(.L_1852 - .L_1851)
	.align		4
.L_1851:
        /*0010*/ 	.word	index@(.nv.constant0._ZN10layer_norm13ln_fwd_kernelINS_13Kernel_traitsIf13__nv_bfloat16S2_S2_fjLj2560ELj1ELj4ELj1ELj16ENS_18Kernel_traits_baseILj2560EfS2_S2_S2_fjLj128EEEEELb0ELb0ELb0ELb0EEEvNS_9FwdParamsE)
        /*0014*/ 	.short	0x0160
        /*0016*/ 	.short	0x00e8


	//----- nvinfo : EIATTR_CBANK_PARAM_SIZE
	.align		4
.L_1852:
        /*0018*/ 	.byte	0x03, 0x19
        /*001a*/ 	.short	0x00e8


	//----- nvinfo : EIATTR_KPARAM_INFO
	.align		4
        /*001c*/ 	.byte	0x04, 0x17
        /*001e*/ 	.short	(.L_1854 - .L_1853)
.L_1853:
        /*0020*/ 	.word	0x00000000
        /*0024*/ 	.short	0x0000
        /*0026*/ 	.short	0x0000
        /*0028*/ 	.byte	0x00, 0xf0, 0xa1, 0x03


	//----- nvinfo : EIATTR_MAXREG_COUNT
	.align		4
.L_1854:
        /*002c*/ 	.byte	0x03, 0x1b
        /*002e*/ 	.short	0x00ff


	//----- nvinfo : EIATTR_ANNOTATIONS
	.align		4
        /*0030*/ 	.byte	0x04, 0x55
        /*0032*/ 	.short	(.L_1856 - .L_1855)


	//   ....[0]....
.L_1855:
        /* <DEDUP_REMOVED lines=10> */


	//----- nvinfo : EIATTR_MERCURY_ISA_VERSION
	.align		4
.L_1856:
        /*00c4*/ 	.byte	0x03, 0x5f
        /*00c6*/ 	.short	0x0000


	//----- nvinfo : EIATTR_COOP_GROUP_MASK_REGIDS
	.align		4
        /*00c8*/ 	.byte	0x04, 0x29
        /*00ca*/ 	.short	(.L_1858 - .L_1857)


	//   ....[0]....
.L_1857:
        /*00cc*/ 	.word	0xffffffff


	//   ....[1]....
        /*00d0*/ 	.word	0xffffffff


	//   ....[2]....
        /*00d4*/ 	.word	0xffffffff


	//   ....[3]....
        /*00d8*/ 	.word	0xffffffff


	//   ....[4]....
        /*00dc*/ 	.word	0xffffffff


	//   ....[5]....
        /*00e0*/ 	.word	0xffffffff


	//   ....[6]....
        /*00e4*/ 	.word	0xffffffff


	//   ....[7]....
        /*00e8*/ 	.word	0xffffffff


	//   ....[8]....
        /*00ec*/ 	.word	0xffffffff


	//   ....[9]....
        /*00f0*/ 	.word	0xffffffff


	//   ....[10]....
        /*00f4*/ 	.word	0xffffffff


	//   ....[11]....
        /*00f8*/ 	.word	0xffffffff


	//   ....[12]....
        /*00fc*/ 	.word	0xffffffff


	//   ....[13]....
        /*0100*/ 	.word	0xffffffff


	//   ....[14]....
        /*0104*/ 	.word	0xffffffff


	//   ....[15]....
        /*0108*/ 	.word	0xffffffff


	//   ....[16]....
        /*010c*/ 	.word	0xffffffff


	//   ....[17]....
        /*0110*/ 	.word	0xffffffff


	//   ....[18]....
        /*0114*/ 	.word	0xffffffff


	//   ....[19]....
        /*0118*/ 	.word	0xffffffff


	//----- nvinfo : EIATTR_COOP_GROUP_INSTR_OFFSETS
	.align		4
.L_1858:
        /*011c*/ 	.byte	0x04, 0x28
        /*011e*/ 	.short	(.L_1860 - .L_1859)


	//   ....[0]....
.L_1859:
        /*0120*/ 	.word	0x00004df0


	//   ....[1]....
        /*0124*/ 	.word	0x00004e20


	//   ....[2]....
        /*0128*/ 	.word	0x00004e70


	//   ....[3]....
        /*012c*/ 	.word	0x00004e90


	//   ....[4]....
        /*0130*/ 	.word	0x00004eb0


	//   ....[5]....
        /*0134*/ 	.word	0x00005940


	//   ....[6]....
        /*0138*/ 	.word	0x00005960


	//   ....[7]....
        /*013c*/ 	.word	0x00005980


	//   ....[8]....
        /*0140*/ 	.word	0x000059a0


	//   ....[9]....
        /*0144*/ 	.word	0x000059c0


	//   ....[10]....
        /*0148*/ 	.word	0x00007290


	//   ....[11]....
        /*014c*/ 	.word	0x00007300


	//   ....[12]....
        /*0150*/ 	.word	0x00007370


	//   ....[13]....
        /*0154*/ 	.word	0x000073e0


	//   ....[14]....
        /*0158*/ 	.word	0x00007450


	//   ....[15]....
        /*015c*/ 	.word	0x00007f50


	//   ....[16]....
        /*0160*/ 	.word	0x00007fb0


	//   ....[17]....
        /*0164*/ 	.word	0x00008010


	//   ....[18]....
        /*0168*/ 	.word	0x00008070


	//   ....[19]....
        /*016c*/ 	.word	0x000080d0


	//----- nvinfo : EIATTR_EXIT_INSTR_OFFSETS
	.align		4
.L_1860:
        /*0170*/ 	.byte	0x04, 0x1c
        /*0172*/ 	.short	(.L_1862 - .L_1861)


	//   ....[0]....
.L_1861:
        /*0174*/ 	.word	0x00000e70


	//   ....[1]....
        /*0178*/ 	.word	0x00007230


	//----- nvinfo : EIATTR_MAX_THREADS
	.align		4
.L_1862:
        /*017c*/ 	.byte	0x04, 0x05
        /*017e*/ 	.short	(.L_1864 - .L_1863)
.L_1863:
        /*0180*/ 	.word	0x00000080
        /*0184*/ 	.word	0x00000001
        /*0188*/ 	.word	0x00000001


	//----- nvinfo : EIATTR_CRS_STACK_SIZE
	.align		4
.L_1864:
        /*018c*/ 	.byte	0x04, 0x1e
        /*018e*/ 	.short	(.L_1866 - .L_1865)
.L_1865:
        /*0190*/ 	.word	0x00000000
.L_1866:


//--------------------- .nv.info._ZN10layer_norm13ln_fwd_kernelINS_13Kernel_traitsIf13__nv_bfloat16S2_S2_fjLj2560ELj1ELj4ELj1ELj16ENS_18Kernel_traits_baseILj2560EfS2_S2_S2_fjLj128EEEEELb0ELb0ELb0ELb1EEEvNS_9FwdParamsE --------------------------
	.section	.nv.info._ZN10layer_norm13ln_fwd_kernelINS_13Kernel_traitsIf13__nv_bfloat16S2_S2_fjLj2560ELj1ELj4ELj1ELj16ENS_18Kernel_traits_baseILj2560EfS2_S2_S2_fjLj128EEEEELb0ELb0ELb0ELb1EEEvNS_9FwdParamsE,"",@"SHT_CUDA_INFO"
	.sectionflags	@""
	.align	4


	//----- nvinfo : EIATTR_CUDA_API_VERSION
	.align		4
        /*0000*/ 	.byte	0x04, 0x37
        /*0002*/ 	.short	(.L_1868 - .L_1867)
.L_1867:
        /*0004*/ 	.word	0x00000082


	//----- nvinfo : EIATTR_SW2861232_WAR
	.align		4
.L_1868:
        /*0008*/ 	.byte	0x01, 0x35
	.zero		2


	//----- nvinfo : EIATTR_PARAM_CBANK
	.align		4
        /*000c*/ 	.byte	0x04, 0x0a
        /*000e*/ 	.short	(.L_1870 - .L_1869)
	.align		4
.L_1869:
        /*0010*/ 	.word	index@(.nv.constant0._ZN10layer_norm13ln_fwd_kernelINS_13Kernel_traitsIf13__nv_bfloat16S2_S2_fjLj2560ELj1ELj4ELj1ELj16ENS_18Kernel_traits_baseILj2560EfS2_S2_S2_fjLj128EEEEELb0ELb0ELb0ELb1EEEvNS_9FwdParamsE)
        /*0014*/ 	.short	0x0160
        /*0016*/ 	.short	0x00e8


	//----- nvinfo : EIATTR_CBANK_PARAM_SIZE
	.align		4
.L_1870:
        /*0018*/ 	.byte	0x03, 0x19
        /*001a*/ 	.short	0x00e8


	//----- nvinfo : EIATTR_KPARAM_INFO
	.align		4
        /*001c*/ 	.byte	0x04, 0x17
        /*001e*/ 	.short	(.L_1872 - .L_1871)
.L_1871:
        /*0020*/ 	.word	0x00000000
        /*0024*/ 	.short	0x0000
        /*0026*/ 	.short	0x0000
        /*0028*/ 	.byte	0x00, 0xf0, 0xa1, 0x03


	//----- nvinfo : EIATTR_MAXREG_COUNT
	.align		4
.L_1872:
        /*002c*/ 	.byte	0x03, 0x1b
        /*002e*/ 	.short	0x00ff


	//----- nvinfo : EIATTR_ANNOTATIONS
	.align		4
        /*0030*/ 	.byte	0x04, 0x55
        /*0032*/ 	.short	(.L_1874 - .L_1873)


	//   ....[0]....
.L_1873:
        /* <DEDUP_REMOVED lines=13> */


	//----- nvinfo : EIATTR_MERCURY_ISA_VERSION
	.align		4
.L_1874:
        /*00f4*/ 	.byte	0x03, 0x5f
        /*00f6*/ 	.short	0x0000


	//----- nvinfo : EIATTR_COOP_GROUP_MASK_REGIDS
	.align		4
        /*00f8*/ 	.byte	0x04, 0x29
        /*00fa*/ 	.short	(.L_1876 - .L_1875)


	//   ....[0]....
.L_1875:
        /*00fc*/ 	.word	0xffffffff


	//   ....[1]....
        /*0100*/ 	.word	0xffffffff


	//   ....[2]....
        /*0104*/ 	.word	0xffffffff


	//   ....[3]....
        /*0108*/ 	.word	0xffffffff


	//   ....[4]....
        /*010c*/ 	.word	0xffffffff


	//   ....[5]....
        /*0110*/ 	.word	0xffffffff


	//   ....[6]....
        /*0114*/ 	.word	0xffffffff


	//   ....[7]....
        /*0118*/ 	.word	0xffffffff


	//   ....[8]....
        /*011c*/ 	.word	0xffffffff


	//   ....[9]....
        /*0120*/ 	.word	0xffffffff


	//   ....[10]....
        /*0124*/ 	.word	0xffffffff


	//   ....[11]....
        /*0128*/ 	.word	0xffffffff


	//   ....[12]....
        /*012c*/ 	.word	0xffffffff


	//   ....[13]....
        /*0130*/ 	.word	0xffffffff


	//   ....[14]....
        /*0134*/ 	.word	0xffffffff


	//   ....[15]....
        /*0138*/ 	.word	0xffffffff


	//   ....[16]....
        /*013c*/ 	.word	0xffffffff


	//   ....[17]....
        /*0140*/ 	.word	0xffffffff


	//   ....[18]....
        /*0144*/ 	.word	0xffffffff


	//   ....[19]....
        /*0148*/ 	.word	0xffffffff


	//----- nvinfo : EIATTR_COOP_GROUP_INSTR_OFFSETS
	.align		4
.L_1876:
        /*014c*/ 	.byte	0x04, 0x28
        /*014e*/ 	.short	(.L_1878 - .L_1877)


	//   ....[0]....
.L_1877:
        /*0150*/ 	.word	0x00003e90


	//   ....[1]....
        /*0154*/ 	.word	0x00003ec0


	//   ....[2]....
        /*0158*/ 	.word	0x00003ee0


	//   ....[3]....
        /*015c*/ 	.word	0x00003f00


	//   ....[4]....
        /*0160*/ 	.word	0x00003f20


	//   ....[5]....
        /*0164*/ 	.word	0x00004950


	//   ....[6]....
        /*0168*/ 	.word	0x00004970


	//   ....[7]....
        /*016c*/ 	.word	0x00004990


	//   ....[8]....
        /*0170*/ 	.word	0x000049b0


	//   ....[9]....
        /*0174*/ 	.word	0x000049d0


	//   ....[10]....
        /*0178*/ 	.word	0x00005fa0


	//   ....[11]....
        /*017c*/ 	.word	0x00006000


	//   ....[12]....
        /*0180*/ 	.word	0x00006060


	//   ....[13]....
        /*0184*/ 	.word	0x000060c0


	//   ....[14]....
        /*0188*/ 	.word	0x00006120


	//   ....[15]....
        /*018c*/ 	.word	0x00006b90


	//   ....[16]....
        /*0190*/ 	.word	0x00006bf0


	//   ....[17]....
        /*0194*/ 	.word	0x00006c50


	//   ....[18]....
        /*0198*/ 	.word	0x00006cb0


	//   ....[19]....
        /*019c*/ 	.word	0x00006d10


	//----- nvinfo : EIATTR_EXIT_INSTR_OFFSETS
	.align		4
.L_1878:
        /*01a0*/ 	.byte	0x04, 0x1c
        /*01a2*/ 	.short	(.L_1880 - .L_1879)


	//   ....[0]....
.L_1879:
        /*01a4*/ 	.word	0x000004c0


	//   ....[1]....
        /*01a8*/ 	.word	0x00005f50


	//----- nvinfo : EIATTR_MAX_THREADS
	.align		4
.L_1880:
        /*01ac*/ 	.byte	0x04, 0x05
        /*01ae*/ 	.short	(.L_1882 - .L_1881)
.L_1881:
        /*01b0*/ 	.word	0x00000080
        /*01b4*/ 	.word	0x00000001
        /*01b8*/ 	.word	0x00000001


	//----- nvinfo : EIATTR_CRS_STACK_SIZE
	.align		4
.L_1882:
        /*01bc*/ 	.byte	0x04, 0x1e
        /*01be*/ 	.short	(.L_1884 - .L_1883)
.L_1883:
        /*01c0*/ 	.word	0x00000000
.L_1884:


//--------------------- .nv.info._ZN10layer_norm13ln_fwd_kernelINS_13Kernel_traitsIf13__nv_bfloat16S2_S2_fjLj2560ELj1ELj4ELj1ELj16ENS_18Kernel_traits_baseILj2560EfS2_S2_S2_fjLj128EEEEELb0ELb0ELb1ELb0EEEvNS_9FwdParamsE --------------------------
	.section	.nv.info._ZN10layer_norm13ln_fwd_kernelINS_13Kernel_traitsIf13__nv_bfloat16S2_S2_fjLj2560ELj1ELj4ELj1ELj16ENS_18Kernel_traits_baseILj2560EfS2_S2_S2_fjLj128EEEEELb0ELb0ELb1ELb0EEEvNS_9FwdParamsE,"",@"SHT_CUDA_INFO"
	.sectionflags	@""
	.align	4


	//----- nvinfo : EIATTR_CUDA_API_VERSION
	.align		4
        /*0000*/ 	.byte	0x04, 0x37
        /*0002*/ 	.short	(.L_1886 - .L_1885)
.L_1885:
        /*0004*/ 	.word	0x00000082


	//----- nvinfo : EIATTR_SW2861232_WAR
	.align		4
.L_1886:
        /*0008*/ 	.byte	0x01, 0x35
	.zero		2


	//----- nvinfo : EIATTR_PARAM_CBANK
	.align		4
        /*000c*/ 	.byte	0x04, 0x0a
        /*000e*/ 	.short	(.L_1888 - .L_1887)
	.align		4
.L_1887:
        /*0010*/ 	.word	index@(.nv.constant0._ZN10layer_norm13ln_fwd_kernelINS_13Kernel_traitsIf13__nv_bfloat16S2_S2_fjLj2560ELj1ELj4ELj1ELj16ENS_18Kernel_traits_baseILj2560EfS2_S2_S2_fjLj128EEEEELb0ELb0ELb1ELb0EEEvNS_9FwdParamsE)
        /*0014*/ 	.short	0x0160
        /*0016*/ 	.short	0x00e8


	//----- nvinfo : EIATTR_CBANK_PARAM_SIZE
	.align		4
.L_1888:
        /*0018*/ 	.byte	0x03, 0x19
        /*001a*/ 	.short	0x00e8


	//----- nvinfo : EIATTR_KPARAM_INFO
	.align		4
        /*001c*/ 	.byte	0x04, 0x17
        /*001e*/ 	.short	(.L_1890 - .L_1889)
.L_1889:
        /*0020*/ 	.word	0x00000000
        /*0024*/ 	.short	0x0000
        /*0026*/ 	.short	0x0000
        /*0028*/ 	.byte	0x00, 0xf0, 0xa1, 0x03


	//----- nvinfo : EIATTR_MAXREG_COUNT
	.align		4
.L_1890:
        /*002c*/ 	.byte	0x03, 0x1b
        /*002e*/ 	.short	0x00ff


	//----- nvinfo : EIATTR_ANNOTATIONS
	.align		4
        /*0030*/ 	.byte	0x04, 0x55
        /*0032*/ 	.short	(.L_1892 - .L_1891)


	//   ....[0]....
.L_1891:
        /* <DEDUP_REMOVED lines=10> */


	//----- nvinfo : EIATTR_MERCURY_ISA_VERSION
	.align		4
.L_1892:
        /*00c4*/ 	.byte	0x03, 0x5f
        /*00c6*/ 	.short	0x0000


	//----- nvinfo : EIATTR_COOP_GROUP_MASK_REGIDS
	.align		4
        /*00c8*/ 	.byte	0x04, 0x29
        /*00ca*/ 	.short	(.L_1894 - .L_1893)


	//   ....[0]....
.L_1893:
        /*00cc*/ 	.word	0xffffffff


	//   ....[1]....
        /*00d0*/ 	.word	0xffffffff


	//   ....[2]....
        /*00d4*/ 	.word	0xffffffff


	//   ....[3]....
        /*00d8*/ 	.word	0xffffffff


	//   ....[4]....
        /*00dc*/ 	.word	0xffffffff


	//   ....[5]....
        /*00e0*/ 	.word	0xffffffff


	//   ....[6]....
        /*00e4*/ 	.word	0xffffffff


	//   ....[7]....
        /*00e8*/ 	.word	0xffffffff


	//   ....[8]....
        /*00ec*/ 	.word	0xffffffff


	//   ....[9]....
        /*00f0*/ 	.word	0xffffffff


	//   ....[10]....
        /*00f4*/ 	.word	0xffffffff


	//   ....[11]....
        /*00f8*/ 	.word	0xffffffff


	//   ....[12]....
        /*00fc*/ 	.word	0xffffffff


	//   ....[13]....
        /*0100*/ 	.word	0xffffffff


	//   ....[14]....
        /*0104*/ 	.word	0xffffffff


	//   ....[15]....
        /*0108*/ 	.word	0xffffffff


	//   ....[16]....
        /*010c*/ 	.word	0xffffffff


	//   ....[17]....
        /*0110*/ 	.word	0xffffffff


	//   ....[18]....
        /*0114*/ 	.word	0xffffffff


	//   ....[19]....
        /*0118*/ 	.word	0xffffffff


	//----- nvinfo : EIATTR_COOP_GROUP_INSTR_OFFSETS
	.align		4
.L_1894:
        /*011c*/ 	.byte	0x04, 0x28
        /*011e*/ 	.short	(.L_1896 - .L_1895)


	//   ....[0]....
.L_1895:
        /*0120*/ 	.word	0x00005a90


	//   ....[1]....
        /*0124*/ 	.word	0x00005ac0


	//   ....[2]....
        /*0128*/ 	.word	0x00005b10


	//   ....[3]....
        /*012c*/ 	.word	0x00005b30


	//   ....[4]....
        /*0130*/ 	.word	0x00005b50


	//   ....[5]....
        /*0134*/ 	.word	0x000065c0


	//   ....[6]....
        /*0138*/ 	.word	0x000065e0


	//   ....[7]....
        /*013c*/ 	.word	0x00006600


	//   ....[8]....
        /*0140*/ 	.word	0x00006620


	//   ....[9]....
        /*0144*/ 	.word	0x00006640


	//   ....[10]....
        /*0148*/ 	.word	0x00007fa0


	//   ....[11]....
        /*014c*/ 	.word	0x00008010


	//   ....[12]....
        /*0150*/ 	.word	0x00008080


	//   ....[13]....
        /*0154*/ 	.word	0x000080f0


	//   ....[14]....
        /*0158*/ 	.word	0x00008160


	//   ....[15]....
        /*015c*/ 	.word	0x00008c40


	//   ....[16]....
        /*0160*/ 	.word	0x00008ca0


	//   ....[17]....
        /*0164*/ 	.word	0x00008d00


	//   ....[18]....
        /*0168*/ 	.word	0x00008d60


	//   ....[19]....
        /*016c*/ 	.word	0x00008dc0


	//----- nvinfo : EIATTR_EXIT_INSTR_OFFSETS
	.align		4
.L_1896:
        /*0170*/ 	.byte	0x04, 0x1c
        /*0172*/ 	.short	(.L_1898 - .L_1897)


	//   ....[0]....
.L_1897:
        /*0174*/ 	.word	0x00000e30


	//   ....[1]....
        /*0178*/ 	.word	0x00007f40


	//----- nvinfo : EIATTR_MAX_THREADS
	.align		4
.L_1898:
        /*017c*/ 	.byte	0x04, 0x05
        /*017e*/ 	.short	(.L_1900 - .L_1899)
.L_1899:
        /*0180*/ 	.word	0x00000080
        /*0184*/ 	.word	0x00000001
        /*0188*/ 	.word	0x00000001


	//----- nvinfo : EIATTR_CRS_STACK_SIZE
	.align		4
.L_1900:
        /*018c*/ 	.byte	0x04, 0x1e
        /*018e*/ 	.short	(.L_1902 - .L_1901)
.L_1901:
        /*0190*/ 	.word	0x00000000
.L_1902:


//--------------------- .nv.info._ZN10layer_norm13ln_fwd_kernelINS_13Kernel_traitsIf13__nv_bfloat16S2_S2_fjLj2560ELj1ELj4ELj1ELj16ENS_18Kernel_traits_baseILj2560EfS2_S2_S2_fjLj128EEEEELb0ELb0ELb1ELb1EEEvNS_9FwdParamsE --------------------------
	.section	.nv.info._ZN10layer_norm13ln_fwd_kernelINS_13Kernel_traitsIf13__nv_bfloat16S2_S2_fjLj2560ELj1ELj4ELj1ELj16ENS_18Kernel_traits_baseILj2560EfS2_S2_S2_fjLj128EEEEELb0ELb0ELb1ELb1EEEvNS_9FwdParamsE,"",@"SHT_CUDA_INFO"
	.sectionflags	@""
	.align	4


	//----- nvinfo : EIATTR_CUDA_API_VERSION
	.align		4
        /*0000*/ 	.byte	0x04, 0x37
        /*0002*/ 	.short	(.L_1904 - .L_1903)
.L_1903:
        /*0004*/ 	.word	0x00000082


	//----- nvinfo : EIATTR_SW2861232_WAR
	.align		4
.L_1904:
        /*0008*/ 	.byte	0x01, 0x35
	.zero		2


	//----- nvinfo : EIATTR_PARAM_CBANK
	.align		4
        /*000c*/ 	.byte	0x04, 0x0a
        /*000e*/ 	.short	(.L_1906 - .L_1905)
	.align		4
.L_1905:
        /*0010*/ 	.word	index@(.nv.constant0._ZN10layer_norm13ln_fwd_kernelINS_13Kernel_traitsIf13__nv_bfloat16S2_S2_fjLj2560ELj1ELj4ELj1ELj16ENS_18Kernel_traits_baseILj2560EfS2_S2_S2_fjLj128EEEEELb0ELb0ELb1ELb1EEEvNS_9FwdParamsE)
        /*0014*/ 	.short	0x0160
        /*0016*/ 	.short	0x00e8


	//----- nvinfo : EIATTR_CBANK_PARAM_SIZE
	.align		4
.L_1906:
        /*0018*/ 	.byte	0x03, 0x19
        /*001a*/ 	.short	0x00e8


	//----- nvinfo : EIATTR_KPARAM_INFO
	.align		4
        /*001c*/ 	.byte	0x04, 0x17
        /*001e*/ 	.short	(.L_1908 - .L_1907)
.L_1907:
        /*0020*/ 	.word	0x00000000
        /*0024*/ 	.short	0x0000
        /*0026*/ 	.short	0x0000
        /*0028*/ 	.byte	0x00, 0xf0, 0xa1, 0x03


	//----- nvinfo : EIATTR_MAXREG_COUNT
	.align		4
.L_1908:
        /*002c*/ 	.byte	0x03, 0x1b
        /*002e*/ 	.short	0x00ff


	//----- nvinfo : EIATTR_ANNOTATIONS
	.align		4
        /*0030*/ 	.byte	0x04, 0x55
        /*0032*/ 	.short	(.L_1910 - .L_1909)


	//   ....[0]....
.L_1909:
        /*0034*/ 	.word	0x00000001
        /*0038*/ 	.byte	0x20, 0x06, 0x00, 0x00, 0x01, 0x00, 0x00, 0x00, 0x30, 0x06, 0x00, 0x00, 0x01, 0x00, 0x00, 0x00
        /*0048*/ 	.byte	0xf0, 0x07, 0x00, 0x00, 0x01, 0x00, 0x00, 0x00, 0xb0, 0x56, 0x00, 0x00, 0x01, 0x00, 0x00, 0x00
        /*0058*/ 	.byte	0x10, 0x58, 0x00, 0x00, 0x01, 0x00, 0x00, 0x00, 0x40, 0x58, 0x00, 0x00, 0x01, 0x00, 0x00, 0x00
        /*0068*/ 	.byte	0xe0, 0x58, 0x00, 0x00, 0x01, 0x00, 0x00, 0x00, 0x00, 0x59, 0x00, 0x00


	//----- nvinfo : EIATTR_MERCURY_ISA_VERSION
	.align		4
.L_1910:
        /*0074*/ 	.byte	0x03, 0x5f
        /*0076*/ 	.short	0x0000


	//----- nvinfo : EIATTR_COOP_GROUP_MASK_REGIDS
	.align		4
        /*0078*/ 	.byte	0x04, 0x29
        /*007a*/ 	.short	(.L_1912 - .L_1911)


	//   ....[0]....
.L_1911:
        /*007c*/ 	.word	0xffffffff


	//   ....[1]....
        /*0080*/ 	.word	0xffffffff


	//   ....[2]....
        /*0084*/ 	.word	0xffffffff


	//   ....[3]....
        /*0088*/ 	.word	0xffffffff


	//   ....[4]....
        /*008c*/ 	.word	0xffffffff


	//   ....[5]....
        /*0090*/ 	.word	0xffffffff


	//   ....[6]....
        /*0094*/ 	.word	0xffffffff


	//   ....[7]....
        /*0098*/ 	.word	0xffffffff


	//   ....[8]....
        /*009c*/ 	.word	0xffffffff


	//   ....[9]....
        /*00a0*/ 	.word	0xffffffff


	//   ....[10]....
        /*00a4*/ 	.word	0xffffffff


	//   ....[11]....
        /*00a8*/ 	.word	0xffffffff


	//   ....[12]....
        /*00ac*/ 	.word	0xffffffff


	//   ....[13]....
        /*00b0*/ 	.word	0xffffffff


	//   ....[14]....
        /*00b4*/ 	.word	0xffffffff


	//   ....[15]....
        /*00b8*/ 	.word	0xffffffff


	//   ....[16]....
        /*00bc*/ 	.word	0xffffffff


	//   ....[17]....
        /*00c0*/ 	.word	0xffffffff


	//   ....[18]....
        /*00c4*/ 	.word	0xffffffff


	//   ....[19]....
        /*00c8*/ 	.word	0xffffffff


	//----- nvinfo : EIATTR_COOP_GROUP_INSTR_OFFSETS
	.align		4
.L_1912:
        /*00cc*/ 	.byte	0x04, 0x28
        /*00ce*/ 	.short	(.L_1914 - .L_1913)


	//   ....[0]....
.L_1913:
        /*00d0*/ 	.word	0x00004b60


	//   ....[1]....
        /*00d4*/ 	.word	0x00004b90


	//   ....[2]....
        /*00d8*/ 	.word	0x00004bb0


	//   ....[3]....
        /*00dc*/ 	.word	0x00004bd0


	//   ....[4]....
        /*00e0*/ 	.word	0x00004bf0


	//   ....[5]....
        /*00e4*/ 	.word	0x00005620


	//   ....[6]....
        /*00e8*/ 	.word	0x00005640


	//   ....[7]....
        /*00ec*/ 	.word	0x00005660


	//   ....[8]....
        /*00f0*/ 	.word	0x00005680


	//   ....[9]....
        /*00f4*/ 	.word	0x000056a0


	//   ....[10]....
        /*00f8*/ 	.word	0x00006f30


	//   ....[11]....
        /*00fc*/ 	.word	0x00006fa0


	//   ....[12]....
        /*0100*/ 	.word	0x00007010


	//   ....[13]....
        /*0104*/ 	.word	0x00007080


	//   ....[14]....
        /*0108*/ 	.word	0x000070f0


	//   ....[15]....
        /*010c*/ 	.word	0x00007b60


	//   ....[16]....
        /*0110*/ 	.word	0x00007bc0


	//   ....[17]....
        /*0114*/ 	.word	0x00007c20


	//   ....[18]....
        /*0118*/ 	.word	0x00007c80


	//   ....[19]....
        /*011c*/ 	.word	0x00007ce0


	//----- nvinfo : EIATTR_EXIT_INSTR_OFFSETS
	.align		4
.L_1914:
        /*0120*/ 	.byte	0x04, 0x1c
        /*0122*/ 	.short	(.L_1916 - .L_1915)


	//   ....[0]....
.L_1915:
        /*0124*/ 	.word	0x000004c0


	//   ....[1]....
        /*0128*/ 	.word	0x00006ed0


	//----- nvinfo : EIATTR_MAX_THREADS
	.align		4
.L_1916:
        /*012c*/ 	.byte	0x04, 0x05
        /*012e*/ 	.short	(.L_1918 - .L_1917)
.L_1917:
        /*0130*/ 	.word	0x00000080
        /*0134*/ 	.word	0x00000001
        /*0138*/ 	.word	0x00000001


	//----- nvinfo : EIATTR_CRS_STACK_SIZE
	.align		4
.L_1918:
        /*013c*/ 	.byte	0x04, 0x1e
        /*013e*/ 	.short	(.L_1920 - .L_1919)
.L_1919:
        /*0140*/ 	.word	0x00000000
.L_1920:


//--------------------- .nv.info._ZN10layer_norm13ln_fwd_kernelINS_13Kernel_traitsIf13__nv_bfloat16S2_S2_fjLj2560ELj1ELj4ELj1ELj16ENS_18Kernel_traits_baseILj2560EfS2_S2_S2_fjLj128EEEEELb0ELb1ELb0ELb0EEEvNS_9FwdParamsE --------------------------
	.section	.nv.info._ZN10layer_norm13ln_fwd_kernelINS_13Kernel_traitsIf13__nv_bfloat16S2_S2_fjLj2560ELj1ELj4ELj1ELj16ENS_18Kernel_traits_baseILj2560EfS2_S2_S2_fjLj128EEEEELb0ELb1ELb0ELb0EEEvNS_9FwdParamsE,"",@"SHT_CUDA_INFO"
	.sectionflags	@""
	.align	4


	//----- nvinfo : EIATTR_CUDA_API_VERSION
	.align		4
        /*0000*/ 	.byte	0x04, 0x37
        /*0002*/ 	.short	(.L_1922 - .L_1921)
.L_1921:
        /*0004*/ 	.word	0x00000082


	//----- nvinfo : EIATTR_SW2861232_WAR
	.align		4
.L_1922:
        /*0008*/ 	.byte	0x01, 0x35
	.zero		2


	//----- nvinfo : EIATTR_PARAM_CBANK
	.align		4
        /*000c*/ 	.byte	0x04, 0x0a
        /*000e*/ 	.short	(.L_1924 - .L_1923)
	.align		4
.L_1923:
        /*0010*/ 	.word	index@(.nv.constant0._ZN10layer_norm13ln_fwd_kernelINS_13Kernel_traitsIf13__nv_bfloat16S2_S2_fjLj2560ELj1ELj4ELj1ELj16ENS_18Kernel_traits_baseILj2560EfS2_S2_S2_fjLj128EEEEELb0ELb1ELb0ELb0EEEvNS_9FwdParamsE)
        /*0014*/ 	.short	0x0160
        /*0016*/ 	.short	0x00e8


	//----- nvinfo : EIATTR_CBANK_PARAM_SIZE
	.align		4
.L_1924:
        /*0018*/ 	.byte	0x03, 0x19
        /*001a*/ 	.short	0x00e8


	//----- nvinfo : EIATTR_KPARAM_INFO
	.align		4
        /*001c*/ 	.byte	0x04, 0x17
        /*001e*/ 	.short	(.L_1926 - .L_1925)
.L_1925:
        /*0020*/ 	.word	0x00000000
        /*0024*/ 	.short	0x0000
        /*0026*/ 	.short	0x0000
        /*0028*/ 	.byte	0x00, 0xf0, 0xa1, 0x03


	//----- nvinfo : EIATTR_MAXREG_COUNT
	.align		4
.L_1926:
        /*002c*/ 	.byte	0x03, 0x1b
        /*002e*/ 	.short	0x00ff


	//----- nvinfo : EIATTR_ANNOTATIONS
	.align		4
        /*0030*/ 	.byte	0x04, 0x55
        /*0032*/ 	.short	(.L_1928 - .L_1927)


	//   ....[0]....
.L_1927:
        /* <DEDUP_REMOVED lines=69> */


	//----- nvinfo : EIATTR_MERCURY_ISA_VERSION
	.align		4
.L_1928:
        /*0474*/ 	.byte	0x03, 0x5f
        /*0476*/ 	.short	0x0000


	//----- nvinfo : EIATTR_COOP_GROUP_MASK_REGIDS
	.align		4
        /*0478*/ 	.byte	0x04, 0x29
        /*047a*/ 	.short	(.L_1930 - .L_1929)


	//   ....[0]....
.L_1929:
        /*047c*/ 	.word	0xffffffff


	//   ....[1]....
        /*0480*/ 	.word	0xffffffff


	//   ....[2]....
        /*0484*/ 	.word	0xffffffff


	//   ....[3]....
        /*0488*/ 	.word	0xffffffff


	//   ....[4]....
        /*048c*/ 	.word	0xffffffff


	//   ....[5]....
        /*0490*/ 	.word	0xffffffff


	//   ....[6]....
        /*0494*/ 	.word	0xffffffff


	//   ....[7]....
        /*0498*/ 	.word	0xffffffff


	//   ....[8]....
        /*049c*/ 	.word	0xffffffff


	//   ....[9]....
        /*04a0*/ 	.word	0xffffffff


	//   ....[10]....
        /*04a4*/ 	.word	0xffffffff


	//   ....[11]....
        /*04a8*/ 	.word	0xffffffff


	//   ....[12]....
        /*04ac*/ 	.word	0xffffffff


	//   ....[13]....
        /*04b0*/ 	.word	0xffffffff


	//   ....[14]....
        /*04b4*/ 	.word	0xffffffff


	//   ....[15]....
        /*04b8*/ 	.word	0xffffffff


	//   ....[16]....
        /*04bc*/ 	.word	0xffffffff


	//   ....[17]....
        /*04c0*/ 	.word	0xffffffff


	//   ....[18]....
        /*04c4*/ 	.word	0xffffffff


	//   ....[19]....
        /*04c8*/ 	.word	0xffffffff


	//----- nvinfo : EIATTR_COOP_GROUP_INSTR_OFFSETS
	.align		4
.L_1930:
        /*04cc*/ 	.byte	0x04, 0x28
        /*04ce*/ 	.short	(.L_1932 - .L_1931)


	//   ....[0]....
.L_1931:
        /*04d0*/ 	.word	0x00004430


	//   ....[1]....
        /*04d4*/ 	.word	0x00004460


	//   ....[2]....
        /*04d8*/ 	.word	0x000044b0


	//   ....[3]....
        /*04dc*/ 	.word	0x000044d0


	//   ....[4]....
        /*04e0*/ 	.word	0x000044f0


	//   ....[5]....
        /*04e4*/ 	.word	0x00004f70


	//   ....[6]....
        /*04e8*/ 	.word	0x00004f90


	//   ....[7]....
        /*04ec*/ 	.word	0x00004fb0


	//   ....[8]....
        /*04f0*/ 	.word	0x00004fd0


	//   ....[9]....
        /*04f4*/ 	.word	0x00004ff0


	//   ....[10]....
        /*04f8*/ 	.word	0x00006930


	//   ....[11]....
        /*04fc*/ 	.word	0x00006990


	//   ....[12]....
        /*0500*/ 	.word	0x000069f0


	//   ....[13]....
        /*0504*/ 	.word	0x00006a50


	//   ....[14]....
        /*0508*/ 	.word	0x00006ab0


	//   ....[15]....
        /*050c*/ 	.word	0x000075a0


	//   ....[16]....
        /*0510*/ 	.word	0x00007600


	//   ....[17]....
        /*0514*/ 	.word	0x00007660


	//   ....[18]....
        /*0518*/ 	.word	0x000076c0


	//   ....[19]....
        /*051c*/ 	.word	0x00007720


	//----- nvinfo : EIATTR_EXIT_INSTR_OFFSETS
	.align		4
.L_1932:
        /*0520*/ 	.byte	0x04, 0x1c
        /*0522*/ 	.short	(.L_1934 - .L_1933)


	//   ....[0]....
.L_1933:
        /*0524*/ 	.word	0x00001310


	//   ....[1]....
        /*0528*/ 	.word	0x000068e0


	//----- nvinfo : EIATTR_MAX_THREADS
	.align		4
.L_1934:
        /*052c*/ 	.byte	0x04, 0x05
        /*052e*/ 	.short	(.L_1936 - .L_1935)
.L_1935:
        /*0530*/ 	.word	0x00000080
        /*0534*/ 	.word	0x00000001
        /*0538*/ 	.word	0x00000001


	//----- nvinfo : EIATTR_CRS_STACK_SIZE
	.align		4
.L_1936:
        /*053c*/ 	.byte	0x04, 0x1e
        /*053e*/ 	.short	(.L_1938 - .L_1937)
.L_1937:
        /*0540*/ 	.word	0x00000000
.L_1938:


//--------------------- .nv.info._ZN10layer_norm13ln_fwd_kernelINS_13Kernel_traitsIf13__nv_bfloat16S2_S2_fjLj2560ELj1ELj4ELj1ELj16ENS_18Kernel_traits_baseILj2560EfS2_S2_S2_fjLj128EEEEELb0ELb1ELb0ELb1EEEvNS_9FwdParamsE --------------------------
	.section	.nv.info._ZN10layer_norm13ln_fwd_kernelINS_13Kernel_traitsIf13__nv_bfloat16S2_S2_fjLj2560ELj1ELj4ELj1ELj16ENS_18Kernel_traits_baseILj2560EfS2_S2_S2_fjLj128EEEEELb0ELb1ELb0ELb1EEEvNS_9FwdParamsE,"",@"SHT_CUDA_INFO"
	.sectionflags	@""
	.align	4


	//----- nvinfo : EIATTR_CUDA_API_VERSION
	.align		4
        /*0000*/ 	.byte	0x04, 0x37
        /*0002*/ 	.short	(.L_1940 - .L_1939)
.L_1939:
        /*0004*/ 	.word	0x00000082


	//----- nvinfo : EIATTR_SW2861232_WAR
	.align		4
.L_1940:
        /*0008*/ 	.byte	0x01, 0x35
	.zero		2


	//----- nvinfo : EIATTR_PARAM_CBANK
	.align		4
        /*000c*/ 	.byte	0x04, 0x0a
        /*000e*/ 	.short	(.L_1942 - .L_1941)
	.align		4
.L_1941:
        /*0010*/ 	.word	index@(.nv.constant0._ZN10layer_norm13ln_fwd_kernelINS_13Kernel_traitsIf13__nv_bfloat16S2_S2_fjLj2560ELj1ELj4ELj1ELj16ENS_18Kernel_traits_baseILj2560EfS2_S2_S2_fjLj128EEEEELb0ELb1ELb0ELb1EEEvNS_9FwdParamsE)
        /*0014*/ 	.short	0x0160
        /*0016*/ 	.short	0x00e8


	//----- nvinfo : EIATTR_CBANK_PARAM_SIZE
	.align		4
.L_1942:
        /*0018*/ 	.byte	0x03, 0x19
        /*001a*/ 	.short	0x00e8


	//----- nvinfo : EIATTR_KPARAM_INFO
	.align		4
        /*001c*/ 	.byte	0x04, 0x17
        /*001e*/ 	.short	(.L_1944 - .L_1943)
.L_1943:
        /*0020*/ 	.word	0x00000000
        /*0024*/ 	.short	0x0000
        /*0026*/ 	.short	0x0000
        /*0028*/ 	.byte	0x00, 0xf0, 0xa1, 0x03


	//----- nvinfo : EIATTR_MAXREG_COUNT
	.align		4
.L_1944:
        /*002c*/ 	.byte	0x03, 0x1b
        /*002e*/ 	.short	0x00ff


	//----- nvinfo : EIATTR_ANNOTATIONS
	.align		4
        /*0030*/ 	.byte	0x04, 0x55
        /*0032*/ 	.short	(.L_1946 - .L_1945)


	//   ....[0]....
.L_1945:
        /* <DEDUP_REMOVED lines=71> */


	//----- nvinfo : EIATTR_MERCURY_ISA_VERSION
	.align		4
.L_1946:
        /*0494*/ 	.byte	0x03, 0x5f
        /*0496*/ 	.short	0x0000


	//----- nvinfo : EIATTR_COOP_GROUP_MASK_REGIDS
	.align		4
        /*0498*/ 	.byte	0x04, 0x29
        /*049a*/ 	.short	(.L_1948 - .L_1947)


	//   ....[0]....
.L_1947:
        /*049c*/ 	.word	0xffffffff


	//   ....[1]....
        /*04a0*/ 	.word	0xffffffff


	//   ....[2]....
        /*04a4*/ 	.word	0xffffffff


	//   ....[3]....
        /*04a8*/ 	.word	0xffffffff


	//   ....[4]....
        /*04ac*/ 	.word	0xffffffff


	//   ....[5]....
        /*04b0*/ 	.word	0xffffffff


	//   ....[6]....
        /*04b4*/ 	.word	0xffffffff


	//   ....[7]....
        /*04b8*/ 	.word	0xffffffff


	//   ....[8]....
        /*04bc*/ 	.word	0xffffffff


	//   ....[9]....
        /*04c0*/ 	.word	0xffffffff


	//   ....[10]....
        /*04c4*/ 	.word	0xffffffff


	//   ....[11]....
        /*04c8*/ 	.word	0xffffffff


	//   ....[12]....
        /*04cc*/ 	.word	0xffffffff


	//   ....[13]....
        /*04d0*/ 	.word	0xffffffff


	//   ....[14]....
        /*04d4*/ 	.word	0xffffffff


	//   ....[15]....
        /*04d8*/ 	.word	0xffffffff


	//   ....[16]....
        /*04dc*/ 	.word	0xffffffff


	//   ....[17]....
        /*04e0*/ 	.word	0xffffffff


	//   ....[18]....
        /*04e4*/ 	.word	0xffffffff


	//   ....[19]....
        /*04e8*/ 	.word	0xffffffff


	//----- nvinfo : EIATTR_COOP_GROUP_INSTR_OFFSETS
	.align		4
.L_1948:
        /*04ec*/ 	.byte	0x04, 0x28
        /*04ee*/ 	.short	(.L_1950 - .L_1949)


	//   ....[0]....
.L_1949:
        /*04f0*/ 	.word	0x00003320


	//   ....[1]....
        /*04f4*/ 	.word	0x00003350


	//   ....[2]....
        /*04f8*/ 	.word	0x00003370


	//   ....[3]....
        /*04fc*/ 	.word	0x00003390


	//   ....[4]....
        /*0500*/ 	.word	0x000033b0


	//   ....[5]....
        /*0504*/ 	.word	0x00003de0


	//   ....[6]....
        /*0508*/ 	.word	0x00003e00


	//   ....[7]....
        /*050c*/ 	.word	0x00003e20


	//   ....[8]....
        /*0510*/ 	.word	0x00003e40


	//   ....[9]....
        /*0514*/ 	.word	0x00003e60


	//   ....[10]....
        /*0518*/ 	.word	0x00005670


	//   ....[11]....
        /*051c*/ 	.word	0x000056e0


	//   ....[12]....
        /*0520*/ 	.word	0x00005750


	//   ....[13]....
        /*0524*/ 	.word	0x000057c0


	//   ....[14]....
        /*0528*/ 	.word	0x00005830


	//   ....[15]....
        /*052c*/ 	.word	0x000062a0


	//   ....[16]....
        /*0530*/ 	.word	0x00006300


	//   ....[17]....
        /*0534*/ 	.word	0x00006360


	//   ....[18]....
        /*0538*/ 	.word	0x000063c0


	//   ....[19]....
        /*053c*/ 	.word	0x00006420


	//----- nvinfo : EIATTR_EXIT_INSTR_OFFSETS
	.align		4
.L_1950:
        /*0540*/ 	.byte	0x04, 0x1c
        /*0542*/ 	.short	(.L_1952 - .L_1951)


	//   ....[0]....
.L_1951:
        /*0544*/ 	.word	0x000004f0


	//   ....[1]....
        /*0548*/ 	.word	0x00005610


	//----- nvinfo : EIATTR_MAX_THREADS
	.align		4
.L_1952:
        /*054c*/ 	.byte	0x04, 0x05
        /*054e*/ 	.short	(.L_1954 - .L_1953)
.L_1953:
        /*0550*/ 	.word	0x00000080
        /*0554*/ 	.word	0x00000001
        /*0558*/ 	.word	0x00000001


	//----- nvinfo : EIATTR_CRS_STACK_SIZE
	.align		4
.L_1954:
        /*055c*/ 	.byte	0x04, 0x1e
        /*055e*/ 	.short	(.L_1956 - .L_1955)
.L_1955:
        /*0560*/ 	.word	0x00000000
.L_1956:


//--------------------- .nv.info._ZN10layer_norm13ln_fwd_kernelINS_13Kernel_traitsIf13__nv_bfloat16S2_S2_fjLj2560ELj1ELj4ELj1ELj16ENS_18Kernel_traits_baseILj2560EfS2_S2_S2_fjLj128EEEEELb0ELb1ELb1ELb0EEEvNS_9FwdParamsE --------------------------
	.section	.nv.info._ZN10layer_norm13ln_fwd_kernelINS_13Kernel_traitsIf13__nv_bfloat16S2_S2_fjLj2560ELj1ELj4ELj1ELj16ENS_18Kernel_traits_baseILj2560EfS2_S2_S2_fjLj128EEEEELb0ELb1ELb1ELb0EEEvNS_9FwdParamsE,"",@"SHT_CUDA_INFO"
	.sectionflags	@""
	.align	4


	//----- nvinfo : EIATTR_CUDA_API_VERSION
	.align		4
        /*0000*/ 	.byte	0x04, 0x37
        /*0002*/ 	.short	(.L_1958 - .L_1957)
.L_1957:
        /*0004*/ 	.word	0x00000082


	//----- nvinfo : EIATTR_SW2861232_WAR
	.align		4
.L_1958:
        /*0008*/ 	.byte	0x01, 0x35
	.zero		2


	//----- nvinfo : EIATTR_PARAM_CBANK
	.align		4
        /*000c*/ 	.byte	0x04, 0x0a
        /*000e*/ 	.short	(.L_1960 - .L_1959)
	.align		4
.L_1959:
        /*0010*/ 	.word	index@(.nv.constant0._ZN10layer_norm13ln_fwd_kernelINS_13Kernel_traitsIf13__nv_bfloat16S2_S2_fjLj2560ELj1ELj4ELj1ELj16ENS_18Kernel_traits_baseILj2560EfS2_S2_S2_fjLj128EEEEELb0ELb1ELb1ELb0EEEvNS_9FwdParamsE)
        /*0014*/ 	.short	0x0160
        /*0016*/ 	.short	0x00e8


	//----- nvinfo : EIATTR_CBANK_PARAM_SIZE
	.align		4
.L_1960:
        /*0018*/ 	.byte	0x03, 0x19
        /*001a*/ 	.short	0x00e8


	//----- nvinfo : EIATTR_KPARAM_INFO
	.align		4
        /*001c*/ 	.byte	0x04, 0x17
        /*001e*/ 	.short	(.L_1962 - .L_1961)
.L_1961:
        /*0020*/ 	.word	0x00000000
        /*0024*/ 	.short	0x0000
        /*0026*/ 	.short	0x0000
        /*0028*/ 	.byte	0x00, 0xf0, 0xa1, 0x03


	//----- nvinfo : EIATTR_MAXREG_COUNT
	.align		4
.L_1962:
        /*002c*/ 	.byte	0x03, 0x1b
        /*002e*/ 	.short	0x00ff


	//----- nvinfo : EIATTR_ANNOTATIONS
	.align		4
        /*0030*/ 	.byte	0x04, 0x55
        /*0032*/ 	.short	(.L_1964 - .L_1963)


	//   ....[0]....
.L_1963:
        /* <DEDUP_REMOVED lines=72> */


	//----- nvinfo : EIATTR_MERCURY_ISA_VERSION
	.align		4
.L_1964:
        /*04a4*/ 	.byte	0x03, 0x5f
        /*04a6*/ 	.short	0x0000


	//----- nvinfo : EIATTR_COOP_GROUP_MASK_REGIDS
	.align		4
        /*04a8*/ 	.byte	0x04, 0x29
        /*04aa*/ 	.short	(.L_1966 - .L_1965)


	//   ....[0]....
.L_1965:
        /*04ac*/ 	.word	0xffffffff


	//   ....[1]....
        /*04b0*/ 	.word	0xffffffff


	//   ....[2]....
        /*04b4*/ 	.word	0xffffffff


	//   ....[3]....
        /*04b8*/ 	.word	0xffffffff


	//   ....[4]....
        /*04bc*/ 	.word	0xffffffff


	//   ....[5]....
        /*04c0*/ 	.word	0xffffffff


	//   ....[6]....
        /*04c4*/ 	.word	0xffffffff


	//   ....[7]....
        /*04c8*/ 	.word	0xffffffff


	//   ....[8]....
        /*04cc*/ 	.word	0xffffffff


	//   ....[9]....
        /*04d0*/ 	.word	0xffffffff


	//   ....[10]....
        /*04d4*/ 	.word	0xffffffff


	//   ....[11]....
        /*04d8*/ 	.word	0xffffffff


	//   ....[12]....
        /*04dc*/ 	.word	0xffffffff


	//   ....[13]....
        /*04e0*/ 	.word	0xffffffff


	//   ....[14]....
        /*04e4*/ 	.word	0xffffffff


	//   ....[15]....
        /*04e8*/ 	.word	0xffffffff


	//   ....[16]....
        /*04ec*/ 	.word	0xffffffff


	//   ....[17]....
        /*04f0*/ 	.word	0xffffffff


	//   ....[18]....
        /*04f4*/ 	.word	0xffffffff


	//   ....[19]....
        /*04f8*/ 	.word	0xffffffff


	//----- nvinfo : EIATTR_COOP_GROUP_INSTR_OFFSETS
	.align		4
.L_1966:
        /*04fc*/ 	.byte	0x04, 0x28
        /*04fe*/ 	.short	(.L_1968 - .L_1967)


	//   ....[0]....
.L_1967:
        /*0500*/ 	.word	0x00006950


	//   ....[1]....
        /*0504*/ 	.word	0x00006980


	//   ....[2]....
        /*0508*/ 	.word	0x000069d0


	//   ....[3]....
        /*050c*/ 	.word	0x000069f0


	//   ....[4]....
        /*0510*/ 	.word	0x00006a10


	//   ....[5]....
        /*0514*/ 	.word	0x00007480


	//   ....[6]....
        /*0518*/ 	.word	0x000074a0


	//   ....[7]....
        /*051c*/ 	.word	0x000074c0


	//   ....[8]....
        /*0520*/ 	.word	0x000074e0


	//   ....[9]....
        /*0524*/ 	.word	0x00007500


	//   ....[10]....
        /*0528*/ 	.word	0x00008ee0


	//   ....[11]....
        /*052c*/ 	.word	0x00008f50


	//   ....[12]....
        /*0530*/ 	.word	0x00008fc0


	//   ....[13]....
        /*0534*/ 	.word	0x00009030


	//   ....[14]....
        /*0538*/ 	.word	0x000090a0


	//   ....[15]....
        /*053c*/ 	.word	0x00009b80


	//   ....[16]....
        /*0540*/ 	.word	0x00009be0


	//   ....[17]....
        /*0544*/ 	.word	0x00009c40


	//   ....[18]....
        /*0548*/ 	.word	0x00009ca0


	//   ....[19]....
        /*054c*/ 	.word	0x00009d00


	//----- nvinfo : EIATTR_EXIT_INSTR_OFFSETS
	.align		4
.L_1968:
        /*0550*/ 	.byte	0x04, 0x1c
        /*0552*/ 	.short	(.L_1970 - .L_1969)


	//   ....[0]....
.L_1969:
        /*0554*/ 	.word	0x00001330


	//   ....[1]....
        /*0558*/ 	.word	0x00008e80


	//----- nvinfo : EIATTR_MAX_THREADS
	.align		4
.L_1970:
        /*055c*/ 	.byte	0x04, 0x05
        /*055e*/ 	.short	(.L_1972 - .L_1971)
.L_1971:
        /*0560*/ 	.word	0x00000080
        /*0564*/ 	.word	0x00000001
        /*0568*/ 	.word	0x00000001


	//----- nvinfo : EIATTR_CRS_STACK_SIZE
	.align		4
.L_1972:
        /*056c*/ 	.byte	0x04, 0x1e
        /*056e*/ 	.short	(.L_1974 - .L_1973)
.L_1973:
        /*0570*/ 	.word	0x00000000
.L_1974:


//--------------------- .nv.info._ZN10layer_norm13ln_fwd_kernelINS_13Kernel_traitsIf13__nv_bfloat16S2_S2_fjLj2560ELj1ELj4ELj1ELj16ENS_18Kernel_traits_baseILj2560EfS2_S2_S2_fjLj128EEEEELb0ELb1ELb1ELb1EEEvNS_9FwdParamsE --------------------------
	.section	.nv.info._ZN10layer_norm13ln_fwd_kernelINS_13Kernel_traitsIf13__nv_bfloat16S2_S2_fjLj2560ELj1ELj4ELj1ELj16ENS_18Kernel_traits_baseILj2560EfS2_S2_S2_fjLj128EEEEELb0ELb1ELb1ELb1EEEvNS_9FwdParamsE,"",@"SHT_CUDA_INFO"
	.sectionflags	@""
	.align	4


	//----- nvinfo : EIATTR_CUDA_API_VERSION
	.align		4
        /*0000*/ 	.byte	0x04, 0x37
        /*0002*/ 	.short	(.L_1976 - .L_1975)
.L_1975:
        /*0004*/ 	.word	0x00000082


	//----- nvinfo : EIATTR_SW2861232_WAR
	.align		4
.L_1976:
        /*0008*/ 	.byte	0x01, 0x35
	.zero		2


	//----- nvinfo : EIATTR_PARAM_CBANK
	.align		4
        /*000c*/ 	.byte	0x04, 0x0a
        /*000e*/ 	.short	(.L_1978 - .L_1977)
	.align		4
.L_1977:
        /*0010*/ 	.word	index@(.nv.constant0._ZN10layer_norm13ln_fwd_kernelINS_13Kernel_traitsIf13__nv_bfloat16S2_S2_fjLj2560ELj1ELj4ELj1ELj16ENS_18Kernel_traits_baseILj2560EfS2_S2_S2_fjLj128EEEEELb0ELb1ELb1ELb1EEEvNS_9FwdParamsE)
        /*0014*/ 	.short	0x0160
        /*0016*/ 	.short	0x00e8


	//----- nvinfo : EIATTR_CBANK_PARAM_SIZE
	.align		4
.L_1978:
        /*0018*/ 	.byte	0x03, 0x19
        /*001a*/ 	.short	0x00e8


	//----- nvinfo : EIATTR_KPARAM_INFO
	.align		4
        /*001c*/ 	.byte	0x04, 0x17
        /*001e*/ 	.short	(.L_1980 - .L_1979)
.L_1979:
        /*0020*/ 	.word	0x00000000
        /*0024*/ 	.short	0x0000
        /*0026*/ 	.short	0x0000
        /*0028*/ 	.byte	0x00, 0xf0, 0xa1, 0x03


	//----- nvinfo : EIATTR_MAXREG_COUNT
	.align		4
.L_1980:
        /*002c*/ 	.byte	0x03, 0x1b
        /*002e*/ 	.short	0x00ff


	//----- nvinfo : EIATTR_ANNOTATIONS
	.align		4
        /*0030*/ 	.byte	0x04, 0x55
        /*0032*/ 	.short	(.L_1982 - .L_1981)


	//   ....[0]....
.L_1981:
        /* <DEDUP_REMOVED lines=66> */


	//----- nvinfo : EIATTR_MERCURY_ISA_VERSION
	.align		4
.L_1982:
        /*0444*/ 	.byte	0x03, 0x5f
        /*0446*/ 	.short	0x0000


	//----- nvinfo : EIATTR_COOP_GROUP_MASK_REGIDS
	.align		4
        /*0448*/ 	.byte	0x04, 0x29
        /*044a*/ 	.short	(.L_1984 - .L_1983)


	//   ....[0]....
.L_1983:
        /*044c*/ 	.word	0xffffffff


	//   ....[1]....
        /*0450*/ 	.word	0xffffffff


	//   ....[2]....
        /*0454*/ 	.word	0xffffffff


	//   ....[3]....
        /*0458*/ 	.word	0xffffffff


	//   ....[4]....
        /*045c*/ 	.word	0xffffffff


	//   ....[5]....
        /*0460*/ 	.word	0xffffffff


	//   ....[6]....
        /*0464*/ 	.word	0xffffffff


	//   ....[7]....
        /*0468*/ 	.word	0xffffffff


	//   ....[8]....
        /*046c*/ 	.word	0xffffffff


	//   ....[9]....
        /*0470*/ 	.word	0xffffffff


	//   ....[10]....
        /*0474*/ 	.word	0xffffffff


	//   ....[11]....
        /*0478*/ 	.word	0xffffffff


	//   ....[12]....
        /*047c*/ 	.word	0xffffffff


	//   ....[13]....
        /*0480*/ 	.word	0xffffffff


	//   ....[14]....
        /*0484*/ 	.word	0xffffffff


	//   ....[15]....
        /*0488*/ 	.word	0xffffffff


	//   ....[16]....
        /*048c*/ 	.word	0xffffffff


	//   ....[17]....
        /*0490*/ 	.word	0xffffffff


	//   ....[18]....
        /*0494*/ 	.word	0xffffffff


	//   ....[19]....
        /*0498*/ 	.word	0xffffffff


	//----- nvinfo : EIATTR_COOP_GROUP_INSTR_OFFSETS
	.align		4
.L_1984:
        /*049c*/ 	.byte	0x04, 0x28
        /*049e*/ 	.short	(.L_1986 - .L_1985)


	//   ....[0]....
.L_1985:
        /*04a0*/ 	.word	0x000056f0


	//   ....[1]....
        /*04a4*/ 	.word	0x00005720


	//   ....[2]....
        /*04a8*/ 	.word	0x00005740


	//   ....[3]....
        /*04ac*/ 	.word	0x00005760


	//   ....[4]....
        /*04b0*/ 	.word	0x00005780


	//   ....[5]....
        /*04b4*/ 	.word	0x000061b0


	//   ....[6]....
        /*04b8*/ 	.word	0x000061d0


	//   ....[7]....
        /*04bc*/ 	.word	0x000061f0


	//   ....[8]....
        /*04c0*/ 	.word	0x00006210


	//   ....[9]....
        /*04c4*/ 	.word	0x00006230


	//   ....[10]....
        /*04c8*/ 	.word	0x00007b10


	//   ....[11]....
        /*04cc*/ 	.word	0x00007b80


	//   ....[12]....
        /*04d0*/ 	.word	0x00007bf0


	//   ....[13]....
        /*04d4*/ 	.word	0x00007c60


	//   ....[14]....
        /*04d8*/ 	.word	0x00007cd0


	//   ....[15]....
        /*04dc*/ 	.word	0x00008740


	//   ....[16]....
        /*04e0*/ 	.word	0x000087a0


	//   ....[17]....
        /*04e4*/ 	.word	0x00008800


	//   ....[18]....
        /*04e8*/ 	.word	0x00008860


	//   ....[19]....
        /*04ec*/ 	.word	0x000088c0


	//----- nvinfo : EIATTR_EXIT_INSTR_OFFSETS
	.align		4
.L_1986:
        /*04f0*/ 	.byte	0x04, 0x1c
        /*04f2*/ 	.short	(.L_1988 - .L_1987)


	//   ....[0]....
.L_1987:
        /*04f4*/ 	.word	0x000004f0


	//   ....[1]....
        /*04f8*/ 	.word	0x00007ab0


	//----- nvinfo : EIATTR_MAX_THREADS
	.align		4
.L_1988:
        /*04fc*/ 	.byte	0x04, 0x05
        /*04fe*/ 	.short	(.L_1990 - .L_1989)
.L_1989:
        /*0500*/ 	.word	0x00000080
        /*0504*/ 	.word	0x00000001
        /*0508*/ 	.word	0x00000001


	//----- nvinfo : EIATTR_CRS_STACK_SIZE
	.align		4
.L_1990:
        /*050c*/ 	.byte	0x04, 0x1e
        /*050e*/ 	.short	(.L_1992 - .L_1991)
.L_1991:
        /*0510*/ 	.word	0x00000000
.L_1992:


//--------------------- .nv.info._ZN10layer_norm13ln_fwd_kernelINS_13Kernel_traitsIf13__nv_bfloat16S2_S2_fjLj2560ELj1ELj4ELj1ELj16ENS_18Kernel_traits_baseILj2560EfS2_S2_S2_fjLj128EEEEELb1ELb0ELb0ELb0EEEvNS_9FwdParamsE --------------------------
	.section	.nv.info._ZN10layer_norm13ln_fwd_kernelINS_13Kernel_traitsIf13__nv_bfloat16S2_S2_fjLj2560ELj1ELj4ELj1ELj16ENS_18Kernel_traits_baseILj2560EfS2_S2_S2_fjLj128EEEEELb1ELb0ELb0ELb0EEEvNS_9FwdParamsE,"",@"SHT_CUDA_INFO"
	.sectionflags	@""
	.align	4


	//----- nvinfo : EIATTR_CUDA_API_VERSION
	.align		4
        /*0000*/ 	.byte	0x04, 0x37
        /*0002*/ 	.short	(.L_1994 - .L_1993)
.L_1993:
        /*0004*/ 	.word	0x00000082


	//----- nvinfo : EIATTR_SW2861232_WAR
	.align		4
.L_1994:
        /*0008*/ 	.byte	0x01, 0x35
	.zero		2


	//----- nvinfo : EIATTR_PARAM_CBANK
	.align		4
        /*000c*/ 	.byte	0x04, 0x0a
        /*000e*/ 	.short	(.L_1996 - .L_1995)
	.align		4
.L_1995:
        /*0010*/ 	.word	index@(.nv.constant0._ZN10layer_norm13ln_fwd_kernelINS_13Kernel_traitsIf13__nv_bfloat16S2_S2_fjLj2560ELj1ELj4ELj1ELj16ENS_18Kernel_traits_baseILj2560EfS2_S2_S2_fjLj128EEEEELb1ELb0ELb0ELb0EEEvNS_9FwdParamsE)
        /*0014*/ 	.short	0x0160
        /*0016*/ 	.short	0x00e8


	//----- nvinfo : EIATTR_CBANK_PARAM_SIZE
	.align		4
.L_1996:
        /*0018*/ 	.byte	0x03, 0x19
        /*001a*/ 	.short	0x00e8


	//----- nvinfo : EIATTR_KPARAM_INFO
	.align		4
        /*001c*/ 	.byte	0x04, 0x17
        /*001e*/ 	.short	(.L_1998 - .L_1997)
.L_1997:
        /*0020*/ 	.word	0x00000000
        /*0024*/ 	.short	0x0000
        /*0026*/ 	.short	0x0000
        /*0028*/ 	.byte	0x00, 0xf0, 0xa1, 0x03


	//----- nvinfo : EIATTR_MAXREG_COUNT
	.align		4
.L_1998:
        /*002c*/ 	.byte	0x03, 0x1b
        /*002e*/ 	.short	0x00ff


	//----- nvinfo : EIATTR_ANNOTATIONS
	.align		4
        /*0030*/ 	.byte	0x04, 0x55
        /*0032*/ 	.short	(.L_2000 - .L_1999)


	//   ....[0]....
.L_1999:
        /* <DEDUP_REMOVED lines=15> */


	//----- nvinfo : EIATTR_MERCURY_ISA_VERSION
	.align		4
.L_2000:
        /*0114*/ 	.byte	0x03, 0x5f
        /*0116*/ 	.short	0x0000


	//----- nvinfo : EIATTR_COOP_GROUP_MASK_REGIDS
	.align		4
        /*0118*/ 	.byte	0x04, 0x29
        /*011a*/ 	.short	(.L_2002 - .L_2001)


	//   ....[0]....
.L_2001:
        /*011c*/ 	.word	0xffffffff


	//   ....[1]....
        /*0120*/ 	.word	0xffffffff


	//   ....[2]....
        /*0124*/ 	.word	0xffffffff


	//   ....[3]....
        /*0128*/ 	.word	0xffffffff


	//   ....[4]....
        /*012c*/ 	.word	0xffffffff


	//   ....[5]....
        /*0130*/ 	.word	0xffffffff


	//   ....[6]....
        /*0134*/ 	.word	0xffffffff


	//   ....[7]....
        /*0138*/ 	.word	0xffffffff


	//   ....[8]....
        /*013c*/ 	.word	0xffffffff


	//   ....[9]....
        /*0140*/ 	.word	0xffffffff


	//   ....[10]....
        /*0144*/ 	.word	0xffffffff


	//   ....[11]....
        /*0148*/ 	.word	0xffffffff


	//   ....[12]....
        /*014c*/ 	.word	0xffffffff


	//   ....[13]....
        /*0150*/ 	.word	0xffffffff


	//   ....[14]....
        /*0154*/ 	.word	0xffffffff


	//   ....[15]....
        /*0158*/ 	.word	0xffffffff


	//   ....[16]....
        /*015c*/ 	.word	0xffffffff


	//   ....[17]....
        /*0160*/ 	.word	0xffffffff


	//   ....[18]....
        /*0164*/ 	.word	0xffffffff


	//   ....[19]....
        /*0168*/ 	.word	0xffffffff


	//----- nvinfo : EIATTR_COOP_GROUP_INSTR_OFFSETS
	.align		4
.L_2002:
        /*016c*/ 	.byte	0x04, 0x28
        /*016e*/ 	.short	(.L_2004 - .L_2003)


	//   ....[0]....
.L_2003:
        /*0170*/ 	.word	0x0001d860


	//   ....[1]....
        /*0174*/ 	.word	0x0001d890


	//   ....[2]....
        /*0178*/ 	.word	0x0001d910


	//   ....[3]....
        /*017c*/ 	.word	0x0001d930


	//   ....[4]....
        /*0180*/ 	.word	0x0001d950


	//   ....[5]....
        /*0184*/ 	.word	0x0001e3d0


	//   ....[6]....
        /*0188*/ 	.word	0x0001e3f0


	//   ....[7]....
        /*018c*/ 	.word	0x0001e410


	//   ....[8]....
        /*0190*/ 	.word	0x0001e430


	//   ....[9]....
        /*0194*/ 	.word	0x0001e450


	//   ....[10]....
        /*0198*/ 	.word	0x0001fdc0


	//   ....[11]....
        /*019c*/ 	.word	0x0001fe30


	//   ....[12]....
        /*01a0*/ 	.word	0x0001fea0


	//   ....[13]....
        /*01a4*/ 	.word	0x0001ff10


	//   ....[14]....
        /*01a8*/ 	.word	0x0001ff80


	//   ....[15]....
        /*01ac*/ 	.word	0x00020aa0


	//   ....[16]....
        /*01b0*/ 	.word	0x00020b00


	//   ....[17]....
        /*01b4*/ 	.word	0x00020b60


	//   ....[18]....
        /*01b8*/ 	.word	0x00020bc0


	//   ....[19]....
        /*01bc*/ 	.word	0x00020c20


	//----- nvinfo : EIATTR_EXIT_INSTR_OFFSETS
	.align		4
.L_2004:
        /*01c0*/ 	.byte	0x04, 0x1c
        /*01c2*/ 	.short	(.L_2006 - .L_2005)


	//   ....[0]....
.L_2005:
        /*01c4*/ 	.word	0x000012f0


	//   ....[1]....
        /*01c8*/ 	.word	0x0001fd60


	//----- nvinfo : EIATTR_MAX_THREADS
	.align		4
.L_2006:
        /*01cc*/ 	.byte	0x04, 0x05
        /*01ce*/ 	.short	(.L_2008 - .L_2007)
.L_2007:
        /*01d0*/ 	.word	0x00000080
        /*01d4*/ 	.word	0x00000001
        /*01d8*/ 	.word	0x00000001


	//----- nvinfo : EIATTR_CRS_STACK_SIZE
	.align		4
.L_2008:
        /*01dc*/ 	.byte	0x04, 0x1e
        /*01de*/ 	.short	(.L_2010 - .L_2009)
.L_2009:
        /*01e0*/ 	.word	0x00000000
.L_2010:


//--------------------- .nv.info._ZN10layer_norm13ln_fwd_kernelINS_13Kernel_traitsIf13__nv_bfloat16S2_S2_fjLj2560ELj1ELj4ELj1ELj16ENS_18Kernel_traits_baseILj2560EfS2_S2_S2_fjLj128EEEEELb1ELb0ELb0ELb1EEEvNS_9FwdParamsE --------------------------
	.section	.nv.info._ZN10layer_norm13ln_fwd_kernelINS_13Kernel_traitsIf13__nv_bfloat16S2_S2_fjLj2560ELj1ELj4ELj1ELj16ENS_18Kernel_traits_baseILj2560EfS2_S2_S2_fjLj128EEEEELb1ELb0ELb0ELb1EEEvNS_9FwdParamsE,"",@"SHT_CUDA_INFO"
	.sectionflags	@""
	.align	4


	//----- nvinfo : EIATTR_CUDA_API_VERSION
	.align		4
        /*0000*/ 	.byte	0x04, 0x37
        /*0002*/ 	.short	(.L_2012 - .L_2011)
.L_2011:
        /*0004*/ 	.word	0x00000082


	//----- nvinfo : EIATTR_SW2861232_WAR
	.align		4
.L_2012:
        /*0008*/ 	.byte	0x01, 0x35
	.zero		2


	//----- nvinfo : EIATTR_PARAM_CBANK
	.align		4
        /*000c*/ 	.byte	0x04, 0x0a
        /*000e*/ 	.short	(.L_2014 - .L_2013)
	.align		4
.L_2013:
        /*0010*/ 	.word	index@(.nv.constant0._ZN10layer_norm13ln_fwd_kernelINS_13Kernel_traitsIf13__nv_bfloat16S2_S2_fjLj2560ELj1ELj4ELj1ELj16ENS_18Kernel_traits_baseILj2560EfS2_S2_S2_fjLj128EEEEELb1ELb0ELb0ELb1EEEvNS_9FwdParamsE)
        /*0014*/ 	.short	0x0160
        /*0016*/ 	.short	0x00e8


	//----- nvinfo : EIATTR_CBANK_PARAM_SIZE
	.align		4
.L_2014:
        /*0018*/ 	.byte	0x03, 0x19
        /*001a*/ 	.short	0x00e8


	//----- nvinfo : EIATTR_KPARAM_INFO
	.align		4
        /*001c*/ 	.byte	0x04, 0x17
        /*001e*/ 	.short	(.L_2016 - .L_2015)
.L_2015:
        /*0020*/ 	.word	0x00000000
        /*0024*/ 	.short	0x0000
        /*0026*/ 	.short	0x0000
        /*0028*/ 	.byte	0x00, 0xf0, 0xa1, 0x03


	//----- nvinfo : EIATTR_MAXREG_COUNT
	.align		4
.L_2016:
        /*002c*/ 	.byte	0x03, 0x1b
        /*002e*/ 	.short	0x00ff


	//----- nvinfo : EIATTR_ANNOTATIONS
	.align		4
        /*0030*/ 	.byte	0x04, 0x55
        /*0032*/ 	.short	(.L_2018 - .L_2017)


	//   ....[0]....
.L_2017:
        /* <DEDUP_REMOVED lines=18> */


	//----- nvinfo : EIATTR_MERCURY_ISA_VERSION
	.align		4
.L_2018:
        /*0144*/ 	.byte	0x03, 0x5f
        /*0146*/ 	.short	0x0000


	//----- nvinfo : EIATTR_COOP_GROUP_MASK_REGIDS
	.align		4
        /*0148*/ 	.byte	0x04, 0x29
        /*014a*/ 	.short	(.L_2020 - .L_2019)


	//   ....[0]....
.L_2019:
        /*014c*/ 	.word	0xffffffff


	//   ....[1]....
        /*0150*/ 	.word	0xffffffff


	//   ....[2]....
        /*0154*/ 	.word	0xffffffff


	//   ....[3]....
        /*0158*/ 	.word	0xffffffff


	//   ....[4]....
        /*015c*/ 	.word	0xffffffff


	//   ....[5]....
        /*0160*/ 	.word	0xffffffff


	//   ....[6]....
        /*0164*/ 	.word	0xffffffff


	//   ....[7]....
        /*0168*/ 	.word	0xffffffff


	//   ....[8]....
        /*016c*/ 	.word	0xffffffff


	//   ....[9]....
        /*0170*/ 	.word	0xffffffff


	//   ....[10]....
        /*0174*/ 	.word	0xffffffff


	//   ....[11]....
        /*0178*/ 	.word	0xffffffff


	//   ....[12]....
        /*017c*/ 	.word	0xffffffff


	//   ....[13]....
        /*0180*/ 	.word	0xffffffff


	//   ....[14]....
        /*0184*/ 	.word	0xffffffff


	//   ....[15]....
        /*0188*/ 	.word	0xffffffff


	//   ....[16]....
        /*018c*/ 	.word	0xffffffff


	//   ....[17]....
        /*0190*/ 	.word	0xffffffff


	//   ....[18]....
        /*0194*/ 	.word	0xffffffff


	//   ....[19]....
        /*0198*/ 	.word	0xffffffff


	//----- nvinfo : EIATTR_COOP_GROUP_INSTR_OFFSETS
	.align		4
.L_2020:
        /*019c*/ 	.byte	0x04, 0x28
        /*019e*/ 	.short	(.L_2022 - .L_2021)


	//   ....[0]....
.L_2021:
        /*01a0*/ 	.word	0x0001ced0


	//   ....[1]....
        /*01a4*/ 	.word	0x0001cf00


	//   ....[2]....
        /*01a8*/ 	.word	0x0001cf20


	//   ....[3]....
        /*01ac*/ 	.word	0x0001cf40


	//   ....[4]....
        /*01b0*/ 	.word	0x0001cf60


	//   ....[5]....
        /*01b4*/ 	.word	0x0001d990


	//   ....[6]....
        /*01b8*/ 	.word	0x0001d9b0


	//   ....[7]....
        /*01bc*/ 	.word	0x0001d9d0


	//   ....[8]....
        /*01c0*/ 	.word	0x0001d9f0


	//   ....[9]....
        /*01c4*/ 	.word	0x0001da10


	//   ....[10]....
        /*01c8*/ 	.word	0x0001f080


	//   ....[11]....
        /*01cc*/ 	.word	0x0001f0f0


	//   ....[12]....
        /*01d0*/ 	.word	0x0001f160


	//   ....[13]....
        /*01d4*/ 	.word	0x0001f1d0


	//   ....[14]....
        /*01d8*/ 	.word	0x0001f240


	//   ....[15]....
        /*01dc*/ 	.word	0x0001fcb0


	//   ....[16]....
        /*01e0*/ 	.word	0x0001fd10


	//   ....[17]....
        /*01e4*/ 	.word	0x0001fd70


	//   ....[18]....
        /*01e8*/ 	.word	0x0001fdd0


	//   ....[19]....
        /*01ec*/ 	.word	0x0001fe30


	//----- nvinfo : EIATTR_EXIT_INSTR_OFFSETS
	.align		4
.L_2022:
        /*01f0*/ 	.byte	0x04, 0x1c
        /*01f2*/ 	.short	(.L_2024 - .L_2023)


	//   ....[0]....
.L_2023:
        /*01f4*/ 	.word	0x00000920


	//   ....[1]....
        /*01f8*/ 	.word	0x0001f020


	//----- nvinfo : EIATTR_MAX_THREADS
	.align		4
.L_2024:
        /*01fc*/ 	.byte	0x04, 0x05
        /*01fe*/ 	.short	(.L_2026 - .L_2025)
.L_2025:
        /*0200*/ 	.word	0x00000080
        /*0204*/ 	.word	0x00000001
        /*0208*/ 	.word	0x00000001


	//----- nvinfo : EIATTR_CRS_STACK_SIZE
	.align		4
.L_2026:
        /*020c*/ 	.byte	0x04, 0x1e
        /*020e*/ 	.short	(.L_2028 - .L_2027)
.L_2027:
        /*0210*/ 	.word	0x00000000
.L_2028:


//--------------------- .nv.info._ZN10layer_norm13ln_fwd_kernelINS_13Kernel_traitsIf13__nv_bfloat16S2_S2_fjLj2560ELj1ELj4ELj1ELj16ENS_18Kernel_traits_baseILj2560EfS2_S2_S2_fjLj128EEEEELb1ELb0ELb1ELb0EEEvNS_9FwdParamsE --------------------------
	.section	.nv.info._ZN10layer_norm13ln_fwd_kernelINS_13Kernel_traitsIf13__nv_bfloat16S2_S2_fjLj2560ELj1ELj4ELj1ELj16ENS_18Kernel_traits_baseILj2560EfS2_S2_S2_fjLj128EEEEELb1ELb0ELb1ELb0EEEvNS_9FwdParamsE,"",@"SHT_CUDA_INFO"
	.sectionflags	@""
	.align	4


	//----- nvinfo : EIATTR_CUDA_API_VERSION
	.align		4
        /*0000*/ 	.byte	0x04, 0x37
        /*0002*/ 	.short	(.L_2030 - .L_2029)
.L_2029:
        /*0004*/ 	.word	0x00000082


	//----- nvinfo : EIATTR_SW2861232_WAR
	.align		4
.L_2030:
        /*0008*/ 	.byte	0x01, 0x35
	.zero		2


	//----- nvinfo : EIATTR_PARAM_CBANK
	.align		4
        /*000c*/ 	.byte	0x04, 0x0a
        /*000e*/ 	.short	(.L_2032 - .L_2031)
	.align		4
.L_2031:
        /*0010*/ 	.word	index@(.nv.constant0._ZN10layer_norm13ln_fwd_kernelINS_13Kernel_traitsIf13__nv_bfloat16S2_S2_fjLj2560ELj1ELj4ELj1ELj16ENS_18Kernel_traits_baseILj2560EfS2_S2_S2_fjLj128EEEEELb1ELb0ELb1ELb0EEEvNS_9FwdParamsE)
        /*0014*/ 	.short	0x0160
        /*0016*/ 	.short	0x00e8


	//----- nvinfo : EIATTR_CBANK_PARAM_SIZE
	.align		4
.L_2032:
        /*0018*/ 	.byte	0x03, 0x19
        /*001a*/ 	.short	0x00e8


	//----- nvinfo : EIATTR_KPARAM_INFO
	.align		4
        /*001c*/ 	.byte	0x04, 0x17
        /*001e*/ 	.short	(.L_2034 - .L_2033)
.L_2033:
        /*0020*/ 	.word	0x00000000
        /*0024*/ 	.short	0x0000
        /*0026*/ 	.short	0x0000
        /*0028*/ 	.byte	0x00, 0xf0, 0xa1, 0x03


	//----- nvinfo : EIATTR_MAXREG_COUNT
	.align		4
.L_2034:
        /*002c*/ 	.byte	0x03, 0x1b
        /*002e*/ 	.short	0x00ff


	//----- nvinfo : EIATTR_ANNOTATIONS
	.align		4
        /*0030*/ 	.byte	0x04, 0x55
        /*0032*/ 	.short	(.L_2036 - .L_2035)


	//   ....[0]....
.L_2035:
        /* <DEDUP_REMOVED lines=25> */


	//----- nvinfo : EIATTR_MERCURY_ISA_VERSION
	.align		4
.L_2036:
        /*01b4*/ 	.byte	0x03, 0x5f
        /*01b6*/ 	.short	0x0000


	//----- nvinfo : EIATTR_COOP_GROUP_MASK_REGIDS
	.align		4
        /*01b8*/ 	.byte	0x04, 0x29
        /*01ba*/ 	.short	(.L_2038 - .L_2037)


	//   ....[0]....
.L_2037:
        /*01bc*/ 	.word	0xffffffff


	//   ....[1]....
        /*01c0*/ 	.word	0xffffffff


	//   ....[2]....
        /*01c4*/ 	.word	0xffffffff


	//   ....[3]....
        /*01c8*/ 	.word	0xffffffff


	//   ....[4]....
        /*01cc*/ 	.word	0xffffffff


	//   ....[5]....
        /*01d0*/ 	.word	0xffffffff


	//   ....[6]....
        /*01d4*/ 	.word	0xffffffff


	//   ....[7]....
        /*01d8*/ 	.word	0xffffffff


	//   ....[8]....
        /*01dc*/ 	.word	0xffffffff


	//   ....[9]....
        /*01e0*/ 	.word	0xffffffff


	//   ....[10]....
        /*01e4*/ 	.word	0xffffffff


	//   ....[11]....
        /*01e8*/ 	.word	0xffffffff


	//   ....[12]....
        /*01ec*/ 	.word	0xffffffff


	//   ....[13]....
        /*01f0*/ 	.word	0xffffffff


	//   ....[14]....
        /*01f4*/ 	.word	0xffffffff


	//   ....[15]....
        /*01f8*/ 	.word	0xffffffff


	//   ....[16]....
        /*01fc*/ 	.word	0xffffffff


	//   ....[17]....
        /*0200*/ 	.word	0xffffffff


	//   ....[18]....
        /*0204*/ 	.word	0xffffffff


	//   ....[19]....
        /*0208*/ 	.word	0xffffffff


	//----- nvinfo : EIATTR_COOP_GROUP_INSTR_OFFSETS
	.align		4
.L_2038:
        /*020c*/ 	.byte	0x04, 0x28
        /*020e*/ 	.short	(.L_2040 - .L_2039)


	//   ....[0]....
.L_2039:
        /*0210*/ 	.word	0x000219d0


	//   ....[1]....
        /*0214*/ 	.word	0x00021a00


	//   ....[2]....
        /*0218*/ 	.word	0x00021a80


	//   ....[3]....
        /*021c*/ 	.word	0x00021aa0


	//   ....[4]....
        /*0220*/ 	.word	0x00021ac0


	//   ....[5]....
        /*0224*/ 	.word	0x00022530


	//   ....[6]....
        /*0228*/ 	.word	0x00022550


	//   ....[7]....
        /*022c*/ 	.word	0x00022570


	//   ....[8]....
        /*0230*/ 	.word	0x00022590


	//   ....[9]....
        /*0234*/ 	.word	0x000225b0


	//   ....[10]....
        /*0238*/ 	.word	0x00024090


	//   ....[11]....
        /*023c*/ 	.word	0x00024100


	//   ....[12]....
        /*0240*/ 	.word	0x00024170


	//   ....[13]....
        /*0244*/ 	.word	0x000241e0


	//   ....[14]....
        /*0248*/ 	.word	0x00024250


	//   ....[15]....
        /*024c*/ 	.word	0x00024d60


	//   ....[16]....
        /*0250*/ 	.word	0x00024dc0


	//   ....[17]....
        /*0254*/ 	.word	0x00024e20


	//   ....[18]....
        /*0258*/ 	.word	0x00024e80


	//   ....[19]....
        /*025c*/ 	.word	0x00024ee0


	//----- nvinfo : EIATTR_EXIT_INSTR_OFFSETS
	.align		4
.L_2040:
        /*0260*/ 	.byte	0x04, 0x1c
        /*0262*/ 	.short	(.L_2042 - .L_2041)


	//   ....[0]....
.L_2041:
        /*0264*/ 	.word	0x00001310


	//   ....[1]....
        /*0268*/ 	.word	0x00024030


	//----- nvinfo : EIATTR_MAX_THREADS
	.align		4
.L_2042:
        /*026c*/ 	.byte	0x04, 0x05
        /*026e*/ 	.short	(.L_2044 - .L_2043)
.L_2043:
        /*0270*/ 	.word	0x00000080
        /*0274*/ 	.word	0x00000001
        /*0278*/ 	.word	0x00000001


	//----- nvinfo : EIATTR_CRS_STACK_SIZE
	.align		4
.L_2044:
        /*027c*/ 	.byte	0x04, 0x1e
        /*027e*/ 	.short	(.L_2046 - .L_2045)
.L_2045:
        /*0280*/ 	.word	0x00000000
.L_2046:


//--------------------- .nv.info._ZN10layer_norm13ln_fwd_kernelINS_13Kernel_traitsIf13__nv_bfloat16S2_S2_fjLj2560ELj1ELj4ELj1ELj16ENS_18Kernel_traits_baseILj2560EfS2_S2_S2_fjLj128EEEEELb1ELb0ELb1ELb1EEEvNS_9FwdParamsE --------------------------
	.section	.nv.info._ZN10layer_norm13ln_fwd_kernelINS_13Kernel_traitsIf13__nv_bfloat16S2_S2_fjLj2560ELj1ELj4ELj1ELj16ENS_18Kernel_traits_baseILj2560EfS2_S2_S2_fjLj128EEEEELb1ELb0ELb1ELb1EEEvNS_9FwdParamsE,"",@"SHT_CUDA_INFO"
	.sectionflags	@""
	.align	4


	//----- nvinfo : EIATTR_CUDA_API_VERSION
	.align		4
        /*0000*/ 	.byte	0x04, 0x37
        /*0002*/ 	.short	(.L_2048 - .L_2047)
.L_2047:
        /*0004*/ 	.word	0x00000082


	//----- nvinfo : EIATTR_SW2861232_WAR
	.align		4
.L_2048:
        /*0008*/ 	.byte	0x01, 0x35
	.zero		2


	//----- nvinfo : EIATTR_PARAM_CBANK
	.align		4
        /*000c*/ 	.byte	0x04, 0x0a
        /*000e*/ 	.short	(.L_2050 - .L_2049)
	.align		4
.L_2049:
        /*0010*/ 	.word	index@(.nv.constant0._ZN10layer_norm13ln_fwd_kernelINS_13Kernel_traitsIf13__nv_bfloat16S2_S2_fjLj2560ELj1ELj4ELj1ELj16ENS_18Kernel_traits_baseILj2560EfS2_S2_S2_fjLj128EEEEELb1ELb0ELb1ELb1EEEvNS_9FwdParamsE)
        /*0014*/ 	.short	0x0160
        /*0016*/ 	.short	0x00e8


	//----- nvinfo : EIATTR_CBANK_PARAM_SIZE
	.align		4
.L_2050:
        /*0018*/ 	.byte	0x03, 0x19
        /*001a*/ 	.short	0x00e8


	//----- nvinfo : EIATTR_KPARAM_INFO
	.align		4
        /*001c*/ 	.byte	0x04, 0x17
        /*001e*/ 	.short	(.L_2052 - .L_2051)
.L_2051:
        /*0020*/ 	.word	0x00000000
        /*0024*/ 	.short	0x0000
        /*0026*/ 	.short	0x0000
        /*0028*/ 	.byte	0x00, 0xf0, 0xa1, 0x03


	//----- nvinfo : EIATTR_MAXREG_COUNT
	.align		4
.L_2052:
        /*002c*/ 	.byte	0x03, 0x1b
        /*002e*/ 	.short	0x00ff


	//----- nvinfo : EIATTR_ANNOTATIONS
	.align		4
        /*0030*/ 	.byte	0x04, 0x55
        /*0032*/ 	.short	(.L_2054 - .L_2053)


	//   ....[0]....
.L_2053:
        /* <DEDUP_REMOVED lines=19> */


	//----- nvinfo : EIATTR_MERCURY_ISA_VERSION
	.align		4
.L_2054:
        /*0154*/ 	.byte	0x03, 0x5f
        /*0156*/ 	.short	0x0000


	//----- nvinfo : EIATTR_COOP_GROUP_MASK_REGIDS
	.align		4
        /*0158*/ 	.byte	0x04, 0x29
        /*015a*/ 	.short	(.L_2056 - .L_2055)


	//   ....[0]....
.L_2055:
        /*015c*/ 	.word	0xffffffff


	//   ....[1]....
        /*0160*/ 	.word	0xffffffff


	//   ....[2]....
        /*0164*/ 	.word	0xffffffff


	//   ....[3]....
        /*0168*/ 	.word	0xffffffff


	//   ....[4]....
        /*016c*/ 	.word	0xffffffff


	//   ....[5]....
        /*0170*/ 	.word	0xffffffff


	//   ....[6]....
        /*0174*/ 	.word	0xffffffff


	//   ....[7]....
        /*0178*/ 	.word	0xffffffff


	//   ....[8]....
        /*017c*/ 	.word	0xffffffff


	//   ....[9]....
        /*0180*/ 	.word	0xffffffff


	//   ....[10]....
        /*0184*/ 	.word	0xffffffff


	//   ....[11]....
        /*0188*/ 	.word	0xffffffff


	//   ....[12]....
        /*018c*/ 	.word	0xffffffff


	//   ....[13]....
        /*0190*/ 	.word	0xffffffff


	//   ....[14]....
        /*0194*/ 	.word	0xffffffff


	//   ....[15]....
        /*0198*/ 	.word	0xffffffff


	//   ....[16]....
        /*019c*/ 	.word	0xffffffff


	//   ....[17]....
        /*01a0*/ 	.word	0xffffffff


	//   ....[18]....
        /*01a4*/ 	.word	0xffffffff


	//   ....[19]....
        /*01a8*/ 	.word	0xffffffff


	//----- nvinfo : EIATTR_COOP_GROUP_INSTR_OFFSETS
	.align		4
.L_2056:
        /*01ac*/ 	.byte	0x04, 0x28
        /*01ae*/ 	.short	(.L_2058 - .L_2057)


	//   ....[0]....
.L_2057:
        /*01b0*/ 	.word	0x000208d0


	//   ....[1]....
        /*01b4*/ 	.word	0x00020900


	//   ....[2]....
        /*01b8*/ 	.word	0x00020920


	//   ....[3]....
        /*01bc*/ 	.word	0x00020940


	//   ....[4]....
        /*01c0*/ 	.word	0x00020960


	//   ....[5]....
        /*01c4*/ 	.word	0x00021390


	//   ....[6]....
        /*01c8*/ 	.word	0x000213b0


	//   ....[7]....
        /*01cc*/ 	.word	0x000213d0


	//   ....[8]....
        /*01d0*/ 	.word	0x000213f0


	//   ....[9]....
        /*01d4*/ 	.word	0x00021410


	//   ....[10]....
        /*01d8*/ 	.word	0x00022b60


	//   ....[11]....
        /*01dc*/ 	.word	0x00022bd0


	//   ....[12]....
        /*01e0*/ 	.word	0x00022c40


	//   ....[13]....
        /*01e4*/ 	.word	0x00022cb0


	//   ....[14]....
        /*01e8*/ 	.word	0x00022d20


	//   ....[15]....
        /*01ec*/ 	.word	0x00023790


	//   ....[16]....
        /*01f0*/ 	.word	0x000237f0


	//   ....[17]....
        /*01f4*/ 	.word	0x00023850


	//   ....[18]....
        /*01f8*/ 	.word	0x000238b0


	//   ....[19]....
        /*01fc*/ 	.word	0x00023910


	//----- nvinfo : EIATTR_EXIT_INSTR_OFFSETS
	.align		4
.L_2058:
        /*0200*/ 	.byte	0x04, 0x1c
        /*0202*/ 	.short	(.L_2060 - .L_2059)


	//   ....[0]....
.L_2059:
        /*0204*/ 	.word	0x00000920


	//   ....[1]....
        /*0208*/ 	.word	0x00022b00


	//----- nvinfo : EIATTR_MAX_THREADS
	.align		4
.L_2060:
        /*020c*/ 	.byte	0x04, 0x05
        /*020e*/ 	.short	(.L_2062 - .L_2061)
.L_2061:
        /*0210*/ 	.word	0x00000080
        /*0214*/ 	.word	0x00000001
        /*0218*/ 	.word	0x00000001


	//----- nvinfo : EIATTR_CRS_STACK_SIZE
	.align		4
.L_2062:
        /*021c*/ 	.byte	0x04, 0x1e
        /*021e*/ 	.short	(.L_2064 - .L_2063)
.L_2063:
        /*0220*/ 	.word	0x00000000
.L_2064:


//--------------------- .nv.info._ZN10layer_norm13ln_fwd_kernelINS_13Kernel_traitsIf13__nv_bfloat16S2_S2_fjLj2560ELj1ELj4ELj1ELj16ENS_18Kernel_traits_baseILj2560EfS2_S2_S2_fjLj128EEEEELb1ELb1ELb0ELb0EEEvNS_9FwdParamsE --------------------------
	.section	.nv.info._ZN10layer_norm13ln_fwd_kernelINS_13Kernel_traitsIf13__nv_bfloat16S2_S2_fjLj2560ELj1ELj4ELj1ELj16ENS_18Kernel_traits_baseILj2560EfS2_S2_S2_fjLj128EEEEELb1ELb1ELb0ELb0EEEvNS_9FwdParamsE,"",@"SHT_CUDA_INFO"
	.sectionflags	@""
	.align	4


	//----- nvinfo : EIATTR_CUDA_API_VERSION
	.align		4
        /*0000*/ 	.byte	0x04, 0x37
        /*0002*/ 	.short	(.L_2066 - .L_2065)
.L_2065:
        /*0004*/ 	.word	0x00000082


	//----- nvinfo : EIATTR_SW2861232_WAR
	.align		4
.L_2066:
        /*0008*/ 	.byte	0x01, 0x35
	.zero		2


	//----- nvinfo : EIATTR_PARAM_CBANK
	.align		4
        /*000c*/ 	.byte	0x04, 0x0a
        /*000e*/ 	.short	(.L_2068 - .L_2067)
	.align		4
.L_2067:
        /*0010*/ 	.word	index@(.nv.constant0._ZN10layer_norm13ln_fwd_kernelINS_13Kernel_traitsIf13__nv_bfloat16S2_S2_fjLj2560ELj1ELj4ELj1ELj16ENS_18Kernel_traits_baseILj2560EfS2_S2_S2_fjLj128EEEEELb1ELb1ELb0ELb0EEEvNS_9FwdParamsE)
        /*0014*/ 	.short	0x0160
        /*0016*/ 	.short	0x00e8


	//----- nvinfo : EIATTR_CBANK_PARAM_SIZE
	.align		4
.L_2068:
        /*0018*/ 	.byte	0x03, 0x19
        /*001a*/ 	.short	0x00e8


	//----- nvinfo : EIATTR_KPARAM_INFO
	.align		4
        /*001c*/ 	.byte	0x04, 0x17
        /*001e*/ 	.short	(.L_2070 - .L_2069)
.L_2069:
        /*0020*/ 	.word	0x00000000
        /*0024*/ 	.short	0x0000
        /*0026*/ 	.short	0x0000
        /*0028*/ 	.byte	0x00, 0xf0, 0xa1, 0x03


	//----- nvinfo : EIATTR_MAXREG_COUNT
	.align		4
.L_2070:
        /*002c*/ 	.byte	0x03, 0x1b
        /*002e*/ 	.short	0x00ff


	//----- nvinfo : EIATTR_ANNOTATIONS
	.align		4
        /*0030*/ 	.byte	0x04, 0x55
        /*0032*/ 	.short	(.L_2072 - .L_2071)


	//   ....[0]....
.L_2071:
        /* <DEDUP_REMOVED lines=77> */


	//----- nvinfo : EIATTR_MERCURY_ISA_VERSION
	.align		4
.L_2072:
        /*04f4*/ 	.byte	0x03, 0x5f
        /*04f6*/ 	.short	0x0000


	//----- nvinfo : EIATTR_COOP_GROUP_MASK_REGIDS
	.align		4
        /*04f8*/ 	.byte	0x04, 0x29
        /*04fa*/ 	.short	(.L_2074 - .L_2073)


	//   ....[0]....
.L_2073:
        /*04fc*/ 	.word	0xffffffff


	//   ....[1]....
        /*0500*/ 	.word	0xffffffff


	//   ....[2]....
        /*0504*/ 	.word	0xffffffff


	//   ....[3]....
        /*0508*/ 	.word	0xffffffff


	//   ....[4]....
        /*050c*/ 	.word	0xffffffff


	//   ....[5]....
        /*0510*/ 	.word	0xffffffff


	//   ....[6]....
        /*0514*/ 	.word	0xffffffff


	//   ....[7]....
        /*0518*/ 	.word	0xffffffff


	//   ....[8]....
        /*051c*/ 	.word	0xffffffff


	//   ....[9]....
        /*0520*/ 	.word	0xffffffff


	//   ....[10]....
        /*0524*/ 	.word	0xffffffff


	//   ....[11]....
        /*0528*/ 	.word	0xffffffff


	//   ....[12]....
        /*052c*/ 	.word	0xffffffff


	//   ....[13]....
        /*0530*/ 	.word	0xffffffff


	//   ....[14]....
        /*0534*/ 	.word	0xffffffff


	//   ....[15]....
        /*0538*/ 	.word	0xffffffff


	//   ....[16]....
        /*053c*/ 	.word	0xffffffff


	//   ....[17]....
        /*0540*/ 	.word	0xffffffff


	//   ....[18]....
        /*0544*/ 	.word	0xffffffff


	//   ....[19]....
        /*0548*/ 	.word	0xffffffff


	//----- nvinfo : EIATTR_COOP_GROUP_INSTR_OFFSETS
	.align		4
.L_2074:
        /*054c*/ 	.byte	0x04, 0x28
        /*054e*/ 	.short	(.L_2076 - .L_2075)


	//   ....[0]....
.L_2075:
        /*0550*/ 	.word	0x0001e760


	//   ....[1]....
        /*0554*/ 	.word	0x0001e790


	//   ....[2]....
        /*0558*/ 	.word	0x0001e810


	//   ....[3]....
        /*055c*/ 	.word	0x0001e830


	//   ....[4]....
        /*0560*/ 	.word	0x0001e850


	//   ....[5]....
        /*0564*/ 	.word	0x0001f2d0


	//   ....[6]....
        /*0568*/ 	.word	0x0001f2f0


	//   ....[7]....
        /*056c*/ 	.word	0x0001f310


	//   ....[8]....
        /*0570*/ 	.word	0x0001f330


	//   ....[9]....
        /*0574*/ 	.word	0x0001f350


	//   ....[10]....
        /*0578*/ 	.word	0x00020d00


	//   ....[11]....
        /*057c*/ 	.word	0x00020d70


	//   ....[12]....
        /*0580*/ 	.word	0x00020de0


	//   ....[13]....
        /*0584*/ 	.word	0x00020e50


	//   ....[14]....
        /*0588*/ 	.word	0x00020ec0


	//   ....[15]....
        /*058c*/ 	.word	0x000219e0


	//   ....[16]....
        /*0590*/ 	.word	0x00021a40


	//   ....[17]....
        /*0594*/ 	.word	0x00021aa0


	//   ....[18]....
        /*0598*/ 	.word	0x00021b00


	//   ....[19]....
        /*059c*/ 	.word	0x00021b60


	//----- nvinfo : EIATTR_EXIT_INSTR_OFFSETS
	.align		4
.L_2076:
        /*05a0*/ 	.byte	0x04, 0x1c
        /*05a2*/ 	.short	(.L_2078 - .L_2077)


	//   ....[0]....
.L_2077:
        /*05a4*/ 	.word	0x000017f0


	//   ....[1]....
        /*05a8*/ 	.word	0x00020ca0


	//----- nvinfo : EIATTR_MAX_THREADS
	.align		4
.L_2078:
        /*05ac*/ 	.byte	0x04, 0x05
        /*05ae*/ 	.short	(.L_2080 - .L_2079)
.L_2079:
        /*05b0*/ 	.word	0x00000080
        /*05b4*/ 	.word	0x00000001
        /*05b8*/ 	.word	0x00000001


	//----- nvinfo : EIATTR_CRS_STACK_SIZE
	.align		4
.L_2080:
        /*05bc*/ 	.byte	0x04, 0x1e
        /*05be*/ 	.short	(.L_2082 - .L_2081)
.L_2081:
        /*05c0*/ 	.word	0x00000000
.L_2082:


//--------------------- .nv.info._ZN10layer_norm13ln_fwd_kernelINS_13Kernel_traitsIf13__nv_bfloat16S2_S2_fjLj2560ELj1ELj4ELj1ELj16ENS_18Kernel_traits_baseILj2560EfS2_S2_S2_fjLj128EEEEELb1ELb1ELb0ELb1EEEvNS_9FwdParamsE --------------------------
	.section	.nv.info._ZN10layer_norm13ln_fwd_kernelINS_13Kernel_traitsIf13__nv_bfloat16S2_S2_fjLj2560ELj1ELj4ELj1ELj16ENS_18Kernel_traits_baseILj2560EfS2_S2_S2_fjLj128EEEEELb1ELb1ELb0ELb1EEEvNS_9FwdParamsE,"",@"SHT_CUDA_INFO"
	.sectionflags	@""
	.align	4


	//----- nvinfo : EIATTR_CUDA_API_VERSION
	.align		4
        /*0000*/ 	.byte	0x04, 0x37
        /*0002*/ 	.short	(.L_2084 - .L_2083)
.L_2083:
        /*0004*/ 	.word	0x00000082


	//----- nvinfo : EIATTR_SW2861232_WAR
	.align		4
.L_2084:
        /*0008*/ 	.byte	0x01, 0x35
	.zero		2


	//----- nvinfo : EIATTR_PARAM_CBANK
	.align		4
        /*000c*/ 	.byte	0x04, 0x0a
        /*000e*/ 	.short	(.L_2086 - .L_2085)
	.align		4
.L_2085:
        /*0010*/ 	.word	index@(.nv.constant0._ZN10layer_norm13ln_fwd_kernelINS_13Kernel_traitsIf13__nv_bfloat16S2_S2_fjLj2560ELj1ELj4ELj1ELj16ENS_18Kernel_traits_baseILj2560EfS2_S2_S2_fjLj128EEEEELb1ELb1ELb0ELb1EEEvNS_9FwdParamsE)
        /*0014*/ 	.short	0x0160
        /*0016*/ 	.short	0x00e8


	//----- nvinfo : EIATTR_CBANK_PARAM_SIZE
	.align		4
.L_2086:
        /*0018*/ 	.byte	0x03, 0x19
        /*001a*/ 	.short	0x00e8


	//----- nvinfo : EIATTR_KPARAM_INFO
	.align		4
        /*001c*/ 	.byte	0x04, 0x17
        /*001e*/ 	.short	(.L_2088 - .L_2087)
.L_2087:
        /*0020*/ 	.word	0x00000000
        /*0024*/ 	.short	0x0000
        /*0026*/ 	.short	0x0000
        /*0028*/ 	.byte	0x00, 0xf0, 0xa1, 0x03


	//----- nvinfo : EIATTR_MAXREG_COUNT
	.align		4
.L_2088:
        /*002c*/ 	.byte	0x03, 0x1b
        /*002e*/ 	.short	0x00ff


	//----- nvinfo : EIATTR_ANNOTATIONS
	.align		4
        /*0030*/ 	.byte	0x04, 0x55
        /*0032*/ 	.short	(.L_2090 - .L_2089)


	//   ....[0]....
.L_2089:
        /* <DEDUP_REMOVED lines=78> */


	//----- nvinfo : EIATTR_MERCURY_ISA_VERSION
	.align		4
.L_2090:
        /*0504*/ 	.byte	0x03, 0x5f
        /*0506*/ 	.short	0x0000


	//----- nvinfo : EIATTR_COOP_GROUP_MASK_REGIDS
	.align		4
        /*0508*/ 	.byte	0x04, 0x29
        /*050a*/ 	.short	(.L_2092 - .L_2091)


	//   ....[0]....
.L_2091:
        /*050c*/ 	.word	0xffffffff


	//   ....[1]....
        /*0510*/ 	.word	0xffffffff


	//   ....[2]....
        /*0514*/ 	.word	0xffffffff


	//   ....[3]....
        /*0518*/ 	.word	0xffffffff


	//   ....[4]....
        /*051c*/ 	.word	0xffffffff


	//   ....[5]....
        /*0520*/ 	.word	0xffffffff


	//   ....[6]....
        /*0524*/ 	.word	0xffffffff


	//   ....[7]....
        /*0528*/ 	.word	0xffffffff


	//   ....[8]....
        /*052c*/ 	.word	0xffffffff


	//   ....[9]....
        /*0530*/ 	.word	0xffffffff


	//   ....[10]....
        /*0534*/ 	.word	0xffffffff


	//   ....[11]....
        /*0538*/ 	.word	0xffffffff


	//   ....[12]....
        /*053c*/ 	.word	0xffffffff


	//   ....[13]....
        /*0540*/ 	.word	0xffffffff


	//   ....[14]....
        /*0544*/ 	.word	0xffffffff


	//   ....[15]....
        /*0548*/ 	.word	0xffffffff


	//   ....[16]....
        /*054c*/ 	.word	0xffffffff


	//   ....[17]....
        /*0550*/ 	.word	0xffffffff


	//   ....[18]....
        /*0554*/ 	.word	0xffffffff


	//   ....[19]....
        /*0558*/ 	.word	0xffffffff


	//----- nvinfo : EIATTR_COOP_GROUP_INSTR_OFFSETS
	.align		4
.L_2092:
        /*055c*/ 	.byte	0x04, 0x28
        /*055e*/ 	.short	(.L_2094 - .L_2093)


	//   ....[0]....
.L_2093:
        /*0560*/ 	.word	0x0001dee0


	//   ....[1]....
        /*0564*/ 	.word	0x0001df10


	//   ....[2]....
        /*0568*/ 	.word	0x0001df30


	//   ....[3]....
        /*056c*/ 	.word	0x0001df50


	//   ....[4]....
        /*0570*/ 	.word	0x0001df70


	//   ....[5]....
        /*0574*/ 	.word	0x0001e9a0


	//   ....[6]....
        /*0578*/ 	.word	0x0001e9c0


	//   ....[7]....
        /*057c*/ 	.word	0x0001e9e0


	//   ....[8]....
        /*0580*/ 	.word	0x0001ea00


	//   ....[9]....
        /*0584*/ 	.word	0x0001ea20


	//   ....[10]....
        /*0588*/ 	.word	0x00020290


	//   ....[11]....
        /*058c*/ 	.word	0x00020300


	//   ....[12]....
        /*0590*/ 	.word	0x00020370


	//   ....[13]....
        /*0594*/ 	.word	0x000203e0


	//   ....[14]....
        /*0598*/ 	.word	0x00020450


	//   ....[15]....
        /*059c*/ 	.word	0x00020ec0


	//   ....[16]....
        /*05a0*/ 	.word	0x00020f20


	//   ....[17]....
        /*05a4*/ 	.word	0x00020f80


	//   ....[18]....
        /*05a8*/ 	.word	0x00020fe0


	//   ....[19]....
        /*05ac*/ 	.word	0x00021040


	//----- nvinfo : EIATTR_EXIT_INSTR_OFFSETS
	.align		4
.L_2094:
        /*05b0*/ 	.byte	0x04, 0x1c
        /*05b2*/ 	.short	(.L_2096 - .L_2095)


	//   ....[0]....
.L_2095:
        /*05b4*/ 	.word	0x00000920


	//   ....[1]....
        /*05b8*/ 	.word	0x00020230


	//----- nvinfo : EIATTR_MAX_THREADS
	.align		4
.L_2096:
        /*05bc*/ 	.byte	0x04, 0x05
        /*05be*/ 	.short	(.L_2098 - .L_2097)
.L_2097:
        /*05c0*/ 	.word	0x00000080
        /*05c4*/ 	.word	0x00000001
        /*05c8*/ 	.word	0x00000001


	//----- nvinfo : EIATTR_CRS_STACK_SIZE
	.align		4
.L_2098:
        /*05cc*/ 	.byte	0x04, 0x1e
        /*05ce*/ 	.short	(.L_2100 - .L_2099)
.L_2099:
        /*05d0*/ 	.word	0x00000000
.L_2100:


//--------------------- .nv.info._ZN10layer_norm13ln_fwd_kernelINS_13Kernel_traitsIf13__nv_bfloat16S2_S2_fjLj2560ELj1ELj4ELj1ELj16ENS_18Kernel_traits_baseILj2560EfS2_S2_S2_fjLj128EEEEELb1ELb1ELb1ELb0EEEvNS_9FwdParamsE --------------------------
	.section	.nv.info._ZN10layer_norm13ln_fwd_kernelINS_13Kernel_traitsIf13__nv_bfloat16S2_S2_fjLj2560ELj1ELj4ELj1ELj16ENS_18Kernel_traits_baseILj2560EfS2_S2_S2_fjLj128EEEEELb1ELb1ELb1ELb0EEEvNS_9FwdParamsE,"",@"SHT_CUDA_INFO"
	.sectionflags	@""
	.align	4


	//----- nvinfo : EIATTR_CUDA_API_VERSION
	.align		4
        /*0000*/ 	.byte	0x04, 0x37
        /*0002*/ 	.short	(.L_2102 - .L_2101)
.L_2101:
        /*0004*/ 	.word	0x00000082


	//----- nvinfo : EIATTR_SW2861232_WAR
	.align		4
.L_2102:
        /*0008*/ 	.byte	0x01, 0x35
	.zero		2


	//----- nvinfo : EIATTR_PARAM_CBANK
	.align		4
        /*000c*/ 	.byte	0x04, 0x0a
        /*000e*/ 	.short	(.L_2104 - .L_2103)
	.align		4
.L_2103:
        /*0010*/ 	.word	index@(.nv.constant0._ZN10layer_norm13ln_fwd_kernelINS_13Kernel_traitsIf13__nv_bfloat16S2_S2_fjLj2560ELj1ELj4ELj1ELj16ENS_18Kernel_traits_baseILj2560EfS2_S2_S2_fjLj128EEEEELb1ELb1ELb1ELb0EEEvNS_9FwdParamsE)
        /*0014*/ 	.short	0x0160
        /*0016*/ 	.short	0x00e8


	//----- nvinfo : EIATTR_CBANK_PARAM_SIZE
	.align		4
.L_2104:
        /*0018*/ 	.byte	0x03, 0x19
        /*001a*/ 	.short	0x00e8


	//----- nvinfo : EIATTR_KPARAM_INFO
	.align		4
        /*001c*/ 	.byte	0x04, 0x17
        /*001e*/ 	.short	(.L_2106 - .L_2105)
.L_2105:
        /*0020*/ 	.word	0x00000000
        /*0024*/ 	.short	0x0000
        /*0026*/ 	.short	0x0000
        /*0028*/ 	.byte	0x00, 0xf0, 0xa1, 0x03


	//----- nvinfo : EIATTR_MAXREG_COUNT
	.align		4
.L_2106:
        /*002c*/ 	.byte	0x03, 0x1b
        /*002e*/ 	.short	0x00ff


	//----- nvinfo : EIATTR_ANNOTATIONS
	.align		4
        /*0030*/ 	.byte	0x04, 0x55
        /*0032*/ 	.short	(.L_2108 - .L_2107)


	//   ....[0]....
.L_2107:
        /* <DEDUP_REMOVED lines=89> */


	//----- nvinfo : EIATTR_MERCURY_ISA_VERSION
	.align		4
.L_2108:
        /*05b4*/ 	.byte	0x03, 0x5f
        /*05b6*/ 	.short	0x0000


	//----- nvinfo : EIATTR_COOP_GROUP_MASK_REGIDS
	.align		4
        /*05b8*/ 	.byte	0x04, 0x29
        /*05ba*/ 	.short	(.L_2110 - .L_2109)


	//   ....[0]....
.L_2109:
        /*05bc*/ 	.word	0xffffffff


	//   ....[1]....
        /*05c0*/ 	.word	0xffffffff


	//   ....[2]....
        /*05c4*/ 	.word	0xffffffff


	//   ....[3]....
        /*05c8*/ 	.word	0xffffffff


	//   ....[4]....
        /*05cc*/ 	.word	0xffffffff


	//   ....[5]....
        /*05d0*/ 	.word	0xffffffff


	//   ....[6]....
        /*05d4*/ 	.word	0xffffffff


	//   ....[7]....
        /*05d8*/ 	.word	0xffffffff


	//   ....[8]....
        /*05dc*/ 	.word	0xffffffff


	//   ....[9]....
        /*05e0*/ 	.word	0xffffffff


	//   ....[10]....
        /*05e4*/ 	.word	0xffffffff


	//   ....[11]....
        /*05e8*/ 	.word	0xffffffff


	//   ....[12]....
        /*05ec*/ 	.word	0xffffffff


	//   ....[13]....
        /*05f0*/ 	.word	0xffffffff


	//   ....[14]....
        /*05f4*/ 	.word	0xffffffff


	//   ....[15]....
        /*05f8*/ 	.word	0xffffffff


	//   ....[16]....
        /*05fc*/ 	.word	0xffffffff


	//   ....[17]....
        /*0600*/ 	.word	0xffffffff


	//   ....[18]....
        /*0604*/ 	.word	0xffffffff


	//   ....[19]....
        /*0608*/ 	.word	0xffffffff


	//----- nvinfo : EIATTR_COOP_GROUP_INSTR_OFFSETS
	.align		4
.L_2110:
        /*060c*/ 	.byte	0x04, 0x28
        /*060e*/ 	.short	(.L_2112 - .L_2111)


	//   ....[0]....
.L_2111:
        /*0610*/ 	.word	0x000228f0


	//   ....[1]....
        /*0614*/ 	.word	0x00022920


	//   ....[2]....
        /*0618*/ 	.word	0x000229a0


	//   ....[3]....
        /*061c*/ 	.word	0x000229c0


	//   ....[4]....
        /*0620*/ 	.word	0x000229e0


	//   ....[5]....
        /*0624*/ 	.word	0x00023450


	//   ....[6]....
        /*0628*/ 	.word	0x00023470


	//   ....[7]....
        /*062c*/ 	.word	0x00023490


	//   ....[8]....
        /*0630*/ 	.word	0x000234b0


	//   ....[9]....
        /*0634*/ 	.word	0x000234d0


	//   ....[10]....
        /*0638*/ 	.word	0x00025030


	//   ....[11]....
        /*063c*/ 	.word	0x000250a0


	//   ....[12]....
        /*0640*/ 	.word	0x00025110


	//   ....[13]....
        /*0644*/ 	.word	0x00025180


	//   ....[14]....
        /*0648*/ 	.word	0x000251f0


	//   ....[15]....
        /*064c*/ 	.word	0x00025d00


	//   ....[16]....
        /*0650*/ 	.word	0x00025d60


	//   ....[17]....
        /*0654*/ 	.word	0x00025dc0


	//   ....[18]....
        /*0658*/ 	.word	0x00025e20


	//   ....[19]....
        /*065c*/ 	.word	0x00025e80


	//----- nvinfo : EIATTR_EXIT_INSTR_OFFSETS
	.align		4
.L_2112:
        /*0660*/ 	.byte	0x04, 0x1c
        /*0662*/ 	.short	(.L_2114 - .L_2113)


	//   ....[0]....
.L_2113:
        /*0664*/ 	.word	0x00001830


	//   ....[1]....
        /*0668*/ 	.word	0x00024fd0


	//----- nvinfo : EIATTR_MAX_THREADS
	.align		4
.L_2114:
        /*066c*/ 	.byte	0x04, 0x05
        /*066e*/ 	.short	(.L_2116 - .L_2115)
.L_2115:
        /*0670*/ 	.word	0x00000080
        /*0674*/ 	.word	0x00000001
        /*0678*/ 	.word	0x00000001


	//----- nvinfo : EIATTR_CRS_STACK_SIZE
	.align		4
.L_2116:
        /*067c*/ 	.byte	0x04, 0x1e
        /*067e*/ 	.short	(.L_2118 - .L_2117)
.L_2117:
        /*0680*/ 	.word	0x00000000
.L_2118:


//--------------------- .nv.info._ZN10layer_norm13ln_fwd_kernelINS_13Kernel_traitsIf13__nv_bfloat16S2_S2_fjLj2560ELj1ELj4ELj1ELj16ENS_18Kernel_traits_baseILj2560EfS2_S2_S2_fjLj128EEEEELb1ELb1ELb1ELb1EEEvNS_9FwdParamsE --------------------------
	.section	.nv.info._ZN10layer_norm13ln_fwd_kernelINS_13Kernel_traitsIf13__nv_bfloat16S2_S2_fjLj2560ELj1ELj4ELj1ELj16ENS_18Kernel_traits_baseILj2560EfS2_S2_S2_fjLj128EEEEELb1ELb1ELb1ELb1EEEvNS_9FwdParamsE,"",@"SHT_CUDA_INFO"
	.sectionflags	@""
	.align	4


	//----- nvinfo : EIATTR_CUDA_API_VERSION
	.align		4
        /*0000*/ 	.byte	0x04, 0x37
        /*0002*/ 	.short	(.L_2120 - .L_2119)
.L_2119:
        /*0004*/ 	.word	0x00000082


	//----- nvinfo : EIATTR_SW2861232_WAR
	.align		4
.L_2120:
        /*0008*/ 	.byte	0x01, 0x35
	.zero		2


	//----- nvinfo : EIATTR_PARAM_CBANK
	.align		4
        /*000c*/ 	.byte	0x04, 0x0a
        /*000e*/ 	.short	(.L_2122 - .L_2121)
	.align		4
.L_2121:
        /*0010*/ 	.word	index@(.nv.constant0._ZN10layer_norm13ln_fwd_kernelINS_13Kernel_traitsIf13__nv_bfloat16S2_S2_fjLj2560ELj1ELj4ELj1ELj16ENS_18Kernel_traits_baseILj2560EfS2_S2_S2_fjLj128EEEEELb1ELb1ELb1ELb1EEEvNS_9FwdParamsE)
        /*0014*/ 	.short	0x0160
        /*0016*/ 	.short	0x00e8


	//----- nvinfo : EIATTR_CBANK_PARAM_SIZE
	.align		4
.L_2122:
        /*0018*/ 	.byte	0x03, 0x19
        /*001a*/ 	.short	0x00e8


	//----- nvinfo : EIATTR_KPARAM_INFO
	.align		4
        /*001c*/ 	.byte	0x04, 0x17
        /*001e*/ 	.short	(.L_2124 - .L_2123)
.L_2123:
        /*0020*/ 	.word	0x00000000
        /*0024*/ 	.short	0x0000
        /*0026*/ 	.short	0x0000
        /*0028*/ 	.byte	0x00, 0xf0, 0xa1, 0x03


	//----- nvinfo : EIATTR_MAXREG_COUNT
	.align		4
.L_2124:
        /*002c*/ 	.byte	0x03, 0x1b
        /*002e*/ 	.short	0x00ff


	//----- nvinfo : EIATTR_ANNOTATIONS
	.align		4
        /*0030*/ 	.byte	0x04, 0x55
        /*0032*/ 	.short	(.L_2126 - .L_2125)


	//   ....[0]....
.L_2125:
        /* <DEDUP_REMOVED lines=80> */


	//----- nvinfo : EIATTR_MERCURY_ISA_VERSION
	.align		4
.L_2126:
        /*0524*/ 	.byte	0x03, 0x5f
        /*0526*/ 	.short	0x0000


	//----- nvinfo : EIATTR_COOP_GROUP_MASK_REGIDS
	.align		4
        /*0528*/ 	.byte	0x04, 0x29
        /*052a*/ 	.short	(.L_2128 - .L_2127)


	//   ....[0]....
.L_2127:
        /*052c*/ 	.word	0xffffffff


	//   ....[1]....
        /*0530*/ 	.word	0xffffffff


	//   ....[2]....
        /*0534*/ 	.word	0xffffffff


	//   ....[3]....
        /*0538*/ 	.word	0xffffffff


	//   ....[4]....
        /*053c*/ 	.word	0xffffffff


	//   ....[5]....
        /*0540*/ 	.word	0xffffffff


	//   ....[6]....
        /*0544*/ 	.word	0xffffffff


	//   ....[7]....
        /*0548*/ 	.word	0xffffffff


	//   ....[8]....
        /*054c*/ 	.word	0xffffffff


	//   ....[9]....
        /*0550*/ 	.word	0xffffffff


	//   ....[10]....
        /*0554*/ 	.word	0xffffffff


	//   ....[11]....
        /*0558*/ 	.word	0xffffffff


	//   ....[12]....
        /*055c*/ 	.word	0xffffffff


	//   ....[13]....
        /*0560*/ 	.word	0xffffffff


	//   ....[14]....
        /*0564*/ 	.word	0xffffffff


	//   ....[15]....
        /*0568*/ 	.word	0xffffffff


	//   ....[16]....
        /*056c*/ 	.word	0xffffffff


	//   ....[17]....
        /*0570*/ 	.word	0xffffffff


	//   ....[18]....
        /*0574*/ 	.word	0xffffffff


	//   ....[19]....
        /*0578*/ 	.word	0xffffffff


	//----- nvinfo : EIATTR_COOP_GROUP_INSTR_OFFSETS
	.align		4
.L_2128:
        /*057c*/ 	.byte	0x04, 0x28
        /*057e*/ 	.short	(.L_2130 - .L_2129)


	//   ....[0]....
.L_2129:
        /*0580*/ 	.word	0x00021550


	//   ....[1]....
        /*0584*/ 	.word	0x00021580


	//   ....[2]....
        /*0588*/ 	.word	0x000215a0


	//   ....[3]....
        /*058c*/ 	.word	0x000215c0


	//   ....[4]....
        /*0590*/ 	.word	0x000215e0


	//   ....[5]....
        /*0594*/ 	.word	0x00022010


	//   ....[6]....
        /*0598*/ 	.word	0x00022030


	//   ....[7]....
        /*059c*/ 	.word	0x00022050


	//   ....[8]....
        /*05a0*/ 	.word	0x00022070


	//   ....[9]....
        /*05a4*/ 	.word	0x00022090


	//   ....[10]....
        /*05a8*/ 	.word	0x00023a00


	//   ....[11]....
        /*05ac*/ 	.word	0x00023a70


	//   ....[12]....
        /*05b0*/ 	.word	0x00023ae0


	//   ....[13]....
        /*05b4*/ 	.word	0x00023b50


	//   ....[14]....
        /*05b8*/ 	.word	0x00023bc0


	//   ....[15]....
        /*05bc*/ 	.word	0x00024630


	//   ....[16]....
        /*05c0*/ 	.word	0x00024690


	//   ....[17]....
        /*05c4*/ 	.word	0x000246f0


	//   ....[18]....
        /*05c8*/ 	.word	0x00024750


	//   ....[19]....
        /*05cc*/ 	.word	0x000247b0


	//----- nvinfo : EIATTR_EXIT_INSTR_OFFSETS
	.align		4
.L_2130:
        /*05d0*/ 	.byte	0x04, 0x1c
        /*05d2*/ 	.short	(.L_2132 - .L_2131)


	//   ....[0]....
.L_2131:
        /*05d4*/ 	.word	0x00000900


	//   ....[1]....
        /*05d8*/ 	.word	0x000239a0


	//----- nvinfo : EIATTR_MAX_THREADS
	.align		4
.L_2132:
        /*05dc*/ 	.byte	0x04, 0x05
        /*05de*/ 	.short	(.L_2134 - .L_2133)
.L_2133:
        /*05e0*/ 	.word	0x00000080
        /*05e4*/ 	.word	0x00000001
        /*05e8*/ 	.word	0x00000001


	//----- nvinfo : EIATTR_CRS_STACK_SIZE
	.align		4
.L_2134:
        /*05ec*/ 	.byte	0x04, 0x1e
        /*05ee*/ 	.short	(.L_2136 - .L_2135)
.L_2135:
        /*05f0*/ 	.word	0x00000000
.L_2136:


//--------------------- .nv.info._ZN10layer_norm13ln_fwd_kernelINS_13Kernel_traitsI13__nv_bfloat16S2_fS2_fjLj2560ELj1ELj4ELj1ELj16ENS_18Kernel_traits_baseILj2560ES2_S2_fS2_fjLj128EEEEELb0ELb0ELb0ELb0EEEvNS_9FwdParamsE --------------------------
	.section	.nv.info._ZN10layer_norm13ln_fwd_kernelINS_13Kernel_traitsI13__nv_bfloat16S2_fS2_fjLj2560ELj1ELj4ELj1ELj16ENS_18Kernel_traits_baseILj2560ES2_S2_fS2_fjLj128EEEEELb0ELb0ELb0ELb0EEEvNS_9FwdParamsE,"",@"SHT_CUDA_INFO"
	.sectionflags	@""
	.align	4


	//----- nvinfo : EIATTR_CUDA_API_VERSION
	.align		4
        /*0000*/ 	.byte	0x04, 0x37
        /*0002*/ 	.short	(.L_2138 - .L_2137)
.L_2137:
        /*0004*/ 	.word	0x00000082


	//----- nvinfo : EIATTR_SW2861232_WAR
	.align		4
.L_2138:
        /*0008*/ 	.byte	0x01, 0x35
	.zero		2


	//----- nvinfo : EIATTR_PARAM_CBANK
	.align		4
        /*000c*/ 	.byte	0x04, 0x0a
        /*000e*/ 	.short	(.L_2140 - .L_2139)
	.align		4
.L_2139:
        /*0010*/ 	.word	index@(.nv.constant0._ZN10layer_norm13ln_fwd_kernelINS_13Kernel_traitsI13__nv_bfloat16S2_fS2_fjLj2560ELj1ELj4ELj1ELj16ENS_18Kernel_traits_baseILj2560ES2_S2_fS2_fjLj128EEEEELb0ELb0ELb0ELb0EEEvNS_9FwdParamsE)
        /*0014*/ 	.short	0x0160
        /*0016*/ 	.short	0x00e8


	//----- nvinfo : EIATTR_CBANK_PARAM_SIZE
	.align		4
.L_2140:
        /*0018*/ 	.byte	0x03, 0x19
        /*001a*/ 	.short	0x00e8


	//----- nvinfo : EIATTR_KPARAM_INFO
	.align		4
        /*001c*/ 	.byte	0x04, 0x17
        /*001e*/ 	.short	(.L_2142 - .L_2141)
.L_2141:
        /*0020*/ 	.word	0x00000000
        /*0024*/ 	.short	0x0000
        /*0026*/ 	.short	0x0000
        /*0028*/ 	.byte	0x00, 0xf0, 0xa1, 0x03


	//----- nvinfo : EIATTR_MAXREG_COUNT
	.align		4
.L_2142:
        /*002c*/ 	.byte	0x03, 0x1b
        /*002e*/ 	.short	0x00ff


	//----- nvinfo : EIATTR_ANNOTATIONS
	.align		4
        /*0030*/ 	.byte	0x04, 0x55
        /*0032*/ 	.short	(.L_2144 - .L_2143)


	//   ....[0]....
.L_2143:
        /* <DEDUP_REMOVED lines=15> */


	//----- nvinfo : EIATTR_MERCURY_ISA_VERSION
	.align		4
.L_2144:
        /*0114*/ 	.byte	0x03, 0x5f
        /*0116*/ 	.short	0x0000


	//----- nvinfo : EIATTR_COOP_GROUP_MASK_REGIDS
	.align		4
        /*0118*/ 	.byte	0x04, 0x29
        /*011a*/ 	.short	(.L_2146 - .L_2145)


	//   ....[0]....
.L_2145:
        /*011c*/ 	.word	0xffffffff


	//   ....[1]....
        /*0120*/ 	.word	0xffffffff


	//   ....[2]....
        /*0124*/ 	.word	0xffffffff


	//   ....[3]....
        /*0128*/ 	.word	0xffffffff


	//   ....[4]....
        /*012c*/ 	.word	0xffffffff


	//   ....[5]....
        /*0130*/ 	.word	0xffffffff


	//   ....[6]....
        /*0134*/ 	.word	0xffffffff


	//   ....[7]....
        /*0138*/ 	.word	0xffffffff


	//   ....[8]....
        /*013c*/ 	.word	0xffffffff


	//   ....[9]....
        /*0140*/ 	.word	0xffffffff


	//   ....[10]....
        /*0144*/ 	.word	0xffffffff


	//   ....[11]....
        /*0148*/ 	.word	0xffffffff


	//   ....[12]....
        /*014c*/ 	.word	0xffffffff


	//   ....[13]....
        /*0150*/ 	.word	0xffffffff


	//   ....[14]....
        /*0154*/ 	.word	0xffffffff


	//   ....[15]....
        /*0158*/ 	.word	0xffffffff


	//   ....[16]....
        /*015c*/ 	.word	0xffffffff


	//   ....[17]....
        /*0160*/ 	.word	0xffffffff


	//   ....[18]....
        /*0164*/ 	.word	0xffffffff


	//   ....[19]....
        /*0168*/ 	.word	0xffffffff


	//----- nvinfo : EIATTR_COOP_GROUP_INSTR_OFFSETS
	.align		4
.L_2146:
        /*016c*/ 	.byte	0x04, 0x28
        /*016e*/ 	.short	(.L_2148 - .L_2147)


	//   ....[0]....
.L_2147:
        /*0170*/ 	.word	0x00003880


	//   ....[1]....
        /*0174*/ 	.word	0x000038b0


	//   ....[2]....
        /*0178*/ 	.word	0x00003900


	//   ....[3]....
        /*017c*/ 	.word	0x00003920


	//   ....[4]....
        /*0180*/ 	.word	0x00003940


	//   ....[5]....
        /*0184*/ 	.word	0x000043c0


	//   ....[6]....
        /*0188*/ 	.word	0x000043e0


	//   ....[7]....
        /*018c*/ 	.word	0x00004400


	//   ....[8]....
        /*0190*/ 	.word	0x00004420


	//   ....[9]....
        /*0194*/ 	.word	0x00004440


	//   ....[10]....
        /*0198*/ 	.word	0x00005e00


	//   ....[11]....
        /*019c*/ 	.word	0x00005e60


	//   ....[12]....
        /*01a0*/ 	.word	0x00005ec0


	//   ....[13]....
        /*01a4*/ 	.word	0x00005f20


	//   ....[14]....
        /*01a8*/ 	.word	0x00005f80


	//   ....[15]....
        /*01ac*/ 	.word	0x00006a70


	//   ....[16]....
        /*01b0*/ 	.word	0x00006ad0


	//   ....[17]....
        /*01b4*/ 	.word	0x00006b30


	//   ....[18]....
        /*01b8*/ 	.word	0x00006b90


	//   ....[19]....
        /*01bc*/ 	.word	0x00006bf0


	//----- nvinfo : EIATTR_EXIT_INSTR_OFFSETS
	.align		4
.L_2148:
        /*01c0*/ 	.byte	0x04, 0x1c
        /*01c2*/ 	.short	(.L_2150 - .L_2149)


	//   ....[0]....
.L_2149:
        /*01c4*/ 	.word	0x00000b50


	//   ....[1]....
        /*01c8*/ 	.word	0x00005db0


	//----- nvinfo : EIATTR_MAX_THREADS
	.align		4
.L_2150:
        /*01cc*/ 	.byte	0x04, 0x05
        /*01ce*/ 	.short	(.L_2152 - .L_2151)
.L_2151:
        /*01d0*/ 	.word	0x00000080
        /*01d4*/ 	.word	0x00000001
        /*01d8*/ 	.word	0x00000001


	//----- nvinfo : EIATTR_CRS_STACK_SIZE
	.align		4
.L_2152:
        /*01dc*/ 	.byte	0x04, 0x1e
        /*01de*/ 	.short	(.L_2154 - .L_2153)
.L_2153:
        /*01e0*/ 	.word	0x00000000
.L_2154:


//--------------------- .nv.info._ZN10layer_norm13ln_fwd_kernelINS_13Kernel_traitsI13__nv_bfloat16S2_fS2_fjLj2560ELj1ELj4ELj1ELj16ENS_18Kernel_traits_baseILj2560ES2_S2_fS2_fjLj128EEEEELb0ELb0ELb0ELb1EEEvNS_9FwdParamsE --------------------------
	.section	.nv.info._ZN10layer_norm13ln_fwd_kernelINS_13Kernel_traitsI13__nv_bfloat16S2_fS2_fjLj2560ELj1ELj4ELj1ELj16ENS_18Kernel_traits_baseILj2560ES2_S2_fS2_fjLj128EEEEELb0ELb0ELb0ELb1EEEvNS_9FwdParamsE,"",@"SHT_CUDA_INFO"
	.sectionflags	@""
	.align	4


	//----- nvinfo : EIATTR_CUDA_API_VERSION
	.align		4
        /*0000*/ 	.byte	0x04, 0x37
        /*0002*/ 	.short	(.L_2156 - .L_2155)
.L_2155:
        /*0004*/ 	.word	0x00000082


	//----- nvinfo : EIATTR_SW2861232_WAR
	.align		4
.L_2156:
        /*0008*/ 	.byte	0x01, 0x35
	.zero		2


	//----- nvinfo : EIATTR_PARAM_CBANK
	.align		4
        /*000c*/ 	.byte	0x04, 0x0a
        /*000e*/ 	.short	(.L_2158 - .L_2157)
	.align		4
.L_2157:
        /*0010*/ 	.word	index@(.nv.constant0._ZN10layer_norm13ln_fwd_kernelINS_13Kernel_traitsI13__nv_bfloat16S2_fS2_fjLj2560ELj1ELj4ELj1ELj16ENS_18Kernel_traits_baseILj2560ES2_S2_fS2_fjLj128EEEEELb0ELb0ELb0ELb1EEEvNS_9FwdParamsE)
        /*0014*/ 	.short	0x0160
        /*0016*/ 	.short	0x00e8


	//----- nvinfo : EIATTR_CBANK_PARAM_SIZE
	.align		4
.L_2158:
        /*0018*/ 	.byte	0x03, 0x19
        /*001a*/ 	.short	0x00e8


	//----- nvinfo : EIATTR_KPARAM_INFO
	.align		4
        /*001c*/ 	.byte	0x04, 0x17
        /*001e*/ 	.short	(.L_2160 - .L_2159)
.L_2159:
        /*0020*/ 	.word	0x00000000
        /*0024*/ 	.short	0x0000
        /*0026*/ 	.short	0x0000
        /*0028*/ 	.byte	0x00, 0xf0, 0xa1, 0x03


	//----- nvinfo : EIATTR_MAXREG_COUNT
	.align		4
.L_2160:
        /*002c*/ 	.byte	0x03, 0x1b
        /*002e*/ 	.short	0x00ff


	//----- nvinfo : EIATTR_MERCURY_ISA_VERSION
	.align		4
        /*0030*/ 	.byte	0x03, 0x5f
        /*0032*/ 	.short	0x0000


	//----- nvinfo : EIATTR_COOP_GROUP_MASK_REGIDS
	.align		4
        /*0034*/ 	.byte	0x04, 0x29
        /*0036*/ 	.short	(.L_2162 - .L_2161)


	//   ....[0]....
.L_2161:
        /*0038*/ 	.word	0xffffffff


	//   ....[1]....
        /*003c*/ 	.word	0xffffffff


	//   ....[2]....
        /*0040*/ 	.word	0xffffffff


	//   ....[3]....
        /*0044*/ 	.word	0xffffffff


	//   ....[4]....
        /*0048*/ 	.word	0xffffffff


	//   ....[5]....
        /*004c*/ 	.word	0xffffffff


	//   ....[6]....
        /*0050*/ 	.word	0xffffffff


	//   ....[7]....
        /*0054*/ 	.word	0xffffffff


	//   ....[8]....
        /*0058*/ 	.word	0xffffffff


	//   ....[9]....
        /*005c*/ 	.word	0xffffffff


	//   ....[10]....
        /*0060*/ 	.word	0xffffffff


	//   ....[11]....
        /*0064*/ 	.word	0xffffffff


	//   ....[12]....
        /*0068*/ 	.word	0xffffffff


	//   ....[13]....
        /*006c*/ 	.word	0xffffffff


	//   ....[14]....
        /*0070*/ 	.word	0xffffffff


	//   ....[15]....
        /*0074*/ 	.word	0xffffffff


	//   ....[16]....
        /*0078*/ 	.word	0xffffffff


	//   ....[17]....
        /*007c*/ 	.word	0xffffffff


	//   ....[18]....
        /*0080*/ 	.word	0xffffffff


	//   ....[19]....
        /*0084*/ 	.word	0xffffffff


	//----- nvinfo : EIATTR_COOP_GROUP_INSTR_OFFSETS
	.align		4
.L_2162:
        /*0088*/ 	.byte	0x04, 0x28
        /*008a*/ 	.short	(.L_2164 - .L_2163)


	//   ....[0]....
.L_2163:
        /*008c*/ 	.word	0x00002890


	//   ....[1]....
        /*0090*/ 	.word	0x000028c0


	//   ....[2]....
        /*0094*/ 	.word	0x000028e0


	//   ....[3]....
        /*0098*/ 	.word	0x00002900


	//   ....[4]....
        /*009c*/ 	.word	0x00002920


	//   ....[5]....
        /*00a0*/ 	.word	0x00003350


	//   ....[6]....
        /*00a4*/ 	.word	0x00003370


	//   ....[7]....
        /*00a8*/ 	.word	0x00003390


	//   ....[8]....
        /*00ac*/ 	.word	0x000033b0


	//   ....[9]....
        /*00b0*/ 	.word	0x000033d0


	//   ....[10]....
        /*00b4*/ 	.word	0x00004dc0


	//   ....[11]....
        /*00b8*/ 	.word	0x00004e30


	//   ....[12]....
        /*00bc*/ 	.word	0x00004e90


	//   ....[13]....
        /*00c0*/ 	.word	0x00004ef0


	//   ....[14]....
        /*00c4*/ 	.word	0x00004f50


	//   ....[15]....
        /*00c8*/ 	.word	0x000059c0


	//   ....[16]....
        /*00cc*/ 	.word	0x00005a20


	//   ....[17]....
        /*00d0*/ 	.word	0x00005a80


	//   ....[18]....
        /*00d4*/ 	.word	0x00005ae0


	//   ....[19]....
        /*00d8*/ 	.word	0x00005b40


	//----- nvinfo : EIATTR_EXIT_INSTR_OFFSETS
	.align		4
.L_2164:
        /*00dc*/ 	.byte	0x04, 0x1c
        /*00de*/ 	.short	(.L_2166 - .L_2165)


	//   ....[0]....
.L_2165:
        /*00e0*/ 	.word	0x00000190


	//   ....[1]....
        /*00e4*/ 	.word	0x00004d70


	//----- nvinfo : EIATTR_MAX_THREADS
	.align		4
.L_2166:
        /*00e8*/ 	.byte	0x04, 0x05
        /*00ea*/ 	.short	(.L_2168 - .L_2167)
.L_2167:
        /*00ec*/ 	.word	0x00000080
        /*00f0*/ 	.word	0x00000001
        /*00f4*/ 	.word	0x00000001


	//----- nvinfo : EIATTR_CRS_STACK_SIZE
	.align		4
.L_2168:
        /*00f8*/ 	.byte	0x04, 0x1e
        /*00fa*/ 	.short	(.L_2170 - .L_2169)
.L_2169:
        /*00fc*/ 	.word	0x00000000
.L_2170:


//--------------------- .nv.info._ZN10layer_norm13ln_fwd_kernelINS_13Kernel_traitsI13__nv_bfloat16S2_fS2_fjLj2560ELj1ELj4ELj1ELj16ENS_18Kernel_traits_baseILj2560ES2_S2_fS2_fjLj128EEEEELb0ELb0ELb1ELb0EEEvNS_9FwdParamsE --------------------------
	.section	.nv.info._ZN10layer_norm13ln_fwd_kernelINS_13Kernel_traitsI13__nv_bfloat16S2_fS2_fjLj2560ELj1ELj4ELj1ELj16ENS_18Kernel_traits_baseILj2560ES2_S2_fS2_fjLj128EEEEELb0ELb0ELb1ELb0EEEvNS_9FwdParamsE,"",@"SHT_CUDA_INFO"
	.sectionflags	@""
	.align	4


	//----- nvinfo : EIATTR_CUDA_API_VERSION
	.align		4
        /*0000*/ 	.byte	0x04, 0x37
        /*0002*/ 	.short	(.L_2172 - .L_2171)
.L_2171:
        /*0004*/ 	.word	0x00000082


	//----- nvinfo : EIATTR_SW2861232_WAR
	.align		4
.L_2172:
        /*0008*/ 	.byte	0x01, 0x35
	.zero		2


	//----- nvinfo : EIATTR_PARAM_CBANK
	.align		4
        /*000c*/ 	.byte	0x04, 0x0a
        /*000e*/ 	.short	(.L_2174 - .L_2173)
	.align		4
.L_2173:
        /*0010*/ 	.word	index@(.nv.constant0._ZN10layer_norm13ln_fwd_kernelINS_13Kernel_traitsI13__nv_bfloat16S2_fS2_fjLj2560ELj1ELj4ELj1ELj16ENS_18Kernel_traits_baseILj2560ES2_S2_fS2_fjLj128EEEEELb0ELb0ELb1ELb0EEEvNS_9FwdParamsE)
        /*0014*/ 	.short	0x0160
        /*0016*/ 	.short	0x00e8


	//----- nvinfo : EIATTR_CBANK_PARAM_SIZE
	.align		4
.L_2174:
        /*0018*/ 	.byte	0x03, 0x19
        /*001a*/ 	.short	0x00e8


	//----- nvinfo : EIATTR_KPARAM_INFO
	.align		4
        /*001c*/ 	.byte	0x04, 0x17
        /*001e*/ 	.short	(.L_2176 - .L_2175)
.L_2175:
        /*0020*/ 	.word	0x00000000
        /*0024*/ 	.short	0x0000
        /*0026*/ 	.short	0x0000
        /*0028*/ 	.byte	0x00, 0xf0, 0xa1, 0x03


	//----- nvinfo : EIATTR_MAXREG_COUNT
	.align		4
.L_2176:
        /*002c*/ 	.byte	0x03, 0x1b
        /*002e*/ 	.short	0x00ff


	//----- nvinfo : EIATTR_ANNOTATIONS
	.align		4
        /*0030*/ 	.byte	0x04, 0x55
        /*0032*/ 	.short	(.L_2178 - .L_2177)


	//   ....[0]....
.L_2177:
        /* <DEDUP_REMOVED lines=22> */


	//----- nvinfo : EIATTR_MERCURY_ISA_VERSION
	.align		4
.L_2178:
        /*0184*/ 	.byte	0x03, 0x5f
        /*0186*/ 	.short	0x0000


	//----- nvinfo : EIATTR_COOP_GROUP_MASK_REGIDS
	.align		4
        /*0188*/ 	.byte	0x04, 0x29
        /*018a*/ 	.short	(.L_2180 - .L_2179)


	//   ....[0]....
.L_2179:
        /*018c*/ 	.word	0xffffffff


	//   ....[1]....
        /*0190*/ 	.word	0xffffffff


	//   ....[2]....
        /*0194*/ 	.word	0xffffffff


	//   ....[3]....
        /*0198*/ 	.word	0xffffffff


	//   ....[4]....
        /*019c*/ 	.word	0xffffffff


	//   ....[5]....
        /*01a0*/ 	.word	0xffffffff


	//   ....[6]....
        /*01a4*/ 	.word	0xffffffff


	//   ....[7]....
        /*01a8*/ 	.word	0xffffffff


	//   ....[8]....
        /*01ac*/ 	.word	0xffffffff


	//   ....[9]....
        /*01b0*/ 	.word	0xffffffff


	//   ....[10]....
        /*01b4*/ 	.word	0xffffffff


	//   ....[11]....
        /*01b8*/ 	.word	0xffffffff


	//   ....[12]....
        /*01bc*/ 	.word	0xffffffff


	//   ....[13]....
        /*01c0*/ 	.word	0xffffffff


	//   ....[14]....
        /*01c4*/ 	.word	0xffffffff


	//   ....[15]....
        /*01c8*/ 	.word	0xffffffff


	//   ....[16]....
        /*01cc*/ 	.word	0xffffffff


	//   ....[17]....
        /*01d0*/ 	.word	0xffffffff


	//   ....[18]....
        /*01d4*/ 	.word	0xffffffff


	//   ....[19]....
        /*01d8*/ 	.word	0xffffffff


	//----- nvinfo : EIATTR_COOP_GROUP_INSTR_OFFSETS
	.align		4
.L_2180:
        /*01dc*/ 	.byte	0x04, 0x28
        /*01de*/ 	.short	(.L_2182 - .L_2181)


	//   ....[0]....
.L_2181:
        /*01e0*/ 	.word	0x00005730


	//   ....[1]....
        /*01e4*/ 	.word	0x00005760


	//   ....[2]....
        /*01e8*/ 	.word	0x000057b0


	//   ....[3]....
        /*01ec*/ 	.word	0x000057d0


	//   ....[4]....
        /*01f0*/ 	.word	0x000057f0


	//   ....[5]....
        /*01f4*/ 	.word	0x00006260


	//   ....[6]....
        /*01f8*/ 	.word	0x00006280


	//   ....[7]....
        /*01fc*/ 	.word	0x000062a0


	//   ....[8]....
        /*0200*/ 	.word	0x000062c0


	//   ....[9]....
        /*0204*/ 	.word	0x000062e0


	//   ....[10]....
        /*0208*/ 	.word	0x00007dd0


	//   ....[11]....
        /*020c*/ 	.word	0x00007e30


	//   ....[12]....
        /*0210*/ 	.word	0x00007e90


	//   ....[13]....
        /*0214*/ 	.word	0x00007ef0


	//   ....[14]....
        /*0218*/ 	.word	0x00007f50


	//   ....[15]....
        /*021c*/ 	.word	0x00008a30


	//   ....[16]....
        /*0220*/ 	.word	0x00008a90


	//   ....[17]....
        /*0224*/ 	.word	0x00008af0


	//   ....[18]....
        /*0228*/ 	.word	0x00008b50


	//   ....[19]....
        /*022c*/ 	.word	0x00008bb0


	//----- nvinfo : EIATTR_EXIT_INSTR_OFFSETS
	.align		4
.L_2182:
        /*0230*/ 	.byte	0x04, 0x1c
        /*0232*/ 	.short	(.L_2184 - .L_2183)


	//   ....[0]....
.L_2183:
        /*0234*/ 	.word	0x00000b50


	//   ....[1]....
        /*0238*/ 	.word	0x00007d80


	//----- nvinfo : EIATTR_MAX_THREADS
	.align		4
.L_2184:
        /*023c*/ 	.byte	0x04, 0x05
        /*023e*/ 	.short	(.L_2186 - .L_2185)
.L_2185:
        /*0240*/ 	.word	0x00000080
        /*0244*/ 	.word	0x00000001
        /*0248*/ 	.word	0x00000001


	//----- nvinfo : EIATTR_CRS_STACK_SIZE
	.align		4
.L_2186:
        /*024c*/ 	.byte	0x04, 0x1e
        /*024e*/ 	.short	(.L_2188 - .L_2187)
.L_2187:
        /*0250*/ 	.word	0x00000000
.L_2188:


//--------------------- .nv.info._ZN10layer_norm13ln_fwd_kernelINS_13Kernel_traitsI13__nv_bfloat16S2_fS2_fjLj2560ELj1ELj4ELj1ELj16ENS_18Kernel_traits_baseILj2560ES2_S2_fS2_fjLj128EEEEELb0ELb0ELb1ELb1EEEvNS_9FwdParamsE --------------------------
	.section	.nv.info._ZN10layer_norm13ln_fwd_kernelINS_13Kernel_traitsI13__nv_bfloat16S2_fS2_fjLj2560ELj1ELj4ELj1ELj16ENS_18Kernel_traits_baseILj2560ES2_S2_fS2_fjLj128EEEEELb0ELb0ELb1ELb1EEEvNS_9FwdParamsE,"",@"SHT_CUDA_INFO"
	.sectionflags	@""
	.align	4


	//----- nvinfo : EIATTR_CUDA_API_VERSION
	.align		4
        /*0000*/ 	.byte	0x04, 0x37
        /*0002*/ 	.short	(.L_2190 - .L_2189)
.L_2189:
        /*0004*/ 	.word	0x00000082


	//----- nvinfo : EIATTR_SW2861232_WAR
	.align		4
.L_2190:
        /*0008*/ 	.byte	0x01, 0x35
	.zero		2


	//----- nvinfo : EIATTR_PARAM_CBANK
	.align		4
        /*000c*/ 	.byte	0x04, 0x0a
        /*000e*/ 	.short	(.L_2192 - .L_2191)
	.align		4
.L_2191:
        /*0010*/ 	.word	index@(.nv.constant0._ZN10layer_norm13ln_fwd_kernelINS_13Kernel_traitsI13__nv_bfloat16S2_fS2_fjLj2560ELj1ELj4ELj1ELj16ENS_18Kernel_traits_baseILj2560ES2_S2_fS2_fjLj128EEEEELb0ELb0ELb1ELb1EEEvNS_9FwdParamsE)
        /*0014*/ 	.short	0x0160
        /*0016*/ 	.short	0x00e8


	//----- nvinfo : EIATTR_CBANK_PARAM_SIZE
	.align		4
.L_2192:
        /*0018*/ 	.byte	0x03, 0x19
        /*001a*/ 	.short	0x00e8


	//----- nvinfo : EIATTR_KPARAM_INFO
	.align		4
        /*001c*/ 	.byte	0x04, 0x17
        /*001e*/ 	.short	(.L_2194 - .L_2193)
.L_2193:
        /*0020*/ 	.word	0x00000000
        /*0024*/ 	.short	0x0000
        /*0026*/ 	.short	0x0000
        /*0028*/ 	.byte	0x00, 0xf0, 0xa1, 0x03


	//----- nvinfo : EIATTR_MAXREG_COUNT
	.align		4
.L_2194:
        /*002c*/ 	.byte	0x03, 0x1b
        /*002e*/ 	.short	0x00ff


	//----- nvinfo : EIATTR_MERCURY_ISA_VERSION
	.align		4
        /*0030*/ 	.byte	0x03, 0x5f
        /*0032*/ 	.short	0x0000


	//----- nvinfo : EIATTR_COOP_GROUP_MASK_REGIDS
	.align		4
        /*0034*/ 	.byte	0x04, 0x29
        /*0036*/ 	.short	(.L_2196 - .L_2195)


	//   ....[0]....
.L_2195:
        /*0038*/ 	.word	0xffffffff


	//   ....[1]....
        /*003c*/ 	.word	0xffffffff


	//   ....[2]....
        /*0040*/ 	.word	0xffffffff


	//   ....[3]....
        /*0044*/ 	.word	0xffffffff


	//   ....[4]....
        /*0048*/ 	.word	0xffffffff


	//   ....[5]....
        /*004c*/ 	.word	0xffffffff


	//   ....[6]....
        /*0050*/ 	.word	0xffffffff


	//   ....[7]....
        /*0054*/ 	.word	0xffffffff


	//   ....[8]....
        /*0058*/ 	.word	0xffffffff


	//   ....[9]....
        /*005c*/ 	.word	0xffffffff


	//   ....[10]....
        /*0060*/ 	.word	0xffffffff


	//   ....[11]....
        /*0064*/ 	.word	0xffffffff


	//   ....[12]....
        /*0068*/ 	.word	0xffffffff


	//   ....[13]....
        /*006c*/ 	.word	0xffffffff


	//   ....[14]....
        /*0070*/ 	.word	0xffffffff


	//   ....[15]....
        /*0074*/ 	.word	0xffffffff


	//   ....[16]....
        /*0078*/ 	.word	0xffffffff


	//   ....[17]....
        /*007c*/ 	.word	0xffffffff


	//   ....[18]....
        /*0080*/ 	.word	0xffffffff


	//   ....[19]....
        /*0084*/ 	.word	0xffffffff


	//----- nvinfo : EIATTR_COOP_GROUP_INSTR_OFFSETS
	.align		4
.L_2196:
        /*0088*/ 	.byte	0x04, 0x28
        /*008a*/ 	.short	(.L_2198 - .L_2197)


	//   ....[0]....
.L_2197:
        /*008c*/ 	.word	0x000042f0


	//   ....[1]....
        /*0090*/ 	.word	0x00004320


	//   ....[2]....
        /*0094*/ 	.word	0x00004340


	//   ....[3]....
        /*0098*/ 	.word	0x00004360


	//   ....[4]....
        /*009c*/ 	.word	0x00004380


	//   ....[5]....
        /*00a0*/ 	.word	0x00004db0


	//   ....[6]....
        /*00a4*/ 	.word	0x00004dd0


	//   ....[7]....
        /*00a8*/ 	.word	0x00004df0


	//   ....[8]....
        /*00ac*/ 	.word	0x00004e10


	//   ....[9]....
        /*00b0*/ 	.word	0x00004e30


	//   ....[10]....
        /*00b4*/ 	.word	0x000068d0


	//   ....[11]....
        /*00b8*/ 	.word	0x00006940


	//   ....[12]....
        /*00bc*/ 	.word	0x000069a0


	//   ....[13]....
        /*00c0*/ 	.word	0x00006a00


	//   ....[14]....
        /*00c4*/ 	.word	0x00006a60


	//   ....[15]....
        /*00c8*/ 	.word	0x000074d0


	//   ....[16]....
        /*00cc*/ 	.word	0x00007530


	//   ....[17]....
        /*00d0*/ 	.word	0x00007590


	//   ....[18]....
        /*00d4*/ 	.word	0x000075f0


	//   ....[19]....
        /*00d8*/ 	.word	0x00007650


	//----- nvinfo : EIATTR_EXIT_INSTR_OFFSETS
	.align		4
.L_2198:
        /*00dc*/ 	.byte	0x04, 0x1c
        /*00de*/ 	.short	(.L_2200 - .L_2199)


	//   ....[0]....
.L_2199:
        /*00e0*/ 	.word	0x00000190


	//   ....[1]....
        /*00e4*/ 	.word	0x00006880


	//----- nvinfo : EIATTR_MAX_THREADS
	.align		4
.L_2200:
        /*00e8*/ 	.byte	0x04, 0x05
        /*00ea*/ 	.short	(.L_2202 - .L_2201)
.L_2201:
        /*00ec*/ 	.word	0x00000080
        /*00f0*/ 	.word	0x00000001
        /*00f4*/ 	.word	0x00000001


	//----- nvinfo : EIATTR_CRS_STACK_SIZE
	.align		4
.L_2202:
        /*00f8*/ 	.byte	0x04, 0x1e
        /*00fa*/ 	.short	(.L_2204 - .L_2203)
.L_2203:
        /*00fc*/ 	.word	0x00000000
.L_2204:


//--------------------- .nv.info._ZN10layer_norm13ln_fwd_kernelINS_13Kernel_traitsI13__nv_bfloat16S2_fS2_fjLj2560ELj1ELj4ELj1ELj16ENS_18Kernel_traits_baseILj2560ES2_S2_fS2_fjLj128EEEEELb0ELb1ELb0ELb0EEEvNS_9FwdParamsE --------------------------
	.section	.nv.info._ZN10layer_norm13ln_fwd_kernelINS_13Kernel_traitsI13__nv_bfloat16S2_fS2_fjLj2560ELj1ELj4ELj1ELj16ENS_18Kernel_traits_baseILj2560ES2_S2_fS2_fjLj128EEEEELb0ELb1ELb0ELb0EEEvNS_9FwdParamsE,"",@"SHT_CUDA_INFO"
	.sectionflags	@""
	.align	4


	//----- nvinfo : EIATTR_CUDA_API_VERSION
	.align		4
        /*0000*/ 	.byte	0x04, 0x37
        /*0002*/ 	.short	(.L_2206 - .L_2205)
.L_2205:
        /*0004*/ 	.word	0x00000082


	//----- nvinfo : EIATTR_SW2861232_WAR
	.align		4
.L_2206:
        /*0008*/ 	.byte	0x01, 0x35
	.zero		2


	//----- nvinfo : EIATTR_PARAM_CBANK
	.align		4
        /*000c*/ 	.byte	0x04, 0x0a
        /*000e*/ 	.short	(.L_2208 - .L_2207)
	.align		4
.L_2207:
        /*0010*/ 	.word	index@(.nv.constant0._ZN10layer_norm13ln_fwd_kernelINS_13Kernel_traitsI13__nv_bfloat16S2_fS2_fjLj2560ELj1ELj4ELj1ELj16ENS_18Kernel_traits_baseILj2560ES2_S2_fS2_fjLj128EEEEELb0ELb1ELb0ELb0EEEvNS_9FwdParamsE)
        /*0014*/ 	.short	0x0160
        /*0016*/ 	.short	0x00e8


	//----- nvinfo : EIATTR_CBANK_PARAM_SIZE
	.align		4
.L_2208:
        /*0018*/ 	.byte	0x03, 0x19
        /*001a*/ 	.short	0x00e8


	//----- nvinfo : EIATTR_KPARAM_INFO
	.align		4
        /*001c*/ 	.byte	0x04, 0x17
        /*001e*/ 	.short	(.L_2210 - .L_2209)
.L_2209:
        /*0020*/ 	.word	0x00000000
        /*0024*/ 	.short	0x0000
        /*0026*/ 	.short	0x0000
        /*0028*/ 	.byte	0x00, 0xf0, 0xa1, 0x03


	//----- nvinfo : EIATTR_MAXREG_COUNT
	.align		4
.L_2210:
        /*002c*/ 	.byte	0x03, 0x1b
        /*002e*/ 	.short	0x00ff


	//----- nvinfo : EIATTR_ANNOTATIONS
	.align		4
        /*0030*/ 	.byte	0x04, 0x55
        /*0032*/ 	.short	(.L_2212 - .L_2211)


	//   ....[0]....
.L_2211:
        /* <DEDUP_REMOVED lines=122> */


	//----- nvinfo : EIATTR_MERCURY_ISA_VERSION
	.align		4
.L_2212:
        /*07c4*/ 	.byte	0x03, 0x5f
        /*07c6*/ 	.short	0x0000


	//----- nvinfo : EIATTR_COOP_GROUP_MASK_REGIDS
	.align		4
        /*07c8*/ 	.byte	0x04, 0x29
        /*07ca*/ 	.short	(.L_2214 - .L_2213)


	//   ....[0]....
.L_2213:
        /*07cc*/ 	.word	0xffffffff


	//   ....[1]....
        /*07d0*/ 	.word	0xffffffff


	//   ....[2]....
        /*07d4*/ 	.word	0xffffffff


	//   ....[3]....
        /*07d8*/ 	.word	0xffffffff


	//   ....[4]....
        /*07dc*/ 	.word	0xffffffff


	//   ....[5]....
        /*07e0*/ 	.word	0xffffffff


	//   ....[6]....
        /*07e4*/ 	.word	0xffffffff


	//   ....[7]....
        /*07e8*/ 	.word	0xffffffff


	//   ....[8]....
        /*07ec*/ 	.word	0xffffffff


	//   ....[9]....
        /*07f0*/ 	.word	0xffffffff


	//   ....[10]....
        /*07f4*/ 	.word	0xffffffff


	//   ....[11]....
        /*07f8*/ 	.word	0xffffffff


	//   ....[12]....
        /*07fc*/ 	.word	0xffffffff


	//   ....[13]....
        /*0800*/ 	.word	0xffffffff


	//   ....[14]....
        /*0804*/ 	.word	0xffffffff


	//   ....[15]....
        /*0808*/ 	.word	0xffffffff


	//   ....[16]....
        /*080c*/ 	.word	0xffffffff


	//   ....[17]....
        /*0810*/ 	.word	0xffffffff


	//   ....[18]....
        /*0814*/ 	.word	0xffffffff


	//   ....[19]....
        /*0818*/ 	.word	0xffffffff


	//----- nvinfo : EIATTR_COOP_GROUP_INSTR_OFFSETS
	.align		4
.L_2214:
        /*081c*/ 	.byte	0x04, 0x28
        /*081e*/ 	.short	(.L_2216 - .L_2215)


	//   ....[0]....
.L_2215:
        /*0820*/ 	.word	0x00005300


	//   ....[1]....
        /*0824*/ 	.word	0x00005330


	//   ....[2]....
        /*0828*/ 	.word	0x00005380


	//   ....[3]....
        /*082c*/ 	.word	0x000053a0


	//   ....[4]....
        /*0830*/ 	.word	0x000053c0


	//   ....[5]....
        /*0834*/ 	.word	0x00005e40


	//   ....[6]....
        /*0838*/ 	.word	0x00005e60


	//   ....[7]....
        /*083c*/ 	.word	0x00005e80


	//   ....[8]....
        /*0840*/ 	.word	0x00005ea0


	//   ....[9]....
        /*0844*/ 	.word	0x00005ec0


	//   ....[10]....
        /*0848*/ 	.word	0x00007880


	//   ....[11]....
        /*084c*/ 	.word	0x000078e0


	//   ....[12]....
        /*0850*/ 	.word	0x00007940


	//   ....[13]....
        /*0854*/ 	.word	0x000079a0


	//   ....[14]....
        /*0858*/ 	.word	0x00007a00


	//   ....[15]....
        /*085c*/ 	.word	0x000084f0


	//   ....[16]....
        /*0860*/ 	.word	0x00008550


	//   ....[17]....
        /*0864*/ 	.word	0x000085b0


	//   ....[18]....
        /*0868*/ 	.word	0x00008610


	//   ....[19]....
        /*086c*/ 	.word	0x00008670


	//----- nvinfo : EIATTR_EXIT_INSTR_OFFSETS
	.align		4
.L_2216:
        /*0870*/ 	.byte	0x04, 0x1c
        /*0872*/ 	.short	(.L_2218 - .L_2217)


	//   ....[0]....
.L_2217:
        /*0874*/ 	.word	0x00000d30


	//   ....[1]....
        /*0878*/ 	.word	0x00007830


	//----- nvinfo : EIATTR_MAX_THREADS
	.align		4
.L_2218:
        /*087c*/ 	.byte	0x04, 0x05
        /*087e*/ 	.short	(.L_2220 - .L_2219)
.L_2219:
        /*0880*/ 	.word	0x00000080
        /*0884*/ 	.word	0x00000001
        /*0888*/ 	.word	0x00000001


	//----- nvinfo : EIATTR_CRS_STACK_SIZE
	.align		4
.L_2220:
        /*088c*/ 	.byte	0x04, 0x1e
        /*088e*/ 	.short	(.L_2222 - .L_2221)
.L_2221:
        /*0890*/ 	.word	0x00000000
.L_2222:


//--------------------- .nv.info._ZN10layer_norm13ln_fwd_kernelINS_13Kernel_traitsI13__nv_bfloat16S2_fS2_fjLj2560ELj1ELj4ELj1ELj16ENS_18Kernel_traits_baseILj2560ES2_S2_fS2_fjLj128EEEEELb0ELb1ELb0ELb1EEEvNS_9FwdParamsE --------------------------
	.section	.nv.info._ZN10layer_norm13ln_fwd_kernelINS_13Kernel_traitsI13__nv_bfloat16S2_fS2_fjLj2560ELj1ELj4ELj1ELj16ENS_18Kernel_traits_baseILj2560ES2_S2_fS2_fjLj128EEEEELb0ELb1ELb0ELb1EEEvNS_9FwdParamsE,"",@"SHT_CUDA_INFO"
	.sectionflags	@""
	.align	4


	//----- nvinfo : EIATTR_CUDA_API_VERSION
	.align		4
        /*0000*/ 	.byte	0x04, 0x37
        /*0002*/ 	.short	(.L_2224 - .L_2223)
.L_2223:
        /*0004*/ 	.word	0x00000082


	//----- nvinfo : EIATTR_SW2861232_WAR
	.align		4
.L_2224:
        /*0008*/ 	.byte	0x01, 0x35
	.zero		2


	//----- nvinfo : EIATTR_PARAM_CBANK
	.align		4
        /*000c*/ 	.byte	0x04, 0x0a
        /*000e*/ 	.short	(.L_2226 - .L_2225)
	.align		4
.L_2225:
        /*0010*/ 	.word	index@(.nv.constant0._ZN10layer_norm13ln_fwd_kernelINS_13Kernel_traitsI13__nv_bfloat16S2_fS2_fjLj2560ELj1ELj4ELj1ELj16ENS_18Kernel_traits_baseILj2560ES2_S2_fS2_fjLj128EEEEELb0ELb1ELb0ELb1EEEvNS_9FwdParamsE)
        /*0014*/ 	.short	0x0160
        /*0016*/ 	.short	0x00e8


	//----- nvinfo : EIATTR_CBANK_PARAM_SIZE
	.align		4
.L_2226:
        /*0018*/ 	.byte	0x03, 0x19
        /*001a*/ 	.short	0x00e8


	//----- nvinfo : EIATTR_KPARAM_INFO
	.align		4
        /*001c*/ 	.byte	0x04, 0x17
        /*001e*/ 	.short	(.L_2228 - .L_2227)
.L_2227:
        /*0020*/ 	.word	0x00000000
        /*0024*/ 	.short	0x0000
        /*0026*/ 	.short	0x0000
        /*0028*/ 	.byte	0x00, 0xf0, 0xa1, 0x03


	//----- nvinfo : EIATTR_MAXREG_COUNT
	.align		4
.L_2228:
        /*002c*/ 	.byte	0x03, 0x1b
        /*002e*/ 	.short	0x00ff


	//----- nvinfo : EIATTR_ANNOTATIONS
	.align		4
        /*0030*/ 	.byte	0x04, 0x55
        /*0032*/ 	.short	(.L_2230 - .L_2229)


	//   ....[0]....
.L_2229:
        /* <DEDUP_REMOVED lines=25> */


	//----- nvinfo : EIATTR_MERCURY_ISA_VERSION
	.align		4
.L_2230:
        /*01b4*/ 	.byte	0x03, 0x5f
        /*01b6*/ 	.short	0x0000


	//----- nvinfo : EIATTR_COOP_GROUP_MASK_REGIDS
	.align		4
        /*01b8*/ 	.byte	0x04, 0x29
        /*01ba*/ 	.short	(.L_2232 - .L_2231)


	//   ....[0]....
.L_2231:
        /*01bc*/ 	.word	0xffffffff


	//   ....[1]....
        /*01c0*/ 	.word	0xffffffff


	//   ....[2]....
        /*01c4*/ 	.word	0xffffffff


	//   ....[3]....
        /*01c8*/ 	.word	0xffffffff


	//   ....[4]....
        /*01cc*/ 	.word	0xffffffff


	//   ....[5]....
        /*01d0*/ 	.word	0xffffffff


	//   ....[6]....
        /*01d4*/ 	.word	0xffffffff


	//   ....[7]....
        /*01d8*/ 	.word	0xffffffff


	//   ....[8]....
        /*01dc*/ 	.word	0xffffffff


	//   ....[9]....
        /*01e0*/ 	.word	0xffffffff


	//   ....[10]....
        /*01e4*/ 	.word	0xffffffff


	//   ....[11]....
        /*01e8*/ 	.word	0xffffffff


	//   ....[12]....
        /*01ec*/ 	.word	0xffffffff


	//   ....[13]....
        /*01f0*/ 	.word	0xffffffff


	//   ....[14]....
        /*01f4*/ 	.word	0xffffffff


	//   ....[15]....
        /*01f8*/ 	.word	0xffffffff


	//   ....[16]....
        /*01fc*/ 	.word	0xffffffff


	//   ....[17]....
        /*0200*/ 	.word	0xffffffff


	//   ....[18]....
        /*0204*/ 	.word	0xffffffff


	//   ....[19]....
        /*0208*/ 	.word	0xffffffff


	//----- nvinfo : EIATTR_COOP_GROUP_INSTR_OFFSETS
	.align		4
.L_2232:
        /*020c*/ 	.byte	0x04, 0x28
        /*020e*/ 	.short	(.L_2234 - .L_2233)


	//   ....[0]....
.L_2233:
        /*0210*/ 	.word	0x00003560


	//   ....[1]....
        /*0214*/ 	.word	0x00003590


	//   ....[2]....
        /*0218*/ 	.word	0x000035b0


	//   ....[3]....
        /*021c*/ 	.word	0x000035d0


	//   ....[4]....
        /*0220*/ 	.word	0x000035f0


	//   ....[5]....
        /*0224*/ 	.word	0x00004020


	//   ....[6]....
        /*0228*/ 	.word	0x00004040


	//   ....[7]....
        /*022c*/ 	.word	0x00004060


	//   ....[8]....
        /*0230*/ 	.word	0x00004080


	//   ....[9]....
        /*0234*/ 	.word	0x000040a0


	//   ....[10]....
        /*0238*/ 	.word	0x00005b90


	//   ....[11]....
        /*023c*/ 	.word	0x00005c00


	//   ....[12]....
        /*0240*/ 	.word	0x00005c70


	//   ....[13]....
        /*0244*/ 	.word	0x00005ce0


	//   ....[14]....
        /*0248*/ 	.word	0x00005d50


	//   ....[15]....
        /*024c*/ 	.word	0x000067c0


	//   ....[16]....
        /*0250*/ 	.word	0x00006820


	//   ....[17]....
        /*0254*/ 	.word	0x00006880


	//   ....[18]....
        /*0258*/ 	.word	0x000068e0


	//   ....[19]....
        /*025c*/ 	.word	0x00006940


	//----- nvinfo : EIATTR_EXIT_INSTR_OFFSETS
	.align		4
.L_2234:
        /*0260*/ 	.byte	0x04, 0x1c
        /*0262*/ 	.short	(.L_2236 - .L_2235)


	//   ....[0]....
.L_2235:
        /*0264*/ 	.word	0x00000200


	//   ....[1]....
        /*0268*/ 	.word	0x00005b30


	//----- nvinfo : EIATTR_MAX_THREADS
	.align		4
.L_2236:
        /*026c*/ 	.byte	0x04, 0x05
        /*026e*/ 	.short	(.L_2238 - .L_2237)
.L_2237:
        /*0270*/ 	.word	0x00000080
        /*0274*/ 	.word	0x00000001
        /*0278*/ 	.word	0x00000001


	//----- nvinfo : EIATTR_CRS_STACK_SIZE
	.align		4
.L_2238:
        /*027c*/ 	.byte	0x04, 0x1e
        /*027e*/ 	.short	(.L_2240 - .L_2239)
.L_2239:
        /*0280*/ 	.word	0x00000000
.L_2240:


//--------------------- .nv.info._ZN10layer_norm13ln_fwd_kernelINS_13Kernel_traitsI13__nv_bfloat16S2_fS2_fjLj2560ELj1ELj4ELj1ELj16ENS_18Kernel_traits_baseILj2560ES2_S2_fS2_fjLj128EEEEELb0ELb1ELb1ELb0EEEvNS_9FwdParamsE --------------------------
	.section	.nv.info._ZN10layer_norm13ln_fwd_kernelINS_13Kernel_traitsI13__nv_bfloat16S2_fS2_fjLj2560ELj1ELj4ELj1ELj16ENS_18Kernel_traits_baseILj2560ES2_S2_fS2_fjLj128EEEEELb0ELb1ELb1ELb0EEEvNS_9FwdParamsE,"",@"SHT_CUDA_INFO"
	.sectionflags	@""
	.align	4


	//----- nvinfo : EIATTR_CUDA_API_VERSION
	.align		4
        /*0000*/ 	.byte	0x04, 0x37
        /*0002*/ 	.short	(.L_2242 - .L_2241)
.L_2241:
        /*0004*/ 	.word	0x00000082


	//----- nvinfo : EIATTR_SW2861232_WAR
	.align		4
.L_2242:
        /*0008*/ 	.byte	0x01, 0x35
	.zero		2


	//----- nvinfo : EIATTR_PARAM_CBANK
	.align		4
        /*000c*/ 	.byte	0x04, 0x0a
        /*000e*/ 	.short	(.L_2244 - .L_2243)
	.align		4
.L_2243:
        /*0010*/ 	.word	index@(.nv.constant0._ZN10layer_norm13ln_fwd_kernelINS_13Kernel_traitsI13__nv_bfloat16S2_fS2_fjLj2560ELj1ELj4ELj1ELj16ENS_18Kernel_traits_baseILj2560ES2_S2_fS2_fjLj128EEEEELb0ELb1ELb1ELb0EEEvNS_9FwdParamsE)
        /*0014*/ 	.short	0x0160
        /*0016*/ 	.short	0x00e8


	//----- nvinfo : EIATTR_CBANK_PARAM_SIZE
	.align		4
.L_2244:
        /*0018*/ 	.byte	0x03, 0x19
        /*001a*/ 	.short	0x00e8


	//----- nvinfo : EIATTR_KPARAM_INFO
	.align		4
        /*001c*/ 	.byte	0x04, 0x17
        /*001e*/ 	.short	(.L_2246 - .L_2245)
.L_2245:
        /*0020*/ 	.word	0x00000000
        /*0024*/ 	.short	0x0000
        /*0026*/ 	.short	0x0000
        /*0028*/ 	.byte	0x00, 0xf0, 0xa1, 0x03


	//----- nvinfo : EIATTR_MAXREG_COUNT
	.align		4
.L_2246:
        /*002c*/ 	.byte	0x03, 0x1b
        /*002e*/ 	.short	0x00ff


	//----- nvinfo : EIATTR_ANNOTATIONS
	.align		4
        /*0030*/ 	.byte	0x04, 0x55
        /*0032*/ 	.short	(.L_2248 - .L_2247)


	//   ....[0]....
.L_2247:
        /* <DEDUP_REMOVED lines=102> */


	//----- nvinfo : EIATTR_MERCURY_ISA_VERSION
	.align		4
.L_2248:
        /*0684*/ 	.byte	0x03, 0x5f
        /*0686*/ 	.short	0x0000


	//----- nvinfo : EIATTR_COOP_GROUP_MASK_REGIDS
	.align		4
        /*0688*/ 	.byte	0x04, 0x29
        /*068a*/ 	.short	(.L_2250 - .L_2249)


	//   ....[0]....
.L_2249:
        /*068c*/ 	.word	0xffffffff


	//   ....[1]....
        /*0690*/ 	.word	0xffffffff


	//   ....[2]....
        /*0694*/ 	.word	0xffffffff


	//   ....[3]....
        /*0698*/ 	.word	0xffffffff


	//   ....[4]....
        /*069c*/ 	.word	0xffffffff


	//   ....[5]....
        /*06a0*/ 	.word	0xffffffff


	//   ....[6]....
        /*06a4*/ 	.word	0xffffffff


	//   ....[7]....
        /*06a8*/ 	.word	0xffffffff


	//   ....[8]....
        /*06ac*/ 	.word	0xffffffff


	//   ....[9]....
        /*06b0*/ 	.word	0xffffffff


	//   ....[10]....
        /*06b4*/ 	.word	0xffffffff


	//   ....[11]....
        /*06b8*/ 	.word	0xffffffff


	//   ....[12]....
        /*06bc*/ 	.word	0xffffffff


	//   ....[13]....
        /*06c0*/ 	.word	0xffffffff


	//   ....[14]....
        /*06c4*/ 	.word	0xffffffff


	//   ....[15]....
        /*06c8*/ 	.word	0xffffffff


	//   ....[16]....
        /*06cc*/ 	.word	0xffffffff


	//   ....[17]....
        /*06d0*/ 	.word	0xffffffff


	//   ....[18]....
        /*06d4*/ 	.word	0xffffffff


	//   ....[19]....
        /*06d8*/ 	.word	0xffffffff


	//----- nvinfo : EIATTR_COOP_GROUP_INSTR_OFFSETS
	.align		4
.L_2250:
        /*06dc*/ 	.byte	0x04, 0x28
        /*06de*/ 	.short	(.L_2252 - .L_2251)


	//   ....[0]....
.L_2251:
        /*06e0*/ 	.word	0x00006d10


	//   ....[1]....
        /*06e4*/ 	.word	0x00006d40


	//   ....[2]....
        /*06e8*/ 	.word	0x00006d90


	//   ....[3]....
        /*06ec*/ 	.word	0x00006db0


	//   ....[4]....
        /*06f0*/ 	.word	0x00006dd0


	//   ....[5]....
        /*06f4*/ 	.word	0x00007840


	//   ....[6]....
        /*06f8*/ 	.word	0x00007860


	//   ....[7]....
        /*06fc*/ 	.word	0x00007880


	//   ....[8]....
        /*0700*/ 	.word	0x000078a0


	//   ....[9]....
        /*0704*/ 	.word	0x000078c0


	//   ....[10]....
        /*0708*/ 	.word	0x000093b0


	//   ....[11]....
        /*070c*/ 	.word	0x00009410


	//   ....[12]....
        /*0710*/ 	.word	0x00009470


	//   ....[13]....
        /*0714*/ 	.word	0x000094d0


	//   ....[14]....
        /*0718*/ 	.word	0x00009530


	//   ....[15]....
        /*071c*/ 	.word	0x0000a010


	//   ....[16]....
        /*0720*/ 	.word	0x0000a070


	//   ....[17]....
        /*0724*/ 	.word	0x0000a0d0


	//   ....[18]....
        /*0728*/ 	.word	0x0000a130


	//   ....[19]....
        /*072c*/ 	.word	0x0000a190


	//----- nvinfo : EIATTR_EXIT_INSTR_OFFSETS
	.align		4
.L_2252:
        /*0730*/ 	.byte	0x04, 0x1c
        /*0732*/ 	.short	(.L_2254 - .L_2253)


	//   ....[0]....
.L_2253:
        /*0734*/ 	.word	0x00000d30


	//   ....[1]....
        /*0738*/ 	.word	0x00009360


	//----- nvinfo : EIATTR_MAX_THREADS
	.align		4
.L_2254:
        /*073c*/ 	.byte	0x04, 0x05
        /*073e*/ 	.short	(.L_2256 - .L_2255)
.L_2255:
        /*0740*/ 	.word	0x00000080
        /*0744*/ 	.word	0x00000001
        /*0748*/ 	.word	0x00000001


	//----- nvinfo : EIATTR_CRS_STACK_SIZE
	.align		4
.L_2256:
        /*074c*/ 	.byte	0x04, 0x1e
        /*074e*/ 	.short	(.L_2258 - .L_2257)
.L_2257:
        /*0750*/ 	.word	0x00000000
.L_2258:


//--------------------- .nv.info._ZN10layer_norm13ln_fwd_kernelINS_13Kernel_traitsI13__nv_bfloat16S2_fS2_fjLj2560ELj1ELj4ELj1ELj16ENS_18Kernel_traits_baseILj2560ES2_S2_fS2_fjLj128EEEEELb0ELb1ELb1ELb1EEEvNS_9FwdParamsE --------------------------
	.section	.nv.info._ZN10layer_norm13ln_fwd_kernelINS_13Kernel_traitsI13__nv_bfloat16S2_fS2_fjLj2560ELj1ELj4ELj1ELj16ENS_18Kernel_traits_baseILj2560ES2_S2_fS2_fjLj128EEEEELb0ELb1ELb1ELb1EEEvNS_9FwdParamsE,"",@"SHT_CUDA_INFO"
	.sectionflags	@""
	.align	4


	//----- nvinfo : EIATTR_CUDA_API_VERSION
	.align		4
        /*0000*/ 	.byte	0x04, 0x37
        /*0002*/ 	.short	(.L_2260 - .L_2259)
.L_2259:
        /*0004*/ 	.word	0x00000082


	//----- nvinfo : EIATTR_SW2861232_WAR
	.align		4
.L_2260:
        /*0008*/ 	.byte	0x01, 0x35
	.zero		2


	//----- nvinfo : EIATTR_PARAM_CBANK
	.align		4
        /*000c*/ 	.byte	0x04, 0x0a
        /*000e*/ 	.short	(.L_2262 - .L_2261)
	.align		4
.L_2261:
        /*0010*/ 	.word	index@(.nv.constant0._ZN10layer_norm13ln_fwd_kernelINS_13Kernel_traitsI13__nv_bfloat16S2_fS2_fjLj2560ELj1ELj4ELj1ELj16ENS_18Kernel_traits_baseILj2560ES2_S2_fS2_fjLj128EEEEELb0ELb1ELb1ELb1EEEvNS_9FwdParamsE)
        /*0014*/ 	.short	0x0160
        /*0016*/ 	.short	0x00e8


	//----- nvinfo : EIATTR_CBANK_PARAM_SIZE
	.align		4
.L_2262:
        /*0018*/ 	.byte	0x03, 0x19
        /*001a*/ 	.short	0x00e8


	//----- nvinfo : EIATTR_KPARAM_INFO
	.align		4
        /*001c*/ 	.byte	0x04, 0x17
        /*001e*/ 	.short	(.L_2264 - .L_2263)
.L_2263:
        /*0020*/ 	.word	0x00000000
        /*0024*/ 	.short	0x0000
        /*0026*/ 	.short	0x0000
        /*0028*/ 	.byte	0x00, 0xf0, 0xa1, 0x03


	//----- nvinfo : EIATTR_MAXREG_COUNT
	.align		4
.L_2264:
        /*002c*/ 	.byte	0x03, 0x1b
        /*002e*/ 	.short	0x00ff


	//----- nvinfo : EIATTR_ANNOTATIONS
	.align		4
        /*0030*/ 	.byte	0x04, 0x55
        /*0032*/ 	.short	(.L_2266 - .L_2265)


	//   ....[0]....
.L_2265:
        /* <DEDUP_REMOVED lines=10> */


	//----- nvinfo : EIATTR_MERCURY_ISA_VERSION
	.align		4
.L_2266:
        /*00c4*/ 	.byte	0x03, 0x5f
        /*00c6*/ 	.short	0x0000


	//----- nvinfo : EIATTR_COOP_GROUP_MASK_REGIDS
	.align		4
        /*00c8*/ 	.byte	0x04, 0x29
        /*00ca*/ 	.short	(.L_2268 - .L_2267)


	//   ....[0]....
.L_2267:
        /*00cc*/ 	.word	0xffffffff


	//   ....[1]....
        /*00d0*/ 	.word	0xffffffff


	//   ....[2]....
        /*00d4*/ 	.word	0xffffffff


	//   ....[3]....
        /*00d8*/ 	.word	0xffffffff


	//   ....[4]....
        /*00dc*/ 	.word	0xffffffff


	//   ....[5]....
        /*00e0*/ 	.word	0xffffffff


	//   ....[6]....
        /*00e4*/ 	.word	0xffffffff


	//   ....[7]....
        /*00e8*/ 	.word	0xffffffff


	//   ....[8]....
        /*00ec*/ 	.word	0xffffffff


	//   ....[9]....
        /*00f0*/ 	.word	0xffffffff


	//   ....[10]....
        /*00f4*/ 	.word	0xffffffff


	//   ....[11]....
        /*00f8*/ 	.word	0xffffffff


	//   ....[12]....
        /*00fc*/ 	.word	0xffffffff


	//   ....[13]....
        /*0100*/ 	.word	0xffffffff


	//   ....[14]....
        /*0104*/ 	.word	0xffffffff


	//   ....[15]....
        /*0108*/ 	.word	0xffffffff


	//   ....[16]....
        /*010c*/ 	.word	0xffffffff


	//   ....[17]....
        /*0110*/ 	.word	0xffffffff


	//   ....[18]....
        /*0114*/ 	.word	0xffffffff


	//   ....[19]....
        /*0118*/ 	.word	0xffffffff


	//----- nvinfo : EIATTR_COOP_GROUP_INSTR_OFFSETS
	.align		4
.L_2268:
        /*011c*/ 	.byte	0x04, 0x28
        /*011e*/ 	.short	(.L_2270 - .L_2269)


	//   ....[0]....
.L_2269:
        /*0120*/ 	.word	0x00004e50


	//   ....[1]....
        /*0124*/ 	.word	0x00004e80


	//   ....[2]....
        /*0128*/ 	.word	0x00004ea0


	//   ....[3]....
        /*012c*/ 	.word	0x00004ec0


	//   ....[4]....
        /*0130*/ 	.word	0x00004ee0


	//   ....[5]....
        /*0134*/ 	.word	0x00005910


	//   ....[6]....
        /*0138*/ 	.word	0x00005930


	//   ....[7]....
        /*013c*/ 	.word	0x00005950


	//   ....[8]....
        /*0140*/ 	.word	0x00005970


	//   ....[9]....
        /*0144*/ 	.word	0x00005990


	//   ....[10]....
        /*0148*/ 	.word	0x000074c0


	//   ....[11]....
        /*014c*/ 	.word	0x00007520


	//   ....[12]....
        /*0150*/ 	.word	0x00007580


	//   ....[13]....
        /*0154*/ 	.word	0x000075e0


	//   ....[14]....
        /*0158*/ 	.word	0x00007640


	//   ....[15]....
        /*015c*/ 	.word	0x000080a0


	//   ....[16]....
        /*0160*/ 	.word	0x000080f0


	//   ....[17]....
        /*0164*/ 	.word	0x00008140


	//   ....[18]....
        /*0168*/ 	.word	0x00008190


	//   ....[19]....
        /*016c*/ 	.word	0x000081e0


	//----- nvinfo : EIATTR_EXIT_INSTR_OFFSETS
	.align		4
.L_2270:
        /*0170*/ 	.byte	0x04, 0x1c
        /*0172*/ 	.short	(.L_2272 - .L_2271)


	//   ....[0]....
.L_2271:
        /*0174*/ 	.word	0x000001d0


	//   ....[1]....
        /*0178*/ 	.word	0x00007470


	//----- nvinfo : EIATTR_MAX_THREADS
	.align		4
.L_2272:
        /*017c*/ 	.byte	0x04, 0x05
        /*017e*/ 	.short	(.L_2274 - .L_2273)
.L_2273:
        /*0180*/ 	.word	0x00000080
        /*0184*/ 	.word	0x00000001
        /*0188*/ 	.word	0x00000001


	//----- nvinfo : EIATTR_CRS_STACK_SIZE
	.align		4
.L_2274:
        /*018c*/ 	.byte	0x04, 0x1e
        /*018e*/ 	.short	(.L_2276 - .L_2275)
.L_2275:
        /*0190*/ 	.word	0x00000000
.L_2276:


//--------------------- .nv.info._ZN10layer_norm13ln_fwd_kernelINS_13Kernel_traitsI13__nv_bfloat16S2_fS2_fjLj2560ELj1ELj4ELj1ELj16ENS_18Kernel_traits_baseILj2560ES2_S2_fS2_fjLj128EEEEELb1ELb0ELb0ELb0EEEvNS_9FwdParamsE --------------------------
	.section	.nv.info._ZN10layer_norm13ln_fwd_kernelINS_13Kernel_traitsI13__nv_bfloat16S2_fS2_fjLj2560ELj1ELj4ELj1ELj16ENS_18Kernel_traits_baseILj2560ES2_S2_fS2_fjLj128EEEEELb1ELb0ELb0ELb0EEEvNS_9FwdParamsE,"",@"SHT_CUDA_INFO"
	.sectionflags	@""
	.align	4


	//----- nvinfo : EIATTR_CUDA_API_VERSION
	.align		4
        /*0000*/ 	.byte	0x04, 0x37
        /*0002*/ 	.short	(.L_2278 - .L_2277)
.L_2277:
        /*0004*/ 	.word	0x00000082


	//----- nvinfo : EIATTR_SW2861232_WAR
	.align		4
.L_2278:
        /*0008*/ 	.byte	0x01, 0x35
	.zero		2


	//----- nvinfo : EIATTR_PARAM_CBANK
	.align		4
        /*000c*/ 	.byte	0x04, 0x0a
        /*000e*/ 	.short	(.L_2280 - .L_2279)
	.align		4
.L_2279:
        /*0010*/ 	.word	index@(.nv.constant0._ZN10layer_norm13ln_fwd_kernelINS_13Kernel_traitsI13__nv_bfloat16S2_fS2_fjLj2560ELj1ELj4ELj1ELj16ENS_18Kernel_traits_baseILj2560ES2_S2_fS2_fjLj128EEEEELb1ELb0ELb0ELb0EEEvNS_9FwdParamsE)
        /*0014*/ 	.short	0x0160
        /*0016*/ 	.short	0x00e8


	//----- nvinfo : EIATTR_CBANK_PARAM_SIZE
	.align		4
.L_2280:
        /*0018*/ 	.byte	0x03, 0x19
        /*001a*/ 	.short	0x00e8


	//----- nvinfo : EIATTR_KPARAM_INFO
	.align		4
        /*001c*/ 	.byte	0x04, 0x17
        /*001e*/ 	.short	(.L_2282 - .L_2281)
.L_2281:
        /*0020*/ 	.word	0x00000000
        /*0024*/ 	.short	0x0000
        /*0026*/ 	.short	0x0000
        /*0028*/ 	.byte	0x00, 0xf0, 0xa1, 0x03


	//----- nvinfo : EIATTR_MAXREG_COUNT
	.align		4
.L_2282:
        /*002c*/ 	.byte	0x03, 0x1b
        /*002e*/ 	.short	0x00ff


	//----- nvinfo : EIATTR_ANNOTATIONS
	.align		4
        /*0030*/ 	.byte	0x04, 0x55
        /*0032*/ 	.short	(.L_2284 - .L_2283)


	//   ....[0]....
.L_2283:
        /* <DEDUP_REMOVED lines=28> */


	//----- nvinfo : EIATTR_MERCURY_ISA_VERSION
	.align		4
.L_2284:
        /*01e4*/ 	.byte	0x03, 0x5f
        /*01e6*/ 	.short	0x0000


	//----- nvinfo : EIATTR_COOP_GROUP_MASK_REGIDS
	.align		4
        /*01e8*/ 	.byte	0x04, 0x29
        /*01ea*/ 	.short	(.L_2286 - .L_2285)


	//   ....[0]....
.L_2285:
        /*01ec*/ 	.word	0xffffffff


	//   ....[1]....
        /*01f0*/ 	.word	0xffffffff


	//   ....[2]....
        /*01f4*/ 	.word	0xffffffff


	//   ....[3]....
        /*01f8*/ 	.word	0xffffffff


	//   ....[4]....
        /*01fc*/ 	.word	0xffffffff


	//   ....[5]....
        /*0200*/ 	.word	0xffffffff


	//   ....[6]....
        /*0204*/ 	.word	0xffffffff


	//   ....[7]....
        /*0208*/ 	.word	0xffffffff


	//   ....[8]....
        /*020c*/ 	.word	0xffffffff


	//   ....[9]....
        /*0210*/ 	.word	0xffffffff


	//   ....[10]....
        /*0214*/ 	.word	0xffffffff


	//   ....[11]....
        /*0218*/ 	.word	0xffffffff


	//   ....[12]....
        /*021c*/ 	.word	0xffffffff


	//   ....[13]....
        /*0220*/ 	.word	0xffffffff


	//   ....[14]....
        /*0224*/ 	.word	0xffffffff


	//   ....[15]....
        /*0228*/ 	.word	0xffffffff


	//   ....[16]....
        /*022c*/ 	.word	0xffffffff


	//   ....[17]....
        /*0230*/ 	.word	0xffffffff


	//   ....[18]....
        /*0234*/ 	.word	0xffffffff


	//   ....[19]....
        /*0238*/ 	.word	0xffffffff


	//----- nvinfo : EIATTR_COOP_GROUP_INSTR_OFFSETS
	.align		4
.L_2286:
        /*023c*/ 	.byte	0x04, 0x28
        /*023e*/ 	.short	(.L_2288 - .L_2287)


	//   ....[0]....
.L_2287:
        /*0240*/ 	.word	0x0001e5b0


	//   ....[1]....
        /*0244*/ 	.word	0x0001e5e0


	//   ....[2]....
        /*0248*/ 	.word	0x0001e660


	//   ....[3]....
        /*024c*/ 	.word	0x0001e680


	//   ....[4]....
        /*0250*/ 	.word	0x0001e6a0


	//   ....[5]....
        /*0254*/ 	.word	0x0001f120


	//   ....[6]....
        /*0258*/ 	.word	0x0001f140


	//   ....[7]....
        /*025c*/ 	.word	0x0001f160


	//   ....[8]....
        /*0260*/ 	.word	0x0001f180


	//   ....[9]....
        /*0264*/ 	.word	0x0001f1a0


	//   ....[10]....
        /*0268*/ 	.word	0x00020c80


	//   ....[11]....
        /*026c*/ 	.word	0x00020ce0


	//   ....[12]....
        /*0270*/ 	.word	0x00020d40


	//   ....[13]....
        /*0274*/ 	.word	0x00020da0


	//   ....[14]....
        /*0278*/ 	.word	0x00020e00


	//   ....[15]....
        /*027c*/ 	.word	0x00021920


	//   ....[16]....
        /*0280*/ 	.word	0x00021980


	//   ....[17]....
        /*0284*/ 	.word	0x000219e0


	//   ....[18]....
        /*0288*/ 	.word	0x00021a40


	//   ....[19]....
        /*028c*/ 	.word	0x00021aa0


	//----- nvinfo : EIATTR_EXIT_INSTR_OFFSETS
	.align		4
.L_2288:
        /*0290*/ 	.byte	0x04, 0x1c
        /*0292*/ 	.short	(.L_2290 - .L_2289)


	//   ....[0]....
.L_2289:
        /*0294*/ 	.word	0x00000ff0


	//   ....[1]....
        /*0298*/ 	.word	0x00020c30


	//----- nvinfo : EIATTR_MAX_THREADS
	.align		4
.L_2290:
        /*029c*/ 	.byte	0x04, 0x05
        /*029e*/ 	.short	(.L_2292 - .L_2291)
.L_2291:
        /*02a0*/ 	.word	0x00000080
        /*02a4*/ 	.word	0x00000001
        /*02a8*/ 	.word	0x00000001


	//----- nvinfo : EIATTR_CRS_STACK_SIZE
	.align		4
.L_2292:
        /*02ac*/ 	.byte	0x04, 0x1e
        /*02ae*/ 	.short	(.L_2294 - .L_2293)
.L_2293:
        /*02b0*/ 	.word	0x00000000
.L_2294:


//--------------------- .nv.info._ZN10layer_norm13ln_fwd_kernelINS_13Kernel_traitsI13__nv_bfloat16S2_fS2_fjLj2560ELj1ELj4ELj1ELj16ENS_18Kernel_traits_baseILj2560ES2_S2_fS2_fjLj128EEEEELb1ELb0ELb0ELb1EEEvNS_9FwdParamsE --------------------------
	.section	.nv.info._ZN10layer_norm13ln_fwd_kernelINS_13Kernel_traitsI13__nv_bfloat16S2_fS2_fjLj2560ELj1ELj4ELj1ELj16ENS_18Kernel_traits_baseILj2560ES2_S2_fS2_fjLj128EEEEELb1ELb0ELb0ELb1EEEvNS_9FwdParamsE,"",@"SHT_CUDA_INFO"
	.sectionflags	@""
	.align	4


	//----- nvinfo : EIATTR_CUDA_API_VERSION
	.align		4
        /*0000*/ 	.byte	0x04, 0x37
        /*0002*/ 	.short	(.L_2296 - .L_2295)
.L_2295:
        /*0004*/ 	.word	0x00000082


	//----- nvinfo : EIATTR_SW2861232_WAR
	.align		4
.L_2296:
        /*0008*/ 	.byte	0x01, 0x35
	.zero		2


	//----- nvinfo : EIATTR_PARAM_CBANK
	.align		4
        /*000c*/ 	.byte	0x04, 0x0a
        /*000e*/ 	.short	(.L_2298 - .L_2297)
	.align		4
.L_2297:
        /*0010*/ 	.word	index@(.nv.constant0._ZN10layer_norm13ln_fwd_kernelINS_13Kernel_traitsI13__nv_bfloat16S2_fS2_fjLj2560ELj1ELj4ELj1ELj16ENS_18Kernel_traits_baseILj2560ES2_S2_fS2_fjLj128EEEEELb1ELb0ELb0ELb1EEEvNS_9FwdParamsE)
        /*0014*/ 	.short	0x0160
        /*0016*/ 	.short	0x00e8


	//----- nvinfo : EIATTR_CBANK_PARAM_SIZE
	.align		4
.L_2298:
        /*0018*/ 	.byte	0x03, 0x19
        /*001a*/ 	.short	0x00e8


	//----- nvinfo : EIATTR_KPARAM_INFO
	.align		4
        /*001c*/ 	.byte	0x04, 0x17
        /*001e*/ 	.short	(.L_2300 - .L_2299)
.L_2299:
        /*0020*/ 	.word	0x00000000
        /*0024*/ 	.short	0x0000
        /*0026*/ 	.short	0x0000
        /*0028*/ 	.byte	0x00, 0xf0, 0xa1, 0x03


	//----- nvinfo : EIATTR_MAXREG_COUNT
	.align		4
.L_2300:
        /*002c*/ 	.byte	0x03, 0x1b
        /*002e*/ 	.short	0x00ff


	//----- nvinfo : EIATTR_MERCURY_ISA_VERSION
	.align		4
        /*0030*/ 	.byte	0x03, 0x5f
        /*0032*/ 	.short	0x0000


	//----- nvinfo : EIATTR_COOP_GROUP_MASK_REGIDS
	.align		4
        /*0034*/ 	.byte	0x04, 0x29
        /*0036*/ 	.short	(.L_2302 - .L_2301)


	//   ....[0]....
.L_2301:
        /*0038*/ 	.word	0xffffffff


	//   ....[1]....
        /*003c*/ 	.word	0xffffffff


	//   ....[2]....
        /*0040*/ 	.word	0xffffffff


	//   ....[3]....
        /*0044*/ 	.word	0xffffffff


	//   ....[4]....
        /*0048*/ 	.word	0xffffffff


	//   ....[5]....
        /*004c*/ 	.word	0xffffffff


	//   ....[6]....
        /*0050*/ 	.word	0xffffffff


	//   ....[7]....
        /*0054*/ 	.word	0xffffffff


	//   ....[8]....
        /*0058*/ 	.word	0xffffffff


	//   ....[9]....
        /*005c*/ 	.word	0xffffffff


	//   ....[10]....
        /*0060*/ 	.word	0xffffffff


	//   ....[11]....
        /*0064*/ 	.word	0xffffffff


	//   ....[12]....
        /*0068*/ 	.word	0xffffffff


	//   ....[13]....
        /*006c*/ 	.word	0xffffffff


	//   ....[14]....
        /*0070*/ 	.word	0xffffffff


	//   ....[15]....
        /*0074*/ 	.word	0xffffffff


	//   ....[16]....
        /*0078*/ 	.word	0xffffffff


	//   ....[17]....
        /*007c*/ 	.word	0xffffffff


	//   ....[18]....
        /*0080*/ 	.word	0xffffffff


	//   ....[19]....
        /*0084*/ 	.word	0xffffffff


	//----- nvinfo : EIATTR_COOP_GROUP_INSTR_OFFSETS
	.align		4
.L_2302:
        /*0088*/ 	.byte	0x04, 0x28
        /*008a*/ 	.short	(.L_2304 - .L_2303)


	//   ....[0]....
.L_2303:
        /*008c*/ 	.word	0x0001ce10


	//   ....[1]....
        /*0090*/ 	.word	0x0001ce40


	//   ....[2]....
        /*0094*/ 	.word	0x0001ce60


	//   ....[3]....
        /*0098*/ 	.word	0x0001ce80


	//   ....[4]....
        /*009c*/ 	.word	0x0001cea0


	//   ....[5]....
        /*00a0*/ 	.word	0x0001d8d0


	//   ....[6]....
        /*00a4*/ 	.word	0x0001d8f0


	//   ....[7]....
        /*00a8*/ 	.word	0x0001d910


	//   ....[8]....
        /*00ac*/ 	.word	0x0001d930


	//   ....[9]....
        /*00b0*/ 	.word	0x0001d950


	//   ....[10]....
        /*00b4*/ 	.word	0x0001f360


	//   ....[11]....
        /*00b8*/ 	.word	0x0001f3c0


	//   ....[12]....
        /*00bc*/ 	.word	0x0001f420


	//   ....[13]....
        /*00c0*/ 	.word	0x0001f480


	//   ....[14]....
        /*00c4*/ 	.word	0x0001f4e0


	//   ....[15]....
        /*00c8*/ 	.word	0x0001ff50


	//   ....[16]....
        /*00cc*/ 	.word	0x0001ffb0


	//   ....[17]....
        /*00d0*/ 	.word	0x00020010


	//   ....[18]....
        /*00d4*/ 	.word	0x00020070


	//   ....[19]....
        /*00d8*/ 	.word	0x000200d0


	//----- nvinfo : EIATTR_EXIT_INSTR_OFFSETS
	.align		4
.L_2304:
        /*00dc*/ 	.byte	0x04, 0x1c
        /*00de*/ 	.short	(.L_2306 - .L_2305)


	//   ....[0]....
.L_2305:
        /*00e0*/ 	.word	0x000005f0


	//   ....[1]....
        /*00e4*/ 	.word	0x0001f310


	//----- nvinfo : EIATTR_MAX_THREADS
	.align		4
.L_2306:
        /*00e8*/ 	.byte	0x04, 0x05
        /*00ea*/ 	.short	(.L_2308 - .L_2307)
.L_2307:
        /*00ec*/ 	.word	0x00000080
        /*00f0*/ 	.word	0x00000001
        /*00f4*/ 	.word	0x00000001


	//----- nvinfo : EIATTR_CRS_STACK_SIZE
	.align		4
.L_2308:
        /*00f8*/ 	.byte	0x04, 0x1e
        /*00fa*/ 	.short	(.L_2310 - .L_2309)
.L_2309:
        /*00fc*/ 	.word	0x00000000
.L_2310:


//--------------------- .nv.info._ZN10layer_norm13ln_fwd_kernelINS_13Kernel_traitsI13__nv_bfloat16S2_fS2_fjLj2560ELj1ELj4ELj1ELj16ENS_18Kernel_traits_baseILj2560ES2_S2_fS2_fjLj128EEEEELb1ELb0ELb1ELb0EEEvNS_9FwdParamsE --------------------------
	.section	.nv.info._ZN10layer_norm13ln_fwd_kernelINS_13Kernel_traitsI13__nv_bfloat16S2_fS2_fjLj2560ELj1ELj4ELj1ELj16ENS_18Kernel_traits_baseILj2560ES2_S2_fS2_fjLj128EEEEELb1ELb0ELb1ELb0EEEvNS_9FwdParamsE,"",@"SHT_CUDA_INFO"
	.sectionflags	@""
	.align	4


	//----- nvinfo : EIATTR_CUDA_API_VERSION
	.align		4
        /*0000*/ 	.byte	0x04, 0x37
        /*0002*/ 	.short	(.L_2312 - .L_2311)
.L_2311:
        /*0004*/ 	.word	0x00000082


	//----- nvinfo : EIATTR_SW2861232_WAR
	.align		4
.L_2312:
        /*0008*/ 	.byte	0x01, 0x35
	.zero		2


	//----- nvinfo : EIATTR_PARAM_CBANK
	.align		4
        /*000c*/ 	.byte	0x04, 0x0a
        /*000e*/ 	.short	(.L_2314 - .L_2313)
	.align		4
.L_2313:
        /*0010*/ 	.word	index@(.nv.constant0._ZN10layer_norm13ln_fwd_kernelINS_13Kernel_traitsI13__nv_bfloat16S2_fS2_fjLj2560ELj1ELj4ELj1ELj16ENS_18Kernel_traits_baseILj2560ES2_S2_fS2_fjLj128EEEEELb1ELb0ELb1ELb0EEEvNS_9FwdParamsE)
        /*0014*/ 	.short	0x0160
        /*0016*/ 	.short	0x00e8


	//----- nvinfo : EIATTR_CBANK_PARAM_SIZE
	.align		4
.L_2314:
        /*0018*/ 	.byte	0x03, 0x19
        /*001a*/ 	.short	0x00e8


	//----- nvinfo : EIATTR_KPARAM_INFO
	.align		4
        /*001c*/ 	.byte	0x04, 0x17
        /*001e*/ 	.short	(.L_2316 - .L_2315)
.L_2315:
        /*0020*/ 	.word	0x00000000
        /*0024*/ 	.short	0x0000
        /*0026*/ 	.short	0x0000
        /*0028*/ 	.byte	0x00, 0xf0, 0xa1, 0x03


	//----- nvinfo : EIATTR_MAXREG_COUNT
	.align		4
.L_2316:
        /*002c*/ 	.byte	0x03, 0x1b
        /*002e*/ 	.short	0x00ff


	//----- nvinfo : EIATTR_ANNOTATIONS
	.align		4
        /*0030*/ 	.byte	0x04, 0x55
        /*0032*/ 	.short	(.L_2318 - .L_2317)


	//   ....[0]....
.L_2317:
        /* <DEDUP_REMOVED lines=47> */


	//----- nvinfo : EIATTR_MERCURY_ISA_VERSION
	.align		4
.L_2318:
        /*0314*/ 	.byte	0x03, 0x5f
        /*0316*/ 	.short	0x0000


	//----- nvinfo : EIATTR_COOP_GROUP_MASK_REGIDS
	.align		4
        /*0318*/ 	.byte	0x04, 0x29
        /*031a*/ 	.short	(.L_2320 - .L_2319)


	//   ....[0]....
.L_2319:
        /*031c*/ 	.word	0xffffffff


	//   ....[1]....
        /*0320*/ 	.word	0xffffffff


	//   ....[2]....
        /*0324*/ 	.word	0xffffffff


	//   ....[3]....
        /*0328*/ 	.word	0xffffffff


	//   ....[4]....
        /*032c*/ 	.word	0xffffffff


	//   ....[5]....
        /*0330*/ 	.word	0xffffffff


	//   ....[6]....
        /*0334*/ 	.word	0xffffffff


	//   ....[7]....
        /*0338*/ 	.word	0xffffffff


	//   ....[8]....
        /*033c*/ 	.word	0xffffffff


	//   ....[9]....
        /*0340*/ 	.word	0xffffffff


	//   ....[10]....
        /*0344*/ 	.word	0xffffffff


	//   ....[11]....
        /*0348*/ 	.word	0xffffffff


	//   ....[12]....
        /*034c*/ 	.word	0xffffffff


	//   ....[13]....
        /*0350*/ 	.word	0xffffffff


	//   ....[14]....
        /*0354*/ 	.word	0xffffffff


	//   ....[15]....
        /*0358*/ 	.word	0xffffffff


	//   ....[16]....
        /*035c*/ 	.word	0xffffffff


	//   ....[17]....
        /*0360*/ 	.word	0xffffffff


	//   ....[18]....
        /*0364*/ 	.word	0xffffffff


	//   ....[19]....
        /*0368*/ 	.word	0xffffffff


	//----- nvinfo : EIATTR_COOP_GROUP_INSTR_OFFSETS
	.align		4
.L_2320:
        /*036c*/ 	.byte	0x04, 0x28
        /*036e*/ 	.short	(.L_2322 - .L_2321)


	//   ....[0]....
.L_2321:
        /*0370*/ 	.word	0x00020fe0


	//   ....[1]....
        /*0374*/ 	.word	0x00021010


	//   ....[2]....
        /*0378*/ 	.word	0x00021090


	//   ....[3]....
        /*037c*/ 	.word	0x000210b0


	//   ....[4]....
        /*0380*/ 	.word	0x000210d0


	//   ....[5]....
        /*0384*/ 	.word	0x00021b40


	//   ....[6]....
        /*0388*/ 	.word	0x00021b60


	//   ....[7]....
        /*038c*/ 	.word	0x00021b80


	//   ....[8]....
        /*0390*/ 	.word	0x00021ba0


	//   ....[9]....
        /*0394*/ 	.word	0x00021bc0


	//   ....[10]....
        /*0398*/ 	.word	0x000238c0


	//   ....[11]....
        /*039c*/ 	.word	0x00023920


	//   ....[12]....
        /*03a0*/ 	.word	0x00023980


	//   ....[13]....
        /*03a4*/ 	.word	0x000239e0


	//   ....[14]....
        /*03a8*/ 	.word	0x00023a40


	//   ....[15]....
        /*03ac*/ 	.word	0x00024550


	//   ....[16]....
        /*03b0*/ 	.word	0x000245b0


	//   ....[17]....
        /*03b4*/ 	.word	0x00024610


	//   ....[18]....
        /*03b8*/ 	.word	0x00024670


	//   ....[19]....
        /*03bc*/ 	.word	0x000246d0


	//----- nvinfo : EIATTR_EXIT_INSTR_OFFSETS
	.align		4
.L_2322:
        /*03c0*/ 	.byte	0x04, 0x1c
        /*03c2*/ 	.short	(.L_2324 - .L_2323)


	//   ....[0]....
.L_2323:
        /*03c4*/ 	.word	0x00000fd0


	//   ....[1]....
        /*03c8*/ 	.word	0x00023870


	//----- nvinfo : EIATTR_MAX_THREADS
	.align		4
.L_2324:
        /*03cc*/ 	.byte	0x04, 0x05
        /*03ce*/ 	.short	(.L_2326 - .L_2325)
.L_2325:
        /*03d0*/ 	.word	0x00000080
        /*03d4*/ 	.word	0x00000001
        /*03d8*/ 	.word	0x00000001


	//----- nvinfo : EIATTR_CRS_STACK_SIZE
	.align		4
.L_2326:
        /*03dc*/ 	.byte	0x04, 0x1e
        /*03de*/ 	.short	(.L_2328 - .L_2327)
.L_2327:
        /*03e0*/ 	.word	0x00000000
.L_2328:


//--------------------- .nv.info._ZN10layer_norm13ln_fwd_kernelINS_13Kernel_traitsI13__nv_bfloat16S2_fS2_fjLj2560ELj1ELj4ELj1ELj16ENS_18Kernel_traits_baseILj2560ES2_S2_fS2_fjLj128EEEEELb1ELb0ELb1ELb1EEEvNS_9FwdParamsE --------------------------
	.section	.nv.info._ZN10layer_norm13ln_fwd_kernelINS_13Kernel_traitsI13__nv_bfloat16S2_fS2_fjLj2560ELj1ELj4ELj1ELj16ENS_18Kernel_traits_baseILj2560ES2_S2_fS2_fjLj128EEEEELb1ELb0ELb1ELb1EEEvNS_9FwdParamsE,"",@"SHT_CUDA_INFO"
	.sectionflags	@""
	.align	4


	//----- nvinfo : EIATTR_CUDA_API_VERSION
	.align		4
        /*0000*/ 	.byte	0x04, 0x37
        /*0002*/ 	.short	(.L_2330 - .L_2329)
.L_2329:
        /*0004*/ 	.word	0x00000082


	//----- nvinfo : EIATTR_SW2861232_WAR
	.align		4
.L_2330:
        /*0008*/ 	.byte	0x01, 0x35
	.zero		2


	//----- nvinfo : EIATTR_PARAM_CBANK
	.align		4
        /*000c*/ 	.byte	0x04, 0x0a
        /*000e*/ 	.short	(.L_2332 - .L_2331)
	.align		4
.L_2331:
        /*0010*/ 	.word	index@(.nv.constant0._ZN10layer_norm13ln_fwd_kernelINS_13Kernel_traitsI13__nv_bfloat16S2_fS2_fjLj2560ELj1ELj4ELj1ELj16ENS_18Kernel_traits_baseILj2560ES2_S2_fS2_fjLj128EEEEELb1ELb0ELb1ELb1EEEvNS_9FwdParamsE)
        /*0014*/ 	.short	0x0160
        /*0016*/ 	.short	0x00e8


	//----- nvinfo : EIATTR_CBANK_PARAM_SIZE
	.align		4
.L_2332:
        /*0018*/ 	.byte	0x03, 0x19
        /*001a*/ 	.short	0x00e8


	//----- nvinfo : EIATTR_KPARAM_INFO
	.align		4
        /*001c*/ 	.byte	0x04, 0x17
        /*001e*/ 	.short	(.L_2334 - .L_2333)
.L_2333:
        /*0020*/ 	.word	0x00000000
        /*0024*/ 	.short	0x0000
        /*0026*/ 	.short	0x0000
        /*0028*/ 	.byte	0x00, 0xf0, 0xa1, 0x03


	//----- nvinfo : EIATTR_MAXREG_COUNT
	.align		4
.L_2334:
        /*002c*/ 	.byte	0x03, 0x1b
        /*002e*/ 	.short	0x00ff


	//----- nvinfo : EIATTR_MERCURY_ISA_VERSION
	.align		4
        /*0030*/ 	.byte	0x03, 0x5f
        /*0032*/ 	.short	0x0000


	//----- nvinfo : EIATTR_COOP_GROUP_MASK_REGIDS
	.align		4
        /*0034*/ 	.byte	0x04, 0x29
        /*0036*/ 	.short	(.L_2336 - .L_2335)


	//   ....[0]....
.L_2335:
        /*0038*/ 	.word	0xffffffff


	//   ....[1]....
        /*003c*/ 	.word	0xffffffff


	//   ....[2]....
        /*0040*/ 	.word	0xffffffff


	//   ....[3]....
        /*0044*/ 	.word	0xffffffff


	//   ....[4]....
        /*0048*/ 	.word	0xffffffff


	//   ....[5]....
        /*004c*/ 	.word	0xffffffff


	//   ....[6]....
        /*0050*/ 	.word	0xffffffff


	//   ....[7]....
        /*0054*/ 	.word	0xffffffff


	//   ....[8]....
        /*0058*/ 	.word	0xffffffff


	//   ....[9]....
        /*005c*/ 	.word	0xffffffff


	//   ....[10]....
        /*0060*/ 	.word	0xffffffff


	//   ....[11]....
        /*0064*/ 	.word	0xffffffff


	//   ....[12]....
        /*0068*/ 	.word	0xffffffff


	//   ....[13]....
        /*006c*/ 	.word	0xffffffff


	//   ....[14]....
        /*0070*/ 	.word	0xffffffff


	//   ....[15]....
        /*0074*/ 	.word	0xffffffff


	//   ....[16]....
        /*0078*/ 	.word	0xffffffff


	//   ....[17]....
        /*007c*/ 	.word	0xffffffff


	//   ....[18]....
        /*0080*/ 	.word	0xffffffff


	//   ....[19]....
        /*0084*/ 	.word	0xffffffff


	//----- nvinfo : EIATTR_COOP_GROUP_INSTR_OFFSETS
	.align		4
.L_2336:
        /*0088*/ 	.byte	0x04, 0x28
        /*008a*/ 	.short	(.L_2338 - .L_2337)


	//   ....[0]....
.L_2337:
        /*008c*/ 	.word	0x0001fa80


	//   ....[1]....
        /*0090*/ 	.word	0x0001fab0


	//   ....[2]....
        /*0094*/ 	.word	0x0001fad0


	//   ....[3]....
        /*0098*/ 	.word	0x0001faf0


	//   ....[4]....
        /*009c*/ 	.word	0x0001fb10


	//   ....[5]....
        /*00a0*/ 	.word	0x00020540


	//   ....[6]....
        /*00a4*/ 	.word	0x00020560


	//   ....[7]....
        /*00a8*/ 	.word	0x00020580


	//   ....[8]....
        /*00ac*/ 	.word	0x000205a0


	//   ....[9]....
        /*00b0*/ 	.word	0x000205c0


	//   ....[10]....
        /*00b4*/ 	.word	0x00022070


	//   ....[11]....
        /*00b8*/ 	.word	0x000220d0


	//   ....[12]....
        /*00bc*/ 	.word	0x00022130


	//   ....[13]....
        /*00c0*/ 	.word	0x00022190


	//   ....[14]....
        /*00c4*/ 	.word	0x000221f0


	//   ....[15]....
        /*00c8*/ 	.word	0x00022c60


	//   ....[16]....
        /*00cc*/ 	.word	0x00022cc0


	//   ....[17]....
        /*00d0*/ 	.word	0x00022d20


	//   ....[18]....
        /*00d4*/ 	.word	0x00022d80


	//   ....[19]....
        /*00d8*/ 	.word	0x00022de0


	//----- nvinfo : EIATTR_EXIT_INSTR_OFFSETS
	.align		4
.L_2338:
        /*00dc*/ 	.byte	0x04, 0x1c
        /*00de*/ 	.short	(.L_2340 - .L_2339)


	//   ....[0]....
.L_2339:
        /*00e0*/ 	.word	0x000005f0


	//   ....[1]....
        /*00e4*/ 	.word	0x00022020


	//----- nvinfo : EIATTR_MAX_THREADS
	.align		4
.L_2340:
        /*00e8*/ 	.byte	0x04, 0x05
        /*00ea*/ 	.short	(.L_2342 - .L_2341)
.L_2341:
        /*00ec*/ 	.word	0x00000080
        /*00f0*/ 	.word	0x00000001
        /*00f4*/ 	.word	0x00000001


	//----- nvinfo : EIATTR_CRS_STACK_SIZE
	.align		4
.L_2342:
        /*00f8*/ 	.byte	0x04, 0x1e
        /*00fa*/ 	.short	(.L_2344 - .L_2343)
.L_2343:
        /*00fc*/ 	.word	0x00000000
.L_2344:


//--------------------- .nv.info._ZN10layer_norm13ln_fwd_kernelINS_13Kernel_traitsI13__nv_bfloat16S2_fS2_fjLj2560ELj1ELj4ELj1ELj16ENS_18Kernel_traits_baseILj2560ES2_S2_fS2_fjLj128EEEEELb1ELb1ELb0ELb0EEEvNS_9FwdParamsE --------------------------
	.section	.nv.info._ZN10layer_norm13ln_fwd_kernelINS_13Kernel_traitsI13__nv_bfloat16S2_fS2_fjLj2560ELj1ELj4ELj1ELj16ENS_18Kernel_traits_baseILj2560ES2_S2_fS2_fjLj128EEEEELb1ELb1ELb0ELb0EEEvNS_9FwdParamsE,"",@"SHT_CUDA_INFO"
	.sectionflags	@""
	.align	4


	//----- nvinfo : EIATTR_CUDA_API_VERSION
	.align		4
        /*0000*/ 	.byte	0x04, 0x37
        /*0002*/ 	.short	(.L_2346 - .L_2345)
.L_2345:
        /*0004*/ 	.word	0x00000082


	//----- nvinfo : EIATTR_SW2861232_WAR
	.align		4
.L_2346:
        /*0008*/ 	.byte	0x01, 0x35
	.zero		2


	//----- nvinfo : EIATTR_PARAM_CBANK
	.align		4
        /*000c*/ 	.byte	0x04, 0x0a
        /*000e*/ 	.short	(.L_2348 - .L_2347)
	.align		4
.L_2347:
        /*0010*/ 	.word	index@(.nv.constant0._ZN10layer_norm13ln_fwd_kernelINS_13Kernel_traitsI13__nv_bfloat16S2_fS2_fjLj2560ELj1ELj4ELj1ELj16ENS_18Kernel_traits_baseILj2560ES2_S2_fS2_fjLj128EEEEELb1ELb1ELb0ELb0EEEvNS_9FwdParamsE)
        /*0014*/ 	.short	0x0160
        /*0016*/ 	.short	0x00e8


	//----- nvinfo : EIATTR_CBANK_PARAM_SIZE
	.align		4
.L_2348:
        /*0018*/ 	.byte	0x03, 0x19
        /*001a*/ 	.short	0x00e8


	//----- nvinfo : EIATTR_KPARAM_INFO
	.align		4
        /*001c*/ 	.byte	0x04, 0x17
        /*001e*/ 	.short	(.L_2350 - .L_2349)
.L_2349:
        /*0020*/ 	.word	0x00000000
        /*0024*/ 	.short	0x0000
        /*0026*/ 	.short	0x0000
        /*0028*/ 	.byte	0x00, 0xf0, 0xa1, 0x03


	//----- nvinfo : EIATTR_MAXREG_COUNT
	.align		4
.L_2350:
        /*002c*/ 	.byte	0x03, 0x1b
        /*002e*/ 	.short	0x00ff


	//----- nvinfo : EIATTR_ANNOTATIONS
	.align		4
        /*0030*/ 	.byte	0x04, 0x55
        /*0032*/ 	.short	(.L_2352 - .L_2351)


	//   ....[0]....
.L_2351:
        /* <DEDUP_REMOVED lines=108> */


	//----- nvinfo : EIATTR_MERCURY_ISA_VERSION
	.align		4
.L_2352:
        /*06e4*/ 	.byte	0x03, 0x5f
        /*06e6*/ 	.short	0x0000


	//----- nvinfo : EIATTR_COOP_GROUP_MASK_REGIDS
	.align		4
        /*06e8*/ 	.byte	0x04, 0x29
        /*06ea*/ 	.short	(.L_2354 - .L_2353)


	//   ....[0]....
.L_2353:
        /*06ec*/ 	.word	0xffffffff


	//   ....[1]....
        /*06f0*/ 	.word	0xffffffff


	//   ....[2]....
        /*06f4*/ 	.word	0xffffffff


	//   ....[3]....
        /*06f8*/ 	.word	0xffffffff


	//   ....[4]....
        /*06fc*/ 	.word	0xffffffff


	//   ....[5]....
        /*0700*/ 	.word	0xffffffff


	//   ....[6]....
        /*0704*/ 	.word	0xffffffff


	//   ....[7]....
        /*0708*/ 	.word	0xffffffff


	//   ....[8]....
        /*070c*/ 	.word	0xffffffff


	//   ....[9]....
        /*0710*/ 	.word	0xffffffff


	//   ....[10]....
        /*0714*/ 	.word	0xffffffff


	//   ....[11]....
        /*0718*/ 	.word	0xffffffff


	//   ....[12]....
        /*071c*/ 	.word	0xffffffff


	//   ....[13]....
        /*0720*/ 	.word	0xffffffff


	//   ....[14]....
        /*0724*/ 	.word	0xffffffff


	//   ....[15]....
        /*0728*/ 	.word	0xffffffff


	//   ....[16]....
        /*072c*/ 	.word	0xffffffff


	//   ....[17]....
        /*0730*/ 	.word	0xffffffff


	//   ....[18]....
        /*0734*/ 	.word	0xffffffff


	//   ....[19]....
        /*0738*/ 	.word	0xffffffff


	//----- nvinfo : EIATTR_COOP_GROUP_INSTR_OFFSETS
	.align		4
.L_2354:
        /*073c*/ 	.byte	0x04, 0x28
        /*073e*/ 	.short	(.L_2356 - .L_2355)


	//   ....[0]....
.L_2355:
        /*0740*/ 	.word	0x0001fb60


	//   ....[1]....
        /*0744*/ 	.word	0x0001fb90


	//   ....[2]....
        /*0748*/ 	.word	0x0001fc10


	//   ....[3]....
        /*074c*/ 	.word	0x0001fc30


	//   ....[4]....
        /*0750*/ 	.word	0x0001fc50


	//   ....[5]....
        /*0754*/ 	.word	0x000206d0


	//   ....[6]....
        /*0758*/ 	.word	0x000206f0


	//   ....[7]....
        /*075c*/ 	.word	0x00020710


	//   ....[8]....
        /*0760*/ 	.word	0x00020730


	//   ....[9]....
        /*0764*/ 	.word	0x00020750


	//   ....[10]....
        /*0768*/ 	.word	0x00022240


	//   ....[11]....
        /*076c*/ 	.word	0x000222a0


	//   ....[12]....
        /*0770*/ 	.word	0x00022300


	//   ....[13]....
        /*0774*/ 	.word	0x00022360


	//   ....[14]....
        /*0778*/ 	.word	0x000223c0


	//   ....[15]....
        /*077c*/ 	.word	0x00022ee0


	//   ....[16]....
        /*0780*/ 	.word	0x00022f40


	//   ....[17]....
        /*0784*/ 	.word	0x00022fa0


	//   ....[18]....
        /*0788*/ 	.word	0x00023000


	//   ....[19]....
        /*078c*/ 	.word	0x00023060


	//----- nvinfo : EIATTR_EXIT_INSTR_OFFSETS
	.align		4
.L_2356:
        /*0790*/ 	.byte	0x04, 0x1c
        /*0792*/ 	.short	(.L_2358 - .L_2357)


	//   ....[0]....
.L_2357:
        /*0794*/ 	.word	0x000011d0


	//   ....[1]....
        /*0798*/ 	.word	0x000221f0


	//----- nvinfo : EIATTR_MAX_THREADS
	.align		4
.L_2358:
        /*079c*/ 	.byte	0x04, 0x05
        /*079e*/ 	.short	(.L_2360 - .L_2359)
.L_2359:
        /*07a0*/ 	.word	0x00000080
        /*07a4*/ 	.word	0x00000001
        /*07a8*/ 	.word	0x00000001


	//----- nvinfo : EIATTR_CRS_STACK_SIZE
	.align		4
.L_2360:
        /*07ac*/ 	.byte	0x04, 0x1e
        /*07ae*/ 	.short	(.L_2362 - .L_2361)
.L_2361:
        /*07b0*/ 	.word	0x00000000
.L_2362:


//--------------------- .nv.info._ZN10layer_norm13ln_fwd_kernelINS_13Kernel_traitsI13__nv_bfloat16S2_fS2_fjLj2560ELj1ELj4ELj1ELj16ENS_18Kernel_traits_baseILj2560ES2_S2_fS2_fjLj128EEEEELb1ELb1ELb0ELb1EEEvNS_9FwdParamsE --------------------------
	.section	.nv.info._ZN10layer_norm13ln_fwd_kernelINS_13Kernel_traitsI13__nv_bfloat16S2_fS2_fjLj2560ELj1ELj4ELj1ELj16ENS_18Kernel_traits_baseILj2560ES2_S2_fS2_fjLj128EEEEELb1ELb1ELb0ELb1EEEvNS_9FwdParamsE,"",@"SHT_CUDA_INFO"
	.sectionflags	@""
	.align	4


	//----- nvinfo : EIATTR_CUDA_API_VERSION
	.align		4
        /*0000*/ 	.byte	0x04, 0x37
        /*0002*/ 	.short	(.L_2364 - .L_2363)
.L_2363:
        /*0004*/ 	.word	0x00000082


	//----- nvinfo : EIATTR_SW2861232_WAR
	.align		4
.L_2364:
        /*0008*/ 	.byte	0x01, 0x35
	.zero		2


	//----- nvinfo : EIATTR_PARAM_CBANK
	.align		4
        /*000c*/ 	.byte	0x04, 0x0a
        /*000e*/ 	.short	(.L_2366 - .L_2365)
	.align		4
.L_2365:
        /*0010*/ 	.word	index@(.nv.constant0._ZN10layer_norm13ln_fwd_kernelINS_13Kernel_traitsI13__nv_bfloat16S2_fS2_fjLj2560ELj1ELj4ELj1ELj16ENS_18Kernel_traits_baseILj2560ES2_S2_fS2_fjLj128EEEEELb1ELb1ELb0ELb1EEEvNS_9FwdParamsE)
        /*0014*/ 	.short	0x0160
        /*0016*/ 	.short	0x00e8


	//----- nvinfo : EIATTR_CBANK_PARAM_SIZE
	.align		4
.L_2366:
        /*0018*/ 	.byte	0x03, 0x19
        /*001a*/ 	.short	0x00e8


	//----- nvinfo : EIATTR_KPARAM_INFO
	.align		4
        /*001c*/ 	.byte	0x04, 0x17
        /*001e*/ 	.short	(.L_2368 - .L_2367)
.L_2367:
        /*0020*/ 	.word	0x00000000
        /*0024*/ 	.short	0x0000
        /*0026*/ 	.short	0x0000
        /*0028*/ 	.byte	0x00, 0xf0, 0xa1, 0x03


	//----- nvinfo : EIATTR_MAXREG_COUNT
	.align		4
.L_2368:
        /*002c*/ 	.byte	0x03, 0x1b
        /*002e*/ 	.short	0x00ff


	//----- nvinfo : EIATTR_ANNOTATIONS
	.align		4
        /*0030*/ 	.byte	0x04, 0x55
        /*0032*/ 	.short	(.L_2370 - .L_2369)


	//   ....[0]....
.L_2369:
        /* <DEDUP_REMOVED lines=21> */


	//----- nvinfo : EIATTR_MERCURY_ISA_VERSION
	.align		4
.L_2370:
        /*0174*/ 	.byte	0x03, 0x5f
        /*0176*/ 	.short	0x0000


	//----- nvinfo : EIATTR_COOP_GROUP_MASK_REGIDS
	.align		4
        /*0178*/ 	.byte	0x04, 0x29
        /*017a*/ 	.short	(.L_2372 - .L_2371)


	//   ....[0]....
.L_2371:
        /*017c*/ 	.word	0xffffffff


	//   ....[1]....
        /*0180*/ 	.word	0xffffffff


	//   ....[2]....
        /*0184*/ 	.word	0xffffffff


	//   ....[3]....
        /*0188*/ 	.word	0xffffffff


	//   ....[4]....
        /*018c*/ 	.word	0xffffffff


	//   ....[5]....
        /*0190*/ 	.word	0xffffffff


	//   ....[6]....
        /*0194*/ 	.word	0xffffffff


	//   ....[7]....
        /*0198*/ 	.word	0xffffffff


	//   ....[8]....
        /*019c*/ 	.word	0xffffffff


	//   ....[9]....
        /*01a0*/ 	.word	0xffffffff


	//   ....[10]....
        /*01a4*/ 	.word	0xffffffff


	//   ....[11]....
        /*01a8*/ 	.word	0xffffffff


	//   ....[12]....
        /*01ac*/ 	.word	0xffffffff


	//   ....[13]....
        /*01b0*/ 	.word	0xffffffff


	//   ....[14]....
        /*01b4*/ 	.word	0xffffffff


	//   ....[15]....
        /*01b8*/ 	.word	0xffffffff


	//   ....[16]....
        /*01bc*/ 	.word	0xffffffff


	//   ....[17]....
        /*01c0*/ 	.word	0xffffffff


	//   ....[18]....
        /*01c4*/ 	.word	0xffffffff


	//   ....[19]....
        /*01c8*/ 	.word	0xffffffff


	//----- nvinfo : EIATTR_COOP_GROUP_INSTR_OFFSETS
	.align		4
.L_2372:
        /*01cc*/ 	.byte	0x04, 0x28
        /*01ce*/ 	.short	(.L_2374 - .L_2373)


	//   ....[0]....
.L_2373:
        /*01d0*/ 	.word	0x0001dac0


	//   ....[1]....
        /*01d4*/ 	.word	0x0001daf0


	//   ....[2]....
        /*01d8*/ 	.word	0x0001db10


	//   ....[3]....
        /*01dc*/ 	.word	0x0001db30


	//   ....[4]....
        /*01e0*/ 	.word	0x0001db50


	//   ....[5]....
        /*01e4*/ 	.word	0x0001e580


	//   ....[6]....
        /*01e8*/ 	.word	0x0001e5a0


	//   ....[7]....
        /*01ec*/ 	.word	0x0001e5c0


	//   ....[8]....
        /*01f0*/ 	.word	0x0001e5e0


	//   ....[9]....
        /*01f4*/ 	.word	0x0001e600


	//   ....[10]....
        /*01f8*/ 	.word	0x00020170


	//   ....[11]....
        /*01fc*/ 	.word	0x000201e0


	//   ....[12]....
        /*0200*/ 	.word	0x00020250


	//   ....[13]....
        /*0204*/ 	.word	0x000202c0


	//   ....[14]....
        /*0208*/ 	.word	0x00020330


	//   ....[15]....
        /*020c*/ 	.word	0x00020da0


	//   ....[16]....
        /*0210*/ 	.word	0x00020e00


	//   ....[17]....
        /*0214*/ 	.word	0x00020e60


	//   ....[18]....
        /*0218*/ 	.word	0x00020ec0


	//   ....[19]....
        /*021c*/ 	.word	0x00020f20


	//----- nvinfo : EIATTR_EXIT_INSTR_OFFSETS
	.align		4
.L_2374:
        /*0220*/ 	.byte	0x04, 0x1c
        /*0222*/ 	.short	(.L_2376 - .L_2375)


	//   ....[0]....
.L_2375:
        /*0224*/ 	.word	0x000005d0


	//   ....[1]....
        /*0228*/ 	.word	0x00020110


	//----- nvinfo : EIATTR_MAX_THREADS
	.align		4
.L_2376:
        /*022c*/ 	.byte	0x04, 0x05
        /*022e*/ 	.short	(.L_2378 - .L_2377)
.L_2377:
        /*0230*/ 	.word	0x00000080
        /*0234*/ 	.word	0x00000001
        /*0238*/ 	.word	0x00000001


	//----- nvinfo : EIATTR_CRS_STACK_SIZE
	.align		4
.L_2378:
        /*023c*/ 	.byte	0x04, 0x1e
        /*023e*/ 	.short	(.L_2380 - .L_2379)
.L_2379:
        /*0240*/ 	.word	0x00000000
.L_2380:


//--------------------- .nv.info._ZN10layer_norm13ln_fwd_kernelINS_13Kernel_traitsI13__nv_bfloat16S2_fS2_fjLj2560ELj1ELj4ELj1ELj16ENS_18Kernel_traits_baseILj2560ES2_S2_fS2_fjLj128EEEEELb1ELb1ELb1ELb0EEEvNS_9FwdParamsE --------------------------
	.section	.nv.info._ZN10layer_norm13ln_fwd_kernelINS_13Kernel_traitsI13__nv_bfloat16S2_fS2_fjLj2560ELj1ELj4ELj1ELj16ENS_18Kernel_traits_baseILj2560ES2_S2_fS2_fjLj128EEEEELb1ELb1ELb1ELb0EEEvNS_9FwdParamsE,"",@"SHT_CUDA_INFO"
	.sectionflags	@""
	.align	4


	//----- nvinfo : EIATTR_CUDA_API_VERSION
	.align		4
        /*0000*/ 	.byte	0x04, 0x37
        /*0002*/ 	.short	(.L_2382 - .L_2381)
.L_2381:
        /*0004*/ 	.word	0x00000082


	//----- nvinfo : EIATTR_SW2861232_WAR
	.align		4
.L_2382:
        /*0008*/ 	.byte	0x01, 0x35
	.zero		2


	//----- nvinfo : EIATTR_PARAM_CBANK
	.align		4
        /*000c*/ 	.byte	0x04, 0x0a
        /*000e*/ 	.short	(.L_2384 - .L_2383)
	.align		4
.L_2383:
        /*0010*/ 	.word	index@(.nv.constant0._ZN10layer_norm13ln_fwd_kernelINS_13Kernel_traitsI13__nv_bfloat16S2_fS2_fjLj2560ELj1ELj4ELj1ELj16ENS_18Kernel_traits_baseILj2560ES2_S2_fS2_fjLj128EEEEELb1ELb1ELb1ELb0EEEvNS_9FwdParamsE)
        /*0014*/ 	.short	0x0160
        /*0016*/ 	.short	0x00e8


	//----- nvinfo : EIATTR_CBANK_PARAM_SIZE
	.align		4
.L_2384:
        /*0018*/ 	.byte	0x03, 0x19
        /*001a*/ 	.short	0x00e8


	//----- nvinfo : EIATTR_KPARAM_INFO
	.align		4
        /*001c*/ 	.byte	0x04, 0x17
        /*001e*/ 	.short	(.L_2386 - .L_2385)
.L_2385:
        /*0020*/ 	.word	0x00000000
        /*0024*/ 	.short	0x0000
        /*0026*/ 	.short	0x0000
        /*0028*/ 	.byte	0x00, 0xf0, 0xa1, 0x03


	//----- nvinfo : EIATTR_MAXREG_COUNT
	.align		4
.L_2386:
        /*002c*/ 	.byte	0x03, 0x1b
        /*002e*/ 	.short	0x00ff


	//----- nvinfo : EIATTR_ANNOTATIONS
	.align		4
        /*0030*/ 	.byte	0x04, 0x55
        /*0032*/ 	.short	(.L_2388 - .L_2387)


	//   ....[0]....
.L_2387:
        /* <DEDUP_REMOVED lines=127> */


	//----- nvinfo : EIATTR_MERCURY_ISA_VERSION
	.align		4
.L_2388:
        /*0814*/ 	.byte	0x03, 0x5f
        /*0816*/ 	.short	0x0000


	//----- nvinfo : EIATTR_COOP_GROUP_MASK_REGIDS
	.align		4
        /*0818*/ 	.byte	0x04, 0x29
        /*081a*/ 	.short	(.L_2390 - .L_2389)


	//   ....[0]....
.L_2389:
        /*081c*/ 	.word	0xffffffff


	//   ....[1]....
        /*0820*/ 	.word	0xffffffff


	//   ....[2]....
        /*0824*/ 	.word	0xffffffff


	//   ....[3]....
        /*0828*/ 	.word	0xffffffff


	//   ....[4]....
        /*082c*/ 	.word	0xffffffff


	//   ....[5]....
        /*0830*/ 	.word	0xffffffff


	//   ....[6]....
        /*0834*/ 	.word	0xffffffff


	//   ....[7]....
        /*0838*/ 	.word	0xffffffff


	//   ....[8]....
        /*083c*/ 	.word	0xffffffff


	//   ....[9]....
        /*0840*/ 	.word	0xffffffff


	//   ....[10]....
        /*0844*/ 	.word	0xffffffff


	//   ....[11]....
        /*0848*/ 	.word	0xffffffff


	//   ....[12]....
        /*084c*/ 	.word	0xffffffff


	//   ....[13]....
        /*0850*/ 	.word	0xffffffff


	//   ....[14]....
        /*0854*/ 	.word	0xffffffff


	//   ....[15]....
        /*0858*/ 	.word	0xffffffff


	//   ....[16]....
        /*085c*/ 	.word	0xffffffff


	//   ....[17]....
        /*0860*/ 	.word	0xffffffff


	//   ....[18]....
        /*0864*/ 	.word	0xffffffff


	//   ....[19]....
        /*0868*/ 	.word	0xffffffff


	//----- nvinfo : EIATTR_COOP_GROUP_INSTR_OFFSETS
	.align		4
.L_2390:
        /*086c*/ 	.byte	0x04, 0x28
        /*086e*/ 	.short	(.L_2392 - .L_2391)


	//   ....[0]....
.L_2391:
        /*0870*/ 	.word	0x000225c0


	//   ....[1]....
        /*0874*/ 	.word	0x000225f0


	//   ....[2]....
        /*0878*/ 	.word	0x00022670


	//   ....[3]....
        /*087c*/ 	.word	0x00022690


	//   ....[4]....
        /*0880*/ 	.word	0x000226b0


	//   ....[5]....
        /*0884*/ 	.word	0x00023120


	//   ....[6]....
        /*0888*/ 	.word	0x00023140


	//   ....[7]....
        /*088c*/ 	.word	0x00023160


	//   ....[8]....
        /*0890*/ 	.word	0x00023180


	//   ....[9]....
        /*0894*/ 	.word	0x000231a0


	//   ....[10]....
        /*0898*/ 	.word	0x00024ea0


	//   ....[11]....
        /*089c*/ 	.word	0x00024f00


	//   ....[12]....
        /*08a0*/ 	.word	0x00024f60


	//   ....[13]....
        /*08a4*/ 	.word	0x00024fc0


	//   ....[14]....
        /*08a8*/ 	.word	0x00025020


	//   ....[15]....
        /*08ac*/ 	.word	0x00025b30


	//   ....[16]....
        /*08b0*/ 	.word	0x00025b90


	//   ....[17]....
        /*08b4*/ 	.word	0x00025bf0


	//   ....[18]....
        /*08b8*/ 	.word	0x00025c50


	//   ....[19]....
        /*08bc*/ 	.word	0x00025cb0


	//----- nvinfo : EIATTR_EXIT_INSTR_OFFSETS
	.align		4
.L_2392:
        /*08c0*/ 	.byte	0x04, 0x1c
        /*08c2*/ 	.short	(.L_2394 - .L_2393)


	//   ....[0]....
.L_2393:
        /*08c4*/ 	.word	0x000011b0


	//   ....[1]....
        /*08c8*/ 	.word	0x00024e50


	//----- nvinfo : EIATTR_MAX_THREADS
	.align		4
.L_2394:
        /*08cc*/ 	.byte	0x04, 0x05
        /*08ce*/ 	.short	(.L_2396 - .L_2395)
.L_2395:
        /*08d0*/ 	.word	0x00000080
        /*08d4*/ 	.word	0x00000001
        /*08d8*/ 	.word	0x00000001


	//----- nvinfo : EIATTR_CRS_STACK_SIZE
	.align		4
.L_2396:
        /*08dc*/ 	.byte	0x04, 0x1e
        /*08de*/ 	.short	(.L_2398 - .L_2397)
.L_2397:
        /*08e0*/ 	.word	0x00000000
.L_2398:


//--------------------- .nv.info._ZN10layer_norm13ln_fwd_kernelINS_13Kernel_traitsI13__nv_bfloat16S2_fS2_fjLj2560ELj1ELj4ELj1ELj16ENS_18Kernel_traits_baseILj2560ES2_S2_fS2_fjLj128EEEEELb1ELb1ELb1ELb1EEEvNS_9FwdParamsE --------------------------
	.section	.nv.info._ZN10layer_norm13ln_fwd_kernelINS_13Kernel_traitsI13__nv_bfloat16S2_fS2_fjLj2560ELj1ELj4ELj1ELj16ENS_18Kernel_traits_baseILj2560ES2_S2_fS2_fjLj128EEEEELb1ELb1ELb1ELb1EEEvNS_9FwdParamsE,"",@"SHT_CUDA_INFO"
	.sectionflags	@""
	.align	4


	//----- nvinfo : EIATTR_CUDA_API_VERSION
	.align		4
        /*0000*/ 	.byte	0x04, 0x37
        /*0002*/ 	.short	(.L_2400 - .L_2399)
.L_2399:
        /*0004*/ 	.word	0x00000082


	//----- nvinfo : EIATTR_SW2861232_WAR
	.align		4
.L_2400:
        /*0008*/ 	.byte	0x01, 0x35
	.zero		2


	//----- nvinfo : EIATTR_PARAM_CBANK
	.align		4
        /*000c*/ 	.byte	0x04, 0x0a
        /*000e*/ 	.short	(.L_2402 - .L_2401)
	.align		4
.L_2401:
        /*0010*/ 	.word	index@(.nv.constant0._ZN10layer_norm13ln_fwd_kernelINS_13Kernel_traitsI13__nv_bfloat16S2_fS2_fjLj2560ELj1ELj4ELj1ELj16ENS_18Kernel_traits_baseILj2560ES2_S2_fS2_fjLj128EEEEELb1ELb1ELb1ELb1EEEvNS_9FwdParamsE)
        /*0014*/ 	.short	0x0160
        /*0016*/ 	.short	0x00e8


	//----- nvinfo : EIATTR_CBANK_PARAM_SIZE
	.align		4
.L_2402:
        /*0018*/ 	.byte	0x03, 0x19
        /*001a*/ 	.short	0x00e8


	//----- nvinfo : EIATTR_KPARAM_INFO
	.align		4
        /*001c*/ 	.byte	0x04, 0x17
        /*001e*/ 	.short	(.L_2404 - .L_2403)
.L_2403:
        /*0020*/ 	.word	0x00000000
        /*0024*/ 	.short	0x0000
        /*0026*/ 	.short	0x0000
        /*0028*/ 	.byte	0x00, 0xf0, 0xa1, 0x03


	//----- nvinfo : EIATTR_MAXREG_COUNT
	.align		4
.L_2404:
        /*002c*/ 	.byte	0x03, 0x1b
        /*002e*/ 	.short	0x00ff


	//----- nvinfo : EIATTR_ANNOTATIONS
	.align		4
        /*0030*/ 	.byte	0x04, 0x55
        /*0032*/ 	.short	(.L_2406 - .L_2405)


	//   ....[0]....
.L_2405:
        /* <DEDUP_REMOVED lines=30> */


	//----- nvinfo : EIATTR_MERCURY_ISA_VERSION
	.align		4
.L_2406:
        /*0204*/ 	.byte	0x03, 0x5f
        /*0206*/ 	.short	0x0000


	//----- nvinfo : EIATTR_COOP_GROUP_MASK_REGIDS
	.align		4
        /*0208*/ 	.byte	0x04, 0x29
        /*020a*/ 	.short	(.L_2408 - .L_2407)


	//   ....[0]....
.L_2407:
        /*020c*/ 	.word	0xffffffff


	//   ....[1]....
        /*0210*/ 	.word	0xffffffff


	//   ....[2]....
        /*0214*/ 	.word	0xffffffff


	//   ....[3]....
        /*0218*/ 	.word	0xffffffff


	//   ....[4]....
        /*021c*/ 	.word	0xffffffff


	//   ....[5]....
        /*0220*/ 	.word	0xffffffff


	//   ....[6]....
        /*0224*/ 	.word	0xffffffff


	//   ....[7]....
        /*0228*/ 	.word	0xffffffff


	//   ....[8]....
        /*022c*/ 	.word	0xffffffff


	//   ....[9]....
        /*0230*/ 	.word	0xffffffff


	//   ....[10]....
        /*0234*/ 	.word	0xffffffff


	//   ....[11]....
        /*0238*/ 	.word	0xffffffff


	//   ....[12]....
        /*023c*/ 	.word	0xffffffff


	//   ....[13]....
        /*0240*/ 	.word	0xffffffff


	//   ....[14]....
        /*0244*/ 	.word	0xffffffff


	//   ....[15]....
        /*0248*/ 	.word	0xffffffff


	//   ....[16]....
        /*024c*/ 	.word	0xffffffff


	//   ....[17]....
        /*0250*/ 	.word	0xffffffff


	//   ....[18]....
        /*0254*/ 	.word	0xffffffff


	//   ....[19]....
        /*0258*/ 	.word	0xffffffff


	//----- nvinfo : EIATTR_COOP_GROUP_INSTR_OFFSETS
	.align		4
.L_2408:
        /*025c*/ 	.byte	0x04, 0x28
        /*025e*/ 	.short	(.L_2410 - .L_2409)


	//   ....[0]....
.L_2409:
        /*0260*/ 	.word	0x00020790


	//   ....[1]....
        /*0264*/ 	.word	0x000207c0


	//   ....[2]....
        /*0268*/ 	.word	0x000207e0


	//   ....[3]....
        /*026c*/ 	.word	0x00020800


	//   ....[4]....
        /*0270*/ 	.word	0x00020820


	//   ....[5]....
        /*0274*/ 	.word	0x00021250


	//   ....[6]....
        /*0278*/ 	.word	0x00021270


	//   ....[7]....
        /*027c*/ 	.word	0x00021290


	//   ....[8]....
        /*0280*/ 	.word	0x000212b0


	//   ....[9]....
        /*0284*/ 	.word	0x000212d0


	//   ....[10]....
        /*0288*/ 	.word	0x00022f80


	//   ....[11]....
        /*028c*/ 	.word	0x00022ff0


	//   ....[12]....
        /*0290*/ 	.word	0x00023060


	//   ....[13]....
        /*0294*/ 	.word	0x000230d0


	//   ....[14]....
        /*0298*/ 	.word	0x00023140


	//   ....[15]....
        /*029c*/ 	.word	0x00023bb0


	//   ....[16]....
        /*02a0*/ 	.word	0x00023c10


	//   ....[17]....
        /*02a4*/ 	.word	0x00023c70


	//   ....[18]....
        /*02a8*/ 	.word	0x00023cd0


	//   ....[19]....
        /*02ac*/ 	.word	0x00023d30


	//----- nvinfo : EIATTR_EXIT_INSTR_OFFSETS
	.align		4
.L_2410:
        /*02b0*/ 	.byte	0x04, 0x1c
        /*02b2*/ 	.short	(.L_2412 - .L_2411)


	//   ....[0]....
.L_2411:
        /*02b4*/ 	.word	0x00000630


	//   ....[1]....
        /*02b8*/ 	.word	0x00022f20


	//----- nvinfo : EIATTR_MAX_THREADS
	.align		4
.L_2412:
        /*02bc*/ 	.byte	0x04, 0x05
        /*02be*/ 	.short	(.L_2414 - .L_2413)
.L_2413:
        /*02c0*/ 	.word	0x00000080
        /*02c4*/ 	.word	0x00000001
        /*02c8*/ 	.word	0x00000001


	//----- nvinfo : EIATTR_CRS_STACK_SIZE
	.align		4
.L_2414:
        /*02cc*/ 	.byte	0x04, 0x1e
        /*02ce*/ 	.short	(.L_2416 - .L_2415)
.L_2415:
        /*02d0*/ 	.word	0x00000000
.L_2416:


//--------------------- .nv.info._ZN10layer_norm13ln_fwd_kernelINS_13Kernel_traitsIf13__nv_bfloat16fS2_fjLj2560ELj1ELj4ELj1ELj16ENS_18Kernel_traits_baseILj2560EfS2_fS2_fjLj128EEEEELb0ELb0ELb0ELb0EEEvNS_9FwdParamsE --------------------------
	.section	.nv.info._ZN10layer_norm13ln_fwd_kernelINS_13Kernel_traitsIf13__nv_bfloat16fS2_fjLj2560ELj1ELj4ELj1ELj16ENS_18Kernel_traits_baseILj2560EfS2_fS2_fjLj128EEEEELb0ELb0ELb0ELb0EEEvNS_9FwdParamsE,"",@"SHT_CUDA_INFO"
	.sectionflags	@""
	.align	4


	//----- nvinfo : EIATTR_CUDA_API_VERSION
	.align		4
        /*0000*/ 	.byte	0x04, 0x37
        /*0002*/ 	.short	(.L_2418 - .L_2417)
.L_2417:
        /*0004*/ 	.word	0x00000082


	//----- nvinfo : EIATTR_SW2861232_WAR
	.align		4
.L_2418:
        /*0008*/ 	.byte	0x01, 0x35
	.zero		2


	//----- nvinfo : EIATTR_PARAM_CBANK
	.align		4
        /*000c*/ 	.byte	0x04, 0x0a
        /*000e*/ 	.short	(.L_2420 - .L_2419)
	.align		4
.L_2419:
        /*0010*/ 	.word	index@(.nv.constant0._ZN10layer_norm13ln_fwd_kernelINS_13Kernel_traitsIf13__nv_bfloat16fS2_fjLj2560ELj1ELj4ELj1ELj16ENS_18Kernel_traits_baseILj2560EfS2_fS2_fjLj128EEEEELb0ELb0ELb0ELb0EEEvNS_9FwdParamsE)
        /*0014*/ 	.short	0x0160
        /*0016*/ 	.short	0x00e8


	//----- nvinfo : EIATTR_CBANK_PARAM_SIZE
	.align		4
.L_2420:
        /*0018*/ 	.byte	0x03, 0x19
        /*001a*/ 	.short	0x00e8


	//----- nvinfo : EIATTR_KPARAM_INFO
	.align		4
        /*001c*/ 	.byte	0x04, 0x17
        /*001e*/ 	.short	(.L_2422 - .L_2421)
.L_2421:
        /*0020*/ 	.word	0x00000000
        /*0024*/ 	.short	0x0000
        /*0026*/ 	.short	0x0000
        /*0028*/ 	.byte	0x00, 0xf0, 0xa1, 0x03


	//----- nvinfo : EIATTR_MAXREG_COUNT
	.align		4
.L_2422:
        /*002c*/ 	.byte	0x03, 0x1b
        /*002e*/ 	.short	0x00ff


	//----- nvinfo : EIATTR_ANNOTATIONS
	.align		4
        /*0030*/ 	.byte	0x04, 0x55
        /*0032*/ 	.short	(.L_2424 - .L_2423)


	//   ....[0]....
.L_2423:
        /* <DEDUP_REMOVED lines=11> */


	//----- nvinfo : EIATTR_MERCURY_ISA_VERSION
	.align		4
.L_2424:
        /*00d4*/ 	.byte	0x03, 0x5f
        /*00d6*/ 	.short	0x0000


	//----- nvinfo : EIATTR_COOP_GROUP_MASK_REGIDS
	.align		4
        /*00d8*/ 	.byte	0x04, 0x29
        /*00da*/ 	.short	(.L_2426 - .L_2425)


	//   ....[0]....
.L_2425:
        /*00dc*/ 	.word	0xffffffff


	//   ....[1]....
        /*00e0*/ 	.word	0xffffffff


	//   ....[2]....
        /*00e4*/ 	.word	0xffffffff


	//   ....[3]....
        /*00e8*/ 	.word	0xffffffff


	//   ....[4]....
        /*00ec*/ 	.word	0xffffffff


	//   ....[5]....
        /*00f0*/ 	.word	0xffffffff


	//   ....[6]....
        /*00f4*/ 	.word	0xffffffff


	//   ....[7]....
        /*00f8*/ 	.word	0xffffffff


	//   ....[8]....
        /*00fc*/ 	.word	0xffffffff


	//   ....[9]....
        /*0100*/ 	.word	0xffffffff


	//   ....[10]....
        /*0104*/ 	.word	0xffffffff


	//   ....[11]....
        /*0108*/ 	.word	0xffffffff


	//   ....[12]....
        /*010c*/ 	.word	0xffffffff


	//   ....[13]....
        /*0110*/ 	.word	0xffffffff


	//   ....[14]....
        /*0114*/ 	.word	0xffffffff


	//   ....[15]....
        /*0118*/ 	.word	0xffffffff


	//   ....[16]....
        /*011c*/ 	.word	0xffffffff


	//   ....[17]....
        /*0120*/ 	.word	0xffffffff


	//   ....[18]....
        /*0124*/ 	.word	0xffffffff


	//   ....[19]....
        /*0128*/ 	.word	0xffffffff


	//----- nvinfo : EIATTR_COOP_GROUP_INSTR_OFFSETS
	.align		4
.L_2426:
        /*012c*/ 	.byte	0x04, 0x28
        /*012e*/ 	.short	(.L_2428 - .L_2427)


	//   ....[0]....
.L_2427:
        /*0130*/ 	.word	0x000030d0


	//   ....[1]....
        /*0134*/ 	.word	0x00003100


	//   ....[2]....
        /*0138*/ 	.word	0x00003150


	//   ....[3]....
        /*013c*/ 	.word	0x00003170


	//   ....[4]....
        /*0140*/ 	.word	0x00003190


	//   ....[5]....
        /*0144*/ 	.word	0x00003c10


	//   ....[6]....
        /*0148*/ 	.word	0x00003c30


	//   ....[7]....
        /*014c*/ 	.word	0x00003c50


	//   ....[8]....
        /*0150*/ 	.word	0x00003c70


	//   ....[9]....
        /*0154*/ 	.word	0x00003c90


	//   ....[10]....
        /*0158*/ 	.word	0x000055a0


	//   ....[11]....
        /*015c*/ 	.word	0x00005610


	//   ....[12]....
        /*0160*/ 	.word	0x00005680


	//   ....[13]....
        /*0164*/ 	.word	0x000056f0


	//   ....[14]....
        /*0168*/ 	.word	0x00005760


	//   ....[15]....
        /*016c*/ 	.word	0x00006250


	//   ....[16]....
        /*0170*/ 	.word	0x000062b0


	//   ....[17]....
        /*0174*/ 	.word	0x00006310


	//   ....[18]....
        /*0178*/ 	.word	0x00006370


	//   ....[19]....
        /*017c*/ 	.word	0x000063d0


	//----- nvinfo : EIATTR_EXIT_INSTR_OFFSETS
	.align		4
.L_2428:
        /*0180*/ 	.byte	0x04, 0x1c
        /*0182*/ 	.short	(.L_2430 - .L_2429)


	//   ....[0]....
.L_2429:
        /*0184*/ 	.word	0x00000e10


	//   ....[1]....
        /*0188*/ 	.word	0x00005540


	//----- nvinfo : EIATTR_MAX_THREADS
	.align		4
.L_2430:
        /*018c*/ 	.byte	0x04, 0x05
        /*018e*/ 	.short	(.L_2432 - .L_2431)
.L_2431:
        /*0190*/ 	.word	0x00000080
        /*0194*/ 	.word	0x00000001
        /*0198*/ 	.word	0x00000001


	//----- nvinfo : EIATTR_CRS_STACK_SIZE
	.align		4
.L_2432:
        /*019c*/ 	.byte	0x04, 0x1e
        /*019e*/ 	.short	(.L_2434 - .L_2433)
.L_2433:
        /*01a0*/ 	.word	0x00000000
.L_2434:


//--------------------- .nv.info._ZN10layer_norm13ln_fwd_kernelINS_13Kernel_traitsIf13__nv_bfloat16fS2_fjLj2560ELj1ELj4ELj1ELj16ENS_18Kernel_traits_baseILj2560EfS2_fS2_fjLj128EEEEELb0ELb0ELb0ELb1EEEvNS_9FwdParamsE --------------------------
	.section	.nv.info._ZN10layer_norm13ln_fwd_kernelINS_13Kernel_traitsIf13__nv_bfloat16fS2_fjLj2560ELj1ELj4ELj1ELj16ENS_18Kernel_traits_baseILj2560EfS2_fS2_fjLj128EEEEELb0ELb0ELb0ELb1EEEvNS_9FwdParamsE,"",@"SHT_CUDA_INFO"
	.sectionflags	@""
	.align	4


	//----- nvinfo : EIATTR_CUDA_API_VERSION
	.align		4
        /*0000*/ 	.byte	0x04, 0x37
        /*0002*/ 	.short	(.L_2436 - .L_2435)
.L_2435:
        /*0004*/ 	.word	0x00000082


	//----- nvinfo : EIATTR_SW2861232_WAR
	.align		4
.L_2436:
        /*0008*/ 	.byte	0x01, 0x35
	.zero		2


	//----- nvinfo : EIATTR_PARAM_CBANK
	.align		4
        /*000c*/ 	.byte	0x04, 0x0a
        /*000e*/ 	.short	(.L_2438 - .L_2437)
	.align		4
.L_2437:
        /*0010*/ 	.word	index@(.nv.constant0._ZN10layer_norm13ln_fwd_kernelINS_13Kernel_traitsIf13__nv_bfloat16fS2_fjLj2560ELj1ELj4ELj1ELj16ENS_18Kernel_traits_baseILj2560EfS2_fS2_fjLj128EEEEELb0ELb0ELb0ELb1EEEvNS_9FwdParamsE)
        /*0014*/ 	.short	0x0160
        /*0016*/ 	.short	0x00e8


	//----- nvinfo : EIATTR_CBANK_PARAM_SIZE
	.align		4
.L_2438:
        /*0018*/ 	.byte	0x03, 0x19
        /*001a*/ 	.short	0x00e8


	//----- nvinfo : EIATTR_KPARAM_INFO
	.align		4
        /*001c*/ 	.byte	0x04, 0x17
        /*001e*/ 	.short	(.L_2440 - .L_2439)
.L_2439:
        /*0020*/ 	.word	0x00000000
        /*0024*/ 	.short	0x0000
        /*0026*/ 	.short	0x0000
        /*0028*/ 	.byte	0x00, 0xf0, 0xa1, 0x03


	//----- nvinfo : EIATTR_MAXREG_COUNT
	.align		4
.L_2440:
        /*002c*/ 	.byte	0x03, 0x1b
        /*002e*/ 	.short	0x00ff


	//----- nvinfo : EIATTR_ANNOTATIONS
	.align		4
        /*0030*/ 	.byte	0x04, 0x55
        /*0032*/ 	.short	(.L_2442 - .L_2441)


	//   ....[0]....
.L_2441:
        /*0034*/ 	.word	0x00000001
        /*0038*/ 	.byte	0x20, 0x06, 0x00, 0x00, 0x01, 0x00, 0x00, 0x00, 0x30, 0x06, 0x00, 0x00, 0x01, 0x00, 0x00, 0x00
        /*0048*/ 	.byte	0x40, 0x06, 0x00, 0x00, 0x01, 0x00, 0x00, 0x00, 0x50, 0x06, 0x00, 0x00, 0x01, 0x00, 0x00, 0x00
        /*0058*/ 	.byte	0xc0, 0x06, 0x00, 0x00, 0x01, 0x00, 0x00, 0x00, 0x60, 0x20, 0x00, 0x00, 0x01, 0x00, 0x00, 0x00
        /*0068*/ 	.byte	0x40, 0x32, 0x00, 0x00, 0x01, 0x00, 0x00, 0x00, 0x50, 0x32, 0x00, 0x00, 0x01, 0x00, 0x00, 0x00
        /*0078*/ 	.byte	0x10, 0x33, 0x00, 0x00, 0x01, 0x00, 0x00, 0x00, 0x30, 0x33, 0x00, 0x00, 0x01, 0x00, 0x00, 0x00
        /*0088*/ 	.byte	0x40, 0x33, 0x00, 0x00, 0x01, 0x00, 0x00, 0x00, 0xb0, 0x33, 0x00, 0x00, 0x01, 0x00, 0x00, 0x00
        /*0098*/ 	.byte	0xe0, 0x33, 0x00, 0x00, 0x01, 0x00, 0x00, 0x00, 0xf0, 0x33, 0x00, 0x00


	//----- nvinfo : EIATTR_MERCURY_ISA_VERSION
	.align		4
.L_2442:
        /*00a4*/ 	.byte	0x03, 0x5f
        /*00a6*/ 	.short	0x0000


	//----- nvinfo : EIATTR_COOP_GROUP_MASK_REGIDS
	.align		4
        /*00a8*/ 	.byte	0x04, 0x29
        /*00aa*/ 	.short	(.L_2444 - .L_2443)


	//   ....[0]....
.L_2443:
        /*00ac*/ 	.word	0xffffffff


	//   ....[1]....
        /*00b0*/ 	.word	0xffffffff


	//   ....[2]....
        /*00b4*/ 	.word	0xffffffff


	//   ....[3]....
        /*00b8*/ 	.word	0xffffffff


	//   ....[4]....
        /*00bc*/ 	.word	0xffffffff


	//   ....[5]....
        /*00c0*/ 	.word	0xffffffff


	//   ....[6]....
        /*00c4*/ 	.word	0xffffffff


	//   ....[7]....
        /*00c8*/ 	.word	0xffffffff


	//   ....[8]....
        /*00cc*/ 	.word	0xffffffff


	//   ....[9]....
        /*00d0*/ 	.word	0xffffffff


	//   ....[10]....
        /*00d4*/ 	.word	0xffffffff


	//   ....[11]....
        /*00d8*/ 	.word	0xffffffff


	//   ....[12]....
        /*00dc*/ 	.word	0xffffffff


	//   ....[13]....
        /*00e0*/ 	.word	0xffffffff


	//   ....[14]....
        /*00e4*/ 	.word	0xffffffff


	//   ....[15]....
        /*00e8*/ 	.word	0xffffffff


	//   ....[16]....
        /*00ec*/ 	.word	0xffffffff


	//   ....[17]....
        /*00f0*/ 	.word	0xffffffff


	//   ....[18]....
        /*00f4*/ 	.word	0xffffffff


	//   ....[19]....
        /*00f8*/ 	.word	0xffffffff


	//----- nvinfo : EIATTR_COOP_GROUP_INSTR_OFFSETS
	.align		4
.L_2444:
        /*00fc*/ 	.byte	0x04, 0x28
        /*00fe*/ 	.short	(.L_2446 - .L_2445)


	//   ....[0]....
.L_2445:
        /*0100*/ 	.word	0x000026f0


	//   ....[1]....
        /*0104*/ 	.word	0x00002720


	//   ....[2]....
        /*0108*/ 	.word	0x00002740


	//   ....[3]....
        /*010c*/ 	.word	0x00002760


	//   ....[4]....
        /*0110*/ 	.word	0x00002780


	//   ....[5]....
        /*0114*/ 	.word	0x000031b0


	//   ....[6]....
        /*0118*/ 	.word	0x000031d0


	//   ....[7]....
        /*011c*/ 	.word	0x000031f0


	//   ....[8]....
        /*0120*/ 	.word	0x00003210


	//   ....[9]....
        /*0124*/ 	.word	0x00003230


	//   ....[10]....
        /*0128*/ 	.word	0x000047b0


	//   ....[11]....
        /*012c*/ 	.word	0x00004820


	//   ....[12]....
        /*0130*/ 	.word	0x00004890


	//   ....[13]....
        /*0134*/ 	.word	0x00004900


	//   ....[14]....
        /*0138*/ 	.word	0x00004970


	//   ....[15]....
        /*013c*/ 	.word	0x000053e0


	//   ....[16]....
        /*0140*/ 	.word	0x00005440


	//   ....[17]....
        /*0144*/ 	.word	0x000054a0


	//   ....[18]....
        /*0148*/ 	.word	0x00005500


	//   ....[19]....
        /*014c*/ 	.word	0x00005560


	//----- nvinfo : EIATTR_EXIT_INSTR_OFFSETS
	.align		4
.L_2446:
        /*0150*/ 	.byte	0x04, 0x1c
        /*0152*/ 	.short	(.L_2448 - .L_2447)


	//   ....[0]....
.L_2447:
        /*0154*/ 	.word	0x000004c0


	//   ....[1]....
        /*0158*/ 	.word	0x00004750


	//----- nvinfo : EIATTR_MAX_THREADS
	.align		4
.L_2448:
        /*015c*/ 	.byte	0x04, 0x05
        /*015e*/ 	.short	(.L_2450 - .L_2449)
.L_2449:
        /*0160*/ 	.word	0x00000080
        /*0164*/ 	.word	0x00000001
        /*0168*/ 	.word	0x00000001


	//----- nvinfo : EIATTR_CRS_STACK_SIZE
	.align		4
.L_2450:
        /*016c*/ 	.byte	0x04, 0x1e
        /*016e*/ 	.short	(.L_2452 - .L_2451)
.L_2451:
        /*0170*/ 	.word	0x00000000
.L_2452:


//--------------------- .nv.info._ZN10layer_norm13ln_fwd_kernelINS_13Kernel_traitsIf13__nv_bfloat16fS2_fjLj2560ELj1ELj4ELj1ELj16ENS_18Kernel_traits_baseILj2560EfS2_fS2_fjLj128EEEEELb0ELb0ELb1ELb0EEEvNS_9FwdParamsE --------------------------
	.section	.nv.info._ZN10layer_norm13ln_fwd_kernelINS_13Kernel_traitsIf13__nv_bfloat16fS2_fjLj2560ELj1ELj4ELj1ELj16ENS_18Kernel_traits_baseILj2560EfS2_fS2_fjLj128EEEEELb0ELb0ELb1ELb0EEEvNS_9FwdParamsE,"",@"SHT_CUDA_INFO"
	.sectionflags	@""
	.align	4


	//----- nvinfo : EIATTR_CUDA_API_VERSION
	.align		4
        /*0000*/ 	.byte	0x04, 0x37
        /*0002*/ 	.short	(.L_2454 - .L_2453)
.L_2453:
        /*0004*/ 	.word	0x00000082


	//----- nvinfo : EIATTR_SW2861232_WAR
	.align		4
.L_2454:
        /*0008*/ 	.byte	0x01, 0x35
	.zero		2


	//----- nvinfo : EIATTR_PARAM_CBANK
	.align		4
        /*000c*/ 	.byte	0x04, 0x0a
        /*000e*/ 	.short	(.L_2456 - .L_2455)
	.align		4
.L_2455:
        /*0010*/ 	.word	index@(.nv.constant0._ZN10layer_norm13ln_fwd_kernelINS_13Kernel_traitsIf13__nv_bfloat16fS2_fjLj2560ELj1ELj4ELj1ELj16ENS_18Kernel_traits_baseILj2560EfS2_fS2_fjLj128EEEEELb0ELb0ELb1ELb0EEEvNS_9FwdParamsE)
        /*0014*/ 	.short	0x0160
        /*0016*/ 	.short	0x00e8


	//----- nvinfo : EIATTR_CBANK_PARAM_SIZE
	.align		4
.L_2456:
        /*0018*/ 	.byte	0x03, 0x19
        /*001a*/ 	.short	0x00e8


	//----- nvinfo : EIATTR_KPARAM_INFO
	.align		4
        /*001c*/ 	.byte	0x04, 0x17
        /*001e*/ 	.short	(.L_2458 - .L_2457)
.L_2457:
        /*0020*/ 	.word	0x00000000
        /*0024*/ 	.short	0x0000
        /*0026*/ 	.short	0x0000
        /*0028*/ 	.byte	0x00, 0xf0, 0xa1, 0x03


	//----- nvinfo : EIATTR_MAXREG_COUNT
	.align		4
.L_2458:
        /*002c*/ 	.byte	0x03, 0x1b
        /*002e*/ 	.short	0x00ff


	//----- nvinfo : EIATTR_ANNOTATIONS
	.align		4
        /*0030*/ 	.byte	0x04, 0x55
        /*0032*/ 	.short	(.L_2460 - .L_2459)


	//   ....[0]....
.L_2459:
        /* <DEDUP_REMOVED lines=21> */


	//----- nvinfo : EIATTR_MERCURY_ISA_VERSION
	.align		4
.L_2460:
        /*0174*/ 	.byte	0x03, 0x5f
        /*0176*/ 	.short	0x0000


	//----- nvinfo : EIATTR_COOP_GROUP_MASK_REGIDS
	.align		4
        /*0178*/ 	.byte	0x04, 0x29
        /*017a*/ 	.short	(.L_2462 - .L_2461)


	//   ....[0]....
.L_2461:
        /*017c*/ 	.word	0xffffffff


	//   ....[1]....
        /*0180*/ 	.word	0xffffffff


	//   ....[2]....
        /*0184*/ 	.word	0xffffffff


	//   ....[3]....
        /*0188*/ 	.word	0xffffffff


	//   ....[4]....
        /*018c*/ 	.word	0xffffffff


	//   ....[5]....
        /*0190*/ 	.word	0xffffffff


	//   ....[6]....
        /*0194*/ 	.word	0xffffffff


	//   ....[7]....
        /*0198*/ 	.word	0xffffffff


	//   ....[8]....
        /*019c*/ 	.word	0xffffffff


	//   ....[9]....
        /*01a0*/ 	.word	0xffffffff


	//   ....[10]....
        /*01a4*/ 	.word	0xffffffff


	//   ....[11]....
        /*01a8*/ 	.word	0xffffffff


	//   ....[12]....
        /*01ac*/ 	.word	0xffffffff


	//   ....[13]....
        /*01b0*/ 	.word	0xffffffff


	//   ....[14]....
        /*01b4*/ 	.word	0xffffffff


	//   ....[15]....
        /*01b8*/ 	.word	0xffffffff


	//   ....[16]....
        /*01bc*/ 	.word	0xffffffff


	//   ....[17]....
        /*01c0*/ 	.word	0xffffffff


	//   ....[18]....
        /*01c4*/ 	.word	0xffffffff


	//   ....[19]....
        /*01c8*/ 	.word	0xffffffff


	//----- nvinfo : EIATTR_COOP_GROUP_INSTR_OFFSETS
	.align		4
.L_2462:
        /*01cc*/ 	.byte	0x04, 0x28
        /*01ce*/ 	.short	(.L_2464 - .L_2463)


	//   ....[0]....
.L_2463:
        /*01d0*/ 	.word	0x00004f50


	//   ....[1]....
        /*01d4*/ 	.word	0x00004f80


	//   ....[2]....
        /*01d8*/ 	.word	0x00004fd0


	//   ....[3]....
        /*01dc*/ 	.word	0x00004ff0


	//   ....[4]....
        /*01e0*/ 	.word	0x00005010


	//   ....[5]....
        /*01e4*/ 	.word	0x00005a80


	//   ....[6]....
        /*01e8*/ 	.word	0x00005aa0


	//   ....[7]....
        /*01ec*/ 	.word	0x00005ac0


	//   ....[8]....
        /*01f0*/ 	.word	0x00005ae0


	//   ....[9]....
        /*01f4*/ 	.word	0x00005b00


	//   ....[10]....
        /*01f8*/ 	.word	0x000075c0


	//   ....[11]....
        /*01fc*/ 	.word	0x00007630


	//   ....[12]....
        /*0200*/ 	.word	0x000076a0


	//   ....[13]....
        /*0204*/ 	.word	0x00007710


	//   ....[14]....
        /*0208*/ 	.word	0x00007780


	//   ....[15]....
        /*020c*/ 	.word	0x00008260


	//   ....[16]....
        /*0210*/ 	.word	0x000082c0


	//   ....[17]....
        /*0214*/ 	.word	0x00008320


	//   ....[18]....
        /*0218*/ 	.word	0x00008380


	//   ....[19]....
        /*021c*/ 	.word	0x000083e0


	//----- nvinfo : EIATTR_EXIT_INSTR_OFFSETS
	.align		4
.L_2464:
        /*0220*/ 	.byte	0x04, 0x1c
        /*0222*/ 	.short	(.L_2466 - .L_2465)


	//   ....[0]....
.L_2465:
        /*0224*/ 	.word	0x00000e30


	//   ....[1]....
        /*0228*/ 	.word	0x00007560


	//----- nvinfo : EIATTR_MAX_THREADS
	.align		4
.L_2466:
        /*022c*/ 	.byte	0x04, 0x05
        /*022e*/ 	.short	(.L_2468 - .L_2467)
.L_2467:
        /*0230*/ 	.word	0x00000080
        /*0234*/ 	.word	0x00000001
        /*0238*/ 	.word	0x00000001


	//----- nvinfo : EIATTR_CRS_STACK_SIZE
	.align		4
.L_2468:
        /*023c*/ 	.byte	0x04, 0x1e
        /*023e*/ 	.short	(.L_2470 - .L_2469)
.L_2469:
        /*0240*/ 	.word	0x00000000
.L_2470:


//--------------------- .nv.info._ZN10layer_norm13ln_fwd_kernelINS_13Kernel_traitsIf13__nv_bfloat16fS2_fjLj2560ELj1ELj4ELj1ELj16ENS_18Kernel_traits_baseILj2560EfS2_fS2_fjLj128EEEEELb0ELb0ELb1ELb1EEEvNS_9FwdParamsE --------------------------
	.section	.nv.info._ZN10layer_norm13ln_fwd_kernelINS_13Kernel_traitsIf13__nv_bfloat16fS2_fjLj2560ELj1ELj4ELj1ELj16ENS_18Kernel_traits_baseILj2560EfS2_fS2_fjLj128EEEEELb0ELb0ELb1ELb1EEEvNS_9FwdParamsE,"",@"SHT_CUDA_INFO"
	.sectionflags	@""
	.align	4


	//----- nvinfo : EIATTR_CUDA_API_VERSION
	.align		4
        /*0000*/ 	.byte	0x04, 0x37
        /*0002*/ 	.short	(.L_2472 - .L_2471)
.L_2471:
        /*0004*/ 	.word	0x00000082


	//----- nvinfo : EIATTR_SW2861232_WAR
	.align		4
.L_2472:
        /*0008*/ 	.byte	0x01, 0x35
	.zero		2


	//----- nvinfo : EIATTR_PARAM_CBANK
	.align		4
        /*000c*/ 	.byte	0x04, 0x0a
        /*000e*/ 	.short	(.L_2474 - .L_2473)
	.align		4
.L_2473:
        /*0010*/ 	.word	index@(.nv.constant0._ZN10layer_norm13ln_fwd_kernelINS_13Kernel_traitsIf13__nv_bfloat16fS2_fjLj2560ELj1ELj4ELj1ELj16ENS_18Kernel_traits_baseILj2560EfS2_fS2_fjLj128EEEEELb0ELb0ELb1ELb1EEEvNS_9FwdParamsE)
        /*0014*/ 	.short	0x0160
        /*0016*/ 	.short	0x00e8


	//----- nvinfo : EIATTR_CBANK_PARAM_SIZE
	.align		4
.L_2474:
        /*0018*/ 	.byte	0x03, 0x19
        /*001a*/ 	.short	0x00e8


	//----- nvinfo : EIATTR_KPARAM_INFO
	.align		4
        /*001c*/ 	.byte	0x04, 0x17
        /*001e*/ 	.short	(.L_2476 - .L_2475)
.L_2475:
        /*0020*/ 	.word	0x00000000
        /*0024*/ 	.short	0x0000
        /*0026*/ 	.short	0x0000
        /*0028*/ 	.byte	0x00, 0xf0, 0xa1, 0x03


	//----- nvinfo : EIATTR_MAXREG_COUNT
	.align		4
.L_2476:
        /*002c*/ 	.byte	0x03, 0x1b
        /*002e*/ 	.short	0x00ff


	//----- nvinfo : EIATTR_ANNOTATIONS
	.align		4
        /*0030*/ 	.byte	0x04, 0x55
        /*0032*/ 	.short	(.L_2478 - .L_2477)


	//   ....[0]....
.L_2477:
        /* <DEDUP_REMOVED lines=11> */


	//----- nvinfo : EIATTR_MERCURY_ISA_VERSION
	.align		4
.L_2478:
        /*00d4*/ 	.byte	0x03, 0x5f
        /*00d6*/ 	.short	0x0000


	//----- nvinfo : EIATTR_COOP_GROUP_MASK_REGIDS
	.align		4
        /*00d8*/ 	.byte	0x04, 0x29
        /*00da*/ 	.short	(.L_2480 - .L_2479)


	//   ....[0]....
.L_2479:
        /*00dc*/ 	.word	0xffffffff


	//   ....[1]....
        /*00e0*/ 	.word	0xffffffff


	//   ....[2]....
        /*00e4*/ 	.word	0xffffffff


	//   ....[3]....
        /*00e8*/ 	.word	0xffffffff


	//   ....[4]....
        /*00ec*/ 	.word	0xffffffff


	//   ....[5]....
        /*00f0*/ 	.word	0xffffffff


	//   ....[6]....
        /*00f4*/ 	.word	0xffffffff


	//   ....[7]....
        /*00f8*/ 	.word	0xffffffff


	//   ....[8]....
        /*00fc*/ 	.word	0xffffffff


	//   ....[9]....
        /*0100*/ 	.word	0xffffffff


	//   ....[10]....
        /*0104*/ 	.word	0xffffffff


	//   ....[11]....
        /*0108*/ 	.word	0xffffffff


	//   ....[12]....
        /*010c*/ 	.word	0xffffffff


	//   ....[13]....
        /*0110*/ 	.word	0xffffffff


	//   ....[14]....
        /*0114*/ 	.word	0xffffffff


	//   ....[15]....
        /*0118*/ 	.word	0xffffffff


	//   ....[16]....
        /*011c*/ 	.word	0xffffffff


	//   ....[17]....
        /*0120*/ 	.word	0xffffffff


	//   ....[18]....
        /*0124*/ 	.word	0xffffffff


	//   ....[19]....
        /*0128*/ 	.word	0xffffffff


	//----- nvinfo : EIATTR_COOP_GROUP_INSTR_OFFSETS
	.align		4
.L_2480:
        /*012c*/ 	.byte	0x04, 0x28
        /*012e*/ 	.short	(.L_2482 - .L_2481)


	//   ....[0]....
.L_2481:
        /*0130*/ 	.word	0x000040d0


	//   ....[1]....
        /*0134*/ 	.word	0x00004100


	//   ....[2]....
        /*0138*/ 	.word	0x00004120


	//   ....[3]....
        /*013c*/ 	.word	0x00004140


	//   ....[4]....
        /*0140*/ 	.word	0x00004160


	//   ....[5]....
        /*0144*/ 	.word	0x00004b90


	//   ....[6]....
        /*0148*/ 	.word	0x00004bb0


	//   ....[7]....
        /*014c*/ 	.word	0x00004bd0


	//   ....[8]....
        /*0150*/ 	.word	0x00004bf0


	//   ....[9]....
        /*0154*/ 	.word	0x00004c10


	//   ....[10]....
        /*0158*/ 	.word	0x000062a0


	//   ....[11]....
        /*015c*/ 	.word	0x00006300


	//   ....[12]....
        /*0160*/ 	.word	0x00006360


	//   ....[13]....
        /*0164*/ 	.word	0x000063c0


	//   ....[14]....
        /*0168*/ 	.word	0x00006420


	//   ....[15]....
        /*016c*/ 	.word	0x00006e80


	//   ....[16]....
        /*0170*/ 	.word	0x00006ed0


	//   ....[17]....
        /*0174*/ 	.word	0x00006f20


	//   ....[18]....
        /*0178*/ 	.word	0x00006f70


	//   ....[19]....
        /*017c*/ 	.word	0x00006fc0


	//----- nvinfo : EIATTR_EXIT_INSTR_OFFSETS
	.align		4
.L_2482:
        /*0180*/ 	.byte	0x04, 0x1c
        /*0182*/ 	.short	(.L_2484 - .L_2483)


	//   ....[0]....
.L_2483:
        /*0184*/ 	.word	0x000004c0


	//   ....[1]....
        /*0188*/ 	.word	0x00006250


	//----- nvinfo : EIATTR_MAX_THREADS
	.align		4
.L_2484:
        /*018c*/ 	.byte	0x04, 0x05
        /*018e*/ 	.short	(.L_2486 - .L_2485)
.L_2485:
        /*0190*/ 	.word	0x00000080
        /*0194*/ 	.word	0x00000001
        /*0198*/ 	.word	0x00000001


	//----- nvinfo : EIATTR_CRS_STACK_SIZE
	.align		4
.L_2486:
        /*019c*/ 	.byte	0x04, 0x1e
        /*019e*/ 	.short	(.L_2488 - .L_2487)
.L_2487:
        /*01a0*/ 	.word	0x00000000
.L_2488:


//--------------------- .nv.info._ZN10layer_norm13ln_fwd_kernelINS_13Kernel_traitsIf13__nv_bfloat16fS2_fjLj2560ELj1ELj4ELj1ELj16ENS_18Kernel_traits_baseILj2560EfS2_fS2_fjLj128EEEEELb0ELb1ELb0ELb0EEEvNS_9FwdParamsE --------------------------
	.section	.nv.info._ZN10layer_norm13ln_fwd_kernelINS_13Kernel_traitsIf13__nv_bfloat16fS2_fjLj2560ELj1ELj4ELj1ELj16ENS_18Kernel_traits_baseILj2560EfS2_fS2_fjLj128EEEEELb0ELb1ELb0ELb0EEEvNS_9FwdParamsE,"",@"SHT_CUDA_INFO"
	.sectionflags	@""
	.align	4


	//----- nvinfo : EIATTR_CUDA_API_VERSION
	.align		4
        /*0000*/ 	.byte	0x04, 0x37
        /*0002*/ 	.short	(.L_2490 - .L_2489)
.L_2489:
        /*0004*/ 	.word	0x00000082


	//----- nvinfo : EIATTR_SW2861232_WAR
	.align		4
.L_2490:
        /*0008*/ 	.byte	0x01, 0x35
	.zero		2


	//----- nvinfo : EIATTR_PARAM_CBANK
	.align		4
        /*000c*/ 	.byte	0x04, 0x0a
        /*000e*/ 	.short	(.L_2492 - .L_2491)
	.align		4
.L_2491:
        /*0010*/ 	.word	index@(.nv.constant0._ZN10layer_norm13ln_fwd_kernelINS_13Kernel_traitsIf13__nv_bfloat16fS2_fjLj2560ELj1ELj4ELj1ELj16ENS_18Kernel_traits_baseILj2560EfS2_fS2_fjLj128EEEEELb0ELb1ELb0ELb0EEEvNS_9FwdParamsE)
        /*0014*/ 	.short	0x0160
        /*0016*/ 	.short	0x00e8


	//----- nvinfo : EIATTR_CBANK_PARAM_SIZE
	.align		4
.L_2492:
        /*0018*/ 	.byte	0x03, 0x19
        /*001a*/ 	.short	0x00e8


	//----- nvinfo : EIATTR_KPARAM_INFO
	.align		4
        /*001c*/ 	.byte	0x04, 0x17
        /*001e*/ 	.short	(.L_2494 - .L_2493)
.L_2493:
        /*0020*/ 	.word	0x00000000
        /*0024*/ 	.short	0x0000
        /*0026*/ 	.short	0x0000
        /*0028*/ 	.byte	0x00, 0xf0, 0xa1, 0x03


	//----- nvinfo : EIATTR_MAXREG_COUNT
	.align		4
.L_2494:
        /*002c*/ 	.byte	0x03, 0x1b
        /*002e*/ 	.short	0x00ff


	//----- nvinfo : EIATTR_ANNOTATIONS
	.align		4
        /*0030*/ 	.byte	0x04, 0x55
        /*0032*/ 	.short	(.L_2496 - .L_2495)


	//   ....[0]....
.L_2495:
        /* <DEDUP_REMOVED lines=111> */


	//----- nvinfo : EIATTR_MERCURY_ISA_VERSION
	.align		4
.L_2496:
        /*0714*/ 	.byte	0x03, 0x5f
        /*0716*/ 	.short	0x0000


	//----- nvinfo : EIATTR_COOP_GROUP_MASK_REGIDS
	.align		4
        /*0718*/ 	.byte	0x04, 0x29
        /*071a*/ 	.short	(.L_2498 - .L_2497)


	//   ....[0]....
.L_2497:
        /*071c*/ 	.word	0xffffffff


	//   ....[1]....
        /*0720*/ 	.word	0xffffffff


	//   ....[2]....
        /*0724*/ 	.word	0xffffffff


	//   ....[3]....
        /*0728*/ 	.word	0xffffffff


	//   ....[4]....
        /*072c*/ 	.word	0xffffffff


	//   ....[5]....
        /*0730*/ 	.word	0xffffffff


	//   ....[6]....
        /*0734*/ 	.word	0xffffffff


	//   ....[7]....
        /*0738*/ 	.word	0xffffffff


	//   ....[8]....
        /*073c*/ 	.word	0xffffffff


	//   ....[9]....
        /*0740*/ 	.word	0xffffffff


	//   ....[10]....
        /*0744*/ 	.word	0xffffffff


	//   ....[11]....
        /*0748*/ 	.word	0xffffffff


	//   ....[12]....
        /*074c*/ 	.word	0xffffffff


	//   ....[13]....
        /*0750*/ 	.word	0xffffffff


	//   ....[14]....
        /*0754*/ 	.word	0xffffffff


	//   ....[15]....
        /*0758*/ 	.word	0xffffffff


	//   ....[16]....
        /*075c*/ 	.word	0xffffffff


	//   ....[17]....
        /*0760*/ 	.word	0xffffffff


	//   ....[18]....
        /*0764*/ 	.word	0xffffffff


	//   ....[19]....
        /*0768*/ 	.word	0xffffffff


	//----- nvinfo : EIATTR_COOP_GROUP_INSTR_OFFSETS
	.align		4
.L_2498:
        /*076c*/ 	.byte	0x04, 0x28
        /*076e*/ 	.short	(.L_2500 - .L_2499)


	//   ....[0]....
.L_2499:
        /*0770*/ 	.word	0x000043b0


	//   ....[1]....
        /*0774*/ 	.word	0x000043e0


	//   ....[2]....
        /*0778*/ 	.word	0x00004430


	//   ....[3]....
        /*077c*/ 	.word	0x00004450


	//   ....[4]....
        /*0780*/ 	.word	0x00004470


	//   ....[5]....
        /*0784*/ 	.word	0x00004ef0


	//   ....[6]....
        /*0788*/ 	.word	0x00004f10


	//   ....[7]....
        /*078c*/ 	.word	0x00004f30


	//   ....[8]....
        /*0790*/ 	.word	0x00004f50


	//   ....[9]....
        /*0794*/ 	.word	0x00004f70


	//   ....[10]....
        /*0798*/ 	.word	0x000069a0


	//   ....[11]....
        /*079c*/ 	.word	0x00006a10


	//   ....[12]....
        /*07a0*/ 	.word	0x00006a80


	//   ....[13]....
        /*07a4*/ 	.word	0x00006af0


	//   ....[14]....
        /*07a8*/ 	.word	0x00006b60


	//   ....[15]....
        /*07ac*/ 	.word	0x00007650


	//   ....[16]....
        /*07b0*/ 	.word	0x000076b0


	//   ....[17]....
        /*07b4*/ 	.word	0x00007710


	//   ....[18]....
        /*07b8*/ 	.word	0x00007770


	//   ....[19]....
        /*07bc*/ 	.word	0x000077d0


	//----- nvinfo : EIATTR_EXIT_INSTR_OFFSETS
	.align		4
.L_2500:
        /*07c0*/ 	.byte	0x04, 0x1c
        /*07c2*/ 	.short	(.L_2502 - .L_2501)


	//   ....[0]....
.L_2501:
        /*07c4*/ 	.word	0x00001310


	//   ....[1]....
        /*07c8*/ 	.word	0x00006940


	//----- nvinfo : EIATTR_MAX_THREADS
	.align		4
.L_2502:
        /*07cc*/ 	.byte	0x04, 0x05
        /*07ce*/ 	.short	(.L_2504 - .L_2503)
.L_2503:
        /*07d0*/ 	.word	0x00000080
        /*07d4*/ 	.word	0x00000001
        /*07d8*/ 	.word	0x00000001


	//----- nvinfo : EIATTR_CRS_STACK_SIZE
	.align		4
.L_2504:
        /*07dc*/ 	.byte	0x04, 0x1e
        /*07de*/ 	.short	(.L_2506 - .L_2505)
.L_2505:
        /*07e0*/ 	.word	0x00000000
.L_2506:


//--------------------- .nv.info._ZN10layer_norm13ln_fwd_kernelINS_13Kernel_traitsIf13__nv_bfloat16fS2_fjLj2560ELj1ELj4ELj1ELj16ENS_18Kernel_traits_baseILj2560EfS2_fS2_fjLj128EEEEELb0ELb1ELb0ELb1EEEvNS_9FwdParamsE --------------------------
	.section	.nv.info._ZN10layer_norm13ln_fwd_kernelINS_13Kernel_traitsIf13__nv_bfloat16fS2_fjLj2560ELj1ELj4ELj1ELj16ENS_18Kernel_traits_baseILj2560EfS2_fS2_fjLj128EEEEELb0ELb1ELb0ELb1EEEvNS_9FwdParamsE,"",@"SHT_CUDA_INFO"
	.sectionflags	@""
	.align	4


	//----- nvinfo : EIATTR_CUDA_API_VERSION
	.align		4
        /*0000*/ 	.byte	0x04, 0x37
        /*0002*/ 	.short	(.L_2508 - .L_2507)
.L_2507:
        /*0004*/ 	.word	0x00000082


	//----- nvinfo : EIATTR_SW2861232_WAR
	.align		4
.L_2508:
        /*0008*/ 	.byte	0x01, 0x35
	.zero		2


	//----- nvinfo : EIATTR_PARAM_CBANK
	.align		4
        /*000c*/ 	.byte	0x04, 0x0a
        /*000e*/ 	.short	(.L_2510 - .L_2509)
	.align		4
.L_2509:
        /*0010*/ 	.word	index@(.nv.constant0._ZN10layer_norm13ln_fwd_kernelINS_13Kernel_traitsIf13__nv_bfloat16fS2_fjLj2560ELj1ELj4ELj1ELj16ENS_18Kernel_traits_baseILj2560EfS2_fS2_fjLj128EEEEELb0ELb1ELb0ELb1EEEvNS_9FwdParamsE)
        /*0014*/ 	.short	0x0160
        /*0016*/ 	.short	0x00e8


	//----- nvinfo : EIATTR_CBANK_PARAM_SIZE
	.align		4
.L_2510:
        /*0018*/ 	.byte	0x03, 0x19
        /*001a*/ 	.short	0x00e8


	//----- nvinfo : EIATTR_KPARAM_INFO
	.align		4
        /*001c*/ 	.byte	0x04, 0x17
        /*001e*/ 	.short	(.L_2512 - .L_2511)
.L_2511:
        /*0020*/ 	.word	0x00000000
        /*0024*/ 	.short	0x0000
        /*0026*/ 	.short	0x0000
        /*0028*/ 	.byte	0x00, 0xf0, 0xa1, 0x03


	//----- nvinfo : EIATTR_MAXREG_COUNT
	.align		4
.L_2512:
        /*002c*/ 	.byte	0x03, 0x1b
        /*002e*/ 	.short	0x00ff


	//----- nvinfo : EIATTR_ANNOTATIONS
	.align		4
        /*0030*/ 	.byte	0x04, 0x55
        /*0032*/ 	.short	(.L_2514 - .L_2513)


	//   ....[0]....
.L_2513:
        /* <DEDUP_REMOVED lines=75> */


	//----- nvinfo : EIATTR_MERCURY_ISA_VERSION
	.align		4
.L_2514:
        /*04d4*/ 	.byte	0x03, 0x5f
        /*04d6*/ 	.short	0x0000


	//----- nvinfo : EIATTR_COOP_GROUP_MASK_REGIDS
	.align		4
        /*04d8*/ 	.byte	0x04, 0x29
        /*04da*/ 	.short	(.L_2516 - .L_2515)


	//   ....[0]....
.L_2515:
        /*04dc*/ 	.word	0xffffffff


	//   ....[1]....
        /*04e0*/ 	.word	0xffffffff


	//   ....[2]....
        /*04e4*/ 	.word	0xffffffff


	//   ....[3]....
        /*04e8*/ 	.word	0xffffffff


	//   ....[4]....
        /*04ec*/ 	.word	0xffffffff


	//   ....[5]....
        /*04f0*/ 	.word	0xffffffff


	//   ....[6]....
        /*04f4*/ 	.word	0xffffffff


	//   ....[7]....
        /*04f8*/ 	.word	0xffffffff


	//   ....[8]....
        /*04fc*/ 	.word	0xffffffff


	//   ....[9]....
        /*0500*/ 	.word	0xffffffff


	//   ....[10]....
        /*0504*/ 	.word	0xffffffff


	//   ....[11]....
        /*0508*/ 	.word	0xffffffff


	//   ....[12]....
        /*050c*/ 	.word	0xffffffff


	//   ....[13]....
        /*0510*/ 	.word	0xffffffff


	//   ....[14]....
        /*0514*/ 	.word	0xffffffff


	//   ....[15]....
        /*0518*/ 	.word	0xffffffff


	//   ....[16]....
        /*051c*/ 	.word	0xffffffff


	//   ....[17]....
        /*0520*/ 	.word	0xffffffff


	//   ....[18]....
        /*0524*/ 	.word	0xffffffff


	//   ....[19]....
        /*0528*/ 	.word	0xffffffff


	//----- nvinfo : EIATTR_COOP_GROUP_INSTR_OFFSETS
	.align		4
.L_2516:
        /*052c*/ 	.byte	0x04, 0x28
        /*052e*/ 	.short	(.L_2518 - .L_2517)


	//   ....[0]....
.L_2517:
        /*0530*/ 	.word	0x00003330


	//   ....[1]....
        /*0534*/ 	.word	0x00003360


	//   ....[2]....
        /*0538*/ 	.word	0x00003380


	//   ....[3]....
        /*053c*/ 	.word	0x000033a0


	//   ....[4]....
        /*0540*/ 	.word	0x000033c0


	//   ....[5]....
        /*0544*/ 	.word	0x00003df0


	//   ....[6]....
        /*0548*/ 	.word	0x00003e10


	//   ....[7]....
        /*054c*/ 	.word	0x00003e30


	//   ....[8]....
        /*0550*/ 	.word	0x00003e50


	//   ....[9]....
        /*0554*/ 	.word	0x00003e70


	//   ....[10]....
        /*0558*/ 	.word	0x00005620


	//   ....[11]....
        /*055c*/ 	.word	0x00005680


	//   ....[12]....
        /*0560*/ 	.word	0x000056e0


	//   ....[13]....
        /*0564*/ 	.word	0x00005740


	//   ....[14]....
        /*0568*/ 	.word	0x000057a0


	//   ....[15]....
        /*056c*/ 	.word	0x00006210


	//   ....[16]....
        /*0570*/ 	.word	0x00006270


	//   ....[17]....
        /*0574*/ 	.word	0x000062d0


	//   ....[18]....
        /*0578*/ 	.word	0x00006330


	//   ....[19]....
        /*057c*/ 	.word	0x00006390


	//----- nvinfo : EIATTR_EXIT_INSTR_OFFSETS
	.align		4
.L_2518:
        /*0580*/ 	.byte	0x04, 0x1c
        /*0582*/ 	.short	(.L_2520 - .L_2519)


	//   ....[0]....
.L_2519:
        /*0584*/ 	.word	0x000004f0


	//   ....[1]....
        /*0588*/ 	.word	0x000055d0


	//----- nvinfo : EIATTR_MAX_THREADS
	.align		4
.L_2520:
        /*058c*/ 	.byte	0x04, 0x05
        /*058e*/ 	.short	(.L_2522 - .L_2521)
.L_2521:
        /*0590*/ 	.word	0x00000080
        /*0594*/ 	.word	0x00000001
        /*0598*/ 	.word	0x00000001


	//----- nvinfo : EIATTR_CRS_STACK_SIZE
	.align		4
.L_2522:
        /*059c*/ 	.byte	0x04, 0x1e
        /*059e*/ 	.short	(.L_2524 - .L_2523)
.L_2523:
        /*05a0*/ 	.word	0x00000000
.L_2524:


//--------------------- .nv.info._ZN10layer_norm13ln_fwd_kernelINS_13Kernel_traitsIf13__nv_bfloat16fS2_fjLj2560ELj1ELj4ELj1ELj16ENS_18Kernel_traits_baseILj2560EfS2_fS2_fjLj128EEEEELb0ELb1ELb1ELb0EEEvNS_9FwdParamsE --------------------------
	.section	.nv.info._ZN10layer_norm13ln_fwd_kernelINS_13Kernel_traitsIf13__nv_bfloat16fS2_fjLj2560ELj1ELj4ELj1ELj16ENS_18Kernel_traits_baseILj2560EfS2_fS2_fjLj128EEEEELb0ELb1ELb1ELb0EEEvNS_9FwdParamsE,"",@"SHT_CUDA_INFO"
	.sectionflags	@""
	.align	4


	//----- nvinfo : EIATTR_CUDA_API_VERSION
	.align		4
        /*0000*/ 	.byte	0x04, 0x37
        /*0002*/ 	.short	(.L_2526 - .L_2525)
.L_2525:
        /*0004*/ 	.word	0x00000082


	//----- nvinfo : EIATTR_SW2861232_WAR
	.align		4
.L_2526:
        /*0008*/ 	.byte	0x01, 0x35
	.zero		2


	//----- nvinfo : EIATTR_PARAM_CBANK
	.align		4
        /*000c*/ 	.byte	0x04, 0x0a
        /*000e*/ 	.short	(.L_2528 - .L_2527)
	.align		4
.L_2527:
        /*0010*/ 	.word	index@(.nv.constant0._ZN10layer_norm13ln_fwd_kernelINS_13Kernel_traitsIf13__nv_bfloat16fS2_fjLj2560ELj1ELj4ELj1ELj16ENS_18Kernel_traits_baseILj2560EfS2_fS2_fjLj128EEEEELb0ELb1ELb1ELb0EEEvNS_9FwdParamsE)
        /*0014*/ 	.short	0x0160
        /*0016*/ 	.short	0x00e8


	//----- nvinfo : EIATTR_CBANK_PARAM_SIZE
	.align		4
.L_2528:
        /*0018*/ 	.byte	0x03, 0x19
        /*001a*/ 	.short	0x00e8


	//----- nvinfo : EIATTR_KPARAM_INFO
	.align		4
        /*001c*/ 	.byte	0x04, 0x17
        /*001e*/ 	.short	(.L_2530 - .L_2529)
.L_2529:
        /*0020*/ 	.word	0x00000000
        /*0024*/ 	.short	0x0000
        /*0026*/ 	.short	0x0000
        /*0028*/ 	.byte	0x00, 0xf0, 0xa1, 0x03


	//----- nvinfo : EIATTR_MAXREG_COUNT
	.align		4
.L_2530:
        /*002c*/ 	.byte	0x03, 0x1b
        /*002e*/ 	.short	0x00ff


	//----- nvinfo : EIATTR_ANNOTATIONS
	.align		4
        /*0030*/ 	.byte	0x04, 0x55
        /*0032*/ 	.short	(.L_2532 - .L_2531)


	//   ....[0]....
.L_2531:
        /* <DEDUP_REMOVED lines=87> */


	//----- nvinfo : EIATTR_MERCURY_ISA_VERSION
	.align		4
.L_2532:
        /*0594*/ 	.byte	0x03, 0x5f
        /*0596*/ 	.short	0x0000


	//----- nvinfo : EIATTR_COOP_GROUP_MASK_REGIDS
	.align		4
        /*0598*/ 	.byte	0x04, 0x29
        /*059a*/ 	.short	(.L_2534 - .L_2533)


	//   ....[0]....
.L_2533:
        /*059c*/ 	.word	0xffffffff


	//   ....[1]....
        /*05a0*/ 	.word	0xffffffff


	//   ....[2]....
        /*05a4*/ 	.word	0xffffffff


	//   ....[3]....
        /*05a8*/ 	.word	0xffffffff


	//   ....[4]....
        /*05ac*/ 	.word	0xffffffff


	//   ....[5]....
        /*05b0*/ 	.word	0xffffffff


	//   ....[6]....
        /*05b4*/ 	.word	0xffffffff


	//   ....[7]....
        /*05b8*/ 	.word	0xffffffff


	//   ....[8]....
        /*05bc*/ 	.word	0xffffffff


	//   ....[9]....
        /*05c0*/ 	.word	0xffffffff


	//   ....[10]....
        /*05c4*/ 	.word	0xffffffff


	//   ....[11]....
        /*05c8*/ 	.word	0xffffffff


	//   ....[12]....
        /*05cc*/ 	.word	0xffffffff


	//   ....[13]....
        /*05d0*/ 	.word	0xffffffff


	//   ....[14]....
        /*05d4*/ 	.word	0xffffffff


	//   ....[15]....
        /*05d8*/ 	.word	0xffffffff


	//   ....[16]....
        /*05dc*/ 	.word	0xffffffff


	//   ....[17]....
        /*05e0*/ 	.word	0xffffffff


	//   ....[18]....
        /*05e4*/ 	.word	0xffffffff


	//   ....[19]....
        /*05e8*/ 	.word	0xffffffff


	//----- nvinfo : EIATTR_COOP_GROUP_INSTR_OFFSETS
	.align		4
.L_2534:
        /*05ec*/ 	.byte	0x04, 0x28
        /*05ee*/ 	.short	(.L_2536 - .L_2535)


	//   ....[0]....
.L_2535:
        /*05f0*/ 	.word	0x00005e10


	//   ....[1]....
        /*05f4*/ 	.word	0x00005e40


	//   ....[2]....
        /*05f8*/ 	.word	0x00005e90


	//   ....[3]....
        /*05fc*/ 	.word	0x00005eb0


	//   ....[4]....
        /*0600*/ 	.word	0x00005ed0


	//   ....[5]....
        /*0604*/ 	.word	0x00006940


	//   ....[6]....
        /*0608*/ 	.word	0x00006960


	//   ....[7]....
        /*060c*/ 	.word	0x00006980


	//   ....[8]....
        /*0610*/ 	.word	0x000069a0


	//   ....[9]....
        /*0614*/ 	.word	0x000069c0


	//   ....[10]....
        /*0618*/ 	.word	0x00008580


	//   ....[11]....
        /*061c*/ 	.word	0x000085f0


	//   ....[12]....
        /*0620*/ 	.word	0x00008660


	//   ....[13]....
        /*0624*/ 	.word	0x000086d0


	//   ....[14]....
        /*0628*/ 	.word	0x00008740


	//   ....[15]....
        /*062c*/ 	.word	0x00009220


	//   ....[16]....
        /*0630*/ 	.word	0x00009280


	//   ....[17]....
        /*0634*/ 	.word	0x000092e0


	//   ....[18]....
        /*0638*/ 	.word	0x00009340


	//   ....[19]....
        /*063c*/ 	.word	0x000093a0


	//----- nvinfo : EIATTR_EXIT_INSTR_OFFSETS
	.align		4
.L_2536:
        /*0640*/ 	.byte	0x04, 0x1c
        /*0642*/ 	.short	(.L_2538 - .L_2537)


	//   ....[0]....
.L_2537:
        /*0644*/ 	.word	0x00001330


	//   ....[1]....
        /*0648*/ 	.word	0x00008520


	//----- nvinfo : EIATTR_MAX_THREADS
	.align		4
.L_2538:
        /*064c*/ 	.byte	0x04, 0x05
        /*064e*/ 	.short	(.L_2540 - .L_2539)
.L_2539:
        /*0650*/ 	.word	0x00000080
        /*0654*/ 	.word	0x00000001
        /*0658*/ 	.word	0x00000001


	//----- nvinfo : EIATTR_CRS_STACK_SIZE
	.align		4
.L_2540:
        /*065c*/ 	.byte	0x04, 0x1e
        /*065e*/ 	.short	(.L_2542 - .L_2541)
.L_2541:
        /*0660*/ 	.word	0x00000000
.L_2542:


//--------------------- .nv.info._ZN10layer_norm13ln_fwd_kernelINS_13Kernel_traitsIf13__nv_bfloat16fS2_fjLj2560ELj1ELj4ELj1ELj16ENS_18Kernel_traits_baseILj2560EfS2_fS2_fjLj128EEEEELb0ELb1ELb1ELb1EEEvNS_9FwdParamsE --------------------------
	.section	.nv.info._ZN10layer_norm13ln_fwd_kernelINS_13Kernel_traitsIf13__nv_bfloat16fS2_fjLj2560ELj1ELj4ELj1ELj16ENS_18Kernel_traits_baseILj2560EfS2_fS2_fjLj128EEEEELb0ELb1ELb1ELb1EEEvNS_9FwdParamsE,"",@"SHT_CUDA_INFO"
	.sectionflags	@""
	.align	4


	//----- nvinfo : EIATTR_CUDA_API_VERSION
	.align		4
        /*0000*/ 	.byte	0x04, 0x37
        /*0002*/ 	.short	(.L_2544 - .L_2543)
.L_2543:
        /*0004*/ 	.word	0x00000082


	//----- nvinfo : EIATTR_SW2861232_WAR
	.align		4
.L_2544:
        /*0008*/ 	.byte	0x01, 0x35
	.zero		2


	//----- nvinfo : EIATTR_PARAM_CBANK
	.align		4
        /*000c*/ 	.byte	0x04, 0x0a
        /*000e*/ 	.short	(.L_2546 - .L_2545)
	.align		4
.L_2545:
        /*0010*/ 	.word	index@(.nv.constant0._ZN10layer_norm13ln_fwd_kernelINS_13Kernel_traitsIf13__nv_bfloat16fS2_fjLj2560ELj1ELj4ELj1ELj16ENS_18Kernel_traits_baseILj2560EfS2_fS2_fjLj128EEEEELb0ELb1ELb1ELb1EEEvNS_9FwdParamsE)
        /*0014*/ 	.short	0x0160
        /*0016*/ 	.short	0x00e8


	//----- nvinfo : EIATTR_CBANK_PARAM_SIZE
	.align		4
.L_2546:
        /*0018*/ 	.byte	0x03, 0x19
        /*001a*/ 	.short	0x00e8


	//----- nvinfo : EIATTR_KPARAM_INFO
	.align		4
        /*001c*/ 	.byte	0x04, 0x17
        /*001e*/ 	.short	(.L_2548 - .L_2547)
.L_2547:
        /*0020*/ 	.word	0x00000000
        /*0024*/ 	.short	0x0000
        /*0026*/ 	.short	0x0000
        /*0028*/ 	.byte	0x00, 0xf0, 0xa1, 0x03


	//----- nvinfo : EIATTR_MAXREG_COUNT
	.align		4
.L_2548:
        /*002c*/ 	.byte	0x03, 0x1b
        /*002e*/ 	.short	0x00ff


	//----- nvinfo : EIATTR_ANNOTATIONS
	.align		4
        /*0030*/ 	.byte	0x04, 0x55
        /*0032*/ 	.short	(.L_2550 - .L_2549)


	//   ....[0]....
.L_2549:
        /* <DEDUP_REMOVED lines=72> */


	//----- nvinfo : EIATTR_MERCURY_ISA_VERSION
	.align		4
.L_2550:
        /*04a4*/ 	.byte	0x03, 0x5f
        /*04a6*/ 	.short	0x0000


	//----- nvinfo : EIATTR_COOP_GROUP_MASK_REGIDS
	.align		4
        /*04a8*/ 	.byte	0x04, 0x29
        /*04aa*/ 	.short	(.L_2552 - .L_2551)


	//   ....[0]....
.L_2551:
        /*04ac*/ 	.word	0xffffffff


	//   ....[1]....
        /*04b0*/ 	.word	0xffffffff


	//   ....[2]....
        /*04b4*/ 	.word	0xffffffff


	//   ....[3]....
        /*04b8*/ 	.word	0xffffffff


	//   ....[4]....
        /*04bc*/ 	.word	0xffffffff


	//   ....[5]....
        /*04c0*/ 	.word	0xffffffff


	//   ....[6]....
        /*04c4*/ 	.word	0xffffffff


	//   ....[7]....
        /*04c8*/ 	.word	0xffffffff


	//   ....[8]....
        /*04cc*/ 	.word	0xffffffff


	//   ....[9]....
        /*04d0*/ 	.word	0xffffffff


	//   ....[10]....
        /*04d4*/ 	.word	0xffffffff


	//   ....[11]....
        /*04d8*/ 	.word	0xffffffff


	//   ....[12]....
        /*04dc*/ 	.word	0xffffffff


	//   ....[13]....
        /*04e0*/ 	.word	0xffffffff


	//   ....[14]....
        /*04e4*/ 	.word	0xffffffff


	//   ....[15]....
        /*04e8*/ 	.word	0xffffffff


	//   ....[16]....
        /*04ec*/ 	.word	0xffffffff


	//   ....[17]....
        /*04f0*/ 	.word	0xffffffff


	//   ....[18]....
        /*04f4*/ 	.word	0xffffffff


	//   ....[19]....
        /*04f8*/ 	.word	0xffffffff


	//----- nvinfo : EIATTR_COOP_GROUP_INSTR_OFFSETS
	.align		4
.L_2552:
        /*04fc*/ 	.byte	0x04, 0x28
        /*04fe*/ 	.short	(.L_2554 - .L_2553)


	//   ....[0]....
.L_2553:
        /*0500*/ 	.word	0x00004c40


	//   ....[1]....
        /*0504*/ 	.word	0x00004c70


	//   ....[2]....
        /*0508*/ 	.word	0x00004c90


	//   ....[3]....
        /*050c*/ 	.word	0x00004cb0


	//   ....[4]....
        /*0510*/ 	.word	0x00004cd0


	//   ....[5]....
        /*0514*/ 	.word	0x00005700


	//   ....[6]....
        /*0518*/ 	.word	0x00005720


	//   ....[7]....
        /*051c*/ 	.word	0x00005740


	//   ....[8]....
        /*0520*/ 	.word	0x00005760


	//   ....[9]....
        /*0524*/ 	.word	0x00005780


	//   ....[10]....
        /*0528*/ 	.word	0x000070b0


	//   ....[11]....
        /*052c*/ 	.word	0x00007110


	//   ....[12]....
        /*0530*/ 	.word	0x00007170


	//   ....[13]....
        /*0534*/ 	.word	0x000071d0


	//   ....[14]....
        /*0538*/ 	.word	0x00007230


	//   ....[15]....
        /*053c*/ 	.word	0x00007c90


	//   ....[16]....
        /*0540*/ 	.word	0x00007ce0


	//   ....[17]....
        /*0544*/ 	.word	0x00007d30


	//   ....[18]....
        /*0548*/ 	.word	0x00007d80


	//   ....[19]....
        /*054c*/ 	.word	0x00007dd0


	//----- nvinfo : EIATTR_EXIT_INSTR_OFFSETS
	.align		4
.L_2554:
        /*0550*/ 	.byte	0x04, 0x1c
        /*0552*/ 	.short	(.L_2556 - .L_2555)


	//   ....[0]....
.L_2555:
        /*0554*/ 	.word	0x000004f0


	//   ....[1]....
        /*0558*/ 	.word	0x00007060


	//----- nvinfo : EIATTR_MAX_THREADS
	.align		4
.L_2556:
        /*055c*/ 	.byte	0x04, 0x05
        /*055e*/ 	.short	(.L_2558 - .L_2557)
.L_2557:
        /*0560*/ 	.word	0x00000080
        /*0564*/ 	.word	0x00000001
        /*0568*/ 	.word	0x00000001


	//----- nvinfo : EIATTR_CRS_STACK_SIZE
	.align		4
.L_2558:
        /*056c*/ 	.byte	0x04, 0x1e
        /*056e*/ 	.short	(.L_2560 - .L_2559)
.L_2559:
        /*0570*/ 	.word	0x00000000
.L_2560:


//--------------------- .nv.info._ZN10layer_norm13ln_fwd_kernelINS_13Kernel_traitsIf13__nv_bfloat16fS2_fjLj2560ELj1ELj4ELj1ELj16ENS_18Kernel_traits_baseILj2560EfS2_fS2_fjLj128EEEEELb1ELb0ELb0ELb0EEEvNS_9FwdParamsE --------------------------
	.section	.nv.info._ZN10layer_norm13ln_fwd_kernelINS_13Kernel_traitsIf13__nv_bfloat16fS2_fjLj2560ELj1ELj4ELj1ELj16ENS_18Kernel_traits_baseILj2560EfS2_fS2_fjLj128EEEEELb1ELb0ELb0ELb0EEEvNS_9FwdParamsE,"",@"SHT_CUDA_INFO"
	.sectionflags	@""
	.align	4


	//----- nvinfo : EIATTR_CUDA_API_VERSION
	.align		4
        /*0000*/ 	.byte	0x04, 0x37
        /*0002*/ 	.short	(.L_2562 - .L_2561)
.L_2561:
        /*0004*/ 	.word	0x00000082


	//----- nvinfo : EIATTR_SW2861232_WAR
	.align		4
.L_2562:
        /*0008*/ 	.byte	0x01, 0x35
	.zero		2


	//----- nvinfo : EIATTR_PARAM_CBANK
	.align		4
        /*000c*/ 	.byte	0x04, 0x0a
        /*000e*/ 	.short	(.L_2564 - .L_2563)
	.align		4
.L_2563:
        /*0010*/ 	.word	index@(.nv.constant0._ZN10layer_norm13ln_fwd_kernelINS_13Kernel_traitsIf13__nv_bfloat16fS2_fjLj2560ELj1ELj4ELj1ELj16ENS_18Kernel_traits_baseILj2560EfS2_fS2_fjLj128EEEEELb1ELb0ELb0ELb0EEEvNS_9FwdParamsE)
        /*0014*/ 	.short	0x0160
        /*0016*/ 	.short	0x00e8


	//----- nvinfo : EIATTR_CBANK_PARAM_SIZE
	.align		4
.L_2564:
        /*0018*/ 	.byte	0x03, 0x19
        /*001a*/ 	.short	0x00e8


	//----- nvinfo : EIATTR_KPARAM_INFO
	.align		4
        /*001c*/ 	.byte	0x04, 0x17
        /*001e*/ 	.short	(.L_2566 - .L_2565)
.L_2565:
        /*0020*/ 	.word	0x00000000
        /*0024*/ 	.short	0x0000
        /*0026*/ 	.short	0x0000
        /*0028*/ 	.byte	0x00, 0xf0, 0xa1, 0x03


	//----- nvinfo : EIATTR_MAXREG_COUNT
	.align		4
.L_2566:
        /*002c*/ 	.byte	0x03, 0x1b
        /*002e*/ 	.short	0x00ff


	//----- nvinfo : EIATTR_ANNOTATIONS
	.align		4
        /*0030*/ 	.byte	0x04, 0x55
        /*0032*/ 	.short	(.L_2568 - .L_2567)


	//   ....[0]....
.L_2567:
        /* <DEDUP_REMOVED lines=18> */


	//----- nvinfo : EIATTR_MERCURY_ISA_VERSION
	.align		4
.L_2568:
        /*0144*/ 	.byte	0x03, 0x5f
        /*0146*/ 	.short	0x0000


	//----- nvinfo : EIATTR_COOP_GROUP_MASK_REGIDS
	.align		4
        /*0148*/ 	.byte	0x04, 0x29
        /*014a*/ 	.short	(.L_2570 - .L_2569)


	//   ....[0]....
.L_2569:
        /*014c*/ 	.word	0xffffffff


	//   ....[1]....
        /*0150*/ 	.word	0xffffffff


	//   ....[2]....
        /*0154*/ 	.word	0xffffffff


	//   ....[3]....
        /*0158*/ 	.word	0xffffffff


	//   ....[4]....
        /*015c*/ 	.word	0xffffffff


	//   ....[5]....
        /*0160*/ 	.word	0xffffffff


	//   ....[6]....
        /*0164*/ 	.word	0xffffffff


	//   ....[7]....
        /*0168*/ 	.word	0xffffffff


	//   ....[8]....
        /*016c*/ 	.word	0xffffffff


	//   ....[9]....
        /*0170*/ 	.word	0xffffffff


	//   ....[10]....
        /*0174*/ 	.word	0xffffffff


	//   ....[11]....
        /*0178*/ 	.word	0xffffffff


	//   ....[12]....
        /*017c*/ 	.word	0xffffffff


	//   ....[13]....
        /*0180*/ 	.word	0xffffffff


	//   ....[14]....
        /*0184*/ 	.word	0xffffffff


	//   ....[15]....
        /*0188*/ 	.word	0xffffffff


	//   ....[16]....
        /*018c*/ 	.word	0xffffffff


	//   ....[17]....
        /*0190*/ 	.word	0xffffffff


	//   ....[18]....
        /*0194*/ 	.word	0xffffffff


	//   ....[19]....
        /*0198*/ 	.word	0xffffffff


	//----- nvinfo : EIATTR_COOP_GROUP_INSTR_OFFSETS
	.align		4
.L_2570:
        /*019c*/ 	.byte	0x04, 0x28
        /*019e*/ 	.short	(.L_2572 - .L_2571)


	//   ....[0]....
.L_2571:
        /*01a0*/ 	.word	0x0001d740


	//   ....[1]....
        /*01a4*/ 	.word	0x0001d770


	//   ....[2]....
        /*01a8*/ 	.word	0x0001d7f0


	//   ....[3]....
        /*01ac*/ 	.word	0x0001d810


	//   ....[4]....
        /*01b0*/ 	.word	0x0001d830


	//   ....[5]....
        /*01b4*/ 	.word	0x0001e2b0


	//   ....[6]....
        /*01b8*/ 	.word	0x0001e2d0


	//   ....[7]....
        /*01bc*/ 	.word	0x0001e2f0


	//   ....[8]....
        /*01c0*/ 	.word	0x0001e310


	//   ....[9]....
        /*01c4*/ 	.word	0x0001e330


	//   ....[10]....
        /*01c8*/ 	.word	0x0001fcd0


	//   ....[11]....
        /*01cc*/ 	.word	0x0001fd30


	//   ....[12]....
        /*01d0*/ 	.word	0x0001fd90


	//   ....[13]....
        /*01d4*/ 	.word	0x0001fdf0


	//   ....[14]....
        /*01d8*/ 	.word	0x0001fe50


	//   ....[15]....
        /*01dc*/ 	.word	0x00020970


	//   ....[16]....
        /*01e0*/ 	.word	0x000209d0


	//   ....[17]....
        /*01e4*/ 	.word	0x00020a30


	//   ....[18]....
        /*01e8*/ 	.word	0x00020a90


	//   ....[19]....
        /*01ec*/ 	.word	0x00020af0


	//----- nvinfo : EIATTR_EXIT_INSTR_OFFSETS
	.align		4
.L_2572:
        /*01f0*/ 	.byte	0x04, 0x1c
        /*01f2*/ 	.short	(.L_2574 - .L_2573)


	//   ....[0]....
.L_2573:
        /*01f4*/ 	.word	0x00001310


	//   ....[1]....
        /*01f8*/ 	.word	0x0001fc80


	//----- nvinfo : EIATTR_MAX_THREADS
	.align		4
.L_2574:
        /*01fc*/ 	.byte	0x04, 0x05
        /*01fe*/ 	.short	(.L_2576 - .L_2575)
.L_2575:
        /*0200*/ 	.word	0x00000080
        /*0204*/ 	.word	0x00000001
        /*0208*/ 	.word	0x00000001


	//----- nvinfo : EIATTR_CRS_STACK_SIZE
	.align		4
.L_2576:
        /*020c*/ 	.byte	0x04, 0x1e
        /*020e*/ 	.short	(.L_2578 - .L_2577)
.L_2577:
        /*0210*/ 	.word	0x00000000
.L_2578:


//--------------------- .nv.info._ZN10layer_norm13ln_fwd_kernelINS_13Kernel_traitsIf13__nv_bfloat16fS2_fjLj2560ELj1ELj4ELj1ELj16ENS_18Kernel_traits_baseILj2560EfS2_fS2_fjLj128EEEEELb1ELb0ELb0ELb1EEEvNS_9FwdParamsE --------------------------
	.section	.nv.info._ZN10layer_norm13ln_fwd_kernelINS_13Kernel_traitsIf13__nv_bfloat16fS2_fjLj2560ELj1ELj4ELj1ELj16ENS_18Kernel_traits_baseILj2560EfS2_fS2_fjLj128EEEEELb1ELb0ELb0ELb1EEEvNS_9FwdParamsE,"",@"SHT_CUDA_INFO"
	.sectionflags	@""
	.align	4


	//----- nvinfo : EIATTR_CUDA_API_VERSION
	.align		4
        /*0000*/ 	.byte	0x04, 0x37
        /*0002*/ 	.short	(.L_2580 - .L_2579)
.L_2579:
        /*0004*/ 	.word	0x00000082


	//----- nvinfo : EIATTR_SW2861232_WAR
	.align		4
.L_2580:
        /*0008*/ 	.byte	0x01, 0x35
	.zero		2


	//----- nvinfo : EIATTR_PARAM_CBANK
	.align		4
        /*000c*/ 	.byte	0x04, 0x0a
        /*000e*/ 	.short	(.L_2582 - .L_2581)
	.align		4
.L_2581:
        /*0010*/ 	.word	index@(.nv.constant0._ZN10layer_norm13ln_fwd_kernelINS_13Kernel_traitsIf13__nv_bfloat16fS2_fjLj2560ELj1ELj4ELj1ELj16ENS_18Kernel_traits_baseILj2560EfS2_fS2_fjLj128EEEEELb1ELb0ELb0ELb1EEEvNS_9FwdParamsE)
        /*0014*/ 	.short	0x0160
        /*0016*/ 	.short	0x00e8


	//----- nvinfo : EIATTR_CBANK_PARAM_SIZE
	.align		4
.L_2582:
        /*0018*/ 	.byte	0x03, 0x19
        /*001a*/ 	.short	0x00e8


	//----- nvinfo : EIATTR_KPARAM_INFO
	.align		4
        /*001c*/ 	.byte	0x04, 0x17
        /*001e*/ 	.short	(.L_2584 - .L_2583)
.L_2583:
        /*0020*/ 	.word	0x00000000
        /*0024*/ 	.short	0x0000
        /*0026*/ 	.short	0x0000
        /*0028*/ 	.byte	0x00, 0xf0, 0xa1, 0x03


	//----- nvinfo : EIATTR_MAXREG_COUNT
	.align		4
.L_2584:
        /*002c*/ 	.byte	0x03, 0x1b
        /*002e*/ 	.short	0x00ff


	//----- nvinfo : EIATTR_ANNOTATIONS
	.align		4
        /*0030*/ 	.byte	0x04, 0x55
        /*0032*/ 	.short	(.L_2586 - .L_2585)


	//   ....[0]....
.L_2585:
        /* <DEDUP_REMOVED lines=16> */


	//----- nvinfo : EIATTR_MERCURY_ISA_VERSION
	.align		4
.L_2586:
        /*0124*/ 	.byte	0x03, 0x5f
        /*0126*/ 	.short	0x0000


	//----- nvinfo : EIATTR_COOP_GROUP_MASK_REGIDS
	.align		4
        /*0128*/ 	.byte	0x04, 0x29
        /*012a*/ 	.short	(.L_2588 - .L_2587)


	//   ....[0]....
.L_2587:
        /*012c*/ 	.word	0xffffffff


	//   ....[1]....
        /*0130*/ 	.word	0xffffffff


	//   ....[2]....
        /*0134*/ 	.word	0xffffffff


	//   ....[3]....
        /*0138*/ 	.word	0xffffffff


	//   ....[4]....
        /*013c*/ 	.word	0xffffffff


	//   ....[5]....
        /*0140*/ 	.word	0xffffffff


	//   ....[6]....
        /*0144*/ 	.word	0xffffffff


	//   ....[7]....
        /*0148*/ 	.word	0xffffffff


	//   ....[8]....
        /*014c*/ 	.word	0xffffffff


	//   ....[9]....
        /*0150*/ 	.word	0xffffffff


	//   ....[10]....
        /*0154*/ 	.word	0xffffffff


	//   ....[11]....
        /*0158*/ 	.word	0xffffffff


	//   ....[12]....
        /*015c*/ 	.word	0xffffffff


	//   ....[13]....
        /*0160*/ 	.word	0xffffffff


	//   ....[14]....
        /*0164*/ 	.word	0xffffffff


	//   ....[15]....
        /*0168*/ 	.word	0xffffffff


	//   ....[16]....
        /*016c*/ 	.word	0xffffffff


	//   ....[17]....
        /*0170*/ 	.word	0xffffffff


	//   ....[18]....
        /*0174*/ 	.word	0xffffffff


	//   ....[19]....
        /*0178*/ 	.word	0xffffffff


	//----- nvinfo : EIATTR_COOP_GROUP_INSTR_OFFSETS
	.align		4
.L_2588:
        /*017c*/ 	.byte	0x04, 0x28
        /*017e*/ 	.short	(.L_2590 - .L_2589)


	//   ....[0]....
.L_2589:
        /*0180*/ 	.word	0x0001ccf0


	//   ....[1]....
        /*0184*/ 	.word	0x0001cd20


	//   ....[2]....
        /*0188*/ 	.word	0x0001cd40


	//   ....[3]....
        /*018c*/ 	.word	0x0001cd60


	//   ....[4]....
        /*0190*/ 	.word	0x0001cd80


	//   ....[5]....
        /*0194*/ 	.word	0x0001d7b0


	//   ....[6]....
        /*0198*/ 	.word	0x0001d7d0


	//   ....[7]....
        /*019c*/ 	.word	0x0001d7f0


	//   ....[8]....
        /*01a0*/ 	.word	0x0001d810


	//   ....[9]....
        /*01a4*/ 	.word	0x0001d830


	//   ....[10]....
        /*01a8*/ 	.word	0x0001ee90


	//   ....[11]....
        /*01ac*/ 	.word	0x0001ef00


	//   ....[12]....
        /*01b0*/ 	.word	0x0001ef70


	//   ....[13]....
        /*01b4*/ 	.word	0x0001efe0


	//   ....[14]....
        /*01b8*/ 	.word	0x0001f050


	//   ....[15]....
        /*01bc*/ 	.word	0x0001fac0


	//   ....[16]....
        /*01c0*/ 	.word	0x0001fb20


	//   ....[17]....
        /*01c4*/ 	.word	0x0001fb80


	//   ....[18]....
        /*01c8*/ 	.word	0x0001fbe0


	//   ....[19]....
        /*01cc*/ 	.word	0x0001fc40


	//----- nvinfo : EIATTR_EXIT_INSTR_OFFSETS
	.align		4
.L_2590:
        /*01d0*/ 	.byte	0x04, 0x1c
        /*01d2*/ 	.short	(.L_2592 - .L_2591)


	//   ....[0]....
.L_2591:
        /*01d4*/ 	.word	0x00000920


	//   ....[1]....
        /*01d8*/ 	.word	0x0001ee30


	//----- nvinfo : EIATTR_MAX_THREADS
	.align		4
.L_2592:
        /*01dc*/ 	.byte	0x04, 0x05
        /*01de*/ 	.short	(.L_2594 - .L_2593)
.L_2593:
        /*01e0*/ 	.word	0x00000080
        /*01e4*/ 	.word	0x00000001
        /*01e8*/ 	.word	0x00000001


	//----- nvinfo : EIATTR_CRS_STACK_SIZE
	.align		4
.L_2594:
        /*01ec*/ 	.byte	0x04, 0x1e
        /*01ee*/ 	.short	(.L_2596 - .L_2595)
.L_2595:
        /*01f0*/ 	.word	0x00000000
.L_2596:


//--------------------- .nv.info._ZN10layer_norm13ln_fwd_kernelINS_13Kernel_traitsIf13__nv_bfloat16fS2_fjLj2560ELj1ELj4ELj1ELj16ENS_18Kernel_traits_baseILj2560EfS2_fS2_fjLj128EEEEELb1ELb0ELb1ELb0EEEvNS_9FwdParamsE --------------------------
	.section	.nv.info._ZN10layer_norm13ln_fwd_kernelINS_13Kernel_traitsIf13__nv_bfloat16fS2_fjLj2560ELj1ELj4ELj1ELj16ENS_18Kernel_traits_baseILj2560EfS2_fS2_fjLj128EEEEELb1ELb0ELb1ELb0EEEvNS_9FwdParamsE,"",@"SHT_CUDA_INFO"
	.sectionflags	@""
	.align	4


	//----- nvinfo : EIATTR_CUDA_API_VERSION
	.align		4
        /*0000*/ 	.byte	0x04, 0x37
        /*0002*/ 	.short	(.L_2598 - .L_2597)
.L_2597:
        /*0004*/ 	.word	0x00000082


	//----- nvinfo : EIATTR_SW2861232_WAR
	.align		4
.L_2598:
        /*0008*/ 	.byte	0x01, 0x35
	.zero		2


	//----- nvinfo : EIATTR_PARAM_CBANK
	.align		4
        /*000c*/ 	.byte	0x04, 0x0a
        /*000e*/ 	.short	(.L_2600 - .L_2599)
	.align		4
.L_2599:
        /*0010*/ 	.word	index@(.nv.constant0._ZN10layer_norm13ln_fwd_kernelINS_13Kernel_traitsIf13__nv_bfloat16fS2_fjLj2560ELj1ELj4ELj1ELj16ENS_18Kernel_traits_baseILj2560EfS2_fS2_fjLj128EEEEELb1ELb0ELb1ELb0EEEvNS_9FwdParamsE)
        /*0014*/ 	.short	0x0160
        /*0016*/ 	.short	0x00e8


	//----- nvinfo : EIATTR_CBANK_PARAM_SIZE
	.align		4
.L_2600:
        /*0018*/ 	.byte	0x03, 0x19
        /*001a*/ 	.short	0x00e8


	//----- nvinfo : EIATTR_KPARAM_INFO
	.align		4
        /*001c*/ 	.byte	0x04, 0x17
        /*001e*/ 	.short	(.L_2602 - .L_2601)
.L_2601:
        /*0020*/ 	.word	0x00000000
        /*0024*/ 	.short	0x0000
        /*0026*/ 	.short	0x0000
        /*0028*/ 	.byte	0x00, 0xf0, 0xa1, 0x03


	//----- nvinfo : EIATTR_MAXREG_COUNT
	.align		4
.L_2602:
        /*002c*/ 	.byte	0x03, 0x1b
        /*002e*/ 	.short	0x00ff


	//----- nvinfo : EIATTR_ANNOTATIONS
	.align		4
        /*0030*/ 	.byte	0x04, 0x55
        /*0032*/ 	.short	(.L_2604 - .L_2603)


	//   ....[0]....
.L_2603:
        /* <DEDUP_REMOVED lines=30> */


	//----- nvinfo : EIATTR_MERCURY_ISA_VERSION
	.align		4
.L_2604:
        /*0204*/ 	.byte	0x03, 0x5f
        /*0206*/ 	.short	0x0000


	//----- nvinfo : EIATTR_COOP_GROUP_MASK_REGIDS
	.align		4
        /*0208*/ 	.byte	0x04, 0x29
        /*020a*/ 	.short	(.L_2606 - .L_2605)


	//   ....[0]....
.L_2605:
        /*020c*/ 	.word	0xffffffff


	//   ....[1]....
        /*0210*/ 	.word	0xffffffff


	//   ....[2]....
        /*0214*/ 	.word	0xffffffff


	//   ....[3]....
        /*0218*/ 	.word	0xffffffff


	//   ....[4]....
        /*021c*/ 	.word	0xffffffff


	//   ....[5]....
        /*0220*/ 	.word	0xffffffff


	//   ....[6]....
        /*0224*/ 	.word	0xffffffff


	//   ....[7]....
        /*0228*/ 	.word	0xffffffff


	//   ....[8]....
        /*022c*/ 	.word	0xffffffff


	//   ....[9]....
        /*0230*/ 	.word	0xffffffff


	//   ....[10]....
        /*0234*/ 	.word	0xffffffff


	//   ....[11]....
        /*0238*/ 	.word	0xffffffff


	//   ....[12]....
        /*023c*/ 	.word	0xffffffff


	//   ....[13]....
        /*0240*/ 	.word	0xffffffff


	//   ....[14]....
        /*0244*/ 	.word	0xffffffff


	//   ....[15]....
        /*0248*/ 	.word	0xffffffff


	//   ....[16]....
        /*024c*/ 	.word	0xffffffff


	//   ....[17]....
        /*0250*/ 	.word	0xffffffff


	//   ....[18]....
        /*0254*/ 	.word	0xffffffff


	//   ....[19]....
        /*0258*/ 	.word	0xffffffff


	//----- nvinfo : EIATTR_COOP_GROUP_INSTR_OFFSETS
	.align		4
.L_2606:
        /*025c*/ 	.byte	0x04, 0x28
        /*025e*/ 	.short	(.L_2608 - .L_2607)


	//   ....[0]....
.L_2607:
        /*0260*/ 	.word	0x00020c40


	//   ....[1]....
        /*0264*/ 	.word	0x00020c70


	//   ....[2]....
        /*0268*/ 	.word	0x00020cf0


	//   ....[3]....
        /*026c*/ 	.word	0x00020d10


	//   ....[4]....
        /*0270*/ 	.word	0x00020d30


	//   ....[5]....
        /*0274*/ 	.word	0x000217a0


	//   ....[6]....
        /*0278*/ 	.word	0x000217c0


	//   ....[7]....
        /*027c*/ 	.word	0x000217e0


	//   ....[8]....
        /*0280*/ 	.word	0x00021800


	//   ....[9]....
        /*0284*/ 	.word	0x00021820


	//   ....[10]....
        /*0288*/ 	.word	0x00023370


	//   ....[11]....
        /*028c*/ 	.word	0x000233e0


	//   ....[12]....
        /*0290*/ 	.word	0x00023450


	//   ....[13]....
        /*0294*/ 	.word	0x000234c0


	//   ....[14]....
        /*0298*/ 	.word	0x00023530


	//   ....[15]....
        /*029c*/ 	.word	0x00024040


	//   ....[16]....
        /*02a0*/ 	.word	0x000240a0


	//   ....[17]....
        /*02a4*/ 	.word	0x00024100


	//   ....[18]....
        /*02a8*/ 	.word	0x00024160


	//   ....[19]....
        /*02ac*/ 	.word	0x000241c0


	//----- nvinfo : EIATTR_EXIT_INSTR_OFFSETS
	.align		4
.L_2608:
        /*02b0*/ 	.byte	0x04, 0x1c
        /*02b2*/ 	.short	(.L_2610 - .L_2609)


	//   ....[0]....
.L_2609:
        /*02b4*/ 	.word	0x00001330


	//   ....[1]....
        /*02b8*/ 	.word	0x00023310


	//----- nvinfo : EIATTR_MAX_THREADS
	.align		4
.L_2610:
        /*02bc*/ 	.byte	0x04, 0x05
        /*02be*/ 	.short	(.L_2612 - .L_2611)
.L_2611:
        /*02c0*/ 	.word	0x00000080
        /*02c4*/ 	.word	0x00000001
        /*02c8*/ 	.word	0x00000001


	//----- nvinfo : EIATTR_CRS_STACK_SIZE
	.align		4
.L_2612:
        /*02cc*/ 	.byte	0x04, 0x1e
        /*02ce*/ 	.short	(.L_2614 - .L_2613)
.L_2613:
        /*02d0*/ 	.word	0x00000000
.L_2614:


//--------------------- .nv.info._ZN10layer_norm13ln_fwd_kernelINS_13Kernel_traitsIf13__nv_bfloat16fS2_fjLj2560ELj1ELj4ELj1ELj16ENS_18Kernel_traits_baseILj2560EfS2_fS2_fjLj128EEEEELb1ELb0ELb1ELb1EEEvNS_9FwdParamsE --------------------------
	.section	.nv.info._ZN10layer_norm13ln_fwd_kernelINS_13Kernel_traitsIf13__nv_bfloat16fS2_fjLj2560ELj1ELj4ELj1ELj16ENS_18Kernel_traits_baseILj2560EfS2_fS2_fjLj128EEEEELb1ELb0ELb1ELb1EEEvNS_9FwdParamsE,"",@"SHT_CUDA_INFO"
	.sectionflags	@""
	.align	4


	//----- nvinfo : EIATTR_CUDA_API_VERSION
	.align		4
        /*0000*/ 	.byte	0x04, 0x37
        /*0002*/ 	.short	(.L_2616 - .L_2615)
.L_2615:
        /*0004*/ 	.word	0x00000082


	//----- nvinfo : EIATTR_SW2861232_WAR
	.align		4
.L_2616:
        /*0008*/ 	.byte	0x01, 0x35
	.zero		2


	//----- nvinfo : EIATTR_PARAM_CBANK
	.align		4
        /*000c*/ 	.byte	0x04, 0x0a
        /*000e*/ 	.short	(.L_2618 - .L_2617)
	.align		4
.L_2617:
        /*0010*/ 	.word	index@(.nv.constant0._ZN10layer_norm13ln_fwd_kernelINS_13Kernel_traitsIf13__nv_bfloat16fS2_fjLj2560ELj1ELj4ELj1ELj16ENS_18Kernel_traits_baseILj2560EfS2_fS2_fjLj128EEEEELb1ELb0ELb1ELb1EEEvNS_9FwdParamsE)
        /*0014*/ 	.short	0x0160
        /*0016*/ 	.short	0x00e8


	//----- nvinfo : EIATTR_CBANK_PARAM_SIZE
	.align		4
.L_2618:
        /*0018*/ 	.byte	0x03, 0x19
        /*001a*/ 	.short	0x00e8


	//----- nvinfo : EIATTR_KPARAM_INFO
	.align		4
        /*001c*/ 	.byte	0x04, 0x17
        /*001e*/ 	.short	(.L_2620 - .L_2619)
.L_2619:
        /*0020*/ 	.word	0x00000000
        /*0024*/ 	.short	0x0000
        /*0026*/ 	.short	0x0000
        /*0028*/ 	.byte	0x00, 0xf0, 0xa1, 0x03


	//----- nvinfo : EIATTR_MAXREG_COUNT
	.align		4
.L_2620:
        /*002c*/ 	.byte	0x03, 0x1b
        /*002e*/ 	.short	0x00ff


	//----- nvinfo : EIATTR_ANNOTATIONS
	.align		4
        /*0030*/ 	.byte	0x04, 0x55
        /*0032*/ 	.short	(.L_2622 - .L_2621)


	//   ....[0]....
.L_2621:
        /* <DEDUP_REMOVED lines=23> */


	//----- nvinfo : EIATTR_MERCURY_ISA_VERSION
	.align		4
.L_2622:
        /*0194*/ 	.byte	0x03, 0x5f
        /*0196*/ 	.short	0x0000


	//----- nvinfo : EIATTR_COOP_GROUP_MASK_REGIDS
	.align		4
        /*0198*/ 	.byte	0x04, 0x29
        /*019a*/ 	.short	(.L_2624 - .L_2623)


	//   ....[0]....
.L_2623:
        /*019c*/ 	.word	0xffffffff


	//   ....[1]....
        /*01a0*/ 	.word	0xffffffff


	//   ....[2]....
        /*01a4*/ 	.word	0xffffffff


	//   ....[3]....
        /*01a8*/ 	.word	0xffffffff


	//   ....[4]....
        /*01ac*/ 	.word	0xffffffff


	//   ....[5]....
        /*01b0*/ 	.word	0xffffffff


	//   ....[6]....
        /*01b4*/ 	.word	0xffffffff


	//   ....[7]....
        /*01b8*/ 	.word	0xffffffff


	//   ....[8]....
        /*01bc*/ 	.word	0xffffffff


	//   ....[9]....
        /*01c0*/ 	.word	0xffffffff


	//   ....[10]....
        /*01c4*/ 	.word	0xffffffff


	//   ....[11]....
        /*01c8*/ 	.word	0xffffffff


	//   ....[12]....
        /*01cc*/ 	.word	0xffffffff


	//   ....[13]....
        /*01d0*/ 	.word	0xffffffff


	//   ....[14]....
        /*01d4*/ 	.word	0xffffffff


	//   ....[15]....
        /*01d8*/ 	.word	0xffffffff


	//   ....[16]....
        /*01dc*/ 	.word	0xffffffff


	//   ....[17]....
        /*01e0*/ 	.word	0xffffffff


	//   ....[18]....
        /*01e4*/ 	.word	0xffffffff


	//   ....[19]....
        /*01e8*/ 	.word	0xffffffff


	//----- nvinfo : EIATTR_COOP_GROUP_INSTR_OFFSETS
	.align		4
.L_2624:
        /*01ec*/ 	.byte	0x04, 0x28
        /*01ee*/ 	.short	(.L_2626 - .L_2625)


	//   ....[0]....
.L_2625:
        /*01f0*/ 	.word	0x0001f9e0


	//   ....[1]....
        /*01f4*/ 	.word	0x0001fa10


	//   ....[2]....
        /*01f8*/ 	.word	0x0001fa30


	//   ....[3]....
        /*01fc*/ 	.word	0x0001fa50


	//   ....[4]....
        /*0200*/ 	.word	0x0001fa70


	//   ....[5]....
        /*0204*/ 	.word	0x000204a0


	//   ....[6]....
        /*0208*/ 	.word	0x000204c0


	//   ....[7]....
        /*020c*/ 	.word	0x000204e0


	//   ....[8]....
        /*0210*/ 	.word	0x00020500


	//   ....[9]....
        /*0214*/ 	.word	0x00020520


	//   ....[10]....
        /*0218*/ 	.word	0x00021cc0


	//   ....[11]....
        /*021c*/ 	.word	0x00021d30


	//   ....[12]....
        /*0220*/ 	.word	0x00021d90


	//   ....[13]....
        /*0224*/ 	.word	0x00021df0


	//   ....[14]....
        /*0228*/ 	.word	0x00021e50


	//   ....[15]....
        /*022c*/ 	.word	0x000228c0


	//   ....[16]....
        /*0230*/ 	.word	0x00022920


	//   ....[17]....
        /*0234*/ 	.word	0x00022980


	//   ....[18]....
        /*0238*/ 	.word	0x000229e0


	//   ....[19]....
        /*023c*/ 	.word	0x00022a40


	//----- nvinfo : EIATTR_EXIT_INSTR_OFFSETS
	.align		4
.L_2626:
        /*0240*/ 	.byte	0x04, 0x1c
        /*0242*/ 	.short	(.L_2628 - .L_2627)


	//   ....[0]....
.L_2627:
        /*0244*/ 	.word	0x00000920


	//   ....[1]....
        /*0248*/ 	.word	0x00021c70


	//----- nvinfo : EIATTR_MAX_THREADS
	.align		4
.L_2628:
        /*024c*/ 	.byte	0x04, 0x05
        /*024e*/ 	.short	(.L_2630 - .L_2629)
.L_2629:
        /*0250*/ 	.word	0x00000080
        /*0254*/ 	.word	0x00000001
        /*0258*/ 	.word	0x00000001


	//----- nvinfo : EIATTR_CRS_STACK_SIZE
	.align		4
.L_2630:
        /*025c*/ 	.byte	0x04, 0x1e
        /*025e*/ 	.short	(.L_2632 - .L_2631)
.L_2631:
        /*0260*/ 	.word	0x00000000
.L_2632:


//--------------------- .nv.info._ZN10layer_norm13ln_fwd_kernelINS_13Kernel_traitsIf13__nv_bfloat16fS2_fjLj2560ELj1ELj4ELj1ELj16ENS_18Kernel_traits_baseILj2560EfS2_fS2_fjLj128EEEEELb1ELb1ELb0ELb0EEEvNS_9FwdParamsE --------------------------
	.section	.nv.info._ZN10layer_norm13ln_fwd_kernelINS_13Kernel_traitsIf13__nv_bfloat16fS2_fjLj2560ELj1ELj4ELj1ELj16ENS_18Kernel_traits_baseILj2560EfS2_fS2_fjLj128EEEEELb1ELb1ELb0ELb0EEEvNS_9FwdParamsE,"",@"SHT_CUDA_INFO"
	.sectionflags	@""
	.align	4


	//----- nvinfo : EIATTR_CUDA_API_VERSION
	.align		4
        /*0000*/ 	.byte	0x04, 0x37
        /*0002*/ 	.short	(.L_2634 - .L_2633)
.L_2633:
        /*0004*/ 	.word	0x00000082


	//----- nvinfo : EIATTR_SW2861232_WAR
	.align		4
.L_2634:
        /*0008*/ 	.byte	0x01, 0x35
	.zero		2


	//----- nvinfo : EIATTR_PARAM_CBANK
	.align		4
        /*000c*/ 	.byte	0x04, 0x0a
        /*000e*/ 	.short	(.L_2636 - .L_2635)
	.align		4
.L_2635:
        /*0010*/ 	.word	index@(.nv.constant0._ZN10layer_norm13ln_fwd_kernelINS_13Kernel_traitsIf13__nv_bfloat16fS2_fjLj2560ELj1ELj4ELj1ELj16ENS_18Kernel_traits_baseILj2560EfS2_fS2_fjLj128EEEEELb1ELb1ELb0ELb0EEEvNS_9FwdParamsE)
        /*0014*/ 	.short	0x0160
        /*0016*/ 	.short	0x00e8


	//----- nvinfo : EIATTR_CBANK_PARAM_SIZE
	.align		4
.L_2636:
        /*0018*/ 	.byte	0x03, 0x19
        /*001a*/ 	.short	0x00e8


	//----- nvinfo : EIATTR_KPARAM_INFO
	.align		4
        /*001c*/ 	.byte	0x04, 0x17
        /*001e*/ 	.short	(.L_2638 - .L_2637)
.L_2637:
        /*0020*/ 	.word	0x00000000
        /*0024*/ 	.short	0x0000
        /*0026*/ 	.short	0x0000
        /*0028*/ 	.byte	0x00, 0xf0, 0xa1, 0x03


	//----- nvinfo : EIATTR_MAXREG_COUNT
	.align		4
.L_2638:
        /*002c*/ 	.byte	0x03, 0x1b
        /*002e*/ 	.short	0x00ff


	//----- nvinfo : EIATTR_ANNOTATIONS
	.align		4
        /*0030*/ 	.byte	0x04, 0x55
        /*0032*/ 	.short	(.L_2640 - .L_2639)


	//   ....[0]....
.L_2639:
        /* <DEDUP_REMOVED lines=80> */


	//----- nvinfo : EIATTR_MERCURY_ISA_VERSION
	.align		4
.L_2640:
        /*0524*/ 	.byte	0x03, 0x5f
        /*0526*/ 	.short	0x0000


	//----- nvinfo : EIATTR_COOP_GROUP_MASK_REGIDS
	.align		4
        /*0528*/ 	.byte	0x04, 0x29
        /*052a*/ 	.short	(.L_2642 - .L_2641)


	//   ....[0]....
.L_2641:
        /*052c*/ 	.word	0xffffffff


	//   ....[1]....
        /*0530*/ 	.word	0xffffffff


	//   ....[2]....
        /*0534*/ 	.word	0xffffffff


	//   ....[3]....
        /*0538*/ 	.word	0xffffffff


	//   ....[4]....
        /*053c*/ 	.word	0xffffffff


	//   ....[5]....
        /*0540*/ 	.word	0xffffffff


	//   ....[6]....
        /*0544*/ 	.word	0xffffffff


	//   ....[7]....
        /*0548*/ 	.word	0xffffffff


	//   ....[8]....
        /*054c*/ 	.word	0xffffffff


	//   ....[9]....
        /*0550*/ 	.word	0xffffffff


	//   ....[10]....
        /*0554*/ 	.word	0xffffffff


	//   ....[11]....
        /*0558*/ 	.word	0xffffffff


	//   ....[12]....
        /*055c*/ 	.word	0xffffffff


	//   ....[13]....
        /*0560*/ 	.word	0xffffffff


	//   ....[14]....
        /*0564*/ 	.word	0xffffffff


	//   ....[15]....
        /*0568*/ 	.word	0xffffffff


	//   ....[16]....
        /*056c*/ 	.word	0xffffffff


	//   ....[17]....
        /*0570*/ 	.word	0xffffffff


	//   ....[18]....
        /*0574*/ 	.word	0xffffffff


	//   ....[19]....
        /*0578*/ 	.word	0xffffffff


	//----- nvinfo : EIATTR_COOP_GROUP_INSTR_OFFSETS
	.align		4
.L_2642:
        /*057c*/ 	.byte	0x04, 0x28
        /*057e*/ 	.short	(.L_2644 - .L_2643)


	//   ....[0]....
.L_2643:
        /*0580*/ 	.word	0x0001e280


	//   ....[1]....
        /*0584*/ 	.word	0x0001e2b0


	//   ....[2]....
        /*0588*/ 	.word	0x0001e330


	//   ....[3]....
        /*058c*/ 	.word	0x0001e350


	//   ....[4]....
        /*0590*/ 	.word	0x0001e370


	//   ....[5]....
        /*0594*/ 	.word	0x0001edf0


	//   ....[6]....
        /*0598*/ 	.word	0x0001ee10


	//   ....[7]....
        /*059c*/ 	.word	0x0001ee30


	//   ....[8]....
        /*05a0*/ 	.word	0x0001ee50


	//   ....[9]....
        /*05a4*/ 	.word	0x0001ee70


	//   ....[10]....
        /*05a8*/ 	.word	0x00020850


	//   ....[11]....
        /*05ac*/ 	.word	0x000208b0


	//   ....[12]....
        /*05b0*/ 	.word	0x00020910


	//   ....[13]....
        /*05b4*/ 	.word	0x00020970


	//   ....[14]....
        /*05b8*/ 	.word	0x000209d0


	//   ....[15]....
        /*05bc*/ 	.word	0x000214f0


	//   ....[16]....
        /*05c0*/ 	.word	0x00021550


	//   ....[17]....
        /*05c4*/ 	.word	0x000215b0


	//   ....[18]....
        /*05c8*/ 	.word	0x00021610


	//   ....[19]....
        /*05cc*/ 	.word	0x00021670


	//----- nvinfo : EIATTR_EXIT_INSTR_OFFSETS
	.align		4
.L_2644:
        /*05d0*/ 	.byte	0x04, 0x1c
        /*05d2*/ 	.short	(.L_2646 - .L_2645)


	//   ....[0]....
.L_2645:
        /*05d4*/ 	.word	0x00001810


	//   ....[1]....
        /*05d8*/ 	.word	0x00020800


	//----- nvinfo : EIATTR_MAX_THREADS
	.align		4
.L_2646:
        /*05dc*/ 	.byte	0x04, 0x05
        /*05de*/ 	.short	(.L_2648 - .L_2647)
.L_2647:
        /*05e0*/ 	.word	0x00000080
        /*05e4*/ 	.word	0x00000001
        /*05e8*/ 	.word	0x00000001


	//----- nvinfo : EIATTR_CRS_STACK_SIZE
	.align		4
.L_2648:
        /*05ec*/ 	.byte	0x04, 0x1e
        /*05ee*/ 	.short	(.L_2650 - .L_2649)
.L_2649:
        /*05f0*/ 	.word	0x00000000
.L_2650:


//--------------------- .nv.info._ZN10layer_norm13ln_fwd_kernelINS_13Kernel_traitsIf13__nv_bfloat16fS2_fjLj2560ELj1ELj4ELj1ELj16ENS_18Kernel_traits_baseILj2560EfS2_fS2_fjLj128EEEEELb1ELb1ELb0ELb1EEEvNS_9FwdParamsE --------------------------
	.section	.nv.info._ZN10layer_norm13ln_fwd_kernelINS_13Kernel_traitsIf13__nv_bfloat16fS2_fjLj2560ELj1ELj4ELj1ELj16ENS_18Kernel_traits_baseILj2560EfS2_fS2_fjLj128EEEEELb1ELb1ELb0ELb1EEEvNS_9FwdParamsE,"",@"SHT_CUDA_INFO"
	.sectionflags	@""
	.align	4


	//----- nvinfo : EIATTR_CUDA_API_VERSION
	.align		4
        /*0000*/ 	.byte	0x04, 0x37
        /*0002*/ 	.short	(.L_2652 - .L_2651)
.L_2651:
        /*0004*/ 	.word	0x00000082


	//----- nvinfo : EIATTR_SW2861232_WAR
	.align		4
.L_2652:
        /*0008*/ 	.byte	0x01, 0x35
	.zero		2


	//----- nvinfo : EIATTR_PARAM_CBANK
	.align		4
        /*000c*/ 	.byte	0x04, 0x0a
        /*000e*/ 	.short	(.L_2654 - .L_2653)
	.align		4
.L_2653:
        /*0010*/ 	.word	index@(.nv.constant0._ZN10layer_norm13ln_fwd_kernelINS_13Kernel_traitsIf13__nv_bfloat16fS2_fjLj2560ELj1ELj4ELj1ELj16ENS_18Kernel_traits_baseILj2560EfS2_fS2_fjLj128EEEEELb1ELb1ELb0ELb1EEEvNS_9FwdParamsE)
        /*0014*/ 	.short	0x0160
        /*0016*/ 	.short	0x00e8


	//----- nvinfo : EIATTR_CBANK_PARAM_SIZE
	.align		4
.L_2654:
        /*0018*/ 	.byte	0x03, 0x19
        /*001a*/ 	.short	0x00e8


	//----- nvinfo : EIATTR_KPARAM_INFO
	.align		4
        /*001c*/ 	.byte	0x04, 0x17
        /*001e*/ 	.short	(.L_2656 - .L_2655)
.L_2655:
        /*0020*/ 	.word	0x00000000
        /*0024*/ 	.short	0x0000
        /*0026*/ 	.short	0x0000
        /*0028*/ 	.byte	0x00, 0xf0, 0xa1, 0x03


	//----- nvinfo : EIATTR_MAXREG_COUNT
	.align		4
.L_2656:
        /*002c*/ 	.byte	0x03, 0x1b
        /*002e*/ 	.short	0x00ff


	//----- nvinfo : EIATTR_ANNOTATIONS
	.align		4
        /*0030*/ 	.byte	0x04, 0x55
        /*0032*/ 	.short	(.L_2658 - .L_2657)


	//   ....[0]....
.L_2657:
        /* <DEDUP_REMOVED lines=76> */


	//----- nvinfo : EIATTR_MERCURY_ISA_VERSION
	.align		4
.L_2658:
        /*04e4*/ 	.byte	0x03, 0x5f
        /*04e6*/ 	.short	0x0000


	//----- nvinfo : EIATTR_COOP_GROUP_MASK_REGIDS
	.align		4
        /*04e8*/ 	.byte	0x04, 0x29
        /*04ea*/ 	.short	(.L_2660 - .L_2659)


	//   ....[0]....
.L_2659:
        /*04ec*/ 	.word	0xffffffff


	//   ....[1]....
        /*04f0*/ 	.word	0xffffffff


	//   ....[2]....
        /*04f4*/ 	.word	0xffffffff


	//   ....[3]....
        /*04f8*/ 	.word	0xffffffff


	//   ....[4]....
        /*04fc*/ 	.word	0xffffffff


	//   ....[5]....
        /*0500*/ 	.word	0xffffffff


	//   ....[6]....
        /*0504*/ 	.word	0xffffffff


	//   ....[7]....
        /*0508*/ 	.word	0xffffffff


	//   ....[8]....
        /*050c*/ 	.word	0xffffffff


	//   ....[9]....
        /*0510*/ 	.word	0xffffffff


	//   ....[10]....
        /*0514*/ 	.word	0xffffffff


	//   ....[11]....
        /*0518*/ 	.word	0xffffffff


	//   ....[12]....
        /*051c*/ 	.word	0xffffffff


	//   ....[13]....
        /*0520*/ 	.word	0xffffffff


	//   ....[14]....
        /*0524*/ 	.word	0xffffffff


	//   ....[15]....
        /*0528*/ 	.word	0xffffffff


	//   ....[16]....
        /*052c*/ 	.word	0xffffffff


	//   ....[17]....
        /*0530*/ 	.word	0xffffffff


	//   ....[18]....
        /*0534*/ 	.word	0xffffffff


	//   ....[19]....
        /*0538*/ 	.word	0xffffffff


	//----- nvinfo : EIATTR_COOP_GROUP_INSTR_OFFSETS
	.align		4
.L_2660:
        /*053c*/ 	.byte	0x04, 0x28
        /*053e*/ 	.short	(.L_2662 - .L_2661)


	//   ....[0]....
.L_2661:
        /*0540*/ 	.word	0x0001d990


	//   ....[1]....
        /*0544*/ 	.word	0x0001d9c0


	//   ....[2]....
        /*0548*/ 	.word	0x0001d9e0


	//   ....[3]....
        /*054c*/ 	.word	0x0001da00


	//   ....[4]....
        /*0550*/ 	.word	0x0001da20


	//   ....[5]....
        /*0554*/ 	.word	0x0001e450


	//   ....[6]....
        /*0558*/ 	.word	0x0001e470


	//   ....[7]....
        /*055c*/ 	.word	0x0001e490


	//   ....[8]....
        /*0560*/ 	.word	0x0001e4b0


	//   ....[9]....
        /*0564*/ 	.word	0x0001e4d0


	//   ....[10]....
        /*0568*/ 	.word	0x0001fd30


	//   ....[11]....
        /*056c*/ 	.word	0x0001fda0


	//   ....[12]....
        /*0570*/ 	.word	0x0001fe10


	//   ....[13]....
        /*0574*/ 	.word	0x0001fe80


	//   ....[14]....
        /*0578*/ 	.word	0x0001fef0


	//   ....[15]....
        /*057c*/ 	.word	0x00020960


	//   ....[16]....
        /*0580*/ 	.word	0x000209c0


	//   ....[17]....
        /*0584*/ 	.word	0x00020a20


	//   ....[18]....
        /*0588*/ 	.word	0x00020a80


	//   ....[19]....
        /*058c*/ 	.word	0x00020ae0


	//----- nvinfo : EIATTR_EXIT_INSTR_OFFSETS
	.align		4
.L_2662:
        /*0590*/ 	.byte	0x04, 0x1c
        /*0592*/ 	.short	(.L_2664 - .L_2663)


	//   ....[0]....
.L_2663:
        /*0594*/ 	.word	0x00000920


	//   ....[1]....
        /*0598*/ 	.word	0x0001fcd0


	//----- nvinfo : EIATTR_MAX_THREADS
	.align		4
.L_2664:
        /*059c*/ 	.byte	0x04, 0x05
        /*059e*/ 	.short	(.L_2666 - .L_2665)
.L_2665:
        /*05a0*/ 	.word	0x00000080
        /*05a4*/ 	.word	0x00000001
        /*05a8*/ 	.word	0x00000001


	//----- nvinfo : EIATTR_CRS_STACK_SIZE
	.align		4
.L_2666:
        /*05ac*/ 	.byte	0x04, 0x1e
        /*05ae*/ 	.short	(.L_2668 - .L_2667)
.L_2667:
        /*05b0*/ 	.word	0x00000000
.L_2668:


//--------------------- .nv.info._ZN10layer_norm13ln_fwd_kernelINS_13Kernel_traitsIf13__nv_bfloat16fS2_fjLj2560ELj1ELj4ELj1ELj16ENS_18Kernel_traits_baseILj2560EfS2_fS2_fjLj128EEEEELb1ELb1ELb1ELb0EEEvNS_9FwdParamsE --------------------------
	.section	.nv.info._ZN10layer_norm13ln_fwd_kernelINS_13Kernel_traitsIf13__nv_bfloat16fS2_fjLj2560ELj1ELj4ELj1ELj16ENS_18Kernel_traits_baseILj2560EfS2_fS2_fjLj128EEEEELb1ELb1ELb1ELb0EEEvNS_9FwdParamsE,"",@"SHT_CUDA_INFO"
	.sectionflags	@""
	.align	4


	//----- nvinfo : EIATTR_CUDA_API_VERSION
	.align		4
        /*0000*/ 	.byte	0x04, 0x37
        /*0002*/ 	.short	(.L_2670 - .L_2669)
.L_2669:
        /*0004*/ 	.word	0x00000082


	//----- nvinfo : EIATTR_SW2861232_WAR
	.align		4
.L_2670:
        /*0008*/ 	.byte	0x01, 0x35
	.zero		2


	//----- nvinfo : EIATTR_PARAM_CBANK
	.align		4
        /*000c*/ 	.byte	0x04, 0x0a
        /*000e*/ 	.short	(.L_2672 - .L_2671)
	.align		4
.L_2671:
        /*0010*/ 	.word	index@(.nv.constant0._ZN10layer_norm13ln_fwd_kernelINS_13Kernel_traitsIf13__nv_bfloat16fS2_fjLj2560ELj1ELj4ELj1ELj16ENS_18Kernel_traits_baseILj2560EfS2_fS2_fjLj128EEEEELb1ELb1ELb1ELb0EEEvNS_9FwdParamsE)
        /*0014*/ 	.short	0x0160
        /*0016*/ 	.short	0x00e8


	//----- nvinfo : EIATTR_CBANK_PARAM_SIZE
	.align		4
.L_2672:
        /*0018*/ 	.byte	0x03, 0x19
        /*001a*/ 	.short	0x00e8


	//----- nvinfo : EIATTR_KPARAM_INFO
	.align		4
        /*001c*/ 	.byte	0x04, 0x17
        /*001e*/ 	.short	(.L_2674 - .L_2673)
.L_2673:
        /*0020*/ 	.word	0x00000000
        /*0024*/ 	.short	0x0000
        /*0026*/ 	.short	0x0000
        /*0028*/ 	.byte	0x00, 0xf0, 0xa1, 0x03


	//----- nvinfo : EIATTR_MAXREG_COUNT
	.align		4
.L_2674:
        /*002c*/ 	.byte	0x03, 0x1b
        /*002e*/ 	.short	0x00ff


	//----- nvinfo : EIATTR_ANNOTATIONS
	.align		4
        /*0030*/ 	.byte	0x04, 0x55
        /*0032*/ 	.short	(.L_2676 - .L_2675)


	//   ....[0]....
.L_2675:
        /* <DEDUP_REMOVED lines=96> */


	//----- nvinfo : EIATTR_MERCURY_ISA_VERSION
	.align		4
.L_2676:
        /*0624*/ 	.byte	0x03, 0x5f
        /*0626*/ 	.short	0x0000


	//----- nvinfo : EIATTR_COOP_GROUP_MASK_REGIDS
	.align		4
        /*0628*/ 	.byte	0x04, 0x29
        /*062a*/ 	.short	(.L_2678 - .L_2677)


	//   ....[0]....
.L_2677:
        /*062c*/ 	.word	0xffffffff


	//   ....[1]....
        /*0630*/ 	.word	0xffffffff


	//   ....[2]....
        /*0634*/ 	.word	0xffffffff


	//   ....[3]....
        /*0638*/ 	.word	0xffffffff


	//   ....[4]....
        /*063c*/ 	.word	0xffffffff


	//   ....[5]....
        /*0640*/ 	.word	0xffffffff


	//   ....[6]....
        /*0644*/ 	.word	0xffffffff


	//   ....[7]....
        /*0648*/ 	.word	0xffffffff


	//   ....[8]....
        /*064c*/ 	.word	0xffffffff


	//   ....[9]....
        /*0650*/ 	.word	0xffffffff


	//   ....[10]....
        /*0654*/ 	.word	0xffffffff


	//   ....[11]....
        /*0658*/ 	.word	0xffffffff


	//   ....[12]....
        /*065c*/ 	.word	0xffffffff


	//   ....[13]....
        /*0660*/ 	.word	0xffffffff


	//   ....[14]....
        /*0664*/ 	.word	0xffffffff


	//   ....[15]....
        /*0668*/ 	.word	0xffffffff


	//   ....[16]....
        /*066c*/ 	.word	0xffffffff


	//   ....[17]....
        /*0670*/ 	.word	0xffffffff


	//   ....[18]....
        /*0674*/ 	.word	0xffffffff


	//   ....[19]....
        /*0678*/ 	.word	0xffffffff


	//----- nvinfo : EIATTR_COOP_GROUP_INSTR_OFFSETS
	.align		4
.L_2678:
        /*067c*/ 	.byte	0x04, 0x28
        /*067e*/ 	.short	(.L_2680 - .L_2679)


	//   ....[0]....
.L_2679:
        /*0680*/ 	.word	0x00021b70


	//   ....[1]....
        /*0684*/ 	.word	0x00021ba0


	//   ....[2]....
        /*0688*/ 	.word	0x00021c20


	//   ....[3]....
        /*068c*/ 	.word	0x00021c40


	//   ....[4]....
        /*0690*/ 	.word	0x00021c60


	//   ....[5]....
        /*0694*/ 	.word	0x000226d0


	//   ....[6]....
        /*0698*/ 	.word	0x000226f0


	//   ....[7]....
        /*069c*/ 	.word	0x00022710


	//   ....[8]....
        /*06a0*/ 	.word	0x00022730


	//   ....[9]....
        /*06a4*/ 	.word	0x00022750


	//   ....[10]....
        /*06a8*/ 	.word	0x00024360


	//   ....[11]....
        /*06ac*/ 	.word	0x000243d0


	//   ....[12]....
        /*06b0*/ 	.word	0x00024440


	//   ....[13]....
        /*06b4*/ 	.word	0x000244b0


	//   ....[14]....
        /*06b8*/ 	.word	0x00024520


	//   ....[15]....
        /*06bc*/ 	.word	0x00025030


	//   ....[16]....
        /*06c0*/ 	.word	0x00025090


	//   ....[17]....
        /*06c4*/ 	.word	0x000250f0


	//   ....[18]....
        /*06c8*/ 	.word	0x00025150


	//   ....[19]....
        /*06cc*/ 	.word	0x000251b0


	//----- nvinfo : EIATTR_EXIT_INSTR_OFFSETS
	.align		4
.L_2680:
        /*06d0*/ 	.byte	0x04, 0x1c
        /*06d2*/ 	.short	(.L_2682 - .L_2681)


	//   ....[0]....
.L_2681:
        /*06d4*/ 	.word	0x00001850


	//   ....[1]....
        /*06d8*/ 	.word	0x00024300


	//----- nvinfo : EIATTR_MAX_THREADS
	.align		4
.L_2682:
        /*06dc*/ 	.byte	0x04, 0x05
        /*06de*/ 	.short	(.L_2684 - .L_2683)
.L_2683:
        /*06e0*/ 	.word	0x00000080
        /*06e4*/ 	.word	0x00000001
        /*06e8*/ 	.word	0x00000001


	//----- nvinfo : EIATTR_CRS_STACK_SIZE
	.align		4
.L_2684:
        /*06ec*/ 	.byte	0x04, 0x1e
        /*06ee*/ 	.short	(.L_2686 - .L_2685)
.L_2685:
        /*06f0*/ 	.word	0x00000000
.L_2686:


//--------------------- .nv.info._ZN10layer_norm13ln_fwd_kernelINS_13Kernel_traitsIf13__nv_bfloat16fS2_fjLj2560ELj1ELj4ELj1ELj16ENS_18Kernel_traits_baseILj2560EfS2_fS2_fjLj128EEEEELb1ELb1ELb1ELb1EEEvNS_9FwdParamsE --------------------------
	.section	.nv.info._ZN10layer_norm13ln_fwd_kernelINS_13Kernel_traitsIf13__nv_bfloat16fS2_fjLj2560ELj1ELj4ELj1ELj16ENS_18Kernel_traits_baseILj2560EfS2_fS2_fjLj128EEEEELb1ELb1ELb1ELb1EEEvNS_9FwdParamsE,"",@"SHT_CUDA_INFO"
	.sectionflags	@""
	.align	4


	//----- nvinfo : EIATTR_CUDA_API_VERSION
	.align		4
        /*0000*/ 	.byte	0x04, 0x37
        /*0002*/ 	.short	(.L_2688 - .L_2687)
.L_2687:
        /*0004*/ 	.word	0x00000082


	//----- nvinfo : EIATTR_SW2861232_WAR
	.align		4
.L_2688:
        /*0008*/ 	.byte	0x01, 0x35
	.zero		2


	//----- nvinfo : EIATTR_PARAM_CBANK
	.align		4
        /*000c*/ 	.byte	0x04, 0x0a
        /*000e*/ 	.short	(.L_2690 - .L_2689)
	.align		4
.L_2689:
        /*0010*/ 	.word	index@(.nv.constant0._ZN10layer_norm13ln_fwd_kernelINS_13Kernel_traitsIf13__nv_bfloat16fS2_fjLj2560ELj1ELj4ELj1ELj16ENS_18Kernel_traits_baseILj2560EfS2_fS2_fjLj128EEEEELb1ELb1ELb1ELb1EEEvNS_9FwdParamsE)
        /*0014*/ 	.short	0x0160
        /*0016*/ 	.short	0x00e8


	//----- nvinfo : EIATTR_CBANK_PARAM_SIZE
	.align		4
.L_2690:
        /*0018*/ 	.byte	0x03, 0x19
        /*001a*/ 	.short	0x00e8


	//----- nvinfo : EIATTR_KPARAM_INFO
	.align		4
        /*001c*/ 	.byte	0x04, 0x17
        /*001e*/ 	.short	(.L_2692 - .L_2691)
.L_2691:
        /*0020*/ 	.word	0x00000000
        /*0024*/ 	.short	0x0000
        /*0026*/ 	.short	0x0000
        /*0028*/ 	.byte	0x00, 0xf0, 0xa1, 0x03


	//----- nvinfo : EIATTR_MAXREG_COUNT
	.align		4
.L_2692:
        /*002c*/ 	.byte	0x03, 0x1b
        /*002e*/ 	.short	0x00ff


	//----- nvinfo : EIATTR_ANNOTATIONS
	.align		4
        /*0030*/ 	.byte	0x04, 0x55
        /*0032*/ 	.short	(.L_2694 - .L_2693)


	//   ....[0]....
.L_2693:
        /* <DEDUP_REMOVED lines=83> */


	//----- nvinfo : EIATTR_MERCURY_ISA_VERSION
	.align		4
.L_2694:
        /*0554*/ 	.byte	0x03, 0x5f
        /*0556*/ 	.short	0x0000


	//----- nvinfo : EIATTR_COOP_GROUP_MASK_REGIDS
	.align		4
        /*0558*/ 	.byte	0x04, 0x29
        /*055a*/ 	.short	(.L_2696 - .L_2695)


	//   ....[0]....
.L_2695:
        /*055c*/ 	.word	0xffffffff


	//   ....[1]....
        /*0560*/ 	.word	0xffffffff


	//   ....[2]....
        /*0564*/ 	.word	0xffffffff


	//   ....[3]....
        /*0568*/ 	.word	0xffffffff


	//   ....[4]....
        /*056c*/ 	.word	0xffffffff


	//   ....[5]....
        /*0570*/ 	.word	0xffffffff


	//   ....[6]....
        /*0574*/ 	.word	0xffffffff


	//   ....[7]....
        /*0578*/ 	.word	0xffffffff


	//   ....[8]....
        /*057c*/ 	.word	0xffffffff


	//   ....[9]....
        /*0580*/ 	.word	0xffffffff


	//   ....[10]....
        /*0584*/ 	.word	0xffffffff


	//   ....[11]....
        /*0588*/ 	.word	0xffffffff


	//   ....[12]....
        /*058c*/ 	.word	0xffffffff


	//   ....[13]....
        /*0590*/ 	.word	0xffffffff


	//   ....[14]....
        /*0594*/ 	.word	0xffffffff


	//   ....[15]....
        /*0598*/ 	.word	0xffffffff


	//   ....[16]....
        /*059c*/ 	.word	0xffffffff


	//   ....[17]....
        /*05a0*/ 	.word	0xffffffff


	//   ....[18]....
        /*05a4*/ 	.word	0xffffffff


	//   ....[19]....
        /*05a8*/ 	.word	0xffffffff


	//----- nvinfo : EIATTR_COOP_GROUP_INSTR_OFFSETS
	.align		4
.L_2696:
        /*05ac*/ 	.byte	0x04, 0x28
        /*05ae*/ 	.short	(.L_2698 - .L_2697)


	//   ....[0]....
.L_2697:
        /*05b0*/ 	.word	0x000208d0


	//   ....[1]....
        /*05b4*/ 	.word	0x00020900


	//   ....[2]....
        /*05b8*/ 	.word	0x00020920


	//   ....[3]....
        /*05bc*/ 	.word	0x00020940


	//   ....[4]....
        /*05c0*/ 	.word	0x00020960


	//   ....[5]....
        /*05c4*/ 	.word	0x00021390


	//   ....[6]....
        /*05c8*/ 	.word	0x000213b0


	//   ....[7]....
        /*05cc*/ 	.word	0x000213d0


	//   ....[8]....
        /*05d0*/ 	.word	0x000213f0


	//   ....[9]....
        /*05d4*/ 	.word	0x00021410


	//   ....[10]....
        /*05d8*/ 	.word	0x00022d80


	//   ....[11]....
        /*05dc*/ 	.word	0x00022e00


	//   ....[12]....
        /*05e0*/ 	.word	0x00022e70


	//   ....[13]....
        /*05e4*/ 	.word	0x00022ee0


	//   ....[14]....
        /*05e8*/ 	.word	0x00022f50


	//   ....[15]....
        /*05ec*/ 	.word	0x000239c0


	//   ....[16]....
        /*05f0*/ 	.word	0x00023a20


	//   ....[17]....
        /*05f4*/ 	.word	0x00023a80


	//   ....[18]....
        /*05f8*/ 	.word	0x00023ae0


	//   ....[19]....
        /*05fc*/ 	.word	0x00023b40


	//----- nvinfo : EIATTR_EXIT_INSTR_OFFSETS
	.align		4
.L_2698:
        /*0600*/ 	.byte	0x04, 0x1c
        /*0602*/ 	.short	(.L_2700 - .L_2699)


	//   ....[0]....
.L_2699:
        /*0604*/ 	.word	0x00000920


	//   ....[1]....
        /*0608*/ 	.word	0x00022d20


	//----- nvinfo : EIATTR_MAX_THREADS
	.align		4
.L_2700:
        /*060c*/ 	.byte	0x04, 0x05
        /*060e*/ 	.short	(.L_2702 - .L_2701)
.L_2701:
        /*0610*/ 	.word	0x00000080
        /*0614*/ 	.word	0x00000001
        /*0618*/ 	.word	0x00000001


	//----- nvinfo : EIATTR_CRS_STACK_SIZE
	.align		4
.L_2702:
        /*061c*/ 	.byte	0x04, 0x1e
        /*061e*/ 	.short	(.L_2704 - .L_2703)
.L_2703:
        /*0620*/ 	.word	0x00000000
.L_2704:


//--------------------- .nv.info._ZN10layer_norm13ln_fwd_kernelINS_13Kernel_traitsIf6__halfS2_S2_fjLj2560ELj1ELj4ELj1ELj16ENS_18Kernel_traits_baseILj2560EfS2_S2_S2_fjLj128EEEEELb0ELb0ELb0ELb0EEEvNS_9FwdParamsE --------------------------
	.section	.nv.info._ZN10layer_norm13ln_fwd_kernelINS_13Kernel_traitsIf6__halfS2_S2_fjLj2560ELj1ELj4ELj1ELj16ENS_18Kernel_traits_baseILj2560EfS2_S2_S2_fjLj128EEEEELb0ELb0ELb0ELb0EEEvNS_9FwdParamsE,"",@"SHT_CUDA_INFO"
	.sectionflags	@""
	.align	4


	//----- nvinfo : EIATTR_CUDA_API_VERSION
	.align		4
        /*0000*/ 	.byte	0x04, 0x37
        /*0002*/ 	.short	(.L_2706 - .L_2705)
.L_2705:
        /*0004*/ 	.word	0x00000082


	//----- nvinfo : EIATTR_SW2861232_WAR
	.align		4
.L_2706:
        /*0008*/ 	.byte	0x01, 0x35
	.zero		2


	//----- nvinfo : EIATTR_PARAM_CBANK
	.align		4
        /*000c*/ 	.byte	0x04, 0x0a
        /*000e*/ 	.short	(.L_2708 - .L_2707)
	.align		4
.L_2707:
        /*0010*/ 	.word	index@(.nv.constant0._ZN10layer_norm13ln_fwd_kernelINS_13Kernel_traitsIf6__halfS2_S2_fjLj2560ELj1ELj4ELj1ELj16ENS_18Kernel_traits_baseILj2560EfS2_S2_S2_fjLj128EEEEELb0ELb0ELb0ELb0EEEvNS_9FwdParamsE)
        /*0014*/ 	.short	0x0160
        /*0016*/ 	.short	0x00e8


	//----- nvinfo : EIATTR_CBANK_PARAM_SIZE
	.align		4
.L_2708:
        /*0018*/ 	.byte	0x03, 0x19
        /*001a*/ 	.short	0x00e8


	//----- nvinfo : EIATTR_KPARAM_INFO
	.align		4
        /*001c*/ 	.byte	0x04, 0x17
        /*001e*/ 	.short	(.L_2710 - .L_2709)
.L_2709:
        /*0020*/ 	.word	0x00000000
        /*0024*/ 	.short	0x0000
        /*0026*/ 	.short	0x0000
        /*0028*/ 	.byte	0x00, 0xf0, 0xa1, 0x03


	//----- nvinfo : EIATTR_MAXREG_COUNT
	.align		4
.L_2710:
        /*002c*/ 	.byte	0x03, 0x1b
        /*002e*/ 	.short	0x00ff


	//----- nvinfo : EIATTR_ANNOTATIONS
	.align		4
        /*0030*/ 	.byte	0x04, 0x55
        /*0032*/ 	.short	(.L_2712 - .L_2711)


	//   ....[0]....
.L_2711:
        /* <DEDUP_REMOVED lines=10> */


	//----- nvinfo : EIATTR_MERCURY_ISA_VERSION
	.align		4
.L_2712:
        /*00c4*/ 	.byte	0x03, 0x5f
        /*00c6*/ 	.short	0x0000


	//----- nvinfo : EIATTR_COOP_GROUP_MASK_REGIDS
	.align		4
        /*00c8*/ 	.byte	0x04, 0x29
        /*00ca*/ 	.short	(.L_2714 - .L_2713)


	//   ....[0]....
.L_2713:
        /*00cc*/ 	.word	0xffffffff


	//   ....[1]....
        /*00d0*/ 	.word	0xffffffff


	//   ....[2]....
        /*00d4*/ 	.word	0xffffffff


	//   ....[3]....
        /*00d8*/ 	.word	0xffffffff


	//   ....[4]....
        /*00dc*/ 	.word	0xffffffff


	//   ....[5]....
        /*00e0*/ 	.word	0xffffffff


	//   ....[6]....
        /*00e4*/ 	.word	0xffffffff


	//   ....[7]....
        /*00e8*/ 	.word	0xffffffff


	//   ....[8]....
        /*00ec*/ 	.word	0xffffffff


	//   ....[9]....
        /*00f0*/ 	.word	0xffffffff


	//   ....[10]....
        /*00f4*/ 	.word	0xffffffff


	//   ....[11]....
        /*00f8*/ 	.word	0xffffffff


	//   ....[12]....
        /*00fc*/ 	.word	0xffffffff


	//   ....[13]....
        /*0100*/ 	.word	0xffffffff


	//   ....[14]....
        /*0104*/ 	.word	0xffffffff


	//   ....[15]....
        /*0108*/ 	.word	0xffffffff


	//   ....[16]....
        /*010c*/ 	.word	0xffffffff


	//   ....[17]....
        /*0110*/ 	.word	0xffffffff


	//   ....[18]....
        /*0114*/ 	.word	0xffffffff


	//   ....[19]....
        /*0118*/ 	.word	0xffffffff


	//----- nvinfo : EIATTR_COOP_GROUP_INSTR_OFFSETS
	.align		4
.L_2714:
        /*011c*/ 	.byte	0x04, 0x28
        /*011e*/ 	.short	(.L_2716 - .L_2715)


	//   ....[0]....
.L_2715:
        /*0120*/ 	.word	0x00004df0


	//   ....[1]....
        /*0124*/ 	.word	0x00004e20


	//   ....[2]....
        /*0128*/ 	.word	0x00004e70


	//   ....[3]....
        /*012c*/ 	.word	0x00004e90


	//   ....[4]....
        /*0130*/ 	.word	0x00004eb0


	//   ....[5]....
        /*0134*/ 	.word	0x00005940


	//   ....[6]....
        /*0138*/ 	.word	0x00005960


	//   ....[7]....
        /*013c*/ 	.word	0x00005980


	//   ....[8]....
        /*0140*/ 	.word	0x000059a0


	//   ....[9]....
        /*0144*/ 	.word	0x000059c0


	//   ....[10]....
        /*0148*/ 	.word	0x00007290


	//   ....[11]....
        /*014c*/ 	.word	0x00007300


	//   ....[12]....
        /*0150*/ 	.word	0x00007370


	//   ....[13]....
        /*0154*/ 	.word	0x000073e0


	//   ....[14]....
        /*0158*/ 	.word	0x00007450


	//   ....[15]....
        /*015c*/ 	.word	0x00007f50


	//   ....[16]....
        /*0160*/ 	.word	0x00007fb0


	//   ....[17]....
        /*0164*/ 	.word	0x00008010


	//   ....[18]....
        /*0168*/ 	.word	0x00008070


	//   ....[19]....
        /*016c*/ 	.word	0x000080d0


	//----- nvinfo : EIATTR_EXIT_INSTR_OFFSETS
	.align		4
.L_2716:
        /*0170*/ 	.byte	0x04, 0x1c
        /*0172*/ 	.short	(.L_2718 - .L_2717)


	//   ....[0]....
.L_2717:
        /*0174*/ 	.word	0x00000e70


	//   ....[1]....
        /*0178*/ 	.word	0x00007230


	//----- nvinfo : EIATTR_MAX_THREADS
	.align		4
.L_2718:
        /*017c*/ 	.byte	0x04, 0x05
        /*017e*/ 	.short	(.L_2720 - .L_2719)
.L_2719:
        /*0180*/ 	.word	0x00000080
        /*0184*/ 	.word	0x00000001
        /*0188*/ 	.word	0x00000001


	//----- nvinfo : EIATTR_CRS_STACK_SIZE
	.align		4
.L_2720:
        /*018c*/ 	.byte	0x04, 0x1e
        /*018e*/ 	.short	(.L_2722 - .L_2721)
.L_2721:
        /*0190*/ 	.word	0x00000000
.L_2722:


//--------------------- .nv.info._ZN10layer_norm13ln_fwd_kernelINS_13Kernel_traitsIf6__halfS2_S2_fjLj2560ELj1ELj4ELj1ELj16ENS_18Kernel_traits_baseILj2560EfS2_S2_S2_fjLj128EEEEELb0ELb0ELb0ELb1EEEvNS_9FwdParamsE --------------------------
	.section	.nv.info._ZN10layer_norm13ln_fwd_kernelINS_13Kernel_traitsIf6__halfS2_S2_fjLj2560ELj1ELj4ELj1ELj16ENS_18Kernel_traits_baseILj2560EfS2_S2_S2_fjLj128EEEEELb0ELb0ELb0ELb1EEEvNS_9FwdParamsE,"",@"SHT_CUDA_INFO"
	.sectionflags	@""
	.align	4


	//----- nvinfo : EIATTR_CUDA_API_VERSION
	.align		4
        /*0000*/ 	.byte	0x04, 0x37
        /*0002*/ 	.short	(.L_2724 - .L_2723)
.L_2723:
        /*0004*/ 	.word	0x00000082


	//----- nvinfo : EIATTR_SW2861232_WAR
	.align		4
.L_2724:
        /*0008*/ 	.byte	0x01, 0x35
	.zero		2


	//----- nvinfo : EIATTR_PARAM_CBANK
	.align		4
        /*000c*/ 	.byte	0x04, 0x0a
        /*000e*/ 	.short	(.L_2726 - .L_2725)
	.align		4
.L_2725:
        /*0010*/ 	.word	index@(.nv.constant0._ZN10layer_norm13ln_fwd_kernelINS_13Kernel_traitsIf6__halfS2_S2_fjLj2560ELj1ELj4ELj1ELj16ENS_18Kernel_traits_baseILj2560EfS2_S2_S2_fjLj128EEEEELb0ELb0ELb0ELb1EEEvNS_9FwdParamsE)
        /*0014*/ 	.short	0x0160
        /*0016*/ 	.short	0x00e8


	//----- nvinfo : EIATTR_CBANK_PARAM_SIZE
	.align		4
.L_2726:
        /*0018*/ 	.byte	0x03, 0x19
        /*001a*/ 	.short	0x00e8


	//----- nvinfo : EIATTR_KPARAM_INFO
	.align		4
        /*001c*/ 	.byte	0x04, 0x17
        /*001e*/ 	.short	(.L_2728 - .L_2727)
.L_2727:
        /*0020*/ 	.word	0x00000000
        /*0024*/ 	.short	0x0000
        /*0026*/ 	.short	0x0000
        /*0028*/ 	.byte	0x00, 0xf0, 0xa1, 0x03


	//----- nvinfo : EIATTR_MAXREG_COUNT
	.align		4
.L_2728:
        /*002c*/ 	.byte	0x03, 0x1b
        /*002e*/ 	.short	0x00ff


	//----- nvinfo : EIATTR_ANNOTATIONS
	.align		4
        /*0030*/ 	.byte	0x04, 0x55
        /*0032*/ 	.short	(.L_2730 - .L_2729)


	//   ....[0]....
.L_2729:
        /* <DEDUP_REMOVED lines=13> */


	//----- nvinfo : EIATTR_MERCURY_ISA_VERSION
	.align		4
.L_2730:
        /*00f4*/ 	.byte	0x03, 0x5f
        /*00f6*/ 	.short	0x0000


	//----- nvinfo : EIATTR_COOP_GROUP_MASK_REGIDS
	.align		4
        /*00f8*/ 	.byte	0x04, 0x29
        /*00fa*/ 	.short	(.L_2732 - .L_2731)


	//   ....[0]....
.L_2731:
        /*00fc*/ 	.word	0xffffffff


	//   ....[1]....
        /*0100*/ 	.word	0xffffffff


	//   ....[2]....
        /*0104*/ 	.word	0xffffffff


	//   ....[3]....
        /*0108*/ 	.word	0xffffffff


	//   ....[4]....
        /*010c*/ 	.word	0xffffffff


	//   ....[5]....
        /*0110*/ 	.word	0xffffffff


	//   ....[6]....
        /*0114*/ 	.word	0xffffffff


	//   ....[7]....
        /*0118*/ 	.word	0xffffffff


	//   ....[8]....
        /*011c*/ 	.word	0xffffffff


	//   ....[9]....
        /*0120*/ 	.word	0xffffffff


	//   ....[10]....
        /*0124*/ 	.word	0xffffffff


	//   ....[11]....
        /*0128*/ 	.word	0xffffffff


	//   ....[12]....
        /*012c*/ 	.word	0xffffffff


	//   ....[13]....
        /*0130*/ 	.word	0xffffffff


	//   ....[14]....
        /*0134*/ 	.word	0xffffffff


	//   ....[15]....
        /*0138*/ 	.word	0xffffffff


	//   ....[16]....
        /*013c*/ 	.word	0xffffffff


	//   ....[17]....
        /*0140*/ 	.word	0xffffffff


	//   ....[18]....
        /*0144*/ 	.word	0xffffffff


	//   ....[19]....
        /*0148*/ 	.word	0xffffffff


	//----- nvinfo : EIATTR_COOP_GROUP_INSTR_OFFSETS
	.align		4
.L_2732:
        /*014c*/ 	.byte	0x04, 0x28
        /*014e*/ 	.short	(.L_2734 - .L_2733)


	//   ....[0]....
.L_2733:
        /*0150*/ 	.word	0x00003e90


	//   ....[1]....
        /*0154*/ 	.word	0x00003ec0


	//   ....[2]....
        /*0158*/ 	.word	0x00003ee0


	//   ....[3]....
        /*015c*/ 	.word	0x00003f00


	//   ....[4]....
        /*0160*/ 	.word	0x00003f20


	//   ....[5]....
        /*0164*/ 	.word	0x00004950


	//   ....[6]....
        /*0168*/ 	.word	0x00004970


	//   ....[7]....
        /*016c*/ 	.word	0x00004990


	//   ....[8]....
        /*0170*/ 	.word	0x000049b0


	//   ....[9]....
        /*0174*/ 	.word	0x000049d0


	//   ....[10]....
        /*0178*/ 	.word	0x00005fa0


	//   ....[11]....
        /*017c*/ 	.word	0x00006000


	//   ....[12]....
        /*0180*/ 	.word	0x00006060


	//   ....[13]....
        /*0184*/ 	.word	0x000060c0


	//   ....[14]....
        /*0188*/ 	.word	0x00006120


	//   ....[15]....
        /*018c*/ 	.word	0x00006b90


	//   ....[16]....
        /*0190*/ 	.word	0x00006bf0


	//   ....[17]....
        /*0194*/ 	.word	0x00006c50


	//   ....[18]....
        /*0198*/ 	.word	0x00006cb0


	//   ....[19]....
        /*019c*/ 	.word	0x00006d10


	//----- nvinfo : EIATTR_EXIT_INSTR_OFFSETS
	.align		4
.L_2734:
        /*01a0*/ 	.byte	0x04, 0x1c
        /*01a2*/ 	.short	(.L_2736 - .L_2735)


	//   ....[0]....
.L_2735:
        /*01a4*/ 	.word	0x000004c0


	//   ....[1]....
        /*01a8*/ 	.word	0x00005f50


	//----- nvinfo : EIATTR_MAX_THREADS
	.align		4
.L_2736:
        /*01ac*/ 	.byte	0x04, 0x05
        /*01ae*/ 	.short	(.L_2738 - .L_2737)
.L_2737:
        /*01b0*/ 	.word	0x00000080
        /*01b4*/ 	.word	0x00000001
        /*01b8*/ 	.word	0x00000001


	//----- nvinfo : EIATTR_CRS_STACK_SIZE
	.align		4
.L_2738:
        /*01bc*/ 	.byte	0x04, 0x1e
        /*01be*/ 	.short	(.L_2740 - .L_2739)
.L_2739:
        /*01c0*/ 	.word	0x00000000
.L_2740:


//--------------------- .nv.info._ZN10layer_norm13ln_fwd_kernelINS_13Kernel_traitsIf6__halfS2_S2_fjLj2560ELj1ELj4ELj1ELj16ENS_18Kernel_traits_baseILj2560EfS2_S2_S2_fjLj128EEEEELb0ELb0ELb1ELb0EEEvNS_9FwdParamsE --------------------------
	.section	.nv.info._ZN10layer_norm13ln_fwd_kernelINS_13Kernel_traitsIf6__halfS2_S2_fjLj2560ELj1ELj4ELj1ELj16ENS_18Kernel_traits_baseILj2560EfS2_S2_S2_fjLj128EEEEELb0ELb0ELb1ELb0EEEvNS_9FwdParamsE,"",@"SHT_CUDA_INFO"
	.sectionflags	@""
	.align	4


	//----- nvinfo : EIATTR_CUDA_API_VERSION
	.align		4
        /*0000*/ 	.byte	0x04, 0x37
        /*0002*/ 	.short	(.L_2742 - .L_2741)
.L_2741:
        /*0004*/ 	.word	0x00000082


	//----- nvinfo : EIATTR_SW2861232_WAR
	.align		4
.L_2742:
        /*0008*/ 	.byte	0x01, 0x35
	.zero		2


	//----- nvinfo : EIATTR_PARAM_CBANK
	.align		4
        /*000c*/ 	.byte	0x04, 0x0a
        /*000e*/ 	.short	(.L_2744 - .L_2743)
	.align		4
.L_2743:
        /*0010*/ 	.word	index@(.nv.constant0._ZN10layer_norm13ln_fwd_kernelINS_13Kernel_traitsIf6__halfS2_S2_fjLj2560ELj1ELj4ELj1ELj16ENS_18Kernel_traits_baseILj2560EfS2_S2_S2_fjLj128EEEEELb0ELb0ELb1ELb0EEEvNS_9FwdParamsE)
        /*0014*/ 	.short	0x0160
        /*0016*/ 	.short	0x00e8


	//----- nvinfo : EIATTR_CBANK_PARAM_SIZE
	.align		4
.L_2744:
        /*0018*/ 	.byte	0x03, 0x19
        /*001a*/ 	.short	0x00e8


	//----- nvinfo : EIATTR_KPARAM_INFO
	.align		4
        /*001c*/ 	.byte	0x04, 0x17
        /*001e*/ 	.short	(.L_2746 - .L_2745)
.L_2745:
        /*0020*/ 	.word	0x00000000
        /*0024*/ 	.short	0x0000
        /*0026*/ 	.short	0x0000
        /*0028*/ 	.byte	0x00, 0xf0, 0xa1, 0x03


	//----- nvinfo : EIATTR_MAXREG_COUNT
	.align		4
.L_2746:
        /*002c*/ 	.byte	0x03, 0x1b
        /*002e*/ 	.short	0x00ff


	//----- nvinfo : EIATTR_ANNOTATIONS
	.align		4
        /*0030*/ 	.byte	0x04, 0x55
        /*0032*/ 	.short	(.L_2748 - .L_2747)


	//   ....[0]....
.L_2747:
        /* <DEDUP_REMOVED lines=10> */


	//----- nvinfo : EIATTR_MERCURY_ISA_VERSION
	.align		4
.L_2748:
        /*00c4*/ 	.byte	0x03, 0x5f
        /*00c6*/ 	.short	0x0000


	//----- nvinfo : EIATTR_COOP_GROUP_MASK_REGIDS
	.align		4
        /*00c8*/ 	.byte	0x04, 0x29
        /*00ca*/ 	.short	(.L_2750 - .L_2749)


	//   ....[0]....
.L_2749:
        /*00cc*/ 	.word	0xffffffff


	//   ....[1]....
        /*00d0*/ 	.word	0xffffffff


	//   ....[2]....
        /*00d4*/ 	.word	0xffffffff


	//   ....[3]....
        /*00d8*/ 	.word	0xffffffff


	//   ....[4]....
        /*00dc*/ 	.word	0xffffffff


	//   ....[5]....
        /*00e0*/ 	.word	0xffffffff


	//   ....[6]....
        /*00e4*/ 	.word	0xffffffff


	//   ....[7]....
        /*00e8*/ 	.word	0xffffffff


	//   ....[8]....
        /*00ec*/ 	.word	0xffffffff


	//   ....[9]....
        /*00f0*/ 	.word	0xffffffff


	//   ....[10]....
        /*00f4*/ 	.word	0xffffffff


	//   ....[11]....
        /*00f8*/ 	.word	0xffffffff


	//   ....[12]....
        /*00fc*/ 	.word	0xffffffff


	//   ....[13]....
        /*0100*/ 	.word	0xffffffff


	//   ....[14]....
        /*0104*/ 	.word	0xffffffff


	//   ....[15]....
        /*0108*/ 	.word	0xffffffff


	//   ....[16]....
        /*010c*/ 	.word	0xffffffff


	//   ....[17]....
        /*0110*/ 	.word	0xffffffff


	//   ....[18]....
        /*0114*/ 	.word	0xffffffff


	//   ....[19]....
        /*0118*/ 	.word	0xffffffff


	//----- nvinfo : EIATTR_COOP_GROUP_INSTR_OFFSETS
	.align		4
.L_2750:
        /*011c*/ 	.byte	0x04, 0x28
        /*011e*/ 	.short	(.L_2752 - .L_2751)


	//   ....[0]....
.L_2751:
        /*0120*/ 	.word	0x00005a90


	//   ....[1]....
        /*0124*/ 	.word	0x00005ac0


	//   ....[2]....
        /*0128*/ 	.word	0x00005b10


	//   ....[3]....
        /*012c*/ 	.word	0x00005b30


	//   ....[4]....
        /*0130*/ 	.word	0x00005b50


	//   ....[5]....
        /*0134*/ 	.word	0x000065c0


	//   ....[6]....
        /*0138*/ 	.word	0x000065e0


	//   ....[7]....
        /*013c*/ 	.word	0x00006600


	//   ....[8]....
        /*0140*/ 	.word	0x00006620


	//   ....[9]....
        /*0144*/ 	.word	0x00006640


	//   ....[10]....
        /*0148*/ 	.word	0x00007fa0


	//   ....[11]....
        /*014c*/ 	.word	0x00008010


	//   ....[12]....
        /*0150*/ 	.word	0x00008080


	//   ....[13]....
        /*0154*/ 	.word	0x000080f0


	//   ....[14]....
        /*0158*/ 	.word	0x00008160


	//   ....[15]....
        /*015c*/ 	.word	0x00008c40


	//   ....[16]....
        /*0160*/ 	.word	0x00008ca0


	//   ....[17]....
        /*0164*/ 	.word	0x00008d00


	//   ....[18]....
        /*0168*/ 	.word	0x00008d60


	//   ....[19]....
        /*016c*/ 	.word	0x00008dc0


	//----- nvinfo : EIATTR_EXIT_INSTR_OFFSETS
	.align		4
.L_2752:
        /*0170*/ 	.byte	0x04, 0x1c
        /*0172*/ 	.short	(.L_2754 - .L_2753)


	//   ....[0]....
.L_2753:
        /*0174*/ 	.word	0x00000e30


	//   ....[1]....
        /*0178*/ 	.word	0x00007f40


	//----- nvinfo : EIATTR_MAX_THREADS
	.align		4
.L_2754:
        /*017c*/ 	.byte	0x04, 0x05
        /*017e*/ 	.short	(.L_2756 - .L_2755)
.L_2755:
        /*0180*/ 	.word	0x00000080
        /*0184*/ 	.word	0x00000001
        /*0188*/ 	.word	0x00000001


	//----- nvinfo : EIATTR_CRS_STACK_SIZE
	.align		4
.L_2756:
        /*018c*/ 	.byte	0x04, 0x1e
        /*018e*/ 	.short	(.L_2758 - .L_2757)
.L_2757:
        /*0190*/ 	.word	0x00000000
.L_2758:


//--------------------- .nv.info._ZN10layer_norm13ln_fwd_kernelINS_13Kernel_traitsIf6__halfS2_S2_fjLj2560ELj1ELj4ELj1ELj16ENS_18Kernel_traits_baseILj2560EfS2_S2_S2_fjLj128EEEEELb0ELb0ELb1ELb1EEEvNS_9FwdParamsE --------------------------
	.section	.nv.info._ZN10layer_norm13ln_fwd_kernelINS_13Kernel_traitsIf6__halfS2_S2_fjLj2560ELj1ELj4ELj1ELj16ENS_18Kernel_traits_baseILj2560EfS2_S2_S2_fjLj128EEEEELb0ELb0ELb1ELb1EEEvNS_9FwdParamsE,"",@"SHT_CUDA_INFO"
	.sectionflags	@""
	.align	4


	//----- nvinfo : EIATTR_CUDA_API_VERSION
	.align		4
        /*0000*/ 	.byte	0x04, 0x37
        /*0002*/ 	.short	(.L_2760 - .L_2759)
.L_2759:
        /*0004*/ 	.word	0x00000082


	//----- nvinfo : EIATTR_SW2861232_WAR
	.align		4
.L_2760:
        /*0008*/ 	.byte	0x01, 0x35
	.zero		2


	//----- nvinfo : EIATTR_PARAM_CBANK
	.align		4
        /*000c*/ 	.byte	0x04, 0x0a
        /*000e*/ 	.short	(.L_2762 - .L_2761)
	.align		4
.L_2761:
        /*0010*/ 	.word	index@(.nv.constant0._ZN10layer_norm13ln_fwd_kernelINS_13Kernel_traitsIf6__halfS2_S2_fjLj2560ELj1ELj4ELj1ELj16ENS_18Kernel_traits_baseILj2560EfS2_S2_S2_fjLj128EEEEELb0ELb0ELb1ELb1EEEvNS_9FwdParamsE)
        /*0014*/ 	.short	0x0160
        /*0016*/ 	.short	0x00e8


	//----- nvinfo : EIATTR_CBANK_PARAM_SIZE
	.align		4
.L_2762:
        /*0018*/ 	.byte	0x03, 0x19
        /*001a*/ 	.short	0x00e8


	//----- nvinfo : EIATTR_KPARAM_INFO
	.align		4
        /*001c*/ 	.byte	0x04, 0x17
        /*001e*/ 	.short	(.L_2764 - .L_2763)
.L_2763:
        /*0020*/ 	.word	0x00000000
        /*0024*/ 	.short	0x0000
        /*0026*/ 	.short	0x0000
        /*0028*/ 	.byte	0x00, 0xf0, 0xa1, 0x03


	//----- nvinfo : EIATTR_MAXREG_COUNT
	.align		4
.L_2764:
        /*002c*/ 	.byte	0x03, 0x1b
        /*002e*/ 	.short	0x00ff


	//----- nvinfo : EIATTR_ANNOTATIONS
	.align		4
        /*0030*/ 	.byte	0x04, 0x55
        /*0032*/ 	.short	(.L_2766 - .L_2765)


	//   ....[0]....
.L_2765:
        /*0034*/ 	.word	0x00000001
        /*0038*/ 	.byte	0x20, 0x06, 0x00, 0x00, 0x01, 0x00, 0x00, 0x00, 0x30, 0x06, 0x00, 0x00, 0x01, 0x00, 0x00, 0x00
        /*0048*/ 	.byte	0xf0, 0x07, 0x00, 0x00, 0x01, 0x00, 0x00, 0x00, 0xb0, 0x56, 0x00, 0x00, 0x01, 0x00, 0x00, 0x00
        /*0058*/ 	.byte	0x10, 0x58, 0x00, 0x00, 0x01, 0x00, 0x00, 0x00, 0x40, 0x58, 0x00, 0x00, 0x01, 0x00, 0x00, 0x00
        /*0068*/ 	.byte	0xe0, 0x58, 0x00, 0x00, 0x01, 0x00, 0x00, 0x00, 0x00, 0x59, 0x00, 0x00


	//----- nvinfo : EIATTR_MERCURY_ISA_VERSION
	.align		4
.L_2766:
        /*0074*/ 	.byte	0x03, 0x5f
        /*0076*/ 	.short	0x0000


	//----- nvinfo : EIATTR_COOP_GROUP_MASK_REGIDS
	.align		4
        /*0078*/ 	.byte	0x04, 0x29
        /*007a*/ 	.short	(.L_2768 - .L_2767)


	//   ....[0]....
.L_2767:
        /*007c*/ 	.word	0xffffffff


	//   ....[1]....
        /*0080*/ 	.word	0xffffffff


	//   ....[2]....
        /*0084*/ 	.word	0xffffffff


	//   ....[3]....
        /*0088*/ 	.word	0xffffffff


	//   ....[4]....
        /*008c*/ 	.word	0xffffffff


	//   ....[5]....
        /*0090*/ 	.word	0xffffffff


	//   ....[6]....
        /*0094*/ 	.word	0xffffffff


	//   ....[7]....
        /*0098*/ 	.word	0xffffffff


	//   ....[8]....
        /*009c*/ 	.word	0xffffffff


	//   ....[9]....
        /*00a0*/ 	.word	0xffffffff


	//   ....[10]....
        /*00a4*/ 	.word	0xffffffff


	//   ....[11]....
        /*00a8*/ 	.word	0xffffffff


	//   ....[12]....
        /*00ac*/ 	.word	0xffffffff


	//   ....[13]....
        /*00b0*/ 	.word	0xffffffff


	//   ....[14]....
        /*00b4*/ 	.word	0xffffffff


	//   ....[15]....
        /*00b8*/ 	.word	0xffffffff


	//   ....[16]....
        /*00bc*/ 	.word	0xffffffff


	//   ....[17]....
        /*00c0*/ 	.word	0xffffffff


	//   ....[18]....
        /*00c4*/ 	.word	0xffffffff


	//   ....[19]....
        /*00c8*/ 	.word	0xffffffff


	//----- nvinfo : EIATTR_COOP_GROUP_INSTR_OFFSETS
	.align		4
.L_2768:
        /*00cc*/ 	.byte	0x04, 0x28
        /*00ce*/ 	.short	(.L_2770 - .L_2769)


	//   ....[0]....
.L_2769:
        /*00d0*/ 	.word	0x00004b60


	//   ....[1]....
        /*00d4*/ 	.word	0x00004b90


	//   ....[2]....
        /*00d8*/ 	.word	0x00004bb0


	//   ....[3]....
        /*00dc*/ 	.word	0x00004bd0


	//   ....[4]....
        /*00e0*/ 	.word	0x00004bf0


	//   ....[5]....
        /*00e4*/ 	.word	0x00005620


	//   ....[6]....
        /*00e8*/ 	.word	0x00005640


	//   ....[7]....
        /*00ec*/ 	.word	0x00005660


	//   ....[8]....
        /*00f0*/ 	.word	0x00005680


	//   ....[9]....
        /*00f4*/ 	.word	0x000056a0


	//   ....[10]....
        /*00f8*/ 	.word	0x00006f30


	//   ....[11]....
        /*00fc*/ 	.word	0x00006fa0


	//   ....[12]....
        /*0100*/ 	.word	0x00007010


	//   ....[13]....
        /*0104*/ 	.word	0x00007080


	//   ....[14]....
        /*0108*/ 	.word	0x000070f0


	//   ....[15]....
        /*010c*/ 	.word	0x00007b60


	//   ....[16]....
        /*0110*/ 	.word	0x00007bc0


	//   ....[17]....
        /*0114*/ 	.word	0x00007c20


	//   ....[18]....
        /*0118*/ 	.word	0x00007c80


	//   ....[19]....
        /*011c*/ 	.word	0x00007ce0


	//----- nvinfo : EIATTR_EXIT_INSTR_OFFSETS
	.align		4
.L_2770:
        /*0120*/ 	.byte	0x04, 0x1c
        /*0122*/ 	.short	(.L_2772 - .L_2771)


	//   ....[0]....
.L_2771:
        /*0124*/ 	.word	0x000004c0


	//   ....[1]....
        /*0128*/ 	.word	0x00006ed0


	//----- nvinfo : EIATTR_MAX_THREADS
	.align		4
.L_2772:
        /*012c*/ 	.byte	0x04, 0x05
        /*012e*/ 	.short	(.L_2774 - .L_2773)
.L_2773:
        /*0130*/ 	.word	0x00000080
        /*0134*/ 	.word	0x00000001
        /*0138*/ 	.word	0x00000001


	//----- nvinfo : EIATTR_CRS_STACK_SIZE
	.align		4
.L_2774:
        /*013c*/ 	.byte	0x04, 0x1e
        /*013e*/ 	.short	(.L_2776 - .L_2775)
.L_2775:
        /*0140*/ 	.word	0x00000000
.L_2776:


//--------------------- .nv.info._ZN10layer_norm13ln_fwd_kernelINS_13Kernel_traitsIf6__halfS2_S2_fjLj2560ELj1ELj4ELj1ELj16ENS_18Kernel_traits_baseILj2560EfS2_S2_S2_fjLj128EEEEELb0ELb1ELb0ELb0EEEvNS_9FwdParamsE --------------------------
	.section	.nv.info._ZN10layer_norm13ln_fwd_kernelINS_13Kernel_traitsIf6__halfS2_S2_fjLj2560ELj1ELj4ELj1ELj16ENS_18Kernel_traits_baseILj2560EfS2_S2_S2_fjLj128EEEEELb0ELb1ELb0ELb0EEEvNS_9FwdParamsE,"",@"SHT_CUDA_INFO"
	.sectionflags	@""
	.align	4


	//----- nvinfo : EIATTR_CUDA_API_VERSION
	.align		4
        /*0000*/ 	.byte	0x04, 0x37
        /*0002*/ 	.short	(.L_2778 - .L_2777)
.L_2777:
        /*0004*/ 	.word	0x00000082


	//----- nvinfo : EIATTR_SW2861232_WAR
	.align		4
.L_2778:
        /*0008*/ 	.byte	0x01, 0x35
	.zero		2


	//----- nvinfo : EIATTR_PARAM_CBANK
	.align		4
        /*000c*/ 	.byte	0x04, 0x0a
        /*000e*/ 	.short	(.L_2780 - .L_2779)
	.align		4
.L_2779:
        /*0010*/ 	.word	index@(.nv.constant0._ZN10layer_norm13ln_fwd_kernelINS_13Kernel_traitsIf6__halfS2_S2_fjLj2560ELj1ELj4ELj1ELj16ENS_18Kernel_traits_baseILj2560EfS2_S2_S2_fjLj128EEEEELb0ELb1ELb0ELb0EEEvNS_9FwdParamsE)
        /*0014*/ 	.short	0x0160
        /*0016*/ 	.short	0x00e8


	//----- nvinfo : EIATTR_CBANK_PARAM_SIZE
	.align		4
.L_2780:
        /*0018*/ 	.byte	0x03, 0x19
        /*001a*/ 	.short	0x00e8


	//----- nvinfo : EIATTR_KPARAM_INFO
	.align		4
        /*001c*/ 	.byte	0x04, 0x17
        /*001e*/ 	.short	(.L_2782 - .L_2781)
.L_2781:
        /*0020*/ 	.word	0x00000000
        /*0024*/ 	.short	0x0000
        /*0026*/ 	.short	0x0000
        /*0028*/ 	.byte	0x00, 0xf0, 0xa1, 0x03


	//----- nvinfo : EIATTR_MAXREG_COUNT
	.align		4
.L_2782:
        /*002c*/ 	.byte	0x03, 0x1b
        /*002e*/ 	.short	0x00ff


	//----- nvinfo : EIATTR_ANNOTATIONS
	.align		4
        /*0030*/ 	.byte	0x04, 0x55
        /*0032*/ 	.short	(.L_2784 - .L_2783)


	//   ....[0]....
.L_2783:
        /* <DEDUP_REMOVED lines=69> */


	//----- nvinfo : EIATTR_MERCURY_ISA_VERSION
	.align		4
.L_2784:
        /*0474*/ 	.byte	0x03, 0x5f
        /*0476*/ 	.short	0x0000


	//----- nvinfo : EIATTR_COOP_GROUP_MASK_REGIDS
	.align		4
        /*0478*/ 	.byte	0x04, 0x29
        /*047a*/ 	.short	(.L_2786 - .L_2785)


	//   ....[0]....
.L_2785:
        /*047c*/ 	.word	0xffffffff


	//   ....[1]....
        /*0480*/ 	.word	0xffffffff


	//   ....[2]....
        /*0484*/ 	.word	0xffffffff


	//   ....[3]....
        /*0488*/ 	.word	0xffffffff


	//   ....[4]....
        /*048c*/ 	.word	0xffffffff


	//   ....[5]....
        /*0490*/ 	.word	0xffffffff


	//   ....[6]....
        /*0494*/ 	.word	0xffffffff


	//   ....[7]....
        /*0498*/ 	.word	0xffffffff


	//   ....[8]....
        /*049c*/ 	.word	0xffffffff


	//   ....[9]....
        /*04a0*/ 	.word	0xffffffff


	//   ....[10]....
        /*04a4*/ 	.word	0xffffffff


	//   ....[11]....
        /*04a8*/ 	.word	0xffffffff


	//   ....[12]....
        /*04ac*/ 	.word	0xffffffff


	//   ....[13]....
        /*04b0*/ 	.word	0xffffffff


	//   ....[14]....
        /*04b4*/ 	.word	0xffffffff


	//   ....[15]....
        /*04b8*/ 	.word	0xffffffff


	//   ....[16]....
        /*04bc*/ 	.word	0xffffffff


	//   ....[17]....
        /*04c0*/ 	.word	0xffffffff


	//   ....[18]....
        /*04c4*/ 	.word	0xffffffff


	//   ....[19]....
        /*04c8*/ 	.word	0xffffffff


	//----- nvinfo : EIATTR_COOP_GROUP_INSTR_OFFSETS
	.align		4
.L_2786:
        /*04cc*/ 	.byte	0x04, 0x28
        /*04ce*/ 	.short	(.L_2788 - .L_2787)


	//   ....[0]....
.L_2787:
        /*04d0*/ 	.word	0x00004430


	//   ....[1]....
        /*04d4*/ 	.word	0x00004460


	//   ....[2]....
        /*04d8*/ 	.word	0x000044b0


	//   ....[3]....
        /*04dc*/ 	.word	0x000044d0


	//   ....[4]....
        /*04e0*/ 	.word	0x000044f0


	//   ....[5]....
        /*04e4*/ 	.word	0x00004f70


	//   ....[6]....
        /*04e8*/ 	.word	0x00004f90


	//   ....[7]....
        /*04ec*/ 	.word	0x00004fb0


	//   ....[8]....
        /*04f0*/ 	.word	0x00004fd0


	//   ....[9]....
        /*04f4*/ 	.word	0x00004ff0


	//   ....[10]....
        /*04f8*/ 	.word	0x00006940


	//   ....[11]....
        /*04fc*/ 	.word	0x000069b0


	//   ....[12]....
        /*0500*/ 	.word	0x00006a20


	//   ....[13]....
        /*0504*/ 	.word	0x00006a90


	//   ....[14]....
        /*0508*/ 	.word	0x00006b00


	//   ....[15]....
        /*050c*/ 	.word	0x000075f0


	//   ....[16]....
        /*0510*/ 	.word	0x00007650


	//   ....[17]....
        /*0514*/ 	.word	0x000076b0


	//   ....[18]....
        /*0518*/ 	.word	0x00007710


	//   ....[19]....
        /*051c*/ 	.word	0x00007770


	//----- nvinfo : EIATTR_EXIT_INSTR_OFFSETS
	.align		4
.L_2788:
        /*0520*/ 	.byte	0x04, 0x1c
        /*0522*/ 	.short	(.L_2790 - .L_2789)


	//   ....[0]....
.L_2789:
        /*0524*/ 	.word	0x00001310


	//   ....[1]....
        /*0528*/ 	.word	0x000068e0


	//----- nvinfo : EIATTR_MAX_THREADS
	.align		4
.L_2790:
        /*052c*/ 	.byte	0x04, 0x05
        /*052e*/ 	.short	(.L_2792 - .L_2791)
.L_2791:
        /*0530*/ 	.word	0x00000080
        /*0534*/ 	.word	0x00000001
        /*0538*/ 	.word	0x00000001


	//----- nvinfo : EIATTR_CRS_STACK_SIZE
	.align		4
.L_2792:
        /*053c*/ 	.byte	0x04, 0x1e
        /*053e*/ 	.short	(.L_2794 - .L_2793)
.L_2793:
        /*0540*/ 	.word	0x00000000
.L_2794:


//--------------------- .nv.info._ZN10layer_norm13ln_fwd_kernelINS_13Kernel_traitsIf6__halfS2_S2_fjLj2560ELj1ELj4ELj1ELj16ENS_18Kernel_traits_baseILj2560EfS2_S2_S2_fjLj128EEEEELb0ELb1ELb0ELb1EEEvNS_9FwdParamsE --------------------------
	.section	.nv.info._ZN10layer_norm13ln_fwd_kernelINS_13Kernel_traitsIf6__halfS2_S2_fjLj2560ELj1ELj4ELj1ELj16ENS_18Kernel_traits_baseILj2560EfS2_S2_S2_fjLj128EEEEELb0ELb1ELb0ELb1EEEvNS_9FwdParamsE,"",@"SHT_CUDA_INFO"
	.sectionflags	@""
	.align	4


	//----- nvinfo : EIATTR_CUDA_API_VERSION
	.align		4
        /*0000*/ 	.byte	0x04, 0x37
        /*0002*/ 	.short	(.L_2796 - .L_2795)
.L_2795:
        /*0004*/ 	.word	0x00000082


	//----- nvinfo : EIATTR_SW2861232_WAR
	.align		4
.L_2796:
        /*0008*/ 	.byte	0x01, 0x35
	.zero		2


	//----- nvinfo : EIATTR_PARAM_CBANK
	.align		4
        /*000c*/ 	.byte	0x04, 0x0a
        /*000e*/ 	.short	(.L_2798 - .L_2797)
	.align		4
.L_2797:
        /*0010*/ 	.word	index@(.nv.constant0._ZN10layer_norm13ln_fwd_kernelINS_13Kernel_traitsIf6__halfS2_S2_fjLj2560ELj1ELj4ELj1ELj16ENS_18Kernel_traits_baseILj2560EfS2_S2_S2_fjLj128EEEEELb0ELb1ELb0ELb1EEEvNS_9FwdParamsE)
        /*0014*/ 	.short	0x0160
        /*0016*/ 	.short	0x00e8


	//----- nvinfo : EIATTR_CBANK_PARAM_SIZE
	.align		4
.L_2798:
        /*0018*/ 	.byte	0x03, 0x19
        /*001a*/ 	.short	0x00e8


	//----- nvinfo : EIATTR_KPARAM_INFO
	.align		4
        /*001c*/ 	.byte	0x04, 0x17
        /*001e*/ 	.short	(.L_2800 - .L_2799)
.L_2799:
        /*0020*/ 	.word	0x00000000
        /*0024*/ 	.short	0x0000
        /*0026*/ 	.short	0x0000
        /*0028*/ 	.byte	0x00, 0xf0, 0xa1, 0x03


	//----- nvinfo : EIATTR_MAXREG_COUNT
	.align		4
.L_2800:
        /*002c*/ 	.byte	0x03, 0x1b
        /*002e*/ 	.short	0x00ff


	//----- nvinfo : EIATTR_ANNOTATIONS
	.align		4
        /*0030*/ 	.byte	0x04, 0x55
        /*0032*/ 	.short	(.L_2802 - .L_2801)


	//   ....[0]....
.L_2801:
        /* <DEDUP_REMOVED lines=71> */


	//----- nvinfo : EIATTR_MERCURY_ISA_VERSION
	.align		4
.L_2802:
        /*0494*/ 	.byte	0x03, 0x5f
        /*0496*/ 	.short	0x0000


	//----- nvinfo : EIATTR_COOP_GROUP_MASK_REGIDS
	.align		4
        /*0498*/ 	.byte	0x04, 0x29
        /*049a*/ 	.short	(.L_2804 - .L_2803)


	//   ....[0]....
.L_2803:
        /*049c*/ 	.word	0xffffffff


	//   ....[1]....
        /*04a0*/ 	.word	0xffffffff


	//   ....[2]....
        /*04a4*/ 	.word	0xffffffff


	//   ....[3]....
        /*04a8*/ 	.word	0xffffffff


	//   ....[4]....
        /*04ac*/ 	.word	0xffffffff


	//   ....[5]....
        /*04b0*/ 	.word	0xffffffff


	//   ....[6]....
        /*04b4*/ 	.word	0xffffffff


	//   ....[7]....
        /*04b8*/ 	.word	0xffffffff


	//   ....[8]....
        /*04bc*/ 	.word	0xffffffff


	//   ....[9]....
        /*04c0*/ 	.word	0xffffffff


	//   ....[10]....
        /*04c4*/ 	.word	0xffffffff


	//   ....[11]....
        /*04c8*/ 	.word	0xffffffff


	//   ....[12]....
        /*04cc*/ 	.word	0xffffffff


	//   ....[13]....
        /*04d0*/ 	.word	0xffffffff


	//   ....[14]....
        /*04d4*/ 	.word	0xffffffff


	//   ....[15]....
        /*04d8*/ 	.word	0xffffffff


	//   ....[16]....
        /*04dc*/ 	.word	0xffffffff


	//   ....[17]....
        /*04e0*/ 	.word	0xffffffff


	//   ....[18]....
        /*04e4*/ 	.word	0xffffffff


	//   ....[19]....
        /*04e8*/ 	.word	0xffffffff


	//----- nvinfo : EIATTR_COOP_GROUP_INSTR_OFFSETS
	.align		4
.L_2804:
        /*04ec*/ 	.byte	0x04, 0x28
        /*04ee*/ 	.short	(.L_2806 - .L_2805)


	//   ....[0]....
.L_2805:
        /*04f0*/ 	.word	0x00003320


	//   ....[1]....
        /*04f4*/ 	.word	0x00003350


	//   ....[2]....
        /*04f8*/ 	.word	0x00003370


	//   ....[3]....
        /*04fc*/ 	.word	0x00003390


	//   ....[4]....
        /*0500*/ 	.word	0x000033b0


	//   ....[5]....
        /*0504*/ 	.word	0x00003de0


	//   ....[6]....
        /*0508*/ 	.word	0x00003e00


	//   ....[7]....
        /*050c*/ 	.word	0x00003e20


	//   ....[8]....
        /*0510*/ 	.word	0x00003e40


	//   ....[9]....
        /*0514*/ 	.word	0x00003e60


	//   ....[10]....
        /*0518*/ 	.word	0x00005670


	//   ....[11]....
        /*051c*/ 	.word	0x000056e0


	//   ....[12]....
        /*0520*/ 	.word	0x00005750


	//   ....[13]....
        /*0524*/ 	.word	0x000057c0


	//   ....[14]....
        /*0528*/ 	.word	0x00005830


	//   ....[15]....
        /*052c*/ 	.word	0x000062a0


	//   ....[16]....
        /*0530*/ 	.word	0x00006300


	//   ....[17]....
        /*0534*/ 	.word	0x00006360


	//   ....[18]....
        /*0538*/ 	.word	0x000063c0


	//   ....[19]....
        /*053c*/ 	.word	0x00006420


	//----- nvinfo : EIATTR_EXIT_INSTR_OFFSETS
	.align		4
.L_2806:
        /*0540*/ 	.byte	0x04, 0x1c
        /*0542*/ 	.short	(.L_2808 - .L_2807)


	//   ....[0]....
.L_2807:
        /*0544*/ 	.word	0x000004f0


	//   ....[1]....
        /*0548*/ 	.word	0x00005610


	//----- nvinfo : EIATTR_MAX_THREADS
	.align		4
.L_2808:
        /*054c*/ 	.byte	0x04, 0x05
        /*054e*/ 	.short	(.L_2810 - .L_2809)
.L_2809:
        /*0550*/ 	.word	0x00000080
        /*0554*/ 	.word	0x00000001
        /*0558*/ 	.word	0x00000001


	//----- nvinfo : EIATTR_CRS_STACK_SIZE
	.align		4
.L_2810:
        /*055c*/ 	.byte	0x04, 0x1e
        /*055e*/ 	.short	(.L_2812 - .L_2811)
.L_2811:
        /*0560*/ 	.word	0x00000000
.L_2812:


//--------------------- .nv.info._ZN10layer_norm13ln_fwd_kernelINS_13Kernel_traitsIf6__halfS2_S2_fjLj2560ELj1ELj4ELj1ELj16ENS_18Kernel_traits_baseILj2560EfS2_S2_S2_fjLj128EEEEELb0ELb1ELb1ELb0EEEvNS_9FwdParamsE --------------------------
	.section	.nv.info._ZN10layer_norm13ln_fwd_kernelINS_13Kernel_traitsIf6__halfS2_S2_fjLj2560ELj1ELj4ELj1ELj16ENS_18Kernel_traits_baseILj2560EfS2_S2_S2_fjLj128EEEEELb0ELb1ELb1ELb0EEEvNS_9FwdParamsE,"",@"SHT_CUDA_INFO"
	.sectionflags	@""
	.align	4


	//----- nvinfo : EIATTR_CUDA_API_VERSION
	.align		4
        /*0000*/ 	.byte	0x04, 0x37
        /*0002*/ 	.short	(.L_2814 - .L_2813)
.L_2813:
        /*0004*/ 	.word	0x00000082


	//----- nvinfo : EIATTR_SW2861232_WAR
	.align		4
.L_2814:
        /*0008*/ 	.byte	0x01, 0x35
	.zero		2


	//----- nvinfo : EIATTR_PARAM_CBANK
	.align		4
        /*000c*/ 	.byte	0x04, 0x0a
        /*000e*/ 	.short	(.L_2816 - .L_2815)
	.align		4
.L_2815:
        /*0010*/ 	.word	index@(.nv.constant0._ZN10layer_norm13ln_fwd_kernelINS_13Kernel_traitsIf6__halfS2_S2_fjLj2560ELj1ELj4ELj1ELj16ENS_18Kernel_traits_baseILj2560EfS2_S2_S2_fjLj128EEEEELb0ELb1ELb1ELb0EEEvNS_9FwdParamsE)
        /*0014*/ 	.short	0x0160
        /*0016*/ 	.short	0x00e8


	//----- nvinfo : EIATTR_CBANK_PARAM_SIZE
	.align		4
.L_2816:
        /*0018*/ 	.byte	0x03, 0x19
        /*001a*/ 	.short	0x00e8


	//----- nvinfo : EIATTR_KPARAM_INFO
	.align		4
        /*001c*/ 	.byte	0x04, 0x17
        /*001e*/ 	.short	(.L_2818 - .L_2817)
.L_2817:
        /*0020*/ 	.word	0x00000000
        /*0024*/ 	.short	0x0000
        /*0026*/ 	.short	0x0000
        /*0028*/ 	.byte	0x00, 0xf0, 0xa1, 0x03


	//----- nvinfo : EIATTR_MAXREG_COUNT
	.align		4
.L_2818:
        /*002c*/ 	.byte	0x03, 0x1b
        /*002e*/ 	.short	0x00ff


	//----- nvinfo : EIATTR_ANNOTATIONS
	.align		4
        /*0030*/ 	.byte	0x04, 0x55
        /*0032*/ 	.short	(.L_2820 - .L_2819)


	//   ....[0]....
.L_2819:
        /* <DEDUP_REMOVED lines=72> */


	//----- nvinfo : EIATTR_MERCURY_ISA_VERSION
	.align		4
.L_2820:
        /*04a4*/ 	.byte	0x03, 0x5f
        /*04a6*/ 	.short	0x0000


	//----- nvinfo : EIATTR_COOP_GROUP_MASK_REGIDS
	.align		4
        /*04a8*/ 	.byte	0x04, 0x29
        /*04aa*/ 	.short	(.L_2822 - .L_2821)


	//   ....[0]....
.L_2821:
        /*04ac*/ 	.word	0xffffffff


	//   ....[1]....
        /*04b0*/ 	.word	0xffffffff


	//   ....[2]....
        /*04b4*/ 	.word	0xffffffff


	//   ....[3]....
        /*04b8*/ 	.word	0xffffffff


	//   ....[4]....
        /*04bc*/ 	.word	0xffffffff


	//   ....[5]....
        /*04c0*/ 	.word	0xffffffff


	//   ....[6]....
        /*04c4*/ 	.word	0xffffffff


	//   ....[7]....
        /*04c8*/ 	.word	0xffffffff


	//   ....[8]....
        /*04cc*/ 	.word	0xffffffff


	//   ....[9]....
        /*04d0*/ 	.word	0xffffffff


	//   ....[10]....
        /*04d4*/ 	.word	0xffffffff


	//   ....[11]....
        /*04d8*/ 	.word	0xffffffff


	//   ....[12]....
        /*04dc*/ 	.word	0xffffffff


	//   ....[13]....
        /*04e0*/ 	.word	0xffffffff


	//   ....[14]....
        /*04e4*/ 	.word	0xffffffff


	//   ....[15]....
        /*04e8*/ 	.word	0xffffffff


	//   ....[16]....
        /*04ec*/ 	.word	0xffffffff


	//   ....[17]....
        /*04f0*/ 	.word	0xffffffff


	//   ....[18]....
        /*04f4*/ 	.word	0xffffffff


	//   ....[19]....
        /*04f8*/ 	.word	0xffffffff


	//----- nvinfo : EIATTR_COOP_GROUP_INSTR_OFFSETS
	.align		4
.L_2822:
        /*04fc*/ 	.byte	0x04, 0x28
        /*04fe*/ 	.short	(.L_2824 - .L_2823)


	//   ....[0]....
.L_2823:
        /*0500*/ 	.word	0x00006950


	//   ....[1]....
        /*0504*/ 	.word	0x00006980


	//   ....[2]....
        /*0508*/ 	.word	0x000069d0


	//   ....[3]....
        /*050c*/ 	.word	0x000069f0


	//   ....[4]....
        /*0510*/ 	.word	0x00006a10


	//   ....[5]....
        /*0514*/ 	.word	0x00007480


	//   ....[6]....
        /*0518*/ 	.word	0x000074a0


	//   ....[7]....
        /*051c*/ 	.word	0x000074c0


	//   ....[8]....
        /*0520*/ 	.word	0x000074e0


	//   ....[9]....
        /*0524*/ 	.word	0x00007500


	//   ....[10]....
        /*0528*/ 	.word	0x00008ee0


	//   ....[11]....
        /*052c*/ 	.word	0x00008f50


	//   ....[12]....
        /*0530*/ 	.word	0x00008fc0


	//   ....[13]....
        /*0534*/ 	.word	0x00009030


	//   ....[14]....
        /*0538*/ 	.word	0x000090a0


	//   ....[15]....
        /*053c*/ 	.word	0x00009b80


	//   ....[16]....
        /*0540*/ 	.word	0x00009be0


	//   ....[17]....
        /*0544*/ 	.word	0x00009c40


	//   ....[18]....
        /*0548*/ 	.word	0x00009ca0


	//   ....[19]....
        /*054c*/ 	.word	0x00009d00


	//----- nvinfo : EIATTR_EXIT_INSTR_OFFSETS
	.align		4
.L_2824:
        /*0550*/ 	.byte	0x04, 0x1c
        /*0552*/ 	.short	(.L_2826 - .L_2825)


	//   ....[0]....
.L_2825:
        /*0554*/ 	.word	0x00001330


	//   ....[1]....
        /*0558*/ 	.word	0x00008e80


	//----- nvinfo : EIATTR_MAX_THREADS
	.align		4
.L_2826:
        /*055c*/ 	.byte	0x04, 0x05
        /*055e*/ 	.short	(.L_2828 - .L_2827)
.L_2827:
        /*0560*/ 	.word	0x00000080
        /*0564*/ 	.word	0x00000001
        /*0568*/ 	.word	0x00000001


	//----- nvinfo : EIATTR_CRS_STACK_SIZE
	.align		4
.L_2828:
        /*056c*/ 	.byte	0x04, 0x1e
        /*056e*/ 	.short	(.L_2830 - .L_2829)
.L_2829:
        /*0570*/ 	.word	0x00000000
.L_2830:


//--------------------- .nv.info._ZN10layer_norm13ln_fwd_kernelINS_13Kernel_traitsIf6__halfS2_S2_fjLj2560ELj1ELj4ELj1ELj16ENS_18Kernel_traits_baseILj2560EfS2_S2_S2_fjLj128EEEEELb0ELb1ELb1ELb1EEEvNS_9FwdParamsE --------------------------
	.section	.nv.info._ZN10layer_norm13ln_fwd_kernelINS_13Kernel_traitsIf6__halfS2_S2_fjLj2560ELj1ELj4ELj1ELj16ENS_18Kernel_traits_baseILj2560EfS2_S2_S2_fjLj128EEEEELb0ELb1ELb1ELb1EEEvNS_9FwdParamsE,"",@"SHT_CUDA_INFO"
	.sectionflags	@""
	.align	4


	//----- nvinfo : EIATTR_CUDA_API_VERSION
	.align		4
        /*0000*/ 	.byte	0x04, 0x37
        /*0002*/ 	.short	(.L_2832 - .L_2831)
.L_2831:
        /*0004*/ 	.word	0x00000082


	//----- nvinfo : EIATTR_SW2861232_WAR
	.align		4
.L_2832:
        /*0008*/ 	.byte	0x01, 0x35
	.zero		2


	//----- nvinfo : EIATTR_PARAM_CBANK
	.align		4
        /*000c*/ 	.byte	0x04, 0x0a
        /*000e*/ 	.short	(.L_2834 - .L_2833)
	.align		4
.L_2833:
        /*0010*/ 	.word	index@(.nv.constant0._ZN10layer_norm13ln_fwd_kernelINS_13Kernel_traitsIf6__halfS2_S2_fjLj2560ELj1ELj4ELj1ELj16ENS_18Kernel_traits_baseILj2560EfS2_S2_S2_fjLj128EEEEELb0ELb1ELb1ELb1EEEvNS_9FwdParamsE)
        /*0014*/ 	.short	0x0160
        /*0016*/ 	.short	0x00e8


	//----- nvinfo : EIATTR_CBANK_PARAM_SIZE
	.align		4
.L_2834:
        /*0018*/ 	.byte	0x03, 0x19
        /*001a*/ 	.short	0x00e8


	//----- nvinfo : EIATTR_KPARAM_INFO
	.align		4
        /*001c*/ 	.byte	0x04, 0x17
        /*001e*/ 	.short	(.L_2836 - .L_2835)
.L_2835:
        /*0020*/ 	.word	0x00000000
        /*0024*/ 	.short	0x0000
        /*0026*/ 	.short	0x0000
        /*0028*/ 	.byte	0x00, 0xf0, 0xa1, 0x03


	//----- nvinfo : EIATTR_MAXREG_COUNT
	.align		4
.L_2836:
        /*002c*/ 	.byte	0x03, 0x1b
        /*002e*/ 	.short	0x00ff


	//----- nvinfo : EIATTR_ANNOTATIONS
	.align		4
        /*0030*/ 	.byte	0x04, 0x55
        /*0032*/ 	.short	(.L_2838 - .L_2837)


	//   ....[0]....
.L_2837:
        /* <DEDUP_REMOVED lines=66> */


	//----- nvinfo : EIATTR_MERCURY_ISA_VERSION
	.align		4
.L_2838:
        /*0444*/ 	.byte	0x03, 0x5f
        /*0446*/ 	.short	0x0000


	//----- nvinfo : EIATTR_COOP_GROUP_MASK_REGIDS
	.align		4
        /*0448*/ 	.byte	0x04, 0x29
        /*044a*/ 	.short	(.L_2840 - .L_2839)


	//   ....[0]....
.L_2839:
        /*044c*/ 	.word	0xffffffff


	//   ....[1]....
        /*0450*/ 	.word	0xffffffff


	//   ....[2]....
        /*0454*/ 	.word	0xffffffff


	//   ....[3]....
        /*0458*/ 	.word	0xffffffff


	//   ....[4]....
        /*045c*/ 	.word	0xffffffff


	//   ....[5]....
        /*0460*/ 	.word	0xffffffff


	//   ....[6]....
        /*0464*/ 	.word	0xffffffff


	//   ....[7]....
        /*0468*/ 	.word	0xffffffff


	//   ....[8]....
        /*046c*/ 	.word	0xffffffff


	//   ....[9]....
        /*0470*/ 	.word	0xffffffff


	//   ....[10]....
        /*0474*/ 	.word	0xffffffff


	//   ....[11]....
        /*0478*/ 	.word	0xffffffff


	//   ....[12]....
        /*047c*/ 	.word	0xffffffff


	//   ....[13]....
        /*0480*/ 	.word	0xffffffff


	//   ....[14]....
        /*0484*/ 	.word	0xffffffff


	//   ....[15]....
        /*0488*/ 	.word	0xffffffff


	//   ....[16]....
        /*048c*/ 	.word	0xffffffff


	//   ....[17]....
        /*0490*/ 	.word	0xffffffff


	//   ....[18]....
        /*0494*/ 	.word	0xffffffff


	//   ....[19]....
        /*0498*/ 	.word	0xffffffff


	//----- nvinfo : EIATTR_COOP_GROUP_INSTR_OFFSETS
	.align		4
.L_2840:
        /*049c*/ 	.byte	0x04, 0x28
        /*049e*/ 	.short	(.L_2842 - .L_2841)


	//   ....[0]....
.L_2841:
        /*04a0*/ 	.word	0x000056f0


	//   ....[1]....
        /*04a4*/ 	.word	0x00005720


	//   ....[2]....
        /*04a8*/ 	.word	0x00005740


	//   ....[3]....
        /*04ac*/ 	.word	0x00005760


	//   ....[4]....
        /*04b0*/ 	.word	0x00005780


	//   ....[5]....
        /*04b4*/ 	.word	0x000061b0


	//   ....[6]....
        /*04b8*/ 	.word	0x000061d0


	//   ....[7]....
        /*04bc*/ 	.word	0x000061f0


	//   ....[8]....
        /*04c0*/ 	.word	0x00006210


	//   ....[9]....
        /*04c4*/ 	.word	0x00006230


	//   ....[10]....
        /*04c8*/ 	.word	0x00007b10


	//   ....[11]....
        /*04cc*/ 	.word	0x00007b80


	//   ....[12]....
        /*04d0*/ 	.word	0x00007bf0


	//   ....[13]....
        /*04d4*/ 	.word	0x00007c60


	//   ....[14]....
        /*04d8*/ 	.word	0x00007cd0


	//   ....[15]....
        /*04dc*/ 	.word	0x00008740


	//   ....[16]....
        /*04e0*/ 	.word	0x000087a0


	//   ....[17]....
        /*04e4*/ 	.word	0x00008800


	//   ....[18]....
        /*04e8*/ 	.word	0x00008860


	//   ....[19]....
        /*04ec*/ 	.word	0x000088c0


	//----- nvinfo : EIATTR_EXIT_INSTR_OFFSETS
	.align		4
.L_2842:
        /*04f0*/ 	.byte	0x04, 0x1c
        /*04f2*/ 	.short	(.L_2844 - .L_2843)


	//   ....[0]....
.L_2843:
        /*04f4*/ 	.word	0x000004f0


	//   ....[1]....
        /*04f8*/ 	.word	0x00007ab0


	//----- nvinfo : EIATTR_MAX_THREADS
	.align		4
.L_2844:
        /*04fc*/ 	.byte	0x04, 0x05
        /*04fe*/ 	.short	(.L_2846 - .L_2845)
.L_2845:
        /*0500*/ 	.word	0x00000080
        /*0504*/ 	.word	0x00000001
        /*0508*/ 	.word	0x00000001


	//----- nvinfo : EIATTR_CRS_STACK_SIZE
	.align		4
.L_2846:
        /*050c*/ 	.byte	0x04, 0x1e
        /*050e*/ 	.short	(.L_2848 - .L_2847)
.L_2847:
        /*0510*/ 	.word	0x00000000
.L_2848:


//--------------------- .nv.info._ZN10layer_norm13ln_fwd_kernelINS_13Kernel_traitsIf6__halfS2_S2_fjLj2560ELj1ELj4ELj1ELj16ENS_18Kernel_traits_baseILj2560EfS2_S2_S2_fjLj128EEEEELb1ELb0ELb0ELb0EEEvNS_9FwdParamsE --------------------------
	.section	.nv.info._ZN10layer_norm13ln_fwd_kernelINS_13Kernel_traitsIf6__halfS2_S2_fjLj2560ELj1ELj4ELj1ELj16ENS_18Kernel_traits_baseILj2560EfS2_S2_S2_fjLj128EEEEELb1ELb0ELb0ELb0EEEvNS_9FwdParamsE,"",@"SHT_CUDA_INFO"
	.sectionflags	@""
	.align	4


	//----- nvinfo : EIATTR_CUDA_API_VERSION
	.align		4
        /*0000*/ 	.byte	0x04, 0x37
        /*0002*/ 	.short	(.L_2850 - .L_2849)
.L_2849:
        /*0004*/ 	.word	0x00000082


	//----- nvinfo : EIATTR_SW2861232_WAR
	.align		4
.L_2850:
        /*0008*/ 	.byte	0x01, 0x35
	.zero		2


	//----- nvinfo : EIATTR_PARAM_CBANK
	.align		4
        /*000c*/ 	.byte	0x04, 0x0a
        /*000e*/ 	.short	(.L_2852 - .L_2851)
	.align		4
.L_2851:
        /*0010*/ 	.word	index@(.nv.constant0._ZN10layer_norm13ln_fwd_kernelINS_13Kernel_traitsIf6__halfS2_S2_fjLj2560ELj1ELj4ELj1ELj16ENS_18Kernel_traits_baseILj2560EfS2_S2_S2_fjLj128EEEEELb1ELb0ELb0ELb0EEEvNS_9FwdParamsE)
        /*0014*/ 	.short	0x0160
        /*0016*/ 	.short	0x00e8


	//----- nvinfo : EIATTR_CBANK_PARAM_SIZE
	.align		4
.L_2852:
        /*0018*/ 	.byte	0x03, 0x19
        /*001a*/ 	.short	0x00e8


	//----- nvinfo : EIATTR_KPARAM_INFO
	.align		4
        /*001c*/ 	.byte	0x04, 0x17
        /*001e*/ 	.short	(.L_2854 - .L_2853)
.L_2853:
        /*0020*/ 	.word	0x00000000
        /*0024*/ 	.short	0x0000
        /*0026*/ 	.short	0x0000
        /*0028*/ 	.byte	0x00, 0xf0, 0xa1, 0x03


	//----- nvinfo : EIATTR_MAXREG_COUNT
	.align		4
.L_2854:
        /*002c*/ 	.byte	0x03, 0x1b
        /*002e*/ 	.short	0x00ff


	//----- nvinfo : EIATTR_ANNOTATIONS
	.align		4
        /*0030*/ 	.byte	0x04, 0x55
        /*0032*/ 	.short	(.L_2856 - .L_2855)


	//   ....[0]....
.L_2855:
        /* <DEDUP_REMOVED lines=15> */


	//----- nvinfo : EIATTR_MERCURY_ISA_VERSION
	.align		4
.L_2856:
        /*0114*/ 	.byte	0x03, 0x5f
        /*0116*/ 	.short	0x0000


	//----- nvinfo : EIATTR_COOP_GROUP_MASK_REGIDS
	.align		4
        /*0118*/ 	.byte	0x04, 0x29
        /*011a*/ 	.short	(.L_2858 - .L_2857)


	//   ....[0]....
.L_2857:
        /*011c*/ 	.word	0xffffffff


	//   ....[1]....
        /*0120*/ 	.word	0xffffffff


	//   ....[2]....
        /*0124*/ 	.word	0xffffffff


	//   ....[3]....
        /*0128*/ 	.word	0xffffffff


	//   ....[4]....
        /*012c*/ 	.word	0xffffffff


	//   ....[5]....
        /*0130*/ 	.word	0xffffffff


	//   ....[6]....
        /*0134*/ 	.word	0xffffffff


	//   ....[7]....
        /*0138*/ 	.word	0xffffffff


	//   ....[8]....
        /*013c*/ 	.word	0xffffffff


	//   ....[9]....
        /*0140*/ 	.word	0xffffffff


	//   ....[10]....
        /*0144*/ 	.word	0xffffffff


	//   ....[11]....
        /*0148*/ 	.word	0xffffffff


	//   ....[12]....
        /*014c*/ 	.word	0xffffffff


	//   ....[13]....
        /*0150*/ 	.word	0xffffffff


	//   ....[14]....
        /*0154*/ 	.word	0xffffffff


	//   ....[15]....
        /*0158*/ 	.word	0xffffffff


	//   ....[16]....
        /*015c*/ 	.word	0xffffffff


	//   ....[17]....
        /*0160*/ 	.word	0xffffffff


	//   ....[18]....
        /*0164*/ 	.word	0xffffffff


	//   ....[19]....
        /*0168*/ 	.word	0xffffffff


	//----- nvinfo : EIATTR_COOP_GROUP_INSTR_OFFSETS
	.align		4
.L_2858:
        /*016c*/ 	.byte	0x04, 0x28
        /*016e*/ 	.short	(.L_2860 - .L_2859)


	//   ....[0]....
.L_2859:
        /*0170*/ 	.word	0x0001d860


	//   ....[1]....
        /*0174*/ 	.word	0x0001d890


	//   ....[2]....
        /*0178*/ 	.word	0x0001d910


	//   ....[3]....
        /*017c*/ 	.word	0x0001d930


	//   ....[4]....
        /*0180*/ 	.word	0x0001d950


	//   ....[5]....
        /*0184*/ 	.word	0x0001e3d0


	//   ....[6]....
        /*0188*/ 	.word	0x0001e3f0


	//   ....[7]....
        /*018c*/ 	.word	0x0001e410


	//   ....[8]....
        /*0190*/ 	.word	0x0001e430


	//   ....[9]....
        /*0194*/ 	.word	0x0001e450


	//   ....[10]....
        /*0198*/ 	.word	0x0001fdc0


	//   ....[11]....
        /*019c*/ 	.word	0x0001fe30


	//   ....[12]....
        /*01a0*/ 	.word	0x0001fea0


	//   ....[13]....
        /*01a4*/ 	.word	0x0001ff10


	//   ....[14]....
        /*01a8*/ 	.word	0x0001ff80


	//   ....[15]....
        /*01ac*/ 	.word	0x00020aa0


	//   ....[16]....
        /*01b0*/ 	.word	0x00020b00


	//   ....[17]....
        /*01b4*/ 	.word	0x00020b60


	//   ....[18]....
        /*01b8*/ 	.word	0x00020bc0


	//   ....[19]....
        /*01bc*/ 	.word	0x00020c20


	//----- nvinfo : EIATTR_EXIT_INSTR_OFFSETS
	.align		4
.L_2860:
        /*01c0*/ 	.byte	0x04, 0x1c
        /*01c2*/ 	.short	(.L_2862 - .L_2861)


	//   ....[0]....
.L_2861:
        /*01c4*/ 	.word	0x000012f0


	//   ....[1]....
        /*01c8*/ 	.word	0x0001fd60


	//----- nvinfo : EIATTR_MAX_THREADS
	.align		4
.L_2862:
        /*01cc*/ 	.byte	0x04, 0x05
        /*01ce*/ 	.short	(.L_2864 - .L_2863)
.L_2863:
        /*01d0*/ 	.word	0x00000080
        /*01d4*/ 	.word	0x00000001
        /*01d8*/ 	.word	0x00000001


	//----- nvinfo : EIATTR_CRS_STACK_SIZE
	.align		4
.L_2864:
        /*01dc*/ 	.byte	0x04, 0x1e
        /*01de*/ 	.short	(.L_2866 - .L_2865)
.L_2865:
        /*01e0*/ 	.word	0x00000000
.L_2866:


//--------------------- .nv.info._ZN10layer_norm13ln_fwd_kernelINS_13Kernel_traitsIf6__halfS2_S2_fjLj2560ELj1ELj4ELj1ELj16ENS_18Kernel_traits_baseILj2560EfS2_S2_S2_fjLj128EEEEELb1ELb0ELb0ELb1EEEvNS_9FwdParamsE --------------------------
	.section	.nv.info._ZN10layer_norm13ln_fwd_kernelINS_13Kernel_traitsIf6__halfS2_S2_fjLj2560ELj1ELj4ELj1ELj16ENS_18Kernel_traits_baseILj2560EfS2_S2_S2_fjLj128EEEEELb1ELb0ELb0ELb1EEEvNS_9FwdParamsE,"",@"SHT_CUDA_INFO"
	.sectionflags	@""
	.align	4


	//----- nvinfo : EIATTR_CUDA_API_VERSION
	.align		4
        /*0000*/ 	.byte	0x04, 0x37
        /*0002*/ 	.short	(.L_2868 - .L_2867)
.L_2867:
        /*0004*/ 	.word	0x00000082


	//----- nvinfo : EIATTR_SW2861232_WAR
	.align		4
.L_2868:
        /*0008*/ 	.byte	0x01, 0x35
	.zero		2


	//----- nvinfo : EIATTR_PARAM_CBANK
	.align		4
        /*000c*/ 	.byte	0x04, 0x0a
        /*000e*/ 	.short	(.L_2870 - .L_2869)
	.align		4
.L_2869:
        /*0010*/ 	.word	index@(.nv.constant0._ZN10layer_norm13ln_fwd_kernelINS_13Kernel_traitsIf6__halfS2_S2_fjLj2560ELj1ELj4ELj1ELj16ENS_18Kernel_traits_baseILj2560EfS2_S2_S2_fjLj128EEEEELb1ELb0ELb0ELb1EEEvNS_9FwdParamsE)
        /*0014*/ 	.short	0x0160
        /*0016*/ 	.short	0x00e8


	//----- nvinfo : EIATTR_CBANK_PARAM_SIZE
	.align		4
.L_2870:
        /*0018*/ 	.byte	0x03, 0x19
        /*001a*/ 	.short	0x00e8


	//----- nvinfo : EIATTR_KPARAM_INFO
	.align		4
        /*001c*/ 	.byte	0x04, 0x17
        /*001e*/ 	.short	(.L_2872 - .L_2871)
.L_2871:
        /*0020*/ 	.word	0x00000000
        /*0024*/ 	.short	0x0000
        /*0026*/ 	.short	0x0000
        /*0028*/ 	.byte	0x00, 0xf0, 0xa1, 0x03


	//----- nvinfo : EIATTR_MAXREG_COUNT
	.align		4
.L_2872:
        /*002c*/ 	.byte	0x03, 0x1b
        /*002e*/ 	.short	0x00ff


	//----- nvinfo : EIATTR_ANNOTATIONS
	.align		4
        /*0030*/ 	.byte	0x04, 0x55
        /*0032*/ 	.short	(.L_2874 - .L_2873)


	//   ....[0]....
.L_2873:
        /* <DEDUP_REMOVED lines=18> */


	//----- nvinfo : EIATTR_MERCURY_ISA_VERSION
	.align		4
.L_2874:
        /*0144*/ 	.byte	0x03, 0x5f
        /*0146*/ 	.short	0x0000


	//----- nvinfo : EIATTR_COOP_GROUP_MASK_REGIDS
	.align		4
        /*0148*/ 	.byte	0x04, 0x29
        /*014a*/ 	.short	(.L_2876 - .L_2875)


	//   ....[0]....
.L_2875:
        /*014c*/ 	.word	0xffffffff


	//   ....[1]....
        /*0150*/ 	.word	0xffffffff


	//   ....[2]....
        /*0154*/ 	.word	0xffffffff


	//   ....[3]....
        /*0158*/ 	.word	0xffffffff


	//   ....[4]....
        /*015c*/ 	.word	0xffffffff


	//   ....[5]....
        /*0160*/ 	.word	0xffffffff


	//   ....[6]....
        /*0164*/ 	.word	0xffffffff


	//   ....[7]....
        /*0168*/ 	.word	0xffffffff


	//   ....[8]....
        /*016c*/ 	.word	0xffffffff


	//   ....[9]....
        /*0170*/ 	.word	0xffffffff


	//   ....[10]....
        /*0174*/ 	.word	0xffffffff


	//   ....[11]....
        /*0178*/ 	.word	0xffffffff


	//   ....[12]....
        /*017c*/ 	.word	0xffffffff


	//   ....[13]....
        /*0180*/ 	.word	0xffffffff


	//   ....[14]....
        /*0184*/ 	.word	0xffffffff


	//   ....[15]....
        /*0188*/ 	.word	0xffffffff


	//   ....[16]....
        /*018c*/ 	.word	0xffffffff


	//   ....[17]....
        /*0190*/ 	.word	0xffffffff


	//   ....[18]....
        /*0194*/ 	.word	0xffffffff


	//   ....[19]....
        /*0198*/ 	.word	0xffffffff


	//----- nvinfo : EIATTR_COOP_GROUP_INSTR_OFFSETS
	.align		4
.L_2876:
        /*019c*/ 	.byte	0x04, 0x28
        /*019e*/ 	.short	(.L_2878 - .L_2877)


	//   ....[0]....
.L_2877:
        /*01a0*/ 	.word	0x0001ced0


	//   ....[1]....
        /*01a4*/ 	.word	0x0001cf00


	//   ....[2]....
        /*01a8*/ 	.word	0x0001cf20


	//   ....[3]....
        /*01ac*/ 	.word	0x0001cf40


	//   ....[4]....
        /*01b0*/ 	.word	0x0001cf60


	//   ....[5]....
        /*01b4*/ 	.word	0x0001d990


	//   ....[6]....
        /*01b8*/ 	.word	0x0001d9b0


	//   ....[7]....
        /*01bc*/ 	.word	0x0001d9d0


	//   ....[8]....
        /*01c0*/ 	.word	0x0001d9f0


	//   ....[9]....
        /*01c4*/ 	.word	0x0001da10


	//   ....[10]....
        /*01c8*/ 	.word	0x0001f080


	//   ....[11]....
        /*01cc*/ 	.word	0x0001f0f0


	//   ....[12]....
        /*01d0*/ 	.word	0x0001f160


	//   ....[13]....
        /*01d4*/ 	.word	0x0001f1d0


	//   ....[14]....
        /*01d8*/ 	.word	0x0001f240


	//   ....[15]....
        /*01dc*/ 	.word	0x0001fcb0


	//   ....[16]....
        /*01e0*/ 	.word	0x0001fd10


	//   ....[17]....
        /*01e4*/ 	.word	0x0001fd70


	//   ....[18]....
        /*01e8*/ 	.word	0x0001fdd0


	//   ....[19]....
        /*01ec*/ 	.word	0x0001fe30


	//----- nvinfo : EIATTR_EXIT_INSTR_OFFSETS
	.align		4
.L_2878:
        /*01f0*/ 	.byte	0x04, 0x1c
        /*01f2*/ 	.short	(.L_2880 - .L_2879)


	//   ....[0]....
.L_2879:
        /*01f4*/ 	.word	0x00000920


	//   ....[1]....
        /*01f8*/ 	.word	0x0001f020


	//----- nvinfo : EIATTR_MAX_THREADS
	.align		4
.L_2880:
        /*01fc*/ 	.byte	0x04, 0x05
        /*01fe*/ 	.short	(.L_2882 - .L_2881)
.L_2881:
        /*0200*/ 	.word	0x00000080
        /*0204*/ 	.word	0x00000001
        /*0208*/ 	.word	0x00000001


	//----- nvinfo : EIATTR_CRS_STACK_SIZE
	.align		4
.L_2882:
        /*020c*/ 	.byte	0x04, 0x1e
        /*020e*/ 	.short	(.L_2884 - .L_2883)
.L_2883:
        /*0210*/ 	.word	0x00000000
.L_2884:


//--------------------- .nv.info._ZN10layer_norm13ln_fwd_kernelINS_13Kernel_traitsIf6__halfS2_S2_fjLj2560ELj1ELj4ELj1ELj16ENS_18Kernel_traits_baseILj2560EfS2_S2_S2_fjLj128EEEEELb1ELb0ELb1ELb0EEEvNS_9FwdParamsE --------------------------
	.section	.nv.info._ZN10layer_norm13ln_fwd_kernelINS_13Kernel_traitsIf6__halfS2_S2_fjLj2560ELj1ELj4ELj1ELj16ENS_18Kernel_traits_baseILj2560EfS2_S2_S2_fjLj128EEEEELb1ELb0ELb1ELb0EEEvNS_9FwdParamsE,"",@"SHT_CUDA_INFO"
	.sectionflags	@""
	.align	4


	//----- nvinfo : EIATTR_CUDA_API_VERSION
	.align		4
        /*0000*/ 	.byte	0x04, 0x37
        /*0002*/ 	.short	(.L_2886 - .L_2885)
.L_2885:
        /*0004*/ 	.word	0x00000082


	//----- nvinfo : EIATTR_SW2861232_WAR
	.align		4
.L_2886:
        /*0008*/ 	.byte	0x01, 0x35
	.zero		2


	//----- nvinfo : EIATTR_PARAM_CBANK
	.align		4
        /*000c*/ 	.byte	0x04, 0x0a
        /*000e*/ 	.short	(.L_2888 - .L_2887)
	.align		4
.L_2887:
        /*0010*/ 	.word	index@(.nv.constant0._ZN10layer_norm13ln_fwd_kernelINS_13Kernel_traitsIf6__halfS2_S2_fjLj2560ELj1ELj4ELj1ELj16ENS_18Kernel_traits_baseILj2560EfS2_S2_S2_fjLj128EEEEELb1ELb0ELb1ELb0EEEvNS_9FwdParamsE)
        /*0014*/ 	.short	0x0160
        /*0016*/ 	.short	0x00e8


	//----- nvinfo : EIATTR_CBANK_PARAM_SIZE
	.align		4
.L_2888:
        /*0018*/ 	.byte	0x03, 0x19
        /*001a*/ 	.short	0x00e8


	//----- nvinfo : EIATTR_KPARAM_INFO
	.align		4
        /*001c*/ 	.byte	0x04, 0x17
        /*001e*/ 	.short	(.L_2890 - .L_2889)
.L_2889:
        /*0020*/ 	.word	0x00000000
        /*0024*/ 	.short	0x0000
        /*0026*/ 	.short	0x0000
        /*0028*/ 	.byte	0x00, 0xf0, 0xa1, 0x03


	//----- nvinfo : EIATTR_MAXREG_COUNT
	.align		4
.L_2890:
        /*002c*/ 	.byte	0x03, 0x1b
        /*002e*/ 	.short	0x00ff


	//----- nvinfo : EIATTR_ANNOTATIONS
	.align		4
        /*0030*/ 	.byte	0x04, 0x55
        /*0032*/ 	.short	(.L_2892 - .L_2891)


	//   ....[0]....
.L_2891:
        /* <DEDUP_REMOVED lines=25> */


	//----- nvinfo : EIATTR_MERCURY_ISA_VERSION
	.align		4
.L_2892:
        /*01b4*/ 	.byte	0x03, 0x5f
        /*01b6*/ 	.short	0x0000


	//----- nvinfo : EIATTR_COOP_GROUP_MASK_REGIDS
	.align		4
        /*01b8*/ 	.byte	0x04, 0x29
        /*01ba*/ 	.short	(.L_2894 - .L_2893)


	//   ....[0]....
.L_2893:
        /*01bc*/ 	.word	0xffffffff


	//   ....[1]....
        /*01c0*/ 	.word	0xffffffff


	//   ....[2]....
        /*01c4*/ 	.word	0xffffffff


	//   ....[3]....
        /*01c8*/ 	.word	0xffffffff


	//   ....[4]....
        /*01cc*/ 	.word	0xffffffff


	//   ....[5]....
        /*01d0*/ 	.word	0xffffffff


	//   ....[6]....
        /*01d4*/ 	.word	0xffffffff


	//   ....[7]....
        /*01d8*/ 	.word	0xffffffff


	//   ....[8]....
        /*01dc*/ 	.word	0xffffffff


	//   ....[9]....
        /*01e0*/ 	.word	0xffffffff


	//   ....[10]....
        /*01e4*/ 	.word	0xffffffff


	//   ....[11]....
        /*01e8*/ 	.word	0xffffffff


	//   ....[12]....
        /*01ec*/ 	.word	0xffffffff


	//   ....[13]....
        /*01f0*/ 	.word	0xffffffff


	//   ....[14]....
        /*01f4*/ 	.word	0xffffffff


	//   ....[15]....
        /*01f8*/ 	.word	0xffffffff


	//   ....[16]....
        /*01fc*/ 	.word	0xffffffff


	//   ....[17]....
        /*0200*/ 	.word	0xffffffff


	//   ....[18]....
        /*0204*/ 	.word	0xffffffff


	//   ....[19]....
        /*0208*/ 	.word	0xffffffff


	//----- nvinfo : EIATTR_COOP_GROUP_INSTR_OFFSETS
	.align		4
.L_2894:
        /*020c*/ 	.byte	0x04, 0x28
        /*020e*/ 	.short	(.L_2896 - .L_2895)


	//   ....[0]....
.L_2895:
        /*0210*/ 	.word	0x000219d0


	//   ....[1]....
        /*0214*/ 	.word	0x00021a00


	//   ....[2]....
        /*0218*/ 	.word	0x00021a80


	//   ....[3]....
        /*021c*/ 	.word	0x00021aa0


	//   ....[4]....
        /*0220*/ 	.word	0x00021ac0


	//   ....[5]....
        /*0224*/ 	.word	0x00022530


	//   ....[6]....
        /*0228*/ 	.word	0x00022550


	//   ....[7]....
        /*022c*/ 	.word	0x00022570


	//   ....[8]....
        /*0230*/ 	.word	0x00022590


	//   ....[9]....
        /*0234*/ 	.word	0x000225b0


	//   ....[10]....
        /*0238*/ 	.word	0x00024090


	//   ....[11]....
        /*023c*/ 	.word	0x00024100


	//   ....[12]....
        /*0240*/ 	.word	0x00024170


	//   ....[13]....
        /*0244*/ 	.word	0x000241e0


	//   ....[14]....
        /*0248*/ 	.word	0x00024250


	//   ....[15]....
        /*024c*/ 	.word	0x00024d60


	//   ....[16]....
        /*0250*/ 	.word	0x00024dc0


	//   ....[17]....
        /*0254*/ 	.word	0x00024e20


	//   ....[18]....
        /*0258*/ 	.word	0x00024e80


	//   ....[19]....
        /*025c*/ 	.word	0x00024ee0


	//----- nvinfo : EIATTR_EXIT_INSTR_OFFSETS
	.align		4
.L_2896:
        /*0260*/ 	.byte	0x04, 0x1c
        /*0262*/ 	.short	(.L_2898 - .L_2897)


	//   ....[0]....
.L_2897:
        /*0264*/ 	.word	0x00001310


	//   ....[1]....
        /*0268*/ 	.word	0x00024030


	//----- nvinfo : EIATTR_MAX_THREADS
	.align		4
.L_2898:
        /*026c*/ 	.byte	0x04, 0x05
        /*026e*/ 	.short	(.L_2900 - .L_2899)
.L_2899:
        /*0270*/ 	.word	0x00000080
        /*0274*/ 	.word	0x00000001
        /*0278*/ 	.word	0x00000001


	//----- nvinfo : EIATTR_CRS_STACK_SIZE
	.align		4
.L_2900:
        /*027c*/ 	.byte	0x04, 0x1e
        /*027e*/ 	.short	(.L_2902 - .L_2901)
.L_2901:
        /*0280*/ 	.word	0x00000000
.L_2902:


//--------------------- .nv.info._ZN10layer_norm13ln_fwd_kernelINS_13Kernel_traitsIf6__halfS2_S2_fjLj2560ELj1ELj4ELj1ELj16ENS_18Kernel_traits_baseILj2560EfS2_S2_S2_fjLj128EEEEELb1ELb0ELb1ELb1EEEvNS_9FwdParamsE --------------------------
	.section	.nv.info._ZN10layer_norm13ln_fwd_kernelINS_13Kernel_traitsIf6__halfS2_S2_fjLj2560ELj1ELj4ELj1ELj16ENS_18Kernel_traits_baseILj2560EfS2_S2_S2_fjLj128EEEEELb1ELb0ELb1ELb1EEEvNS_9FwdParamsE,"",@"SHT_CUDA_INFO"
	.sectionflags	@""
	.align	4


	//----- nvinfo : EIATTR_CUDA_API_VERSION
	.align		4
        /*0000*/ 	.byte	0x04, 0x37
        /*0002*/ 	.short	(.L_2904 - .L_2903)
.L_2903:
        /*0004*/ 	.word	0x00000082


	//----- nvinfo : EIATTR_SW2861232_WAR
	.align		4
.L_2904:
        /*0008*/ 	.byte	0x01, 0x35
	.zero		2


	//----- nvinfo : EIATTR_PARAM_CBANK
	.align		4
        /*000c*/ 	.byte	0x04, 0x0a
        /*000e*/ 	.short	(.L_2906 - .L_2905)
	.align		4
.L_2905:
        /*0010*/ 	.word	index@(.nv.constant0._ZN10layer_norm13ln_fwd_kernelINS_13Kernel_traitsIf6__halfS2_S2_fjLj2560ELj1ELj4ELj1ELj16ENS_18Kernel_traits_baseILj2560EfS2_S2_S2_fjLj128EEEEELb1ELb0ELb1ELb1EEEvNS_9FwdParamsE)
        /*0014*/ 	.short	0x0160
        /*0016*/ 	.short	0x00e8


	//----- nvinfo : EIATTR_CBANK_PARAM_SIZE
	.align		4
.L_2906:
        /*0018*/ 	.byte	0x03, 0x19
        /*001a*/ 	.short	0x00e8


	//----- nvinfo : EIATTR_KPARAM_INFO
	.align		4
        /*001c*/ 	.byte	0x04, 0x17
        /*001e*/ 	.short	(.L_2908 - .L_2907)
.L_2907:
        /*0020*/ 	.word	0x00000000
        /*0024*/ 	.short	0x0000
        /*0026*/ 	.short	0x0000
        /*0028*/ 	.byte	0x00, 0xf0, 0xa1, 0x03


	//----- nvinfo : EIATTR_MAXREG_COUNT
	.align		4
.L_2908:
        /*002c*/ 	.byte	0x03, 0x1b
        /*002e*/ 	.short	0x00ff


	//----- nvinfo : EIATTR_ANNOTATIONS
	.align		4
        /*0030*/ 	.byte	0x04, 0x55
        /*0032*/ 	.short	(.L_2910 - .L_2909)


	//   ....[0]....
.L_2909:
        /* <DEDUP_REMOVED lines=19> */


	//----- nvinfo : EIATTR_MERCURY_ISA_VERSION
	.align		4
.L_2910:
        /*0154*/ 	.byte	0x03, 0x5f
        /*0156*/ 	.short	0x0000


	//----- nvinfo : EIATTR_COOP_GROUP_MASK_REGIDS
	.align		4
        /*0158*/ 	.byte	0x04, 0x29
        /*015a*/ 	.short	(.L_2912 - .L_2911)


	//   ....[0]....
.L_2911:
        /*015c*/ 	.word	0xffffffff


	//   ....[1]....
        /*0160*/ 	.word	0xffffffff


	//   ....[2]....
        /*0164*/ 	.word	0xffffffff


	//   ....[3]....
        /*0168*/ 	.word	0xffffffff


	//   ....[4]....
        /*016c*/ 	.word	0xffffffff


	//   ....[5]....
        /*0170*/ 	.word	0xffffffff


	//   ....[6]....
        /*0174*/ 	.word	0xffffffff


	//   ....[7]....
        /*0178*/ 	.word	0xffffffff


	//   ....[8]....
        /*017c*/ 	.word	0xffffffff


	//   ....[9]....
        /*0180*/ 	.word	0xffffffff


	//   ....[10]....
        /*0184*/ 	.word	0xffffffff


	//   ....[11]....
        /*0188*/ 	.word	0xffffffff


	//   ....[12]....
        /*018c*/ 	.word	0xffffffff


	//   ....[13]....
        /*0190*/ 	.word	0xffffffff


	//   ....[14]....
        /*0194*/ 	.word	0xffffffff


	//   ....[15]....
        /*0198*/ 	.word	0xffffffff


	//   ....[16]....
        /*019c*/ 	.word	0xffffffff


	//   ....[17]....
        /*01a0*/ 	.word	0xffffffff


	//   ....[18]....
        /*01a4*/ 	.word	0xffffffff


	//   ....[19]....
        /*01a8*/ 	.word	0xffffffff


	//----- nvinfo : EIATTR_COOP_GROUP_INSTR_OFFSETS
	.align		4
.L_2912:
        /*01ac*/ 	.byte	0x04, 0x28
        /*01ae*/ 	.short	(.L_2914 - .L_2913)


	//   ....[0]....
.L_2913:
        /*01b0*/ 	.word	0x000208d0


	//   ....[1]....
        /*01b4*/ 	.word	0x00020900


	//   ....[2]....
        /*01b8*/ 	.word	0x00020920


	//   ....[3]....
        /*01bc*/ 	.word	0x00020940


	//   ....[4]....
        /*01c0*/ 	.word	0x00020960


	//   ....[5]....
        /*01c4*/ 	.word	0x00021390


	//   ....[6]....
        /*01c8*/ 	.word	0x000213b0


	//   ....[7]....
        /*01cc*/ 	.word	0x000213d0


	//   ....[8]....
        /*01d0*/ 	.word	0x000213f0


	//   ....[9]....
        /*01d4*/ 	.word	0x00021410


	//   ....[10]....
        /*01d8*/ 	.word	0x00022b60


	//   ....[11]....
        /*01dc*/ 	.word	0x00022bd0


	//   ....[12]....
        /*01e0*/ 	.word	0x00022c40


	//   ....[13]....
        /*01e4*/ 	.word	0x00022cb0


	//   ....[14]....
        /*01e8*/ 	.word	0x00022d20


	//   ....[15]....
        /*01ec*/ 	.word	0x00023790


	//   ....[16]....
        /*01f0*/ 	.word	0x000237f0


	//   ....[17]....
        /*01f4*/ 	.word	0x00023850


	//   ....[18]....
        /*01f8*/ 	.word	0x000238b0


	//   ....[19]....
        /*01fc*/ 	.word	0x00023910


	//----- nvinfo : EIATTR_EXIT_INSTR_OFFSETS
	.align		4
.L_2914:
        /*0200*/ 	.byte	0x04, 0x1c
        /*0202*/ 	.short	(.L_2916 - .L_2915)


	//   ....[0]....
.L_2915:
        /*0204*/ 	.word	0x00000920


	//   ....[1]....
        /*0208*/ 	.word	0x00022b00


	//----- nvinfo : EIATTR_MAX_THREADS
	.align		4
.L_2916:
        /*020c*/ 	.byte	0x04, 0x05
        /*020e*/ 	.short	(.L_2918 - .L_2917)
.L_2917:
        /*0210*/ 	.word	0x00000080
        /*0214*/ 	.word	0x00000001
        /*0218*/ 	.word	0x00000001


	//----- nvinfo : EIATTR_CRS_STACK_SIZE
	.align		4
.L_2918:
        /*021c*/ 	.byte	0x04, 0x1e
        /*021e*/ 	.short	(.L_2920 - .L_2919)
.L_2919:
        /*0220*/ 	.word	0x00000000
.L_2920:


//--------------------- .nv.info._ZN10layer_norm13ln_fwd_kernelINS_13Kernel_traitsIf6__halfS2_S2_fjLj2560ELj1ELj4ELj1ELj16ENS_18Kernel_traits_baseILj2560EfS2_S2_S2_fjLj128EEEEELb1ELb1ELb0ELb0EEEvNS_9FwdParamsE --------------------------
	.section	.nv.info._ZN10layer_norm13ln_fwd_kernelINS_13Kernel_traitsIf6__halfS2_S2_fjLj2560ELj1ELj4ELj1ELj16ENS_18Kernel_traits_baseILj2560EfS2_S2_S2_fjLj128EEEEELb1ELb1ELb0ELb0EEEvNS_9FwdParamsE,"",@"SHT_CUDA_INFO"
	.sectionflags	@""
	.align	4


	//----- nvinfo : EIATTR_CUDA_API_VERSION
	.align		4
        /*0000*/ 	.byte	0x04, 0x37
        /*0002*/ 	.short	(.L_2922 - .L_2921)
.L_2921:
        /*0004*/ 	.word	0x00000082


	//----- nvinfo : EIATTR_SW2861232_WAR
	.align		4
.L_2922:
        /*0008*/ 	.byte	0x01, 0x35
	.zero		2


	//----- nvinfo : EIATTR_PARAM_CBANK
	.align		4
        /*000c*/ 	.byte	0x04, 0x0a
        /*000e*/ 	.short	(.L_2924 - .L_2923)
	.align		4
.L_2923:
        /*0010*/ 	.word	index@(.nv.constant0._ZN10layer_norm13ln_fwd_kernelINS_13Kernel_traitsIf6__halfS2_S2_fjLj2560ELj1ELj4ELj1ELj16ENS_18Kernel_traits_baseILj2560EfS2_S2_S2_fjLj128EEEEELb1ELb1ELb0ELb0EEEvNS_9FwdParamsE)
        /*0014*/ 	.short	0x0160
        /*0016*/ 	.short	0x00e8


	//----- nvinfo : EIATTR_CBANK_PARAM_SIZE
	.align		4
.L_2924:
        /*0018*/ 	.byte	0x03, 0x19
        /*001a*/ 	.short	0x00e8


	//----- nvinfo : EIATTR_KPARAM_INFO
	.align		4
        /*001c*/ 	.byte	0x04, 0x17
        /*001e*/ 	.short	(.L_2926 - .L_2925)
.L_2925:
        /*0020*/ 	.word	0x00000000
        /*0024*/ 	.short	0x0000
        /*0026*/ 	.short	0x0000
        /*0028*/ 	.byte	0x00, 0xf0, 0xa1, 0x03


	//----- nvinfo : EIATTR_MAXREG_COUNT
	.align		4
.L_2926:
        /*002c*/ 	.byte	0x03, 0x1b
        /*002e*/ 	.short	0x00ff


	//----- nvinfo : EIATTR_ANNOTATIONS
	.align		4
        /*0030*/ 	.byte	0x04, 0x55
        /*0032*/ 	.short	(.L_2928 - .L_2927)


	//   ....[0]....
.L_2927:
        /* <DEDUP_REMOVED lines=77> */


	//----- nvinfo : EIATTR_MERCURY_ISA_VERSION
	.align		4
.L_2928:
        /*04f4*/ 	.byte	0x03, 0x5f
        /*04f6*/ 	.short	0x0000


	//----- nvinfo : EIATTR_COOP_GROUP_MASK_REGIDS
	.align		4
        /*04f8*/ 	.byte	0x04, 0x29
        /*04fa*/ 	.short	(.L_2930 - .L_2929)


	//   ....[0]....
.L_2929:
        /*04fc*/ 	.word	0xffffffff


	//   ....[1]....
        /*0500*/ 	.word	0xffffffff


	//   ....[2]....
        /*0504*/ 	.word	0xffffffff


	//   ....[3]....
        /*0508*/ 	.word	0xffffffff


	//   ....[4]....
        /*050c*/ 	.word	0xffffffff


	//   ....[5]....
        /*0510*/ 	.word	0xffffffff


	//   ....[6]....
        /*0514*/ 	.word	0xffffffff


	//   ....[7]....
        /*0518*/ 	.word	0xffffffff


	//   ....[8]....
        /*051c*/ 	.word	0xffffffff


	//   ....[9]....
        /*0520*/ 	.word	0xffffffff


	//   ....[10]....
        /*0524*/ 	.word	0xffffffff


	//   ....[11]....
        /*0528*/ 	.word	0xffffffff


	//   ....[12]....
        /*052c*/ 	.word	0xffffffff


	//   ....[13]....
        /*0530*/ 	.word	0xffffffff


	//   ....[14]....
        /*0534*/ 	.word	0xffffffff


	//   ....[15]....
        /*0538*/ 	.word	0xffffffff


	//   ....[16]....
        /*053c*/ 	.word	0xffffffff


	//   ....[17]....
        /*0540*/ 	.word	0xffffffff


	//   ....[18]....
        /*0544*/ 	.word	0xffffffff


	//   ....[19]....
        /*0548*/ 	.word	0xffffffff


	//----- nvinfo : EIATTR_COOP_GROUP_INSTR_OFFSETS
	.align		4
.L_2930:
        /*054c*/ 	.byte	0x04, 0x28
        /*054e*/ 	.short	(.L_2932 - .L_2931)


	//   ....[0]....
.L_2931:
        /*0550*/ 	.word	0x0001e760


	//   ....[1]....
        /*0554*/ 	.word	0x0001e790


	//   ....[2]....
        /*0558*/ 	.word	0x0001e810


	//   ....[3]....
        /*055c*/ 	.word	0x0001e830


	//   ....[4]....
        /*0560*/ 	.word	0x0001e850


	//   ....[5]....
        /*0564*/ 	.word	0x0001f2d0


	//   ....[6]....
        /*0568*/ 	.word	0x0001f2f0


	//   ....[7]....
        /*056c*/ 	.word	0x0001f310


	//   ....[8]....
        /*0570*/ 	.word	0x0001f330


	//   ....[9]....
        /*0574*/ 	.word	0x0001f350


	//   ....[10]....
        /*0578*/ 	.word	0x00020d00


	//   ....[11]....
        /*057c*/ 	.word	0x00020d70


	//   ....[12]....
        /*0580*/ 	.word	0x00020de0


	//   ....[13]....
        /*0584*/ 	.word	0x00020e50


	//   ....[14]....
        /*0588*/ 	.word	0x00020ec0


	//   ....[15]....
        /*058c*/ 	.word	0x000219e0


	//   ....[16]....
        /*0590*/ 	.word	0x00021a40


	//   ....[17]....
        /*0594*/ 	.word	0x00021aa0


	//   ....[18]....
        /*0598*/ 	.word	0x00021b00


	//   ....[19]....
        /*059c*/ 	.word	0x00021b60


	//----- nvinfo : EIATTR_EXIT_INSTR_OFFSETS
	.align		4
.L_2932:
        /*05a0*/ 	.byte	0x04, 0x1c
        /*05a2*/ 	.short	(.L_2934 - .L_2933)


	//   ....[0]....
.L_2933:
        /*05a4*/ 	.word	0x000017f0


	//   ....[1]....
        /*05a8*/ 	.word	0x00020ca0


	//----- nvinfo : EIATTR_MAX_THREADS
	.align		4
.L_2934:
        /*05ac*/ 	.byte	0x04, 0x05
        /*05ae*/ 	.short	(.L_2936 - .L_2935)
.L_2935:
        /*05b0*/ 	.word	0x00000080
        /*05b4*/ 	.word	0x00000001
        /*05b8*/ 	.word	0x00000001


	//----- nvinfo : EIATTR_CRS_STACK_SIZE
	.align		4
.L_2936:
        /*05bc*/ 	.byte	0x04, 0x1e
        /*05be*/ 	.short	(.L_2938 - .L_2937)
.L_2937:
        /*05c0*/ 	.word	0x00000000
.L_2938:


//--------------------- .nv.info._ZN10layer_norm13ln_fwd_kernelINS_13Kernel_traitsIf6__halfS2_S2_fjLj2560ELj1ELj4ELj1ELj16ENS_18Kernel_traits_baseILj2560EfS2_S2_S2_fjLj128EEEEELb1ELb1ELb0ELb1EEEvNS_9FwdParamsE --------------------------
	.section	.nv.info._ZN10layer_norm13ln_fwd_kernelINS_13Kernel_traitsIf6__halfS2_S2_fjLj2560ELj1ELj4ELj1ELj16ENS_18Kernel_traits_baseILj2560EfS2_S2_S2_fjLj128EEEEELb1ELb1ELb0ELb1EEEvNS_9FwdParamsE,"",@"SHT_CUDA_INFO"
	.sectionflags	@""
	.align	4


	//----- nvinfo : EIATTR_CUDA_API_VERSION
	.align		4
        /*0000*/ 	.byte	0x04, 0x37
        /*0002*/ 	.short	(.L_2940 - .L_2939)
.L_2939:
        /*0004*/ 	.word	0x00000082


	//----- nvinfo : EIATTR_SW2861232_WAR
	.align		4
.L_2940:
        /*0008*/ 	.byte	0x01, 0x35
	.zero		2


	//----- nvinfo : EIATTR_PARAM_CBANK
	.align		4
        /*000c*/ 	.byte	0x04, 0x0a
        /*000e*/ 	.short	(.L_2942 - .L_2941)
	.align		4
.L_2941:
        /*0010*/ 	.word	index@(.nv.constant0._ZN10layer_norm13ln_fwd_kernelINS_13Kernel_traitsIf6__halfS2_S2_fjLj2560ELj1ELj4ELj1ELj16ENS_18Kernel_traits_baseILj2560EfS2_S2_S2_fjLj128EEEEELb1ELb1ELb0ELb1EEEvNS_9FwdParamsE)
        /*0014*/ 	.short	0x0160
        /*0016*/ 	.short	0x00e8


	//----- nvinfo : EIATTR_CBANK_PARAM_SIZE
	.align		4
.L_2942:
        /*0018*/ 	.byte	0x03, 0x19
        /*001a*/ 	.short	0x00e8


	//----- nvinfo : EIATTR_KPARAM_INFO
	.align		4
        /*001c*/ 	.byte	0x04, 0x17
        /*001e*/ 	.short	(.L_2944 - .L_2943)
.L_2943:
        /*0020*/ 	.word	0x00000000
        /*0024*/ 	.short	0x0000
        /*0026*/ 	.short	0x0000
        /*0028*/ 	.byte	0x00, 0xf0, 0xa1, 0x03


	//----- nvinfo : EIATTR_MAXREG_COUNT
	.align		4
.L_2944:
        /*002c*/ 	.byte	0x03, 0x1b
        /*002e*/ 	.short	0x00ff


	//----- nvinfo : EIATTR_ANNOTATIONS
	.align		4
        /*0030*/ 	.byte	0x04, 0x55
        /*0032*/ 	.short	(.L_2946 - .L_2945)


	//   ....[0]....
.L_2945:
        /* <DEDUP_REMOVED lines=78> */


	//----- nvinfo : EIATTR_MERCURY_ISA_VERSION
	.align		4
.L_2946:
        /*0504*/ 	.byte	0x03, 0x5f
        /*0506*/ 	.short	0x0000


	//----- nvinfo : EIATTR_COOP_GROUP_MASK_REGIDS
	.align		4
        /*0508*/ 	.byte	0x04, 0x29
        /*050a*/ 	.short	(.L_2948 - .L_2947)


	//   ....[0]....
.L_2947:
        /*050c*/ 	.word	0xffffffff


	//   ....[1]....
        /*0510*/ 	.word	0xffffffff


	//   ....[2]....
        /*0514*/ 	.word	0xffffffff


	//   ....[3]....
        /*0518*/ 	.word	0xffffffff


	//   ....[4]....
        /*051c*/ 	.word	0xffffffff


	//   ....[5]....
        /*0520*/ 	.word	0xffffffff


	//   ....[6]....
        /*0524*/ 	.word	0xffffffff


	//   ....[7]....
        /*0528*/ 	.word	0xffffffff


	//   ....[8]....
        /*052c*/ 	.word	0xffffffff


	//   ....[9]....
        /*0530*/ 	.word	0xffffffff


	//   ....[10]....
        /*0534*/ 	.word	0xffffffff


	//   ....[11]....
        /*0538*/ 	.word	0xffffffff


	//   ....[12]....
        /*053c*/ 	.word	0xffffffff


	//   ....[13]....
        /*0540*/ 	.word	0xffffffff


	//   ....[14]....
        /*0544*/ 	.word	0xffffffff


	//   ....[15]....
        /*0548*/ 	.word	0xffffffff


	//   ....[16]....
        /*054c*/ 	.word	0xffffffff


	//   ....[17]....
        /*0550*/ 	.word	0xffffffff


	//   ....[18]....
        /*0554*/ 	.word	0xffffffff


	//   ....[19]....
        /*0558*/ 	.word	0xffffffff


	//----- nvinfo : EIATTR_COOP_GROUP_INSTR_OFFSETS
	.align		4
.L_2948:
        /*055c*/ 	.byte	0x04, 0x28
        /*055e*/ 	.short	(.L_2950 - .L_2949)


	//   ....[0]....
.L_2949:
        /*0560*/ 	.word	0x0001dee0


	//   ....[1]....
        /*0564*/ 	.word	0x0001df10


	//   ....[2]....
        /*0568*/ 	.word	0x0001df30


	//   ....[3]....
        /*056c*/ 	.word	0x0001df50


	//   ....[4]....
        /*0570*/ 	.word	0x0001df70


	//   ....[5]....
        /*0574*/ 	.word	0x0001e9a0


	//   ....[6]....
        /*0578*/ 	.word	0x0001e9c0


	//   ....[7]....
        /*057c*/ 	.word	0x0001e9e0


	//   ....[8]....
        /*0580*/ 	.word	0x0001ea00


	//   ....[9]....
        /*0584*/ 	.word	0x0001ea20


	//   ....[10]....
        /*0588*/ 	.word	0x00020290


	//   ....[11]....
        /*058c*/ 	.word	0x00020300


	//   ....[12]....
        /*0590*/ 	.word	0x00020370


	//   ....[13]....
        /*0594*/ 	.word	0x000203e0


	//   ....[14]....
        /*0598*/ 	.word	0x00020450


	//   ....[15]....
        /*059c*/ 	.word	0x00020ec0


	//   ....[16]....
        /*05a0*/ 	.word	0x00020f20


	//   ....[17]....
        /*05a4*/ 	.word	0x00020f80


	//   ....[18]....
        /*05a8*/ 	.word	0x00020fe0


	//   ....[19]....
        /*05ac*/ 	.word	0x00021040


	//----- nvinfo : EIATTR_EXIT_INSTR_OFFSETS
	.align		4
.L_2950:
        /*05b0*/ 	.byte	0x04, 0x1c
        /*05b2*/ 	.short	(.L_2952 - .L_2951)


	//   ....[0]....
.L_2951:
        /*05b4*/ 	.word	0x00000920


	//   ....[1]....
        /*05b8*/ 	.word	0x00020230


	//----- nvinfo : EIATTR_MAX_THREADS
	.align		4
.L_2952:
        /*05bc*/ 	.byte	0x04, 0x05
        /*05be*/ 	.short	(.L_2954 - .L_2953)
.L_2953:
        /*05c0*/ 	.word	0x00000080
        /*05c4*/ 	.word	0x00000001
        /*05c8*/ 	.word	0x00000001


	//----- nvinfo : EIATTR_CRS_STACK_SIZE
	.align		4
.L_2954:
        /*05cc*/ 	.byte	0x04, 0x1e
        /*05ce*/ 	.short	(.L_2956 - .L_2955)
.L_2955:
        /*05d0*/ 	.word	0x00000000
.L_2956:


//--------------------- .nv.info._ZN10layer_norm13ln_fwd_kernelINS_13Kernel_traitsIf6__halfS2_S2_fjLj2560ELj1ELj4ELj1ELj16ENS_18Kernel_traits_baseILj2560EfS2_S2_S2_fjLj128EEEEELb1ELb1ELb1ELb0EEEvNS_9FwdParamsE --------------------------
	.section	.nv.info._ZN10layer_norm13ln_fwd_kernelINS_13Kernel_traitsIf6__halfS2_S2_fjLj2560ELj1ELj4ELj1ELj16ENS_18Kernel_traits_baseILj2560EfS2_S2_S2_fjLj128EEEEELb1ELb1ELb1ELb0EEEvNS_9FwdParamsE,"",@"SHT_CUDA_INFO"
	.sectionflags	@""
	.align	4


	//----- nvinfo : EIATTR_CUDA_API_VERSION
	.align		4
        /*0000*/ 	.byte	0x04, 0x37
        /*0002*/ 	.short	(.L_2958 - .L_2957)
.L_2957:
        /*0004*/ 	.word	0x00000082


	//----- nvinfo : EIATTR_SW2861232_WAR
	.align		4
.L_2958:
        /*0008*/ 	.byte	0x01, 0x35
	.zero		2


	//----- nvinfo : EIATTR_PARAM_CBANK
	.align		4
        /*000c*/ 	.byte	0x04, 0x0a
        /*000e*/ 	.short	(.L_2960 - .L_2959)
	.align		4
.L_2959:
        /*0010*/ 	.word	index@(.nv.constant0._ZN10layer_norm13ln_fwd_kernelINS_13Kernel_traitsIf6__halfS2_S2_fjLj2560ELj1ELj4ELj1ELj16ENS_18Kernel_traits_baseILj2560EfS2_S2_S2_fjLj128EEEEELb1ELb1ELb1ELb0EEEvNS_9FwdParamsE)
        /*0014*/ 	.short	0x0160
        /*0016*/ 	.short	0x00e8


	//----- nvinfo : EIATTR_CBANK_PARAM_SIZE
	.align		4
.L_2960:
        /*0018*/ 	.byte	0x03, 0x19
        /*001a*/ 	.short	0x00e8


	//----- nvinfo : EIATTR_KPARAM_INFO
	.align		4
        /*001c*/ 	.byte	0x04, 0x17
        /*001e*/ 	.short	(.L_2962 - .L_2961)
.L_2961:
        /*0020*/ 	.word	0x00000000
        /*0024*/ 	.short	0x0000
        /*0026*/ 	.short	0x0000
        /*0028*/ 	.byte	0x00, 0xf0, 0xa1, 0x03


	//----- nvinfo : EIATTR_MAXREG_COUNT
	.align		4
.L_2962:
        /*002c*/ 	.byte	0x03, 0x1b
        /*002e*/ 	.short	0x00ff


	//----- nvinfo : EIATTR_ANNOTATIONS
	.align		4
        /*0030*/ 	.byte	0x04, 0x55
        /*0032*/ 	.short	(.L_2964 - .L_2963)


	//   ....[0]....
.L_2963:
        /* <DEDUP_REMOVED lines=89> */


	//----- nvinfo : EIATTR_MERCURY_ISA_VERSION
	.align		4
.L_2964:
        /*05b4*/ 	.byte	0x03, 0x5f
        /*05b6*/ 	.short	0x0000


	//----- nvinfo : EIATTR_COOP_GROUP_MASK_REGIDS
	.align		4
        /*05b8*/ 	.byte	0x04, 0x29
        /*05ba*/ 	.short	(.L_2966 - .L_2965)


	//   ....[0]....
.L_2965:
        /*05bc*/ 	.word	0xffffffff


	//   ....[1]....
        /*05c0*/ 	.word	0xffffffff


	//   ....[2]....
        /*05c4*/ 	.word	0xffffffff


	//   ....[3]....
        /*05c8*/ 	.word	0xffffffff


	//   ....[4]....
        /*05cc*/ 	.word	0xffffffff


	//   ....[5]....
        /*05d0*/ 	.word	0xffffffff


	//   ....[6]....
        /*05d4*/ 	.word	0xffffffff


	//   ....[7]....
        /*05d8*/ 	.word	0xffffffff


	//   ....[8]....
        /*05dc*/ 	.word	0xffffffff


	//   ....[9]....
        /*05e0*/ 	.word	0xffffffff


	//   ....[10]....
        /*05e4*/ 	.word	0xffffffff


	//   ....[11]....
        /*05e8*/ 	.word	0xffffffff


	//   ....[12]....
        /*05ec*/ 	.word	0xffffffff


	//   ....[13]....
        /*05f0*/ 	.word	0xffffffff


	//   ....[14]....
        /*05f4*/ 	.word	0xffffffff


	//   ....[15]....
        /*05f8*/ 	.word	0xffffffff


	//   ....[16]....
        /*05fc*/ 	.word	0xffffffff


	//   ....[17]....
        /*0600*/ 	.word	0xffffffff


	//   ....[18]....
        /*0604*/ 	.word	0xffffffff


	//   ....[19]....
        /*0608*/ 	.word	0xffffffff


	//----- nvinfo : EIATTR_COOP_GROUP_INSTR_OFFSETS
	.align		4
.L_2966:
        /*060c*/ 	.byte	0x04, 0x28
        /*060e*/ 	.short	(.L_2968 - .L_2967)


	//   ....[0]....
.L_2967:
        /*0610*/ 	.word	0x000228f0


	//   ....[1]....
        /*0614*/ 	.word	0x00022920


	//   ....[2]....
        /*0618*/ 	.word	0x000229a0


	//   ....[3]....
        /*061c*/ 	.word	0x000229c0


	//   ....[4]....
        /*0620*/ 	.word	0x000229e0


	//   ....[5]....
        /*0624*/ 	.word	0x00023450


	//   ....[6]....
        /*0628*/ 	.word	0x00023470


	//   ....[7]....
        /*062c*/ 	.word	0x00023490


	//   ....[8]....
        /*0630*/ 	.word	0x000234b0


	//   ....[9]....
        /*0634*/ 	.word	0x000234d0


	//   ....[10]....
        /*0638*/ 	.word	0x00025030


	//   ....[11]....
        /*063c*/ 	.word	0x000250a0


	//   ....[12]....
        /*0640*/ 	.word	0x00025110


	//   ....[13]....
        /*0644*/ 	.word	0x00025180


	//   ....[14]....
        /*0648*/ 	.word	0x000251f0


	//   ....[15]....
        /*064c*/ 	.word	0x00025d00


	//   ....[16]....
        /*0650*/ 	.word	0x00025d60


	//   ....[17]....
        /*0654*/ 	.word	0x00025dc0


	//   ....[18]....
        /*0658*/ 	.word	0x00025e20


	//   ....[19]....
        /*065c*/ 	.word	0x00025e80


	//----- nvinfo : EIATTR_EXIT_INSTR_OFFSETS
	.align		4
.L_2968:
        /*0660*/ 	.byte	0x04, 0x1c
        /*0662*/ 	.short	(.L_2970 - .L_2969)


	//   ....[0]....
.L_2969:
        /*0664*/ 	.word	0x00001830


	//   ....[1]....
        /*0668*/ 	.word	0x00024fd0


	//----- nvinfo : EIATTR_MAX_THREADS
	.align		4
.L_2970:
        /*066c*/ 	.byte	0x04, 0x05
        /*066e*/ 	.short	(.L_2972 - .L_2971)
.L_2971:
        /*0670*/ 	.word	0x00000080
        /*0674*/ 	.word	0x00000001
        /*0678*/ 	.word	0x00000001


	//----- nvinfo : EIATTR_CRS_STACK_SIZE
	.align		4
.L_2972:
        /*067c*/ 	.byte	0x04, 0x1e
        /*067e*/ 	.short	(.L_2974 - .L_2973)
.L_2973:
        /*0680*/ 	.word	0x00000000
.L_2974:


//--------------------- .nv.info._ZN10layer_norm13ln_fwd_kernelINS_13Kernel_traitsIf6__halfS2_S2_fjLj2560ELj1ELj4ELj1ELj16ENS_18Kernel_traits_baseILj2560EfS2_S2_S2_fjLj128EEEEELb1ELb1ELb1ELb1EEEvNS_9FwdParamsE --------------------------
	.section	.nv.info._ZN10layer_norm13ln_fwd_kernelINS_13Kernel_traitsIf6__halfS2_S2_fjLj2560ELj1ELj4ELj1ELj16ENS_18Kernel_traits_baseILj2560EfS2_S2_S2_fjLj128EEEEELb1ELb1ELb1ELb1EEEvNS_9FwdParamsE,"",@"SHT_CUDA_INFO"
	.sectionflags	@""
	.align	4


	//----- nvinfo : EIATTR_CUDA_API_VERSION
	.align		4
        /*0000*/ 	.byte	0x04, 0x37
        /*0002*/ 	.short	(.L_2976 - .L_2975)
.L_2975:
        /*0004*/ 	.word	0x00000082


	//----- nvinfo : EIATTR_SW2861232_WAR
	.align		4
.L_2976:
        /*0008*/ 	.byte	0x01, 0x35
	.zero		2


	//----- nvinfo : EIATTR_PARAM_CBANK
	.align		4
        /*000c*/ 	.byte	0x04, 0x0a
        /*000e*/ 	.short	(.L_2978 - .L_2977)
	.align		4
.L_2977:
        /*0010*/ 	.word	index@(.nv.constant0._ZN10layer_norm13ln_fwd_kernelINS_13Kernel_traitsIf6__halfS2_S2_fjLj2560ELj1ELj4ELj1ELj16ENS_18Kernel_traits_baseILj2560EfS2_S2_S2_fjLj128EEEEELb1ELb1ELb1ELb1EEEvNS_9FwdParamsE)
        /*0014*/ 	.short	0x0160
        /*0016*/ 	.short	0x00e8


	//----- nvinfo : EIATTR_CBANK_PARAM_SIZE
	.align		4
.L_2978:
        /*0018*/ 	.byte	0x03, 0x19
        /*001a*/ 	.short	0x00e8


	//----- nvinfo : EIATTR_KPARAM_INFO
	.align		4
        /*001c*/ 	.byte	0x04, 0x17
        /*001e*/ 	.short	(.L_2980 - .L_2979)
.L_2979:
        /*0020*/ 	.word	0x00000000
        /*0024*/ 	.short	0x0000
        /*0026*/ 	.short	0x0000
        /*0028*/ 	.byte	0x00, 0xf0, 0xa1, 0x03


	//----- nvinfo : EIATTR_MAXREG_COUNT
	.align		4
.L_2980:
        /*002c*/ 	.byte	0x03, 0x1b
        /*002e*/ 	.short	0x00ff


	//----- nvinfo : EIATTR_ANNOTATIONS
	.align		4
        /*0030*/ 	.byte	0x04, 0x55
        /*0032*/ 	.short	(.L_2982 - .L_2981)


	//   ....[0]....
.L_2981:
        /* <DEDUP_REMOVED lines=80> */


	//----- nvinfo : EIATTR_MERCURY_ISA_VERSION
	.align		4
.L_2982:
        /*0524*/ 	.byte	0x03, 0x5f
        /*0526*/ 	.short	0x0000


	//----- nvinfo : EIATTR_COOP_GROUP_MASK_REGIDS
	.align		4
        /*0528*/ 	.byte	0x04, 0x29
        /*052a*/ 	.short	(.L_2984 - .L_2983)


	//   ....[0]....
.L_2983:
        /*052c*/ 	.word	0xffffffff


	//   ....[1]....
        /*0530*/ 	.word	0xffffffff


	//   ....[2]....
        /*0534*/ 	.word	0xffffffff


	//   ....[3]....
        /*0538*/ 	.word	0xffffffff


	//   ....[4]....
        /*053c*/ 	.word	0xffffffff


	//   ....[5]....
        /*0540*/ 	.word	0xffffffff


	//   ....[6]....
        /*0544*/ 	.word	0xffffffff


	//   ....[7]....
        /*0548*/ 	.word	0xffffffff


	//   ....[8]....
        /*054c*/ 	.word	0xffffffff


	//   ....[9]....
        /*0550*/ 	.word	0xffffffff


	//   ....[10]....
        /*0554*/ 	.word	0xffffffff


	//   ....[11]....
        /*0558*/ 	.word	0xffffffff


	//   ....[12]....
        /*055c*/ 	.word	0xffffffff


	//   ....[13]....
        /*0560*/ 	.word	0xffffffff


	//   ....[14]....
        /*0564*/ 	.word	0xffffffff


	//   ....[15]....
        /*0568*/ 	.word	0xffffffff


	//   ....[16]....
        /*056c*/ 	.word	0xffffffff


	//   ....[17]....
        /*0570*/ 	.word	0xffffffff


	//   ....[18]....
        /*0574*/ 	.word	0xffffffff


	//   ....[19]....
        /*0578*/ 	.word	0xffffffff


	//----- nvinfo : EIATTR_COOP_GROUP_INSTR_OFFSETS
	.align		4
.L_2984:
        /*057c*/ 	.byte	0x04, 0x28
        /*057e*/ 	.short	(.L_2986 - .L_2985)


	//   ....[0]....
.L_2985:
        /*0580*/ 	.word	0x00021550


	//   ....[1]....
        /*0584*/ 	.word	0x00021580


	//   ....[2]....
        /*0588*/ 	.word	0x000215a0


	//   ....[3]....
        /*058c*/ 	.word	0x000215c0


	//   ....[4]....
        /*0590*/ 	.word	0x000215e0


	//   ....[5]....
        /*0594*/ 	.word	0x00022010


	//   ....[6]....
        /*0598*/ 	.word	0x00022030


	//   ....[7]....
        /*059c*/ 	.word	0x00022050


	//   ....[8]....
        /*05a0*/ 	.word	0x00022070


	//   ....[9]....
        /*05a4*/ 	.word	0x00022090


	//   ....[10]....
        /*05a8*/ 	.word	0x00023a00


	//   ....[11]....
        /*05ac*/ 	.word	0x00023a70


	//   ....[12]....
        /*05b0*/ 	.word	0x00023ae0


	//   ....[13]....
        /*05b4*/ 	.word	0x00023b50


	//   ....[14]....
        /*05b8*/ 	.word	0x00023bc0


	//   ....[15]....
        /*05bc*/ 	.word	0x00024630


	//   ....[16]....
        /*05c0*/ 	.word	0x00024690


	//   ....[17]....
        /*05c4*/ 	.word	0x000246f0


	//   ....[18]....
        /*05c8*/ 	.word	0x00024750


	//   ....[19]....
        /*05cc*/ 	.word	0x000247b0


	//----- nvinfo : EIATTR_EXIT_INSTR_OFFSETS
	.align		4
.L_2986:
        /*05d0*/ 	.byte	0x04, 0x1c
        /*05d2*/ 	.short	(.L_2988 - .L_2987)


	//   ....[0]....
.L_2987:
        /*05d4*/ 	.word	0x00000900


	//   ....[1]....
        /*05d8*/ 	.word	0x000239a0


	//----- nvinfo : EIATTR_MAX_THREADS
	.align		4
.L_2988:
        /*05dc*/ 	.byte	0x04, 0x05
        /*05de*/ 	.short	(.L_2990 - .L_2989)
.L_2989:
        /*05e0*/ 	.word	0x00000080
        /*05e4*/ 	.word	0x00000001
        /*05e8*/ 	.word	0x00000001


	//----- nvinfo : EIATTR_CRS_STACK_SIZE
	.align		4
.L_2990:
        /*05ec*/ 	.byte	0x04, 0x1e
        /*05ee*/ 	.short	(.L_2992 - .L_2991)
.L_2991:
        /*05f0*/ 	.word	0x00000000
.L_2992:


//--------------------- .nv.info._ZN10layer_norm13ln_fwd_kernelINS_13Kernel_traitsI6__halfS2_fS2_fjLj2560ELj1ELj4ELj1ELj16ENS_18Kernel_traits_baseILj2560ES2_S2_fS2_fjLj128EEEEELb0ELb0ELb0ELb0EEEvNS_9FwdParamsE --------------------------
	.section	.nv.info._ZN10layer_norm13ln_fwd_kernelINS_13Kernel_traitsI6__halfS2_fS2_fjLj2560ELj1ELj4ELj1ELj16ENS_18Kernel_traits_baseILj2560ES2_S2_fS2_fjLj128EEEEELb0ELb0ELb0ELb0EEEvNS_9FwdParamsE,"",@"SHT_CUDA_INFO"
	.sectionflags	@""
	.align	4


	//----- nvinfo : EIATTR_CUDA_API_VERSION
	.align		4
        /*0000*/ 	.byte	0x04, 0x37
        /*0002*/ 	.short	(.L_2994 - .L_2993)
.L_2993:
        /*0004*/ 	.word	0x00000082


	//----- nvinfo : EIATTR_SW2861232_WAR
	.align		4
.L_2994:
        /*0008*/ 	.byte	0x01, 0x35
	.zero		2


	//----- nvinfo : EIATTR_PARAM_CBANK
	.align		4
        /*000c*/ 	.byte	0x04, 0x0a
        /*000e*/ 	.short	(.L_2996 - .L_2995)
	.align		4
.L_2995:
        /*0010*/ 	.word	index@(.nv.constant0._ZN10layer_norm13ln_fwd_kernelINS_13Kernel_traitsI6__halfS2_fS2_fjLj2560ELj1ELj4ELj1ELj16ENS_18Kernel_traits_baseILj2560ES2_S2_fS2_fjLj128EEEEELb0ELb0ELb0ELb0EEEvNS_9FwdParamsE)
        /*0014*/ 	.short	0x0160
        /*0016*/ 	.short	0x00e8


	//----- nvinfo : EIATTR_CBANK_PARAM_SIZE
	.align		4
.L_2996:
        /*0018*/ 	.byte	0x03, 0x19
        /*001a*/ 	.short	0x00e8


	//----- nvinfo : EIATTR_KPARAM_INFO
	.align		4
        /*001c*/ 	.byte	0x04, 0x17
        /*001e*/ 	.short	(.L_2998 - .L_2997)
.L_2997:
        /*0020*/ 	.word	0x00000000
        /*0024*/ 	.short	0x0000
        /*0026*/ 	.short	0x0000
        /*0028*/ 	.byte	0x00, 0xf0, 0xa1, 0x03


	//----- nvinfo : EIATTR_MAXREG_COUNT
	.align		4
.L_2998:
        /*002c*/ 	.byte	0x03, 0x1b
        /*002e*/ 	.short	0x00ff


	//----- nvinfo : EIATTR_ANNOTATIONS
	.align		4
        /*0030*/ 	.byte	0x04, 0x55
        /*0032*/ 	.short	(.L_3000 - .L_2999)


	//   ....[0]....
.L_2999:
        /* <DEDUP_REMOVED lines=15> */


	//----- nvinfo : EIATTR_MERCURY_ISA_VERSION
	.align		4
.L_3000:
        /*0114*/ 	.byte	0x03, 0x5f
        /*0116*/ 	.short	0x0000


	//----- nvinfo : EIATTR_COOP_GROUP_MASK_REGIDS
	.align		4
        /*0118*/ 	.byte	0x04, 0x29
        /*011a*/ 	.short	(.L_3002 - .L_3001)


	//   ....[0]....
.L_3001:
        /*011c*/ 	.word	0xffffffff


	//   ....[1]....
        /*0120*/ 	.word	0xffffffff


	//   ....[2]....
        /*0124*/ 	.word	0xffffffff


	//   ....[3]....
        /*0128*/ 	.word	0xffffffff


	//   ....[4]....
        /*012c*/ 	.word	0xffffffff


	//   ....[5]....
        /*0130*/ 	.word	0xffffffff


	//   ....[6]....
        /*0134*/ 	.word	0xffffffff


	//   ....[7]....
        /*0138*/ 	.word	0xffffffff


	//   ....[8]....
        /*013c*/ 	.word	0xffffffff


	//   ....[9]....
        /*0140*/ 	.word	0xffffffff


	//   ....[10]....
        /*0144*/ 	.word	0xffffffff


	//   ....[11]....
        /*0148*/ 	.word	0xffffffff


	//   ....[12]....
        /*014c*/ 	.word	0xffffffff


	//   ....[13]....
        /*0150*/ 	.word	0xffffffff


	//   ....[14]....
        /*0154*/ 	.word	0xffffffff


	//   ....[15]....
        /*0158*/ 	.word	0xffffffff


	//   ....[16]....
        /*015c*/ 	.word	0xffffffff


	//   ....[17]....
        /*0160*/ 	.word	0xffffffff


	//   ....[18]....
        /*0164*/ 	.word	0xffffffff


	//   ....[19]....
        /*0168*/ 	.word	0xffffffff


	//----- nvinfo : EIATTR_COOP_GROUP_INSTR_OFFSETS
	.align		4
.L_3002:
        /*016c*/ 	.byte	0x04, 0x28
        /*016e*/ 	.short	(.L_3004 - .L_3003)


	//   ....[0]....
.L_3003:
        /*0170*/ 	.word	0x00003880


	//   ....[1]....
        /*0174*/ 	.word	0x000038b0


	//   ....[2]....
        /*0178*/ 	.word	0x00003900


	//   ....[3]....
        /*017c*/ 	.word	0x00003920


	//   ....[4]....
        /*0180*/ 	.word	0x00003940


	//   ....[5]....
        /*0184*/ 	.word	0x000043c0


	//   ....[6]....
        /*0188*/ 	.word	0x000043e0


	//   ....[7]....
        /*018c*/ 	.word	0x00004400


	//   ....[8]....
        /*0190*/ 	.word	0x00004420


	//   ....[9]....
        /*0194*/ 	.word	0x00004440


	//   ....[10]....
        /*0198*/ 	.word	0x00005e00


	//   ....[11]....
        /*019c*/ 	.word	0x00005e60


	//   ....[12]....
        /*01a0*/ 	.word	0x00005ec0


	//   ....[13]....
        /*01a4*/ 	.word	0x00005f20


	//   ....[14]....
        /*01a8*/ 	.word	0x00005f80


	//   ....[15]....
        /*01ac*/ 	.word	0x00006a70


	//   ....[16]....
        /*01b0*/ 	.word	0x00006ad0


	//   ....[17]....
        /*01b4*/ 	.word	0x00006b30


	//   ....[18]....
        /*01b8*/ 	.word	0x00006b90


	//   ....[19]....
        /*01bc*/ 	.word	0x00006bf0


	//----- nvinfo : EIATTR_EXIT_INSTR_OFFSETS
	.align		4
.L_3004:
        /*01c0*/ 	.byte	0x04, 0x1c
        /*01c2*/ 	.short	(.L_3006 - .L_3005)


	//   ....[0]....
.L_3005:
        /*01c4*/ 	.word	0x00000b50


	//   ....[1]....
        /*01c8*/ 	.word	0x00005db0


	//----- nvinfo : EIATTR_MAX_THREADS
	.align		4
.L_3006:
        /*01cc*/ 	.byte	0x04, 0x05
        /*01ce*/ 	.short	(.L_3008 - .L_3007)
.L_3007:
        /*01d0*/ 	.word	0x00000080
        /*01d4*/ 	.word	0x00000001
        /*01d8*/ 	.word	0x00000001


	//----- nvinfo : EIATTR_CRS_STACK_SIZE
	.align		4
.L_3008:
        /*01dc*/ 	.byte	0x04, 0x1e
        /*01de*/ 	.short	(.L_3010 - .L_3009)
.L_3009:
        /*01e0*/ 	.word	0x00000000
.L_3010:


//--------------------- .nv.info._ZN10layer_norm13ln_fwd_kernelINS_13Kernel_traitsI6__halfS2_fS2_fjLj2560ELj1ELj4ELj1ELj16ENS_18Kernel_traits_baseILj2560ES2_S2_fS2_fjLj128EEEEELb0ELb0ELb0ELb1EEEvNS_9FwdParamsE --------------------------
	.section	.nv.info._ZN10layer_norm13ln_fwd_kernelINS_13Kernel_traitsI6__halfS2_fS2_fjLj2560ELj1ELj4ELj1ELj16ENS_18Kernel_traits_baseILj2560ES2_S2_fS2_fjLj128EEEEELb0ELb0ELb0ELb1EEEvNS_9FwdParamsE,"",@"SHT_CUDA_INFO"
	.sectionflags	@""
	.align	4


	//----- nvinfo : EIATTR_CUDA_API_VERSION
	.align		4
        /*0000*/ 	.byte	0x04, 0x37
        /*0002*/ 	.short	(.L_3012 - .L_3011)
.L_3011:
        /*0004*/ 	.word	0x00000082


	//----- nvinfo : EIATTR_SW2861232_WAR
	.align		4
.L_3012:
        /*0008*/ 	.byte	0x01, 0x35
	.zero		2


	//----- nvinfo : EIATTR_PARAM_CBANK
	.align		4
        /*000c*/ 	.byte	0x04, 0x0a
        /*000e*/ 	.short	(.L_3014 - .L_3013)
	.align		4
.L_3013:
        /*0010*/ 	.word	index@(.nv.constant0._ZN10layer_norm13ln_fwd_kernelINS_13Kernel_traitsI6__halfS2_fS2_fjLj2560ELj1ELj4ELj1ELj16ENS_18Kernel_traits_baseILj2560ES2_S2_fS2_fjLj128EEEEELb0ELb0ELb0ELb1EEEvNS_9FwdParamsE)
        /*0014*/ 	.short	0x0160
        /*0016*/ 	.short	0x00e8


	//----- nvinfo : EIATTR_CBANK_PARAM_SIZE
	.align		4
.L_3014:
        /*0018*/ 	.byte	0x03, 0x19
        /*001a*/ 	.short	0x00e8


	//----- nvinfo : EIATTR_KPARAM_INFO
	.align		4
        /*001c*/ 	.byte	0x04, 0x17
        /*001e*/ 	.short	(.L_3016 - .L_3015)
.L_3015:
        /*0020*/ 	.word	0x00000000
        /*0024*/ 	.short	0x0000
        /*0026*/ 	.short	0x0000
        /*0028*/ 	.byte	0x00, 0xf0, 0xa1, 0x03


	//----- nvinfo : EIATTR_MAXREG_COUNT
	.align		4
.L_3016:
        /*002c*/ 	.byte	0x03, 0x1b
        /*002e*/ 	.short	0x00ff


	//----- nvinfo : EIATTR_MERCURY_ISA_VERSION
	.align		4
        /*0030*/ 	.byte	0x03, 0x5f
        /*0032*/ 	.short	0x0000


	//----- nvinfo : EIATTR_COOP_GROUP_MASK_REGIDS
	.align		4
        /*0034*/ 	.byte	0x04, 0x29
        /*0036*/ 	.short	(.L_3018 - .L_3017)


	//   ....[0]....
.L_3017:
        /*0038*/ 	.word	0xffffffff


	//   ....[1]....
        /*003c*/ 	.word	0xffffffff


	//   ....[2]....
        /*0040*/ 	.word	0xffffffff


	//   ....[3]....
        /*0044*/ 	.word	0xffffffff


	//   ....[4]....
        /*0048*/ 	.word	0xffffffff


	//   ....[5]....
        /*004c*/ 	.word	0xffffffff


	//   ....[6]....
        /*0050*/ 	.word	0xffffffff


	//   ....[7]....
        /*0054*/ 	.word	0xffffffff


	//   ....[8]....
        /*0058*/ 	.word	0xffffffff


	//   ....[9]....
        /*005c*/ 	.word	0xffffffff


	//   ....[10]....
        /*0060*/ 	.word	0xffffffff


	//   ....[11]....
        /*0064*/ 	.word	0xffffffff


	//   ....[12]....
        /*0068*/ 	.word	0xffffffff


	//   ....[13]....
        /*006c*/ 	.word	0xffffffff


	//   ....[14]....
        /*0070*/ 	.word	0xffffffff


	//   ....[15]....
        /*0074*/ 	.word	0xffffffff


	//   ....[16]....
        /*0078*/ 	.word	0xffffffff


	//   ....[17]....
        /*007c*/ 	.word	0xffffffff


	//   ....[18]....
        /*0080*/ 	.word	0xffffffff


	//   ....[19]....
        /*0084*/ 	.word	0xffffffff


	//----- nvinfo : EIATTR_COOP_GROUP_INSTR_OFFSETS
	.align		4
.L_3018:
        /*0088*/ 	.byte	0x04, 0x28
        /*008a*/ 	.short	(.L_3020 - .L_3019)


	//   ....[0]....
.L_3019:
        /*008c*/ 	.word	0x00002890


	//   ....[1]....
        /*0090*/ 	.word	0x000028c0


	//   ....[2]....
        /*0094*/ 	.word	0x000028e0


	//   ....[3]....
        /*0098*/ 	.word	0x00002900


	//   ....[4]....
        /*009c*/ 	.word	0x00002920


	//   ....[5]....
        /*00a0*/ 	.word	0x00003350


	//   ....[6]....
        /*00a4*/ 	.word	0x00003370


	//   ....[7]....
        /*00a8*/ 	.word	0x00003390


	//   ....[8]....
        /*00ac*/ 	.word	0x000033b0


	//   ....[9]....
        /*00b0*/ 	.word	0x000033d0


	//   ....[10]....
        /*00b4*/ 	.word	0x00004dc0


	//   ....[11]....
        /*00b8*/ 	.word	0x00004e30


	//   ....[12]....
        /*00bc*/ 	.word	0x00004e90


	//   ....[13]....
        /*00c0*/ 	.word	0x00004ef0


	//   ....[14]....
        /*00c4*/ 	.word	0x00004f50


	//   ....[15]....
        /*00c8*/ 	.word	0x000059c0


	//   ....[16]....
        /*00cc*/ 	.word	0x00005a20


	//   ....[17]....
        /*00d0*/ 	.word	0x00005a80


	//   ....[18]....
        /*00d4*/ 	.word	0x00005ae0


	//   ....[19]....
        /*00d8*/ 	.word	0x00005b40


	//----- nvinfo : EIATTR_EXIT_INSTR_OFFSETS
	.align		4
.L_3020:
        /*00dc*/ 	.byte	0x04, 0x1c
        /*00de*/ 	.short	(.L_3022 - .L_3021)


	//   ....[0]....
.L_3021:
        /*00e0*/ 	.word	0x00000190


	//   ....[1]....
        /*00e4*/ 	.word	0x00004d70


	//----- nvinfo : EIATTR_MAX_THREADS
	.align		4
.L_3022:
        /*00e8*/ 	.byte	0x04, 0x05
        /*00ea*/ 	.short	(.L_3024 - .L_3023)
.L_3023:
        /*00ec*/ 	.word	0x00000080
        /*00f0*/ 	.word	0x00000001
        /*00f4*/ 	.word	0x00000001


	//----- nvinfo : EIATTR_CRS_STACK_SIZE
	.align		4
.L_3024:
        /*00f8*/ 	.byte	0x04, 0x1e
        /*00fa*/ 	.short	(.L_3026 - .L_3025)
.L_3025:
        /*00fc*/ 	.word	0x00000000
.L_3026:


//--------------------- .nv.info._ZN10layer_norm13ln_fwd_kernelINS_13Kernel_traitsI6__halfS2_fS2_fjLj2560ELj1ELj4ELj1ELj16ENS_18Kernel_traits_baseILj2560ES2_S2_fS2_fjLj128EEEEELb0ELb0ELb1ELb0EEEvNS_9FwdParamsE --------------------------
	.section	.nv.info._ZN10layer_norm13ln_fwd_kernelINS_13Kernel_traitsI6__halfS2_fS2_fjLj2560ELj1ELj4ELj1ELj16ENS_18Kernel_traits_baseILj2560ES2_S2_fS2_fjLj128EEEEELb0ELb0ELb1ELb0EEEvNS_9FwdParamsE,"",@"SHT_CUDA_INFO"
	.sectionflags	@""
	.align	4


	//----- nvinfo : EIATTR_CUDA_API_VERSION
	.align		4
        /*0000*/ 	.byte	0x04, 0x37
        /*0002*/ 	.short	(.L_3028 - .L_3027)
.L_3027:
        /*0004*/ 	.word	0x00000082


	//----- nvinfo : EIATTR_SW2861232_WAR
	.align		4
.L_3028:
        /*0008*/ 	.byte	0x01, 0x35
	.zero		2


	//----- nvinfo : EIATTR_PARAM_CBANK
	.align		4
        /*000c*/ 	.byte	0x04, 0x0a
        /*000e*/ 	.short	(.L_3030 - .L_3029)
	.align		4
.L_3029:
        /*0010*/ 	.word	index@(.nv.constant0._ZN10layer_norm13ln_fwd_kernelINS_13Kernel_traitsI6__halfS2_fS2_fjLj2560ELj1ELj4ELj1ELj16ENS_18Kernel_traits_baseILj2560ES2_S2_fS2_fjLj128EEEEELb0ELb0ELb1ELb0EEEvNS_9FwdParamsE)
        /*0014*/ 	.short	0x0160
        /*0016*/ 	.short	0x00e8


	//----- nvinfo : EIATTR_CBANK_PARAM_SIZE
	.align		4
.L_3030:
        /*0018*/ 	.byte	0x03, 0x19
        /*001a*/ 	.short	0x00e8


	//----- nvinfo : EIATTR_KPARAM_INFO
	.align		4
        /*001c*/ 	.byte	0x04, 0x17
        /*001e*/ 	.short	(.L_3032 - .L_3031)
.L_3031:
        /*0020*/ 	.word	0x00000000
        /*0024*/ 	.short	0x0000
        /*0026*/ 	.short	0x0000
        /*0028*/ 	.byte	0x00, 0xf0, 0xa1, 0x03


	//----- nvinfo : EIATTR_MAXREG_COUNT
	.align		4
.L_3032:
        /*002c*/ 	.byte	0x03, 0x1b
        /*002e*/ 	.short	0x00ff


	//----- nvinfo : EIATTR_ANNOTATIONS
	.align		4
        /*0030*/ 	.byte	0x04, 0x55
        /*0032*/ 	.short	(.L_3034 - .L_3033)


	//   ....[0]....
.L_3033:
        /* <DEDUP_REMOVED lines=22> */


	//----- nvinfo : EIATTR_MERCURY_ISA_VERSION
	.align		4
.L_3034:
        /*0184*/ 	.byte	0x03, 0x5f
        /*0186*/ 	.short	0x0000


	//----- nvinfo : EIATTR_COOP_GROUP_MASK_REGIDS
	.align		4
        /*0188*/ 	.byte	0x04, 0x29
        /*018a*/ 	.short	(.L_3036 - .L_3035)


	//   ....[0]....
.L_3035:
        /*018c*/ 	.word	0xffffffff


	//   ....[1]....
        /*0190*/ 	.word	0xffffffff


	//   ....[2]....
        /*0194*/ 	.word	0xffffffff


	//   ....[3]....
        /*0198*/ 	.word	0xffffffff


	//   ....[4]....
        /*019c*/ 	.word	0xffffffff


	//   ....[5]....
        /*01a0*/ 	.word	0xffffffff


	//   ....[6]....
        /*01a4*/ 	.word	0xffffffff


	//   ....[7]....
        /*01a8*/ 	.word	0xffffffff


	//   ....[8]....
        /*01ac*/ 	.word	0xffffffff


	//   ....[9]....
        /*01b0*/ 	.word	0xffffffff


	//   ....[10]....
        /*01b4*/ 	.word	0xffffffff


	//   ....[11]....
        /*01b8*/ 	.word	0xffffffff


	//   ....[12]....
        /*01bc*/ 	.word	0xffffffff


	//   ....[13]....
        /*01c0*/ 	.word	0xffffffff


	//   ....[14]....
        /*01c4*/ 	.word	0xffffffff


	//   ....[15]....
        /*01c8*/ 	.word	0xffffffff


	//   ....[16]....
        /*01cc*/ 	.word	0xffffffff


	//   ....[17]....
        /*01d0*/ 	.word	0xffffffff


	//   ....[18]....
        /*01d4*/ 	.word	0xffffffff


	//   ....[19]....
        /*01d8*/ 	.word	0xffffffff


	//----- nvinfo : EIATTR_COOP_GROUP_INSTR_OFFSETS
	.align		4
.L_3036:
        /*01dc*/ 	.byte	0x04, 0x28
        /*01de*/ 	.short	(.L_3038 - .L_3037)


	//   ....[0]....
.L_3037:
        /*01e0*/ 	.word	0x00005730


	//   ....[1]....
        /*01e4*/ 	.word	0x00005760


	//   ....[2]....
        /*01e8*/ 	.word	0x000057b0


	//   ....[3]....
        /*01ec*/ 	.word	0x000057d0


	//   ....[4]....
        /*01f0*/ 	.word	0x000057f0


	//   ....[5]....
        /*01f4*/ 	.word	0x00006260


	//   ....[6]....
        /*01f8*/ 	.word	0x00006280


	//   ....[7]....
        /*01fc*/ 	.word	0x000062a0


	//   ....[8]....
        /*0200*/ 	.word	0x000062c0


	//   ....[9]....
        /*0204*/ 	.word	0x000062e0


	//   ....[10]....
        /*0208*/ 	.word	0x00007dd0


	//   ....[11]....
        /*020c*/ 	.word	0x00007e30


	//   ....[12]....
        /*0210*/ 	.word	0x00007e90


	//   ....[13]....
        /*0214*/ 	.word	0x00007ef0


	//   ....[14]....
        /*0218*/ 	.word	0x00007f50


	//   ....[15]....
        /*021c*/ 	.word	0x00008a30


	//   ....[16]....
        /*0220*/ 	.word	0x00008a90


	//   ....[17]....
        /*0224*/ 	.word	0x00008af0


	//   ....[18]....
        /*0228*/ 	.word	0x00008b50


	//   ....[19]....
        /*022c*/ 	.word	0x00008bb0


	//----- nvinfo : EIATTR_EXIT_INSTR_OFFSETS
	.align		4
.L_3038:
        /*0230*/ 	.byte	0x04, 0x1c
        /*0232*/ 	.short	(.L_3040 - .L_3039)


	//   ....[0]....
.L_3039:
        /*0234*/ 	.word	0x00000b50


	//   ....[1]....
        /*0238*/ 	.word	0x00007d80


	//----- nvinfo : EIATTR_MAX_THREADS
	.align		4
.L_3040:
        /*023c*/ 	.byte	0x04, 0x05
        /*023e*/ 	.short	(.L_3042 - .L_3041)
.L_3041:
        /*0240*/ 	.word	0x00000080
        /*0244*/ 	.word	0x00000001
        /*0248*/ 	.word	0x00000001


	//----- nvinfo : EIATTR_CRS_STACK_SIZE
	.align		4
.L_3042:
        /*024c*/ 	.byte	0x04, 0x1e
        /*024e*/ 	.short	(.L_3044 - .L_3043)
.L_3043:
        /*0250*/ 	.word	0x00000000
.L_3044:


//--------------------- .nv.info._ZN10layer_norm13ln_fwd_kernelINS_13Kernel_traitsI6__halfS2_fS2_fjLj2560ELj1ELj4ELj1ELj16ENS_18Kernel_traits_baseILj2560ES2_S2_fS2_fjLj128EEEEELb0ELb0ELb1ELb1EEEvNS_9FwdParamsE --------------------------
	.section	.nv.info._ZN10layer_norm13ln_fwd_kernelINS_13Kernel_traitsI6__halfS2_fS2_fjLj2560ELj1ELj4ELj1ELj16ENS_18Kernel_traits_baseILj2560ES2_S2_fS2_fjLj128EEEEELb0ELb0ELb1ELb1EEEvNS_9FwdParamsE,"",@"SHT_CUDA_INFO"
	.sectionflags	@""
	.align	4


	//----- nvinfo : EIATTR_CUDA_API_VERSION
	.align		4
        /*0000*/ 	.byte	0x04, 0x37
        /*0002*/ 	.short	(.L_3046 - .L_3045)
.L_3045:
        /*0004*/ 	.word	0x00000082


	//----- nvinfo : EIATTR_SW2861232_WAR
	.align		4
.L_3046:
        /*0008*/ 	.byte	0x01, 0x35
	.zero		2


	//----- nvinfo : EIATTR_PARAM_CBANK
	.align		4
        /*000c*/ 	.byte	0x04, 0x0a
        /*000e*/ 	.short	(.L_3048 - .L_3047)
	.align		4
.L_3047:
        /*0010*/ 	.word	index@(.nv.constant0._ZN10layer_norm13ln_fwd_kernelINS_13Kernel_traitsI6__halfS2_fS2_fjLj2560ELj1ELj4ELj1ELj16ENS_18Kernel_traits_baseILj2560ES2_S2_fS2_fjLj128EEEEELb0ELb0ELb1ELb1EEEvNS_9FwdParamsE)
        /*0014*/ 	.short	0x0160
        /*0016*/ 	.short	0x00e8


	//----- nvinfo : EIATTR_CBANK_PARAM_SIZE
	.align		4
.L_3048:
        /*0018*/ 	.byte	0x03, 0x19
        /*001a*/ 	.short	0x00e8


	//----- nvinfo : EIATTR_KPARAM_INFO
	.align		4
        /*001c*/ 	.byte	0x04, 0x17
        /*001e*/ 	.short	(.L_3050 - .L_3049)
.L_3049:
        /*0020*/ 	.word	0x00000000
        /*0024*/ 	.short	0x0000
        /*0026*/ 	.short	0x0000
        /*0028*/ 	.byte	0x00, 0xf0, 0xa1, 0x03


	//----- nvinfo : EIATTR_MAXREG_COUNT
	.align		4
.L_3050:
        /*002c*/ 	.byte	0x03, 0x1b
        /*002e*/ 	.short	0x00ff


	//----- nvinfo : EIATTR_MERCURY_ISA_VERSION
	.align		4
        /*0030*/ 	.byte	0x03, 0x5f
        /*0032*/ 	.short	0x0000


	//----- nvinfo : EIATTR_COOP_GROUP_MASK_REGIDS
	.align		4
        /*0034*/ 	.byte	0x04, 0x29
        /*0036*/ 	.short	(.L_3052 - .L_3051)


	//   ....[0]....
.L_3051:
        /*0038*/ 	.word	0xffffffff


	//   ....[1]....
        /*003c*/ 	.word	0xffffffff


	//   ....[2]....
        /*0040*/ 	.word	0xffffffff


	//   ....[3]....
        /*0044*/ 	.word	0xffffffff


	//   ....[4]....
        /*0048*/ 	.word	0xffffffff


	//   ....[5]....
        /*004c*/ 	.word	0xffffffff


	//   ....[6]....
        /*0050*/ 	.word	0xffffffff


	//   ....[7]....
        /*0054*/ 	.word	0xffffffff


	//   ....[8]....
        /*0058*/ 	.word	0xffffffff


	//   ....[9]....
        /*005c*/ 	.word	0xffffffff


	//   ....[10]....
        /*0060*/ 	.word	0xffffffff


	//   ....[11]....
        /*0064*/ 	.word	0xffffffff


	//   ....[12]....
        /*0068*/ 	.word	0xffffffff


	//   ....[13]....
        /*006c*/ 	.word	0xffffffff


	//   ....[14]....
        /*0070*/ 	.word	0xffffffff


	//   ....[15]....
        /*0074*/ 	.word	0xffffffff


	//   ....[16]....
        /*0078*/ 	.word	0xffffffff


	//   ....[17]....
        /*007c*/ 	.word	0xffffffff


	//   ....[18]....
        /*0080*/ 	.word	0xffffffff


	//   ....[19]....
        /*0084*/ 	.word	0xffffffff


	//----- nvinfo : EIATTR_COOP_GROUP_INSTR_OFFSETS
	.align		4
.L_3052:
        /*0088*/ 	.byte	0x04, 0x28
        /*008a*/ 	.short	(.L_3054 - .L_3053)


	//   ....[0]....
.L_3053:
        /*008c*/ 	.word	0x000042f0


	//   ....[1]....
        /*0090*/ 	.word	0x00004320


	//   ....[2]....
        /*0094*/ 	.word	0x00004340


	//   ....[3]....
        /*0098*/ 	.word	0x00004360


	//   ....[4]....
        /*009c*/ 	.word	0x00004380


	//   ....[5]....
        /*00a0*/ 	.word	0x00004db0


	//   ....[6]....
        /*00a4*/ 	.word	0x00004dd0


	//   ....[7]....
        /*00a8*/ 	.word	0x00004df0


	//   ....[8]....
        /*00ac*/ 	.word	0x00004e10


	//   ....[9]....
        /*00b0*/ 	.word	0x00004e30


	//   ....[10]....
        /*00b4*/ 	.word	0x000068d0


	//   ....[11]....
        /*00b8*/ 	.word	0x00006940


	//   ....[12]....
        /*00bc*/ 	.word	0x000069a0


	//   ....[13]....
        /*00c0*/ 	.word	0x00006a00


	//   ....[14]....
        /*00c4*/ 	.word	0x00006a60


	//   ....[15]....
        /*00c8*/ 	.word	0x000074d0


	//   ....[16]....
        /*00cc*/ 	.word	0x00007530


	//   ....[17]....
        /*00d0*/ 	.word	0x00007590


	//   ....[18]....
        /*00d4*/ 	.word	0x000075f0


	//   ....[19]....
        /*00d8*/ 	.word	0x00007650


	//----- nvinfo : EIATTR_EXIT_INSTR_OFFSETS
	.align		4
.L_3054:
        /*00dc*/ 	.byte	0x04, 0x1c
        /*00de*/ 	.short	(.L_3056 - .L_3055)


	//   ....[0]....
.L_3055:
        /*00e0*/ 	.word	0x00000190


	//   ....[1]....
        /*00e4*/ 	.word	0x00006880


	//----- nvinfo : EIATTR_MAX_THREADS
	.align		4
.L_3056:
        /*00e8*/ 	.byte	0x04, 0x05
        /*00ea*/ 	.short	(.L_3058 - .L_3057)
.L_3057:
        /*00ec*/ 	.word	0x00000080
        /*00f0*/ 	.word	0x00000001
        /*00f4*/ 	.word	0x00000001


	//----- nvinfo : EIATTR_CRS_STACK_SIZE
	.align		4
.L_3058:
        /*00f8*/ 	.byte	0x04, 0x1e
        /*00fa*/ 	.short	(.L_3060 - .L_3059)
.L_3059:
        /*00fc*/ 	.word	0x00000000
.L_3060:


//--------------------- .nv.info._ZN10layer_norm13ln_fwd_kernelINS_13Kernel_traitsI6__halfS2_fS2_fjLj2560ELj1ELj4ELj1ELj16ENS_18Kernel_traits_baseILj2560ES2_S2_fS2_fjLj128EEEEELb0ELb1ELb0ELb0EEEvNS_9FwdParamsE --------------------------
	.section	.nv.info._ZN10layer_norm13ln_fwd_kernelINS_13Kernel_traitsI6__halfS2_fS2_fjLj2560ELj1ELj4ELj1ELj16ENS_18Kernel_traits_baseILj2560ES2_S2_fS2_fjLj128EEEEELb0ELb1ELb0ELb0EEEvNS_9FwdParamsE,"",@"SHT_CUDA_INFO"
	.sectionflags	@""
	.align	4


	//----- nvinfo : EIATTR_CUDA_API_VERSION
	.align		4
        /*0000*/ 	.byte	0x04, 0x37
        /*0002*/ 	.short	(.L_3062 - .L_3061)
.L_3061:
        /*0004*/ 	.word	0x00000082


	//----- nvinfo : EIATTR_SW2861232_WAR
	.align		4
.L_3062:
        /*0008*/ 	.byte	0x01, 0x35
	.zero		2


	//----- nvinfo : EIATTR_PARAM_CBANK
	.align		4
        /*000c*/ 	.byte	0x04, 0x0a
        /*000e*/ 	.short	(.L_3064 - .L_3063)
	.align		4
.L_3063:
        /*0010*/ 	.word	index@(.nv.constant0._ZN10layer_norm13ln_fwd_kernelINS_13Kernel_traitsI6__halfS2_fS2_fjLj2560ELj1ELj4ELj1ELj16ENS_18Kernel_traits_baseILj2560ES2_S2_fS2_fjLj128EEEEELb0ELb1ELb0ELb0EEEvNS_9FwdParamsE)
        /*0014*/ 	.short	0x0160
        /*0016*/ 	.short	0x00e8


	//----- nvinfo : EIATTR_CBANK_PARAM_SIZE
	.align		4
.L_3064:
        /*0018*/ 	.byte	0x03, 0x19
        /*001a*/ 	.short	0x00e8


	//----- nvinfo : EIATTR_KPARAM_INFO
	.align		4
        /*001c*/ 	.byte	0x04, 0x17
        /*001e*/ 	.short	(.L_3066 - .L_3065)
.L_3065:
        /*0020*/ 	.word	0x00000000
        /*0024*/ 	.short	0x0000
        /*0026*/ 	.short	0x0000
        /*0028*/ 	.byte	0x00, 0xf0, 0xa1, 0x03


	//----- nvinfo : EIATTR_MAXREG_COUNT
	.align		4
.L_3066:
        /*002c*/ 	.byte	0x03, 0x1b
        /*002e*/ 	.short	0x00ff


	//----- nvinfo : EIATTR_ANNOTATIONS
	.align		4
        /*0030*/ 	.byte	0x04, 0x55
        /*0032*/ 	.short	(.L_3068 - .L_3067)


	//   ....[0]....
.L_3067:
        /* <DEDUP_REMOVED lines=122> */


	//----- nvinfo : EIATTR_MERCURY_ISA_VERSION
	.align		4
.L_3068:
        /*07c4*/ 	.byte	0x03, 0x5f
        /*07c6*/ 	.short	0x0000


	//----- nvinfo : EIATTR_COOP_GROUP_MASK_REGIDS
	.align		4
        /*07c8*/ 	.byte	0x04, 0x29
        /*07ca*/ 	.short	(.L_3070 - .L_3069)


	//   ....[0]....
.L_3069:
        /*07cc*/ 	.word	0xffffffff


	//   ....[1]....
        /*07d0*/ 	.word	0xffffffff


	//   ....[2]....
        /*07d4*/ 	.word	0xffffffff


	//   ....[3]....
        /*07d8*/ 	.word	0xffffffff


	//   ....[4]....
        /*07dc*/ 	.word	0xffffffff


	//   ....[5]....
        /*07e0*/ 	.word	0xffffffff


	//   ....[6]....
        /*07e4*/ 	.word	0xffffffff


	//   ....[7]....
        /*07e8*/ 	.word	0xffffffff


	//   ....[8]....
        /*07ec*/ 	.word	0xffffffff


	//   ....[9]....
        /*07f0*/ 	.word	0xffffffff


	//   ....[10]....
        /*07f4*/ 	.word	0xffffffff


	//   ....[11]....
        /*07f8*/ 	.word	0xffffffff


	//   ....[12]....
        /*07fc*/ 	.word	0xffffffff


	//   ....[13]....
        /*0800*/ 	.word	0xffffffff


	//   ....[14]....
        /*0804*/ 	.word	0xffffffff


	//   ....[15]....
        /*0808*/ 	.word	0xffffffff


	//   ....[16]....
        /*080c*/ 	.word	0xffffffff


	//   ....[17]....
        /*0810*/ 	.word	0xffffffff


	//   ....[18]....
        /*0814*/ 	.word	0xffffffff


	//   ....[19]....
        /*0818*/ 	.word	0xffffffff


	//----- nvinfo : EIATTR_COOP_GROUP_INSTR_OFFSETS
	.align		4
.L_3070:
        /*081c*/ 	.byte	0x04, 0x28
        /*081e*/ 	.short	(.L_3072 - .L_3071)


	//   ....[0]....
.L_3071:
        /*0820*/ 	.word	0x00005300


	//   ....[1]....
        /*0824*/ 	.word	0x00005330


	//   ....[2]....
        /*0828*/ 	.word	0x00005380


	//   ....[3]....
        /*082c*/ 	.word	0x000053a0


	//   ....[4]....
        /*0830*/ 	.word	0x000053c0


	//   ....[5]....
        /*0834*/ 	.word	0x00005e40


	//   ....[6]....
        /*0838*/ 	.word	0x00005e60


	//   ....[7]....
        /*083c*/ 	.word	0x00005e80


	//   ....[8]....
        /*0840*/ 	.word	0x00005ea0


	//   ....[9]....
        /*0844*/ 	.word	0x00005ec0


	//   ....[10]....
        /*0848*/ 	.word	0x00007880


	//   ....[11]....
        /*084c*/ 	.word	0x000078e0


	//   ....[12]....
        /*0850*/ 	.word	0x00007940


	//   ....[13]....
        /*0854*/ 	.word	0x000079a0


	//   ....[14]....
        /*0858*/ 	.word	0x00007a00


	//   ....[15]....
        /*085c*/ 	.word	0x000084f0


	//   ....[16]....
        /*0860*/ 	.word	0x00008550


	//   ....[17]....
        /*0864*/ 	.word	0x000085b0


	//   ....[18]....
        /*0868*/ 	.word	0x00008610


	//   ....[19]....
        /*086c*/ 	.word	0x00008670


	//----- nvinfo : EIATTR_EXIT_INSTR_OFFSETS
	.align		4
.L_3072:
        /*0870*/ 	.byte	0x04, 0x1c
        /*0872*/ 	.short	(.L_3074 - .L_3073)


	//   ....[0]....
.L_3073:
        /*0874*/ 	.word	0x00000d30


	//   ....[1]....
        /*0878*/ 	.word	0x00007830


	//----- nvinfo : EIATTR_MAX_THREADS
	.align		4
.L_3074:
        /*087c*/ 	.byte	0x04, 0x05
        /*087e*/ 	.short	(.L_3076 - .L_3075)
.L_3075:
        /*0880*/ 	.word	0x00000080
        /*0884*/ 	.word	0x00000001
        /*0888*/ 	.word	0x00000001


	//----- nvinfo : EIATTR_CRS_STACK_SIZE
	.align		4
.L_3076:
        /*088c*/ 	.byte	0x04, 0x1e
        /*088e*/ 	.short	(.L_3078 - .L_3077)
.L_3077:
        /*0890*/ 	.word	0x00000000
.L_3078:


//--------------------- .nv.info._ZN10layer_norm13ln_fwd_kernelINS_13Kernel_traitsI6__halfS2_fS2_fjLj2560ELj1ELj4ELj1ELj16ENS_18Kernel_traits_baseILj2560ES2_S2_fS2_fjLj128EEEEELb0ELb1ELb0ELb1EEEvNS_9FwdParamsE --------------------------
	.section	.nv.info._ZN10layer_norm13ln_fwd_kernelINS_13Kernel_traitsI6__halfS2_fS2_fjLj2560ELj1ELj4ELj1ELj16ENS_18Kernel_traits_baseILj2560ES2_S2_fS2_fjLj128EEEEELb0ELb1ELb0ELb1EEEvNS_9FwdParamsE,"",@"SHT_CUDA_INFO"
	.sectionflags	@""
	.align	4


	//----- nvinfo : EIATTR_CUDA_API_VERSION
	.align		4
        /*0000*/ 	.byte	0x04, 0x37
        /*0002*/ 	.short	(.L_3080 - .L_3079)
.L_3079:
        /*0004*/ 	.word	0x00000082


	//----- nvinfo : EIATTR_SW2861232_WAR
	.align		4
.L_3080:
        /*0008*/ 	.byte	0x01, 0x35
	.zero		2


	//----- nvinfo : EIATTR_PARAM_CBANK
	.align		4
        /*000c*/ 	.byte	0x04, 0x0a
        /*000e*/ 	.short	(.L_3082 - .L_3081)
	.align		4
.L_3081:
        /*0010*/ 	.word	index@(.nv.constant0._ZN10layer_norm13ln_fwd_kernelINS_13Kernel_traitsI6__halfS2_fS2_fjLj2560ELj1ELj4ELj1ELj16ENS_18Kernel_traits_baseILj2560ES2_S2_fS2_fjLj128EEEEELb0ELb1ELb0ELb1EEEvNS_9FwdParamsE)
        /*0014*/ 	.short	0x0160
        /*0016*/ 	.short	0x00e8


	//----- nvinfo : EIATTR_CBANK_PARAM_SIZE
	.align		4
.L_3082:
        /*0018*/ 	.byte	0x03, 0x19
        /*001a*/ 	.short	0x00e8


	//----- nvinfo : EIATTR_KPARAM_INFO
	.align		4
        /*001c*/ 	.byte	0x04, 0x17
        /*001e*/ 	.short	(.L_3084 - .L_3083)
.L_3083:
        /*0020*/ 	.word	0x00000000
        /*0024*/ 	.short	0x0000
        /*0026*/ 	.short	0x0000
        /*0028*/ 	.byte	0x00, 0xf0, 0xa1, 0x03


	//----- nvinfo : EIATTR_MAXREG_COUNT
	.align		4
.L_3084:
        /*002c*/ 	.byte	0x03, 0x1b
        /*002e*/ 	.short	0x00ff


	//----- nvinfo : EIATTR_ANNOTATIONS
	.align		4
        /*0030*/ 	.byte	0x04, 0x55
        /*0032*/ 	.short	(.L_3086 - .L_3085)


	//   ....[0]....
.L_3085:
        /* <DEDUP_REMOVED lines=25> */


	//----- nvinfo : EIATTR_MERCURY_ISA_VERSION
	.align		4
.L_3086:
        /*01b4*/ 	.byte	0x03, 0x5f
        /*01b6*/ 	.short	0x0000


	//----- nvinfo : EIATTR_COOP_GROUP_MASK_REGIDS
	.align		4
        /*01b8*/ 	.byte	0x04, 0x29
        /*01ba*/ 	.short	(.L_3088 - .L_3087)


	//   ....[0]....
.L_3087:
        /*01bc*/ 	.word	0xffffffff


	//   ....[1]....
        /*01c0*/ 	.word	0xffffffff


	//   ....[2]....
        /*01c4*/ 	.word	0xffffffff


	//   ....[3]....
        /*01c8*/ 	.word	0xffffffff


	//   ....[4]....
        /*01cc*/ 	.word	0xffffffff


	//   ....[5]....
        /*01d0*/ 	.word	0xffffffff


	//   ....[6]....
        /*01d4*/ 	.word	0xffffffff


	//   ....[7]....
        /*01d8*/ 	.word	0xffffffff


	//   ....[8]....
        /*01dc*/ 	.word	0xffffffff


	//   ....[9]....
        /*01e0*/ 	.word	0xffffffff


	//   ....[10]....
        /*01e4*/ 	.word	0xffffffff


	//   ....[11]....
        /*01e8*/ 	.word	0xffffffff


	//   ....[12]....
        /*01ec*/ 	.word	0xffffffff


	//   ....[13]....
        /*01f0*/ 	.word	0xffffffff


	//   ....[14]....
        /*01f4*/ 	.word	0xffffffff


	//   ....[15]....
        /*01f8*/ 	.word	0xffffffff


	//   ....[16]....
        /*01fc*/ 	.word	0xffffffff


	//   ....[17]....
        /*0200*/ 	.word	0xffffffff


	//   ....[18]....
        /*0204*/ 	.word	0xffffffff


	//   ....[19]....
        /*0208*/ 	.word	0xffffffff


	//----- nvinfo : EIATTR_COOP_GROUP_INSTR_OFFSETS
	.align		4
.L_3088:
        /*020c*/ 	.byte	0x04, 0x28
        /*020e*/ 	.short	(.L_3090 - .L_3089)


	//   ....[0]....
.L_3089:
        /*0210*/ 	.word	0x00003560


	//   ....[1]....
        /*0214*/ 	.word	0x00003590


	//   ....[2]....
        /*0218*/ 	.word	0x000035b0


	//   ....[3]....
        /*021c*/ 	.word	0x000035d0


	//   ....[4]....
        /*0220*/ 	.word	0x000035f0


	//   ....[5]....
        /*0224*/ 	.word	0x00004020


	//   ....[6]....
        /*0228*/ 	.word	0x00004040


	//   ....[7]....
        /*022c*/ 	.word	0x00004060


	//   ....[8]....
        /*0230*/ 	.word	0x00004080


	//   ....[9]....
        /*0234*/ 	.word	0x000040a0


	//   ....[10]....
        /*0238*/ 	.word	0x00005b90


	//   ....[11]....
        /*023c*/ 	.word	0x00005c00


	//   ....[12]....
        /*0240*/ 	.word	0x00005c70


	//   ....[13]....
        /*0244*/ 	.word	0x00005ce0


	//   ....[14]....
        /*0248*/ 	.word	0x00005d50


	//   ....[15]....
        /*024c*/ 	.word	0x000067c0


	//   ....[16]....
        /*0250*/ 	.word	0x00006820


	//   ....[17]....
        /*0254*/ 	.word	0x00006880


	//   ....[18]....
        /*0258*/ 	.word	0x000068e0


	//   ....[19]....
        /*025c*/ 	.word	0x00006940


	//----- nvinfo : EIATTR_EXIT_INSTR_OFFSETS
	.align		4
.L_3090:
        /*0260*/ 	.byte	0x04, 0x1c
        /*0262*/ 	.short	(.L_3092 - .L_3091)


	//   ....[0]....
.L_3091:
        /*0264*/ 	.word	0x00000200


	//   ....[1]....
        /*0268*/ 	.word	0x00005b30


	//----- nvinfo : EIATTR_MAX_THREADS
	.align		4
.L_3092:
        /*026c*/ 	.byte	0x04, 0x05
        /*026e*/ 	.short	(.L_3094 - .L_3093)
.L_3093:
        /*0270*/ 	.word	0x00000080
        /*0274*/ 	.word	0x00000001
        /*0278*/ 	.word	0x00000001


	//----- nvinfo : EIATTR_CRS_STACK_SIZE
	.align		4
.L_3094:
        /*027c*/ 	.byte	0x04, 0x1e
        /*027e*/ 	.short	(.L_3096 - .L_3095)
.L_3095:
        /*0280*/ 	.word	0x00000000
.L_3096:


//--------------------- .nv.info._ZN10layer_norm13ln_fwd_kernelINS_13Kernel_traitsI6__halfS2_fS2_fjLj2560ELj1ELj4ELj1ELj16ENS_18Kernel_traits_baseILj2560ES2_S2_fS2_fjLj128EEEEELb0ELb1ELb1ELb0EEEvNS_9FwdParamsE --------------------------
	.section	.nv.info._ZN10layer_norm13ln_fwd_kernelINS_13Kernel_traitsI6__halfS2_fS2_fjLj2560ELj1ELj4ELj1ELj16ENS_18Kernel_traits_baseILj2560ES2_S2_fS2_fjLj128EEEEELb0ELb1ELb1ELb0EEEvNS_9FwdParamsE,"",@"SHT_CUDA_INFO"
	.sectionflags	@""
	.align	4


	//----- nvinfo : EIATTR_CUDA_API_VERSION
	.align		4
        /*0000*/ 	.byte	0x04, 0x37
        /*0002*/ 	.short	(.L_3098 - .L_3097)
.L_3097:
        /*0004*/ 	.word	0x00000082


	//----- nvinfo : EIATTR_SW2861232_WAR
	.align		4
.L_3098:
        /*0008*/ 	.byte	0x01, 0x35
	.zero		2


	//----- nvinfo : EIATTR_PARAM_CBANK
	.align		4
        /*000c*/ 	.byte	0x04, 0x0a
        /*000e*/ 	.short	(.L_3100 - .L_3099)
	.align		4
.L_3099:
        /*0010*/ 	.word	index@(.nv.constant0._ZN10layer_norm13ln_fwd_kernelINS_13Kernel_traitsI6__halfS2_fS2_fjLj2560ELj1ELj4ELj1ELj16ENS_18Kernel_traits_baseILj2560ES2_S2_fS2_fjLj128EEEEELb0ELb1ELb1ELb0EEEvNS_9FwdParamsE)
        /*0014*/ 	.short	0x0160
        /*0016*/ 	.short	0x00e8


	//----- nvinfo : EIATTR_CBANK_PARAM_SIZE
	.align		4
.L_3100:
        /*0018*/ 	.byte	0x03, 0x19
        /*001a*/ 	.short	0x00e8


	//----- nvinfo : EIATTR_KPARAM_INFO
	.align		4
        /*001c*/ 	.byte	0x04, 0x17
        /*001e*/ 	.short	(.L_3102 - .L_3101)
.L_3101:
        /*0020*/ 	.word	0x00000000
        /*0024*/ 	.short	0x0000
        /*0026*/ 	.short	0x0000
        /*0028*/ 	.byte	0x00, 0xf0, 0xa1, 0x03


	//----- nvinfo : EIATTR_MAXREG_COUNT
	.align		4
.L_3102:
        /*002c*/ 	.byte	0x03, 0x1b
        /*002e*/ 	.short	0x00ff


	//----- nvinfo : EIATTR_ANNOTATIONS
	.align		4
        /*0030*/ 	.byte	0x04, 0x55
        /*0032*/ 	.short	(.L_3104 - .L_3103)


	//   ....[0]....
.L_3103:
        /* <DEDUP_REMOVED lines=102> */


	//----- nvinfo : EIATTR_MERCURY_ISA_VERSION
	.align		4
.L_3104:
        /*0684*/ 	.byte	0x03, 0x5f
        /*0686*/ 	.short	0x0000


	//----- nvinfo : EIATTR_COOP_GROUP_MASK_REGIDS
	.align		4
        /*0688*/ 	.byte	0x04, 0x29
        /*068a*/ 	.short	(.L_3106 - .L_3105)


	//   ....[0]....
.L_3105:
        /*068c*/ 	.word	0xffffffff


	//   ....[1]....
        /*0690*/ 	.word	0xffffffff


	//   ....[2]....
        /*0694*/ 	.word	0xffffffff


	//   ....[3]....
        /*0698*/ 	.word	0xffffffff


	//   ....[4]....
        /*069c*/ 	.word	0xffffffff


	//   ....[5]....
        /*06a0*/ 	.word	0xffffffff


	//   ....[6]....
        /*06a4*/ 	.word	0xffffffff


	//   ....[7]....
        /*06a8*/ 	.word	0xffffffff


	//   ....[8]....
        /*06ac*/ 	.word	0xffffffff


	//   ....[9]....
        /*06b0*/ 	.word	0xffffffff


	//   ....[10]....
        /*06b4*/ 	.word	0xffffffff


	//   ....[11]....
        /*06b8*/ 	.word	0xffffffff


	//   ....[12]....
        /*06bc*/ 	.word	0xffffffff


	//   ....[13]....
        /*06c0*/ 	.word	0xffffffff


	//   ....[14]....
        /*06c4*/ 	.word	0xffffffff


	//   ....[15]....
        /*06c8*/ 	.word	0xffffffff


	//   ....[16]....
        /*06cc*/ 	.word	0xffffffff


	//   ....[17]....
        /*06d0*/ 	.word	0xffffffff


	//   ....[18]....
        /*06d4*/ 	.word	0xffffffff


	//   ....[19]....
        /*06d8*/ 	.word	0xffffffff


	//----- nvinfo : EIATTR_COOP_GROUP_INSTR_OFFSETS
	.align		4
.L_3106:
        /*06dc*/ 	.byte	0x04, 0x28
        /*06de*/ 	.short	(.L_3108 - .L_3107)


	//   ....[0]....
.L_3107:
        /*06e0*/ 	.word	0x00006d10


	//   ....[1]....
        /*06e4*/ 	.word	0x00006d40


	//   ....[2]....
        /*06e8*/ 	.word	0x00006d90


	//   ....[3]....
        /*06ec*/ 	.word	0x00006db0


	//   ....[4]....
        /*06f0*/ 	.word	0x00006dd0


	//   ....[5]....
        /*06f4*/ 	.word	0x00007840


	//   ....[6]....
        /*06f8*/ 	.word	0x00007860


	//   ....[7]....
        /*06fc*/ 	.word	0x00007880


	//   ....[8]....
        /*0700*/ 	.word	0x000078a0


	//   ....[9]....
        /*0704*/ 	.word	0x000078c0


	//   ....[10]....
        /*0708*/ 	.word	0x000093b0


	//   ....[11]....
        /*070c*/ 	.word	0x00009410


	//   ....[12]....
        /*0710*/ 	.word	0x00009470


	//   ....[13]....
        /*0714*/ 	.word	0x000094d0


	//   ....[14]....
        /*0718*/ 	.word	0x00009530


	//   ....[15]....
        /*071c*/ 	.word	0x0000a010


	//   ....[16]....
        /*0720*/ 	.word	0x0000a070


	//   ....[17]....
        /*0724*/ 	.word	0x0000a0d0


	//   ....[18]....
        /*0728*/ 	.word	0x0000a130


	//   ....[19]....
        /*072c*/ 	.word	0x0000a190


	//----- nvinfo : EIATTR_EXIT_INSTR_OFFSETS
	.align		4
.L_3108:
        /*0730*/ 	.byte	0x04, 0x1c
        /*0732*/ 	.short	(.L_3110 - .L_3109)


	//   ....[0]....
.L_3109:
        /*0734*/ 	.word	0x00000d30


	//   ....[1]....
        /*0738*/ 	.word	0x00009360


	//----- nvinfo : EIATTR_MAX_THREADS
	.align		4
.L_3110:
        /*073c*/ 	.byte	0x04, 0x05
        /*073e*/ 	.short	(.L_3112 - .L_3111)
.L_3111:
        /*0740*/ 	.word	0x00000080
        /*0744*/ 	.word	0x00000001
        /*0748*/ 	.word	0x00000001


	//----- nvinfo : EIATTR_CRS_STACK_SIZE
	.align		4
.L_3112:
        /*074c*/ 	.byte	0x04, 0x1e
        /*074e*/ 	.short	(.L_3114 - .L_3113)
.L_3113:
        /*0750*/ 	.word	0x00000000
.L_3114:


//--------------------- .nv.info._ZN10layer_norm13ln_fwd_kernelINS_13Kernel_traitsI6__halfS2_fS2_fjLj2560ELj1ELj4ELj1ELj16ENS_18Kernel_traits_baseILj2560ES2_S2_fS2_fjLj128EEEEELb0ELb1ELb1ELb1EEEvNS_9FwdParamsE --------------------------
	.section	.nv.info._ZN10layer_norm13ln_fwd_kernelINS_13Kernel_traitsI6__halfS2_fS2_fjLj2560ELj1ELj4ELj1ELj16ENS_18Kernel_traits_baseILj2560ES2_S2_fS2_fjLj128EEEEELb0ELb1ELb1ELb1EEEvNS_9FwdParamsE,"",@"SHT_CUDA_INFO"
	.sectionflags	@""
	.align	4


	//----- nvinfo : EIATTR_CUDA_API_VERSION
	.align		4
        /*0000*/ 	.byte	0x04, 0x37
        /*0002*/ 	.short	(.L_3116 - .L_3115)
.L_3115:
        /*0004*/ 	.word	0x00000082


	//----- nvinfo : EIATTR_SW2861232_WAR
	.align		4
.L_3116:
        /*0008*/ 	.byte	0x01, 0x35
	.zero		2


	//----- nvinfo : EIATTR_PARAM_CBANK
	.align		4
        /*000c*/ 	.byte	0x04, 0x0a
        /*000e*/ 	.short	(.L_3118 - .L_3117)
	.align		4
.L_3117:
        /*0010*/ 	.word	index@(.nv.constant0._ZN10layer_norm13ln_fwd_kernelINS_13Kernel_traitsI6__halfS2_fS2_fjLj2560ELj1ELj4ELj1ELj16ENS_18Kernel_traits_baseILj2560ES2_S2_fS2_fjLj128EEEEELb0ELb1ELb1ELb1EEEvNS_9FwdParamsE)
        /*0014*/ 	.short	0x0160
        /*0016*/ 	.short	0x00e8


	//----- nvinfo : EIATTR_CBANK_PARAM_SIZE
	.align		4
.L_3118:
        /*0018*/ 	.byte	0x03, 0x19
        /*001a*/ 	.short	0x00e8


	//----- nvinfo : EIATTR_KPARAM_INFO
	.align		4
        /*001c*/ 	.byte	0x04, 0x17
        /*001e*/ 	.short	(.L_3120 - .L_3119)
.L_3119:
        /*0020*/ 	.word	0x00000000
        /*0024*/ 	.short	0x0000
        /*0026*/ 	.short	0x0000
        /*0028*/ 	.byte	0x00, 0xf0, 0xa1, 0x03


	//----- nvinfo : EIATTR_MAXREG_COUNT
	.align		4
.L_3120:
        /*002c*/ 	.byte	0x03, 0x1b
        /*002e*/ 	.short	0x00ff


	//----- nvinfo : EIATTR_ANNOTATIONS
	.align		4
        /*0030*/ 	.byte	0x04, 0x55
        /*0032*/ 	.short	(.L_3122 - .L_3121)


	//   ....[0]....
.L_3121:
        /* <DEDUP_REMOVED lines=10> */


	//----- nvinfo : EIATTR_MERCURY_ISA_VERSION
	.align		4
.L_3122:
        /*00c4*/ 	.byte	0x03, 0x5f
        /*00c6*/ 	.short	0x0000


	//----- nvinfo : EIATTR_COOP_GROUP_MASK_REGIDS
	.align		4
        /*00c8*/ 	.byte	0x04, 0x29
        /*00ca*/ 	.short	(.L_3124 - .L_3123)


	//   ....[0]....
.L_3123:
        /*00cc*/ 	.word	0xffffffff


	//   ....[1]....
        /*00d0*/ 	.word	0xffffffff


	//   ....[2]....
        /*00d4*/ 	.word	0xffffffff


	//   ....[3]....
        /*00d8*/ 	.word	0xffffffff


	//   ....[4]....
        /*00dc*/ 	.word	0xffffffff


	//   ....[5]....
        /*00e0*/ 	.word	0xffffffff


	//   ....[6]....
        /*00e4*/ 	.word	0xffffffff


	//   ....[7]....
        /*00e8*/ 	.word	0xffffffff


	//   ....[8]....
        /*00ec*/ 	.word	0xffffffff


	//   ....[9]....
        /*00f0*/ 	.word	0xffffffff


	//   ....[10]....
        /*00f4*/ 	.word	0xffffffff


	//   ....[11]....
        /*00f8*/ 	.word	0xffffffff


	//   ....[12]....
        /*00fc*/ 	.word	0xffffffff


	//   ....[13]....
        /*0100*/ 	.word	0xffffffff


	//   ....[14]....
        /*0104*/ 	.word	0xffffffff


	//   ....[15]....
        /*0108*/ 	.word	0xffffffff


	//   ....[16]....
        /*010c*/ 	.word	0xffffffff


	//   ....[17]....
        /*0110*/ 	.word	0xffffffff


	//   ....[18]....
        /*0114*/ 	.word	0xffffffff


	//   ....[19]....
        /*0118*/ 	.word	0xffffffff


	//----- nvinfo : EIATTR_COOP_GROUP_INSTR_OFFSETS
	.align		4
.L_3124:
        /*011c*/ 	.byte	0x04, 0x28
        /*011e*/ 	.short	(.L_3126 - .L_3125)


	//   ....[0]....
.L_3125:
        /*0120*/ 	.word	0x00004e50


	//   ....[1]....
        /*0124*/ 	.word	0x00004e80


	//   ....[2]....
        /*0128*/ 	.word	0x00004ea0


	//   ....[3]....
        /*012c*/ 	.word	0x00004ec0


	//   ....[4]....
        /*0130*/ 	.word	0x00004ee0


	//   ....[5]....
        /*0134*/ 	.word	0x00005910


	//   ....[6]....
        /*0138*/ 	.word	0x00005930


	//   ....[7]....
        /*013c*/ 	.word	0x00005950


	//   ....[8]....
        /*0140*/ 	.word	0x00005970


	//   ....[9]....
        /*0144*/ 	.word	0x00005990


	//   ....[10]....
        /*0148*/ 	.word	0x000074c0


	//   ....[11]....
        /*014c*/ 	.word	0x00007520


	//   ....[12]....
        /*0150*/ 	.word	0x00007580


	//   ....[13]....
        /*0154*/ 	.word	0x000075e0


	//   ....[14]....
        /*0158*/ 	.word	0x00007640


	//   ....[15]....
        /*015c*/ 	.word	0x000080a0


	//   ....[16]....
        /*0160*/ 	.word	0x000080f0


	//   ....[17]....
        /*0164*/ 	.word	0x00008140


	//   ....[18]....
        /*0168*/ 	.word	0x00008190


	//   ....[19]....
        /*016c*/ 	.word	0x000081e0


	//----- nvinfo : EIATTR_EXIT_INSTR_OFFSETS
	.align		4
.L_3126:
        /*0170*/ 	.byte	0x04, 0x1c
        /*0172*/ 	.short	(.L_3128 - .L_3127)


	//   ....[0]....
.L_3127:
        /*0174*/ 	.word	0x000001d0


	//   ....[1]....
        /*0178*/ 	.word	0x00007470


	//----- nvinfo : EIATTR_MAX_THREADS
	.align		4
.L_3128:
        /*017c*/ 	.byte	0x04, 0x05
        /*017e*/ 	.short	(.L_3130 - .L_3129)
.L_3129:
        /*0180*/ 	.word	0x00000080
        /*0184*/ 	.word	0x00000001
        /*0188*/ 	.word	0x00000001


	//----- nvinfo : EIATTR_CRS_STACK_SIZE
	.align		4
.L_3130:
        /*018c*/ 	.byte	0x04, 0x1e
        /*018e*/ 	.short	(.L_3132 - .L_3131)
.L_3131:
        /*0190*/ 	.word	0x00000000
.L_3132:


//--------------------- .nv.info._ZN10layer_norm13ln_fwd_kernelINS_13Kernel_traitsI6__halfS2_fS2_fjLj2560ELj1ELj4ELj1ELj16ENS_18Kernel_traits_baseILj2560ES2_S2_fS2_fjLj128EEEEELb1ELb0ELb0ELb0EEEvNS_9FwdParamsE --------------------------
	.section	.nv.info._ZN10layer_norm13ln_fwd_kernelINS_13Kernel_traitsI6__halfS2_fS2_fjLj2560ELj1ELj4ELj1ELj16ENS_18Kernel_traits_baseILj2560ES2_S2_fS2_fjLj128EEEEELb1ELb0ELb0ELb0EEEvNS_9FwdParamsE,"",@"SHT_CUDA_INFO"
	.sectionflags	@""
	.align	4


	//----- nvinfo : EIATTR_CUDA_API_VERSION
	.align		4
        /*0000*/ 	.byte	0x04, 0x37
        /*0002*/ 	.short	(.L_3134 - .L_3133)
.L_3133:
        /*0004*/ 	.word	0x00000082


	//----- nvinfo : EIATTR_SW2861232_WAR
	.align		4
.L_3134:
        /*0008*/ 	.byte	0x01, 0x35
	.zero		2


	//----- nvinfo : EIATTR_PARAM_CBANK
	.align		4
        /*000c*/ 	.byte	0x04, 0x0a
        /*000e*/ 	.short	(.L_3136 - .L_3135)
	.align		4
.L_3135:
        /*0010*/ 	.word	index@(.nv.constant0._ZN10layer_norm13ln_fwd_kernelINS_13Kernel_traitsI6__halfS2_fS2_fjLj2560ELj1ELj4ELj1ELj16ENS_18Kernel_traits_baseILj2560ES2_S2_fS2_fjLj128EEEEELb1ELb0ELb0ELb0EEEvNS_9FwdParamsE)
        /*0014*/ 	.short	0x0160
        /*0016*/ 	.short	0x00e8


	//----- nvinfo : EIATTR_CBANK_PARAM_SIZE
	.align		4
.L_3136:
        /*0018*/ 	.byte	0x03, 0x19
        /*001a*/ 	.short	0x00e8


	//----- nvinfo : EIATTR_KPARAM_INFO
	.align		4
        /*001c*/ 	.byte	0x04, 0x17
        /*001e*/ 	.short	(.L_3138 - .L_3137)
.L_3137:
        /*0020*/ 	.word	0x00000000
        /*0024*/ 	.short	0x0000
        /*0026*/ 	.short	0x0000
        /*0028*/ 	.byte	0x00, 0xf0, 0xa1, 0x03


	//----- nvinfo : EIATTR_MAXREG_COUNT
	.align		4
.L_3138:
        /*002c*/ 	.byte	0x03, 0x1b
        /*002e*/ 	.short	0x00ff


	//----- nvinfo : EIATTR_ANNOTATIONS
	.align		4
        /*0030*/ 	.byte	0x04, 0x55
        /*0032*/ 	.short	(.L_3140 - .L_3139)


	//   ....[0]....
.L_3139:
        /* <DEDUP_REMOVED lines=28> */


	//----- nvinfo : EIATTR_MERCURY_ISA_VERSION
	.align		4
.L_3140:
        /*01e4*/ 	.byte	0x03, 0x5f
        /*01e6*/ 	.short	0x0000


	//----- nvinfo : EIATTR_COOP_GROUP_MASK_REGIDS
	.align		4
        /*01e8*/ 	.byte	0x04, 0x29
        /*01ea*/ 	.short	(.L_3142 - .L_3141)


	//   ....[0]....
.L_3141:
        /*01ec*/ 	.word	0xffffffff


	//   ....[1]....
        /*01f0*/ 	.word	0xffffffff


	//   ....[2]....
        /*01f4*/ 	.word	0xffffffff


	//   ....[3]....
        /*01f8*/ 	.word	0xffffffff


	//   ....[4]....
        /*01fc*/ 	.word	0xffffffff


	//   ....[5]....
        /*0200*/ 	.word	0xffffffff


	//   ....[6]....
        /*0204*/ 	.word	0xffffffff


	//   ....[7]....
        /*0208*/ 	.word	0xffffffff


	//   ....[8]....
        /*020c*/ 	.word	0xffffffff


	//   ....[9]....
        /*0210*/ 	.word	0xffffffff


	//   ....[10]....
        /*0214*/ 	.word	0xffffffff


	//   ....[11]....
        /*0218*/ 	.word	0xffffffff


	//   ....[12]....
        /*021c*/ 	.word	0xffffffff


	//   ....[13]....
        /*0220*/ 	.word	0xffffffff


	//   ....[14]....
        /*0224*/ 	.word	0xffffffff


	//   ....[15]....
        /*0228*/ 	.word	0xffffffff


	//   ....[16]....
        /*022c*/ 	.word	0xffffffff


	//   ....[17]....
        /*0230*/ 	.word	0xffffffff


	//   ....[18]....
        /*0234*/ 	.word	0xffffffff


	//   ....[19]....
        /*0238*/ 	.word	0xffffffff


	//----- nvinfo : EIATTR_COOP_GROUP_INSTR_OFFSETS
	.align		4
.L_3142:
        /*023c*/ 	.byte	0x04, 0x28
        /*023e*/ 	.short	(.L_3144 - .L_3143)


	//   ....[0]....
.L_3143:
        /*0240*/ 	.word	0x0001e580


	//   ....[1]....
        /*0244*/ 	.word	0x0001e5b0


	//   ....[2]....
        /*0248*/ 	.word	0x0001e630


	//   ....[3]....
        /*024c*/ 	.word	0x0001e650


	//   ....[4]....
        /*0250*/ 	.word	0x0001e670


	//   ....[5]....
        /*0254*/ 	.word	0x0001f0f0


	//   ....[6]....
        /*0258*/ 	.word	0x0001f110


	//   ....[7]....
        /*025c*/ 	.word	0x0001f130


	//   ....[8]....
        /*0260*/ 	.word	0x0001f150


	//   ....[9]....
        /*0264*/ 	.word	0x0001f170


	//   ....[10]....
        /*0268*/ 	.word	0x00020c60


	//   ....[11]....
        /*026c*/ 	.word	0x00020cc0


	//   ....[12]....
        /*0270*/ 	.word	0x00020d20


	//   ....[13]....
        /*0274*/ 	.word	0x00020d80


	//   ....[14]....
        /*0278*/ 	.word	0x00020de0


	//   ....[15]....
        /*027c*/ 	.word	0x00021900


	//   ....[16]....
        /*0280*/ 	.word	0x00021960


	//   ....[17]....
        /*0284*/ 	.word	0x000219c0


	//   ....[18]....
        /*0288*/ 	.word	0x00021a20


	//   ....[19]....
        /*028c*/ 	.word	0x00021a80


	//----- nvinfo : EIATTR_EXIT_INSTR_OFFSETS
	.align		4
.L_3144:
        /*0290*/ 	.byte	0x04, 0x1c
        /*0292*/ 	.short	(.L_3146 - .L_3145)


	//   ....[0]....
.L_3145:
        /*0294*/ 	.word	0x00000ff0


	//   ....[1]....
        /*0298*/ 	.word	0x00020c10


	//----- nvinfo : EIATTR_MAX_THREADS
	.align		4
.L_3146:
        /*029c*/ 	.byte	0x04, 0x05
        /*029e*/ 	.short	(.L_3148 - .L_3147)
.L_3147:
        /*02a0*/ 	.word	0x00000080
        /*02a4*/ 	.word	0x00000001
        /*02a8*/ 	.word	0x00000001


	//----- nvinfo : EIATTR_CRS_STACK_SIZE
	.align		4
.L_3148:
        /*02ac*/ 	.byte	0x04, 0x1e
        /*02ae*/ 	.short	(.L_3150 - .L_3149)
.L_3149:
        /*02b0*/ 	.word	0x00000000
.L_3150:


//--------------------- .nv.info._ZN10layer_norm13ln_fwd_kernelINS_13Kernel_traitsI6__halfS2_fS2_fjLj2560ELj1ELj4ELj1ELj16ENS_18Kernel_traits_baseILj2560ES2_S2_fS2_fjLj128EEEEELb1ELb0ELb0ELb1EEEvNS_9FwdParamsE --------------------------
	.section	.nv.info._ZN10layer_norm13ln_fwd_kernelINS_13Kernel_traitsI6__halfS2_fS2_fjLj2560ELj1ELj4ELj1ELj16ENS_18Kernel_traits_baseILj2560ES2_S2_fS2_fjLj128EEEEELb1ELb0ELb0ELb1EEEvNS_9FwdParamsE,"",@"SHT_CUDA_INFO"
	.sectionflags	@""
	.align	4


	//----- nvinfo : EIATTR_CUDA_API_VERSION
	.align		4
        /*0000*/ 	.byte	0x04, 0x37
        /*0002*/ 	.short	(.L_3152 - .L_3151)
.L_3151:
        /*0004*/ 	.word	0x00000082


	//----- nvinfo : EIATTR_SW2861232_WAR
	.align		4
.L_3152:
        /*0008*/ 	.byte	0x01, 0x35
	.zero		2


	//----- nvinfo : EIATTR_PARAM_CBANK
	.align		4
        /*000c*/ 	.byte	0x04, 0x0a
        /*000e*/ 	.short	(.L_3154 - .L_3153)
	.align		4
.L_3153:
        /*0010*/ 	.word	index@(.nv.constant0._ZN10layer_norm13ln_fwd_kernelINS_13Kernel_traitsI6__halfS2_fS2_fjLj2560ELj1ELj4ELj1ELj16ENS_18Kernel_traits_baseILj2560ES2_S2_fS2_fjLj128EEEEELb1ELb0ELb0ELb1EEEvNS_9FwdParamsE)
        /*0014*/ 	.short	0x0160
        /*0016*/ 	.short	0x00e8


	//----- nvinfo : EIATTR_CBANK_PARAM_SIZE
	.align		4
.L_3154:
        /*0018*/ 	.byte	0x03, 0x19
        /*001a*/ 	.short	0x00e8


	//----- nvinfo : EIATTR_KPARAM_INFO
	.align		4
        /*001c*/ 	.byte	0x04, 0x17
        /*001e*/ 	.short	(.L_3156 - .L_3155)
.L_3155:
        /*0020*/ 	.word	0x00000000
        /*0024*/ 	.short	0x0000
        /*0026*/ 	.short	0x0000
        /*0028*/ 	.byte	0x00, 0xf0, 0xa1, 0x03


	//----- nvinfo : EIATTR_MAXREG_COUNT
	.align		4
.L_3156:
        /*002c*/ 	.byte	0x03, 0x1b
        /*002e*/ 	.short	0x00ff


	//----- nvinfo : EIATTR_MERCURY_ISA_VERSION
	.align		4
        /*0030*/ 	.byte	0x03, 0x5f
        /*0032*/ 	.short	0x0000


	//----- nvinfo : EIATTR_COOP_GROUP_MASK_REGIDS
	.align		4
        /*0034*/ 	.byte	0x04, 0x29
        /*0036*/ 	.short	(.L_3158 - .L_3157)


	//   ....[0]....
.L_3157:
        /*0038*/ 	.word	0xffffffff


	//   ....[1]....
        /*003c*/ 	.word	0xffffffff


	//   ....[2]....
        /*0040*/ 	.word	0xffffffff


	//   ....[3]....
        /*0044*/ 	.word	0xffffffff


	//   ....[4]....
        /*0048*/ 	.word	0xffffffff


	//   ....[5]....
        /*004c*/ 	.word	0xffffffff


	//   ....[6]....
        /*0050*/ 	.word	0xffffffff


	//   ....[7]....
        /*0054*/ 	.word	0xffffffff


	//   ....[8]....
        /*0058*/ 	.word	0xffffffff


	//   ....[9]....
        /*005c*/ 	.word	0xffffffff


	//   ....[10]....
        /*0060*/ 	.word	0xffffffff


	//   ....[11]....
        /*0064*/ 	.word	0xffffffff


	//   ....[12]....
        /*0068*/ 	.word	0xffffffff


	//   ....[13]....
        /*006c*/ 	.word	0xffffffff


	//   ....[14]....
        /*0070*/ 	.word	0xffffffff


	//   ....[15]....
        /*0074*/ 	.word	0xffffffff


	//   ....[16]....
        /*0078*/ 	.word	0xffffffff


	//   ....[17]....
        /*007c*/ 	.word	0xffffffff


	//   ....[18]....
        /*0080*/ 	.word	0xffffffff


	//   ....[19]....
        /*0084*/ 	.word	0xffffffff


	//----- nvinfo : EIATTR_COOP_GROUP_INSTR_OFFSETS
	.align		4
.L_3158:
        /*0088*/ 	.byte	0x04, 0x28
        /*008a*/ 	.short	(.L_3160 - .L_3159)


	//   ....[0]....
.L_3159:
        /*008c*/ 	.word	0x0001ce10


	//   ....[1]....
        /*0090*/ 	.word	0x0001ce40


	//   ....[2]....
        /*0094*/ 	.word	0x0001ce60


	//   ....[3]....
        /*0098*/ 	.word	0x0001ce80


	//   ....[4]....
        /*009c*/ 	.word	0x0001cea0


	//   ....[5]....
        /*00a0*/ 	.word	0x0001d8d0


	//   ....[6]....
        /*00a4*/ 	.word	0x0001d8f0


	//   ....[7]....
        /*00a8*/ 	.word	0x0001d910


	//   ....[8]....
        /*00ac*/ 	.word	0x0001d930


	//   ....[9]....
        /*00b0*/ 	.word	0x0001d950


	//   ....[10]....
        /*00b4*/ 	.word	0x0001f360


	//   ....[11]....
        /*00b8*/ 	.word	0x0001f3c0


	//   ....[12]....
        /*00bc*/ 	.word	0x0001f420


	//   ....[13]....
        /*00c0*/ 	.word	0x0001f480


	//   ....[14]....
        /*00c4*/ 	.word	0x0001f4e0


	//   ....[15]....
        /*00c8*/ 	.word	0x0001ff50


	//   ....[16]....
        /*00cc*/ 	.word	0x0001ffb0


	//   ....[17]....
        /*00d0*/ 	.word	0x00020010


	//   ....[18]....
        /*00d4*/ 	.word	0x00020070


	//   ....[19]....
        /*00d8*/ 	.word	0x000200d0


	//----- nvinfo : EIATTR_EXIT_INSTR_OFFSETS
	.align		4
.L_3160:
        /*00dc*/ 	.byte	0x04, 0x1c
        /*00de*/ 	.short	(.L_3162 - .L_3161)


	//   ....[0]....
.L_3161:
        /*00e0*/ 	.word	0x000005f0


	//   ....[1]....
        /*00e4*/ 	.word	0x0001f310


	//----- nvinfo : EIATTR_MAX_THREADS
	.align		4
.L_3162:
        /*00e8*/ 	.byte	0x04, 0x05
        /*00ea*/ 	.short	(.L_3164 - .L_3163)
.L_3163:
        /*00ec*/ 	.word	0x00000080
        /*00f0*/ 	.word	0x00000001
        /*00f4*/ 	.word	0x00000001


	//----- nvinfo : EIATTR_CRS_STACK_SIZE
	.align		4
.L_3164:
        /*00f8*/ 	.byte	0x04, 0x1e
        /*00fa*/ 	.short	(.L_3166 - .L_3165)
.L_3165:
        /*00fc*/ 	.word	0x00000000
.L_3166:


//--------------------- .nv.info._ZN10layer_norm13ln_fwd_kernelINS_13Kernel_traitsI6__halfS2_fS2_fjLj2560ELj1ELj4ELj1ELj16ENS_18Kernel_traits_baseILj2560ES2_S2_fS2_fjLj128EEEEELb1ELb0ELb1ELb0EEEvNS_9FwdParamsE --------------------------
	.section	.nv.info._ZN10layer_norm13ln_fwd_kernelINS_13Kernel_traitsI6__halfS2_fS2_fjLj2560ELj1ELj4ELj1ELj16ENS_18Kernel_traits_baseILj2560ES2_S2_fS2_fjLj128EEEEELb1ELb0ELb1ELb0EEEvNS_9FwdParamsE,"",@"SHT_CUDA_INFO"
	.sectionflags	@""
	.align	4


	//----- nvinfo : EIATTR_CUDA_API_VERSION
	.align		4
        /*0000*/ 	.byte	0x04, 0x37
        /*0002*/ 	.short	(.L_3168 - .L_3167)
.L_3167:
        /*0004*/ 	.word	0x00000082


	//----- nvinfo : EIATTR_SW2861232_WAR
	.align		4
.L_3168:
        /*0008*/ 	.byte	0x01, 0x35
	.zero		2


	//----- nvinfo : EIATTR_PARAM_CBANK
	.align		4
        /*000c*/ 	.byte	0x04, 0x0a
        /*000e*/ 	.short	(.L_3170 - .L_3169)
	.align		4
.L_3169:
        /*0010*/ 	.word	index@(.nv.constant0._ZN10layer_norm13ln_fwd_kernelINS_13Kernel_traitsI6__halfS2_fS2_fjLj2560ELj1ELj4ELj1ELj16ENS_18Kernel_traits_baseILj2560ES2_S2_fS2_fjLj128EEEEELb1ELb0ELb1ELb0EEEvNS_9FwdParamsE)
        /*0014*/ 	.short	0x0160
        /*0016*/ 	.short	0x00e8


	//----- nvinfo : EIATTR_CBANK_PARAM_SIZE
	.align		4
.L_3170:
        /*0018*/ 	.byte	0x03, 0x19
        /*001a*/ 	.short	0x00e8


	//----- nvinfo : EIATTR_KPARAM_INFO
	.align		4
        /*001c*/ 	.byte	0x04, 0x17
        /*001e*/ 	.short	(.L_3172 - .L_3171)
.L_3171:
        /*0020*/ 	.word	0x00000000
        /*0024*/ 	.short	0x0000
        /*0026*/ 	.short	0x0000
        /*0028*/ 	.byte	0x00, 0xf0, 0xa1, 0x03


	//----- nvinfo : EIATTR_MAXREG_COUNT
	.align		4
.L_3172:
        /*002c*/ 	.byte	0x03, 0x1b
        /*002e*/ 	.short	0x00ff


	//----- nvinfo : EIATTR_ANNOTATIONS
	.align		4
        /*0030*/ 	.byte	0x04, 0x55
        /*0032*/ 	.short	(.L_3174 - .L_3173)


	//   ....[0]....
.L_3173:
        /* <DEDUP_REMOVED lines=47> */


	//----- nvinfo : EIATTR_MERCURY_ISA_VERSION
	.align		4
.L_3174:
        /*0314*/ 	.byte	0x03, 0x5f
        /*0316*/ 	.short	0x0000


	//----- nvinfo : EIATTR_COOP_GROUP_MASK_REGIDS
	.align		4
        /*0318*/ 	.byte	0x04, 0x29
        /*031a*/ 	.short	(.L_3176 - .L_3175)


	//   ....[0]....
.L_3175:
        /*031c*/ 	.word	0xffffffff


	//   ....[1]....
        /*0320*/ 	.word	0xffffffff


	//   ....[2]....
        /*0324*/ 	.word	0xffffffff


	//   ....[3]....
        /*0328*/ 	.word	0xffffffff


	//   ....[4]....
        /*032c*/ 	.word	0xffffffff


	//   ....[5]....
        /*0330*/ 	.word	0xffffffff


	//   ....[6]....
        /*0334*/ 	.word	0xffffffff


	//   ....[7]....
        /*0338*/ 	.word	0xffffffff


	//   ....[8]....
        /*033c*/ 	.word	0xffffffff


	//   ....[9]....
        /*0340*/ 	.word	0xffffffff


	//   ....[10]....
        /*0344*/ 	.word	0xffffffff


	//   ....[11]....
        /*0348*/ 	.word	0xffffffff


	//   ....[12]....
        /*034c*/ 	.word	0xffffffff


	//   ....[13]....
        /*0350*/ 	.word	0xffffffff


	//   ....[14]....
        /*0354*/ 	.word	0xffffffff


	//   ....[15]....
        /*0358*/ 	.word	0xffffffff


	//   ....[16]....
        /*035c*/ 	.word	0xffffffff


	//   ....[17]....
        /*0360*/ 	.word	0xffffffff


	//   ....[18]....
        /*0364*/ 	.word	0xffffffff


	//   ....[19]....
        /*0368*/ 	.word	0xffffffff


	//----- nvinfo : EIATTR_COOP_GROUP_INSTR_OFFSETS
	.align		4
.L_3176:
        /*036c*/ 	.byte	0x04, 0x28
        /*036e*/ 	.short	(.L_3178 - .L_3177)


	//   ....[0]....
.L_3177:
        /*0370*/ 	.word	0x00020f40


	//   ....[1]....
        /*0374*/ 	.word	0x00020f70


	//   ....[2]....
        /*0378*/ 	.word	0x00020ff0


	//   ....[3]....
        /*037c*/ 	.word	0x00021010


	//   ....[4]....
        /*0380*/ 	.word	0x00021030


	//   ....[5]....
        /*0384*/ 	.word	0x00021aa0


	//   ....[6]....
        /*0388*/ 	.word	0x00021ac0


	//   ....[7]....
        /*038c*/ 	.word	0x00021ae0


	//   ....[8]....
        /*0390*/ 	.word	0x00021b00


	//   ....[9]....
        /*0394*/ 	.word	0x00021b20


	//   ....[10]....
        /*0398*/ 	.word	0x00023820


	//   ....[11]....
        /*039c*/ 	.word	0x00023880


	//   ....[12]....
        /*03a0*/ 	.word	0x000238e0


	//   ....[13]....
        /*03a4*/ 	.word	0x00023940


	//   ....[14]....
        /*03a8*/ 	.word	0x000239a0


	//   ....[15]....
        /*03ac*/ 	.word	0x000244b0


	//   ....[16]....
        /*03b0*/ 	.word	0x00024510


	//   ....[17]....
        /*03b4*/ 	.word	0x00024570


	//   ....[18]....
        /*03b8*/ 	.word	0x000245d0


	//   ....[19]....
        /*03bc*/ 	.word	0x00024630


	//----- nvinfo : EIATTR_EXIT_INSTR_OFFSETS
	.align		4
.L_3178:
        /*03c0*/ 	.byte	0x04, 0x1c
        /*03c2*/ 	.short	(.L_3180 - .L_3179)


	//   ....[0]....
.L_3179:
        /*03c4*/ 	.word	0x00000fd0


	//   ....[1]....
        /*03c8*/ 	.word	0x000237d0


	//----- nvinfo : EIATTR_MAX_THREADS
	.align		4
.L_3180:
        /*03cc*/ 	.byte	0x04, 0x05
        /*03ce*/ 	.short	(.L_3182 - .L_3181)
.L_3181:
        /*03d0*/ 	.word	0x00000080
        /*03d4*/ 	.word	0x00000001
        /*03d8*/ 	.word	0x00000001


	//----- nvinfo : EIATTR_CRS_STACK_SIZE
	.align		4
.L_3182:
        /*03dc*/ 	.byte	0x04, 0x1e
        /*03de*/ 	.short	(.L_3184 - .L_3183)
.L_3183:
        /*03e0*/ 	.word	0x00000000
.L_3184:


//--------------------- .nv.info._ZN10layer_norm13ln_fwd_kernelINS_13Kernel_traitsI6__halfS2_fS2_fjLj2560ELj1ELj4ELj1ELj16ENS_18Kernel_traits_baseILj2560ES2_S2_fS2_fjLj128EEEEELb1ELb0ELb1ELb1EEEvNS_9FwdParamsE --------------------------
	.section	.nv.info._ZN10layer_norm13ln_fwd_kernelINS_13Kernel_traitsI6__halfS2_fS2_fjLj2560ELj1ELj4ELj1ELj16ENS_18Kernel_traits_baseILj2560ES2_S2_fS2_fjLj128EEEEELb1ELb0ELb1ELb1EEEvNS_9FwdParamsE,"",@"SHT_CUDA_INFO"
	.sectionflags	@""
	.align	4


	//----- nvinfo : EIATTR_CUDA_API_VERSION
	.align		4
        /*0000*/ 	.byte	0x04, 0x37
        /*0002*/ 	.short	(.L_3186 - .L_3185)
.L_3185:
        /*0004*/ 	.word	0x00000082


	//----- nvinfo : EIATTR_SW2861232_WAR
	.align		4
.L_3186:
        /*0008*/ 	.byte	0x01, 0x35
	.zero		2


	//----- nvinfo : EIATTR_PARAM_CBANK
	.align		4
        /*000c*/ 	.byte	0x04, 0x0a
        /*000e*/ 	.short	(.L_3188 - .L_3187)
	.align		4
.L_3187:
        /*0010*/ 	.word	index@(.nv.constant0._ZN10layer_norm13ln_fwd_kernelINS_13Kernel_traitsI6__halfS2_fS2_fjLj2560ELj1ELj4ELj1ELj16ENS_18Kernel_traits_baseILj2560ES2_S2_fS2_fjLj128EEEEELb1ELb0ELb1ELb1EEEvNS_9FwdParamsE)
        /*0014*/ 	.short	0x0160
        /*0016*/ 	.short	0x00e8


	//----- nvinfo : EIATTR_CBANK_PARAM_SIZE
	.align		4
.L_3188:
        /*0018*/ 	.byte	0x03, 0x19
        /*001a*/ 	.short	0x00e8


	//----- nvinfo : EIATTR_KPARAM_INFO
	.align		4
        /*001c*/ 	.byte	0x04, 0x17
        /*001e*/ 	.short	(.L_3190 - .L_3189)
.L_3189:
        /*0020*/ 	.word	0x00000000
        /*0024*/ 	.short	0x0000
        /*0026*/ 	.short	0x0000
        /*0028*/ 	.byte	0x00, 0xf0, 0xa1, 0x03


	//----- nvinfo : EIATTR_MAXREG_COUNT
	.align		4
.L_3190:
        /*002c*/ 	.byte	0x03, 0x1b
        /*002e*/ 	.short	0x00ff


	//----- nvinfo : EIATTR_MERCURY_ISA_VERSION
	.align		4
        /*0030*/ 	.byte	0x03, 0x5f
        /*0032*/ 	.short	0x0000


	//----- nvinfo : EIATTR_COOP_GROUP_MASK_REGIDS
	.align		4
        /*0034*/ 	.byte	0x04, 0x29
        /*0036*/ 	.short	(.L_3192 - .L_3191)


	//   ....[0]....
.L_3191:
        /*0038*/ 	.word	0xffffffff


	//   ....[1]....
        /*003c*/ 	.word	0xffffffff


	//   ....[2]....
        /*0040*/ 	.word	0xffffffff


	//   ....[3]....
        /*0044*/ 	.word	0xffffffff


	//   ....[4]....
        /*0048*/ 	.word	0xffffffff


	//   ....[5]....
        /*004c*/ 	.word	0xffffffff


	//   ....[6]....
        /*0050*/ 	.word	0xffffffff


	//   ....[7]....
        /*0054*/ 	.word	0xffffffff


	//   ....[8]....
        /*0058*/ 	.word	0xffffffff


	//   ....[9]....
        /*005c*/ 	.word	0xffffffff


	//   ....[10]....
        /*0060*/ 	.word	0xffffffff


	//   ....[11]....
        /*0064*/ 	.word	0xffffffff


	//   ....[12]....
        /*0068*/ 	.word	0xffffffff


	//   ....[13]....
        /*006c*/ 	.word	0xffffffff


	//   ....[14]....
        /*0070*/ 	.word	0xffffffff


	//   ....[15]....
        /*0074*/ 	.word	0xffffffff


	//   ....[16]....
        /*0078*/ 	.word	0xffffffff


	//   ....[17]....
        /*007c*/ 	.word	0xffffffff


	//   ....[18]....
        /*0080*/ 	.word	0xffffffff


	//   ....[19]....
        /*0084*/ 	.word	0xffffffff


	//----- nvinfo : EIATTR_COOP_GROUP_INSTR_OFFSETS
	.align		4
.L_3192:
        /*0088*/ 	.byte	0x04, 0x28
        /*008a*/ 	.short	(.L_3194 - .L_3193)


	//   ....[0]....
.L_3193:
        /*008c*/ 	.word	0x0001fa80


	//   ....[1]....
        /*0090*/ 	.word	0x0001fab0


	//   ....[2]....
        /*0094*/ 	.word	0x0001fad0


	//   ....[3]....
        /*0098*/ 	.word	0x0001faf0


	//   ....[4]....
        /*009c*/ 	.word	0x0001fb10


	//   ....[5]....
        /*00a0*/ 	.word	0x00020540


	//   ....[6]....
        /*00a4*/ 	.word	0x00020560


	//   ....[7]....
        /*00a8*/ 	.word	0x00020580


	//   ....[8]....
        /*00ac*/ 	.word	0x000205a0


	//   ....[9]....
        /*00b0*/ 	.word	0x000205c0


	//   ....[10]....
        /*00b4*/ 	.word	0x00022070


	//   ....[11]....
        /*00b8*/ 	.word	0x000220d0


	//   ....[12]....
        /*00bc*/ 	.word	0x00022130


	//   ....[13]....
        /*00c0*/ 	.word	0x00022190


	//   ....[14]....
        /*00c4*/ 	.word	0x000221f0


	//   ....[15]....
        /*00c8*/ 	.word	0x00022c60


	//   ....[16]....
        /*00cc*/ 	.word	0x00022cc0


	//   ....[17]....
        /*00d0*/ 	.word	0x00022d20


	//   ....[18]....
        /*00d4*/ 	.word	0x00022d80


	//   ....[19]....
        /*00d8*/ 	.word	0x00022de0


	//----- nvinfo : EIATTR_EXIT_INSTR_OFFSETS
	.align		4
.L_3194:
        /*00dc*/ 	.byte	0x04, 0x1c
        /*00de*/ 	.short	(.L_3196 - .L_3195)


	//   ....[0]....
.L_3195:
        /*00e0*/ 	.word	0x000005f0


	//   ....[1]....
        /*00e4*/ 	.word	0x00022020


	//----- nvinfo : EIATTR_MAX_THREADS
	.align		4
.L_3196:
        /*00e8*/ 	.byte	0x04, 0x05
        /*00ea*/ 	.short	(.L_3198 - .L_3197)
.L_3197:
        /*00ec*/ 	.word	0x00000080
        /*00f0*/ 	.word	0x00000001
        /*00f4*/ 	.word	0x00000001


	//----- nvinfo : EIATTR_CRS_STACK_SIZE
	.align		4
.L_3198:
        /*00f8*/ 	.byte	0x04, 0x1e
        /*00fa*/ 	.short	(.L_3200 - .L_3199)
.L_3199:
        /*00fc*/ 	.word	0x00000000
.L_3200:


//--------------------- .nv.info._ZN10layer_norm13ln_fwd_kernelINS_13Kernel_traitsI6__halfS2_fS2_fjLj2560ELj1ELj4ELj1ELj16ENS_18Kernel_traits_baseILj2560ES2_S2_fS2_fjLj128EEEEELb1ELb1ELb0ELb0EEEvNS_9FwdParamsE --------------------------
	.section	.nv.info._ZN10layer_norm13ln_fwd_kernelINS_13Kernel_traitsI6__halfS2_fS2_fjLj2560ELj1ELj4ELj1ELj16ENS_18Kernel_traits_baseILj2560ES2_S2_fS2_fjLj128EEEEELb1ELb1ELb0ELb0EEEvNS_9FwdParamsE,"",@"SHT_CUDA_INFO"
	.sectionflags	@""
	.align	4


	//----- nvinfo : EIATTR_CUDA_API_VERSION
	.align		4
        /*0000*/ 	.byte	0x04, 0x37
        /*0002*/ 	.short	(.L_3202 - .L_3201)
.L_3201:
        /*0004*/ 	.word	0x00000082


	//----- nvinfo : EIATTR_SW2861232_WAR
	.align		4
.L_3202:
        /*0008*/ 	.byte	0x01, 0x35
	.zero		2


	//----- nvinfo : EIATTR_PARAM_CBANK
	.align		4
        /*000c*/ 	.byte	0x04, 0x0a
        /*000e*/ 	.short	(.L_3204 - .L_3203)
	.align		4
.L_3203:
        /*0010*/ 	.word	index@(.nv.constant0._ZN10layer_norm13ln_fwd_kernelINS_13Kernel_traitsI6__halfS2_fS2_fjLj2560ELj1ELj4ELj1ELj16ENS_18Kernel_traits_baseILj2560ES2_S2_fS2_fjLj128EEEEELb1ELb1ELb0ELb0EEEvNS_9FwdParamsE)
        /*0014*/ 	.short	0x0160
        /*0016*/ 	.short	0x00e8


	//----- nvinfo : EIATTR_CBANK_PARAM_SIZE
	.align		4
.L_3204:
        /*0018*/ 	.byte	0x03, 0x19
        /*001a*/ 	.short	0x00e8


	//----- nvinfo : EIATTR_KPARAM_INFO
	.align		4
        /*001c*/ 	.byte	0x04, 0x17
        /*001e*/ 	.short	(.L_3206 - .L_3205)
.L_3205:
        /*0020*/ 	.word	0x00000000
        /*0024*/ 	.short	0x0000
        /*0026*/ 	.short	0x0000
        /*0028*/ 	.byte	0x00, 0xf0, 0xa1, 0x03


	//----- nvinfo : EIATTR_MAXREG_COUNT
	.align		4
.L_3206:
        /*002c*/ 	.byte	0x03, 0x1b
        /*002e*/ 	.short	0x00ff


	//----- nvinfo : EIATTR_ANNOTATIONS
	.align		4
        /*0030*/ 	.byte	0x04, 0x55
        /*0032*/ 	.short	(.L_3208 - .L_3207)


	//   ....[0]....
.L_3207:
        /* <DEDUP_REMOVED lines=108> */


	//----- nvinfo : EIATTR_MERCURY_ISA_VERSION
	.align		4
.L_3208:
        /*06e4*/ 	.byte	0x03, 0x5f
        /*06e6*/ 	.short	0x0000


	//----- nvinfo : EIATTR_COOP_GROUP_MASK_REGIDS
	.align		4
        /*06e8*/ 	.byte	0x04, 0x29
        /*06ea*/ 	.short	(.L_3210 - .L_3209)


	//   ....[0]....
.L_3209:
        /*06ec*/ 	.word	0xffffffff


	//   ....[1]....
        /*06f0*/ 	.word	0xffffffff


	//   ....[2]....
        /*06f4*/ 	.word	0xffffffff


	//   ....[3]....
        /*06f8*/ 	.word	0xffffffff


	//   ....[4]....
        /*06fc*/ 	.word	0xffffffff


	//   ....[5]....
        /*0700*/ 	.word	0xffffffff


	//   ....[6]....
        /*0704*/ 	.word	0xffffffff


	//   ....[7]....
        /*0708*/ 	.word	0xffffffff


	//   ....[8]....
        /*070c*/ 	.word	0xffffffff


	//   ....[9]....
        /*0710*/ 	.word	0xffffffff


	//   ....[10]....
        /*0714*/ 	.word	0xffffffff


	//   ....[11]....
        /*0718*/ 	.word	0xffffffff


	//   ....[12]....
        /*071c*/ 	.word	0xffffffff


	//   ....[13]....
        /*0720*/ 	.word	0xffffffff


	//   ....[14]....
        /*0724*/ 	.word	0xffffffff


	//   ....[15]....
        /*0728*/ 	.word	0xffffffff


	//   ....[16]....
        /*072c*/ 	.word	0xffffffff


	//   ....[17]....
        /*0730*/ 	.word	0xffffffff


	//   ....[18]....
        /*0734*/ 	.word	0xffffffff


	//   ....[19]....
        /*0738*/ 	.word	0xffffffff


	//----- nvinfo : EIATTR_COOP_GROUP_INSTR_OFFSETS
	.align		4
.L_3210:
        /*073c*/ 	.byte	0x04, 0x28
        /*073e*/ 	.short	(.L_3212 - .L_3211)


	//   ....[0]....
.L_3211:
        /*0740*/ 	.word	0x0001fb60


	//   ....[1]....
        /*0744*/ 	.word	0x0001fb90


	//   ....[2]....
        /*0748*/ 	.word	0x0001fc10


	//   ....[3]....
        /*074c*/ 	.word	0x0001fc30


	//   ....[4]....
        /*0750*/ 	.word	0x0001fc50


	//   ....[5]....
        /*0754*/ 	.word	0x000206d0


	//   ....[6]....
        /*0758*/ 	.word	0x000206f0


	//   ....[7]....
        /*075c*/ 	.word	0x00020710


	//   ....[8]....
        /*0760*/ 	.word	0x00020730


	//   ....[9]....
        /*0764*/ 	.word	0x00020750


	//   ....[10]....
        /*0768*/ 	.word	0x00022240


	//   ....[11]....
        /*076c*/ 	.word	0x000222a0


	//   ....[12]....
        /*0770*/ 	.word	0x00022300


	//   ....[13]....
        /*0774*/ 	.word	0x00022360


	//   ....[14]....
        /*0778*/ 	.word	0x000223c0


	//   ....[15]....
        /*077c*/ 	.word	0x00022ee0


	//   ....[16]....
        /*0780*/ 	.word	0x00022f40


	//   ....[17]....
        /*0784*/ 	.word	0x00022fa0


	//   ....[18]....
        /*0788*/ 	.word	0x00023000


	//   ....[19]....
        /*078c*/ 	.word	0x00023060


	//----- nvinfo : EIATTR_EXIT_INSTR_OFFSETS
	.align		4
.L_3212:
        /*0790*/ 	.byte	0x04, 0x1c
        /*0792*/ 	.short	(.L_3214 - .L_3213)


	//   ....[0]....
.L_3213:
        /*0794*/ 	.word	0x000011d0


	//   ....[1]....
        /*0798*/ 	.word	0x000221f0


	//----- nvinfo : EIATTR_MAX_THREADS
	.align		4
.L_3214:
        /*079c*/ 	.byte	0x04, 0x05
        /*079e*/ 	.short	(.L_3216 - .L_3215)
.L_3215:
        /*07a0*/ 	.word	0x00000080
        /*07a4*/ 	.word	0x00000001
        /*07a8*/ 	.word	0x00000001


	//----- nvinfo : EIATTR_CRS_STACK_SIZE
	.align		4
.L_3216:
        /*07ac*/ 	.byte	0x04, 0x1e
        /*07ae*/ 	.short	(.L_3218 - .L_3217)
.L_3217:
        /*07b0*/ 	.word	0x00000000
.L_3218:


//--------------------- .nv.info._ZN10layer_norm13ln_fwd_kernelINS_13Kernel_traitsI6__halfS2_fS2_fjLj2560ELj1ELj4ELj1ELj16ENS_18Kernel_traits_baseILj2560ES2_S2_fS2_fjLj128EEEEELb1ELb1ELb0ELb1EEEvNS_9FwdParamsE --------------------------
	.section	.nv.info._ZN10layer_norm13ln_fwd_kernelINS_13Kernel_traitsI6__halfS2_fS2_fjLj2560ELj1ELj4ELj1ELj16ENS_18Kernel_traits_baseILj2560ES2_S2_fS2_fjLj128EEEEELb1ELb1ELb0ELb1EEEvNS_9FwdParamsE,"",@"SHT_CUDA_INFO"
	.sectionflags	@""
	.align	4


	//----- nvinfo : EIATTR_CUDA_API_VERSION
	.align		4
        /*0000*/ 	.byte	0x04, 0x37
        /*0002*/ 	.short	(.L_3220 - .L_3219)
.L_3219:
        /*0004*/ 	.word	0x00000082


	//----- nvinfo : EIATTR_SW2861232_WAR
	.align		4
.L_3220:
        /*0008*/ 	.byte	0x01, 0x35
	.zero		2


	//----- nvinfo : EIATTR_PARAM_CBANK
	.align		4
        /*000c*/ 	.byte	0x04, 0x0a
        /*000e*/ 	.short	(.L_3222 - .L_3221)
	.align		4
.L_3221:
        /*0010*/ 	.word	index@(.nv.constant0._ZN10layer_norm13ln_fwd_kernelINS_13Kernel_traitsI6__halfS2_fS2_fjLj2560ELj1ELj4ELj1ELj16ENS_18Kernel_traits_baseILj2560ES2_S2_fS2_fjLj128EEEEELb1ELb1ELb0ELb1EEEvNS_9FwdParamsE)
        /*0014*/ 	.short	0x0160
        /*0016*/ 	.short	0x00e8


	//----- nvinfo : EIATTR_CBANK_PARAM_SIZE
	.align		4
.L_3222:
        /*0018*/ 	.byte	0x03, 0x19
        /*001a*/ 	.short	0x00e8


	//----- nvinfo : EIATTR_KPARAM_INFO
	.align		4
        /*001c*/ 	.byte	0x04, 0x17
        /*001e*/ 	.short	(.L_3224 - .L_3223)
.L_3223:
        /*0020*/ 	.word	0x00000000
        /*0024*/ 	.short	0x0000
        /*0026*/ 	.short	0x0000
        /*0028*/ 	.byte	0x00, 0xf0, 0xa1, 0x03


	//----- nvinfo : EIATTR_MAXREG_COUNT
	.align		4
.L_3224:
        /*002c*/ 	.byte	0x03, 0x1b
        /*002e*/ 	.short	0x00ff


	//----- nvinfo : EIATTR_ANNOTATIONS
	.align		4
        /*0030*/ 	.byte	0x04, 0x55
        /*0032*/ 	.short	(.L_3226 - .L_3225)


	//   ....[0]....
.L_3225:
        /* <DEDUP_REMOVED lines=21> */


	//----- nvinfo : EIATTR_MERCURY_ISA_VERSION
	.align		4
.L_3226:
        /*0174*/ 	.byte	0x03, 0x5f
        /*0176*/ 	.short	0x0000


	//----- nvinfo : EIATTR_COOP_GROUP_MASK_REGIDS
	.align		4
        /*0178*/ 	.byte	0x04, 0x29
        /*017a*/ 	.short	(.L_3228 - .L_3227)


	//   ....[0]....
.L_3227:
        /*017c*/ 	.word	0xffffffff


	//   ....[1]....
        /*0180*/ 	.word	0xffffffff


	//   ....[2]....
        /*0184*/ 	.word	0xffffffff


	//   ....[3]....
        /*0188*/ 	.word	0xffffffff


	//   ....[4]....
        /*018c*/ 	.word	0xffffffff


	//   ....[5]....
        /*0190*/ 	.word	0xffffffff


	//   ....[6]....
        /*0194*/ 	.word	0xffffffff


	//   ....[7]....
        /*0198*/ 	.word	0xffffffff


	//   ....[8]....
        /*019c*/ 	.word	0xffffffff


	//   ....[9]....
        /*01a0*/ 	.word	0xffffffff


	//   ....[10]....
        /*01a4*/ 	.word	0xffffffff


	//   ....[11]....
        /*01a8*/ 	.word	0xffffffff


	//   ....[12]....
        /*01ac*/ 	.word	0xffffffff


	//   ....[13]....
        /*01b0*/ 	.word	0xffffffff


	//   ....[14]....
        /*01b4*/ 	.word	0xffffffff


	//   ....[15]....
        /*01b8*/ 	.word	0xffffffff


	//   ....[16]....
        /*01bc*/ 	.word	0xffffffff


	//   ....[17]....
        /*01c0*/ 	.word	0xffffffff


	//   ....[18]....
        /*01c4*/ 	.word	0xffffffff


	//   ....[19]....
        /*01c8*/ 	.word	0xffffffff


	//----- nvinfo : EIATTR_COOP_GROUP_INSTR_OFFSETS
	.align		4
.L_3228:
        /*01cc*/ 	.byte	0x04, 0x28
        /*01ce*/ 	.short	(.L_3230 - .L_3229)


	//   ....[0]....
.L_3229:
        /*01d0*/ 	.word	0x0001dae0


	//   ....[1]....
        /*01d4*/ 	.word	0x0001db10


	//   ....[2]....
        /*01d8*/ 	.word	0x0001db30


	//   ....[3]....
        /*01dc*/ 	.word	0x0001db50


	//   ....[4]....
        /*01e0*/ 	.word	0x0001db70


	//   ....[5]....
        /*01e4*/ 	.word	0x0001e5a0


	//   ....[6]....
        /*01e8*/ 	.word	0x0001e5c0


	//   ....[7]....
        /*01ec*/ 	.word	0x0001e5e0


	//   ....[8]....
        /*01f0*/ 	.word	0x0001e600


	//   ....[9]....
        /*01f4*/ 	.word	0x0001e620


	//   ....[10]....
        /*01f8*/ 	.word	0x00020190


	//   ....[11]....
        /*01fc*/ 	.word	0x00020200


	//   ....[12]....
        /*0200*/ 	.word	0x00020270


	//   ....[13]....
        /*0204*/ 	.word	0x000202e0


	//   ....[14]....
        /*0208*/ 	.word	0x00020350


	//   ....[15]....
        /*020c*/ 	.word	0x00020dc0


	//   ....[16]....
        /*0210*/ 	.word	0x00020e20


	//   ....[17]....
        /*0214*/ 	.word	0x00020e80


	//   ....[18]....
        /*0218*/ 	.word	0x00020ee0


	//   ....[19]....
        /*021c*/ 	.word	0x00020f40


	//----- nvinfo : EIATTR_EXIT_INSTR_OFFSETS
	.align		4
.L_3230:
        /*0220*/ 	.byte	0x04, 0x1c
        /*0222*/ 	.short	(.L_3232 - .L_3231)


	//   ....[0]....
.L_3231:
        /*0224*/ 	.word	0x000005d0


	//   ....[1]....
        /*0228*/ 	.word	0x00020130


	//----- nvinfo : EIATTR_MAX_THREADS
	.align		4
.L_3232:
        /*022c*/ 	.byte	0x04, 0x05
        /*022e*/ 	.short	(.L_3234 - .L_3233)
.L_3233:
        /*0230*/ 	.word	0x00000080
        /*0234*/ 	.word	0x00000001
        /*0238*/ 	.word	0x00000001


	//----- nvinfo : EIATTR_CRS_STACK_SIZE
	.align		4
.L_3234:
        /*023c*/ 	.byte	0x04, 0x1e
        /*023e*/ 	.short	(.L_3236 - .L_3235)
.L_3235:
        /*0240*/ 	.word	0x00000000
.L_3236:


//--------------------- .nv.info._ZN10layer_norm13ln_fwd_kernelINS_13Kernel_traitsI6__halfS2_fS2_fjLj2560ELj1ELj4ELj1ELj16ENS_18Kernel_traits_baseILj2560ES2_S2_fS2_fjLj128EEEEELb1ELb1ELb1ELb0EEEvNS_9FwdParamsE --------------------------
	.section	.nv.info._ZN10layer_norm13ln_fwd_kernelINS_13Kernel_traitsI6__halfS2_fS2_fjLj2560ELj1ELj4ELj1ELj16ENS_18Kernel_traits_baseILj2560ES2_S2_fS2_fjLj128EEEEELb1ELb1ELb1ELb0EEEvNS_9FwdParamsE,"",@"SHT_CUDA_INFO"
	.sectionflags	@""
	.align	4


	//----- nvinfo : EIATTR_CUDA_API_VERSION
	.align		4
        /*0000*/ 	.byte	0x04, 0x37
        /*0002*/ 	.short	(.L_3238 - .L_3237)
.L_3237:
        /*0004*/ 	.word	0x00000082


	//----- nvinfo : EIATTR_SW2861232_WAR
	.align		4
.L_3238:
        /*0008*/ 	.byte	0x01, 0x35
	.zero		2


	//----- nvinfo : EIATTR_PARAM_CBANK
	.align		4
        /*000c*/ 	.byte	0x04, 0x0a
        /*000e*/ 	.short	(.L_3240 - .L_3239)
	.align		4
.L_3239:
        /*0010*/ 	.word	index@(.nv.constant0._ZN10layer_norm13ln_fwd_kernelINS_13Kernel_traitsI6__halfS2_fS2_fjLj2560ELj1ELj4ELj1ELj16ENS_18Kernel_traits_baseILj2560ES2_S2_fS2_fjLj128EEEEELb1ELb1ELb1ELb0EEEvNS_9FwdParamsE)
        /*0014*/ 	.short	0x0160
        /*0016*/ 	.short	0x00e8


	//----- nvinfo : EIATTR_CBANK_PARAM_SIZE
	.align		4
.L_3240:
        /*0018*/ 	.byte	0x03, 0x19
        /*001a*/ 	.short	0x00e8


	//----- nvinfo : EIATTR_KPARAM_INFO
	.align		4
        /*001c*/ 	.byte	0x04, 0x17
        /*001e*/ 	.short	(.L_3242 - .L_3241)
.L_3241:
        /*0020*/ 	.word	0x00000000
        /*0024*/ 	.short	0x0000
        /*0026*/ 	.short	0x0000
        /*0028*/ 	.byte	0x00, 0xf0, 0xa1, 0x03


	//----- nvinfo : EIATTR_MAXREG_COUNT
	.align		4
.L_3242:
        /*002c*/ 	.byte	0x03, 0x1b
        /*002e*/ 	.short	0x00ff


	//----- nvinfo : EIATTR_ANNOTATIONS
	.align		4
        /*0030*/ 	.byte	0x04, 0x55
        /*0032*/ 	.short	(.L_3244 - .L_3243)


	//   ....[0]....
.L_3243:
        /* <DEDUP_REMOVED lines=127> */


	//----- nvinfo : EIATTR_MERCURY_ISA_VERSION
	.align		4
.L_3244:
        /*0814*/ 	.byte	0x03, 0x5f
        /*0816*/ 	.short	0x0000


	//----- nvinfo : EIATTR_COOP_GROUP_MASK_REGIDS
	.align		4
        /*0818*/ 	.byte	0x04, 0x29
        /*081a*/ 	.short	(.L_3246 - .L_3245)


	//   ....[0]....
.L_3245:
        /*081c*/ 	.word	0xffffffff


	//   ....[1]....
        /*0820*/ 	.word	0xffffffff


	//   ....[2]....
        /*0824*/ 	.word	0xffffffff


	//   ....[3]....
        /*0828*/ 	.word	0xffffffff


	//   ....[4]....
        /*082c*/ 	.word	0xffffffff


	//   ....[5]....
        /*0830*/ 	.word	0xffffffff


	//   ....[6]....
        /*0834*/ 	.word	0xffffffff


	//   ....[7]....
        /*0838*/ 	.word	0xffffffff


	//   ....[8]....
        /*083c*/ 	.word	0xffffffff


	//   ....[9]....
        /*0840*/ 	.word	0xffffffff


	//   ....[10]....
        /*0844*/ 	.word	0xffffffff


	//   ....[11]....
        /*0848*/ 	.word	0xffffffff


	//   ....[12]....
        /*084c*/ 	.word	0xffffffff


	//   ....[13]....
        /*0850*/ 	.word	0xffffffff


	//   ....[14]....
        /*0854*/ 	.word	0xffffffff


	//   ....[15]....
        /*0858*/ 	.word	0xffffffff


	//   ....[16]....
        /*085c*/ 	.word	0xffffffff


	//   ....[17]....
        /*0860*/ 	.word	0xffffffff


	//   ....[18]....
        /*0864*/ 	.word	0xffffffff


	//   ....[19]....
        /*0868*/ 	.word	0xffffffff


	//----- nvinfo : EIATTR_COOP_GROUP_INSTR_OFFSETS
	.align		4
.L_3246:
        /*086c*/ 	.byte	0x04, 0x28
        /*086e*/ 	.short	(.L_3248 - .L_3247)


	//   ....[0]....
.L_3247:
        /*0870*/ 	.word	0x00022520


	//   ....[1]....
        /*0874*/ 	.word	0x00022550


	//   ....[2]....
        /*0878*/ 	.word	0x000225d0


	//   ....[3]....
        /*087c*/ 	.word	0x000225f0


	//   ....[4]....
        /*0880*/ 	.word	0x00022610


	//   ....[5]....
        /*0884*/ 	.word	0x00023080


	//   ....[6]....
        /*0888*/ 	.word	0x000230a0


	//   ....[7]....
        /*088c*/ 	.word	0x000230c0


	//   ....[8]....
        /*0890*/ 	.word	0x000230e0


	//   ....[9]....
        /*0894*/ 	.word	0x00023100


	//   ....[10]....
        /*0898*/ 	.word	0x00024e00


	//   ....[11]....
        /*089c*/ 	.word	0x00024e60


	//   ....[12]....
        /*08a0*/ 	.word	0x00024ec0


	//   ....[13]....
        /*08a4*/ 	.word	0x00024f20


	//   ....[14]....
        /*08a8*/ 	.word	0x00024f80


	//   ....[15]....
        /*08ac*/ 	.word	0x00025a90


	//   ....[16]....
        /*08b0*/ 	.word	0x00025af0


	//   ....[17]....
        /*08b4*/ 	.word	0x00025b50


	//   ....[18]....
        /*08b8*/ 	.word	0x00025bb0


	//   ....[19]....
        /*08bc*/ 	.word	0x00025c10


	//----- nvinfo : EIATTR_EXIT_INSTR_OFFSETS
	.align		4
.L_3248:
        /*08c0*/ 	.byte	0x04, 0x1c
        /*08c2*/ 	.short	(.L_3250 - .L_3249)


	//   ....[0]....
.L_3249:
        /*08c4*/ 	.word	0x000011b0


	//   ....[1]....
        /*08c8*/ 	.word	0x00024db0


	//----- nvinfo : EIATTR_MAX_THREADS
	.align		4
.L_3250:
        /*08cc*/ 	.byte	0x04, 0x05
        /*08ce*/ 	.short	(.L_3252 - .L_3251)
.L_3251:
        /*08d0*/ 	.word	0x00000080
        /*08d4*/ 	.word	0x00000001
        /*08d8*/ 	.word	0x00000001


	//----- nvinfo : EIATTR_CRS_STACK_SIZE
	.align		4
.L_3252:
        /*08dc*/ 	.byte	0x04, 0x1e
        /*08de*/ 	.short	(.L_3254 - .L_3253)
.L_3253:
        /*08e0*/ 	.word	0x00000000
.L_3254:


//--------------------- .nv.info._ZN10layer_norm13ln_fwd_kernelINS_13Kernel_traitsI6__halfS2_fS2_fjLj2560ELj1ELj4ELj1ELj16ENS_18Kernel_traits_baseILj2560ES2_S2_fS2_fjLj128EEEEELb1ELb1ELb1ELb1EEEvNS_9FwdParamsE --------------------------
	.section	.nv.info._ZN10layer_norm13ln_fwd_kernelINS_13Kernel_traitsI6__halfS2_fS2_fjLj2560ELj1ELj4ELj1ELj16ENS_18Kernel_traits_baseILj2560ES2_S2_fS2_fjLj128EEEEELb1ELb1ELb1ELb1EEEvNS_9FwdParamsE,"",@"SHT_CUDA_INFO"
	.sectionflags	@""
	.align	4


	//----- nvinfo : EIATTR_CUDA_API_VERSION
	.align		4
        /*0000*/ 	.byte	0x04, 0x37
        /*0002*/ 	.short	(.L_3256 - .L_3255)
.L_3255:
        /*0004*/ 	.word	0x00000082


	//----- nvinfo : EIATTR_SW2861232_WAR
	.align		4
.L_3256:
        /*0008*/ 	.byte	0x01, 0x35
	.zero		2


	//----- nvinfo : EIATTR_PARAM_CBANK
	.align		4
        /*000c*/ 	.byte	0x04, 0x0a
        /*000e*/ 	.short	(.L_3258 - .L_3257)
	.align		4
.L_3257:
        /*0010*/ 	.word	index@(.nv.constant0._ZN10layer_norm13ln_fwd_kernelINS_13Kernel_traitsI6__halfS2_fS2_fjLj2560ELj1ELj4ELj1ELj16ENS_18Kernel_traits_baseILj2560ES2_S2_fS2_fjLj128EEEEELb1ELb1ELb1ELb1EEEvNS_9FwdParamsE)
        /*0014*/ 	.short	0x0160
        /*0016*/ 	.short	0x00e8


	//----- nvinfo : EIATTR_CBANK_PARAM_SIZE
	.align		4
.L_3258:
        /*0018*/ 	.byte	0x03, 0x19
        /*001a*/ 	.short	0x00e8


	//----- nvinfo : EIATTR_KPARAM_INFO
	.align		4
        /*001c*/ 	.byte	0x04, 0x17
        /*001e*/ 	.short	(.L_3260 - .L_3259)
.L_3259:
        /*0020*/ 	.word	0x00000000
        /*0024*/ 	.short	0x0000
        /*0026*/ 	.short	0x0000
        /*0028*/ 	.byte	0x00, 0xf0, 0xa1, 0x03


	//----- nvinfo : EIATTR_MAXREG_COUNT
	.align		4
.L_3260:
        /*002c*/ 	.byte	0x03, 0x1b
        /*002e*/ 	.short	0x00ff


	//----- nvinfo : EIATTR_ANNOTATIONS
	.align		4
        /*0030*/ 	.byte	0x04, 0x55
        /*0032*/ 	.short	(.L_3262 - .L_3261)


	//   ....[0]....
.L_3261:
        /* <DEDUP_REMOVED lines=30> */


	//----- nvinfo : EIATTR_MERCURY_ISA_VERSION
	.align		4
.L_3262:
        /*0204*/ 	.byte	0x03, 0x5f
        /*0206*/ 	.short	0x0000


	//----- nvinfo : EIATTR_COOP_GROUP_MASK_REGIDS
	.align		4
        /*0208*/ 	.byte	0x04, 0x29
        /*020a*/ 	.short	(.L_3264 - .L_3263)


	//   ....[0]....
.L_3263:
        /*020c*/ 	.word	0xffffffff


	//   ....[1]....
        /*0210*/ 	.word	0xffffffff


	//   ....[2]....
        /*0214*/ 	.word	0xffffffff


	//   ....[3]....
        /*0218*/ 	.word	0xffffffff


	//   ....[4]....
        /*021c*/ 	.word	0xffffffff


	//   ....[5]....
        /*0220*/ 	.word	0xffffffff


	//   ....[6]....
        /*0224*/ 	.word	0xffffffff


	//   ....[7]....
        /*0228*/ 	.word	0xffffffff


	//   ....[8]....
        /*022c*/ 	.word	0xffffffff


	//   ....[9]....
        /*0230*/ 	.word	0xffffffff


	//   ....[10]....
        /*0234*/ 	.word	0xffffffff


	//   ....[11]....
        /*0238*/ 	.word	0xffffffff


	//   ....[12]....
        /*023c*/ 	.word	0xffffffff


	//   ....[13]....
        /*0240*/ 	.word	0xffffffff


	//   ....[14]....
        /*0244*/ 	.word	0xffffffff


	//   ....[15]....
        /*0248*/ 	.word	0xffffffff


	//   ....[16]....
        /*024c*/ 	.word	0xffffffff


	//   ....[17]....
        /*0250*/ 	.word	0xffffffff


	//   ....[18]....
        /*0254*/ 	.word	0xffffffff


	//   ....[19]....
        /*0258*/ 	.word	0xffffffff


	//----- nvinfo : EIATTR_COOP_GROUP_INSTR_OFFSETS
	.align		4
.L_3264:
        /*025c*/ 	.byte	0x04, 0x28
        /*025e*/ 	.short	(.L_3266 - .L_3265)


	//   ....[0]....
.L_3265:
        /*0260*/ 	.word	0x00020690


	//   ....[1]....
        /*0264*/ 	.word	0x000206c0


	//   ....[2]....
        /*0268*/ 	.word	0x000206e0


	//   ....[3]....
        /*026c*/ 	.word	0x00020700


	//   ....[4]....
        /*0270*/ 	.word	0x00020720


	//   ....[5]....
        /*0274*/ 	.word	0x00021150


	//   ....[6]....
        /*0278*/ 	.word	0x00021170


	//   ....[7]....
        /*027c*/ 	.word	0x00021190


	//   ....[8]....
        /*0280*/ 	.word	0x000211b0


	//   ....[9]....
        /*0284*/ 	.word	0x000211d0


	//   ....[10]....
        /*0288*/ 	.word	0x00022e80


	//   ....[11]....
        /*028c*/ 	.word	0x00022ef0


	//   ....[12]....
        /*0290*/ 	.word	0x00022f60


	//   ....[13]....
        /*0294*/ 	.word	0x00022fd0


	//   ....[14]....
        /*0298*/ 	.word	0x00023040


	//   ....[15]....
        /*029c*/ 	.word	0x00023ab0


	//   ....[16]....
        /*02a0*/ 	.word	0x00023b10


	//   ....[17]....
        /*02a4*/ 	.word	0x00023b70


	//   ....[18]....
        /*02a8*/ 	.word	0x00023bd0


	//   ....[19]....
        /*02ac*/ 	.word	0x00023c30


	//----- nvinfo : EIATTR_EXIT_INSTR_OFFSETS
	.align		4
.L_3266:
        /*02b0*/ 	.byte	0x04, 0x1c
        /*02b2*/ 	.short	(.L_3268 - .L_3267)


	//   ....[0]....
.L_3267:
        /*02b4*/ 	.word	0x00000610


	//   ....[1]....
        /*02b8*/ 	.word	0x00022e20


	//----- nvinfo : EIATTR_MAX_THREADS
	.align		4
.L_3268:
        /*02bc*/ 	.byte	0x04, 0x05
        /*02be*/ 	.short	(.L_3270 - .L_3269)
.L_3269:
        /*02c0*/ 	.word	0x00000080
        /*02c4*/ 	.word	0x00000001
        /*02c8*/ 	.word	0x00000001


	//----- nvinfo : EIATTR_CRS_STACK_SIZE
	.align		4
.L_3270:
        /*02cc*/ 	.byte	0x04, 0x1e
        /*02ce*/ 	.short	(.L_3272 - .L_3271)
.L_3271:
        /*02d0*/ 	.word	0x00000000
.L_3272:


//--------------------- .nv.info._ZN10layer_norm13ln_fwd_kernelINS_13Kernel_traitsIf6__halffS2_fjLj2560ELj1ELj4ELj1ELj16ENS_18Kernel_traits_baseILj2560EfS2_fS2_fjLj128EEEEELb0ELb0ELb0ELb0EEEvNS_9FwdParamsE --------------------------
	.section	.nv.info._ZN10layer_norm13ln_fwd_kernelINS_13Kernel_traitsIf6__halffS2_fjLj2560ELj1ELj4ELj1ELj16ENS_18Kernel_traits_baseILj2560EfS2_fS2_fjLj128EEEEELb0ELb0ELb0ELb0EEEvNS_9FwdParamsE,"",@"SHT_CUDA_INFO"
	.sectionflags	@""
	.align	4


	//----- nvinfo : EIATTR_CUDA_API_VERSION
	.align		4
        /*0000*/ 	.byte	0x04, 0x37
        /*0002*/ 	.short	(.L_3274 - .L_3273)
.L_3273:
        /*0004*/ 	.word	0x00000082


	//----- nvinfo : EIATTR_SW2861232_WAR
	.align		4
.L_3274:
        /*0008*/ 	.byte	0x01, 0x35
	.zero		2


	//----- nvinfo : EIATTR_PARAM_CBANK
	.align		4
        /*000c*/ 	.byte	0x04, 0x0a
        /*000e*/ 	.short	(.L_3276 - .L_3275)
	.align		4
.L_3275:
        /*0010*/ 	.word	index@(.nv.constant0._ZN10layer_norm13ln_fwd_kernelINS_13Kernel_traitsIf6__halffS2_fjLj2560ELj1ELj4ELj1ELj16ENS_18Kernel_traits_baseILj2560EfS2_fS2_fjLj128EEEEELb0ELb0ELb0ELb0EEEvNS_9FwdParamsE)
        /*0014*/ 	.short	0x0160
        /*0016*/ 	.short	0x00e8


	//----- nvinfo : EIATTR_CBANK_PARAM_SIZE
	.align		4
.L_3276:
        /*0018*/ 	.byte	0x03, 0x19
        /*001a*/ 	.short	0x00e8


	//----- nvinfo : EIATTR_KPARAM_INFO
	.align		4
        /*001c*/ 	.byte	0x04, 0x17
        /*001e*/ 	.short	(.L_3278 - .L_3277)
.L_3277:
        /*0020*/ 	.word	0x00000000
        /*0024*/ 	.short	0x0000
        /*0026*/ 	.short	0x0000
        /*0028*/ 	.byte	0x00, 0xf0, 0xa1, 0x03


	//----- nvinfo : EIATTR_MAXREG_COUNT
	.align		4
.L_3278:
        /*002c*/ 	.byte	0x03, 0x1b
        /*002e*/ 	.short	0x00ff


	//----- nvinfo : EIATTR_ANNOTATIONS
	.align		4
        /*0030*/ 	.byte	0x04, 0x55
        /*0032*/ 	.short	(.L_3280 - .L_3279)


	//   ....[0]....
.L_3279:
        /* <DEDUP_REMOVED lines=11> */


	//----- nvinfo : EIATTR_MERCURY_ISA_VERSION
	.align		4
.L_3280:
        /*00d4*/ 	.byte	0x03, 0x5f
        /*00d6*/ 	.short	0x0000


	//----- nvinfo : EIATTR_COOP_GROUP_MASK_REGIDS
	.align		4
        /*00d8*/ 	.byte	0x04, 0x29
        /*00da*/ 	.short	(.L_3282 - .L_3281)


	//   ....[0]....
.L_3281:
        /*00dc*/ 	.word	0xffffffff


	//   ....[1]....
        /*00e0*/ 	.word	0xffffffff


	//   ....[2]....
        /*00e4*/ 	.word	0xffffffff


	//   ....[3]....
        /*00e8*/ 	.word	0xffffffff


	//   ....[4]....
        /*00ec*/ 	.word	0xffffffff


	//   ....[5]....
        /*00f0*/ 	.word	0xffffffff


	//   ....[6]....
        /*00f4*/ 	.word	0xffffffff


	//   ....[7]....
        /*00f8*/ 	.word	0xffffffff


	//   ....[8]....
        /*00fc*/ 	.word	0xffffffff


	//   ....[9]....
        /*0100*/ 	.word	0xffffffff


	//   ....[10]....
        /*0104*/ 	.word	0xffffffff


	//   ....[11]....
        /*0108*/ 	.word	0xffffffff


	//   ....[12]....
        /*010c*/ 	.word	0xffffffff


	//   ....[13]....
        /*0110*/ 	.word	0xffffffff


	//   ....[14]....
        /*0114*/ 	.word	0xffffffff


	//   ....[15]....
        /*0118*/ 	.word	0xffffffff


	//   ....[16]....
        /*011c*/ 	.word	0xffffffff


	//   ....[17]....
        /*0120*/ 	.word	0xffffffff


	//   ....[18]....
        /*0124*/ 	.word	0xffffffff


	//   ....[19]....
        /*0128*/ 	.word	0xffffffff


	//----- nvinfo : EIATTR_COOP_GROUP_INSTR_OFFSETS
	.align		4
.L_3282:
        /*012c*/ 	.byte	0x04, 0x28
        /*012e*/ 	.short	(.L_3284 - .L_3283)


	//   ....[0]....
.L_3283:
        /*0130*/ 	.word	0x000030d0


	//   ....[1]....
        /*0134*/ 	.word	0x00003100


	//   ....[2]....
        /*0138*/ 	.word	0x00003150


	//   ....[3]....
        /*013c*/ 	.word	0x00003170


	//   ....[4]....
        /*0140*/ 	.word	0x00003190


	//   ....[5]....
        /*0144*/ 	.word	0x00003c10


	//   ....[6]....
        /*0148*/ 	.word	0x00003c30


	//   ....[7]....
        /*014c*/ 	.word	0x00003c50


	//   ....[8]....
        /*0150*/ 	.word	0x00003c70


	//   ....[9]....
        /*0154*/ 	.word	0x00003c90


	//   ....[10]....
        /*0158*/ 	.word	0x000055a0


	//   ....[11]....
        /*015c*/ 	.word	0x00005610


	//   ....[12]....
        /*0160*/ 	.word	0x00005680


	//   ....[13]....
        /*0164*/ 	.word	0x000056f0


	//   ....[14]....
        /*0168*/ 	.word	0x00005760


	//   ....[15]....
        /*016c*/ 	.word	0x00006250


	//   ....[16]....
        /*0170*/ 	.word	0x000062b0


	//   ....[17]....
        /*0174*/ 	.word	0x00006310


	//   ....[18]....
        /*0178*/ 	.word	0x00006370


	//   ....[19]....
        /*017c*/ 	.word	0x000063d0


	//----- nvinfo : EIATTR_EXIT_INSTR_OFFSETS
	.align		4
.L_3284:
        /*0180*/ 	.byte	0x04, 0x1c
        /*0182*/ 	.short	(.L_3286 - .L_3285)


	//   ....[0]....
.L_3285:
        /*0184*/ 	.word	0x00000e10


	//   ....[1]....
        /*0188*/ 	.word	0x00005540


	//----- nvinfo : EIATTR_MAX_THREADS
	.align		4
.L_3286:
        /*018c*/ 	.byte	0x04, 0x05
        /*018e*/ 	.short	(.L_3288 - .L_3287)
.L_3287:
        /*0190*/ 	.word	0x00000080
        /*0194*/ 	.word	0x00000001
        /*0198*/ 	.word	0x00000001


	//----- nvinfo : EIATTR_CRS_STACK_SIZE
	.align		4
.L_3288:
        /*019c*/ 	.byte	0x04, 0x1e
        /*019e*/ 	.short	(.L_3290 - .L_3289)
.L_3289:
        /*01a0*/ 	.word	0x00000000
.L_3290:


//--------------------- .nv.info._ZN10layer_norm13ln_fwd_kernelINS_13Kernel_traitsIf6__halffS2_fjLj2560ELj1ELj4ELj1ELj16ENS_18Kernel_traits_baseILj2560EfS2_fS2_fjLj128EEEEELb0ELb0ELb0ELb1EEEvNS_9FwdParamsE --------------------------
	.section	.nv.info._ZN10layer_norm13ln_fwd_kernelINS_13Kernel_traitsIf6__halffS2_fjLj2560ELj1ELj4ELj1ELj16ENS_18Kernel_traits_baseILj2560EfS2_fS2_fjLj128EEEEELb0ELb0ELb0ELb1EEEvNS_9FwdParamsE,"",@"SHT_CUDA_INFO"
	.sectionflags	@""
	.align	4


	//----- nvinfo : EIATTR_CUDA_API_VERSION
	.align		4
        /*0000*/ 	.byte	0x04, 0x37
        /*0002*/ 	.short	(.L_3292 - .L_3291)
.L_3291:
        /*0004*/ 	.word	0x00000082


	//----- nvinfo : EIATTR_SW2861232_WAR
	.align		4
.L_3292:
        /*0008*/ 	.byte	0x01, 0x35
	.zero		2


	//----- nvinfo : EIATTR_PARAM_CBANK
	.align		4
        /*000c*/ 	.byte	0x04, 0x0a
        /*000e*/ 	.short	(.L_3294 - .L_3293)
	.align		4
.L_3293:
        /*0010*/ 	.word	index@(.nv.constant0._ZN10layer_norm13ln_fwd_kernelINS_13Kernel_traitsIf6__halffS2_fjLj2560ELj1ELj4ELj1ELj16ENS_18Kernel_traits_baseILj2560EfS2_fS2_fjLj128EEEEELb0ELb0ELb0ELb1EEEvNS_9FwdParamsE)
        /*0014*/ 	.short	0x0160
        /*0016*/ 	.short	0x00e8


	//----- nvinfo : EIATTR_CBANK_PARAM_SIZE
	.align		4
.L_3294:
        /*0018*/ 	.byte	0x03, 0x19
        /*001a*/ 	.short	0x00e8


	//----- nvinfo : EIATTR_KPARAM_INFO
	.align		4
        /*001c*/ 	.byte	0x04, 0x17
        /*001e*/ 	.short	(.L_3296 - .L_3295)
.L_3295:
        /*0020*/ 	.word	0x00000000
        /*0024*/ 	.short	0x0000
        /*0026*/ 	.short	0x0000
        /*0028*/ 	.byte	0x00, 0xf0, 0xa1, 0x03


	//----- nvinfo : EIATTR_MAXREG_COUNT
	.align		4
.L_3296:
        /*002c*/ 	.byte	0x03, 0x1b
        /*002e*/ 	.short	0x00ff


	//----- nvinfo : EIATTR_ANNOTATIONS
	.align		4
        /*0030*/ 	.byte	0x04, 0x55
        /*0032*/ 	.short	(.L_3298 - .L_3297)


	//   ....[0]....
.L_3297:
        /* <DEDUP_REMOVED lines=8> */


	//----- nvinfo : EIATTR_MERCURY_ISA_VERSION
	.align		4
.L_3298:
        /*00a4*/ 	.byte	0x03, 0x5f
        /*00a6*/ 	.short	0x0000


	//----- nvinfo : EIATTR_COOP_GROUP_MASK_REGIDS
	.align		4
        /*00a8*/ 	.byte	0x04, 0x29
        /*00aa*/ 	.short	(.L_3300 - .L_3299)


	//   ....[0]....
.L_3299:
        /*00ac*/ 	.word	0xffffffff


	//   ....[1]....
        /*00b0*/ 	.word	0xffffffff


	//   ....[2]....
        /*00b4*/ 	.word	0xffffffff


	//   ....[3]....
        /*00b8*/ 	.word	0xffffffff


	//   ....[4]....
        /*00bc*/ 	.word	0xffffffff


	//   ....[5]....
        /*00c0*/ 	.word	0xffffffff


	//   ....[6]....
        /*00c4*/ 	.word	0xffffffff


	//   ....[7]....
        /*00c8*/ 	.word	0xffffffff


	//   ....[8]....
        /*00cc*/ 	.word	0xffffffff


	//   ....[9]....
        /*00d0*/ 	.word	0xffffffff


	//   ....[10]....
        /*00d4*/ 	.word	0xffffffff


	//   ....[11]....
        /*00d8*/ 	.word	0xffffffff


	//   ....[12]....
        /*00dc*/ 	.word	0xffffffff


	//   ....[13]....
        /*00e0*/ 	.word	0xffffffff


	//   ....[14]....
        /*00e4*/ 	.word	0xffffffff


	//   ....[15]....
        /*00e8*/ 	.word	0xffffffff


	//   ....[16]....
        /*00ec*/ 	.word	0xffffffff


	//   ....[17]....
        /*00f0*/ 	.word	0xffffffff


	//   ....[18]....
        /*00f4*/ 	.word	0xffffffff


	//   ....[19]....
        /*00f8*/ 	.word	0xffffffff


	//----- nvinfo : EIATTR_COOP_GROUP_INSTR_OFFSETS
	.align		4
.L_3300:
        /*00fc*/ 	.byte	0x04, 0x28
        /*00fe*/ 	.short	(.L_3302 - .L_3301)


	//   ....[0]....
.L_3301:
        /*0100*/ 	.word	0x000026f0


	//   ....[1]....
        /*0104*/ 	.word	0x00002720


	//   ....[2]....
        /*0108*/ 	.word	0x00002740


	//   ....[3]....
        /*010c*/ 	.word	0x00002760


	//   ....[4]....
        /*0110*/ 	.word	0x00002780


	//   ....[5]....
        /*0114*/ 	.word	0x000031b0


	//   ....[6]....
        /*0118*/ 	.word	0x000031d0


	//   ....[7]....
        /*011c*/ 	.word	0x000031f0


	//   ....[8]....
        /*0120*/ 	.word	0x00003210


	//   ....[9]....
        /*0124*/ 	.word	0x00003230


	//   ....[10]....
        /*0128*/ 	.word	0x000047b0


	//   ....[11]....
        /*012c*/ 	.word	0x00004820


	//   ....[12]....
        /*0130*/ 	.word	0x00004890


	//   ....[13]....
        /*0134*/ 	.word	0x00004900


	//   ....[14]....
        /*0138*/ 	.word	0x00004970


	//   ....[15]....
        /*013c*/ 	.word	0x000053e0


	//   ....[16]....
        /*0140*/ 	.word	0x00005440


	//   ....[17]....
        /*0144*/ 	.word	0x000054a0


	//   ....[18]....
        /*0148*/ 	.word	0x00005500


	//   ....[19]....
        /*014c*/ 	.word	0x00005560


	//----- nvinfo : EIATTR_EXIT_INSTR_OFFSETS
	.align		4
.L_3302:
        /*0150*/ 	.byte	0x04, 0x1c
        /*0152*/ 	.short	(.L_3304 - .L_3303)


	//   ....[0]....
.L_3303:
        /*0154*/ 	.word	0x000004c0


	//   ....[1]....
        /*0158*/ 	.word	0x00004750


	//----- nvinfo : EIATTR_MAX_THREADS
	.align		4
.L_3304:
        /*015c*/ 	.byte	0x04, 0x05
        /*015e*/ 	.short	(.L_3306 - .L_3305)
.L_3305:
        /*0160*/ 	.word	0x00000080
        /*0164*/ 	.word	0x00000001
        /*0168*/ 	.word	0x00000001


	//----- nvinfo : EIATTR_CRS_STACK_SIZE
	.align		4
.L_3306:
        /*016c*/ 	.byte	0x04, 0x1e
        /*016e*/ 	.short	(.L_3308 - .L_3307)
.L_3307:
        /*0170*/ 	.word	0x00000000
.L_3308:


//--------------------- .nv.info._ZN10layer_norm13ln_fwd_kernelINS_13Kernel_traitsIf6__halffS2_fjLj2560ELj1ELj4ELj1ELj16ENS_18Kernel_traits_baseILj2560EfS2_fS2_fjLj128EEEEELb0ELb0ELb1ELb0EEEvNS_9FwdParamsE --------------------------
	.section	.nv.info._ZN10layer_norm13ln_fwd_kernelINS_13Kernel_traitsIf6__halffS2_fjLj2560ELj1ELj4ELj1ELj16ENS_18Kernel_traits_baseILj2560EfS2_fS2_fjLj128EEEEELb0ELb0ELb1ELb0EEEvNS_9FwdParamsE,"",@"SHT_CUDA_INFO"
	.sectionflags	@""
	.align	4


	//----- nvinfo : EIATTR_CUDA_API_VERSION
	.align		4
        /*0000*/ 	.byte	0x04, 0x37
        /*0002*/ 	.short	(.L_3310 - .L_3309)
.L_3309:
        /*0004*/ 	.word	0x00000082


	//----- nvinfo : EIATTR_SW2861232_WAR
	.align		4
.L_3310:
        /*0008*/ 	.byte	0x01, 0x35
	.zero		2


	//----- nvinfo : EIATTR_PARAM_CBANK
	.align		4
        /*000c*/ 	.byte	0x04, 0x0a
        /*000e*/ 	.short	(.L_3312 - .L_3311)
	.align		4
.L_3311:
        /*0010*/ 	.word	index@(.nv.constant0._ZN10layer_norm13ln_fwd_kernelINS_13Kernel_traitsIf6__halffS2_fjLj2560ELj1ELj4ELj1ELj16ENS_18Kernel_traits_baseILj2560EfS2_fS2_fjLj128EEEEELb0ELb0ELb1ELb0EEEvNS_9FwdParamsE)
        /*0014*/ 	.short	0x0160
        /*0016*/ 	.short	0x00e8


	//----- nvinfo : EIATTR_CBANK_PARAM_SIZE
	.align		4
.L_3312:
        /*0018*/ 	.byte	0x03, 0x19
        /*001a*/ 	.short	0x00e8


	//----- nvinfo : EIATTR_KPARAM_INFO
	.align		4
        /*001c*/ 	.byte	0x04, 0x17
        /*001e*/ 	.short	(.L_3314 - .L_3313)
.L_3313:
        /*0020*/ 	.word	0x00000000
        /*0024*/ 	.short	0x0000
        /*0026*/ 	.short	0x0000
        /*0028*/ 	.byte	0x00, 0xf0, 0xa1, 0x03


	//----- nvinfo : EIATTR_MAXREG_COUNT
	.align		4
.L_3314:
        /*002c*/ 	.byte	0x03, 0x1b
        /*002e*/ 	.short	0x00ff


	//----- nvinfo : EIATTR_ANNOTATIONS
	.align		4
        /*0030*/ 	.byte	0x04, 0x55
        /*0032*/ 	.short	(.L_3316 - .L_3315)


	//   ....[0]....
.L_3315:
        /* <DEDUP_REMOVED lines=21> */


	//----- nvinfo : EIATTR_MERCURY_ISA_VERSION
	.align		4
.L_3316:
        /*0174*/ 	.byte	0x03, 0x5f
        /*0176*/ 	.short	0x0000


	//----- nvinfo : EIATTR_COOP_GROUP_MASK_REGIDS
	.align		4
        /*0178*/ 	.byte	0x04, 0x29
        /*017a*/ 	.short	(.L_3318 - .L_3317)


	//   ....[0]....
.L_3317:
        /*017c*/ 	.word	0xffffffff


	//   ....[1]....
        /*0180*/ 	.word	0xffffffff


	//   ....[2]....
        /*0184*/ 	.word	0xffffffff


	//   ....[3]....
        /*0188*/ 	.word	0xffffffff


	//   ....[4]....
        /*018c*/ 	.word	0xffffffff


	//   ....[5]....
        /*0190*/ 	.word	0xffffffff


	//   ....[6]....
        /*0194*/ 	.word	0xffffffff


	//   ....[7]....
        /*0198*/ 	.word	0xffffffff


	//   ....[8]....
        /*019c*/ 	.word	0xffffffff


	//   ....[9]....
        /*01a0*/ 	.word	0xffffffff


	//   ....[10]....
        /*01a4*/ 	.word	0xffffffff


	//   ....[11]....
        /*01a8*/ 	.word	0xffffffff


	//   ....[12]....
        /*01ac*/ 	.word	0xffffffff


	//   ....[13]....
        /*01b0*/ 	.word	0xffffffff


	//   ....[14]....
        /*01b4*/ 	.word	0xffffffff


	//   ....[15]....
        /*01b8*/ 	.word	0xffffffff


	//   ....[16]....
        /*01bc*/ 	.word	0xffffffff


	//   ....[17]....
        /*01c0*/ 	.word	0xffffffff


	//   ....[18]....
        /*01c4*/ 	.word	0xffffffff


	//   ....[19]....
        /*01c8*/ 	.word	0xffffffff


	//----- nvinfo : EIATTR_COOP_GROUP_INSTR_OFFSETS
	.align		4
.L_3318:
        /*01cc*/ 	.byte	0x04, 0x28
        /*01ce*/ 	.short	(.L_3320 - .L_3319)


	//   ....[0]....
.L_3319:
        /*01d0*/ 	.word	0x00004f50


	//   ....[1]....
        /*01d4*/ 	.word	0x00004f80


	//   ....[2]....
        /*01d8*/ 	.word	0x00004fd0


	//   ....[3]....
        /*01dc*/ 	.word	0x00004ff0


	//   ....[4]....
        /*01e0*/ 	.word	0x00005010


	//   ....[5]....
        /*01e4*/ 	.word	0x00005a80


	//   ....[6]....
        /*01e8*/ 	.word	0x00005aa0


	//   ....[7]....
        /*01ec*/ 	.word	0x00005ac0


	//   ....[8]....
        /*01f0*/ 	.word	0x00005ae0


	//   ....[9]....
        /*01f4*/ 	.word	0x00005b00


	//   ....[10]....
        /*01f8*/ 	.word	0x000075c0


	//   ....[11]....
        /*01fc*/ 	.word	0x00007630


	//   ....[12]....
        /*0200*/ 	.word	0x000076a0


	//   ....[13]....
        /*0204*/ 	.word	0x00007710


	//   ....[14]....
        /*0208*/ 	.word	0x00007780


	//   ....[15]....
        /*020c*/ 	.word	0x00008260


	//   ....[16]....
        /*0210*/ 	.word	0x000082c0


	//   ....[17]....
        /*0214*/ 	.word	0x00008320


	//   ....[18]....
        /*0218*/ 	.word	0x00008380


	//   ....[19]....
        /*021c*/ 	.word	0x000083e0


	//----- nvinfo : EIATTR_EXIT_INSTR_OFFSETS
	.align		4
.L_3320:
        /*0220*/ 	.byte	0x04, 0x1c
        /*0222*/ 	.short	(.L_3322 - .L_3321)


	//   ....[0]....
.L_3321:
        /*0224*/ 	.word	0x00000e30


	//   ....[1]....
        /*0228*/ 	.word	0x00007560


	//----- nvinfo : EIATTR_MAX_THREADS
	.align		4
.L_3322:
        /*022c*/ 	.byte	0x04, 0x05
        /*022e*/ 	.short	(.L_3324 - .L_3323)
.L_3323:
        /*0230*/ 	.word	0x00000080
        /*0234*/ 	.word	0x00000001
        /*0238*/ 	.word	0x00000001


	//----- nvinfo : EIATTR_CRS_STACK_SIZE
	.align		4
.L_3324:
        /*023c*/ 	.byte	0x04, 0x1e
        /*023e*/ 	.short	(.L_3326 - .L_3325)
.L_3325:
        /*0240*/ 	.word	0x00000000
.L_3326:


//--------------------- .nv.info._ZN10layer_norm13ln_fwd_kernelINS_13Kernel_traitsIf6__halffS2_fjLj2560ELj1ELj4ELj1ELj16ENS_18Kernel_traits_baseILj2560EfS2_fS2_fjLj128EEEEELb0ELb0ELb1ELb1EEEvNS_9FwdParamsE --------------------------
	.section	.nv.info._ZN10layer_norm13ln_fwd_kernelINS_13Kernel_traitsIf6__halffS2_fjLj2560ELj1ELj4ELj1ELj16ENS_18Kernel_traits_baseILj2560EfS2_fS2_fjLj128EEEEELb0ELb0ELb1ELb1EEEvNS_9FwdParamsE,"",@"SHT_CUDA_INFO"
	.sectionflags	@""
	.align	4


	//----- nvinfo : EIATTR_CUDA_API_VERSION
	.align		4
        /*0000*/ 	.byte	0x04, 0x37
        /*0002*/ 	.short	(.L_3328 - .L_3327)
.L_3327:
        /*0004*/ 	.word	0x00000082


	//----- nvinfo : EIATTR_SW2861232_WAR
	.align		4
.L_3328:
        /*0008*/ 	.byte	0x01, 0x35
	.zero		2


	//----- nvinfo : EIATTR_PARAM_CBANK
	.align		4
        /*000c*/ 	.byte	0x04, 0x0a
        /*000e*/ 	.short	(.L_3330 - .L_3329)
	.align		4
.L_3329:
        /*0010*/ 	.word	index@(.nv.constant0._ZN10layer_norm13ln_fwd_kernelINS_13Kernel_traitsIf6__halffS2_fjLj2560ELj1ELj4ELj1ELj16ENS_18Kernel_traits_baseILj2560EfS2_fS2_fjLj128EEEEELb0ELb0ELb1ELb1EEEvNS_9FwdParamsE)
        /*0014*/ 	.short	0x0160
        /*0016*/ 	.short	0x00e8


	//----- nvinfo : EIATTR_CBANK_PARAM_SIZE
	.align		4
.L_3330:
        /*0018*/ 	.byte	0x03, 0x19
        /*001a*/ 	.short	0x00e8


	//----- nvinfo : EIATTR_KPARAM_INFO
	.align		4
        /*001c*/ 	.byte	0x04, 0x17
        /*001e*/ 	.short	(.L_3332 - .L_3331)
.L_3331:
        /*0020*/ 	.word	0x00000000
        /*0024*/ 	.short	0x0000
        /*0026*/ 	.short	0x0000
        /*0028*/ 	.byte	0x00, 0xf0, 0xa1, 0x03


	//----- nvinfo : EIATTR_MAXREG_COUNT
	.align		4
.L_3332:
        /*002c*/ 	.byte	0x03, 0x1b
        /*002e*/ 	.short	0x00ff


	//----- nvinfo : EIATTR_ANNOTATIONS
	.align		4
        /*0030*/ 	.byte	0x04, 0x55
        /*0032*/ 	.short	(.L_3334 - .L_3333)


	//   ....[0]....
.L_3333:
        /* <DEDUP_REMOVED lines=11> */


	//----- nvinfo : EIATTR_MERCURY_ISA_VERSION
	.align		4
.L_3334:
        /*00d4*/ 	.byte	0x03, 0x5f
        /*00d6*/ 	.short	0x0000


	//----- nvinfo : EIATTR_COOP_GROUP_MASK_REGIDS
	.align		4
        /*00d8*/ 	.byte	0x04, 0x29
        /*00da*/ 	.short	(.L_3336 - .L_3335)


	//   ....[0]....
.L_3335:
        /*00dc*/ 	.word	0xffffffff


	//   ....[1]....
        /*00e0*/ 	.word	0xffffffff


	//   ....[2]....
        /*00e4*/ 	.word	0xffffffff


	//   ....[3]....
        /*00e8*/ 	.word	0xffffffff


	//   ....[4]....
        /*00ec*/ 	.word	0xffffffff


	//   ....[5]....
        /*00f0*/ 	.word	0xffffffff


	//   ....[6]....
        /*00f4*/ 	.word	0xffffffff


	//   ....[7]....
        /*00f8*/ 	.word	0xffffffff


	//   ....[8]....
        /*00fc*/ 	.word	0xffffffff


	//   ....[9]....
        /*0100*/ 	.word	0xffffffff


	//   ....[10]....
        /*0104*/ 	.word	0xffffffff


	//   ....[11]....
        /*0108*/ 	.word	0xffffffff


	//   ....[12]....
        /*010c*/ 	.word	0xffffffff


	//   ....[13]....
        /*0110*/ 	.word	0xffffffff


	//   ....[14]....
        /*0114*/ 	.word	0xffffffff


	//   ....[15]....
        /*0118*/ 	.word	0xffffffff


	//   ....[16]....
        /*011c*/ 	.word	0xffffffff


	//   ....[17]....
        /*0120*/ 	.word	0xffffffff


	//   ....[18]....
        /*0124*/ 	.word	0xffffffff


	//   ....[19]....
        /*0128*/ 	.word	0xffffffff


	//----- nvinfo : EIATTR_COOP_GROUP_INSTR_OFFSETS
	.align		4
.L_3336:
        /*012c*/ 	.byte	0x04, 0x28
        /*012e*/ 	.short	(.L_3338 - .L_3337)


	//   ....[0]....
.L_3337:
        /*0130*/ 	.word	0x000040d0


	//   ....[1]....
        /*0134*/ 	.word	0x00004100


	//   ....[2]....
        /*0138*/ 	.word	0x00004120


	//   ....[3]....
        /*013c*/ 	.word	0x00004140


	//   ....[4]....
        /*0140*/ 	.word	0x00004160


	//   ....[5]....
        /*0144*/ 	.word	0x00004b90


	//   ....[6]....
        /*0148*/ 	.word	0x00004bb0


	//   ....[7]....
        /*014c*/ 	.word	0x00004bd0


	//   ....[8]....
        /*0150*/ 	.word	0x00004bf0


	//   ....[9]....
        /*0154*/ 	.word	0x00004c10


	//   ....[10]....
        /*0158*/ 	.word	0x000062a0


	//   ....[11]....
        /*015c*/ 	.word	0x00006300


	//   ....[12]....
        /*0160*/ 	.word	0x00006360


	//   ....[13]....
        /*0164*/ 	.word	0x000063c0


	//   ....[14]....
        /*0168*/ 	.word	0x00006420


	//   ....[15]....
        /*016c*/ 	.word	0x00006e80


	//   ....[16]....
        /*0170*/ 	.word	0x00006ed0


	//   ....[17]....
        /*0174*/ 	.word	0x00006f20


	//   ....[18]....
        /*0178*/ 	.word	0x00006f70


	//   ....[19]....
        /*017c*/ 	.word	0x00006fc0


	//----- nvinfo : EIATTR_EXIT_INSTR_OFFSETS
	.align		4
.L_3338:
        /*0180*/ 	.byte	0x04, 0x1c
        /*0182*/ 	.short	(.L_3340 - .L_3339)


	//   ....[0]....
.L_3339:
        /*0184*/ 	.word	0x000004c0


	//   ....[1]....
        /*0188*/ 	.word	0x00006250


	//----- nvinfo : EIATTR_MAX_THREADS
	.align		4
.L_3340:
        /*018c*/ 	.byte	0x04, 0x05
        /*018e*/ 	.short	(.L_3342 - .L_3341)
.L_3341:
        /*0190*/ 	.word	0x00000080
        /*0194*/ 	.word	0x00000001
        /*0198*/ 	.word	0x00000001


	//----- nvinfo : EIATTR_CRS_STACK_SIZE
	.align		4
.L_3342:
        /*019c*/ 	.byte	0x04, 0x1e
        /*019e*/ 	.short	(.L_3344 - .L_3343)
.L_3343:
        /*01a0*/ 	.word	0x00000000
.L_3344:


//--------------------- .nv.info._ZN10layer_norm13ln_fwd_kernelINS_13Kernel_traitsIf6__halffS2_fjLj2560ELj1ELj4ELj1ELj16ENS_18Kernel_traits_baseILj2560EfS2_fS2_fjLj128EEEEELb0ELb1ELb0ELb0EEEvNS_9FwdParamsE --------------------------
	.section	.nv.info._ZN10layer_norm13ln_fwd_kernelINS_13Kernel_traitsIf6__halffS2_fjLj2560ELj1ELj4ELj1ELj16ENS_18Kernel_traits_baseILj2560EfS2_fS2_fjLj128EEEEELb0ELb1ELb0ELb0EEEvNS_9FwdParamsE,"",@"SHT_CUDA_INFO"
	.sectionflags	@""
	.align	4


	//----- nvinfo : EIATTR_CUDA_API_VERSION
	.align		4
        /*0000*/ 	.byte	0x04, 0x37
        /*0002*/ 	.short	(.L_3346 - .L_3345)
.L_3345:
        /*0004*/ 	.word	0x00000082


	//----- nvinfo : EIATTR_SW2861232_WAR
	.align		4
.L_3346:
        /*0008*/ 	.byte	0x01, 0x35
	.zero		2


	//----- nvinfo : EIATTR_PARAM_CBANK
	.align		4
        /*000c*/ 	.byte	0x04, 0x0a
        /*000e*/ 	.short	(.L_3348 - .L_3347)
	.align		4
.L_3347:
        /*0010*/ 	.word	index@(.nv.constant0._ZN10layer_norm13ln_fwd_kernelINS_13Kernel_traitsIf6__halffS2_fjLj2560ELj1ELj4ELj1ELj16ENS_18Kernel_traits_baseILj2560EfS2_fS2_fjLj128EEEEELb0ELb1ELb0ELb0EEEvNS_9FwdParamsE)
        /*0014*/ 	.short	0x0160
        /*0016*/ 	.short	0x00e8


	//----- nvinfo : EIATTR_CBANK_PARAM_SIZE
	.align		4
.L_3348:
        /*0018*/ 	.byte	0x03, 0x19
        /*001a*/ 	.short	0x00e8


	//----- nvinfo : EIATTR_KPARAM_INFO
	.align		4
        /*001c*/ 	.byte	0x04, 0x17
        /*001e*/ 	.short	(.L_3350 - .L_3349)
.L_3349:
        /*0020*/ 	.word	0x00000000
        /*0024*/ 	.short	0x0000
        /*0026*/ 	.short	0x0000
        /*0028*/ 	.byte	0x00, 0xf0, 0xa1, 0x03


	//----- nvinfo : EIATTR_MAXREG_COUNT
	.align		4
.L_3350:
        /*002c*/ 	.byte	0x03, 0x1b
        /*002e*/ 	.short	0x00ff


	//----- nvinfo : EIATTR_ANNOTATIONS
	.align		4
        /*0030*/ 	.byte	0x04, 0x55
        /*0032*/ 	.short	(.L_3352 - .L_3351)


	//   ....[0]....
.L_3351:
        /* <DEDUP_REMOVED lines=111> */


	//----- nvinfo : EIATTR_MERCURY_ISA_VERSION
	.align		4
.L_3352:
        /*0714*/ 	.byte	0x03, 0x5f
        /*0716*/ 	.short	0x0000


	//----- nvinfo : EIATTR_COOP_GROUP_MASK_REGIDS
	.align		4
        /*0718*/ 	.byte	0x04, 0x29
        /*071a*/ 	.short	(.L_3354 - .L_3353)


	//   ....[0]....
.L_3353:
        /*071c*/ 	.word	0xffffffff


	//   ....[1]....
        /*0720*/ 	.word	0xffffffff


	//   ....[2]....
        /*0724*/ 	.word	0xffffffff


	//   ....[3]....
        /*0728*/ 	.word	0xffffffff


	//   ....[4]....
        /*072c*/ 	.word	0xffffffff


	//   ....[5]....
        /*0730*/ 	.word	0xffffffff


	//   ....[6]....
        /*0734*/ 	.word	0xffffffff


	//   ....[7]....
        /*0738*/ 	.word	0xffffffff


	//   ....[8]....
        /*073c*/ 	.word	0xffffffff


	//   ....[9]....
        /*0740*/ 	.word	0xffffffff


	//   ....[10]....
        /*0744*/ 	.word	0xffffffff


	//   ....[11]....
        /*0748*/ 	.word	0xffffffff


	//   ....[12]....
        /*074c*/ 	.word	0xffffffff


	//   ....[13]....
        /*0750*/ 	.word	0xffffffff


	//   ....[14]....
        /*0754*/ 	.word	0xffffffff


	//   ....[15]....
        /*0758*/ 	.word	0xffffffff


	//   ....[16]....
        /*075c*/ 	.word	0xffffffff


	//   ....[17]....
        /*0760*/ 	.word	0xffffffff


	//   ....[18]....
        /*0764*/ 	.word	0xffffffff


	//   ....[19]....
        /*0768*/ 	.word	0xffffffff


	//----- nvinfo : EIATTR_COOP_GROUP_INSTR_OFFSETS
	.align		4
.L_3354:
        /*076c*/ 	.byte	0x04, 0x28
        /*076e*/ 	.short	(.L_3356 - .L_3355)


	//   ....[0]....
.L_3355:
        /*0770*/ 	.word	0x000043b0


	//   ....[1]....
        /*0774*/ 	.word	0x000043e0


	//   ....[2]....
        /*0778*/ 	.word	0x00004430


	//   ....[3]....
        /*077c*/ 	.word	0x00004450


	//   ....[4]....
        /*0780*/ 	.word	0x00004470


	//   ....[5]....
        /*0784*/ 	.word	0x00004ef0


	//   ....[6]....
        /*0788*/ 	.word	0x00004f10


	//   ....[7]....
        /*078c*/ 	.word	0x00004f30


	//   ....[8]....
        /*0790*/ 	.word	0x00004f50


	//   ....[9]....
        /*0794*/ 	.word	0x00004f70


	//   ....[10]....
        /*0798*/ 	.word	0x000069a0


	//   ....[11]....
        /*079c*/ 	.word	0x00006a10


	//   ....[12]....
        /*07a0*/ 	.word	0x00006a80


	//   ....[13]....
        /*07a4*/ 	.word	0x00006af0


	//   ....[14]....
        /*07a8*/ 	.word	0x00006b60


	//   ....[15]....
        /*07ac*/ 	.word	0x00007650


	//   ....[16]....
        /*07b0*/ 	.word	0x000076b0


	//   ....[17]....
        /*07b4*/ 	.word	0x00007710


	//   ....[18]....
        /*07b8*/ 	.word	0x00007770


	//   ....[19]....
        /*07bc*/ 	.word	0x000077d0


	//----- nvinfo : EIATTR_EXIT_INSTR_OFFSETS
	.align		4
.L_3356:
        /*07c0*/ 	.byte	0x04, 0x1c
        /*07c2*/ 	.short	(.L_3358 - .L_3357)


	//   ....[0]....
.L_3357:
        /*07c4*/ 	.word	0x00001310


	//   ....[1]....
        /*07c8*/ 	.word	0x00006940


	//----- nvinfo : EIATTR_MAX_THREADS
	.align		4
.L_3358:
        /*07cc*/ 	.byte	0x04, 0x05
        /*07ce*/ 	.short	(.L_3360 - .L_3359)
.L_3359:
        /*07d0*/ 	.word	0x00000080
        /*07d4*/ 	.word	0x00000001
        /*07d8*/ 	.word	0x00000001


	//----- nvinfo : EIATTR_CRS_STACK_SIZE
	.align		4
.L_3360:
        /*07dc*/ 	.byte	0x04, 0x1e
        /*07de*/ 	.short	(.L_3362 - .L_3361)
.L_3361:
        /*07e0*/ 	.word	0x00000000
.L_3362:


//--------------------- .nv.info._ZN10layer_norm13ln_fwd_kernelINS_13Kernel_traitsIf6__halffS2_fjLj2560ELj1ELj4ELj1ELj16ENS_18Kernel_traits_baseILj2560EfS2_fS2_fjLj128EEEEELb0ELb1ELb0ELb1EEEvNS_9FwdParamsE --------------------------
	.section	.nv.info._ZN10layer_norm13ln_fwd_kernelINS_13Kernel_traitsIf6__halffS2_fjLj2560ELj1ELj4ELj1ELj16ENS_18Kernel_traits_baseILj2560EfS2_fS2_fjLj128EEEEELb0ELb1ELb0ELb1EEEvNS_9FwdParamsE,"",@"SHT_CUDA_INFO"
	.sectionflags	@""
	.align	4


	//----- nvinfo : EIATTR_CUDA_API_VERSION
	.align		4
        /*0000*/ 	.byte	0x04, 0x37
        /*0002*/ 	.short	(.L_3364 - .L_3363)
.L_3363:
        /*0004*/ 	.word	0x00000082


	//----- nvinfo : EIATTR_SW2861232_WAR
	.align		4
.L_3364:
        /*0008*/ 	.byte	0x01, 0x35
	.zero		2


	//----- nvinfo : EIATTR_PARAM_CBANK
	.align		4
        /*000c*/ 	.byte	0x04, 0x0a
        /*000e*/ 	.short	(.L_3366 - .L_3365)
	.align		4
.L_3365:
        /*0010*/ 	.word	index@(.nv.constant0._ZN10layer_norm13ln_fwd_kernelINS_13Kernel_traitsIf6__halffS2_fjLj2560ELj1ELj4ELj1ELj16ENS_18Kernel_traits_baseILj2560EfS2_fS2_fjLj128EEEEELb0ELb1ELb0ELb1EEEvNS_9FwdParamsE)
        /*0014*/ 	.short	0x0160
        /*0016*/ 	.short	0x00e8


	//----- nvinfo : EIATTR_CBANK_PARAM_SIZE
	.align		4
.L_3366:
        /*0018*/ 	.byte	0x03, 0x19
        /*001a*/ 	.short	0x00e8


	//----- nvinfo : EIATTR_KPARAM_INFO
	.align		4
        /*001c*/ 	.byte	0x04, 0x17
        /*001e*/ 	.short	(.L_3368 - .L_3367)
.L_3367:
        /*0020*/ 	.word	0x00000000
        /*0024*/ 	.short	0x0000
        /*0026*/ 	.short	0x0000
        /*0028*/ 	.byte	0x00, 0xf0, 0xa1, 0x03


	//----- nvinfo : EIATTR_MAXREG_COUNT
	.align		4
.L_3368:
        /*002c*/ 	.byte	0x03, 0x1b
        /*002e*/ 	.short	0x00ff


	//----- nvinfo : EIATTR_ANNOTATIONS
	.align		4
        /*0030*/ 	.byte	0x04, 0x55
        /*0032*/ 	.short	(.L_3370 - .L_3369)


	//   ....[0]....
.L_3369:
        /* <DEDUP_REMOVED lines=75> */


	//----- nvinfo : EIATTR_MERCURY_ISA_VERSION
	.align		4
.L_3370:
        /*04d4*/ 	.byte	0x03, 0x5f
        /*04d6*/ 	.short	0x0000


	//----- nvinfo : EIATTR_COOP_GROUP_MASK_REGIDS
	.align		4
        /*04d8*/ 	.byte	0x04, 0x29
        /*04da*/ 	.short	(.L_3372 - .L_3371)


	//   ....[0]....
.L_3371:
        /*04dc*/ 	.word	0xffffffff


	//   ....[1]....
        /*04e0*/ 	.word	0xffffffff


	//   ....[2]....
        /*04e4*/ 	.word	0xffffffff


	//   ....[3]....
        /*04e8*/ 	.word	0xffffffff


	//   ....[4]....
        /*04ec*/ 	.word	0xffffffff


	//   ....[5]....
        /*04f0*/ 	.word	0xffffffff


	//   ....[6]....
        /*04f4*/ 	.word	0xffffffff


	//   ....[7]....
        /*04f8*/ 	.word	0xffffffff


	//   ....[8]....
        /*04fc*/ 	.word	0xffffffff


	//   ....[9]....
        /*0500*/ 	.word	0xffffffff


	//   ....[10]....
        /*0504*/ 	.word	0xffffffff


	//   ....[11]....
        /*0508*/ 	.word	0xffffffff


	//   ....[12]....
        /*050c*/ 	.word	0xffffffff


	//   ....[13]....
        /*0510*/ 	.word	0xffffffff


	//   ....[14]....
        /*0514*/ 	.word	0xffffffff


	//   ....[15]....
        /*0518*/ 	.word	0xffffffff


	//   ....[16]....
        /*051c*/ 	.word	0xffffffff


	//   ....[17]....
        /*0520*/ 	.word	0xffffffff


	//   ....[18]....
        /*0524*/ 	.word	0xffffffff


	//   ....[19]....
        /*0528*/ 	.word	0xffffffff


	//----- nvinfo : EIATTR_COOP_GROUP_INSTR_OFFSETS
	.align		4
.L_3372:
        /*052c*/ 	.byte	0x04, 0x28
        /*052e*/ 	.short	(.L_3374 - .L_3373)


	//   ....[0]....
.L_3373:
        /*0530*/ 	.word	0x00003330


	//   ....[1]....
        /*0534*/ 	.word	0x00003360


	//   ....[2]....
        /*0538*/ 	.word	0x00003380


	//   ....[3]....
        /*053c*/ 	.word	0x000033a0


	//   ....[4]....
        /*0540*/ 	.word	0x000033c0


	//   ....[5]....
        /*0544*/ 	.word	0x00003df0


	//   ....[6]....
        /*0548*/ 	.word	0x00003e10


	//   ....[7]....
        /*054c*/ 	.word	0x00003e30


	//   ....[8]....
        /*0550*/ 	.word	0x00003e50


	//   ....[9]....
        /*0554*/ 	.word	0x00003e70


	//   ....[10]....
        /*0558*/ 	.word	0x00005620


	//   ....[11]....
        /*055c*/ 	.word	0x00005680


	//   ....[12]....
        /*0560*/ 	.word	0x000056e0


	//   ....[13]....
        /*0564*/ 	.word	0x00005740


	//   ....[14]....
        /*0568*/ 	.word	0x000057a0


	//   ....[15]....
        /*056c*/ 	.word	0x00006210


	//   ....[16]....
        /*0570*/ 	.word	0x00006270


	//   ....[17]....
        /*0574*/ 	.word	0x000062d0


	//   ....[18]....
        /*0578*/ 	.word	0x00006330


	//   ....[19]....
        /*057c*/ 	.word	0x00006390


	//----- nvinfo : EIATTR_EXIT_INSTR_OFFSETS
	.align		4
.L_3374:
        /*0580*/ 	.byte	0x04, 0x1c
        /*0582*/ 	.short	(.L_3376 - .L_3375)


	//   ....[0]....
.L_3375:
        /*0584*/ 	.word	0x000004f0


	//   ....[1]....
        /*0588*/ 	.word	0x000055d0


	//----- nvinfo : EIATTR_MAX_THREADS
	.align		4
.L_3376:
        /*058c*/ 	.byte	0x04, 0x05
        /*058e*/ 	.short	(.L_3378 - .L_3377)
.L_3377:
        /*0590*/ 	.word	0x00000080
        /*0594*/ 	.word	0x00000001
        /*0598*/ 	.word	0x00000001


	//----- nvinfo : EIATTR_CRS_STACK_SIZE
	.align		4
.L_3378:
        /*059c*/ 	.byte	0x04, 0x1e
        /*059e*/ 	.short	(.L_3380 - .L_3379)
.L_3379:
        /*05a0*/ 	.word	0x00000000
.L_3380:


//--------------------- .nv.info._ZN10layer_norm13ln_fwd_kernelINS_13Kernel_traitsIf6__halffS2_fjLj2560ELj1ELj4ELj1ELj16ENS_18Kernel_traits_baseILj2560EfS2_fS2_fjLj128EEEEELb0ELb1ELb1ELb0EEEvNS_9FwdParamsE --------------------------
	.section	.nv.info._ZN10layer_norm13ln_fwd_kernelINS_13Kernel_traitsIf6__halffS2_fjLj2560ELj1ELj4ELj1ELj16ENS_18Kernel_traits_baseILj2560EfS2_fS2_fjLj128EEEEELb0ELb1ELb1ELb0EEEvNS_9FwdParamsE,"",@"SHT_CUDA_INFO"
	.sectionflags	@""
	.align	4


	//----- nvinfo : EIATTR_CUDA_API_VERSION
	.align		4
        /*0000*/ 	.byte	0x04, 0x37
        /*0002*/ 	.short	(.L_3382 - .L_3381)
.L_3381:
        /*0004*/ 	.word	0x00000082


	//----- nvinfo : EIATTR_SW2861232_WAR
	.align		4
.L_3382:
        /*0008*/ 	.byte	0x01, 0x35
	.zero		2


	//----- nvinfo : EIATTR_PARAM_CBANK
	.align		4
        /*000c*/ 	.byte	0x04, 0x0a
        /*000e*/ 	.short	(.L_3384 - .L_3383)
	.align		4
.L_3383:
        /*0010*/ 	.word	index@(.nv.constant0._ZN10layer_norm13ln_fwd_kernelINS_13Kernel_traitsIf6__halffS2_fjLj2560ELj1ELj4ELj1ELj16ENS_18Kernel_traits_baseILj2560EfS2_fS2_fjLj128EEEEELb0ELb1ELb1ELb0EEEvNS_9FwdParamsE)
        /*0014*/ 	.short	0x0160
        /*0016*/ 	.short	0x00e8


	//----- nvinfo : EIATTR_CBANK_PARAM_SIZE
	.align		4
.L_3384:
        /*0018*/ 	.byte	0x03, 0x19
        /*001a*/ 	.short	0x00e8


	//----- nvinfo : EIATTR_KPARAM_INFO
	.align		4
        /*001c*/ 	.byte	0x04, 0x17
        /*001e*/ 	.short	(.L_3386 - .L_3385)
.L_3385:
        /*0020*/ 	.word	0x00000000
        /*0024*/ 	.short	0x0000
        /*0026*/ 	.short	0x0000
        /*0028*/ 	.byte	0x00, 0xf0, 0xa1, 0x03


	//----- nvinfo : EIATTR_MAXREG_COUNT
	.align		4
.L_3386:
        /*002c*/ 	.byte	0x03, 0x1b
        /*002e*/ 	.short	0x00ff


	//----- nvinfo : EIATTR_ANNOTATIONS
	.align		4
        /*0030*/ 	.byte	0x04, 0x55
        /*0032*/ 	.short	(.L_3388 - .L_3387)


	//   ....[0]....
.L_3387:
        /* <DEDUP_REMOVED lines=87> */


	//----- nvinfo : EIATTR_MERCURY_ISA_VERSION
	.align		4
.L_3388:
        /*0594*/ 	.byte	0x03, 0x5f
        /*0596*/ 	.short	0x0000


	//----- nvinfo : EIATTR_COOP_GROUP_MASK_REGIDS
	.align		4
        /*0598*/ 	.byte	0x04, 0x29
        /*059a*/ 	.short	(.L_3390 - .L_3389)


	//   ....[0]....
.L_3389:
        /*059c*/ 	.word	0xffffffff


	//   ....[1]....
        /*05a0*/ 	.word	0xffffffff


	//   ....[2]....
        /*05a4*/ 	.word	0xffffffff


	//   ....[3]....
        /*05a8*/ 	.word	0xffffffff


	//   ....[4]....
        /*05ac*/ 	.word	0xffffffff


	//   ....[5]....
        /*05b0*/ 	.word	0xffffffff


	//   ....[6]....
        /*05b4*/ 	.word	0xffffffff


	//   ....[7]....
        /*05b8*/ 	.word	0xffffffff


	//   ....[8]....
        /*05bc*/ 	.word	0xffffffff


	//   ....[9]....
        /*05c0*/ 	.word	0xffffffff


	//   ....[10]....
        /*05c4*/ 	.word	0xffffffff


	//   ....[11]....
        /*05c8*/ 	.word	0xffffffff


	//   ....[12]....
        /*05cc*/ 	.word	0xffffffff


	//   ....[13]....
        /*05d0*/ 	.word	0xffffffff


	//   ....[14]....
        /*05d4*/ 	.word	0xffffffff


	//   ....[15]....
        /*05d8*/ 	.word	0xffffffff


	//   ....[16]....
        /*05dc*/ 	.word	0xffffffff


	//   ....[17]....
        /*05e0*/ 	.word	0xffffffff


	//   ....[18]....
        /*05e4*/ 	.word	0xffffffff


	//   ....[19]....
        /*05e8*/ 	.word	0xffffffff


	//----- nvinfo : EIATTR_COOP_GROUP_INSTR_OFFSETS
	.align		4
.L_3390:
        /*05ec*/ 	.byte	0x04, 0x28
        /*05ee*/ 	.short	(.L_3392 - .L_3391)


	//   ....[0]....
.L_3391:
        /*05f0*/ 	.word	0x00005e10


	//   ....[1]....
        /*05f4*/ 	.word	0x00005e40


	//   ....[2]....
        /*05f8*/ 	.word	0x00005e90


	//   ....[3]....
        /*05fc*/ 	.word	0x00005eb0


	//   ....[4]....
        /*0600*/ 	.word	0x00005ed0


	//   ....[5]....
        /*0604*/ 	.word	0x00006940


	//   ....[6]....
        /*0608*/ 	.word	0x00006960


	//   ....[7]....
        /*060c*/ 	.word	0x00006980


	//   ....[8]....
        /*0610*/ 	.word	0x000069a0


	//   ....[9]....
        /*0614*/ 	.word	0x000069c0


	//   ....[10]....
        /*0618*/ 	.word	0x00008580


	//   ....[11]....
        /*061c*/ 	.word	0x000085f0


	//   ....[12]....
        /*0620*/ 	.word	0x00008660


	//   ....[13]....
        /*0624*/ 	.word	0x000086d0


	//   ....[14]....
        /*0628*/ 	.word	0x00008740


	//   ....[15]....
        /*062c*/ 	.word	0x00009220


	//   ....[16]....
        /*0630*/ 	.word	0x00009280


	//   ....[17]....
        /*0634*/ 	.word	0x000092e0


	//   ....[18]....
        /*0638*/ 	.word	0x00009340


	//   ....[19]....
        /*063c*/ 	.word	0x000093a0


	//----- nvinfo : EIATTR_EXIT_INSTR_OFFSETS
	.align		4
.L_3392:
        /*0640*/ 	.byte	0x04, 0x1c
        /*0642*/ 	.short	(.L_3394 - .L_3393)


	//   ....[0]....
.L_3393:
        /*0644*/ 	.word	0x00001330


	//   ....[1]....
        /*0648*/ 	.word	0x00008520


	//----- nvinfo : EIATTR_MAX_THREADS
	.align		4
.L_3394:
        /*064c*/ 	.byte	0x04, 0x05
        /*064e*/ 	.short	(.L_3396 - .L_3395)
.L_3395:
        /*0650*/ 	.word	0x00000080
        /*0654*/ 	.word	0x00000001
        /*0658*/ 	.word	0x00000001


	//----- nvinfo : EIATTR_CRS_STACK_SIZE
	.align		4
.L_3396:
        /*065c*/ 	.byte	0x04, 0x1e
        /*065e*/ 	.short	(.L_3398 - .L_3397)
.L_3397:
        /*0660*/ 	.word	0x00000000
.L_3398:


//--------------------- .nv.info._ZN10layer_norm13ln_fwd_kernelINS_13Kernel_traitsIf6__halffS2_fjLj2560ELj1ELj4ELj1ELj16ENS_18Kernel_traits_baseILj2560EfS2_fS2_fjLj128EEEEELb0ELb1ELb1ELb1EEEvNS_9FwdParamsE --------------------------
	.section	.nv.info._ZN10layer_norm13ln_fwd_kernelINS_13Kernel_traitsIf6__halffS2_fjLj2560ELj1ELj4ELj1ELj16ENS_18Kernel_traits_baseILj2560EfS2_fS2_fjLj128EEEEELb0ELb1ELb1ELb1EEEvNS_9FwdParamsE,"",@"SHT_CUDA_INFO"
	.sectionflags	@""
	.align	4


	//----- nvinfo : EIATTR_CUDA_API_VERSION
	.align		4
        /*0000*/ 	.byte	0x04, 0x37
        /*0002*/ 	.short	(.L_3400 - .L_3399)
.L_3399:
        /*0004*/ 	.word	0x00000082


	//----- nvinfo : EIATTR_SW2861232_WAR
	.align		4
.L_3400:
        /*0008*/ 	.byte	0x01, 0x35
	.zero		2


	//----- nvinfo : EIATTR_PARAM_CBANK
	.align		4
        /*000c*/ 	.byte	0x04, 0x0a
        /*000e*/ 	.short	(.L_3402 - .L_3401)
	.align		4
.L_3401:
        /*0010*/ 	.word	index@(.nv.constant0._ZN10layer_norm13ln_fwd_kernelINS_13Kernel_traitsIf6__halffS2_fjLj2560ELj1ELj4ELj1ELj16ENS_18Kernel_traits_baseILj2560EfS2_fS2_fjLj128EEEEELb0ELb1ELb1ELb1EEEvNS_9FwdParamsE)
        /*0014*/ 	.short	0x0160
        /*0016*/ 	.short	0x00e8


	//----- nvinfo : EIATTR_CBANK_PARAM_SIZE
	.align		4
.L_3402:
        /*0018*/ 	.byte	0x03, 0x19
        /*001a*/ 	.short	0x00e8


	//----- nvinfo : EIATTR_KPARAM_INFO
	.align		4
        /*001c*/ 	.byte	0x04, 0x17
        /*001e*/ 	.short	(.L_3404 - .L_3403)
.L_3403:
        /*0020*/ 	.word	0x00000000
        /*0024*/ 	.short	0x0000
        /*0026*/ 	.short	0x0000
        /*0028*/ 	.byte	0x00, 0xf0, 0xa1, 0x03


	//----- nvinfo : EIATTR_MAXREG_COUNT
	.align		4
.L_3404:
        /*002c*/ 	.byte	0x03, 0x1b
        /*002e*/ 	.short	0x00ff


	//----- nvinfo : EIATTR_ANNOTATIONS
	.align		4
        /*0030*/ 	.byte	0x04, 0x55
        /*0032*/ 	.short	(.L_3406 - .L_3405)


	//   ....[0]....
.L_3405:
        /* <DEDUP_REMOVED lines=72> */


	//----- nvinfo : EIATTR_MERCURY_ISA_VERSION
	.align		4
.L_3406:
        /*04a4*/ 	.byte	0x03, 0x5f
        /*04a6*/ 	.short	0x0000


	//----- nvinfo : EIATTR_COOP_GROUP_MASK_REGIDS
	.align		4
        /*04a8*/ 	.byte	0x04, 0x29
        /*04aa*/ 	.short	(.L_3408 - .L_3407)


	//   ....[0]....
.L_3407:
        /*04ac*/ 	.word	0xffffffff


	//   ....[1]....
        /*04b0*/ 	.word	0xffffffff


	//   ....[2]....
        /*04b4*/ 	.word	0xffffffff


	//   ....[3]....
        /*04b8*/ 	.word	0xffffffff


	//   ....[4]....
        /*04bc*/ 	.word	0xffffffff


	//   ....[5]....
        /*04c0*/ 	.word	0xffffffff


	//   ....[6]....
        /*04c4*/ 	.word	0xffffffff


	//   ....[7]....
        /*04c8*/ 	.word	0xffffffff


	//   ....[8]....
        /*04cc*/ 	.word	0xffffffff


	//   ....[9]....
        /*04d0*/ 	.word	0xffffffff


	//   ....[10]....
        /*04d4*/ 	.word	0xffffffff


	//   ....[11]....
        /*04d8*/ 	.word	0xffffffff


	//   ....[12]....
        /*04dc*/ 	.word	0xffffffff


	//   ....[13]....
        /*04e0*/ 	.word	0xffffffff


	//   ....[14]....
        /*04e4*/ 	.word	0xffffffff


	//   ....[15]....
        /*04e8*/ 	.word	0xffffffff


	//   ....[16]....
        /*04ec*/ 	.word	0xffffffff


	//   ....[17]....
        /*04f0*/ 	.word	0xffffffff


	//   ....[18]....
        /*04f4*/ 	.word	0xffffffff


	//   ....[19]....
        /*04f8*/ 	.word	0xffffffff


	//----- nvinfo : EIATTR_COOP_GROUP_INSTR_OFFSETS
	.align		4
.L_3408:
        /*04fc*/ 	.byte	0x04, 0x28
        /*04fe*/ 	.short	(.L_3410 - .L_3409)


	//   ....[0]....
.L_3409:
        /*0500*/ 	.word	0x00004c40


	//   ....[1]....
        /*0504*/ 	.word	0x00004c70


	//   ....[2]....
        /*0508*/ 	.word	0x00004c90


	//   ....[3]....
        /*050c*/ 	.word	0x00004cb0


	//   ....[4]....
        /*0510*/ 	.word	0x00004cd0


	//   ....[5]....
        /*0514*/ 	.word	0x00005700


	//   ....[6]....
        /*0518*/ 	.word	0x00005720


	//   ....[7]....
        /*051c*/ 	.word	0x00005740


	//   ....[8]....
        /*0520*/ 	.word	0x00005760


	//   ....[9]....
        /*0524*/ 	.word	0x00005780


	//   ....[10]....
        /*0528*/ 	.word	0x000070b0


	//   ....[11]....
        /*052c*/ 	.word	0x00007110


	//   ....[12]....
        /*0530*/ 	.word	0x00007170


	//   ....[13]....
        /*0534*/ 	.word	0x000071d0


	//   ....[14]....
        /*0538*/ 	.word	0x00007230


	//   ....[15]....
        /*053c*/ 	.word	0x00007c90


	//   ....[16]....
        /*0540*/ 	.word	0x00007ce0


	//   ....[17]....
        /*0544*/ 	.word	0x00007d30


	//   ....[18]....
        /*0548*/ 	.word	0x00007d80


	//   ....[19]....
        /*054c*/ 	.word	0x00007dd0


	//----- nvinfo : EIATTR_EXIT_INSTR_OFFSETS
	.align		4
.L_3410:
        /*0550*/ 	.byte	0x04, 0x1c
        /*0552*/ 	.short	(.L_3412 - .L_3411)


	//   ....[0]....
.L_3411:
        /*0554*/ 	.word	0x000004f0


	//   ....[1]....
        /*0558*/ 	.word	0x00007060


	//----- nvinfo : EIATTR_MAX_THREADS
	.align		4
.L_3412:
        /*055c*/ 	.byte	0x04, 0x05
        /*055e*/ 	.short	(.L_3414 - .L_3413)
.L_3413:
        /*0560*/ 	.word	0x00000080
        /*0564*/ 	.word	0x00000001
        /*0568*/ 	.word	0x00000001


	//----- nvinfo : EIATTR_CRS_STACK_SIZE
	.align		4
.L_3414:
        /*056c*/ 	.byte	0x04, 0x1e
        /*056e*/ 	.short	(.L_3416 - .L_3415)
.L_3415:
        /*0570*/ 	.word	0x00000000
.L_3416:


//--------------------- .nv.info._ZN10layer_norm13ln_fwd_kernelINS_13Kernel_traitsIf6__halffS2_fjLj2560ELj1ELj4ELj1ELj16ENS_18Kernel_traits_baseILj2560EfS2_fS2_fjLj128EEEEELb1ELb0ELb0ELb0EEEvNS_9FwdParamsE --------------------------
	.section	.nv.info._ZN10layer_norm13ln_fwd_kernelINS_13Kernel_traitsIf6__halffS2_fjLj2560ELj1ELj4ELj1ELj16ENS_18Kernel_traits_baseILj2560EfS2_fS2_fjLj128EEEEELb1ELb0ELb0ELb0EEEvNS_9FwdParamsE,"",@"SHT_CUDA_INFO"
	.sectionflags	@""
	.align	4


	//----- nvinfo : EIATTR_CUDA_API_VERSION
	.align		4
        /*0000*/ 	.byte	0x04, 0x37
        /*0002*/ 	.short	(.L_3418 - .L_3417)
.L_3417:
        /*0004*/ 	.word	0x00000082


	//----- nvinfo : EIATTR_SW2861232_WAR
	.align		4
.L_3418:
        /*0008*/ 	.byte	0x01, 0x35
	.zero		2


	//----- nvinfo : EIATTR_PARAM_CBANK
	.align		4
        /*000c*/ 	.byte	0x04, 0x0a
        /*000e*/ 	.short	(.L_3420 - .L_3419)
	.align		4
.L_3419:
        /*0010*/ 	.word	index@(.nv.constant0._ZN10layer_norm13ln_fwd_kernelINS_13Kernel_traitsIf6__halffS2_fjLj2560ELj1ELj4ELj1ELj16ENS_18Kernel_traits_baseILj2560EfS2_fS2_fjLj128EEEEELb1ELb0ELb0ELb0EEEvNS_9FwdParamsE)
        /*0014*/ 	.short	0x0160
        /*0016*/ 	.short	0x00e8


	//----- nvinfo : EIATTR_CBANK_PARAM_SIZE
	.align		4
.L_3420:
        /*0018*/ 	.byte	0x03, 0x19
        /*001a*/ 	.short	0x00e8


	//----- nvinfo : EIATTR_KPARAM_INFO
	.align		4
        /*001c*/ 	.byte	0x04, 0x17
        /*001e*/ 	.short	(.L_3422 - .L_3421)
.L_3421:
        /*0020*/ 	.word	0x00000000
        /*0024*/ 	.short	0x0000
        /*0026*/ 	.short	0x0000
        /*0028*/ 	.byte	0x00, 0xf0, 0xa1, 0x03


	//----- nvinfo : EIATTR_MAXREG_COUNT
	.align		4
.L_3422:
        /*002c*/ 	.byte	0x03, 0x1b
        /*002e*/ 	.short	0x00ff


	//----- nvinfo : EIATTR_ANNOTATIONS
	.align		4
        /*0030*/ 	.byte	0x04, 0x55
        /*0032*/ 	.short	(.L_3424 - .L_3423)


	//   ....[0]....
.L_3423:
        /* <DEDUP_REMOVED lines=18> */


	//----- nvinfo : EIATTR_MERCURY_ISA_VERSION
	.align		4
.L_3424:
        /*0144*/ 	.byte	0x03, 0x5f
        /*0146*/ 	.short	0x0000


	//----- nvinfo : EIATTR_COOP_GROUP_MASK_REGIDS
	.align		4
        /*0148*/ 	.byte	0x04, 0x29
        /*014a*/ 	.short	(.L_3426 - .L_3425)


	//   ....[0]....
.L_3425:
        /*014c*/ 	.word	0xffffffff


	//   ....[1]....
        /*0150*/ 	.word	0xffffffff


	//   ....[2]....
        /*0154*/ 	.word	0xffffffff


	//   ....[3]....
        /*0158*/ 	.word	0xffffffff


	//   ....[4]....
        /*015c*/ 	.word	0xffffffff


	//   ....[5]....
        /*0160*/ 	.word	0xffffffff


	//   ....[6]....
        /*0164*/ 	.word	0xffffffff


	//   ....[7]....
        /*0168*/ 	.word	0xffffffff


	//   ....[8]....
        /*016c*/ 	.word	0xffffffff


	//   ....[9]....
        /*0170*/ 	.word	0xffffffff


	//   ....[10]....
        /*0174*/ 	.word	0xffffffff


	//   ....[11]....
        /*0178*/ 	.word	0xffffffff


	//   ....[12]....
        /*017c*/ 	.word	0xffffffff


	//   ....[13]....
        /*0180*/ 	.word	0xffffffff


	//   ....[14]....
        /*0184*/ 	.word	0xffffffff


	//   ....[15]....
        /*0188*/ 	.word	0xffffffff


	//   ....[16]....
        /*018c*/ 	.word	0xffffffff


	//   ....[17]....
        /*0190*/ 	.word	0xffffffff


	//   ....[18]....
        /*0194*/ 	.word	0xffffffff


	//   ....[19]....
        /*0198*/ 	.word	0xffffffff


	//----- nvinfo : EIATTR_COOP_GROUP_INSTR_OFFSETS
	.align		4
.L_3426:
        /*019c*/ 	.byte	0x04, 0x28
        /*019e*/ 	.short	(.L_3428 - .L_3427)


	//   ....[0]....
.L_3427:
        /*01a0*/ 	.word	0x0001d740


	//   ....[1]....
        /*01a4*/ 	.word	0x0001d770


	//   ....[2]....
        /*01a8*/ 	.word	0x0001d7f0


	//   ....[3]....
        /*01ac*/ 	.word	0x0001d810


	//   ....[4]....
        /*01b0*/ 	.word	0x0001d830


	//   ....[5]....
        /*01b4*/ 	.word	0x0001e2b0


	//   ....[6]....
        /*01b8*/ 	.word	0x0001e2d0


	//   ....[7]....
        /*01bc*/ 	.word	0x0001e2f0


	//   ....[8]....
        /*01c0*/ 	.word	0x0001e310


	//   ....[9]....
        /*01c4*/ 	.word	0x0001e330


	//   ....[10]....
        /*01c8*/ 	.word	0x0001fcd0


	//   ....[11]....
        /*01cc*/ 	.word	0x0001fd30


	//   ....[12]....
        /*01d0*/ 	.word	0x0001fd90


	//   ....[13]....
        /*01d4*/ 	.word	0x0001fdf0


	//   ....[14]....
        /*01d8*/ 	.word	0x0001fe50


	//   ....[15]....
        /*01dc*/ 	.word	0x00020970


	//   ....[16]....
        /*01e0*/ 	.word	0x000209d0


	//   ....[17]....
        /*01e4*/ 	.word	0x00020a30


	//   ....[18]....
        /*01e8*/ 	.word	0x00020a90


	//   ....[19]....
        /*01ec*/ 	.word	0x00020af0


	//----- nvinfo : EIATTR_EXIT_INSTR_OFFSETS
	.align		4
.L_3428:
        /*01f0*/ 	.byte	0x04, 0x1c
        /*01f2*/ 	.short	(.L_3430 - .L_3429)


	//   ....[0]....
.L_3429:
        /*01f4*/ 	.word	0x00001310


	//   ....[1]....
        /*01f8*/ 	.word	0x0001fc80


	//----- nvinfo : EIATTR_MAX_THREADS
	.align		4
.L_3430:
        /*01fc*/ 	.byte	0x04, 0x05
        /*01fe*/ 	.short	(.L_3432 - .L_3431)
.L_3431:
        /*0200*/ 	.word	0x00000080
        /*0204*/ 	.word	0x00000001
        /*0208*/ 	.word	0x00000001


	//----- nvinfo : EIATTR_CRS_STACK_SIZE
	.align		4
.L_3432:
        /*020c*/ 	.byte	0x04, 0x1e
        /*020e*/ 	.short	(.L_3434 - .L_3433)
.L_3433:
        /*0210*/ 	.word	0x00000000
.L_3434:


//--------------------- .nv.info._ZN10layer_norm13ln_fwd_kernelINS_13Kernel_traitsIf6__halffS2_fjLj2560ELj1ELj4ELj1ELj16ENS_18Kernel_traits_baseILj2560EfS2_fS2_fjLj128EEEEELb1ELb0ELb0ELb1EEEvNS_9FwdParamsE --------------------------
	.section	.nv.info._ZN10layer_norm13ln_fwd_kernelINS_13Kernel_traitsIf6__halffS2_fjLj2560ELj1ELj4ELj1ELj16ENS_18Kernel_traits_baseILj2560EfS2_fS2_fjLj128EEEEELb1ELb0ELb0ELb1EEEvNS_9FwdParamsE,"",@"SHT_CUDA_INFO"
	.sectionflags	@""
	.align	4


	//----- nvinfo : EIATTR_CUDA_API_VERSION
	.align		4
        /*0000*/ 	.byte	0x04, 0x37
        /*0002*/ 	.short	(.L_3436 - .L_3435)
.L_3435:
        /*0004*/ 	.word	0x00000082


	//----- nvinfo : EIATTR_SW2861232_WAR
	.align		4
.L_3436:
        /*0008*/ 	.byte	0x01, 0x35
	.zero		2


	//----- nvinfo : EIATTR_PARAM_CBANK
	.align		4
        /*000c*/ 	.byte	0x04, 0x0a
        /*000e*/ 	.short	(.L_3438 - .L_3437)
	.align		4
.L_3437:
        /*0010*/ 	.word	index@(.nv.constant0._ZN10layer_norm13ln_fwd_kernelINS_13Kernel_traitsIf6__halffS2_fjLj2560ELj1ELj4ELj1ELj16ENS_18Kernel_traits_baseILj2560EfS2_fS2_fjLj128EEEEELb1ELb0ELb0ELb1EEEvNS_9FwdParamsE)
        /*0014*/ 	.short	0x0160
        /*0016*/ 	.short	0x00e8


	//----- nvinfo : EIATTR_CBANK_PARAM_SIZE
	.align		4
.L_3438:
        /*0018*/ 	.byte	0x03, 0x19
        /*001a*/ 	.short	0x00e8


	//----- nvinfo : EIATTR_KPARAM_INFO
	.align		4
        /*001c*/ 	.byte	0x04, 0x17
        /*001e*/ 	.short	(.L_3440 - .L_3439)
.L_3439:
        /*0020*/ 	.word	0x00000000
        /*0024*/ 	.short	0x0000
        /*0026*/ 	.short	0x0000
        /*0028*/ 	.byte	0x00, 0xf0, 0xa1, 0x03


	//----- nvinfo : EIATTR_MAXREG_COUNT
	.align		4
.L_3440:
        /*002c*/ 	.byte	0x03, 0x1b
        /*002e*/ 	.short	0x00ff


	//----- nvinfo : EIATTR_ANNOTATIONS
	.align		4
        /*0030*/ 	.byte	0x04, 0x55
        /*0032*/ 	.short	(.L_3442 - .L_3441)


	//   ....[0]....
.L_3441:
        /* <DEDUP_REMOVED lines=16> */


	//----- nvinfo : EIATTR_MERCURY_ISA_VERSION
	.align		4
.L_3442:
        /*0124*/ 	.byte	0x03, 0x5f
        /*0126*/ 	.short	0x0000


	//----- nvinfo : EIATTR_COOP_GROUP_MASK_REGIDS
	.align		4
        /*0128*/ 	.byte	0x04, 0x29
        /*012a*/ 	.short	(.L_3444 - .L_3443)


	//   ....[0]....
.L_3443:
        /*012c*/ 	.word	0xffffffff


	//   ....[1]....
        /*0130*/ 	.word	0xffffffff


	//   ....[2]....
        /*0134*/ 	.word	0xffffffff


	//   ....[3]....
        /*0138*/ 	.word	0xffffffff


	//   ....[4]....
        /*013c*/ 	.word	0xffffffff


	//   ....[5]....
        /*0140*/ 	.word	0xffffffff


	//   ....[6]....
        /*0144*/ 	.word	0xffffffff


	//   ....[7]....
        /*0148*/ 	.word	0xffffffff


	//   ....[8]....
        /*014c*/ 	.word	0xffffffff


	//   ....[9]....
        /*0150*/ 	.word	0xffffffff


	//   ....[10]....
        /*0154*/ 	.word	0xffffffff


	//   ....[11]....
        /*0158*/ 	.word	0xffffffff


	//   ....[12]....
        /*015c*/ 	.word	0xffffffff


	//   ....[13]....
        /*0160*/ 	.word	0xffffffff


	//   ....[14]....
        /*0164*/ 	.word	0xffffffff


	//   ....[15]....
        /*0168*/ 	.word	0xffffffff


	//   ....[16]....
        /*016c*/ 	.word	0xffffffff


	//   ....[17]....
        /*0170*/ 	.word	0xffffffff


	//   ....[18]....
        /*0174*/ 	.word	0xffffffff


	//   ....[19]....
        /*0178*/ 	.word	0xffffffff


	//----- nvinfo : EIATTR_COOP_GROUP_INSTR_OFFSETS
	.align		4
.L_3444:
        /*017c*/ 	.byte	0x04, 0x28
        /*017e*/ 	.short	(.L_3446 - .L_3445)


	//   ....[0]....
.L_3445:
        /*0180*/ 	.word	0x0001ccf0


	//   ....[1]....
        /*0184*/ 	.word	0x0001cd20


	//   ....[2]....
        /*0188*/ 	.word	0x0001cd40


	//   ....[3]....
        /*018c*/ 	.word	0x0001cd60


	//   ....[4]....
        /*0190*/ 	.word	0x0001cd80


	//   ....[5]....
        /*0194*/ 	.word	0x0001d7b0


	//   ....[6]....
        /*0198*/ 	.word	0x0001d7d0


	//   ....[7]....
        /*019c*/ 	.word	0x0001d7f0


	//   ....[8]....
        /*01a0*/ 	.word	0x0001d810


	//   ....[9]....
        /*01a4*/ 	.word	0x0001d830


	//   ....[10]....
        /*01a8*/ 	.word	0x0001ee90


	//   ....[11]....
        /*01ac*/ 	.word	0x0001ef00


	//   ....[12]....
        /*01b0*/ 	.word	0x0001ef70


	//   ....[13]....
        /*01b4*/ 	.word	0x0001efe0


	//   ....[14]....
        /*01b8*/ 	.word	0x0001f050


	//   ....[15]....
        /*01bc*/ 	.word	0x0001fac0


	//   ....[16]....
        /*01c0*/ 	.word	0x0001fb20


	//   ....[17]....
        /*01c4*/ 	.word	0x0001fb80


	//   ....[18]....
        /*01c8*/ 	.word	0x0001fbe0


	//   ....[19]....
        /*01cc*/ 	.word	0x0001fc40


	//----- nvinfo : EIATTR_EXIT_INSTR_OFFSETS
	.align		4
.L_3446:
        /*01d0*/ 	.byte	0x04, 0x1c
        /*01d2*/ 	.short	(.L_3448 - .L_3447)


	//   ....[0]....
.L_3447:
        /*01d4*/ 	.word	0x00000920


	//   ....[1]....
        /*01d8*/ 	.word	0x0001ee30


	//----- nvinfo : EIATTR_MAX_THREADS
	.align		4
.L_3448:
        /*01dc*/ 	.byte	0x04, 0x05
        /*01de*/ 	.short	(.L_3450 - .L_3449)
.L_3449:
        /*01e0*/ 	.word	0x00000080
        /*01e4*/ 	.word	0x00000001
        /*01e8*/ 	.word	0x00000001


	//----- nvinfo : EIATTR_CRS_STACK_SIZE
	.align		4
.L_3450:
        /*01ec*/ 	.byte	0x04, 0x1e
        /*01ee*/ 	.short	(.L_3452 - .L_3451)
.L_3451:
        /*01f0*/ 	.word	0x00000000
.L_3452:


//--------------------- .nv.info._ZN10layer_norm13ln_fwd_kernelINS_13Kernel_traitsIf6__halffS2_fjLj2560ELj1ELj4ELj1ELj16ENS_18Kernel_traits_baseILj2560EfS2_fS2_fjLj128EEEEELb1ELb0ELb1ELb0EEEvNS_9FwdParamsE --------------------------
	.section	.nv.info._ZN10layer_norm13ln_fwd_kernelINS_13Kernel_traitsIf6__halffS2_fjLj2560ELj1ELj4ELj1ELj16ENS_18Kernel_traits_baseILj2560EfS2_fS2_fjLj128EEEEELb1ELb0ELb1ELb0EEEvNS_9FwdParamsE,"",@"SHT_CUDA_INFO"
	.sectionflags	@""
	.align	4


	//----- nvinfo : EIATTR_CUDA_API_VERSION
	.align		4
        /*0000*/ 	.byte	0x04, 0x37
        /*0002*/ 	.short	(.L_3454 - .L_3453)
.L_3453:
        /*0004*/ 	.word	0x00000082


	//----- nvinfo : EIATTR_SW2861232_WAR
	.align		4
.L_3454:
        /*0008*/ 	.byte	0x01, 0x35
	.zero		2


	//----- nvinfo : EIATTR_PARAM_CBANK
	.align		4
        /*000c*/ 	.byte	0x04, 0x0a
        /*000e*/ 	.short	(.L_3456 - .L_3455)
	.align		4
.L_3455:
        /*0010*/ 	.word	index@(.nv.constant0._ZN10layer_norm13ln_fwd_kernelINS_13Kernel_traitsIf6__halffS2_fjLj2560ELj1ELj4ELj1ELj16ENS_18Kernel_traits_baseILj2560EfS2_fS2_fjLj128EEEEELb1ELb0ELb1ELb0EEEvNS_9FwdParamsE)
        /*0014*/ 	.short	0x0160
        /*0016*/ 	.short	0x00e8


	//----- nvinfo : EIATTR_CBANK_PARAM_SIZE
	.align		4
.L_3456:
        /*0018*/ 	.byte	0x03, 0x19
        /*001a*/ 	.short	0x00e8


	//----- nvinfo : EIATTR_KPARAM_INFO
	.align		4
        /*001c*/ 	.byte	0x04, 0x17
        /*001e*/ 	.short	(.L_3458 - .L_3457)
.L_3457:
        /*0020*/ 	.word	0x00000000
        /*0024*/ 	.short	0x0000
        /*0026*/ 	.short	0x0000
        /*0028*/ 	.byte	0x00, 0xf0, 0xa1, 0x03


	//----- nvinfo : EIATTR_MAXREG_COUNT
	.align		4
.L_3458:
        /*002c*/ 	.byte	0x03, 0x1b
        /*002e*/ 	.short	0x00ff


	//----- nvinfo : EIATTR_ANNOTATIONS
	.align		4
        /*0030*/ 	.byte	0x04, 0x55
        /*0032*/ 	.short	(.L_3460 - .L_3459)


	//   ....[0]....
.L_3459:
        /* <DEDUP_REMOVED lines=30> */


	//----- nvinfo : EIATTR_MERCURY_ISA_VERSION
	.align		4
.L_3460:
        /*0204*/ 	.byte	0x03, 0x5f
        /*0206*/ 	.short	0x0000


	//----- nvinfo : EIATTR_COOP_GROUP_MASK_REGIDS
	.align		4
        /*0208*/ 	.byte	0x04, 0x29
        /*020a*/ 	.short	(.L_3462 - .L_3461)


	//   ....[0]....
.L_3461:
        /*020c*/ 	.word	0xffffffff


	//   ....[1]....
        /*0210*/ 	.word	0xffffffff


	//   ....[2]....
        /*0214*/ 	.word	0xffffffff


	//   ....[3]....
        /*0218*/ 	.word	0xffffffff


	//   ....[4]....
        /*021c*/ 	.word	0xffffffff


	//   ....[5]....
        /*0220*/ 	.word	0xffffffff


	//   ....[6]....
        /*0224*/ 	.word	0xffffffff


	//   ....[7]....
        /*0228*/ 	.word	0xffffffff


	//   ....[8]....
        /*022c*/ 	.word	0xffffffff


	//   ....[9]....
        /*0230*/ 	.word	0xffffffff


	//   ....[10]....
        /*0234*/ 	.word	0xffffffff


	//   ....[11]....
        /*0238*/ 	.word	0xffffffff


	//   ....[12]....
        /*023c*/ 	.word	0xffffffff


	//   ....[13]....
        /*0240*/ 	.word	0xffffffff


	//   ....[14]....
        /*0244*/ 	.word	0xffffffff


	//   ....[15]....
        /*0248*/ 	.word	0xffffffff


	//   ....[16]....
        /*024c*/ 	.word	0xffffffff


	//   ....[17]....
        /*0250*/ 	.word	0xffffffff


	//   ....[18]....
        /*0254*/ 	.word	0xffffffff


	//   ....[19]....
        /*0258*/ 	.word	0xffffffff


	//----- nvinfo : EIATTR_COOP_GROUP_INSTR_OFFSETS
	.align		4
.L_3462:
        /*025c*/ 	.byte	0x04, 0x28
        /*025e*/ 	.short	(.L_3464 - .L_3463)


	//   ....[0]....
.L_3463:
        /*0260*/ 	.word	0x00020c40


	//   ....[1]....
        /*0264*/ 	.word	0x00020c70


	//   ....[2]....
        /*0268*/ 	.word	0x00020cf0


	//   ....[3]....
        /*026c*/ 	.word	0x00020d10


	//   ....[4]....
        /*0270*/ 	.word	0x00020d30


	//   ....[5]....
        /*0274*/ 	.word	0x000217a0


	//   ....[6]....
        /*0278*/ 	.word	0x000217c0


	//   ....[7]....
        /*027c*/ 	.word	0x000217e0


	//   ....[8]....
        /*0280*/ 	.word	0x00021800


	//   ....[9]....
        /*0284*/ 	.word	0x00021820


	//   ....[10]....
        /*0288*/ 	.word	0x00023370


	//   ....[11]....
        /*028c*/ 	.word	0x000233e0


	//   ....[12]....
        /*0290*/ 	.word	0x00023450


	//   ....[13]....
        /*0294*/ 	.word	0x000234c0


	//   ....[14]....
        /*0298*/ 	.word	0x00023530


	//   ....[15]....
        /*029c*/ 	.word	0x00024040


	//   ....[16]....
        /*02a0*/ 	.word	0x000240a0


	//   ....[17]....
        /*02a4*/ 	.word	0x00024100


	//   ....[18]....
        /*02a8*/ 	.word	0x00024160


	//   ....[19]....
        /*02ac*/ 	.word	0x000241c0


	//----- nvinfo : EIATTR_EXIT_INSTR_OFFSETS
	.align		4
.L_3464:
        /*02b0*/ 	.byte	0x04, 0x1c
        /*02b2*/ 	.short	(.L_3466 - .L_3465)


	//   ....[0]....
.L_3465:
        /*02b4*/ 	.word	0x00001330


	//   ....[1]....
        /*02b8*/ 	.word	0x00023310


	//----- nvinfo : EIATTR_MAX_THREADS
	.align		4
.L_3466:
        /*02bc*/ 	.byte	0x04, 0x05
        /*02be*/ 	.short	(.L_3468 - .L_3467)
.L_3467:
        /*02c0*/ 	.word	0x00000080
        /*02c4*/ 	.word	0x00000001
        /*02c8*/ 	.word	0x00000001


	//----- nvinfo : EIATTR_CRS_STACK_SIZE
	.align		4
.L_3468:
        /*02cc*/ 	.byte	0x04, 0x1e
        /*02ce*/ 	.short	(.L_3470 - .L_3469)
.L_3469:
        /*02d0*/ 	.word	0x00000000
.L_3470:


//--------------------- .nv.info._ZN10layer_norm13ln_fwd_kernelINS_13Kernel_traitsIf6__halffS2_fjLj2560ELj1ELj4ELj1ELj16ENS_18Kernel_traits_baseILj2560EfS2_fS2_fjLj128EEEEELb1ELb0ELb1ELb1EEEvNS_9FwdParamsE --------------------------
	.section	.nv.info._ZN10layer_norm13ln_fwd_kernelINS_13Kernel_traitsIf6__halffS2_fjLj2560ELj1ELj4ELj1ELj16ENS_18Kernel_traits_baseILj2560EfS2_fS2_fjLj128EEEEELb1ELb0ELb1ELb1EEEvNS_9FwdParamsE,"",@"SHT_CUDA_INFO"
	.sectionflags	@""
	.align	4


	//----- nvinfo : EIATTR_CUDA_API_VERSION
	.align		4
        /*0000*/ 	.byte	0x04, 0x37
        /*0002*/ 	.short	(.L_3472 - .L_3471)
.L_3471:
        /*0004*/ 	.word	0x00000082


	//----- nvinfo : EIATTR_SW2861232_WAR
	.align		4
.L_3472:
        /*0008*/ 	.byte	0x01, 0x35
	.zero		2


	//----- nvinfo : EIATTR_PARAM_CBANK
	.align		4
        /*000c*/ 	.byte	0x04, 0x0a
        /*000e*/ 	.short	(.L_3474 - .L_3473)
	.align		4
.L_3473:
        /*0010*/ 	.word	index@(.nv.constant0._ZN10layer_norm13ln_fwd_kernelINS_13Kernel_traitsIf6__halffS2_fjLj2560ELj1ELj4ELj1ELj16ENS_18Kernel_traits_baseILj2560EfS2_fS2_fjLj128EEEEELb1ELb0ELb1ELb1EEEvNS_9FwdParamsE)
        /*0014*/ 	.short	0x0160
        /*0016*/ 	.short	0x00e8


	//----- nvinfo : EIATTR_CBANK_PARAM_SIZE
	.align		4
.L_3474:
        /*0018*/ 	.byte	0x03, 0x19
        /*001a*/ 	.short	0x00e8


	//----- nvinfo : EIATTR_KPARAM_INFO
	.align		4
        /*001c*/ 	.byte	0x04, 0x17
        /*001e*/ 	.short	(.L_3476 - .L_3475)
.L_3475:
        /*0020*/ 	.word	0x00000000
        /*0024*/ 	.short	0x0000
        /*0026*/ 	.short	0x0000
        /*0028*/ 	.byte	0x00, 0xf0, 0xa1, 0x03


	//----- nvinfo : EIATTR_MAXREG_COUNT
	.align		4
.L_3476:
        /*002c*/ 	.byte	0x03, 0x1b
        /*002e*/ 	.short	0x00ff


	//----- nvinfo : EIATTR_ANNOTATIONS
	.align		4
        /*0030*/ 	.byte	0x04, 0x55
        /*0032*/ 	.short	(.L_3478 - .L_3477)


	//   ....[0]....
.L_3477:
        /* <DEDUP_REMOVED lines=23> */


	//----- nvinfo : EIATTR_MERCURY_ISA_VERSION
	.align		4
.L_3478:
        /*0194*/ 	.byte	0x03, 0x5f
        /*0196*/ 	.short	0x0000


	//----- nvinfo : EIATTR_COOP_GROUP_MASK_REGIDS
	.align		4
        /*0198*/ 	.byte	0x04, 0x29
        /*019a*/ 	.short	(.L_3480 - .L_3479)


	//   ....[0]....
.L_3479:
        /*019c*/ 	.word	0xffffffff


	//   ....[1]....
        /*01a0*/ 	.word	0xffffffff


	//   ....[2]....
        /*01a4*/ 	.word	0xffffffff


	//   ....[3]....
        /*01a8*/ 	.word	0xffffffff


	//   ....[4]....
        /*01ac*/ 	.word	0xffffffff


	//   ....[5]....
        /*01b0*/ 	.word	0xffffffff


	//   ....[6]....
        /*01b4*/ 	.word	0xffffffff


	//   ....[7]....
        /*01b8*/ 	.word	0xffffffff


	//   ....[8]....
        /*01bc*/ 	.word	0xffffffff


	//   ....[9]....
        /*01c0*/ 	.word	0xffffffff


	//   ....[10]....
        /*01c4*/ 	.word	0xffffffff


	//   ....[11]....
        /*01c8*/ 	.word	0xffffffff


	//   ....[12]....
        /*01cc*/ 	.word	0xffffffff


	//   ....[13]....
        /*01d0*/ 	.word	0xffffffff


	//   ....[14]....
        /*01d4*/ 	.word	0xffffffff


	//   ....[15]....
        /*01d8*/ 	.word	0xffffffff


	//   ....[16]....
        /*01dc*/ 	.word	0xffffffff


	//   ....[17]....
        /*01e0*/ 	.word	0xffffffff


	//   ....[18]....
        /*01e4*/ 	.word	0xffffffff


	//   ....[19]....
        /*01e8*/ 	.word	0xffffffff


	//----- nvinfo : EIATTR_COOP_GROUP_INSTR_OFFSETS
	.align		4
.L_3480:
        /*01ec*/ 	.byte	0x04, 0x28
        /*01ee*/ 	.short	(.L_3482 - .L_3481)


	//   ....[0]....
.L_3481:
        /*01f0*/ 	.word	0x0001f9e0


	//   ....[1]....
        /*01f4*/ 	.word	0x0001fa10


	//   ....[2]....
        /*01f8*/ 	.word	0x0001fa30


	//   ....[3]....
        /*01fc*/ 	.word	0x0001fa50


	//   ....[4]....
        /*0200*/ 	.word	0x0001fa70


	//   ....[5]....
        /*0204*/ 	.word	0x000204a0


	//   ....[6]....
        /*0208*/ 	.word	0x000204c0


	//   ....[7]....
        /*020c*/ 	.word	0x000204e0


	//   ....[8]....
        /*0210*/ 	.word	0x00020500


	//   ....[9]....
        /*0214*/ 	.word	0x00020520


	//   ....[10]....
        /*0218*/ 	.word	0x00021cc0


	//   ....[11]....
        /*021c*/ 	.word	0x00021d30


	//   ....[12]....
        /*0220*/ 	.word	0x00021d90


	//   ....[13]....
        /*0224*/ 	.word	0x00021df0


	//   ....[14]....
        /*0228*/ 	.word	0x00021e50


	//   ....[15]....
        /*022c*/ 	.word	0x000228c0


	//   ....[16]....
        /*0230*/ 	.word	0x00022920


	//   ....[17]....
        /*0234*/ 	.word	0x00022980


	//   ....[18]....
        /*0238*/ 	.word	0x000229e0


	//   ....[19]....
        /*023c*/ 	.word	0x00022a40


	//----- nvinfo : EIATTR_EXIT_INSTR_OFFSETS
	.align		4
.L_3482:
        /*0240*/ 	.byte	0x04, 0x1c
        /*0242*/ 	.short	(.L_3484 - .L_3483)


	//   ....[0]....
.L_3483:
        /*0244*/ 	.word	0x00000920


	//   ....[1]....
        /*0248*/ 	.word	0x00021c70


	//----- nvinfo : EIATTR_MAX_THREADS
	.align		4
.L_3484:
        /*024c*/ 	.byte	0x04, 0x05
        /*024e*/ 	.short	(.L_3486 - .L_3485)
.L_3485:
        /*0250*/ 	.word	0x00000080
        /*0254*/ 	.word	0x00000001
        /*0258*/ 	.word	0x00000001


	//----- nvinfo : EIATTR_CRS_STACK_SIZE
	.align		4
.L_3486:
        /*025c*/ 	.byte	0x04, 0x1e
        /*025e*/ 	.short	(.L_3488 - .L_3487)
.L_3487:
        /*0260*/ 	.word	0x00000000
.L_3488:


//--------------------- .nv.info._ZN10layer_norm13ln_fwd_kernelINS_13Kernel_traitsIf6__halffS2_fjLj2560ELj1ELj4ELj1ELj16ENS_18Kernel_traits_baseILj2560EfS2_fS2_fjLj128EEEEELb1ELb1ELb0ELb0EEEvNS_9FwdParamsE --------------------------
	.section	.nv.info._ZN10layer_norm13ln_fwd_kernelINS_13Kernel_traitsIf6__halffS2_fjLj2560ELj1ELj4ELj1ELj16ENS_18Kernel_traits_baseILj2560EfS2_fS2_fjLj128EEEEELb1ELb1ELb0ELb0EEEvNS_9FwdParamsE,"",@"SHT_CUDA_INFO"
	.sectionflags	@""
	.align	4


	//----- nvinfo : EIATTR_CUDA_API_VERSION
	.align		4
        /*0000*/ 	.byte	0x04, 0x37
        /*0002*/ 	.short	(.L_3490 - .L_3489)
.L_3489:
        /*0004*/ 	.word	0x00000082


	//----- nvinfo : EIATTR_SW2861232_WAR
	.align		4
.L_3490:
        /*0008*/ 	.byte	0x01, 0x35
	.zero		2


	//----- nvinfo : EIATTR_PARAM_CBANK
	.align		4
        /*000c*/ 	.byte	0x04, 0x0a
        /*000e*/ 	.short	(.L_3492 - .L_3491)
	.align		4
.L_3491:
        /*0010*/ 	.word	index@(.nv.constant0._ZN10layer_norm13ln_fwd_kernelINS_13Kernel_traitsIf6__halffS2_fjLj2560ELj1ELj4ELj1ELj16ENS_18Kernel_traits_baseILj2560EfS2_fS2_fjLj128EEEEELb1ELb1ELb0ELb0EEEvNS_9FwdParamsE)
        /*0014*/ 	.short	0x0160
        /*0016*/ 	.short	0x00e8


	//----- nvinfo : EIATTR_CBANK_PARAM_SIZE
	.align		4
.L_3492:
        /*0018*/ 	.byte	0x03, 0x19
        /*001a*/ 	.short	0x00e8


	//----- nvinfo : EIATTR_KPARAM_INFO
	.align		4
        /*001c*/ 	.byte	0x04, 0x17
        /*001e*/ 	.short	(.L_3494 - .L_3493)
.L_3493:
        /*0020*/ 	.word	0x00000000
        /*0024*/ 	.short	0x0000
        /*0026*/ 	.short	0x0000
        /*0028*/ 	.byte	0x00, 0xf0, 0xa1, 0x03


	//----- nvinfo : EIATTR_MAXREG_COUNT
	.align		4
.L_3494:
        /*002c*/ 	.byte	0x03, 0x1b
        /*002e*/ 	.short	0x00ff


	//----- nvinfo : EIATTR_ANNOTATIONS
	.align		4
        /*0030*/ 	.byte	0x04, 0x55
        /*0032*/ 	.short	(.L_3496 - .L_3495)


	//   ....[0]....
.L_3495:
        /* <DEDUP_REMOVED lines=80> */


	//----- nvinfo : EIATTR_MERCURY_ISA_VERSION
	.align		4
.L_3496:
        /*0524*/ 	.byte	0x03, 0x5f
        /*0526*/ 	.short	0x0000


	//----- nvinfo : EIATTR_COOP_GROUP_MASK_REGIDS
	.align		4
        /*0528*/ 	.byte	0x04, 0x29
        /*052a*/ 	.short	(.L_3498 - .L_3497)


	//   ....[0]....
.L_3497:
        /*052c*/ 	.word	0xffffffff


	//   ....[1]....
        /*0530*/ 	.word	0xffffffff


	//   ....[2]....
        /*0534*/ 	.word	0xffffffff


	//   ....[3]....
        /*0538*/ 	.word	0xffffffff


	//   ....[4]....
        /*053c*/ 	.word	0xffffffff


	//   ....[5]....
        /*0540*/ 	.word	0xffffffff


	//   ....[6]....
        /*0544*/ 	.word	0xffffffff


	//   ....[7]....
        /*0548*/ 	.word	0xffffffff


	//   ....[8]....
        /*054c*/ 	.word	0xffffffff


	//   ....[9]....
        /*0550*/ 	.word	0xffffffff


	//   ....[10]....
        /*0554*/ 	.word	0xffffffff


	//   ....[11]....
        /*0558*/ 	.word	0xffffffff


	//   ....[12]....
        /*055c*/ 	.word	0xffffffff


	//   ....[13]....
        /*0560*/ 	.word	0xffffffff


	//   ....[14]....
        /*0564*/ 	.word	0xffffffff


	//   ....[15]....
        /*0568*/ 	.word	0xffffffff


	//   ....[16]....
        /*056c*/ 	.word	0xffffffff


	//   ....[17]....
        /*0570*/ 	.word	0xffffffff


	//   ....[18]....
        /*0574*/ 	.word	0xffffffff


	//   ....[19]....
        /*0578*/ 	.word	0xffffffff


	//----- nvinfo : EIATTR_COOP_GROUP_INSTR_OFFSETS
	.align		4
.L_3498:
        /*057c*/ 	.byte	0x04, 0x28
        /*057e*/ 	.short	(.L_3500 - .L_3499)


	//   ....[0]....
.L_3499:
        /*0580*/ 	.word	0x0001e280


	//   ....[1]....
        /*0584*/ 	.word	0x0001e2b0


	//   ....[2]....
        /*0588*/ 	.word	0x0001e330


	//   ....[3]....
        /*058c*/ 	.word	0x0001e350


	//   ....[4]....
        /*0590*/ 	.word	0x0001e370


	//   ....[5]....
        /*0594*/ 	.word	0x0001edf0


	//   ....[6]....
        /*0598*/ 	.word	0x0001ee10


	//   ....[7]....
        /*059c*/ 	.word	0x0001ee30


	//   ....[8]....
        /*05a0*/ 	.word	0x0001ee50


	//   ....[9]....
        /*05a4*/ 	.word	0x0001ee70


	//   ....[10]....
        /*05a8*/ 	.word	0x00020850


	//   ....[11]....
        /*05ac*/ 	.word	0x000208b0


	//   ....[12]....
        /*05b0*/ 	.word	0x00020910


	//   ....[13]....
        /*05b4*/ 	.word	0x00020970


	//   ....[14]....
        /*05b8*/ 	.word	0x000209d0


	//   ....[15]....
        /*05bc*/ 	.word	0x000214f0


	//   ....[16]....
        /*05c0*/ 	.word	0x00021550


	//   ....[17]....
        /*05c4*/ 	.word	0x000215b0


	//   ....[18]....
        /*05c8*/ 	.word	0x00021610


	//   ....[19]....
        /*05cc*/ 	.word	0x00021670


	//----- nvinfo : EIATTR_EXIT_INSTR_OFFSETS
	.align		4
.L_3500:
        /*05d0*/ 	.byte	0x04, 0x1c
        /*05d2*/ 	.short	(.L_3502 - .L_3501)


	//   ....[0]....
.L_3501:
        /*05d4*/ 	.word	0x00001810


	//   ....[1]....
        /*05d8*/ 	.word	0x00020800


	//----- nvinfo : EIATTR_MAX_THREADS
	.align		4
.L_3502:
        /*05dc*/ 	.byte	0x04, 0x05
        /*05de*/ 	.short	(.L_3504 - .L_3503)
.L_3503:
        /*05e0*/ 	.word	0x00000080
        /*05e4*/ 	.word	0x00000001
        /*05e8*/ 	.word	0x00000001


	//----- nvinfo : EIATTR_CRS_STACK_SIZE
	.align		4
.L_3504:
        /*05ec*/ 	.byte	0x04, 0x1e
        /*05ee*/ 	.short	(.L_3506 - .L_3505)
.L_3505:
        /*05f0*/ 	.word	0x00000000
.L_3506:


//--------------------- .nv.info._ZN10layer_norm13ln_fwd_kernelINS_13Kernel_traitsIf6__halffS2_fjLj2560ELj1ELj4ELj1ELj16ENS_18Kernel_traits_baseILj2560EfS2_fS2_fjLj128EEEEELb1ELb1ELb0ELb1EEEvNS_9FwdParamsE --------------------------
	.section	.nv.info._ZN10layer_norm13ln_fwd_kernelINS_13Kernel_traitsIf6__halffS2_fjLj2560ELj1ELj4ELj1ELj16ENS_18Kernel_traits_baseILj2560EfS2_fS2_fjLj128EEEEELb1ELb1ELb0ELb1EEEvNS_9FwdParamsE,"",@"SHT_CUDA_INFO"
	.sectionflags	@""
	.align	4


	//----- nvinfo : EIATTR_CUDA_API_VERSION
	.align		4
        /*0000*/ 	.byte	0x04, 0x37
        /*0002*/ 	.short	(.L_3508 - .L_3507)
.L_3507:
        /*0004*/ 	.word	0x00000082


	//----- nvinfo : EIATTR_SW2861232_WAR
	.align		4
.L_3508:
        /*0008*/ 	.byte	0x01, 0x35
	.zero		2


	//----- nvinfo : EIATTR_PARAM_CBANK
	.align		4
        /*000c*/ 	.byte	0x04, 0x0a
        /*000e*/ 	.short	(.L_3510 - .L_3509)
	.align		4
.L_3509:
        /*0010*/ 	.word	index@(.nv.constant0._ZN10layer_norm13ln_fwd_kernelINS_13Kernel_traitsIf6__halffS2_fjLj2560ELj1ELj4ELj1ELj16ENS_18Kernel_traits_baseILj2560EfS2_fS2_fjLj128EEEEELb1ELb1ELb0ELb1EEEvNS_9FwdParamsE)
        /*0014*/ 	.short	0x0160
        /*0016*/ 	.short	0x00e8


	//----- nvinfo : EIATTR_CBANK_PARAM_SIZE
	.align		4
.L_3510:
        /*0018*/ 	.byte	0x03, 0x19
        /*001a*/ 	.short	0x00e8


	//----- nvinfo : EIATTR_KPARAM_INFO
	.align		4
        /*001c*/ 	.byte	0x04, 0x17
        /*001e*/ 	.short	(.L_3512 - .L_3511)
.L_3511:
        /*0020*/ 	.word	0x00000000
        /*0024*/ 	.short	0x0000
        /*0026*/ 	.short	0x0000
        /*0028*/ 	.byte	0x00, 0xf0, 0xa1, 0x03


	//----- nvinfo : EIATTR_MAXREG_COUNT
	.align		4
.L_3512:
        /*002c*/ 	.byte	0x03, 0x1b
        /*002e*/ 	.short	0x00ff


	//----- nvinfo : EIATTR_ANNOTATIONS
	.align		4
        /*0030*/ 	.byte	0x04, 0x55
        /*0032*/ 	.short	(.L_3514 - .L_3513)


	//   ....[0]....
.L_3513:
        /* <DEDUP_REMOVED lines=76> */


	//----- nvinfo : EIATTR_MERCURY_ISA_VERSION
	.align		4
.L_3514:
        /*04e4*/ 	.byte	0x03, 0x5f
        /*04e6*/ 	.short	0x0000


	//----- nvinfo : EIATTR_COOP_GROUP_MASK_REGIDS
	.align		4
        /*04e8*/ 	.byte	0x04, 0x29
        /*04ea*/ 	.short	(.L_3516 - .L_3515)


	//   ....[0]....
.L_3515:
        /*04ec*/ 	.word	0xffffffff


	//   ....[1]....
        /*04f0*/ 	.word	0xffffffff


	//   ....[2]....
        /*04f4*/ 	.word	0xffffffff


	//   ....[3]....
        /*04f8*/ 	.word	0xffffffff


	//   ....[4]....
        /*04fc*/ 	.word	0xffffffff


	//   ....[5]....
        /*0500*/ 	.word	0xffffffff


	//   ....[6]....
        /*0504*/ 	.word	0xffffffff


	//   ....[7]....
        /*0508*/ 	.word	0xffffffff


	//   ....[8]....
        /*050c*/ 	.word	0xffffffff


	//   ....[9]....
        /*0510*/ 	.word	0xffffffff


	//   ....[10]....
        /*0514*/ 	.word	0xffffffff


	//   ....[11]....
        /*0518*/ 	.word	0xffffffff


	//   ....[12]....
        /*051c*/ 	.word	0xffffffff


	//   ....[13]....
        /*0520*/ 	.word	0xffffffff


	//   ....[14]....
        /*0524*/ 	.word	0xffffffff


	//   ....[15]....
        /*0528*/ 	.word	0xffffffff


	//   ....[16]....
        /*052c*/ 	.word	0xffffffff


	//   ....[17]....
        /*0530*/ 	.word	0xffffffff


	//   ....[18]....
        /*0534*/ 	.word	0xffffffff


	//   ....[19]....
        /*0538*/ 	.word	0xffffffff


	//----- nvinfo : EIATTR_COOP_GROUP_INSTR_OFFSETS
	.align		4
.L_3516:
        /*053c*/ 	.byte	0x04, 0x28
        /*053e*/ 	.short	(.L_3518 - .L_3517)


	//   ....[0]....
.L_3517:
        /*0540*/ 	.word	0x0001d990


	//   ....[1]....
        /*0544*/ 	.word	0x0001d9c0


	//   ....[2]....
        /*0548*/ 	.word	0x0001d9e0


	//   ....[3]....
        /*054c*/ 	.word	0x0001da00


	//   ....[4]....
        /*0550*/ 	.word	0x0001da20


	//   ....[5]....
        /*0554*/ 	.word	0x0001e450


	//   ....[6]....
        /*0558*/ 	.word	0x0001e470


	//   ....[7]....
        /*055c*/ 	.word	0x0001e490


	//   ....[8]....
        /*0560*/ 	.word	0x0001e4b0


	//   ....[9]....
        /*0564*/ 	.word	0x0001e4d0


	//   ....[10]....
        /*0568*/ 	.word	0x0001fd30


	//   ....[11]....
        /*056c*/ 	.word	0x0001fda0


	//   ....[12]....
        /*0570*/ 	.word	0x0001fe10


	//   ....[13]....
        /*0574*/ 	.word	0x0001fe80


	//   ....[14]....
        /*0578*/ 	.word	0x0001fef0


	//   ....[15]....
        /*057c*/ 	.word	0x00020960


	//   ....[16]....
        /*0580*/ 	.word	0x000209c0


	//   ....[17]....
        /*0584*/ 	.word	0x00020a20


	//   ....[18]....
        /*0588*/ 	.word	0x00020a80


	//   ....[19]....
        /*058c*/ 	.word	0x00020ae0


	//----- nvinfo : EIATTR_EXIT_INSTR_OFFSETS
	.align		4
.L_3518:
        /*0590*/ 	.byte	0x04, 0x1c
        /*0592*/ 	.short	(.L_3520 - .L_3519)


	//   ....[0]....
.L_3519:
        /*0594*/ 	.word	0x00000920


	//   ....[1]....
        /*0598*/ 	.word	0x0001fcd0


	//----- nvinfo : EIATTR_MAX_THREADS
	.align		4
.L_3520:
        /*059c*/ 	.byte	0x04, 0x05
        /*059e*/ 	.short	(.L_3522 - .L_3521)
.L_3521:
        /*05a0*/ 	.word	0x00000080
        /*05a4*/ 	.word	0x00000001
        /*05a8*/ 	.word	0x00000001


	//----- nvinfo : EIATTR_CRS_STACK_SIZE
	.align		4
.L_3522:
        /*05ac*/ 	.byte	0x04, 0x1e
        /*05ae*/ 	.short	(.L_3524 - .L_3523)
.L_3523:
        /*05b0*/ 	.word	0x00000000
.L_3524:


//--------------------- .nv.info._ZN10layer_norm13ln_fwd_kernelINS_13Kernel_traitsIf6__halffS2_fjLj2560ELj1ELj4ELj1ELj16ENS_18Kernel_traits_baseILj2560EfS2_fS2_fjLj128EEEEELb1ELb1ELb1ELb0EEEvNS_9FwdParamsE --------------------------
	.section	.nv.info._ZN10layer_norm13ln_fwd_kernelINS_13Kernel_traitsIf6__halffS2_fjLj2560ELj1ELj4ELj1ELj16ENS_18Kernel_traits_baseILj2560EfS2_fS2_fjLj128EEEEELb1ELb1ELb1ELb0EEEvNS_9FwdParamsE,"",@"SHT_CUDA_INFO"
	.sectionflags	@""
	.align	4


	//----- nvinfo : EIATTR_CUDA_API_VERSION
	.align		4
        /*0000*/ 	.byte	0x04, 0x37
        /*0002*/ 	.short	(.L_3526 - .L_3525)
.L_3525:
        /*0004*/ 	.word	0x00000082


	//----- nvinfo : EIATTR_SW2861232_WAR
	.align		4
.L_3526:
        /*0008*/ 	.byte	0x01, 0x35
	.zero		2


	//----- nvinfo : EIATTR_PARAM_CBANK
	.align		4
        /*000c*/ 	.byte	0x04, 0x0a
        /*000e*/ 	.short	(.L_3528 - .L_3527)
	.align		4
.L_3527:
        /*0010*/ 	.word	index@(.nv.constant0._ZN10layer_norm13ln_fwd_kernelINS_13Kernel_traitsIf6__halffS2_fjLj2560ELj1ELj4ELj1ELj16ENS_18Kernel_traits_baseILj2560EfS2_fS2_fjLj128EEEEELb1ELb1ELb1ELb0EEEvNS_9FwdParamsE)
        /*0014*/ 	.short	0x0160
        /*0016*/ 	.short	0x00e8


	//----- nvinfo : EIATTR_CBANK_PARAM_SIZE
	.align		4
.L_3528:
        /*0018*/ 	.byte	0x03, 0x19
        /*001a*/ 	.short	0x00e8


	//----- nvinfo : EIATTR_KPARAM_INFO
	.align		4
        /*001c*/ 	.byte	0x04, 0x17
        /*001e*/ 	.short	(.L_3530 - .L_3529)
.L_3529:
        /*0020*/ 	.word	0x00000000
        /*0024*/ 	.short	0x0000
        /*0026*/ 	.short	0x0000
        /*0028*/ 	.byte	0x00, 0xf0, 0xa1, 0x03


	//----- nvinfo : EIATTR_MAXREG_COUNT
	.align		4
.L_3530:
        /*002c*/ 	.byte	0x03, 0x1b
        /*002e*/ 	.short	0x00ff


	//----- nvinfo : EIATTR_ANNOTATIONS
	.align		4
        /*0030*/ 	.byte	0x04, 0x55
        /*0032*/ 	.short	(.L_3532 - .L_3531)


	//   ....[0]....
.L_3531:
        /* <DEDUP_REMOVED lines=96> */


	//----- nvinfo : EIATTR_MERCURY_ISA_VERSION
	.align		4
.L_3532:
        /*0624*/ 	.byte	0x03, 0x5f
        /*0626*/ 	.short	0x0000


	//----- nvinfo : EIATTR_COOP_GROUP_MASK_REGIDS
	.align		4
        /*0628*/ 	.byte	0x04, 0x29
        /*062a*/ 	.short	(.L_3534 - .L_3533)


	//   ....[0]....
.L_3533:
        /*062c*/ 	.word	0xffffffff


	//   ....[1]....
        /*0630*/ 	.word	0xffffffff


	//   ....[2]....
        /*0634*/ 	.word	0xffffffff


	//   ....[3]....
        /*0638*/ 	.word	0xffffffff


	//   ....[4]....
        /*063c*/ 	.word	0xffffffff


	//   ....[5]....
        /*0640*/ 	.word	0xffffffff


	//   ....[6]....
        /*0644*/ 	.word	0xffffffff


	//   ....[7]....
        /*0648*/ 	.word	0xffffffff


	//   ....[8]....
        /*064c*/ 	.word	0xffffffff


	//   ....[9]....
        /*0650*/ 	.word	0xffffffff


	//   ....[10]....
        /*0654*/ 	.word	0xffffffff


	//   ....[11]....
        /*0658*/ 	.word	0xffffffff


	//   ....[12]....
        /*065c*/ 	.word	0xffffffff


	//   ....[13]....
        /*0660*/ 	.word	0xffffffff


	//   ....[14]....
        /*0664*/ 	.word	0xffffffff


	//   ....[15]....
        /*0668*/ 	.word	0xffffffff


	//   ....[16]....
        /*066c*/ 	.word	0xffffffff


	//   ....[17]....
        /*0670*/ 	.word	0xffffffff


	//   ....[18]....
        /*0674*/ 	.word	0xffffffff


	//   ....[19]....
        /*0678*/ 	.word	0xffffffff


	//----- nvinfo : EIATTR_COOP_GROUP_INSTR_OFFSETS
	.align		4
.L_3534:
        /*067c*/ 	.byte	0x04, 0x28
        /*067e*/ 	.short	(.L_3536 - .L_3535)


	//   ....[0]....
.L_3535:
        /*0680*/ 	.word	0x00021b70


	//   ....[1]....
        /*0684*/ 	.word	0x00021ba0


	//   ....[2]....
        /*0688*/ 	.word	0x00021c20


	//   ....[3]....
        /*068c*/ 	.word	0x00021c40


	//   ....[4]....
        /*0690*/ 	.word	0x00021c60


	//   ....[5]....
        /*0694*/ 	.word	0x000226d0


	//   ....[6]....
        /*0698*/ 	.word	0x000226f0


	//   ....[7]....
        /*069c*/ 	.word	0x00022710


	//   ....[8]....
        /*06a0*/ 	.word	0x00022730


	//   ....[9]....
        /*06a4*/ 	.word	0x00022750


	//   ....[10]....
        /*06a8*/ 	.word	0x00024360


	//   ....[11]....
        /*06ac*/ 	.word	0x000243d0


	//   ....[12]....
        /*06b0*/ 	.word	0x00024440


	//   ....[13]....
        /*06b4*/ 	.word	0x000244b0


	//   ....[14]....
        /*06b8*/ 	.word	0x00024520


	//   ....[15]....
        /*06bc*/ 	.word	0x00025030


	//   ....[16]....
        /*06c0*/ 	.word	0x00025090


	//   ....[17]....
        /*06c4*/ 	.word	0x000250f0


	//   ....[18]....
        /*06c8*/ 	.word	0x00025150


	//   ....[19]....
        /*06cc*/ 	.word	0x000251b0


	//----- nvinfo : EIATTR_EXIT_INSTR_OFFSETS
	.align		4
.L_3536:
        /*06d0*/ 	.byte	0x04, 0x1c
        /*06d2*/ 	.short	(.L_3538 - .L_3537)


	//   ....[0]....
.L_3537:
        /*06d4*/ 	.word	0x00001850


	//   ....[1]....
        /*06d8*/ 	.word	0x00024300


	//----- nvinfo : EIATTR_MAX_THREADS
	.align		4
.L_3538:
        /*06dc*/ 	.byte	0x04, 0x05
        /*06de*/ 	.short	(.L_3540 - .L_3539)
.L_3539:
        /*06e0*/ 	.word	0x00000080
        /*06e4*/ 	.word	0x00000001
        /*06e8*/ 	.word	0x00000001


	//----- nvinfo : EIATTR_CRS_STACK_SIZE
	.align		4
.L_3540:
        /*06ec*/ 	.byte	0x04, 0x1e
        /*06ee*/ 	.short	(.L_3542 - .L_3541)
.L_3541:
        /*06f0*/ 	.word	0x00000000
.L_3542:


//--------------------- .nv.info._ZN10layer_norm13ln_fwd_kernelINS_13Kernel_traitsIf6__halffS2_fjLj2560ELj1ELj4ELj1ELj16ENS_18Kernel_traits_baseILj2560EfS2_fS2_fjLj128EEEEELb1ELb1ELb1ELb1EEEvNS_9FwdParamsE --------------------------
	.section	.nv.info._ZN10layer_norm13ln_fwd_kernelINS_13Kernel_traitsIf6__halffS2_fjLj2560ELj1ELj4ELj1ELj16ENS_18Kernel_traits_baseILj2560EfS2_fS2_fjLj128EEEEELb1ELb1ELb1ELb1EEEvNS_9FwdParamsE,"",@"SHT_CUDA_INFO"
	.sectionflags	@""
	.align	4


	//----- nvinfo : EIATTR_CUDA_API_VERSION
	.align		4
        /*0000*/ 	.byte	0x04, 0x37
        /*0002*/ 	.short	(.L_3544 - .L_3543)
.L_3543:
        /*0004*/ 	.word	0x00000082


	//----- nvinfo : EIATTR_SW2861232_WAR
	.align		4
.L_3544:
        /*0008*/ 	.byte	0x01, 0x35
	.zero		2


	//----- nvinfo : EIATTR_PARAM_CBANK
	.align		4
        /*000c*/ 	.byte	0x04, 0x0a
        /*000e*/ 	.short	(.L_3546 - .L_3545)
	.align		4
.L_3545:
        /*0010*/ 	.word	index@(.nv.constant0._ZN10layer_norm13ln_fwd_kernelINS_13Kernel_traitsIf6__halffS2_fjLj2560ELj1ELj4ELj1ELj16ENS_18Kernel_traits_baseILj2560EfS2_fS2_fjLj128EEEEELb1ELb1ELb1ELb1EEEvNS_9FwdParamsE)
        /*0014*/ 	.short	0x0160
        /*0016*/ 	.short	0x00e8


	//----- nvinfo : EIATTR_CBANK_PARAM_SIZE
	.align		4
.L_3546:
        /*0018*/ 	.byte	0x03, 0x19
        /*001a*/ 	.short	0x00e8


	//----- nvinfo : EIATTR_KPARAM_INFO
	.align		4
        /*001c*/ 	.byte	0x04, 0x17
        /*001e*/ 	.short	(.L_3548 - .L_3547)
.L_3547:
        /*0020*/ 	.word	0x00000000
        /*0024*/ 	.short	0x0000
        /*0026*/ 	.short	0x0000
        /*0028*/ 	.byte	0x00, 0xf0, 0xa1, 0x03


	//----- nvinfo : EIATTR_MAXREG_COUNT
	.align		4
.L_3548:
        /*002c*/ 	.byte	0x03, 0x1b
        /*002e*/ 	.short	0x00ff


	//----- nvinfo : EIATTR_ANNOTATIONS
	.align		4
        /*0030*/ 	.byte	0x04, 0x55
        /*0032*/ 	.short	(.L_3550 - .L_3549)


	//   ....[0]....
.L_3549:
        /* <DEDUP_REMOVED lines=83> */


	//----- nvinfo : EIATTR_MERCURY_ISA_VERSION
	.align		4
.L_3550:
        /*0554*/ 	.byte	0x03, 0x5f
        /*0556*/ 	.short	0x0000


	//----- nvinfo : EIATTR_COOP_GROUP_MASK_REGIDS
	.align		4
        /*0558*/ 	.byte	0x04, 0x29
        /*055a*/ 	.short	(.L_3552 - .L_3551)


	//   ....[0]....
.L_3551:
        /*055c*/ 	.word	0xffffffff


	//   ....[1]....
        /*0560*/ 	.word	0xffffffff


	//   ....[2]....
        /*0564*/ 	.word	0xffffffff


	//   ....[3]....
        /*0568*/ 	.word	0xffffffff


	//   ....[4]....
        /*056c*/ 	.word	0xffffffff


	//   ....[5]....
        /*0570*/ 	.word	0xffffffff


	//   ....[6]....
        /*0574*/ 	.word	0xffffffff


	//   ....[7]....
        /*0578*/ 	.word	0xffffffff


	//   ....[8]....
        /*057c*/ 	.word	0xffffffff


	//   ....[9]....
        /*0580*/ 	.word	0xffffffff


	//   ....[10]....
        /*0584*/ 	.word	0xffffffff


	//   ....[11]....
        /*0588*/ 	.word	0xffffffff


	//   ....[12]....
        /*058c*/ 	.word	0xffffffff


	//   ....[13]....
        /*0590*/ 	.word	0xffffffff


	//   ....[14]....
        /*0594*/ 	.word	0xffffffff


	//   ....[15]....
        /*0598*/ 	.word	0xffffffff


	//   ....[16]....
        /*059c*/ 	.word	0xffffffff


	//   ....[17]....
        /*05a0*/ 	.word	0xffffffff


	//   ....[18]....
        /*05a4*/ 	.word	0xffffffff


	//   ....[19]....
        /*05a8*/ 	.word	0xffffffff


	//----- nvinfo : EIATTR_COOP_GROUP_INSTR_OFFSETS
	.align		4
.L_3552:
        /*05ac*/ 	.byte	0x04, 0x28
        /*05ae*/ 	.short	(.L_3554 - .L_3553)


	//   ....[0]....
.L_3553:
        /*05b0*/ 	.word	0x000208d0


	//   ....[1]....
        /*05b4*/ 	.word	0x00020900


	//   ....[2]....
        /*05b8*/ 	.word	0x00020920


	//   ....[3]....
        /*05bc*/ 	.word	0x00020940


	//   ....[4]....
        /*05c0*/ 	.word	0x00020960


	//   ....[5]....
        /*05c4*/ 	.word	0x00021390


	//   ....[6]....
        /*05c8*/ 	.word	0x000213b0


	//   ....[7]....
        /*05cc*/ 	.word	0x000213d0


	//   ....[8]....
        /*05d0*/ 	.word	0x000213f0


	//   ....[9]....
        /*05d4*/ 	.word	0x00021410


	//   ....[10]....
        /*05d8*/ 	.word	0x00022d80


	//   ....[11]....
        /*05dc*/ 	.word	0x00022e00


	//   ....[12]....
        /*05e0*/ 	.word	0x00022e70


	//   ....[13]....
        /*05e4*/ 	.word	0x00022ee0


	//   ....[14]....
        /*05e8*/ 	.word	0x00022f50


	//   ....[15]....
        /*05ec*/ 	.word	0x000239c0


	//   ....[16]....
        /*05f0*/ 	.word	0x00023a20


	//   ....[17]....
        /*05f4*/ 	.word	0x00023a80


	//   ....[18]....
        /*05f8*/ 	.word	0x00023ae0


	//   ....[19]....
        /*05fc*/ 	.word	0x00023b40


	//----- nvinfo : EIATTR_EXIT_INSTR_OFFSETS
	.align		4
.L_3554:
        /*0600*/ 	.byte	0x04, 0x1c
        /*0602*/ 	.short	(.L_3556 - .L_3555)


	//   ....[0]....
.L_3555:
        /*0604*/ 	.word	0x00000920


	//   ....[1]....
        /*0608*/ 	.word	0x00022d20


	//----- nvinfo : EIATTR_MAX_THREADS
	.align		4
.L_3556:
        /*060c*/ 	.byte	0x04, 0x05
        /*060e*/ 	.short	(.L_3558 - .L_3557)
.L_3557:
        /*0610*/ 	.word	0x00000080
        /*0614*/ 	.word	0x00000001
        /*0618*/ 	.word	0x00000001


	//----- nvinfo : EIATTR_CRS_STACK_SIZE
	.align		4
.L_3558:
        /*061c*/ 	.byte	0x04, 0x1e
        /*061e*/ 	.short	(.L_3560 - .L_3559)
.L_3559:
        /*0620*/ 	.word	0x00000000
.L_3560:


//--------------------- .nv.info._ZN10layer_norm13ln_fwd_kernelINS_13Kernel_traitsI6__halfffffjLj2560ELj1ELj4ELj1ELj16ENS_18Kernel_traits_baseILj2560ES2_ffffjLj128EEEEELb0ELb0ELb0ELb0EEEvNS_9FwdParamsE --------------------------
	.section	.nv.info._ZN10layer_norm13ln_fwd_kernelINS_13Kernel_traitsI6__halfffffjLj2560ELj1ELj4ELj1ELj16ENS_18Kernel_traits_baseILj2560ES2_ffffjLj128EEEEELb0ELb0ELb0ELb0EEEvNS_9FwdParamsE,"",@"SHT_CUDA_INFO"
	.sectionflags	@""
	.align	4


	//----- nvinfo : EIATTR_CUDA_API_VERSION
	.align		4
        /*0000*/ 	.byte	0x04, 0x37
        /*0002*/ 	.short	(.L_3562 - .L_3561)
.L_3561:
        /*0004*/ 	.word	0x00000082


	//----- nvinfo : EIATTR_SW2861232_WAR
	.align		4
.L_3562:
        /*0008*/ 	.byte	0x01, 0x35
	.zero		2


	//----- nvinfo : EIATTR_PARAM_CBANK
	.align		4
        /*000c*/ 	.byte	0x04, 0x0a
        /*000e*/ 	.short	(.L_3564 - .L_3563)
	.align		4
.L_3563:
        /*0010*/ 	.word	index@(.nv.constant0._ZN10layer_norm13ln_fwd_kernelINS_13Kernel_traitsI6__halfffffjLj2560ELj1ELj4ELj1ELj16ENS_18Kernel_traits_baseILj2560ES2_ffffjLj128EEEEELb0ELb0ELb0ELb0EEEvNS_9FwdParamsE)
        /*0014*/ 	.short	0x0160
        /*0016*/ 	.short	0x00e8


	//----- nvinfo : EIATTR_CBANK_PARAM_SIZE
	.align		4
.L_3564:
        /*0018*/ 	.byte	0x03, 0x19
        /*001a*/ 	.short	0x00e8


	//----- nvinfo : EIATTR_KPARAM_INFO
	.align		4
        /*001c*/ 	.byte	0x04, 0x17
        /*001e*/ 	.short	(.L_3566 - .L_3565)
.L_3565:
        /*0020*/ 	.word	0x00000000
        /*0024*/ 	.short	0x0000
        /*0026*/ 	.short	0x0000
        /*0028*/ 	.byte	0x00, 0xf0, 0xa1, 0x03


	//----- nvinfo : EIATTR_MAXREG_COUNT
	.align		4
.L_3566:
        /*002c*/ 	.byte	0x03, 0x1b
        /*002e*/ 	.short	0x00ff


	//----- nvinfo : EIATTR_ANNOTATIONS
	.align		4
        /*0030*/ 	.byte	0x04, 0x55
        /*0032*/ 	.short	(.L_3568 - .L_3567)


	//   ....[0]....
.L_3567:
        /* <DEDUP_REMOVED lines=16> */


	//----- nvinfo : EIATTR_MERCURY_ISA_VERSION
	.align		4
.L_3568:
        /*0124*/ 	.byte	0x03, 0x5f
        /*0126*/ 	.short	0x0000


	//----- nvinfo : EIATTR_COOP_GROUP_MASK_REGIDS
	.align		4
        /*0128*/ 	.byte	0x04, 0x29
        /*012a*/ 	.short	(.L_3570 - .L_3569)


	//   ....[0]....
.L_3569:
        /*012c*/ 	.word	0xffffffff


	//   ....[1]....
        /*0130*/ 	.word	0xffffffff


	//   ....[2]....
        /*0134*/ 	.word	0xffffffff


	//   ....[3]....
        /*0138*/ 	.word	0xffffffff


	//   ....[4]....
        /*013c*/ 	.word	0xffffffff


	//   ....[5]....
        /*0140*/ 	.word	0xffffffff


	//   ....[6]....
        /*0144*/ 	.word	0xffffffff


	//   ....[7]....
        /*0148*/ 	.word	0xffffffff


	//   ....[8]....
        /*014c*/ 	.word	0xffffffff


	//   ....[9]....
        /*0150*/ 	.word	0xffffffff


	//   ....[10]....
        /*0154*/ 	.word	0xffffffff


	//   ....[11]....
        /*0158*/ 	.word	0xffffffff


	//   ....[12]....
        /*015c*/ 	.word	0xffffffff


	//   ....[13]....
        /*0160*/ 	.word	0xffffffff


	//   ....[14]....
        /*0164*/ 	.word	0xffffffff


	//   ....[15]....
        /*0168*/ 	.word	0xffffffff


	//   ....[16]....
        /*016c*/ 	.word	0xffffffff


	//   ....[17]....
        /*0170*/ 	.word	0xffffffff


	//   ....[18]....
        /*0174*/ 	.word	0xffffffff


	//   ....[19]....
        /*0178*/ 	.word	0xffffffff


	//----- nvinfo : EIATTR_COOP_GROUP_INSTR_OFFSETS
	.align		4
.L_3570:
        /*017c*/ 	.byte	0x04, 0x28
        /*017e*/ 	.short	(.L_3572 - .L_3571)


	//   ....[0]....
.L_3571:
        /*0180*/ 	.word	0x000064a0


	//   ....[1]....
        /*0184*/ 	.word	0x000064d0


	//   ....[2]....
        /*0188*/ 	.word	0x00006520


	//   ....[3]....
        /*018c*/ 	.word	0x00006540


	//   ....[4]....
        /*0190*/ 	.word	0x00006560


	//   ....[5]....
        /*0194*/ 	.word	0x00007090


	//   ....[6]....
        /*0198*/ 	.word	0x000070b0


	//   ....[7]....
        /*019c*/ 	.word	0x000070d0


	//   ....[8]....
        /*01a0*/ 	.word	0x000070f0


	//   ....[9]....
        /*01a4*/ 	.word	0x00007110


	//   ....[10]....
        /*01a8*/ 	.word	0x00008e10


	//   ....[11]....
        /*01ac*/ 	.word	0x00008e70


	//   ....[12]....
        /*01b0*/ 	.word	0x00008ed0


	//   ....[13]....
        /*01b4*/ 	.word	0x00008f30


	//   ....[14]....
        /*01b8*/ 	.word	0x00008f90


	//   ....[15]....
        /*01bc*/ 	.word	0x00009b30


	//   ....[16]....
        /*01c0*/ 	.word	0x00009b90


	//   ....[17]....
        /*01c4*/ 	.word	0x00009bf0


	//   ....[18]....
        /*01c8*/ 	.word	0x00009c50


	//   ....[19]....
        /*01cc*/ 	.word	0x00009cb0


	//----- nvinfo : EIATTR_EXIT_INSTR_OFFSETS
	.align		4
.L_3572:
        /*01d0*/ 	.byte	0x04, 0x1c
        /*01d2*/ 	.short	(.L_3574 - .L_3573)


	//   ....[0]....
.L_3573:
        /*01d4*/ 	.word	0x000014f0


	//   ....[1]....
        /*01d8*/ 	.word	0x00008dc0


	//----- nvinfo : EIATTR_MAX_THREADS
	.align		4
.L_3574:
        /*01dc*/ 	.byte	0x04, 0x05
        /*01de*/ 	.short	(.L_3576 - .L_3575)
.L_3575:
        /*01e0*/ 	.word	0x00000080
        /*01e4*/ 	.word	0x00000001
        /*01e8*/ 	.word	0x00000001


	//----- nvinfo : EIATTR_CRS_STACK_SIZE
	.align		4
.L_3576:
        /*01ec*/ 	.byte	0x04, 0x1e
        /*01ee*/ 	.short	(.L_3578 - .L_3577)
.L_3577:
        /*01f0*/ 	.word	0x00000000
.L_3578:


//--------------------- .nv.info._ZN10layer_norm13ln_fwd_kernelINS_13Kernel_traitsI6__halfffffjLj2560ELj1ELj4ELj1ELj16ENS_18Kernel_traits_baseILj2560ES2_ffffjLj128EEEEELb0ELb0ELb0ELb1EEEvNS_9FwdParamsE --------------------------
	.section	.nv.info._ZN10layer_norm13ln_fwd_kernelINS_13Kernel_traitsI6__halfffffjLj2560ELj1ELj4ELj1ELj16ENS_18Kernel_traits_baseILj2560ES2_ffffjLj128EEEEELb0ELb0ELb0ELb1EEEvNS_9FwdParamsE,"",@"SHT_CUDA_INFO"
	.sectionflags	@""
	.align	4


	//----- nvinfo : EIATTR_CUDA_API_VERSION
	.align		4
        /*0000*/ 	.byte	0x04, 0x37
        /*0002*/ 	.short	(.L_3580 - .L_3579)
.L_3579:
        /*0004*/ 	.word	0x00000082


	//----- nvinfo : EIATTR_SW2861232_WAR
	.align		4
.L_3580:
        /*0008*/ 	.byte	0x01, 0x35
	.zero		2


	//----- nvinfo : EIATTR_PARAM_CBANK
	.align		4
        /*000c*/ 	.byte	0x04, 0x0a
        /*000e*/ 	.short	(.L_3582 - .L_3581)
	.align		4
.L_3581:
        /*0010*/ 	.word	index@(.nv.constant0._ZN10layer_norm13ln_fwd_kernelINS_13Kernel_traitsI6__halfffffjLj2560ELj1ELj4ELj1ELj16ENS_18Kernel_traits_baseILj2560ES2_ffffjLj128EEEEELb0ELb0ELb0ELb1EEEvNS_9FwdParamsE)
        /*0014*/ 	.short	0x0160
        /*0016*/ 	.short	0x00e8


	//----- nvinfo : EIATTR_CBANK_PARAM_SIZE
	.align		4
.L_3582:
        /*0018*/ 	.byte	0x03, 0x19
        /*001a*/ 	.short	0x00e8


	//----- nvinfo : EIATTR_KPARAM_INFO
	.align		4
        /*001c*/ 	.byte	0x04, 0x17
        /*001e*/ 	.short	(.L_3584 - .L_3583)
.L_3583:
        /*0020*/ 	.word	0x00000000
        /*0024*/ 	.short	0x0000
        /*0026*/ 	.short	0x0000
        /*0028*/ 	.byte	0x00, 0xf0, 0xa1, 0x03


	//----- nvinfo : EIATTR_MAXREG_COUNT
	.align		4
.L_3584:
        /*002c*/ 	.byte	0x03, 0x1b
        /*002e*/ 	.short	0x00ff


	//----- nvinfo : EIATTR_ANNOTATIONS
	.align		4
        /*0030*/ 	.byte	0x04, 0x55
        /*0032*/ 	.short	(.L_3586 - .L_3585)


	//   ....[0]....
.L_3585:
        /* <DEDUP_REMOVED lines=28> */


	//----- nvinfo : EIATTR_MERCURY_ISA_VERSION
	.align		4
.L_3586:
        /*01e4*/ 	.byte	0x03, 0x5f
        /*01e6*/ 	.short	0x0000


	//----- nvinfo : EIATTR_COOP_GROUP_MASK_REGIDS
	.align		4
        /*01e8*/ 	.byte	0x04, 0x29
        /*01ea*/ 	.short	(.L_3588 - .L_3587)


	//   ....[0]....
.L_3587:
        /*01ec*/ 	.word	0xffffffff


	//   ....[1]....
        /*01f0*/ 	.word	0xffffffff


	//   ....[2]....
        /*01f4*/ 	.word	0xffffffff


	//   ....[3]....
        /*01f8*/ 	.word	0xffffffff


	//   ....[4]....
        /*01fc*/ 	.word	0xffffffff


	//   ....[5]....
        /*0200*/ 	.word	0xffffffff


	//   ....[6]....
        /*0204*/ 	.word	0xffffffff


	//   ....[7]....
        /*0208*/ 	.word	0xffffffff


	//   ....[8]....
        /*020c*/ 	.word	0xffffffff


	//   ....[9]....
        /*0210*/ 	.word	0xffffffff


	//   ....[10]....
        /*0214*/ 	.word	0xffffffff


	//   ....[11]....
        /*0218*/ 	.word	0xffffffff


	//   ....[12]....
        /*021c*/ 	.word	0xffffffff


	//   ....[13]....
        /*0220*/ 	.word	0xffffffff


	//   ....[14]....
        /*0224*/ 	.word	0xffffffff


	//   ....[15]....
        /*0228*/ 	.word	0xffffffff


	//   ....[16]....
        /*022c*/ 	.word	0xffffffff


	//   ....[17]....
        /*0230*/ 	.word	0xffffffff


	//   ....[18]....
        /*0234*/ 	.word	0xffffffff


	//   ....[19]....
        /*0238*/ 	.word	0xffffffff


	//----- nvinfo : EIATTR_COOP_GROUP_INSTR_OFFSETS
	.align		4
.L_3588:
        /*023c*/ 	.byte	0x04, 0x28
        /*023e*/ 	.short	(.L_3590 - .L_3589)


	//   ....[0]....
.L_3589:
        /*0240*/ 	.word	0x000047b0


	//   ....[1]....
        /*0244*/ 	.word	0x000047e0


	//   ....[2]....
        /*0248*/ 	.word	0x00004800


	//   ....[3]....
        /*024c*/ 	.word	0x00004820


	//   ....[4]....
        /*0250*/ 	.word	0x00004840


	//   ....[5]....
        /*0254*/ 	.word	0x00005270


	//   ....[6]....
        /*0258*/ 	.word	0x00005290


	//   ....[7]....
        /*025c*/ 	.word	0x000052b0


	//   ....[8]....
        /*0260*/ 	.word	0x000052d0


	//   ....[9]....
        /*0264*/ 	.word	0x000052f0


	//   ....[10]....
        /*0268*/ 	.word	0x000067f0


	//   ....[11]....
        /*026c*/ 	.word	0x00006860


	//   ....[12]....
        /*0270*/ 	.word	0x000068d0


	//   ....[13]....
        /*0274*/ 	.word	0x00006940


	//   ....[14]....
        /*0278*/ 	.word	0x000069b0


	//   ....[15]....
        /*027c*/ 	.word	0x00007420


	//   ....[16]....
        /*0280*/ 	.word	0x00007480


	//   ....[17]....
        /*0284*/ 	.word	0x000074e0


	//   ....[18]....
        /*0288*/ 	.word	0x00007540


	//   ....[19]....
        /*028c*/ 	.word	0x000075a0


	//----- nvinfo : EIATTR_EXIT_INSTR_OFFSETS
	.align		4
.L_3590:
        /*0290*/ 	.byte	0x04, 0x1c
        /*0292*/ 	.short	(.L_3592 - .L_3591)


	//   ....[0]....
.L_3591:
        /*0294*/ 	.word	0x00000600


	//   ....[1]....
        /*0298*/ 	.word	0x00006790


	//----- nvinfo : EIATTR_MAX_THREADS
	.align		4
.L_3592:
        /*029c*/ 	.byte	0x04, 0x05
        /*029e*/ 	.short	(.L_3594 - .L_3593)
.L_3593:
        /*02a0*/ 	.word	0x00000080
        /*02a4*/ 	.word	0x00000001
        /*02a8*/ 	.word	0x00000001


	//----- nvinfo : EIATTR_CRS_STACK_SIZE
	.align		4
.L_3594:
        /*02ac*/ 	.byte	0x04, 0x1e
        /*02ae*/ 	.short	(.L_3596 - .L_3595)
.L_3595:
        /*02b0*/ 	.word	0x00000000
.L_3596:


//--------------------- .nv.info._ZN10layer_norm13ln_fwd_kernelINS_13Kernel_traitsI6__halfffffjLj2560ELj1ELj4ELj1ELj16ENS_18Kernel_traits_baseILj2560ES2_ffffjLj128EEEEELb0ELb0ELb1ELb0EEEvNS_9FwdParamsE --------------------------
	.section	.nv.info._ZN10layer_norm13ln_fwd_kernelINS_13Kernel_traitsI6__halfffffjLj2560ELj1ELj4ELj1ELj16ENS_18Kernel_traits_baseILj2560ES2_ffffjLj128EEEEELb0ELb0ELb1ELb0EEEvNS_9FwdParamsE,"",@"SHT_CUDA_INFO"
	.sectionflags	@""
	.align	4


	//----- nvinfo : EIATTR_CUDA_API_VERSION
	.align		4
        /*0000*/ 	.byte	0x04, 0x37
        /*0002*/ 	.short	(.L_3598 - .L_3597)
.L_3597:
        /*0004*/ 	.word	0x00000082


	//----- nvinfo : EIATTR_SW2861232_WAR
	.align		4
.L_3598:
        /*0008*/ 	.byte	0x01, 0x35
	.zero		2


	//----- nvinfo : EIATTR_PARAM_CBANK
	.align		4
        /*000c*/ 	.byte	0x04, 0x0a
        /*000e*/ 	.short	(.L_3600 - .L_3599)
	.align		4
.L_3599:
        /*0010*/ 	.word	index@(.nv.constant0._ZN10layer_norm13ln_fwd_kernelINS_13Kernel_traitsI6__halfffffjLj2560ELj1ELj4ELj1ELj16ENS_18Kernel_traits_baseILj2560ES2_ffffjLj128EEEEELb0ELb0ELb1ELb0EEEvNS_9FwdParamsE)
        /*0014*/ 	.short	0x0160
        /*0016*/ 	.short	0x00e8


	//----- nvinfo : EIATTR_CBANK_PARAM_SIZE
	.align		4
.L_3600:
        /*0018*/ 	.byte	0x03, 0x19
        /*001a*/ 	.short	0x00e8


	//----- nvinfo : EIATTR_KPARAM_INFO
	.align		4
        /*001c*/ 	.byte	0x04, 0x17
        /*001e*/ 	.short	(.L_3602 - .L_3601)
.L_3601:
        /*0020*/ 	.word	0x00000000
        /*0024*/ 	.short	0x0000
        /*0026*/ 	.short	0x0000
        /*0028*/ 	.byte	0x00, 0xf0, 0xa1, 0x03


	//----- nvinfo : EIATTR_MAXREG_COUNT
	.align		4
.L_3602:
        /*002c*/ 	.byte	0x03, 0x1b
        /*002e*/ 	.short	0x00ff


	//----- nvinfo : EIATTR_ANNOTATIONS
	.align		4
        /*0030*/ 	.byte	0x04, 0x55
        /*0032*/ 	.short	(.L_3604 - .L_3603)


	//   ....[0]....
.L_3603:
        /* <DEDUP_REMOVED lines=16> */


	//----- nvinfo : EIATTR_MERCURY_ISA_VERSION
	.align		4
.L_3604:
        /*0124*/ 	.byte	0x03, 0x5f
        /*0126*/ 	.short	0x0000


	//----- nvinfo : EIATTR_COOP_GROUP_MASK_REGIDS
	.align		4
        /*0128*/ 	.byte	0x04, 0x29
        /*012a*/ 	.short	(.L_3606 - .L_3605)


	//   ....[0]....
.L_3605:
        /*012c*/ 	.word	0xffffffff


	//   ....[1]....
        /*0130*/ 	.word	0xffffffff


	//   ....[2]....
        /*0134*/ 	.word	0xffffffff


	//   ....[3]....
        /*0138*/ 	.word	0xffffffff


	//   ....[4]....
        /*013c*/ 	.word	0xffffffff


	//   ....[5]....
        /*0140*/ 	.word	0xffffffff


	//   ....[6]....
        /*0144*/ 	.word	0xffffffff


	//   ....[7]....
        /*0148*/ 	.word	0xffffffff


	//   ....[8]....
        /*014c*/ 	.word	0xffffffff


	//   ....[9]....
        /*0150*/ 	.word	0xffffffff


	//   ....[10]....
        /*0154*/ 	.word	0xffffffff


	//   ....[11]....
        /*0158*/ 	.word	0xffffffff


	//   ....[12]....
        /*015c*/ 	.word	0xffffffff


	//   ....[13]....
        /*0160*/ 	.word	0xffffffff


	//   ....[14]....
        /*0164*/ 	.word	0xffffffff


	//   ....[15]....
        /*0168*/ 	.word	0xffffffff


	//   ....[16]....
        /*016c*/ 	.word	0xffffffff


	//   ....[17]....
        /*0170*/ 	.word	0xffffffff


	//   ....[18]....
        /*0174*/ 	.word	0xffffffff


	//   ....[19]....
        /*0178*/ 	.word	0xffffffff


	//----- nvinfo : EIATTR_COOP_GROUP_INSTR_OFFSETS
	.align		4
.L_3606:
        /*017c*/ 	.byte	0x04, 0x28
        /*017e*/ 	.short	(.L_3608 - .L_3607)


	//   ....[0]....
.L_3607:
        /*0180*/ 	.word	0x00006ec0


	//   ....[1]....
        /*0184*/ 	.word	0x00006ef0


	//   ....[2]....
        /*0188*/ 	.word	0x00006f40


	//   ....[3]....
        /*018c*/ 	.word	0x00006f60


	//   ....[4]....
        /*0190*/ 	.word	0x00006f80


	//   ....[5]....
        /*0194*/ 	.word	0x00007a90


	//   ....[6]....
        /*0198*/ 	.word	0x00007ab0


	//   ....[7]....
        /*019c*/ 	.word	0x00007ad0


	//   ....[8]....
        /*01a0*/ 	.word	0x00007af0


	//   ....[9]....
        /*01a4*/ 	.word	0x00007b10


	//   ....[10]....
        /*01a8*/ 	.word	0x000098b0


	//   ....[11]....
        /*01ac*/ 	.word	0x00009920


	//   ....[12]....
        /*01b0*/ 	.word	0x00009990


	//   ....[13]....
        /*01b4*/ 	.word	0x00009a00


	//   ....[14]....
        /*01b8*/ 	.word	0x00009a70


	//   ....[15]....
        /*01bc*/ 	.word	0x0000a5f0


	//   ....[16]....
        /*01c0*/ 	.word	0x0000a650


	//   ....[17]....
        /*01c4*/ 	.word	0x0000a6b0


	//   ....[18]....
        /*01c8*/ 	.word	0x0000a710


	//   ....[19]....
        /*01cc*/ 	.word	0x0000a770


	//----- nvinfo : EIATTR_EXIT_INSTR_OFFSETS
	.align		4
.L_3608:
        /*01d0*/ 	.byte	0x04, 0x1c
        /*01d2*/ 	.short	(.L_3610 - .L_3609)


	//   ....[0]....
.L_3609:
        /*01d4*/ 	.word	0x000014b0


	//   ....[1]....
        /*01d8*/ 	.word	0x00009850


	//----- nvinfo : EIATTR_MAX_THREADS
	.align		4
.L_3610:
        /*01dc*/ 	.byte	0x04, 0x05
        /*01de*/ 	.short	(.L_3612 - .L_3611)
.L_3611:
        /*01e0*/ 	.word	0x00000080
        /*01e4*/ 	.word	0x00000001
        /*01e8*/ 	.word	0x00000001


	//----- nvinfo : EIATTR_CRS_STACK_SIZE
	.align		4
.L_3612:
        /*01ec*/ 	.byte	0x04, 0x1e
        /*01ee*/ 	.short	(.L_3614 - .L_3613)
.L_3613:
        /*01f0*/ 	.word	0x00000000
.L_3614:


//--------------------- .nv.info._ZN10layer_norm13ln_fwd_kernelINS_13Kernel_traitsI6__halfffffjLj2560ELj1ELj4ELj1ELj16ENS_18Kernel_traits_baseILj2560ES2_ffffjLj128EEEEELb0ELb0ELb1ELb1EEEvNS_9FwdParamsE --------------------------
	.section	.nv.info._ZN10layer_norm13ln_fwd_kernelINS_13Kernel_traitsI6__halfffffjLj2560ELj1ELj4ELj1ELj16ENS_18Kernel_traits_baseILj2560ES2_ffffjLj128EEEEELb0ELb0ELb1ELb1EEEvNS_9FwdParamsE,"",@"SHT_CUDA_INFO"
	.sectionflags	@""
	.align	4


	//----- nvinfo : EIATTR_CUDA_API_VERSION
	.align		4
        /*0000*/ 	.byte	0x04, 0x37
        /*0002*/ 	.short	(.L_3616 - .L_3615)
.L_3615:
        /*0004*/ 	.word	0x00000082


	//----- nvinfo : EIATTR_SW2861232_WAR
	.align		4
.L_3616:
        /*0008*/ 	.byte	0x01, 0x35
	.zero		2


	//----- nvinfo : EIATTR_PARAM_CBANK
	.align		4
        /*000c*/ 	.byte	0x04, 0x0a
        /*000e*/ 	.short	(.L_3618 - .L_3617)
	.align		4
.L_3617:
        /*0010*/ 	.word	index@(.nv.constant0._ZN10layer_norm13ln_fwd_kernelINS_13Kernel_traitsI6__halfffffjLj2560ELj1ELj4ELj1ELj16ENS_18Kernel_traits_baseILj2560ES2_ffffjLj128EEEEELb0ELb0ELb1ELb1EEEvNS_9FwdParamsE)
        /*0014*/ 	.short	0x0160
        /*0016*/ 	.short	0x00e8


	//----- nvinfo : EIATTR_CBANK_PARAM_SIZE
	.align		4
.L_3618:
        /*0018*/ 	.byte	0x03, 0x19
        /*001a*/ 	.short	0x00e8


	//----- nvinfo : EIATTR_KPARAM_INFO
	.align		4
        /*001c*/ 	.byte	0x04, 0x17
        /*001e*/ 	.short	(.L_3620 - .L_3619)
.L_3619:
        /*0020*/ 	.word	0x00000000
        /*0024*/ 	.short	0x0000
        /*0026*/ 	.short	0x0000
        /*0028*/ 	.byte	0x00, 0xf0, 0xa1, 0x03


	//----- nvinfo : EIATTR_MAXREG_COUNT
	.align		4
.L_3620:
        /*002c*/ 	.byte	0x03, 0x1b
        /*002e*/ 	.short	0x00ff


	//----- nvinfo : EIATTR_ANNOTATIONS
	.align		4
        /*0030*/ 	.byte	0x04, 0x55
        /*0032*/ 	.short	(.L_3622 - .L_3621)


	//   ....[0]....
.L_3621:
        /*0034*/ 	.word	0x00000001
        /*0038*/ 	.byte	0x70, 0x11, 0x00, 0x00, 0x01, 0x00, 0x00, 0x00, 0xb0, 0x11, 0x00, 0x00, 0x01, 0x00, 0x00, 0x00
        /*0048*/ 	.byte	0x10, 0x12, 0x00, 0x00, 0x01, 0x00, 0x00, 0x00, 0xc0, 0x12, 0x00, 0x00, 0x01, 0x00, 0x00, 0x00
        /*0058*/ 	.byte	0x00, 0x5e, 0x00, 0x00, 0x01, 0x00, 0x00, 0x00, 0x20, 0x5e, 0x00, 0x00, 0x01, 0x00, 0x00, 0x00
        /*0068*/ 	.byte	0x30, 0x5e, 0x00, 0x00, 0x01, 0x00, 0x00, 0x00, 0x40, 0x5e, 0x00, 0x00, 0x01, 0x00, 0x00, 0x00
        /*0078*/ 	.byte	0x80, 0x5e, 0x00, 0x00, 0x01, 0x00, 0x00, 0x00, 0x80, 0x60, 0x00, 0x00, 0x01, 0x00, 0x00, 0x00
        /*0088*/ 	.byte	0x90, 0x7f, 0x00, 0x00, 0x01, 0x00, 0x00, 0x00, 0xd0, 0x7f, 0x00, 0x00


	//----- nvinfo : EIATTR_MERCURY_ISA_VERSION
	.align		4
.L_3622:
        /*0094*/ 	.byte	0x03, 0x5f
        /*0096*/ 	.short	0x0000


	//----- nvinfo : EIATTR_COOP_GROUP_MASK_REGIDS
	.align		4
        /*0098*/ 	.byte	0x04, 0x29
        /*009a*/ 	.short	(.L_3624 - .L_3623)


	//   ....[0]....
.L_3623:
        /*009c*/ 	.word	0xffffffff


	//   ....[1]....
        /*00a0*/ 	.word	0xffffffff


	//   ....[2]....
        /*00a4*/ 	.word	0xffffffff


	//   ....[3]....
        /*00a8*/ 	.word	0xffffffff


	//   ....[4]....
        /*00ac*/ 	.word	0xffffffff


	//   ....[5]....
        /*00b0*/ 	.word	0xffffffff


	//   ....[6]....
        /*00b4*/ 	.word	0xffffffff


	//   ....[7]....
        /*00b8*/ 	.word	0xffffffff


	//   ....[8]....
        /*00bc*/ 	.word	0xffffffff


	//   ....[9]....
        /*00c0*/ 	.word	0xffffffff


	//   ....[10]....
        /*00c4*/ 	.word	0xffffffff


	//   ....[11]....
        /*00c8*/ 	.word	0xffffffff


	//   ....[12]....
        /*00cc*/ 	.word	0xffffffff


	//   ....[13]....
        /*00d0*/ 	.word	0xffffffff


	//   ....[14]....
        /*00d4*/ 	.word	0xffffffff


	//   ....[15]....
        /*00d8*/ 	.word	0xffffffff


	//   ....[16]....
        /*00dc*/ 	.word	0xffffffff


	//   ....[17]....
        /*00e0*/ 	.word	0xffffffff


	//   ....[18]....
        /*00e4*/ 	.word	0xffffffff


	//   ....[19]....
        /*00e8*/ 	.word	0xffffffff


	//----- nvinfo : EIATTR_COOP_GROUP_INSTR_OFFSETS
	.align		4
.L_3624:
        /*00ec*/ 	.byte	0x04, 0x28
        /*00ee*/ 	.short	(.L_3626 - .L_3625)


	//   ....[0]....
.L_3625:
        /*00f0*/ 	.word	0x000051a0


	//   ....[1]....
        /*00f4*/ 	.word	0x000051d0


	//   ....[2]....
        /*00f8*/ 	.word	0x000051f0


	//   ....[3]....
        /*00fc*/ 	.word	0x00005210


	//   ....[4]....
        /*0100*/ 	.word	0x00005230


	//   ....[5]....
        /*0104*/ 	.word	0x00005c60


	//   ....[6]....
        /*0108*/ 	.word	0x00005c80


	//   ....[7]....
        /*010c*/ 	.word	0x00005ca0


	//   ....[8]....
        /*0110*/ 	.word	0x00005cc0


	//   ....[9]....
        /*0114*/ 	.word	0x00005ce0


	//   ....[10]....
        /*0118*/ 	.word	0x00007250


	//   ....[11]....
        /*011c*/ 	.word	0x000072b0


	//   ....[12]....
        /*0120*/ 	.word	0x00007310


	//   ....[13]....
        /*0124*/ 	.word	0x00007370


	//   ....[14]....
        /*0128*/ 	.word	0x000073d0


	//   ....[15]....
        /*012c*/ 	.word	0x00007e30


	//   ....[16]....
        /*0130*/ 	.word	0x00007e80


	//   ....[17]....
        /*0134*/ 	.word	0x00007ed0


	//   ....[18]....
        /*0138*/ 	.word	0x00007f20


	//   ....[19]....
        /*013c*/ 	.word	0x00007f70


	//----- nvinfo : EIATTR_EXIT_INSTR_OFFSETS
	.align		4
.L_3626:
        /*0140*/ 	.byte	0x04, 0x1c
        /*0142*/ 	.short	(.L_3628 - .L_3627)


	//   ....[0]....
.L_3627:
        /*0144*/ 	.word	0x00000600


	//   ....[1]....
        /*0148*/ 	.word	0x00007200


	//----- nvinfo : EIATTR_MAX_THREADS
	.align		4
.L_3628:
        /*014c*/ 	.byte	0x04, 0x05
        /*014e*/ 	.short	(.L_3630 - .L_3629)
.L_3629:
        /*0150*/ 	.word	0x00000080
        /*0154*/ 	.word	0x00000001
        /*0158*/ 	.word	0x00000001


	//----- nvinfo : EIATTR_CRS_STACK_SIZE
	.align		4
.L_3630:
        /*015c*/ 	.byte	0x04, 0x1e
        /*015e*/ 	.short	(.L_3632 - .L_3631)
.L_3631:
        /*0160*/ 	.word	0x00000000
.L_3632:


//--------------------- .nv.info._ZN10layer_norm13ln_fwd_kernelINS_13Kernel_traitsI6__halfffffjLj2560ELj1ELj4ELj1ELj16ENS_18Kernel_traits_baseILj2560ES2_ffffjLj128EEEEELb0ELb1ELb0ELb0EEEvNS_9FwdParamsE --------------------------
	.section	.nv.info._ZN10layer_norm13ln_fwd_kernelINS_13Kernel_traitsI6__halfffffjLj2560ELj1ELj4ELj1ELj16ENS_18Kernel_traits_baseILj2560ES2_ffffjLj128EEEEELb0ELb1ELb0ELb0EEEvNS_9FwdParamsE,"",@"SHT_CUDA_INFO"
	.sectionflags	@""
	.align	4


	//----- nvinfo : EIATTR_CUDA_API_VERSION
	.align		4
        /*0000*/ 	.byte	0x04, 0x37
        /*0002*/ 	.short	(.L_3634 - .L_3633)
.L_3633:
        /*0004*/ 	.word	0x00000082


	//----- nvinfo : EIATTR_SW2861232_WAR
	.align		4
.L_3634:
        /*0008*/ 	.byte	0x01, 0x35
	.zero		2


	//----- nvinfo : EIATTR_PARAM_CBANK
	.align		4
        /*000c*/ 	.byte	0x04, 0x0a
        /*000e*/ 	.short	(.L_3636 - .L_3635)
	.align		4
.L_3635:
        /*0010*/ 	.word	index@(.nv.constant0._ZN10layer_norm13ln_fwd_kernelINS_13Kernel_traitsI6__halfffffjLj2560ELj1ELj4ELj1ELj16ENS_18Kernel_traits_baseILj2560ES2_ffffjLj128EEEEELb0ELb1ELb0ELb0EEEvNS_9FwdParamsE)
        /*0014*/ 	.short	0x0160
        /*0016*/ 	.short	0x00e8


	//----- nvinfo : EIATTR_CBANK_PARAM_SIZE
	.align		4
.L_3636:
        /*0018*/ 	.byte	0x03, 0x19
        /*001a*/ 	.short	0x00e8


	//----- nvinfo : EIATTR_KPARAM_INFO
	.align		4
        /*001c*/ 	.byte	0x04, 0x17
        /*001e*/ 	.short	(.L_3638 - .L_3637)
.L_3637:
        /*0020*/ 	.word	0x00000000
        /*0024*/ 	.short	0x0000
        /*0026*/ 	.short	0x0000
        /*0028*/ 	.byte	0x00, 0xf0, 0xa1, 0x03


	//----- nvinfo : EIATTR_MAXREG_COUNT
	.align		4
.L_3638:
        /*002c*/ 	.byte	0x03, 0x1b
        /*002e*/ 	.short	0x00ff


	//----- nvinfo : EIATTR_ANNOTATIONS
	.align		4
        /*0030*/ 	.byte	0x04, 0x55
        /*0032*/ 	.short	(.L_3640 - .L_3639)


	//   ....[0]....
.L_3639:
        /* <DEDUP_REMOVED lines=89> */


	//----- nvinfo : EIATTR_MERCURY_ISA_VERSION
	.align		4
.L_3640:
        /*05b4*/ 	.byte	0x03, 0x5f
        /*05b6*/ 	.short	0x0000


	//----- nvinfo : EIATTR_COOP_GROUP_MASK_REGIDS
	.align		4
        /*05b8*/ 	.byte	0x04, 0x29
        /*05ba*/ 	.short	(.L_3642 - .L_3641)


	//   ....[0]....
.L_3641:
        /*05bc*/ 	.word	0xffffffff


	//   ....[1]....
        /*05c0*/ 	.word	0xffffffff


	//   ....[2]....
        /*05c4*/ 	.word	0xffffffff


	//   ....[3]....
        /*05c8*/ 	.word	0xffffffff


	//   ....[4]....
        /*05cc*/ 	.word	0xffffffff


	//   ....[5]....
        /*05d0*/ 	.word	0xffffffff


	//   ....[6]....
        /*05d4*/ 	.word	0xffffffff


	//   ....[7]....
        /*05d8*/ 	.word	0xffffffff


	//   ....[8]....
        /*05dc*/ 	.word	0xffffffff


	//   ....[9]....
        /*05e0*/ 	.word	0xffffffff


	//   ....[10]....
        /*05e4*/ 	.word	0xffffffff


	//   ....[11]....
        /*05e8*/ 	.word	0xffffffff


	//   ....[12]....
        /*05ec*/ 	.word	0xffffffff


	//   ....[13]....
        /*05f0*/ 	.word	0xffffffff


	//   ....[14]....
        /*05f4*/ 	.word	0xffffffff


	//   ....[15]....
        /*05f8*/ 	.word	0xffffffff


	//   ....[16]....
        /*05fc*/ 	.word	0xffffffff


	//   ....[17]....
        /*0600*/ 	.word	0xffffffff


	//   ....[18]....
        /*0604*/ 	.word	0xffffffff


	//   ....[19]....
        /*0608*/ 	.word	0xffffffff


	//----- nvinfo : EIATTR_COOP_GROUP_INSTR_OFFSETS
	.align		4
.L_3642:
        /*060c*/ 	.byte	0x04, 0x28
        /*060e*/ 	.short	(.L_3644 - .L_3643)


	//   ....[0]....
.L_3643:
        /*0610*/ 	.word	0x00006cc0


	//   ....[1]....
        /*0614*/ 	.word	0x00006cf0


	//   ....[2]....
        /*0618*/ 	.word	0x00006d40


	//   ....[3]....
        /*061c*/ 	.word	0x00006d60


	//   ....[4]....
        /*0620*/ 	.word	0x00006d80


	//   ....[5]....
        /*0624*/ 	.word	0x000078a0


	//   ....[6]....
        /*0628*/ 	.word	0x000078c0


	//   ....[7]....
        /*062c*/ 	.word	0x000078e0


	//   ....[8]....
        /*0630*/ 	.word	0x00007900


	//   ....[9]....
        /*0634*/ 	.word	0x00007920


	//   ....[10]....
        /*0638*/ 	.word	0x00009580


	//   ....[11]....
        /*063c*/ 	.word	0x000095e0


	//   ....[12]....
        /*0640*/ 	.word	0x00009640


	//   ....[13]....
        /*0644*/ 	.word	0x000096a0


	//   ....[14]....
        /*0648*/ 	.word	0x00009700


	//   ....[15]....
        /*064c*/ 	.word	0x0000a290


	//   ....[16]....
        /*0650*/ 	.word	0x0000a2f0


	//   ....[17]....
        /*0654*/ 	.word	0x0000a350


	//   ....[18]....
        /*0658*/ 	.word	0x0000a3b0


	//   ....[19]....
        /*065c*/ 	.word	0x0000a410


	//----- nvinfo : EIATTR_EXIT_INSTR_OFFSETS
	.align		4
.L_3644:
        /*0660*/ 	.byte	0x04, 0x1c
        /*0662*/ 	.short	(.L_3646 - .L_3645)


	//   ....[0]....
.L_3645:
        /*0664*/ 	.word	0x00001870


	//   ....[1]....
        /*0668*/ 	.word	0x00009530


	//----- nvinfo : EIATTR_MAX_THREADS
	.align		4
.L_3646:
        /*066c*/ 	.byte	0x04, 0x05
        /*066e*/ 	.short	(.L_3648 - .L_3647)
.L_3647:
        /*0670*/ 	.word	0x00000080
        /*0674*/ 	.word	0x00000001
        /*0678*/ 	.word	0x00000001


	//----- nvinfo : EIATTR_CRS_STACK_SIZE
	.align		4
.L_3648:
        /*067c*/ 	.byte	0x04, 0x1e
        /*067e*/ 	.short	(.L_3650 - .L_3649)
.L_3649:
        /*0680*/ 	.word	0x00000000
.L_3650:


//--------------------- .nv.info._ZN10layer_norm13ln_fwd_kernelINS_13Kernel_traitsI6__halfffffjLj2560ELj1ELj4ELj1ELj16ENS_18Kernel_traits_baseILj2560ES2_ffffjLj128EEEEELb0ELb1ELb0ELb1EEEvNS_9FwdParamsE --------------------------
	.section	.nv.info._ZN10layer_norm13ln_fwd_kernelINS_13Kernel_traitsI6__halfffffjLj2560ELj1ELj4ELj1ELj16ENS_18Kernel_traits_baseILj2560ES2_ffffjLj128EEEEELb0ELb1ELb0ELb1EEEvNS_9FwdParamsE,"",@"SHT_CUDA_INFO"
	.sectionflags	@""
	.align	4


	//----- nvinfo : EIATTR_CUDA_API_VERSION
	.align		4
        /*0000*/ 	.byte	0x04, 0x37
        /*0002*/ 	.short	(.L_3652 - .L_3651)
.L_3651:
        /*0004*/ 	.word	0x00000082


	//----- nvinfo : EIATTR_SW2861232_WAR
	.align		4
.L_3652:
        /*0008*/ 	.byte	0x01, 0x35
	.zero		2


	//----- nvinfo : EIATTR_PARAM_CBANK
	.align		4
        /*000c*/ 	.byte	0x04, 0x0a
        /*000e*/ 	.short	(.L_3654 - .L_3653)
	.align		4
.L_3653:
        /*0010*/ 	.word	index@(.nv.constant0._ZN10layer_norm13ln_fwd_kernelINS_13Kernel_traitsI6__halfffffjLj2560ELj1ELj4ELj1ELj16ENS_18Kernel_traits_baseILj2560ES2_ffffjLj128EEEEELb0ELb1ELb0ELb1EEEvNS_9FwdParamsE)
        /*0014*/ 	.short	0x0160
        /*0016*/ 	.short	0x00e8


	//----- nvinfo : EIATTR_CBANK_PARAM_SIZE
	.align		4
.L_3654:
        /*0018*/ 	.byte	0x03, 0x19
        /*001a*/ 	.short	0x00e8


	//----- nvinfo : EIATTR_KPARAM_INFO
	.align		4
        /*001c*/ 	.byte	0x04, 0x17
        /*001e*/ 	.short	(.L_3656 - .L_3655)
.L_3655:
        /*0020*/ 	.word	0x00000000
        /*0024*/ 	.short	0x0000
        /*0026*/ 	.short	0x0000
        /*0028*/ 	.byte	0x00, 0xf0, 0xa1, 0x03


	//----- nvinfo : EIATTR_MAXREG_COUNT
	.align		4
.L_3656:
        /*002c*/ 	.byte	0x03, 0x1b
        /*002e*/ 	.short	0x00ff


	//----- nvinfo : EIATTR_ANNOTATIONS
	.align		4
        /*0030*/ 	.byte	0x04, 0x55
        /*0032*/ 	.short	(.L_3658 - .L_3657)


	//   ....[0]....
.L_3657:
        /* <DEDUP_REMOVED lines=104> */


	//----- nvinfo : EIATTR_MERCURY_ISA_VERSION
	.align		4
.L_3658:
        /*06a4*/ 	.byte	0x03, 0x5f
        /*06a6*/ 	.short	0x0000


	//----- nvinfo : EIATTR_COOP_GROUP_MASK_REGIDS
	.align		4
        /*06a8*/ 	.byte	0x04, 0x29
        /*06aa*/ 	.short	(.L_3660 - .L_3659)


	//   ....[0]....
.L_3659:
        /*06ac*/ 	.word	0xffffffff


	//   ....[1]....
        /*06b0*/ 	.word	0xffffffff


	//   ....[2]....
        /*06b4*/ 	.word	0xffffffff


	//   ....[3]....
        /*06b8*/ 	.word	0xffffffff


	//   ....[4]....
        /*06bc*/ 	.word	0xffffffff


	//   ....[5]....
        /*06c0*/ 	.word	0xffffffff


	//   ....[6]....
        /*06c4*/ 	.word	0xffffffff


	//   ....[7]....
        /*06c8*/ 	.word	0xffffffff


	//   ....[8]....
        /*06cc*/ 	.word	0xffffffff


	//   ....[9]....
        /*06d0*/ 	.word	0xffffffff


	//   ....[10]....
        /*06d4*/ 	.word	0xffffffff


	//   ....[11]....
        /*06d8*/ 	.word	0xffffffff


	//   ....[12]....
        /*06dc*/ 	.word	0xffffffff


	//   ....[13]....
        /*06e0*/ 	.word	0xffffffff


	//   ....[14]....
        /*06e4*/ 	.word	0xffffffff


	//   ....[15]....
        /*06e8*/ 	.word	0xffffffff


	//   ....[16]....
        /*06ec*/ 	.word	0xffffffff


	//   ....[17]....
        /*06f0*/ 	.word	0xffffffff


	//   ....[18]....
        /*06f4*/ 	.word	0xffffffff


	//   ....[19]....
        /*06f8*/ 	.word	0xffffffff


	//----- nvinfo : EIATTR_COOP_GROUP_INSTR_OFFSETS
	.align		4
.L_3660:
        /*06fc*/ 	.byte	0x04, 0x28
        /*06fe*/ 	.short	(.L_3662 - .L_3661)


	//   ....[0]....
.L_3661:
        /*0700*/ 	.word	0x000052a0


	//   ....[1]....
        /*0704*/ 	.word	0x000052d0


	//   ....[2]....
        /*0708*/ 	.word	0x000052f0


	//   ....[3]....
        /*070c*/ 	.word	0x00005310


	//   ....[4]....
        /*0710*/ 	.word	0x00005330


	//   ....[5]....
        /*0714*/ 	.word	0x00005d60


	//   ....[6]....
        /*0718*/ 	.word	0x00005d80


	//   ....[7]....
        /*071c*/ 	.word	0x00005da0


	//   ....[8]....
        /*0720*/ 	.word	0x00005dc0


	//   ....[9]....
        /*0724*/ 	.word	0x00005de0


	//   ....[10]....
        /*0728*/ 	.word	0x00007280


	//   ....[11]....
        /*072c*/ 	.word	0x000072e0


	//   ....[12]....
        /*0730*/ 	.word	0x00007340


	//   ....[13]....
        /*0734*/ 	.word	0x000073a0


	//   ....[14]....
        /*0738*/ 	.word	0x00007400


	//   ....[15]....
        /*073c*/ 	.word	0x00007e70


	//   ....[16]....
        /*0740*/ 	.word	0x00007ed0


	//   ....[17]....
        /*0744*/ 	.word	0x00007f30


	//   ....[18]....
        /*0748*/ 	.word	0x00007f90


	//   ....[19]....
        /*074c*/ 	.word	0x00007ff0


	//----- nvinfo : EIATTR_EXIT_INSTR_OFFSETS
	.align		4
.L_3662:
        /*0750*/ 	.byte	0x04, 0x1c
        /*0752*/ 	.short	(.L_3664 - .L_3663)


	//   ....[0]....
.L_3663:
        /*0754*/ 	.word	0x00000610


	//   ....[1]....
        /*0758*/ 	.word	0x00007230


	//----- nvinfo : EIATTR_MAX_THREADS
	.align		4
.L_3664:
        /*075c*/ 	.byte	0x04, 0x05
        /*075e*/ 	.short	(.L_3666 - .L_3665)
.L_3665:
        /*0760*/ 	.word	0x00000080
        /*0764*/ 	.word	0x00000001
        /*0768*/ 	.word	0x00000001


	//----- nvinfo : EIATTR_CRS_STACK_SIZE
	.align		4
.L_3666:
        /*076c*/ 	.byte	0x04, 0x1e
        /*076e*/ 	.short	(.L_3668 - .L_3667)
.L_3667:
        /*0770*/ 	.word	0x00000000
.L_3668:


//--------------------- .nv.info._ZN10layer_norm13ln_fwd_kernelINS_13Kernel_traitsI6__halfffffjLj2560ELj1ELj4ELj1ELj16ENS_18Kernel_traits_baseILj2560ES2_ffffjLj128EEEEELb0ELb1ELb1ELb0EEEvNS_9FwdParamsE --------------------------
	.section	.nv.info._ZN10layer_norm13ln_fwd_kernelINS_13Kernel_traitsI6__halfffffjLj2560ELj1ELj4ELj1ELj16ENS_18Kernel_traits_baseILj2560ES2_ffffjLj128EEEEELb0ELb1ELb1ELb0EEEvNS_9FwdParamsE,"",@"SHT_CUDA_INFO"
	.sectionflags	@""
	.align	4


	//----- nvinfo : EIATTR_CUDA_API_VERSION
	.align		4
        /*0000*/ 	.byte	0x04, 0x37
        /*0002*/ 	.short	(.L_3670 - .L_3669)
.L_3669:
        /*0004*/ 	.word	0x00000082


	//----- nvinfo : EIATTR_SW2861232_WAR
	.align		4
.L_3670:
        /*0008*/ 	.byte	0x01, 0x35
	.zero		2


	//----- nvinfo : EIATTR_PARAM_CBANK
	.align		4
        /*000c*/ 	.byte	0x04, 0x0a
        /*000e*/ 	.short	(.L_3672 - .L_3671)
	.align		4
.L_3671:
        /*0010*/ 	.word	index@(.nv.constant0._ZN10layer_norm13ln_fwd_kernelINS_13Kernel_traitsI6__halfffffjLj2560ELj1ELj4ELj1ELj16ENS_18Kernel_traits_baseILj2560ES2_ffffjLj128EEEEELb0ELb1ELb1ELb0EEEvNS_9FwdParamsE)
        /*0014*/ 	.short	0x0160
        /*0016*/ 	.short	0x00e8


	//----- nvinfo : EIATTR_CBANK_PARAM_SIZE
	.align		4
.L_3672:
        /*0018*/ 	.byte	0x03, 0x19
        /*001a*/ 	.short	0x00e8


	//----- nvinfo : EIATTR_KPARAM_INFO
	.align		4
        /*001c*/ 	.byte	0x04, 0x17
        /*001e*/ 	.short	(.L_3674 - .L_3673)
.L_3673:
        /*0020*/ 	.word	0x00000000
        /*0024*/ 	.short	0x0000
        /*0026*/ 	.short	0x0000
        /*0028*/ 	.byte	0x00, 0xf0, 0xa1, 0x03


	//----- nvinfo : EIATTR_MAXREG_COUNT
	.align		4
.L_3674:
        /*002c*/ 	.byte	0x03, 0x1b
        /*002e*/ 	.short	0x00ff


	//----- nvinfo : EIATTR_ANNOTATIONS
	.align		4
        /*0030*/ 	.byte	0x04, 0x55
        /*0032*/ 	.short	(.L_3676 - .L_3675)


	//   ....[0]....
.L_3675:
        /* <DEDUP_REMOVED lines=96> */


	//----- nvinfo : EIATTR_MERCURY_ISA_VERSION
	.align		4
.L_3676:
        /*0624*/ 	.byte	0x03, 0x5f
        /*0626*/ 	.short	0x0000


	//----- nvinfo : EIATTR_COOP_GROUP_MASK_REGIDS
	.align		4
        /*0628*/ 	.byte	0x04, 0x29
        /*062a*/ 	.short	(.L_3678 - .L_3677)


	//   ....[0]....
.L_3677:
        /*062c*/ 	.word	0xffffffff


	//   ....[1]....
        /*0630*/ 	.word	0xffffffff


	//   ....[2]....
        /*0634*/ 	.word	0xffffffff


	//   ....[3]....
        /*0638*/ 	.word	0xffffffff


	//   ....[4]....
        /*063c*/ 	.word	0xffffffff


	//   ....[5]....
        /*0640*/ 	.word	0xffffffff


	//   ....[6]....
        /*0644*/ 	.word	0xffffffff


	//   ....[7]....
        /*0648*/ 	.word	0xffffffff


	//   ....[8]....
        /*064c*/ 	.word	0xffffffff


	//   ....[9]....
        /*0650*/ 	.word	0xffffffff


	//   ....[10]....
        /*0654*/ 	.word	0xffffffff


	//   ....[11]....
        /*0658*/ 	.word	0xffffffff


	//   ....[12]....
        /*065c*/ 	.word	0xffffffff


	//   ....[13]....
        /*0660*/ 	.word	0xffffffff


	//   ....[14]....
        /*0664*/ 	.word	0xffffffff


	//   ....[15]....
        /*0668*/ 	.word	0xffffffff


	//   ....[16]....
        /*066c*/ 	.word	0xffffffff


	//   ....[17]....
        /*0670*/ 	.word	0xffffffff


	//   ....[18]....
        /*0674*/ 	.word	0xffffffff


	//   ....[19]....
        /*0678*/ 	.word	0xffffffff


	//----- nvinfo : EIATTR_COOP_GROUP_INSTR_OFFSETS
	.align		4
.L_3678:
        /*067c*/ 	.byte	0x04, 0x28
        /*067e*/ 	.short	(.L_3680 - .L_3679)


	//   ....[0]....
.L_3679:
        /*0680*/ 	.word	0x00008b80


	//   ....[1]....
        /*0684*/ 	.word	0x00008bb0


	//   ....[2]....
        /*0688*/ 	.word	0x00008c00


	//   ....[3]....
        /*068c*/ 	.word	0x00008c20


	//   ....[4]....
        /*0690*/ 	.word	0x00008c40


	//   ....[5]....
        /*0694*/ 	.word	0x00009750


	//   ....[6]....
        /*0698*/ 	.word	0x00009770


	//   ....[7]....
        /*069c*/ 	.word	0x00009790


	//   ....[8]....
        /*06a0*/ 	.word	0x000097b0


	//   ....[9]....
        /*06a4*/ 	.word	0x000097d0


	//   ....[10]....
        /*06a8*/ 	.word	0x0000b570


	//   ....[11]....
        /*06ac*/ 	.word	0x0000b5e0


	//   ....[12]....
        /*06b0*/ 	.word	0x0000b650


	//   ....[13]....
        /*06b4*/ 	.word	0x0000b6c0


	//   ....[14]....
        /*06b8*/ 	.word	0x0000b730


	//   ....[15]....
        /*06bc*/ 	.word	0x0000c2b0


	//   ....[16]....
        /*06c0*/ 	.word	0x0000c310


	//   ....[17]....
        /*06c4*/ 	.word	0x0000c370


	//   ....[18]....
        /*06c8*/ 	.word	0x0000c3d0


	//   ....[19]....
        /*06cc*/ 	.word	0x0000c430


	//----- nvinfo : EIATTR_EXIT_INSTR_OFFSETS
	.align		4
.L_3680:
        /*06d0*/ 	.byte	0x04, 0x1c
        /*06d2*/ 	.short	(.L_3682 - .L_3681)


	//   ....[0]....
.L_3681:
        /*06d4*/ 	.word	0x00001870


	//   ....[1]....
        /*06d8*/ 	.word	0x0000b510


	//----- nvinfo : EIATTR_MAX_THREADS
	.align		4
.L_3682:
        /*06dc*/ 	.byte	0x04, 0x05
        /*06de*/ 	.short	(.L_3684 - .L_3683)
.L_3683:
        /*06e0*/ 	.word	0x00000080
        /*06e4*/ 	.word	0x00000001
        /*06e8*/ 	.word	0x00000001


	//----- nvinfo : EIATTR_CRS_STACK_SIZE
	.align		4
.L_3684:
        /*06ec*/ 	.byte	0x04, 0x1e
        /*06ee*/ 	.short	(.L_3686 - .L_3685)
.L_3685:
        /*06f0*/ 	.word	0x00000000
.L_3686:


//--------------------- .nv.info._ZN10layer_norm13ln_fwd_kernelINS_13Kernel_traitsI6__halfffffjLj2560ELj1ELj4ELj1ELj16ENS_18Kernel_traits_baseILj2560ES2_ffffjLj128EEEEELb0ELb1ELb1ELb1EEEvNS_9FwdParamsE --------------------------
	.section	.nv.info._ZN10layer_norm13ln_fwd_kernelINS_13Kernel_traitsI6__halfffffjLj2560ELj1ELj4ELj1ELj16ENS_18Kernel_traits_baseILj2560ES2_ffffjLj128EEEEELb0ELb1ELb1ELb1EEEvNS_9FwdParamsE,"",@"SHT_CUDA_INFO"
	.sectionflags	@""
	.align	4


	//----- nvinfo : EIATTR_CUDA_API_VERSION
	.align		4
        /*0000*/ 	.byte	0x04, 0x37
        /*0002*/ 	.short	(.L_3688 - .L_3687)
.L_3687:
        /*0004*/ 	.word	0x00000082


	//----- nvinfo : EIATTR_SW2861232_WAR
	.align		4
.L_3688:
        /*0008*/ 	.byte	0x01, 0x35
	.zero		2


	//----- nvinfo : EIATTR_PARAM_CBANK
	.align		4
        /*000c*/ 	.byte	0x04, 0x0a
        /*000e*/ 	.short	(.L_3690 - .L_3689)
	.align		4
.L_3689:
        /*0010*/ 	.word	index@(.nv.constant0._ZN10layer_norm13ln_fwd_kernelINS_13Kernel_traitsI6__halfffffjLj2560ELj1ELj4ELj1ELj16ENS_18Kernel_traits_baseILj2560ES2_ffffjLj128EEEEELb0ELb1ELb1ELb1EEEvNS_9FwdParamsE)
        /*0014*/ 	.short	0x0160
        /*0016*/ 	.short	0x00e8


	//----- nvinfo : EIATTR_CBANK_PARAM_SIZE
	.align		4
.L_3690:
        /*0018*/ 	.byte	0x03, 0x19
        /*001a*/ 	.short	0x00e8


	//----- nvinfo : EIATTR_KPARAM_INFO
	.align		4
        /*001c*/ 	.byte	0x04, 0x17
        /*001e*/ 	.short	(.L_3692 - .L_3691)
.L_3691:
        /*0020*/ 	.word	0x00000000
        /*0024*/ 	.short	0x0000
        /*0026*/ 	.short	0x0000
        /*0028*/ 	.byte	0x00, 0xf0, 0xa1, 0x03


	//----- nvinfo : EIATTR_MAXREG_COUNT
	.align		4
.L_3692:
        /*002c*/ 	.byte	0x03, 0x1b
        /*002e*/ 	.short	0x00ff


	//----- nvinfo : EIATTR_ANNOTATIONS
	.align		4
        /*0030*/ 	.byte	0x04, 0x55
        /*0032*/ 	.short	(.L_3694 - .L_3693)


	//   ....[0]....
.L_3693:
        /* <DEDUP_REMOVED lines=87> */


	//----- nvinfo : EIATTR_MERCURY_ISA_VERSION
	.align		4
.L_3694:
        /*0594*/ 	.byte	0x03, 0x5f
        /*0596*/ 	.short	0x0000


	//----- nvinfo : EIATTR_COOP_GROUP_MASK_REGIDS
	.align		4
        /*0598*/ 	.byte	0x04, 0x29
        /*059a*/ 	.short	(.L_3696 - .L_3695)


	//   ....[0]....
.L_3695:
        /*059c*/ 	.word	0xffffffff


	//   ....[1]....
        /*05a0*/ 	.word	0xffffffff


	//   ....[2]....
        /*05a4*/ 	.word	0xffffffff


	//   ....[3]....
        /*05a8*/ 	.word	0xffffffff


	//   ....[4]....
        /*05ac*/ 	.word	0xffffffff


	//   ....[5]....
        /*05b0*/ 	.word	0xffffffff


	//   ....[6]....
        /*05b4*/ 	.word	0xffffffff


	//   ....[7]....
        /*05b8*/ 	.word	0xffffffff


	//   ....[8]....
        /*05bc*/ 	.word	0xffffffff


	//   ....[9]....
        /*05c0*/ 	.word	0xffffffff


	//   ....[10]....
        /*05c4*/ 	.word	0xffffffff


	//   ....[11]....
        /*05c8*/ 	.word	0xffffffff


	//   ....[12]....
        /*05cc*/ 	.word	0xffffffff


	//   ....[13]....
        /*05d0*/ 	.word	0xffffffff


	//   ....[14]....
        /*05d4*/ 	.word	0xffffffff


	//   ....[15]....
        /*05d8*/ 	.word	0xffffffff


	//   ....[16]....
        /*05dc*/ 	.word	0xffffffff


	//   ....[17]....
        /*05e0*/ 	.word	0xffffffff


	//   ....[18]....
        /*05e4*/ 	.word	0xffffffff


	//   ....[19]....
        /*05e8*/ 	.word	0xffffffff


	//----- nvinfo : EIATTR_COOP_GROUP_INSTR_OFFSETS
	.align		4
.L_3696:
        /*05ec*/ 	.byte	0x04, 0x28
        /*05ee*/ 	.short	(.L_3698 - .L_3697)


	//   ....[0]....
.L_3697:
        /*05f0*/ 	.word	0x00006be0


	//   ....[1]....
        /*05f4*/ 	.word	0x00006c10


	//   ....[2]....
        /*05f8*/ 	.word	0x00006c30


	//   ....[3]....
        /*05fc*/ 	.word	0x00006c50


	//   ....[4]....
        /*0600*/ 	.word	0x00006c70


	//   ....[5]....
        /*0604*/ 	.word	0x000076a0


	//   ....[6]....
        /*0608*/ 	.word	0x000076c0


	//   ....[7]....
        /*060c*/ 	.word	0x000076e0


	//   ....[8]....
        /*0610*/ 	.word	0x00007700


	//   ....[9]....
        /*0614*/ 	.word	0x00007720


	//   ....[10]....
        /*0618*/ 	.word	0x00008c90


	//   ....[11]....
        /*061c*/ 	.word	0x00008cf0


	//   ....[12]....
        /*0620*/ 	.word	0x00008d50


	//   ....[13]....
        /*0624*/ 	.word	0x00008db0


	//   ....[14]....
        /*0628*/ 	.word	0x00008e10


	//   ....[15]....
        /*062c*/ 	.word	0x00009870


	//   ....[16]....
        /*0630*/ 	.word	0x000098c0


	//   ....[17]....
        /*0634*/ 	.word	0x00009910


	//   ....[18]....
        /*0638*/ 	.word	0x00009960


	//   ....[19]....
        /*063c*/ 	.word	0x000099b0


	//----- nvinfo : EIATTR_EXIT_INSTR_OFFSETS
	.align		4
.L_3698:
        /*0640*/ 	.byte	0x04, 0x1c
        /*0642*/ 	.short	(.L_3700 - .L_3699)


	//   ....[0]....
.L_3699:
        /*0644*/ 	.word	0x00000610


	//   ....[1]....
        /*0648*/ 	.word	0x00008c40


	//----- nvinfo : EIATTR_MAX_THREADS
	.align		4
.L_3700:
        /*064c*/ 	.byte	0x04, 0x05
        /*064e*/ 	.short	(.L_3702 - .L_3701)
.L_3701:
        /*0650*/ 	.word	0x00000080
        /*0654*/ 	.word	0x00000001
        /*0658*/ 	.word	0x00000001


	//----- nvinfo : EIATTR_CRS_STACK_SIZE
	.align		4
.L_3702:
        /*065c*/ 	.byte	0x04, 0x1e
        /*065e*/ 	.short	(.L_3704 - .L_3703)
.L_3703:
        /*0660*/ 	.word	0x00000000
.L_3704:


//--------------------- .nv.info._ZN10layer_norm13ln_fwd_kernelINS_13Kernel_traitsI6__halfffffjLj2560ELj1ELj4ELj1ELj16ENS_18Kernel_traits_baseILj2560ES2_ffffjLj128EEEEELb1ELb0ELb0ELb0EEEvNS_9FwdParamsE --------------------------
	.section	.nv.info._ZN10layer_norm13ln_fwd_kernelINS_13Kernel_traitsI6__halfffffjLj2560ELj1ELj4ELj1ELj16ENS_18Kernel_traits_baseILj2560ES2_ffffjLj128EEEEELb1ELb0ELb0ELb0EEEvNS_9FwdParamsE,"",@"SHT_CUDA_INFO"
	.sectionflags	@""
	.align	4


	//----- nvinfo : EIATTR_CUDA_API_VERSION
	.align		4
        /*0000*/ 	.byte	0x04, 0x37
        /*0002*/ 	.short	(.L_3706 - .L_3705)
.L_3705:
        /*0004*/ 	.word	0x00000082


	//----- nvinfo : EIATTR_SW2861232_WAR
	.align		4
.L_3706:
        /*0008*/ 	.byte	0x01, 0x35
	.zero		2


	//----- nvinfo : EIATTR_PARAM_CBANK
	.align		4
        /*000c*/ 	.byte	0x04, 0x0a
        /*000e*/ 	.short	(.L_3708 - .L_3707)
	.align		4
.L_3707:
        /*0010*/ 	.word	index@(.nv.constant0._ZN10layer_norm13ln_fwd_kernelINS_13Kernel_traitsI6__halfffffjLj2560ELj1ELj4ELj1ELj16ENS_18Kernel_traits_baseILj2560ES2_ffffjLj128EEEEELb1ELb0ELb0ELb0EEEvNS_9FwdParamsE)
        /*0014*/ 	.short	0x0160
        /*0016*/ 	.short	0x00e8


	//----- nvinfo : EIATTR_CBANK_PARAM_SIZE
	.align		4
.L_3708:
        /*0018*/ 	.byte	0x03, 0x19
        /*001a*/ 	.short	0x00e8


	//----- nvinfo : EIATTR_KPARAM_INFO
	.align		4
        /*001c*/ 	.byte	0x04, 0x17
        /*001e*/ 	.short	(.L_3710 - .L_3709)
.L_3709:
        /*0020*/ 	.word	0x00000000
        /*0024*/ 	.short	0x0000
        /*0026*/ 	.short	0x0000
        /*0028*/ 	.byte	0x00, 0xf0, 0xa1, 0x03


	//----- nvinfo : EIATTR_MAXREG_COUNT
	.align		4
.L_3710:
        /*002c*/ 	.byte	0x03, 0x1b
        /*002e*/ 	.short	0x00ff


	//----- nvinfo : EIATTR_ANNOTATIONS
	.align		4
        /*0030*/ 	.byte	0x04, 0x55
        /*0032*/ 	.short	(.L_3712 - .L_3711)


	//   ....[0]....
.L_3711:
        /* <DEDUP_REMOVED lines=25> */


	//----- nvinfo : EIATTR_MERCURY_ISA_VERSION
	.align		4
.L_3712:
        /*01b4*/ 	.byte	0x03, 0x5f
        /*01b6*/ 	.short	0x0000


	//----- nvinfo : EIATTR_COOP_GROUP_MASK_REGIDS
	.align		4
        /*01b8*/ 	.byte	0x04, 0x29
        /*01ba*/ 	.short	(.L_3714 - .L_3713)


	//   ....[0]....
.L_3713:
        /*01bc*/ 	.word	0xffffffff


	//   ....[1]....
        /*01c0*/ 	.word	0xffffffff


	//   ....[2]....
        /*01c4*/ 	.word	0xffffffff


	//   ....[3]....
        /*01c8*/ 	.word	0xffffffff


	//   ....[4]....
        /*01cc*/ 	.word	0xffffffff


	//   ....[5]....
        /*01d0*/ 	.word	0xffffffff


	//   ....[6]....
        /*01d4*/ 	.word	0xffffffff


	//   ....[7]....
        /*01d8*/ 	.word	0xffffffff


	//   ....[8]....
        /*01dc*/ 	.word	0xffffffff


	//   ....[9]....
        /*01e0*/ 	.word	0xffffffff


	//   ....[10]....
        /*01e4*/ 	.word	0xffffffff


	//   ....[11]....
        /*01e8*/ 	.word	0xffffffff


	//   ....[12]....
        /*01ec*/ 	.word	0xffffffff


	//   ....[13]....
        /*01f0*/ 	.word	0xffffffff


	//   ....[14]....
        /*01f4*/ 	.word	0xffffffff


	//   ....[15]....
        /*01f8*/ 	.word	0xffffffff


	//   ....[16]....
        /*01fc*/ 	.word	0xffffffff


	//   ....[17]....
        /*0200*/ 	.word	0xffffffff


	//   ....[18]....
        /*0204*/ 	.word	0xffffffff


	//   ....[19]....
        /*0208*/ 	.word	0xffffffff


	//----- nvinfo : EIATTR_COOP_GROUP_INSTR_OFFSETS
	.align		4
.L_3714:
        /*020c*/ 	.byte	0x04, 0x28
        /*020e*/ 	.short	(.L_3716 - .L_3715)


	//   ....[0]....
.L_3715:
        /*0210*/ 	.word	0x0001f250


	//   ....[1]....
        /*0214*/ 	.word	0x0001f280


	//   ....[2]....
        /*0218*/ 	.word	0x0001f330


	//   ....[3]....
        /*021c*/ 	.word	0x0001f350


	//   ....[4]....
        /*0220*/ 	.word	0x0001f370


	//   ....[5]....
        /*0224*/ 	.word	0x0001fe90


	//   ....[6]....
        /*0228*/ 	.word	0x0001feb0


	//   ....[7]....
        /*022c*/ 	.word	0x0001fed0


	//   ....[8]....
        /*0230*/ 	.word	0x0001fef0


	//   ....[9]....
        /*0234*/ 	.word	0x0001ff10


	//   ....[10]....
        /*0238*/ 	.word	0x00021cf0


	//   ....[11]....
        /*023c*/ 	.word	0x00021d50


	//   ....[12]....
        /*0240*/ 	.word	0x00021db0


	//   ....[13]....
        /*0244*/ 	.word	0x00021e10


	//   ....[14]....
        /*0248*/ 	.word	0x00021e70


	//   ....[15]....
        /*024c*/ 	.word	0x00022a60


	//   ....[16]....
        /*0250*/ 	.word	0x00022ac0


	//   ....[17]....
        /*0254*/ 	.word	0x00022b20


	//   ....[18]....
        /*0258*/ 	.word	0x00022b80


	//   ....[19]....
        /*025c*/ 	.word	0x00022be0


	//----- nvinfo : EIATTR_EXIT_INSTR_OFFSETS
	.align		4
.L_3716:
        /*0260*/ 	.byte	0x04, 0x1c
        /*0262*/ 	.short	(.L_3718 - .L_3717)


	//   ....[0]....
.L_3717:
        /*0264*/ 	.word	0x00001930


	//   ....[1]....
        /*0268*/ 	.word	0x00021ca0


	//----- nvinfo : EIATTR_MAX_THREADS
	.align		4
.L_3718:
        /*026c*/ 	.byte	0x04, 0x05
        /*026e*/ 	.short	(.L_3720 - .L_3719)
.L_3719:
        /*0270*/ 	.word	0x00000080
        /*0274*/ 	.word	0x00000001
        /*0278*/ 	.word	0x00000001


	//----- nvinfo : EIATTR_CRS_STACK_SIZE
	.align		4
.L_3720:
        /*027c*/ 	.byte	0x04, 0x1e
        /*027e*/ 	.short	(.L_3722 - .L_3721)
.L_3721:
        /*0280*/ 	.word	0x00000000
.L_3722:


//--------------------- .nv.info._ZN10layer_norm13ln_fwd_kernelINS_13Kernel_traitsI6__halfffffjLj2560ELj1ELj4ELj1ELj16ENS_18Kernel_traits_baseILj2560ES2_ffffjLj128EEEEELb1ELb0ELb0ELb1EEEvNS_9FwdParamsE --------------------------
	.section	.nv.info._ZN10layer_norm13ln_fwd_kernelINS_13Kernel_traitsI6__halfffffjLj2560ELj1ELj4ELj1ELj16ENS_18Kernel_traits_baseILj2560ES2_ffffjLj128EEEEELb1ELb0ELb0ELb1EEEvNS_9FwdParamsE,"",@"SHT_CUDA_INFO"
	.sectionflags	@""
	.align	4


	//----- nvinfo : EIATTR_CUDA_API_VERSION
	.align		4
        /*0000*/ 	.byte	0x04, 0x37
        /*0002*/ 	.short	(.L_3724 - .L_3723)
.L_3723:
        /*0004*/ 	.word	0x00000082


	//----- nvinfo : EIATTR_SW2861232_WAR
	.align		4
.L_3724:
        /*0008*/ 	.byte	0x01, 0x35
	.zero		2


	//----- nvinfo : EIATTR_PARAM_CBANK
	.align		4
        /*000c*/ 	.byte	0x04, 0x0a
        /*000e*/ 	.short	(.L_3726 - .L_3725)
	.align		4
.L_3725:
        /*0010*/ 	.word	index@(.nv.constant0._ZN10layer_norm13ln_fwd_kernelINS_13Kernel_traitsI6__halfffffjLj2560ELj1ELj4ELj1ELj16ENS_18Kernel_traits_baseILj2560ES2_ffffjLj128EEEEELb1ELb0ELb0ELb1EEEvNS_9FwdParamsE)
        /*0014*/ 	.short	0x0160
        /*0016*/ 	.short	0x00e8


	//----- nvinfo : EIATTR_CBANK_PARAM_SIZE
	.align		4
.L_3726:
        /*0018*/ 	.byte	0x03, 0x19
        /*001a*/ 	.short	0x00e8


	//----- nvinfo : EIATTR_KPARAM_INFO
	.align		4
        /*001c*/ 	.byte	0x04, 0x17
        /*001e*/ 	.short	(.L_3728 - .L_3727)
.L_3727:
        /*0020*/ 	.word	0x00000000
        /*0024*/ 	.short	0x0000
        /*0026*/ 	.short	0x0000
        /*0028*/ 	.byte	0x00, 0xf0, 0xa1, 0x03


	//----- nvinfo : EIATTR_MAXREG_COUNT
	.align		4
.L_3728:
        /*002c*/ 	.byte	0x03, 0x1b
        /*002e*/ 	.short	0x00ff


	//----- nvinfo : EIATTR_ANNOTATIONS
	.align		4
        /*0030*/ 	.byte	0x04, 0x55
        /*0032*/ 	.short	(.L_3730 - .L_3729)


	//   ....[0]....
.L_3729:
        /* <DEDUP_REMOVED lines=33> */


	//----- nvinfo : EIATTR_MERCURY_ISA_VERSION
	.align		4
.L_3730:
        /*0234*/ 	.byte	0x03, 0x5f
        /*0236*/ 	.short	0x0000


	//----- nvinfo : EIATTR_COOP_GROUP_MASK_REGIDS
	.align		4
        /*0238*/ 	.byte	0x04, 0x29
        /*023a*/ 	.short	(.L_3732 - .L_3731)


	//   ....[0]....
.L_3731:
        /*023c*/ 	.word	0xffffffff


	//   ....[1]....
        /*0240*/ 	.word	0xffffffff


	//   ....[2]....
        /*0244*/ 	.word	0xffffffff


	//   ....[3]....
        /*0248*/ 	.word	0xffffffff


	//   ....[4]....
        /*024c*/ 	.word	0xffffffff


	//   ....[5]....
        /*0250*/ 	.word	0xffffffff


	//   ....[6]....
        /*0254*/ 	.word	0xffffffff


	//   ....[7]....
        /*0258*/ 	.word	0xffffffff


	//   ....[8]....
        /*025c*/ 	.word	0xffffffff


	//   ....[9]....
        /*0260*/ 	.word	0xffffffff


	//   ....[10]....
        /*0264*/ 	.word	0xffffffff


	//   ....[11]....
        /*0268*/ 	.word	0xffffffff


	//   ....[12]....
        /*026c*/ 	.word	0xffffffff


	//   ....[13]....
        /*0270*/ 	.word	0xffffffff


	//   ....[14]....
        /*0274*/ 	.word	0xffffffff


	//   ....[15]....
        /*0278*/ 	.word	0xffffffff


	//   ....[16]....
        /*027c*/ 	.word	0xffffffff


	//   ....[17]....
        /*0280*/ 	.word	0xffffffff


	//   ....[18]....
        /*0284*/ 	.word	0xffffffff


	//   ....[19]....
        /*0288*/ 	.word	0xffffffff


	//----- nvinfo : EIATTR_COOP_GROUP_INSTR_OFFSETS
	.align		4
.L_3732:
        /*028c*/ 	.byte	0x04, 0x28
        /*028e*/ 	.short	(.L_3734 - .L_3733)


	//   ....[0]....
.L_3733:
        /*0290*/ 	.word	0x0001d840


	//   ....[1]....
        /*0294*/ 	.word	0x0001d870


	//   ....[2]....
        /*0298*/ 	.word	0x0001d890


	//   ....[3]....
        /*029c*/ 	.word	0x0001d8b0


	//   ....[4]....
        /*02a0*/ 	.word	0x0001d8d0


	//   ....[5]....
        /*02a4*/ 	.word	0x0001e300


	//   ....[6]....
        /*02a8*/ 	.word	0x0001e320


	//   ....[7]....
        /*02ac*/ 	.word	0x0001e340


	//   ....[8]....
        /*02b0*/ 	.word	0x0001e360


	//   ....[9]....
        /*02b4*/ 	.word	0x0001e380


	//   ....[10]....
        /*02b8*/ 	.word	0x0001f940


	//   ....[11]....
        /*02bc*/ 	.word	0x0001f9b0


	//   ....[12]....
        /*02c0*/ 	.word	0x0001fa20


	//   ....[13]....
        /*02c4*/ 	.word	0x0001fa90


	//   ....[14]....
        /*02c8*/ 	.word	0x0001fb00


	//   ....[15]....
        /*02cc*/ 	.word	0x00020570


	//   ....[16]....
        /*02d0*/ 	.word	0x000205d0


	//   ....[17]....
        /*02d4*/ 	.word	0x00020630


	//   ....[18]....
        /*02d8*/ 	.word	0x00020690


	//   ....[19]....
        /*02dc*/ 	.word	0x000206f0


	//----- nvinfo : EIATTR_EXIT_INSTR_OFFSETS
	.align		4
.L_3734:
        /*02e0*/ 	.byte	0x04, 0x1c
        /*02e2*/ 	.short	(.L_3736 - .L_3735)


	//   ....[0]....
.L_3735:
        /*02e4*/ 	.word	0x00000a30


	//   ....[1]....
        /*02e8*/ 	.word	0x0001f8e0


	//----- nvinfo : EIATTR_MAX_THREADS
	.align		4
.L_3736:
        /*02ec*/ 	.byte	0x04, 0x05
        /*02ee*/ 	.short	(.L_3738 - .L_3737)
.L_3737:
        /*02f0*/ 	.word	0x00000080
        /*02f4*/ 	.word	0x00000001
        /*02f8*/ 	.word	0x00000001


	//----- nvinfo : EIATTR_CRS_STACK_SIZE
	.align		4
.L_3738:
        /*02fc*/ 	.byte	0x04, 0x1e
        /*02fe*/ 	.short	(.L_3740 - .L_3739)
.L_3739:
        /*0300*/ 	.word	0x00000000
.L_3740:


//--------------------- .nv.info._ZN10layer_norm13ln_fwd_kernelINS_13Kernel_traitsI6__halfffffjLj2560ELj1ELj4ELj1ELj16ENS_18Kernel_traits_baseILj2560ES2_ffffjLj128EEEEELb1ELb0ELb1ELb0EEEvNS_9FwdParamsE --------------------------
	.section	.nv.info._ZN10layer_norm13ln_fwd_kernelINS_13Kernel_traitsI6__halfffffjLj2560ELj1ELj4ELj1ELj16ENS_18Kernel_traits_baseILj2560ES2_ffffjLj128EEEEELb1ELb0ELb1ELb0EEEvNS_9FwdParamsE,"",@"SHT_CUDA_INFO"
	.sectionflags	@""
	.align	4


	//----- nvinfo : EIATTR_CUDA_API_VERSION
	.align		4
        /*0000*/ 	.byte	0x04, 0x37
        /*0002*/ 	.short	(.L_3742 - .L_3741)
.L_3741:
        /*0004*/ 	.word	0x00000082


	//----- nvinfo : EIATTR_SW2861232_WAR
	.align		4
.L_3742:
        /*0008*/ 	.byte	0x01, 0x35
	.zero		2


	//----- nvinfo : EIATTR_PARAM_CBANK
	.align		4
        /*000c*/ 	.byte	0x04, 0x0a
        /*000e*/ 	.short	(.L_3744 - .L_3743)
	.align		4
.L_3743:
        /*0010*/ 	.word	index@(.nv.constant0._ZN10layer_norm13ln_fwd_kernelINS_13Kernel_traitsI6__halfffffjLj2560ELj1ELj4ELj1ELj16ENS_18Kernel_traits_baseILj2560ES2_ffffjLj128EEEEELb1ELb0ELb1ELb0EEEvNS_9FwdParamsE)
        /*0014*/ 	.short	0x0160
        /*0016*/ 	.short	0x00e8


	//----- nvinfo : EIATTR_CBANK_PARAM_SIZE
	.align		4
.L_3744:
        /*0018*/ 	.byte	0x03, 0x19
        /*001a*/ 	.short	0x00e8


	//----- nvinfo : EIATTR_KPARAM_INFO
	.align		4
        /*001c*/ 	.byte	0x04, 0x17
        /*001e*/ 	.short	(.L_3746 - .L_3745)
.L_3745:
        /*0020*/ 	.word	0x00000000
        /*0024*/ 	.short	0x0000
        /*0026*/ 	.short	0x0000
        /*0028*/ 	.byte	0x00, 0xf0, 0xa1, 0x03


	//----- nvinfo : EIATTR_MAXREG_COUNT
	.align		4
.L_3746:
        /*002c*/ 	.byte	0x03, 0x1b
        /*002e*/ 	.short	0x00ff


	//----- nvinfo : EIATTR_ANNOTATIONS
	.align		4
        /*0030*/ 	.byte	0x04, 0x55
        /*0032*/ 	.short	(.L_3748 - .L_3747)


	//   ....[0]....
.L_3747:
        /* <DEDUP_REMOVED lines=37> */


	//----- nvinfo : EIATTR_MERCURY_ISA_VERSION
	.align		4
.L_3748:
        /*0274*/ 	.byte	0x03, 0x5f
        /*0276*/ 	.short	0x0000


	//----- nvinfo : EIATTR_COOP_GROUP_MASK_REGIDS
	.align		4
        /*0278*/ 	.byte	0x04, 0x29
        /*027a*/ 	.short	(.L_3750 - .L_3749)


	//   ....[0]....
.L_3749:
        /*027c*/ 	.word	0xffffffff


	//   ....[1]....
        /*0280*/ 	.word	0xffffffff


	//   ....[2]....
        /*0284*/ 	.word	0xffffffff


	//   ....[3]....
        /*0288*/ 	.word	0xffffffff


	//   ....[4]....
        /*028c*/ 	.word	0xffffffff


	//   ....[5]....
        /*0290*/ 	.word	0xffffffff


	//   ....[6]....
        /*0294*/ 	.word	0xffffffff


	//   ....[7]....
        /*0298*/ 	.word	0xffffffff


	//   ....[8]....
        /*029c*/ 	.word	0xffffffff


	//   ....[9]....
        /*02a0*/ 	.word	0xffffffff


	//   ....[10]....
        /*02a4*/ 	.word	0xffffffff


	//   ....[11]....
        /*02a8*/ 	.word	0xffffffff


	//   ....[12]....
        /*02ac*/ 	.word	0xffffffff


	//   ....[13]....
        /*02b0*/ 	.word	0xffffffff


	//   ....[14]....
        /*02b4*/ 	.word	0xffffffff


	//   ....[15]....
        /*02b8*/ 	.word	0xffffffff


	//   ....[16]....
        /*02bc*/ 	.word	0xffffffff


	//   ....[17]....
        /*02c0*/ 	.word	0xffffffff


	//   ....[18]....
        /*02c4*/ 	.word	0xffffffff


	//   ....[19]....
        /*02c8*/ 	.word	0xffffffff


	//----- nvinfo : EIATTR_COOP_GROUP_INSTR_OFFSETS
	.align		4
.L_3750:
        /*02cc*/ 	.byte	0x04, 0x28
        /*02ce*/ 	.short	(.L_3752 - .L_3751)


	//   ....[0]....
.L_3751:
        /*02d0*/ 	.word	0x00022a40


	//   ....[1]....
        /*02d4*/ 	.word	0x00022a70


	//   ....[2]....
        /*02d8*/ 	.word	0x00022b20


	//   ....[3]....
        /*02dc*/ 	.word	0x00022b40


	//   ....[4]....
        /*02e0*/ 	.word	0x00022b60


	//   ....[5]....
        /*02e4*/ 	.word	0x00023670


	//   ....[6]....
        /*02e8*/ 	.word	0x00023690


	//   ....[7]....
        /*02ec*/ 	.word	0x000236b0


	//   ....[8]....
        /*02f0*/ 	.word	0x000236d0


	//   ....[9]....
        /*02f4*/ 	.word	0x000236f0


	//   ....[10]....
        /*02f8*/ 	.word	0x00025660


	//   ....[11]....
        /*02fc*/ 	.word	0x000256d0


	//   ....[12]....
        /*0300*/ 	.word	0x00025740


	//   ....[13]....
        /*0304*/ 	.word	0x000257b0


	//   ....[14]....
        /*0308*/ 	.word	0x00025820


	//   ....[15]....
        /*030c*/ 	.word	0x00026400


	//   ....[16]....
        /*0310*/ 	.word	0x00026460


	//   ....[17]....
        /*0314*/ 	.word	0x000264c0


	//   ....[18]....
        /*0318*/ 	.word	0x00026520


	//   ....[19]....
        /*031c*/ 	.word	0x00026580


	//----- nvinfo : EIATTR_EXIT_INSTR_OFFSETS
	.align		4
.L_3752:
        /*0320*/ 	.byte	0x04, 0x1c
        /*0322*/ 	.short	(.L_3754 - .L_3753)


	//   ....[0]....
.L_3753:
        /*0324*/ 	.word	0x00001930


	//   ....[1]....
        /*0328*/ 	.word	0x00025600


	//----- nvinfo : EIATTR_MAX_THREADS
	.align		4
.L_3754:
        /*032c*/ 	.byte	0x04, 0x05
        /*032e*/ 	.short	(.L_3756 - .L_3755)
.L_3755:
        /*0330*/ 	.word	0x00000080
        /*0334*/ 	.word	0x00000001
        /*0338*/ 	.word	0x00000001


	//----- nvinfo : EIATTR_CRS_STACK_SIZE
	.align		4
.L_3756:
        /*033c*/ 	.byte	0x04, 0x1e
        /*033e*/ 	.short	(.L_3758 - .L_3757)
.L_3757:
        /*0340*/ 	.word	0x00000000
.L_3758:


//--------------------- .nv.info._ZN10layer_norm13ln_fwd_kernelINS_13Kernel_traitsI6__halfffffjLj2560ELj1ELj4ELj1ELj16ENS_18Kernel_traits_baseILj2560ES2_ffffjLj128EEEEELb1ELb0ELb1ELb1EEEvNS_9FwdParamsE --------------------------
	.section	.nv.info._ZN10layer_norm13ln_fwd_kernelINS_13Kernel_traitsI6__halfffffjLj2560ELj1ELj4ELj1ELj16ENS_18Kernel_traits_baseILj2560ES2_ffffjLj128EEEEELb1ELb0ELb1ELb1EEEvNS_9FwdParamsE,"",@"SHT_CUDA_INFO"
	.sectionflags	@""
	.align	4


	//----- nvinfo : EIATTR_CUDA_API_VERSION
	.align		4
        /*0000*/ 	.byte	0x04, 0x37
        /*0002*/ 	.short	(.L_3760 - .L_3759)
.L_3759:
        /*0004*/ 	.word	0x00000082


	//----- nvinfo : EIATTR_SW2861232_WAR
	.align		4
.L_3760:
        /*0008*/ 	.byte	0x01, 0x35
	.zero		2


	//----- nvinfo : EIATTR_PARAM_CBANK
	.align		4
        /*000c*/ 	.byte	0x04, 0x0a
        /*000e*/ 	.short	(.L_3762 - .L_3761)
	.align		4
.L_3761:
        /*0010*/ 	.word	index@(.nv.constant0._ZN10layer_norm13ln_fwd_kernelINS_13Kernel_traitsI6__halfffffjLj2560ELj1ELj4ELj1ELj16ENS_18Kernel_traits_baseILj2560ES2_ffffjLj128EEEEELb1ELb0ELb1ELb1EEEvNS_9FwdParamsE)
        /*0014*/ 	.short	0x0160
        /*0016*/ 	.short	0x00e8


	//----- nvinfo : EIATTR_CBANK_PARAM_SIZE
	.align		4
.L_3762:
        /*0018*/ 	.byte	0x03, 0x19
        /*001a*/ 	.short	0x00e8


	//----- nvinfo : EIATTR_KPARAM_INFO
	.align		4
        /*001c*/ 	.byte	0x04, 0x17
        /*001e*/ 	.short	(.L_3764 - .L_3763)
.L_3763:
        /*0020*/ 	.word	0x00000000
        /*0024*/ 	.short	0x0000
        /*0026*/ 	.short	0x0000
        /*0028*/ 	.byte	0x00, 0xf0, 0xa1, 0x03


	//----- nvinfo : EIATTR_MAXREG_COUNT
	.align		4
.L_3764:
        /*002c*/ 	.byte	0x03, 0x1b
        /*002e*/ 	.short	0x00ff


	//----- nvinfo : EIATTR_ANNOTATIONS
	.align		4
        /*0030*/ 	.byte	0x04, 0x55
        /*0032*/ 	.short	(.L_3766 - .L_3765)


	//   ....[0]....
.L_3765:
        /* <DEDUP_REMOVED lines=20> */


	//----- nvinfo : EIATTR_MERCURY_ISA_VERSION
	.align		4
.L_3766:
        /*0164*/ 	.byte	0x03, 0x5f
        /*0166*/ 	.short	0x0000


	//----- nvinfo : EIATTR_COOP_GROUP_MASK_REGIDS
	.align		4
        /*0168*/ 	.byte	0x04, 0x29
        /*016a*/ 	.short	(.L_3768 - .L_3767)


	//   ....[0]....
.L_3767:
        /*016c*/ 	.word	0xffffffff


	//   ....[1]....
        /*0170*/ 	.word	0xffffffff


	//   ....[2]....
        /*0174*/ 	.word	0xffffffff


	//   ....[3]....
        /*0178*/ 	.word	0xffffffff


	//   ....[4]....
        /*017c*/ 	.word	0xffffffff


	//   ....[5]....
        /*0180*/ 	.word	0xffffffff


	//   ....[6]....
        /*0184*/ 	.word	0xffffffff


	//   ....[7]....
        /*0188*/ 	.word	0xffffffff


	//   ....[8]....
        /*018c*/ 	.word	0xffffffff


	//   ....[9]....
        /*0190*/ 	.word	0xffffffff


	//   ....[10]....
        /*0194*/ 	.word	0xffffffff


	//   ....[11]....
        /*0198*/ 	.word	0xffffffff


	//   ....[12]....
        /*019c*/ 	.word	0xffffffff


	//   ....[13]....
        /*01a0*/ 	.word	0xffffffff


	//   ....[14]....
        /*01a4*/ 	.word	0xffffffff


	//   ....[15]....
        /*01a8*/ 	.word	0xffffffff


	//   ....[16]....
        /*01ac*/ 	.word	0xffffffff


	//   ....[17]....
        /*01b0*/ 	.word	0xffffffff


	//   ....[18]....
        /*01b4*/ 	.word	0xffffffff


	//   ....[19]....
        /*01b8*/ 	.word	0xffffffff


	//----- nvinfo : EIATTR_COOP_GROUP_INSTR_OFFSETS
	.align		4
.L_3768:
        /*01bc*/ 	.byte	0x04, 0x28
        /*01be*/ 	.short	(.L_3770 - .L_3769)


	//   ....[0]....
.L_3769:
        /*01c0*/ 	.word	0x00020c20


	//   ....[1]....
        /*01c4*/ 	.word	0x00020c50


	//   ....[2]....
        /*01c8*/ 	.word	0x00020c70


	//   ....[3]....
        /*01cc*/ 	.word	0x00020c90


	//   ....[4]....
        /*01d0*/ 	.word	0x00020cb0


	//   ....[5]....
        /*01d4*/ 	.word	0x000216e0


	//   ....[6]....
        /*01d8*/ 	.word	0x00021700


	//   ....[7]....
        /*01dc*/ 	.word	0x00021720


	//   ....[8]....
        /*01e0*/ 	.word	0x00021740


	//   ....[9]....
        /*01e4*/ 	.word	0x00021760


	//   ....[10]....
        /*01e8*/ 	.word	0x00022db0


	//   ....[11]....
        /*01ec*/ 	.word	0x00022e10


	//   ....[12]....
        /*01f0*/ 	.word	0x00022e70


	//   ....[13]....
        /*01f4*/ 	.word	0x00022ed0


	//   ....[14]....
        /*01f8*/ 	.word	0x00022f30


	//   ....[15]....
        /*01fc*/ 	.word	0x000239a0


	//   ....[16]....
        /*0200*/ 	.word	0x00023a00


	//   ....[17]....
        /*0204*/ 	.word	0x00023a60


	//   ....[18]....
        /*0208*/ 	.word	0x00023ac0


	//   ....[19]....
        /*020c*/ 	.word	0x00023b20


	//----- nvinfo : EIATTR_EXIT_INSTR_OFFSETS
	.align		4
.L_3770:
        /*0210*/ 	.byte	0x04, 0x1c
        /*0212*/ 	.short	(.L_3772 - .L_3771)


	//   ....[0]....
.L_3771:
        /*0214*/ 	.word	0x00000a30


	//   ....[1]....
        /*0218*/ 	.word	0x00022d60


	//----- nvinfo : EIATTR_MAX_THREADS
	.align		4
.L_3772:
        /*021c*/ 	.byte	0x04, 0x05
        /*021e*/ 	.short	(.L_3774 - .L_3773)
.L_3773:
        /*0220*/ 	.word	0x00000080
        /*0224*/ 	.word	0x00000001
        /*0228*/ 	.word	0x00000001


	//----- nvinfo : EIATTR_CRS_STACK_SIZE
	.align		4
.L_3774:
        /*022c*/ 	.byte	0x04, 0x1e
        /*022e*/ 	.short	(.L_3776 - .L_3775)
.L_3775:
        /*0230*/ 	.word	0x00000000
.L_3776:


//--------------------- .nv.info._ZN10layer_norm13ln_fwd_kernelINS_13Kernel_traitsI6__halfffffjLj2560ELj1ELj4ELj1ELj16ENS_18Kernel_traits_baseILj2560ES2_ffffjLj128EEEEELb1ELb1ELb0ELb0EEEvNS_9FwdParamsE --------------------------
	.section	.nv.info._ZN10layer_norm13ln_fwd_kernelINS_13Kernel_traitsI6__halfffffjLj2560ELj1ELj4ELj1ELj16ENS_18Kernel_traits_baseILj2560ES2_ffffjLj128EEEEELb1ELb1ELb0ELb0EEEvNS_9FwdParamsE,"",@"SHT_CUDA_INFO"
	.sectionflags	@""
	.align	4


	//----- nvinfo : EIATTR_CUDA_API_VERSION
	.align		4
        /*0000*/ 	.byte	0x04, 0x37
        /*0002*/ 	.short	(.L_3778 - .L_3777)
.L_3777:
        /*0004*/ 	.word	0x00000082


	//----- nvinfo : EIATTR_SW2861232_WAR
	.align		4
.L_3778:
        /*0008*/ 	.byte	0x01, 0x35
	.zero		2


	//----- nvinfo : EIATTR_PARAM_CBANK
	.align		4
        /*000c*/ 	.byte	0x04, 0x0a
        /*000e*/ 	.short	(.L_3780 - .L_3779)
	.align		4
.L_3779:
        /*0010*/ 	.word	index@(.nv.constant0._ZN10layer_norm13ln_fwd_kernelINS_13Kernel_traitsI6__halfffffjLj2560ELj1ELj4ELj1ELj16ENS_18Kernel_traits_baseILj2560ES2_ffffjLj128EEEEELb1ELb1ELb0ELb0EEEvNS_9FwdParamsE)
        /*0014*/ 	.short	0x0160
        /*0016*/ 	.short	0x00e8


	//----- nvinfo : EIATTR_CBANK_PARAM_SIZE
	.align		4
.L_3780:
        /*0018*/ 	.byte	0x03, 0x19
        /*001a*/ 	.short	0x00e8


	//----- nvinfo : EIATTR_KPARAM_INFO
	.align		4
        /*001c*/ 	.byte	0x04, 0x17
        /*001e*/ 	.short	(.L_3782 - .L_3781)
.L_3781:
        /*0020*/ 	.word	0x00000000
        /*0024*/ 	.short	0x0000
        /*0026*/ 	.short	0x0000
        /*0028*/ 	.byte	0x00, 0xf0, 0xa1, 0x03


	//----- nvinfo : EIATTR_MAXREG_COUNT
	.align		4
.L_3782:
        /*002c*/ 	.byte	0x03, 0x1b
        /*002e*/ 	.short	0x00ff


	//----- nvinfo : EIATTR_ANNOTATIONS
	.align		4
        /*0030*/ 	.byte	0x04, 0x55
        /*0032*/ 	.short	(.L_3784 - .L_3783)


	//   ....[0]....
.L_3783:
        /* <DEDUP_REMOVED lines=120> */


	//----- nvinfo : EIATTR_MERCURY_ISA_VERSION
	.align		4
.L_3784:
        /*07a4*/ 	.byte	0x03, 0x5f
        /*07a6*/ 	.short	0x0000


	//----- nvinfo : EIATTR_COOP_GROUP_MASK_REGIDS
	.align		4
        /*07a8*/ 	.byte	0x04, 0x29
        /*07aa*/ 	.short	(.L_3786 - .L_3785)


	//   ....[0]....
.L_3785:
        /*07ac*/ 	.word	0xffffffff


	//   ....[1]....
        /*07b0*/ 	.word	0xffffffff


	//   ....[2]....
        /*07b4*/ 	.word	0xffffffff


	//   ....[3]....
        /*07b8*/ 	.word	0xffffffff


	//   ....[4]....
        /*07bc*/ 	.word	0xffffffff


	//   ....[5]....
        /*07c0*/ 	.word	0xffffffff


	//   ....[6]....
        /*07c4*/ 	.word	0xffffffff


	//   ....[7]....
        /*07c8*/ 	.word	0xffffffff


	//   ....[8]....
        /*07cc*/ 	.word	0xffffffff


	//   ....[9]....
        /*07d0*/ 	.word	0xffffffff


	//   ....[10]....
        /*07d4*/ 	.word	0xffffffff


	//   ....[11]....
        /*07d8*/ 	.word	0xffffffff


	//   ....[12]....
        /*07dc*/ 	.word	0xffffffff


	//   ....[13]....
        /*07e0*/ 	.word	0xffffffff


	//   ....[14]....
        /*07e4*/ 	.word	0xffffffff


	//   ....[15]....
        /*07e8*/ 	.word	0xffffffff


	//   ....[16]....
        /*07ec*/ 	.word	0xffffffff


	//   ....[17]....
        /*07f0*/ 	.word	0xffffffff


	//   ....[18]....
        /*07f4*/ 	.word	0xffffffff


	//   ....[19]....
        /*07f8*/ 	.word	0xffffffff


	//----- nvinfo : EIATTR_COOP_GROUP_INSTR_OFFSETS
	.align		4
.L_3786:
        /*07fc*/ 	.byte	0x04, 0x28
        /*07fe*/ 	.short	(.L_3788 - .L_3787)


	//   ....[0]....
.L_3787:
        /*0800*/ 	.word	0x00020af0


	//   ....[1]....
        /*0804*/ 	.word	0x00020b20


	//   ....[2]....
        /*0808*/ 	.word	0x00020bd0


	//   ....[3]....
        /*080c*/ 	.word	0x00020bf0


	//   ....[4]....
        /*0810*/ 	.word	0x00020c10


	//   ....[5]....
        /*0814*/ 	.word	0x00021730


	//   ....[6]....
        /*0818*/ 	.word	0x00021750


	//   ....[7]....
        /*081c*/ 	.word	0x00021770


	//   ....[8]....
        /*0820*/ 	.word	0x00021790


	//   ....[9]....
        /*0824*/ 	.word	0x000217b0


	//   ....[10]....
        /*0828*/ 	.word	0x00023670


	//   ....[11]....
        /*082c*/ 	.word	0x000236d0


	//   ....[12]....
        /*0830*/ 	.word	0x00023730


	//   ....[13]....
        /*0834*/ 	.word	0x00023790


	//   ....[14]....
        /*0838*/ 	.word	0x000237f0


	//   ....[15]....
        /*083c*/ 	.word	0x000243e0


	//   ....[16]....
        /*0840*/ 	.word	0x00024440


	//   ....[17]....
        /*0844*/ 	.word	0x000244a0


	//   ....[18]....
        /*0848*/ 	.word	0x00024500


	//   ....[19]....
        /*084c*/ 	.word	0x00024560


	//----- nvinfo : EIATTR_EXIT_INSTR_OFFSETS
	.align		4
.L_3788:
        /*0850*/ 	.byte	0x04, 0x1c
        /*0852*/ 	.short	(.L_3790 - .L_3789)


	//   ....[0]....
.L_3789:
        /*0854*/ 	.word	0x00001cf0


	//   ....[1]....
        /*0858*/ 	.word	0x00023620


	//----- nvinfo : EIATTR_MAX_THREADS
	.align		4
.L_3790:
        /*085c*/ 	.byte	0x04, 0x05
        /*085e*/ 	.short	(.L_3792 - .L_3791)
.L_3791:
        /*0860*/ 	.word	0x00000080
        /*0864*/ 	.word	0x00000001
        /*0868*/ 	.word	0x00000001


	//----- nvinfo : EIATTR_CRS_STACK_SIZE
	.align		4
.L_3792:
        /*086c*/ 	.byte	0x04, 0x1e
        /*086e*/ 	.short	(.L_3794 - .L_3793)
.L_3793:
        /*0870*/ 	.word	0x00000000
.L_3794:


//--------------------- .nv.info._ZN10layer_norm13ln_fwd_kernelINS_13Kernel_traitsI6__halfffffjLj2560ELj1ELj4ELj1ELj16ENS_18Kernel_traits_baseILj2560ES2_ffffjLj128EEEEELb1ELb1ELb0ELb1EEEvNS_9FwdParamsE --------------------------
	.section	.nv.info._ZN10layer_norm13ln_fwd_kernelINS_13Kernel_traitsI6__halfffffjLj2560ELj1ELj4ELj1ELj16ENS_18Kernel_traits_baseILj2560ES2_ffffjLj128EEEEELb1ELb1ELb0ELb1EEEvNS_9FwdParamsE,"",@"SHT_CUDA_INFO"
	.sectionflags	@""
	.align	4


	//----- nvinfo : EIATTR_CUDA_API_VERSION
	.align		4
        /*0000*/ 	.byte	0x04, 0x37
        /*0002*/ 	.short	(.L_3796 - .L_3795)
.L_3795:
        /*0004*/ 	.word	0x00000082


	//----- nvinfo : EIATTR_SW2861232_WAR
	.align		4
.L_3796:
        /*0008*/ 	.byte	0x01, 0x35
	.zero		2


	//----- nvinfo : EIATTR_PARAM_CBANK
	.align		4
        /*000c*/ 	.byte	0x04, 0x0a
        /*000e*/ 	.short	(.L_3798 - .L_3797)
	.align		4
.L_3797:
        /*0010*/ 	.word	index@(.nv.constant0._ZN10layer_norm13ln_fwd_kernelINS_13Kernel_traitsI6__halfffffjLj2560ELj1ELj4ELj1ELj16ENS_18Kernel_traits_baseILj2560ES2_ffffjLj128EEEEELb1ELb1ELb0ELb1EEEvNS_9FwdParamsE)
        /*0014*/ 	.short	0x0160
        /*0016*/ 	.short	0x00e8


	//----- nvinfo : EIATTR_CBANK_PARAM_SIZE
	.align		4
.L_3798:
        /*0018*/ 	.byte	0x03, 0x19
        /*001a*/ 	.short	0x00e8


	//----- nvinfo : EIATTR_KPARAM_INFO
	.align		4
        /*001c*/ 	.byte	0x04, 0x17
        /*001e*/ 	.short	(.L_3800 - .L_3799)
.L_3799:
        /*0020*/ 	.word	0x00000000
        /*0024*/ 	.short	0x0000
        /*0026*/ 	.short	0x0000
        /*0028*/ 	.byte	0x00, 0xf0, 0xa1, 0x03


	//----- nvinfo : EIATTR_MAXREG_COUNT
	.align		4
.L_3800:
        /*002c*/ 	.byte	0x03, 0x1b
        /*002e*/ 	.short	0x00ff


	//----- nvinfo : EIATTR_ANNOTATIONS
	.align		4
        /*0030*/ 	.byte	0x04, 0x55
        /*0032*/ 	.short	(.L_3802 - .L_3801)


	//   ....[0]....
.L_3801:
        /* <DEDUP_REMOVED lines=112> */


	//----- nvinfo : EIATTR_MERCURY_ISA_VERSION
	.align		4
.L_3802:
        /*0724*/ 	.byte	0x03, 0x5f
        /*0726*/ 	.short	0x0000


	//----- nvinfo : EIATTR_COOP_GROUP_MASK_REGIDS
	.align		4
        /*0728*/ 	.byte	0x04, 0x29
        /*072a*/ 	.short	(.L_3804 - .L_3803)


	//   ....[0]....
.L_3803:
        /*072c*/ 	.word	0xffffffff


	//   ....[1]....
        /*0730*/ 	.word	0xffffffff


	//   ....[2]....
        /*0734*/ 	.word	0xffffffff


	//   ....[3]....
        /*0738*/ 	.word	0xffffffff


	//   ....[4]....
        /*073c*/ 	.word	0xffffffff


	//   ....[5]....
        /*0740*/ 	.word	0xffffffff


	//   ....[6]....
        /*0744*/ 	.word	0xffffffff


	//   ....[7]....
        /*0748*/ 	.word	0xffffffff


	//   ....[8]....
        /*074c*/ 	.word	0xffffffff


	//   ....[9]....
        /*0750*/ 	.word	0xffffffff


	//   ....[10]....
        /*0754*/ 	.word	0xffffffff


	//   ....[11]....
        /*0758*/ 	.word	0xffffffff


	//   ....[12]....
        /*075c*/ 	.word	0xffffffff


	//   ....[13]....
        /*0760*/ 	.word	0xffffffff


	//   ....[14]....
        /*0764*/ 	.word	0xffffffff


	//   ....[15]....
        /*0768*/ 	.word	0xffffffff


	//   ....[16]....
        /*076c*/ 	.word	0xffffffff


	//   ....[17]....
        /*0770*/ 	.word	0xffffffff


	//   ....[18]....
        /*0774*/ 	.word	0xffffffff


	//   ....[19]....
        /*0778*/ 	.word	0xffffffff


	//----- nvinfo : EIATTR_COOP_GROUP_INSTR_OFFSETS
	.align		4
.L_3804:
        /*077c*/ 	.byte	0x04, 0x28
        /*077e*/ 	.short	(.L_3806 - .L_3805)


	//   ....[0]....
.L_3805:
        /*0780*/ 	.word	0x0001f240


	//   ....[1]....
        /*0784*/ 	.word	0x0001f270


	//   ....[2]....
        /*0788*/ 	.word	0x0001f290


	//   ....[3]....
        /*078c*/ 	.word	0x0001f2b0


	//   ....[4]....
        /*0790*/ 	.word	0x0001f2d0


	//   ....[5]....
        /*0794*/ 	.word	0x0001fd00


	//   ....[6]....
        /*0798*/ 	.word	0x0001fd20


	//   ....[7]....
        /*079c*/ 	.word	0x0001fd40


	//   ....[8]....
        /*07a0*/ 	.word	0x0001fd60


	//   ....[9]....
        /*07a4*/ 	.word	0x0001fd80


	//   ....[10]....
        /*07a8*/ 	.word	0x00021340


	//   ....[11]....
        /*07ac*/ 	.word	0x000213a0


	//   ....[12]....
        /*07b0*/ 	.word	0x00021400


	//   ....[13]....
        /*07b4*/ 	.word	0x00021460


	//   ....[14]....
        /*07b8*/ 	.word	0x000214c0


	//   ....[15]....
        /*07bc*/ 	.word	0x00021f30


	//   ....[16]....
        /*07c0*/ 	.word	0x00021f90


	//   ....[17]....
        /*07c4*/ 	.word	0x00021ff0


	//   ....[18]....
        /*07c8*/ 	.word	0x00022050


	//   ....[19]....
        /*07cc*/ 	.word	0x000220b0


	//----- nvinfo : EIATTR_EXIT_INSTR_OFFSETS
	.align		4
.L_3806:
        /*07d0*/ 	.byte	0x04, 0x1c
        /*07d2*/ 	.short	(.L_3808 - .L_3807)


	//   ....[0]....
.L_3807:
        /*07d4*/ 	.word	0x00000a50


	//   ....[1]....
        /*07d8*/ 	.word	0x000212f0


	//----- nvinfo : EIATTR_MAX_THREADS
	.align		4
.L_3808:
        /*07dc*/ 	.byte	0x04, 0x05
        /*07de*/ 	.short	(.L_3810 - .L_3809)
.L_3809:
        /*07e0*/ 	.word	0x00000080
        /*07e4*/ 	.word	0x00000001
        /*07e8*/ 	.word	0x00000001


	//----- nvinfo : EIATTR_CRS_STACK_SIZE
	.align		4
.L_3810:
        /*07ec*/ 	.byte	0x04, 0x1e
        /*07ee*/ 	.short	(.L_3812 - .L_3811)
.L_3811:
        /*07f0*/ 	.word	0x00000000
.L_3812:


//--------------------- .nv.info._ZN10layer_norm13ln_fwd_kernelINS_13Kernel_traitsI6__halfffffjLj2560ELj1ELj4ELj1ELj16ENS_18Kernel_traits_baseILj2560ES2_ffffjLj128EEEEELb1ELb1ELb1ELb0EEEvNS_9FwdParamsE --------------------------
	.section	.nv.info._ZN10layer_norm13ln_fwd_kernelINS_13Kernel_traitsI6__halfffffjLj2560ELj1ELj4ELj1ELj16ENS_18Kernel_traits_baseILj2560ES2_ffffjLj128EEEEELb1ELb1ELb1ELb0EEEvNS_9FwdParamsE,"",@"SHT_CUDA_INFO"
	.sectionflags	@""
	.align	4


	//----- nvinfo : EIATTR_CUDA_API_VERSION
	.align		4
        /*0000*/ 	.byte	0x04, 0x37
        /*0002*/ 	.short	(.L_3814 - .L_3813)
.L_3813:
        /*0004*/ 	.word	0x00000082


	//----- nvinfo : EIATTR_SW2861232_WAR
	.align		4
.L_3814:
        /*0008*/ 	.byte	0x01, 0x35
	.zero		2


	//----- nvinfo : EIATTR_PARAM_CBANK
	.align		4
        /*000c*/ 	.byte	0x04, 0x0a
        /*000e*/ 	.short	(.L_3816 - .L_3815)
	.align		4
.L_3815:
        /*0010*/ 	.word	index@(.nv.constant0._ZN10layer_norm13ln_fwd_kernelINS_13Kernel_traitsI6__halfffffjLj2560ELj1ELj4ELj1ELj16ENS_18Kernel_traits_baseILj2560ES2_ffffjLj128EEEEELb1ELb1ELb1ELb0EEEvNS_9FwdParamsE)
        /*0014*/ 	.short	0x0160
        /*0016*/ 	.short	0x00e8


	//----- nvinfo : EIATTR_CBANK_PARAM_SIZE
	.align		4
.L_3816:
        /*0018*/ 	.byte	0x03, 0x19
        /*001a*/ 	.short	0x00e8


	//----- nvinfo : EIATTR_KPARAM_INFO
	.align		4
        /*001c*/ 	.byte	0x04, 0x17
        /*001e*/ 	.short	(.L_3818 - .L_3817)
.L_3817:
        /*0020*/ 	.word	0x00000000
        /*0024*/ 	.short	0x0000
        /*0026*/ 	.short	0x0000
        /*0028*/ 	.byte	0x00, 0xf0, 0xa1, 0x03


	//----- nvinfo : EIATTR_MAXREG_COUNT
	.align		4
.L_3818:
        /*002c*/ 	.byte	0x03, 0x1b
        /*002e*/ 	.short	0x00ff


	//----- nvinfo : EIATTR_ANNOTATIONS
	.align		4
        /*0030*/ 	.byte	0x04, 0x55
        /*0032*/ 	.short	(.L_3820 - .L_3819)


	//   ....[0]....
.L_3819:
        /* <DEDUP_REMOVED lines=125> */


	//----- nvinfo : EIATTR_MERCURY_ISA_VERSION
	.align		4
.L_3820:
        /*07f4*/ 	.byte	0x03, 0x5f
        /*07f6*/ 	.short	0x0000


	//----- nvinfo : EIATTR_COOP_GROUP_MASK_REGIDS
	.align		4
        /*07f8*/ 	.byte	0x04, 0x29
        /*07fa*/ 	.short	(.L_3822 - .L_3821)


	//   ....[0]....
.L_3821:
        /*07fc*/ 	.word	0xffffffff


	//   ....[1]....
        /*0800*/ 	.word	0xffffffff


	//   ....[2]....
        /*0804*/ 	.word	0xffffffff


	//   ....[3]....
        /*0808*/ 	.word	0xffffffff


	//   ....[4]....
        /*080c*/ 	.word	0xffffffff


	//   ....[5]....
        /*0810*/ 	.word	0xffffffff


	//   ....[6]....
        /*0814*/ 	.word	0xffffffff


	//   ....[7]....
        /*0818*/ 	.word	0xffffffff


	//   ....[8]....
        /*081c*/ 	.word	0xffffffff


	//   ....[9]....
        /*0820*/ 	.word	0xffffffff


	//   ....[10]....
        /*0824*/ 	.word	0xffffffff


	//   ....[11]....
        /*0828*/ 	.word	0xffffffff


	//   ....[12]....
        /*082c*/ 	.word	0xffffffff


	//   ....[13]....
        /*0830*/ 	.word	0xffffffff


	//   ....[14]....
        /*0834*/ 	.word	0xffffffff


	//   ....[15]....
        /*0838*/ 	.word	0xffffffff


	//   ....[16]....
        /*083c*/ 	.word	0xffffffff


	//   ....[17]....
        /*0840*/ 	.word	0xffffffff


	//   ....[18]....
        /*0844*/ 	.word	0xffffffff


	//   ....[19]....
        /*0848*/ 	.word	0xffffffff


	//----- nvinfo : EIATTR_COOP_GROUP_INSTR_OFFSETS
	.align		4
.L_3822:
        /*084c*/ 	.byte	0x04, 0x28
        /*084e*/ 	.short	(.L_3824 - .L_3823)


	//   ....[0]....
.L_3823:
        /*0850*/ 	.word	0x000246b0


	//   ....[1]....
        /*0854*/ 	.word	0x000246e0


	//   ....[2]....
        /*0858*/ 	.word	0x00024790


	//   ....[3]....
        /*085c*/ 	.word	0x000247b0


	//   ....[4]....
        /*0860*/ 	.word	0x000247d0


	//   ....[5]....
        /*0864*/ 	.word	0x000252e0


	//   ....[6]....
        /*0868*/ 	.word	0x00025300


	//   ....[7]....
        /*086c*/ 	.word	0x00025320


	//   ....[8]....
        /*0870*/ 	.word	0x00025340


	//   ....[9]....
        /*0874*/ 	.word	0x00025360


	//   ....[10]....
        /*0878*/ 	.word	0x000272c0


	//   ....[11]....
        /*087c*/ 	.word	0x00027330


	//   ....[12]....
        /*0880*/ 	.word	0x000273a0


	//   ....[13]....
        /*0884*/ 	.word	0x00027410


	//   ....[14]....
        /*0888*/ 	.word	0x00027480


	//   ....[15]....
        /*088c*/ 	.word	0x00028060


	//   ....[16]....
        /*0890*/ 	.word	0x000280c0


	//   ....[17]....
        /*0894*/ 	.word	0x00028120


	//   ....[18]....
        /*0898*/ 	.word	0x00028180


	//   ....[19]....
        /*089c*/ 	.word	0x000281e0


	//----- nvinfo : EIATTR_EXIT_INSTR_OFFSETS
	.align		4
.L_3824:
        /*08a0*/ 	.byte	0x04, 0x1c
        /*08a2*/ 	.short	(.L_3826 - .L_3825)


	//   ....[0]....
.L_3825:
        /*08a4*/ 	.word	0x00001cf0


	//   ....[1]....
        /*08a8*/ 	.word	0x00027260


	//----- nvinfo : EIATTR_MAX_THREADS
	.align		4
.L_3826:
        /*08ac*/ 	.byte	0x04, 0x05
        /*08ae*/ 	.short	(.L_3828 - .L_3827)
.L_3827:
        /*08b0*/ 	.word	0x00000080
        /*08b4*/ 	.word	0x00000001
        /*08b8*/ 	.word	0x00000001


	//----- nvinfo : EIATTR_CRS_STACK_SIZE
	.align		4
.L_3828:
        /*08bc*/ 	.byte	0x04, 0x1e
        /*08be*/ 	.short	(.L_3830 - .L_3829)
.L_3829:
        /*08c0*/ 	.word	0x00000000
.L_3830:


//--------------------- .nv.info._ZN10layer_norm13ln_fwd_kernelINS_13Kernel_traitsI6__halfffffjLj2560ELj1ELj4ELj1ELj16ENS_18Kernel_traits_baseILj2560ES2_ffffjLj128EEEEELb1ELb1ELb1ELb1EEEvNS_9FwdParamsE --------------------------
	.section	.nv.info._ZN10layer_norm13ln_fwd_kernelINS_13Kernel_traitsI6__halfffffjLj2560ELj1ELj4ELj1ELj16ENS_18Kernel_traits_baseILj2560ES2_ffffjLj128EEEEELb1ELb1ELb1ELb1EEEvNS_9FwdParamsE,"",@"SHT_CUDA_INFO"
	.sectionflags	@""
	.align	4


	//----- nvinfo : EIATTR_CUDA_API_VERSION
	.align		4
        /*0000*/ 	.byte	0x04, 0x37
        /*0002*/ 	.short	(.L_3832 - .L_3831)
.L_3831:
        /*0004*/ 	.word	0x00000082


	//----- nvinfo : EIATTR_SW2861232_WAR
	.align		4
.L_3832:
        /*0008*/ 	.byte	0x01, 0x35
	.zero		2


	//----- nvinfo : EIATTR_PARAM_CBANK
	.align		4
        /*000c*/ 	.byte	0x04, 0x0a
        /*000e*/ 	.short	(.L_3834 - .L_3833)
	.align		4
.L_3833:
        /*0010*/ 	.word	index@(.nv.constant0._ZN10layer_norm13ln_fwd_kernelINS_13Kernel_traitsI6__halfffffjLj2560ELj1ELj4ELj1ELj16ENS_18Kernel_traits_baseILj2560ES2_ffffjLj128EEEEELb1ELb1ELb1ELb1EEEvNS_9FwdParamsE)
        /*0014*/ 	.short	0x0160
        /*0016*/ 	.short	0x00e8


	//----- nvinfo : EIATTR_CBANK_PARAM_SIZE
	.align		4
.L_3834:
        /*0018*/ 	.byte	0x03, 0x19
        /*001a*/ 	.short	0x00e8


	//----- nvinfo : EIATTR_KPARAM_INFO
	.align		4
        /*001c*/ 	.byte	0x04, 0x17
        /*001e*/ 	.short	(.L_3836 - .L_3835)
.L_3835:
        /*0020*/ 	.word	0x00000000
        /*0024*/ 	.short	0x0000
        /*0026*/ 	.short	0x0000
        /*0028*/ 	.byte	0x00, 0xf0, 0xa1, 0x03


	//----- nvinfo : EIATTR_MAXREG_COUNT
	.align		4
.L_3836:
        /*002c*/ 	.byte	0x03, 0x1b
        /*002e*/ 	.short	0x00ff


	//----- nvinfo : EIATTR_ANNOTATIONS
	.align		4
        /*0030*/ 	.byte	0x04, 0x55
        /*0032*/ 	.short	(.L_3838 - .L_3837)


	//   ....[0]....
.L_3837:
        /* <DEDUP_REMOVED lines=100> */


	//----- nvinfo : EIATTR_MERCURY_ISA_VERSION
	.align		4
.L_3838:
        /*0664*/ 	.byte	0x03, 0x5f
        /*0666*/ 	.short	0x0000


	//----- nvinfo : EIATTR_COOP_GROUP_MASK_REGIDS
	.align		4
        /*0668*/ 	.byte	0x04, 0x29
        /*066a*/ 	.short	(.L_3840 - .L_3839)


	//   ....[0]....
.L_3839:
        /*066c*/ 	.word	0xffffffff


	//   ....[1]....
        /*0670*/ 	.word	0xffffffff


	//   ....[2]....
        /*0674*/ 	.word	0xffffffff


	//   ....[3]....
        /*0678*/ 	.word	0xffffffff


	//   ....[4]....
        /*067c*/ 	.word	0xffffffff


	//   ....[5]....
        /*0680*/ 	.word	0xffffffff


	//   ....[6]....
        /*0684*/ 	.word	0xffffffff


	//   ....[7]....
        /*0688*/ 	.word	0xffffffff


	//   ....[8]....
        /*068c*/ 	.word	0xffffffff


	//   ....[9]....
        /*0690*/ 	.word	0xffffffff


	//   ....[10]....
        /*0694*/ 	.word	0xffffffff


	//   ....[11]....
        /*0698*/ 	.word	0xffffffff


	//   ....[12]....
        /*069c*/ 	.word	0xffffffff


	//   ....[13]....
        /*06a0*/ 	.word	0xffffffff


	//   ....[14]....
        /*06a4*/ 	.word	0xffffffff


	//   ....[15]....
        /*06a8*/ 	.word	0xffffffff


	//   ....[16]....
        /*06ac*/ 	.word	0xffffffff


	//   ....[17]....
        /*06b0*/ 	.word	0xffffffff


	//   ....[18]....
        /*06b4*/ 	.word	0xffffffff


	//   ....[19]....
        /*06b8*/ 	.word	0xffffffff


	//----- nvinfo : EIATTR_COOP_GROUP_INSTR_OFFSETS
	.align		4
.L_3840:
        /*06bc*/ 	.byte	0x04, 0x28
        /*06be*/ 	.short	(.L_3842 - .L_3841)


	//   ....[0]....
.L_3841:
        /*06c0*/ 	.word	0x00022560


	//   ....[1]....
        /*06c4*/ 	.word	0x00022590


	//   ....[2]....
        /*06c8*/ 	.word	0x000225b0


	//   ....[3]....
        /*06cc*/ 	.word	0x000225d0


	//   ....[4]....
        /*06d0*/ 	.word	0x000225f0


	//   ....[5]....
        /*06d4*/ 	.word	0x00023020


	//   ....[6]....
        /*06d8*/ 	.word	0x00023040


	//   ....[7]....
        /*06dc*/ 	.word	0x00023060


	//   ....[8]....
        /*06e0*/ 	.word	0x00023080


	//   ....[9]....
        /*06e4*/ 	.word	0x000230a0


	//   ....[10]....
        /*06e8*/ 	.word	0x000247f0


	//   ....[11]....
        /*06ec*/ 	.word	0x00024850


	//   ....[12]....
        /*06f0*/ 	.word	0x000248b0


	//   ....[13]....
        /*06f4*/ 	.word	0x00024910


	//   ....[14]....
        /*06f8*/ 	.word	0x00024970


	//   ....[15]....
        /*06fc*/ 	.word	0x000253e0


	//   ....[16]....
        /*0700*/ 	.word	0x00025440


	//   ....[17]....
        /*0704*/ 	.word	0x000254a0


	//   ....[18]....
        /*0708*/ 	.word	0x00025500


	//   ....[19]....
        /*070c*/ 	.word	0x00025560


	//----- nvinfo : EIATTR_EXIT_INSTR_OFFSETS
	.align		4
.L_3842:
        /*0710*/ 	.byte	0x04, 0x1c
        /*0712*/ 	.short	(.L_3844 - .L_3843)


	//   ....[0]....
.L_3843:
        /*0714*/ 	.word	0x00000a50


	//   ....[1]....
        /*0718*/ 	.word	0x000247a0


	//----- nvinfo : EIATTR_MAX_THREADS
	.align		4
.L_3844:
        /*071c*/ 	.byte	0x04, 0x05
        /*071e*/ 	.short	(.L_3846 - .L_3845)
.L_3845:
        /*0720*/ 	.word	0x00000080
        /*0724*/ 	.word	0x00000001
        /*0728*/ 	.word	0x00000001


	//----- nvinfo : EIATTR_CRS_STACK_SIZE
	.align		4
.L_3846:
        /*072c*/ 	.byte	0x04, 0x1e
        /*072e*/ 	.short	(.L_3848 - .L_3847)
.L_3847:
        /*0730*/ 	.word	0x00000000
.L_3848:


//--------------------- .nv.info._ZN10layer_norm13ln_fwd_kernelINS_13Kernel_traitsIfffffjLj2560ELj1ELj4ELj1ELj16ENS_18Kernel_traits_baseILj2560EfffffjLj128EEEEELb0ELb0ELb0ELb0EEEvNS_9FwdParamsE --------------------------
	.section	.nv.info._ZN10layer_norm13ln_fwd_kernelINS_13Kernel_traitsIfffffjLj2560ELj1ELj4ELj1ELj16ENS_18Kernel_traits_baseILj2560EfffffjLj128EEEEELb0ELb0ELb0ELb0EEEvNS_9FwdParamsE,"",@"SHT_CUDA_INFO"
	.sectionflags	@""
	.align	4


	//----- nvinfo : EIATTR_CUDA_API_VERSION
	.align		4
        /*0000*/ 	.byte	0x04, 0x37
        /*0002*/ 	.short	(.L_3850 - .L_3849)
.L_3849:
        /*0004*/ 	.word	0x00000082


	//----- nvinfo : EIATTR_SW2861232_WAR
	.align		4
.L_3850:
        /*0008*/ 	.byte	0x01, 0x35
	.zero		2


	//----- nvinfo : EIATTR_PARAM_CBANK
	.align		4
        /*000c*/ 	.byte	0x04, 0x0a
        /*000e*/ 	.short	(.L_3852 - .L_3851)
	.align		4
.L_3851:
        /*0010*/ 	.word	index@(.nv.constant0._ZN10layer_norm13ln_fwd_kernelINS_13Kernel_traitsIfffffjLj2560ELj1ELj4ELj1ELj16ENS_18Kernel_traits_baseILj2560EfffffjLj128EEEEELb0ELb0ELb0ELb0EEEvNS_9FwdParamsE)
        /*0014*/ 	.short	0x0160
        /*0016*/ 	.short	0x00e8


	//----- nvinfo : EIATTR_CBANK_PARAM_SIZE
	.align		4
.L_3852:
        /*0018*/ 	.byte	0x03, 0x19
        /*001a*/ 	.short	0x00e8


	//----- nvinfo : EIATTR_KPARAM_INFO
	.align		4
        /*001c*/ 	.byte	0x04, 0x17
        /*001e*/ 	.short	(.L_3854 - .L_3853)
.L_3853:
        /*0020*/ 	.word	0x00000000
        /*0024*/ 	.short	0x0000
        /*0026*/ 	.short	0x0000
        /*0028*/ 	.byte	0x00, 0xf0, 0xa1, 0x03


	//----- nvinfo : EIATTR_MAXREG_COUNT
	.align		4
.L_3854:
        /*002c*/ 	.byte	0x03, 0x1b
        /*002e*/ 	.short	0x00ff


	//----- nvinfo : EIATTR_ANNOTATIONS
	.align		4
        /*0030*/ 	.byte	0x04, 0x55
        /*0032*/ 	.short	(.L_3856 - .L_3855)


	//   ....[0]....
.L_3855:
        /* <DEDUP_REMOVED lines=10> */


	//----- nvinfo : EIATTR_MERCURY_ISA_VERSION
	.align		4
.L_3856:
        /*00c4*/ 	.byte	0x03, 0x5f
        /*00c6*/ 	.short	0x0000


	//----- nvinfo : EIATTR_COOP_GROUP_MASK_REGIDS
	.align		4
        /*00c8*/ 	.byte	0x04, 0x29
        /*00ca*/ 	.short	(.L_3858 - .L_3857)


	//   ....[0]....
.L_3857:
        /*00cc*/ 	.word	0xffffffff


	//   ....[1]....
        /*00d0*/ 	.word	0xffffffff


	//   ....[2]....
        /*00d4*/ 	.word	0xffffffff


	//   ....[3]....
        /*00d8*/ 	.word	0xffffffff


	//   ....[4]....
        /*00dc*/ 	.word	0xffffffff


	//   ....[5]....
        /*00e0*/ 	.word	0xffffffff


	//   ....[6]....
        /*00e4*/ 	.word	0xffffffff


	//   ....[7]....
        /*00e8*/ 	.word	0xffffffff


	//   ....[8]....
        /*00ec*/ 	.word	0xffffffff


	//   ....[9]....
        /*00f0*/ 	.word	0xffffffff


	//   ....[10]....
        /*00f4*/ 	.word	0xffffffff


	//   ....[11]....
        /*00f8*/ 	.word	0xffffffff


	//   ....[12]....
        /*00fc*/ 	.word	0xffffffff


	//   ....[13]....
        /*0100*/ 	.word	0xffffffff


	//   ....[14]....
        /*0104*/ 	.word	0xffffffff


	//   ....[15]....
        /*0108*/ 	.word	0xffffffff


	//   ....[16]....
        /*010c*/ 	.word	0xffffffff


	//   ....[17]....
        /*0110*/ 	.word	0xffffffff


	//   ....[18]....
        /*0114*/ 	.word	0xffffffff


	//   ....[19]....
        /*0118*/ 	.word	0xffffffff


	//----- nvinfo : EIATTR_COOP_GROUP_INSTR_OFFSETS
	.align		4
.L_3858:
        /*011c*/ 	.byte	0x04, 0x28
        /*011e*/ 	.short	(.L_3860 - .L_3859)


	//   ....[0]....
.L_3859:
        /*0120*/ 	.word	0x00005430


	//   ....[1]....
        /*0124*/ 	.word	0x00005460


	//   ....[2]....
        /*0128*/ 	.word	0x000054b0


	//   ....[3]....
        /*012c*/ 	.word	0x000054d0


	//   ....[4]....
        /*0130*/ 	.word	0x000054f0


	//   ....[5]....
        /*0134*/ 	.word	0x00006020


	//   ....[6]....
        /*0138*/ 	.word	0x00006040


	//   ....[7]....
        /*013c*/ 	.word	0x00006060


	//   ....[8]....
        /*0140*/ 	.word	0x00006080


	//   ....[9]....
        /*0144*/ 	.word	0x000060a0


	//   ....[10]....
        /*0148*/ 	.word	0x00007d10


	//   ....[11]....
        /*014c*/ 	.word	0x00007d70


	//   ....[12]....
        /*0150*/ 	.word	0x00007dd0


	//   ....[13]....
        /*0154*/ 	.word	0x00007e30


	//   ....[14]....
        /*0158*/ 	.word	0x00007e90


	//   ....[15]....
        /*015c*/ 	.word	0x00008a30


	//   ....[16]....
        /*0160*/ 	.word	0x00008a90


	//   ....[17]....
        /*0164*/ 	.word	0x00008af0


	//   ....[18]....
        /*0168*/ 	.word	0x00008b50


	//   ....[19]....
        /*016c*/ 	.word	0x00008bb0


	//----- nvinfo : EIATTR_EXIT_INSTR_OFFSETS
	.align		4
.L_3860:
        /*0170*/ 	.byte	0x04, 0x1c
        /*0172*/ 	.short	(.L_3862 - .L_3861)


	//   ....[0]....
.L_3861:
        /*0174*/ 	.word	0x00001690


	//   ....[1]....
        /*0178*/ 	.word	0x00007cc0


	//----- nvinfo : EIATTR_MAX_THREADS
	.align		4
.L_3862:
        /*017c*/ 	.byte	0x04, 0x05
        /*017e*/ 	.short	(.L_3864 - .L_3863)
.L_3863:
        /*0180*/ 	.word	0x00000080
        /*0184*/ 	.word	0x00000001
        /*0188*/ 	.word	0x00000001


	//----- nvinfo : EIATTR_CRS_STACK_SIZE
	.align		4
.L_3864:
        /*018c*/ 	.byte	0x04, 0x1e
        /*018e*/ 	.short	(.L_3866 - .L_3865)
.L_3865:
        /*0190*/ 	.word	0x00000000
.L_3866:


//--------------------- .nv.info._ZN10layer_norm13ln_fwd_kernelINS_13Kernel_traitsIfffffjLj2560ELj1ELj4ELj1ELj16ENS_18Kernel_traits_baseILj2560EfffffjLj128EEEEELb0ELb0ELb0ELb1EEEvNS_9FwdParamsE --------------------------
	.section	.nv.info._ZN10layer_norm13ln_fwd_kernelINS_13Kernel_traitsIfffffjLj2560ELj1ELj4ELj1ELj16ENS_18Kernel_traits_baseILj2560EfffffjLj128EEEEELb0ELb0ELb0ELb1EEEvNS_9FwdParamsE,"",@"SHT_CUDA_INFO"
	.sectionflags	@""
	.align	4


	//----- nvinfo : EIATTR_CUDA_API_VERSION
	.align		4
        /*0000*/ 	.byte	0x04, 0x37
        /*0002*/ 	.short	(.L_3868 - .L_3867)
.L_3867:
        /*0004*/ 	.word	0x00000082


	//----- nvinfo : EIATTR_SW2861232_WAR
	.align		4
.L_3868:
        /*0008*/ 	.byte	0x01, 0x35
	.zero		2


	//----- nvinfo : EIATTR_PARAM_CBANK
	.align		4
        /*000c*/ 	.byte	0x04, 0x0a
        /*000e*/ 	.short	(.L_3870 - .L_3869)
	.align		4
.L_3869:
        /*0010*/ 	.word	index@(.nv.constant0._ZN10layer_norm13ln_fwd_kernelINS_13Kernel_traitsIfffffjLj2560ELj1ELj4ELj1ELj16ENS_18Kernel_traits_baseILj2560EfffffjLj128EEEEELb0ELb0ELb0ELb1EEEvNS_9FwdParamsE)
        /*0014*/ 	.short	0x0160
        /*0016*/ 	.short	0x00e8


	//----- nvinfo : EIATTR_CBANK_PARAM_SIZE
	.align		4
.L_3870:
        /*0018*/ 	.byte	0x03, 0x19
        /*001a*/ 	.short	0x00e8


	//----- nvinfo : EIATTR_KPARAM_INFO
	.align		4
        /*001c*/ 	.byte	0x04, 0x17
        /*001e*/ 	.short	(.L_3872 - .L_3871)
.L_3871:
        /*0020*/ 	.word	0x00000000
        /*0024*/ 	.short	0x0000
        /*0026*/ 	.short	0x0000
        /*0028*/ 	.byte	0x00, 0xf0, 0xa1, 0x03


	//----- nvinfo : EIATTR_MAXREG_COUNT
	.align		4
.L_3872:
        /*002c*/ 	.byte	0x03, 0x1b
        /*002e*/ 	.short	0x00ff


	//----- nvinfo : EIATTR_ANNOTATIONS
	.align		4
        /*0030*/ 	.byte	0x04, 0x55
        /*0032*/ 	.short	(.L_3874 - .L_3873)


	//   ....[0]....
.L_3873:
        /* <DEDUP_REMOVED lines=22> */


	//----- nvinfo : EIATTR_MERCURY_ISA_VERSION
	.align		4
.L_3874:
        /*0184*/ 	.byte	0x03, 0x5f
        /*0186*/ 	.short	0x0000


	//----- nvinfo : EIATTR_COOP_GROUP_MASK_REGIDS
	.align		4
        /*0188*/ 	.byte	0x04, 0x29
        /*018a*/ 	.short	(.L_3876 - .L_3875)


	//   ....[0]....
.L_3875:
        /*018c*/ 	.word	0xffffffff


	//   ....[1]....
        /*0190*/ 	.word	0xffffffff


	//   ....[2]....
        /*0194*/ 	.word	0xffffffff


	//   ....[3]....
        /*0198*/ 	.word	0xffffffff


	//   ....[4]....
        /*019c*/ 	.word	0xffffffff


	//   ....[5]....
        /*01a0*/ 	.word	0xffffffff


	//   ....[6]....
        /*01a4*/ 	.word	0xffffffff


	//   ....[7]....
        /*01a8*/ 	.word	0xffffffff


	//   ....[8]....
        /*01ac*/ 	.word	0xffffffff


	//   ....[9]....
        /*01b0*/ 	.word	0xffffffff


	//   ....[10]....
        /*01b4*/ 	.word	0xffffffff


	//   ....[11]....
        /*01b8*/ 	.word	0xffffffff


	//   ....[12]....
        /*01bc*/ 	.word	0xffffffff


	//   ....[13]....
        /*01c0*/ 	.word	0xffffffff


	//   ....[14]....
        /*01c4*/ 	.word	0xffffffff


	//   ....[15]....
        /*01c8*/ 	.word	0xffffffff


	//   ....[16]....
        /*01cc*/ 	.word	0xffffffff


	//   ....[17]....
        /*01d0*/ 	.word	0xffffffff


	//   ....[18]....
        /*01d4*/ 	.word	0xffffffff


	//   ....[19]....
        /*01d8*/ 	.word	0xffffffff


	//----- nvinfo : EIATTR_COOP_GROUP_INSTR_OFFSETS
	.align		4
.L_3876:
        /*01dc*/ 	.byte	0x04, 0x28
        /*01de*/ 	.short	(.L_3878 - .L_3877)


	//   ....[0]....
.L_3877:
        /*01e0*/ 	.word	0x00003900


	//   ....[1]....
        /*01e4*/ 	.word	0x00003930


	//   ....[2]....
        /*01e8*/ 	.word	0x00003950


	//   ....[3]....
        /*01ec*/ 	.word	0x00003970


	//   ....[4]....
        /*01f0*/ 	.word	0x00003990


	//   ....[5]....
        /*01f4*/ 	.word	0x000043c0


	//   ....[6]....
        /*01f8*/ 	.word	0x000043e0


	//   ....[7]....
        /*01fc*/ 	.word	0x00004400


	//   ....[8]....
        /*0200*/ 	.word	0x00004420


	//   ....[9]....
        /*0204*/ 	.word	0x00004440


	//   ....[10]....
        /*0208*/ 	.word	0x00005930


	//   ....[11]....
        /*020c*/ 	.word	0x000059a0


	//   ....[12]....
        /*0210*/ 	.word	0x00005a10


	//   ....[13]....
        /*0214*/ 	.word	0x00005a80


	//   ....[14]....
        /*0218*/ 	.word	0x00005af0


	//   ....[15]....
        /*021c*/ 	.word	0x00006560


	//   ....[16]....
        /*0220*/ 	.word	0x000065c0


	//   ....[17]....
        /*0224*/ 	.word	0x00006620


	//   ....[18]....
        /*0228*/ 	.word	0x00006680


	//   ....[19]....
        /*022c*/ 	.word	0x000066e0


	//----- nvinfo : EIATTR_EXIT_INSTR_OFFSETS
	.align		4
.L_3878:
        /*0230*/ 	.byte	0x04, 0x1c
        /*0232*/ 	.short	(.L_3880 - .L_3879)


	//   ....[0]....
.L_3879:
        /*0234*/ 	.word	0x000009a0


	//   ....[1]....
        /*0238*/ 	.word	0x000058d0


	//----- nvinfo : EIATTR_MAX_THREADS
	.align		4
.L_3880:
        /*023c*/ 	.byte	0x04, 0x05
        /*023e*/ 	.short	(.L_3882 - .L_3881)
.L_3881:
        /*0240*/ 	.word	0x00000080
        /*0244*/ 	.word	0x00000001
        /*0248*/ 	.word	0x00000001


	//----- nvinfo : EIATTR_CRS_STACK_SIZE
	.align		4
.L_3882:
        /*024c*/ 	.byte	0x04, 0x1e
        /*024e*/ 	.short	(.L_3884 - .L_3883)
.L_3883:
        /*0250*/ 	.word	0x00000000
.L_3884:


//--------------------- .nv.info._ZN10layer_norm13ln_fwd_kernelINS_13Kernel_traitsIfffffjLj2560ELj1ELj4ELj1ELj16ENS_18Kernel_traits_baseILj2560EfffffjLj128EEEEELb0ELb0ELb1ELb0EEEvNS_9FwdParamsE --------------------------
	.section	.nv.info._ZN10layer_norm13ln_fwd_kernelINS_13Kernel_traitsIfffffjLj2560ELj1ELj4ELj1ELj16ENS_18Kernel_traits_baseILj2560EfffffjLj128EEEEELb0ELb0ELb1ELb0EEEvNS_9FwdParamsE,"",@"SHT_CUDA_INFO"
	.sectionflags	@""
	.align	4


	//----- nvinfo : EIATTR_CUDA_API_VERSION
	.align		4
        /*0000*/ 	.byte	0x04, 0x37
        /*0002*/ 	.short	(.L_3886 - .L_3885)
.L_3885:
        /*0004*/ 	.word	0x00000082


	//----- nvinfo : EIATTR_SW2861232_WAR
	.align		4
.L_3886:
        /*0008*/ 	.byte	0x01, 0x35
	.zero		2


	//----- nvinfo : EIATTR_PARAM_CBANK
	.align		4
        /*000c*/ 	.byte	0x04, 0x0a
        /*000e*/ 	.short	(.L_3888 - .L_3887)
	.align		4
.L_3887:
        /*0010*/ 	.word	index@(.nv.constant0._ZN10layer_norm13ln_fwd_kernelINS_13Kernel_traitsIfffffjLj2560ELj1ELj4ELj1ELj16ENS_18Kernel_traits_baseILj2560EfffffjLj128EEEEELb0ELb0ELb1ELb0EEEvNS_9FwdParamsE)
        /*0014*/ 	.short	0x0160
        /*0016*/ 	.short	0x00e8


	//----- nvinfo : EIATTR_CBANK_PARAM_SIZE
	.align		4
.L_3888:
        /*0018*/ 	.byte	0x03, 0x19
        /*001a*/ 	.short	0x00e8


	//----- nvinfo : EIATTR_KPARAM_INFO
	.align		4
        /*001c*/ 	.byte	0x04, 0x17
        /*001e*/ 	.short	(.L_3890 - .L_3889)
.L_3889:
        /*0020*/ 	.word	0x00000000
        /*0024*/ 	.short	0x0000
        /*0026*/ 	.short	0x0000
        /*0028*/ 	.byte	0x00, 0xf0, 0xa1, 0x03


	//----- nvinfo : EIATTR_MAXREG_COUNT
	.align		4
.L_3890:
        /*002c*/ 	.byte	0x03, 0x1b
        /*002e*/ 	.short	0x00ff


	//----- nvinfo : EIATTR_ANNOTATIONS
	.align		4
        /*0030*/ 	.byte	0x04, 0x55
        /*0032*/ 	.short	(.L_3892 - .L_3891)


	//   ....[0]....
.L_3891:
        /* <DEDUP_REMOVED lines=10> */


	//----- nvinfo : EIATTR_MERCURY_ISA_VERSION
	.align		4
.L_3892:
        /*00c4*/ 	.byte	0x03, 0x5f
        /*00c6*/ 	.short	0x0000


	//----- nvinfo : EIATTR_COOP_GROUP_MASK_REGIDS
	.align		4
        /*00c8*/ 	.byte	0x04, 0x29
        /*00ca*/ 	.short	(.L_3894 - .L_3893)


	//   ....[0]....
.L_3893:
        /*00cc*/ 	.word	0xffffffff


	//   ....[1]....
        /*00d0*/ 	.word	0xffffffff


	//   ....[2]....
        /*00d4*/ 	.word	0xffffffff


	//   ....[3]....
        /*00d8*/ 	.word	0xffffffff


	//   ....[4]....
        /*00dc*/ 	.word	0xffffffff


	//   ....[5]....
        /*00e0*/ 	.word	0xffffffff


	//   ....[6]....
        /*00e4*/ 	.word	0xffffffff


	//   ....[7]....
        /*00e8*/ 	.word	0xffffffff


	//   ....[8]....
        /*00ec*/ 	.word	0xffffffff


	//   ....[9]....
        /*00f0*/ 	.word	0xffffffff


	//   ....[10]....
        /*00f4*/ 	.word	0xffffffff


	//   ....[11]....
        /*00f8*/ 	.word	0xffffffff


	//   ....[12]....
        /*00fc*/ 	.word	0xffffffff


	//   ....[13]....
        /*0100*/ 	.word	0xffffffff


	//   ....[14]....
        /*0104*/ 	.word	0xffffffff


	//   ....[15]....
        /*0108*/ 	.word	0xffffffff


	//   ....[16]....
        /*010c*/ 	.word	0xffffffff


	//   ....[17]....
        /*0110*/ 	.word	0xffffffff


	//   ....[18]....
        /*0114*/ 	.word	0xffffffff


	//   ....[19]....
        /*0118*/ 	.word	0xffffffff


	//----- nvinfo : EIATTR_COOP_GROUP_INSTR_OFFSETS
	.align		4
.L_3894:
        /*011c*/ 	.byte	0x04, 0x28
        /*011e*/ 	.short	(.L_3896 - .L_3895)


	//   ....[0]....
.L_3895:
        /*0120*/ 	.word	0x00005e50


	//   ....[1]....
        /*0124*/ 	.word	0x00005e80


	//   ....[2]....
        /*0128*/ 	.word	0x00005ed0


	//   ....[3]....
        /*012c*/ 	.word	0x00005ef0


	//   ....[4]....
        /*0130*/ 	.word	0x00005f10


	//   ....[5]....
        /*0134*/ 	.word	0x00006a20


	//   ....[6]....
        /*0138*/ 	.word	0x00006a40


	//   ....[7]....
        /*013c*/ 	.word	0x00006a60


	//   ....[8]....
        /*0140*/ 	.word	0x00006a80


	//   ....[9]....
        /*0144*/ 	.word	0x00006aa0


	//   ....[10]....
        /*0148*/ 	.word	0x000087b0


	//   ....[11]....
        /*014c*/ 	.word	0x00008830


	//   ....[12]....
        /*0150*/ 	.word	0x000088a0


	//   ....[13]....
        /*0154*/ 	.word	0x00008910


	//   ....[14]....
        /*0158*/ 	.word	0x00008980


	//   ....[15]....
        /*015c*/ 	.word	0x00009500


	//   ....[16]....
        /*0160*/ 	.word	0x00009560


	//   ....[17]....
        /*0164*/ 	.word	0x000095c0


	//   ....[18]....
        /*0168*/ 	.word	0x00009620


	//   ....[19]....
        /*016c*/ 	.word	0x00009680


	//----- nvinfo : EIATTR_EXIT_INSTR_OFFSETS
	.align		4
.L_3896:
        /*0170*/ 	.byte	0x04, 0x1c
        /*0172*/ 	.short	(.L_3898 - .L_3897)


	//   ....[0]....
.L_3897:
        /*0174*/ 	.word	0x00001650


	//   ....[1]....
        /*0178*/ 	.word	0x00008750


	//----- nvinfo : EIATTR_MAX_THREADS
	.align		4
.L_3898:
        /*017c*/ 	.byte	0x04, 0x05
        /*017e*/ 	.short	(.L_3900 - .L_3899)
.L_3899:
        /*0180*/ 	.word	0x00000080
        /*0184*/ 	.word	0x00000001
        /*0188*/ 	.word	0x00000001


	//----- nvinfo : EIATTR_CRS_STACK_SIZE
	.align		4
.L_3900:
        /*018c*/ 	.byte	0x04, 0x1e
        /*018e*/ 	.short	(.L_3902 - .L_3901)
.L_3901:
        /*0190*/ 	.word	0x00000000
.L_3902:


//--------------------- .nv.info._ZN10layer_norm13ln_fwd_kernelINS_13Kernel_traitsIfffffjLj2560ELj1ELj4ELj1ELj16ENS_18Kernel_traits_baseILj2560EfffffjLj128EEEEELb0ELb0ELb1ELb1EEEvNS_9FwdParamsE --------------------------
	.section	.nv.info._ZN10layer_norm13ln_fwd_kernelINS_13Kernel_traitsIfffffjLj2560ELj1ELj4ELj1ELj16ENS_18Kernel_traits_baseILj2560EfffffjLj128EEEEELb0ELb0ELb1ELb1EEEvNS_9FwdParamsE,"",@"SHT_CUDA_INFO"
	.sectionflags	@""
	.align	4


	//----- nvinfo : EIATTR_CUDA_API_VERSION
	.align		4
        /*0000*/ 	.byte	0x04, 0x37
        /*0002*/ 	.short	(.L_3904 - .L_3903)
.L_3903:
        /*0004*/ 	.word	0x00000082


	//----- nvinfo : EIATTR_SW2861232_WAR
	.align		4
.L_3904:
        /*0008*/ 	.byte	0x01, 0x35
	.zero		2


	//----- nvinfo : EIATTR_PARAM_CBANK
	.align		4
        /*000c*/ 	.byte	0x04, 0x0a
        /*000e*/ 	.short	(.L_3906 - .L_3905)
	.align		4
.L_3905:
        /*0010*/ 	.word	index@(.nv.constant0._ZN10layer_norm13ln_fwd_kernelINS_13Kernel_traitsIfffffjLj2560ELj1ELj4ELj1ELj16ENS_18Kernel_traits_baseILj2560EfffffjLj128EEEEELb0ELb0ELb1ELb1EEEvNS_9FwdParamsE)
        /*0014*/ 	.short	0x0160
        /*0016*/ 	.short	0x00e8


	//----- nvinfo : EIATTR_CBANK_PARAM_SIZE
	.align		4
.L_3906:
        /*0018*/ 	.byte	0x03, 0x19
        /*001a*/ 	.short	0x00e8


	//----- nvinfo : EIATTR_KPARAM_INFO
	.align		4
        /*001c*/ 	.byte	0x04, 0x17
        /*001e*/ 	.short	(.L_3908 - .L_3907)
.L_3907:
        /*0020*/ 	.word	0x00000000
        /*0024*/ 	.short	0x0000
        /*0026*/ 	.short	0x0000
        /*0028*/ 	.byte	0x00, 0xf0, 0xa1, 0x03


	//----- nvinfo : EIATTR_MAXREG_COUNT
	.align		4
.L_3908:
        /*002c*/ 	.byte	0x03, 0x1b
        /*002e*/ 	.short	0x00ff


	//----- nvinfo : EIATTR_ANNOTATIONS
	.align		4
        /*0030*/ 	.byte	0x04, 0x55
        /*0032*/ 	.short	(.L_3910 - .L_3909)


	//   ....[0]....
.L_3909:
        /*0034*/ 	.word	0x00000001
        /*0038*/ 	.byte	0x00, 0x0b, 0x00, 0x00, 0x01, 0x00, 0x00, 0x00, 0x10, 0x0b, 0x00, 0x00, 0x01, 0x00, 0x00, 0x00
        /*0048*/ 	.byte	0x10, 0x50, 0x00, 0x00, 0x01, 0x00, 0x00, 0x00, 0x30, 0x50, 0x00, 0x00, 0x01, 0x00, 0x00, 0x00
        /*0058*/ 	.byte	0x40, 0x50, 0x00, 0x00, 0x01, 0x00, 0x00, 0x00, 0x50, 0x50, 0x00, 0x00, 0x01, 0x00, 0x00, 0x00
        /*0068*/ 	.byte	0x60, 0x50, 0x00, 0x00, 0x01, 0x00, 0x00, 0x00, 0x50, 0x52, 0x00, 0x00, 0x01, 0x00, 0x00, 0x00
        /*0078*/ 	.byte	0xa0, 0x71, 0x00, 0x00, 0x01, 0x00, 0x00, 0x00, 0xe0, 0x71, 0x00, 0x00


	//----- nvinfo : EIATTR_MERCURY_ISA_VERSION
	.align		4
.L_3910:
        /*0084*/ 	.byte	0x03, 0x5f
        /*0086*/ 	.short	0x0000


	//----- nvinfo : EIATTR_COOP_GROUP_MASK_REGIDS
	.align		4
        /*0088*/ 	.byte	0x04, 0x29
        /*008a*/ 	.short	(.L_3912 - .L_3911)


	//   ....[0]....
.L_3911:
        /*008c*/ 	.word	0xffffffff


	//   ....[1]....
        /*0090*/ 	.word	0xffffffff


	//   ....[2]....
        /*0094*/ 	.word	0xffffffff


	//   ....[3]....
        /*0098*/ 	.word	0xffffffff


	//   ....[4]....
        /*009c*/ 	.word	0xffffffff


	//   ....[5]....
        /*00a0*/ 	.word	0xffffffff


	//   ....[6]....
        /*00a4*/ 	.word	0xffffffff


	//   ....[7]....
        /*00a8*/ 	.word	0xffffffff


	//   ....[8]....
        /*00ac*/ 	.word	0xffffffff


	//   ....[9]....
        /*00b0*/ 	.word	0xffffffff


	//   ....[10]....
        /*00b4*/ 	.word	0xffffffff


	//   ....[11]....
        /*00b8*/ 	.word	0xffffffff


	//   ....[12]....
        /*00bc*/ 	.word	0xffffffff


	//   ....[13]....
        /*00c0*/ 	.word	0xffffffff


	//   ....[14]....
        /*00c4*/ 	.word	0xffffffff


	//   ....[15]....
        /*00c8*/ 	.word	0xffffffff


	//   ....[16]....
        /*00cc*/ 	.word	0xffffffff


	//   ....[17]....
        /*00d0*/ 	.word	0xffffffff


	//   ....[18]....
        /*00d4*/ 	.word	0xffffffff


	//   ....[19]....
        /*00d8*/ 	.word	0xffffffff


	//----- nvinfo : EIATTR_COOP_GROUP_INSTR_OFFSETS
	.align		4
.L_3912:
        /*00dc*/ 	.byte	0x04, 0x28
        /*00de*/ 	.short	(.L_3914 - .L_3913)


	//   ....[0]....
.L_3913:
        /*00e0*/ 	.word	0x000043b0


	//   ....[1]....
        /*00e4*/ 	.word	0x000043e0


	//   ....[2]....
        /*00e8*/ 	.word	0x00004400


	//   ....[3]....
        /*00ec*/ 	.word	0x00004420


	//   ....[4]....
        /*00f0*/ 	.word	0x00004440


	//   ....[5]....
        /*00f4*/ 	.word	0x00004e70


	//   ....[6]....
        /*00f8*/ 	.word	0x00004e90


	//   ....[7]....
        /*00fc*/ 	.word	0x00004eb0


	//   ....[8]....
        /*0100*/ 	.word	0x00004ed0


	//   ....[9]....
        /*0104*/ 	.word	0x00004ef0


	//   ....[10]....
        /*0108*/ 	.word	0x00006460


	//   ....[11]....
        /*010c*/ 	.word	0x000064c0


	//   ....[12]....
        /*0110*/ 	.word	0x00006520


	//   ....[13]....
        /*0114*/ 	.word	0x00006580


	//   ....[14]....
        /*0118*/ 	.word	0x000065e0


	//   ....[15]....
        /*011c*/ 	.word	0x00007040


	//   ....[16]....
        /*0120*/ 	.word	0x00007090


	//   ....[17]....
        /*0124*/ 	.word	0x000070e0


	//   ....[18]....
        /*0128*/ 	.word	0x00007130


	//   ....[19]....
        /*012c*/ 	.word	0x00007180


	//----- nvinfo : EIATTR_EXIT_INSTR_OFFSETS
	.align		4
.L_3914:
        /*0130*/ 	.byte	0x04, 0x1c
        /*0132*/ 	.short	(.L_3916 - .L_3915)


	//   ....[0]....
.L_3915:
        /*0134*/ 	.word	0x000009a0


	//   ....[1]....
        /*0138*/ 	.word	0x00006410


	//----- nvinfo : EIATTR_MAX_THREADS
	.align		4
.L_3916:
        /*013c*/ 	.byte	0x04, 0x05
        /*013e*/ 	.short	(.L_3918 - .L_3917)
.L_3917:
        /*0140*/ 	.word	0x00000080
        /*0144*/ 	.word	0x00000001
        /*0148*/ 	.word	0x00000001


	//----- nvinfo : EIATTR_CRS_STACK_SIZE
	.align		4
.L_3918:
        /*014c*/ 	.byte	0x04, 0x1e
        /*014e*/ 	.short	(.L_3920 - .L_3919)
.L_3919:
        /*0150*/ 	.word	0x00000000
.L_3920:


//--------------------- .nv.info._ZN10layer_norm13ln_fwd_kernelINS_13Kernel_traitsIfffffjLj2560ELj1ELj4ELj1ELj16ENS_18Kernel_traits_baseILj2560EfffffjLj128EEEEELb0ELb1ELb0ELb0EEEvNS_9FwdParamsE --------------------------
	.section	.nv.info._ZN10layer_norm13ln_fwd_kernelINS_13Kernel_traitsIfffffjLj2560ELj1ELj4ELj1ELj16ENS_18Kernel_traits_baseILj2560EfffffjLj128EEEEELb0ELb1ELb0ELb0EEEvNS_9FwdParamsE,"",@"SHT_CUDA_INFO"
	.sectionflags	@""
	.align	4


	//----- nvinfo : EIATTR_CUDA_API_VERSION
	.align		4
        /*0000*/ 	.byte	0x04, 0x37
        /*0002*/ 	.short	(.L_3922 - .L_3921)
.L_3921:
        /*0004*/ 	.word	0x00000082


	//----- nvinfo : EIATTR_SW2861232_WAR
	.align		4
.L_3922:
        /*0008*/ 	.byte	0x01, 0x35
	.zero		2


	//----- nvinfo : EIATTR_PARAM_CBANK
	.align		4
        /*000c*/ 	.byte	0x04, 0x0a
        /*000e*/ 	.short	(.L_3924 - .L_3923)
	.align		4
.L_3923:
        /*0010*/ 	.word	index@(.nv.constant0._ZN10layer_norm13ln_fwd_kernelINS_13Kernel_traitsIfffffjLj2560ELj1ELj4ELj1ELj16ENS_18Kernel_traits_baseILj2560EfffffjLj128EEEEELb0ELb1ELb0ELb0EEEvNS_9FwdParamsE)
        /*0014*/ 	.short	0x0160
        /*0016*/ 	.short	0x00e8


	//----- nvinfo : EIATTR_CBANK_PARAM_SIZE
	.align		4
.L_3924:
        /*0018*/ 	.byte	0x03, 0x19
        /*001a*/ 	.short	0x00e8


	//----- nvinfo : EIATTR_KPARAM_INFO
	.align		4
        /*001c*/ 	.byte	0x04, 0x17
        /*001e*/ 	.short	(.L_3926 - .L_3925)
.L_3925:
        /*0020*/ 	.word	0x00000000
        /*0024*/ 	.short	0x0000
        /*0026*/ 	.short	0x0000
        /*0028*/ 	.byte	0x00, 0xf0, 0xa1, 0x03


	//----- nvinfo : EIATTR_MAXREG_COUNT
	.align		4
.L_3926:
        /*002c*/ 	.byte	0x03, 0x1b
        /*002e*/ 	.short	0x00ff


	//----- nvinfo : EIATTR_ANNOTATIONS
	.align		4
        /*0030*/ 	.byte	0x04, 0x55
        /*0032*/ 	.short	(.L_3928 - .L_3927)


	//   ....[0]....
.L_3927:
        /* <DEDUP_REMOVED lines=67> */


	//----- nvinfo : EIATTR_MERCURY_ISA_VERSION
	.align		4
.L_3928:
        /*0454*/ 	.byte	0x03, 0x5f
        /*0456*/ 	.short	0x0000


	//----- nvinfo : EIATTR_COOP_GROUP_MASK_REGIDS
	.align		4
        /*0458*/ 	.byte	0x04, 0x29
        /*045a*/ 	.short	(.L_3930 - .L_3929)


	//   ....[0]....
.L_3929:
        /*045c*/ 	.word	0xffffffff


	//   ....[1]....
        /*0460*/ 	.word	0xffffffff


	//   ....[2]....
        /*0464*/ 	.word	0xffffffff


	//   ....[3]....
        /*0468*/ 	.word	0xffffffff


	//   ....[4]....
        /*046c*/ 	.word	0xffffffff


	//   ....[5]....
        /*0470*/ 	.word	0xffffffff


	//   ....[6]....
        /*0474*/ 	.word	0xffffffff


	//   ....[7]....
        /*0478*/ 	.word	0xffffffff


	//   ....[8]....
        /*047c*/ 	.word	0xffffffff


	//   ....[9]....
        /*0480*/ 	.word	0xffffffff


	//   ....[10]....
        /*0484*/ 	.word	0xffffffff


	//   ....[11]....
        /*0488*/ 	.word	0xffffffff


	//   ....[12]....
        /*048c*/ 	.word	0xffffffff


	//   ....[13]....
        /*0490*/ 	.word	0xffffffff


	//   ....[14]....
        /*0494*/ 	.word	0xffffffff


	//   ....[15]....
        /*0498*/ 	.word	0xffffffff


	//   ....[16]....
        /*049c*/ 	.word	0xffffffff


	//   ....[17]....
        /*04a0*/ 	.word	0xffffffff


	//   ....[18]....
        /*04a4*/ 	.word	0xffffffff


	//   ....[19]....
        /*04a8*/ 	.word	0xffffffff


	//----- nvinfo : EIATTR_COOP_GROUP_INSTR_OFFSETS
	.align		4
.L_3930:
        /*04ac*/ 	.byte	0x04, 0x28
        /*04ae*/ 	.short	(.L_3932 - .L_3931)


	//   ....[0]....
.L_3931:
        /*04b0*/ 	.word	0x00004ff0


	//   ....[1]....
        /*04b4*/ 	.word	0x00005020


	//   ....[2]....
        /*04b8*/ 	.word	0x00005070


	//   ....[3]....
        /*04bc*/ 	.word	0x00005090


	//   ....[4]....
        /*04c0*/ 	.word	0x000050b0


	//   ....[5]....
        /*04c4*/ 	.word	0x00005bd0


	//   ....[6]....
        /*04c8*/ 	.word	0x00005bf0


	//   ....[7]....
        /*04cc*/ 	.word	0x00005c10


	//   ....[8]....
        /*04d0*/ 	.word	0x00005c30


	//   ....[9]....
        /*04d4*/ 	.word	0x00005c50


	//   ....[10]....
        /*04d8*/ 	.word	0x00007890


	//   ....[11]....
        /*04dc*/ 	.word	0x00007900


	//   ....[12]....
        /*04e0*/ 	.word	0x00007970


	//   ....[13]....
        /*04e4*/ 	.word	0x000079e0


	//   ....[14]....
        /*04e8*/ 	.word	0x00007a50


	//   ....[15]....
        /*04ec*/ 	.word	0x000085e0


	//   ....[16]....
        /*04f0*/ 	.word	0x00008640


	//   ....[17]....
        /*04f4*/ 	.word	0x000086a0


	//   ....[18]....
        /*04f8*/ 	.word	0x00008700


	//   ....[19]....
        /*04fc*/ 	.word	0x00008760


	//----- nvinfo : EIATTR_EXIT_INSTR_OFFSETS
	.align		4
.L_3932:
        /*0500*/ 	.byte	0x04, 0x1c
        /*0502*/ 	.short	(.L_3934 - .L_3933)


	//   ....[0]....
.L_3933:
        /*0504*/ 	.word	0x00001c70


	//   ....[1]....
        /*0508*/ 	.word	0x00007830


	//----- nvinfo : EIATTR_MAX_THREADS
	.align		4
.L_3934:
        /*050c*/ 	.byte	0x04, 0x05
        /*050e*/ 	.short	(.L_3936 - .L_3935)
.L_3935:
        /*0510*/ 	.word	0x00000080
        /*0514*/ 	.word	0x00000001
        /*0518*/ 	.word	0x00000001


	//----- nvinfo : EIATTR_CRS_STACK_SIZE
	.align		4
.L_3936:
        /*051c*/ 	.byte	0x04, 0x1e
        /*051e*/ 	.short	(.L_3938 - .L_3937)
.L_3937:
        /*0520*/ 	.word	0x00000000
.L_3938:


//--------------------- .nv.info._ZN10layer_norm13ln_fwd_kernelINS_13Kernel_traitsIfffffjLj2560ELj1ELj4ELj1ELj16ENS_18Kernel_traits_baseILj2560EfffffjLj128EEEEELb0ELb1ELb0ELb1EEEvNS_9FwdParamsE --------------------------
	.section	.nv.info._ZN10layer_norm13ln_fwd_kernelINS_13Kernel_traitsIfffffjLj2560ELj1ELj4ELj1ELj16ENS_18Kernel_traits_baseILj2560EfffffjLj128EEEEELb0ELb1ELb0ELb1EEEvNS_9FwdParamsE,"",@"SHT_CUDA_INFO"
	.sectionflags	@""
	.align	4


	//----- nvinfo : EIATTR_CUDA_API_VERSION
	.align		4
        /*0000*/ 	.byte	0x04, 0x37
        /*0002*/ 	.short	(.L_3940 - .L_3939)
.L_3939:
        /*0004*/ 	.word	0x00000082


	//----- nvinfo : EIATTR_SW2861232_WAR
	.align		4
.L_3940:
        /*0008*/ 	.byte	0x01, 0x35
	.zero		2


	//----- nvinfo : EIATTR_PARAM_CBANK
	.align		4
        /*000c*/ 	.byte	0x04, 0x0a
        /*000e*/ 	.short	(.L_3942 - .L_3941)
	.align		4
.L_3941:
        /*0010*/ 	.word	index@(.nv.constant0._ZN10layer_norm13ln_fwd_kernelINS_13Kernel_traitsIfffffjLj2560ELj1ELj4ELj1ELj16ENS_18Kernel_traits_baseILj2560EfffffjLj128EEEEELb0ELb1ELb0ELb1EEEvNS_9FwdParamsE)
        /*0014*/ 	.short	0x0160
        /*0016*/ 	.short	0x00e8


	//----- nvinfo : EIATTR_CBANK_PARAM_SIZE
	.align		4
.L_3942:
        /*0018*/ 	.byte	0x03, 0x19
        /*001a*/ 	.short	0x00e8


	//----- nvinfo : EIATTR_KPARAM_INFO
	.align		4
        /*001c*/ 	.byte	0x04, 0x17
        /*001e*/ 	.short	(.L_3944 - .L_3943)
.L_3943:
        /*0020*/ 	.word	0x00000000
        /*0024*/ 	.short	0x0000
        /*0026*/ 	.short	0x0000
        /*0028*/ 	.byte	0x00, 0xf0, 0xa1, 0x03


	//----- nvinfo : EIATTR_MAXREG_COUNT
	.align		4
.L_3944:
        /*002c*/ 	.byte	0x03, 0x1b
        /*002e*/ 	.short	0x00ff


	//----- nvinfo : EIATTR_ANNOTATIONS
	.align		4
        /*0030*/ 	.byte	0x04, 0x55
        /*0032*/ 	.short	(.L_3946 - .L_3945)


	//   ....[0]....
.L_3945:
        /* <DEDUP_REMOVED lines=81> */


	//----- nvinfo : EIATTR_MERCURY_ISA_VERSION
	.align		4
.L_3946:
        /*0534*/ 	.byte	0x03, 0x5f
        /*0536*/ 	.short	0x0000


	//----- nvinfo : EIATTR_COOP_GROUP_MASK_REGIDS
	.align		4
        /*0538*/ 	.byte	0x04, 0x29
        /*053a*/ 	.short	(.L_3948 - .L_3947)


	//   ....[0]....
.L_3947:
        /*053c*/ 	.word	0xffffffff


	//   ....[1]....
        /*0540*/ 	.word	0xffffffff


	//   ....[2]....
        /*0544*/ 	.word	0xffffffff


	//   ....[3]....
        /*0548*/ 	.word	0xffffffff


	//   ....[4]....
        /*054c*/ 	.word	0xffffffff


	//   ....[5]....
        /*0550*/ 	.word	0xffffffff


	//   ....[6]....
        /*0554*/ 	.word	0xffffffff


	//   ....[7]....
        /*0558*/ 	.word	0xffffffff


	//   ....[8]....
        /*055c*/ 	.word	0xffffffff


	//   ....[9]....
        /*0560*/ 	.word	0xffffffff


	//   ....[10]....
        /*0564*/ 	.word	0xffffffff


	//   ....[11]....
        /*0568*/ 	.word	0xffffffff


	//   ....[12]....
        /*056c*/ 	.word	0xffffffff


	//   ....[13]....
        /*0570*/ 	.word	0xffffffff


	//   ....[14]....
        /*0574*/ 	.word	0xffffffff


	//   ....[15]....
        /*0578*/ 	.word	0xffffffff


	//   ....[16]....
        /*057c*/ 	.word	0xffffffff


	//   ....[17]....
        /*0580*/ 	.word	0xffffffff


	//   ....[18]....
        /*0584*/ 	.word	0xffffffff


	//   ....[19]....
        /*0588*/ 	.word	0xffffffff


	//----- nvinfo : EIATTR_COOP_GROUP_INSTR_OFFSETS
	.align		4
.L_3948:
        /*058c*/ 	.byte	0x04, 0x28
        /*058e*/ 	.short	(.L_3950 - .L_3949)


	//   ....[0]....
.L_3949:
        /*0590*/ 	.word	0x00003810


	//   ....[1]....
        /*0594*/ 	.word	0x00003840


	//   ....[2]....
        /*0598*/ 	.word	0x00003860


	//   ....[3]....
        /*059c*/ 	.word	0x00003880


	//   ....[4]....
        /*05a0*/ 	.word	0x000038a0


	//   ....[5]....
        /*05a4*/ 	.word	0x000042d0


	//   ....[6]....
        /*05a8*/ 	.word	0x000042f0


	//   ....[7]....
        /*05ac*/ 	.word	0x00004310


	//   ....[8]....
        /*05b0*/ 	.word	0x00004330


	//   ....[9]....
        /*05b4*/ 	.word	0x00004350


	//   ....[10]....
        /*05b8*/ 	.word	0x00005ad0


	//   ....[11]....
        /*05bc*/ 	.word	0x00005b40


	//   ....[12]....
        /*05c0*/ 	.word	0x00005bb0


	//   ....[13]....
        /*05c4*/ 	.word	0x00005c20


	//   ....[14]....
        /*05c8*/ 	.word	0x00005c90


	//   ....[15]....
        /*05cc*/ 	.word	0x00006700


	//   ....[16]....
        /*05d0*/ 	.word	0x00006760


	//   ....[17]....
        /*05d4*/ 	.word	0x000067c0


	//   ....[18]....
        /*05d8*/ 	.word	0x00006820


	//   ....[19]....
        /*05dc*/ 	.word	0x00006880


	//----- nvinfo : EIATTR_EXIT_INSTR_OFFSETS
	.align		4
.L_3950:
        /*05e0*/ 	.byte	0x04, 0x1c
        /*05e2*/ 	.short	(.L_3952 - .L_3951)


	//   ....[0]....
.L_3951:
        /*05e4*/ 	.word	0x00000c20


	//   ....[1]....
        /*05e8*/ 	.word	0x00005a70


	//----- nvinfo : EIATTR_MAX_THREADS
	.align		4
.L_3952:
        /*05ec*/ 	.byte	0x04, 0x05
        /*05ee*/ 	.short	(.L_3954 - .L_3953)
.L_3953:
        /*05f0*/ 	.word	0x00000080
        /*05f4*/ 	.word	0x00000001
        /*05f8*/ 	.word	0x00000001


	//----- nvinfo : EIATTR_CRS_STACK_SIZE
	.align		4
.L_3954:
        /*05fc*/ 	.byte	0x04, 0x1e
        /*05fe*/ 	.short	(.L_3956 - .L_3955)
.L_3955:
        /*0600*/ 	.word	0x00000000
.L_3956:


//--------------------- .nv.info._ZN10layer_norm13ln_fwd_kernelINS_13Kernel_traitsIfffffjLj2560ELj1ELj4ELj1ELj16ENS_18Kernel_traits_baseILj2560EfffffjLj128EEEEELb0ELb1ELb1ELb0EEEvNS_9FwdParamsE --------------------------
	.section	.nv.info._ZN10layer_norm13ln_fwd_kernelINS_13Kernel_traitsIfffffjLj2560ELj1ELj4ELj1ELj16ENS_18Kernel_traits_baseILj2560EfffffjLj128EEEEELb0ELb1ELb1ELb0EEEvNS_9FwdParamsE,"",@"SHT_CUDA_INFO"
	.sectionflags	@""
	.align	4


	//----- nvinfo : EIATTR_CUDA_API_VERSION
	.align		4
        /*0000*/ 	.byte	0x04, 0x37
        /*0002*/ 	.short	(.L_3958 - .L_3957)
.L_3957:
        /*0004*/ 	.word	0x00000082


	//----- nvinfo : EIATTR_SW2861232_WAR
	.align		4
.L_3958:
        /*0008*/ 	.byte	0x01, 0x35
	.zero		2


	//----- nvinfo : EIATTR_PARAM_CBANK
	.align		4
        /*000c*/ 	.byte	0x04, 0x0a
        /*000e*/ 	.short	(.L_3960 - .L_3959)
	.align		4
.L_3959:
        /*0010*/ 	.word	index@(.nv.constant0._ZN10layer_norm13ln_fwd_kernelINS_13Kernel_traitsIfffffjLj2560ELj1ELj4ELj1ELj16ENS_18Kernel_traits_baseILj2560EfffffjLj128EEEEELb0ELb1ELb1ELb0EEEvNS_9FwdParamsE)
        /*0014*/ 	.short	0x0160
        /*0016*/ 	.short	0x00e8


	//----- nvinfo : EIATTR_CBANK_PARAM_SIZE
	.align		4
.L_3960:
        /*0018*/ 	.byte	0x03, 0x19
        /*001a*/ 	.short	0x00e8


	//----- nvinfo : EIATTR_KPARAM_INFO
	.align		4
        /*001c*/ 	.byte	0x04, 0x17
        /*001e*/ 	.short	(.L_3962 - .L_3961)
.L_3961:
        /*0020*/ 	.word	0x00000000
        /*0024*/ 	.short	0x0000
        /*0026*/ 	.short	0x0000
        /*0028*/ 	.byte	0x00, 0xf0, 0xa1, 0x03


	//----- nvinfo : EIATTR_MAXREG_COUNT
	.align		4
.L_3962:
        /*002c*/ 	.byte	0x03, 0x1b
        /*002e*/ 	.short	0x00ff


	//----- nvinfo : EIATTR_ANNOTATIONS
	.align		4
        /*0030*/ 	.byte	0x04, 0x55
        /*0032*/ 	.short	(.L_3964 - .L_3963)


	//   ....[0]....
.L_3963:
        /* <DEDUP_REMOVED lines=70> */


	//----- nvinfo : EIATTR_MERCURY_ISA_VERSION
	.align		4
.L_3964:
        /*0484*/ 	.byte	0x03, 0x5f
        /*0486*/ 	.short	0x0000


	//----- nvinfo : EIATTR_COOP_GROUP_MASK_REGIDS
	.align		4
        /*0488*/ 	.byte	0x04, 0x29
        /*048a*/ 	.short	(.L_3966 - .L_3965)


	//   ....[0]....
.L_3965:
        /*048c*/ 	.word	0xffffffff


	//   ....[1]....
        /*0490*/ 	.word	0xffffffff


	//   ....[2]....
        /*0494*/ 	.word	0xffffffff


	//   ....[3]....
        /*0498*/ 	.word	0xffffffff


	//   ....[4]....
        /*049c*/ 	.word	0xffffffff


	//   ....[5]....
        /*04a0*/ 	.word	0xffffffff


	//   ....[6]....
        /*04a4*/ 	.word	0xffffffff


	//   ....[7]....
        /*04a8*/ 	.word	0xffffffff


	//   ....[8]....
        /*04ac*/ 	.word	0xffffffff


	//   ....[9]....
        /*04b0*/ 	.word	0xffffffff


	//   ....[10]....
        /*04b4*/ 	.word	0xffffffff


	//   ....[11]....
        /*04b8*/ 	.word	0xffffffff


	//   ....[12]....
        /*04bc*/ 	.word	0xffffffff


	//   ....[13]....
        /*04c0*/ 	.word	0xffffffff


	//   ....[14]....
        /*04c4*/ 	.word	0xffffffff


	//   ....[15]....
        /*04c8*/ 	.word	0xffffffff


	//   ....[16]....
        /*04cc*/ 	.word	0xffffffff


	//   ....[17]....
        /*04d0*/ 	.word	0xffffffff


	//   ....[18]....
        /*04d4*/ 	.word	0xffffffff


	//   ....[19]....
        /*04d8*/ 	.word	0xffffffff


	//----- nvinfo : EIATTR_COOP_GROUP_INSTR_OFFSETS
	.align		4
.L_3966:
        /*04dc*/ 	.byte	0x04, 0x28
        /*04de*/ 	.short	(.L_3968 - .L_3967)


	//   ....[0]....
.L_3967:
        /*04e0*/ 	.word	0x00006e90


	//   ....[1]....
        /*04e4*/ 	.word	0x00006ec0


	//   ....[2]....
        /*04e8*/ 	.word	0x00006f10


	//   ....[3]....
        /*04ec*/ 	.word	0x00006f30


	//   ....[4]....
        /*04f0*/ 	.word	0x00006f50


	//   ....[5]....
        /*04f4*/ 	.word	0x00007a60


	//   ....[6]....
        /*04f8*/ 	.word	0x00007a80


	//   ....[7]....
        /*04fc*/ 	.word	0x00007aa0


	//   ....[8]....
        /*0500*/ 	.word	0x00007ac0


	//   ....[9]....
        /*0504*/ 	.word	0x00007ae0


	//   ....[10]....
        /*0508*/ 	.word	0x000097f0


	//   ....[11]....
        /*050c*/ 	.word	0x00009870


	//   ....[12]....
        /*0510*/ 	.word	0x000098e0


	//   ....[13]....
        /*0514*/ 	.word	0x00009950


	//   ....[14]....
        /*0518*/ 	.word	0x000099c0


	//   ....[15]....
        /*051c*/ 	.word	0x0000a540


	//   ....[16]....
        /*0520*/ 	.word	0x0000a5a0


	//   ....[17]....
        /*0524*/ 	.word	0x0000a600


	//   ....[18]....
        /*0528*/ 	.word	0x0000a660


	//   ....[19]....
        /*052c*/ 	.word	0x0000a6c0


	//----- nvinfo : EIATTR_EXIT_INSTR_OFFSETS
	.align		4
.L_3968:
        /*0530*/ 	.byte	0x04, 0x1c
        /*0532*/ 	.short	(.L_3970 - .L_3969)


	//   ....[0]....
.L_3969:
        /*0534*/ 	.word	0x00001c90


	//   ....[1]....
        /*0538*/ 	.word	0x00009790


	//----- nvinfo : EIATTR_MAX_THREADS
	.align		4
.L_3970:
        /*053c*/ 	.byte	0x04, 0x05
        /*053e*/ 	.short	(.L_3972 - .L_3971)
.L_3971:
        /*0540*/ 	.word	0x00000080
        /*0544*/ 	.word	0x00000001
        /*0548*/ 	.word	0x00000001


	//----- nvinfo : EIATTR_CRS_STACK_SIZE
	.align		4
.L_3972:
        /*054c*/ 	.byte	0x04, 0x1e
        /*054e*/ 	.short	(.L_3974 - .L_3973)
.L_3973:
        /*0550*/ 	.word	0x00000000
.L_3974:


//--------------------- .nv.info._ZN10layer_norm13ln_fwd_kernelINS_13Kernel_traitsIfffffjLj2560ELj1ELj4ELj1ELj16ENS_18Kernel_traits_baseILj2560EfffffjLj128EEEEELb0ELb1ELb1ELb1EEEvNS_9FwdParamsE --------------------------
	.section	.nv.info._ZN10layer_norm13ln_fwd_kernelINS_13Kernel_traitsIfffffjLj2560ELj1ELj4ELj1ELj16ENS_18Kernel_traits_baseILj2560EfffffjLj128EEEEELb0ELb1ELb1ELb1EEEvNS_9FwdParamsE,"",@"SHT_CUDA_INFO"
	.sectionflags	@""
	.align	4


	//----- nvinfo : EIATTR_CUDA_API_VERSION
	.align		4
        /*0000*/ 	.byte	0x04, 0x37
        /*0002*/ 	.short	(.L_3976 - .L_3975)
.L_3975:
        /*0004*/ 	.word	0x00000082


	//----- nvinfo : EIATTR_SW2861232_WAR
	.align		4
.L_3976:
        /*0008*/ 	.byte	0x01, 0x35
	.zero		2


	//----- nvinfo : EIATTR_PARAM_CBANK
	.align		4
        /*000c*/ 	.byte	0x04, 0x0a
        /*000e*/ 	.short	(.L_3978 - .L_3977)
	.align		4
.L_3977:
        /*0010*/ 	.word	index@(.nv.constant0._ZN10layer_norm13ln_fwd_kernelINS_13Kernel_traitsIfffffjLj2560ELj1ELj4ELj1ELj16ENS_18Kernel_traits_baseILj2560EfffffjLj128EEEEELb0ELb1ELb1ELb1EEEvNS_9FwdParamsE)
        /*0014*/ 	.short	0x0160
        /*0016*/ 	.short	0x00e8


	//----- nvinfo : EIATTR_CBANK_PARAM_SIZE
	.align		4
.L_3978:
        /*0018*/ 	.byte	0x03, 0x19
        /*001a*/ 	.short	0x00e8


	//----- nvinfo : EIATTR_KPARAM_INFO
	.align		4
        /*001c*/ 	.byte	0x04, 0x17
        /*001e*/ 	.short	(.L_3980 - .L_3979)
.L_3979:
        /*0020*/ 	.word	0x00000000
        /*0024*/ 	.short	0x0000
        /*0026*/ 	.short	0x0000
        /*0028*/ 	.byte	0x00, 0xf0, 0xa1, 0x03


	//----- nvinfo : EIATTR_MAXREG_COUNT
	.align		4
.L_3980:
        /*002c*/ 	.byte	0x03, 0x1b
        /*002e*/ 	.short	0x00ff


	//----- nvinfo : EIATTR_ANNOTATIONS
	.align		4
        /*0030*/ 	.byte	0x04, 0x55
        /*0032*/ 	.short	(.L_3982 - .L_3981)


	//   ....[0]....
.L_3981:
        /* <DEDUP_REMOVED lines=66> */


	//----- nvinfo : EIATTR_MERCURY_ISA_VERSION
	.align		4
.L_3982:
        /*0444*/ 	.byte	0x03, 0x5f
        /*0446*/ 	.short	0x0000


	//----- nvinfo : EIATTR_COOP_GROUP_MASK_REGIDS
	.align		4
        /*0448*/ 	.byte	0x04, 0x29
        /*044a*/ 	.short	(.L_3984 - .L_3983)


	//   ....[0]....
.L_3983:
        /*044c*/ 	.word	0xffffffff


	//   ....[1]....
        /*0450*/ 	.word	0xffffffff


	//   ....[2]....
        /*0454*/ 	.word	0xffffffff


	//   ....[3]....
        /*0458*/ 	.word	0xffffffff


	//   ....[4]....
        /*045c*/ 	.word	0xffffffff


	//   ....[5]....
        /*0460*/ 	.word	0xffffffff


	//   ....[6]....
        /*0464*/ 	.word	0xffffffff


	//   ....[7]....
        /*0468*/ 	.word	0xffffffff


	//   ....[8]....
        /*046c*/ 	.word	0xffffffff


	//   ....[9]....
        /*0470*/ 	.word	0xffffffff


	//   ....[10]....
        /*0474*/ 	.word	0xffffffff


	//   ....[11]....
        /*0478*/ 	.word	0xffffffff


	//   ....[12]....
        /*047c*/ 	.word	0xffffffff


	//   ....[13]....
        /*0480*/ 	.word	0xffffffff


	//   ....[14]....
        /*0484*/ 	.word	0xffffffff


	//   ....[15]....
        /*0488*/ 	.word	0xffffffff


	//   ....[16]....
        /*048c*/ 	.word	0xffffffff


	//   ....[17]....
        /*0490*/ 	.word	0xffffffff


	//   ....[18]....
        /*0494*/ 	.word	0xffffffff


	//   ....[19]....
        /*0498*/ 	.word	0xffffffff


	//----- nvinfo : EIATTR_COOP_GROUP_INSTR_OFFSETS
	.align		4
.L_3984:
        /*049c*/ 	.byte	0x04, 0x28
        /*049e*/ 	.short	(.L_3986 - .L_3985)


	//   ....[0]....
.L_3985:
        /*04a0*/ 	.word	0x00005170


	//   ....[1]....
        /*04a4*/ 	.word	0x000051a0


	//   ....[2]....
        /*04a8*/ 	.word	0x000051c0


	//   ....[3]....
        /*04ac*/ 	.word	0x000051e0


	//   ....[4]....
        /*04b0*/ 	.word	0x00005200


	//   ....[5]....
        /*04b4*/ 	.word	0x00005c30


	//   ....[6]....
        /*04b8*/ 	.word	0x00005c50


	//   ....[7]....
        /*04bc*/ 	.word	0x00005c70


	//   ....[8]....
        /*04c0*/ 	.word	0x00005c90


	//   ....[9]....
        /*04c4*/ 	.word	0x00005cb0


	//   ....[10]....
        /*04c8*/ 	.word	0x000074b0


	//   ....[11]....
        /*04cc*/ 	.word	0x00007510


	//   ....[12]....
        /*04d0*/ 	.word	0x00007570


	//   ....[13]....
        /*04d4*/ 	.word	0x000075d0


	//   ....[14]....
        /*04d8*/ 	.word	0x00007630


	//   ....[15]....
        /*04dc*/ 	.word	0x00008090


	//   ....[16]....
        /*04e0*/ 	.word	0x000080e0


	//   ....[17]....
        /*04e4*/ 	.word	0x00008130


	//   ....[18]....
        /*04e8*/ 	.word	0x00008180


	//   ....[19]....
        /*04ec*/ 	.word	0x000081d0


	//----- nvinfo : EIATTR_EXIT_INSTR_OFFSETS
	.align		4
.L_3986:
        /*04f0*/ 	.byte	0x04, 0x1c
        /*04f2*/ 	.short	(.L_3988 - .L_3987)


	//   ....[0]....
.L_3987:
        /*04f4*/ 	.word	0x00000c20


	//   ....[1]....
        /*04f8*/ 	.word	0x00007460


	//----- nvinfo : EIATTR_MAX_THREADS
	.align		4
.L_3988:
        /*04fc*/ 	.byte	0x04, 0x05
        /*04fe*/ 	.short	(.L_3990 - .L_3989)
.L_3989:
        /*0500*/ 	.word	0x00000080
        /*0504*/ 	.word	0x00000001
        /*0508*/ 	.word	0x00000001


	//----- nvinfo : EIATTR_CRS_STACK_SIZE
	.align		4
.L_3990:
        /*050c*/ 	.byte	0x04, 0x1e
        /*050e*/ 	.short	(.L_3992 - .L_3991)
.L_3991:
        /*0510*/ 	.word	0x00000000
.L_3992:


//--------------------- .nv.info._ZN10layer_norm13ln_fwd_kernelINS_13Kernel_traitsIfffffjLj2560ELj1ELj4ELj1ELj16ENS_18Kernel_traits_baseILj2560EfffffjLj128EEEEELb1ELb0ELb0ELb0EEEvNS_9FwdParamsE --------------------------
	.section	.nv.info._ZN10layer_norm13ln_fwd_kernelINS_13Kernel_traitsIfffffjLj2560ELj1ELj4ELj1ELj16ENS_18Kernel_traits_baseILj2560EfffffjLj128EEEEELb1ELb0ELb0ELb0EEEvNS_9FwdParamsE,"",@"SHT_CUDA_INFO"
	.sectionflags	@""
	.align	4


	//----- nvinfo : EIATTR_CUDA_API_VERSION
	.align		4
        /*0000*/ 	.byte	0x04, 0x37
        /*0002*/ 	.short	(.L_3994 - .L_3993)
.L_3993:
        /*0004*/ 	.word	0x00000082


	//----- nvinfo : EIATTR_SW2861232_WAR
	.align		4
.L_3994:
        /*0008*/ 	.byte	0x01, 0x35
	.zero		2


	//----- nvinfo : EIATTR_PARAM_CBANK
	.align		4
        /*000c*/ 	.byte	0x04, 0x0a
        /*000e*/ 	.short	(.L_3996 - .L_3995)
	.align		4
.L_3995:
        /*0010*/ 	.word	index@(.nv.constant0._ZN10layer_norm13ln_fwd_kernelINS_13Kernel_traitsIfffffjLj2560ELj1ELj4ELj1ELj16ENS_18Kernel_traits_baseILj2560EfffffjLj128EEEEELb1ELb0ELb0ELb0EEEvNS_9FwdParamsE)
        /*0014*/ 	.short	0x0160
        /*0016*/ 	.short	0x00e8


	//----- nvinfo : EIATTR_CBANK_PARAM_SIZE
	.align		4
.L_3996:
        /*0018*/ 	.byte	0x03, 0x19
        /*001a*/ 	.short	0x00e8


	//----- nvinfo : EIATTR_KPARAM_INFO
	.align		4
        /*001c*/ 	.byte	0x04, 0x17
        /*001e*/ 	.short	(.L_3998 - .L_3997)
.L_3997:
        /*0020*/ 	.word	0x00000000
        /*0024*/ 	.short	0x0000
        /*0026*/ 	.short	0x0000
        /*0028*/ 	.byte	0x00, 0xf0, 0xa1, 0x03


	//----- nvinfo : EIATTR_MAXREG_COUNT
	.align		4
.L_3998:
        /*002c*/ 	.byte	0x03, 0x1b
        /*002e*/ 	.short	0x00ff


	//----- nvinfo : EIATTR_ANNOTATIONS
	.align		4
        /*0030*/ 	.byte	0x04, 0x55
        /*0032*/ 	.short	(.L_4000 - .L_3999)


	//   ....[0]....
.L_3999:
        /* <DEDUP_REMOVED lines=13> */


	//----- nvinfo : EIATTR_MERCURY_ISA_VERSION
	.align		4
.L_4000:
        /*00f4*/ 	.byte	0x03, 0x5f
        /*00f6*/ 	.short	0x0000


	//----- nvinfo : EIATTR_COOP_GROUP_MASK_REGIDS
	.align		4
        /*00f8*/ 	.byte	0x04, 0x29
        /*00fa*/ 	.short	(.L_4002 - .L_4001)


	//   ....[0]....
.L_4001:
        /*00fc*/ 	.word	0xffffffff


	//   ....[1]....
        /*0100*/ 	.word	0xffffffff


	//   ....[2]....
        /*0104*/ 	.word	0xffffffff


	//   ....[3]....
        /*0108*/ 	.word	0xffffffff


	//   ....[4]....
        /*010c*/ 	.word	0xffffffff


	//   ....[5]....
        /*0110*/ 	.word	0xffffffff


	//   ....[6]....
        /*0114*/ 	.word	0xffffffff


	//   ....[7]....
        /*0118*/ 	.word	0xffffffff


	//   ....[8]....
        /*011c*/ 	.word	0xffffffff


	//   ....[9]....
        /*0120*/ 	.word	0xffffffff


	//   ....[10]....
        /*0124*/ 	.word	0xffffffff


	//   ....[11]....
        /*0128*/ 	.word	0xffffffff


	//   ....[12]....
        /*012c*/ 	.word	0xffffffff


	//   ....[13]....
        /*0130*/ 	.word	0xffffffff


	//   ....[14]....
        /*0134*/ 	.word	0xffffffff


	//   ....[15]....
        /*0138*/ 	.word	0xffffffff


	//   ....[16]....
        /*013c*/ 	.word	0xffffffff


	//   ....[17]....
        /*0140*/ 	.word	0xffffffff


	//   ....[18]....
        /*0144*/ 	.word	0xffffffff


	//   ....[19]....
        /*0148*/ 	.word	0xffffffff


	//----- nvinfo : EIATTR_COOP_GROUP_INSTR_OFFSETS
	.align		4
.L_4002:
        /*014c*/ 	.byte	0x04, 0x28
        /*014e*/ 	.short	(.L_4004 - .L_4003)


	//   ....[0]....
.L_4003:
        /*0150*/ 	.word	0x0001e640


	//   ....[1]....
        /*0154*/ 	.word	0x0001e670


	//   ....[2]....
        /*0158*/ 	.word	0x0001e720


	//   ....[3]....
        /*015c*/ 	.word	0x0001e740


	//   ....[4]....
        /*0160*/ 	.word	0x0001e760


	//   ....[5]....
        /*0164*/ 	.word	0x0001f280


	//   ....[6]....
        /*0168*/ 	.word	0x0001f2a0


	//   ....[7]....
        /*016c*/ 	.word	0x0001f2c0


	//   ....[8]....
        /*0170*/ 	.word	0x0001f2e0


	//   ....[9]....
        /*0174*/ 	.word	0x0001f300


	//   ....[10]....
        /*0178*/ 	.word	0x00020fd0


	//   ....[11]....
        /*017c*/ 	.word	0x00021040


	//   ....[12]....
        /*0180*/ 	.word	0x000210b0


	//   ....[13]....
        /*0184*/ 	.word	0x00021120


	//   ....[14]....
        /*0188*/ 	.word	0x00021190


	//   ....[15]....
        /*018c*/ 	.word	0x00021d80


	//   ....[16]....
        /*0190*/ 	.word	0x00021de0


	//   ....[17]....
        /*0194*/ 	.word	0x00021e40


	//   ....[18]....
        /*0198*/ 	.word	0x00021ea0


	//   ....[19]....
        /*019c*/ 	.word	0x00021f00


	//----- nvinfo : EIATTR_EXIT_INSTR_OFFSETS
	.align		4
.L_4004:
        /*01a0*/ 	.byte	0x04, 0x1c
        /*01a2*/ 	.short	(.L_4006 - .L_4005)


	//   ....[0]....
.L_4005:
        /*01a4*/ 	.word	0x00001ad0


	//   ....[1]....
        /*01a8*/ 	.word	0x00020f70


	//----- nvinfo : EIATTR_MAX_THREADS
	.align		4
.L_4006:
        /*01ac*/ 	.byte	0x04, 0x05
        /*01ae*/ 	.short	(.L_4008 - .L_4007)
.L_4007:
        /*01b0*/ 	.word	0x00000080
        /*01b4*/ 	.word	0x00000001
        /*01b8*/ 	.word	0x00000001


	//----- nvinfo : EIATTR_CRS_STACK_SIZE
	.align		4
.L_4008:
        /*01bc*/ 	.byte	0x04, 0x1e
        /*01be*/ 	.short	(.L_4010 - .L_4009)
.L_4009:
        /*01c0*/ 	.word	0x00000000
.L_4010:


//--------------------- .nv.info._ZN10layer_norm13ln_fwd_kernelINS_13Kernel_traitsIfffffjLj2560ELj1ELj4ELj1ELj16ENS_18Kernel_traits_baseILj2560EfffffjLj128EEEEELb1ELb0ELb0ELb1EEEvNS_9FwdParamsE --------------------------
	.section	.nv.info._ZN10layer_norm13ln_fwd_kernelINS_13Kernel_traitsIfffffjLj2560ELj1ELj4ELj1ELj16ENS_18Kernel_traits_baseILj2560EfffffjLj128EEEEELb1ELb0ELb0ELb1EEEvNS_9FwdParamsE,"",@"SHT_CUDA_INFO"
	.sectionflags	@""
	.align	4


	//----- nvinfo : EIATTR_CUDA_API_VERSION
	.align		4
        /*0000*/ 	.byte	0x04, 0x37
        /*0002*/ 	.short	(.L_4012 - .L_4011)
.L_4011:
        /*0004*/ 	.word	0x00000082


	//----- nvinfo : EIATTR_SW2861232_WAR
	.align		4
.L_4012:
        /*0008*/ 	.byte	0x01, 0x35
	.zero		2


	//----- nvinfo : EIATTR_PARAM_CBANK
	.align		4
        /*000c*/ 	.byte	0x04, 0x0a
        /*000e*/ 	.short	(.L_4014 - .L_4013)
	.align		4
.L_4013:
        /*0010*/ 	.word	index@(.nv.constant0._ZN10layer_norm13ln_fwd_kernelINS_13Kernel_traitsIfffffjLj2560ELj1ELj4ELj1ELj16ENS_18Kernel_traits_baseILj2560EfffffjLj128EEEEELb1ELb0ELb0ELb1EEEvNS_9FwdParamsE)
        /*0014*/ 	.short	0x0160
        /*0016*/ 	.short	0x00e8


	//----- nvinfo : EIATTR_CBANK_PARAM_SIZE
	.align		4
.L_4014:
        /*0018*/ 	.byte	0x03, 0x19
        /*001a*/ 	.short	0x00e8


	//----- nvinfo : EIATTR_KPARAM_INFO
	.align		4
        /*001c*/ 	.byte	0x04, 0x17
        /*001e*/ 	.short	(.L_4016 - .L_4015)
.L_4015:
        /*0020*/ 	.word	0x00000000
        /*0024*/ 	.short	0x0000
        /*0026*/ 	.short	0x0000
        /*0028*/ 	.byte	0x00, 0xf0, 0xa1, 0x03


	//----- nvinfo : EIATTR_MAXREG_COUNT
	.align		4
.L_4016:
        /*002c*/ 	.byte	0x03, 0x1b
        /*002e*/ 	.short	0x00ff


	//----- nvinfo : EIATTR_ANNOTATIONS
	.align		4
        /*0030*/ 	.byte	0x04, 0x55
        /*0032*/ 	.short	(.L_4018 - .L_4017)


	//   ....[0]....
.L_4017:
        /* <DEDUP_REMOVED lines=25> */


	//----- nvinfo : EIATTR_MERCURY_ISA_VERSION
	.align		4
.L_4018:
        /*01b4*/ 	.byte	0x03, 0x5f
        /*01b6*/ 	.short	0x0000


	//----- nvinfo : EIATTR_COOP_GROUP_MASK_REGIDS
	.align		4
        /*01b8*/ 	.byte	0x04, 0x29
        /*01ba*/ 	.short	(.L_4020 - .L_4019)


	//   ....[0]....
.L_4019:
        /*01bc*/ 	.word	0xffffffff


	//   ....[1]....
        /*01c0*/ 	.word	0xffffffff


	//   ....[2]....
        /*01c4*/ 	.word	0xffffffff


	//   ....[3]....
        /*01c8*/ 	.word	0xffffffff


	//   ....[4]....
        /*01cc*/ 	.word	0xffffffff


	//   ....[5]....
        /*01d0*/ 	.word	0xffffffff


	//   ....[6]....
        /*01d4*/ 	.word	0xffffffff


	//   ....[7]....
        /*01d8*/ 	.word	0xffffffff


	//   ....[8]....
        /*01dc*/ 	.word	0xffffffff


	//   ....[9]....
        /*01e0*/ 	.word	0xffffffff


	//   ....[10]....
        /*01e4*/ 	.word	0xffffffff


	//   ....[11]....
        /*01e8*/ 	.word	0xffffffff


	//   ....[12]....
        /*01ec*/ 	.word	0xffffffff


	//   ....[13]....
        /*01f0*/ 	.word	0xffffffff


	//   ....[14]....
        /*01f4*/ 	.word	0xffffffff


	//   ....[15]....
        /*01f8*/ 	.word	0xffffffff


	//   ....[16]....
        /*01fc*/ 	.word	0xffffffff


	//   ....[17]....
        /*0200*/ 	.word	0xffffffff


	//   ....[18]....
        /*0204*/ 	.word	0xffffffff


	//   ....[19]....
        /*0208*/ 	.word	0xffffffff


	//----- nvinfo : EIATTR_COOP_GROUP_INSTR_OFFSETS
	.align		4
.L_4020:
        /*020c*/ 	.byte	0x04, 0x28
        /*020e*/ 	.short	(.L_4022 - .L_4021)


	//   ....[0]....
.L_4021:
        /*0210*/ 	.word	0x0001c970


	//   ....[1]....
        /*0214*/ 	.word	0x0001c9a0


	//   ....[2]....
        /*0218*/ 	.word	0x0001c9c0


	//   ....[3]....
        /*021c*/ 	.word	0x0001c9e0


	//   ....[4]....
        /*0220*/ 	.word	0x0001ca00


	//   ....[5]....
        /*0224*/ 	.word	0x0001d430


	//   ....[6]....
        /*0228*/ 	.word	0x0001d450


	//   ....[7]....
        /*022c*/ 	.word	0x0001d470


	//   ....[8]....
        /*0230*/ 	.word	0x0001d490


	//   ....[9]....
        /*0234*/ 	.word	0x0001d4b0


	//   ....[10]....
        /*0238*/ 	.word	0x0001ea50


	//   ....[11]....
        /*023c*/ 	.word	0x0001eac0


	//   ....[12]....
        /*0240*/ 	.word	0x0001eb30


	//   ....[13]....
        /*0244*/ 	.word	0x0001eba0


	//   ....[14]....
        /*0248*/ 	.word	0x0001ec10


	//   ....[15]....
        /*024c*/ 	.word	0x0001f680


	//   ....[16]....
        /*0250*/ 	.word	0x0001f6e0


	//   ....[17]....
        /*0254*/ 	.word	0x0001f740


	//   ....[18]....
        /*0258*/ 	.word	0x0001f7a0


	//   ....[19]....
        /*025c*/ 	.word	0x0001f800


	//----- nvinfo : EIATTR_EXIT_INSTR_OFFSETS
	.align		4
.L_4022:
        /*0260*/ 	.byte	0x04, 0x1c
        /*0262*/ 	.short	(.L_4024 - .L_4023)


	//   ....[0]....
.L_4023:
        /*0264*/ 	.word	0x00000dc0


	//   ....[1]....
        /*0268*/ 	.word	0x0001e9f0


	//----- nvinfo : EIATTR_MAX_THREADS
	.align		4
.L_4024:
        /*026c*/ 	.byte	0x04, 0x05
        /*026e*/ 	.short	(.L_4026 - .L_4025)
.L_4025:
        /*0270*/ 	.word	0x00000080
        /*0274*/ 	.word	0x00000001
        /*0278*/ 	.word	0x00000001


	//----- nvinfo : EIATTR_CRS_STACK_SIZE
	.align		4
.L_4026:
        /*027c*/ 	.byte	0x04, 0x1e
        /*027e*/ 	.short	(.L_4028 - .L_4027)
.L_4027:
        /*0280*/ 	.word	0x00000000
.L_4028:


//--------------------- .nv.info._ZN10layer_norm13ln_fwd_kernelINS_13Kernel_traitsIfffffjLj2560ELj1ELj4ELj1ELj16ENS_18Kernel_traits_baseILj2560EfffffjLj128EEEEELb1ELb0ELb1ELb0EEEvNS_9FwdParamsE --------------------------
	.section	.nv.info._ZN10layer_norm13ln_fwd_kernelINS_13Kernel_traitsIfffffjLj2560ELj1ELj4ELj1ELj16ENS_18Kernel_traits_baseILj2560EfffffjLj128EEEEELb1ELb0ELb1ELb0EEEvNS_9FwdParamsE,"",@"SHT_CUDA_INFO"
	.sectionflags	@""
	.align	4


	//----- nvinfo : EIATTR_CUDA_API_VERSION
	.align		4
        /*0000*/ 	.byte	0x04, 0x37
        /*0002*/ 	.short	(.L_4030 - .L_4029)
.L_4029:
        /*0004*/ 	.word	0x00000082


	//----- nvinfo : EIATTR_SW2861232_WAR
	.align		4
.L_4030:
        /*0008*/ 	.byte	0x01, 0x35
	.zero		2


	//----- nvinfo : EIATTR_PARAM_CBANK
	.align		4
        /*000c*/ 	.byte	0x04, 0x0a
        /*000e*/ 	.short	(.L_4032 - .L_4031)
	.align		4
.L_4031:
        /*0010*/ 	.word	index@(.nv.constant0._ZN10layer_norm13ln_fwd_kernelINS_13Kernel_traitsIfffffjLj2560ELj1ELj4ELj1ELj16ENS_18Kernel_traits_baseILj2560EfffffjLj128EEEEELb1ELb0ELb1ELb0EEEvNS_9FwdParamsE)
        /*0014*/ 	.short	0x0160
        /*0016*/ 	.short	0x00e8


	//----- nvinfo : EIATTR_CBANK_PARAM_SIZE
	.align		4
.L_4032:
        /*0018*/ 	.byte	0x03, 0x19
        /*001a*/ 	.short	0x00e8


	//----- nvinfo : EIATTR_KPARAM_INFO
	.align		4
        /*001c*/ 	.byte	0x04, 0x17
        /*001e*/ 	.short	(.L_4034 - .L_4033)
.L_4033:
        /*0020*/ 	.word	0x00000000
        /*0024*/ 	.short	0x0000
        /*0026*/ 	.short	0x0000
        /*0028*/ 	.byte	0x00, 0xf0, 0xa1, 0x03


	//----- nvinfo : EIATTR_MAXREG_COUNT
	.align		4
.L_4034:
        /*002c*/ 	.byte	0x03, 0x1b
        /*002e*/ 	.short	0x00ff


	//----- nvinfo : EIATTR_ANNOTATIONS
	.align		4
        /*0030*/ 	.byte	0x04, 0x55
        /*0032*/ 	.short	(.L_4036 - .L_4035)


	//   ....[0]....
.L_4035:
        /* <DEDUP_REMOVED lines=19> */


	//----- nvinfo : EIATTR_MERCURY_ISA_VERSION
	.align		4
.L_4036:
        /*0154*/ 	.byte	0x03, 0x5f
        /*0156*/ 	.short	0x0000


	//----- nvinfo : EIATTR_COOP_GROUP_MASK_REGIDS
	.align		4
        /*0158*/ 	.byte	0x04, 0x29
        /*015a*/ 	.short	(.L_4038 - .L_4037)


	//   ....[0]....
.L_4037:
        /*015c*/ 	.word	0xffffffff


	//   ....[1]....
        /*0160*/ 	.word	0xffffffff


	//   ....[2]....
        /*0164*/ 	.word	0xffffffff


	//   ....[3]....
        /*0168*/ 	.word	0xffffffff


	//   ....[4]....
        /*016c*/ 	.word	0xffffffff


	//   ....[5]....
        /*0170*/ 	.word	0xffffffff


	//   ....[6]....
        /*0174*/ 	.word	0xffffffff


	//   ....[7]....
        /*0178*/ 	.word	0xffffffff


	//   ....[8]....
        /*017c*/ 	.word	0xffffffff


	//   ....[9]....
        /*0180*/ 	.word	0xffffffff


	//   ....[10]....
        /*0184*/ 	.word	0xffffffff


	//   ....[11]....
        /*0188*/ 	.word	0xffffffff


	//   ....[12]....
        /*018c*/ 	.word	0xffffffff


	//   ....[13]....
        /*0190*/ 	.word	0xffffffff


	//   ....[14]....
        /*0194*/ 	.word	0xffffffff


	//   ....[15]....
        /*0198*/ 	.word	0xffffffff


	//   ....[16]....
        /*019c*/ 	.word	0xffffffff


	//   ....[17]....
        /*01a0*/ 	.word	0xffffffff


	//   ....[18]....
        /*01a4*/ 	.word	0xffffffff


	//   ....[19]....
        /*01a8*/ 	.word	0xffffffff


	//----- nvinfo : EIATTR_COOP_GROUP_INSTR_OFFSETS
	.align		4
.L_4038:
        /*01ac*/ 	.byte	0x04, 0x28
        /*01ae*/ 	.short	(.L_4040 - .L_4039)


	//   ....[0]....
.L_4039:
        /*01b0*/ 	.word	0x00021a70


	//   ....[1]....
        /*01b4*/ 	.word	0x00021aa0


	//   ....[2]....
        /*01b8*/ 	.word	0x00021b50


	//   ....[3]....
        /*01bc*/ 	.word	0x00021b70


	//   ....[4]....
        /*01c0*/ 	.word	0x00021b90


	//   ....[5]....
        /*01c4*/ 	.word	0x000226a0


	//   ....[6]....
        /*01c8*/ 	.word	0x000226c0


	//   ....[7]....
        /*01cc*/ 	.word	0x000226e0


	//   ....[8]....
        /*01d0*/ 	.word	0x00022700


	//   ....[9]....
        /*01d4*/ 	.word	0x00022720


	//   ....[10]....
        /*01d8*/ 	.word	0x00024510


	//   ....[11]....
        /*01dc*/ 	.word	0x00024580


	//   ....[12]....
        /*01e0*/ 	.word	0x000245f0


	//   ....[13]....
        /*01e4*/ 	.word	0x00024660


	//   ....[14]....
        /*01e8*/ 	.word	0x000246d0


	//   ....[15]....
        /*01ec*/ 	.word	0x000252b0


	//   ....[16]....
        /*01f0*/ 	.word	0x00025310


	//   ....[17]....
        /*01f4*/ 	.word	0x00025370


	//   ....[18]....
        /*01f8*/ 	.word	0x000253d0


	//   ....[19]....
        /*01fc*/ 	.word	0x00025430


	//----- nvinfo : EIATTR_EXIT_INSTR_OFFSETS
	.align		4
.L_4040:
        /*0200*/ 	.byte	0x04, 0x1c
        /*0202*/ 	.short	(.L_4042 - .L_4041)


	//   ....[0]....
.L_4041:
        /*0204*/ 	.word	0x00001b10


	//   ....[1]....
        /*0208*/ 	.word	0x000244b0


	//----- nvinfo : EIATTR_MAX_THREADS
	.align		4
.L_4042:
        /*020c*/ 	.byte	0x04, 0x05
        /*020e*/ 	.short	(.L_4044 - .L_4043)
.L_4043:
        /*0210*/ 	.word	0x00000080
        /*0214*/ 	.word	0x00000001
        /*0218*/ 	.word	0x00000001


	//----- nvinfo : EIATTR_CRS_STACK_SIZE
	.align		4
.L_4044:
        /*021c*/ 	.byte	0x04, 0x1e
        /*021e*/ 	.short	(.L_4046 - .L_4045)
.L_4045:
        /*0220*/ 	.word	0x00000000
.L_4046:


//--------------------- .nv.info._ZN10layer_norm13ln_fwd_kernelINS_13Kernel_traitsIfffffjLj2560ELj1ELj4ELj1ELj16ENS_18Kernel_traits_baseILj2560EfffffjLj128EEEEELb1ELb0ELb1ELb1EEEvNS_9FwdParamsE --------------------------
	.section	.nv.info._ZN10layer_norm13ln_fwd_kernelINS_13Kernel_traitsIfffffjLj2560ELj1ELj4ELj1ELj16ENS_18Kernel_traits_baseILj2560EfffffjLj128EEEEELb1ELb0ELb1ELb1EEEvNS_9FwdParamsE,"",@"SHT_CUDA_INFO"
	.sectionflags	@""
	.align	4


	//----- nvinfo : EIATTR_CUDA_API_VERSION
	.align		4
        /*0000*/ 	.byte	0x04, 0x37
        /*0002*/ 	.short	(.L_4048 - .L_4047)
.L_4047:
        /*0004*/ 	.word	0x00000082


	//----- nvinfo : EIATTR_SW2861232_WAR
	.align		4
.L_4048:
        /*0008*/ 	.byte	0x01, 0x35
	.zero		2


	//----- nvinfo : EIATTR_PARAM_CBANK
	.align		4
        /*000c*/ 	.byte	0x04, 0x0a
        /*000e*/ 	.short	(.L_4050 - .L_4049)
	.align		4
.L_4049:
        /*0010*/ 	.word	index@(.nv.constant0._ZN10layer_norm13ln_fwd_kernelINS_13Kernel_traitsIfffffjLj2560ELj1ELj4ELj1ELj16ENS_18Kernel_traits_baseILj2560EfffffjLj128EEEEELb1ELb0ELb1ELb1EEEvNS_9FwdParamsE)
        /*0014*/ 	.short	0x0160
        /*0016*/ 	.short	0x00e8


	//----- nvinfo : EIATTR_CBANK_PARAM_SIZE
	.align		4
.L_4050:
        /*0018*/ 	.byte	0x03, 0x19
        /*001a*/ 	.short	0x00e8


	//----- nvinfo : EIATTR_KPARAM_INFO
	.align		4
        /*001c*/ 	.byte	0x04, 0x17
        /*001e*/ 	.short	(.L_4052 - .L_4051)
.L_4051:
        /*0020*/ 	.word	0x00000000
        /*0024*/ 	.short	0x0000
        /*0026*/ 	.short	0x0000
        /*0028*/ 	.byte	0x00, 0xf0, 0xa1, 0x03


	//----- nvinfo : EIATTR_MAXREG_COUNT
	.align		4
.L_4052:
        /*002c*/ 	.byte	0x03, 0x1b
        /*002e*/ 	.short	0x00ff


	//----- nvinfo : EIATTR_ANNOTATIONS
	.align		4
        /*0030*/ 	.byte	0x04, 0x55
        /*0032*/ 	.short	(.L_4054 - .L_4053)


	//   ....[0]....
.L_4053:
        /* <DEDUP_REMOVED lines=16> */


	//----- nvinfo : EIATTR_MERCURY_ISA_VERSION
	.align		4
.L_4054:
        /*0124*/ 	.byte	0x03, 0x5f
        /*0126*/ 	.short	0x0000


	//----- nvinfo : EIATTR_COOP_GROUP_MASK_REGIDS
	.align		4
        /*0128*/ 	.byte	0x04, 0x29
        /*012a*/ 	.short	(.L_4056 - .L_4055)


	//   ....[0]....
.L_4055:
        /*012c*/ 	.word	0xffffffff


	//   ....[1]....
        /*0130*/ 	.word	0xffffffff


	//   ....[2]....
        /*0134*/ 	.word	0xffffffff


	//   ....[3]....
        /*0138*/ 	.word	0xffffffff


	//   ....[4]....
        /*013c*/ 	.word	0xffffffff


	//   ....[5]....
        /*0140*/ 	.word	0xffffffff


	//   ....[6]....
        /*0144*/ 	.word	0xffffffff


	//   ....[7]....
        /*0148*/ 	.word	0xffffffff


	//   ....[8]....
        /*014c*/ 	.word	0xffffffff


	//   ....[9]....
        /*0150*/ 	.word	0xffffffff


	//   ....[10]....
        /*0154*/ 	.word	0xffffffff


	//   ....[11]....
        /*0158*/ 	.word	0xffffffff


	//   ....[12]....
        /*015c*/ 	.word	0xffffffff


	//   ....[13]....
        /*0160*/ 	.word	0xffffffff


	//   ....[14]....
        /*0164*/ 	.word	0xffffffff


	//   ....[15]....
        /*0168*/ 	.word	0xffffffff


	//   ....[16]....
        /*016c*/ 	.word	0xffffffff


	//   ....[17]....
        /*0170*/ 	.word	0xffffffff


	//   ....[18]....
        /*0174*/ 	.word	0xffffffff


	//   ....[19]....
        /*0178*/ 	.word	0xffffffff


	//----- nvinfo : EIATTR_COOP_GROUP_INSTR_OFFSETS
	.align		4
.L_4056:
        /*017c*/ 	.byte	0x04, 0x28
        /*017e*/ 	.short	(.L_4058 - .L_4057)


	//   ....[0]....
.L_4057:
        /*0180*/ 	.word	0x0001fde0


	//   ....[1]....
        /*0184*/ 	.word	0x0001fe10


	//   ....[2]....
        /*0188*/ 	.word	0x0001fe30


	//   ....[3]....
        /*018c*/ 	.word	0x0001fe50


	//   ....[4]....
        /*0190*/ 	.word	0x0001fe70


	//   ....[5]....
        /*0194*/ 	.word	0x000208a0


	//   ....[6]....
        /*0198*/ 	.word	0x000208c0


	//   ....[7]....
        /*019c*/ 	.word	0x000208e0


	//   ....[8]....
        /*01a0*/ 	.word	0x00020900


	//   ....[9]....
        /*01a4*/ 	.word	0x00020920


	//   ....[10]....
        /*01a8*/ 	.word	0x00021f80


	//   ....[11]....
        /*01ac*/ 	.word	0x00021fe0


	//   ....[12]....
        /*01b0*/ 	.word	0x00022040


	//   ....[13]....
        /*01b4*/ 	.word	0x000220a0


	//   ....[14]....
        /*01b8*/ 	.word	0x00022100


	//   ....[15]....
        /*01bc*/ 	.word	0x00022b70


	//   ....[16]....
        /*01c0*/ 	.word	0x00022bd0


	//   ....[17]....
        /*01c4*/ 	.word	0x00022c30


	//   ....[18]....
        /*01c8*/ 	.word	0x00022c90


	//   ....[19]....
        /*01cc*/ 	.word	0x00022cf0


	//----- nvinfo : EIATTR_EXIT_INSTR_OFFSETS
	.align		4
.L_4058:
        /*01d0*/ 	.byte	0x04, 0x1c
        /*01d2*/ 	.short	(.L_4060 - .L_4059)


	//   ....[0]....
.L_4059:
        /*01d4*/ 	.word	0x00000da0


	//   ....[1]....
        /*01d8*/ 	.word	0x00021f30


	//----- nvinfo : EIATTR_MAX_THREADS
	.align		4
.L_4060:
        /*01dc*/ 	.byte	0x04, 0x05
        /*01de*/ 	.short	(.L_4062 - .L_4061)
.L_4061:
        /*01e0*/ 	.word	0x00000080
        /*01e4*/ 	.word	0x00000001
        /*01e8*/ 	.word	0x00000001


	//----- nvinfo : EIATTR_CRS_STACK_SIZE
	.align		4
.L_4062:
        /*01ec*/ 	.byte	0x04, 0x1e
        /*01ee*/ 	.short	(.L_4064 - .L_4063)
.L_4063:
        /*01f0*/ 	.word	0x00000000
.L_4064:


//--------------------- .nv.info._ZN10layer_norm13ln_fwd_kernelINS_13Kernel_traitsIfffffjLj2560ELj1ELj4ELj1ELj16ENS_18Kernel_traits_baseILj2560EfffffjLj128EEEEELb1ELb1ELb0ELb0EEEvNS_9FwdParamsE --------------------------
	.section	.nv.info._ZN10layer_norm13ln_fwd_kernelINS_13Kernel_traitsIfffffjLj2560ELj1ELj4ELj1ELj16ENS_18Kernel_traits_baseILj2560EfffffjLj128EEEEELb1ELb1ELb0ELb0EEEvNS_9FwdParamsE,"",@"SHT_CUDA_INFO"
	.sectionflags	@""
	.align	4


	//----- nvinfo : EIATTR_CUDA_API_VERSION
	.align		4
        /*0000*/ 	.byte	0x04, 0x37
        /*0002*/ 	.short	(.L_4066 - .L_4065)
.L_4065:
        /*0004*/ 	.word	0x00000082


	//----- nvinfo : EIATTR_SW2861232_WAR
	.align		4
.L_4066:
        /*0008*/ 	.byte	0x01, 0x35
	.zero		2


	//----- nvinfo : EIATTR_PARAM_CBANK
	.align		4
        /*000c*/ 	.byte	0x04, 0x0a
        /*000e*/ 	.short	(.L_4068 - .L_4067)
	.align		4
.L_4067:
        /*0010*/ 	.word	index@(.nv.constant0._ZN10layer_norm13ln_fwd_kernelINS_13Kernel_traitsIfffffjLj2560ELj1ELj4ELj1ELj16ENS_18Kernel_traits_baseILj2560EfffffjLj128EEEEELb1ELb1ELb0ELb0EEEvNS_9FwdParamsE)
        /*0014*/ 	.short	0x0160
        /*0016*/ 	.short	0x00e8


	//----- nvinfo : EIATTR_CBANK_PARAM_SIZE
	.align		4
.L_4068:
        /*0018*/ 	.byte	0x03, 0x19
        /*001a*/ 	.short	0x00e8


	//----- nvinfo : EIATTR_KPARAM_INFO
	.align		4
        /*001c*/ 	.byte	0x04, 0x17
        /*001e*/ 	.short	(.L_4070 - .L_4069)
.L_4069:
        /*0020*/ 	.word	0x00000000
        /*0024*/ 	.short	0x0000
        /*0026*/ 	.short	0x0000
        /*0028*/ 	.byte	0x00, 0xf0, 0xa1, 0x03


	//----- nvinfo : EIATTR_MAXREG_COUNT
	.align		4
.L_4070:
        /*002c*/ 	.byte	0x03, 0x1b
        /*002e*/ 	.short	0x00ff


	//----- nvinfo : EIATTR_ANNOTATIONS
	.align		4
        /*0030*/ 	.byte	0x04, 0x55
        /*0032*/ 	.short	(.L_4072 - .L_4071)


	//   ....[0]....
.L_4071:
        /* <DEDUP_REMOVED lines=73> */


	//----- nvinfo : EIATTR_MERCURY_ISA_VERSION
	.align		4
.L_4072:
        /*04b4*/ 	.byte	0x03, 0x5f
        /*04b6*/ 	.short	0x0000


	//----- nvinfo : EIATTR_COOP_GROUP_MASK_REGIDS
	.align		4
        /*04b8*/ 	.byte	0x04, 0x29
        /*04ba*/ 	.short	(.L_4074 - .L_4073)


	//   ....[0]....
.L_4073:
        /*04bc*/ 	.word	0xffffffff


	//   ....[1]....
        /*04c0*/ 	.word	0xffffffff


	//   ....[2]....
        /*04c4*/ 	.word	0xffffffff


	//   ....[3]....
        /*04c8*/ 	.word	0xffffffff


	//   ....[4]....
        /*04cc*/ 	.word	0xffffffff


	//   ....[5]....
        /*04d0*/ 	.word	0xffffffff


	//   ....[6]....
        /*04d4*/ 	.word	0xffffffff


	//   ....[7]....
        /*04d8*/ 	.word	0xffffffff


	//   ....[8]....
        /*04dc*/ 	.word	0xffffffff


	//   ....[9]....
        /*04e0*/ 	.word	0xffffffff


	//   ....[10]....
        /*04e4*/ 	.word	0xffffffff


	//   ....[11]....
        /*04e8*/ 	.word	0xffffffff


	//   ....[12]....
        /*04ec*/ 	.word	0xffffffff


	//   ....[13]....
        /*04f0*/ 	.word	0xffffffff


	//   ....[14]....
        /*04f4*/ 	.word	0xffffffff


	//   ....[15]....
        /*04f8*/ 	.word	0xffffffff


	//   ....[16]....
        /*04fc*/ 	.word	0xffffffff


	//   ....[17]....
        /*0500*/ 	.word	0xffffffff


	//   ....[18]....
        /*0504*/ 	.word	0xffffffff


	//   ....[19]....
        /*0508*/ 	.word	0xffffffff


	//----- nvinfo : EIATTR_COOP_GROUP_INSTR_OFFSETS
	.align		4
.L_4074:
        /*050c*/ 	.byte	0x04, 0x28
        /*050e*/ 	.short	(.L_4076 - .L_4075)


	//   ....[0]....
.L_4075:
        /*0510*/ 	.word	0x0001f6a0


	//   ....[1]....
        /*0514*/ 	.word	0x0001f6d0


	//   ....[2]....
        /*0518*/ 	.word	0x0001f780


	//   ....[3]....
        /*051c*/ 	.word	0x0001f7a0


	//   ....[4]....
        /*0520*/ 	.word	0x0001f7c0


	//   ....[5]....
        /*0524*/ 	.word	0x000202e0


	//   ....[6]....
        /*0528*/ 	.word	0x00020300


	//   ....[7]....
        /*052c*/ 	.word	0x00020320


	//   ....[8]....
        /*0530*/ 	.word	0x00020340


	//   ....[9]....
        /*0534*/ 	.word	0x00020360


	//   ....[10]....
        /*0538*/ 	.word	0x00022030


	//   ....[11]....
        /*053c*/ 	.word	0x000220a0


	//   ....[12]....
        /*0540*/ 	.word	0x00022110


	//   ....[13]....
        /*0544*/ 	.word	0x00022180


	//   ....[14]....
        /*0548*/ 	.word	0x000221f0


	//   ....[15]....
        /*054c*/ 	.word	0x00022de0


	//   ....[16]....
        /*0550*/ 	.word	0x00022e40


	//   ....[17]....
        /*0554*/ 	.word	0x00022ea0


	//   ....[18]....
        /*0558*/ 	.word	0x00022f00


	//   ....[19]....
        /*055c*/ 	.word	0x00022f60


	//----- nvinfo : EIATTR_EXIT_INSTR_OFFSETS
	.align		4
.L_4076:
        /*0560*/ 	.byte	0x04, 0x1c
        /*0562*/ 	.short	(.L_4078 - .L_4077)


	//   ....[0]....
.L_4077:
        /*0564*/ 	.word	0x00002130


	//   ....[1]....
        /*0568*/ 	.word	0x00021fd0


	//----- nvinfo : EIATTR_MAX_THREADS
	.align		4
.L_4078:
        /*056c*/ 	.byte	0x04, 0x05
        /*056e*/ 	.short	(.L_4080 - .L_4079)
.L_4079:
        /*0570*/ 	.word	0x00000080
        /*0574*/ 	.word	0x00000001
        /*0578*/ 	.word	0x00000001


	//----- nvinfo : EIATTR_CRS_STACK_SIZE
	.align		4
.L_4080:
        /*057c*/ 	.byte	0x04, 0x1e
        /*057e*/ 	.short	(.L_4082 - .L_4081)
.L_4081:
        /*0580*/ 	.word	0x00000000
.L_4082:


//--------------------- .nv.info._ZN10layer_norm13ln_fwd_kernelINS_13Kernel_traitsIfffffjLj2560ELj1ELj4ELj1ELj16ENS_18Kernel_traits_baseILj2560EfffffjLj128EEEEELb1ELb1ELb0ELb1EEEvNS_9FwdParamsE --------------------------
	.section	.nv.info._ZN10layer_norm13ln_fwd_kernelINS_13Kernel_traitsIfffffjLj2560ELj1ELj4ELj1ELj16ENS_18Kernel_traits_baseILj2560EfffffjLj128EEEEELb1ELb1ELb0ELb1EEEvNS_9FwdParamsE,"",@"SHT_CUDA_INFO"
	.sectionflags	@""
	.align	4


	//----- nvinfo : EIATTR_CUDA_API_VERSION
	.align		4
        /*0000*/ 	.byte	0x04, 0x37
        /*0002*/ 	.short	(.L_4084 - .L_4083)
.L_4083:
        /*0004*/ 	.word	0x00000082


	//----- nvinfo : EIATTR_SW2861232_WAR
	.align		4
.L_4084:
        /*0008*/ 	.byte	0x01, 0x35
	.zero		2


	//----- nvinfo : EIATTR_PARAM_CBANK
	.align		4
        /*000c*/ 	.byte	0x04, 0x0a
        /*000e*/ 	.short	(.L_4086 - .L_4085)
	.align		4
.L_4085:
        /*0010*/ 	.word	index@(.nv.constant0._ZN10layer_norm13ln_fwd_kernelINS_13Kernel_traitsIfffffjLj2560ELj1ELj4ELj1ELj16ENS_18Kernel_traits_baseILj2560EfffffjLj128EEEEELb1ELb1ELb0ELb1EEEvNS_9FwdParamsE)
        /*0014*/ 	.short	0x0160
        /*0016*/ 	.short	0x00e8


	//----- nvinfo : EIATTR_CBANK_PARAM_SIZE
	.align		4
.L_4086:
        /*0018*/ 	.byte	0x03, 0x19
        /*001a*/ 	.short	0x00e8


	//----- nvinfo : EIATTR_KPARAM_INFO
	.align		4
        /*001c*/ 	.byte	0x04, 0x17
        /*001e*/ 	.short	(.L_4088 - .L_4087)
.L_4087:
        /*0020*/ 	.word	0x00000000
        /*0024*/ 	.short	0x0000
        /*0026*/ 	.short	0x0000
        /*0028*/ 	.byte	0x00, 0xf0, 0xa1, 0x03


	//----- nvinfo : EIATTR_MAXREG_COUNT
	.align		4
.L_4088:
        /*002c*/ 	.byte	0x03, 0x1b
        /*002e*/ 	.short	0x00ff


	//----- nvinfo : EIATTR_ANNOTATIONS
	.align		4
        /*0030*/ 	.byte	0x04, 0x55
        /*0032*/ 	.short	(.L_4090 - .L_4089)


	//   ....[0]....
.L_4089:
        /* <DEDUP_REMOVED lines=85> */


	//----- nvinfo : EIATTR_MERCURY_ISA_VERSION
	.align		4
.L_4090:
        /*0574*/ 	.byte	0x03, 0x5f
        /*0576*/ 	.short	0x0000


	//----- nvinfo : EIATTR_COOP_GROUP_MASK_REGIDS
	.align		4
        /*0578*/ 	.byte	0x04, 0x29
        /*057a*/ 	.short	(.L_4092 - .L_4091)


	//   ....[0]....
.L_4091:
        /*057c*/ 	.word	0xffffffff


	//   ....[1]....
        /*0580*/ 	.word	0xffffffff


	//   ....[2]....
        /*0584*/ 	.word	0xffffffff


	//   ....[3]....
        /*0588*/ 	.word	0xffffffff


	//   ....[4]....
        /*058c*/ 	.word	0xffffffff


	//   ....[5]....
        /*0590*/ 	.word	0xffffffff


	//   ....[6]....
        /*0594*/ 	.word	0xffffffff


	//   ....[7]....
        /*0598*/ 	.word	0xffffffff


	//   ....[8]....
        /*059c*/ 	.word	0xffffffff


	//   ....[9]....
        /*05a0*/ 	.word	0xffffffff


	//   ....[10]....
        /*05a4*/ 	.word	0xffffffff


	//   ....[11]....
        /*05a8*/ 	.word	0xffffffff


	//   ....[12]....
        /*05ac*/ 	.word	0xffffffff


	//   ....[13]....
        /*05b0*/ 	.word	0xffffffff


	//   ....[14]....
        /*05b4*/ 	.word	0xffffffff


	//   ....[15]....
        /*05b8*/ 	.word	0xffffffff


	//   ....[16]....
        /*05bc*/ 	.word	0xffffffff


	//   ....[17]....
        /*05c0*/ 	.word	0xffffffff


	//   ....[18]....
        /*05c4*/ 	.word	0xffffffff


	//   ....[19]....
        /*05c8*/ 	.word	0xffffffff


	//----- nvinfo : EIATTR_COOP_GROUP_INSTR_OFFSETS
	.align		4
.L_4092:
        /*05cc*/ 	.byte	0x04, 0x28
        /*05ce*/ 	.short	(.L_4094 - .L_4093)


	//   ....[0]....
.L_4093:
        /*05d0*/ 	.word	0x0001d7f0


	//   ....[1]....
        /*05d4*/ 	.word	0x0001d820


	//   ....[2]....
        /*05d8*/ 	.word	0x0001d840


	//   ....[3]....
        /*05dc*/ 	.word	0x0001d860


	//   ....[4]....
        /*05e0*/ 	.word	0x0001d880


	//   ....[5]....
        /*05e4*/ 	.word	0x0001e2b0


	//   ....[6]....
        /*05e8*/ 	.word	0x0001e2d0


	//   ....[7]....
        /*05ec*/ 	.word	0x0001e2f0


	//   ....[8]....
        /*05f0*/ 	.word	0x0001e310


	//   ....[9]....
        /*05f4*/ 	.word	0x0001e330


	//   ....[10]....
        /*05f8*/ 	.word	0x0001fa60


	//   ....[11]....
        /*05fc*/ 	.word	0x0001fad0


	//   ....[12]....
        /*0600*/ 	.word	0x0001fb40


	//   ....[13]....
        /*0604*/ 	.word	0x0001fbb0


	//   ....[14]....
        /*0608*/ 	.word	0x0001fc20


	//   ....[15]....
        /*060c*/ 	.word	0x00020690


	//   ....[16]....
        /*0610*/ 	.word	0x000206f0


	//   ....[17]....
        /*0614*/ 	.word	0x00020750


	//   ....[18]....
        /*0618*/ 	.word	0x000207b0


	//   ....[19]....
        /*061c*/ 	.word	0x00020810


	//----- nvinfo : EIATTR_EXIT_INSTR_OFFSETS
	.align		4
.L_4094:
        /*0620*/ 	.byte	0x04, 0x1c
        /*0622*/ 	.short	(.L_4096 - .L_4095)


	//   ....[0]....
.L_4095:
        /*0624*/ 	.word	0x00000c80


	//   ....[1]....
        /*0628*/ 	.word	0x0001fa00


	//----- nvinfo : EIATTR_MAX_THREADS
	.align		4
.L_4096:
        /*062c*/ 	.byte	0x04, 0x05
        /*062e*/ 	.short	(.L_4098 - .L_4097)
.L_4097:
        /*0630*/ 	.word	0x00000080
        /*0634*/ 	.word	0x00000001
        /*0638*/ 	.word	0x00000001


	//----- nvinfo : EIATTR_CRS_STACK_SIZE
	.align		4
.L_4098:
        /*063c*/ 	.byte	0x04, 0x1e
        /*063e*/ 	.short	(.L_4100 - .L_4099)
.L_4099:
        /*0640*/ 	.word	0x00000000
.L_4100:


//--------------------- .nv.info._ZN10layer_norm13ln_fwd_kernelINS_13Kernel_traitsIfffffjLj2560ELj1ELj4ELj1ELj16ENS_18Kernel_traits_baseILj2560EfffffjLj128EEEEELb1ELb1ELb1ELb0EEEvNS_9FwdParamsE --------------------------
	.section	.nv.info._ZN10layer_norm13ln_fwd_kernelINS_13Kernel_traitsIfffffjLj2560ELj1ELj4ELj1ELj16ENS_18Kernel_traits_baseILj2560EfffffjLj128EEEEELb1ELb1ELb1ELb0EEEvNS_9FwdParamsE,"",@"SHT_CUDA_INFO"
	.sectionflags	@""
	.align	4


	//----- nvinfo : EIATTR_CUDA_API_VERSION
	.align		4
        /*0000*/ 	.byte	0x04, 0x37
        /*0002*/ 	.short	(.L_4102 - .L_4101)
.L_4101:
        /*0004*/ 	.word	0x00000082


	//----- nvinfo : EIATTR_SW2861232_WAR
	.align		4
.L_4102:
        /*0008*/ 	.byte	0x01, 0x35
	.zero		2


	//----- nvinfo : EIATTR_PARAM_CBANK
	.align		4
        /*000c*/ 	.byte	0x04, 0x0a
        /*000e*/ 	.short	(.L_4104 - .L_4103)
	.align		4
.L_4103:
        /*0010*/ 	.word	index@(.nv.constant0._ZN10layer_norm13ln_fwd_kernelINS_13Kernel_traitsIfffffjLj2560ELj1ELj4ELj1ELj16ENS_18Kernel_traits_baseILj2560EfffffjLj128EEEEELb1ELb1ELb1ELb0EEEvNS_9FwdParamsE)
        /*0014*/ 	.short	0x0160
        /*0016*/ 	.short	0x00e8


	//----- nvinfo : EIATTR_CBANK_PARAM_SIZE
	.align		4
.L_4104:
        /*0018*/ 	.byte	0x03, 0x19
        /*001a*/ 	.short	0x00e8


	//----- nvinfo : EIATTR_KPARAM_INFO
	.align		4
        /*001c*/ 	.byte	0x04, 0x17
        /*001e*/ 	.short	(.L_4106 - .L_4105)
.L_4105:
        /*0020*/ 	.word	0x00000000
        /*0024*/ 	.short	0x0000
        /*0026*/ 	.short	0x0000
        /*0028*/ 	.byte	0x00, 0xf0, 0xa1, 0x03


	//----- nvinfo : EIATTR_MAXREG_COUNT
	.align		4
.L_4106:
        /*002c*/ 	.byte	0x03, 0x1b
        /*002e*/ 	.short	0x00ff


	//----- nvinfo : EIATTR_ANNOTATIONS
	.align		4
        /*0030*/ 	.byte	0x04, 0x55
        /*0032*/ 	.short	(.L_4108 - .L_4107)


	//   ....[0]....
.L_4107:
        /* <DEDUP_REMOVED lines=79> */


	//----- nvinfo : EIATTR_MERCURY_ISA_VERSION
	.align		4
.L_4108:
        /*0514*/ 	.byte	0x03, 0x5f
        /*0516*/ 	.short	0x0000


	//----- nvinfo : EIATTR_COOP_GROUP_MASK_REGIDS
	.align		4
        /*0518*/ 	.byte	0x04, 0x29
        /*051a*/ 	.short	(.L_4110 - .L_4109)


	//   ....[0]....
.L_4109:
        /*051c*/ 	.word	0xffffffff


	//   ....[1]....
        /*0520*/ 	.word	0xffffffff


	//   ....[2]....
        /*0524*/ 	.word	0xffffffff


	//   ....[3]....
        /*0528*/ 	.word	0xffffffff


	//   ....[4]....
        /*052c*/ 	.word	0xffffffff


	//   ....[5]....
        /*0530*/ 	.word	0xffffffff


	//   ....[6]....
        /*0534*/ 	.word	0xffffffff


	//   ....[7]....
        /*0538*/ 	.word	0xffffffff


	//   ....[8]....
        /*053c*/ 	.word	0xffffffff


	//   ....[9]....
        /*0540*/ 	.word	0xffffffff


	//   ....[10]....
        /*0544*/ 	.word	0xffffffff


	//   ....[11]....
        /*0548*/ 	.word	0xffffffff


	//   ....[12]....
        /*054c*/ 	.word	0xffffffff


	//   ....[13]....
        /*0550*/ 	.word	0xffffffff


	//   ....[14]....
        /*0554*/ 	.word	0xffffffff


	//   ....[15]....
        /*0558*/ 	.word	0xffffffff


	//   ....[16]....
        /*055c*/ 	.word	0xffffffff


	//   ....[17]....
        /*0560*/ 	.word	0xffffffff


	//   ....[18]....
        /*0564*/ 	.word	0xffffffff


	//   ....[19]....
        /*0568*/ 	.word	0xffffffff


	//----- nvinfo : EIATTR_COOP_GROUP_INSTR_OFFSETS
	.align		4
.L_4110:
        /*056c*/ 	.byte	0x04, 0x28
        /*056e*/ 	.short	(.L_4112 - .L_4111)


	//   ....[0]....
.L_4111:
        /*0570*/ 	.word	0x00022c00


	//   ....[1]....
        /*0574*/ 	.word	0x00022c30


	//   ....[2]....
        /*0578*/ 	.word	0x00022ce0


	//   ....[3]....
        /*057c*/ 	.word	0x00022d00


	//   ....[4]....
        /*0580*/ 	.word	0x00022d20


	//   ....[5]....
        /*0584*/ 	.word	0x00023830


	//   ....[6]....
        /*0588*/ 	.word	0x00023850


	//   ....[7]....
        /*058c*/ 	.word	0x00023870


	//   ....[8]....
        /*0590*/ 	.word	0x00023890


	//   ....[9]....
        /*0594*/ 	.word	0x000238b0


	//   ....[10]....
        /*0598*/ 	.word	0x000256a0


	//   ....[11]....
        /*059c*/ 	.word	0x00025710


	//   ....[12]....
        /*05a0*/ 	.word	0x00025780


	//   ....[13]....
        /*05a4*/ 	.word	0x000257f0


	//   ....[14]....
        /*05a8*/ 	.word	0x00025860


	//   ....[15]....
        /*05ac*/ 	.word	0x00026440


	//   ....[16]....
        /*05b0*/ 	.word	0x000264a0


	//   ....[17]....
        /*05b4*/ 	.word	0x00026500


	//   ....[18]....
        /*05b8*/ 	.word	0x00026560


	//   ....[19]....
        /*05bc*/ 	.word	0x000265c0


	//----- nvinfo : EIATTR_EXIT_INSTR_OFFSETS
	.align		4
.L_4112:
        /*05c0*/ 	.byte	0x04, 0x1c
        /*05c2*/ 	.short	(.L_4114 - .L_4113)


	//   ....[0]....
.L_4113:
        /*05c4*/ 	.word	0x00002170


	//   ....[1]....
        /*05c8*/ 	.word	0x00025640


	//----- nvinfo : EIATTR_MAX_THREADS
	.align		4
.L_4114:
        /*05cc*/ 	.byte	0x04, 0x05
        /*05ce*/ 	.short	(.L_4116 - .L_4115)
.L_4115:
        /*05d0*/ 	.word	0x00000080
        /*05d4*/ 	.word	0x00000001
        /*05d8*/ 	.word	0x00000001


	//----- nvinfo : EIATTR_CRS_STACK_SIZE
	.align		4
.L_4116:
        /*05dc*/ 	.byte	0x04, 0x1e
        /*05de*/ 	.short	(.L_4118 - .L_4117)
.L_4117:
        /*05e0*/ 	.word	0x00000000
.L_4118:


//--------------------- .nv.info._ZN10layer_norm13ln_fwd_kernelINS_13Kernel_traitsIfffffjLj2560ELj1ELj4ELj1ELj16ENS_18Kernel_traits_baseILj2560EfffffjLj128EEEEELb1ELb1ELb1ELb1EEEvNS_9FwdParamsE --------------------------
	.section	.nv.info._ZN10layer_norm13ln_fwd_kernelINS_13Kernel_traitsIfffffjLj2560ELj1ELj4ELj1ELj16ENS_18Kernel_traits_baseILj2560EfffffjLj128EEEEELb1ELb1ELb1ELb1EEEvNS_9FwdParamsE,"",@"SHT_CUDA_INFO"
	.sectionflags	@""
	.align	4


	//----- nvinfo : EIATTR_CUDA_API_VERSION
	.align		4
        /*0000*/ 	.byte	0x04, 0x37
        /*0002*/ 	.short	(.L_4120 - .L_4119)
.L_4119:
        /*0004*/ 	.word	0x00000082


	//----- nvinfo : EIATTR_SW2861232_WAR
	.align		4
.L_4120:
        /*0008*/ 	.byte	0x01, 0x35
	.zero		2


	//----- nvinfo : EIATTR_PARAM_CBANK
	.align		4
        /*000c*/ 	.byte	0x04, 0x0a
        /*000e*/ 	.short	(.L_4122 - .L_4121)
	.align		4
.L_4121:
        /*0010*/ 	.word	index@(.nv.constant0._ZN10layer_norm13ln_fwd_kernelINS_13Kernel_traitsIfffffjLj2560ELj1ELj4ELj1ELj16ENS_18Kernel_traits_baseILj2560EfffffjLj128EEEEELb1ELb1ELb1ELb1EEEvNS_9FwdParamsE)
        /*0014*/ 	.short	0x0160
        /*0016*/ 	.short	0x00e8


	//----- nvinfo : EIATTR_CBANK_PARAM_SIZE
	.align		4
.L_4122:
        /*0018*/ 	.byte	0x03, 0x19
        /*001a*/ 	.short	0x00e8


	//----- nvinfo : EIATTR_KPARAM_INFO
	.align		4
        /*001c*/ 	.byte	0x04, 0x17
        /*001e*/ 	.short	(.L_4124 - .L_4123)
.L_4123:
        /*0020*/ 	.word	0x00000000
        /*0024*/ 	.short	0x0000
        /*0026*/ 	.short	0x0000
        /*0028*/ 	.byte	0x00, 0xf0, 0xa1, 0x03


	//----- nvinfo : EIATTR_MAXREG_COUNT
	.align		4
.L_4124:
        /*002c*/ 	.byte	0x03, 0x1b
        /*002e*/ 	.short	0x00ff


	//----- nvinfo : EIATTR_ANNOTATIONS
	.align		4
        /*0030*/ 	.byte	0x04, 0x55
        /*0032*/ 	.short	(.L_4126 - .L_4125)


	//   ....[0]....
.L_4125:
        /* <DEDUP_REMOVED lines=76> */


	//----- nvinfo : EIATTR_MERCURY_ISA_VERSION
	.align		4
.L_4126:
        /*04e4*/ 	.byte	0x03, 0x5f
        /*04e6*/ 	.short	0x0000


	//----- nvinfo : EIATTR_COOP_GROUP_MASK_REGIDS
	.align		4
        /*04e8*/ 	.byte	0x04, 0x29
        /*04ea*/ 	.short	(.L_4128 - .L_4127)


	//   ....[0]....
.L_4127:
        /*04ec*/ 	.word	0xffffffff


	//   ....[1]....
        /*04f0*/ 	.word	0xffffffff


	//   ....[2]....
        /*04f4*/ 	.word	0xffffffff


	//   ....[3]....
        /*04f8*/ 	.word	0xffffffff


	//   ....[4]....
        /*04fc*/ 	.word	0xffffffff


	//   ....[5]....
        /*0500*/ 	.word	0xffffffff


	//   ....[6]....
        /*0504*/ 	.word	0xffffffff


	//   ....[7]....
        /*0508*/ 	.word	0xffffffff


	//   ....[8]....
        /*050c*/ 	.word	0xffffffff


	//   ....[9]....
        /*0510*/ 	.word	0xffffffff


	//   ....[10]....
        /*0514*/ 	.word	0xffffffff


	//   ....[11]....
        /*0518*/ 	.word	0xffffffff


	//   ....[12]....
        /*051c*/ 	.word	0xffffffff


	//   ....[13]....
        /*0520*/ 	.word	0xffffffff


	//   ....[14]....
        /*0524*/ 	.word	0xffffffff


	//   ....[15]....
        /*0528*/ 	.word	0xffffffff


	//   ....[16]....
        /*052c*/ 	.word	0xffffffff


	//   ....[17]....
        /*0530*/ 	.word	0xffffffff


	//   ....[18]....
        /*0534*/ 	.word	0xffffffff


	//   ....[19]....
        /*0538*/ 	.word	0xffffffff


	//----- nvinfo : EIATTR_COOP_GROUP_INSTR_OFFSETS
	.align		4
.L_4128:
        /*053c*/ 	.byte	0x04, 0x28
        /*053e*/ 	.short	(.L_4130 - .L_4129)


	//   ....[0]....
.L_4129:
        /*0540*/ 	.word	0x00020f90


	//   ....[1]....
        /*0544*/ 	.word	0x00020fc0


	//   ....[2]....
        /*0548*/ 	.word	0x00020fe0


	//   ....[3]....
        /*054c*/ 	.word	0x00021000


	//   ....[4]....
        /*0550*/ 	.word	0x00021020


	//   ....[5]....
        /*0554*/ 	.word	0x00021a50


	//   ....[6]....
        /*0558*/ 	.word	0x00021a70


	//   ....[7]....
        /*055c*/ 	.word	0x00021a90


	//   ....[8]....
        /*0560*/ 	.word	0x00021ab0


	//   ....[9]....
        /*0564*/ 	.word	0x00021ad0


	//   ....[10]....
        /*0568*/ 	.word	0x00023330


	//   ....[11]....
        /*056c*/ 	.word	0x00023390


	//   ....[12]....
        /*0570*/ 	.word	0x000233f0


	//   ....[13]....
        /*0574*/ 	.word	0x00023450


	//   ....[14]....
        /*0578*/ 	.word	0x000234b0


	//   ....[15]....
        /*057c*/ 	.word	0x00023f20


	//   ....[16]....
        /*0580*/ 	.word	0x00023f80


	//   ....[17]....
        /*0584*/ 	.word	0x00023fe0


	//   ....[18]....
        /*0588*/ 	.word	0x00024040


	//   ....[19]....
        /*058c*/ 	.word	0x000240a0


	//----- nvinfo : EIATTR_EXIT_INSTR_OFFSETS
	.align		4
.L_4130:
        /*0590*/ 	.byte	0x04, 0x1c
        /*0592*/ 	.short	(.L_4132 - .L_4131)


	//   ....[0]....
.L_4131:
        /*0594*/ 	.word	0x00000c80


	//   ....[1]....
        /*0598*/ 	.word	0x000232e0


	//----- nvinfo : EIATTR_MAX_THREADS
	.align		4
.L_4132:
        /*059c*/ 	.byte	0x04, 0x05
        /*059e*/ 	.short	(.L_4134 - .L_4133)
.L_4133:
        /*05a0*/ 	.word	0x00000080
        /*05a4*/ 	.word	0x00000001
        /*05a8*/ 	.word	0x00000001


	//----- nvinfo : EIATTR_CRS_STACK_SIZE
	.align		4
.L_4134:
        /*05ac*/ 	.byte	0x04, 0x1e
        /*05ae*/ 	.short	(.L_4136 - .L_4135)
.L_4135:
        /*05b0*/ 	.word	0x00000000
.L_4136:


//--------------------- .nv.callgraph             --------------------------
	.section	.nv.callgraph,"",@"SHT_CUDA_CALLGRAPH"
	.align	4
	.sectionentsize	8
	.align		4
        /*0000*/ 	.word	0x00000000
	.align		4
        /*0004*/ 	.word	0xffffffff
	.align		4
        /*0008*/ 	.word	0x00000000
	.align		4
        /*000c*/ 	.word	0xfffffffe
	.align		4
        /*0010*/ 	.word	0x00000000
	.align		4
        /*0014*/ 	.word	0xfffffffd
	.align		4
        /*0018*/ 	.word	0x00000000
	.align		4
        /*001c*/ 	.word	0xfffffffc


//--------------------- .nv.rel.action            --------------------------
	.section	.nv.rel.action,"",@"SHT_CUDA_RELOCINFO"
	.align	8
	.sectionentsize	8
        /*0000*/ 	.byte	0x73, 0x00, 0x00, 0x00, 0x00, 0x00, 0x00, 0x00, 0x00, 0x00, 0x00, 0x11, 0x25, 0x00, 0x05, 0x36


//--------------------- .nv.constant4             --------------------------
	.section	.nv.constant4,"a",@progbits
	.align	8
	.align		8
.nv.constant4:
        /*0000*/ 	.dword	precalc_xorwow_matrix
	.align		8
        /*0008*/ 	.dword	precalc_xorwow_offset_matrix
	.align		8
        /*0010*/ 	.dword	mrg32k3aM1
	.align		8
        /*0018*/ 	.dword	mrg32k3aM2
	.align		8
        /*0020*/ 	.dword	mrg32k3aM1SubSeq
	.align		8
        /*0028*/ 	.dword	mrg32k3aM2SubSeq
	.align		8
        /*0030*/ 	.dword	mrg32k3aM1Seq
	.align		8
        /*0038*/ 	.dword	mrg32k3aM2Seq


//--------------------- .nv.constant3             --------------------------
	.section	.nv.constant3,"a",@progbits
	.align	8
.nv.constant3:
	.type		__cr_lgamma_table,@object
	.size		__cr_lgamma_table,(.L_8 - __cr_lgamma_table)
__cr_lgamma_table:
        /*0000*/ 	.byte	0x00, 0x00, 0x00, 0x00, 0x00, 0x00, 0x00, 0x00, 0x00, 0x00, 0x00, 0x00, 0x00, 0x00, 0x00, 0x00
        /*0010*/ 	.byte	0xef, 0x39, 0xfa, 0xfe, 0x42, 0x2e, 0xe6, 0x3f, 0x02, 0x20, 0x2a, 0xfa, 0x0b, 0xab, 0xfc, 0x3f
        /*0020*/ 	.byte	0xf9, 0x2c, 0x92, 0x7c, 0xa7, 0x6c, 0x09, 0x40, 0xc9, 0x79, 0x44, 0x3c, 0x64, 0x26, 0x13, 0x40
        /*0030*/ 	.byte	0xca, 0x01, 0xcf, 0x3a, 0x27, 0x51, 0x1a, 0x40, 0x30, 0xcc, 0x2d, 0xf3, 0xe1, 0x0c, 0x21, 0x40
        /*0040*/ 	.byte	0x0d, 0xb7, 0xfc, 0x82, 0x8e, 0x35, 0x25, 0x40
.L_8:


//--------------------- .nv.constant0._ZN10layer_norm13ln_fwd_kernelINS_13Kernel_traitsI13__nv_bfloat16S2_S2_S2_fjLj2560ELj1ELj4ELj1ELj16ENS_18Kernel_traits_baseILj2560ES2_S2_S2_S2_fjLj128EEEEELb0ELb0ELb0ELb0EEEvNS_9FwdParamsE --------------------------
	.section	.nv.constant0._ZN10layer_norm13ln_fwd_kernelINS_13Kernel_traitsI13__nv_bfloat16S2_S2_S2_fjLj2560ELj1ELj4ELj1ELj16ENS_18Kernel_traits_baseILj2560ES2_S2_S2_S2_fjLj128EEEEELb0ELb0ELb0ELb0EEEvNS_9FwdParamsE,"a",@progbits
	.sectionflags	@""
	.align	4
.nv.constant0._ZN10layer_norm13ln_fwd_kernelINS_13Kernel_traitsI13__nv_bfloat16S2_S2_S2_fjLj2560ELj1ELj4ELj1ELj16ENS_18Kernel_traits_baseILj2560ES2_S2_S2_S2_fjLj128EEEEELb0ELb0ELb0ELb0EEEvNS_9FwdParamsE:
	.zero		584


//--------------------- .nv.constant0._ZN10layer_norm13ln_fwd_kernelINS_13Kernel_traitsI13__nv_bfloat16S2_S2_S2_fjLj2560ELj1ELj4ELj1ELj16ENS_18Kernel_traits_baseILj2560ES2_S2_S2_S2_fjLj128EEEEELb0ELb0ELb0ELb1EEEvNS_9FwdParamsE --------------------------
	.section	.nv.constant0._ZN10layer_norm13ln_fwd_kernelINS_13Kernel_traitsI13__nv_bfloat16S2_S2_S2_fjLj2560ELj1ELj4ELj1ELj16ENS_18Kernel_traits_baseILj2560ES2_S2_S2_S2_fjLj128EEEEELb0ELb0ELb0ELb1EEEvNS_9FwdParamsE,"a",@progbits
	.sectionflags	@""
	.align	4
.nv.constant0._ZN10layer_norm13ln_fwd_kernelINS_13Kernel_traitsI13__nv_bfloat16S2_S2_S2_fjLj2560ELj1ELj4ELj1ELj16ENS_18Kernel_traits_baseILj2560ES2_S2_S2_S2_fjLj128EEEEELb0ELb0ELb0ELb1EEEvNS_9FwdParamsE:
	.zero		584


//--------------------- .nv.constant0._ZN10layer_norm13ln_fwd_kernelINS_13Kernel_traitsI13__nv_bfloat16S2_S2_S2_fjLj2560ELj1ELj4ELj1ELj16ENS_18Kernel_traits_baseILj2560ES2_S2_S2_S2_fjLj128EEEEELb0ELb0ELb1ELb0EEEvNS_9FwdParamsE --------------------------
	.section	.nv.constant0._ZN10layer_norm13ln_fwd_kernelINS_13Kernel_traitsI13__nv_bfloat16S2_S2_S2_fjLj2560ELj1ELj4ELj1ELj16ENS_18Kernel_traits_baseILj2560ES2_S2_S2_S2_fjLj128EEEEELb0ELb0ELb1ELb0EEEvNS_9FwdParamsE,"a",@progbits
	.sectionflags	@""
	.align	4
.nv.constant0._ZN10layer_norm13ln_fwd_kernelINS_13Kernel_traitsI13__nv_bfloat16S2_S2_S2_fjLj2560ELj1ELj4ELj1ELj16ENS_18Kernel_traits_baseILj2560ES2_S2_S2_S2_fjLj128EEEEELb0ELb0ELb1ELb0EEEvNS_9FwdParamsE:
	.zero		584


//--------------------- .nv.constant0._ZN10layer_norm13ln_fwd_kernelINS_13Kernel_traitsI13__nv_bfloat16S2_S2_S2_fjLj2560ELj1ELj4ELj1ELj16ENS_18Kernel_traits_baseILj2560ES2_S2_S2_S2_fjLj128EEEEELb0ELb0ELb1ELb1EEEvNS_9FwdParamsE --------------------------
	.section	.nv.constant0._ZN10layer_norm13ln_fwd_kernelINS_13Kernel_traitsI13__nv_bfloat16S2_S2_S2_fjLj2560ELj1ELj4ELj1ELj16ENS_18Kernel_traits_baseILj2560ES2_S2_S2_S2_fjLj128EEEEELb0ELb0ELb1ELb1EEEvNS_9FwdParamsE,"a",@progbits
	.sectionflags	@""
	.align	4
.nv.constant0._ZN10layer_norm13ln_fwd_kernelINS_13Kernel_traitsI13__nv_bfloat16S2_S2_S2_fjLj2560ELj1ELj4ELj1ELj16ENS_18Kernel_traits_baseILj2560ES2_S2_S2_S2_fjLj128EEEEELb0ELb0ELb1ELb1EEEvNS_9FwdParamsE:
	.zero		584


//--------------------- .nv.constant0._ZN10layer_norm13ln_fwd_kernelINS_13Kernel_traitsI13__nv_bfloat16S2_S2_S2_fjLj2560ELj1ELj4ELj1ELj16ENS_18Kernel_traits_baseILj2560ES2_S2_S2_S2_fjLj128EEEEELb0ELb1ELb0ELb0EEEvNS_9FwdParamsE --------------------------
	.section	.nv.constant0._ZN10layer_norm13ln_fwd_kernelINS_13Kernel_traitsI13__nv_bfloat16S2_S2_S2_fjLj2560ELj1ELj4ELj1ELj16ENS_18Kernel_traits_baseILj2560ES2_S2_S2_S2_fjLj128EEEEELb0ELb1ELb0ELb0EEEvNS_9FwdParamsE,"a",@progbits
	.sectionflags	@""
	.align	4
.nv.constant0._ZN10layer_norm13ln_fwd_kernelINS_13Kernel_traitsI13__nv_bfloat16S2_S2_S2_fjLj2560ELj1ELj4ELj1ELj16ENS_18Kernel_traits_baseILj2560ES2_S2_S2_S2_fjLj128EEEEELb0ELb1ELb0ELb0EEEvNS_9FwdParamsE:
	.zero		584


//--------------------- .nv.constant0._ZN10layer_norm13ln_fwd_kernelINS_13Kernel_traitsI13__nv_bfloat16S2_S2_S2_fjLj2560ELj1ELj4ELj1ELj16ENS_18Kernel_traits_baseILj2560ES2_S2_S2_S2_fjLj128EEEEELb0ELb1ELb0ELb1EEEvNS_9FwdParamsE --------------------------
	.section	.nv.constant0._ZN10layer_norm13ln_fwd_kernelINS_13Kernel_traitsI13__nv_bfloat16S2_S2_S2_fjLj2560ELj1ELj4ELj1ELj16ENS_18Kernel_traits_baseILj2560ES2_S2_S2_S2_fjLj128EEEEELb0ELb1ELb0ELb1EEEvNS_9FwdParamsE,"a",@progbits
	.sectionflags	@""
	.align	4
.nv.constant0._ZN10layer_norm13ln_fwd_kernelINS_13Kernel_traitsI13__nv_bfloat16S2_S2_S2_fjLj2560ELj1ELj4ELj1ELj16ENS_18Kernel_traits_baseILj2560ES2_S2_S2_S2_fjLj128EEEEELb0ELb1ELb0ELb1EEEvNS_9FwdParamsE:
	.zero		584


//--------------------- .nv.constant0._ZN10layer_norm13ln_fwd_kernelINS_13Kernel_traitsI13__nv_bfloat16S2_S2_S2_fjLj2560ELj1ELj4ELj1ELj16ENS_18Kernel_traits_baseILj2560ES2_S2_S2_S2_fjLj128EEEEELb0ELb1ELb1ELb0EEEvNS_9FwdParamsE --------------------------
	.section	.nv.constant0._ZN10layer_norm13ln_fwd_kernelINS_13Kernel_traitsI13__nv_bfloat16S2_S2_S2_fjLj2560ELj1ELj4ELj1ELj16ENS_18Kernel_traits_baseILj2560ES2_S2_S2_S2_fjLj128EEEEELb0ELb1ELb1ELb0EEEvNS_9FwdParamsE,"a",@progbits
	.sectionflags	@""
	.align	4
.nv.constant0._ZN10layer_norm13ln_fwd_kernelINS_13Kernel_traitsI13__nv_bfloat16S2_S2_S2_fjLj2560ELj1ELj4ELj1ELj16ENS_18Kernel_traits_baseILj2560ES2_S2_S2_S2_fjLj128EEEEELb0ELb1ELb1ELb0EEEvNS_9FwdParamsE:
	.zero		584


//--------------------- .nv.constant0._ZN10layer_norm13ln_fwd_kernelINS_13Kernel_traitsI13__nv_bfloat16S2_S2_S2_fjLj2560ELj1ELj4ELj1ELj16ENS_18Kernel_traits_baseILj2560ES2_S2_S2_S2_fjLj128EEEEELb0ELb1ELb1ELb1EEEvNS_9FwdParamsE --------------------------
	.section	.nv.constant0._ZN10layer_norm13ln_fwd_kernelINS_13Kernel_traitsI13__nv_bfloat16S2_S2_S2_fjLj2560ELj1ELj4ELj1ELj16ENS_18Kernel_traits_baseILj2560ES2_S2_S2_S2_fjLj128EEEEELb0ELb1ELb1ELb1EEEvNS_9FwdParamsE,"a",@progbits
	.sectionflags	@""
	.align	4
.nv.constant0._ZN10layer_norm13ln_fwd_kernelINS_13Kernel_traitsI13__nv_bfloat16S2_S2_S2_fjLj2560ELj1ELj4ELj1ELj16ENS_18Kernel_traits_baseILj2560ES2_S2_S2_S2_fjLj128EEEEELb0ELb1ELb1ELb1EEEvNS_9FwdParamsE:
	.zero		584


//--------------------- .nv.constant0._ZN10layer_norm13ln_fwd_kernelINS_13Kernel_traitsI13__nv_bfloat16S2_S2_S2_fjLj2560ELj1ELj4ELj1ELj16ENS_18Kernel_traits_baseILj2560ES2_S2_S2_S2_fjLj128EEEEELb1ELb0ELb0ELb0EEEvNS_9FwdParamsE --------------------------
	.section	.nv.constant0._ZN10layer_norm13ln_fwd_kernelINS_13Kernel_traitsI13__nv_bfloat16S2_S2_S2_fjLj2560ELj1ELj4ELj1ELj16ENS_18Kernel_traits_baseILj2560ES2_S2_S2_S2_fjLj128EEEEELb1ELb0ELb0ELb0EEEvNS_9FwdParamsE,"a",@progbits
	.sectionflags	@""
	.align	4
.nv.constant0._ZN10layer_norm13ln_fwd_kernelINS_13Kernel_traitsI13__nv_bfloat16S2_S2_S2_fjLj2560ELj1ELj4ELj1ELj16ENS_18Kernel_traits_baseILj2560ES2_S2_S2_S2_fjLj128EEEEELb1ELb0ELb0ELb0EEEvNS_9FwdParamsE:
	.zero		584


//--------------------- .nv.constant0._ZN10layer_norm13ln_fwd_kernelINS_13Kernel_traitsI13__nv_bfloat16S2_S2_S2_fjLj2560ELj1ELj4ELj1ELj16ENS_18Kernel_traits_baseILj2560ES2_S2_S2_S2_fjLj128EEEEELb1ELb0ELb0ELb1EEEvNS_9FwdParamsE --------------------------
	.section	.nv.constant0._ZN10layer_norm13ln_fwd_kernelINS_13Kernel_traitsI13__nv_bfloat16S2_S2_S2_fjLj2560ELj1ELj4ELj1ELj16ENS_18Kernel_traits_baseILj2560ES2_S2_S2_S2_fjLj128EEEEELb1ELb0ELb0ELb1EEEvNS_9FwdParamsE,"a",@progbits
	.sectionflags	@""
	.align	4
.nv.constant0._ZN10layer_norm13ln_fwd_kernelINS_13Kernel_traitsI13__nv_bfloat16S2_S2_S2_fjLj2560ELj1ELj4ELj1ELj16ENS_18Kernel_traits_baseILj2560ES2_S2_S2_S2_fjLj128EEEEELb1ELb0ELb0ELb1EEEvNS_9FwdParamsE:
	.zero		584


//--------------------- .nv.constant0._ZN10layer_norm13ln_fwd_kernelINS_13Kernel_traitsI13__nv_bfloat16S2_S2_S2_fjLj2560ELj1ELj4ELj1ELj16ENS_18Kernel_traits_baseILj2560ES2_S2_S2_S2_fjLj128EEEEELb1ELb0ELb1ELb0EEEvNS_9FwdParamsE --------------------------
	.section	.nv.constant0._ZN10layer_norm13ln_fwd_kernelINS_13Kernel_traitsI13__nv_bfloat16S2_S2_S2_fjLj2560ELj1ELj4ELj1ELj16ENS_18Kernel_traits_baseILj2560ES2_S2_S2_S2_fjLj128EEEEELb1ELb0ELb1ELb0EEEvNS_9FwdParamsE,"a",@progbits
	.sectionflags	@""
	.align	4
.nv.constant0._ZN10layer_norm13ln_fwd_kernelINS_13Kernel_traitsI13__nv_bfloat16S2_S2_S2_fjLj2560ELj1ELj4ELj1ELj16ENS_18Kernel_traits_baseILj2560ES2_S2_S2_S2_fjLj128EEEEELb1ELb0ELb1ELb0EEEvNS_9FwdParamsE:
	.zero		584


//--------------------- .nv.constant0._ZN10layer_norm13ln_fwd_kernelINS_13Kernel_traitsI13__nv_bfloat16S2_S2_S2_fjLj2560ELj1ELj4ELj1ELj16ENS_18Kernel_traits_baseILj2560ES2_S2_S2_S2_fjLj128EEEEELb1ELb0ELb1ELb1EEEvNS_9FwdParamsE --------------------------
	.section	.nv.constant0._ZN10layer_norm13ln_fwd_kernelINS_13Kernel_traitsI13__nv_bfloat16S2_S2_S2_fjLj2560ELj1ELj4ELj1ELj16ENS_18Kernel_traits_baseILj2560ES2_S2_S2_S2_fjLj128EEEEELb1ELb0ELb1ELb1EEEvNS_9FwdParamsE,"a",@progbits
	.sectionflags	@""
	.align	4
.nv.constant0._ZN10layer_norm13ln_fwd_kernelINS_13Kernel_traitsI13__nv_bfloat16S2_S2_S2_fjLj2560ELj1ELj4ELj1ELj16ENS_18Kernel_traits_baseILj2560ES2_S2_S2_S2_fjLj128EEEEELb1ELb0ELb1ELb1EEEvNS_9FwdParamsE:
	.zero		584


//--------------------- .nv.constant0._ZN10layer_norm13ln_fwd_kernelINS_13Kernel_traitsI13__nv_bfloat16S2_S2_S2_fjLj2560ELj1ELj4ELj1ELj16ENS_18Kernel_traits_baseILj2560ES2_S2_S2_S2_fjLj128EEEEELb1ELb1ELb0ELb0EEEvNS_9FwdParamsE --------------------------
	.section	.nv.constant0._ZN10layer_norm13ln_fwd_kernelINS_13Kernel_traitsI13__nv_bfloat16S2_S2_S2_fjLj2560ELj1ELj4ELj1ELj16ENS_18Kernel_traits_baseILj2560ES2_S2_S2_S2_fjLj128EEEEELb1ELb1ELb0ELb0EEEvNS_9FwdParamsE,"a",@progbits
	.sectionflags	@""
	.align	4
.nv.constant0._ZN10layer_norm13ln_fwd_kernelINS_13Kernel_traitsI13__nv_bfloat16S2_S2_S2_fjLj2560ELj1ELj4ELj1ELj16ENS_18Kernel_traits_baseILj2560ES2_S2_S2_S2_fjLj128EEEEELb1ELb1ELb0ELb0EEEvNS_9FwdParamsE:
	.zero		584


//--------------------- .nv.constant0._ZN10layer_norm13ln_fwd_kernelINS_13Kernel_traitsI13__nv_bfloat16S2_S2_S2_fjLj2560ELj1ELj4ELj1ELj16ENS_18Kernel_traits_baseILj2560ES2_S2_S2_S2_fjLj128EEEEELb1ELb1ELb0ELb1EEEvNS_9FwdParamsE --------------------------
	.section	.nv.constant0._ZN10layer_norm13ln_fwd_kernelINS_13Kernel_traitsI13__nv_bfloat16S2_S2_S2_fjLj2560ELj1ELj4ELj1ELj16ENS_18Kernel_traits_baseILj2560ES2_S2_S2_S2_fjLj128EEEEELb1ELb1ELb0ELb1EEEvNS_9FwdParamsE,"a",@progbits
	.sectionflags	@""
	.align	4
.nv.constant0._ZN10layer_norm13ln_fwd_kernelINS_13Kernel_traitsI13__nv_bfloat16S2_S2_S2_fjLj2560ELj1ELj4ELj1ELj16ENS_18Kernel_traits_baseILj2560ES2_S2_S2_S2_fjLj128EEEEELb1ELb1ELb0ELb1EEEvNS_9FwdParamsE:
	.zero		584


//--------------------- .nv.constant0._ZN10layer_norm13ln_fwd_kernelINS_13Kernel_traitsI13__nv_bfloat16S2_S2_S2_fjLj2560ELj1ELj4ELj1ELj16ENS_18Kernel_traits_baseILj2560ES2_S2_S2_S2_fjLj128EEEEELb1ELb1ELb1ELb0EEEvNS_9FwdParamsE --------------------------
	.section	.nv.constant0._ZN10layer_norm13ln_fwd_kernelINS_13Kernel_traitsI13__nv_bfloat16S2_S2_S2_fjLj2560ELj1ELj4ELj1ELj16ENS_18Kernel_traits_baseILj2560ES2_S2_S2_S2_fjLj128EEEEELb1ELb1ELb1ELb0EEEvNS_9FwdParamsE,"a",@progbits
	.sectionflags	@""
	.align	4
.nv.constant0._ZN10layer_norm13ln_fwd_kernelINS_13Kernel_traitsI13__nv_bfloat16S2_S2_S2_fjLj2560ELj1ELj4ELj1ELj16ENS_18Kernel_traits_baseILj2560ES2_S2_S2_S2_fjLj128EEEEELb1ELb1ELb1ELb0EEEvNS_9FwdParamsE:
	.zero		584


//--------------------- .nv.constant0._ZN10layer_norm13ln_fwd_kernelINS_13Kernel_traitsI13__nv_bfloat16S2_S2_S2_fjLj2560ELj1ELj4ELj1ELj16ENS_18Kernel_traits_baseILj2560ES2_S2_S2_S2_fjLj128EEEEELb1ELb1ELb1ELb1EEEvNS_9FwdParamsE --------------------------
	.section	.nv.constant0._ZN10layer_norm13ln_fwd_kernelINS_13Kernel_traitsI13__nv_bfloat16S2_S2_S2_fjLj2560ELj1ELj4ELj1ELj16ENS_18Kernel_traits_baseILj2560ES2_S2_S2_S2_fjLj128EEEEELb1ELb1ELb1ELb1EEEvNS_9FwdParamsE,"a",@progbits
	.sectionflags	@""
	.align	4
.nv.constant0._ZN10layer_norm13ln_fwd_kernelINS_13Kernel_traitsI13__nv_bfloat16S2_S2_S2_fjLj2560ELj1ELj4ELj1ELj16ENS_18Kernel_traits_baseILj2560ES2_S2_S2_S2_fjLj128EEEEELb1ELb1ELb1ELb1EEEvNS_9FwdParamsE:
	.zero		584


//--------------------- .nv.constant0._ZN10layer_norm13ln_fwd_kernelINS_13Kernel_traitsI6__halfS2_S2_S2_fjLj2560ELj1ELj4ELj1ELj16ENS_18Kernel_traits_baseILj2560ES2_S2_S2_S2_fjLj128EEEEELb0ELb0ELb0ELb0EEEvNS_9FwdParamsE --------------------------
	.section	.nv.constant0._ZN10layer_norm13ln_fwd_kernelINS_13Kernel_traitsI6__halfS2_S2_S2_fjLj2560ELj1ELj4ELj1ELj16ENS_18Kernel_traits_baseILj2560ES2_S2_S2_S2_fjLj128EEEEELb0ELb0ELb0ELb0EEEvNS_9FwdParamsE,"a",@progbits
	.sectionflags	@""
	.align	4
.nv.constant0._ZN10layer_norm13ln_fwd_kernelINS_13Kernel_traitsI6__halfS2_S2_S2_fjLj2560ELj1ELj4ELj1ELj16ENS_18Kernel_traits_baseILj2560ES2_S2_S2_S2_fjLj128EEEEELb0ELb0ELb0ELb0EEEvNS_9FwdParamsE:
	.zero		584


//--------------------- .nv.constant0._ZN10layer_norm13ln_fwd_kernelINS_13Kernel_traitsI6__halfS2_S2_S2_fjLj2560ELj1ELj4ELj1ELj16ENS_18Kernel_traits_baseILj2560ES2_S2_S2_S2_fjLj128EEEEELb0ELb0ELb0ELb1EEEvNS_9FwdParamsE --------------------------
	.section	.nv.constant0._ZN10layer_norm13ln_fwd_kernelINS_13Kernel_traitsI6__halfS2_S2_S2_fjLj2560ELj1ELj4ELj1ELj16ENS_18Kernel_traits_baseILj2560ES2_S2_S2_S2_fjLj128EEEEELb0ELb0ELb0ELb1EEEvNS_9FwdParamsE,"a",@progbits
	.sectionflags	@""
	.align	4
.nv.constant0._ZN10layer_norm13ln_fwd_kernelINS_13Kernel_traitsI6__halfS2_S2_S2_fjLj2560ELj1ELj4ELj1ELj16ENS_18Kernel_traits_baseILj2560ES2_S2_S2_S2_fjLj128EEEEELb0ELb0ELb0ELb1EEEvNS_9FwdParamsE:
	.zero		584


//--------------------- .nv.constant0._ZN10layer_norm13ln_fwd_kernelINS_13Kernel_traitsI6__halfS2_S2_S2_fjLj2560ELj1ELj4ELj1ELj16ENS_18Kernel_traits_baseILj2560ES2_S2_S2_S2_fjLj128EEEEELb0ELb0ELb1ELb0EEEvNS_9FwdParamsE --------------------------
	.section	.nv.constant0._ZN10layer_norm13ln_fwd_kernelINS_13Kernel_traitsI6__halfS2_S2_S2_fjLj2560ELj1ELj4ELj1ELj16ENS_18Kernel_traits_baseILj2560ES2_S2_S2_S2_fjLj128EEEEELb0ELb0ELb1ELb0EEEvNS_9FwdParamsE,"a",@progbits
	.sectionflags	@""
	.align	4
.nv.constant0._ZN10layer_norm13ln_fwd_kernelINS_13Kernel_traitsI6__halfS2_S2_S2_fjLj2560ELj1ELj4ELj1ELj16ENS_18Kernel_traits_baseILj2560ES2_S2_S2_S2_fjLj128EEEEELb0ELb0ELb1ELb0EEEvNS_9FwdParamsE:
	.zero		584


//--------------------- .nv.constant0._ZN10layer_norm13ln_fwd_kernelINS_13Kernel_traitsI6__halfS2_S2_S2_fjLj2560ELj1ELj4ELj1ELj16ENS_18Kernel_traits_baseILj2560ES2_S2_S2_S2_fjLj128EEEEELb0ELb0ELb1ELb1EEEvNS_9FwdParamsE --------------------------
	.section	.nv.constant0._ZN10layer_norm13ln_fwd_kernelINS_13Kernel_traitsI6__halfS2_S2_S2_fjLj2560ELj1ELj4ELj1ELj16ENS_18Kernel_traits_baseILj2560ES2_S2_S2_S2_fjLj128EEEEELb0ELb0ELb1ELb1EEEvNS_9FwdParamsE,"a",@progbits
	.sectionflags	@""
	.align	4
.nv.constant0._ZN10layer_norm13ln_fwd_kernelINS_13Kernel_traitsI6__halfS2_S2_S2_fjLj2560ELj1ELj4ELj1ELj16ENS_18Kernel_traits_baseILj2560ES2_S2_S2_S2_fjLj128EEEEELb0ELb0ELb1ELb1EEEvNS_9FwdParamsE:
	.zero		584


//--------------------- .nv.constant0._ZN10layer_norm13ln_fwd_kernelINS_13Kernel_traitsI6__halfS2_S2_S2_fjLj2560ELj1ELj4ELj1ELj16ENS_18Kernel_traits_baseILj2560ES2_S2_S2_S2_fjLj128EEEEELb0ELb1ELb0ELb0EEEvNS_9FwdParamsE --------------------------
	.section	.nv.constant0._ZN10layer_norm13ln_fwd_kernelINS_13Kernel_traitsI6__halfS2_S2_S2_fjLj2560ELj1ELj4ELj1ELj16ENS_18Kernel_traits_baseILj2560ES2_S2_S2_S2_fjLj128EEEEELb0ELb1ELb0ELb0EEEvNS_9FwdParamsE,"a",@progbits
	.sectionflags	@""
	.align	4
.nv.constant0._ZN10layer_norm13ln_fwd_kernelINS_13Kernel_traitsI6__halfS2_S2_S2_fjLj2560ELj1ELj4ELj1ELj16ENS_18Kernel_traits_baseILj2560ES2_S2_S2_S2_fjLj128EEEEELb0ELb1ELb0ELb0EEEvNS_9FwdParamsE:
	.zero		584


//--------------------- .nv.constant0._ZN10layer_norm13ln_fwd_kernelINS_13Kernel_traitsI6__halfS2_S2_S2_fjLj2560ELj1ELj4ELj1ELj16ENS_18Kernel_traits_baseILj2560ES2_S2_S2_S2_fjLj128EEEEELb0ELb1ELb0ELb1EEEvNS_9FwdParamsE --------------------------
	.section	.nv.constant0._ZN10layer_norm13ln_fwd_kernelINS_13Kernel_traitsI6__halfS2_S2_S2_fjLj2560ELj1ELj4ELj1ELj16ENS_18Kernel_traits_baseILj2560ES2_S2_S2_S2_fjLj128EEEEELb0ELb1ELb0ELb1EEEvNS_9FwdParamsE,"a",@progbits
	.sectionflags	@""
	.align	4
.nv.constant0._ZN10layer_norm13ln_fwd_kernelINS_13Kernel_traitsI6__halfS2_S2_S2_fjLj2560ELj1ELj4ELj1ELj16ENS_18Kernel_traits_baseILj2560ES2_S2_S2_S2_fjLj128EEEEELb0ELb1ELb0ELb1EEEvNS_9FwdParamsE:
	.zero		584


//--------------------- .nv.constant0._ZN10layer_norm13ln_fwd_kernelINS_13Kernel_traitsI6__halfS2_S2_S2_fjLj2560ELj1ELj4ELj1ELj16ENS_18Kernel_traits_baseILj2560ES2_S2_S2_S2_fjLj128EEEEELb0ELb1ELb1ELb0EEEvNS_9FwdParamsE --------------------------
	.section	.nv.constant0._ZN10layer_norm13ln_fwd_kernelINS_13Kernel_traitsI6__halfS2_S2_S2_fjLj2560ELj1ELj4ELj1ELj16ENS_18Kernel_traits_baseILj2560ES2_S2_S2_S2_fjLj128EEEEELb0ELb1ELb1ELb0EEEvNS_9FwdParamsE,"a",@progbits
	.sectionflags	@""
	.align	4
.nv.constant0._ZN10layer_norm13ln_fwd_kernelINS_13Kernel_traitsI6__halfS2_S2_S2_fjLj2560ELj1ELj4ELj1ELj16ENS_18Kernel_traits_baseILj2560ES2_S2_S2_S2_fjLj128EEEEELb0ELb1ELb1ELb0EEEvNS_9FwdParamsE:
	.zero		584


//--------------------- .nv.constant0._ZN10layer_norm13ln_fwd_kernelINS_13Kernel_traitsI6__halfS2_S2_S2_fjLj2560ELj1ELj4ELj1ELj16ENS_18Kernel_traits_baseILj2560ES2_S2_S2_S2_fjLj128EEEEELb0ELb1ELb1ELb1EEEvNS_9FwdParamsE --------------------------
	.section	.nv.constant0._ZN10layer_norm13ln_fwd_kernelINS_13Kernel_traitsI6__halfS2_S2_S2_fjLj2560ELj1ELj4ELj1ELj16ENS_18Kernel_traits_baseILj2560ES2_S2_S2_S2_fjLj128EEEEELb0ELb1ELb1ELb1EEEvNS_9FwdParamsE,"a",@progbits
	.sectionflags	@""
	.align	4
.nv.constant0._ZN10layer_norm13ln_fwd_kernelINS_13Kernel_traitsI6__halfS2_S2_S2_fjLj2560ELj1ELj4ELj1ELj16ENS_18Kernel_traits_baseILj2560ES2_S2_S2_S2_fjLj128EEEEELb0ELb1ELb1ELb1EEEvNS_9FwdParamsE:
	.zero		584


//--------------------- .nv.constant0._ZN10layer_norm13ln_fwd_kernelINS_13Kernel_traitsI6__halfS2_S2_S2_fjLj2560ELj1ELj4ELj1ELj16ENS_18Kernel_traits_baseILj2560ES2_S2_S2_S2_fjLj128EEEEELb1ELb0ELb0ELb0EEEvNS_9FwdParamsE --------------------------
	.section	.nv.constant0._ZN10layer_norm13ln_fwd_kernelINS_13Kernel_traitsI6__halfS2_S2_S2_fjLj2560ELj1ELj4ELj1ELj16ENS_18Kernel_traits_baseILj2560ES2_S2_S2_S2_fjLj128EEEEELb1ELb0ELb0ELb0EEEvNS_9FwdParamsE,"a",@progbits
	.sectionflags	@""
	.align	4
.nv.constant0._ZN10layer_norm13ln_fwd_kernelINS_13Kernel_traitsI6__halfS2_S2_S2_fjLj2560ELj1ELj4ELj1ELj16ENS_18Kernel_traits_baseILj2560ES2_S2_S2_S2_fjLj128EEEEELb1ELb0ELb0ELb0EEEvNS_9FwdParamsE:
	.zero		584


//--------------------- .nv.constant0._ZN10layer_norm13ln_fwd_kernelINS_13Kernel_traitsI6__halfS2_S2_S2_fjLj2560ELj1ELj4ELj1ELj16ENS_18Kernel_traits_baseILj2560ES2_S2_S2_S2_fjLj128EEEEELb1ELb0ELb0ELb1EEEvNS_9FwdParamsE --------------------------
	.section	.nv.constant0._ZN10layer_norm13ln_fwd_kernelINS_13Kernel_traitsI6__halfS2_S2_S2_fjLj2560ELj1ELj4ELj1ELj16ENS_18Kernel_traits_baseILj2560ES2_S2_S2_S2_fjLj128EEEEELb1ELb0ELb0ELb1EEEvNS_9FwdParamsE,"a",@progbits
	.sectionflags	@""
	.align	4
.nv.constant0._ZN10layer_norm13ln_fwd_kernelINS_13Kernel_traitsI6__halfS2_S2_S2_fjLj2560ELj1ELj4ELj1ELj16ENS_18Kernel_traits_baseILj2560ES2_S2_S2_S2_fjLj128EEEEELb1ELb0ELb0ELb1EEEvNS_9FwdParamsE:
	.zero		584


//--------------------- .nv.constant0._ZN10layer_norm13ln_fwd_kernelINS_13Kernel_traitsI6__halfS2_S2_S2_fjLj2560ELj1ELj4ELj1ELj16ENS_18Kernel_traits_baseILj2560ES2_S2_S2_S2_fjLj128EEEEELb1ELb0ELb1ELb0EEEvNS_9FwdParamsE --------------------------
	.section	.nv.constant0._ZN10layer_norm13ln_fwd_kernelINS_13Kernel_traitsI6__halfS2_S2_S2_fjLj2560ELj1ELj4ELj1ELj16ENS_18Kernel_traits_baseILj2560ES2_S2_S2_S2_fjLj128EEEEELb1ELb0ELb1ELb0EEEvNS_9FwdParamsE,"a",@progbits
	.sectionflags	@""
	.align	4
.nv.constant0._ZN10layer_norm13ln_fwd_kernelINS_13Kernel_traitsI6__halfS2_S2_S2_fjLj2560ELj1ELj4ELj1ELj16ENS_18Kernel_traits_baseILj2560ES2_S2_S2_S2_fjLj128EEEEELb1ELb0ELb1ELb0EEEvNS_9FwdParamsE:
	.zero		584


//--------------------- .nv.constant0._ZN10layer_norm13ln_fwd_kernelINS_13Kernel_traitsI6__halfS2_S2_S2_fjLj2560ELj1ELj4ELj1ELj16ENS_18Kernel_traits_baseILj2560ES2_S2_S2_S2_fjLj128EEEEELb1ELb0ELb1ELb1EEEvNS_9FwdParamsE --------------------------
	.section	.nv.constant0._ZN10layer_norm13ln_fwd_kernelINS_13Kernel_traitsI6__halfS2_S2_S2_fjLj2560ELj1ELj4ELj1ELj16ENS_18Kernel_traits_baseILj2560ES2_S2_S2_S2_fjLj128EEEEELb1ELb0ELb1ELb1EEEvNS_9FwdParamsE,"a",@progbits
	.sectionflags	@""
	.align	4
.nv.constant0._ZN10layer_norm13ln_fwd_kernelINS_13Kernel_traitsI6__halfS2_S2_S2_fjLj2560ELj1ELj4ELj1ELj16ENS_18Kernel_traits_baseILj2560ES2_S2_S2_S2_fjLj128EEEEELb1ELb0ELb1ELb1EEEvNS_9FwdParamsE:
	.zero		584


//--------------------- .nv.constant0._ZN10layer_norm13ln_fwd_kernelINS_13Kernel_traitsI6__halfS2_S2_S2_fjLj2560ELj1ELj4ELj1ELj16ENS_18Kernel_traits_baseILj2560ES2_S2_S2_S2_fjLj128EEEEELb1ELb1ELb0ELb0EEEvNS_9FwdParamsE --------------------------
	.section	.nv.constant0._ZN10layer_norm13ln_fwd_kernelINS_13Kernel_traitsI6__halfS2_S2_S2_fjLj2560ELj1ELj4ELj1ELj16ENS_18Kernel_traits_baseILj2560ES2_S2_S2_S2_fjLj128EEEEELb1ELb1ELb0ELb0EEEvNS_9FwdParamsE,"a",@progbits
	.sectionflags	@""
	.align	4
.nv.constant0._ZN10layer_norm13ln_fwd_kernelINS_13Kernel_traitsI6__halfS2_S2_S2_fjLj2560ELj1ELj4ELj1ELj16ENS_18Kernel_traits_baseILj2560ES2_S2_S2_S2_fjLj128EEEEELb1ELb1ELb0ELb0EEEvNS_9FwdParamsE:
	.zero		584


//--------------------- .nv.constant0._ZN10layer_norm13ln_fwd_kernelINS_13Kernel_traitsI6__halfS2_S2_S2_fjLj2560ELj1ELj4ELj1ELj16ENS_18Kernel_traits_baseILj2560ES2_S2_S2_S2_fjLj128EEEEELb1ELb1ELb0ELb1EEEvNS_9FwdParamsE --------------------------
	.section	.nv.constant0._ZN10layer_norm13ln_fwd_kernelINS_13Kernel_traitsI6__halfS2_S2_S2_fjLj2560ELj1ELj4ELj1ELj16ENS_18Kernel_traits_baseILj2560ES2_S2_S2_S2_fjLj128EEEEELb1ELb1ELb0ELb1EEEvNS_9FwdParamsE,"a",@progbits
	.sectionflags	@""
	.align	4
.nv.constant0._ZN10layer_norm13ln_fwd_kernelINS_13Kernel_traitsI6__halfS2_S2_S2_fjLj2560ELj1ELj4ELj1ELj16ENS_18Kernel_traits_baseILj2560ES2_S2_S2_S2_fjLj128EEEEELb1ELb1ELb0ELb1EEEvNS_9FwdParamsE:
	.zero		584


//--------------------- .nv.constant0._ZN10layer_norm13ln_fwd_kernelINS_13Kernel_traitsI6__halfS2_S2_S2_fjLj2560ELj1ELj4ELj1ELj16ENS_18Kernel_traits_baseILj2560ES2_S2_S2_S2_fjLj128EEEEELb1ELb1ELb1ELb0EEEvNS_9FwdParamsE --------------------------
	.section	.nv.constant0._ZN10layer_norm13ln_fwd_kernelINS_13Kernel_traitsI6__halfS2_S2_S2_fjLj2560ELj1ELj4ELj1ELj16ENS_18Kernel_traits_baseILj2560ES2_S2_S2_S2_fjLj128EEEEELb1ELb1ELb1ELb0EEEvNS_9FwdParamsE,"a",@progbits
	.sectionflags	@""
	.align	4
.nv.constant0._ZN10layer_norm13ln_fwd_kernelINS_13Kernel_traitsI6__halfS2_S2_S2_fjLj2560ELj1ELj4ELj1ELj16ENS_18Kernel_traits_baseILj2560ES2_S2_S2_S2_fjLj128EEEEELb1ELb1ELb1ELb0EEEvNS_9FwdParamsE:
	.zero		584


//--------------------- .nv.constant0._ZN10layer_norm13ln_fwd_kernelINS_13Kernel_traitsI6__halfS2_S2_S2_fjLj2560ELj1ELj4ELj1ELj16ENS_18Kernel_traits_baseILj2560ES2_S2_S2_S2_fjLj128EEEEELb1ELb1ELb1ELb1EEEvNS_9FwdParamsE --------------------------
	.section	.nv.constant0._ZN10layer_norm13ln_fwd_kernelINS_13Kernel_traitsI6__halfS2_S2_S2_fjLj2560ELj1ELj4ELj1ELj16ENS_18Kernel_traits_baseILj2560ES2_S2_S2_S2_fjLj128EEEEELb1ELb1ELb1ELb1EEEvNS_9FwdParamsE,"a",@progbits
	.sectionflags	@""
	.align	4
.nv.constant0._ZN10layer_norm13ln_fwd_kernelINS_13Kernel_traitsI6__halfS2_S2_S2_fjLj2560ELj1ELj4ELj1ELj16ENS_18Kernel_traits_baseILj2560ES2_S2_S2_S2_fjLj128EEEEELb1ELb1ELb1ELb1EEEvNS_9FwdParamsE:
	.zero		584


//--------------------- .nv.constant0._ZN10layer_norm13ln_fwd_kernelINS_13Kernel_traitsIf13__nv_bfloat16S2_S2_fjLj2560ELj1ELj4ELj1ELj16ENS_18Kernel_traits_baseILj2560EfS2_S2_S2_fjLj128EEEEELb0ELb0ELb0ELb0EEEvNS_9FwdParamsE --------------------------
	.section	.nv.constant0._ZN10layer_norm13ln_fwd_kernelINS_13Kernel_traitsIf13__nv_bfloat16S2_S2_fjLj2560ELj1ELj4ELj1ELj16ENS_18Kernel_traits_baseILj2560EfS2_S2_S2_fjLj128EEEEELb0ELb0ELb0ELb0EEEvNS_9FwdParamsE,"a",@progbits
	.sectionflags	@""
	.align	4
.nv.constant0._ZN10layer_norm13ln_fwd_kernelINS_13Kernel_traitsIf13__nv_bfloat16S2_S2_fjLj2560ELj1ELj4ELj1ELj16ENS_18Kernel_traits_baseILj2560EfS2_S2_S2_fjLj128EEEEELb0ELb0ELb0ELb0EEEvNS_9FwdParamsE:
	.zero		584


//--------------------- .nv.constant0._ZN10layer_norm13ln_fwd_kernelINS_13Kernel_traitsIf13__nv_bfloat16S2_S2_fjLj2560ELj1ELj4ELj1ELj16ENS_18Kernel_traits_baseILj2560EfS2_S2_S2_fjLj128EEEEELb0ELb0ELb0ELb1EEEvNS_9FwdParamsE --------------------------
	.section	.nv.constant0._ZN10layer_norm13ln_fwd_kernelINS_13Kernel_traitsIf13__nv_bfloat16S2_S2_fjLj2560ELj1ELj4ELj1ELj16ENS_18Kernel_traits_baseILj2560EfS2_S2_S2_fjLj128EEEEELb0ELb0ELb0ELb1EEEvNS_9FwdParamsE,"a",@progbits
	.sectionflags	@""
	.align	4
.nv.constant0._ZN10layer_norm13ln_fwd_kernelINS_13Kernel_traitsIf13__nv_bfloat16S2_S2_fjLj2560ELj1ELj4ELj1ELj16ENS_18Kernel_traits_baseILj2560EfS2_S2_S2_fjLj128EEEEELb0ELb0ELb0ELb1EEEvNS_9FwdParamsE:
	.zero		584


//--------------------- .nv.constant0._ZN10layer_norm13ln_fwd_kernelINS_13Kernel_traitsIf13__nv_bfloat16S2_S2_fjLj2560ELj1ELj4ELj1ELj16ENS_18Kernel_traits_baseILj2560EfS2_S2_S2_fjLj128EEEEELb0ELb0ELb1ELb0EEEvNS_9FwdParamsE --------------------------
	.section	.nv.constant0._ZN10layer_norm13ln_fwd_kernelINS_13Kernel_traitsIf13__nv_bfloat16S2_S2_fjLj2560ELj1ELj4ELj1ELj16ENS_18Kernel_traits_baseILj2560EfS2_S2_S2_fjLj128EEEEELb0ELb0ELb1ELb0EEEvNS_9FwdParamsE,"a",@progbits
	.sectionflags	@""
	.align	4
.nv.constant0._ZN10layer_norm13ln_fwd_kernelINS_13Kernel_traitsIf13__nv_bfloat16S2_S2_fjLj2560ELj1ELj4ELj1ELj16ENS_18Kernel_traits_baseILj2560EfS2_S2_S2_fjLj128EEEEELb0ELb0ELb1ELb0EEEvNS_9FwdParamsE:
	.zero		584


//--------------------- .nv.constant0._ZN10layer_norm13ln_fwd_kernelINS_13Kernel_traitsIf13__nv_bfloat16S2_S2_fjLj2560ELj1ELj4ELj1ELj16ENS_18Kernel_traits_baseILj2560EfS2_S2_S2_fjLj128EEEEELb0ELb0ELb1ELb1EEEvNS_9FwdParamsE --------------------------
	.section	.nv.constant0._ZN10layer_norm13ln_fwd_kernelINS_13Kernel_traitsIf13__nv_bfloat16S2_S2_fjLj2560ELj1ELj4ELj1ELj16ENS_18Kernel_traits_baseILj2560EfS2_S2_S2_fjLj128EEEEELb0ELb0ELb1ELb1EEEvNS_9FwdParamsE,"a",@progbits
	.sectionflags	@""
	.align	4
.nv.constant0._ZN10layer_norm13ln_fwd_kernelINS_13Kernel_traitsIf13__nv_bfloat16S2_S2_fjLj2560ELj1ELj4ELj1ELj16ENS_18Kernel_traits_baseILj2560EfS2_S2_S2_fjLj128EEEEELb0ELb0ELb1ELb1EEEvNS_9FwdParamsE:
	.zero		584


//--------------------- .nv.constant0._ZN10layer_norm13ln_fwd_kernelINS_13Kernel_traitsIf13__nv_bfloat16S2_S2_fjLj2560ELj1ELj4ELj1ELj16ENS_18Kernel_traits_baseILj2560EfS2_S2_S2_fjLj128EEEEELb0ELb1ELb0ELb0EEEvNS_9FwdParamsE --------------------------
	.section	.nv.constant0._ZN10layer_norm13ln_fwd_kernelINS_13Kernel_traitsIf13__nv_bfloat16S2_S2_fjLj2560ELj1ELj4ELj1ELj16ENS_18Kernel_traits_baseILj2560EfS2_S2_S2_fjLj128EEEEELb0ELb1ELb0ELb0EEEvNS_9FwdParamsE,"a",@progbits
	.sectionflags	@""
	.align	4
.nv.constant0._ZN10layer_norm13ln_fwd_kernelINS_13Kernel_traitsIf13__nv_bfloat16S2_S2_fjLj2560ELj1ELj4ELj1ELj16ENS_18Kernel_traits_baseILj2560EfS2_S2_S2_fjLj128EEEEELb0ELb1ELb0ELb0EEEvNS_9FwdParamsE:
	.zero		584


//--------------------- .nv.constant0._ZN10layer_norm13ln_fwd_kernelINS_13Kernel_traitsIf13__nv_bfloat16S2_S2_fjLj2560ELj1ELj4ELj1ELj16ENS_18Kernel_traits_baseILj2560EfS2_S2_S2_fjLj128EEEEELb0ELb1ELb0ELb1EEEvNS_9FwdParamsE --------------------------
	.section	.nv.constant0._ZN10layer_norm13ln_fwd_kernelINS_13Kernel_traitsIf13__nv_bfloat16S2_S2_fjLj2560ELj1ELj4ELj1ELj16ENS_18Kernel_traits_baseILj2560EfS2_S2_S2_fjLj128EEEEELb0ELb1ELb0ELb1EEEvNS_9FwdParamsE,"a",@progbits
	.sectionflags	@""
	.align	4
.nv.constant0._ZN10layer_norm13ln_fwd_kernelINS_13Kernel_traitsIf13__nv_bfloat16S2_S2_fjLj2560ELj1ELj4ELj1ELj16ENS_18Kernel_traits_baseILj2560EfS2_S2_S2_fjLj128EEEEELb0ELb1ELb0ELb1EEEvNS_9FwdParamsE:
	.zero		584


//--------------------- .nv.constant0._ZN10layer_norm13ln_fwd_kernelINS_13Kernel_traitsIf13__nv_bfloat16S2_S2_fjLj2560ELj1ELj4ELj1ELj16ENS_18Kernel_traits_baseILj2560EfS2_S2_S2_fjLj128EEEEELb0ELb1ELb1ELb0EEEvNS_9FwdParamsE --------------------------
	.section	.nv.constant0._ZN10layer_norm13ln_fwd_kernelINS_13Kernel_traitsIf13__nv_bfloat16S2_S2_fjLj2560ELj1ELj4ELj1ELj16ENS_18Kernel_traits_baseILj2560EfS2_S2_S2_fjLj128EEEEELb0ELb1ELb1ELb0EEEvNS_9FwdParamsE,"a",@progbits
	.sectionflags	@""
	.align	4
.nv.constant0._ZN10layer_norm13ln_fwd_kernelINS_13Kernel_traitsIf13__nv_bfloat16S2_S2_fjLj2560ELj1ELj4ELj1ELj16ENS_18Kernel_traits_baseILj2560EfS2_S2_S2_fjLj128EEEEELb0ELb1ELb1ELb0EEEvNS_9FwdParamsE:
	.zero		584


//--------------------- .nv.constant0._ZN10layer_norm13ln_fwd_kernelINS_13Kernel_traitsIf13__nv_bfloat16S2_S2_fjLj2560ELj1ELj4ELj1ELj16ENS_18Kernel_traits_baseILj2560EfS2_S2_S2_fjLj128EEEEELb0ELb1ELb1ELb1EEEvNS_9FwdParamsE --------------------------
	.section	.nv.constant0._ZN10layer_norm13ln_fwd_kernelINS_13Kernel_traitsIf13__nv_bfloat16S2_S2_fjLj2560ELj1ELj4ELj1ELj16ENS_18Kernel_traits_baseILj2560EfS2_S2_S2_fjLj128EEEEELb0ELb1ELb1ELb1EEEvNS_9FwdParamsE,"a",@progbits
	.sectionflags	@""
	.align	4
.nv.constant0._ZN10layer_norm13ln_fwd_kernelINS_13Kernel_traitsIf13__nv_bfloat16S2_S2_fjLj2560ELj1ELj4ELj1ELj16ENS_18Kernel_traits_baseILj2560EfS2_S2_S2_fjLj128EEEEELb0ELb1ELb1ELb1EEEvNS_9FwdParamsE:
	.zero		584


//--------------------- .nv.constant0._ZN10layer_norm13ln_fwd_kernelINS_13Kernel_traitsIf13__nv_bfloat16S2_S2_fjLj2560ELj1ELj4ELj1ELj16ENS_18Kernel_traits_baseILj2560EfS2_S2_S2_fjLj128EEEEELb1ELb0ELb0ELb0EEEvNS_9FwdParamsE --------------------------
	.section	.nv.constant0._ZN10layer_norm13ln_fwd_kernelINS_13Kernel_traitsIf13__nv_bfloat16S2_S2_fjLj2560ELj1ELj4ELj1ELj16ENS_18Kernel_traits_baseILj2560EfS2_S2_S2_fjLj128EEEEELb1ELb0ELb0ELb0EEEvNS_9FwdParamsE,"a",@progbits
	.sectionflags	@""
	.align	4
.nv.constant0._ZN10layer_norm13ln_fwd_kernelINS_13Kernel_traitsIf13__nv_bfloat16S2_S2_fjLj2560ELj1ELj4ELj1ELj16ENS_18Kernel_traits_baseILj2560EfS2_S2_S2_fjLj128EEEEELb1ELb0ELb0ELb0EEEvNS_9FwdParamsE:
	.zero		584


//--------------------- .nv.constant0._ZN10layer_norm13ln_fwd_kernelINS_13Kernel_traitsIf13__nv_bfloat16S2_S2_fjLj2560ELj1ELj4ELj1ELj16ENS_18Kernel_traits_baseILj2560EfS2_S2_S2_fjLj128EEEEELb1ELb0ELb0ELb1EEEvNS_9FwdParamsE --------------------------
	.section	.nv.constant0._ZN10layer_norm13ln_fwd_kernelINS_13Kernel_traitsIf13__nv_bfloat16S2_S2_fjLj2560ELj1ELj4ELj1ELj16ENS_18Kernel_traits_baseILj2560EfS2_S2_S2_fjLj128EEEEELb1ELb0ELb0ELb1EEEvNS_9FwdParamsE,"a",@progbits
	.sectionflags	@""
	.align	4
.nv.constant0._ZN10layer_norm13ln_fwd_kernelINS_13Kernel_traitsIf13__nv_bfloat16S2_S2_fjLj2560ELj1ELj4ELj1ELj16ENS_18Kernel_traits_baseILj2560EfS2_S2_S2_fjLj128EEEEELb1ELb0ELb0ELb1EEEvNS_9FwdParamsE:
	.zero		584


//--------------------- .nv.constant0._ZN10layer_norm13ln_fwd_kernelINS_13Kernel_traitsIf13__nv_bfloat16S2_S2_fjLj2560ELj1ELj4ELj1ELj16ENS_18Kernel_traits_baseILj2560EfS2_S2_S2_fjLj128EEEEELb1ELb0ELb1ELb0EEEvNS_9FwdParamsE --------------------------
	.section	.nv.constant0._ZN10layer_norm13ln_fwd_kernelINS_13Kernel_traitsIf13__nv_bfloat16S2_S2_fjLj2560ELj1ELj4ELj1ELj16ENS_18Kernel_traits_baseILj2560EfS2_S2_S2_fjLj128EEEEELb1ELb0ELb1ELb0EEEvNS_9FwdParamsE,"a",@progbits
	.sectionflags	@""
	.align	4
.nv.constant0._ZN10layer_norm13ln_fwd_kernelINS_13Kernel_traitsIf13__nv_bfloat16S2_S2_fjLj2560ELj1ELj4ELj1ELj16ENS_18Kernel_traits_baseILj2560EfS2_S2_S2_fjLj128EEEEELb1ELb0ELb1ELb0EEEvNS_9FwdParamsE:
	.zero		584


//--------------------- .nv.constant0._ZN10layer_norm13ln_fwd_kernelINS_13Kernel_traitsIf13__nv_bfloat16S2_S2_fjLj2560ELj1ELj4ELj1ELj16ENS_18Kernel_traits_baseILj2560EfS2_S2_S2_fjLj128EEEEELb1ELb0ELb1ELb1EEEvNS_9FwdParamsE --------------------------
	.section	.nv.constant0._ZN10layer_norm13ln_fwd_kernelINS_13Kernel_traitsIf13__nv_bfloat16S2_S2_fjLj2560ELj1ELj4ELj1ELj16ENS_18Kernel_traits_baseILj2560EfS2_S2_S2_fjLj128EEEEELb1ELb0ELb1ELb1EEEvNS_9FwdParamsE,"a",@progbits
	.sectionflags	@""
	.align	4
.nv.constant0._ZN10layer_norm13ln_fwd_kernelINS_13Kernel_traitsIf13__nv_bfloat16S2_S2_fjLj2560ELj1ELj4ELj1ELj16ENS_18Kernel_traits_baseILj2560EfS2_S2_S2_fjLj128EEEEELb1ELb0ELb1ELb1EEEvNS_9FwdParamsE:
	.zero		584


//--------------------- .nv.constant0._ZN10layer_norm13ln_fwd_kernelINS_13Kernel_traitsIf13__nv_bfloat16S2_S2_fjLj2560ELj1ELj4ELj1ELj16ENS_18Kernel_traits_baseILj2560EfS2_S2_S2_fjLj128EEEEELb1ELb1ELb0ELb0EEEvNS_9FwdParamsE --------------------------
	.section	.nv.constant0._ZN10layer_norm13ln_fwd_kernelINS_13Kernel_traitsIf13__nv_bfloat16S2_S2_fjLj2560ELj1ELj4ELj1ELj16ENS_18Kernel_traits_baseILj2560EfS2_S2_S2_fjLj128EEEEELb1ELb1ELb0ELb0EEEvNS_9FwdParamsE,"a",@progbits
	.sectionflags	@""
	.align	4
.nv.constant0._ZN10layer_norm13ln_fwd_kernelINS_13Kernel_traitsIf13__nv_bfloat16S2_S2_fjLj2560ELj1ELj4ELj1ELj16ENS_18Kernel_traits_baseILj2560EfS2_S2_S2_fjLj128EEEEELb1ELb1ELb0ELb0EEEvNS_9FwdParamsE:
	.zero		584


//--------------------- .nv.constant0._ZN10layer_norm13ln_fwd_kernelINS_13Kernel_traitsIf13__nv_bfloat16S2_S2_fjLj2560ELj1ELj4ELj1ELj16ENS_18Kernel_traits_baseILj2560EfS2_S2_S2_fjLj128EEEEELb1ELb1ELb0ELb1EEEvNS_9FwdParamsE --------------------------
	.section	.nv.constant0._ZN10layer_norm13ln_fwd_kernelINS_13Kernel_traitsIf13__nv_bfloat16S2_S2_fjLj2560ELj1ELj4ELj1ELj16ENS_18Kernel_traits_baseILj2560EfS2_S2_S2_fjLj128EEEEELb1ELb1ELb0ELb1EEEvNS_9FwdParamsE,"a",@progbits
	.sectionflags	@""
	.align	4
.nv.constant0._ZN10layer_norm13ln_fwd_kernelINS_13Kernel_traitsIf13__nv_bfloat16S2_S2_fjLj2560ELj1ELj4ELj1ELj16ENS_18Kernel_traits_baseILj2560EfS2_S2_S2_fjLj128EEEEELb1ELb1ELb0ELb1EEEvNS_9FwdParamsE:
	.zero		584


//--------------------- .nv.constant0._ZN10layer_norm13ln_fwd_kernelINS_13Kernel_traitsIf13__nv_bfloat16S2_S2_fjLj2560ELj1ELj4ELj1ELj16ENS_18Kernel_traits_baseILj2560EfS2_S2_S2_fjLj128EEEEELb1ELb1ELb1ELb0EEEvNS_9FwdParamsE --------------------------
	.section	.nv.constant0._ZN10layer_norm13ln_fwd_kernelINS_13Kernel_traitsIf13__nv_bfloat16S2_S2_fjLj2560ELj1ELj4ELj1ELj16ENS_18Kernel_traits_baseILj2560EfS2_S2_S2_fjLj128EEEEELb1ELb1ELb1ELb0EEEvNS_9FwdParamsE,"a",@progbits
	.sectionflags	@""
	.align	4
.nv.constant0._ZN10layer_norm13ln_fwd_kernelINS_13Kernel_traitsIf13__nv_bfloat16S2_S2_fjLj2560ELj1ELj4ELj1ELj16ENS_18Kernel_traits_baseILj2560EfS2_S2_S2_fjLj128EEEEELb1ELb1ELb1ELb0EEEvNS_9FwdParamsE:
	.zero		584


//--------------------- .nv.constant0._ZN10layer_norm13ln_fwd_kernelINS_13Kernel_traitsIf13__nv_bfloat16S2_S2_fjLj2560ELj1ELj4ELj1ELj16ENS_18Kernel_traits_baseILj2560EfS2_S2_S2_fjLj128EEEEELb1ELb1ELb1ELb1EEEvNS_9FwdParamsE --------------------------
	.section	.nv.constant0._ZN10layer_norm13ln_fwd_kernelINS_13Kernel_traitsIf13__nv_bfloat16S2_S2_fjLj2560ELj1ELj4ELj1ELj16ENS_18Kernel_traits_baseILj2560EfS2_S2_S2_fjLj128EEEEELb1ELb1ELb1ELb1EEEvNS_9FwdParamsE,"a",@progbits
	.sectionflags	@""
	.align	4
.nv.constant0._ZN10layer_norm13ln_fwd_kernelINS_13Kernel_traitsIf13__nv_bfloat16S2_S2_fjLj2560ELj1ELj4ELj1ELj16ENS_18Kernel_traits_baseILj2560EfS2_S2_S2_fjLj128EEEEELb1ELb1ELb1ELb1EEEvNS_9FwdParamsE:
	.zero		584


//--------------------- .nv.constant0._ZN10layer_norm13ln_fwd_kernelINS_13Kernel_traitsI13__nv_bfloat16S2_fS2_fjLj2560ELj1ELj4ELj1ELj16ENS_18Kernel_traits_baseILj2560ES2_S2_fS2_fjLj128EEEEELb0ELb0ELb0ELb0EEEvNS_9FwdParamsE --------------------------
	.section	.nv.constant0._ZN10layer_norm13ln_fwd_kernelINS_13Kernel_traitsI13__nv_bfloat16S2_fS2_fjLj2560ELj1ELj4ELj1ELj16ENS_18Kernel_traits_baseILj2560ES2_S2_fS2_fjLj128EEEEELb0ELb0ELb0ELb0EEEvNS_9FwdParamsE,"a",@progbits
	.sectionflags	@""
	.align	4
.nv.constant0._ZN10layer_norm13ln_fwd_kernelINS_13Kernel_traitsI13__nv_bfloat16S2_fS2_fjLj2560ELj1ELj4ELj1ELj16ENS_18Kernel_traits_baseILj2560ES2_S2_fS2_fjLj128EEEEELb0ELb0ELb0ELb0EEEvNS_9FwdParamsE:
	.zero		584


//--------------------- .nv.constant0._ZN10layer_norm13ln_fwd_kernelINS_13Kernel_traitsI13__nv_bfloat16S2_fS2_fjLj2560ELj1ELj4ELj1ELj16ENS_18Kernel_traits_baseILj2560ES2_S2_fS2_fjLj128EEEEELb0ELb0ELb0ELb1EEEvNS_9FwdParamsE --------------------------
	.section	.nv.constant0._ZN10layer_norm13ln_fwd_kernelINS_13Kernel_traitsI13__nv_bfloat16S2_fS2_fjLj2560ELj1ELj4ELj1ELj16ENS_18Kernel_traits_baseILj2560ES2_S2_fS2_fjLj128EEEEELb0ELb0ELb0ELb1EEEvNS_9FwdParamsE,"a",@progbits
	.sectionflags	@""
	.align	4
.nv.constant0._ZN10layer_norm13ln_fwd_kernelINS_13Kernel_traitsI13__nv_bfloat16S2_fS2_fjLj2560ELj1ELj4ELj1ELj16ENS_18Kernel_traits_baseILj2560ES2_S2_fS2_fjLj128EEEEELb0ELb0ELb0ELb1EEEvNS_9FwdParamsE:
	.zero		584


//--------------------- .nv.constant0._ZN10layer_norm13ln_fwd_kernelINS_13Kernel_traitsI13__nv_bfloat16S2_fS2_fjLj2560ELj1ELj4ELj1ELj16ENS_18Kernel_traits_baseILj2560ES2_S2_fS2_fjLj128EEEEELb0ELb0ELb1ELb0EEEvNS_9FwdParamsE --------------------------
	.section	.nv.constant0._ZN10layer_norm13ln_fwd_kernelINS_13Kernel_traitsI13__nv_bfloat16S2_fS2_fjLj2560ELj1ELj4ELj1ELj16ENS_18Kernel_traits_baseILj2560ES2_S2_fS2_fjLj128EEEEELb0ELb0ELb1ELb0EEEvNS_9FwdParamsE,"a",@progbits
	.sectionflags	@""
	.align	4
.nv.constant0._ZN10layer_norm13ln_fwd_kernelINS_13Kernel_traitsI13__nv_bfloat16S2_fS2_fjLj2560ELj1ELj4ELj1ELj16ENS_18Kernel_traits_baseILj2560ES2_S2_fS2_fjLj128EEEEELb0ELb0ELb1ELb0EEEvNS_9FwdParamsE:
	.zero		584


//--------------------- .nv.constant0._ZN10layer_norm13ln_fwd_kernelINS_13Kernel_traitsI13__nv_bfloat16S2_fS2_fjLj2560ELj1ELj4ELj1ELj16ENS_18Kernel_traits_baseILj2560ES2_S2_fS2_fjLj128EEEEELb0ELb0ELb1ELb1EEEvNS_9FwdParamsE --------------------------
	.section	.nv.constant0._ZN10layer_norm13ln_fwd_kernelINS_13Kernel_traitsI13__nv_bfloat16S2_fS2_fjLj2560ELj1ELj4ELj1ELj16ENS_18Kernel_traits_baseILj2560ES2_S2_fS2_fjLj128EEEEELb0ELb0ELb1ELb1EEEvNS_9FwdParamsE,"a",@progbits
	.sectionflags	@""
	.align	4
.nv.constant0._ZN10layer_norm13ln_fwd_kernelINS_13Kernel_traitsI13__nv_bfloat16S2_fS2_fjLj2560ELj1ELj4ELj1ELj16ENS_18Kernel_traits_baseILj2560ES2_S2_fS2_fjLj128EEEEELb0ELb0ELb1ELb1EEEvNS_9FwdParamsE:
	.zero		584


//--------------------- .nv.constant0._ZN10layer_norm13ln_fwd_kernelINS_13Kernel_traitsI13__nv_bfloat16S2_fS2_fjLj2560ELj1ELj4ELj1ELj16ENS_18Kernel_traits_baseILj2560ES2_S2_fS2_fjLj128EEEEELb0ELb1ELb0ELb0EEEvNS_9FwdParamsE --------------------------
	.section	.nv.constant0._ZN10layer_norm13ln_fwd_kernelINS_13Kernel_traitsI13__nv_bfloat16S2_fS2_fjLj2560ELj1ELj4ELj1ELj16ENS_18Kernel_traits_baseILj2560ES2_S2_fS2_fjLj128EEEEELb0ELb1ELb0ELb0EEEvNS_9FwdParamsE,"a",@progbits
	.sectionflags	@""
	.align	4
.nv.constant0._ZN10layer_norm13ln_fwd_kernelINS_13Kernel_traitsI13__nv_bfloat16S2_fS2_fjLj2560ELj1ELj4ELj1ELj16ENS_18Kernel_traits_baseILj2560ES2_S2_fS2_fjLj128EEEEELb0ELb1ELb0ELb0EEEvNS_9FwdParamsE:
	.zero		584


//--------------------- .nv.constant0._ZN10layer_norm13ln_fwd_kernelINS_13Kernel_traitsI13__nv_bfloat16S2_fS2_fjLj2560ELj1ELj4ELj1ELj16ENS_18Kernel_traits_baseILj2560ES2_S2_fS2_fjLj128EEEEELb0ELb1ELb0ELb1EEEvNS_9FwdParamsE --------------------------
	.section	.nv.constant0._ZN10layer_norm13ln_fwd_kernelINS_13Kernel_traitsI13__nv_bfloat16S2_fS2_fjLj2560ELj1ELj4ELj1ELj16ENS_18Kernel_traits_baseILj2560ES2_S2_fS2_fjLj128EEEEELb0ELb1ELb0ELb1EEEvNS_9FwdParamsE,"a",@progbits
	.sectionflags	@""
	.align	4
.nv.constant0._ZN10layer_norm13ln_fwd_kernelINS_13Kernel_traitsI13__nv_bfloat16S2_fS2_fjLj2560ELj1ELj4ELj1ELj16ENS_18Kernel_traits_baseILj2560ES2_S2_fS2_fjLj128EEEEELb0ELb1ELb0ELb1EEEvNS_9FwdParamsE:
	.zero		584


//--------------------- .nv.constant0._ZN10layer_norm13ln_fwd_kernelINS_13Kernel_traitsI13__nv_bfloat16S2_fS2_fjLj2560ELj1ELj4ELj1ELj16ENS_18Kernel_traits_baseILj2560ES2_S2_fS2_fjLj128EEEEELb0ELb1ELb1ELb0EEEvNS_9FwdParamsE --------------------------
	.section	.nv.constant0._ZN10layer_norm13ln_fwd_kernelINS_13Kernel_traitsI13__nv_bfloat16S2_fS2_fjLj2560ELj1ELj4ELj1ELj16ENS_18Kernel_traits_baseILj2560ES2_S2_fS2_fjLj128EEEEELb0ELb1ELb1ELb0EEEvNS_9FwdParamsE,"a",@progbits
	.sectionflags	@""
	.align	4
.nv.constant0._ZN10layer_norm13ln_fwd_kernelINS_13Kernel_traitsI13__nv_bfloat16S2_fS2_fjLj2560ELj1ELj4ELj1ELj16ENS_18Kernel_traits_baseILj2560ES2_S2_fS2_fjLj128EEEEELb0ELb1ELb1ELb0EEEvNS_9FwdParamsE:
	.zero		584


//--------------------- .nv.constant0._ZN10layer_norm13ln_fwd_kernelINS_13Kernel_traitsI13__nv_bfloat16S2_fS2_fjLj2560ELj1ELj4ELj1ELj16ENS_18Kernel_traits_baseILj2560ES2_S2_fS2_fjLj128EEEEELb0ELb1ELb1ELb1EEEvNS_9FwdParamsE --------------------------
	.section	.nv.constant0._ZN10layer_norm13ln_fwd_kernelINS_13Kernel_traitsI13__nv_bfloat16S2_fS2_fjLj2560ELj1ELj4ELj1ELj16ENS_18Kernel_traits_baseILj2560ES2_S2_fS2_fjLj128EEEEELb0ELb1ELb1ELb1EEEvNS_9FwdParamsE,"a",@progbits
	.sectionflags	@""
	.align	4
.nv.constant0._ZN10layer_norm13ln_fwd_kernelINS_13Kernel_traitsI13__nv_bfloat16S2_fS2_fjLj2560ELj1ELj4ELj1ELj16ENS_18Kernel_traits_baseILj2560ES2_S2_fS2_fjLj128EEEEELb0ELb1ELb1ELb1EEEvNS_9FwdParamsE:
	.zero		584


//--------------------- .nv.constant0._ZN10layer_norm13ln_fwd_kernelINS_13Kernel_traitsI13__nv_bfloat16S2_fS2_fjLj2560ELj1ELj4ELj1ELj16ENS_18Kernel_traits_baseILj2560ES2_S2_fS2_fjLj128EEEEELb1ELb0ELb0ELb0EEEvNS_9FwdParamsE --------------------------
	.section	.nv.constant0._ZN10layer_norm13ln_fwd_kernelINS_13Kernel_traitsI13__nv_bfloat16S2_fS2_fjLj2560ELj1ELj4ELj1ELj16ENS_18Kernel_traits_baseILj2560ES2_S2_fS2_fjLj128EEEEELb1ELb0ELb0ELb0EEEvNS_9FwdParamsE,"a",@progbits
	.sectionflags	@""
	.align	4
.nv.constant0._ZN10layer_norm13ln_fwd_kernelINS_13Kernel_traitsI13__nv_bfloat16S2_fS2_fjLj2560ELj1ELj4ELj1ELj16ENS_18Kernel_traits_baseILj2560ES2_S2_fS2_fjLj128EEEEELb1ELb0ELb0ELb0EEEvNS_9FwdParamsE:
	.zero		584


//--------------------- .nv.constant0._ZN10layer_norm13ln_fwd_kernelINS_13Kernel_traitsI13__nv_bfloat16S2_fS2_fjLj2560ELj1ELj4ELj1ELj16ENS_18Kernel_traits_baseILj2560ES2_S2_fS2_fjLj128EEEEELb1ELb0ELb0ELb1EEEvNS_9FwdParamsE --------------------------
	.section	.nv.constant0._ZN10layer_norm13ln_fwd_kernelINS_13Kernel_traitsI13__nv_bfloat16S2_fS2_fjLj2560ELj1ELj4ELj1ELj16ENS_18Kernel_traits_baseILj2560ES2_S2_fS2_fjLj128EEEEELb1ELb0ELb0ELb1EEEvNS_9FwdParamsE,"a",@progbits
	.sectionflags	@""
	.align	4
.nv.constant0._ZN10layer_norm13ln_fwd_kernelINS_13Kernel_traitsI13__nv_bfloat16S2_fS2_fjLj2560ELj1ELj4ELj1ELj16ENS_18Kernel_traits_baseILj2560ES2_S2_fS2_fjLj128EEEEELb1ELb0ELb0ELb1EEEvNS_9FwdParamsE:
	.zero		584


//--------------------- .nv.constant0._ZN10layer_norm13ln_fwd_kernelINS_13Kernel_traitsI13__nv_bfloat16S2_fS2_fjLj2560ELj1ELj4ELj1ELj16ENS_18Kernel_traits_baseILj2560ES2_S2_fS2_fjLj128EEEEELb1ELb0ELb1ELb0EEEvNS_9FwdParamsE --------------------------
	.section	.nv.constant0._ZN10layer_norm13ln_fwd_kernelINS_13Kernel_traitsI13__nv_bfloat16S2_fS2_fjLj2560ELj1ELj4ELj1ELj16ENS_18Kernel_traits_baseILj2560ES2_S2_fS2_fjLj128EEEEELb1ELb0ELb1ELb0EEEvNS_9FwdParamsE,"a",@progbits
	.sectionflags	@""
	.align	4
.nv.constant0._ZN10layer_norm13ln_fwd_kernelINS_13Kernel_traitsI13__nv_bfloat16S2_fS2_fjLj2560ELj1ELj4ELj1ELj16ENS_18Kernel_traits_baseILj2560ES2_S2_fS2_fjLj128EEEEELb1ELb0ELb1ELb0EEEvNS_9FwdParamsE:
	.zero		584


//--------------------- .nv.constant0._ZN10layer_norm13ln_fwd_kernelINS_13Kernel_traitsI13__nv_bfloat16S2_fS2_fjLj2560ELj1ELj4ELj1ELj16ENS_18Kernel_traits_baseILj2560ES2_S2_fS2_fjLj128EEEEELb1ELb0ELb1ELb1EEEvNS_9FwdParamsE --------------------------
	.section	.nv.constant0._ZN10layer_norm13ln_fwd_kernelINS_13Kernel_traitsI13__nv_bfloat16S2_fS2_fjLj2560ELj1ELj4ELj1ELj16ENS_18Kernel_traits_baseILj2560ES2_S2_fS2_fjLj128EEEEELb1ELb0ELb1ELb1EEEvNS_9FwdParamsE,"a",@progbits
	.sectionflags	@""
	.align	4
.nv.constant0._ZN10layer_norm13ln_fwd_kernelINS_13Kernel_traitsI13__nv_bfloat16S2_fS2_fjLj2560ELj1ELj4ELj1ELj16ENS_18Kernel_traits_baseILj2560ES2_S2_fS2_fjLj128EEEEELb1ELb0ELb1ELb1EEEvNS_9FwdParamsE:
	.zero		584


//--------------------- .nv.constant0._ZN10layer_norm13ln_fwd_kernelINS_13Kernel_traitsI13__nv_bfloat16S2_fS2_fjLj2560ELj1ELj4ELj1ELj16ENS_18Kernel_traits_baseILj2560ES2_S2_fS2_fjLj128EEEEELb1ELb1ELb0ELb0EEEvNS_9FwdParamsE --------------------------
	.section	.nv.constant0._ZN10layer_norm13ln_fwd_kernelINS_13Kernel_traitsI13__nv_bfloat16S2_fS2_fjLj2560ELj1ELj4ELj1ELj16ENS_18Kernel_traits_baseILj2560ES2_S2_fS2_fjLj128EEEEELb1ELb1ELb0ELb0EEEvNS_9FwdParamsE,"a",@progbits
	.sectionflags	@""
	.align	4
.nv.constant0._ZN10layer_norm13ln_fwd_kernelINS_13Kernel_traitsI13__nv_bfloat16S2_fS2_fjLj2560ELj1ELj4ELj1ELj16ENS_18Kernel_traits_baseILj2560ES2_S2_fS2_fjLj128EEEEELb1ELb1ELb0ELb0EEEvNS_9FwdParamsE:
	.zero		584


//--------------------- .nv.constant0._ZN10layer_norm13ln_fwd_kernelINS_13Kernel_traitsI13__nv_bfloat16S2_fS2_fjLj2560ELj1ELj4ELj1ELj16ENS_18Kernel_traits_baseILj2560ES2_S2_fS2_fjLj128EEEEELb1ELb1ELb0ELb1EEEvNS_9FwdParamsE --------------------------
	.section	.nv.constant0._ZN10layer_norm13ln_fwd_kernelINS_13Kernel_traitsI13__nv_bfloat16S2_fS2_fjLj2560ELj1ELj4ELj1ELj16ENS_18Kernel_traits_baseILj2560ES2_S2_fS2_fjLj128EEEEELb1ELb1ELb0ELb1EEEvNS_9FwdParamsE,"a",@progbits
	.sectionflags	@""
	.align	4
.nv.constant0._ZN10layer_norm13ln_fwd_kernelINS_13Kernel_traitsI13__nv_bfloat16S2_fS2_fjLj2560ELj1ELj4ELj1ELj16ENS_18Kernel_traits_baseILj2560ES2_S2_fS2_fjLj128EEEEELb1ELb1ELb0ELb1EEEvNS_9FwdParamsE:
	.zero		584


//--------------------- .nv.constant0._ZN10layer_norm13ln_fwd_kernelINS_13Kernel_traitsI13__nv_bfloat16S2_fS2_fjLj2560ELj1ELj4ELj1ELj16ENS_18Kernel_traits_baseILj2560ES2_S2_fS2_fjLj128EEEEELb1ELb1ELb1ELb0EEEvNS_9FwdParamsE --------------------------
	.section	.nv.constant0._ZN10layer_norm13ln_fwd_kernelINS_13Kernel_traitsI13__nv_bfloat16S2_fS2_fjLj2560ELj1ELj4ELj1ELj16ENS_18Kernel_traits_baseILj2560ES2_S2_fS2_fjLj128EEEEELb1ELb1ELb1ELb0EEEvNS_9FwdParamsE,"a",@progbits
	.sectionflags	@""
	.align	4
.nv.constant0._ZN10layer_norm13ln_fwd_kernelINS_13Kernel_traitsI13__nv_bfloat16S2_fS2_fjLj2560ELj1ELj4ELj1ELj16ENS_18Kernel_traits_baseILj2560ES2_S2_fS2_fjLj128EEEEELb1ELb1ELb1ELb0EEEvNS_9FwdParamsE:
	.zero		584


//--------------------- .nv.constant0._ZN10layer_norm13ln_fwd_kernelINS_13Kernel_traitsI13__nv_bfloat16S2_fS2_fjLj2560ELj1ELj4ELj1ELj16ENS_18Kernel_traits_baseILj2560ES2_S2_fS2_fjLj128EEEEELb1ELb1ELb1ELb1EEEvNS_9FwdParamsE --------------------------
	.section	.nv.constant0._ZN10layer_norm13ln_fwd_kernelINS_13Kernel_traitsI13__nv_bfloat16S2_fS2_fjLj2560ELj1ELj4ELj1ELj16ENS_18Kernel_traits_baseILj2560ES2_S2_fS2_fjLj128EEEEELb1ELb1ELb1ELb1EEEvNS_9FwdParamsE,"a",@progbits
	.sectionflags	@""
	.align	4
.nv.constant0._ZN10layer_norm13ln_fwd_kernelINS_13Kernel_traitsI13__nv_bfloat16S2_fS2_fjLj2560ELj1ELj4ELj1ELj16ENS_18Kernel_traits_baseILj2560ES2_S2_fS2_fjLj128EEEEELb1ELb1ELb1ELb1EEEvNS_9FwdParamsE:
	.zero		584


//--------------------- .nv.constant0._ZN10layer_norm13ln_fwd_kernelINS_13Kernel_traitsIf13__nv_bfloat16fS2_fjLj2560ELj1ELj4ELj1ELj16ENS_18Kernel_traits_baseILj2560EfS2_fS2_fjLj128EEEEELb0ELb0ELb0ELb0EEEvNS_9FwdParamsE --------------------------
	.section	.nv.constant0._ZN10layer_norm13ln_fwd_kernelINS_13Kernel_traitsIf13__nv_bfloat16fS2_fjLj2560ELj1ELj4ELj1ELj16ENS_18Kernel_traits_baseILj2560EfS2_fS2_fjLj128EEEEELb0ELb0ELb0ELb0EEEvNS_9FwdParamsE,"a",@progbits
	.sectionflags	@""
	.align	4
.nv.constant0._ZN10layer_norm13ln_fwd_kernelINS_13Kernel_traitsIf13__nv_bfloat16fS2_fjLj2560ELj1ELj4ELj1ELj16ENS_18Kernel_traits_baseILj2560EfS2_fS2_fjLj128EEEEELb0ELb0ELb0ELb0EEEvNS_9FwdParamsE:
	.zero		584


//--------------------- .nv.constant0._ZN10layer_norm13ln_fwd_kernelINS_13Kernel_traitsIf13__nv_bfloat16fS2_fjLj2560ELj1ELj4ELj1ELj16ENS_18Kernel_traits_baseILj2560EfS2_fS2_fjLj128EEEEELb0ELb0ELb0ELb1EEEvNS_9FwdParamsE --------------------------
	.section	.nv.constant0._ZN10layer_norm13ln_fwd_kernelINS_13Kernel_traitsIf13__nv_bfloat16fS2_fjLj2560ELj1ELj4ELj1ELj16ENS_18Kernel_traits_baseILj2560EfS2_fS2_fjLj128EEEEELb0ELb0ELb0ELb1EEEvNS_9FwdParamsE,"a",@progbits
	.sectionflags	@""
	.align	4
.nv.constant0._ZN10layer_norm13ln_fwd_kernelINS_13Kernel_traitsIf13__nv_bfloat16fS2_fjLj2560ELj1ELj4ELj1ELj16ENS_18Kernel_traits_baseILj2560EfS2_fS2_fjLj128EEEEELb0ELb0ELb0ELb1EEEvNS_9FwdParamsE:
	.zero		584


//--------------------- .nv.constant0._ZN10layer_norm13ln_fwd_kernelINS_13Kernel_traitsIf13__nv_bfloat16fS2_fjLj2560ELj1ELj4ELj1ELj16ENS_18Kernel_traits_baseILj2560EfS2_fS2_fjLj128EEEEELb0ELb0ELb1ELb0EEEvNS_9FwdParamsE --------------------------
	.section	.nv.constant0._ZN10layer_norm13ln_fwd_kernelINS_13Kernel_traitsIf13__nv_bfloat16fS2_fjLj2560ELj1ELj4ELj1ELj16ENS_18Kernel_traits_baseILj2560EfS2_fS2_fjLj128EEEEELb0ELb0ELb1ELb0EEEvNS_9FwdParamsE,"a",@progbits
	.sectionflags	@""
	.align	4
.nv.constant0._ZN10layer_norm13ln_fwd_kernelINS_13Kernel_traitsIf13__nv_bfloat16fS2_fjLj2560ELj1ELj4ELj1ELj16ENS_18Kernel_traits_baseILj2560EfS2_fS2_fjLj128EEEEELb0ELb0ELb1ELb0EEEvNS_9FwdParamsE:
	.zero		584


//--------------------- .nv.constant0._ZN10layer_norm13ln_fwd_kernelINS_13Kernel_traitsIf13__nv_bfloat16fS2_fjLj2560ELj1ELj4ELj1ELj16ENS_18Kernel_traits_baseILj2560EfS2_fS2_fjLj128EEEEELb0ELb0ELb1ELb1EEEvNS_9FwdParamsE --------------------------
	.section	.nv.constant0._ZN10layer_norm13ln_fwd_kernelINS_13Kernel_traitsIf13__nv_bfloat16fS2_fjLj2560ELj1ELj4ELj1ELj16ENS_18Kernel_traits_baseILj2560EfS2_fS2_fjLj128EEEEELb0ELb0ELb1ELb1EEEvNS_9FwdParamsE,"a",@progbits
	.sectionflags	@""
	.align	4
.nv.constant0._ZN10layer_norm13ln_fwd_kernelINS_13Kernel_traitsIf13__nv_bfloat16fS2_fjLj2560ELj1ELj4ELj1ELj16ENS_18Kernel_traits_baseILj2560EfS2_fS2_fjLj128EEEEELb0ELb0ELb1ELb1EEEvNS_9FwdParamsE:
	.zero		584


//--------------------- .nv.constant0._ZN10layer_norm13ln_fwd_kernelINS_13Kernel_traitsIf13__nv_bfloat16fS2_fjLj2560ELj1ELj4ELj1ELj16ENS_18Kernel_traits_baseILj2560EfS2_fS2_fjLj128EEEEELb0ELb1ELb0ELb0EEEvNS_9FwdParamsE --------------------------
	.section	.nv.constant0._ZN10layer_norm13ln_fwd_kernelINS_13Kernel_traitsIf13__nv_bfloat16fS2_fjLj2560ELj1ELj4ELj1ELj16ENS_18Kernel_traits_baseILj2560EfS2_fS2_fjLj128EEEEELb0ELb1ELb0ELb0EEEvNS_9FwdParamsE,"a",@progbits
	.sectionflags	@""
	.align	4
.nv.constant0._ZN10layer_norm13ln_fwd_kernelINS_13Kernel_traitsIf13__nv_bfloat16fS2_fjLj2560ELj1ELj4ELj1ELj16ENS_18Kernel_traits_baseILj2560EfS2_fS2_fjLj128EEEEELb0ELb1ELb0ELb0EEEvNS_9FwdParamsE:
	.zero		584


//--------------------- .nv.constant0._ZN10layer_norm13ln_fwd_kernelINS_13Kernel_traitsIf13__nv_bfloat16fS2_fjLj2560ELj1ELj4ELj1ELj16ENS_18Kernel_traits_baseILj2560EfS2_fS2_fjLj128EEEEELb0ELb1ELb0ELb1EEEvNS_9FwdParamsE --------------------------
	.section	.nv.constant0._ZN10layer_norm13ln_fwd_kernelINS_13Kernel_traitsIf13__nv_bfloat16fS2_fjLj2560ELj1ELj4ELj1ELj16ENS_18Kernel_traits_baseILj2560EfS2_fS2_fjLj128EEEEELb0ELb1ELb0ELb1EEEvNS_9FwdParamsE,"a",@progbits
	.sectionflags	@""
	.align	4
.nv.constant0._ZN10layer_norm13ln_fwd_kernelINS_13Kernel_traitsIf13__nv_bfloat16fS2_fjLj2560ELj1ELj4ELj1ELj16ENS_18Kernel_traits_baseILj2560EfS2_fS2_fjLj128EEEEELb0ELb1ELb0ELb1EEEvNS_9FwdParamsE:
	.zero		584


//--------------------- .nv.constant0._ZN10layer_norm13ln_fwd_kernelINS_13Kernel_traitsIf13__nv_bfloat16fS2_fjLj2560ELj1ELj4ELj1ELj16ENS_18Kernel_traits_baseILj2560EfS2_fS2_fjLj128EEEEELb0ELb1ELb1ELb0EEEvNS_9FwdParamsE --------------------------
	.section	.nv.constant0._ZN10layer_norm13ln_fwd_kernelINS_13Kernel_traitsIf13__nv_bfloat16fS2_fjLj2560ELj1ELj4ELj1ELj16ENS_18Kernel_traits_baseILj2560EfS2_fS2_fjLj128EEEEELb0ELb1ELb1ELb0EEEvNS_9FwdParamsE,"a",@progbits
	.sectionflags	@""
	.align	4
.nv.constant0._ZN10layer_norm13ln_fwd_kernelINS_13Kernel_traitsIf13__nv_bfloat16fS2_fjLj2560ELj1ELj4ELj1ELj16ENS_18Kernel_traits_baseILj2560EfS2_fS2_fjLj128EEEEELb0ELb1ELb1ELb0EEEvNS_9FwdParamsE:
	.zero		584


//--------------------- .nv.constant0._ZN10layer_norm13ln_fwd_kernelINS_13Kernel_traitsIf13__nv_bfloat16fS2_fjLj2560ELj1ELj4ELj1ELj16ENS_18Kernel_traits_baseILj2560EfS2_fS2_fjLj128EEEEELb0ELb1ELb1ELb1EEEvNS_9FwdParamsE --------------------------
	.section	.nv.constant0._ZN10layer_norm13ln_fwd_kernelINS_13Kernel_traitsIf13__nv_bfloat16fS2_fjLj2560ELj1ELj4ELj1ELj16ENS_18Kernel_traits_baseILj2560EfS2_fS2_fjLj128EEEEELb0ELb1ELb1ELb1EEEvNS_9FwdParamsE,"a",@progbits
	.sectionflags	@""
	.align	4
.nv.constant0._ZN10layer_norm13ln_fwd_kernelINS_13Kernel_traitsIf13__nv_bfloat16fS2_fjLj2560ELj1ELj4ELj1ELj16ENS_18Kernel_traits_baseILj2560EfS2_fS2_fjLj128EEEEELb0ELb1ELb1ELb1EEEvNS_9FwdParamsE:
	.zero		584


//--------------------- .nv.constant0._ZN10layer_norm13ln_fwd_kernelINS_13Kernel_traitsIf13__nv_bfloat16fS2_fjLj2560ELj1ELj4ELj1ELj16ENS_18Kernel_traits_baseILj2560EfS2_fS2_fjLj128EEEEELb1ELb0ELb0ELb0EEEvNS_9FwdParamsE --------------------------
	.section	.nv.constant0._ZN10layer_norm13ln_fwd_kernelINS_13Kernel_traitsIf13__nv_bfloat16fS2_fjLj2560ELj1ELj4ELj1ELj16ENS_18Kernel_traits_baseILj2560EfS2_fS2_fjLj128EEEEELb1ELb0ELb0ELb0EEEvNS_9FwdParamsE,"a",@progbits
	.sectionflags	@""
	.align	4
.nv.constant0._ZN10layer_norm13ln_fwd_kernelINS_13Kernel_traitsIf13__nv_bfloat16fS2_fjLj2560ELj1ELj4ELj1ELj16ENS_18Kernel_traits_baseILj2560EfS2_fS2_fjLj128EEEEELb1ELb0ELb0ELb0EEEvNS_9FwdParamsE:
	.zero		584


//--------------------- .nv.constant0._ZN10layer_norm13ln_fwd_kernelINS_13Kernel_traitsIf13__nv_bfloat16fS2_fjLj2560ELj1ELj4ELj1ELj16ENS_18Kernel_traits_baseILj2560EfS2_fS2_fjLj128EEEEELb1ELb0ELb0ELb1EEEvNS_9FwdParamsE --------------------------
	.section	.nv.constant0._ZN10layer_norm13ln_fwd_kernelINS_13Kernel_traitsIf13__nv_bfloat16fS2_fjLj2560ELj1ELj4ELj1ELj16ENS_18Kernel_traits_baseILj2560EfS2_fS2_fjLj128EEEEELb1ELb0ELb0ELb1EEEvNS_9FwdParamsE,"a",@progbits
	.sectionflags	@""
	.align	4
.nv.constant0._ZN10layer_norm13ln_fwd_kernelINS_13Kernel_traitsIf13__nv_bfloat16fS2_fjLj2560ELj1ELj4ELj1ELj16ENS_18Kernel_traits_baseILj2560EfS2_fS2_fjLj128EEEEELb1ELb0ELb0ELb1EEEvNS_9FwdParamsE:
	.zero		584


//--------------------- .nv.constant0._ZN10layer_norm13ln_fwd_kernelINS_13Kernel_traitsIf13__nv_bfloat16fS2_fjLj2560ELj1ELj4ELj1ELj16ENS_18Kernel_traits_baseILj2560EfS2_fS2_fjLj128EEEEELb1ELb0ELb1ELb0EEEvNS_9FwdParamsE --------------------------
	.section	.nv.constant0._ZN10layer_norm13ln_fwd_kernelINS_13Kernel_traitsIf13__nv_bfloat16fS2_fjLj2560ELj1ELj4ELj1ELj16ENS_18Kernel_traits_baseILj2560EfS2_fS2_fjLj128EEEEELb1ELb0ELb1ELb0EEEvNS_9FwdParamsE,"a",@progbits
	.sectionflags	@""
	.align	4
.nv.constant0._ZN10layer_norm13ln_fwd_kernelINS_13Kernel_traitsIf13__nv_bfloat16fS2_fjLj2560ELj1ELj4ELj1ELj16ENS_18Kernel_traits_baseILj2560EfS2_fS2_fjLj128EEEEELb1ELb0ELb1ELb0EEEvNS_9FwdParamsE:
	.zero		584


//--------------------- .nv.constant0._ZN10layer_norm13ln_fwd_kernelINS_13Kernel_traitsIf13__nv_bfloat16fS2_fjLj2560ELj1ELj4ELj1ELj16ENS_18Kernel_traits_baseILj2560EfS2_fS2_fjLj128EEEEELb1ELb0ELb1ELb1EEEvNS_9FwdParamsE --------------------------
	.section	.nv.constant0._ZN10layer_norm13ln_fwd_kernelINS_13Kernel_traitsIf13__nv_bfloat16fS2_fjLj2560ELj1ELj4ELj1ELj16ENS_18Kernel_traits_baseILj2560EfS2_fS2_fjLj128EEEEELb1ELb0ELb1ELb1EEEvNS_9FwdParamsE,"a",@progbits
	.sectionflags	@""
	.align	4
.nv.constant0._ZN10layer_norm13ln_fwd_kernelINS_13Kernel_traitsIf13__nv_bfloat16fS2_fjLj2560ELj1ELj4ELj1ELj16ENS_18Kernel_traits_baseILj2560EfS2_fS2_fjLj128EEEEELb1ELb0ELb1ELb1EEEvNS_9FwdParamsE:
	.zero		584


//--------------------- .nv.constant0._ZN10layer_norm13ln_fwd_kernelINS_13Kernel_traitsIf13__nv_bfloat16fS2_fjLj2560ELj1ELj4ELj1ELj16ENS_18Kernel_traits_baseILj2560EfS2_fS2_fjLj128EEEEELb1ELb1ELb0ELb0EEEvNS_9FwdParamsE --------------------------
	.section	.nv.constant0._ZN10layer_norm13ln_fwd_kernelINS_13Kernel_traitsIf13__nv_bfloat16fS2_fjLj2560ELj1ELj4ELj1ELj16ENS_18Kernel_traits_baseILj2560EfS2_fS2_fjLj128EEEEELb1ELb1ELb0ELb0EEEvNS_9FwdParamsE,"a",@progbits
	.sectionflags	@""
	.align	4
.nv.constant0._ZN10layer_norm13ln_fwd_kernelINS_13Kernel_traitsIf13__nv_bfloat16fS2_fjLj2560ELj1ELj4ELj1ELj16ENS_18Kernel_traits_baseILj2560EfS2_fS2_fjLj128EEEEELb1ELb1ELb0ELb0EEEvNS_9FwdParamsE:
	.zero		584


//--------------------- .nv.constant0._ZN10layer_norm13ln_fwd_kernelINS_13Kernel_traitsIf13__nv_bfloat16fS2_fjLj2560ELj1ELj4ELj1ELj16ENS_18Kernel_traits_baseILj2560EfS2_fS2_fjLj128EEEEELb1ELb1ELb0ELb1EEEvNS_9FwdParamsE --------------------------
	.section	.nv.constant0._ZN10layer_norm13ln_fwd_kernelINS_13Kernel_traitsIf13__nv_bfloat16fS2_fjLj2560ELj1ELj4ELj1ELj16ENS_18Kernel_traits_baseILj2560EfS2_fS2_fjLj128EEEEELb1ELb1ELb0ELb1EEEvNS_9FwdParamsE,"a",@progbits
	.sectionflags	@""
	.align	4
.nv.constant0._ZN10layer_norm13ln_fwd_kernelINS_13Kernel_traitsIf13__nv_bfloat16fS2_fjLj2560ELj1ELj4ELj1ELj16ENS_18Kernel_traits_baseILj2560EfS2_fS2_fjLj128EEEEELb1ELb1ELb0ELb1EEEvNS_9FwdParamsE:
	.zero		584


//--------------------- .nv.constant0._ZN10layer_norm13ln_fwd_kernelINS_13Kernel_traitsIf13__nv_bfloat16fS2_fjLj2560ELj1ELj4ELj1ELj16ENS_18Kernel_traits_baseILj2560EfS2_fS2_fjLj128EEEEELb1ELb1ELb1ELb0EEEvNS_9FwdParamsE --------------------------
	.section	.nv.constant0._ZN10layer_norm13ln_fwd_kernelINS_13Kernel_traitsIf13__nv_bfloat16fS2_fjLj2560ELj1ELj4ELj1ELj16ENS_18Kernel_traits_baseILj2560EfS2_fS2_fjLj128EEEEELb1ELb1ELb1ELb0EEEvNS_9FwdParamsE,"a",@progbits
	.sectionflags	@""
	.align	4
.nv.constant0._ZN10layer_norm13ln_fwd_kernelINS_13Kernel_traitsIf13__nv_bfloat16fS2_fjLj2560ELj1ELj4ELj1ELj16ENS_18Kernel_traits_baseILj2560EfS2_fS2_fjLj128EEEEELb1ELb1ELb1ELb0EEEvNS_9FwdParamsE:
	.zero		584


//--------------------- .nv.constant0._ZN10layer_norm13ln_fwd_kernelINS_13Kernel_traitsIf13__nv_bfloat16fS2_fjLj2560ELj1ELj4ELj1ELj16ENS_18Kernel_traits_baseILj2560EfS2_fS2_fjLj128EEEEELb1ELb1ELb1ELb1EEEvNS_9FwdParamsE --------------------------
	.section	.nv.constant0._ZN10layer_norm13ln_fwd_kernelINS_13Kernel_traitsIf13__nv_bfloat16fS2_fjLj2560ELj1ELj4ELj1ELj16ENS_18Kernel_traits_baseILj2560EfS2_fS2_fjLj128EEEEELb1ELb1ELb1ELb1EEEvNS_9FwdParamsE,"a",@progbits
	.sectionflags	@""
	.align	4
.nv.constant0._ZN10layer_norm13ln_fwd_kernelINS_13Kernel_traitsIf13__nv_bfloat16fS2_fjLj2560ELj1ELj4ELj1ELj16ENS_18Kernel_traits_baseILj2560EfS2_fS2_fjLj128EEEEELb1ELb1ELb1ELb1EEEvNS_9FwdParamsE:
	.zero		584


//--------------------- .nv.constant0._ZN10layer_norm13ln_fwd_kernelINS_13Kernel_traitsIf6__halfS2_S2_fjLj2560ELj1ELj4ELj1ELj16ENS_18Kernel_traits_baseILj2560EfS2_S2_S2_fjLj128EEEEELb0ELb0ELb0ELb0EEEvNS_9FwdParamsE --------------------------
	.section	.nv.constant0._ZN10layer_norm13ln_fwd_kernelINS_13Kernel_traitsIf6__halfS2_S2_fjLj2560ELj1ELj4ELj1ELj16ENS_18Kernel_traits_baseILj2560EfS2_S2_S2_fjLj128EEEEELb0ELb0ELb0ELb0EEEvNS_9FwdParamsE,"a",@progbits
	.sectionflags	@""
	.align	4
.nv.constant0._ZN10layer_norm13ln_fwd_kernelINS_13Kernel_traitsIf6__halfS2_S2_fjLj2560ELj1ELj4ELj1ELj16ENS_18Kernel_traits_baseILj2560EfS2_S2_S2_fjLj128EEEEELb0ELb0ELb0ELb0EEEvNS_9FwdParamsE:
	.zero		584


//--------------------- .nv.constant0._ZN10layer_norm13ln_fwd_kernelINS_13Kernel_traitsIf6__halfS2_S2_fjLj2560ELj1ELj4ELj1ELj16ENS_18Kernel_traits_baseILj2560EfS2_S2_S2_fjLj128EEEEELb0ELb0ELb0ELb1EEEvNS_9FwdParamsE --------------------------
	.section	.nv.constant0._ZN10layer_norm13ln_fwd_kernelINS_13Kernel_traitsIf6__halfS2_S2_fjLj2560ELj1ELj4ELj1ELj16ENS_18Kernel_traits_baseILj2560EfS2_S2_S2_fjLj128EEEEELb0ELb0ELb0ELb1EEEvNS_9FwdParamsE,"a",@progbits
	.sectionflags	@""
	.align	4
.nv.constant0._ZN10layer_norm13ln_fwd_kernelINS_13Kernel_traitsIf6__halfS2_S2_fjLj2560ELj1ELj4ELj1ELj16ENS_18Kernel_traits_baseILj2560EfS2_S2_S2_fjLj128EEEEELb0ELb0ELb0ELb1EEEvNS_9FwdParamsE:
	.zero		584


//--------------------- .nv.constant0._ZN10layer_norm13ln_fwd_kernelINS_13Kernel_traitsIf6__halfS2_S2_fjLj2560ELj1ELj4ELj1ELj16ENS_18Kernel_traits_baseILj2560EfS2_S2_S2_fjLj128EEEEELb0ELb0ELb1ELb0EEEvNS_9FwdParamsE --------------------------
	.section	.nv.constant0._ZN10layer_norm13ln_fwd_kernelINS_13Kernel_traitsIf6__halfS2_S2_fjLj2560ELj1ELj4ELj1ELj16ENS_18Kernel_traits_baseILj2560EfS2_S2_S2_fjLj128EEEEELb0ELb0ELb1ELb0EEEvNS_9FwdParamsE,"a",@progbits
	.sectionflags	@""
	.align	4
.nv.constant0._ZN10layer_norm13ln_fwd_kernelINS_13Kernel_traitsIf6__halfS2_S2_fjLj2560ELj1ELj4ELj1ELj16ENS_18Kernel_traits_baseILj2560EfS2_S2_S2_fjLj128EEEEELb0ELb0ELb1ELb0EEEvNS_9FwdParamsE:
	.zero		584


//--------------------- .nv.constant0._ZN10layer_norm13ln_fwd_kernelINS_13Kernel_traitsIf6__halfS2_S2_fjLj2560ELj1ELj4ELj1ELj16ENS_18Kernel_traits_baseILj2560EfS2_S2_S2_fjLj128EEEEELb0ELb0ELb1ELb1EEEvNS_9FwdParamsE --------------------------
	.section	.nv.constant0._ZN10layer_norm13ln_fwd_kernelINS_13Kernel_traitsIf6__halfS2_S2_fjLj2560ELj1ELj4ELj1ELj16ENS_18Kernel_traits_baseILj2560EfS2_S2_S2_fjLj128EEEEELb0ELb0ELb1ELb1EEEvNS_9FwdParamsE,"a",@progbits
	.sectionflags	@""
	.align	4
.nv.constant0._ZN10layer_norm13ln_fwd_kernelINS_13Kernel_traitsIf6__halfS2_S2_fjLj2560ELj1ELj4ELj1ELj16ENS_18Kernel_traits_baseILj2560EfS2_S2_S2_fjLj128EEEEELb0ELb0ELb1ELb1EEEvNS_9FwdParamsE:
	.zero		584


//--------------------- .nv.constant0._ZN10layer_norm13ln_fwd_kernelINS_13Kernel_traitsIf6__halfS2_S2_fjLj2560ELj1ELj4ELj1ELj16ENS_18Kernel_traits_baseILj2560EfS2_S2_S2_fjLj128EEEEELb0ELb1ELb0ELb0EEEvNS_9FwdParamsE --------------------------
	.section	.nv.constant0._ZN10layer_norm13ln_fwd_kernelINS_13Kernel_traitsIf6__halfS2_S2_fjLj2560ELj1ELj4ELj1ELj16ENS_18Kernel_traits_baseILj2560EfS2_S2_S2_fjLj128EEEEELb0ELb1ELb0ELb0EEEvNS_9FwdParamsE,"a",@progbits
	.sectionflags	@""
	.align	4
.nv.constant0._ZN10layer_norm13ln_fwd_kernelINS_13Kernel_traitsIf6__halfS2_S2_fjLj2560ELj1ELj4ELj1ELj16ENS_18Kernel_traits_baseILj2560EfS2_S2_S2_fjLj128EEEEELb0ELb1ELb0ELb0EEEvNS_9FwdParamsE:
	.zero		584


//--------------------- .nv.constant0._ZN10layer_norm13ln_fwd_kernelINS_13Kernel_traitsIf6__halfS2_S2_fjLj2560ELj1ELj4ELj1ELj16ENS_18Kernel_traits_baseILj2560EfS2_S2_S2_fjLj128EEEEELb0ELb1ELb0ELb1EEEvNS_9FwdParamsE --------------------------
	.section	.nv.constant0._ZN10layer_norm13ln_fwd_kernelINS_13Kernel_traitsIf6__halfS2_S2_fjLj2560ELj1ELj4ELj1ELj16ENS_18Kernel_traits_baseILj2560EfS2_S2_S2_fjLj128EEEEELb0ELb1ELb0ELb1EEEvNS_9FwdParamsE,"a",@progbits
	.sectionflags	@""
	.align	4
.nv.constant0._ZN10layer_norm13ln_fwd_kernelINS_13Kernel_traitsIf6__halfS2_S2_fjLj2560ELj1ELj4ELj1ELj16ENS_18Kernel_traits_baseILj2560EfS2_S2_S2_fjLj128EEEEELb0ELb1ELb0ELb1EEEvNS_9FwdParamsE:
	.zero		584


//--------------------- .nv.constant0._ZN10layer_norm13ln_fwd_kernelINS_13Kernel_traitsIf6__halfS2_S2_fjLj2560ELj1ELj4ELj1ELj16ENS_18Kernel_traits_baseILj2560EfS2_S2_S2_fjLj128EEEEELb0ELb1ELb1ELb0EEEvNS_9FwdParamsE --------------------------
	.section	.nv.constant0._ZN10layer_norm13ln_fwd_kernelINS_13Kernel_traitsIf6__halfS2_S2_fjLj2560ELj1ELj4ELj1ELj16ENS_18Kernel_traits_baseILj2560EfS2_S2_S2_fjLj128EEEEELb0ELb1ELb1ELb0EEEvNS_9FwdParamsE,"a",@progbits
	.sectionflags	@""
	.align	4
.nv.constant0._ZN10layer_norm13ln_fwd_kernelINS_13Kernel_traitsIf6__halfS2_S2_fjLj2560ELj1ELj4ELj1ELj16ENS_18Kernel_traits_baseILj2560EfS2_S2_S2_fjLj128EEEEELb0ELb1ELb1ELb0EEEvNS_9FwdParamsE:
	.zero		584


//--------------------- .nv.constant0._ZN10layer_norm13ln_fwd_kernelINS_13Kernel_traitsIf6__halfS2_S2_fjLj2560ELj1ELj4ELj1ELj16ENS_18Kernel_traits_baseILj2560EfS2_S2_S2_fjLj128EEEEELb0ELb1ELb1ELb1EEEvNS_9FwdParamsE --------------------------
	.section	.nv.constant0._ZN10layer_norm13ln_fwd_kernelINS_13Kernel_traitsIf6__halfS2_S2_fjLj2560ELj1ELj4ELj1ELj16ENS_18Kernel_traits_baseILj2560EfS2_S2_S2_fjLj128EEEEELb0ELb1ELb1ELb1EEEvNS_9FwdParamsE,"a",@progbits
	.sectionflags	@""
	.align	4
.nv.constant0._ZN10layer_norm13ln_fwd_kernelINS_13Kernel_traitsIf6__halfS2_S2_fjLj2560ELj1ELj4ELj1ELj16ENS_18Kernel_traits_baseILj2560EfS2_S2_S2_fjLj128EEEEELb0ELb1ELb1ELb1EEEvNS_9FwdParamsE:
	.zero		584


//--------------------- .nv.constant0._ZN10layer_norm13ln_fwd_kernelINS_13Kernel_traitsIf6__halfS2_S2_fjLj2560ELj1ELj4ELj1ELj16ENS_18Kernel_traits_baseILj2560EfS2_S2_S2_fjLj128EEEEELb1ELb0ELb0ELb0EEEvNS_9FwdParamsE --------------------------
	.section	.nv.constant0._ZN10layer_norm13ln_fwd_kernelINS_13Kernel_traitsIf6__halfS2_S2_fjLj2560ELj1ELj4ELj1ELj16ENS_18Kernel_traits_baseILj2560EfS2_S2_S2_fjLj128EEEEELb1ELb0ELb0ELb0EEEvNS_9FwdParamsE,"a",@progbits
	.sectionflags	@""
	.align	4
.nv.constant0._ZN10layer_norm13ln_fwd_kernelINS_13Kernel_traitsIf6__halfS2_S2_fjLj2560ELj1ELj4ELj1ELj16ENS_18Kernel_traits_baseILj2560EfS2_S2_S2_fjLj128EEEEELb1ELb0ELb0ELb0EEEvNS_9FwdParamsE:
	.zero		584


//--------------------- .nv.constant0._ZN10layer_norm13ln_fwd_kernelINS_13Kernel_traitsIf6__halfS2_S2_fjLj2560ELj1ELj4ELj1ELj16ENS_18Kernel_traits_baseILj2560EfS2_S2_S2_fjLj128EEEEELb1ELb0ELb0ELb1EEEvNS_9FwdParamsE --------------------------
	.section	.nv.constant0._ZN10layer_norm13ln_fwd_kernelINS_13Kernel_traitsIf6__halfS2_S2_fjLj2560ELj1ELj4ELj1ELj16ENS_18Kernel_traits_baseILj2560EfS2_S2_S2_fjLj128EEEEELb1ELb0ELb0ELb1EEEvNS_9FwdParamsE,"a",@progbits
	.sectionflags	@""
	.align	4
.nv.constant0._ZN10layer_norm13ln_fwd_kernelINS_13Kernel_traitsIf6__halfS2_S2_fjLj2560ELj1ELj4ELj1ELj16ENS_18Kernel_traits_baseILj2560EfS2_S2_S2_fjLj128EEEEELb1ELb0ELb0ELb1EEEvNS_9FwdParamsE:
	.zero		584


//--------------------- .nv.constant0._ZN10layer_norm13ln_fwd_kernelINS_13Kernel_traitsIf6__halfS2_S2_fjLj2560ELj1ELj4ELj1ELj16ENS_18Kernel_traits_baseILj2560EfS2_S2_S2_fjLj128EEEEELb1ELb0ELb1ELb0EEEvNS_9FwdParamsE --------------------------
	.section	.nv.constant0._ZN10layer_norm13ln_fwd_kernelINS_13Kernel_traitsIf6__halfS2_S2_fjLj2560ELj1ELj4ELj1ELj16ENS_18Kernel_traits_baseILj2560EfS2_S2_S2_fjLj128EEEEELb1ELb0ELb1ELb0EEEvNS_9FwdParamsE,"a",@progbits
	.sectionflags	@""
	.align	4
.nv.constant0._ZN10layer_norm13ln_fwd_kernelINS_13Kernel_traitsIf6__halfS2_S2_fjLj2560ELj1ELj4ELj1ELj16ENS_18Kernel_traits_baseILj2560EfS2_S2_S2_fjLj128EEEEELb1ELb0ELb1ELb0EEEvNS_9FwdParamsE:
	.zero		584


//--------------------- .nv.constant0._ZN10layer_norm13ln_fwd_kernelINS_13Kernel_traitsIf6__halfS2_S2_fjLj2560ELj1ELj4ELj1ELj16ENS_18Kernel_traits_baseILj2560EfS2_S2_S2_fjLj128EEEEELb1ELb0ELb1ELb1EEEvNS_9FwdParamsE --------------------------
	.section	.nv.constant0._ZN10layer_norm13ln_fwd_kernelINS_13Kernel_traitsIf6__halfS2_S2_fjLj2560ELj1ELj4ELj1ELj16ENS_18Kernel_traits_baseILj2560EfS2_S2_S2_fjLj128EEEEELb1ELb0ELb1ELb1EEEvNS_9FwdParamsE,"a",@progbits
	.sectionflags	@""
	.align	4
.nv.constant0._ZN10layer_norm13ln_fwd_kernelINS_13Kernel_traitsIf6__halfS2_S2_fjLj2560ELj1ELj4ELj1ELj16ENS_18Kernel_traits_baseILj2560EfS2_S2_S2_fjLj128EEEEELb1ELb0ELb1ELb1EEEvNS_9FwdParamsE:
	.zero		584


//--------------------- .nv.constant0._ZN10layer_norm13ln_fwd_kernelINS_13Kernel_traitsIf6__halfS2_S2_fjLj2560ELj1ELj4ELj1ELj16ENS_18Kernel_traits_baseILj2560EfS2_S2_S2_fjLj128EEEEELb1ELb1ELb0ELb0EEEvNS_9FwdParamsE --------------------------
	.section	.nv.constant0._ZN10layer_norm13ln_fwd_kernelINS_13Kernel_traitsIf6__halfS2_S2_fjLj2560ELj1ELj4ELj1ELj16ENS_18Kernel_traits_baseILj2560EfS2_S2_S2_fjLj128EEEEELb1ELb1ELb0ELb0EEEvNS_9FwdParamsE,"a",@progbits
	.sectionflags	@""
	.align	4
.nv.constant0._ZN10layer_norm13ln_fwd_kernelINS_13Kernel_traitsIf6__halfS2_S2_fjLj2560ELj1ELj4ELj1ELj16ENS_18Kernel_traits_baseILj2560EfS2_S2_S2_fjLj128EEEEELb1ELb1ELb0ELb0EEEvNS_9FwdParamsE:
	.zero		584


//--------------------- .nv.constant0._ZN10layer_norm13ln_fwd_kernelINS_13Kernel_traitsIf6__halfS2_S2_fjLj2560ELj1ELj4ELj1ELj16ENS_18Kernel_traits_baseILj2560EfS2_S2_S2_fjLj128EEEEELb1ELb1ELb0ELb1EEEvNS_9FwdParamsE --------------------------
	.section	.nv.constant0._ZN10layer_norm13ln_fwd_kernelINS_13Kernel_traitsIf6__halfS2_S2_fjLj2560ELj1ELj4ELj1ELj16ENS_18Kernel_traits_baseILj2560EfS2_S2_S2_fjLj128EEEEELb1ELb1ELb0ELb1EEEvNS_9FwdParamsE,"a",@progbits
	.sectionflags	@""
	.align	4
.nv.constant0._ZN10layer_norm13ln_fwd_kernelINS_13Kernel_traitsIf6__halfS2_S2_fjLj2560ELj1ELj4ELj1ELj16ENS_18Kernel_traits_baseILj2560EfS2_S2_S2_fjLj128EEEEELb1ELb1ELb0ELb1EEEvNS_9FwdParamsE:
	.zero		584


//--------------------- .nv.constant0._ZN10layer_norm13ln_fwd_kernelINS_13Kernel_traitsIf6__halfS2_S2_fjLj2560ELj1ELj4ELj1ELj16ENS_18Kernel_traits_baseILj2560EfS2_S2_S2_fjLj128EEEEELb1ELb1ELb1ELb0EEEvNS_9FwdParamsE --------------------------
	.section	.nv.constant0._ZN10layer_norm13ln_fwd_kernelINS_13Kernel_traitsIf6__halfS2_S2_fjLj2560ELj1ELj4ELj1ELj16ENS_18Kernel_traits_baseILj2560EfS2_S2_S2_fjLj128EEEEELb1ELb1ELb1ELb0EEEvNS_9FwdParamsE,"a",@progbits
	.sectionflags	@""
	.align	4
.nv.constant0._ZN10layer_norm13ln_fwd_kernelINS_13Kernel_traitsIf6__halfS2_S2_fjLj2560ELj1ELj4ELj1ELj16ENS_18Kernel_traits_baseILj2560EfS2_S2_S2_fjLj128EEEEELb1ELb1ELb1ELb0EEEvNS_9FwdParamsE:
	.zero		584


//--------------------- .nv.constant0._ZN10layer_norm13ln_fwd_kernelINS_13Kernel_traitsIf6__halfS2_S2_fjLj2560ELj1ELj4ELj1ELj16ENS_18Kernel_traits_baseILj2560EfS2_S2_S2_fjLj128EEEEELb1ELb1ELb1ELb1EEEvNS_9FwdParamsE --------------------------
	.section	.nv.constant0._ZN10layer_norm13ln_fwd_kernelINS_13Kernel_traitsIf6__halfS2_S2_fjLj2560ELj1ELj4ELj1ELj16ENS_18Kernel_traits_baseILj2560EfS2_S2_S2_fjLj128EEEEELb1ELb1ELb1ELb1EEEvNS_9FwdParamsE,"a",@progbits
	.sectionflags	@""
	.align	4
.nv.constant0._ZN10layer_norm13ln_fwd_kernelINS_13Kernel_traitsIf6__halfS2_S2_fjLj2560ELj1ELj4ELj1ELj16ENS_18Kernel_traits_baseILj2560EfS2_S2_S2_fjLj128EEEEELb1ELb1ELb1ELb1EEEvNS_9FwdParamsE:
	.zero		584


//--------------------- .nv.constant0._ZN10layer_norm13ln_fwd_kernelINS_13Kernel_traitsI6__halfS2_fS2_fjLj2560ELj1ELj4ELj1ELj16ENS_18Kernel_traits_baseILj2560ES2_S2_fS2_fjLj128EEEEELb0ELb0ELb0ELb0EEEvNS_9FwdParamsE --------------------------
	.section	.nv.constant0._ZN10layer_norm13ln_fwd_kernelINS_13Kernel_traitsI6__halfS2_fS2_fjLj2560ELj1ELj4ELj1ELj16ENS_18Kernel_traits_baseILj2560ES2_S2_fS2_fjLj128EEEEELb0ELb0ELb0ELb0EEEvNS_9FwdParamsE,"a",@progbits
	.sectionflags	@""
	.align	4
.nv.constant0._ZN10layer_norm13ln_fwd_kernelINS_13Kernel_traitsI6__halfS2_fS2_fjLj2560ELj1ELj4ELj1ELj16ENS_18Kernel_traits_baseILj2560ES2_S2_fS2_fjLj128EEEEELb0ELb0ELb0ELb0EEEvNS_9FwdParamsE:
	.zero		584


//--------------------- .nv.constant0._ZN10layer_norm13ln_fwd_kernelINS_13Kernel_traitsI6__halfS2_fS2_fjLj2560ELj1ELj4ELj1ELj16ENS_18Kernel_traits_baseILj2560ES2_S2_fS2_fjLj128EEEEELb0ELb0ELb0ELb1EEEvNS_9FwdParamsE --------------------------
	.section	.nv.constant0._ZN10layer_norm13ln_fwd_kernelINS_13Kernel_traitsI6__halfS2_fS2_fjLj2560ELj1ELj4ELj1ELj16ENS_18Kernel_traits_baseILj2560ES2_S2_fS2_fjLj128EEEEELb0ELb0ELb0ELb1EEEvNS_9FwdParamsE,"a",@progbits
	.sectionflags	@""
	.align	4
.nv.constant0._ZN10layer_norm13ln_fwd_kernelINS_13Kernel_traitsI6__halfS2_fS2_fjLj2560ELj1ELj4ELj1ELj16ENS_18Kernel_traits_baseILj2560ES2_S2_fS2_fjLj128EEEEELb0ELb0ELb0ELb1EEEvNS_9FwdParamsE:
	.zero		584


//--------------------- .nv.constant0._ZN10layer_norm13ln_fwd_kernelINS_13Kernel_traitsI6__halfS2_fS2_fjLj2560ELj1ELj4ELj1ELj16ENS_18Kernel_traits_baseILj2560ES2_S2_fS2_fjLj128EEEEELb0ELb0ELb1ELb0EEEvNS_9FwdParamsE --------------------------
	.section	.nv.constant0._ZN10layer_norm13ln_fwd_kernelINS_13Kernel_traitsI6__halfS2_fS2_fjLj2560ELj1ELj4ELj1ELj16ENS_18Kernel_traits_baseILj2560ES2_S2_fS2_fjLj128EEEEELb0ELb0ELb1ELb0EEEvNS_9FwdParamsE,"a",@progbits
	.sectionflags	@""
	.align	4
.nv.constant0._ZN10layer_norm13ln_fwd_kernelINS_13Kernel_traitsI6__halfS2_fS2_fjLj2560ELj1ELj4ELj1ELj16ENS_18Kernel_traits_baseILj2560ES2_S2_fS2_fjLj128EEEEELb0ELb0ELb1ELb0EEEvNS_9FwdParamsE:
	.zero		584


//--------------------- .nv.constant0._ZN10layer_norm13ln_fwd_kernelINS_13Kernel_traitsI6__halfS2_fS2_fjLj2560ELj1ELj4ELj1ELj16ENS_18Kernel_traits_baseILj2560ES2_S2_fS2_fjLj128EEEEELb0ELb0ELb1ELb1EEEvNS_9FwdParamsE --------------------------
	.section	.nv.constant0._ZN10layer_norm13ln_fwd_kernelINS_13Kernel_traitsI6__halfS2_fS2_fjLj2560ELj1ELj4ELj1ELj16ENS_18Kernel_traits_baseILj2560ES2_S2_fS2_fjLj128EEEEELb0ELb0ELb1ELb1EEEvNS_9FwdParamsE,"a",@progbits
	.sectionflags	@""
	.align	4
.nv.constant0._ZN10layer_norm13ln_fwd_kernelINS_13Kernel_traitsI6__halfS2_fS2_fjLj2560ELj1ELj4ELj1ELj16ENS_18Kernel_traits_baseILj2560ES2_S2_fS2_fjLj128EEEEELb0ELb0ELb1ELb1EEEvNS_9FwdParamsE:
	.zero		584


//--------------------- .nv.constant0._ZN10layer_norm13ln_fwd_kernelINS_13Kernel_traitsI6__halfS2_fS2_fjLj2560ELj1ELj4ELj1ELj16ENS_18Kernel_traits_baseILj2560ES2_S2_fS2_fjLj128EEEEELb0ELb1ELb0ELb0EEEvNS_9FwdParamsE --------------------------
	.section	.nv.constant0._ZN10layer_norm13ln_fwd_kernelINS_13Kernel_traitsI6__halfS2_fS2_fjLj2560ELj1ELj4ELj1ELj16ENS_18Kernel_traits_baseILj2560ES2_S2_fS2_fjLj128EEEEELb0ELb1ELb0ELb0EEEvNS_9FwdParamsE,"a",@progbits
	.sectionflags	@""
	.align	4
.nv.constant0._ZN10layer_norm13ln_fwd_kernelINS_13Kernel_traitsI6__halfS2_fS2_fjLj2560ELj1ELj4ELj1ELj16ENS_18Kernel_traits_baseILj2560ES2_S2_fS2_fjLj128EEEEELb0ELb1ELb0ELb0EEEvNS_9FwdParamsE:
	.zero		584


//--------------------- .nv.constant0._ZN10layer_norm13ln_fwd_kernelINS_13Kernel_traitsI6__halfS2_fS2_fjLj2560ELj1ELj4ELj1ELj16ENS_18Kernel_traits_baseILj2560ES2_S2_fS2_fjLj128EEEEELb0ELb1ELb0ELb1EEEvNS_9FwdParamsE --------------------------
	.section	.nv.constant0._ZN10layer_norm13ln_fwd_kernelINS_13Kernel_traitsI6__halfS2_fS2_fjLj2560ELj1ELj4ELj1ELj16ENS_18Kernel_traits_baseILj2560ES2_S2_fS2_fjLj128EEEEELb0ELb1ELb0ELb1EEEvNS_9FwdParamsE,"a",@progbits
	.sectionflags	@""
	.align	4
.nv.constant0._ZN10layer_norm13ln_fwd_kernelINS_13Kernel_traitsI6__halfS2_fS2_fjLj2560ELj1ELj4ELj1ELj16ENS_18Kernel_traits_baseILj2560ES2_S2_fS2_fjLj128EEEEELb0ELb1ELb0ELb1EEEvNS_9FwdParamsE:
	.zero		584


//--------------------- .nv.constant0._ZN10layer_norm13ln_fwd_kernelINS_13Kernel_traitsI6__halfS2_fS2_fjLj2560ELj1ELj4ELj1ELj16ENS_18Kernel_traits_baseILj2560ES2_S2_fS2_fjLj128EEEEELb0ELb1ELb1ELb0EEEvNS_9FwdParamsE --------------------------
	.section	.nv.constant0._ZN10layer_norm13ln_fwd_kernelINS_13Kernel_traitsI6__halfS2_fS2_fjLj2560ELj1ELj4ELj1ELj16ENS_18Kernel_traits_baseILj2560ES2_S2_fS2_fjLj128EEEEELb0ELb1ELb1ELb0EEEvNS_9FwdParamsE,"a",@progbits
	.sectionflags	@""
	.align	4
.nv.constant0._ZN10layer_norm13ln_fwd_kernelINS_13Kernel_traitsI6__halfS2_fS2_fjLj2560ELj1ELj4ELj1ELj16ENS_18Kernel_traits_baseILj2560ES2_S2_fS2_fjLj128EEEEELb0ELb1ELb1ELb0EEEvNS_9FwdParamsE:
	.zero		584


//--------------------- .nv.constant0._ZN10layer_norm13ln_fwd_kernelINS_13Kernel_traitsI6__halfS2_fS2_fjLj2560ELj1ELj4ELj1ELj16ENS_18Kernel_traits_baseILj2560ES2_S2_fS2_fjLj128EEEEELb0ELb1ELb1ELb1EEEvNS_9FwdParamsE --------------------------
	.section	.nv.constant0._ZN10layer_norm13ln_fwd_kernelINS_13Kernel_traitsI6__halfS2_fS2_fjLj2560ELj1ELj4ELj1ELj16ENS_18Kernel_traits_baseILj2560ES2_S2_fS2_fjLj128EEEEELb0ELb1ELb1ELb1EEEvNS_9FwdParamsE,"a",@progbits
	.sectionflags	@""
	.align	4
.nv.constant0._ZN10layer_norm13ln_fwd_kernelINS_13Kernel_traitsI6__halfS2_fS2_fjLj2560ELj1ELj4ELj1ELj16ENS_18Kernel_traits_baseILj2560ES2_S2_fS2_fjLj128EEEEELb0ELb1ELb1ELb1EEEvNS_9FwdParamsE:
	.zero		584


//--------------------- .nv.constant0._ZN10layer_norm13ln_fwd_kernelINS_13Kernel_traitsI6__halfS2_fS2_fjLj2560ELj1ELj4ELj1ELj16ENS_18Kernel_traits_baseILj2560ES2_S2_fS2_fjLj128EEEEELb1ELb0ELb0ELb0EEEvNS_9FwdParamsE --------------------------
	.section	.nv.constant0._ZN10layer_norm13ln_fwd_kernelINS_13Kernel_traitsI6__halfS2_fS2_fjLj2560ELj1ELj4ELj1ELj16ENS_18Kernel_traits_baseILj2560ES2_S2_fS2_fjLj128EEEEELb1ELb0ELb0ELb0EEEvNS_9FwdParamsE,"a",@progbits
	.sectionflags	@""
	.align	4
.nv.constant0._ZN10layer_norm13ln_fwd_kernelINS_13Kernel_traitsI6__halfS2_fS2_fjLj2560ELj1ELj4ELj1ELj16ENS_18Kernel_traits_baseILj2560ES2_S2_fS2_fjLj128EEEEELb1ELb0ELb0ELb0EEEvNS_9FwdParamsE:
	.zero		584


//--------------------- .nv.constant0._ZN10layer_norm13ln_fwd_kernelINS_13Kernel_traitsI6__halfS2_fS2_fjLj2560ELj1ELj4ELj1ELj16ENS_18Kernel_traits_baseILj2560ES2_S2_fS2_fjLj128EEEEELb1ELb0ELb0ELb1EEEvNS_9FwdParamsE --------------------------
	.section	.nv.constant0._ZN10layer_norm13ln_fwd_kernelINS_13Kernel_traitsI6__halfS2_fS2_fjLj2560ELj1ELj4ELj1ELj16ENS_18Kernel_traits_baseILj2560ES2_S2_fS2_fjLj128EEEEELb1ELb0ELb0ELb1EEEvNS_9FwdParamsE,"a",@progbits
	.sectionflags	@""
	.align	4
.nv.constant0._ZN10layer_norm13ln_fwd_kernelINS_13Kernel_traitsI6__halfS2_fS2_fjLj2560ELj1ELj4ELj1ELj16ENS_18Kernel_traits_baseILj2560ES2_S2_fS2_fjLj128EEEEELb1ELb0ELb0ELb1EEEvNS_9FwdParamsE:
	.zero		584


//--------------------- .nv.constant0._ZN10layer_norm13ln_fwd_kernelINS_13Kernel_traitsI6__halfS2_fS2_fjLj2560ELj1ELj4ELj1ELj16ENS_18Kernel_traits_baseILj2560ES2_S2_fS2_fjLj128EEEEELb1ELb0ELb1ELb0EEEvNS_9FwdParamsE --------------------------
	.section	.nv.constant0._ZN10layer_norm13ln_fwd_kernelINS_13Kernel_traitsI6__halfS2_fS2_fjLj2560ELj1ELj4ELj1ELj16ENS_18Kernel_traits_baseILj2560ES2_S2_fS2_fjLj128EEEEELb1ELb0ELb1ELb0EEEvNS_9FwdParamsE,"a",@progbits
	.sectionflags	@""
	.align	4
.nv.constant0._ZN10layer_norm13ln_fwd_kernelINS_13Kernel_traitsI6__halfS2_fS2_fjLj2560ELj1ELj4ELj1ELj16ENS_18Kernel_traits_baseILj2560ES2_S2_fS2_fjLj128EEEEELb1ELb0ELb1ELb0EEEvNS_9FwdParamsE:
	.zero		584


//--------------------- .nv.constant0._ZN10layer_norm13ln_fwd_kernelINS_13Kernel_traitsI6__halfS2_fS2_fjLj2560ELj1ELj4ELj1ELj16ENS_18Kernel_traits_baseILj2560ES2_S2_fS2_fjLj128EEEEELb1ELb0ELb1ELb1EEEvNS_9FwdParamsE --------------------------
	.section	.nv.constant0._ZN10layer_norm13ln_fwd_kernelINS_13Kernel_traitsI6__halfS2_fS2_fjLj2560ELj1ELj4ELj1ELj16ENS_18Kernel_traits_baseILj2560ES2_S2_fS2_fjLj128EEEEELb1ELb0ELb1ELb1EEEvNS_9FwdParamsE,"a",@progbits
	.sectionflags	@""
	.align	4
.nv.constant0._ZN10layer_norm13ln_fwd_kernelINS_13Kernel_traitsI6__halfS2_fS2_fjLj2560ELj1ELj4ELj1ELj16ENS_18Kernel_traits_baseILj2560ES2_S2_fS2_fjLj128EEEEELb1ELb0ELb1ELb1EEEvNS_9FwdParamsE:
	.zero		584


//--------------------- .nv.constant0._ZN10layer_norm13ln_fwd_kernelINS_13Kernel_traitsI6__halfS2_fS2_fjLj2560ELj1ELj4ELj1ELj16ENS_18Kernel_traits_baseILj2560ES2_S2_fS2_fjLj128EEEEELb1ELb1ELb0ELb0EEEvNS_9FwdParamsE --------------------------
	.section	.nv.constant0._ZN10layer_norm13ln_fwd_kernelINS_13Kernel_traitsI6__halfS2_fS2_fjLj2560ELj1ELj4ELj1ELj16ENS_18Kernel_traits_baseILj2560ES2_S2_fS2_fjLj128EEEEELb1ELb1ELb0ELb0EEEvNS_9FwdParamsE,"a",@progbits
	.sectionflags	@""
	.align	4
.nv.constant0._ZN10layer_norm13ln_fwd_kernelINS_13Kernel_traitsI6__halfS2_fS2_fjLj2560ELj1ELj4ELj1ELj16ENS_18Kernel_traits_baseILj2560ES2_S2_fS2_fjLj128EEEEELb1ELb1ELb0ELb0EEEvNS_9FwdParamsE:
	.zero		584


//--------------------- .nv.constant0._ZN10layer_norm13ln_fwd_kernelINS_13Kernel_traitsI6__halfS2_fS2_fjLj2560ELj1ELj4ELj1ELj16ENS_18Kernel_traits_baseILj2560ES2_S2_fS2_fjLj128EEEEELb1ELb1ELb0ELb1EEEvNS_9FwdParamsE --------------------------
	.section	.nv.constant0._ZN10layer_norm13ln_fwd_kernelINS_13Kernel_traitsI6__halfS2_fS2_fjLj2560ELj1ELj4ELj1ELj16ENS_18Kernel_traits_baseILj2560ES2_S2_fS2_fjLj128EEEEELb1ELb1ELb0ELb1EEEvNS_9FwdParamsE,"a",@progbits
	.sectionflags	@""
	.align	4
.nv.constant0._ZN10layer_norm13ln_fwd_kernelINS_13Kernel_traitsI6__halfS2_fS2_fjLj2560ELj1ELj4ELj1ELj16ENS_18Kernel_traits_baseILj2560ES2_S2_fS2_fjLj128EEEEELb1ELb1ELb0ELb1EEEvNS_9FwdParamsE:
	.zero		584


//--------------------- .nv.constant0._ZN10layer_norm13ln_fwd_kernelINS_13Kernel_traitsI6__halfS2_fS2_fjLj2560ELj1ELj4ELj1ELj16ENS_18Kernel_traits_baseILj2560ES2_S2_fS2_fjLj128EEEEELb1ELb1ELb1ELb0EEEvNS_9FwdParamsE --------------------------
	.section	.nv.constant0._ZN10layer_norm13ln_fwd_kernelINS_13Kernel_traitsI6__halfS2_fS2_fjLj2560ELj1ELj4ELj1ELj16ENS_18Kernel_traits_baseILj2560ES2_S2_fS2_fjLj128EEEEELb1ELb1ELb1ELb0EEEvNS_9FwdParamsE,"a",@progbits
	.sectionflags	@""
	.align	4
.nv.constant0._ZN10layer_norm13ln_fwd_kernelINS_13Kernel_traitsI6__halfS2_fS2_fjLj2560ELj1ELj4ELj1ELj16ENS_18Kernel_traits_baseILj2560ES2_S2_fS2_fjLj128EEEEELb1ELb1ELb1ELb0EEEvNS_9FwdParamsE:
	.zero		584


//--------------------- .nv.constant0._ZN10layer_norm13ln_fwd_kernelINS_13Kernel_traitsI6__halfS2_fS2_fjLj2560ELj1ELj4ELj1ELj16ENS_18Kernel_traits_baseILj2560ES2_S2_fS2_fjLj128EEEEELb1ELb1ELb1ELb1EEEvNS_9FwdParamsE --------------------------
	.section	.nv.constant0._ZN10layer_norm13ln_fwd_kernelINS_13Kernel_traitsI6__halfS2_fS2_fjLj2560ELj1ELj4ELj1ELj16ENS_18Kernel_traits_baseILj2560ES2_S2_fS2_fjLj128EEEEELb1ELb1ELb1ELb1EEEvNS_9FwdParamsE,"a",@progbits
	.sectionflags	@""
	.align	4
.nv.constant0._ZN10layer_norm13ln_fwd_kernelINS_13Kernel_traitsI6__halfS2_fS2_fjLj2560ELj1ELj4ELj1ELj16ENS_18Kernel_traits_baseILj2560ES2_S2_fS2_fjLj128EEEEELb1ELb1ELb1ELb1EEEvNS_9FwdParamsE:
	.zero		584


//--------------------- .nv.constant0._ZN10layer_norm13ln_fwd_kernelINS_13Kernel_traitsIf6__halffS2_fjLj2560ELj1ELj4ELj1ELj16ENS_18Kernel_traits_baseILj2560EfS2_fS2_fjLj128EEEEELb0ELb0ELb0ELb0EEEvNS_9FwdParamsE --------------------------
	.section	.nv.constant0._ZN10layer_norm13ln_fwd_kernelINS_13Kernel_traitsIf6__halffS2_fjLj2560ELj1ELj4ELj1ELj16ENS_18Kernel_traits_baseILj2560EfS2_fS2_fjLj128EEEEELb0ELb0ELb0ELb0EEEvNS_9FwdParamsE,"a",@progbits
	.sectionflags	@""
	.align	4
.nv.constant0._ZN10layer_norm13ln_fwd_kernelINS_13Kernel_traitsIf6__halffS2_fjLj2560ELj1ELj4ELj1ELj16ENS_18Kernel_traits_baseILj2560EfS2_fS2_fjLj128EEEEELb0ELb0ELb0ELb0EEEvNS_9FwdParamsE:
	.zero		584


//--------------------- .nv.constant0._ZN10layer_norm13ln_fwd_kernelINS_13Kernel_traitsIf6__halffS2_fjLj2560ELj1ELj4ELj1ELj16ENS_18Kernel_traits_baseILj2560EfS2_fS2_fjLj128EEEEELb0ELb0ELb0ELb1EEEvNS_9FwdParamsE --------------------------
	.section	.nv.constant0._ZN10layer_norm13ln_fwd_kernelINS_13Kernel_traitsIf6__halffS2_fjLj2560ELj1ELj4ELj1ELj16ENS_18Kernel_traits_baseILj2560EfS2_fS2_fjLj128EEEEELb0ELb0ELb0ELb1EEEvNS_9FwdParamsE,"a",@progbits
	.sectionflags	@""
	.align	4
.nv.constant0._ZN10layer_norm13ln_fwd_kernelINS_13Kernel_traitsIf6__halffS2_fjLj2560ELj1ELj4ELj1ELj16ENS_18Kernel_traits_baseILj2560EfS2_fS2_fjLj128EEEEELb0ELb0ELb0ELb1EEEvNS_9FwdParamsE:
	.zero		584


//--------------------- .nv.constant0._ZN10layer_norm13ln_fwd_kernelINS_13Kernel_traitsIf6__halffS2_fjLj2560ELj1ELj4ELj1ELj16ENS_18Kernel_traits_baseILj2560EfS2_fS2_fjLj128EEEEELb0ELb0ELb1ELb0EEEvNS_9FwdParamsE --------------------------
	.section	.nv.constant0._ZN10layer_norm13ln_fwd_kernelINS_13Kernel_traitsIf6__halffS2_fjLj2560ELj1ELj4ELj1ELj16ENS_18Kernel_traits_baseILj2560EfS2_fS2_fjLj128EEEEELb0ELb0ELb1ELb0EEEvNS_9FwdParamsE,"a",@progbits
	.sectionflags	@""
	.align	4
.nv.constant0._ZN10layer_norm13ln_fwd_kernelINS_13Kernel_traitsIf6__halffS2_fjLj2560ELj1ELj4ELj1ELj16ENS_18Kernel_traits_baseILj2560EfS2_fS2_fjLj128EEEEELb0ELb0ELb1ELb0EEEvNS_9FwdParamsE:
	.zero		584


//--------------------- .nv.constant0._ZN10layer_norm13ln_fwd_kernelINS_13Kernel_traitsIf6__halffS2_fjLj2560ELj1ELj4ELj1ELj16ENS_18Kernel_traits_baseILj2560EfS2_fS2_fjLj128EEEEELb0ELb0ELb1ELb1EEEvNS_9FwdParamsE --------------------------
	.section	.nv.constant0._ZN10layer_norm13ln_fwd_kernelINS_13Kernel_traitsIf6__halffS2_fjLj2560ELj1ELj4ELj1ELj16ENS_18Kernel_traits_baseILj2560EfS2_fS2_fjLj128EEEEELb0ELb0ELb1ELb1EEEvNS_9FwdParamsE,"a",@progbits
	.sectionflags	@""
	.align	4
.nv.constant0._ZN10layer_norm13ln_fwd_kernelINS_13Kernel_traitsIf6__halffS2_fjLj2560ELj1ELj4ELj1ELj16ENS_18Kernel_traits_baseILj2560EfS2_fS2_fjLj128EEEEELb0ELb0ELb1ELb1EEEvNS_9FwdParamsE:
	.zero		584


//--------------------- .nv.constant0._ZN10layer_norm13ln_fwd_kernelINS_13Kernel_traitsIf6__halffS2_fjLj2560ELj1ELj4ELj1ELj16ENS_18Kernel_traits_baseILj2560EfS2_fS2_fjLj128EEEEELb0ELb1ELb0ELb0EEEvNS_9FwdParamsE --------------------------
	.section	.nv.constant0._ZN10layer_norm13ln_fwd_kernelINS_13Kernel_traitsIf6__halffS2_fjLj2560ELj1ELj4ELj1ELj16ENS_18Kernel_traits_baseILj2560EfS2_fS2_fjLj128EEEEELb0ELb1ELb0ELb0EEEvNS_9FwdParamsE,"a",@progbits
	.sectionflags	@""
	.align	4
.nv.constant0._ZN10layer_norm13ln_fwd_kernelINS_13Kernel_traitsIf6__halffS2_fjLj2560ELj1ELj4ELj1ELj16ENS_18Kernel_traits_baseILj2560EfS2_fS2_fjLj128EEEEELb0ELb1ELb0ELb0EEEvNS_9FwdParamsE:
	.zero		584


//--------------------- .nv.constant0._ZN10layer_norm13ln_fwd_kernelINS_13Kernel_traitsIf6__halffS2_fjLj2560ELj1ELj4ELj1ELj16ENS_18Kernel_traits_baseILj2560EfS2_fS2_fjLj128EEEEELb0ELb1ELb0ELb1EEEvNS_9FwdParamsE --------------------------
	.section	.nv.constant0._ZN10layer_norm13ln_fwd_kernelINS_13Kernel_traitsIf6__halffS2_fjLj2560ELj1ELj4ELj1ELj16ENS_18Kernel_traits_baseILj2560EfS2_fS2_fjLj128EEEEELb0ELb1ELb0ELb1EEEvNS_9FwdParamsE,"a",@progbits
	.sectionflags	@""
	.align	4
.nv.constant0._ZN10layer_norm13ln_fwd_kernelINS_13Kernel_traitsIf6__halffS2_fjLj2560ELj1ELj4ELj1ELj16ENS_18Kernel_traits_baseILj2560EfS2_fS2_fjLj128EEEEELb0ELb1ELb0ELb1EEEvNS_9FwdParamsE:
	.zero		584


//--------------------- .nv.constant0._ZN10layer_norm13ln_fwd_kernelINS_13Kernel_traitsIf6__halffS2_fjLj2560ELj1ELj4ELj1ELj16ENS_18Kernel_traits_baseILj2560EfS2_fS2_fjLj128EEEEELb0ELb1ELb1ELb0EEEvNS_9FwdParamsE --------------------------
	.section	.nv.constant0._ZN10layer_norm13ln_fwd_kernelINS_13Kernel_traitsIf6__halffS2_fjLj2560ELj1ELj4ELj1ELj16ENS_18Kernel_traits_baseILj2560EfS2_fS2_fjLj128EEEEELb0ELb1ELb1ELb0EEEvNS_9FwdParamsE,"a",@progbits
	.sectionflags	@""
	.align	4
.nv.constant0._ZN10layer_norm13ln_fwd_kernelINS_13Kernel_traitsIf6__halffS2_fjLj2560ELj1ELj4ELj1ELj16ENS_18Kernel_traits_baseILj2560EfS2_fS2_fjLj128EEEEELb0ELb1ELb1ELb0EEEvNS_9FwdParamsE:
	.zero		584


//--------------------- .nv.constant0._ZN10layer_norm13ln_fwd_kernelINS_13Kernel_traitsIf6__halffS2_fjLj2560ELj1ELj4ELj1ELj16ENS_18Kernel_traits_baseILj2560EfS2_fS2_fjLj128EEEEELb0ELb1ELb1ELb1EEEvNS_9FwdParamsE --------------------------
	.section	.nv.constant0._ZN10layer_norm13ln_fwd_kernelINS_13Kernel_traitsIf6__halffS2_fjLj2560ELj1ELj4ELj1ELj16ENS_18Kernel_traits_baseILj2560EfS2_fS2_fjLj128EEEEELb0ELb1ELb1ELb1EEEvNS_9FwdParamsE,"a",@progbits
	.sectionflags	@""
	.align	4
.nv.constant0._ZN10layer_norm13ln_fwd_kernelINS_13Kernel_traitsIf6__halffS2_fjLj2560ELj1ELj4ELj1ELj16ENS_18Kernel_traits_baseILj2560EfS2_fS2_fjLj128EEEEELb0ELb1ELb1ELb1EEEvNS_9FwdParamsE:
	.zero		584


//--------------------- .nv.constant0._ZN10layer_norm13ln_fwd_kernelINS_13Kernel_traitsIf6__halffS2_fjLj2560ELj1ELj4ELj1ELj16ENS_18Kernel_traits_baseILj2560EfS2_fS2_fjLj128EEEEELb1ELb0ELb0ELb0EEEvNS_9FwdParamsE --------------------------
	.section	.nv.constant0._ZN10layer_norm13ln_fwd_kernelINS_13Kernel_traitsIf6__halffS2_fjLj2560ELj1ELj4ELj1ELj16ENS_18Kernel_traits_baseILj2560EfS2_fS2_fjLj128EEEEELb1ELb0ELb0ELb0EEEvNS_9FwdParamsE,"a",@progbits
	.sectionflags	@""
	.align	4
.nv.constant0._ZN10layer_norm13ln_fwd_kernelINS_13Kernel_traitsIf6__halffS2_fjLj2560ELj1ELj4ELj1ELj16ENS_18Kernel_traits_baseILj2560EfS2_fS2_fjLj128EEEEELb1ELb0ELb0ELb0EEEvNS_9FwdParamsE:
	.zero		584


//--------------------- .nv.constant0._ZN10layer_norm13ln_fwd_kernelINS_13Kernel_traitsIf6__halffS2_fjLj2560ELj1ELj4ELj1ELj16ENS_18Kernel_traits_baseILj2560EfS2_fS2_fjLj128EEEEELb1ELb0ELb0ELb1EEEvNS_9FwdParamsE --------------------------
	.section	.nv.constant0._ZN10layer_norm13ln_fwd_kernelINS_13Kernel_traitsIf6__halffS2_fjLj2560ELj1ELj4ELj1ELj16ENS_18Kernel_traits_baseILj2560EfS2_fS2_fjLj128EEEEELb1ELb0ELb0ELb1EEEvNS_9FwdParamsE,"a",@progbits
	.sectionflags	@""
	.align	4
.nv.constant0._ZN10layer_norm13ln_fwd_kernelINS_13Kernel_traitsIf6__halffS2_fjLj2560ELj1ELj4ELj1ELj16ENS_18Kernel_traits_baseILj2560EfS2_fS2_fjLj128EEEEELb1ELb0ELb0ELb1EEEvNS_9FwdParamsE:
	.zero		584


//--------------------- .nv.constant0._ZN10layer_norm13ln_fwd_kernelINS_13Kernel_traitsIf6__halffS2_fjLj2560ELj1ELj4ELj1ELj16ENS_18Kernel_traits_baseILj2560EfS2_fS2_fjLj128EEEEELb1ELb0ELb1ELb0EEEvNS_9FwdParamsE --------------------------
	.section	.nv.constant0._ZN10layer_norm13ln_fwd_kernelINS_13Kernel_traitsIf6__halffS2_fjLj2560ELj1ELj4ELj1ELj16ENS_18Kernel_traits_baseILj2560EfS2_fS2_fjLj128EEEEELb1ELb0ELb1ELb0EEEvNS_9FwdParamsE,"a",@progbits
	.sectionflags	@""
	.align	4
.nv.constant0._ZN10layer_norm13ln_fwd_kernelINS_13Kernel_traitsIf6__halffS2_fjLj2560ELj1ELj4ELj1ELj16ENS_18Kernel_traits_baseILj2560EfS2_fS2_fjLj128EEEEELb1ELb0ELb1ELb0EEEvNS_9FwdParamsE:
	.zero		584


//--------------------- .nv.constant0._ZN10layer_norm13ln_fwd_kernelINS_13Kernel_traitsIf6__halffS2_fjLj2560ELj1ELj4ELj1ELj16ENS_18Kernel_traits_baseILj2560EfS2_fS2_fjLj128EEEEELb1ELb0ELb1ELb1EEEvNS_9FwdParamsE --------------------------
	.section	.nv.constant0._ZN10layer_norm13ln_fwd_kernelINS_13Kernel_traitsIf6__halffS2_fjLj2560ELj1ELj4ELj1ELj16ENS_18Kernel_traits_baseILj2560EfS2_fS2_fjLj128EEEEELb1ELb0ELb1ELb1EEEvNS_9FwdParamsE,"a",@progbits
	.sectionflags	@""
	.align	4
.nv.constant0._ZN10layer_norm13ln_fwd_kernelINS_13Kernel_traitsIf6__halffS2_fjLj2560ELj1ELj4ELj1ELj16ENS_18Kernel_traits_baseILj2560EfS2_fS2_fjLj128EEEEELb1ELb0ELb1ELb1EEEvNS_9FwdParamsE:
	.zero		584


//--------------------- .nv.constant0._ZN10layer_norm13ln_fwd_kernelINS_13Kernel_traitsIf6__halffS2_fjLj2560ELj1ELj4ELj1ELj16ENS_18Kernel_traits_baseILj2560EfS2_fS2_fjLj128EEEEELb1ELb1ELb0ELb0EEEvNS_9FwdParamsE --------------------------
	.section	.nv.constant0._ZN10layer_norm13ln_fwd_kernelINS_13Kernel_traitsIf6__halffS2_fjLj2560ELj1ELj4ELj1ELj16ENS_18Kernel_traits_baseILj2560EfS2_fS2_fjLj128EEEEELb1ELb1ELb0ELb0EEEvNS_9FwdParamsE,"a",@progbits
	.sectionflags	@""
	.align	4
.nv.constant0._ZN10layer_norm13ln_fwd_kernelINS_13Kernel_traitsIf6__halffS2_fjLj2560ELj1ELj4ELj1ELj16ENS_18Kernel_traits_baseILj2560EfS2_fS2_fjLj128EEEEELb1ELb1ELb0ELb0EEEvNS_9FwdParamsE:
	.zero		584


//--------------------- .nv.constant0._ZN10layer_norm13ln_fwd_kernelINS_13Kernel_traitsIf6__halffS2_fjLj2560ELj1ELj4ELj1ELj16ENS_18Kernel_traits_baseILj2560EfS2_fS2_fjLj128EEEEELb1ELb1ELb0ELb1EEEvNS_9FwdParamsE --------------------------
	.section	.nv.constant0._ZN10layer_norm13ln_fwd_kernelINS_13Kernel_traitsIf6__halffS2_fjLj2560ELj1ELj4ELj1ELj16ENS_18Kernel_traits_baseILj2560EfS2_fS2_fjLj128EEEEELb1ELb1ELb0ELb1EEEvNS_9FwdParamsE,"a",@progbits
	.sectionflags	@""
	.align	4
.nv.constant0._ZN10layer_norm13ln_fwd_kernelINS_13Kernel_traitsIf6__halffS2_fjLj2560ELj1ELj4ELj1ELj16ENS_18Kernel_traits_baseILj2560EfS2_fS2_fjLj128EEEEELb1ELb1ELb0ELb1EEEvNS_9FwdParamsE:
	.zero		584


//--------------------- .nv.constant0._ZN10layer_norm13ln_fwd_kernelINS_13Kernel_traitsIf6__halffS2_fjLj2560ELj1ELj4ELj1ELj16ENS_18Kernel_traits_baseILj2560EfS2_fS2_fjLj128EEEEELb1ELb1ELb1ELb0EEEvNS_9FwdParamsE --------------------------
	.section	.nv.constant0._ZN10layer_norm13ln_fwd_kernelINS_13Kernel_traitsIf6__halffS2_fjLj2560ELj1ELj4ELj1ELj16ENS_18Kernel_traits_baseILj2560EfS2_fS2_fjLj128EEEEELb1ELb1ELb1ELb0EEEvNS_9FwdParamsE,"a",@progbits
	.sectionflags	@""
	.align	4
.nv.constant0._ZN10layer_norm13ln_fwd_kernelINS_13Kernel_traitsIf6__halffS2_fjLj2560ELj1ELj4ELj1ELj16ENS_18Kernel_traits_baseILj2560EfS2_fS2_fjLj128EEEEELb1ELb1ELb1ELb0EEEvNS_9FwdParamsE:
	.zero		584


//--------------------- .nv.constant0._ZN10layer_norm13ln_fwd_kernelINS_13Kernel_traitsIf6__halffS2_fjLj2560ELj1ELj4ELj1ELj16ENS_18Kernel_traits_baseILj2560EfS2_fS2_fjLj128EEEEELb1ELb1ELb1ELb1EEEvNS_9FwdParamsE --------------------------
	.section	.nv.constant0._ZN10layer_norm13ln_fwd_kernelINS_13Kernel_traitsIf6__halffS2_fjLj2560ELj1ELj4ELj1ELj16ENS_18Kernel_traits_baseILj2560EfS2_fS2_fjLj128EEEEELb1ELb1ELb1ELb1EEEvNS_9FwdParamsE,"a",@progbits
	.sectionflags	@""
	.align	4
.nv.constant0._ZN10layer_norm13ln_fwd_kernelINS_13Kernel_traitsIf6__halffS2_fjLj2560ELj1ELj4ELj1ELj16ENS_18Kernel_traits_baseILj2560EfS2_fS2_fjLj128EEEEELb1ELb1ELb1ELb1EEEvNS_9FwdParamsE:
	.zero		584


//--------------------- .nv.constant0._ZN10layer_norm13ln_fwd_kernelINS_13Kernel_traitsI6__halfffffjLj2560ELj1ELj4ELj1ELj16ENS_18Kernel_traits_baseILj2560ES2_ffffjLj128EEEEELb0ELb0ELb0ELb0EEEvNS_9FwdParamsE --------------------------
	.section	.nv.constant0._ZN10layer_norm13ln_fwd_kernelINS_13Kernel_traitsI6__halfffffjLj2560ELj1ELj4ELj1ELj16ENS_18Kernel_traits_baseILj2560ES2_ffffjLj128EEEEELb0ELb0ELb0ELb0EEEvNS_9FwdParamsE,"a",@progbits
	.sectionflags	@""
	.align	4
.nv.constant0._ZN10layer_norm13ln_fwd_kernelINS_13Kernel_traitsI6__halfffffjLj2560ELj1ELj4ELj1ELj16ENS_18Kernel_traits_baseILj2560ES2_ffffjLj128EEEEELb0ELb0ELb0ELb0EEEvNS_9FwdParamsE:
	.zero		584


//--------------------- .nv.constant0._ZN10layer_norm13ln_fwd_kernelINS_13Kernel_traitsI6__halfffffjLj2560ELj1ELj4ELj1ELj16ENS_18Kernel_traits_baseILj2560ES2_ffffjLj128EEEEELb0ELb0ELb0ELb1EEEvNS_9FwdParamsE --------------------------
	.section	.nv.constant0._ZN10layer_norm13ln_fwd_kernelINS_13Kernel_traitsI6__halfffffjLj2560ELj1ELj4ELj1ELj16ENS_18Kernel_traits_baseILj2560ES2_ffffjLj128EEEEELb0ELb0ELb0ELb1EEEvNS_9FwdParamsE,"a",@progbits
	.sectionflags	@""
	.align	4
.nv.constant0._ZN10layer_norm13ln_fwd_kernelINS_13Kernel_traitsI6__halfffffjLj2560ELj1ELj4ELj1ELj16ENS_18Kernel_traits_baseILj2560ES2_ffffjLj128EEEEELb0ELb0ELb0ELb1EEEvNS_9FwdParamsE:
	.zero		584


//--------------------- .nv.constant0._ZN10layer_norm13ln_fwd_kernelINS_13Kernel_traitsI6__halfffffjLj2560ELj1ELj4ELj1ELj16ENS_18Kernel_traits_baseILj2560ES2_ffffjLj128EEEEELb0ELb0ELb1ELb0EEEvNS_9FwdParamsE --------------------------
	.section	.nv.constant0._ZN10layer_norm13ln_fwd_kernelINS_13Kernel_traitsI6__halfffffjLj2560ELj1ELj4ELj1ELj16ENS_18Kernel_traits_baseILj2560ES2_ffffjLj128EEEEELb0ELb0ELb1ELb0EEEvNS_9FwdParamsE,"a",@progbits
	.sectionflags	@""
	.align	4
.nv.constant0._ZN10layer_norm13ln_fwd_kernelINS_13Kernel_traitsI6__halfffffjLj2560ELj1ELj4ELj1ELj16ENS_18Kernel_traits_baseILj2560ES2_ffffjLj128EEEEELb0ELb0ELb1ELb0EEEvNS_9FwdParamsE:
	.zero		584


//--------------------- .nv.constant0._ZN10layer_norm13ln_fwd_kernelINS_13Kernel_traitsI6__halfffffjLj2560ELj1ELj4ELj1ELj16ENS_18Kernel_traits_baseILj2560ES2_ffffjLj128EEEEELb0ELb0ELb1ELb1EEEvNS_9FwdParamsE --------------------------
	.section	.nv.constant0._ZN10layer_norm13ln_fwd_kernelINS_13Kernel_traitsI6__halfffffjLj2560ELj1ELj4ELj1ELj16ENS_18Kernel_traits_baseILj2560ES2_ffffjLj128EEEEELb0ELb0ELb1ELb1EEEvNS_9FwdParamsE,"a",@progbits
	.sectionflags	@""
	.align	4
.nv.constant0._ZN10layer_norm13ln_fwd_kernelINS_13Kernel_traitsI6__halfffffjLj2560ELj1ELj4ELj1ELj16ENS_18Kernel_traits_baseILj2560ES2_ffffjLj128EEEEELb0ELb0ELb1ELb1EEEvNS_9FwdParamsE:
	.zero		584


//--------------------- .nv.constant0._ZN10layer_norm13ln_fwd_kernelINS_13Kernel_traitsI6__halfffffjLj2560ELj1ELj4ELj1ELj16ENS_18Kernel_traits_baseILj2560ES2_ffffjLj128EEEEELb0ELb1ELb0ELb0EEEvNS_9FwdParamsE --------------------------
	.section	.nv.constant0._ZN10layer_norm13ln_fwd_kernelINS_13Kernel_traitsI6__halfffffjLj2560ELj1ELj4ELj1ELj16ENS_18Kernel_traits_baseILj2560ES2_ffffjLj128EEEEELb0ELb1ELb0ELb0EEEvNS_9FwdParamsE,"a",@progbits
	.sectionflags	@""
	.align	4
.nv.constant0._ZN10layer_norm13ln_fwd_kernelINS_13Kernel_traitsI6__halfffffjLj2560ELj1ELj4ELj1ELj16ENS_18Kernel_traits_baseILj2560ES2_ffffjLj128EEEEELb0ELb1ELb0ELb0EEEvNS_9FwdParamsE:
	.zero		584


//--------------------- .nv.constant0._ZN10layer_norm13ln_fwd_kernelINS_13Kernel_traitsI6__halfffffjLj2560ELj1ELj4ELj1ELj16ENS_18Kernel_traits_baseILj2560ES2_ffffjLj128EEEEELb0ELb1ELb0ELb1EEEvNS_9FwdParamsE --------------------------
	.section	.nv.constant0._ZN10layer_norm13ln_fwd_kernelINS_13Kernel_traitsI6__halfffffjLj2560ELj1ELj4ELj1ELj16ENS_18Kernel_traits_baseILj2560ES2_ffffjLj128EEEEELb0ELb1ELb0ELb1EEEvNS_9FwdParamsE,"a",@progbits
	.sectionflags	@""
	.align	4
.nv.constant0._ZN10layer_norm13ln_fwd_kernelINS_13Kernel_traitsI6__halfffffjLj2560ELj1ELj4ELj1ELj16ENS_18Kernel_traits_baseILj2560ES2_ffffjLj128EEEEELb0ELb1ELb0ELb1EEEvNS_9FwdParamsE:
	.zero		584


//--------------------- .nv.constant0._ZN10layer_norm13ln_fwd_kernelINS_13Kernel_traitsI6__halfffffjLj2560ELj1ELj4ELj1ELj16ENS_18Kernel_traits_baseILj2560ES2_ffffjLj128EEEEELb0ELb1ELb1ELb0EEEvNS_9FwdParamsE --------------------------
	.section	.nv.constant0._ZN10layer_norm13ln_fwd_kernelINS_13Kernel_traitsI6__halfffffjLj2560ELj1ELj4ELj1ELj16ENS_18Kernel_traits_baseILj2560ES2_ffffjLj128EEEEELb0ELb1ELb1ELb0EEEvNS_9FwdParamsE,"a",@progbits
	.sectionflags	@""
	.align	4
.nv.constant0._ZN10layer_norm13ln_fwd_kernelINS_13Kernel_traitsI6__halfffffjLj2560ELj1ELj4ELj1ELj16ENS_18Kernel_traits_baseILj2560ES2_ffffjLj128EEEEELb0ELb1ELb1ELb0EEEvNS_9FwdParamsE:
	.zero		584


//--------------------- .nv.constant0._ZN10layer_norm13ln_fwd_kernelINS_13Kernel_traitsI6__halfffffjLj2560ELj1ELj4ELj1ELj16ENS_18Kernel_traits_baseILj2560ES2_ffffjLj128EEEEELb0ELb1ELb1ELb1EEEvNS_9FwdParamsE --------------------------
	.section	.nv.constant0._ZN10layer_norm13ln_fwd_kernelINS_13Kernel_traitsI6__halfffffjLj2560ELj1ELj4ELj1ELj16ENS_18Kernel_traits_baseILj2560ES2_ffffjLj128EEEEELb0ELb1ELb1ELb1EEEvNS_9FwdParamsE,"a",@progbits
	.sectionflags	@""
	.align	4
.nv.constant0._ZN10layer_norm13ln_fwd_kernelINS_13Kernel_traitsI6__halfffffjLj2560ELj1ELj4ELj1ELj16ENS_18Kernel_traits_baseILj2560ES2_ffffjLj128EEEEELb0ELb1ELb1ELb1EEEvNS_9FwdParamsE:
	.zero		584


//--------------------- .nv.constant0._ZN10layer_norm13ln_fwd_kernelINS_13Kernel_traitsI6__halfffffjLj2560ELj1ELj4ELj1ELj16ENS_18Kernel_traits_baseILj2560ES2_ffffjLj128EEEEELb1ELb0ELb0ELb0EEEvNS_9FwdParamsE --------------------------
	.section	.nv.constant0._ZN10layer_norm13ln_fwd_kernelINS_13Kernel_traitsI6__halfffffjLj2560ELj1ELj4ELj1ELj16ENS_18Kernel_traits_baseILj2560ES2_ffffjLj128EEEEELb1ELb0ELb0ELb0EEEvNS_9FwdParamsE,"a",@progbits
	.sectionflags	@""
	.align	4
.nv.constant0._ZN10layer_norm13ln_fwd_kernelINS_13Kernel_traitsI6__halfffffjLj2560ELj1ELj4ELj1ELj16ENS_18Kernel_traits_baseILj2560ES2_ffffjLj128EEEEELb1ELb0ELb0ELb0EEEvNS_9FwdParamsE:
	.zero		584


//--------------------- .nv.constant0._ZN10layer_norm13ln_fwd_kernelINS_13Kernel_traitsI6__halfffffjLj2560ELj1ELj4ELj1ELj16ENS_18Kernel_traits_baseILj2560ES2_ffffjLj128EEEEELb1ELb0ELb0ELb1EEEvNS_9FwdParamsE --------------------------
	.section	.nv.constant0._ZN10layer_norm13ln_fwd_kernelINS_13Kernel_traitsI6__halfffffjLj2560ELj1ELj4ELj1ELj16ENS_18Kernel_traits_baseILj2560ES2_ffffjLj128EEEEELb1ELb0ELb0ELb1EEEvNS_9FwdParamsE,"a",@progbits
	.sectionflags	@""
	.align	4
.nv.constant0._ZN10layer_norm13ln_fwd_kernelINS_13Kernel_traitsI6__halfffffjLj2560ELj1ELj4ELj1ELj16ENS_18Kernel_traits_baseILj2560ES2_ffffjLj128EEEEELb1ELb0ELb0ELb1EEEvNS_9FwdParamsE:
	.zero		584


//--------------------- .nv.constant0._ZN10layer_norm13ln_fwd_kernelINS_13Kernel_traitsI6__halfffffjLj2560ELj1ELj4ELj1ELj16ENS_18Kernel_traits_baseILj2560ES2_ffffjLj128EEEEELb1ELb0ELb1ELb0EEEvNS_9FwdParamsE --------------------------
	.section	.nv.constant0._ZN10layer_norm13ln_fwd_kernelINS_13Kernel_traitsI6__halfffffjLj2560ELj1ELj4ELj1ELj16ENS_18Kernel_traits_baseILj2560ES2_ffffjLj128EEEEELb1ELb0ELb1ELb0EEEvNS_9FwdParamsE,"a",@progbits
	.sectionflags	@""
	.align	4
.nv.constant0._ZN10layer_norm13ln_fwd_kernelINS_13Kernel_traitsI6__halfffffjLj2560ELj1ELj4ELj1ELj16ENS_18Kernel_traits_baseILj2560ES2_ffffjLj128EEEEELb1ELb0ELb1ELb0EEEvNS_9FwdParamsE:
	.zero		584


//--------------------- .nv.constant0._ZN10layer_norm13ln_fwd_kernelINS_13Kernel_traitsI6__halfffffjLj2560ELj1ELj4ELj1ELj16ENS_18Kernel_traits_baseILj2560ES2_ffffjLj128EEEEELb1ELb0ELb1ELb1EEEvNS_9FwdParamsE --------------------------
	.section	.nv.constant0._ZN10layer_norm13ln_fwd_kernelINS_13Kernel_traitsI6__halfffffjLj2560ELj1ELj4ELj1ELj16ENS_18Kernel_traits_baseILj2560ES2_ffffjLj128EEEEELb1ELb0ELb1ELb1EEEvNS_9FwdParamsE,"a",@progbits
	.sectionflags	@""
	.align	4
.nv.constant0._ZN10layer_norm13ln_fwd_kernelINS_13Kernel_traitsI6__halfffffjLj2560ELj1ELj4ELj1ELj16ENS_18Kernel_traits_baseILj2560ES2_ffffjLj128EEEEELb1ELb0ELb1ELb1EEEvNS_9FwdParamsE:
	.zero		584


//--------------------- .nv.constant0._ZN10layer_norm13ln_fwd_kernelINS_13Kernel_traitsI6__halfffffjLj2560ELj1ELj4ELj1ELj16ENS_18Kernel_traits_baseILj2560ES2_ffffjLj128EEEEELb1ELb1ELb0ELb0EEEvNS_9FwdParamsE --------------------------
	.section	.nv.constant0._ZN10layer_norm13ln_fwd_kernelINS_13Kernel_traitsI6__halfffffjLj2560ELj1ELj4ELj1ELj16ENS_18Kernel_traits_baseILj2560ES2_ffffjLj128EEEEELb1ELb1ELb0ELb0EEEvNS_9FwdParamsE,"a",@progbits
	.sectionflags	@""
	.align	4
.nv.constant0._ZN10layer_norm13ln_fwd_kernelINS_13Kernel_traitsI6__halfffffjLj2560ELj1ELj4ELj1ELj16ENS_18Kernel_traits_baseILj2560ES2_ffffjLj128EEEEELb1ELb1ELb0ELb0EEEvNS_9FwdParamsE:
	.zero		584


//--------------------- .nv.constant0._ZN10layer_norm13ln_fwd_kernelINS_13Kernel_traitsI6__halfffffjLj2560ELj1ELj4ELj1ELj16ENS_18Kernel_traits_baseILj2560ES2_ffffjLj128EEEEELb1ELb1ELb0ELb1EEEvNS_9FwdParamsE --------------------------
	.section	.nv.constant0._ZN10layer_norm13ln_fwd_kernelINS_13Kernel_traitsI6__halfffffjLj2560ELj1ELj4ELj1ELj16ENS_18Kernel_traits_baseILj2560ES2_ffffjLj128EEEEELb1ELb1ELb0ELb1EEEvNS_9FwdParamsE,"a",@progbits
	.sectionflags	@""
	.align	4
.nv.constant0._ZN10layer_norm13ln_fwd_kernelINS_13Kernel_traitsI6__halfffffjLj2560ELj1ELj4ELj1ELj16ENS_18Kernel_traits_baseILj2560ES2_ffffjLj128EEEEELb1ELb1ELb0ELb1EEEvNS_9FwdParamsE:
	.zero		584


//--------------------- .nv.constant0._ZN10layer_norm13ln_fwd_kernelINS_13Kernel_traitsI6__halfffffjLj2560ELj1ELj4ELj1ELj16ENS_18Kernel_traits_baseILj2560ES2_ffffjLj128EEEEELb1ELb1ELb1ELb0EEEvNS_9FwdParamsE --------------------------
	.section	.nv.constant0._ZN10layer_norm13ln_fwd_kernelINS_13Kernel_traitsI6__halfffffjLj2560ELj1ELj4ELj1ELj16ENS_18Kernel_traits_baseILj2560ES2_ffffjLj128EEEEELb1ELb1ELb1ELb0EEEvNS_9FwdParamsE,"a",@progbits
	.sectionflags	@""
	.align	4
.nv.constant0._ZN10layer_norm13ln_fwd_kernelINS_13Kernel_traitsI6__halfffffjLj2560ELj1ELj4ELj1ELj16ENS_18Kernel_traits_baseILj2560ES2_ffffjLj128EEEEELb1ELb1ELb1ELb0EEEvNS_9FwdParamsE:
	.zero		584


//--------------------- .nv.constant0._ZN10layer_norm13ln_fwd_kernelINS_13Kernel_traitsI6__halfffffjLj2560ELj1ELj4ELj1ELj16ENS_18Kernel_traits_baseILj2560ES2_ffffjLj128EEEEELb1ELb1ELb1ELb1EEEvNS_9FwdParamsE --------------------------
	.section	.nv.constant0._ZN10layer_norm13ln_fwd_kernelINS_13Kernel_traitsI6__halfffffjLj2560ELj1ELj4ELj1ELj16ENS_18Kernel_traits_baseILj2560ES2_ffffjLj128EEEEELb1ELb1ELb1ELb1EEEvNS_9FwdParamsE,"a",@progbits
	.sectionflags	@""
	.align	4
.nv.constant0._ZN10layer_norm13ln_fwd_kernelINS_13Kernel_traitsI6__halfffffjLj2560ELj1ELj4ELj1ELj16ENS_18Kernel_traits_baseILj2560ES2_ffffjLj128EEEEELb1ELb1ELb1ELb1EEEvNS_9FwdParamsE:
	.zero		584


//--------------------- .nv.constant0._ZN10layer_norm13ln_fwd_kernelINS_13Kernel_traitsIfffffjLj2560ELj1ELj4ELj1ELj16ENS_18Kernel_traits_baseILj2560EfffffjLj128EEEEELb0ELb0ELb0ELb0EEEvNS_9FwdParamsE --------------------------
	.section	.nv.constant0._ZN10layer_norm13ln_fwd_kernelINS_13Kernel_traitsIfffffjLj2560ELj1ELj4ELj1ELj16ENS_18Kernel_traits_baseILj2560EfffffjLj128EEEEELb0ELb0ELb0ELb0EEEvNS_9FwdParamsE,"a",@progbits
	.sectionflags	@""
	.align	4
.nv.constant0._ZN10layer_norm13ln_fwd_kernelINS_13Kernel_traitsIfffffjLj2560ELj1ELj4ELj1ELj16ENS_18Kernel_traits_baseILj2560EfffffjLj128EEEEELb0ELb0ELb0ELb0EEEvNS_9FwdParamsE:
	.zero		584


//--------------------- .nv.constant0._ZN10layer_norm13ln_fwd_kernelINS_13Kernel_traitsIfffffjLj2560ELj1ELj4ELj1ELj16ENS_18Kernel_traits_baseILj2560EfffffjLj128EEEEELb0ELb0ELb0ELb1EEEvNS_9FwdParamsE --------------------------
	.section	.nv.constant0._ZN10layer_norm13ln_fwd_kernelINS_13Kernel_traitsIfffffjLj2560ELj1ELj4ELj1ELj16ENS_18Kernel_traits_baseILj2560EfffffjLj128EEEEELb0ELb0ELb0ELb1EEEvNS_9FwdParamsE,"a",@progbits
	.sectionflags	@""
	.align	4
.nv.constant0._ZN10layer_norm13ln_fwd_kernelINS_13Kernel_traitsIfffffjLj2560ELj1ELj4ELj1ELj16ENS_18Kernel_traits_baseILj2560EfffffjLj128EEEEELb0ELb0ELb0ELb1EEEvNS_9FwdParamsE:
	.zero		584


//--------------------- .nv.constant0._ZN10layer_norm13ln_fwd_kernelINS_13Kernel_traitsIfffffjLj2560ELj1ELj4ELj1ELj16ENS_18Kernel_traits_baseILj2560EfffffjLj128EEEEELb0ELb0ELb1ELb0EEEvNS_9FwdParamsE --------------------------
	.section	.nv.constant0._ZN10layer_norm13ln_fwd_kernelINS_13Kernel_traitsIfffffjLj2560ELj1ELj4ELj1ELj16ENS_18Kernel_traits_baseILj2560EfffffjLj128EEEEELb0ELb0ELb1ELb0EEEvNS_9FwdParamsE,"a",@progbits
	.sectionflags	@""
	.align	4
.nv.constant0._ZN10layer_norm13ln_fwd_kernelINS_13Kernel_traitsIfffffjLj2560ELj1ELj4ELj1ELj16ENS_18Kernel_traits_baseILj2560EfffffjLj128EEEEELb0ELb0ELb1ELb0EEEvNS_9FwdParamsE:
	.zero		584


//--------------------- .nv.constant0._ZN10layer_norm13ln_fwd_kernelINS_13Kernel_traitsIfffffjLj2560ELj1ELj4ELj1ELj16ENS_18Kernel_traits_baseILj2560EfffffjLj128EEEEELb0ELb0ELb1ELb1EEEvNS_9FwdParamsE --------------------------
	.section	.nv.constant0._ZN10layer_norm13ln_fwd_kernelINS_13Kernel_traitsIfffffjLj2560ELj1ELj4ELj1ELj16ENS_18Kernel_traits_baseILj2560EfffffjLj128EEEEELb0ELb0ELb1ELb1EEEvNS_9FwdParamsE,"a",@progbits
	.sectionflags	@""
	.align	4
.nv.constant0._ZN10layer_norm13ln_fwd_kernelINS_13Kernel_traitsIfffffjLj2560ELj1ELj4ELj1ELj16ENS_18Kernel_traits_baseILj2560EfffffjLj128EEEEELb0ELb0ELb1ELb1EEEvNS_9FwdParamsE:
	.zero		584


//--------------------- .nv.constant0._ZN10layer_norm13ln_fwd_kernelINS_13Kernel_traitsIfffffjLj2560ELj1ELj4ELj1ELj16ENS_18Kernel_traits_baseILj2560EfffffjLj128EEEEELb0ELb1ELb0ELb0EEEvNS_9FwdParamsE --------------------------
	.section	.nv.constant0._ZN10layer_norm13ln_fwd_kernelINS_13Kernel_traitsIfffffjLj2560ELj1ELj4ELj1ELj16ENS_18Kernel_traits_baseILj2560EfffffjLj128EEEEELb0ELb1ELb0ELb0EEEvNS_9FwdParamsE,"a",@progbits
	.sectionflags	@""
	.align	4
.nv.constant0._ZN10layer_norm13ln_fwd_kernelINS_13Kernel_traitsIfffffjLj2560ELj1ELj4ELj1ELj16ENS_18Kernel_traits_baseILj2560EfffffjLj128EEEEELb0ELb1ELb0ELb0EEEvNS_9FwdParamsE:
	.zero		584


//--------------------- .nv.constant0._ZN10layer_norm13ln_fwd_kernelINS_13Kernel_traitsIfffffjLj2560ELj1ELj4ELj1ELj16ENS_18Kernel_traits_baseILj2560EfffffjLj128EEEEELb0ELb1ELb0ELb1EEEvNS_9FwdParamsE --------------------------
	.section	.nv.constant0._ZN10layer_norm13ln_fwd_kernelINS_13Kernel_traitsIfffffjLj2560ELj1ELj4ELj1ELj16ENS_18Kernel_traits_baseILj2560EfffffjLj128EEEEELb0ELb1ELb0ELb1EEEvNS_9FwdParamsE,"a",@progbits
	.sectionflags	@""
	.align	4
.nv.constant0._ZN10layer_norm13ln_fwd_kernelINS_13Kernel_traitsIfffffjLj2560ELj1ELj4ELj1ELj16ENS_18Kernel_traits_baseILj2560EfffffjLj128EEEEELb0ELb1ELb0ELb1EEEvNS_9FwdParamsE:
	.zero		584


//--------------------- .nv.constant0._ZN10layer_norm13ln_fwd_kernelINS_13Kernel_traitsIfffffjLj2560ELj1ELj4ELj1ELj16ENS_18Kernel_traits_baseILj2560EfffffjLj128EEEEELb0ELb1ELb1ELb0EEEvNS_9FwdParamsE --------------------------
	.section	.nv.constant0._ZN10layer_norm13ln_fwd_kernelINS_13Kernel_traitsIfffffjLj2560ELj1ELj4ELj1ELj16ENS_18Kernel_traits_baseILj2560EfffffjLj128EEEEELb0ELb1ELb1ELb0EEEvNS_9FwdParamsE,"a",@progbits
	.sectionflags	@""
	.align	4
.nv.constant0._ZN10layer_norm13ln_fwd_kernelINS_13Kernel_traitsIfffffjLj2560ELj1ELj4ELj1ELj16ENS_18Kernel_traits_baseILj2560EfffffjLj128EEEEELb0ELb1ELb1ELb0EEEvNS_9FwdParamsE:
	.zero		584


//--------------------- .nv.constant0._ZN10layer_norm13ln_fwd_kernelINS_13Kernel_traitsIfffffjLj2560ELj1ELj4ELj1ELj16ENS_18Kernel_traits_baseILj2560EfffffjLj128EEEEELb0ELb1ELb1ELb1EEEvNS_9FwdParamsE --------------------------
	.section	.nv.constant0._ZN10layer_norm13ln_fwd_kernelINS_13Kernel_traitsIfffffjLj2560ELj1ELj4ELj1ELj16ENS_18Kernel_traits_baseILj2560EfffffjLj128EEEEELb0ELb1ELb1ELb1EEEvNS_9FwdParamsE,"a",@progbits
	.sectionflags	@""
	.align	4
.nv.constant0._ZN10layer_norm13ln_fwd_kernelINS_13Kernel_traitsIfffffjLj2560ELj1ELj4ELj1ELj16ENS_18Kernel_traits_baseILj2560EfffffjLj128EEEEELb0ELb1ELb1ELb1EEEvNS_9FwdParamsE:
	.zero		584


//--------------------- .nv.constant0._ZN10layer_norm13ln_fwd_kernelINS_13Kernel_traitsIfffffjLj2560ELj1ELj4ELj1ELj16ENS_18Kernel_traits_baseILj2560EfffffjLj128EEEEELb1ELb0ELb0ELb0EEEvNS_9FwdParamsE --------------------------
	.section	.nv.constant0._ZN10layer_norm13ln_fwd_kernelINS_13Kernel_traitsIfffffjLj2560ELj1ELj4ELj1ELj16ENS_18Kernel_traits_baseILj2560EfffffjLj128EEEEELb1ELb0ELb0ELb0EEEvNS_9FwdParamsE,"a",@progbits
	.sectionflags	@""
	.align	4
.nv.constant0._ZN10layer_norm13ln_fwd_kernelINS_13Kernel_traitsIfffffjLj2560ELj1ELj4ELj1ELj16ENS_18Kernel_traits_baseILj2560EfffffjLj128EEEEELb1ELb0ELb0ELb0EEEvNS_9FwdParamsE:
	.zero		584


//--------------------- .nv.constant0._ZN10layer_norm13ln_fwd_kernelINS_13Kernel_traitsIfffffjLj2560ELj1ELj4ELj1ELj16ENS_18Kernel_traits_baseILj2560EfffffjLj128EEEEELb1ELb0ELb0ELb1EEEvNS_9FwdParamsE --------------------------
	.section	.nv.constant0._ZN10layer_norm13ln_fwd_kernelINS_13Kernel_traitsIfffffjLj2560ELj1ELj4ELj1ELj16ENS_18Kernel_traits_baseILj2560EfffffjLj128EEEEELb1ELb0ELb0ELb1EEEvNS_9FwdParamsE,"a",@progbits
	.sectionflags	@""
	.align	4
.nv.constant0._ZN10layer_norm13ln_fwd_kernelINS_13Kernel_traitsIfffffjLj2560ELj1ELj4ELj1ELj16ENS_18Kernel_traits_baseILj2560EfffffjLj128EEEEELb1ELb0ELb0ELb1EEEvNS_9FwdParamsE:
	.zero		584


//--------------------- .nv.constant0._ZN10layer_norm13ln_fwd_kernelINS_13Kernel_traitsIfffffjLj2560ELj1ELj4ELj1ELj16ENS_18Kernel_traits_baseILj2560EfffffjLj128EEEEELb1ELb0ELb1ELb0EEEvNS_9FwdParamsE --------------------------
	.section	.nv.constant0._ZN10layer_norm13ln_fwd_kernelINS_13Kernel_traitsIfffffjLj2560ELj1ELj4ELj1ELj16ENS_18Kernel_traits_baseILj2560EfffffjLj128EEEEELb1ELb0ELb1ELb0EEEvNS_9FwdParamsE,"a",@progbits
	.sectionflags	@""
	.align	4
.nv.constant0._ZN10layer_norm13ln_fwd_kernelINS_13Kernel_traitsIfffffjLj2560ELj1ELj4ELj1ELj16ENS_18Kernel_traits_baseILj2560EfffffjLj128EEEEELb1ELb0ELb1ELb0EEEvNS_9FwdParamsE:
	.zero		584


//--------------------- .nv.constant0._ZN10layer_norm13ln_fwd_kernelINS_13Kernel_traitsIfffffjLj2560ELj1ELj4ELj1ELj16ENS_18Kernel_traits_baseILj2560EfffffjLj128EEEEELb1ELb0ELb1ELb1EEEvNS_9FwdParamsE --------------------------
	.section	.nv.constant0._ZN10layer_norm13ln_fwd_kernelINS_13Kernel_traitsIfffffjLj2560ELj1ELj4ELj1ELj16ENS_18Kernel_traits_baseILj2560EfffffjLj128EEEEELb1ELb0ELb1ELb1EEEvNS_9FwdParamsE,"a",@progbits
	.sectionflags	@""
	.align	4
.nv.constant0._ZN10layer_norm13ln_fwd_kernelINS_13Kernel_traitsIfffffjLj2560ELj1ELj4ELj1ELj16ENS_18Kernel_traits_baseILj2560EfffffjLj128EEEEELb1ELb0ELb1ELb1EEEvNS_9FwdParamsE:
	.zero		584


//--------------------- .nv.constant0._ZN10layer_norm13ln_fwd_kernelINS_13Kernel_traitsIfffffjLj2560ELj1ELj4ELj1ELj16ENS_18Kernel_traits_baseILj2560EfffffjLj128EEEEELb1ELb1ELb0ELb0EEEvNS_9FwdParamsE --------------------------
	.section	.nv.constant0._ZN10layer_norm13ln_fwd_kernelINS_13Kernel_traitsIfffffjLj2560ELj1ELj4ELj1ELj16ENS_18Kernel_traits_baseILj2560EfffffjLj128EEEEELb1ELb1ELb0ELb0EEEvNS_9FwdParamsE,"a",@progbits
	.sectionflags	@""
	.align	4
.nv.constant0._ZN10layer_norm13ln_fwd_kernelINS_13Kernel_traitsIfffffjLj2560ELj1ELj4ELj1ELj16ENS_18Kernel_traits_baseILj2560EfffffjLj128EEEEELb1ELb1ELb0ELb0EEEvNS_9FwdParamsE:
	.zero		584


//--------------------- .nv.constant0._ZN10layer_norm13ln_fwd_kernelINS_13Kernel_traitsIfffffjLj2560ELj1ELj4ELj1ELj16ENS_18Kernel_traits_baseILj2560EfffffjLj128EEEEELb1ELb1ELb0ELb1EEEvNS_9FwdParamsE --------------------------
	.section	.nv.constant0._ZN10layer_norm13ln_fwd_kernelINS_13Kernel_traitsIfffffjLj2560ELj1ELj4ELj1ELj16ENS_18Kernel_traits_baseILj2560EfffffjLj128EEEEELb1ELb1ELb0ELb1EEEvNS_9FwdParamsE,"a",@progbits
	.sectionflags	@""
	.align	4
.nv.constant0._ZN10layer_norm13ln_fwd_kernelINS_13Kernel_traitsIfffffjLj2560ELj1ELj4ELj1ELj16ENS_18Kernel_traits_baseILj2560EfffffjLj128EEEEELb1ELb1ELb0ELb1EEEvNS_9FwdParamsE:
	.zero		584


//--------------------- .nv.constant0._ZN10layer_norm13ln_fwd_kernelINS_13Kernel_traitsIfffffjLj2560ELj1ELj4ELj1ELj16ENS_18Kernel_traits_baseILj2560EfffffjLj128EEEEELb1ELb1ELb1ELb0EEEvNS_9FwdParamsE --------------------------
	.section	.nv.constant0._ZN10layer_norm13ln_fwd_kernelINS_13Kernel_traitsIfffffjLj2560ELj1ELj4ELj1ELj16ENS_18Kernel_traits_baseILj2560EfffffjLj128EEEEELb1ELb1ELb1ELb0EEEvNS_9FwdParamsE,"a",@progbits
	.sectionflags	@""
	.align	4
.nv.constant0._ZN10layer_norm13ln_fwd_kernelINS_13Kernel_traitsIfffffjLj2560ELj1ELj4ELj1ELj16ENS_18Kernel_traits_baseILj2560EfffffjLj128EEEEELb1ELb1ELb1ELb0EEEvNS_9FwdParamsE:
	.zero		584


//--------------------- .nv.constant0._ZN10layer_norm13ln_fwd_kernelINS_13Kernel_traitsIfffffjLj2560ELj1ELj4ELj1ELj16ENS_18Kernel_traits_baseILj2560EfffffjLj128EEEEELb1ELb1ELb1ELb1EEEvNS_9FwdParamsE --------------------------
	.section	.nv.constant0._ZN10layer_norm13ln_fwd_kernelINS_13Kernel_traitsIfffffjLj2560ELj1ELj4ELj1ELj16ENS_18Kernel_traits_baseILj2560EfffffjLj128EEEEELb1ELb1ELb1ELb1EEEvNS_9FwdParamsE,"a",@progbits
	.sectionflags	@""
	.align	4
.nv.constant0._ZN10layer_norm13ln_fwd_kernelINS_13Kernel_traitsIfffffjLj2560ELj1ELj4ELj1ELj16ENS_18Kernel_traits_baseILj2560EfffffjLj128EEEEELb1ELb1ELb1ELb1EEEvNS_9FwdParamsE:
	.zero		584


//--------------------- .text._ZN10layer_norm13ln_fwd_kernelINS_13Kernel_traitsI13__nv_bfloat16S2_S2_S2_fjLj2560ELj1ELj4ELj1ELj16ENS_18Kernel_traits_baseILj2560ES2_S2_S2_S2_fjLj128EEEEELb0ELb0ELb0ELb0EEEvNS_9FwdParamsE --------------------------
	.section	.text._ZN10layer_norm13ln_fwd_kernelINS_13Kernel_traitsI13__nv_bfloat16S2_S2_S2_fjLj2560ELj1ELj4ELj1ELj16ENS_18Kernel_traits_baseILj2560ES2_S2_S2_S2_fjLj128EEEEELb0ELb0ELb0ELb0EEEvNS_9FwdParamsE,"ax",@progbits
	.sectioninfo	@"SHI_REGISTERS=255"
	.align	128
        .global         _ZN10layer_norm13ln_fwd_kernelINS_13Kernel_traitsI13__nv_bfloat16S2_S2_S2_fjLj2560ELj1ELj4ELj1ELj16ENS_18Kernel_traits_baseILj2560ES2_S2_S2_S2_fjLj128EEEEELb0ELb0ELb0ELb0EEEvNS_9FwdParamsE
        .type           _ZN10layer_norm13ln_fwd_kernelINS_13Kernel_traitsI13__nv_bfloat16S2_S2_S2_fjLj2560ELj1ELj4ELj1ELj16ENS_18Kernel_traits_baseILj2560ES2_S2_S2_S2_fjLj128EEEEELb0ELb0ELb0ELb0EEEvNS_9FwdParamsE,@function
        .size           _ZN10layer_norm13ln_fwd_kernelINS_13Kernel_traitsI13__nv_bfloat16S2_S2_S2_fjLj2560ELj1ELj4ELj1ELj16ENS_18Kernel_traits_baseILj2560ES2_S2_S2_S2_fjLj128EEEEELb0ELb0ELb0ELb0EEEvNS_9FwdParamsE,(.L_x_71000 - _ZN10layer_norm13ln_fwd_kernelINS_13Kernel_traitsI13__nv_bfloat16S2_S2_S2_fjLj2560ELj1ELj4ELj1ELj16ENS_18Kernel_traits_baseILj2560ES2_S2_S2_S2_fjLj128EEEEELb0ELb0ELb0ELb0EEEvNS_9FwdParamsE)
        .other          _ZN10layer_norm13ln_fwd_kernelINS_13Kernel_traitsI13__nv_bfloat16S2_S2_S2_fjLj2560ELj1ELj4ELj1ELj16ENS_18Kernel_traits_baseILj2560ES2_S2_S2_S2_fjLj128EEEEELb0ELb0ELb0ELb0EEEvNS_9FwdParamsE,@"STO_CUDA_ENTRY STV_DEFAULT"
_ZN10layer_norm13ln_fwd_kernelINS_13Kernel_traitsI13__nv_bfloat16S2_S2_S2_fjLj2560ELj1ELj4ELj1ELj16ENS_18Kernel_traits_baseILj2560ES2_S2_S2_S2_fjLj128EEEEELb0ELb0ELb0ELb0EEEvNS_9FwdParamsE:
.text._ZN10layer_norm13ln_fwd_kernelINS_13Kernel_traitsI13__nv_bfloat16S2_S2_S2_fjLj2560ELj1ELj4ELj1ELj16ENS_18Kernel_traits_baseILj2560ES2_S2_S2_S2_fjLj128EEEEELb0ELb0ELb0ELb0EEEvNS_9FwdParamsE:
[----:B------:R-:W-:Y:S02]  /*0000*/  MOV R1, c[0x0][0x28] ;  /* 0x00000a0000017a02 */ /* 0x000fe40000000f00 */
[----:B------:R-:W0:Y:S01]  /*0010*/  S2R R52, SR_TID.X ;  /* 0x0000000000347919 */ /* 0x000e220000002100 */
[----:B------:R-:W-:Y:S01]  /*0020*/  MOV R0, c[0x0][0x168] ;  /* 0x00005a0000007a02 */ /* 0x000fe20000000f00 */
[----:B------:R-:W-:Y:S01]  /*0030*/  ULDC.64 UR4, c[0x0][0x118] ;  /* 0x0000460000047ab9 */ /* 0x000fe20000000a00 */
[----:B------:R-:W-:Y:S01]  /*0040*/  LOP3.LUT R2, R2, 0xffffdfff, RZ, 0xc0, !PT ;  /* 0xffffdfff02027812 */ /* 0x000fe200078ec0ff */
[----:B------:R-:W1:Y:S01]  /*0050*/  S2R R7, SR_CTAID.X ;  /* 0x0000000000077919 */ /* 0x000e620000002500 */
[----:B------:R-:W-:Y:S01]  /*0060*/  SHF.R.S32.HI R0, RZ, 0x1f, R0 ;  /* 0x0000001fff007819 */ /* 0x000fe20000011400 */
[----:B------:R-:W-:Y:S01]  /*0070*/  BSSY B0, `(.L_x_0) ;  /* 0x000001e000007945 */ /* 0x000fe20003800000 */
[----:B------:R-:W-:Y:S02]  /*0080*/  IADD3 R1, R1, -0x38, RZ ;  /* 0xffffffc801017810 */ /* 0x000fe40007ffe0ff */
[----:B------:R-:W-:Y:S02]  /*0090*/  LEA.HI R0, R0, c[0x0][0x168], RZ, 0x3 ;  /* 0x00005a0000007a11 */ /* 0x000fe400078f18ff */
[----:B0-----:R-:W-:-:S04]  /*00a0*/  LOP3.LUT R3, R52, 0x1f, RZ, 0xc, !PT ;  /* 0x0000001f34037812 */ /* 0x001fc800078e0cff */
[----:B------:R-:W-:Y:S02]  /*00b0*/  LEA.HI.SX32 R0, R0, R3, 0x1d ;  /* 0x0000000300007211 */ /* 0x000fe400078feaff */
[----:B------:R-:W-:Y:S02]  /*00c0*/  LOP3.LUT R3, R52, 0x1f, RZ, 0xc0, !PT ;  /* 0x0000001f34037812 */ /* 0x000fe400078ec0ff */
[C---:B------:R-:W-:Y:S02]  /*00d0*/  ISETP.GE.U32.AND P6, PT, R0.reuse, 0x40, PT ;  /* 0x000000400000780c */ /* 0x040fe40003fc6070 */
[C---:B------:R-:W-:Y:S02]  /*00e0*/  ISETP.GE.U32.AND P5, PT, R0.reuse, 0x60, PT ;  /* 0x000000600000780c */ /* 0x040fe40003fa6070 */
[C---:B------:R-:W-:Y:S02]  /*00f0*/  ISETP.GE.U32.AND P4, PT, R0.reuse, 0x80, PT ;  /* 0x000000800000780c */ /* 0x040fe40003f86070 */
[----:B------:R-:W-:-:S02]  /*0100*/  LOP3.LUT P1, RZ, R0, 0xffffffe0, RZ, 0xc0, !PT ;  /* 0xffffffe000ff7812 */ /* 0x000fc4000782c0ff */
[----:B------:R-:W-:-:S05]  /*0110*/  ISETP.GE.U32.AND P3, PT, R0, 0xa0, PT ;  /* 0x000000a00000780c */ /* 0x000fca0003f66070 */
[----:B------:R-:W-:-:S04]  /*0120*/  @P6 LOP3.LUT R2, R2, 0x2000, RZ, 0xfc, !PT ;  /* 0x0000200002026812 */ /* 0x000fc800078efcff */
[----:B------:R-:W-:-:S04]  /*0130*/  LOP3.LUT R2, R2, 0xffffefff, RZ, 0xc0, !PT ;  /* 0xffffefff02027812 */ /* 0x000fc800078ec0ff */
[----:B------:R-:W-:-:S04]  /*0140*/  @P5 LOP3.LUT R2, R2, 0x1000, RZ, 0xfc, !PT ;  /* 0x0000100002025812 */ /* 0x000fc800078efcff */
[----:B------:R-:W-:-:S04]  /*0150*/  LOP3.LUT R2, R2, 0xfffff7ff, RZ, 0xc0, !PT ;  /* 0xfffff7ff02027812 */ /* 0x000fc800078ec0ff */
[----:B------:R-:W-:-:S04]  /*0160*/  @P4 LOP3.LUT R2, R2, 0x800, RZ, 0xfc, !PT ;  /* 0x0000080002024812 */ /* 0x000fc800078efcff */
[----:B------:R-:W-:-:S04]  /*0170*/  LOP3.LUT R2, R2, 0xfffffbff, RZ, 0xc0, !PT ;  /* 0xfffffbff02027812 */ /* 0x000fc800078ec0ff */
[----:B------:R-:W-:Y:S01]  /*0180*/  @P3 LOP3.LUT R2, R2, 0x400, RZ, 0xfc, !PT ;  /* 0x0000040002023812 */ /* 0x000fe200078efcff */
[----:B------:R-:W-:Y:S05]  /*0190*/  @!P1 BRA `(.L_x_1) ;  /* 0x000000b000009947 */ /* 0x000fea0003800000 */
[----:B-1----:R-:W-:Y:S01]  /*01a0*/  ISETP.NE.U32.AND P0, PT, RZ, c[0x0][0x218], PT ;  /* 0x00008600ff007a0c */ /* 0x002fe20003f05070 */
[----:B------:R-:W-:-:S03]  /*01b0*/  HFMA2.MMA R248, -RZ, RZ, 0, 9.5367431640625e-07 ;  /* 0x00000010fff87435 */ /* 0x000fc600000001ff */
[----:B------:R-:W-:-:S13]  /*01c0*/  ISETP.NE.AND.EX P0, PT, RZ, c[0x0][0x21c], PT, P0 ;  /* 0x00008700ff007a0c */ /* 0x000fda0003f05300 */
[C---:B------:R-:W-:Y:S01]  /*01d0*/  @P0 LEA R4, P2, R3.reuse, c[0x0][0x218], 0x4 ;  /* 0x0000860003040a11 */ /* 0x040fe200078420ff */
[----:B------:R-:W-:-:S03]  /*01e0*/  IMAD.WIDE.U32 R248, R3, R248, c[0x0][0x1b0] ;  /* 0x00006c0003f87625 */ /* 0x000fc600078e00f8 */
[----:B------:R-:W-:-:S03]  /*01f0*/  @P0 LEA.HI.X R5, R3, c[0x0][0x21c], RZ, 0x4, P2 ;  /* 0x0000870003050a11 */ /* 0x000fc600010f24ff */
[----:B------:R-:W5:Y:S04]  /*0200*/  LDG.E.128 R248, [R248.64] ;  /* 0x00000004f8f87981 */ /* 0x000f68000c1e1d00 */
[----:B------:R0:W5:Y:S01]  /*0210*/  @P0 LDG.E.128 R56, [R4.64] ;  /* 0x0000000404380981 */ /* 0x000162000c1e1d00 */
[----:B------:R-:W-:Y:S01]  /*0220*/  LOP3.LUT R3, R3, 0x20, RZ, 0xfc, !PT ;  /* 0x0000002003037812 */ /* 0x000fe200078efcff */
[----:B------:R-:W-:Y:S01]  /*0230*/  @!P0 CS2R R56, SRZ ;  /* 0x0000000000388805 */ /* 0x000fe2000001ff00 */
[----:B------:R-:W-:Y:S02]  /*0240*/  @!P0 CS2R R58, SRZ ;  /* 0x00000000003a8805 */ /* 0x000fe4000001ff00 */
.L_x_1:
[----:B01----:R-:W-:Y:S05]  /*0250*/  BSYNC B0 ;  /* 0x0000000000007941 */ /* 0x003fea0003800000 */
.L_x_0:
[----:B------:R-:W-:Y:S01]  /*0260*/  BSSY B0, `(.L_x_2) ;  /* 0x000000d000007945 */ /* 0x000fe20003800000 */
[----:B------:R-:W-:Y:S05]  /*0270*/  @!P6 BRA `(.L_x_3) ;  /* 0x000000b00000e947 */ /* 0x000fea0003800000 */
[----:B------:R-:W-:Y:S02]  /*0280*/  ISETP.NE.U32.AND P0, PT, RZ, c[0x0][0x218], PT ;  /* 0x00008600ff007a0c */ /* 0x000fe40003f05070 */
[----:B------:R-:W-:-:S02]  /*0290*/  MOV R232, 0x10 ;  /* 0x0000001000e87802 */ /* 0x000fc40000000f00 */
[----:B------:R-:W-:-:S03]  /*02a0*/  ISETP.NE.AND.EX P0, PT, RZ, c[0x0][0x21c], PT, P0 ;  /* 0x00008700ff007a0c */ /* 0x000fc60003f05300 */
[----:B------:R-:W-:-:S06]  /*02b0*/  IMAD.WIDE.U32 R232, R3, R232, c[0x0][0x1b0] ;  /* 0x00006c0003e87625 */ /* 0x000fcc00078e00e8 */
[----:B------:R-:W5:Y:S04]  /*02c0*/  LDG.E.128 R232, [R232.64] ;  /* 0x00000004e8e87981 */ /* 0x000f68000c1e1d00 */
[----:B------:R-:W-:-:S04]  /*02d0*/  @P0 LEA R4, P2, R3, c[0x0][0x218], 0x4 ;  /* 0x0000860003040a11 */ /* 0x000fc800078420ff */
[----:B------:R-:W-:-:S05]  /*02e0*/  @P0 LEA.HI.X R5, R3, c[0x0][0x21c], RZ, 0x4, P2 ;  /* 0x0000870003050a11 */ /* 0x000fca00010f24ff */
[----:B------:R0:W5:Y:S01]  /*02f0*/  @P0 LDG.E.128 R48, [R4.64] ;  /* 0x0000000404300981 */ /* 0x000162000c1e1d00 */
[----:B------:R-:W-:Y:S01]  /*0300*/  IADD3 R3, R3, 0x20, RZ ;  /* 0x0000002003037810 */ /* 0x000fe20007ffe0ff */
[----:B------:R-:W-:Y:S01]  /*0310*/  @!P0 CS2R R48, SRZ ;  /* 0x0000000000308805 */ /* 0x000fe2000001ff00 */
[----:B------:R-:W-:Y:S02]  /*0320*/  @!P0 CS2R R50, SRZ ;  /* 0x0000000000328805 */ /* 0x000fe4000001ff00 */
.L_x_3:
[----:B0-----:R-:W-:Y:S05]  /*0330*/  BSYNC B0 ;  /* 0x0000000000007941 */ /* 0x001fea0003800000 */
.L_x_2:
[----:B------:R-:W-:Y:S01]  /*0340*/  BSSY B0, `(.L_x_4) ;  /* 0x000000d000007945 */ /* 0x000fe20003800000 */
[----:B------:R-:W-:Y:S05]  /*0350*/  @!P5 BRA `(.L_x_5) ;  /* 0x000000b00000d947 */ /* 0x000fea0003800000 */
[----:B------:R-:W-:Y:S01]  /*0360*/  ISETP.NE.U32.AND P0, PT, RZ, c[0x0][0x218], PT ;  /* 0x00008600ff007a0c */ /* 0x000fe20003f05070 */
[----:B------:R-:W-:-:S03]  /*0370*/  HFMA2.MMA R216, -RZ, RZ, 0, 9.5367431640625e-07 ;  /* 0x00000010ffd87435 */ /* 0x000fc600000001ff */
[----:B------:R-:W-:-:S13]  /*0380*/  ISETP.NE.AND.EX P0, PT, RZ, c[0x0][0x21c], PT, P0 ;  /* 0x00008700ff007a0c */ /* 0x000fda0003f05300 */
[C---:B------:R-:W-:Y:S01]  /*0390*/  @P0 LEA R4, P2, R3.reuse, c[0x0][0x218], 0x4 ;  /* 0x0000860003040a11 */ /* 0x040fe200078420ff */
[----:B------:R-:W-:-:S03]  /*03a0*/  IMAD.WIDE.U32 R216, R3, R216, c[0x0][0x1b0] ;  /* 0x00006c0003d87625 */ /* 0x000fc600078e00d8 */
[----:B------:R-:W-:-:S03]  /*03b0*/  @P0 LEA.HI.X R5, R3, c[0x0][0x21c], RZ, 0x4, P2 ;  /* 0x0000870003050a11 */ /* 0x000fc600010f24ff */
[----:B------:R-:W5:Y:S04]  /*03c0*/  LDG.E.128 R216, [R216.64] ;  /* 0x00000004d8d87981 */ /* 0x000f68000c1e1d00 */
[----:B------:R0:W5:Y:S01]  /*03d0*/  @P0 LDG.E.128 R44, [R4.64] ;  /* 0x00000004042c0981 */ /* 0x000162000c1e1d00 */
[----:B------:R-:W-:Y:S01]  /*03e0*/  IADD3 R3, R3, 0x20, RZ ;  /* 0x0000002003037810 */ /* 0x000fe20007ffe0ff */
[----:B------:R-:W-:Y:S01]  /*03f0*/  @!P0 CS2R R44, SRZ ;  /* 0x00000000002c8805 */ /* 0x000fe2000001ff00 */
[----:B------:R-:W-:Y:S02]  /*0400*/  @!P0 CS2R R46, SRZ ;  /* 0x00000000002e8805 */ /* 0x000fe4000001ff00 */
.L_x_5:
[----:B0-----:R-:W-:Y:S05]  /*0410*/  BSYNC B0 ;  /* 0x0000000000007941 */ /* 0x001fea0003800000 */
.L_x_4:
        /* <DEDUP_REMOVED lines=13> */
.L_x_7:
[----:B0-----:R-:W-:Y:S05]  /*04f0*/  BSYNC B0 ;  /* 0x0000000000007941 */ /* 0x001fea0003800000 */
.L_x_6:
        /* <DEDUP_REMOVED lines=13> */
.L_x_9:
[----:B0-----:R-:W-:Y:S05]  /*05d0*/  BSYNC B0 ;  /* 0x0000000000007941 */ /* 0x001fea0003800000 */
.L_x_8:
[----:B------:R-:W-:Y:S01]  /*05e0*/  ISETP.GE.U32.AND P0, PT, R0, 0xc0, PT ;  /* 0x000000c00000780c */ /* 0x000fe20003f06070 */
[----:B------:R-:W-:Y:S01]  /*05f0*/  BSSY B0, `(.L_x_10) ;  /* 0x000000f000007945 */ /* 0x000fe20003800000 */
[----:B------:R-:W-:-:S11]  /*0600*/  LOP3.LUT R2, R2, 0xfffffdff, RZ, 0xc0, !PT ;  /* 0xfffffdff02027812 */ /* 0x000fd600078ec0ff */
[----:B------:R-:W-:Y:S01]  /*0610*/  @P0 LOP3.LUT R2, R2, 0x200, RZ, 0xfc, !PT ;  /* 0x0000020002020812 */ /* 0x000fe200078efcff */
[----:B------:R-:W-:Y:S05]  /*0620*/  @!P0 BRA `(.L_x_11) ;  /* 0x000000b000008947 */ /* 0x000fea0003800000 */
[----:B------:R-:W-:Y:S02]  /*0630*/  ISETP.NE.U32.AND P0, PT, RZ, c[0x0][0x218], PT ;  /* 0x00008600ff007a0c */ /* 0x000fe40003f05070 */
[----:B------:R-:W-:Y:S02]  /*0640*/  MOV R24, 0x10 ;  /* 0x0000001000187802 */ /* 0x000fe40000000f00 */
        /* <DEDUP_REMOVED lines=9> */
.L_x_11:
[----:B0-----:R-:W-:Y:S05]  /*06e0*/  BSYNC B0 ;  /* 0x0000000000007941 */ /* 0x001fea0003800000 */
.L_x_10:
[----:B------:R-:W-:Y:S01]  /*06f0*/  ISETP.GE.U32.AND P0, PT, R0, 0xe0, PT ;  /* 0x000000e00000780c */ /* 0x000fe20003f06070 */
[----:B------:R-:W-:Y:S01]  /*0700*/  BSSY B0, `(.L_x_12) ;  /* 0x0000012000007945 */ /* 0x000fe20003800000 */
[----:B------:R-:W-:Y:S02]  /*0710*/  SHF.R.U32.HI R52, RZ, 0x5, R52 ;  /* 0x00000005ff347819 */ /* 0x000fe40000011634 */
[----:B------:R-:W-:Y:S02]  /*0720*/  LOP3.LUT R2, R2, 0xfffffeff, RZ, 0xc0, !PT ;  /* 0xfffffeff02027812 */ /* 0x000fe400078ec0ff */
[----:B------:R-:W-:Y:S02]  /*0730*/  LEA R52, R7, R52, 0x2 ;  /* 0x0000003407347211 */ /* 0x000fe400078e10ff */
[----:B------:R-:W-:-:S05]  /*0740*/  MOV R53, c[0x0][0x180] ;  /* 0x0000600000357a02 */ /* 0x000fca0000000f00 */
[----:B------:R-:W-:Y:S01]  /*0750*/  @P0 LOP3.LUT R2, R2, 0x100, RZ, 0xfc, !PT ;  /* 0x0000010002020812 */ /* 0x000fe200078efcff */
[----:B------:R-:W-:Y:S05]  /*0760*/  @!P0 BRA `(.L_x_13) ;  /* 0x000000b000008947 */ /* 0x000fea0003800000 */
[----:B------:R-:W-:-:S04]  /*0770*/  ISETP.NE.U32.AND P0, PT, RZ, c[0x0][0x218], PT ;  /* 0x00008600ff007a0c */ /* 0x000fc80003f05070 */
[----:B------:R-:W-:Y:S01]  /*0780*/  ISETP.NE.AND.EX P0, PT, RZ, c[0x0][0x21c], PT, P0 ;  /* 0x00008700ff007a0c */ /* 0x000fe20003f05300 */
[----:B------:R-:W-:-:S12]  /*0790*/  HFMA2.MMA R16, -RZ, RZ, 0, 9.5367431640625e-07 ;  /* 0x00000010ff107435 */ /* 0x000fd800000001ff */
        /* <DEDUP_REMOVED lines=8> */
.L_x_13:
[----:B0-----:R-:W-:Y:S05]  /*0820*/  BSYNC B0 ;  /* 0x0000000000007941 */ /* 0x001fea0003800000 */
.L_x_12:
[----:B------:R-:W-:Y:S01]  /*0830*/  ISETP.GE.U32.AND P0, PT, R0, 0x100, PT ;  /* 0x000001000000780c */ /* 0x000fe20003f06070 */
[----:B------:R-:W-:Y:S01]  /*0840*/  BSSY B0, `(.L_x_14) ;  /* 0x000000f000007945 */ /* 0x000fe20003800000 */
[----:B------:R-:W-:-:S11]  /*0850*/  LOP3.LUT R2, R2, 0xffffff7f, RZ, 0xc0, !PT ;  /* 0xffffff7f02027812 */ /* 0x000fd600078ec0ff */
[----:B------:R-:W-:Y:S01]  /*0860*/  @P0 LOP3.LUT R2, R2, 0x80, RZ, 0xfc, !PT ;  /* 0x0000008002020812 */ /* 0x000fe200078efcff */
[----:B------:R-:W-:Y:S05]  /*0870*/  @!P0 BRA `(.L_x_15) ;  /* 0x000000b000008947 */ /* 0x000fea0003800000 */
[----:B------:R-:W-:-:S04]  /*0880*/  ISETP.NE.U32.AND P0, PT, RZ, c[0x0][0x218], PT ;  /* 0x00008600ff007a0c */ /* 0x000fc80003f05070 */
[----:B------:R-:W-:Y:S02]  /*0890*/  ISETP.NE.AND.EX P0, PT, RZ, c[0x0][0x21c], PT, P0 ;  /* 0x00008700ff007a0c */ /* 0x000fe40003f05300 */
[----:B------:R-:W-:-:S11]  /*08a0*/  MOV R4, 0x10 ;  /* 0x0000001000047802 */ /* 0x000fd60000000f00 */
        /* <DEDUP_REMOVED lines=8> */
.L_x_15:
[----:B0-----:R-:W-:Y:S05]  /*0930*/  BSYNC B0 ;  /* 0x0000000000007941 */ /* 0x001fea0003800000 */
.L_x_14:
[----:B------:R-:W-:Y:S01]  /*0940*/  ISETP.GE.U32.AND P0, PT, R0, 0x120, PT ;  /* 0x000001200000780c */ /* 0x000fe20003f06070 */
[----:B------:R-:W-:Y:S01]  /*0950*/  BSSY B0, `(.L_x_16) ;  /* 0x000000f000007945 */ /* 0x000fe20003800000 */
[----:B------:R-:W-:-:S11]  /*0960*/  LOP3.LUT R2, R2, 0xffffffbf, RZ, 0xc0, !PT ;  /* 0xffffffbf02027812 */ /* 0x000fd600078ec0ff */
        /* <DEDUP_REMOVED lines=13> */
.L_x_17:
[----:B0-----:R-:W-:Y:S05]  /*0a40*/  BSYNC B0 ;  /* 0x0000000000007941 */ /* 0x001fea0003800000 */
.L_x_16:
        /* <DEDUP_REMOVED lines=13> */
[----:B------:R-:W-:Y:S01]  /*0b20*/  @!P0 CS2R R36, SRZ ;  /* 0x0000000000248805 */ /* 0x000fe2000001ff00 */
[----:B------:R-:W-:Y:S02]  /*0b30*/  @!P0 CS2R R38, SRZ ;  /* 0x0000000000268805 */ /* 0x000fe4000001ff00 */
.L_x_19:
[----:B0-----:R-:W-:Y:S05]  /*0b40*/  BSYNC B0 ;  /* 0x0000000000007941 */ /* 0x001fea0003800000 */
.L_x_18:
[----:B------:R-:W-:Y:S02]  /*0b50*/  ISETP.GE.AND P2, PT, R52, c[0x0][0x164], PT ;  /* 0x0000590034007a0c */ /* 0x000fe40003f46270 */
[----:B------:R-:W-:Y:S02]  /*0b60*/  MOV R3, c[0x0][0x184] ;  /* 0x0000610000037a02 */ /* 0x000fe40000000f00 */
[----:B------:R-:W-:-:S04]  /*0b70*/  LOP3.LUT P0, RZ, R53, c[0x0][0x1c0], RZ, 0xfc, !PT ;  /* 0x0000700035ff7a12 */ /* 0x000fc8000780fcff */
[----:B------:R-:W-:-:S05]  /*0b80*/  LOP3.LUT P0, RZ, R3, c[0x0][0x1c4], RZ, 0xfc, P0 ;  /* 0x0000710003ff7a12 */ /* 0x000fca000000fcff */
[----:B------:R-:W-:Y:S08]  /*0b90*/  @P2 EXIT ;  /* 0x000000000000294d */ /* 0x000ff00003800000 */
[--C-:B-----5:R-:W-:Y:S01]  /*0ba0*/  PRMT R53, RZ, 0x5410, R248.reuse ;  /* 0x00005410ff357816 */ /* 0x120fe200000000f8 */
[----:B------:R-:W-:Y:S01]  /*0bb0*/  ULDC.U8 UR6, c[0x0][0x1f0] ;  /* 0x00007c0000067ab9 */ /* 0x000fe20000000000 */
[----:B------:R-:W-:Y:S02]  /*0bc0*/  PRMT R3, RZ, 0x7610, R248 ;  /* 0x00007610ff037816 */ /* 0x000fe400000000f8 */
[----:B------:R-:W-:Y:S01]  /*0bd0*/  PRMT R54, RZ, 0x5410, R249 ;  /* 0x00005410ff367816 */ /* 0x000fe200000000f9 */
[----:B------:R0:W-:Y:S01]  /*0be0*/  STL [R1+0x20], R53 ;  /* 0x0000203501007387 */ /* 0x0001e20000100800 */
[--C-:B------:R-:W-:Y:S02]  /*0bf0*/  PRMT R173, RZ, 0x5410, R161.reuse ;  /* 0x00005410ffad7816 */ /* 0x100fe400000000a1 */
[----:B------:R-:W-:Y:S01]  /*0c00*/  PRMT R171, RZ, 0x7610, R161 ;  /* 0x00007610ffab7816 */ /* 0x000fe200000000a1 */
[----:B------:R1:W-:Y:S01]  /*0c10*/  STL [R1+0x18], R3 ;  /* 0x0000180301007387 */ /* 0x0003e20000100800 */
[----:B------:R-:W-:-:S02]  /*0c20*/  PRMT R161, RZ, 0x5410, R144 ;  /* 0x00005410ffa17816 */ /* 0x000fc40000000090 */
[----:B------:R-:W-:Y:S01]  /*0c30*/  PRMT R159, RZ, 0x7610, R144 ;  /* 0x00007610ff9f7816 */ /* 0x000fe20000000090 */
[----:B------:R2:W-:Y:S01]  /*0c40*/  STL [R1+0x10], R54 ;  /* 0x0000103601007387 */ /* 0x0005e20000100800 */
[--C-:B------:R-:W-:Y:S02]  /*0c50*/  PRMT R153, RZ, 0x5410, R146.reuse ;  /* 0x00005410ff997816 */ /* 0x100fe40000000092 */
[----:B0-----:R-:W-:Y:S02]  /*0c60*/  PRMT R53, RZ, 0x7610, R249 ;  /* 0x00007610ff357816 */ /* 0x001fe400000000f9 */
[----:B------:R-:W-:Y:S02]  /*0c70*/  PRMT R151, RZ, 0x7610, R146 ;  /* 0x00007610ff977816 */ /* 0x000fe40000000092 */
[----:B-1----:R-:W-:Y:S01]  /*0c80*/  PRMT R3, RZ, 0x5410, R250 ;  /* 0x00005410ff037816 */ /* 0x002fe200000000fa */
[----:B------:R0:W-:Y:S01]  /*0c90*/  STL [R1+0x8], R53 ;  /* 0x0000083501007387 */ /* 0x0001e20000100800 */
[----:B------:R-:W-:-:S02]  /*0ca0*/  PRMT R157, RZ, 0x5410, R145 ;  /* 0x00005410ff9d7816 */ /* 0x000fc40000000091 */
[----:B--2---:R-:W-:Y:S01]  /*0cb0*/  PRMT R54, RZ, 0x7610, R56 ;  /* 0x00007610ff367816 */ /* 0x004fe20000000038 */
[----:B------:R1:W-:Y:S01]  /*0cc0*/  STL [R1], R3 ;  /* 0x0000000301007387 */ /* 0x0003e20000100800 */
[----:B------:R-:W-:Y:S02]  /*0cd0*/  PRMT R155, RZ, 0x7610, R145 ;  /* 0x00007610ff9b7816 */ /* 0x000fe40000000091 */
[--C-:B------:R-:W-:Y:S02]  /*0ce0*/  PRMT R146, RZ, 0x5410, R4.reuse ;  /* 0x00005410ff927816 */ /* 0x100fe40000000004 */
[----:B------:R-:W-:Y:S02]  /*0cf0*/  PRMT R144, RZ, 0x7610, R4 ;  /* 0x00007610ff907816 */ /* 0x000fe40000000004 */
[----:B0-----:R-:W-:Y:S02]  /*0d00*/  PRMT R53, RZ, 0x5410, R57 ;  /* 0x00005410ff357816 */ /* 0x001fe40000000039 */
[----:B------:R-:W-:-:S02]  /*0d10*/  PRMT R142, RZ, 0x5410, R5 ;  /* 0x00005410ff8e7816 */ /* 0x000fc40000000005 */
[----:B-1----:R-:W-:Y:S02]  /*0d20*/  PRMT R3, RZ, 0x5410, R56 ;  /* 0x00005410ff037816 */ /* 0x002fe40000000038 */
[----:B------:R-:W-:Y:S02]  /*0d30*/  PRMT R140, RZ, 0x7610, R5 ;  /* 0x00007610ff8c7816 */ /* 0x000fe40000000005 */
[--C-:B------:R-:W-:Y:S01]  /*0d40*/  PRMT R138, RZ, 0x5410, R6.reuse ;  /* 0x00005410ff8a7816 */ /* 0x100fe20000000006 */
[----:B------:R0:W-:Y:S01]  /*0d50*/  STL [R1+0x1c], R3 ;  /* 0x00001c0301007387 */ /* 0x0001e20000100800 */
[----:B------:R-:W-:Y:S02]  /*0d60*/  PRMT R136, RZ, 0x7610, R6 ;  /* 0x00007610ff887816 */ /* 0x000fe40000000006 */
[----:B------:R-:W-:Y:S01]  /*0d70*/  PRMT R4, RZ, 0x7610, R7 ;  /* 0x00007610ff047816 */ /* 0x000fe20000000007 */
[----:B------:R-:W-:Y:S01]  /*0d80*/  STL [R1+0x14], R54 ;  /* 0x0000143601007387 */ /* 0x000fe20000100800 */
[----:B------:R-:W-:-:S02]  /*0d90*/  PRMT R145, RZ, 0x5410, R8 ;  /* 0x00005410ff917816 */ /* 0x000fc40000000008 */
[----:B------:R-:W-:Y:S01]  /*0da0*/  PRMT R143, RZ, 0x7610, R8 ;  /* 0x00007610ff8f7816 */ /* 0x000fe20000000008 */
[----:B------:R-:W-:Y:S01]  /*0db0*/  STL [R1+0xc], R53 ;  /* 0x00000c3501007387 */ /* 0x000fe20000100800 */
[----:B------:R-:W-:Y:S02]  /*0dc0*/  PRMT R189, RZ, 0x5410, R177 ;  /* 0x00005410ffbd7816 */ /* 0x000fe400000000b1 */
[----:B0-----:R-:W-:Y:S02]  /*0dd0*/  PRMT R3, RZ, 0x7610, R57 ;  /* 0x00007610ff037816 */ /* 0x001fe40000000039 */
[----:B------:R-:W-:Y:S02]  /*0de0*/  PRMT R187, RZ, 0x7610, R177 ;  /* 0x00007610ffbb7816 */ /* 0x000fe400000000b1 */
[--C-:B------:R-:W-:Y:S01]  /*0df0*/  PRMT R141, RZ, 0x5410, R9.reuse ;  /* 0x00005410ff8d7816 */ /* 0x100fe20000000009 */
[----:B------:R0:W-:Y:S01]  /*0e00*/  STL [R1+0x4], R3 ;  /* 0x0000040301007387 */ /* 0x0001e20000100800 */
[----:B------:R-:W-:-:S02]  /*0e10*/  PRMT R139, RZ, 0x7610, R9 ;  /* 0x00007610ff8b7816 */ /* 0x000fc40000000009 */
[--C-:B------:R-:W-:Y:S02]  /*0e20*/  PRMT R137, RZ, 0x5410, R10.reuse ;  /* 0x00005410ff897816 */ /* 0x100fe4000000000a */
[----:B------:R-:W-:Y:S02]  /*0e30*/  PRMT R135, RZ, 0x7610, R10 ;  /* 0x00007610ff877816 */ /* 0x000fe4000000000a */
[--C-:B------:R-:W-:Y:S02]  /*0e40*/  PRMT R5, RZ, 0x5410, R11.reuse ;  /* 0x00005410ff057816 */ /* 0x100fe4000000000b */
[----:B------:R-:W-:Y:S02]  /*0e50*/  PRMT R6, RZ, 0x7610, R11 ;  /* 0x00007610ff067816 */ /* 0x000fe4000000000b */
[----:B0-----:R-:W-:Y:S02]  /*0e60*/  PRMT R3, RZ, 0x5410, R7 ;  /* 0x00005410ff037816 */ /* 0x001fe40000000007 */
[----:B------:R-:W-:-:S02]  /*0e70*/  PRMT R7, RZ, 0x5410, R12 ;  /* 0x00005410ff077816 */ /* 0x000fc4000000000c */
[----:B------:R-:W-:Y:S02]  /*0e80*/  PRMT R8, RZ, 0x7610, R12 ;  /* 0x00007610ff087816 */ /* 0x000fe4000000000c */
[--C-:B------:R-:W-:Y:S02]  /*0e90*/  PRMT R177, RZ, 0x5410, R160.reuse ;  /* 0x00005410ffb17816 */ /* 0x100fe400000000a0 */
[----:B------:R-:W-:Y:S02]  /*0ea0*/  PRMT R175, RZ, 0x7610, R160 ;  /* 0x00007610ffaf7816 */ /* 0x000fe400000000a0 */
[--C-:B------:R-:W-:Y:S02]  /*0eb0*/  PRMT R169, RZ, 0x5410, R162.reuse ;  /* 0x00005410ffa97816 */ /* 0x100fe400000000a2 */
[----:B------:R-:W-:Y:S02]  /*0ec0*/  PRMT R167, RZ, 0x7610, R162 ;  /* 0x00007610ffa77816 */ /* 0x000fe400000000a2 */
        /* <DEDUP_REMOVED lines=68> */
[----:B------:R-:W-:Y:S02]  /*1310*/  PRMT R236, RZ, 0x5410, R234 ;  /* 0x00005410ffec7816 */ /* 0x000fe400000000ea */
[--C-:B------:R-:W-:Y:S02]  /*1320*/  PRMT R232, RZ, 0x5410, R235.reuse ;  /* 0x00005410ffe87816 */ /* 0x100fe400000000eb */
[----:B------:R-:W-:Y:S02]  /*1330*/  PRMT R230, RZ, 0x7610, R235 ;  /* 0x00007610ffe67816 */ /* 0x000fe400000000eb */
[--C-:B------:R-:W-:Y:S02]  /*1340*/  PRMT R224, RZ, 0x5410, R217.reuse ;  /* 0x00005410ffe07816 */ /* 0x100fe400000000d9 */
[----:B------:R-:W-:-:S02]  /*1350*/  PRMT R222, RZ, 0x7610, R217 ;  /* 0x00007610ffde7816 */ /* 0x000fc400000000d9 */
[----:B------:R-:W-:Y:S02]  /*1360*/  PRMT R220, RZ, 0x5410, R218 ;  /* 0x00005410ffdc7816 */ /* 0x000fe400000000da */
[--C-:B------:R-:W-:Y:S02]  /*1370*/  PRMT R216, RZ, 0x5410, R219.reuse ;  /* 0x00005410ffd87816 */ /* 0x100fe400000000db */
[----:B------:R-:W-:Y:S02]  /*1380*/  PRMT R214, RZ, 0x7610, R219 ;  /* 0x00007610ffd67816 */ /* 0x000fe400000000db */
[----:B------:R-:W-:Y:S02]  /*1390*/  PRMT R198, RZ, 0x5410, R195 ;  /* 0x00005410ffc67816 */ /* 0x000fe400000000c3 */
[--C-:B------:R-:W-:Y:S02]  /*13a0*/  PRMT R190, RZ, 0x5410, R33.reuse ;  /* 0x00005410ffbe7816 */ /* 0x100fe40000000021 */
[----:B------:R-:W-:-:S02]  /*13b0*/  PRMT R188, RZ, 0x7610, R33 ;  /* 0x00007610ffbc7816 */ /* 0x000fc40000000021 */
[----:B------:R-:W-:Y:S02]  /*13c0*/  PRMT R181, RZ, 0x5410, R179 ;  /* 0x00005410ffb57816 */ /* 0x000fe400000000b3 */
[----:B------:R-:W-:Y:S02]  /*13d0*/  PRMT R165, RZ, 0x5410, R163 ;  /* 0x00005410ffa57816 */ /* 0x000fe400000000a3 */
[----:B------:R-:W-:Y:S02]  /*13e0*/  PRMT R149, RZ, 0x5410, R147 ;  /* 0x00005410ff957816 */ /* 0x000fe40000000093 */
[----:B------:R-:W-:Y:S02]  /*13f0*/  PRMT R38, RZ, 0x5410, R39 ;  /* 0x00005410ff267816 */ /* 0x000fe40000000027 */
[----:B------:R-:W-:Y:S02]  /*1400*/  PRMT R250, RZ, 0x7610, R250 ;  /* 0x00007610fffa7816 */ /* 0x000fe400000000fa */
[----:B------:R-:W-:-:S02]  /*1410*/  PRMT R251, RZ, 0x5410, R58 ;  /* 0x00005410fffb7816 */ /* 0x000fc4000000003a */
[----:B------:R-:W-:Y:S02]  /*1420*/  PRMT R249, RZ, 0x7610, R58 ;  /* 0x00007610fff97816 */ /* 0x000fe4000000003a */
[--C-:B------:R-:W-:Y:S02]  /*1430*/  PRMT R247, RZ, 0x5410, R59.reuse ;  /* 0x00005410fff77816 */ /* 0x100fe4000000003b */
[----:B------:R-:W-:Y:S02]  /*1440*/  PRMT R245, RZ, 0x7610, R59 ;  /* 0x00007610fff57816 */ /* 0x000fe4000000003b */
[----:B------:R-:W-:Y:S02]  /*1450*/  PRMT R234, RZ, 0x7610, R234 ;  /* 0x00007610ffea7816 */ /* 0x000fe400000000ea */
[--C-:B------:R-:W-:Y:S02]  /*1460*/  PRMT R243, RZ, 0x5410, R48.reuse ;  /* 0x00005410fff37816 */ /* 0x100fe40000000030 */
[----:B------:R-:W-:-:S02]  /*1470*/  PRMT R241, RZ, 0x7610, R48 ;  /* 0x00007610fff17816 */ /* 0x000fc40000000030 */
[--C-:B------:R-:W-:Y:S02]  /*1480*/  PRMT R239, RZ, 0x5410, R49.reuse ;  /* 0x00005410ffef7816 */ /* 0x100fe40000000031 */
        /* <DEDUP_REMOVED lines=25> */
[----:B------:R-:W-:Y:S02]  /*1620*/  PRMT R147, RZ, 0x7610, R147 ;  /* 0x00007610ff937816 */ /* 0x000fe40000000093 */
[----:B------:R-:W-:Y:S02]  /*1630*/  MOV R33, R52 ;  /* 0x0000003400217202 */ /* 0x000fe40000000f00 */
[----:B------:R-:W-:Y:S02]  /*1640*/  PRMT R39, RZ, 0x7610, R39 ;  /* 0x00007610ff277816 */ /* 0x000fe40000000027 */
.L_x_303:
[----:B------:R-:W-:-:S04]  /*1650*/  ISETP.NE.U32.AND P2, PT, RZ, c[0x0][0x1c0], PT ;  /* 0x00007000ff007a0c */ /* 0x000fc80003f45070 */
[----:B------:R-:W-:-:S13]  /*1660*/  ISETP.NE.AND.EX P2, PT, RZ, c[0x0][0x1c4], PT, P2 ;  /* 0x00007100ff007a0c */ /* 0x000fda0003f45320 */
[----:B------:R-:W-:-:S05]  /*1670*/  @P2 MOV R68, 0x2 ;  /* 0x0000000200442802 */ /* 0x000fca0000000f00 */
[----:B------:R-:W-:-:S06]  /*1680*/  @P2 IMAD.WIDE R68, R33, R68, c[0x0][0x1c0] ;  /* 0x0000700021442625 */ /* 0x000fcc00078e0244 */
[----:B------:R-:W2:Y:S01]  /*1690*/  @P2 LDG.E.U16 R68, [R68.64] ;  /* 0x0000000444442981 */ /* 0x000ea2000c1e1500 */
[----:B------:R-:W-:Y:S01]  /*16a0*/  IMAD R59, R33, c[0x0][0x168], RZ ;  /* 0x00005a00213b7a24 */ /* 0x000fe200078e02ff */
[----:B------:R-:W-:Y:S01]  /*16b0*/  BSSY B0, `(.L_x_20) ;  /* 0x0000060000007945 */ /* 0x000fe20003800000 */
[----:B------:R-:W-:Y:S01]  /*16c0*/  IMAD.MOV.U32 R132, RZ, RZ, 0x3f800000 ;  /* 0x3f800000ff847424 */ /* 0x000fe200078e00ff */
[----:B------:R-:W0:Y:S02]  /*16d0*/  S2R R197, SR_TID.X ;  /* 0x0000000000c57919 */ /* 0x000e240000002100 */
[----:B0-----:R-:W-:Y:S02]  /*16e0*/  LOP3.LUT R197, R197, 0x1f, RZ, 0xc0, !PT ;  /* 0x0000001fc5c57812 */ /* 0x001fe400078ec0ff */
[----:B--2---:R-:W-:Y:S02]  /*16f0*/  @P2 PRMT R132, RZ, 0x5410, R68 ;  /* 0x00005410ff842816 */ /* 0x004fe40000000044 */
[----:B------:R-:W-:-:S04]  /*1700*/  SHF.R.S32.HI R68, RZ, 0x1f, R59 ;  /* 0x0000001fff447819 */ /* 0x000fc8000001143b */
[----:B------:R-:W-:-:S04]  /*1710*/  LEA.HI R59, R68, R59, RZ, 0x3 ;  /* 0x0000003b443b7211 */ /* 0x000fc800078f18ff */
[----:B------:R-:W-:-:S04]  /*1720*/  LEA.HI.SX32 R59, R59, R197, 0x1d ;  /* 0x000000c53b3b7211 */ /* 0x000fc800078feaff */
[----:B------:R-:W-:Y:S01]  /*1730*/  MOV R133, R59 ;  /* 0x0000003b00857202 */ /* 0x000fe20000000f00 */
[----:B------:R-:W-:Y:S05]  /*1740*/  @!P1 BRA `(.L_x_21) ;  /* 0x0000056000009947 */ /* 0x000fea0003800000 */
[----:B------:R-:W-:Y:S01]  /*1750*/  HFMA2.MMA R68, -RZ, RZ, 0, 9.5367431640625e-07 ;  /* 0x00000010ff447435 */ /* 0x000fe200000001ff */
[----:B------:R-:W-:-:S04]  /*1760*/  ISETP.NE.U32.AND P2, PT, RZ, c[0x0][0x180], PT ;  /* 0x00006000ff007a0c */ /* 0x000fc80003f45070 */
[----:B------:R-:W-:-:S05]  /*1770*/  ISETP.NE.AND.EX P2, PT, RZ, c[0x0][0x184], PT, P2 ;  /* 0x00006100ff007a0c */ /* 0x000fca0003f45320 */
[----:B------:R-:W-:-:S06]  /*1780*/  IMAD.WIDE.U32 R68, R59, R68, c[0x0][0x170] ;  /* 0x00005c003b447625 */ /* 0x000fcc00078e0044 */
[----:B------:R-:W2:Y:S02]  /*1790*/  LDG.E.128 R68, [R68.64] ;  /* 0x0000000444447981 */ /* 0x000ea4000c1e1d00 */
[----:B------:R-:W-:-:S04]  /*17a0*/  @P2 LEA R40, P3, R59, c[0x0][0x180], 0x4 ;  /* 0x000060003b282a11 */ /* 0x000fc800078620ff */
[----:B------:R-:W-:-:S05]  /*17b0*/  @P2 LEA.HI.X R41, R59, c[0x0][0x184], RZ, 0x4, P3 ;  /* 0x000061003b292a11 */ /* 0x000fca00018f24ff */
[----:B------:R2:W5:Y:S01]  /*17c0*/  @P2 LDG.E.128 R64, [R40.64] ;  /* 0x0000000428402981 */ /* 0x000562000c1e1d00 */
[----:B------:R-:W-:-:S04]  /*17d0*/  ISETP.NE.U32.AND P2, PT, RZ, c[0x0][0x180], PT ;  /* 0x00006000ff007a0c */ /* 0x000fc80003f45070 */
[----:B------:R-:W-:Y:S02]  /*17e0*/  ISETP.NE.AND.EX P2, PT, RZ, c[0x0][0x184], PT, P2 ;  /* 0x00006100ff007a0c */ /* 0x000fe40003f45320 */
[----:B--2---:R-:W-:-:S05]  /*17f0*/  PRMT R41, RZ, 0x5410, R68 ;  /* 0x00005410ff297816 */ /* 0x004fca0000000044 */
[----:B------:R-:W-:-:S06]  /*1800*/  FMUL.FTZ R40, R41, R132 ;  /* 0x0000008429287220 */ /* 0x000fcc0000410000 */
[----:B------:R-:W-:Y:S05]  /*1810*/  @P2 BRA `(.L_x_22) ;  /* 0x0000002000002947 */ /* 0x000fea0003800000 */
[----:B------:R-:W-:Y:S05]  /*1820*/  @P0 BRA `(.L_x_23) ;  /* 0x0000003000000947 */ /* 0x000fea0003800000 */
[----:B------:R-:W-:Y:S05]  /*1830*/  BRA `(.L_x_24) ;  /* 0x0000004000007947 */ /* 0x000fea0003800000 */
.L_x_22:
[----:B-----5:R-:W-:-:S05]  /*1840*/  PRMT R41, RZ, 0x5410, R64 ;  /* 0x00005410ff297816 */ /* 0x020fca0000000040 */
[----:B------:R-:W-:-:S05]  /*1850*/  FADD.FTZ R40, R41, R40 ;  /* 0x0000002829287221 */ /* 0x000fca0000010000 */
.L_x_23:
[----:B------:R-:W-:-:S04]  /*1860*/  F2FP.BF16.PACK_AB R41, RZ, R40 ;  /* 0x00000028ff29723e */ /* 0x000fc800000010ff */
[----:B------:R-:W-:Y:S02]  /*1870*/  PRMT R60, R41, 0x7610, R60 ;  /* 0x00007610293c7816 */ /* 0x000fe4000000003c */
.L_x_24:
[----:B------:R-:W-:-:S05]  /*1880*/  PRMT R41, RZ, 0x7610, R68 ;  /* 0x00007610ff297816 */ /* 0x000fca0000000044 */
[----:B------:R-:W-:Y:S01]  /*1890*/  FMUL.FTZ R41, R41, R132 ;  /* 0x0000008429297220 */ /* 0x000fe20000410000 */
[----:B------:R-:W-:Y:S05]  /*18a0*/  @P2 BRA `(.L_x_25) ;  /* 0x0000002000002947 */ /* 0x000fea0003800000 */
[----:B------:R-:W-:Y:S05]  /*18b0*/  @P0 BRA `(.L_x_26) ;  /* 0x0000003000000947 */ /* 0x000fea0003800000 */
[----:B------:R-:W-:Y:S05]  /*18c0*/  BRA `(.L_x_27) ;  /* 0x0000004000007947 */ /* 0x000fea0003800000 */
.L_x_25:
[----:B-----5:R-:W-:-:S05]  /*18d0*/  PRMT R42, RZ, 0x7610, R64 ;  /* 0x00007610ff2a7816 */ /* 0x020fca0000000040 */
[----:B------:R-:W-:-:S05]  /*18e0*/  FADD.FTZ R41, R42, R41 ;  /* 0x000000292a297221 */ /* 0x000fca0000010000 */
.L_x_26:
[----:B------:R-:W-:-:S04]  /*18f0*/  F2FP.BF16.PACK_AB R42, RZ, R41 ;  /* 0x00000029ff2a723e */ /* 0x000fc800000010ff */
[----:B------:R-:W-:Y:S02]  /*1900*/  PRMT R60, R60, 0x5410, R42 ;  /* 0x000054103c3c7816 */ /* 0x000fe4000000002a */
.L_x_27:
[----:B------:R-:W-:-:S05]  /*1910*/  PRMT R83, RZ, 0x5410, R69 ;  /* 0x00005410ff537816 */ /* 0x000fca0000000045 */
[----:B------:R-:W-:Y:S01]  /*1920*/  FMUL.FTZ R42, R83, R132 ;  /* 0x00000084532a7220 */ /* 0x000fe20000410000 */
[----:B------:R-:W-:Y:S05]  /*1930*/  @P2 BRA `(.L_x_28) ;  /* 0x0000002000002947 */ /* 0x000fea0003800000 */
[----:B------:R-:W-:Y:S05]  /*1940*/  @P0 BRA `(.L_x_29) ;  /* 0x0000003000000947 */ /* 0x000fea0003800000 */
[----:B------:R-:W-:Y:S05]  /*1950*/  BRA `(.L_x_30) ;  /* 0x0000004000007947 */ /* 0x000fea0003800000 */
.L_x_28:
[----:B-----5:R-:W-:-:S05]  /*1960*/  PRMT R68, RZ, 0x5410, R65 ;  /* 0x00005410ff447816 */ /* 0x020fca0000000041 */
[----:B------:R-:W-:-:S05]  /*1970*/  FADD.FTZ R42, R68, R42 ;  /* 0x0000002a442a7221 */ /* 0x000fca0000010000 */
.L_x_29:
[----:B------:R-:W-:-:S04]  /*1980*/  F2FP.BF16.PACK_AB R68, RZ, R42 ;  /* 0x0000002aff44723e */ /* 0x000fc800000010ff */
[----:B------:R-:W-:Y:S02]  /*1990*/  PRMT R61, R68, 0x7610, R61 ;  /* 0x00007610443d7816 */ /* 0x000fe4000000003d */
.L_x_30:
[----:B------:R-:W-:-:S05]  /*19a0*/  PRMT R69, RZ, 0x7610, R69 ;  /* 0x00007610ff457816 */ /* 0x000fca0000000045 */
[----:B------:R-:W-:Y:S01]  /*19b0*/  FMUL.FTZ R83, R69, R132 ;  /* 0x0000008445537220 */ /* 0x000fe20000410000 */
[----:B------:R-:W-:Y:S05]  /*19c0*/  @P2 BRA `(.L_x_31) ;  /* 0x0000002000002947 */ /* 0x000fea0003800000 */
[----:B------:R-:W-:Y:S05]  /*19d0*/  @P0 BRA `(.L_x_32) ;  /* 0x0000003000000947 */ /* 0x000fea0003800000 */
[----:B------:R-:W-:Y:S05]  /*19e0*/  BRA `(.L_x_33) ;  /* 0x0000004000007947 */ /* 0x000fea0003800000 */
.L_x_31:
[----:B-----5:R-:W-:-:S05]  /*19f0*/  PRMT R68, RZ, 0x7610, R65 ;  /* 0x00007610ff447816 */ /* 0x020fca0000000041 */
[----:B------:R-:W-:-:S05]  /*1a00*/  FADD.FTZ R83, R68, R83 ;  /* 0x0000005344537221 */ /* 0x000fca0000010000 */
.L_x_32:
[----:B------:R-:W-:-:S04]  /*1a10*/  F2FP.BF16.PACK_AB R68, RZ, R83 ;  /* 0x00000053ff44723e */ /* 0x000fc800000010ff */
[----:B------:R-:W-:Y:S02]  /*1a20*/  PRMT R61, R61, 0x5410, R68 ;  /* 0x000054103d3d7816 */ /* 0x000fe40000000044 */
.L_x_33:
[----:B------:R-:W-:-:S05]  /*1a30*/  PRMT R84, RZ, 0x5410, R70 ;  /* 0x00005410ff547816 */ /* 0x000fca0000000046 */
[----:B------:R-:W-:Y:S01]  /*1a40*/  FMUL.FTZ R84, R84, R132 ;  /* 0x0000008454547220 */ /* 0x000fe20000410000 */
[----:B------:R-:W-:Y:S05]  /*1a50*/  @P2 BRA `(.L_x_34) ;  /* 0x0000002000002947 */ /* 0x000fea0003800000 */
[----:B------:R-:W-:Y:S05]  /*1a60*/  @P0 BRA `(.L_x_35) ;  /* 0x0000003000000947 */ /* 0x000fea0003800000 */
[----:B------:R-:W-:Y:S05]  /*1a70*/  BRA `(.L_x_36) ;  /* 0x0000004000007947 */ /* 0x000fea0003800000 */
.L_x_34:
[----:B-----5:R-:W-:-:S05]  /*1a80*/  PRMT R68, RZ, 0x5410, R66 ;  /* 0x00005410ff447816 */ /* 0x020fca0000000042 */
[----:B------:R-:W-:-:S05]  /*1a90*/  FADD.FTZ R84, R68, R84 ;  /* 0x0000005444547221 */ /* 0x000fca0000010000 */
.L_x_35:
[----:B------:R-:W-:-:S04]  /*1aa0*/  F2FP.BF16.PACK_AB R68, RZ, R84 ;  /* 0x00000054ff44723e */ /* 0x000fc800000010ff */
[----:B------:R-:W-:Y:S02]  /*1ab0*/  PRMT R62, R68, 0x7610, R62 ;  /* 0x00007610443e7816 */ /* 0x000fe4000000003e */
.L_x_36:
[----:B------:R-:W-:-:S05]  /*1ac0*/  PRMT R70, RZ, 0x7610, R70 ;  /* 0x00007610ff467816 */ /* 0x000fca0000000046 */
[----:B------:R-:W-:Y:S01]  /*1ad0*/  FMUL.FTZ R103, R70, R132 ;  /* 0x0000008446677220 */ /* 0x000fe20000410000 */
[----:B------:R-:W-:Y:S05]  /*1ae0*/  @P2 BRA `(.L_x_37) ;  /* 0x0000002000002947 */ /* 0x000fea0003800000 */
[----:B------:R-:W-:Y:S05]  /*1af0*/  @P0 BRA `(.L_x_38) ;  /* 0x0000003000000947 */ /* 0x000fea0003800000 */
[----:B------:R-:W-:Y:S05]  /*1b00*/  BRA `(.L_x_39) ;  /* 0x0000004000007947 */ /* 0x000fea0003800000 */
.L_x_37:
[----:B-----5:R-:W-:-:S05]  /*1b10*/  PRMT R68, RZ, 0x7610, R66 ;  /* 0x00007610ff447816 */ /* 0x020fca0000000042 */
[----:B------:R-:W-:-:S05]  /*1b20*/  FADD.FTZ R103, R68, R103 ;  /* 0x0000006744677221 */ /* 0x000fca0000010000 */
.L_x_38:
[----:B------:R-:W-:-:S04]  /*1b30*/  F2FP.BF16.PACK_AB R68, RZ, R103 ;  /* 0x00000067ff44723e */ /* 0x000fc800000010ff */
[----:B------:R-:W-:Y:S02]  /*1b40*/  PRMT R62, R62, 0x5410, R68 ;  /* 0x000054103e3e7816 */ /* 0x000fe40000000044 */
.L_x_39:
[----:B------:R-:W-:-:S05]  /*1b50*/  PRMT R104, RZ, 0x5410, R71 ;  /* 0x00005410ff687816 */ /* 0x000fca0000000047 */
[----:B------:R-:W-:Y:S01]  /*1b60*/  FMUL.FTZ R104, R104, R132 ;  /* 0x0000008468687220 */ /* 0x000fe20000410000 */
[----:B------:R-:W-:Y:S05]  /*1b70*/  @P2 BRA `(.L_x_40) ;  /* 0x0000002000002947 */ /* 0x000fea0003800000 */
[----:B------:R-:W-:Y:S05]  /*1b80*/  @P0 BRA `(.L_x_41) ;  /* 0x0000003000000947 */ /* 0x000fea0003800000 */
[----:B------:R-:W-:Y:S05]  /*1b90*/  BRA `(.L_x_42) ;  /* 0x0000004000007947 */ /* 0x000fea0003800000 */
.L_x_40:
[----:B-----5:R-:W-:-:S05]  /*1ba0*/  PRMT R68, RZ, 0x5410, R67 ;  /* 0x00005410ff447816 */ /* 0x020fca0000000043 */
[----:B------:R-:W-:-:S05]  /*1bb0*/  FADD.FTZ R104, R68, R104 ;  /* 0x0000006844687221 */ /* 0x000fca0000010000 */
.L_x_41:
[----:B------:R-:W-:-:S04]  /*1bc0*/  F2FP.BF16.PACK_AB R68, RZ, R104 ;  /* 0x00000068ff44723e */ /* 0x000fc800000010ff */
[----:B------:R-:W-:Y:S02]  /*1bd0*/  PRMT R63, R68, 0x7610, R63 ;  /* 0x00007610443f7816 */ /* 0x000fe4000000003f */
.L_x_42:
[----:B------:R-:W-:-:S05]  /*1be0*/  PRMT R71, RZ, 0x7610, R71 ;  /* 0x00007610ff477816 */ /* 0x000fca0000000047 */
[----:B------:R-:W-:Y:S01]  /*1bf0*/  FMUL.FTZ R123, R71, R132 ;  /* 0x00000084477b7220 */ /* 0x000fe20000410000 */
[----:B------:R-:W-:Y:S05]  /*1c00*/  @P2 BRA `(.L_x_43) ;  /* 0x0000002000002947 */ /* 0x000fea0003800000 */
[----:B------:R-:W-:Y:S05]  /*1c10*/  @P0 BRA `(.L_x_44) ;  /* 0x0000003000000947 */ /* 0x000fea0003800000 */
[----:B------:R-:W-:Y:S05]  /*1c20*/  BRA `(.L_x_45) ;  /* 0x0000004000007947 */ /* 0x000fea0003800000 */
.L_x_43:
[----:B-----5:R-:W-:-:S05]  /*1c30*/  PRMT R68, RZ, 0x7610, R67 ;  /* 0x00007610ff447816 */ /* 0x020fca0000000043 */
[----:B------:R-:W-:-:S05]  /*1c40*/  FADD.FTZ R123, R68, R123 ;  /* 0x0000007b447b7221 */ /* 0x000fca0000010000 */
.L_x_44:
[----:B------:R-:W-:-:S04]  /*1c50*/  F2FP.BF16.PACK_AB R68, RZ, R123 ;  /* 0x0000007bff44723e */ /* 0x000fc800000010ff */
[----:B------:R-:W-:Y:S02]  /*1c60*/  PRMT R63, R63, 0x5410, R68 ;  /* 0x000054103f3f7816 */ /* 0x000fe40000000044 */
.L_x_45:
[C---:B------:R-:W-:Y:S02]  /*1c70*/  @P0 LEA R68, P2, R59.reuse, c[0x0][0x188], 0x4 ;  /* 0x000062003b440a11 */ /* 0x040fe400078420ff */
[C---:B------:R-:W-:Y:S02]  /*1c80*/  IADD3 R133, R59.reuse, 0x20, RZ ;  /* 0x000000203b857810 */ /* 0x040fe40007ffe0ff */
[----:B------:R-:W-:-:S05]  /*1c90*/  @P0 LEA.HI.X R69, R59, c[0x0][0x18c], RZ, 0x4, P2 ;  /* 0x000063003b450a11 */ /* 0x000fca00010f24ff */
[----:B------:R0:W-:Y:S04]  /*1ca0*/  @P0 STG.E.128 [R68.64], R60 ;  /* 0x0000003c44000986 */ /* 0x0001e8000c101d04 */
.L_x_21:
[----:B------:R-:W-:Y:S05]  /*1cb0*/  BSYNC B0 ;  /* 0x0000000000007941 */ /* 0x000fea0003800000 */
.L_x_20:
[----:B------:R-:W-:Y:S01]  /*1cc0*/  ISETP.GE.U32.AND P2, PT, R0, 0x40, PT ;  /* 0x000000400000780c */ /* 0x000fe20003f46070 */
[----:B------:R-:W-:-:S12]  /*1cd0*/  BSSY B0, `(.L_x_46) ;  /* 0x0000058000007945 */ /* 0x000fd80003800000 */
[----:B------:R-:W-:Y:S05]  /*1ce0*/  @!P2 BRA `(.L_x_47) ;  /* 0x000005600000a947 */ /* 0x000fea0003800000 */
[----:B0-----:R-:W-:Y:S02]  /*1cf0*/  MOV R68, 0x10 ;  /* 0x0000001000447802 */ /* 0x001fe40000000f00 */
[----:B------:R-:W-:-:S03]  /*1d00*/  ISETP.NE.U32.AND P2, PT, RZ, c[0x0][0x180], PT ;  /* 0x00006000ff007a0c */ /* 0x000fc60003f45070 */
[----:B------:R-:W-:Y:S01]  /*1d10*/  IMAD.WIDE.U32 R68, R133, R68, c[0x0][0x170] ;  /* 0x00005c0085447625 */ /* 0x000fe200078e0044 */
[----:B------:R-:W-:-:S05]  /*1d20*/  ISETP.NE.AND.EX P2, PT, RZ, c[0x0][0x184], PT, P2 ;  /* 0x00006100ff007a0c */ /* 0x000fca0003f45320 */
[----:B------:R-:W2:Y:S08]  /*1d30*/  LDG.E.128 R68, [R68.64] ;  /* 0x0000000444447981 */ /* 0x000eb0000c1e1d00 */
[----:B------:R-:W-:-:S04]  /*1d40*/  @P2 LEA R44, P3, R133, c[0x0][0x180], 0x4 ;  /* 0x00006000852c2a11 */ /* 0x000fc800078620ff */
[----:B------:R-:W-:-:S05]  /*1d50*/  @P2 LEA.HI.X R45, R133, c[0x0][0x184], RZ, 0x4, P3 ;  /* 0x00006100852d2a11 */ /* 0x000fca00018f24ff */
[----:B-----5:R0:W5:Y:S01]  /*1d60*/  @P2 LDG.E.128 R64, [R44.64] ;  /* 0x000000042c402981 */ /* 0x020162000c1e1d00 */
[----:B------:R-:W-:-:S04]  /*1d70*/  ISETP.NE.U32.AND P2, PT, RZ, c[0x0][0x180], PT ;  /* 0x00006000ff007a0c */ /* 0x000fc80003f45070 */
[----:B------:R-:W-:Y:S02]  /*1d80*/  ISETP.NE.AND.EX P2, PT, RZ, c[0x0][0x184], PT, P2 ;  /* 0x00006100ff007a0c */ /* 0x000fe40003f45320 */
[----:B--2---:R-:W-:-:S05]  /*1d90*/  PRMT R43, RZ, 0x5410, R68 ;  /* 0x00005410ff2b7816 */ /* 0x004fca0000000044 */
[----:B------:R-:W-:-:S06]  /*1da0*/  FMUL.FTZ R43, R43, R132 ;  /* 0x000000842b2b7220 */ /* 0x000fcc0000410000 */
[----:B------:R-:W-:Y:S05]  /*1db0*/  @P2 BRA `(.L_x_48) ;  /* 0x0000002000002947 */ /* 0x000fea0003800000 */
[----:B0-----:R-:W-:Y:S05]  /*1dc0*/  @P0 BRA `(.L_x_49) ;  /* 0x0000003000000947 */ /* 0x001fea0003800000 */
[----:B------:R-:W-:Y:S05]  /*1dd0*/  BRA `(.L_x_50) ;  /* 0x0000004000007947 */ /* 0x000fea0003800000 */
.L_x_48:
[----:B0----5:R-:W-:-:S05]  /*1de0*/  PRMT R44, RZ, 0x5410, R64 ;  /* 0x00005410ff2c7816 */ /* 0x021fca0000000040 */
[----:B------:R-:W-:-:S05]  /*1df0*/  FADD.FTZ R43, R44, R43 ;  /* 0x0000002b2c2b7221 */ /* 0x000fca0000010000 */
.L_x_49:
[----:B------:R-:W-:-:S04]  /*1e00*/  F2FP.BF16.PACK_AB R44, RZ, R43 ;  /* 0x0000002bff2c723e */ /* 0x000fc800000010ff */
[----:B------:R-:W-:Y:S02]  /*1e10*/  PRMT R60, R44, 0x7610, R60 ;  /* 0x000076102c3c7816 */ /* 0x000fe4000000003c */
.L_x_50:
[----:B------:R-:W-:-:S05]  /*1e20*/  PRMT R45, RZ, 0x7610, R68 ;  /* 0x00007610ff2d7816 */ /* 0x000fca0000000044 */
[----:B------:R-:W-:Y:S01]  /*1e30*/  FMUL.FTZ R44, R45, R132 ;  /* 0x000000842d2c7220 */ /* 0x000fe20000410000 */
[----:B------:R-:W-:Y:S05]  /*1e40*/  @P2 BRA `(.L_x_51) ;  /* 0x0000002000002947 */ /* 0x000fea0003800000 */
[----:B------:R-:W-:Y:S05]  /*1e50*/  @P0 BRA `(.L_x_52) ;  /* 0x0000003000000947 */ /* 0x000fea0003800000 */
[----:B------:R-:W-:Y:S05]  /*1e60*/  BRA `(.L_x_53) ;  /* 0x0000004000007947 */ /* 0x000fea0003800000 */
.L_x_51:
[----:B-----5:R-:W-:-:S05]  /*1e70*/  PRMT R45, RZ, 0x7610, R64 ;  /* 0x00007610ff2d7816 */ /* 0x020fca0000000040 */
[----:B------:R-:W-:-:S05]  /*1e80*/  FADD.FTZ R44, R45, R44 ;  /* 0x0000002c2d2c7221 */ /* 0x000fca0000010000 */
.L_x_52:
[----:B------:R-:W-:-:S04]  /*1e90*/  F2FP.BF16.PACK_AB R45, RZ, R44 ;  /* 0x0000002cff2d723e */ /* 0x000fc800000010ff */
[----:B------:R-:W-:Y:S02]  /*1ea0*/  PRMT R60, R60, 0x5410, R45 ;  /* 0x000054103c3c7816 */ /* 0x000fe4000000002d */
.L_x_53:
[----:B------:R-:W-:-:S05]  /*1eb0*/  PRMT R45, RZ, 0x5410, R69 ;  /* 0x00005410ff2d7816 */ /* 0x000fca0000000045 */
[----:B------:R-:W-:Y:S01]  /*1ec0*/  FMUL.FTZ R45, R45, R132 ;  /* 0x000000842d2d7220 */ /* 0x000fe20000410000 */
[----:B------:R-:W-:Y:S05]  /*1ed0*/  @P2 BRA `(.L_x_54) ;  /* 0x0000002000002947 */ /* 0x000fea0003800000 */
[----:B------:R-:W-:Y:S05]  /*1ee0*/  @P0 BRA `(.L_x_55) ;  /* 0x0000003000000947 */ /* 0x000fea0003800000 */
[----:B------:R-:W-:Y:S05]  /*1ef0*/  BRA `(.L_x_56) ;  /* 0x0000004000007947 */ /* 0x000fea0003800000 */
.L_x_54:
[----:B-----5:R-:W-:-:S05]  /*1f00*/  PRMT R68, RZ, 0x5410, R65 ;  /* 0x00005410ff447816 */ /* 0x020fca0000000041 */
[----:B------:R-:W-:-:S05]  /*1f10*/  FADD.FTZ R45, R68, R45 ;  /* 0x0000002d442d7221 */ /* 0x000fca0000010000 */
.L_x_55:
[----:B------:R-:W-:-:S04]  /*1f20*/  F2FP.BF16.PACK_AB R68, RZ, R45 ;  /* 0x0000002dff44723e */ /* 0x000fc800000010ff */
[----:B------:R-:W-:Y:S02]  /*1f30*/  PRMT R61, R68, 0x7610, R61 ;  /* 0x00007610443d7816 */ /* 0x000fe4000000003d */
.L_x_56:
[----:B------:R-:W-:-:S05]  /*1f40*/  PRMT R69, RZ, 0x7610, R69 ;  /* 0x00007610ff457816 */ /* 0x000fca0000000045 */
[----:B------:R-:W-:Y:S01]  /*1f50*/  FMUL.FTZ R85, R69, R132 ;  /* 0x0000008445557220 */ /* 0x000fe20000410000 */
[----:B------:R-:W-:Y:S05]  /*1f60*/  @P2 BRA `(.L_x_57) ;  /* 0x0000002000002947 */ /* 0x000fea0003800000 */
[----:B------:R-:W-:Y:S05]  /*1f70*/  @P0 BRA `(.L_x_58) ;  /* 0x0000003000000947 */ /* 0x000fea0003800000 */
[----:B------:R-:W-:Y:S05]  /*1f80*/  BRA `(.L_x_59) ;  /* 0x0000004000007947 */ /* 0x000fea0003800000 */
.L_x_57:
[----:B-----5:R-:W-:-:S05]  /*1f90*/  PRMT R68, RZ, 0x7610, R65 ;  /* 0x00007610ff447816 */ /* 0x020fca0000000041 */
[----:B------:R-:W-:-:S05]  /*1fa0*/  FADD.FTZ R85, R68, R85 ;  /* 0x0000005544557221 */ /* 0x000fca0000010000 */
.L_x_58:
[----:B------:R-:W-:-:S04]  /*1fb0*/  F2FP.BF16.PACK_AB R68, RZ, R85 ;  /* 0x00000055ff44723e */ /* 0x000fc800000010ff */
[----:B------:R-:W-:Y:S02]  /*1fc0*/  PRMT R61, R61, 0x5410, R68 ;  /* 0x000054103d3d7816 */ /* 0x000fe40000000044 */
.L_x_59:
[----:B------:R-:W-:-:S05]  /*1fd0*/  PRMT R86, RZ, 0x5410, R70 ;  /* 0x00005410ff567816 */ /* 0x000fca0000000046 */
[----:B------:R-:W-:Y:S01]  /*1fe0*/  FMUL.FTZ R86, R86, R132 ;  /* 0x0000008456567220 */ /* 0x000fe20000410000 */
[----:B------:R-:W-:Y:S05]  /*1ff0*/  @P2 BRA `(.L_x_60) ;  /* 0x0000002000002947 */ /* 0x000fea0003800000 */
[----:B------:R-:W-:Y:S05]  /*2000*/  @P0 BRA `(.L_x_61) ;  /* 0x0000003000000947 */ /* 0x000fea0003800000 */
[----:B------:R-:W-:Y:S05]  /*2010*/  BRA `(.L_x_62) ;  /* 0x0000004000007947 */ /* 0x000fea0003800000 */
.L_x_60:
[----:B-----5:R-:W-:-:S05]  /*2020*/  PRMT R68, RZ, 0x5410, R66 ;  /* 0x00005410ff447816 */ /* 0x020fca0000000042 */
[----:B------:R-:W-:-:S05]  /*2030*/  FADD.FTZ R86, R68, R86 ;  /* 0x0000005644567221 */ /* 0x000fca0000010000 */
.L_x_61:
[----:B------:R-:W-:-:S04]  /*2040*/  F2FP.BF16.PACK_AB R68, RZ, R86 ;  /* 0x00000056ff44723e */ /* 0x000fc800000010ff */
[----:B------:R-:W-:Y:S02]  /*2050*/  PRMT R62, R68, 0x7610, R62 ;  /* 0x00007610443e7816 */ /* 0x000fe4000000003e */
.L_x_62:
[----:B------:R-:W-:-:S05]  /*2060*/  PRMT R70, RZ, 0x7610, R70 ;  /* 0x00007610ff467816 */ /* 0x000fca0000000046 */
[----:B------:R-:W-:Y:S01]  /*2070*/  FMUL.FTZ R105, R70, R132 ;  /* 0x0000008446697220 */ /* 0x000fe20000410000 */
[----:B------:R-:W-:Y:S05]  /*2080*/  @P2 BRA `(.L_x_63) ;  /* 0x0000002000002947 */ /* 0x000fea0003800000 */
[----:B------:R-:W-:Y:S05]  /*2090*/  @P0 BRA `(.L_x_64) ;  /* 0x0000003000000947 */ /* 0x000fea0003800000 */
[----:B------:R-:W-:Y:S05]  /*20a0*/  BRA `(.L_x_65) ;  /* 0x0000004000007947 */ /* 0x000fea0003800000 */
.L_x_63:
[----:B-----5:R-:W-:-:S05]  /*20b0*/  PRMT R68, RZ, 0x7610, R66 ;  /* 0x00007610ff447816 */ /* 0x020fca0000000042 */
[----:B------:R-:W-:-:S05]  /*20c0*/  FADD.FTZ R105, R68, R105 ;  /* 0x0000006944697221 */ /* 0x000fca0000010000 */
.L_x_64:
[----:B------:R-:W-:-:S04]  /*20d0*/  F2FP.BF16.PACK_AB R68, RZ, R105 ;  /* 0x00000069ff44723e */ /* 0x000fc800000010ff */
[----:B------:R-:W-:Y:S02]  /*20e0*/  PRMT R62, R62, 0x5410, R68 ;  /* 0x000054103e3e7816 */ /* 0x000fe40000000044 */
.L_x_65:
[----:B------:R-:W-:-:S05]  /*20f0*/  PRMT R106, RZ, 0x5410, R71 ;  /* 0x00005410ff6a7816 */ /* 0x000fca0000000047 */
[----:B------:R-:W-:Y:S01]  /*2100*/  FMUL.FTZ R106, R106, R132 ;  /* 0x000000846a6a7220 */ /* 0x000fe20000410000 */
[----:B------:R-:W-:Y:S05]  /*2110*/  @P2 BRA `(.L_x_66) ;  /* 0x0000002000002947 */ /* 0x000fea0003800000 */
[----:B------:R-:W-:Y:S05]  /*2120*/  @P0 BRA `(.L_x_67) ;  /* 0x0000003000000947 */ /* 0x000fea0003800000 */
[----:B------:R-:W-:Y:S05]  /*2130*/  BRA `(.L_x_68) ;  /* 0x0000004000007947 */ /* 0x000fea0003800000 */
.L_x_66:
[----:B-----5:R-:W-:-:S05]  /*2140*/  PRMT R68, RZ, 0x5410, R67 ;  /* 0x00005410ff447816 */ /* 0x020fca0000000043 */
[----:B------:R-:W-:-:S05]  /*2150*/  FADD.FTZ R106, R68, R106 ;  /* 0x0000006a446a7221 */ /* 0x000fca0000010000 */
.L_x_67:
[----:B------:R-:W-:-:S04]  /*2160*/  F2FP.BF16.PACK_AB R68, RZ, R106 ;  /* 0x0000006aff44723e */ /* 0x000fc800000010ff */
[----:B------:R-:W-:Y:S02]  /*2170*/  PRMT R63, R68, 0x7610, R63 ;  /* 0x00007610443f7816 */ /* 0x000fe4000000003f */
.L_x_68:
[----:B------:R-:W-:-:S05]  /*2180*/  PRMT R71, RZ, 0x7610, R71 ;  /* 0x00007610ff477816 */ /* 0x000fca0000000047 */
[----:B------:R-:W-:Y:S01]  /*2190*/  FMUL.FTZ R124, R71, R132 ;  /* 0x00000084477c7220 */ /* 0x000fe20000410000 */
[----:B------:R-:W-:Y:S05]  /*21a0*/  @P2 BRA `(.L_x_69) ;  /* 0x0000002000002947 */ /* 0x000fea0003800000 */
[----:B------:R-:W-:Y:S05]  /*21b0*/  @P0 BRA `(.L_x_70) ;  /* 0x0000003000000947 */ /* 0x000fea0003800000 */
[----:B------:R-:W-:Y:S05]  /*21c0*/  BRA `(.L_x_71) ;  /* 0x0000004000007947 */ /* 0x000fea0003800000 */
.L_x_69:
[----:B-----5:R-:W-:-:S05]  /*21d0*/  PRMT R68, RZ, 0x7610, R67 ;  /* 0x00007610ff447816 */ /* 0x020fca0000000043 */
[----:B------:R-:W-:-:S05]  /*21e0*/  FADD.FTZ R124, R68, R124 ;  /* 0x0000007c447c7221 */ /* 0x000fca0000010000 */
.L_x_70:
[----:B------:R-:W-:-:S04]  /*21f0*/  F2FP.BF16.PACK_AB R68, RZ, R124 ;  /* 0x0000007cff44723e */ /* 0x000fc800000010ff */
[----:B------:R-:W-:Y:S02]  /*2200*/  PRMT R63, R63, 0x5410, R68 ;  /* 0x000054103f3f7816 */ /* 0x000fe40000000044 */
.L_x_71:
[----:B------:R-:W-:-:S04]  /*2210*/  @P0 LEA R68, P2, R133, c[0x0][0x188], 0x4 ;  /* 0x0000620085440a11 */ /* 0x000fc800078420ff */
[C---:B------:R-:W-:Y:S02]  /*2220*/  @P0 LEA.HI.X R69, R133.reuse, c[0x0][0x18c], RZ, 0x4, P2 ;  /* 0x0000630085450a11 */ /* 0x040fe400010f24ff */
[----:B------:R-:W-:-:S03]  /*2230*/  IADD3 R133, R133, 0x20, RZ ;  /* 0x0000002085857810 */ /* 0x000fc60007ffe0ff */
[----:B------:R0:W-:Y:S04]  /*2240*/  @P0 STG.E.128 [R68.64], R60 ;  /* 0x0000003c44000986 */ /* 0x0001e8000c101d04 */
.L_x_47:
[----:B------:R-:W-:Y:S05]  /*2250*/  BSYNC B0 ;  /* 0x0000000000007941 */ /* 0x000fea0003800000 */
.L_x_46:
[----:B------:R-:W-:Y:S01]  /*2260*/  ISETP.GE.U32.AND P2, PT, R0, 0x60, PT ;  /* 0x000000600000780c */ /* 0x000fe20003f46070 */
[----:B------:R-:W-:-:S12]  /*2270*/  BSSY B0, `(.L_x_72) ;  /* 0x0000058000007945 */ /* 0x000fd80003800000 */
[----:B------:R-:W-:Y:S05]  /*2280*/  @!P2 BRA `(.L_x_73) ;  /* 0x000005600000a947 */ /* 0x000fea0003800000 */
[----:B0-----:R-:W-:Y:S01]  /*2290*/  HFMA2.MMA R68, -RZ, RZ, 0, 9.5367431640625e-07 ;  /* 0x00000010ff447435 */ /* 0x001fe200000001ff */
[----:B------:R-:W-:-:S04]  /*22a0*/  ISETP.NE.U32.AND P2, PT, RZ, c[0x0][0x180], PT ;  /* 0x00006000ff007a0c */ /* 0x000fc80003f45070 */
[----:B------:R-:W-:-:S05]  /*22b0*/  ISETP.NE.AND.EX P2, PT, RZ, c[0x0][0x184], PT, P2 ;  /* 0x00006100ff007a0c */ /* 0x000fca0003f45320 */
[----:B------:R-:W-:-:S06]  /*22c0*/  IMAD.WIDE.U32 R68, R133, R68, c[0x0][0x170] ;  /* 0x00005c0085447625 */ /* 0x000fcc00078e0044 */
[----:B------:R-:W2:Y:S02]  /*22d0*/  LDG.E.128 R68, [R68.64] ;  /* 0x0000000444447981 */ /* 0x000ea4000c1e1d00 */
        /* <DEDUP_REMOVED lines=8> */
[----:B------:R-:W-:Y:S05]  /*2360*/  @P0 BRA `(.L_x_75) ;  /* 0x0000003000000947 */ /* 0x000fea0003800000 */
[----:B------:R-:W-:Y:S05]  /*2370*/  BRA `(.L_x_76) ;  /* 0x0000004000007947 */ /* 0x000fea0003800000 */
.L_x_74:
[----:B-----5:R-:W-:-:S05]  /*2380*/  PRMT R47, RZ, 0x5410, R64 ;  /* 0x00005410ff2f7816 */ /* 0x020fca0000000040 */
[----:B------:R-:W-:-:S05]  /*2390*/  FADD.FTZ R46, R47, R46 ;  /* 0x0000002e2f2e7221 */ /* 0x000fca0000010000 */
.L_x_75:
[----:B------:R-:W-:-:S04]  /*23a0*/  F2FP.BF16.PACK_AB R47, RZ, R46 ;  /* 0x0000002eff2f723e */ /* 0x000fc800000010ff */
[----:B------:R-:W-:Y:S02]  /*23b0*/  PRMT R60, R47, 0x7610, R60 ;  /* 0x000076102f3c7816 */ /* 0x000fe4000000003c */
.L_x_76:
[----:B------:R-:W-:-:S05]  /*23c0*/  PRMT R47, RZ, 0x7610, R68 ;  /* 0x00007610ff2f7816 */ /* 0x000fca0000000044 */
[----:B------:R-:W-:Y:S01]  /*23d0*/  FMUL.FTZ R47, R47, R132 ;  /* 0x000000842f2f7220 */ /* 0x000fe20000410000 */
[----:B------:R-:W-:Y:S05]  /*23e0*/  @P2 BRA `(.L_x_77) ;  /* 0x0000002000002947 */ /* 0x000fea0003800000 */
[----:B------:R-:W-:Y:S05]  /*23f0*/  @P0 BRA `(.L_x_78) ;  /* 0x0000003000000947 */ /* 0x000fea0003800000 */
[----:B------:R-:W-:Y:S05]  /*2400*/  BRA `(.L_x_79) ;  /* 0x0000004000007947 */ /* 0x000fea0003800000 */
.L_x_77:
[----:B-----5:R-:W-:-:S05]  /*2410*/  PRMT R48, RZ, 0x7610, R64 ;  /* 0x00007610ff307816 */ /* 0x020fca0000000040 */
[----:B------:R-:W-:-:S05]  /*2420*/  FADD.FTZ R47, R48, R47 ;  /* 0x0000002f302f7221 */ /* 0x000fca0000010000 */
.L_x_78:
[----:B------:R-:W-:-:S04]  /*2430*/  F2FP.BF16.PACK_AB R48, RZ, R47 ;  /* 0x0000002fff30723e */ /* 0x000fc800000010ff */
[----:B------:R-:W-:Y:S02]  /*2440*/  PRMT R60, R60, 0x5410, R48 ;  /* 0x000054103c3c7816 */ /* 0x000fe40000000030 */
.L_x_79:
[----:B------:R-:W-:-:S05]  /*2450*/  PRMT R48, RZ, 0x5410, R69 ;  /* 0x00005410ff307816 */ /* 0x000fca0000000045 */
[----:B------:R-:W-:Y:S01]  /*2460*/  FMUL.FTZ R48, R48, R132 ;  /* 0x0000008430307220 */ /* 0x000fe20000410000 */
[----:B------:R-:W-:Y:S05]  /*2470*/  @P2 BRA `(.L_x_80) ;  /* 0x0000002000002947 */ /* 0x000fea0003800000 */
[----:B------:R-:W-:Y:S05]  /*2480*/  @P0 BRA `(.L_x_81) ;  /* 0x0000003000000947 */ /* 0x000fea0003800000 */
[----:B------:R-:W-:Y:S05]  /*2490*/  BRA `(.L_x_82) ;  /* 0x0000004000007947 */ /* 0x000fea0003800000 */
.L_x_80:
[----:B-----5:R-:W-:-:S05]  /*24a0*/  PRMT R68, RZ, 0x5410, R65 ;  /* 0x00005410ff447816 */ /* 0x020fca0000000041 */
[----:B------:R-:W-:-:S05]  /*24b0*/  FADD.FTZ R48, R68, R48 ;  /* 0x0000003044307221 */ /* 0x000fca0000010000 */
.L_x_81:
[----:B------:R-:W-:-:S04]  /*24c0*/  F2FP.BF16.PACK_AB R68, RZ, R48 ;  /* 0x00000030ff44723e */ /* 0x000fc800000010ff */
[----:B------:R-:W-:Y:S02]  /*24d0*/  PRMT R61, R68, 0x7610, R61 ;  /* 0x00007610443d7816 */ /* 0x000fe4000000003d */
.L_x_82:
[----:B------:R-:W-:-:S05]  /*24e0*/  PRMT R69, RZ, 0x7610, R69 ;  /* 0x00007610ff457816 */ /* 0x000fca0000000045 */
[----:B------:R-:W-:Y:S01]  /*24f0*/  FMUL.FTZ R87, R69, R132 ;  /* 0x0000008445577220 */ /* 0x000fe20000410000 */
[----:B------:R-:W-:Y:S05]  /*2500*/  @P2 BRA `(.L_x_83) ;  /* 0x0000002000002947 */ /* 0x000fea0003800000 */
[----:B------:R-:W-:Y:S05]  /*2510*/  @P0 BRA `(.L_x_84) ;  /* 0x0000003000000947 */ /* 0x000fea0003800000 */
[----:B------:R-:W-:Y:S05]  /*2520*/  BRA `(.L_x_85) ;  /* 0x0000004000007947 */ /* 0x000fea0003800000 */
.L_x_83:
[----:B-----5:R-:W-:-:S05]  /*2530*/  PRMT R68, RZ, 0x7610, R65 ;  /* 0x00007610ff447816 */ /* 0x020fca0000000041 */
[----:B------:R-:W-:-:S05]  /*2540*/  FADD.FTZ R87, R68, R87 ;  /* 0x0000005744577221 */ /* 0x000fca0000010000 */
.L_x_84:
[----:B------:R-:W-:-:S04]  /*2550*/  F2FP.BF16.PACK_AB R68, RZ, R87 ;  /* 0x00000057ff44723e */ /* 0x000fc800000010ff */
[----:B------:R-:W-:Y:S02]  /*2560*/  PRMT R61, R61, 0x5410, R68 ;  /* 0x000054103d3d7816 */ /* 0x000fe40000000044 */
.L_x_85:
[----:B------:R-:W-:-:S05]  /*2570*/  PRMT R88, RZ, 0x5410, R70 ;  /* 0x00005410ff587816 */ /* 0x000fca0000000046 */
[----:B------:R-:W-:Y:S01]  /*2580*/  FMUL.FTZ R88, R88, R132 ;  /* 0x0000008458587220 */ /* 0x000fe20000410000 */
[----:B------:R-:W-:Y:S05]  /*2590*/  @P2 BRA `(.L_x_86) ;  /* 0x0000002000002947 */ /* 0x000fea0003800000 */
[----:B------:R-:W-:Y:S05]  /*25a0*/  @P0 BRA `(.L_x_87) ;  /* 0x0000003000000947 */ /* 0x000fea0003800000 */
[----:B------:R-:W-:Y:S05]  /*25b0*/  BRA `(.L_x_88) ;  /* 0x0000004000007947 */ /* 0x000fea0003800000 */
.L_x_86:
[----:B-----5:R-:W-:-:S05]  /*25c0*/  PRMT R68, RZ, 0x5410, R66 ;  /* 0x00005410ff447816 */ /* 0x020fca0000000042 */
[----:B------:R-:W-:-:S05]  /*25d0*/  FADD.FTZ R88, R68, R88 ;  /* 0x0000005844587221 */ /* 0x000fca0000010000 */
.L_x_87:
[----:B------:R-:W-:-:S04]  /*25e0*/  F2FP.BF16.PACK_AB R68, RZ, R88 ;  /* 0x00000058ff44723e */ /* 0x000fc800000010ff */
[----:B------:R-:W-:Y:S02]  /*25f0*/  PRMT R62, R68, 0x7610, R62 ;  /* 0x00007610443e7816 */ /* 0x000fe4000000003e */
.L_x_88:
[----:B------:R-:W-:-:S05]  /*2600*/  PRMT R70, RZ, 0x7610, R70 ;  /* 0x00007610ff467816 */ /* 0x000fca0000000046 */
[----:B------:R-:W-:Y:S01]  /*2610*/  FMUL.FTZ R107, R70, R132 ;  /* 0x00000084466b7220 */ /* 0x000fe20000410000 */
[----:B------:R-:W-:Y:S05]  /*2620*/  @P2 BRA `(.L_x_89) ;  /* 0x0000002000002947 */ /* 0x000fea0003800000 */
[----:B------:R-:W-:Y:S05]  /*2630*/  @P0 BRA `(.L_x_90) ;  /* 0x0000003000000947 */ /* 0x000fea0003800000 */
[----:B------:R-:W-:Y:S05]  /*2640*/  BRA `(.L_x_91) ;  /* 0x0000004000007947 */ /* 0x000fea0003800000 */
.L_x_89:
[----:B-----5:R-:W-:-:S05]  /*2650*/  PRMT R68, RZ, 0x7610, R66 ;  /* 0x00007610ff447816 */ /* 0x020fca0000000042 */
[----:B------:R-:W-:-:S05]  /*2660*/  FADD.FTZ R107, R68, R107 ;  /* 0x0000006b446b7221 */ /* 0x000fca0000010000 */
.L_x_90:
[----:B------:R-:W-:-:S04]  /*2670*/  F2FP.BF16.PACK_AB R68, RZ, R107 ;  /* 0x0000006bff44723e */ /* 0x000fc800000010ff */
[----:B------:R-:W-:Y:S02]  /*2680*/  PRMT R62, R62, 0x5410, R68 ;  /* 0x000054103e3e7816 */ /* 0x000fe40000000044 */
.L_x_91:
[----:B------:R-:W-:-:S05]  /*2690*/  PRMT R108, RZ, 0x5410, R71 ;  /* 0x00005410ff6c7816 */ /* 0x000fca0000000047 */
[----:B------:R-:W-:Y:S01]  /*26a0*/  FMUL.FTZ R108, R108, R132 ;  /* 0x000000846c6c7220 */ /* 0x000fe20000410000 */
[----:B------:R-:W-:Y:S05]  /*26b0*/  @P2 BRA `(.L_x_92) ;  /* 0x0000002000002947 */ /* 0x000fea0003800000 */
[----:B------:R-:W-:Y:S05]  /*26c0*/  @P0 BRA `(.L_x_93) ;  /* 0x0000003000000947 */ /* 0x000fea0003800000 */
[----:B------:R-:W-:Y:S05]  /*26d0*/  BRA `(.L_x_94) ;  /* 0x0000004000007947 */ /* 0x000fea0003800000 */
.L_x_92:
[----:B-----5:R-:W-:-:S05]  /*26e0*/  PRMT R68, RZ, 0x5410, R67 ;  /* 0x00005410ff447816 */ /* 0x020fca0000000043 */
[----:B------:R-:W-:-:S05]  /*26f0*/  FADD.FTZ R108, R68, R108 ;  /* 0x0000006c446c7221 */ /* 0x000fca0000010000 */
.L_x_93:
[----:B------:R-:W-:-:S04]  /*2700*/  F2FP.BF16.PACK_AB R68, RZ, R108 ;  /* 0x0000006cff44723e */ /* 0x000fc800000010ff */
[----:B------:R-:W-:Y:S02]  /*2710*/  PRMT R63, R68, 0x7610, R63 ;  /* 0x00007610443f7816 */ /* 0x000fe4000000003f */
.L_x_94:
[----:B------:R-:W-:-:S05]  /*2720*/  PRMT R71, RZ, 0x7610, R71 ;  /* 0x00007610ff477816 */ /* 0x000fca0000000047 */
[----:B------:R-:W-:Y:S01]  /*2730*/  FMUL.FTZ R125, R71, R132 ;  /* 0x00000084477d7220 */ /* 0x000fe20000410000 */
[----:B------:R-:W-:Y:S05]  /*2740*/  @P2 BRA `(.L_x_95) ;  /* 0x0000002000002947 */ /* 0x000fea0003800000 */
[----:B------:R-:W-:Y:S05]  /*2750*/  @P0 BRA `(.L_x_96) ;  /* 0x0000003000000947 */ /* 0x000fea0003800000 */
[----:B------:R-:W-:Y:S05]  /*2760*/  BRA `(.L_x_97) ;  /* 0x0000004000007947 */ /* 0x000fea0003800000 */
.L_x_95:
[----:B-----5:R-:W-:-:S05]  /*2770*/  PRMT R68, RZ, 0x7610, R67 ;  /* 0x00007610ff447816 */ /* 0x020fca0000000043 */
[----:B------:R-:W-:-:S05]  /*2780*/  FADD.FTZ R125, R68, R125 ;  /* 0x0000007d447d7221 */ /* 0x000fca0000010000 */
.L_x_96:
[----:B------:R-:W-:-:S04]  /*2790*/  F2FP.BF16.PACK_AB R68, RZ, R125 ;  /* 0x0000007dff44723e */ /* 0x000fc800000010ff */
[----:B------:R-:W-:Y:S02]  /*27a0*/  PRMT R63, R63, 0x5410, R68 ;  /* 0x000054103f3f7816 */ /* 0x000fe40000000044 */
.L_x_97:
[----:B------:R-:W-:-:S04]  /*27b0*/  @P0 LEA R68, P2, R133, c[0x0][0x188], 0x4 ;  /* 0x0000620085440a11 */ /* 0x000fc800078420ff */
[C---:B------:R-:W-:Y:S02]  /*27c0*/  @P0 LEA.HI.X R69, R133.reuse, c[0x0][0x18c], RZ, 0x4, P2 ;  /* 0x0000630085450a11 */ /* 0x040fe400010f24ff */
[----:B------:R-:W-:-:S03]  /*27d0*/  IADD3 R133, R133, 0x20, RZ ;  /* 0x0000002085857810 */ /* 0x000fc60007ffe0ff */
[----:B------:R0:W-:Y:S04]  /*27e0*/  @P0 STG.E.128 [R68.64], R60 ;  /* 0x0000003c44000986 */ /* 0x0001e8000c101d04 */
.L_x_73:
[----:B------:R-:W-:Y:S05]  /*27f0*/  BSYNC B0 ;  /* 0x0000000000007941 */ /* 0x000fea0003800000 */
.L_x_72:
        /* <DEDUP_REMOVED lines=18> */
.L_x_100:
[----:B0----5:R-:W-:-:S05]  /*2920*/  PRMT R50, RZ, 0x5410, R64 ;  /* 0x00005410ff327816 */ /* 0x021fca0000000040 */
[----:B------:R-:W-:-:S05]  /*2930*/  FADD.FTZ R49, R50, R49 ;  /* 0x0000003132317221 */ /* 0x000fca0000010000 */
.L_x_101:
[----:B------:R-:W-:-:S04]  /*2940*/  F2FP.BF16.PACK_AB R50, RZ, R49 ;  /* 0x00000031ff32723e */ /* 0x000fc800000010ff */
[----:B------:R-:W-:Y:S02]  /*2950*/  PRMT R60, R50, 0x7610, R60 ;  /* 0x00007610323c7816 */ /* 0x000fe4000000003c */
.L_x_102:
[----:B------:R-:W-:-:S05]  /*2960*/  PRMT R51, RZ, 0x7610, R68 ;  /* 0x00007610ff337816 */ /* 0x000fca0000000044 */
[----:B------:R-:W-:Y:S01]  /*2970*/  FMUL.FTZ R50, R51, R132 ;  /* 0x0000008433327220 */ /* 0x000fe20000410000 */
[----:B------:R-:W-:Y:S05]  /*2980*/  @P2 BRA `(.L_x_103) ;  /* 0x0000002000002947 */ /* 0x000fea0003800000 */
[----:B------:R-:W-:Y:S05]  /*2990*/  @P0 BRA `(.L_x_104) ;  /* 0x0000003000000947 */ /* 0x000fea0003800000 */
[----:B------:R-:W-:Y:S05]  /*29a0*/  BRA `(.L_x_105) ;  /* 0x0000004000007947 */ /* 0x000fea0003800000 */
.L_x_103:
[----:B-----5:R-:W-:-:S05]  /*29b0*/  PRMT R51, RZ, 0x7610, R64 ;  /* 0x00007610ff337816 */ /* 0x020fca0000000040 */
[----:B------:R-:W-:-:S05]  /*29c0*/  FADD.FTZ R50, R51, R50 ;  /* 0x0000003233327221 */ /* 0x000fca0000010000 */
.L_x_104:
[----:B------:R-:W-:-:S04]  /*29d0*/  F2FP.BF16.PACK_AB R51, RZ, R50 ;  /* 0x00000032ff33723e */ /* 0x000fc800000010ff */
[----:B------:R-:W-:Y:S02]  /*29e0*/  PRMT R60, R60, 0x5410, R51 ;  /* 0x000054103c3c7816 */ /* 0x000fe40000000033 */
.L_x_105:
[----:B------:R-:W-:-:S05]  /*29f0*/  PRMT R51, RZ, 0x5410, R69 ;  /* 0x00005410ff337816 */ /* 0x000fca0000000045 */
[----:B------:R-:W-:Y:S01]  /*2a00*/  FMUL.FTZ R51, R51, R132 ;  /* 0x0000008433337220 */ /* 0x000fe20000410000 */
[----:B------:R-:W-:Y:S05]  /*2a10*/  @P2 BRA `(.L_x_106) ;  /* 0x0000002000002947 */ /* 0x000fea0003800000 */
[----:B------:R-:W-:Y:S05]  /*2a20*/  @P0 BRA `(.L_x_107) ;  /* 0x0000003000000947 */ /* 0x000fea0003800000 */
[----:B------:R-:W-:Y:S05]  /*2a30*/  BRA `(.L_x_108) ;  /* 0x0000004000007947 */ /* 0x000fea0003800000 */
.L_x_106:
[----:B-----5:R-:W-:-:S05]  /*2a40*/  PRMT R68, RZ, 0x5410, R65 ;  /* 0x00005410ff447816 */ /* 0x020fca0000000041 */
[----:B------:R-:W-:-:S05]  /*2a50*/  FADD.FTZ R51, R68, R51 ;  /* 0x0000003344337221 */ /* 0x000fca0000010000 */
.L_x_107:
[----:B------:R-:W-:-:S04]  /*2a60*/  F2FP.BF16.PACK_AB R68, RZ, R51 ;  /* 0x00000033ff44723e */ /* 0x000fc800000010ff */
[----:B------:R-:W-:Y:S02]  /*2a70*/  PRMT R61, R68, 0x7610, R61 ;  /* 0x00007610443d7816 */ /* 0x000fe4000000003d */
.L_x_108:
[----:B------:R-:W-:-:S05]  /*2a80*/  PRMT R69, RZ, 0x7610, R69 ;  /* 0x00007610ff457816 */ /* 0x000fca0000000045 */
[----:B------:R-:W-:Y:S01]  /*2a90*/  FMUL.FTZ R89, R69, R132 ;  /* 0x0000008445597220 */ /* 0x000fe20000410000 */
[----:B------:R-:W-:Y:S05]  /*2aa0*/  @P2 BRA `(.L_x_109) ;  /* 0x0000002000002947 */ /* 0x000fea0003800000 */
[----:B------:R-:W-:Y:S05]  /*2ab0*/  @P0 BRA `(.L_x_110) ;  /* 0x0000003000000947 */ /* 0x000fea0003800000 */
[----:B------:R-:W-:Y:S05]  /*2ac0*/  BRA `(.L_x_111) ;  /* 0x0000004000007947 */ /* 0x000fea0003800000 */
.L_x_109:
[----:B-----5:R-:W-:-:S05]  /*2ad0*/  PRMT R68, RZ, 0x7610, R65 ;  /* 0x00007610ff447816 */ /* 0x020fca0000000041 */
[----:B------:R-:W-:-:S05]  /*2ae0*/  FADD.FTZ R89, R68, R89 ;  /* 0x0000005944597221 */ /* 0x000fca0000010000 */
.L_x_110:
[----:B------:R-:W-:-:S04]  /*2af0*/  F2FP.BF16.PACK_AB R68, RZ, R89 ;  /* 0x00000059ff44723e */ /* 0x000fc800000010ff */
[----:B------:R-:W-:Y:S02]  /*2b00*/  PRMT R61, R61, 0x5410, R68 ;  /* 0x000054103d3d7816 */ /* 0x000fe40000000044 */
.L_x_111:
[----:B------:R-:W-:-:S05]  /*2b10*/  PRMT R90, RZ, 0x5410, R70 ;  /* 0x00005410ff5a7816 */ /* 0x000fca0000000046 */
[----:B------:R-:W-:Y:S01]  /*2b20*/  FMUL.FTZ R90, R90, R132 ;  /* 0x000000845a5a7220 */ /* 0x000fe20000410000 */
[----:B------:R-:W-:Y:S05]  /*2b30*/  @P2 BRA `(.L_x_112) ;  /* 0x0000002000002947 */ /* 0x000fea0003800000 */
[----:B------:R-:W-:Y:S05]  /*2b40*/  @P0 BRA `(.L_x_113) ;  /* 0x0000003000000947 */ /* 0x000fea0003800000 */
[----:B------:R-:W-:Y:S05]  /*2b50*/  BRA `(.L_x_114) ;  /* 0x0000004000007947 */ /* 0x000fea0003800000 */
.L_x_112:
[----:B-----5:R-:W-:-:S05]  /*2b60*/  PRMT R68, RZ, 0x5410, R66 ;  /* 0x00005410ff447816 */ /* 0x020fca0000000042 */
[----:B------:R-:W-:-:S05]  /*2b70*/  FADD.FTZ R90, R68, R90 ;  /* 0x0000005a445a7221 */ /* 0x000fca0000010000 */
.L_x_113:
[----:B------:R-:W-:-:S04]  /*2b80*/  F2FP.BF16.PACK_AB R68, RZ, R90 ;  /* 0x0000005aff44723e */ /* 0x000fc800000010ff */
[----:B------:R-:W-:Y:S02]  /*2b90*/  PRMT R62, R68, 0x7610, R62 ;  /* 0x00007610443e7816 */ /* 0x000fe4000000003e */
.L_x_114:
[----:B------:R-:W-:-:S05]  /*2ba0*/  PRMT R70, RZ, 0x7610, R70 ;  /* 0x00007610ff467816 */ /* 0x000fca0000000046 */
[----:B------:R-:W-:Y:S01]  /*2bb0*/  FMUL.FTZ R109, R70, R132 ;  /* 0x00000084466d7220 */ /* 0x000fe20000410000 */
[----:B------:R-:W-:Y:S05]  /*2bc0*/  @P2 BRA `(.L_x_115) ;  /* 0x0000002000002947 */ /* 0x000fea0003800000 */
[----:B------:R-:W-:Y:S05]  /*2bd0*/  @P0 BRA `(.L_x_116) ;  /* 0x0000003000000947 */ /* 0x000fea0003800000 */
[----:B------:R-:W-:Y:S05]  /*2be0*/  BRA `(.L_x_117) ;  /* 0x0000004000007947 */ /* 0x000fea0003800000 */
.L_x_115:
[----:B-----5:R-:W-:-:S05]  /*2bf0*/  PRMT R68, RZ, 0x7610, R66 ;  /* 0x00007610ff447816 */ /* 0x020fca0000000042 */
[----:B------:R-:W-:-:S05]  /*2c00*/  FADD.FTZ R109, R68, R109 ;  /* 0x0000006d446d7221 */ /* 0x000fca0000010000 */
.L_x_116:
[----:B------:R-:W-:-:S04]  /*2c10*/  F2FP.BF16.PACK_AB R68, RZ, R109 ;  /* 0x0000006dff44723e */ /* 0x000fc800000010ff */
[----:B------:R-:W-:Y:S02]  /*2c20*/  PRMT R62, R62, 0x5410, R68 ;  /* 0x000054103e3e7816 */ /* 0x000fe40000000044 */
.L_x_117:
[----:B------:R-:W-:-:S05]  /*2c30*/  PRMT R110, RZ, 0x5410, R71 ;  /* 0x00005410ff6e7816 */ /* 0x000fca0000000047 */
[----:B------:R-:W-:Y:S01]  /*2c40*/  FMUL.FTZ R110, R110, R132 ;  /* 0x000000846e6e7220 */ /* 0x000fe20000410000 */
[----:B------:R-:W-:Y:S05]  /*2c50*/  @P2 BRA `(.L_x_118) ;  /* 0x0000002000002947 */ /* 0x000fea0003800000 */
[----:B------:R-:W-:Y:S05]  /*2c60*/  @P0 BRA `(.L_x_119) ;  /* 0x0000003000000947 */ /* 0x000fea0003800000 */
[----:B------:R-:W-:Y:S05]  /*2c70*/  BRA `(.L_x_120) ;  /* 0x0000004000007947 */ /* 0x000fea0003800000 */
.L_x_118:
[----:B-----5:R-:W-:-:S05]  /*2c80*/  PRMT R68, RZ, 0x5410, R67 ;  /* 0x00005410ff447816 */ /* 0x020fca0000000043 */
[----:B------:R-:W-:-:S05]  /*2c90*/  FADD.FTZ R110, R68, R110 ;  /* 0x0000006e446e7221 */ /* 0x000fca0000010000 */
.L_x_119:
[----:B------:R-:W-:-:S04]  /*2ca0*/  F2FP.BF16.PACK_AB R68, RZ, R110 ;  /* 0x0000006eff44723e */ /* 0x000fc800000010ff */
[----:B------:R-:W-:Y:S02]  /*2cb0*/  PRMT R63, R68, 0x7610, R63 ;  /* 0x00007610443f7816 */ /* 0x000fe4000000003f */
.L_x_120:
[----:B------:R-:W-:-:S05]  /*2cc0*/  PRMT R71, RZ, 0x7610, R71 ;  /* 0x00007610ff477816 */ /* 0x000fca0000000047 */
[----:B------:R-:W-:Y:S01]  /*2cd0*/  FMUL.FTZ R126, R71, R132 ;  /* 0x00000084477e7220 */ /* 0x000fe20000410000 */
[----:B------:R-:W-:Y:S05]  /*2ce0*/  @P2 BRA `(.L_x_121) ;  /* 0x0000002000002947 */ /* 0x000fea0003800000 */
[----:B------:R-:W-:Y:S05]  /*2cf0*/  @P0 BRA `(.L_x_122) ;  /* 0x0000003000000947 */ /* 0x000fea0003800000 */
[----:B------:R-:W-:Y:S05]  /*2d00*/  BRA `(.L_x_123) ;  /* 0x0000004000007947 */ /* 0x000fea0003800000 */
.L_x_121:
[----:B-----5:R-:W-:-:S05]  /*2d10*/  PRMT R68, RZ, 0x7610, R67 ;  /* 0x00007610ff447816 */ /* 0x020fca0000000043 */
[----:B------:R-:W-:-:S05]  /*2d20*/  FADD.FTZ R126, R68, R126 ;  /* 0x0000007e447e7221 */ /* 0x000fca0000010000 */
.L_x_122:
[----:B------:R-:W-:-:S04]  /*2d30*/  F2FP.BF16.PACK_AB R68, RZ, R126 ;  /* 0x0000007eff44723e */ /* 0x000fc800000010ff */
[----:B------:R-:W-:Y:S02]  /*2d40*/  PRMT R63, R63, 0x5410, R68 ;  /* 0x000054103f3f7816 */ /* 0x000fe40000000044 */
.L_x_123:
[----:B------:R-:W-:-:S04]  /*2d50*/  @P0 LEA R68, P2, R133, c[0x0][0x188], 0x4 ;  /* 0x0000620085440a11 */ /* 0x000fc800078420ff */
[C---:B------:R-:W-:Y:S02]  /*2d60*/  @P0 LEA.HI.X R69, R133.reuse, c[0x0][0x18c], RZ, 0x4, P2 ;  /* 0x0000630085450a11 */ /* 0x040fe400010f24ff */
[----:B------:R-:W-:-:S03]  /*2d70*/  IADD3 R133, R133, 0x20, RZ ;  /* 0x0000002085857810 */ /* 0x000fc60007ffe0ff */
[----:B------:R0:W-:Y:S04]  /*2d80*/  @P0 STG.E.128 [R68.64], R60 ;  /* 0x0000003c44000986 */ /* 0x0001e8000c101d04 */
.L_x_99:
[----:B------:R-:W-:Y:S05]  /*2d90*/  BSYNC B0 ;  /* 0x0000000000007941 */ /* 0x000fea0003800000 */
.L_x_98:
        /* <DEDUP_REMOVED lines=18> */
.L_x_126:
[----:B-----5:R-:W-:-:S05]  /*2ec0*/  PRMT R53, RZ, 0x5410, R64 ;  /* 0x00005410ff357816 */ /* 0x020fca0000000040 */
[----:B------:R-:W-:-:S05]  /*2ed0*/  FADD.FTZ R52, R53, R52 ;  /* 0x0000003435347221 */ /* 0x000fca0000010000 */
.L_x_127:
[----:B------:R-:W-:-:S04]  /*2ee0*/  F2FP.BF16.PACK_AB R53, RZ, R52 ;  /* 0x00000034ff35723e */ /* 0x000fc800000010ff */
[----:B------:R-:W-:Y:S02]  /*2ef0*/  PRMT R60, R53, 0x7610, R60 ;  /* 0x00007610353c7816 */ /* 0x000fe4000000003c */
.L_x_128:
[----:B------:R-:W-:-:S05]  /*2f00*/  PRMT R53, RZ, 0x7610, R68 ;  /* 0x00007610ff357816 */ /* 0x000fca0000000044 */
[----:B------:R-:W-:Y:S01]  /*2f10*/  FMUL.FTZ R53, R53, R132 ;  /* 0x0000008435357220 */ /* 0x000fe20000410000 */
[----:B------:R-:W-:Y:S05]  /*2f20*/  @P2 BRA `(.L_x_129) ;  /* 0x0000002000002947 */ /* 0x000fea0003800000 */
[----:B------:R-:W-:Y:S05]  /*2f30*/  @P0 BRA `(.L_x_130) ;  /* 0x0000003000000947 */ /* 0x000fea0003800000 */
[----:B------:R-:W-:Y:S05]  /*2f40*/  BRA `(.L_x_131) ;  /* 0x0000004000007947 */ /* 0x000fea0003800000 */
.L_x_129:
[----:B-----5:R-:W-:-:S05]  /*2f50*/  PRMT R68, RZ, 0x7610, R64 ;  /* 0x00007610ff447816 */ /* 0x020fca0000000040 */
[----:B------:R-:W-:-:S05]  /*2f60*/  FADD.FTZ R53, R68, R53 ;  /* 0x0000003544357221 */ /* 0x000fca0000010000 */
.L_x_130:
[----:B------:R-:W-:-:S04]  /*2f70*/  F2FP.BF16.PACK_AB R68, RZ, R53 ;  /* 0x00000035ff44723e */ /* 0x000fc800000010ff */
[----:B------:R-:W-:Y:S02]  /*2f80*/  PRMT R60, R60, 0x5410, R68 ;  /* 0x000054103c3c7816 */ /* 0x000fe40000000044 */
.L_x_131:
[----:B------:R-:W-:-:S05]  /*2f90*/  PRMT R72, RZ, 0x5410, R69 ;  /* 0x00005410ff487816 */ /* 0x000fca0000000045 */
[----:B------:R-:W-:Y:S01]  /*2fa0*/  FMUL.FTZ R72, R72, R132 ;  /* 0x0000008448487220 */ /* 0x000fe20000410000 */
[----:B------:R-:W-:Y:S05]  /*2fb0*/  @P2 BRA `(.L_x_132) ;  /* 0x0000002000002947 */ /* 0x000fea0003800000 */
[----:B------:R-:W-:Y:S05]  /*2fc0*/  @P0 BRA `(.L_x_133) ;  /* 0x0000003000000947 */ /* 0x000fea0003800000 */
[----:B------:R-:W-:Y:S05]  /*2fd0*/  BRA `(.L_x_134) ;  /* 0x0000004000007947 */ /* 0x000fea0003800000 */
.L_x_132:
[----:B-----5:R-:W-:-:S05]  /*2fe0*/  PRMT R68, RZ, 0x5410, R65 ;  /* 0x00005410ff447816 */ /* 0x020fca0000000041 */
[----:B------:R-:W-:-:S05]  /*2ff0*/  FADD.FTZ R72, R68, R72 ;  /* 0x0000004844487221 */ /* 0x000fca0000010000 */
.L_x_133:
[----:B------:R-:W-:-:S04]  /*3000*/  F2FP.BF16.PACK_AB R68, RZ, R72 ;  /* 0x00000048ff44723e */ /* 0x000fc800000010ff */
[----:B------:R-:W-:Y:S02]  /*3010*/  PRMT R61, R68, 0x7610, R61 ;  /* 0x00007610443d7816 */ /* 0x000fe4000000003d */
.L_x_134:
[----:B------:R-:W-:-:S05]  /*3020*/  PRMT R69, RZ, 0x7610, R69 ;  /* 0x00007610ff457816 */ /* 0x000fca0000000045 */
[----:B------:R-:W-:Y:S01]  /*3030*/  FMUL.FTZ R91, R69, R132 ;  /* 0x00000084455b7220 */ /* 0x000fe20000410000 */
[----:B------:R-:W-:Y:S05]  /*3040*/  @P2 BRA `(.L_x_135) ;  /* 0x0000002000002947 */ /* 0x000fea0003800000 */
[----:B------:R-:W-:Y:S05]  /*3050*/  @P0 BRA `(.L_x_136) ;  /* 0x0000003000000947 */ /* 0x000fea0003800000 */
[----:B------:R-:W-:Y:S05]  /*3060*/  BRA `(.L_x_137) ;  /* 0x0000004000007947 */ /* 0x000fea0003800000 */
.L_x_135:
[----:B-----5:R-:W-:-:S05]  /*3070*/  PRMT R68, RZ, 0x7610, R65 ;  /* 0x00007610ff447816 */ /* 0x020fca0000000041 */
[----:B------:R-:W-:-:S05]  /*3080*/  FADD.FTZ R91, R68, R91 ;  /* 0x0000005b445b7221 */ /* 0x000fca0000010000 */
.L_x_136:
[----:B------:R-:W-:-:S04]  /*3090*/  F2FP.BF16.PACK_AB R68, RZ, R91 ;  /* 0x0000005bff44723e */ /* 0x000fc800000010ff */
[----:B------:R-:W-:Y:S02]  /*30a0*/  PRMT R61, R61, 0x5410, R68 ;  /* 0x000054103d3d7816 */ /* 0x000fe40000000044 */
.L_x_137:
[----:B------:R-:W-:-:S05]  /*30b0*/  PRMT R92, RZ, 0x5410, R70 ;  /* 0x00005410ff5c7816 */ /* 0x000fca0000000046 */
[----:B------:R-:W-:Y:S01]  /*30c0*/  FMUL.FTZ R92, R92, R132 ;  /* 0x000000845c5c7220 */ /* 0x000fe20000410000 */
[----:B------:R-:W-:Y:S05]  /*30d0*/  @P2 BRA `(.L_x_138) ;  /* 0x0000002000002947 */ /* 0x000fea0003800000 */
[----:B------:R-:W-:Y:S05]  /*30e0*/  @P0 BRA `(.L_x_139) ;  /* 0x0000003000000947 */ /* 0x000fea0003800000 */
[----:B------:R-:W-:Y:S05]  /*30f0*/  BRA `(.L_x_140) ;  /* 0x0000004000007947 */ /* 0x000fea0003800000 */
.L_x_138:
[----:B-----5:R-:W-:-:S05]  /*3100*/  PRMT R68, RZ, 0x5410, R66 ;  /* 0x00005410ff447816 */ /* 0x020fca0000000042 */
[----:B------:R-:W-:-:S05]  /*3110*/  FADD.FTZ R92, R68, R92 ;  /* 0x0000005c445c7221 */ /* 0x000fca0000010000 */
.L_x_139:
[----:B------:R-:W-:-:S04]  /*3120*/  F2FP.BF16.PACK_AB R68, RZ, R92 ;  /* 0x0000005cff44723e */ /* 0x000fc800000010ff */
[----:B------:R-:W-:Y:S02]  /*3130*/  PRMT R62, R68, 0x7610, R62 ;  /* 0x00007610443e7816 */ /* 0x000fe4000000003e */
.L_x_140:
[----:B------:R-:W-:-:S05]  /*3140*/  PRMT R70, RZ, 0x7610, R70 ;  /* 0x00007610ff467816 */ /* 0x000fca0000000046 */
[----:B------:R-:W-:Y:S01]  /*3150*/  FMUL.FTZ R111, R70, R132 ;  /* 0x00000084466f7220 */ /* 0x000fe20000410000 */
[----:B------:R-:W-:Y:S05]  /*3160*/  @P2 BRA `(.L_x_141) ;  /* 0x0000002000002947 */ /* 0x000fea0003800000 */
[----:B------:R-:W-:Y:S05]  /*3170*/  @P0 BRA `(.L_x_142) ;  /* 0x0000003000000947 */ /* 0x000fea0003800000 */
[----:B------:R-:W-:Y:S05]  /*3180*/  BRA `(.L_x_143) ;  /* 0x0000004000007947 */ /* 0x000fea0003800000 */
.L_x_141:
[----:B-----5:R-:W-:-:S05]  /*3190*/  PRMT R68, RZ, 0x7610, R66 ;  /* 0x00007610ff447816 */ /* 0x020fca0000000042 */
[----:B------:R-:W-:-:S05]  /*31a0*/  FADD.FTZ R111, R68, R111 ;  /* 0x0000006f446f7221 */ /* 0x000fca0000010000 */
.L_x_142:
[----:B------:R-:W-:-:S04]  /*31b0*/  F2FP.BF16.PACK_AB R68, RZ, R111 ;  /* 0x0000006fff44723e */ /* 0x000fc800000010ff */
[----:B------:R-:W-:Y:S02]  /*31c0*/  PRMT R62, R62, 0x5410, R68 ;  /* 0x000054103e3e7816 */ /* 0x000fe40000000044 */
.L_x_143:
[----:B------:R-:W-:-:S05]  /*31d0*/  PRMT R112, RZ, 0x5410, R71 ;  /* 0x00005410ff707816 */ /* 0x000fca0000000047 */
[----:B------:R-:W-:Y:S01]  /*31e0*/  FMUL.FTZ R112, R112, R132 ;  /* 0x0000008470707220 */ /* 0x000fe20000410000 */
[----:B------:R-:W-:Y:S05]  /*31f0*/  @P2 BRA `(.L_x_144) ;  /* 0x0000002000002947 */ /* 0x000fea0003800000 */
[----:B------:R-:W-:Y:S05]  /*3200*/  @P0 BRA `(.L_x_145) ;  /* 0x0000003000000947 */ /* 0x000fea0003800000 */
[----:B------:R-:W-:Y:S05]  /*3210*/  BRA `(.L_x_146) ;  /* 0x0000004000007947 */ /* 0x000fea0003800000 */
.L_x_144:
[----:B-----5:R-:W-:-:S05]  /*3220*/  PRMT R68, RZ, 0x5410, R67 ;  /* 0x00005410ff447816 */ /* 0x020fca0000000043 */
[----:B------:R-:W-:-:S05]  /*3230*/  FADD.FTZ R112, R68, R112 ;  /* 0x0000007044707221 */ /* 0x000fca0000010000 */
.L_x_145:
[----:B------:R-:W-:-:S04]  /*3240*/  F2FP.BF16.PACK_AB R68, RZ, R112 ;  /* 0x00000070ff44723e */ /* 0x000fc800000010ff */
[----:B------:R-:W-:Y:S02]  /*3250*/  PRMT R63, R68, 0x7610, R63 ;  /* 0x00007610443f7816 */ /* 0x000fe4000000003f */
.L_x_146:
[----:B------:R-:W-:-:S05]  /*3260*/  PRMT R71, RZ, 0x7610, R71 ;  /* 0x00007610ff477816 */ /* 0x000fca0000000047 */
[----:B------:R-:W-:Y:S01]  /*3270*/  FMUL.FTZ R127, R71, R132 ;  /* 0x00000084477f7220 */ /* 0x000fe20000410000 */
[----:B------:R-:W-:Y:S05]  /*3280*/  @P2 BRA `(.L_x_147) ;  /* 0x0000002000002947 */ /* 0x000fea0003800000 */
[----:B------:R-:W-:Y:S05]  /*3290*/  @P0 BRA `(.L_x_148) ;  /* 0x0000003000000947 */ /* 0x000fea0003800000 */
[----:B------:R-:W-:Y:S05]  /*32a0*/  BRA `(.L_x_149) ;  /* 0x0000004000007947 */ /* 0x000fea0003800000 */
.L_x_147:
[----:B-----5:R-:W-:-:S05]  /*32b0*/  PRMT R68, RZ, 0x7610, R67 ;  /* 0x00007610ff447816 */ /* 0x020fca0000000043 */
[----:B------:R-:W-:-:S05]  /*32c0*/  FADD.FTZ R127, R68, R127 ;  /* 0x0000007f447f7221 */ /* 0x000fca0000010000 */
.L_x_148:
[----:B------:R-:W-:-:S04]  /*32d0*/  F2FP.BF16.PACK_AB R68, RZ, R127 ;  /* 0x0000007fff44723e */ /* 0x000fc800000010ff */
[----:B------:R-:W-:Y:S02]  /*32e0*/  PRMT R63, R63, 0x5410, R68 ;  /* 0x000054103f3f7816 */ /* 0x000fe40000000044 */
.L_x_149:
[----:B------:R-:W-:-:S04]  /*32f0*/  @P0 LEA R68, P2, R133, c[0x0][0x188], 0x4 ;  /* 0x0000620085440a11 */ /* 0x000fc800078420ff */
[C---:B------:R-:W-:Y:S02]  /*3300*/  @P0 LEA.HI.X R69, R133.reuse, c[0x0][0x18c], RZ, 0x4, P2 ;  /* 0x0000630085450a11 */ /* 0x040fe400010f24ff */
[----:B------:R-:W-:-:S03]  /*3310*/  IADD3 R133, R133, 0x20, RZ ;  /* 0x0000002085857810 */ /* 0x000fc60007ffe0ff */
[----:B------:R0:W-:Y:S04]  /*3320*/  @P0 STG.E.128 [R68.64], R60 ;  /* 0x0000003c44000986 */ /* 0x0001e8000c101d04 */
.L_x_125:
[----:B------:R-:W-:Y:S05]  /*3330*/  BSYNC B0 ;  /* 0x0000000000007941 */ /* 0x000fea0003800000 */
.L_x_124:
[----:B------:R-:W-:Y:S01]  /*3340*/  ISETP.GE.U32.AND P2, PT, R0, 0xc0, PT ;  /* 0x000000c00000780c */ /* 0x000fe20003f46070 */
[----:B------:R-:W-:-:S12]  /*3350*/  BSSY B0, `(.L_x_150) ;  /* 0x0000058000007945 */ /* 0x000fd80003800000 */
[----:B------:R-:W-:Y:S05]  /*3360*/  @!P2 BRA `(.L_x_151) ;  /* 0x000005600000a947 */ /* 0x000fea0003800000 */
[----:B------:R-:W-:-:S04]  /*3370*/  ISETP.NE.U32.AND P2, PT, RZ, c[0x0][0x180], PT ;  /* 0x00006000ff007a0c */ /* 0x000fc80003f45070 */
[----:B------:R-:W-:Y:S02]  /*3380*/  ISETP.NE.AND.EX P2, PT, RZ, c[0x0][0x184], PT, P2 ;  /* 0x00006100ff007a0c */ /* 0x000fe40003f45320 */
[----:B------:R-:W-:-:S11]  /*3390*/  MOV R54, 0x10 ;  /* 0x0000001000367802 */ /* 0x000fd60000000f00 */
[----:B0-----:R-:W-:-:S04]  /*33a0*/  @P2 LEA R68, P3, R133, c[0x0][0x180], 0x4 ;  /* 0x0000600085442a11 */ /* 0x001fc800078620ff */
[----:B------:R-:W-:-:S05]  /*33b0*/  @P2 LEA.HI.X R69, R133, c[0x0][0x184], RZ, 0x4, P3 ;  /* 0x0000610085452a11 */ /* 0x000fca00018f24ff */
[----:B-----5:R0:W5:Y:S02]  /*33c0*/  @P2 LDG.E.128 R64, [R68.64] ;  /* 0x0000000444402981 */ /* 0x020164000c1e1d00 */
[----:B0-----:R-:W-:-:S06]  /*33d0*/  IMAD.WIDE.U32 R68, R133, R54, c[0x0][0x170] ;  /* 0x00005c0085447625 */ /* 0x001fcc00078e0036 */
[----:B------:R-:W2:Y:S01]  /*33e0*/  LDG.E.128 R68, [R68.64] ;  /* 0x0000000444447981 */ /* 0x000ea2000c1e1d00 */
[----:B------:R-:W-:-:S04]  /*33f0*/  ISETP.NE.U32.AND P2, PT, RZ, c[0x0][0x180], PT ;  /* 0x00006000ff007a0c */ /* 0x000fc80003f45070 */
[----:B------:R-:W-:Y:S02]  /*3400*/  ISETP.NE.AND.EX P2, PT, RZ, c[0x0][0x184], PT, P2 ;  /* 0x00006100ff007a0c */ /* 0x000fe40003f45320 */
[----:B--2---:R-:W-:-:S05]  /*3410*/  PRMT R73, RZ, 0x5410, R68 ;  /* 0x00005410ff497816 */ /* 0x004fca0000000044 */
[----:B------:R-:W-:-:S06]  /*3420*/  FMUL.FTZ R54, R73, R132 ;  /* 0x0000008449367220 */ /* 0x000fcc0000410000 */
[----:B------:R-:W-:Y:S05]  /*3430*/  @P2 BRA `(.L_x_152) ;  /* 0x0000002000002947 */ /* 0x000fea0003800000 */
[----:B------:R-:W-:Y:S05]  /*3440*/  @P0 BRA `(.L_x_153) ;  /* 0x0000003000000947 */ /* 0x000fea0003800000 */
[----:B------:R-:W-:Y:S05]  /*3450*/  BRA `(.L_x_154) ;  /* 0x0000004000007947 */ /* 0x000fea0003800000 */
.L_x_152:
[----:B-----5:R-:W-:-:S05]  /*3460*/  PRMT R73, RZ, 0x5410, R64 ;  /* 0x00005410ff497816 */ /* 0x020fca0000000040 */
[----:B------:R-:W-:-:S05]  /*3470*/  FADD.FTZ R54, R73, R54 ;  /* 0x0000003649367221 */ /* 0x000fca0000010000 */
.L_x_153:
[----:B------:R-:W-:-:S04]  /*3480*/  F2FP.BF16.PACK_AB R73, RZ, R54 ;  /* 0x00000036ff49723e */ /* 0x000fc800000010ff */
[----:B------:R-:W-:Y:S02]  /*3490*/  PRMT R60, R73, 0x7610, R60 ;  /* 0x00007610493c7816 */ /* 0x000fe4000000003c */
.L_x_154:
[----:B------:R-:W-:-:S05]  /*34a0*/  PRMT R73, RZ, 0x7610, R68 ;  /* 0x00007610ff497816 */ /* 0x000fca0000000044 */
[----:B------:R-:W-:Y:S01]  /*34b0*/  FMUL.FTZ R73, R73, R132 ;  /* 0x0000008449497220 */ /* 0x000fe20000410000 */
[----:B------:R-:W-:Y:S05]  /*34c0*/  @P2 BRA `(.L_x_155) ;  /* 0x0000002000002947 */ /* 0x000fea0003800000 */
[----:B------:R-:W-:Y:S05]  /*34d0*/  @P0 BRA `(.L_x_156) ;  /* 0x0000003000000947 */ /* 0x000fea0003800000 */
[----:B------:R-:W-:Y:S05]  /*34e0*/  BRA `(.L_x_157) ;  /* 0x0000004000007947 */ /* 0x000fea0003800000 */
.L_x_155:
[----:B-----5:R-:W-:-:S05]  /*34f0*/  PRMT R68, RZ, 0x7610, R64 ;  /* 0x00007610ff447816 */ /* 0x020fca0000000040 */
[----:B------:R-:W-:-:S05]  /*3500*/  FADD.FTZ R73, R68, R73 ;  /* 0x0000004944497221 */ /* 0x000fca0000010000 */
.L_x_156:
[----:B------:R-:W-:-:S04]  /*3510*/  F2FP.BF16.PACK_AB R68, RZ, R73 ;  /* 0x00000049ff44723e */ /* 0x000fc800000010ff */
[----:B------:R-:W-:Y:S02]  /*3520*/  PRMT R60, R60, 0x5410, R68 ;  /* 0x000054103c3c7816 */ /* 0x000fe40000000044 */
.L_x_157:
[----:B------:R-:W-:-:S05]  /*3530*/  PRMT R74, RZ, 0x5410, R69 ;  /* 0x00005410ff4a7816 */ /* 0x000fca0000000045 */
[----:B------:R-:W-:Y:S01]  /*3540*/  FMUL.FTZ R74, R74, R132 ;  /* 0x000000844a4a7220 */ /* 0x000fe20000410000 */
[----:B------:R-:W-:Y:S05]  /*3550*/  @P2 BRA `(.L_x_158) ;  /* 0x0000002000002947 */ /* 0x000fea0003800000 */
[----:B------:R-:W-:Y:S05]  /*3560*/  @P0 BRA `(.L_x_159) ;  /* 0x0000003000000947 */ /* 0x000fea0003800000 */
[----:B------:R-:W-:Y:S05]  /*3570*/  BRA `(.L_x_160) ;  /* 0x0000004000007947 */ /* 0x000fea0003800000 */
.L_x_158:
[----:B-----5:R-:W-:-:S05]  /*3580*/  PRMT R68, RZ, 0x5410, R65 ;  /* 0x00005410ff447816 */ /* 0x020fca0000000041 */
[----:B------:R-:W-:-:S05]  /*3590*/  FADD.FTZ R74, R68, R74 ;  /* 0x0000004a444a7221 */ /* 0x000fca0000010000 */
.L_x_159:
[----:B------:R-:W-:-:S04]  /*35a0*/  F2FP.BF16.PACK_AB R68, RZ, R74 ;  /* 0x0000004aff44723e */ /* 0x000fc800000010ff */
[----:B------:R-:W-:Y:S02]  /*35b0*/  PRMT R61, R68, 0x7610, R61 ;  /* 0x00007610443d7816 */ /* 0x000fe4000000003d */
.L_x_160:
[----:B------:R-:W-:-:S05]  /*35c0*/  PRMT R69, RZ, 0x7610, R69 ;  /* 0x00007610ff457816 */ /* 0x000fca0000000045 */
[----:B------:R-:W-:Y:S01]  /*35d0*/  FMUL.FTZ R93, R69, R132 ;  /* 0x00000084455d7220 */ /* 0x000fe20000410000 */
[----:B------:R-:W-:Y:S05]  /*35e0*/  @P2 BRA `(.L_x_161) ;  /* 0x0000002000002947 */ /* 0x000fea0003800000 */
[----:B------:R-:W-:Y:S05]  /*35f0*/  @P0 BRA `(.L_x_162) ;  /* 0x0000003000000947 */ /* 0x000fea0003800000 */
[----:B------:R-:W-:Y:S05]  /*3600*/  BRA `(.L_x_163) ;  /* 0x0000004000007947 */ /* 0x000fea0003800000 */
.L_x_161:
[----:B-----5:R-:W-:-:S05]  /*3610*/  PRMT R68, RZ, 0x7610, R65 ;  /* 0x00007610ff447816 */ /* 0x020fca0000000041 */
[----:B------:R-:W-:-:S05]  /*3620*/  FADD.FTZ R93, R68, R93 ;  /* 0x0000005d445d7221 */ /* 0x000fca0000010000 */
.L_x_162:
[----:B------:R-:W-:-:S04]  /*3630*/  F2FP.BF16.PACK_AB R68, RZ, R93 ;  /* 0x0000005dff44723e */ /* 0x000fc800000010ff */
[----:B------:R-:W-:Y:S02]  /*3640*/  PRMT R61, R61, 0x5410, R68 ;  /* 0x000054103d3d7816 */ /* 0x000fe40000000044 */
.L_x_163:
[----:B------:R-:W-:-:S05]  /*3650*/  PRMT R94, RZ, 0x5410, R70 ;  /* 0x00005410ff5e7816 */ /* 0x000fca0000000046 */
[----:B------:R-:W-:Y:S01]  /*3660*/  FMUL.FTZ R94, R94, R132 ;  /* 0x000000845e5e7220 */ /* 0x000fe20000410000 */
[----:B------:R-:W-:Y:S05]  /*3670*/  @P2 BRA `(.L_x_164) ;  /* 0x0000002000002947 */ /* 0x000fea0003800000 */
[----:B------:R-:W-:Y:S05]  /*3680*/  @P0 BRA `(.L_x_165) ;  /* 0x0000003000000947 */ /* 0x000fea0003800000 */
[----:B------:R-:W-:Y:S05]  /*3690*/  BRA `(.L_x_166) ;  /* 0x0000004000007947 */ /* 0x000fea0003800000 */
.L_x_164:
[----:B-----5:R-:W-:-:S05]  /*36a0*/  PRMT R68, RZ, 0x5410, R66 ;  /* 0x00005410ff447816 */ /* 0x020fca0000000042 */
[----:B------:R-:W-:-:S05]  /*36b0*/  FADD.FTZ R94, R68, R94 ;  /* 0x0000005e445e7221 */ /* 0x000fca0000010000 */
.L_x_165:
[----:B------:R-:W-:-:S04]  /*36c0*/  F2FP.BF16.PACK_AB R68, RZ, R94 ;  /* 0x0000005eff44723e */ /* 0x000fc800000010ff */
[----:B------:R-:W-:Y:S02]  /*36d0*/  PRMT R62, R68, 0x7610, R62 ;  /* 0x00007610443e7816 */ /* 0x000fe4000000003e */
.L_x_166:
[----:B------:R-:W-:-:S05]  /*36e0*/  PRMT R70, RZ, 0x7610, R70 ;  /* 0x00007610ff467816 */ /* 0x000fca0000000046 */
[----:B------:R-:W-:Y:S01]  /*36f0*/  FMUL.FTZ R113, R70, R132 ;  /* 0x0000008446717220 */ /* 0x000fe20000410000 */
[----:B------:R-:W-:Y:S05]  /*3700*/  @P2 BRA `(.L_x_167) ;  /* 0x0000002000002947 */ /* 0x000fea0003800000 */
[----:B------:R-:W-:Y:S05]  /*3710*/  @P0 BRA `(.L_x_168) ;  /* 0x0000003000000947 */ /* 0x000fea0003800000 */
[----:B------:R-:W-:Y:S05]  /*3720*/  BRA `(.L_x_169) ;  /* 0x0000004000007947 */ /* 0x000fea0003800000 */
.L_x_167:
[----:B-----5:R-:W-:-:S05]  /*3730*/  PRMT R68, RZ, 0x7610, R66 ;  /* 0x00007610ff447816 */ /* 0x020fca0000000042 */
[----:B------:R-:W-:-:S05]  /*3740*/  FADD.FTZ R113, R68, R113 ;  /* 0x0000007144717221 */ /* 0x000fca0000010000 */
.L_x_168:
[----:B------:R-:W-:-:S04]  /*3750*/  F2FP.BF16.PACK_AB R68, RZ, R113 ;  /* 0x00000071ff44723e */ /* 0x000fc800000010ff */
[----:B------:R-:W-:Y:S02]  /*3760*/  PRMT R62, R62, 0x5410, R68 ;  /* 0x000054103e3e7816 */ /* 0x000fe40000000044 */
.L_x_169:
[----:B------:R-:W-:-:S05]  /*3770*/  PRMT R114, RZ, 0x5410, R71 ;  /* 0x00005410ff727816 */ /* 0x000fca0000000047 */
[----:B------:R-:W-:Y:S01]  /*3780*/  FMUL.FTZ R114, R114, R132 ;  /* 0x0000008472727220 */ /* 0x000fe20000410000 */
[----:B------:R-:W-:Y:S05]  /*3790*/  @P2 BRA `(.L_x_170) ;  /* 0x0000002000002947 */ /* 0x000fea0003800000 */
[----:B------:R-:W-:Y:S05]  /*37a0*/  @P0 BRA `(.L_x_171) ;  /* 0x0000003000000947 */ /* 0x000fea0003800000 */
[----:B------:R-:W-:Y:S05]  /*37b0*/  BRA `(.L_x_172) ;  /* 0x0000004000007947 */ /* 0x000fea0003800000 */
.L_x_170:
[----:B-----5:R-:W-:-:S05]  /*37c0*/  PRMT R68, RZ, 0x5410, R67 ;  /* 0x00005410ff447816 */ /* 0x020fca0000000043 */
[----:B------:R-:W-:-:S05]  /*37d0*/  FADD.FTZ R114, R68, R114 ;  /* 0x0000007244727221 */ /* 0x000fca0000010000 */
.L_x_171:
[----:B------:R-:W-:-:S04]  /*37e0*/  F2FP.BF16.PACK_AB R68, RZ, R114 ;  /* 0x00000072ff44723e */ /* 0x000fc800000010ff */
[----:B------:R-:W-:Y:S02]  /*37f0*/  PRMT R63, R68, 0x7610, R63 ;  /* 0x00007610443f7816 */ /* 0x000fe4000000003f */
.L_x_172:
[----:B------:R-:W-:-:S05]  /*3800*/  PRMT R71, RZ, 0x7610, R71 ;  /* 0x00007610ff477816 */ /* 0x000fca0000000047 */
[----:B------:R-:W-:Y:S01]  /*3810*/  FMUL.FTZ R128, R71, R132 ;  /* 0x0000008447807220 */ /* 0x000fe20000410000 */
[----:B------:R-:W-:Y:S05]  /*3820*/  @P2 BRA `(.L_x_173) ;  /* 0x0000002000002947 */ /* 0x000fea0003800000 */
[----:B------:R-:W-:Y:S05]  /*3830*/  @P0 BRA `(.L_x_174) ;  /* 0x0000003000000947 */ /* 0x000fea0003800000 */
[----:B------:R-:W-:Y:S05]  /*3840*/  BRA `(.L_x_175) ;  /* 0x0000004000007947 */ /* 0x000fea0003800000 */
.L_x_173:
[----:B-----5:R-:W-:-:S05]  /*3850*/  PRMT R68, RZ, 0x7610, R67 ;  /* 0x00007610ff447816 */ /* 0x020fca0000000043 */
[----:B------:R-:W-:-:S05]  /*3860*/  FADD.FTZ R128, R68, R128 ;  /* 0x0000008044807221 */ /* 0x000fca0000010000 */
.L_x_174:
[----:B------:R-:W-:-:S04]  /*3870*/  F2FP.BF16.PACK_AB R68, RZ, R128 ;  /* 0x00000080ff44723e */ /* 0x000fc800000010ff */
[----:B------:R-:W-:Y:S02]  /*3880*/  PRMT R63, R63, 0x5410, R68 ;  /* 0x000054103f3f7816 */ /* 0x000fe40000000044 */
.L_x_175:
[----:B------:R-:W-:-:S04]  /*3890*/  @P0 LEA R68, P2, R133, c[0x0][0x188], 0x4 ;  /* 0x0000620085440a11 */ /* 0x000fc800078420ff */
[C---:B------:R-:W-:Y:S02]  /*38a0*/  @P0 LEA.HI.X R69, R133.reuse, c[0x0][0x18c], RZ, 0x4, P2 ;  /* 0x0000630085450a11 */ /* 0x040fe400010f24ff */
[----:B------:R-:W-:-:S03]  /*38b0*/  IADD3 R133, R133, 0x20, RZ ;  /* 0x0000002085857810 */ /* 0x000fc60007ffe0ff */
[----:B------:R0:W-:Y:S04]  /*38c0*/  @P0 STG.E.128 [R68.64], R60 ;  /* 0x0000003c44000986 */ /* 0x0001e8000c101d04 */
.L_x_151:
[----:B------:R-:W-:Y:S05]  /*38d0*/  BSYNC B0 ;  /* 0x0000000000007941 */ /* 0x000fea0003800000 */
.L_x_150:
[----:B------:R-:W-:Y:S01]  /*38e0*/  ISETP.GE.U32.AND P2, PT, R0, 0xe0, PT ;  /* 0x000000e00000780c */ /* 0x000fe20003f46070 */
[----:B------:R-:W-:-:S12]  /*38f0*/  BSSY B0, `(.L_x_176) ;  /* 0x0000058000007945 */ /* 0x000fd80003800000 */
[----:B------:R-:W-:Y:S05]  /*3900*/  @!P2 BRA `(.L_x_177) ;  /* 0x000005600000a947 */ /* 0x000fea0003800000 */
[----:B------:R-:W-:-:S04]  /*3910*/  ISETP.NE.U32.AND P2, PT, RZ, c[0x0][0x180], PT ;  /* 0x00006000ff007a0c */ /* 0x000fc80003f45070 */
[----:B------:R-:W-:Y:S01]  /*3920*/  ISETP.NE.AND.EX P2, PT, RZ, c[0x0][0x184], PT, P2 ;  /* 0x00006100ff007a0c */ /* 0x000fe20003f45320 */
[----:B------:R-:W-:-:S12]  /*3930*/  HFMA2.MMA R70, -RZ, RZ, 0, 9.5367431640625e-07 ;  /* 0x00000010ff467435 */ /* 0x000fd800000001ff */
        /* <DEDUP_REMOVED lines=12> */
.L_x_178:
[----:B-----5:R-:W-:-:S05]  /*3a00*/  PRMT R75, RZ, 0x5410, R64 ;  /* 0x00005410ff4b7816 */ /* 0x020fca0000000040 */
[----:B------:R-:W-:-:S05]  /*3a10*/  FADD.FTZ R55, R75, R55 ;  /* 0x000000374b377221 */ /* 0x000fca0000010000 */
.L_x_179:
[----:B------:R-:W-:-:S04]  /*3a20*/  F2FP.BF16.PACK_AB R75, RZ, R55 ;  /* 0x00000037ff4b723e */ /* 0x000fc800000010ff */
[----:B------:R-:W-:Y:S02]  /*3a30*/  PRMT R60, R75, 0x7610, R60 ;  /* 0x000076104b3c7816 */ /* 0x000fe4000000003c */
.L_x_180:
[----:B------:R-:W-:-:S05]  /*3a40*/  PRMT R75, RZ, 0x7610, R68 ;  /* 0x00007610ff4b7816 */ /* 0x000fca0000000044 */
[----:B------:R-:W-:Y:S01]  /*3a50*/  FMUL.FTZ R75, R75, R132 ;  /* 0x000000844b4b7220 */ /* 0x000fe20000410000 */
[----:B------:R-:W-:Y:S05]  /*3a60*/  @P2 BRA `(.L_x_181) ;  /* 0x0000002000002947 */ /* 0x000fea0003800000 */
[----:B------:R-:W-:Y:S05]  /*3a70*/  @P0 BRA `(.L_x_182) ;  /* 0x0000003000000947 */ /* 0x000fea0003800000 */
[----:B------:R-:W-:Y:S05]  /*3a80*/  BRA `(.L_x_183) ;  /* 0x0000004000007947 */ /* 0x000fea0003800000 */
.L_x_181:
[----:B-----5:R-:W-:-:S05]  /*3a90*/  PRMT R68, RZ, 0x7610, R64 ;  /* 0x00007610ff447816 */ /* 0x020fca0000000040 */
[----:B------:R-:W-:-:S05]  /*3aa0*/  FADD.FTZ R75, R68, R75 ;  /* 0x0000004b444b7221 */ /* 0x000fca0000010000 */
.L_x_182:
[----:B------:R-:W-:-:S04]  /*3ab0*/  F2FP.BF16.PACK_AB R68, RZ, R75 ;  /* 0x0000004bff44723e */ /* 0x000fc800000010ff */
[----:B------:R-:W-:Y:S02]  /*3ac0*/  PRMT R60, R60, 0x5410, R68 ;  /* 0x000054103c3c7816 */ /* 0x000fe40000000044 */
.L_x_183:
[----:B------:R-:W-:-:S05]  /*3ad0*/  PRMT R76, RZ, 0x5410, R69 ;  /* 0x00005410ff4c7816 */ /* 0x000fca0000000045 */
[----:B------:R-:W-:Y:S01]  /*3ae0*/  FMUL.FTZ R76, R76, R132 ;  /* 0x000000844c4c7220 */ /* 0x000fe20000410000 */
[----:B------:R-:W-:Y:S05]  /*3af0*/  @P2 BRA `(.L_x_184) ;  /* 0x0000002000002947 */ /* 0x000fea0003800000 */
[----:B------:R-:W-:Y:S05]  /*3b00*/  @P0 BRA `(.L_x_185) ;  /* 0x0000003000000947 */ /* 0x000fea0003800000 */
[----:B------:R-:W-:Y:S05]  /*3b10*/  BRA `(.L_x_186) ;  /* 0x0000004000007947 */ /* 0x000fea0003800000 */
.L_x_184:
[----:B-----5:R-:W-:-:S05]  /*3b20*/  PRMT R68, RZ, 0x5410, R65 ;  /* 0x00005410ff447816 */ /* 0x020fca0000000041 */
[----:B------:R-:W-:-:S05]  /*3b30*/  FADD.FTZ R76, R68, R76 ;  /* 0x0000004c444c7221 */ /* 0x000fca0000010000 */
.L_x_185:
[----:B------:R-:W-:-:S04]  /*3b40*/  F2FP.BF16.PACK_AB R68, RZ, R76 ;  /* 0x0000004cff44723e */ /* 0x000fc800000010ff */
[----:B------:R-:W-:Y:S02]  /*3b50*/  PRMT R61, R68, 0x7610, R61 ;  /* 0x00007610443d7816 */ /* 0x000fe4000000003d */
.L_x_186:
[----:B------:R-:W-:-:S05]  /*3b60*/  PRMT R69, RZ, 0x7610, R69 ;  /* 0x00007610ff457816 */ /* 0x000fca0000000045 */
[----:B------:R-:W-:Y:S01]  /*3b70*/  FMUL.FTZ R95, R69, R132 ;  /* 0x00000084455f7220 */ /* 0x000fe20000410000 */
[----:B------:R-:W-:Y:S05]  /*3b80*/  @P2 BRA `(.L_x_187) ;  /* 0x0000002000002947 */ /* 0x000fea0003800000 */
[----:B------:R-:W-:Y:S05]  /*3b90*/  @P0 BRA `(.L_x_188) ;  /* 0x0000003000000947 */ /* 0x000fea0003800000 */
[----:B------:R-:W-:Y:S05]  /*3ba0*/  BRA `(.L_x_189) ;  /* 0x0000004000007947 */ /* 0x000fea0003800000 */
.L_x_187:
[----:B-----5:R-:W-:-:S05]  /*3bb0*/  PRMT R68, RZ, 0x7610, R65 ;  /* 0x00007610ff447816 */ /* 0x020fca0000000041 */
[----:B------:R-:W-:-:S05]  /*3bc0*/  FADD.FTZ R95, R68, R95 ;  /* 0x0000005f445f7221 */ /* 0x000fca0000010000 */
.L_x_188:
[----:B------:R-:W-:-:S04]  /*3bd0*/  F2FP.BF16.PACK_AB R68, RZ, R95 ;  /* 0x0000005fff44723e */ /* 0x000fc800000010ff */
[----:B------:R-:W-:Y:S02]  /*3be0*/  PRMT R61, R61, 0x5410, R68 ;  /* 0x000054103d3d7816 */ /* 0x000fe40000000044 */
.L_x_189:
[----:B------:R-:W-:-:S05]  /*3bf0*/  PRMT R96, RZ, 0x5410, R70 ;  /* 0x00005410ff607816 */ /* 0x000fca0000000046 */
[----:B------:R-:W-:Y:S01]  /*3c00*/  FMUL.FTZ R96, R96, R132 ;  /* 0x0000008460607220 */ /* 0x000fe20000410000 */
[----:B------:R-:W-:Y:S05]  /*3c10*/  @P2 BRA `(.L_x_190) ;  /* 0x0000002000002947 */ /* 0x000fea0003800000 */
[----:B------:R-:W-:Y:S05]  /*3c20*/  @P0 BRA `(.L_x_191) ;  /* 0x0000003000000947 */ /* 0x000fea0003800000 */
[----:B------:R-:W-:Y:S05]  /*3c30*/  BRA `(.L_x_192) ;  /* 0x0000004000007947 */ /* 0x000fea0003800000 */
.L_x_190:
[----:B-----5:R-:W-:-:S05]  /*3c40*/  PRMT R68, RZ, 0x5410, R66 ;  /* 0x00005410ff447816 */ /* 0x020fca0000000042 */
[----:B------:R-:W-:-:S05]  /*3c50*/  FADD.FTZ R96, R68, R96 ;  /* 0x0000006044607221 */ /* 0x000fca0000010000 */
.L_x_191:
[----:B------:R-:W-:-:S04]  /*3c60*/  F2FP.BF16.PACK_AB R68, RZ, R96 ;  /* 0x00000060ff44723e */ /* 0x000fc800000010ff */
[----:B------:R-:W-:Y:S02]  /*3c70*/  PRMT R62, R68, 0x7610, R62 ;  /* 0x00007610443e7816 */ /* 0x000fe4000000003e */
.L_x_192:
[----:B------:R-:W-:-:S05]  /*3c80*/  PRMT R70, RZ, 0x7610, R70 ;  /* 0x00007610ff467816 */ /* 0x000fca0000000046 */
[----:B------:R-:W-:Y:S01]  /*3c90*/  FMUL.FTZ R115, R70, R132 ;  /* 0x0000008446737220 */ /* 0x000fe20000410000 */
[----:B------:R-:W-:Y:S05]  /*3ca0*/  @P2 BRA `(.L_x_193) ;  /* 0x0000002000002947 */ /* 0x000fea0003800000 */
[----:B------:R-:W-:Y:S05]  /*3cb0*/  @P0 BRA `(.L_x_194) ;  /* 0x0000003000000947 */ /* 0x000fea0003800000 */
[----:B------:R-:W-:Y:S05]  /*3cc0*/  BRA `(.L_x_195) ;  /* 0x0000004000007947 */ /* 0x000fea0003800000 */
.L_x_193:
[----:B-----5:R-:W-:-:S05]  /*3cd0*/  PRMT R68, RZ, 0x7610, R66 ;  /* 0x00007610ff447816 */ /* 0x020fca0000000042 */
[----:B------:R-:W-:-:S05]  /*3ce0*/  FADD.FTZ R115, R68, R115 ;  /* 0x0000007344737221 */ /* 0x000fca0000010000 */
.L_x_194:
[----:B------:R-:W-:-:S04]  /*3cf0*/  F2FP.BF16.PACK_AB R68, RZ, R115 ;  /* 0x00000073ff44723e */ /* 0x000fc800000010ff */
[----:B------:R-:W-:Y:S02]  /*3d00*/  PRMT R62, R62, 0x5410, R68 ;  /* 0x000054103e3e7816 */ /* 0x000fe40000000044 */
.L_x_195:
[----:B------:R-:W-:-:S05]  /*3d10*/  PRMT R116, RZ, 0x5410, R71 ;  /* 0x00005410ff747816 */ /* 0x000fca0000000047 */
[----:B------:R-:W-:Y:S01]  /*3d20*/  FMUL.FTZ R116, R116, R132 ;  /* 0x0000008474747220 */ /* 0x000fe20000410000 */
[----:B------:R-:W-:Y:S05]  /*3d30*/  @P2 BRA `(.L_x_196) ;  /* 0x0000002000002947 */ /* 0x000fea0003800000 */
[----:B------:R-:W-:Y:S05]  /*3d40*/  @P0 BRA `(.L_x_197) ;  /* 0x0000003000000947 */ /* 0x000fea0003800000 */
[----:B------:R-:W-:Y:S05]  /*3d50*/  BRA `(.L_x_198) ;  /* 0x0000004000007947 */ /* 0x000fea0003800000 */
.L_x_196:
[----:B-----5:R-:W-:-:S05]  /*3d60*/  PRMT R68, RZ, 0x5410, R67 ;  /* 0x00005410ff447816 */ /* 0x020fca0000000043 */
[----:B------:R-:W-:-:S05]  /*3d70*/  FADD.FTZ R116, R68, R116 ;  /* 0x0000007444747221 */ /* 0x000fca0000010000 */
.L_x_197:
[----:B------:R-:W-:-:S04]  /*3d80*/  F2FP.BF16.PACK_AB R68, RZ, R116 ;  /* 0x00000074ff44723e */ /* 0x000fc800000010ff */
[----:B------:R-:W-:Y:S02]  /*3d90*/  PRMT R63, R68, 0x7610, R63 ;  /* 0x00007610443f7816 */ /* 0x000fe4000000003f */
.L_x_198:
[----:B------:R-:W-:-:S05]  /*3da0*/  PRMT R71, RZ, 0x7610, R71 ;  /* 0x00007610ff477816 */ /* 0x000fca0000000047 */
[----:B------:R-:W-:Y:S01]  /*3db0*/  FMUL.FTZ R129, R71, R132 ;  /* 0x0000008447817220 */ /* 0x000fe20000410000 */
[----:B------:R-:W-:Y:S05]  /*3dc0*/  @P2 BRA `(.L_x_199) ;  /* 0x0000002000002947 */ /* 0x000fea0003800000 */
[----:B------:R-:W-:Y:S05]  /*3dd0*/  @P0 BRA `(.L_x_200) ;  /* 0x0000003000000947 */ /* 0x000fea0003800000 */
[----:B------:R-:W-:Y:S05]  /*3de0*/  BRA `(.L_x_201) ;  /* 0x0000004000007947 */ /* 0x000fea0003800000 */
.L_x_199:
[----:B-----5:R-:W-:-:S05]  /*3df0*/  PRMT R68, RZ, 0x7610, R67 ;  /* 0x00007610ff447816 */ /* 0x020fca0000000043 */
[----:B------:R-:W-:-:S05]  /*3e00*/  FADD.FTZ R129, R68, R129 ;  /* 0x0000008144817221 */ /* 0x000fca0000010000 */
.L_x_200:
[----:B------:R-:W-:-:S04]  /*3e10*/  F2FP.BF16.PACK_AB R68, RZ, R129 ;  /* 0x00000081ff44723e */ /* 0x000fc800000010ff */
[----:B------:R-:W-:Y:S02]  /*3e20*/  PRMT R63, R63, 0x5410, R68 ;  /* 0x000054103f3f7816 */ /* 0x000fe40000000044 */
.L_x_201:
[----:B------:R-:W-:-:S04]  /*3e30*/  @P0 LEA R68, P2, R133, c[0x0][0x188], 0x4 ;  /* 0x0000620085440a11 */ /* 0x000fc800078420ff */
[C---:B------:R-:W-:Y:S02]  /*3e40*/  @P0 LEA.HI.X R69, R133.reuse, c[0x0][0x18c], RZ, 0x4, P2 ;  /* 0x0000630085450a11 */ /* 0x040fe400010f24ff */
[----:B------:R-:W-:-:S03]  /*3e50*/  IADD3 R133, R133, 0x20, RZ ;  /* 0x0000002085857810 */ /* 0x000fc60007ffe0ff */
[----:B------:R0:W-:Y:S04]  /*3e60*/  @P0 STG.E.128 [R68.64], R60 ;  /* 0x0000003c44000986 */ /* 0x0001e8000c101d04 */
.L_x_177:
[----:B------:R-:W-:Y:S05]  /*3e70*/  BSYNC B0 ;  /* 0x0000000000007941 */ /* 0x000fea0003800000 */
.L_x_176:
        /* <DEDUP_REMOVED lines=18> */
.L_x_204:
[----:B-----5:R-:W-:-:S05]  /*3fa0*/  PRMT R77, RZ, 0x5410, R64 ;  /* 0x00005410ff4d7816 */ /* 0x020fca0000000040 */
[----:B------:R-:W-:-:S05]  /*3fb0*/  FADD.FTZ R56, R77, R56 ;  /* 0x000000384d387221 */ /* 0x000fca0000010000 */
.L_x_205:
[----:B------:R-:W-:-:S04]  /*3fc0*/  F2FP.BF16.PACK_AB R77, RZ, R56 ;  /* 0x00000038ff4d723e */ /* 0x000fc800000010ff */
[----:B------:R-:W-:Y:S02]  /*3fd0*/  PRMT R60, R77, 0x7610, R60 ;  /* 0x000076104d3c7816 */ /* 0x000fe4000000003c */
.L_x_206:
[----:B------:R-:W-:-:S05]  /*3fe0*/  PRMT R77, RZ, 0x7610, R68 ;  /* 0x00007610ff4d7816 */ /* 0x000fca0000000044 */
[----:B------:R-:W-:Y:S01]  /*3ff0*/  FMUL.FTZ R77, R77, R132 ;  /* 0x000000844d4d7220 */ /* 0x000fe20000410000 */
[----:B------:R-:W-:Y:S05]  /*4000*/  @P2 BRA `(.L_x_207) ;  /* 0x0000002000002947 */ /* 0x000fea0003800000 */
[----:B------:R-:W-:Y:S05]  /*4010*/  @P0 BRA `(.L_x_208) ;  /* 0x0000003000000947 */ /* 0x000fea0003800000 */
[----:B------:R-:W-:Y:S05]  /*4020*/  BRA `(.L_x_209) ;  /* 0x0000004000007947 */ /* 0x000fea0003800000 */
.L_x_207:
[----:B-----5:R-:W-:-:S05]  /*4030*/  PRMT R68, RZ, 0x7610, R64 ;  /* 0x00007610ff447816 */ /* 0x020fca0000000040 */
[----:B------:R-:W-:-:S05]  /*4040*/  FADD.FTZ R77, R68, R77 ;  /* 0x0000004d444d7221 */ /* 0x000fca0000010000 */
.L_x_208:
[----:B------:R-:W-:-:S04]  /*4050*/  F2FP.BF16.PACK_AB R68, RZ, R77 ;  /* 0x0000004dff44723e */ /* 0x000fc800000010ff */
[----:B------:R-:W-:Y:S02]  /*4060*/  PRMT R60, R60, 0x5410, R68 ;  /* 0x000054103c3c7816 */ /* 0x000fe40000000044 */
.L_x_209:
[----:B------:R-:W-:-:S05]  /*4070*/  PRMT R78, RZ, 0x5410, R69 ;  /* 0x00005410ff4e7816 */ /* 0x000fca0000000045 */
[----:B------:R-:W-:Y:S01]  /*4080*/  FMUL.FTZ R78, R78, R132 ;  /* 0x000000844e4e7220 */ /* 0x000fe20000410000 */
[----:B------:R-:W-:Y:S05]  /*4090*/  @P2 BRA `(.L_x_210) ;  /* 0x0000002000002947 */ /* 0x000fea0003800000 */
[----:B------:R-:W-:Y:S05]  /*40a0*/  @P0 BRA `(.L_x_211) ;  /* 0x0000003000000947 */ /* 0x000fea0003800000 */
[----:B------:R-:W-:Y:S05]  /*40b0*/  BRA `(.L_x_212) ;  /* 0x0000004000007947 */ /* 0x000fea0003800000 */
.L_x_210:
[----:B-----5:R-:W-:-:S05]  /*40c0*/  PRMT R68, RZ, 0x5410, R65 ;  /* 0x00005410ff447816 */ /* 0x020fca0000000041 */
[----:B------:R-:W-:-:S05]  /*40d0*/  FADD.FTZ R78, R68, R78 ;  /* 0x0000004e444e7221 */ /* 0x000fca0000010000 */
.L_x_211:
[----:B------:R-:W-:-:S04]  /*40e0*/  F2FP.BF16.PACK_AB R68, RZ, R78 ;  /* 0x0000004eff44723e */ /* 0x000fc800000010ff */
[----:B------:R-:W-:Y:S02]  /*40f0*/  PRMT R61, R68, 0x7610, R61 ;  /* 0x00007610443d7816 */ /* 0x000fe4000000003d */
.L_x_212:
[----:B------:R-:W-:-:S05]  /*4100*/  PRMT R69, RZ, 0x7610, R69 ;  /* 0x00007610ff457816 */ /* 0x000fca0000000045 */
[----:B------:R-:W-:Y:S01]  /*4110*/  FMUL.FTZ R97, R69, R132 ;  /* 0x0000008445617220 */ /* 0x000fe20000410000 */
[----:B------:R-:W-:Y:S05]  /*4120*/  @P2 BRA `(.L_x_213) ;  /* 0x0000002000002947 */ /* 0x000fea0003800000 */
[----:B------:R-:W-:Y:S05]  /*4130*/  @P0 BRA `(.L_x_214) ;  /* 0x0000003000000947 */ /* 0x000fea0003800000 */
[----:B------:R-:W-:Y:S05]  /*4140*/  BRA `(.L_x_215) ;  /* 0x0000004000007947 */ /* 0x000fea0003800000 */
.L_x_213:
[----:B-----5:R-:W-:-:S05]  /*4150*/  PRMT R68, RZ, 0x7610, R65 ;  /* 0x00007610ff447816 */ /* 0x020fca0000000041 */
[----:B------:R-:W-:-:S05]  /*4160*/  FADD.FTZ R97, R68, R97 ;  /* 0x0000006144617221 */ /* 0x000fca0000010000 */
.L_x_214:
[----:B------:R-:W-:-:S04]  /*4170*/  F2FP.BF16.PACK_AB R68, RZ, R97 ;  /* 0x00000061ff44723e */ /* 0x000fc800000010ff */
[----:B------:R-:W-:Y:S02]  /*4180*/  PRMT R61, R61, 0x5410, R68 ;  /* 0x000054103d3d7816 */ /* 0x000fe40000000044 */
.L_x_215:
[----:B------:R-:W-:-:S05]  /*4190*/  PRMT R98, RZ, 0x5410, R70 ;  /* 0x00005410ff627816 */ /* 0x000fca0000000046 */
[----:B------:R-:W-:Y:S01]  /*41a0*/  FMUL.FTZ R98, R98, R132 ;  /* 0x0000008462627220 */ /* 0x000fe20000410000 */
[----:B------:R-:W-:Y:S05]  /*41b0*/  @P2 BRA `(.L_x_216) ;  /* 0x0000002000002947 */ /* 0x000fea0003800000 */
[----:B------:R-:W-:Y:S05]  /*41c0*/  @P0 BRA `(.L_x_217) ;  /* 0x0000003000000947 */ /* 0x000fea0003800000 */
[----:B------:R-:W-:Y:S05]  /*41d0*/  BRA `(.L_x_218) ;  /* 0x0000004000007947 */ /* 0x000fea0003800000 */
.L_x_216:
[----:B-----5:R-:W-:-:S05]  /*41e0*/  PRMT R68, RZ, 0x5410, R66 ;  /* 0x00005410ff447816 */ /* 0x020fca0000000042 */
[----:B------:R-:W-:-:S05]  /*41f0*/  FADD.FTZ R98, R68, R98 ;  /* 0x0000006244627221 */ /* 0x000fca0000010000 */
.L_x_217:
[----:B------:R-:W-:-:S04]  /*4200*/  F2FP.BF16.PACK_AB R68, RZ, R98 ;  /* 0x00000062ff44723e */ /* 0x000fc800000010ff */
[----:B------:R-:W-:Y:S02]  /*4210*/  PRMT R62, R68, 0x7610, R62 ;  /* 0x00007610443e7816 */ /* 0x000fe4000000003e */
.L_x_218:
[----:B------:R-:W-:-:S05]  /*4220*/  PRMT R70, RZ, 0x7610, R70 ;  /* 0x00007610ff467816 */ /* 0x000fca0000000046 */
[----:B------:R-:W-:Y:S01]  /*4230*/  FMUL.FTZ R117, R70, R132 ;  /* 0x0000008446757220 */ /* 0x000fe20000410000 */
[----:B------:R-:W-:Y:S05]  /*4240*/  @P2 BRA `(.L_x_219) ;  /* 0x0000002000002947 */ /* 0x000fea0003800000 */
[----:B------:R-:W-:Y:S05]  /*4250*/  @P0 BRA `(.L_x_220) ;  /* 0x0000003000000947 */ /* 0x000fea0003800000 */
[----:B------:R-:W-:Y:S05]  /*4260*/  BRA `(.L_x_221) ;  /* 0x0000004000007947 */ /* 0x000fea0003800000 */
.L_x_219:
[----:B-----5:R-:W-:-:S05]  /*4270*/  PRMT R68, RZ, 0x7610, R66 ;  /* 0x00007610ff447816 */ /* 0x020fca0000000042 */
[----:B------:R-:W-:-:S05]  /*4280*/  FADD.FTZ R117, R68, R117 ;  /* 0x0000007544757221 */ /* 0x000fca0000010000 */
.L_x_220:
[----:B------:R-:W-:-:S04]  /*4290*/  F2FP.BF16.PACK_AB R68, RZ, R117 ;  /* 0x00000075ff44723e */ /* 0x000fc800000010ff */
[----:B------:R-:W-:Y:S02]  /*42a0*/  PRMT R62, R62, 0x5410, R68 ;  /* 0x000054103e3e7816 */ /* 0x000fe40000000044 */
.L_x_221:
[----:B------:R-:W-:-:S05]  /*42b0*/  PRMT R118, RZ, 0x5410, R71 ;  /* 0x00005410ff767816 */ /* 0x000fca0000000047 */
[----:B------:R-:W-:Y:S01]  /*42c0*/  FMUL.FTZ R118, R118, R132 ;  /* 0x0000008476767220 */ /* 0x000fe20000410000 */
[----:B------:R-:W-:Y:S05]  /*42d0*/  @P2 BRA `(.L_x_222) ;  /* 0x0000002000002947 */ /* 0x000fea0003800000 */
[----:B------:R-:W-:Y:S05]  /*42e0*/  @P0 BRA `(.L_x_223) ;  /* 0x0000003000000947 */ /* 0x000fea0003800000 */
[----:B------:R-:W-:Y:S05]  /*42f0*/  BRA `(.L_x_224) ;  /* 0x0000004000007947 */ /* 0x000fea0003800000 */
.L_x_222:
[----:B-----5:R-:W-:-:S05]  /*4300*/  PRMT R68, RZ, 0x5410, R67 ;  /* 0x00005410ff447816 */ /* 0x020fca0000000043 */
[----:B------:R-:W-:-:S05]  /*4310*/  FADD.FTZ R118, R68, R118 ;  /* 0x0000007644767221 */ /* 0x000fca0000010000 */
.L_x_223:
[----:B------:R-:W-:-:S04]  /*4320*/  F2FP.BF16.PACK_AB R68, RZ, R118 ;  /* 0x00000076ff44723e */ /* 0x000fc800000010ff */
[----:B------:R-:W-:Y:S02]  /*4330*/  PRMT R63, R68, 0x7610, R63 ;  /* 0x00007610443f7816 */ /* 0x000fe4000000003f */
.L_x_224:
[----:B------:R-:W-:-:S05]  /*4340*/  PRMT R71, RZ, 0x7610, R71 ;  /* 0x00007610ff477816 */ /* 0x000fca0000000047 */
[----:B------:R-:W-:Y:S01]  /*4350*/  FMUL.FTZ R130, R71, R132 ;  /* 0x0000008447827220 */ /* 0x000fe20000410000 */
[----:B------:R-:W-:Y:S05]  /*4360*/  @P2 BRA `(.L_x_225) ;  /* 0x0000002000002947 */ /* 0x000fea0003800000 */
[----:B------:R-:W-:Y:S05]  /*4370*/  @P0 BRA `(.L_x_226) ;  /* 0x0000003000000947 */ /* 0x000fea0003800000 */
[----:B------:R-:W-:Y:S05]  /*4380*/  BRA `(.L_x_227) ;  /* 0x0000004000007947 */ /* 0x000fea0003800000 */
.L_x_225:
[----:B-----5:R-:W-:-:S05]  /*4390*/  PRMT R68, RZ, 0x7610, R67 ;  /* 0x00007610ff447816 */ /* 0x020fca0000000043 */
[----:B------:R-:W-:-:S05]  /*43a0*/  FADD.FTZ R130, R68, R130 ;  /* 0x0000008244827221 */ /* 0x000fca0000010000 */
.L_x_226:
[----:B------:R-:W-:-:S04]  /*43b0*/  F2FP.BF16.PACK_AB R68, RZ, R130 ;  /* 0x00000082ff44723e */ /* 0x000fc800000010ff */
[----:B------:R-:W-:Y:S02]  /*43c0*/  PRMT R63, R63, 0x5410, R68 ;  /* 0x000054103f3f7816 */ /* 0x000fe40000000044 */
.L_x_227:
[----:B------:R-:W-:-:S04]  /*43d0*/  @P0 LEA R68, P2, R133, c[0x0][0x188], 0x4 ;  /* 0x0000620085440a11 */ /* 0x000fc800078420ff */
[C---:B------:R-:W-:Y:S02]  /*43e0*/  @P0 LEA.HI.X R69, R133.reuse, c[0x0][0x18c], RZ, 0x4, P2 ;  /* 0x0000630085450a11 */ /* 0x040fe400010f24ff */
[----:B------:R-:W-:-:S03]  /*43f0*/  IADD3 R133, R133, 0x20, RZ ;  /* 0x0000002085857810 */ /* 0x000fc60007ffe0ff */
[----:B------:R0:W-:Y:S04]  /*4400*/  @P0 STG.E.128 [R68.64], R60 ;  /* 0x0000003c44000986 */ /* 0x0001e8000c101d04 */
.L_x_203:
[----:B------:R-:W-:Y:S05]  /*4410*/  BSYNC B0 ;  /* 0x0000000000007941 */ /* 0x000fea0003800000 */
.L_x_202:
        /* <DEDUP_REMOVED lines=18> */
.L_x_230:
[----:B-----5:R-:W-:-:S05]  /*4540*/  PRMT R79, RZ, 0x5410, R64 ;  /* 0x00005410ff4f7816 */ /* 0x020fca0000000040 */
[----:B------:R-:W-:-:S05]  /*4550*/  FADD.FTZ R57, R79, R57 ;  /* 0x000000394f397221 */ /* 0x000fca0000010000 */
.L_x_231:
[----:B------:R-:W-:-:S04]  /*4560*/  F2FP.BF16.PACK_AB R79, RZ, R57 ;  /* 0x00000039ff4f723e */ /* 0x000fc800000010ff */
[----:B------:R-:W-:Y:S02]  /*4570*/  PRMT R60, R79, 0x7610, R60 ;  /* 0x000076104f3c7816 */ /* 0x000fe4000000003c */
.L_x_232:
[----:B------:R-:W-:-:S05]  /*4580*/  PRMT R79, RZ, 0x7610, R68 ;  /* 0x00007610ff4f7816 */ /* 0x000fca0000000044 */
[----:B------:R-:W-:Y:S01]  /*4590*/  FMUL.FTZ R79, R79, R132 ;  /* 0x000000844f4f7220 */ /* 0x000fe20000410000 */
[----:B------:R-:W-:Y:S05]  /*45a0*/  @P2 BRA `(.L_x_233) ;  /* 0x0000002000002947 */ /* 0x000fea0003800000 */
[----:B------:R-:W-:Y:S05]  /*45b0*/  @P0 BRA `(.L_x_234) ;  /* 0x0000003000000947 */ /* 0x000fea0003800000 */
[----:B------:R-:W-:Y:S05]  /*45c0*/  BRA `(.L_x_235) ;  /* 0x0000004000007947 */ /* 0x000fea0003800000 */
.L_x_233:
[----:B-----5:R-:W-:-:S05]  /*45d0*/  PRMT R68, RZ, 0x7610, R64 ;  /* 0x00007610ff447816 */ /* 0x020fca0000000040 */
[----:B------:R-:W-:-:S05]  /*45e0*/  FADD.FTZ R79, R68, R79 ;  /* 0x0000004f444f7221 */ /* 0x000fca0000010000 */
.L_x_234:
[----:B------:R-:W-:-:S04]  /*45f0*/  F2FP.BF16.PACK_AB R68, RZ, R79 ;  /* 0x0000004fff44723e */ /* 0x000fc800000010ff */
[----:B------:R-:W-:Y:S02]  /*4600*/  PRMT R60, R60, 0x5410, R68 ;  /* 0x000054103c3c7816 */ /* 0x000fe40000000044 */
.L_x_235:
[----:B------:R-:W-:-:S05]  /*4610*/  PRMT R80, RZ, 0x5410, R69 ;  /* 0x00005410ff507816 */ /* 0x000fca0000000045 */
[----:B------:R-:W-:Y:S01]  /*4620*/  FMUL.FTZ R80, R80, R132 ;  /* 0x0000008450507220 */ /* 0x000fe20000410000 */
[----:B------:R-:W-:Y:S05]  /*4630*/  @P2 BRA `(.L_x_236) ;  /* 0x0000002000002947 */ /* 0x000fea0003800000 */
[----:B------:R-:W-:Y:S05]  /*4640*/  @P0 BRA `(.L_x_237) ;  /* 0x0000003000000947 */ /* 0x000fea0003800000 */
[----:B------:R-:W-:Y:S05]  /*4650*/  BRA `(.L_x_238) ;  /* 0x0000004000007947 */ /* 0x000fea0003800000 */
.L_x_236:
[----:B-----5:R-:W-:-:S05]  /*4660*/  PRMT R68, RZ, 0x5410, R65 ;  /* 0x00005410ff447816 */ /* 0x020fca0000000041 */
[----:B------:R-:W-:-:S05]  /*4670*/  FADD.FTZ R80, R68, R80 ;  /* 0x0000005044507221 */ /* 0x000fca0000010000 */
.L_x_237:
[----:B------:R-:W-:-:S04]  /*4680*/  F2FP.BF16.PACK_AB R68, RZ, R80 ;  /* 0x00000050ff44723e */ /* 0x000fc800000010ff */
[----:B------:R-:W-:Y:S02]  /*4690*/  PRMT R61, R68, 0x7610, R61 ;  /* 0x00007610443d7816 */ /* 0x000fe4000000003d */
.L_x_238:
[----:B------:R-:W-:-:S05]  /*46a0*/  PRMT R69, RZ, 0x7610, R69 ;  /* 0x00007610ff457816 */ /* 0x000fca0000000045 */
[----:B------:R-:W-:Y:S01]  /*46b0*/  FMUL.FTZ R99, R69, R132 ;  /* 0x0000008445637220 */ /* 0x000fe20000410000 */
[----:B------:R-:W-:Y:S05]  /*46c0*/  @P2 BRA `(.L_x_239) ;  /* 0x0000002000002947 */ /* 0x000fea0003800000 */
[----:B------:R-:W-:Y:S05]  /*46d0*/  @P0 BRA `(.L_x_240) ;  /* 0x0000003000000947 */ /* 0x000fea0003800000 */
[----:B------:R-:W-:Y:S05]  /*46e0*/  BRA `(.L_x_241) ;  /* 0x0000004000007947 */ /* 0x000fea0003800000 */
.L_x_239:
[----:B-----5:R-:W-:-:S05]  /*46f0*/  PRMT R68, RZ, 0x7610, R65 ;  /* 0x00007610ff447816 */ /* 0x020fca0000000041 */
[----:B------:R-:W-:-:S05]  /*4700*/  FADD.FTZ R99, R68, R99 ;  /* 0x0000006344637221 */ /* 0x000fca0000010000 */
.L_x_240:
[----:B------:R-:W-:-:S04]  /*4710*/  F2FP.BF16.PACK_AB R68, RZ, R99 ;  /* 0x00000063ff44723e */ /* 0x000fc800000010ff */
[----:B------:R-:W-:Y:S02]  /*4720*/  PRMT R61, R61, 0x5410, R68 ;  /* 0x000054103d3d7816 */ /* 0x000fe40000000044 */
.L_x_241:
[----:B------:R-:W-:-:S05]  /*4730*/  PRMT R100, RZ, 0x5410, R70 ;  /* 0x00005410ff647816 */ /* 0x000fca0000000046 */
[----:B------:R-:W-:Y:S01]  /*4740*/  FMUL.FTZ R100, R100, R132 ;  /* 0x0000008464647220 */ /* 0x000fe20000410000 */
[----:B------:R-:W-:Y:S05]  /*4750*/  @P2 BRA `(.L_x_242) ;  /* 0x0000002000002947 */ /* 0x000fea0003800000 */
[----:B------:R-:W-:Y:S05]  /*4760*/  @P0 BRA `(.L_x_243) ;  /* 0x0000003000000947 */ /* 0x000fea0003800000 */
[----:B------:R-:W-:Y:S05]  /*4770*/  BRA `(.L_x_244) ;  /* 0x0000004000007947 */ /* 0x000fea0003800000 */
.L_x_242:
[----:B-----5:R-:W-:-:S05]  /*4780*/  PRMT R68, RZ, 0x5410, R66 ;  /* 0x00005410ff447816 */ /* 0x020fca0000000042 */
[----:B------:R-:W-:-:S05]  /*4790*/  FADD.FTZ R100, R68, R100 ;  /* 0x0000006444647221 */ /* 0x000fca0000010000 */
.L_x_243:
[----:B------:R-:W-:-:S04]  /*47a0*/  F2FP.BF16.PACK_AB R68, RZ, R100 ;  /* 0x00000064ff44723e */ /* 0x000fc800000010ff */
[----:B------:R-:W-:Y:S02]  /*47b0*/  PRMT R62, R68, 0x7610, R62 ;  /* 0x00007610443e7816 */ /* 0x000fe4000000003e */
.L_x_244:
[----:B------:R-:W-:-:S05]  /*47c0*/  PRMT R70, RZ, 0x7610, R70 ;  /* 0x00007610ff467816 */ /* 0x000fca0000000046 */
[----:B------:R-:W-:Y:S01]  /*47d0*/  FMUL.FTZ R119, R70, R132 ;  /* 0x0000008446777220 */ /* 0x000fe20000410000 */
[----:B------:R-:W-:Y:S05]  /*47e0*/  @P2 BRA `(.L_x_245) ;  /* 0x0000002000002947 */ /* 0x000fea0003800000 */
[----:B------:R-:W-:Y:S05]  /*47f0*/  @P0 BRA `(.L_x_246) ;  /* 0x0000003000000947 */ /* 0x000fea0003800000 */
[----:B------:R-:W-:Y:S05]  /*4800*/  BRA `(.L_x_247) ;  /* 0x0000004000007947 */ /* 0x000fea0003800000 */
.L_x_245:
[----:B-----5:R-:W-:-:S05]  /*4810*/  PRMT R68, RZ, 0x7610, R66 ;  /* 0x00007610ff447816 */ /* 0x020fca0000000042 */
[----:B------:R-:W-:-:S05]  /*4820*/  FADD.FTZ R119, R68, R119 ;  /* 0x0000007744777221 */ /* 0x000fca0000010000 */
.L_x_246:
[----:B------:R-:W-:-:S04]  /*4830*/  F2FP.BF16.PACK_AB R68, RZ, R119 ;  /* 0x00000077ff44723e */ /* 0x000fc800000010ff */
[----:B------:R-:W-:Y:S02]  /*4840*/  PRMT R62, R62, 0x5410, R68 ;  /* 0x000054103e3e7816 */ /* 0x000fe40000000044 */
.L_x_247:
[----:B------:R-:W-:-:S05]  /*4850*/  PRMT R120, RZ, 0x5410, R71 ;  /* 0x00005410ff787816 */ /* 0x000fca0000000047 */
[----:B------:R-:W-:Y:S01]  /*4860*/  FMUL.FTZ R120, R120, R132 ;  /* 0x0000008478787220 */ /* 0x000fe20000410000 */
[----:B------:R-:W-:Y:S05]  /*4870*/  @P2 BRA `(.L_x_248) ;  /* 0x0000002000002947 */ /* 0x000fea0003800000 */
[----:B------:R-:W-:Y:S05]  /*4880*/  @P0 BRA `(.L_x_249) ;  /* 0x0000003000000947 */ /* 0x000fea0003800000 */
[----:B------:R-:W-:Y:S05]  /*4890*/  BRA `(.L_x_250) ;  /* 0x0000004000007947 */ /* 0x000fea0003800000 */
.L_x_248:
[----:B-----5:R-:W-:-:S05]  /*48a0*/  PRMT R68, RZ, 0x5410, R67 ;  /* 0x00005410ff447816 */ /* 0x020fca0000000043 */
[----:B------:R-:W-:-:S05]  /*48b0*/  FADD.FTZ R120, R68, R120 ;  /* 0x0000007844787221 */ /* 0x000fca0000010000 */
.L_x_249:
[----:B------:R-:W-:-:S04]  /*48c0*/  F2FP.BF16.PACK_AB R68, RZ, R120 ;  /* 0x00000078ff44723e */ /* 0x000fc800000010ff */
[----:B------:R-:W-:Y:S02]  /*48d0*/  PRMT R63, R68, 0x7610, R63 ;  /* 0x00007610443f7816 */ /* 0x000fe4000000003f */
.L_x_250:
[----:B------:R-:W-:-:S05]  /*48e0*/  PRMT R71, RZ, 0x7610, R71 ;  /* 0x00007610ff477816 */ /* 0x000fca0000000047 */
[----:B------:R-:W-:Y:S01]  /*48f0*/  FMUL.FTZ R131, R71, R132 ;  /* 0x0000008447837220 */ /* 0x000fe20000410000 */
[----:B------:R-:W-:Y:S05]  /*4900*/  @P2 BRA `(.L_x_251) ;  /* 0x0000002000002947 */ /* 0x000fea0003800000 */
[----:B------:R-:W-:Y:S05]  /*4910*/  @P0 BRA `(.L_x_252) ;  /* 0x0000003000000947 */ /* 0x000fea0003800000 */
[----:B------:R-:W-:Y:S05]  /*4920*/  BRA `(.L_x_253) ;  /* 0x0000004000007947 */ /* 0x000fea0003800000 */
.L_x_251:
[----:B-----5:R-:W-:-:S05]  /*4930*/  PRMT R68, RZ, 0x7610, R67 ;  /* 0x00007610ff447816 */ /* 0x020fca0000000043 */
[----:B------:R-:W-:-:S05]  /*4940*/  FADD.FTZ R131, R68, R131 ;  /* 0x0000008344837221 */ /* 0x000fca0000010000 */
.L_x_252:
[----:B------:R-:W-:-:S04]  /*4950*/  F2FP.BF16.PACK_AB R68, RZ, R131 ;  /* 0x00000083ff44723e */ /* 0x000fc800000010ff */
[----:B------:R-:W-:Y:S02]  /*4960*/  PRMT R63, R63, 0x5410, R68 ;  /* 0x000054103f3f7816 */ /* 0x000fe40000000044 */
.L_x_253:
[----:B------:R-:W-:-:S04]  /*4970*/  @P0 LEA R68, P2, R133, c[0x0][0x188], 0x4 ;  /* 0x0000620085440a11 */ /* 0x000fc800078420ff */
[C---:B------:R-:W-:Y:S02]  /*4980*/  @P0 LEA.HI.X R69, R133.reuse, c[0x0][0x18c], RZ, 0x4, P2 ;  /* 0x0000630085450a11 */ /* 0x040fe400010f24ff */
[----:B------:R-:W-:-:S03]  /*4990*/  IADD3 R133, R133, 0x20, RZ ;  /* 0x0000002085857810 */ /* 0x000fc60007ffe0ff */
[----:B------:R0:W-:Y:S04]  /*49a0*/  @P0 STG.E.128 [R68.64], R60 ;  /* 0x0000003c44000986 */ /* 0x0001e8000c101d04 */
.L_x_229:
[----:B------:R-:W-:Y:S05]  /*49b0*/  BSYNC B0 ;  /* 0x0000000000007941 */ /* 0x000fea0003800000 */
.L_x_228:
        /* <DEDUP_REMOVED lines=18> */
.L_x_256:
[----:B-----5:R-:W-:-:S05]  /*4ae0*/  PRMT R81, RZ, 0x5410, R64 ;  /* 0x00005410ff517816 */ /* 0x020fca0000000040 */
[----:B------:R-:W-:-:S05]  /*4af0*/  FADD.FTZ R58, R81, R58 ;  /* 0x0000003a513a7221 */ /* 0x000fca0000010000 */
.L_x_257:
[----:B------:R-:W-:-:S04]  /*4b00*/  F2FP.BF16.PACK_AB R81, RZ, R58 ;  /* 0x0000003aff51723e */ /* 0x000fc800000010ff */
[----:B------:R-:W-:Y:S02]  /*4b10*/  PRMT R60, R81, 0x7610, R60 ;  /* 0x00007610513c7816 */ /* 0x000fe4000000003c */
.L_x_258:
[----:B------:R-:W-:-:S05]  /*4b20*/  PRMT R81, RZ, 0x7610, R68 ;  /* 0x00007610ff517816 */ /* 0x000fca0000000044 */
[----:B------:R-:W-:Y:S01]  /*4b30*/  FMUL.FTZ R81, R81, R132 ;  /* 0x0000008451517220 */ /* 0x000fe20000410000 */
[----:B------:R-:W-:Y:S05]  /*4b40*/  @P2 BRA `(.L_x_259) ;  /* 0x0000002000002947 */ /* 0x000fea0003800000 */
[----:B------:R-:W-:Y:S05]  /*4b50*/  @P0 BRA `(.L_x_260) ;  /* 0x0000003000000947 */ /* 0x000fea0003800000 */
[----:B------:R-:W-:Y:S05]  /*4b60*/  BRA `(.L_x_261) ;  /* 0x0000004000007947 */ /* 0x000fea0003800000 */
.L_x_259:
[----:B-----5:R-:W-:-:S05]  /*4b70*/  PRMT R68, RZ, 0x7610, R64 ;  /* 0x00007610ff447816 */ /* 0x020fca0000000040 */
[----:B------:R-:W-:-:S05]  /*4b80*/  FADD.FTZ R81, R68, R81 ;  /* 0x0000005144517221 */ /* 0x000fca0000010000 */
.L_x_260:
[----:B------:R-:W-:-:S04]  /*4b90*/  F2FP.BF16.PACK_AB R68, RZ, R81 ;  /* 0x00000051ff44723e */ /* 0x000fc800000010ff */
[----:B------:R-:W-:Y:S02]  /*4ba0*/  PRMT R60, R60, 0x5410, R68 ;  /* 0x000054103c3c7816 */ /* 0x000fe40000000044 */
.L_x_261:
[----:B------:R-:W-:-:S05]  /*4bb0*/  PRMT R82, RZ, 0x5410, R69 ;  /* 0x00005410ff527816 */ /* 0x000fca0000000045 */
[----:B------:R-:W-:Y:S01]  /*4bc0*/  FMUL.FTZ R82, R82, R132 ;  /* 0x0000008452527220 */ /* 0x000fe20000410000 */
[----:B------:R-:W-:Y:S05]  /*4bd0*/  @P2 BRA `(.L_x_262) ;  /* 0x0000002000002947 */ /* 0x000fea0003800000 */
[----:B------:R-:W-:Y:S05]  /*4be0*/  @P0 BRA `(.L_x_263) ;  /* 0x0000003000000947 */ /* 0x000fea0003800000 */
[----:B------:R-:W-:Y:S05]  /*4bf0*/  BRA `(.L_x_264) ;  /* 0x0000004000007947 */ /* 0x000fea0003800000 */
.L_x_262:
[----:B-----5:R-:W-:-:S05]  /*4c00*/  PRMT R68, RZ, 0x5410, R65 ;  /* 0x00005410ff447816 */ /* 0x020fca0000000041 */
[----:B------:R-:W-:-:S05]  /*4c10*/  FADD.FTZ R82, R68, R82 ;  /* 0x0000005244527221 */ /* 0x000fca0000010000 */
.L_x_263:
[----:B------:R-:W-:-:S04]  /*4c20*/  F2FP.BF16.PACK_AB R68, RZ, R82 ;  /* 0x00000052ff44723e */ /* 0x000fc800000010ff */
[----:B------:R-:W-:Y:S02]  /*4c30*/  PRMT R61, R68, 0x7610, R61 ;  /* 0x00007610443d7816 */ /* 0x000fe4000000003d */
.L_x_264:
[----:B------:R-:W-:-:S05]  /*4c40*/  PRMT R69, RZ, 0x7610, R69 ;  /* 0x00007610ff457816 */ /* 0x000fca0000000045 */
[----:B------:R-:W-:Y:S01]  /*4c50*/  FMUL.FTZ R101, R69, R132 ;  /* 0x0000008445657220 */ /* 0x000fe20000410000 */
[----:B------:R-:W-:Y:S05]  /*4c60*/  @P2 BRA `(.L_x_265) ;  /* 0x0000002000002947 */ /* 0x000fea0003800000 */
[----:B------:R-:W-:Y:S05]  /*4c70*/  @P0 BRA `(.L_x_266) ;  /* 0x0000003000000947 */ /* 0x000fea0003800000 */
[----:B------:R-:W-:Y:S05]  /*4c80*/  BRA `(.L_x_267) ;  /* 0x0000004000007947 */ /* 0x000fea0003800000 */
.L_x_265:
[----:B-----5:R-:W-:-:S05]  /*4c90*/  PRMT R68, RZ, 0x7610, R65 ;  /* 0x00007610ff447816 */ /* 0x020fca0000000041 */
[----:B------:R-:W-:-:S05]  /*4ca0*/  FADD.FTZ R101, R68, R101 ;  /* 0x0000006544657221 */ /* 0x000fca0000010000 */
.L_x_266:
[----:B------:R-:W-:-:S04]  /*4cb0*/  F2FP.BF16.PACK_AB R68, RZ, R101 ;  /* 0x00000065ff44723e */ /* 0x000fc800000010ff */
[----:B------:R-:W-:Y:S02]  /*4cc0*/  PRMT R61, R61, 0x5410, R68 ;  /* 0x000054103d3d7816 */ /* 0x000fe40000000044 */
.L_x_267:
[----:B------:R-:W-:-:S05]  /*4cd0*/  PRMT R102, RZ, 0x5410, R70 ;  /* 0x00005410ff667816 */ /* 0x000fca0000000046 */
[----:B------:R-:W-:Y:S01]  /*4ce0*/  FMUL.FTZ R102, R102, R132 ;  /* 0x0000008466667220 */ /* 0x000fe20000410000 */
[----:B------:R-:W-:Y:S05]  /*4cf0*/  @P2 BRA `(.L_x_268) ;  /* 0x0000002000002947 */ /* 0x000fea0003800000 */
[----:B------:R-:W-:Y:S05]  /*4d00*/  @P0 BRA `(.L_x_269) ;  /* 0x0000003000000947 */ /* 0x000fea0003800000 */
[----:B------:R-:W-:Y:S05]  /*4d10*/  BRA `(.L_x_270) ;  /* 0x0000004000007947 */ /* 0x000fea0003800000 */
.L_x_268:
[----:B-----5:R-:W-:-:S05]  /*4d20*/  PRMT R68, RZ, 0x5410, R66 ;  /* 0x00005410ff447816 */ /* 0x020fca0000000042 */
[----:B------:R-:W-:-:S05]  /*4d30*/  FADD.FTZ R102, R68, R102 ;  /* 0x0000006644667221 */ /* 0x000fca0000010000 */
.L_x_269:
[----:B------:R-:W-:-:S04]  /*4d40*/  F2FP.BF16.PACK_AB R68, RZ, R102 ;  /* 0x00000066ff44723e */ /* 0x000fc800000010ff */
[----:B------:R-:W-:Y:S02]  /*4d50*/  PRMT R62, R68, 0x7610, R62 ;  /* 0x00007610443e7816 */ /* 0x000fe4000000003e */
.L_x_270:
[----:B------:R-:W-:-:S05]  /*4d60*/  PRMT R70, RZ, 0x7610, R70 ;  /* 0x00007610ff467816 */ /* 0x000fca0000000046 */
[----:B------:R-:W-:Y:S01]  /*4d70*/  FMUL.FTZ R121, R70, R132 ;  /* 0x0000008446797220 */ /* 0x000fe20000410000 */
[----:B------:R-:W-:Y:S05]  /*4d80*/  @P2 BRA `(.L_x_271) ;  /* 0x0000002000002947 */ /* 0x000fea0003800000 */
[----:B------:R-:W-:Y:S05]  /*4d90*/  @P0 BRA `(.L_x_272) ;  /* 0x0000003000000947 */ /* 0x000fea0003800000 */
[----:B------:R-:W-:Y:S05]  /*4da0*/  BRA `(.L_x_273) ;  /* 0x0000004000007947 */ /* 0x000fea0003800000 */
.L_x_271:
[----:B-----5:R-:W-:-:S05]  /*4db0*/  PRMT R68, RZ, 0x7610, R66 ;  /* 0x00007610ff447816 */ /* 0x020fca0000000042 */
[----:B------:R-:W-:-:S05]  /*4dc0*/  FADD.FTZ R121, R68, R121 ;  /* 0x0000007944797221 */ /* 0x000fca0000010000 */
.L_x_272:
[----:B------:R-:W-:-:S04]  /*4dd0*/  F2FP.BF16.PACK_AB R68, RZ, R121 ;  /* 0x00000079ff44723e */ /* 0x000fc800000010ff */
[----:B------:R-:W-:Y:S02]  /*4de0*/  PRMT R62, R62, 0x5410, R68 ;  /* 0x000054103e3e7816 */ /* 0x000fe40000000044 */
.L_x_273:
[----:B------:R-:W-:-:S05]  /*4df0*/  PRMT R122, RZ, 0x5410, R71 ;  /* 0x00005410ff7a7816 */ /* 0x000fca0000000047 */
[----:B------:R-:W-:Y:S01]  /*4e00*/  FMUL.FTZ R122, R122, R132 ;  /* 0x000000847a7a7220 */ /* 0x000fe20000410000 */
[----:B------:R-:W-:Y:S05]  /*4e10*/  @P2 BRA `(.L_x_274) ;  /* 0x0000002000002947 */ /* 0x000fea0003800000 */
[----:B------:R-:W-:Y:S05]  /*4e20*/  @P0 BRA `(.L_x_275) ;  /* 0x0000003000000947 */ /* 0x000fea0003800000 */
[----:B------:R-:W-:Y:S05]  /*4e30*/  BRA `(.L_x_276) ;  /* 0x0000004000007947 */ /* 0x000fea0003800000 */
.L_x_274:
[----:B-----5:R-:W-:-:S05]  /*4e40*/  PRMT R68, RZ, 0x5410, R67 ;  /* 0x00005410ff447816 */ /* 0x020fca0000000043 */
[----:B------:R-:W-:-:S05]  /*4e50*/  FADD.FTZ R122, R68, R122 ;  /* 0x0000007a447a7221 */ /* 0x000fca0000010000 */
.L_x_275:
[----:B------:R-:W-:-:S04]  /*4e60*/  F2FP.BF16.PACK_AB R68, RZ, R122 ;  /* 0x0000007aff44723e */ /* 0x000fc800000010ff */
[----:B------:R-:W-:Y:S02]  /*4e70*/  PRMT R63, R68, 0x7610, R63 ;  /* 0x00007610443f7816 */ /* 0x000fe4000000003f */
.L_x_276:
[----:B------:R-:W-:-:S05]  /*4e80*/  PRMT R71, RZ, 0x7610, R71 ;  /* 0x00007610ff477816 */ /* 0x000fca0000000047 */
[----:B------:R-:W-:Y:S01]  /*4e90*/  FMUL.FTZ R134, R71, R132 ;  /* 0x0000008447867220 */ /* 0x000fe20000410000 */
[----:B------:R-:W-:Y:S05]  /*4ea0*/  @P2 BRA `(.L_x_277) ;  /* 0x0000002000002947 */ /* 0x000fea0003800000 */
[----:B------:R-:W-:Y:S05]  /*4eb0*/  @P0 BRA `(.L_x_278) ;  /* 0x0000003000000947 */ /* 0x000fea0003800000 */
[----:B------:R-:W-:Y:S05]  /*4ec0*/  BRA `(.L_x_279) ;  /* 0x0000004000007947 */ /* 0x000fea0003800000 */
.L_x_277:
[----:B-----5:R-:W-:-:S05]  /*4ed0*/  PRMT R68, RZ, 0x7610, R67 ;  /* 0x00007610ff447816 */ /* 0x020fca0000000043 */
[----:B------:R-:W-:-:S05]  /*4ee0*/  FADD.FTZ R134, R68, R134 ;  /* 0x0000008644867221 */ /* 0x000fca0000010000 */
.L_x_278:
[----:B------:R-:W-:-:S04]  /*4ef0*/  F2FP.BF16.PACK_AB R68, RZ, R134 ;  /* 0x00000086ff44723e */ /* 0x000fc800000010ff */
[----:B------:R-:W-:Y:S02]  /*4f00*/  PRMT R63, R63, 0x5410, R68 ;  /* 0x000054103f3f7816 */ /* 0x000fe40000000044 */
.L_x_279:
[----:B------:R-:W-:-:S04]  /*4f10*/  @P0 LEA R68, P2, R133, c[0x0][0x188], 0x4 ;  /* 0x0000620085440a11 */ /* 0x000fc800078420ff */
[----:B------:R-:W-:-:S05]  /*4f20*/  @P0 LEA.HI.X R69, R133, c[0x0][0x18c], RZ, 0x4, P2 ;  /* 0x0000630085450a11 */ /* 0x000fca00010f24ff */
[----:B------:R0:W-:Y:S04]  /*4f30*/  @P0 STG.E.128 [R68.64], R60 ;  /* 0x0000003c44000986 */ /* 0x0001e8000c101d04 */
.L_x_255:
[----:B------:R-:W-:Y:S05]  /*4f40*/  BSYNC B0 ;  /* 0x0000000000007941 */ /* 0x000fea0003800000 */
.L_x_254:
[----:B0-----:R-:W-:Y:S01]  /*4f50*/  FADD.FTZ R68, RZ, R40 ;  /* 0x00000028ff447221 */ /* 0x001fe20000010000 */
[----:B------:R-:W-:Y:S02]  /*4f60*/  ISETP.GT.U32.AND P2, PT, R0, 0x3f, PT ;  /* 0x0000003f0000780c */ /* 0x000fe40003f44070 */
[----:B------:R-:W-:Y:S01]  /*4f70*/  LOP3.LUT R2, R2, 0xffffffef, RZ, 0xc0, !PT ;  /* 0xffffffef02027812 */ /* 0x000fe200078ec0ff */
[----:B------:R-:W-:Y:S01]  /*4f80*/  FADD.FTZ R68, R41, R68 ;  /* 0x0000004429447221 */ /* 0x000fe20000010000 */
[C---:B------:R-:W-:Y:S02]  /*4f90*/  ISETP.GT.U32.AND P3, PT, R0.reuse, 0xff, PT ;  /* 0x000000ff0000780c */ /* 0x040fe40003f64070 */
[----:B------:R-:W-:Y:S01]  /*4fa0*/  ISETP.GT.U32.AND P4, PT, R0, 0x11f, PT ;  /* 0x0000011f0000780c */ /* 0x000fe20003f84070 */
[----:B------:R-:W-:Y:S01]  /*4fb0*/  FADD.FTZ R68, R42, R68 ;  /* 0x000000442a447221 */ /* 0x000fe20000010000 */
[----:B------:R-:W-:Y:S02]  /*4fc0*/  ISETP.GT.U32.AND P5, PT, R0, 0x13f, PT ;  /* 0x0000013f0000780c */ /* 0x000fe40003fa4070 */
[----:B------:R-:W-:Y:S01]  /*4fd0*/  ISETP.NE.AND P6, PT, R197, RZ, PT ;  /* 0x000000ffc500720c */ /* 0x000fe20003fc5270 */
[----:B------:R-:W-:-:S02]  /*4fe0*/  FADD.FTZ R68, R83, R68 ;  /* 0x0000004453447221 */ /* 0x000fc40000010000 */
[----:B------:R-:W-:Y:S02]  /*4ff0*/  @P2 LOP3.LUT R2, R2, 0x10, RZ, 0xfc, !PT ;  /* 0x0000001002022812 */ /* 0x000fe400078efcff */
[----:B------:R-:W-:Y:S02]  /*5000*/  FADD.FTZ R68, R84, R68 ;  /* 0x0000004454447221 */ /* 0x000fe40000010000 */
[----:B------:R-:W-:Y:S02]  /*5010*/  LOP3.LUT R2, R2, 0xfffffff7, RZ, 0xc0, !PT ;  /* 0xfffffff702027812 */ /* 0x000fe400078ec0ff */
[----:B------:R-:W-:-:S04]  /*5020*/  FADD.FTZ R68, R103, R68 ;  /* 0x0000004467447221 */ /* 0x000fc80000010000 */
[----:B------:R-:W-:-:S04]  /*5030*/  FADD.FTZ R68, R104, R68 ;  /* 0x0000004468447221 */ /* 0x000fc80000010000 */
[----:B------:R-:W-:-:S05]  /*5040*/  FADD.FTZ R68, R123, R68 ;  /* 0x000000447b447221 */ /* 0x000fca0000010000 */
[----:B------:R-:W-:-:S05]  /*5050*/  FSEL R71, R68, RZ, P1 ;  /* 0x000000ff44477208 */ /* 0x000fca0000800000 */
[----:B------:R-:W-:-:S04]  /*5060*/  FADD.FTZ R68, R43, R71 ;  /* 0x000000472b447221 */ /* 0x000fc80000010000 */
[----:B------:R-:W-:-:S04]  /*5070*/  FADD.FTZ R68, R44, R68 ;  /* 0x000000442c447221 */ /* 0x000fc80000010000 */
[----:B------:R-:W-:-:S04]  /*5080*/  FADD.FTZ R68, R45, R68 ;  /* 0x000000442d447221 */ /* 0x000fc80000010000 */
[----:B------:R-:W-:-:S04]  /*5090*/  FADD.FTZ R68, R85, R68 ;  /* 0x0000004455447221 */ /* 0x000fc80000010000 */
[----:B------:R-:W-:-:S04]  /*50a0*/  FADD.FTZ R68, R86, R68 ;  /* 0x0000004456447221 */ /* 0x000fc80000010000 */
[----:B------:R-:W-:-:S04]  /*50b0*/  FADD.FTZ R68, R105, R68 ;  /* 0x0000004469447221 */ /* 0x000fc80000010000 */
[----:B------:R-:W-:-:S04]  /*50c0*/  FADD.FTZ R68, R106, R68 ;  /* 0x000000446a447221 */ /* 0x000fc80000010000 */
[----:B------:R-:W-:Y:S01]  /*50d0*/  @P2 FADD.FTZ R71, R124, R68 ;  /* 0x000000447c472221 */ /* 0x000fe20000010000 */
[----:B------:R-:W-:-:S03]  /*50e0*/  ISETP.GT.U32.AND P2, PT, R0, 0x5f, PT ;  /* 0x0000005f0000780c */ /* 0x000fc60003f44070 */
[----:B------:R-:W-:-:S04]  /*50f0*/  FADD.FTZ R68, R46, R71 ;  /* 0x000000472e447221 */ /* 0x000fc80000010000 */
[----:B------:R-:W-:-:S04]  /*5100*/  FADD.FTZ R68, R47, R68 ;  /* 0x000000442f447221 */ /* 0x000fc80000010000 */
[----:B------:R-:W-:Y:S02]  /*5110*/  FADD.FTZ R68, R48, R68 ;  /* 0x0000004430447221 */ /* 0x000fe40000010000 */
[----:B------:R-:W-:Y:S02]  /*5120*/  @P2 LOP3.LUT R2, R2, 0x8, RZ, 0xfc, !PT ;  /* 0x0000000802022812 */ /* 0x000fe400078efcff */
[----:B------:R-:W-:Y:S02]  /*5130*/  FADD.FTZ R68, R87, R68 ;  /* 0x0000004457447221 */ /* 0x000fe40000010000 */
[----:B------:R-:W-:Y:S02]  /*5140*/  LOP3.LUT R2, R2, 0xfffffffb, RZ, 0xc0, !PT ;  /* 0xfffffffb02027812 */ /* 0x000fe400078ec0ff */
        /* <DEDUP_REMOVED lines=39> */
[----:B------:R-:W-:-:S04]  /*53c0*/  FADD.FTZ R68, R76, R68 ;  /* 0x000000444c447221 */ /* 0x000fc80000010000 */
[----:B------:R-:W-:-:S04]  /*53d0*/  FADD.FTZ R68, R95, R68 ;  /* 0x000000445f447221 */ /* 0x000fc80000010000 */
[----:B------:R-:W-:-:S04]  /*53e0*/  FADD.FTZ R68, R96, R68 ;  /* 0x0000004460447221 */ /* 0x000fc80000010000 */
[----:B------:R-:W-:-:S04]  /*53f0*/  FADD.FTZ R68, R115, R68 ;  /* 0x0000004473447221 */ /* 0x000fc80000010000 */
[----:B------:R-:W-:-:S04]  /*5400*/  FADD.FTZ R68, R116, R68 ;  /* 0x0000004474447221 */ /* 0x000fc80000010000 */
[----:B------:R-:W-:-:S04]  /*5410*/  @P2 FADD.FTZ R71, R129, R68 ;  /* 0x0000004481472221 */ /* 0x000fc80000010000 */
        /* <DEDUP_REMOVED lines=24> */
[----:B------:R-:W-:Y:S05]  /*55a0*/  BRA.DIV ~URZ, `(.L_x_280) ;  /* 0x000025527f007947 */ /* 0x000fea000b800000 */
[----:B------:R0:W1:Y:S02]  /*55b0*/  SHFL.BFLY PT, R70, R71, 0x1, 0x1f ;  /* 0x0c201f0047467f89 */ /* 0x00006400000e0000 */
.L_x_304:
[----:B01----:R-:W-:Y:S01]  /*55c0*/  FADD.FTZ R71, R71, R70 ;  /* 0x0000004647477221 */ /* 0x003fe20000010000 */
[----:B------:R-:W-:Y:S05]  /*55d0*/  BRA.DIV ~URZ, `(.L_x_281) ;  /* 0x000025827f007947 */ /* 0x000fea000b800000 */
[----:B------:R-:W0:Y:S01]  /*55e0*/  SHFL.BFLY PT, R68, R71, 0x2, 0x1f ;  /* 0x0c401f0047447f89 */ /* 0x000e2200000e0000 */
[----:B------:R-:W-:-:S04]  /*55f0*/  LOP3.LUT R2, R2, 0xffffbfff, RZ, 0xc0, !PT ;  /* 0xffffbfff02027812 */ /* 0x000fc800078ec0ff */
[----:B------:R-:W-:Y:S02]  /*5600*/  @P0 LOP3.LUT R2, R2, 0x4000, RZ, 0xfc, !PT ;  /* 0x0000400002020812 */ /* 0x000fe400078efcff */
[----:B------:R-:W-:Y:S01]  /*5610*/  ISETP.GT.U32.AND P0, PT, R0, 0x3f, PT ;  /* 0x0000003f0000780c */ /* 0x000fe20003f04070 */
[----:B0-----:R-:W-:-:S05]  /*5620*/  FADD.FTZ R68, R71, R68 ;  /* 0x0000004447447221 */ /* 0x001fca0000010000 */
[----:B------:R-:W0:Y:S02]  /*5630*/  SHFL.BFLY PT, R69, R68, 0x4, 0x1f ;  /* 0x0c801f0044457f89 */ /* 0x000e2400000e0000 */
[----:B0-----:R-:W-:-:S05]  /*5640*/  FADD.FTZ R69, R68, R69 ;  /* 0x0000004544457221 */ /* 0x001fca0000010000 */
[----:B------:R-:W0:Y:S02]  /*5650*/  SHFL.BFLY PT, R68, R69, 0x8, 0x1f ;  /* 0x0d001f0045447f89 */ /* 0x000e2400000e0000 */
[----:B0-----:R-:W-:-:S05]  /*5660*/  FADD.FTZ R68, R69, R68 ;  /* 0x0000004445447221 */ /* 0x001fca0000010000 */
[----:B------:R-:W0:Y:S02]  /*5670*/  SHFL.BFLY PT, R69, R68, 0x10, 0x1f ;  /* 0x0e001f0044457f89 */ /* 0x000e2400000e0000 */
[----:B0-----:R-:W-:-:S04]  /*5680*/  FADD.FTZ R69, R68, R69 ;  /* 0x0000004544457221 */ /* 0x001fc80000010000 */
[----:B------:R-:W-:-:S04]  /*5690*/  FMUL.FTZ R197, R69, c[0x0][0x1e0] ;  /* 0x0000780045c57a20 */ /* 0x000fc80000410000 */
[--C-:B------:R-:W-:Y:S02]  /*56a0*/  FADD.FTZ R68, R40, -R197.reuse ;  /* 0x800000c528447221 */ /* 0x100fe40000010000 */
[--C-:B------:R-:W-:Y:S02]  /*56b0*/  FADD.FTZ R69, R41, -R197.reuse ;  /* 0x800000c529457221 */ /* 0x100fe40000010000 */
[----:B------:R-:W-:Y:S02]  /*56c0*/  FFMA.FTZ R68, R68, R68, RZ ;  /* 0x0000004444447223 */ /* 0x000fe400000100ff */
[--C-:B------:R-:W-:Y:S02]  /*56d0*/  FADD.FTZ R70, R44, -R197.reuse ;  /* 0x800000c52c467221 */ /* 0x100fe40000010000 */
[----:B------:R-:W-:Y:S02]  /*56e0*/  FFMA.FTZ R68, R69, R69, R68 ;  /* 0x0000004545447223 */ /* 0x000fe40000010044 */
[----:B------:R-:W-:-:S04]  /*56f0*/  FADD.FTZ R69, R42, -R197 ;  /* 0x800000c52a457221 */ /* 0x000fc80000010000 */
        /* <DEDUP_REMOVED lines=11> */
[----:B------:R-:W-:-:S03]  /*57b0*/  FADD.FTZ R69, R43, -R197 ;  /* 0x800000c52b457221 */ /* 0x000fc60000010000 */
[----:B------:R-:W-:-:S05]  /*57c0*/  FSEL R68, R68, RZ, P1 ;  /* 0x000000ff44447208 */ /* 0x000fca0000800000 */
[----:B------:R-:W-:-:S04]  /*57d0*/  FFMA.FTZ R69, R69, R69, R68 ;  /* 0x0000004545457223 */ /* 0x000fc80000010044 */
        /* <DEDUP_REMOVED lines=12> */
[----:B------:R-:W-:Y:S01]  /*58a0*/  @P0 FFMA.FTZ R68, R70, R70, R69 ;  /* 0x0000004646440223 */ /* 0x000fe20000010045 */
[----:B------:R-:W-:Y:S01]  /*58b0*/  ISETP.GT.U32.AND P0, PT, R0, 0x5f, PT ;  /* 0x0000005f0000780c */ /* 0x000fe20003f04070 */
[--C-:B------:R-:W-:Y:S02]  /*58c0*/  FADD.FTZ R69, R46, -R197.reuse ;  /* 0x800000c52e457221 */ /* 0x100fe40000010000 */
[----:B------:R-:W-:Y:S02]  /*58d0*/  FADD.FTZ R70, R47, -R197 ;  /* 0x800000c52f467221 */ /* 0x000fe40000010000 */
        /* <DEDUP_REMOVED lines=65> */
[----:B------:R-:W-:Y:S01]  /*5cf0*/  LOP3.LUT P0, RZ, R2, 0x4000, RZ, 0xc0, !PT ;  /* 0x0000400002ff7812 */ /* 0x000fe2000780c0ff */
        /* <DEDUP_REMOVED lines=15> */
[----:B------:R-:W-:Y:S02]  /*5df0*/  @P2 FFMA.FTZ R68, R70, R70, R69 ;  /* 0x0000004646442223 */ /* 0x000fe40000010045 */
        /* <DEDUP_REMOVED lines=47> */
[----:B------:R-:W-:-:S05]  /*60f0*/  @P5 FFMA.FTZ R68, R70, R70, R69 ;  /* 0x0000004646445223 */ /* 0x000fca0000010045 */
[----:B------:R-:W0:Y:S02]  /*6100*/  SHFL.BFLY PT, R69, R68, 0x1, 0x1f ;  /* 0x0c201f0044457f89 */ /* 0x000e2400000e0000 */
[----:B0-----:R-:W-:-:S05]  /*6110*/  FADD.FTZ R69, R68, R69 ;  /* 0x0000004544457221 */ /* 0x001fca0000010000 */
[----:B------:R-:W0:Y:S02]  /*6120*/  SHFL.BFLY PT, R68, R69, 0x2, 0x1f ;  /* 0x0c401f0045447f89 */ /* 0x000e2400000e0000 */
[----:B0-----:R-:W-:-:S05]  /*6130*/  FADD.FTZ R68, R69, R68 ;  /* 0x0000004445447221 */ /* 0x001fca0000010000 */
[----:B------:R-:W0:Y:S02]  /*6140*/  SHFL.BFLY PT, R69, R68, 0x4, 0x1f ;  /* 0x0c801f0044457f89 */ /* 0x000e2400000e0000 */
[----:B0-----:R-:W-:-:S05]  /*6150*/  FADD.FTZ R69, R68, R69 ;  /* 0x0000004544457221 */ /* 0x001fca0000010000 */
[----:B------:R-:W0:Y:S02]  /*6160*/  SHFL.BFLY PT, R71, R69, 0x8, 0x1f ;  /* 0x0d001f0045477f89 */ /* 0x000e2400000e0000 */
[----:B0-----:R-:W-:-:S05]  /*6170*/  FADD.FTZ R71, R69, R71 ;  /* 0x0000004745477221 */ /* 0x001fca0000010000 */
[----:B------:R0:W1:Y:S02]  /*6180*/  SHFL.BFLY PT, R70, R71, 0x10, 0x1f ;  /* 0x0e001f0047467f89 */ /* 0x00006400000e0000 */
.L_x_305:
[----:B------:R-:W-:Y:S01]  /*6190*/  @!P6 MOV R68, 0x4 ;  /* 0x000000040044e802 */ /* 0x000fe20000000f00 */
[----:B01----:R-:W-:Y:S01]  /*61a0*/  FADD.FTZ R71, R70, R71 ;  /* 0x0000004746477221 */ /* 0x003fe20000010000 */
[----:B------:R-:W-:Y:S01]  /*61b0*/  ISETP.NE.AND P2, PT, RZ, UR6, PT ;  /* 0x00000006ff007c0c */ /* 0x000fe2000bf45270 */
[----:B------:R-:W-:Y:S02]  /*61c0*/  BSSY B0, `(.L_x_282) ;  /* 0x0000041000007945 */ /* 0x000fe40003800000 */
[----:B------:R-:W-:-:S05]  /*61d0*/  @!P6 IMAD.WIDE R68, R33, R68, c[0x0][0x1a0] ;  /* 0x000068002144e625 */ /* 0x000fca00078e0244 */
[----:B------:R0:W-:Y:S02]  /*61e0*/  @!P6 STG.E [R68.64], R197 ;  /* 0x000000c54400e986 */ /* 0x0001e4000c101904 */
[----:B0-----:R-:W-:-:S05]  /*61f0*/  MOV R68, c[0x0][0x1e0] ;  /* 0x0000780000447a02 */ /* 0x001fca0000000f00 */
[----:B------:R-:W-:Y:S02]  /*6200*/  FFMA.FTZ R71, R71, R68, c[0x0][0x228] ;  /* 0x00008a0047477623 */ /* 0x000fe40000010044 */
[----:B------:R-:W-:-:S05]  /*6210*/  FMUL.FTZ R68, R197, R197 ;  /* 0x000000c5c5447220 */ /* 0x000fca0000410000 */
[----:B------:R-:W-:-:S05]  /*6220*/  FSEL R68, R68, RZ, P2 ;  /* 0x000000ff44447208 */ /* 0x000fca0001000000 */
[----:B------:R-:W-:-:S04]  /*6230*/  FADD.FTZ R68, R71, R68 ;  /* 0x0000004447447221 */ /* 0x000fc80000010000 */
[----:B------:R0:W1:Y:S02]  /*6240*/  MUFU.RSQ R202, R68 ;  /* 0x0000004400ca7308 */ /* 0x0000640000001400 */
[----:B0-----:R-:W-:-:S04]  /*6250*/  @!P6 IMAD.MOV.U32 R68, RZ, RZ, 0x4 ;  /* 0x00000004ff44e424 */ /* 0x001fc800078e00ff */
[----:B------:R-:W-:-:S05]  /*6260*/  @!P6 IMAD.WIDE R68, R33, R68, c[0x0][0x1a8] ;  /* 0x00006a002144e625 */ /* 0x000fca00078e0244 */
[----:B-1----:R0:W-:Y:S01]  /*6270*/  @!P6 STG.E [R68.64], R202 ;  /* 0x000000ca4400e986 */ /* 0x0021e2000c101904 */
[----:B------:R-:W-:Y:S05]  /*6280*/  @!P1 BRA `(.L_x_283) ;  /* 0x0000034000009947 */ /* 0x000fea0003800000 */
[----:B------:R1:W-:Y:S04]  /*6290*/  STL [R1+0x34], R5 ;  /* 0x0000340501007387 */ /* 0x0003e80000100800 */
[----:B-1----:R-:W2:Y:S04]  /*62a0*/  LDL R5, [R1+0x1c] ;  /* 0x00001c0001057983 */ /* 0x002ea80000100800 */
[----:B------:R1:W-:Y:S04]  /*62b0*/  STL [R1+0x30], R4 ;  /* 0x0000300401007387 */ /* 0x0003e80000100800 */
[----:B-1----:R-:W2:Y:S04]  /*62c0*/  LDL R4, [R1+0x20] ;  /* 0x0000200001047983 */ /* 0x002ea80000100800 */
[----:B------:R1:W-:Y:S04]  /*62d0*/  STL [R1+0x2c], R3 ;  /* 0x00002c0301007387 */ /* 0x0003e80000100800 */
[----:B------:R-:W3:Y:S04]  /*62e0*/  LDL R70, [R1+0x18] ;  /* 0x0000180001467983 */ /* 0x000ee80000100800 */
[----:B-1----:R-:W3:Y:S04]  /*62f0*/  LDL R3, [R1+0x14] ;  /* 0x0000140001037983 */ /* 0x002ee80000100800 */
[----:B------:R1:W-:Y:S04]  /*6300*/  STL [R1+0x28], R2 ;  /* 0x0000280201007387 */ /* 0x0003e80000100800 */
[----:B-1----:R-:W4:Y:S04]  /*6310*/  LDL R2, [R1+0xc] ;  /* 0x00000c0001027983 */ /* 0x002f280000100800 */
[----:B------:R1:W-:Y:S04]  /*6320*/  STL [R1+0x24], R0 ;  /* 0x0000240001007387 */ /* 0x0003e80000100800 */
[----:B------:R-:W4:Y:S04]  /*6330*/  LDL R71, [R1+0x4] ;  /* 0x0000040001477983 */ /* 0x000f280000100800 */
[----:B------:R-:W4:Y:S04]  /*6340*/  LDL R252, [R1+0x8] ;  /* 0x0000080001fc7983 */ /* 0x000f280000100800 */
[----:B-1----:R-:W4:Y:S04]  /*6350*/  LDL R0, [R1+0x10] ;  /* 0x0000100001007983 */ /* 0x002f280000100800 */
[----:B------:R-:W4:Y:S01]  /*6360*/  LDL R133, [R1] ;  /* 0x0000000001857983 */ /* 0x000f220000100800 */
[----:B------:R-:W-:-:S05]  /*6370*/  FSEL R132, R197, RZ, !P2 ;  /* 0x000000ffc5847208 */ /* 0x000fca0005000000 */
[--C-:B0-----:R-:W-:Y:S02]  /*6380*/  FADD.FTZ R68, R40, -R132.reuse ;  /* 0x8000008428447221 */ /* 0x101fe40000010000 */
[----:B------:R-:W-:Y:S02]  /*6390*/  FADD.FTZ R69, R41, -R132 ;  /* 0x8000008429457221 */ /* 0x000fe40000010000 */
[C---:B------:R-:W-:Y:S02]  /*63a0*/  FMUL.FTZ R68, R202.reuse, R68 ;  /* 0x00000044ca447220 */ /* 0x040fe40000410000 */
[----:B------:R-:W-:Y:S02]  /*63b0*/  FMUL.FTZ R69, R202, R69 ;  /* 0x00000045ca457220 */ /* 0x000fe40000410000 */
[----:B--2---:R-:W-:Y:S02]  /*63c0*/  FFMA.FTZ R68, R4, R68, R5 ;  /* 0x0000004404447223 */ /* 0x004fe40000010005 */
[----:B------:R0:W5:Y:S04]  /*63d0*/  LDL.LU R5, [R1+0x34] ;  /* 0x0000340001057983 */ /* 0x0001680000300800 */
[----:B------:R0:W5:Y:S01]  /*63e0*/  LDL.LU R4, [R1+0x30] ;  /* 0x0000300001047983 */ /* 0x0001620000300800 */
[----:B---3--:R-:W-:-:S03]  /*63f0*/  FFMA.FTZ R69, R70, R69, R3 ;  /* 0x0000004546457223 */ /* 0x008fc60000010003 */
[----:B------:R0:W5:Y:S02]  /*6400*/  LDL.LU R3, [R1+0x2c] ;  /* 0x00002c0001037983 */ /* 0x0001640000300800 */
[----:B------:R-:W-:Y:S01]  /*6410*/  F2FP.BF16.PACK_AB R68, R69, R68 ;  /* 0x000000444544723e */ /* 0x000fe200000010ff */
[----:B------:R-:W-:-:S04]  /*6420*/  FADD.FTZ R69, R42, -R132 ;  /* 0x800000842a457221 */ /* 0x000fc80000010000 */
[----:B------:R-:W-:-:S04]  /*6430*/  FMUL.FTZ R69, R202, R69 ;  /* 0x00000045ca457220 */ /* 0x000fc80000410000 */
[----:B----4-:R-:W-:Y:S02]  /*6440*/  FFMA.FTZ R69, R0, R69, R2 ;  /* 0x0000004500457223 */ /* 0x010fe40000010002 */
[----:B------:R0:W5:Y:S04]  /*6450*/  LDL.LU R2, [R1+0x28] ;  /* 0x0000280001027983 */ /* 0x0001680000300800 */
[----:B------:R0:W5:Y:S01]  /*6460*/  LDL.LU R0, [R1+0x24] ;  /* 0x0000240001007983 */ /* 0x0001620000300800 */
[----:B------:R-:W-:-:S04]  /*6470*/  FADD.FTZ R70, R83, -R132 ;  /* 0x8000008453467221 */ /* 0x000fc80000010000 */
[----:B------:R-:W-:-:S04]  /*6480*/  FMUL.FTZ R70, R202, R70 ;  /* 0x00000046ca467220 */ /* 0x000fc80000410000 */
[----:B------:R-:W-:Y:S02]  /*6490*/  FFMA.FTZ R70, R252, R70, R71 ;  /* 0x00000046fc467223 */ /* 0x000fe40000010047 */
[----:B------:R-:W-:-:S03]  /*64a0*/  FADD.FTZ R71, R103, -R132 ;  /* 0x8000008467477221 */ /* 0x000fc60000010000 */
[----:B------:R-:W-:Y:S01]  /*64b0*/  F2FP.BF16.PACK_AB R69, R70, R69 ;  /* 0x000000454645723e */ /* 0x000fe200000010ff */
[----:B------:R-:W-:Y:S02]  /*64c0*/  FADD.FTZ R70, R84, -R132 ;  /* 0x8000008454467221 */ /* 0x000fe40000010000 */
[C---:B------:R-:W-:Y:S02]  /*64d0*/  FMUL.FTZ R71, R202.reuse, R71 ;  /* 0x00000047ca477220 */ /* 0x040fe40000410000 */
[----:B------:R-:W-:Y:S02]  /*64e0*/  FMUL.FTZ R70, R202, R70 ;  /* 0x00000046ca467220 */ /* 0x000fe40000410000 */
[----:B------:R-:W-:Y:S02]  /*64f0*/  FFMA.FTZ R71, R250, R71, R249 ;  /* 0x00000047fa477223 */ /* 0x000fe400000100f9 */
[----:B------:R-:W-:-:S05]  /*6500*/  FFMA.FTZ R70, R133, R70, R251 ;  /* 0x0000004685467223 */ /* 0x000fca00000100fb */
[----:B------:R-:W-:Y:S01]  /*6510*/  F2FP.BF16.PACK_AB R70, R71, R70 ;  /* 0x000000464746723e */ /* 0x000fe200000010ff */
[--C-:B------:R-:W-:Y:S02]  /*6520*/  FADD.FTZ R71, R104, -R132.reuse ;  /* 0x8000008468477221 */ /* 0x100fe40000010000 */
[----:B------:R-:W-:Y:S02]  /*6530*/  FADD.FTZ R132, R123, -R132 ;  /* 0x800000847b847221 */ /* 0x000fe40000010000 */
[C---:B------:R-:W-:Y:S02]  /*6540*/  FMUL.FTZ R71, R202.reuse, R71 ;  /* 0x00000047ca477220 */ /* 0x040fe40000410000 */
[----:B------:R-:W-:Y:S02]  /*6550*/  FMUL.FTZ R132, R202, R132 ;  /* 0x00000084ca847220 */ /* 0x000fe40000410000 */
[----:B------:R-:W-:Y:S02]  /*6560*/  FFMA.FTZ R71, R248, R71, R247 ;  /* 0x00000047f8477223 */ /* 0x000fe400000100f7 */
[----:B------:R-:W-:-:S05]  /*6570*/  FFMA.FTZ R132, R246, R132, R245 ;  /* 0x00000084f6847223 */ /* 0x000fca00000100f5 */
[----:B------:R-:W-:Y:S01]  /*6580*/  F2FP.BF16.PACK_AB R71, R132, R71 ;  /* 0x000000478447723e */ /* 0x000fe200000010ff */
[----:B------:R-:W-:-:S10]  /*6590*/  HFMA2.MMA R132, -RZ, RZ, 0, 9.5367431640625e-07 ;  /* 0x00000010ff847435 */ /* 0x000fd400000001ff */
[----:B------:R-:W-:-:S05]  /*65a0*/  IMAD.WIDE.U32 R132, R59, R132, c[0x0][0x208] ;  /* 0x000082003b847625 */ /* 0x000fca00078e0084 */
[----:B------:R0:W-:Y:S01]  /*65b0*/  STG.E.128 [R132.64], R68 ;  /* 0x0000004484007986 */ /* 0x0001e2000c101d04 */
[----:B------:R-:W-:-:S03]  /*65c0*/  IADD3 R59, R59, 0x20, RZ ;  /* 0x000000203b3b7810 */ /* 0x000fc60007ffe0ff */
.L_x_283:
[----:B------:R-:W-:Y:S05]  /*65d0*/  BSYNC B0 ;  /* 0x0000000000007941 */ /* 0x000fea0003800000 */
.L_x_282:
[----:B-----5:R-:W-:Y:S01]  /*65e0*/  ISETP.GE.U32.AND P3, PT, R0, 0x40, PT ;  /* 0x000000400000780c */ /* 0x020fe20003f66070 */
[----:B------:R-:W-:-:S12]  /*65f0*/  BSSY B0, `(.L_x_284) ;  /* 0x0000023000007945 */ /* 0x000fd80003800000 */
[----:B------:R-:W-:Y:S05]  /*6600*/  @!P3 BRA `(.L_x_285) ;  /* 0x000002100000b947 */ /* 0x000fea0003800000 */
[----:B0-----:R-:W-:-:S05]  /*6610*/  FSEL R132, R197, RZ, !P2 ;  /* 0x000000ffc5847208 */ /* 0x001fca0005000000 */
[--C-:B------:R-:W-:Y:S02]  /*6620*/  FADD.FTZ R68, R43, -R132.reuse ;  /* 0x800000842b447221 */ /* 0x100fe40000010000 */
[----:B------:R-:W-:Y:S02]  /*6630*/  FADD.FTZ R69, R44, -R132 ;  /* 0x800000842c457221 */ /* 0x000fe40000010000 */
[C---:B------:R-:W-:Y:S02]  /*6640*/  FMUL.FTZ R68, R202.reuse, R68 ;  /* 0x00000044ca447220 */ /* 0x040fe40000410000 */
[----:B------:R-:W-:Y:S02]  /*6650*/  FMUL.FTZ R69, R202, R69 ;  /* 0x00000045ca457220 */ /* 0x000fe40000410000 */
[----:B------:R-:W-:Y:S02]  /*6660*/  FFMA.FTZ R68, R244, R68, R243 ;  /* 0x00000044f4447223 */ /* 0x000fe400000100f3 */
[----:B------:R-:W-:-:S02]  /*6670*/  FFMA.FTZ R69, R242, R69, R241 ;  /* 0x00000045f2457223 */ /* 0x000fc400000100f1 */
[--C-:B------:R-:W-:Y:S02]  /*6680*/  FADD.FTZ R70, R85, -R132.reuse ;  /* 0x8000008455467221 */ /* 0x100fe40000010000 */
[--C-:B------:R-:W-:Y:S01]  /*6690*/  FADD.FTZ R71, R105, -R132.reuse ;  /* 0x8000008469477221 */ /* 0x100fe20000010000 */
[----:B------:R-:W-:Y:S01]  /*66a0*/  F2FP.BF16.PACK_AB R68, R69, R68 ;  /* 0x000000444544723e */ /* 0x000fe200000010ff */
[----:B------:R-:W-:Y:S02]  /*66b0*/  FADD.FTZ R69, R45, -R132 ;  /* 0x800000842d457221 */ /* 0x000fe40000010000 */
[C---:B------:R-:W-:Y:S02]  /*66c0*/  FMUL.FTZ R70, R202.reuse, R70 ;  /* 0x00000046ca467220 */ /* 0x040fe40000410000 */
[----:B------:R-:W-:Y:S02]  /*66d0*/  FMUL.FTZ R69, R202, R69 ;  /* 0x00000045ca457220 */ /* 0x000fe40000410000 */
[----:B------:R-:W-:-:S02]  /*66e0*/  FFMA.FTZ R70, R238, R70, R237 ;  /* 0x00000046ee467223 */ /* 0x000fc400000100ed */
[----:B------:R-:W-:Y:S02]  /*66f0*/  FFMA.FTZ R69, R240, R69, R239 ;  /* 0x00000045f0457223 */ /* 0x000fe400000100ef */
[----:B------:R-:W-:-:S03]  /*6700*/  FMUL.FTZ R71, R202, R71 ;  /* 0x00000047ca477220 */ /* 0x000fc60000410000 */
[----:B------:R-:W-:Y:S01]  /*6710*/  F2FP.BF16.PACK_AB R69, R70, R69 ;  /* 0x000000454645723e */ /* 0x000fe200000010ff */
[----:B------:R-:W-:Y:S02]  /*6720*/  FADD.FTZ R70, R86, -R132 ;  /* 0x8000008456467221 */ /* 0x000fe40000010000 */
[----:B------:R-:W-:Y:S02]  /*6730*/  FFMA.FTZ R71, R234, R71, R233 ;  /* 0x00000047ea477223 */ /* 0x000fe400000100e9 */
[----:B------:R-:W-:-:S04]  /*6740*/  FMUL.FTZ R70, R202, R70 ;  /* 0x00000046ca467220 */ /* 0x000fc80000410000 */
        /* <DEDUP_REMOVED lines=8> */
[----:B------:R-:W-:Y:S02]  /*67d0*/  F2FP.BF16.PACK_AB R71, R132, R71 ;  /* 0x000000478447723e */ /* 0x000fe400000010ff */
[----:B------:R-:W-:-:S05]  /*67e0*/  MOV R132, 0x10 ;  /* 0x0000001000847802 */ /* 0x000fca0000000f00 */
[C---:B------:R-:W-:Y:S01]  /*67f0*/  IMAD.WIDE.U32 R132, R59.reuse, R132, c[0x0][0x208] ;  /* 0x000082003b847625 */ /* 0x040fe200078e0084 */
[----:B------:R-:W-:-:S04]  /*6800*/  IADD3 R59, R59, 0x20, RZ ;  /* 0x000000203b3b7810 */ /* 0x000fc80007ffe0ff */
[----:B------:R0:W-:Y:S03]  /*6810*/  STG.E.128 [R132.64], R68 ;  /* 0x0000004484007986 */ /* 0x0001e6000c101d04 */
.L_x_285:
[----:B------:R-:W-:Y:S05]  /*6820*/  BSYNC B0 ;  /* 0x0000000000007941 */ /* 0x000fea0003800000 */
.L_x_284:
[----:B------:R-:W-:Y:S01]  /*6830*/  ISETP.GE.U32.AND P3, PT, R0, 0x60, PT ;  /* 0x000000600000780c */ /* 0x000fe20003f66070 */
        /* <DEDUP_REMOVED lines=32> */
[C---:B------:R-:W-:Y:S01]  /*6a40*/  IMAD.WIDE.U32 R132, R59.reuse, R132, c[0x0][0x208] ;  /* 0x000082003b847625 */ /* 0x040fe200078e0084 */
[----:B------:R-:W-:-:S04]  /*6a50*/  IADD3 R59, R59, 0x20, RZ ;  /* 0x000000203b3b7810 */ /* 0x000fc80007ffe0ff */
[----:B------:R0:W-:Y:S03]  /*6a60*/  STG.E.128 [R132.64], R68 ;  /* 0x0000004484007986 */ /* 0x0001e6000c101d04 */
.L_x_287:
[----:B------:R-:W-:Y:S05]  /*6a70*/  BSYNC B0 ;  /* 0x0000000000007941 */ /* 0x000fea0003800000 */
.L_x_286:
        /* <DEDUP_REMOVED lines=36> */
.L_x_289:
[----:B------:R-:W-:Y:S05]  /*6cc0*/  BSYNC B0 ;  /* 0x0000000000007941 */ /* 0x000fea0003800000 */
.L_x_288:
        /* <DEDUP_REMOVED lines=36> */
.L_x_291:
[----:B------:R-:W-:Y:S05]  /*6f10*/  BSYNC B0 ;  /* 0x0000000000007941 */ /* 0x000fea0003800000 */
.L_x_290:
        /* <DEDUP_REMOVED lines=36> */
.L_x_293:
[----:B------:R-:W-:Y:S05]  /*7160*/  BSYNC B0 ;  /* 0x0000000000007941 */ /* 0x000fea0003800000 */
.L_x_292:
        /* <DEDUP_REMOVED lines=36> */
.L_x_295:
[----:B------:R-:W-:Y:S05]  /*73b0*/  BSYNC B0 ;  /* 0x0000000000007941 */ /* 0x000fea0003800000 */
.L_x_294:
        /* <DEDUP_REMOVED lines=36> */
.L_x_297:
[----:B------:R-:W-:Y:S05]  /*7600*/  BSYNC B0 ;  /* 0x0000000000007941 */ /* 0x000fea0003800000 */
.L_x_296:
        /* <DEDUP_REMOVED lines=36> */
.L_x_299:
[----:B------:R-:W-:Y:S05]  /*7850*/  BSYNC B0 ;  /* 0x0000000000007941 */ /* 0x000fea0003800000 */
.L_x_298:
[----:B------:R-:W-:Y:S01]  /*7860*/  ISETP.GE.U32.AND P3, PT, R0, 0x140, PT ;  /* 0x000001400000780c */ /* 0x000fe20003f66070 */
[----:B------:R-:W-:-:S12]  /*7870*/  BSSY B0, `(.L_x_300) ;  /* 0x0000022000007945 */ /* 0x000fd80003800000 */
[----:B------:R-:W-:Y:S05]  /*7880*/  @!P3 BRA `(.L_x_301) ;  /* 0x000002000000b947 */ /* 0x000fea0003800000 */
[----:B------:R-:W-:-:S05]  /*7890*/  FSEL R252, R197, RZ, !P2 ;  /* 0x000000ffc5fc7208 */ /* 0x000fca0005000000 */
[--C-:B0-----:R-:W-:Y:S02]  /*78a0*/  FADD.FTZ R70, R82, -R252.reuse ;  /* 0x800000fc52467221 */ /* 0x101fe40000010000 */
[--C-:B------:R-:W-:Y:S02]  /*78b0*/  FADD.FTZ R132, R101, -R252.reuse ;  /* 0x800000fc65847221 */ /* 0x100fe40000010000 */
[--C-:B------:R-:W-:Y:S02]  /*78c0*/  FADD.FTZ R68, R58, -R252.reuse ;  /* 0x800000fc3a447221 */ /* 0x100fe40000010000 */
[--C-:B------:R-:W-:Y:S02]  /*78d0*/  FADD.FTZ R69, R81, -R252.reuse ;  /* 0x800000fc51457221 */ /* 0x100fe40000010000 */
[--C-:B------:R-:W-:Y:S02]  /*78e0*/  FADD.FTZ R133, R102, -R252.reuse ;  /* 0x800000fc66857221 */ /* 0x100fe40000010000 */
[----:B------:R-:W-:-:S02]  /*78f0*/  FADD.FTZ R197, R121, -R252 ;  /* 0x800000fc79c57221 */ /* 0x000fc40000010000 */
[--C-:B------:R-:W-:Y:S02]  /*7900*/  FADD.FTZ R71, R122, -R252.reuse ;  /* 0x800000fc7a477221 */ /* 0x100fe40000010000 */
[----:B------:R-:W-:Y:S02]  /*7910*/  FADD.FTZ R252, R134, -R252 ;  /* 0x800000fc86fc7221 */ /* 0x000fe40000010000 */
[C---:B------:R-:W-:Y:S02]  /*7920*/  FMUL.FTZ R70, R202.reuse, R70 ;  /* 0x00000046ca467220 */ /* 0x040fe40000410000 */
[C---:B------:R-:W-:Y:S02]  /*7930*/  FMUL.FTZ R132, R202.reuse, R132 ;  /* 0x00000084ca847220 */ /* 0x040fe40000410000 */
[C---:B------:R-:W-:Y:S02]  /*7940*/  FMUL.FTZ R68, R202.reuse, R68 ;  /* 0x00000044ca447220 */ /* 0x040fe40000410000 */
[----:B------:R-:W-:-:S02]  /*7950*/  FMUL.FTZ R69, R202, R69 ;  /* 0x00000045ca457220 */ /* 0x000fc40000410000 */
[C---:B------:R-:W-:Y:S02]  /*7960*/  FMUL.FTZ R133, R202.reuse, R133 ;  /* 0x00000085ca857220 */ /* 0x040fe40000410000 */
[C---:B------:R-:W-:Y:S02]  /*7970*/  FMUL.FTZ R197, R202.reuse, R197 ;  /* 0x000000c5cac57220 */ /* 0x040fe40000410000 */
[C---:B------:R-:W-:Y:S02]  /*7980*/  FMUL.FTZ R71, R202.reuse, R71 ;  /* 0x00000047ca477220 */ /* 0x040fe40000410000 */
[----:B------:R-:W-:Y:S02]  /*7990*/  FMUL.FTZ R252, R202, R252 ;  /* 0x000000fccafc7220 */ /* 0x000fe40000410000 */
[----:B------:R-:W-:Y:S02]  /*79a0*/  FFMA.FTZ R202, R25, R70, R34 ;  /* 0x0000004619ca7223 */ /* 0x000fe40000010022 */
[----:B------:R-:W-:-:S02]  /*79b0*/  FFMA.FTZ R132, R26, R132, R35 ;  /* 0x000000841a847223 */ /* 0x000fc40000010023 */
[----:B------:R-:W-:Y:S02]  /*79c0*/  FFMA.FTZ R70, R27, R133, R36 ;  /* 0x000000851b467223 */ /* 0x000fe40000010024 */
[----:B------:R-:W-:Y:S01]  /*79d0*/  FFMA.FTZ R133, R24, R69, R32 ;  /* 0x0000004518857223 */ /* 0x000fe20000010020 */
[----:B------:R-:W-:Y:S01]  /*79e0*/  F2FP.BF16.PACK_AB R69, R132, R202 ;  /* 0x000000ca8445723e */ /* 0x000fe200000010ff */
[----:B------:R-:W-:Y:S01]  /*79f0*/  FFMA.FTZ R68, R23, R68, R31 ;  /* 0x0000004417447223 */ /* 0x000fe2000001001f */
[----:B------:R-:W-:Y:S01]  /*7a00*/  MOV R132, 0x10 ;  /* 0x0000001000847802 */ /* 0x000fe20000000f00 */
[----:B------:R-:W-:Y:S02]  /*7a10*/  FFMA.FTZ R71, R29, R71, R38 ;  /* 0x000000471d477223 */ /* 0x000fe40000010026 */
[----:B------:R-:W-:Y:S01]  /*7a20*/  FFMA.FTZ R252, R30, R252, R39 ;  /* 0x000000fc1efc7223 */ /* 0x000fe20000010027 */
[----:B------:R-:W-:Y:S01]  /*7a30*/  F2FP.BF16.PACK_AB R68, R133, R68 ;  /* 0x000000448544723e */ /* 0x000fe200000010ff */
[----:B------:R-:W-:-:S02]  /*7a40*/  FFMA.FTZ R197, R28, R197, R37 ;  /* 0x000000c51cc57223 */ /* 0x000fc40000010025 */
[----:B------:R-:W-:Y:S01]  /*7a50*/  IMAD.WIDE.U32 R132, R59, R132, c[0x0][0x208] ;  /* 0x000082003b847625 */ /* 0x000fe200078e0084 */
[----:B------:R-:W-:Y:S02]  /*7a60*/  F2FP.BF16.PACK_AB R71, R252, R71 ;  /* 0x00000047fc47723e */ /* 0x000fe400000010ff */
[----:B------:R-:W-:-:S05]  /*7a70*/  F2FP.BF16.PACK_AB R70, R197, R70 ;  /* 0x00000046c546723e */ /* 0x000fca00000010ff */
[----:B------:R0:W-:Y:S02]  /*7a80*/  STG.E.128 [R132.64], R68 ;  /* 0x0000004484007986 */ /* 0x0001e4000c101d04 */
.L_x_301:
[----:B------:R-:W-:Y:S05]  /*7a90*/  BSYNC B0 ;  /* 0x0000000000007941 */ /* 0x000fea0003800000 */
.L_x_300:
[----:B0-----:R-:W-:-:S10]  /*7aa0*/  HFMA2.MMA R68, -RZ, RZ, 0, 2.384185791015625e-07 ;  /* 0x00000004ff447435 */ /* 0x001fd400000001ff */
[----:B------:R-:W-:-:S05]  /*7ab0*/  IMAD R33, R68, c[0x0][0x160], R33 ;  /* 0x0000580044217a24 */ /* 0x000fca00078e0221 */
[----:B------:R-:W-:-:S13]  /*7ac0*/  ISETP.GE.AND P2, PT, R33, c[0x0][0x164], PT ;  /* 0x0000590021007a0c */ /* 0x000fda0003f46270 */
[----:B------:R-:W-:Y:S01]  /*7ad0*/  @P2 CALL.REL.NOINC `(.L_x_302) ;  /* 0x0000001000002944 */ /* 0x000fe20003c00000 */
[----:B------:R-:W-:Y:S05]  /*7ae0*/  BRA `(.L_x_303) ;  /* 0xffff9b6000007947 */ /* 0x000fea000383ffff */
.L_x_302:
[----:B------:R-:W-:Y:S05]  /*7af0*/  EXIT ;  /* 0x000000000000794d */ /* 0x000fea0003800000 */
.L_x_280:
[----:B------:R-:W-:Y:S01]  /*7b00*/  HFMA2.MMA R132, -RZ, RZ, 0, 1.847743988037109375e-06 ;  /* 0x0000001fff847435 */ /* 0x000fe200000001ff */
[----:B------:R-:W-:Y:S01]  /*7b10*/  MOV R70, 0x1 ;  /* 0x0000000100467802 */ /* 0x000fe20000000f00 */
[----:B------:R-:W-:Y:S01]  /*7b20*/  IMAD.MOV.U32 R69, RZ, RZ, -0x1 ;  /* 0xffffffffff457424 */ /* 0x000fe200078e00ff */
[----:B------:R-:W-:-:S03]  /*7b30*/  MOV R68, 0x7b50 ;  /* 0x00007b5000447802 */ /* 0x000fc60000000f00 */
[----:B-----5:R-:W-:Y:S05]  /*7b40*/  CALL.REL.NOINC `($__internal_0_$__cuda_sm70_shflsync_bfly_p) ;  /* 0x00000e1000007944 */ /* 0x020fea0003c00000 */
[----:B-1----:R-:W-:Y:S05]  /*7b50*/  BRA `(.L_x_304) ;  /* 0xffffda6000007947 */ /* 0x002fea000383ffff */
.L_x_281:
[----:B------:R-:W-:Y:S01]  /*7b60*/  HFMA2.MMA R132, -RZ, RZ, 0, 1.847743988037109375e-06 ;  /* 0x0000001fff847435 */ /* 0x000fe200000001ff */
[----:B------:R-:W-:Y:S02]  /*7b70*/  MOV R70, 0x2 ;  /* 0x0000000200467802 */ /* 0x000fe40000000f00 */
[----:B------:R-:W-:Y:S02]  /*7b80*/  MOV R69, 0xffffffff ;  /* 0xffffffff00457802 */ /* 0x000fe40000000f00 */
[----:B------:R-:W-:Y:S02]  /*7b90*/  MOV R68, 0x7bb0 ;  /* 0x00007bb000447802 */ /* 0x000fe40000000f00 */
[----:B-----5:R-:W-:Y:S05]  /*7ba0*/  CALL.REL.NOINC `($__internal_0_$__cuda_sm70_shflsync_bfly_p) ;  /* 0x00000db000007944 */ /* 0x020fea0003c00000 */
[----:B-1----:R-:W-:Y:S01]  /*7bb0*/  FADD.FTZ R71, R71, R70 ;  /* 0x0000004647477221 */ /* 0x002fe20000010000 */
[----:B------:R-:W-:Y:S01]  /*7bc0*/  HFMA2.MMA R70, -RZ, RZ, 0, 2.384185791015625e-07 ;  /* 0x00000004ff467435 */ /* 0x000fe200000001ff */
[----:B------:R-:W-:-:S02]  /*7bd0*/  MOV R132, 0x1f ;  /* 0x0000001f00847802 */ /* 0x000fc40000000f00 */
[----:B------:R-:W-:Y:S02]  /*7be0*/  MOV R69, 0xffffffff ;  /* 0xffffffff00457802 */ /* 0x000fe40000000f00 */
[----:B------:R-:W-:Y:S02]  /*7bf0*/  MOV R68, 0x7c10 ;  /* 0x00007c1000447802 */ /* 0x000fe40000000f00 */
[----:B------:R-:W-:Y:S05]  /*7c00*/  CALL.REL.NOINC `($__internal_0_$__cuda_sm70_shflsync_bfly_p) ;  /* 0x00000d5000007944 */ /* 0x000fea0003c00000 */
[----:B-1----:R-:W-:Y:S01]  /*7c10*/  FADD.FTZ R71, R71, R70 ;  /* 0x0000004647477221 */ /* 0x002fe20000010000 */
[----:B------:R-:W-:Y:S01]  /*7c20*/  HFMA2.MMA R70, -RZ, RZ, 0, 4.76837158203125e-07 ;  /* 0x00000008ff467435 */ /* 0x000fe200000001ff */
[----:B------:R-:W-:Y:S02]  /*7c30*/  MOV R132, 0x1f ;  /* 0x0000001f00847802 */ /* 0x000fe40000000f00 */
[----:B------:R-:W-:Y:S02]  /*7c40*/  MOV R69, 0xffffffff ;  /* 0xffffffff00457802 */ /* 0x000fe40000000f00 */
[----:B------:R-:W-:Y:S02]  /*7c50*/  MOV R68, 0x7c70 ;  /* 0x00007c7000447802 */ /* 0x000fe40000000f00 */
[----:B------:R-:W-:Y:S05]  /*7c60*/  CALL.REL.NOINC `($__internal_0_$__cuda_sm70_shflsync_bfly_p) ;  /* 0x00000cf000007944 */ /* 0x000fea0003c00000 */
[----:B-1----:R-:W-:Y:S01]  /*7c70*/  FADD.FTZ R71, R71, R70 ;  /* 0x0000004647477221 */ /* 0x002fe20000010000 */
[----:B------:R-:W-:Y:S01]  /*7c80*/  HFMA2.MMA R70, -RZ, RZ, 0, 9.5367431640625e-07 ;  /* 0x00000010ff467435 */ /* 0x000fe200000001ff */
[----:B------:R-:W-:-:S02]  /*7c90*/  MOV R132, 0x1f ;  /* 0x0000001f00847802 */ /* 0x000fc40000000f00 */
[----:B------:R-:W-:Y:S02]  /*7ca0*/  MOV R69, 0xffffffff ;  /* 0xffffffff00457802 */ /* 0x000fe40000000f00 */
[----:B------:R-:W-:Y:S02]  /*7cb0*/  MOV R68, 0x7cd0 ;  /* 0x00007cd000447802 */ /* 0x000fe40000000f00 */
[----:B------:R-:W-:Y:S05]  /*7cc0*/  CALL.REL.NOINC `($__internal_0_$__cuda_sm70_shflsync_bfly_p) ;  /* 0x00000c9000007944 */ /* 0x000fea0003c00000 */
[----:B-1----:R-:W-:Y:S01]  /*7cd0*/  FADD.FTZ R70, R71, R70 ;  /* 0x0000004647467221 */ /* 0x002fe20000010000 */
[----:B------:R-:W-:Y:S01]  /*7ce0*/  LOP3.LUT R2, R2, 0xffffbfff, RZ, 0xc0, !PT ;  /* 0xffffbfff02027812 */ /* 0x000fe200078ec0ff */
[----:B------:R-:W-:Y:S02]  /*7cf0*/  IMAD.MOV.U32 R132, RZ, RZ, 0x1f ;  /* 0x0000001fff847424 */ /* 0x000fe400078e00ff */
[----:B------:R-:W-:Y:S01]  /*7d00*/  FMUL.FTZ R197, R70, c[0x0][0x1e0] ;  /* 0x0000780046c57a20 */ /* 0x000fe20000410000 */
[----:B------:R-:W-:Y:S01]  /*7d10*/  @P0 LOP3.LUT R2, R2, 0x4000, RZ, 0xfc, !PT ;  /* 0x0000400002020812 */ /* 0x000fe200078efcff */
[----:B------:R-:W-:Y:S01]  /*7d20*/  HFMA2.MMA R70, -RZ, RZ, 0, 5.9604644775390625e-08 ;  /* 0x00000001ff467435 */ /* 0x000fe200000001ff */
[----:B------:R-:W-:Y:S01]  /*7d30*/  ISETP.GT.U32.AND P0, PT, R0, 0x3f, PT ;  /* 0x0000003f0000780c */ /* 0x000fe20003f04070 */
[----:B------:R-:W-:-:S02]  /*7d40*/  FADD.FTZ R68, R40, -R197 ;  /* 0x800000c528447221 */ /* 0x000fc40000010000 */
[----:B------:R-:W-:Y:S02]  /*7d50*/  FADD.FTZ R69, R41, -R197 ;  /* 0x800000c529457221 */ /* 0x000fe40000010000 */
[----:B------:R-:W-:-:S04]  /*7d60*/  FFMA.FTZ R68, R68, R68, RZ ;  /* 0x0000004444447223 */ /* 0x000fc800000100ff */
        /* <DEDUP_REMOVED lines=14> */
[----:B------:R-:W-:Y:S01]  /*7e50*/  FSEL R71, R68, RZ, P1 ;  /* 0x000000ff44477208 */ /* 0x000fe20000800000 */
[----:B------:R-:W-:-:S04]  /*7e60*/  FADD.FTZ R68, R43, -R197 ;  /* 0x800000c52b447221 */ /* 0x000fc80000010000 */
        /* <DEDUP_REMOVED lines=147> */
[----:B------:R-:W-:Y:S02]  /*87a0*/  MOV R69, 0xffffffff ;  /* 0xffffffff00457802 */ /* 0x000fe40000000f00 */
[----:B------:R-:W-:Y:S02]  /*87b0*/  MOV R68, 0x87d0 ;  /* 0x000087d000447802 */ /* 0x000fe40000000f00 */
[----:B------:R-:W-:Y:S05]  /*87c0*/  CALL.REL.NOINC `($__internal_0_$__cuda_sm70_shflsync_bfly_p) ;  /* 0x0000019000007944 */ /* 0x000fea0003c00000 */
[----:B-1----:R-:W-:Y:S01]  /*87d0*/  FADD.FTZ R71, R71, R70 ;  /* 0x0000004647477221 */ /* 0x002fe20000010000 */
[----:B------:R-:W-:Y:S01]  /*87e0*/  HFMA2.MMA R70, -RZ, RZ, 0, 1.1920928955078125e-07 ;  /* 0x00000002ff467435 */ /* 0x000fe200000001ff */
[----:B------:R-:W-:Y:S02]  /*87f0*/  MOV R132, 0x1f ;  /* 0x0000001f00847802 */ /* 0x000fe40000000f00 */
[----:B------:R-:W-:Y:S02]  /*8800*/  MOV R69, 0xffffffff ;  /* 0xffffffff00457802 */ /* 0x000fe40000000f00 */
[----:B------:R-:W-:Y:S02]  /*8810*/  MOV R68, 0x8830 ;  /* 0x0000883000447802 */ /* 0x000fe40000000f00 */
[----:B------:R-:W-:Y:S05]  /*8820*/  CALL.REL.NOINC `($__internal_0_$__cuda_sm70_shflsync_bfly_p) ;  /* 0x0000013000007944 */ /* 0x000fea0003c00000 */
        /* <DEDUP_REMOVED lines=18> */
[----:B-1----:R-:W-:Y:S05]  /*8950*/  BRA `(.L_x_305) ;  /* 0xffffd83000007947 */ /* 0x002fea000383ffff */
        .weak           $__internal_0_$__cuda_sm70_shflsync_bfly_p
        .type           $__internal_0_$__cuda_sm70_shflsync_bfly_p,@function
        .size           $__internal_0_$__cuda_sm70_shflsync_bfly_p,(.L_x_71000 - $__internal_0_$__cuda_sm70_shflsync_bfly_p)
$__internal_0_$__cuda_sm70_shflsync_bfly_p:
[----:B------:R-:W-:Y:S04]  /*8960*/  WARPSYNC R69 ;  /* 0x0000004500007348 */ /* 0x000fe80003800000 */
[----:B------:R0:W1:Y:S02]  /*8970*/  SHFL.BFLY PT, R70, R71, R70, R132 ;  /* 0x0c00004647467389 */ /* 0x00006400000e0084 */
[----:B0-----:R-:W-:-:S06]  /*8980*/  HFMA2.MMA R69, -RZ, RZ, 0, 0 ;  /* 0x00000000ff457435 */ /* 0x001fcc00000001ff */
[----:B------:R-:W-:Y:S05]  /*8990*/  RET.REL.NODEC R68 `(_ZN10layer_norm13ln_fwd_kernelINS_13Kernel_traitsI13__nv_bfloat16S2_S2_S2_fjLj2560ELj1ELj4ELj1ELj16ENS_18Kernel_traits_baseILj2560ES2_S2_S2_S2_fjLj128EEEEELb0ELb0ELb0ELb0EEEvNS_9FwdParamsE) ;  /* 0xffff766044007950 */ /* 0x000fea0003c3ffff */
.L_x_306:
[----:B------:R-:W-:-:S00]  /*89a0*/  BRA `(.L_x_306) ;  /* 0xfffffff000007947 */ /* 0x000fc0000383ffff */
[----:B------:R-:W-:-:S00]  /*89b0*/  NOP ;  /* 0x0000000000007918 */ /* 0x000fc00000000000 */
        /* <DEDUP_REMOVED lines=12> */
.L_x_71000:


//--------------------- .text._ZN10layer_norm13ln_fwd_kernelINS_13Kernel_traitsI13__nv_bfloat16S2_S2_S2_fjLj2560ELj1ELj4ELj1ELj16ENS_18Kernel_traits_baseILj2560ES2_S2_S2_S2_fjLj128EEEEELb0ELb0ELb0ELb1EEEvNS_9FwdParamsE --------------------------
	.section	.text._ZN10layer_norm13ln_fwd_kernelINS_13Kernel_traitsI13__nv_bfloat16S2_S2_S2_fjLj2560ELj1ELj4ELj1ELj16ENS_18Kernel_traits_baseILj2560ES2_S2_S2_S2_fjLj128EEEEELb0ELb0ELb0ELb1EEEvNS_9FwdParamsE,"ax",@progbits
	.sectioninfo	@"SHI_REGISTERS=241"
	.align	128
        .global         _ZN10layer_norm13ln_fwd_kernelINS_13Kernel_traitsI13__nv_bfloat16S2_S2_S2_fjLj2560ELj1ELj4ELj1ELj16ENS_18Kernel_traits_baseILj2560ES2_S2_S2_S2_fjLj128EEEEELb0ELb0ELb0ELb1EEEvNS_9FwdParamsE
        .type           _ZN10layer_norm13ln_fwd_kernelINS_13Kernel_traitsI13__nv_bfloat16S2_S2_S2_fjLj2560ELj1ELj4ELj1ELj16ENS_18Kernel_traits_baseILj2560ES2_S2_S2_S2_fjLj128EEEEELb0ELb0ELb0ELb1EEEvNS_9FwdParamsE,@function
        .size           _ZN10layer_norm13ln_fwd_kernelINS_13Kernel_traitsI13__nv_bfloat16S2_S2_S2_fjLj2560ELj1ELj4ELj1ELj16ENS_18Kernel_traits_baseILj2560ES2_S2_S2_S2_fjLj128EEEEELb0ELb0ELb0ELb1EEEvNS_9FwdParamsE,(.L_x_71001 - _ZN10layer_norm13ln_fwd_kernelINS_13Kernel_traitsI13__nv_bfloat16S2_S2_S2_fjLj2560ELj1ELj4ELj1ELj16ENS_18Kernel_traits_baseILj2560ES2_S2_S2_S2_fjLj128EEEEELb0ELb0ELb0ELb1EEEvNS_9FwdParamsE)
        .other          _ZN10layer_norm13ln_fwd_kernelINS_13Kernel_traitsI13__nv_bfloat16S2_S2_S2_fjLj2560ELj1ELj4ELj1ELj16ENS_18Kernel_traits_baseILj2560ES2_S2_S2_S2_fjLj128EEEEELb0ELb0ELb0ELb1EEEvNS_9FwdParamsE,@"STO_CUDA_ENTRY STV_DEFAULT"
_ZN10layer_norm13ln_fwd_kernelINS_13Kernel_traitsI13__nv_bfloat16S2_S2_S2_fjLj2560ELj1ELj4ELj1ELj16ENS_18Kernel_traits_baseILj2560ES2_S2_S2_S2_fjLj128EEEEELb0ELb0ELb0ELb1EEEvNS_9FwdParamsE:
.text._ZN10layer_norm13ln_fwd_kernelINS_13Kernel_traitsI13__nv_bfloat16S2_S2_S2_fjLj2560ELj1ELj4ELj1ELj16ENS_18Kernel_traits_baseILj2560ES2_S2_S2_S2_fjLj128EEEEELb0ELb0ELb0ELb1EEEvNS_9FwdParamsE:
[----:B------:R-:W-:Y:S02]  /*0000*/  MOV R1, c[0x0][0x28] ;  /* 0x00000a0000017a02 */ /* 0x000fe40000000f00 */
[----:B------:R-:W0:Y:S01]  /*0010*/  S2R R2, SR_TID.X ;  /* 0x0000000000027919 */ /* 0x000e220000002100 */
[----:B------:R-:W-:Y:S01]  /*0020*/  ISETP.NE.U32.AND P1, PT, RZ, c[0x0][0x218], PT ;  /* 0x00008600ff007a0c */ /* 0x000fe20003f25070 */
[----:B------:R-:W-:-:S03]  /*0030*/  ULDC.64 UR4, c[0x0][0x118] ;  /* 0x0000460000047ab9 */ /* 0x000fc60000000a00 */
[----:B------:R-:W-:Y:S02]  /*0040*/  ISETP.NE.AND.EX P1, PT, RZ, c[0x0][0x21c], PT, P1 ;  /* 0x00008700ff007a0c */ /* 0x000fe40003f25310 */
[----:B0-----:R-:W-:-:S04]  /*0050*/  SHF.L.U32 R0, R2, 0x4, RZ ;  /* 0x0000000402007819 */ /* 0x001fc800000006ff */
[----:B------:R-:W-:-:S04]  /*0060*/  LOP3.LUT R3, R0, 0x1f0, RZ, 0xc0, !PT ;  /* 0x000001f000037812 */ /* 0x000fc800078ec0ff */
[----:B------:R-:W-:-:S04]  /*0070*/  IADD3 R8, P0, R3, c[0x0][0x218], RZ ;  /* 0x0000860003087a10 */ /* 0x000fc80007f1e0ff */
[----:B------:R-:W-:-:S05]  /*0080*/  IADD3.X R9, RZ, c[0x0][0x21c], RZ, P0, !PT ;  /* 0x00008700ff097a10 */ /* 0x000fca00007fe4ff */
[----:B------:R0:W5:Y:S04]  /*0090*/  @P1 LDG.E.128 R12, [R8.64] ;  /* 0x00000004080c1981 */ /* 0x000168000c1e1d00 */
[----:B------:R0:W5:Y:S04]  /*00a0*/  @P1 LDG.E.128 R16, [R8.64+0x200] ;  /* 0x0002000408101981 */ /* 0x000168000c1e1d00 */
        /* <DEDUP_REMOVED lines=8> */
[----:B------:R-:W1:Y:S01]  /*0130*/  S2R R151, SR_CTAID.X ;  /* 0x0000000000977919 */ /* 0x000e620000002500 */
[----:B------:R-:W-:-:S02]  /*0140*/  SHF.R.U32.HI R0, RZ, 0x5, R2 ;  /* 0x00000005ff007819 */ /* 0x000fc40000011602 */
[----:B------:R-:W-:Y:S02]  /*0150*/  IADD3 R2, P2, R3, c[0x0][0x1b0], RZ ;  /* 0x00006c0003027a10 */ /* 0x000fe40007f5e0ff */
[----:B-1----:R-:W-:-:S04]  /*0160*/  LEA R151, R151, R0, 0x2 ;  /* 0x0000000097977211 */ /* 0x002fc800078e10ff */
[----:B------:R-:W-:Y:S02]  /*0170*/  ISETP.GE.AND P0, PT, R151, c[0x0][0x164], PT ;  /* 0x0000590097007a0c */ /* 0x000fe40003f06270 */
[----:B------:R-:W-:-:S11]  /*0180*/  IADD3.X R3, RZ, c[0x0][0x1b4], RZ, P2, !PT ;  /* 0x00006d00ff037a10 */ /* 0x000fd600017fe4ff */
[----:B------:R-:W-:Y:S05]  /*0190*/  @P0 EXIT ;  /* 0x000000000000094d */ /* 0x000fea0003800000 */
[----:B0-----:R-:W-:Y:S01]  /*01a0*/  MOV R0, c[0x0][0x180] ;  /* 0x0000600000007a02 */ /* 0x001fe20000000f00 */
[----:B-----5:R-:W-:Y:S01]  /*01b0*/  @!P1 CS2R R12, SRZ ;  /* 0x00000000000c9805 */ /* 0x020fe2000001ff00 */
[----:B------:R-:W-:Y:S01]  /*01c0*/  @!P1 CS2R R14, SRZ ;  /* 0x00000000000e9805 */ /* 0x000fe2000001ff00 */
[----:B------:R-:W-:Y:S01]  /*01d0*/  @!P1 CS2R R16, SRZ ;  /* 0x0000000000109805 */ /* 0x000fe2000001ff00 */
[----:B------:R-:W-:Y:S01]  /*01e0*/  @!P1 CS2R R18, SRZ ;  /* 0x0000000000129805 */ /* 0x000fe2000001ff00 */
[----:B------:R-:W-:Y:S01]  /*01f0*/  @!P1 CS2R R20, SRZ ;  /* 0x0000000000149805 */ /* 0x000fe2000001ff00 */
[----:B------:R-:W-:Y:S01]  /*0200*/  @!P1 CS2R R22, SRZ ;  /* 0x0000000000169805 */ /* 0x000fe2000001ff00 */
[----:B------:R-:W-:Y:S01]  /*0210*/  @!P1 CS2R R4, SRZ ;  /* 0x0000000000049805 */ /* 0x000fe2000001ff00 */
[----:B------:R-:W-:Y:S01]  /*0220*/  @!P1 CS2R R6, SRZ ;  /* 0x0000000000069805 */ /* 0x000fe2000001ff00 */
[----:B------:R-:W-:Y:S01]  /*0230*/  LOP3.LUT P0, RZ, R0, c[0x0][0x1c0], RZ, 0xfc, !PT ;  /* 0x0000700000ff7a12 */ /* 0x000fe2000780fcff */
[----:B------:R-:W-:Y:S01]  /*0240*/  @!P1 CS2R R108, SRZ ;  /* 0x00000000006c9805 */ /* 0x000fe2000001ff00 */
        /* <DEDUP_REMOVED lines=11> */
[----:B------:R-:W-:Y:S01]  /*0300*/  MOV R0, c[0x0][0x184] ;  /* 0x0000610000007a02 */ /* 0x000fe20000000f00 */
[----:B------:R0:W5:Y:S01]  /*0310*/  LDG.E.128 R48, [R2.64] ;  /* 0x0000000402307981 */ /* 0x000162000c1e1d00 */
[----:B------:R-:W-:-:S02]  /*0320*/  PRMT R125, RZ, 0x5410, R12 ;  /* 0x00005410ff7d7816 */ /* 0x000fc4000000000c */
[----:B------:R-:W-:Y:S01]  /*0330*/  PRMT R124, RZ, 0x7610, R12 ;  /* 0x00007610ff7c7816 */ /* 0x000fe2000000000c */
[----:B------:R0:W5:Y:S01]  /*0340*/  LDG.E.128 R52, [R2.64+0x200] ;  /* 0x0002000402347981 */ /* 0x000162000c1e1d00 */
[--C-:B------:R-:W-:Y:S02]  /*0350*/  PRMT R47, RZ, 0x5410, R13.reuse ;  /* 0x00005410ff2f7816 */ /* 0x100fe4000000000d */
[----:B------:R-:W-:Y:S01]  /*0360*/  PRMT R46, RZ, 0x7610, R13 ;  /* 0x00007610ff2e7816 */ /* 0x000fe2000000000d */
[----:B------:R0:W5:Y:S01]  /*0370*/  LDG.E.128 R56, [R2.64+0x400] ;  /* 0x0004000402387981 */ /* 0x000162000c1e1d00 */
[--C-:B------:R-:W-:Y:S02]  /*0380*/  PRMT R45, RZ, 0x5410, R14.reuse ;  /* 0x00005410ff2d7816 */ /* 0x100fe4000000000e */
[----:B------:R-:W-:Y:S01]  /*0390*/  PRMT R44, RZ, 0x7610, R14 ;  /* 0x00007610ff2c7816 */ /* 0x000fe2000000000e */
[----:B------:R0:W5:Y:S01]  /*03a0*/  LDG.E.128 R60, [R2.64+0x600] ;  /* 0x00060004023c7981 */ /* 0x000162000c1e1d00 */
        /* <DEDUP_REMOVED lines=9> */
[----:B------:R-:W-:-:S02]  /*0440*/  LOP3.LUT P0, RZ, R0, c[0x0][0x1c4], RZ, 0xfc, P0 ;  /* 0x0000710000ff7a12 */ /* 0x000fc4000000fcff */
[--C-:B------:R-:W-:Y:S01]  /*0450*/  PRMT R37, RZ, 0x5410, R18.reuse ;  /* 0x00005410ff257816 */ /* 0x100fe20000000012 */
[----:B------:R0:W5:Y:S01]  /*0460*/  LDG.E.128 R76, [R2.64+0xe00] ;  /* 0x000e0004024c7981 */ /* 0x000162000c1e1d00 */
[----:B------:R-:W-:Y:S02]  /*0470*/  PRMT R36, RZ, 0x7610, R18 ;  /* 0x00007610ff247816 */ /* 0x000fe40000000012 */
[--C-:B------:R-:W-:Y:S01]  /*0480*/  PRMT R35, RZ, 0x5410, R19.reuse ;  /* 0x00005410ff237816 */ /* 0x100fe20000000013 */
[----:B------:R0:W5:Y:S01]  /*0490*/  LDG.E.128 R80, [R2.64+0x1000] ;  /* 0x0010000402507981 */ /* 0x000162000c1e1d00 */
[----:B------:R-:W-:Y:S02]  /*04a0*/  PRMT R34, RZ, 0x7610, R19 ;  /* 0x00007610ff227816 */ /* 0x000fe40000000013 */
[--C-:B------:R-:W-:Y:S01]  /*04b0*/  PRMT R33, RZ, 0x5410, R20.reuse ;  /* 0x00005410ff217816 */ /* 0x100fe20000000014 */
[----:B------:R0:W5:Y:S01]  /*04c0*/  LDG.E.128 R84, [R2.64+0x1200] ;  /* 0x0012000402547981 */ /* 0x000162000c1e1d00 */
[----:B------:R-:W-:Y:S01]  /*04d0*/  PRMT R32, RZ, 0x7610, R20 ;  /* 0x00007610ff207816 */ /* 0x000fe20000000014 */
[----:B------:R-:W-:Y:S01]  /*04e0*/  ULDC.U8 UR6, c[0x0][0x1f0] ;  /* 0x00007c0000067ab9 */ /* 0x000fe20000000000 */
        /* <DEDUP_REMOVED lines=28> */
[--C-:B0-----:R-:W-:Y:S02]  /*06b0*/  PRMT R3, RZ, 0x5410, R107.reuse ;  /* 0x00005410ff037816 */ /* 0x101fe4000000006b */
        /* <DEDUP_REMOVED lines=33> */
.L_x_550:
[----:B------:R-:W0:Y:S01]  /*08d0*/  S2R R102, SR_TID.X ;  /* 0x0000000000667919 */ /* 0x000e220000002100 */
[----:B------:R-:W-:Y:S01]  /*08e0*/  ISETP.NE.U32.AND P1, PT, RZ, c[0x0][0x1c0], PT ;  /* 0x00007000ff007a0c */ /* 0x000fe20003f25070 */
[----:B------:R-:W-:Y:S01]  /*08f0*/  IMAD R96, R151, c[0x0][0x168], RZ ;  /* 0x00005a0097607a24 */ /* 0x000fe200078e02ff */
[----:B------:R-:W-:Y:S01]  /*0900*/  ISETP.NE.U32.AND P2, PT, RZ, c[0x0][0x180], PT ;  /* 0x00006000ff007a0c */ /* 0x000fe20003f45070 */
[----:B------:R-:W-:Y:S01]  /*0910*/  HFMA2.MMA R103, -RZ, RZ, 0, 9.5367431640625e-07 ;  /* 0x00000010ff677435 */ /* 0x000fe200000001ff */
[----:B------:R-:W-:Y:S02]  /*0920*/  ISETP.NE.AND.EX P1, PT, RZ, c[0x0][0x1c4], PT, P1 ;  /* 0x00007100ff007a0c */ /* 0x000fe40003f25310 */
[----:B------:R-:W-:Y:S02]  /*0930*/  SHF.R.S32.HI R97, RZ, 0x1f, R96 ;  /* 0x0000001fff617819 */ /* 0x000fe40000011460 */
[----:B------:R-:W-:Y:S02]  /*0940*/  ISETP.NE.AND.EX P2, PT, RZ, c[0x0][0x184], PT, P2 ;  /* 0x00006100ff007a0c */ /* 0x000fe40003f45320 */
[----:B------:R-:W-:-:S07]  /*0950*/  LEA.HI R97, R97, R96, RZ, 0x3 ;  /* 0x0000006061617211 */ /* 0x000fce00078f18ff */
[----:B------:R-:W-:-:S05]  /*0960*/  @P1 MOV R104, 0x2 ;  /* 0x0000000200681802 */ /* 0x000fca0000000f00 */
[----:B------:R-:W-:Y:S01]  /*0970*/  @P1 IMAD.WIDE R104, R151, R104, c[0x0][0x1c0] ;  /* 0x0000700097681625 */ /* 0x000fe200078e0268 */
[----:B0-----:R-:W-:-:S04]  /*0980*/  LOP3.LUT R102, R102, 0x1f, RZ, 0xc0, !PT ;  /* 0x0000001f66667812 */ /* 0x001fc800078ec0ff */
[----:B------:R-:W-:Y:S01]  /*0990*/  LEA.HI.SX32 R116, R97, R102, 0x1d ;  /* 0x0000006661747211 */ /* 0x000fe200078feaff */
[----:B------:R-:W2:Y:S03]  /*09a0*/  @P1 LDG.E.U16 R104, [R104.64] ;  /* 0x0000000468681981 */ /* 0x000ea6000c1e1500 */
[C---:B------:R-:W-:Y:S01]  /*09b0*/  @P2 LEA R106, P3, R116.reuse, c[0x0][0x180], 0x4 ;  /* 0x00006000746a2a11 */ /* 0x040fe200078620ff */
[----:B------:R-:W-:-:S06]  /*09c0*/  IMAD.WIDE.U32 R96, R116, R103, c[0x0][0x170] ;  /* 0x00005c0074607625 */ /* 0x000fcc00078e0067 */
[----:B------:R-:W3:Y:S01]  /*09d0*/  LDG.E.128 R96, [R96.64] ;  /* 0x0000000460607981 */ /* 0x000ee2000c1e1d00 */
[----:B------:R-:W-:-:S05]  /*09e0*/  @P2 LEA.HI.X R107, R116, c[0x0][0x184], RZ, 0x4, P3 ;  /* 0x00006100746b2a11 */ /* 0x000fca00018f24ff */
[----:B-----5:R0:W5:Y:S01]  /*09f0*/  @P2 LDG.E.128 R88, [R106.64] ;  /* 0x000000046a582981 */ /* 0x020162000c1e1d00 */
[----:B------:R-:W-:-:S04]  /*0a00*/  ISETP.NE.U32.AND P3, PT, RZ, c[0x0][0x180], PT ;  /* 0x00006000ff007a0c */ /* 0x000fc80003f65070 */
[----:B------:R-:W-:Y:S01]  /*0a10*/  ISETP.NE.AND.EX P3, PT, RZ, c[0x0][0x184], PT, P3 ;  /* 0x00006100ff007a0c */ /* 0x000fe20003f65330 */
[----:B------:R-:W-:-:S06]  /*0a20*/  HFMA2.MMA R101, -RZ, RZ, 1.875, 0 ;  /* 0x3f800000ff657435 */ /* 0x000fcc00000001ff */
[----:B--2---:R-:W-:Y:S02]  /*0a30*/  @P1 PRMT R101, RZ, 0x5410, R104 ;  /* 0x00005410ff651816 */ /* 0x004fe40000000068 */
[----:B---3--:R-:W-:-:S05]  /*0a40*/  PRMT R100, RZ, 0x5410, R96 ;  /* 0x00005410ff647816 */ /* 0x008fca0000000060 */
[----:B------:R-:W-:Y:S01]  /*0a50*/  FMUL.FTZ R100, R100, R101 ;  /* 0x0000006564647220 */ /* 0x000fe20000410000 */
[----:B------:R-:W-:Y:S05]  /*0a60*/  @P3 BRA `(.L_x_307) ;  /* 0x0000002000003947 */ /* 0x000fea0003800000 */
[----:B0-----:R-:W-:Y:S05]  /*0a70*/  @P0 BRA `(.L_x_308) ;  /* 0x0000003000000947 */ /* 0x001fea0003800000 */
[----:B------:R-:W-:Y:S05]  /*0a80*/  BRA `(.L_x_309) ;  /* 0x0000004000007947 */ /* 0x000fea0003800000 */
.L_x_307:
[----:B0----5:R-:W-:-:S05]  /*0a90*/  PRMT R105, RZ, 0x5410, R88 ;  /* 0x00005410ff697816 */ /* 0x021fca0000000058 */
[----:B------:R-:W-:-:S05]  /*0aa0*/  FADD.FTZ R100, R100, R105 ;  /* 0x0000006964647221 */ /* 0x000fca0000010000 */
.L_x_308:
[----:B------:R-:W-:-:S04]  /*0ab0*/  F2FP.BF16.PACK_AB R104, RZ, R100 ;  /* 0x00000064ff68723e */ /* 0x000fc800000010ff */
[----:B------:R-:W-:Y:S02]  /*0ac0*/  PRMT R92, R104, 0x7610, R92 ;  /* 0x00007610685c7816 */ /* 0x000fe4000000005c */
.L_x_309:
[----:B------:R-:W-:-:S05]  /*0ad0*/  PRMT R96, RZ, 0x7610, R96 ;  /* 0x00007610ff607816 */ /* 0x000fca0000000060 */
[----:B------:R-:W-:Y:S01]  /*0ae0*/  FMUL.FTZ R105, R96, R101 ;  /* 0x0000006560697220 */ /* 0x000fe20000410000 */
[----:B------:R-:W-:Y:S05]  /*0af0*/  @P3 BRA `(.L_x_310) ;  /* 0x0000002000003947 */ /* 0x000fea0003800000 */
[----:B------:R-:W-:Y:S05]  /*0b00*/  @P0 BRA `(.L_x_311) ;  /* 0x0000003000000947 */ /* 0x000fea0003800000 */
[----:B------:R-:W-:Y:S05]  /*0b10*/  BRA `(.L_x_312) ;  /* 0x0000004000007947 */ /* 0x000fea0003800000 */
.L_x_310:
[----:B-----5:R-:W-:-:S05]  /*0b20*/  PRMT R96, RZ, 0x7610, R88 ;  /* 0x00007610ff607816 */ /* 0x020fca0000000058 */
[----:B------:R-:W-:-:S05]  /*0b30*/  FADD.FTZ R105, R105, R96 ;  /* 0x0000006069697221 */ /* 0x000fca0000010000 */
.L_x_311:
[----:B------:R-:W-:-:S04]  /*0b40*/  F2FP.BF16.PACK_AB R96, RZ, R105 ;  /* 0x00000069ff60723e */ /* 0x000fc800000010ff */
[----:B------:R-:W-:Y:S02]  /*0b50*/  PRMT R92, R92, 0x5410, R96 ;  /* 0x000054105c5c7816 */ /* 0x000fe40000000060 */
.L_x_312:
[----:B------:R-:W-:-:S05]  /*0b60*/  PRMT R104, RZ, 0x5410, R97 ;  /* 0x00005410ff687816 */ /* 0x000fca0000000061 */
[----:B------:R-:W-:Y:S01]  /*0b70*/  FMUL.FTZ R104, R104, R101 ;  /* 0x0000006568687220 */ /* 0x000fe20000410000 */
[----:B------:R-:W-:Y:S05]  /*0b80*/  @P3 BRA `(.L_x_313) ;  /* 0x0000002000003947 */ /* 0x000fea0003800000 */
[----:B------:R-:W-:Y:S05]  /*0b90*/  @P0 BRA `(.L_x_314) ;  /* 0x0000003000000947 */ /* 0x000fea0003800000 */
[----:B------:R-:W-:Y:S05]  /*0ba0*/  BRA `(.L_x_315) ;  /* 0x0000004000007947 */ /* 0x000fea0003800000 */
.L_x_313:
[----:B-----5:R-:W-:-:S05]  /*0bb0*/  PRMT R107, RZ, 0x5410, R89 ;  /* 0x00005410ff6b7816 */ /* 0x020fca0000000059 */
[----:B------:R-:W-:-:S05]  /*0bc0*/  FADD.FTZ R104, R104, R107 ;  /* 0x0000006b68687221 */ /* 0x000fca0000010000 */
.L_x_314:
[----:B------:R-:W-:-:S04]  /*0bd0*/  F2FP.BF16.PACK_AB R96, RZ, R104 ;  /* 0x00000068ff60723e */ /* 0x000fc800000010ff */
[----:B------:R-:W-:Y:S02]  /*0be0*/  PRMT R93, R96, 0x7610, R93 ;  /* 0x00007610605d7816 */ /* 0x000fe4000000005d */
.L_x_315:
[----:B------:R-:W-:-:S05]  /*0bf0*/  PRMT R96, RZ, 0x7610, R97 ;  /* 0x00007610ff607816 */ /* 0x000fca0000000061 */
[----:B------:R-:W-:Y:S01]  /*0c00*/  FMUL.FTZ R107, R96, R101 ;  /* 0x00000065606b7220 */ /* 0x000fe20000410000 */
[----:B------:R-:W-:Y:S05]  /*0c10*/  @P3 BRA `(.L_x_316) ;  /* 0x0000002000003947 */ /* 0x000fea0003800000 */
[----:B------:R-:W-:Y:S05]  /*0c20*/  @P0 BRA `(.L_x_317) ;  /* 0x0000003000000947 */ /* 0x000fea0003800000 */
[----:B------:R-:W-:Y:S05]  /*0c30*/  BRA `(.L_x_318) ;  /* 0x0000004000007947 */ /* 0x000fea0003800000 */
.L_x_316:
[----:B-----5:R-:W-:-:S05]  /*0c40*/  PRMT R96, RZ, 0x7610, R89 ;  /* 0x00007610ff607816 */ /* 0x020fca0000000059 */
[----:B------:R-:W-:-:S05]  /*0c50*/  FADD.FTZ R107, R107, R96 ;  /* 0x000000606b6b7221 */ /* 0x000fca0000010000 */
.L_x_317:
[----:B------:R-:W-:-:S04]  /*0c60*/  F2FP.BF16.PACK_AB R96, RZ, R107 ;  /* 0x0000006bff60723e */ /* 0x000fc800000010ff */
[----:B------:R-:W-:Y:S02]  /*0c70*/  PRMT R93, R93, 0x5410, R96 ;  /* 0x000054105d5d7816 */ /* 0x000fe40000000060 */
.L_x_318:
[----:B------:R-:W-:-:S05]  /*0c80*/  PRMT R106, RZ, 0x5410, R98 ;  /* 0x00005410ff6a7816 */ /* 0x000fca0000000062 */
[----:B------:R-:W-:Y:S01]  /*0c90*/  FMUL.FTZ R106, R106, R101 ;  /* 0x000000656a6a7220 */ /* 0x000fe20000410000 */
[----:B------:R-:W-:Y:S05]  /*0ca0*/  @P3 BRA `(.L_x_319) ;  /* 0x0000002000003947 */ /* 0x000fea0003800000 */
[----:B------:R-:W-:Y:S05]  /*0cb0*/  @P0 BRA `(.L_x_320) ;  /* 0x0000003000000947 */ /* 0x000fea0003800000 */
[----:B------:R-:W-:Y:S05]  /*0cc0*/  BRA `(.L_x_321) ;  /* 0x0000004000007947 */ /* 0x000fea0003800000 */
.L_x_319:
[----:B-----5:R-:W-:-:S05]  /*0cd0*/  PRMT R97, RZ, 0x5410, R90 ;  /* 0x00005410ff617816 */ /* 0x020fca000000005a */
[----:B------:R-:W-:-:S05]  /*0ce0*/  FADD.FTZ R106, R106, R97 ;  /* 0x000000616a6a7221 */ /* 0x000fca0000010000 */
.L_x_320:
[----:B------:R-:W-:-:S04]  /*0cf0*/  F2FP.BF16.PACK_AB R96, RZ, R106 ;  /* 0x0000006aff60723e */ /* 0x000fc800000010ff */
[----:B------:R-:W-:Y:S02]  /*0d00*/  PRMT R94, R96, 0x7610, R94 ;  /* 0x00007610605e7816 */ /* 0x000fe4000000005e */
.L_x_321:
[----:B------:R-:W-:-:S05]  /*0d10*/  PRMT R98, RZ, 0x7610, R98 ;  /* 0x00007610ff627816 */ /* 0x000fca0000000062 */
[----:B------:R-:W-:Y:S01]  /*0d20*/  FMUL.FTZ R109, R98, R101 ;  /* 0x00000065626d7220 */ /* 0x000fe20000410000 */
[----:B------:R-:W-:Y:S05]  /*0d30*/  @P3 BRA `(.L_x_322) ;  /* 0x0000002000003947 */ /* 0x000fea0003800000 */
[----:B------:R-:W-:Y:S05]  /*0d40*/  @P0 BRA `(.L_x_323) ;  /* 0x0000003000000947 */ /* 0x000fea0003800000 */
[----:B------:R-:W-:Y:S05]  /*0d50*/  BRA `(.L_x_324) ;  /* 0x0000004000007947 */ /* 0x000fea0003800000 */
.L_x_322:
[----:B-----5:R-:W-:-:S05]  /*0d60*/  PRMT R96, RZ, 0x7610, R90 ;  /* 0x00007610ff607816 */ /* 0x020fca000000005a */
[----:B------:R-:W-:-:S05]  /*0d70*/  FADD.FTZ R109, R109, R96 ;  /* 0x000000606d6d7221 */ /* 0x000fca0000010000 */
.L_x_323:
[----:B------:R-:W-:-:S04]  /*0d80*/  F2FP.BF16.PACK_AB R96, RZ, R109 ;  /* 0x0000006dff60723e */ /* 0x000fc800000010ff */
[----:B------:R-:W-:Y:S02]  /*0d90*/  PRMT R94, R94, 0x5410, R96 ;  /* 0x000054105e5e7816 */ /* 0x000fe40000000060 */
.L_x_324:
[----:B------:R-:W-:-:S05]  /*0da0*/  PRMT R108, RZ, 0x5410, R99 ;  /* 0x00005410ff6c7816 */ /* 0x000fca0000000063 */
[----:B------:R-:W-:Y:S01]  /*0db0*/  FMUL.FTZ R108, R108, R101 ;  /* 0x000000656c6c7220 */ /* 0x000fe20000410000 */
[----:B------:R-:W-:Y:S05]  /*0dc0*/  @P3 BRA `(.L_x_325) ;  /* 0x0000002000003947 */ /* 0x000fea0003800000 */
[----:B------:R-:W-:Y:S05]  /*0dd0*/  @P0 BRA `(.L_x_326) ;  /* 0x0000003000000947 */ /* 0x000fea0003800000 */
[----:B------:R-:W-:Y:S05]  /*0de0*/  BRA `(.L_x_327) ;  /* 0x0000004000007947 */ /* 0x000fea0003800000 */
.L_x_325:
[----:B-----5:R-:W-:-:S05]  /*0df0*/  PRMT R97, RZ, 0x5410, R91 ;  /* 0x00005410ff617816 */ /* 0x020fca000000005b */
[----:B------:R-:W-:-:S05]  /*0e00*/  FADD.FTZ R108, R108, R97 ;  /* 0x000000616c6c7221 */ /* 0x000fca0000010000 */
.L_x_326:
[----:B------:R-:W-:-:S04]  /*0e10*/  F2FP.BF16.PACK_AB R96, RZ, R108 ;  /* 0x0000006cff60723e */ /* 0x000fc800000010ff */
[----:B------:R-:W-:Y:S02]  /*0e20*/  PRMT R95, R96, 0x7610, R95 ;  /* 0x00007610605f7816 */ /* 0x000fe4000000005f */
.L_x_327:
[----:B------:R-:W-:-:S05]  /*0e30*/  PRMT R96, RZ, 0x7610, R99 ;  /* 0x00007610ff607816 */ /* 0x000fca0000000063 */
[----:B------:R-:W-:Y:S01]  /*0e40*/  FMUL.FTZ R111, R96, R101 ;  /* 0x00000065606f7220 */ /* 0x000fe20000410000 */
[----:B------:R-:W-:Y:S05]  /*0e50*/  @P3 BRA `(.L_x_328) ;  /* 0x0000002000003947 */ /* 0x000fea0003800000 */
[----:B------:R-:W-:Y:S05]  /*0e60*/  @P0 BRA `(.L_x_329) ;  /* 0x0000003000000947 */ /* 0x000fea0003800000 */
[----:B------:R-:W-:Y:S05]  /*0e70*/  BRA `(.L_x_330) ;  /* 0x0000004000007947 */ /* 0x000fea0003800000 */
.L_x_328:
[----:B-----5:R-:W-:-:S05]  /*0e80*/  PRMT R96, RZ, 0x7610, R91 ;  /* 0x00007610ff607816 */ /* 0x020fca000000005b */
[----:B------:R-:W-:-:S05]  /*0e90*/  FADD.FTZ R111, R111, R96 ;  /* 0x000000606f6f7221 */ /* 0x000fca0000010000 */
.L_x_329:
[----:B------:R-:W-:-:S04]  /*0ea0*/  F2FP.BF16.PACK_AB R96, RZ, R111 ;  /* 0x0000006fff60723e */ /* 0x000fc800000010ff */
[----:B------:R-:W-:Y:S02]  /*0eb0*/  PRMT R95, R95, 0x5410, R96 ;  /* 0x000054105f5f7816 */ /* 0x000fe40000000060 */
.L_x_330:
[C---:B------:R-:W-:Y:S02]  /*0ec0*/  IADD3 R117, R116.reuse, 0x20, RZ ;  /* 0x0000002074757810 */ /* 0x040fe40007ffe0ff */
[----:B------:R-:W-:-:S03]  /*0ed0*/  @P0 LEA R114, P1, R116, c[0x0][0x188], 0x4 ;  /* 0x0000620074720a11 */ /* 0x000fc600078220ff */
[----:B------:R-:W-:Y:S01]  /*0ee0*/  IMAD.WIDE.U32 R96, R117, R103, c[0x0][0x170] ;  /* 0x00005c0075607625 */ /* 0x000fe200078e0067 */
[----:B------:R-:W-:-:S05]  /*0ef0*/  @P0 LEA.HI.X R115, R116, c[0x0][0x18c], RZ, 0x4, P1 ;  /* 0x0000630074730a11 */ /* 0x000fca00008f24ff */
[----:B------:R0:W-:Y:S04]  /*0f00*/  @P0 STG.E.128 [R114.64], R92 ;  /* 0x0000005c72000986 */ /* 0x0001e8000c101d04 */
[----:B------:R-:W2:Y:S01]  /*0f10*/  LDG.E.128 R96, [R96.64] ;  /* 0x0000000460607981 */ /* 0x000ea2000c1e1d00 */
[----:B------:R-:W-:-:S05]  /*0f20*/  @P2 IMAD.WIDE.U32 R112, R117, R103, c[0x0][0x180] ;  /* 0x0000600075702625 */ /* 0x000fca00078e0067 */
[----:B-----5:R0:W5:Y:S01]  /*0f30*/  @P2 LDG.E.128 R88, [R112.64] ;  /* 0x0000000470582981 */ /* 0x020162000c1e1d00 */
[----:B--2---:R-:W-:-:S05]  /*0f40*/  PRMT R110, RZ, 0x5410, R96 ;  /* 0x00005410ff6e7816 */ /* 0x004fca0000000060 */
[----:B------:R-:W-:Y:S01]  /*0f50*/  FMUL.FTZ R110, R110, R101 ;  /* 0x000000656e6e7220 */ /* 0x000fe20000410000 */
[----:B------:R-:W-:Y:S05]  /*0f60*/  @P3 BRA `(.L_x_331) ;  /* 0x0000002000003947 */ /* 0x000fea0003800000 */
[----:B0-----:R-:W-:Y:S05]  /*0f70*/  @P0 BRA `(.L_x_332) ;  /* 0x0000003000000947 */ /* 0x001fea0003800000 */
[----:B------:R-:W-:Y:S05]  /*0f80*/  BRA `(.L_x_333) ;  /* 0x0000004000007947 */ /* 0x000fea0003800000 */
.L_x_331:
[----:B0----5:R-:W-:-:S05]  /*0f90*/  PRMT R113, RZ, 0x5410, R88 ;  /* 0x00005410ff717816 */ /* 0x021fca0000000058 */
[----:B------:R-:W-:-:S05]  /*0fa0*/  FADD.FTZ R110, R113, R110 ;  /* 0x0000006e716e7221 */ /* 0x000fca0000010000 */
.L_x_332:
[----:B------:R-:W-:-:S04]  /*0fb0*/  F2FP.BF16.PACK_AB R112, RZ, R110 ;  /* 0x0000006eff70723e */ /* 0x000fc800000010ff */
[----:B------:R-:W-:Y:S02]  /*0fc0*/  PRMT R92, R112, 0x7610, R92 ;  /* 0x00007610705c7816 */ /* 0x000fe4000000005c */
.L_x_333:
[----:B------:R-:W-:-:S05]  /*0fd0*/  PRMT R96, RZ, 0x7610, R96 ;  /* 0x00007610ff607816 */ /* 0x000fca0000000060 */
[----:B------:R-:W-:Y:S01]  /*0fe0*/  FMUL.FTZ R113, R96, R101 ;  /* 0x0000006560717220 */ /* 0x000fe20000410000 */
[----:B------:R-:W-:Y:S05]  /*0ff0*/  @P3 BRA `(.L_x_334) ;  /* 0x0000002000003947 */ /* 0x000fea0003800000 */
[----:B------:R-:W-:Y:S05]  /*1000*/  @P0 BRA `(.L_x_335) ;  /* 0x0000003000000947 */ /* 0x000fea0003800000 */
[----:B------:R-:W-:Y:S05]  /*1010*/  BRA `(.L_x_336) ;  /* 0x0000004000007947 */ /* 0x000fea0003800000 */
.L_x_334:
[----:B-----5:R-:W-:-:S05]  /*1020*/  PRMT R96, RZ, 0x7610, R88 ;  /* 0x00007610ff607816 */ /* 0x020fca0000000058 */
[----:B------:R-:W-:-:S05]  /*1030*/  FADD.FTZ R113, R96, R113 ;  /* 0x0000007160717221 */ /* 0x000fca0000010000 */
.L_x_335:
[----:B------:R-:W-:-:S04]  /*1040*/  F2FP.BF16.PACK_AB R96, RZ, R113 ;  /* 0x00000071ff60723e */ /* 0x000fc800000010ff */
[----:B------:R-:W-:Y:S02]  /*1050*/  PRMT R92, R92, 0x5410, R96 ;  /* 0x000054105c5c7816 */ /* 0x000fe40000000060 */
.L_x_336:
[----:B------:R-:W-:-:S05]  /*1060*/  PRMT R112, RZ, 0x5410, R97 ;  /* 0x00005410ff707816 */ /* 0x000fca0000000061 */
[----:B------:R-:W-:Y:S01]  /*1070*/  FMUL.FTZ R112, R112, R101 ;  /* 0x0000006570707220 */ /* 0x000fe20000410000 */
[----:B------:R-:W-:Y:S05]  /*1080*/  @P3 BRA `(.L_x_337) ;  /* 0x0000002000003947 */ /* 0x000fea0003800000 */
[----:B------:R-:W-:Y:S05]  /*1090*/  @P0 BRA `(.L_x_338) ;  /* 0x0000003000000947 */ /* 0x000fea0003800000 */
[----:B------:R-:W-:Y:S05]  /*10a0*/  BRA `(.L_x_339) ;  /* 0x0000004000007947 */ /* 0x000fea0003800000 */
.L_x_337:
[----:B-----5:R-:W-:-:S05]  /*10b0*/  PRMT R115, RZ, 0x5410, R89 ;  /* 0x00005410ff737816 */ /* 0x020fca0000000059 */
[----:B------:R-:W-:-:S05]  /*10c0*/  FADD.FTZ R112, R115, R112 ;  /* 0x0000007073707221 */ /* 0x000fca0000010000 */
.L_x_338:
[----:B------:R-:W-:-:S04]  /*10d0*/  F2FP.BF16.PACK_AB R96, RZ, R112 ;  /* 0x00000070ff60723e */ /* 0x000fc800000010ff */
[----:B------:R-:W-:Y:S02]  /*10e0*/  PRMT R93, R96, 0x7610, R93 ;  /* 0x00007610605d7816 */ /* 0x000fe4000000005d */
.L_x_339:
[----:B------:R-:W-:-:S05]  /*10f0*/  PRMT R96, RZ, 0x7610, R97 ;  /* 0x00007610ff607816 */ /* 0x000fca0000000061 */
[----:B------:R-:W-:Y:S01]  /*1100*/  FMUL.FTZ R115, R96, R101 ;  /* 0x0000006560737220 */ /* 0x000fe20000410000 */
[----:B------:R-:W-:Y:S05]  /*1110*/  @P3 BRA `(.L_x_340) ;  /* 0x0000002000003947 */ /* 0x000fea0003800000 */
[----:B------:R-:W-:Y:S05]  /*1120*/  @P0 BRA `(.L_x_341) ;  /* 0x0000003000000947 */ /* 0x000fea0003800000 */
[----:B------:R-:W-:Y:S05]  /*1130*/  BRA `(.L_x_342) ;  /* 0x0000004000007947 */ /* 0x000fea0003800000 */
.L_x_340:
[----:B-----5:R-:W-:-:S05]  /*1140*/  PRMT R96, RZ, 0x7610, R89 ;  /* 0x00007610ff607816 */ /* 0x020fca0000000059 */
[----:B------:R-:W-:-:S05]  /*1150*/  FADD.FTZ R115, R96, R115 ;  /* 0x0000007360737221 */ /* 0x000fca0000010000 */
.L_x_341:
[----:B------:R-:W-:-:S04]  /*1160*/  F2FP.BF16.PACK_AB R96, RZ, R115 ;  /* 0x00000073ff60723e */ /* 0x000fc800000010ff */
[----:B------:R-:W-:Y:S02]  /*1170*/  PRMT R93, R93, 0x5410, R96 ;  /* 0x000054105d5d7816 */ /* 0x000fe40000000060 */
.L_x_342:
[----:B------:R-:W-:-:S05]  /*1180*/  PRMT R114, RZ, 0x5410, R98 ;  /* 0x00005410ff727816 */ /* 0x000fca0000000062 */
[----:B------:R-:W-:Y:S01]  /*1190*/  FMUL.FTZ R114, R114, R101 ;  /* 0x0000006572727220 */ /* 0x000fe20000410000 */
[----:B------:R-:W-:Y:S05]  /*11a0*/  @P3 BRA `(.L_x_343) ;  /* 0x0000002000003947 */ /* 0x000fea0003800000 */
[----:B------:R-:W-:Y:S05]  /*11b0*/  @P0 BRA `(.L_x_344) ;  /* 0x0000003000000947 */ /* 0x000fea0003800000 */
[----:B------:R-:W-:Y:S05]  /*11c0*/  BRA `(.L_x_345) ;  /* 0x0000004000007947 */ /* 0x000fea0003800000 */
.L_x_343:
[----:B-----5:R-:W-:-:S05]  /*11d0*/  PRMT R97, RZ, 0x5410, R90 ;  /* 0x00005410ff617816 */ /* 0x020fca000000005a */
[----:B------:R-:W-:-:S05]  /*11e0*/  FADD.FTZ R114, R97, R114 ;  /* 0x0000007261727221 */ /* 0x000fca0000010000 */
.L_x_344:
[----:B------:R-:W-:-:S04]  /*11f0*/  F2FP.BF16.PACK_AB R96, RZ, R114 ;  /* 0x00000072ff60723e */ /* 0x000fc800000010ff */
[----:B------:R-:W-:Y:S02]  /*1200*/  PRMT R94, R96, 0x7610, R94 ;  /* 0x00007610605e7816 */ /* 0x000fe4000000005e */
.L_x_345:
[----:B------:R-:W-:-:S05]  /*1210*/  PRMT R98, RZ, 0x7610, R98 ;  /* 0x00007610ff627816 */ /* 0x000fca0000000062 */
[----:B------:R-:W-:Y:S01]  /*1220*/  FMUL.FTZ R122, R98, R101 ;  /* 0x00000065627a7220 */ /* 0x000fe20000410000 */
[----:B------:R-:W-:Y:S05]  /*1230*/  @P3 BRA `(.L_x_346) ;  /* 0x0000002000003947 */ /* 0x000fea0003800000 */
[----:B------:R-:W-:Y:S05]  /*1240*/  @P0 BRA `(.L_x_347) ;  /* 0x0000003000000947 */ /* 0x000fea0003800000 */
[----:B------:R-:W-:Y:S05]  /*1250*/  BRA `(.L_x_348) ;  /* 0x0000004000007947 */ /* 0x000fea0003800000 */
.L_x_346:
[----:B-----5:R-:W-:-:S05]  /*1260*/  PRMT R97, RZ, 0x7610, R90 ;  /* 0x00007610ff617816 */ /* 0x020fca000000005a */
[----:B------:R-:W-:-:S05]  /*1270*/  FADD.FTZ R122, R97, R122 ;  /* 0x0000007a617a7221 */ /* 0x000fca0000010000 */
.L_x_347:
[----:B------:R-:W-:-:S04]  /*1280*/  F2FP.BF16.PACK_AB R96, RZ, R122 ;  /* 0x0000007aff60723e */ /* 0x000fc800000010ff */
[----:B------:R-:W-:Y:S02]  /*1290*/  PRMT R94, R94, 0x5410, R96 ;  /* 0x000054105e5e7816 */ /* 0x000fe40000000060 */
.L_x_348:
[----:B------:R-:W-:-:S05]  /*12a0*/  PRMT R96, RZ, 0x5410, R99 ;  /* 0x00005410ff607816 */ /* 0x000fca0000000063 */
[----:B------:R-:W-:Y:S01]  /*12b0*/  FMUL.FTZ R121, R96, R101 ;  /* 0x0000006560797220 */ /* 0x000fe20000410000 */
[----:B------:R-:W-:Y:S05]  /*12c0*/  @P3 BRA `(.L_x_349) ;  /* 0x0000002000003947 */ /* 0x000fea0003800000 */
[----:B------:R-:W-:Y:S05]  /*12d0*/  @P0 BRA `(.L_x_350) ;  /* 0x0000003000000947 */ /* 0x000fea0003800000 */
[----:B------:R-:W-:Y:S05]  /*12e0*/  BRA `(.L_x_351) ;  /* 0x0000004000007947 */ /* 0x000fea0003800000 */
.L_x_349:
[----:B-----5:R-:W-:-:S05]  /*12f0*/  PRMT R96, RZ, 0x5410, R91 ;  /* 0x00005410ff607816 */ /* 0x020fca000000005b */
[----:B------:R-:W-:-:S05]  /*1300*/  FADD.FTZ R121, R96, R121 ;  /* 0x0000007960797221 */ /* 0x000fca0000010000 */
.L_x_350:
[----:B------:R-:W-:-:S04]  /*1310*/  F2FP.BF16.PACK_AB R96, RZ, R121 ;  /* 0x00000079ff60723e */ /* 0x000fc800000010ff */
[----:B------:R-:W-:Y:S02]  /*1320*/  PRMT R95, R96, 0x7610, R95 ;  /* 0x00007610605f7816 */ /* 0x000fe4000000005f */
.L_x_351:
[----:B------:R-:W-:-:S05]  /*1330*/  PRMT R96, RZ, 0x7610, R99 ;  /* 0x00007610ff607816 */ /* 0x000fca0000000063 */
[----:B------:R-:W-:Y:S01]  /*1340*/  FMUL.FTZ R163, R96, R101 ;  /* 0x0000006560a37220 */ /* 0x000fe20000410000 */
[----:B------:R-:W-:Y:S05]  /*1350*/  @P3 BRA `(.L_x_352) ;  /* 0x0000002000003947 */ /* 0x000fea0003800000 */
[----:B------:R-:W-:Y:S05]  /*1360*/  @P0 BRA `(.L_x_353) ;  /* 0x0000003000000947 */ /* 0x000fea0003800000 */
[----:B------:R-:W-:Y:S05]  /*1370*/  BRA `(.L_x_354) ;  /* 0x0000004000007947 */ /* 0x000fea0003800000 */
.L_x_352:
[----:B-----5:R-:W-:-:S05]  /*1380*/  PRMT R96, RZ, 0x7610, R91 ;  /* 0x00007610ff607816 */ /* 0x020fca000000005b */
[----:B------:R-:W-:-:S05]  /*1390*/  FADD.FTZ R163, R96, R163 ;  /* 0x000000a360a37221 */ /* 0x000fca0000010000 */
.L_x_353:
[----:B------:R-:W-:-:S04]  /*13a0*/  F2FP.BF16.PACK_AB R96, RZ, R163 ;  /* 0x000000a3ff60723e */ /* 0x000fc800000010ff */
[----:B------:R-:W-:Y:S02]  /*13b0*/  PRMT R95, R95, 0x5410, R96 ;  /* 0x000054105f5f7816 */ /* 0x000fe40000000060 */
.L_x_354:
[----:B------:R-:W-:Y:S01]  /*13c0*/  IADD3 R118, R116, 0x40, RZ ;  /* 0x0000004074767810 */ /* 0x000fe20007ffe0ff */
[----:B------:R-:W-:-:S04]  /*13d0*/  @P0 IMAD.WIDE.U32 R160, R117, R103, c[0x0][0x188] ;  /* 0x0000620075a00625 */ /* 0x000fc800078e0067 */
[CC--:B------:R-:W-:Y:S01]  /*13e0*/  IMAD.WIDE.U32 R96, R118.reuse, R103.reuse, c[0x0][0x170] ;  /* 0x00005c0076607625 */ /* 0x0c0fe200078e0067 */
[----:B------:R0:W-:Y:S05]  /*13f0*/  @P0 STG.E.128 [R160.64], R92 ;  /* 0x0000005ca0000986 */ /* 0x0001ea000c101d04 */
        /* <DEDUP_REMOVED lines=8> */
.L_x_355:
[----:B0----5:R-:W-:-:S05]  /*1480*/  PRMT R120, RZ, 0x5410, R88 ;  /* 0x00005410ff787816 */ /* 0x021fca0000000058 */
[----:B------:R-:W-:-:S05]  /*1490*/  FADD.FTZ R123, R120, R123 ;  /* 0x0000007b787b7221 */ /* 0x000fca0000010000 */
.L_x_356:
[----:B------:R-:W-:-:S04]  /*14a0*/  F2FP.BF16.PACK_AB R119, RZ, R123 ;  /* 0x0000007bff77723e */ /* 0x000fc800000010ff */
[----:B------:R-:W-:Y:S02]  /*14b0*/  PRMT R92, R119, 0x7610, R92 ;  /* 0x00007610775c7816 */ /* 0x000fe4000000005c */
.L_x_357:
[----:B------:R-:W-:-:S05]  /*14c0*/  PRMT R96, RZ, 0x7610, R96 ;  /* 0x00007610ff607816 */ /* 0x000fca0000000060 */
[----:B------:R-:W-:Y:S01]  /*14d0*/  FMUL.FTZ R166, R96, R101 ;  /* 0x0000006560a67220 */ /* 0x000fe20000410000 */
[----:B------:R-:W-:Y:S05]  /*14e0*/  @P3 BRA `(.L_x_358) ;  /* 0x0000002000003947 */ /* 0x000fea0003800000 */
[----:B------:R-:W-:Y:S05]  /*14f0*/  @P0 BRA `(.L_x_359) ;  /* 0x0000003000000947 */ /* 0x000fea0003800000 */
[----:B------:R-:W-:Y:S05]  /*1500*/  BRA `(.L_x_360) ;  /* 0x0000004000007947 */ /* 0x000fea0003800000 */
.L_x_358:
[----:B-----5:R-:W-:-:S05]  /*1510*/  PRMT R119, RZ, 0x7610, R88 ;  /* 0x00007610ff777816 */ /* 0x020fca0000000058 */
[----:B------:R-:W-:-:S05]  /*1520*/  FADD.FTZ R166, R119, R166 ;  /* 0x000000a677a67221 */ /* 0x000fca0000010000 */
.L_x_359:
[----:B------:R-:W-:-:S04]  /*1530*/  F2FP.BF16.PACK_AB R96, RZ, R166 ;  /* 0x000000a6ff60723e */ /* 0x000fc800000010ff */
[----:B------:R-:W-:Y:S02]  /*1540*/  PRMT R92, R92, 0x5410, R96 ;  /* 0x000054105c5c7816 */ /* 0x000fe40000000060 */
.L_x_360:
[----:B------:R-:W-:-:S05]  /*1550*/  PRMT R96, RZ, 0x5410, R97 ;  /* 0x00005410ff607816 */ /* 0x000fca0000000061 */
[----:B------:R-:W-:Y:S01]  /*1560*/  FMUL.FTZ R165, R96, R101 ;  /* 0x0000006560a57220 */ /* 0x000fe20000410000 */
[----:B------:R-:W-:Y:S05]  /*1570*/  @P3 BRA `(.L_x_361) ;  /* 0x0000002000003947 */ /* 0x000fea0003800000 */
[----:B------:R-:W-:Y:S05]  /*1580*/  @P0 BRA `(.L_x_362) ;  /* 0x0000003000000947 */ /* 0x000fea0003800000 */
[----:B------:R-:W-:Y:S05]  /*1590*/  BRA `(.L_x_363) ;  /* 0x0000004000007947 */ /* 0x000fea0003800000 */
.L_x_361:
[----:B-----5:R-:W-:-:S05]  /*15a0*/  PRMT R96, RZ, 0x5410, R89 ;  /* 0x00005410ff607816 */ /* 0x020fca0000000059 */
[----:B------:R-:W-:-:S05]  /*15b0*/  FADD.FTZ R165, R96, R165 ;  /* 0x000000a560a57221 */ /* 0x000fca0000010000 */
.L_x_362:
[----:B------:R-:W-:-:S04]  /*15c0*/  F2FP.BF16.PACK_AB R96, RZ, R165 ;  /* 0x000000a5ff60723e */ /* 0x000fc800000010ff */
[----:B------:R-:W-:Y:S02]  /*15d0*/  PRMT R93, R96, 0x7610, R93 ;  /* 0x00007610605d7816 */ /* 0x000fe4000000005d */
.L_x_363:
[----:B------:R-:W-:-:S05]  /*15e0*/  PRMT R168, RZ, 0x7610, R97 ;  /* 0x00007610ffa87816 */ /* 0x000fca0000000061 */
[----:B------:R-:W-:Y:S01]  /*15f0*/  FMUL.FTZ R168, R168, R101 ;  /* 0x00000065a8a87220 */ /* 0x000fe20000410000 */
[----:B------:R-:W-:Y:S05]  /*1600*/  @P3 BRA `(.L_x_364) ;  /* 0x0000002000003947 */ /* 0x000fea0003800000 */
[----:B------:R-:W-:Y:S05]  /*1610*/  @P0 BRA `(.L_x_365) ;  /* 0x0000003000000947 */ /* 0x000fea0003800000 */
[----:B------:R-:W-:Y:S05]  /*1620*/  BRA `(.L_x_366) ;  /* 0x0000004000007947 */ /* 0x000fea0003800000 */
.L_x_364:
[----:B-----5:R-:W-:-:S05]  /*1630*/  PRMT R97, RZ, 0x7610, R89 ;  /* 0x00007610ff617816 */ /* 0x020fca0000000059 */
[----:B------:R-:W-:-:S05]  /*1640*/  FADD.FTZ R168, R97, R168 ;  /* 0x000000a861a87221 */ /* 0x000fca0000010000 */
.L_x_365:
[----:B------:R-:W-:-:S04]  /*1650*/  F2FP.BF16.PACK_AB R96, RZ, R168 ;  /* 0x000000a8ff60723e */ /* 0x000fc800000010ff */
[----:B------:R-:W-:Y:S02]  /*1660*/  PRMT R93, R93, 0x5410, R96 ;  /* 0x000054105d5d7816 */ /* 0x000fe40000000060 */
.L_x_366:
[----:B------:R-:W-:-:S05]  /*1670*/  PRMT R96, RZ, 0x5410, R98 ;  /* 0x00005410ff607816 */ /* 0x000fca0000000062 */
[----:B------:R-:W-:Y:S01]  /*1680*/  FMUL.FTZ R167, R96, R101 ;  /* 0x0000006560a77220 */ /* 0x000fe20000410000 */
[----:B------:R-:W-:Y:S05]  /*1690*/  @P3 BRA `(.L_x_367) ;  /* 0x0000002000003947 */ /* 0x000fea0003800000 */
[----:B------:R-:W-:Y:S05]  /*16a0*/  @P0 BRA `(.L_x_368) ;  /* 0x0000003000000947 */ /* 0x000fea0003800000 */
[----:B------:R-:W-:Y:S05]  /*16b0*/  BRA `(.L_x_369) ;  /* 0x0000004000007947 */ /* 0x000fea0003800000 */
.L_x_367:
[----:B-----5:R-:W-:-:S05]  /*16c0*/  PRMT R96, RZ, 0x5410, R90 ;  /* 0x00005410ff607816 */ /* 0x020fca000000005a */
[----:B------:R-:W-:-:S05]  /*16d0*/  FADD.FTZ R167, R96, R167 ;  /* 0x000000a760a77221 */ /* 0x000fca0000010000 */
.L_x_368:
[----:B------:R-:W-:-:S04]  /*16e0*/  F2FP.BF16.PACK_AB R96, RZ, R167 ;  /* 0x000000a7ff60723e */ /* 0x000fc800000010ff */
[----:B------:R-:W-:Y:S02]  /*16f0*/  PRMT R94, R96, 0x7610, R94 ;  /* 0x00007610605e7816 */ /* 0x000fe4000000005e */
.L_x_369:
[----:B------:R-:W-:-:S05]  /*1700*/  PRMT R98, RZ, 0x7610, R98 ;  /* 0x00007610ff627816 */ /* 0x000fca0000000062 */
[----:B------:R-:W-:Y:S01]  /*1710*/  FMUL.FTZ R170, R98, R101 ;  /* 0x0000006562aa7220 */ /* 0x000fe20000410000 */
[----:B------:R-:W-:Y:S05]  /*1720*/  @P3 BRA `(.L_x_370) ;  /* 0x0000002000003947 */ /* 0x000fea0003800000 */
[----:B------:R-:W-:Y:S05]  /*1730*/  @P0 BRA `(.L_x_371) ;  /* 0x0000003000000947 */ /* 0x000fea0003800000 */
[----:B------:R-:W-:Y:S05]  /*1740*/  BRA `(.L_x_372) ;  /* 0x0000004000007947 */ /* 0x000fea0003800000 */
.L_x_370:
[----:B-----5:R-:W-:-:S05]  /*1750*/  PRMT R97, RZ, 0x7610, R90 ;  /* 0x00007610ff617816 */ /* 0x020fca000000005a */
[----:B------:R-:W-:-:S05]  /*1760*/  FADD.FTZ R170, R97, R170 ;  /* 0x000000aa61aa7221 */ /* 0x000fca0000010000 */
.L_x_371:
[----:B------:R-:W-:-:S04]  /*1770*/  F2FP.BF16.PACK_AB R96, RZ, R170 ;  /* 0x000000aaff60723e */ /* 0x000fc800000010ff */
[----:B------:R-:W-:Y:S02]  /*1780*/  PRMT R94, R94, 0x5410, R96 ;  /* 0x000054105e5e7816 */ /* 0x000fe40000000060 */
.L_x_372:
[----:B------:R-:W-:-:S05]  /*1790*/  PRMT R96, RZ, 0x5410, R99 ;  /* 0x00005410ff607816 */ /* 0x000fca0000000063 */
[----:B------:R-:W-:Y:S01]  /*17a0*/  FMUL.FTZ R169, R96, R101 ;  /* 0x0000006560a97220 */ /* 0x000fe20000410000 */
[----:B------:R-:W-:Y:S05]  /*17b0*/  @P3 BRA `(.L_x_373) ;  /* 0x0000002000003947 */ /* 0x000fea0003800000 */
[----:B------:R-:W-:Y:S05]  /*17c0*/  @P0 BRA `(.L_x_374) ;  /* 0x0000003000000947 */ /* 0x000fea0003800000 */
[----:B------:R-:W-:Y:S05]  /*17d0*/  BRA `(.L_x_375) ;  /* 0x0000004000007947 */ /* 0x000fea0003800000 */
.L_x_373:
[----:B-----5:R-:W-:-:S05]  /*17e0*/  PRMT R96, RZ, 0x5410, R91 ;  /* 0x00005410ff607816 */ /* 0x020fca000000005b */
[----:B------:R-:W-:-:S05]  /*17f0*/  FADD.FTZ R169, R96, R169 ;  /* 0x000000a960a97221 */ /* 0x000fca0000010000 */
.L_x_374:
[----:B------:R-:W-:-:S04]  /*1800*/  F2FP.BF16.PACK_AB R96, RZ, R169 ;  /* 0x000000a9ff60723e */ /* 0x000fc800000010ff */
[----:B------:R-:W-:Y:S02]  /*1810*/  PRMT R95, R96, 0x7610, R95 ;  /* 0x00007610605f7816 */ /* 0x000fe4000000005f */
.L_x_375:
[----:B------:R-:W-:-:S05]  /*1820*/  PRMT R172, RZ, 0x7610, R99 ;  /* 0x00007610ffac7816 */ /* 0x000fca0000000063 */
[----:B------:R-:W-:Y:S01]  /*1830*/  FMUL.FTZ R172, R172, R101 ;  /* 0x00000065acac7220 */ /* 0x000fe20000410000 */
[----:B------:R-:W-:Y:S05]  /*1840*/  @P3 BRA `(.L_x_376) ;  /* 0x0000002000003947 */ /* 0x000fea0003800000 */
[----:B------:R-:W-:Y:S05]  /*1850*/  @P0 BRA `(.L_x_377) ;  /* 0x0000003000000947 */ /* 0x000fea0003800000 */
[----:B------:R-:W-:Y:S05]  /*1860*/  BRA `(.L_x_378) ;  /* 0x0000004000007947 */ /* 0x000fea0003800000 */
.L_x_376:
[----:B-----5:R-:W-:-:S05]  /*1870*/  PRMT R97, RZ, 0x7610, R91 ;  /* 0x00007610ff617816 */ /* 0x020fca000000005b */
[----:B------:R-:W-:-:S05]  /*1880*/  FADD.FTZ R172, R97, R172 ;  /* 0x000000ac61ac7221 */ /* 0x000fca0000010000 */
.L_x_377:
[----:B------:R-:W-:-:S04]  /*1890*/  F2FP.BF16.PACK_AB R96, RZ, R172 ;  /* 0x000000acff60723e */ /* 0x000fc800000010ff */
[----:B------:R-:W-:Y:S02]  /*18a0*/  PRMT R95, R95, 0x5410, R96 ;  /* 0x000054105f5f7816 */ /* 0x000fe40000000060 */
.L_x_378:
        /* <DEDUP_REMOVED lines=12> */
.L_x_379:
[----:B0----5:R-:W-:-:S05]  /*1970*/  PRMT R120, RZ, 0x5410, R88 ;  /* 0x00005410ff787816 */ /* 0x021fca0000000058 */
[----:B------:R-:W-:-:S05]  /*1980*/  FADD.FTZ R171, R120, R171 ;  /* 0x000000ab78ab7221 */ /* 0x000fca0000010000 */
.L_x_380:
[----:B------:R-:W-:-:S04]  /*1990*/  F2FP.BF16.PACK_AB R120, RZ, R171 ;  /* 0x000000abff78723e */ /* 0x000fc800000010ff */
[----:B------:R-:W-:Y:S02]  /*19a0*/  PRMT R92, R120, 0x7610, R92 ;  /* 0x00007610785c7816 */ /* 0x000fe4000000005c */
.L_x_381:
[----:B------:R-:W-:-:S05]  /*19b0*/  PRMT R96, RZ, 0x7610, R96 ;  /* 0x00007610ff607816 */ /* 0x000fca0000000060 */
[----:B------:R-:W-:Y:S01]  /*19c0*/  FMUL.FTZ R174, R96, R101 ;  /* 0x0000006560ae7220 */ /* 0x000fe20000410000 */
[----:B------:R-:W-:Y:S05]  /*19d0*/  @P3 BRA `(.L_x_382) ;  /* 0x0000002000003947 */ /* 0x000fea0003800000 */
[----:B------:R-:W-:Y:S05]  /*19e0*/  @P0 BRA `(.L_x_383) ;  /* 0x0000003000000947 */ /* 0x000fea0003800000 */
[----:B------:R-:W-:Y:S05]  /*19f0*/  BRA `(.L_x_384) ;  /* 0x0000004000007947 */ /* 0x000fea0003800000 */
.L_x_382:
[----:B-----5:R-:W-:-:S05]  /*1a00*/  PRMT R159, RZ, 0x7610, R88 ;  /* 0x00007610ff9f7816 */ /* 0x020fca0000000058 */
[----:B------:R-:W-:-:S05]  /*1a10*/  FADD.FTZ R174, R159, R174 ;  /* 0x000000ae9fae7221 */ /* 0x000fca0000010000 */
.L_x_383:
[----:B------:R-:W-:-:S04]  /*1a20*/  F2FP.BF16.PACK_AB R96, RZ, R174 ;  /* 0x000000aeff60723e */ /* 0x000fc800000010ff */
[----:B------:R-:W-:Y:S02]  /*1a30*/  PRMT R92, R92, 0x5410, R96 ;  /* 0x000054105c5c7816 */ /* 0x000fe40000000060 */
.L_x_384:
[----:B------:R-:W-:-:S05]  /*1a40*/  PRMT R96, RZ, 0x5410, R97 ;  /* 0x00005410ff607816 */ /* 0x000fca0000000061 */
[----:B------:R-:W-:Y:S01]  /*1a50*/  FMUL.FTZ R173, R96, R101 ;  /* 0x0000006560ad7220 */ /* 0x000fe20000410000 */
[----:B------:R-:W-:Y:S05]  /*1a60*/  @P3 BRA `(.L_x_385) ;  /* 0x0000002000003947 */ /* 0x000fea0003800000 */
[----:B------:R-:W-:Y:S05]  /*1a70*/  @P0 BRA `(.L_x_386) ;  /* 0x0000003000000947 */ /* 0x000fea0003800000 */
[----:B------:R-:W-:Y:S05]  /*1a80*/  BRA `(.L_x_387) ;  /* 0x0000004000007947 */ /* 0x000fea0003800000 */
.L_x_385:
[----:B-----5:R-:W-:-:S05]  /*1a90*/  PRMT R96, RZ, 0x5410, R89 ;  /* 0x00005410ff607816 */ /* 0x020fca0000000059 */
[----:B------:R-:W-:-:S05]  /*1aa0*/  FADD.FTZ R173, R96, R173 ;  /* 0x000000ad60ad7221 */ /* 0x000fca0000010000 */
.L_x_386:
[----:B------:R-:W-:-:S04]  /*1ab0*/  F2FP.BF16.PACK_AB R96, RZ, R173 ;  /* 0x000000adff60723e */ /* 0x000fc800000010ff */
[----:B------:R-:W-:Y:S02]  /*1ac0*/  PRMT R93, R96, 0x7610, R93 ;  /* 0x00007610605d7816 */ /* 0x000fe4000000005d */
.L_x_387:
[----:B------:R-:W-:-:S05]  /*1ad0*/  PRMT R176, RZ, 0x7610, R97 ;  /* 0x00007610ffb07816 */ /* 0x000fca0000000061 */
[----:B------:R-:W-:Y:S01]  /*1ae0*/  FMUL.FTZ R176, R176, R101 ;  /* 0x00000065b0b07220 */ /* 0x000fe20000410000 */
[----:B------:R-:W-:Y:S05]  /*1af0*/  @P3 BRA `(.L_x_388) ;  /* 0x0000002000003947 */ /* 0x000fea0003800000 */
[----:B------:R-:W-:Y:S05]  /*1b00*/  @P0 BRA `(.L_x_389) ;  /* 0x0000003000000947 */ /* 0x000fea0003800000 */
[----:B------:R-:W-:Y:S05]  /*1b10*/  BRA `(.L_x_390) ;  /* 0x0000004000007947 */ /* 0x000fea0003800000 */
.L_x_388:
[----:B-----5:R-:W-:-:S05]  /*1b20*/  PRMT R97, RZ, 0x7610, R89 ;  /* 0x00007610ff617816 */ /* 0x020fca0000000059 */
[----:B------:R-:W-:-:S05]  /*1b30*/  FADD.FTZ R176, R97, R176 ;  /* 0x000000b061b07221 */ /* 0x000fca0000010000 */
.L_x_389:
[----:B------:R-:W-:-:S04]  /*1b40*/  F2FP.BF16.PACK_AB R96, RZ, R176 ;  /* 0x000000b0ff60723e */ /* 0x000fc800000010ff */
[----:B------:R-:W-:Y:S02]  /*1b50*/  PRMT R93, R93, 0x5410, R96 ;  /* 0x000054105d5d7816 */ /* 0x000fe40000000060 */
.L_x_390:
[----:B------:R-:W-:-:S05]  /*1b60*/  PRMT R96, RZ, 0x5410, R98 ;  /* 0x00005410ff607816 */ /* 0x000fca0000000062 */
[----:B------:R-:W-:Y:S01]  /*1b70*/  FMUL.FTZ R175, R96, R101 ;  /* 0x0000006560af7220 */ /* 0x000fe20000410000 */
[----:B------:R-:W-:Y:S05]  /*1b80*/  @P3 BRA `(.L_x_391) ;  /* 0x0000002000003947 */ /* 0x000fea0003800000 */
[----:B------:R-:W-:Y:S05]  /*1b90*/  @P0 BRA `(.L_x_392) ;  /* 0x0000003000000947 */ /* 0x000fea0003800000 */
[----:B------:R-:W-:Y:S05]  /*1ba0*/  BRA `(.L_x_393) ;  /* 0x0000004000007947 */ /* 0x000fea0003800000 */
.L_x_391:
[----:B-----5:R-:W-:-:S05]  /*1bb0*/  PRMT R96, RZ, 0x5410, R90 ;  /* 0x00005410ff607816 */ /* 0x020fca000000005a */
[----:B------:R-:W-:-:S05]  /*1bc0*/  FADD.FTZ R175, R96, R175 ;  /* 0x000000af60af7221 */ /* 0x000fca0000010000 */
.L_x_392:
[----:B------:R-:W-:-:S04]  /*1bd0*/  F2FP.BF16.PACK_AB R96, RZ, R175 ;  /* 0x000000afff60723e */ /* 0x000fc800000010ff */
[----:B------:R-:W-:Y:S02]  /*1be0*/  PRMT R94, R96, 0x7610, R94 ;  /* 0x00007610605e7816 */ /* 0x000fe4000000005e */
.L_x_393:
[----:B------:R-:W-:-:S05]  /*1bf0*/  PRMT R98, RZ, 0x7610, R98 ;  /* 0x00007610ff627816 */ /* 0x000fca0000000062 */
[----:B------:R-:W-:Y:S01]  /*1c00*/  FMUL.FTZ R178, R98, R101 ;  /* 0x0000006562b27220 */ /* 0x000fe20000410000 */
[----:B------:R-:W-:Y:S05]  /*1c10*/  @P3 BRA `(.L_x_394) ;  /* 0x0000002000003947 */ /* 0x000fea0003800000 */
[----:B------:R-:W-:Y:S05]  /*1c20*/  @P0 BRA `(.L_x_395) ;  /* 0x0000003000000947 */ /* 0x000fea0003800000 */
[----:B------:R-:W-:Y:S05]  /*1c30*/  BRA `(.L_x_396) ;  /* 0x0000004000007947 */ /* 0x000fea0003800000 */
.L_x_394:
[----:B-----5:R-:W-:-:S05]  /*1c40*/  PRMT R97, RZ, 0x7610, R90 ;  /* 0x00007610ff617816 */ /* 0x020fca000000005a */
[----:B------:R-:W-:-:S05]  /*1c50*/  FADD.FTZ R178, R97, R178 ;  /* 0x000000b261b27221 */ /* 0x000fca0000010000 */
.L_x_395:
[----:B------:R-:W-:-:S04]  /*1c60*/  F2FP.BF16.PACK_AB R96, RZ, R178 ;  /* 0x000000b2ff60723e */ /* 0x000fc800000010ff */
[----:B------:R-:W-:Y:S02]  /*1c70*/  PRMT R94, R94, 0x5410, R96 ;  /* 0x000054105e5e7816 */ /* 0x000fe40000000060 */
.L_x_396:
[----:B------:R-:W-:-:S05]  /*1c80*/  PRMT R96, RZ, 0x5410, R99 ;  /* 0x00005410ff607816 */ /* 0x000fca0000000063 */
[----:B------:R-:W-:Y:S01]  /*1c90*/  FMUL.FTZ R177, R96, R101 ;  /* 0x0000006560b17220 */ /* 0x000fe20000410000 */
[----:B------:R-:W-:Y:S05]  /*1ca0*/  @P3 BRA `(.L_x_397) ;  /* 0x0000002000003947 */ /* 0x000fea0003800000 */
[----:B------:R-:W-:Y:S05]  /*1cb0*/  @P0 BRA `(.L_x_398) ;  /* 0x0000003000000947 */ /* 0x000fea0003800000 */
[----:B------:R-:W-:Y:S05]  /*1cc0*/  BRA `(.L_x_399) ;  /* 0x0000004000007947 */ /* 0x000fea0003800000 */
.L_x_397:
[----:B-----5:R-:W-:-:S05]  /*1cd0*/  PRMT R96, RZ, 0x5410, R91 ;  /* 0x00005410ff607816 */ /* 0x020fca000000005b */
[----:B------:R-:W-:-:S05]  /*1ce0*/  FADD.FTZ R177, R96, R177 ;  /* 0x000000b160b17221 */ /* 0x000fca0000010000 */
.L_x_398:
[----:B------:R-:W-:-:S04]  /*1cf0*/  F2FP.BF16.PACK_AB R96, RZ, R177 ;  /* 0x000000b1ff60723e */ /* 0x000fc800000010ff */
[----:B------:R-:W-:Y:S02]  /*1d00*/  PRMT R95, R96, 0x7610, R95 ;  /* 0x00007610605f7816 */ /* 0x000fe4000000005f */
.L_x_399:
[----:B------:R-:W-:-:S05]  /*1d10*/  PRMT R180, RZ, 0x7610, R99 ;  /* 0x00007610ffb47816 */ /* 0x000fca0000000063 */
[----:B------:R-:W-:Y:S01]  /*1d20*/  FMUL.FTZ R180, R180, R101 ;  /* 0x00000065b4b47220 */ /* 0x000fe20000410000 */
[----:B------:R-:W-:Y:S05]  /*1d30*/  @P3 BRA `(.L_x_400) ;  /* 0x0000002000003947 */ /* 0x000fea0003800000 */
[----:B------:R-:W-:Y:S05]  /*1d40*/  @P0 BRA `(.L_x_401) ;  /* 0x0000003000000947 */ /* 0x000fea0003800000 */
[----:B------:R-:W-:Y:S05]  /*1d50*/  BRA `(.L_x_402) ;  /* 0x0000004000007947 */ /* 0x000fea0003800000 */
.L_x_400:
[----:B-----5:R-:W-:-:S05]  /*1d60*/  PRMT R97, RZ, 0x7610, R91 ;  /* 0x00007610ff617816 */ /* 0x020fca000000005b */
[----:B------:R-:W-:-:S05]  /*1d70*/  FADD.FTZ R180, R97, R180 ;  /* 0x000000b461b47221 */ /* 0x000fca0000010000 */
.L_x_401:
[----:B------:R-:W-:-:S04]  /*1d80*/  F2FP.BF16.PACK_AB R96, RZ, R180 ;  /* 0x000000b4ff60723e */ /* 0x000fc800000010ff */
[----:B------:R-:W-:Y:S02]  /*1d90*/  PRMT R95, R95, 0x5410, R96 ;  /* 0x000054105f5f7816 */ /* 0x000fe40000000060 */
.L_x_402:
[----:B------:R-:W-:Y:S01]  /*1da0*/  IADD3 R120, R116, 0x80, RZ ;  /* 0x0000008074787810 */ /* 0x000fe20007ffe0ff */
[----:B------:R-:W-:-:S04]  /*1db0*/  @P0 IMAD.WIDE.U32 R160, R119, R103, c[0x0][0x188] ;  /* 0x0000620077a00625 */ /* 0x000fc800078e0067 */
[CC--:B------:R-:W-:Y:S01]  /*1dc0*/  IMAD.WIDE.U32 R96, R120.reuse, R103.reuse, c[0x0][0x170] ;  /* 0x00005c0078607625 */ /* 0x0c0fe200078e0067 */
[----:B------:R0:W-:Y:S05]  /*1dd0*/  @P0 STG.E.128 [R160.64], R92 ;  /* 0x0000005ca0000986 */ /* 0x0001ea000c101d04 */
[----:B------:R-:W2:Y:S01]  /*1de0*/  LDG.E.128 R96, [R96.64] ;  /* 0x0000000460607981 */ /* 0x000ea2000c1e1d00 */
[----:B------:R-:W-:-:S05]  /*1df0*/  @P2 IMAD.WIDE.U32 R158, R120, R103, c[0x0][0x180] ;  /* 0x00006000789e2625 */ /* 0x000fca00078e0067 */
[----:B-----5:R2:W5:Y:S02]  /*1e00*/  @P2 LDG.E.128 R88, [R158.64] ;  /* 0x000000049e582981 */ /* 0x020564000c1e1d00 */
[----:B--2---:R-:W-:-:S05]  /*1e10*/  PRMT R158, RZ, 0x5410, R96 ;  /* 0x00005410ff9e7816 */ /* 0x004fca0000000060 */
[----:B------:R-:W-:Y:S01]  /*1e20*/  FMUL.FTZ R179, R158, R101 ;  /* 0x000000659eb37220 */ /* 0x000fe20000410000 */
[----:B------:R-:W-:Y:S05]  /*1e30*/  @P3 BRA `(.L_x_403) ;  /* 0x0000002000003947 */ /* 0x000fea0003800000 */
[----:B0-----:R-:W-:Y:S05]  /*1e40*/  @P0 BRA `(.L_x_404) ;  /* 0x0000003000000947 */ /* 0x001fea0003800000 */
[----:B------:R-:W-:Y:S05]  /*1e50*/  BRA `(.L_x_405) ;  /* 0x0000004000007947 */ /* 0x000fea0003800000 */
.L_x_403:
[----:B0----5:R-:W-:-:S05]  /*1e60*/  PRMT R158, RZ, 0x5410, R88 ;  /* 0x00005410ff9e7816 */ /* 0x021fca0000000058 */
[----:B------:R-:W-:-:S05]  /*1e70*/  FADD.FTZ R179, R158, R179 ;  /* 0x000000b39eb37221 */ /* 0x000fca0000010000 */
.L_x_404:
[----:B------:R-:W-:-:S04]  /*1e80*/  F2FP.BF16.PACK_AB R158, RZ, R179 ;  /* 0x000000b3ff9e723e */ /* 0x000fc800000010ff */
[----:B------:R-:W-:Y:S02]  /*1e90*/  PRMT R92, R158, 0x7610, R92 ;  /* 0x000076109e5c7816 */ /* 0x000fe4000000005c */
.L_x_405:
[----:B------:R-:W-:-:S05]  /*1ea0*/  PRMT R96, RZ, 0x7610, R96 ;  /* 0x00007610ff607816 */ /* 0x000fca0000000060 */
[----:B------:R-:W-:Y:S01]  /*1eb0*/  FMUL.FTZ R182, R96, R101 ;  /* 0x0000006560b67220 */ /* 0x000fe20000410000 */
[----:B------:R-:W-:Y:S05]  /*1ec0*/  @P3 BRA `(.L_x_406) ;  /* 0x0000002000003947 */ /* 0x000fea0003800000 */
[----:B------:R-:W-:Y:S05]  /*1ed0*/  @P0 BRA `(.L_x_407) ;  /* 0x0000003000000947 */ /* 0x000fea0003800000 */
[----:B------:R-:W-:Y:S05]  /*1ee0*/  BRA `(.L_x_408) ;  /* 0x0000004000007947 */ /* 0x000fea0003800000 */
.L_x_406:
[----:B-----5:R-:W-:-:S05]  /*1ef0*/  PRMT R159, RZ, 0x7610, R88 ;  /* 0x00007610ff9f7816 */ /* 0x020fca0000000058 */
[----:B------:R-:W-:-:S05]  /*1f00*/  FADD.FTZ R182, R159, R182 ;  /* 0x000000b69fb67221 */ /* 0x000fca0000010000 */
.L_x_407:
[----:B------:R-:W-:-:S04]  /*1f10*/  F2FP.BF16.PACK_AB R96, RZ, R182 ;  /* 0x000000b6ff60723e */ /* 0x000fc800000010ff */
[----:B------:R-:W-:Y:S02]  /*1f20*/  PRMT R92, R92, 0x5410, R96 ;  /* 0x000054105c5c7816 */ /* 0x000fe40000000060 */
.L_x_408:
[----:B------:R-:W-:-:S05]  /*1f30*/  PRMT R96, RZ, 0x5410, R97 ;  /* 0x00005410ff607816 */ /* 0x000fca0000000061 */
[----:B------:R-:W-:Y:S01]  /*1f40*/  FMUL.FTZ R181, R96, R101 ;  /* 0x0000006560b57220 */ /* 0x000fe20000410000 */
[----:B------:R-:W-:Y:S05]  /*1f50*/  @P3 BRA `(.L_x_409) ;  /* 0x0000002000003947 */ /* 0x000fea0003800000 */
[----:B------:R-:W-:Y:S05]  /*1f60*/  @P0 BRA `(.L_x_410) ;  /* 0x0000003000000947 */ /* 0x000fea0003800000 */
[----:B------:R-:W-:Y:S05]  /*1f70*/  BRA `(.L_x_411) ;  /* 0x0000004000007947 */ /* 0x000fea0003800000 */
.L_x_409:
[----:B-----5:R-:W-:-:S05]  /*1f80*/  PRMT R96, RZ, 0x5410, R89 ;  /* 0x00005410ff607816 */ /* 0x020fca0000000059 */
[----:B------:R-:W-:-:S05]  /*1f90*/  FADD.FTZ R181, R96, R181 ;  /* 0x000000b560b57221 */ /* 0x000fca0000010000 */
.L_x_410:
[----:B------:R-:W-:-:S04]  /*1fa0*/  F2FP.BF16.PACK_AB R96, RZ, R181 ;  /* 0x000000b5ff60723e */ /* 0x000fc800000010ff */
[----:B------:R-:W-:Y:S02]  /*1fb0*/  PRMT R93, R96, 0x7610, R93 ;  /* 0x00007610605d7816 */ /* 0x000fe4000000005d */
.L_x_411:
[----:B------:R-:W-:-:S05]  /*1fc0*/  PRMT R184, RZ, 0x7610, R97 ;  /* 0x00007610ffb87816 */ /* 0x000fca0000000061 */
[----:B------:R-:W-:Y:S01]  /*1fd0*/  FMUL.FTZ R184, R184, R101 ;  /* 0x00000065b8b87220 */ /* 0x000fe20000410000 */
[----:B------:R-:W-:Y:S05]  /*1fe0*/  @P3 BRA `(.L_x_412) ;  /* 0x0000002000003947 */ /* 0x000fea0003800000 */
[----:B------:R-:W-:Y:S05]  /*1ff0*/  @P0 BRA `(.L_x_413) ;  /* 0x0000003000000947 */ /* 0x000fea0003800000 */
[----:B------:R-:W-:Y:S05]  /*2000*/  BRA `(.L_x_414) ;  /* 0x0000004000007947 */ /* 0x000fea0003800000 */
.L_x_412:
[----:B-----5:R-:W-:-:S05]  /*2010*/  PRMT R97, RZ, 0x7610, R89 ;  /* 0x00007610ff617816 */ /* 0x020fca0000000059 */
[----:B------:R-:W-:-:S05]  /*2020*/  FADD.FTZ R184, R97, R184 ;  /* 0x000000b861b87221 */ /* 0x000fca0000010000 */
.L_x_413:
[----:B------:R-:W-:-:S04]  /*2030*/  F2FP.BF16.PACK_AB R96, RZ, R184 ;  /* 0x000000b8ff60723e */ /* 0x000fc800000010ff */
[----:B------:R-:W-:Y:S02]  /*2040*/  PRMT R93, R93, 0x5410, R96 ;  /* 0x000054105d5d7816 */ /* 0x000fe40000000060 */
.L_x_414:
[----:B------:R-:W-:-:S05]  /*2050*/  PRMT R96, RZ, 0x5410, R98 ;  /* 0x00005410ff607816 */ /* 0x000fca0000000062 */
[----:B------:R-:W-:Y:S01]  /*2060*/  FMUL.FTZ R183, R96, R101 ;  /* 0x0000006560b77220 */ /* 0x000fe20000410000 */
[----:B------:R-:W-:Y:S05]  /*2070*/  @P3 BRA `(.L_x_415) ;  /* 0x0000002000003947 */ /* 0x000fea0003800000 */
[----:B------:R-:W-:Y:S05]  /*2080*/  @P0 BRA `(.L_x_416) ;  /* 0x0000003000000947 */ /* 0x000fea0003800000 */
[----:B------:R-:W-:Y:S05]  /*2090*/  BRA `(.L_x_417) ;  /* 0x0000004000007947 */ /* 0x000fea0003800000 */
.L_x_415:
[----:B-----5:R-:W-:-:S05]  /*20a0*/  PRMT R96, RZ, 0x5410, R90 ;  /* 0x00005410ff607816 */ /* 0x020fca000000005a */
[----:B------:R-:W-:-:S05]  /*20b0*/  FADD.FTZ R183, R96, R183 ;  /* 0x000000b760b77221 */ /* 0x000fca0000010000 */
.L_x_416:
[----:B------:R-:W-:-:S04]  /*20c0*/  F2FP.BF16.PACK_AB R96, RZ, R183 ;  /* 0x000000b7ff60723e */ /* 0x000fc800000010ff */
[----:B------:R-:W-:Y:S02]  /*20d0*/  PRMT R94, R96, 0x7610, R94 ;  /* 0x00007610605e7816 */ /* 0x000fe4000000005e */
.L_x_417:
[----:B------:R-:W-:-:S05]  /*20e0*/  PRMT R98, RZ, 0x7610, R98 ;  /* 0x00007610ff627816 */ /* 0x000fca0000000062 */
[----:B------:R-:W-:Y:S01]  /*20f0*/  FMUL.FTZ R185, R98, R101 ;  /* 0x0000006562b97220 */ /* 0x000fe20000410000 */
[----:B------:R-:W-:Y:S05]  /*2100*/  @P3 BRA `(.L_x_418) ;  /* 0x0000002000003947 */ /* 0x000fea0003800000 */
[----:B------:R-:W-:Y:S05]  /*2110*/  @P0 BRA `(.L_x_419) ;  /* 0x0000003000000947 */ /* 0x000fea0003800000 */
[----:B------:R-:W-:Y:S05]  /*2120*/  BRA `(.L_x_420) ;  /* 0x0000004000007947 */ /* 0x000fea0003800000 */
.L_x_418:
[----:B-----5:R-:W-:-:S05]  /*2130*/  PRMT R96, RZ, 0x7610, R90 ;  /* 0x00007610ff607816 */ /* 0x020fca000000005a */
[----:B------:R-:W-:-:S05]  /*2140*/  FADD.FTZ R185, R96, R185 ;  /* 0x000000b960b97221 */ /* 0x000fca0000010000 */
.L_x_419:
[----:B------:R-:W-:-:S04]  /*2150*/  F2FP.BF16.PACK_AB R96, RZ, R185 ;  /* 0x000000b9ff60723e */ /* 0x000fc800000010ff */
[----:B------:R-:W-:Y:S02]  /*2160*/  PRMT R94, R94, 0x5410, R96 ;  /* 0x000054105e5e7816 */ /* 0x000fe40000000060 */
.L_x_420:
[----:B------:R-:W-:-:S05]  /*2170*/  PRMT R186, RZ, 0x5410, R99 ;  /* 0x00005410ffba7816 */ /* 0x000fca0000000063 */
[----:B------:R-:W-:Y:S01]  /*2180*/  FMUL.FTZ R186, R186, R101 ;  /* 0x00000065baba7220 */ /* 0x000fe20000410000 */
[----:B------:R-:W-:Y:S05]  /*2190*/  @P3 BRA `(.L_x_421) ;  /* 0x0000002000003947 */ /* 0x000fea0003800000 */
[----:B------:R-:W-:Y:S05]  /*21a0*/  @P0 BRA `(.L_x_422) ;  /* 0x0000003000000947 */ /* 0x000fea0003800000 */
[----:B------:R-:W-:Y:S05]  /*21b0*/  BRA `(.L_x_423) ;  /* 0x0000004000007947 */ /* 0x000fea0003800000 */
.L_x_421:
[----:B-----5:R-:W-:-:S05]  /*21c0*/  PRMT R97, RZ, 0x5410, R91 ;  /* 0x00005410ff617816 */ /* 0x020fca000000005b */
[----:B------:R-:W-:-:S05]  /*21d0*/  FADD.FTZ R186, R97, R186 ;  /* 0x000000ba61ba7221 */ /* 0x000fca0000010000 */
.L_x_422:
[----:B------:R-:W-:-:S04]  /*21e0*/  F2FP.BF16.PACK_AB R96, RZ, R186 ;  /* 0x000000baff60723e */ /* 0x000fc800000010ff */
[----:B------:R-:W-:Y:S02]  /*21f0*/  PRMT R95, R96, 0x7610, R95 ;  /* 0x00007610605f7816 */ /* 0x000fe4000000005f */
.L_x_423:
[----:B------:R-:W-:-:S05]  /*2200*/  PRMT R96, RZ, 0x7610, R99 ;  /* 0x00007610ff607816 */ /* 0x000fca0000000063 */
[----:B------:R-:W-:Y:S01]  /*2210*/  FMUL.FTZ R187, R96, R101 ;  /* 0x0000006560bb7220 */ /* 0x000fe20000410000 */
[----:B------:R-:W-:Y:S05]  /*2220*/  @P3 BRA `(.L_x_424) ;  /* 0x0000002000003947 */ /* 0x000fea0003800000 */
[----:B------:R-:W-:Y:S05]  /*2230*/  @P0 BRA `(.L_x_425) ;  /* 0x0000003000000947 */ /* 0x000fea0003800000 */
[----:B------:R-:W-:Y:S05]  /*2240*/  BRA `(.L_x_426) ;  /* 0x0000004000007947 */ /* 0x000fea0003800000 */
.L_x_424:
[----:B-----5:R-:W-:-:S05]  /*2250*/  PRMT R96, RZ, 0x7610, R91 ;  /* 0x00007610ff607816 */ /* 0x020fca000000005b */
[----:B------:R-:W-:-:S05]  /*2260*/  FADD.FTZ R187, R96, R187 ;  /* 0x000000bb60bb7221 */ /* 0x000fca0000010000 */
.L_x_425:
[----:B------:R-:W-:-:S04]  /*2270*/  F2FP.BF16.PACK_AB R96, RZ, R187 ;  /* 0x000000bbff60723e */ /* 0x000fc800000010ff */
[----:B------:R-:W-:Y:S02]  /*2280*/  PRMT R95, R95, 0x5410, R96 ;  /* 0x000054105f5f7816 */ /* 0x000fe40000000060 */
.L_x_426:
        /* <DEDUP_REMOVED lines=12> */
.L_x_427:
[----:B0----5:R-:W-:-:S05]  /*2350*/  PRMT R159, RZ, 0x5410, R88 ;  /* 0x00005410ff9f7816 */ /* 0x021fca0000000058 */
[----:B------:R-:W-:-:S05]  /*2360*/  FADD.FTZ R188, R159, R188 ;  /* 0x000000bc9fbc7221 */ /* 0x000fca0000010000 */
.L_x_428:
[----:B------:R-:W-:-:S04]  /*2370*/  F2FP.BF16.PACK_AB R159, RZ, R188 ;  /* 0x000000bcff9f723e */ /* 0x000fc800000010ff */
[----:B------:R-:W-:Y:S02]  /*2380*/  PRMT R92, R159, 0x7610, R92 ;  /* 0x000076109f5c7816 */ /* 0x000fe4000000005c */
.L_x_429:
[----:B------:R-:W-:-:S05]  /*2390*/  PRMT R96, RZ, 0x7610, R96 ;  /* 0x00007610ff607816 */ /* 0x000fca0000000060 */
[----:B------:R-:W-:Y:S01]  /*23a0*/  FMUL.FTZ R190, R96, R101 ;  /* 0x0000006560be7220 */ /* 0x000fe20000410000 */
[----:B------:R-:W-:Y:S05]  /*23b0*/  @P3 BRA `(.L_x_430) ;  /* 0x0000002000003947 */ /* 0x000fea0003800000 */
[----:B------:R-:W-:Y:S05]  /*23c0*/  @P0 BRA `(.L_x_431) ;  /* 0x0000003000000947 */ /* 0x000fea0003800000 */
[----:B------:R-:W-:Y:S05]  /*23d0*/  BRA `(.L_x_432) ;  /* 0x0000004000007947 */ /* 0x000fea0003800000 */
.L_x_430:
[----:B-----5:R-:W-:-:S05]  /*23e0*/  PRMT R159, RZ, 0x7610, R88 ;  /* 0x00007610ff9f7816 */ /* 0x020fca0000000058 */
[----:B------:R-:W-:-:S05]  /*23f0*/  FADD.FTZ R190, R159, R190 ;  /* 0x000000be9fbe7221 */ /* 0x000fca0000010000 */
.L_x_431:
[----:B------:R-:W-:-:S04]  /*2400*/  F2FP.BF16.PACK_AB R96, RZ, R190 ;  /* 0x000000beff60723e */ /* 0x000fc800000010ff */
[----:B------:R-:W-:Y:S02]  /*2410*/  PRMT R92, R92, 0x5410, R96 ;  /* 0x000054105c5c7816 */ /* 0x000fe40000000060 */
.L_x_432:
[----:B------:R-:W-:-:S05]  /*2420*/  PRMT R96, RZ, 0x5410, R97 ;  /* 0x00005410ff607816 */ /* 0x000fca0000000061 */
[----:B------:R-:W-:Y:S01]  /*2430*/  FMUL.FTZ R189, R96, R101 ;  /* 0x0000006560bd7220 */ /* 0x000fe20000410000 */
[----:B------:R-:W-:Y:S05]  /*2440*/  @P3 BRA `(.L_x_433) ;  /* 0x0000002000003947 */ /* 0x000fea0003800000 */
[----:B------:R-:W-:Y:S05]  /*2450*/  @P0 BRA `(.L_x_434) ;  /* 0x0000003000000947 */ /* 0x000fea0003800000 */
[----:B------:R-:W-:Y:S05]  /*2460*/  BRA `(.L_x_435) ;  /* 0x0000004000007947 */ /* 0x000fea0003800000 */
.L_x_433:
[----:B-----5:R-:W-:-:S05]  /*2470*/  PRMT R96, RZ, 0x5410, R89 ;  /* 0x00005410ff607816 */ /* 0x020fca0000000059 */
[----:B------:R-:W-:-:S05]  /*2480*/  FADD.FTZ R189, R96, R189 ;  /* 0x000000bd60bd7221 */ /* 0x000fca0000010000 */
.L_x_434:
[----:B------:R-:W-:-:S04]  /*2490*/  F2FP.BF16.PACK_AB R96, RZ, R189 ;  /* 0x000000bdff60723e */ /* 0x000fc800000010ff */
[----:B------:R-:W-:Y:S02]  /*24a0*/  PRMT R93, R96, 0x7610, R93 ;  /* 0x00007610605d7816 */ /* 0x000fe4000000005d */
.L_x_435:
[----:B------:R-:W-:-:S05]  /*24b0*/  PRMT R192, RZ, 0x7610, R97 ;  /* 0x00007610ffc07816 */ /* 0x000fca0000000061 */
[----:B------:R-:W-:Y:S01]  /*24c0*/  FMUL.FTZ R192, R192, R101 ;  /* 0x00000065c0c07220 */ /* 0x000fe20000410000 */
[----:B------:R-:W-:Y:S05]  /*24d0*/  @P3 BRA `(.L_x_436) ;  /* 0x0000002000003947 */ /* 0x000fea0003800000 */
[----:B------:R-:W-:Y:S05]  /*24e0*/  @P0 BRA `(.L_x_437) ;  /* 0x0000003000000947 */ /* 0x000fea0003800000 */
[----:B------:R-:W-:Y:S05]  /*24f0*/  BRA `(.L_x_438) ;  /* 0x0000004000007947 */ /* 0x000fea0003800000 */
.L_x_436:
[----:B-----5:R-:W-:-:S05]  /*2500*/  PRMT R97, RZ, 0x7610, R89 ;  /* 0x00007610ff617816 */ /* 0x020fca0000000059 */
[----:B------:R-:W-:-:S05]  /*2510*/  FADD.FTZ R192, R97, R192 ;  /* 0x000000c061c07221 */ /* 0x000fca0000010000 */
.L_x_437:
[----:B------:R-:W-:-:S04]  /*2520*/  F2FP.BF16.PACK_AB R96, RZ, R192 ;  /* 0x000000c0ff60723e */ /* 0x000fc800000010ff */
[----:B------:R-:W-:Y:S02]  /*2530*/  PRMT R93, R93, 0x5410, R96 ;  /* 0x000054105d5d7816 */ /* 0x000fe40000000060 */
.L_x_438:
[----:B------:R-:W-:-:S05]  /*2540*/  PRMT R96, RZ, 0x5410, R98 ;  /* 0x00005410ff607816 */ /* 0x000fca0000000062 */
[----:B------:R-:W-:Y:S01]  /*2550*/  FMUL.FTZ R191, R96, R101 ;  /* 0x0000006560bf7220 */ /* 0x000fe20000410000 */
[----:B------:R-:W-:Y:S05]  /*2560*/  @P3 BRA `(.L_x_439) ;  /* 0x0000002000003947 */ /* 0x000fea0003800000 */
[----:B------:R-:W-:Y:S05]  /*2570*/  @P0 BRA `(.L_x_440) ;  /* 0x0000003000000947 */ /* 0x000fea0003800000 */
[----:B------:R-:W-:Y:S05]  /*2580*/  BRA `(.L_x_441) ;  /* 0x0000004000007947 */ /* 0x000fea0003800000 */
.L_x_439:
[----:B-----5:R-:W-:-:S05]  /*2590*/  PRMT R96, RZ, 0x5410, R90 ;  /* 0x00005410ff607816 */ /* 0x020fca000000005a */
[----:B------:R-:W-:-:S05]  /*25a0*/  FADD.FTZ R191, R96, R191 ;  /* 0x000000bf60bf7221 */ /* 0x000fca0000010000 */
.L_x_440:
[----:B------:R-:W-:-:S04]  /*25b0*/  F2FP.BF16.PACK_AB R96, RZ, R191 ;  /* 0x000000bfff60723e */ /* 0x000fc800000010ff */
[----:B------:R-:W-:Y:S02]  /*25c0*/  PRMT R94, R96, 0x7610, R94 ;  /* 0x00007610605e7816 */ /* 0x000fe4000000005e */
.L_x_441:
[----:B------:R-:W-:-:S05]  /*25d0*/  PRMT R98, RZ, 0x7610, R98 ;  /* 0x00007610ff627816 */ /* 0x000fca0000000062 */
[----:B------:R-:W-:Y:S01]  /*25e0*/  FMUL.FTZ R193, R98, R101 ;  /* 0x0000006562c17220 */ /* 0x000fe20000410000 */
[----:B------:R-:W-:Y:S05]  /*25f0*/  @P3 BRA `(.L_x_442) ;  /* 0x0000002000003947 */ /* 0x000fea0003800000 */
[----:B------:R-:W-:Y:S05]  /*2600*/  @P0 BRA `(.L_x_443) ;  /* 0x0000003000000947 */ /* 0x000fea0003800000 */
[----:B------:R-:W-:Y:S05]  /*2610*/  BRA `(.L_x_444) ;  /* 0x0000004000007947 */ /* 0x000fea0003800000 */
.L_x_442:
[----:B-----5:R-:W-:-:S05]  /*2620*/  PRMT R96, RZ, 0x7610, R90 ;  /* 0x00007610ff607816 */ /* 0x020fca000000005a */
[----:B------:R-:W-:-:S05]  /*2630*/  FADD.FTZ R193, R96, R193 ;  /* 0x000000c160c17221 */ /* 0x000fca0000010000 */
.L_x_443:
[----:B------:R-:W-:-:S04]  /*2640*/  F2FP.BF16.PACK_AB R96, RZ, R193 ;  /* 0x000000c1ff60723e */ /* 0x000fc800000010ff */
[----:B------:R-:W-:Y:S02]  /*2650*/  PRMT R94, R94, 0x5410, R96 ;  /* 0x000054105e5e7816 */ /* 0x000fe40000000060 */
.L_x_444:
[----:B------:R-:W-:-:S05]  /*2660*/  PRMT R194, RZ, 0x5410, R99 ;  /* 0x00005410ffc27816 */ /* 0x000fca0000000063 */
[----:B------:R-:W-:Y:S01]  /*2670*/  FMUL.FTZ R194, R194, R101 ;  /* 0x00000065c2c27220 */ /* 0x000fe20000410000 */
[----:B------:R-:W-:Y:S05]  /*2680*/  @P3 BRA `(.L_x_445) ;  /* 0x0000002000003947 */ /* 0x000fea0003800000 */
[----:B------:R-:W-:Y:S05]  /*2690*/  @P0 BRA `(.L_x_446) ;  /* 0x0000003000000947 */ /* 0x000fea0003800000 */
[----:B------:R-:W-:Y:S05]  /*26a0*/  BRA `(.L_x_447) ;  /* 0x0000004000007947 */ /* 0x000fea0003800000 */
.L_x_445:
[----:B-----5:R-:W-:-:S05]  /*26b0*/  PRMT R97, RZ, 0x5410, R91 ;  /* 0x00005410ff617816 */ /* 0x020fca000000005b */
[----:B------:R-:W-:-:S05]  /*26c0*/  FADD.FTZ R194, R97, R194 ;  /* 0x000000c261c27221 */ /* 0x000fca0000010000 */
.L_x_446:
[----:B------:R-:W-:-:S04]  /*26d0*/  F2FP.BF16.PACK_AB R96, RZ, R194 ;  /* 0x000000c2ff60723e */ /* 0x000fc800000010ff */
[----:B------:R-:W-:Y:S02]  /*26e0*/  PRMT R95, R96, 0x7610, R95 ;  /* 0x00007610605f7816 */ /* 0x000fe4000000005f */
.L_x_447:
[----:B------:R-:W-:-:S05]  /*26f0*/  PRMT R96, RZ, 0x7610, R99 ;  /* 0x00007610ff607816 */ /* 0x000fca0000000063 */
[----:B------:R-:W-:Y:S01]  /*2700*/  FMUL.FTZ R195, R96, R101 ;  /* 0x0000006560c37220 */ /* 0x000fe20000410000 */
[----:B------:R-:W-:Y:S05]  /*2710*/  @P3 BRA `(.L_x_448) ;  /* 0x0000002000003947 */ /* 0x000fea0003800000 */
[----:B------:R-:W-:Y:S05]  /*2720*/  @P0 BRA `(.L_x_449) ;  /* 0x0000003000000947 */ /* 0x000fea0003800000 */
[----:B------:R-:W-:Y:S05]  /*2730*/  BRA `(.L_x_450) ;  /* 0x0000004000007947 */ /* 0x000fea0003800000 */
.L_x_448:
[----:B-----5:R-:W-:-:S05]  /*2740*/  PRMT R96, RZ, 0x7610, R91 ;  /* 0x00007610ff607816 */ /* 0x020fca000000005b */
[----:B------:R-:W-:-:S05]  /*2750*/  FADD.FTZ R195, R96, R195 ;  /* 0x000000c360c37221 */ /* 0x000fca0000010000 */
.L_x_449:
[----:B------:R-:W-:-:S04]  /*2760*/  F2FP.BF16.PACK_AB R96, RZ, R195 ;  /* 0x000000c3ff60723e */ /* 0x000fc800000010ff */
[----:B------:R-:W-:Y:S02]  /*2770*/  PRMT R95, R95, 0x5410, R96 ;  /* 0x000054105f5f7816 */ /* 0x000fe40000000060 */
.L_x_450:
        /* <DEDUP_REMOVED lines=12> */
.L_x_451:
[----:B0----5:R-:W-:-:S05]  /*2840*/  PRMT R161, RZ, 0x5410, R88 ;  /* 0x00005410ffa17816 */ /* 0x021fca0000000058 */
[----:B------:R-:W-:-:S05]  /*2850*/  FADD.FTZ R196, R161, R196 ;  /* 0x000000c4a1c47221 */ /* 0x000fca0000010000 */
.L_x_452:
[----:B------:R-:W-:-:S04]  /*2860*/  F2FP.BF16.PACK_AB R160, RZ, R196 ;  /* 0x000000c4ffa0723e */ /* 0x000fc800000010ff */
[----:B------:R-:W-:Y:S02]  /*2870*/  PRMT R92, R160, 0x7610, R92 ;  /* 0x00007610a05c7816 */ /* 0x000fe4000000005c */
.L_x_453:
[----:B------:R-:W-:-:S05]  /*2880*/  PRMT R96, RZ, 0x7610, R96 ;  /* 0x00007610ff607816 */ /* 0x000fca0000000060 */
[----:B------:R-:W-:Y:S01]  /*2890*/  FMUL.FTZ R198, R96, R101 ;  /* 0x0000006560c67220 */ /* 0x000fe20000410000 */
[----:B------:R-:W-:Y:S05]  /*28a0*/  @P3 BRA `(.L_x_454) ;  /* 0x0000002000003947 */ /* 0x000fea0003800000 */
[----:B------:R-:W-:Y:S05]  /*28b0*/  @P0 BRA `(.L_x_455) ;  /* 0x0000003000000947 */ /* 0x000fea0003800000 */
[----:B------:R-:W-:Y:S05]  /*28c0*/  BRA `(.L_x_456) ;  /* 0x0000004000007947 */ /* 0x000fea0003800000 */
.L_x_454:
[----:B-----5:R-:W-:-:S05]  /*28d0*/  PRMT R161, RZ, 0x7610, R88 ;  /* 0x00007610ffa17816 */ /* 0x020fca0000000058 */
[----:B------:R-:W-:-:S05]  /*28e0*/  FADD.FTZ R198, R161, R198 ;  /* 0x000000c6a1c67221 */ /* 0x000fca0000010000 */
.L_x_455:
[----:B------:R-:W-:-:S04]  /*28f0*/  F2FP.BF16.PACK_AB R96, RZ, R198 ;  /* 0x000000c6ff60723e */ /* 0x000fc800000010ff */
[----:B------:R-:W-:Y:S02]  /*2900*/  PRMT R92, R92, 0x5410, R96 ;  /* 0x000054105c5c7816 */ /* 0x000fe40000000060 */
.L_x_456:
[----:B------:R-:W-:-:S05]  /*2910*/  PRMT R96, RZ, 0x5410, R97 ;  /* 0x00005410ff607816 */ /* 0x000fca0000000061 */
[----:B------:R-:W-:Y:S01]  /*2920*/  FMUL.FTZ R197, R96, R101 ;  /* 0x0000006560c57220 */ /* 0x000fe20000410000 */
[----:B------:R-:W-:Y:S05]  /*2930*/  @P3 BRA `(.L_x_457) ;  /* 0x0000002000003947 */ /* 0x000fea0003800000 */
[----:B------:R-:W-:Y:S05]  /*2940*/  @P0 BRA `(.L_x_458) ;  /* 0x0000003000000947 */ /* 0x000fea0003800000 */
[----:B------:R-:W-:Y:S05]  /*2950*/  BRA `(.L_x_459) ;  /* 0x0000004000007947 */ /* 0x000fea0003800000 */
.L_x_457:
[----:B-----5:R-:W-:-:S05]  /*2960*/  PRMT R96, RZ, 0x5410, R89 ;  /* 0x00005410ff607816 */ /* 0x020fca0000000059 */
[----:B------:R-:W-:-:S05]  /*2970*/  FADD.FTZ R197, R96, R197 ;  /* 0x000000c560c57221 */ /* 0x000fca0000010000 */
.L_x_458:
[----:B------:R-:W-:-:S04]  /*2980*/  F2FP.BF16.PACK_AB R96, RZ, R197 ;  /* 0x000000c5ff60723e */ /* 0x000fc800000010ff */
[----:B------:R-:W-:Y:S02]  /*2990*/  PRMT R93, R96, 0x7610, R93 ;  /* 0x00007610605d7816 */ /* 0x000fe4000000005d */
.L_x_459:
[----:B------:R-:W-:-:S05]  /*29a0*/  PRMT R200, RZ, 0x7610, R97 ;  /* 0x00007610ffc87816 */ /* 0x000fca0000000061 */
[----:B------:R-:W-:Y:S01]  /*29b0*/  FMUL.FTZ R200, R200, R101 ;  /* 0x00000065c8c87220 */ /* 0x000fe20000410000 */
[----:B------:R-:W-:Y:S05]  /*29c0*/  @P3 BRA `(.L_x_460) ;  /* 0x0000002000003947 */ /* 0x000fea0003800000 */
[----:B------:R-:W-:Y:S05]  /*29d0*/  @P0 BRA `(.L_x_461) ;  /* 0x0000003000000947 */ /* 0x000fea0003800000 */
[----:B------:R-:W-:Y:S05]  /*29e0*/  BRA `(.L_x_462) ;  /* 0x0000004000007947 */ /* 0x000fea0003800000 */
.L_x_460:
[----:B-----5:R-:W-:-:S05]  /*29f0*/  PRMT R97, RZ, 0x7610, R89 ;  /* 0x00007610ff617816 */ /* 0x020fca0000000059 */
[----:B------:R-:W-:-:S05]  /*2a00*/  FADD.FTZ R200, R97, R200 ;  /* 0x000000c861c87221 */ /* 0x000fca0000010000 */
.L_x_461:
[----:B------:R-:W-:-:S04]  /*2a10*/  F2FP.BF16.PACK_AB R96, RZ, R200 ;  /* 0x000000c8ff60723e */ /* 0x000fc800000010ff */
[----:B------:R-:W-:Y:S02]  /*2a20*/  PRMT R93, R93, 0x5410, R96 ;  /* 0x000054105d5d7816 */ /* 0x000fe40000000060 */
.L_x_462:
[----:B------:R-:W-:-:S05]  /*2a30*/  PRMT R96, RZ, 0x5410, R98 ;  /* 0x00005410ff607816 */ /* 0x000fca0000000062 */
[----:B------:R-:W-:Y:S01]  /*2a40*/  FMUL.FTZ R199, R96, R101 ;  /* 0x0000006560c77220 */ /* 0x000fe20000410000 */
[----:B------:R-:W-:Y:S05]  /*2a50*/  @P3 BRA `(.L_x_463) ;  /* 0x0000002000003947 */ /* 0x000fea0003800000 */
[----:B------:R-:W-:Y:S05]  /*2a60*/  @P0 BRA `(.L_x_464) ;  /* 0x0000003000000947 */ /* 0x000fea0003800000 */
[----:B------:R-:W-:Y:S05]  /*2a70*/  BRA `(.L_x_465) ;  /* 0x0000004000007947 */ /* 0x000fea0003800000 */
.L_x_463:
[----:B-----5:R-:W-:-:S05]  /*2a80*/  PRMT R96, RZ, 0x5410, R90 ;  /* 0x00005410ff607816 */ /* 0x020fca000000005a */
[----:B------:R-:W-:-:S05]  /*2a90*/  FADD.FTZ R199, R96, R199 ;  /* 0x000000c760c77221 */ /* 0x000fca0000010000 */
.L_x_464:
[----:B------:R-:W-:-:S04]  /*2aa0*/  F2FP.BF16.PACK_AB R96, RZ, R199 ;  /* 0x000000c7ff60723e */ /* 0x000fc800000010ff */
[----:B------:R-:W-:Y:S02]  /*2ab0*/  PRMT R94, R96, 0x7610, R94 ;  /* 0x00007610605e7816 */ /* 0x000fe4000000005e */
.L_x_465:
[----:B------:R-:W-:-:S05]  /*2ac0*/  PRMT R98, RZ, 0x7610, R98 ;  /* 0x00007610ff627816 */ /* 0x000fca0000000062 */
[----:B------:R-:W-:Y:S01]  /*2ad0*/  FMUL.FTZ R202, R98, R101 ;  /* 0x0000006562ca7220 */ /* 0x000fe20000410000 */
[----:B------:R-:W-:Y:S05]  /*2ae0*/  @P3 BRA `(.L_x_466) ;  /* 0x0000002000003947 */ /* 0x000fea0003800000 */
[----:B------:R-:W-:Y:S05]  /*2af0*/  @P0 BRA `(.L_x_467) ;  /* 0x0000003000000947 */ /* 0x000fea0003800000 */
[----:B------:R-:W-:Y:S05]  /*2b00*/  BRA `(.L_x_468) ;  /* 0x0000004000007947 */ /* 0x000fea0003800000 */
.L_x_466:
[----:B-----5:R-:W-:-:S05]  /*2b10*/  PRMT R97, RZ, 0x7610, R90 ;  /* 0x00007610ff617816 */ /* 0x020fca000000005a */
[----:B------:R-:W-:-:S05]  /*2b20*/  FADD.FTZ R202, R97, R202 ;  /* 0x000000ca61ca7221 */ /* 0x000fca0000010000 */
.L_x_467:
[----:B------:R-:W-:-:S04]  /*2b30*/  F2FP.BF16.PACK_AB R96, RZ, R202 ;  /* 0x000000caff60723e */ /* 0x000fc800000010ff */
[----:B------:R-:W-:Y:S02]  /*2b40*/  PRMT R94, R94, 0x5410, R96 ;  /* 0x000054105e5e7816 */ /* 0x000fe40000000060 */
.L_x_468:
[----:B------:R-:W-:-:S05]  /*2b50*/  PRMT R96, RZ, 0x5410, R99 ;  /* 0x00005410ff607816 */ /* 0x000fca0000000063 */
[----:B------:R-:W-:Y:S01]  /*2b60*/  FMUL.FTZ R201, R96, R101 ;  /* 0x0000006560c97220 */ /* 0x000fe20000410000 */
[----:B------:R-:W-:Y:S05]  /*2b70*/  @P3 BRA `(.L_x_469) ;  /* 0x0000002000003947 */ /* 0x000fea0003800000 */
[----:B------:R-:W-:Y:S05]  /*2b80*/  @P0 BRA `(.L_x_470) ;  /* 0x0000003000000947 */ /* 0x000fea0003800000 */
[----:B------:R-:W-:Y:S05]  /*2b90*/  BRA `(.L_x_471) ;  /* 0x0000004000007947 */ /* 0x000fea0003800000 */
.L_x_469:
[----:B-----5:R-:W-:-:S05]  /*2ba0*/  PRMT R96, RZ, 0x5410, R91 ;  /* 0x00005410ff607816 */ /* 0x020fca000000005b */
[----:B------:R-:W-:-:S05]  /*2bb0*/  FADD.FTZ R201, R96, R201 ;  /* 0x000000c960c97221 */ /* 0x000fca0000010000 */
.L_x_470:
[----:B------:R-:W-:-:S04]  /*2bc0*/  F2FP.BF16.PACK_AB R96, RZ, R201 ;  /* 0x000000c9ff60723e */ /* 0x000fc800000010ff */
[----:B------:R-:W-:Y:S02]  /*2bd0*/  PRMT R95, R96, 0x7610, R95 ;  /* 0x00007610605f7816 */ /* 0x000fe4000000005f */
.L_x_471:
[----:B------:R-:W-:-:S05]  /*2be0*/  PRMT R204, RZ, 0x7610, R99 ;  /* 0x00007610ffcc7816 */ /* 0x000fca0000000063 */
[----:B------:R-:W-:Y:S01]  /*2bf0*/  FMUL.FTZ R204, R204, R101 ;  /* 0x00000065cccc7220 */ /* 0x000fe20000410000 */
[----:B------:R-:W-:Y:S05]  /*2c00*/  @P3 BRA `(.L_x_472) ;  /* 0x0000002000003947 */ /* 0x000fea0003800000 */
[----:B------:R-:W-:Y:S05]  /*2c10*/  @P0 BRA `(.L_x_473) ;  /* 0x0000003000000947 */ /* 0x000fea0003800000 */
[----:B------:R-:W-:Y:S05]  /*2c20*/  BRA `(.L_x_474) ;  /* 0x0000004000007947 */ /* 0x000fea0003800000 */
.L_x_472:
[----:B-----5:R-:W-:-:S05]  /*2c30*/  PRMT R97, RZ, 0x7610, R91 ;  /* 0x00007610ff617816 */ /* 0x020fca000000005b */
[----:B------:R-:W-:-:S05]  /*2c40*/  FADD.FTZ R204, R97, R204 ;  /* 0x000000cc61cc7221 */ /* 0x000fca0000010000 */
.L_x_473:
[----:B------:R-:W-:-:S04]  /*2c50*/  F2FP.BF16.PACK_AB R96, RZ, R204 ;  /* 0x000000ccff60723e */ /* 0x000fc800000010ff */
[----:B------:R-:W-:Y:S02]  /*2c60*/  PRMT R95, R95, 0x5410, R96 ;  /* 0x000054105f5f7816 */ /* 0x000fe40000000060 */
.L_x_474:
        /* <DEDUP_REMOVED lines=12> */
.L_x_475:
[----:B0----5:R-:W-:-:S05]  /*2d30*/  PRMT R162, RZ, 0x5410, R88 ;  /* 0x00005410ffa27816 */ /* 0x021fca0000000058 */
[----:B------:R-:W-:-:S05]  /*2d40*/  FADD.FTZ R203, R162, R203 ;  /* 0x000000cba2cb7221 */ /* 0x000fca0000010000 */
.L_x_476:
[----:B------:R-:W-:-:S04]  /*2d50*/  F2FP.BF16.PACK_AB R161, RZ, R203 ;  /* 0x000000cbffa1723e */ /* 0x000fc800000010ff */
[----:B------:R-:W-:Y:S02]  /*2d60*/  PRMT R92, R161, 0x7610, R92 ;  /* 0x00007610a15c7816 */ /* 0x000fe4000000005c */
.L_x_477:
[----:B------:R-:W-:-:S05]  /*2d70*/  PRMT R96, RZ, 0x7610, R96 ;  /* 0x00007610ff607816 */ /* 0x000fca0000000060 */
[----:B------:R-:W-:Y:S01]  /*2d80*/  FMUL.FTZ R206, R96, R101 ;  /* 0x0000006560ce7220 */ /* 0x000fe20000410000 */
[----:B------:R-:W-:Y:S05]  /*2d90*/  @P3 BRA `(.L_x_478) ;  /* 0x0000002000003947 */ /* 0x000fea0003800000 */
[----:B------:R-:W-:Y:S05]  /*2da0*/  @P0 BRA `(.L_x_479) ;  /* 0x0000003000000947 */ /* 0x000fea0003800000 */
[----:B------:R-:W-:Y:S05]  /*2db0*/  BRA `(.L_x_480) ;  /* 0x0000004000007947 */ /* 0x000fea0003800000 */
.L_x_478:
[----:B-----5:R-:W-:-:S05]  /*2dc0*/  PRMT R161, RZ, 0x7610, R88 ;  /* 0x00007610ffa17816 */ /* 0x020fca0000000058 */
[----:B------:R-:W-:-:S05]  /*2dd0*/  FADD.FTZ R206, R161, R206 ;  /* 0x000000cea1ce7221 */ /* 0x000fca0000010000 */
.L_x_479:
[----:B------:R-:W-:-:S04]  /*2de0*/  F2FP.BF16.PACK_AB R96, RZ, R206 ;  /* 0x000000ceff60723e */ /* 0x000fc800000010ff */
[----:B------:R-:W-:Y:S02]  /*2df0*/  PRMT R92, R92, 0x5410, R96 ;  /* 0x000054105c5c7816 */ /* 0x000fe40000000060 */
.L_x_480:
[----:B------:R-:W-:-:S05]  /*2e00*/  PRMT R96, RZ, 0x5410, R97 ;  /* 0x00005410ff607816 */ /* 0x000fca0000000061 */
[----:B------:R-:W-:Y:S01]  /*2e10*/  FMUL.FTZ R205, R96, R101 ;  /* 0x0000006560cd7220 */ /* 0x000fe20000410000 */
[----:B------:R-:W-:Y:S05]  /*2e20*/  @P3 BRA `(.L_x_481) ;  /* 0x0000002000003947 */ /* 0x000fea0003800000 */
[----:B------:R-:W-:Y:S05]  /*2e30*/  @P0 BRA `(.L_x_482) ;  /* 0x0000003000000947 */ /* 0x000fea0003800000 */
[----:B------:R-:W-:Y:S05]  /*2e40*/  BRA `(.L_x_483) ;  /* 0x0000004000007947 */ /* 0x000fea0003800000 */
.L_x_481:
[----:B-----5:R-:W-:-:S05]  /*2e50*/  PRMT R96, RZ, 0x5410, R89 ;  /* 0x00005410ff607816 */ /* 0x020fca0000000059 */
[----:B------:R-:W-:-:S05]  /*2e60*/  FADD.FTZ R205, R96, R205 ;  /* 0x000000cd60cd7221 */ /* 0x000fca0000010000 */
.L_x_482:
[----:B------:R-:W-:-:S04]  /*2e70*/  F2FP.BF16.PACK_AB R96, RZ, R205 ;  /* 0x000000cdff60723e */ /* 0x000fc800000010ff */
[----:B------:R-:W-:Y:S02]  /*2e80*/  PRMT R93, R96, 0x7610, R93 ;  /* 0x00007610605d7816 */ /* 0x000fe4000000005d */
.L_x_483:
[----:B------:R-:W-:-:S05]  /*2e90*/  PRMT R208, RZ, 0x7610, R97 ;  /* 0x00007610ffd07816 */ /* 0x000fca0000000061 */
[----:B------:R-:W-:Y:S01]  /*2ea0*/  FMUL.FTZ R208, R208, R101 ;  /* 0x00000065d0d07220 */ /* 0x000fe20000410000 */
[----:B------:R-:W-:Y:S05]  /*2eb0*/  @P3 BRA `(.L_x_484) ;  /* 0x0000002000003947 */ /* 0x000fea0003800000 */
[----:B------:R-:W-:Y:S05]  /*2ec0*/  @P0 BRA `(.L_x_485) ;  /* 0x0000003000000947 */ /* 0x000fea0003800000 */
[----:B------:R-:W-:Y:S05]  /*2ed0*/  BRA `(.L_x_486) ;  /* 0x0000004000007947 */ /* 0x000fea0003800000 */
.L_x_484:
[----:B-----5:R-:W-:-:S05]  /*2ee0*/  PRMT R97, RZ, 0x7610, R89 ;  /* 0x00007610ff617816 */ /* 0x020fca0000000059 */
[----:B------:R-:W-:-:S05]  /*2ef0*/  FADD.FTZ R208, R97, R208 ;  /* 0x000000d061d07221 */ /* 0x000fca0000010000 */
.L_x_485:
[----:B------:R-:W-:-:S04]  /*2f00*/  F2FP.BF16.PACK_AB R96, RZ, R208 ;  /* 0x000000d0ff60723e */ /* 0x000fc800000010ff */
[----:B------:R-:W-:Y:S02]  /*2f10*/  PRMT R93, R93, 0x5410, R96 ;  /* 0x000054105d5d7816 */ /* 0x000fe40000000060 */
.L_x_486:
[----:B------:R-:W-:-:S05]  /*2f20*/  PRMT R96, RZ, 0x5410, R98 ;  /* 0x00005410ff607816 */ /* 0x000fca0000000062 */
[----:B------:R-:W-:Y:S01]  /*2f30*/  FMUL.FTZ R207, R96, R101 ;  /* 0x0000006560cf7220 */ /* 0x000fe20000410000 */
[----:B------:R-:W-:Y:S05]  /*2f40*/  @P3 BRA `(.L_x_487) ;  /* 0x0000002000003947 */ /* 0x000fea0003800000 */
[----:B------:R-:W-:Y:S05]  /*2f50*/  @P0 BRA `(.L_x_488) ;  /* 0x0000003000000947 */ /* 0x000fea0003800000 */
[----:B------:R-:W-:Y:S05]  /*2f60*/  BRA `(.L_x_489) ;  /* 0x0000004000007947 */ /* 0x000fea0003800000 */
.L_x_487:
[----:B-----5:R-:W-:-:S05]  /*2f70*/  PRMT R96, RZ, 0x5410, R90 ;  /* 0x00005410ff607816 */ /* 0x020fca000000005a */
[----:B------:R-:W-:-:S05]  /*2f80*/  FADD.FTZ R207, R96, R207 ;  /* 0x000000cf60cf7221 */ /* 0x000fca0000010000 */
.L_x_488:
[----:B------:R-:W-:-:S04]  /*2f90*/  F2FP.BF16.PACK_AB R96, RZ, R207 ;  /* 0x000000cfff60723e */ /* 0x000fc800000010ff */
[----:B------:R-:W-:Y:S02]  /*2fa0*/  PRMT R94, R96, 0x7610, R94 ;  /* 0x00007610605e7816 */ /* 0x000fe4000000005e */
.L_x_489:
[----:B------:R-:W-:-:S05]  /*2fb0*/  PRMT R98, RZ, 0x7610, R98 ;  /* 0x00007610ff627816 */ /* 0x000fca0000000062 */
[----:B------:R-:W-:Y:S01]  /*2fc0*/  FMUL.FTZ R210, R98, R101 ;  /* 0x0000006562d27220 */ /* 0x000fe20000410000 */
[----:B------:R-:W-:Y:S05]  /*2fd0*/  @P3 BRA `(.L_x_490) ;  /* 0x0000002000003947 */ /* 0x000fea0003800000 */
[----:B------:R-:W-:Y:S05]  /*2fe0*/  @P0 BRA `(.L_x_491) ;  /* 0x0000003000000947 */ /* 0x000fea0003800000 */
[----:B------:R-:W-:Y:S05]  /*2ff0*/  BRA `(.L_x_492) ;  /* 0x0000004000007947 */ /* 0x000fea0003800000 */
.L_x_490:
[----:B-----5:R-:W-:-:S05]  /*3000*/  PRMT R97, RZ, 0x7610, R90 ;  /* 0x00007610ff617816 */ /* 0x020fca000000005a */
[----:B------:R-:W-:-:S05]  /*3010*/  FADD.FTZ R210, R97, R210 ;  /* 0x000000d261d27221 */ /* 0x000fca0000010000 */
.L_x_491:
[----:B------:R-:W-:-:S04]  /*3020*/  F2FP.BF16.PACK_AB R96, RZ, R210 ;  /* 0x000000d2ff60723e */ /* 0x000fc800000010ff */
[----:B------:R-:W-:Y:S02]  /*3030*/  PRMT R94, R94, 0x5410, R96 ;  /* 0x000054105e5e7816 */ /* 0x000fe40000000060 */
.L_x_492:
[----:B------:R-:W-:-:S05]  /*3040*/  PRMT R96, RZ, 0x5410, R99 ;  /* 0x00005410ff607816 */ /* 0x000fca0000000063 */
[----:B------:R-:W-:Y:S01]  /*3050*/  FMUL.FTZ R209, R96, R101 ;  /* 0x0000006560d17220 */ /* 0x000fe20000410000 */
[----:B------:R-:W-:Y:S05]  /*3060*/  @P3 BRA `(.L_x_493) ;  /* 0x0000002000003947 */ /* 0x000fea0003800000 */
[----:B------:R-:W-:Y:S05]  /*3070*/  @P0 BRA `(.L_x_494) ;  /* 0x0000003000000947 */ /* 0x000fea0003800000 */
[----:B------:R-:W-:Y:S05]  /*3080*/  BRA `(.L_x_495) ;  /* 0x0000004000007947 */ /* 0x000fea0003800000 */
.L_x_493:
[----:B-----5:R-:W-:-:S05]  /*3090*/  PRMT R96, RZ, 0x5410, R91 ;  /* 0x00005410ff607816 */ /* 0x020fca000000005b */
[----:B------:R-:W-:-:S05]  /*30a0*/  FADD.FTZ R209, R96, R209 ;  /* 0x000000d160d17221 */ /* 0x000fca0000010000 */
.L_x_494:
[----:B------:R-:W-:-:S04]  /*30b0*/  F2FP.BF16.PACK_AB R96, RZ, R209 ;  /* 0x000000d1ff60723e */ /* 0x000fc800000010ff */
[----:B------:R-:W-:Y:S02]  /*30c0*/  PRMT R95, R96, 0x7610, R95 ;  /* 0x00007610605f7816 */ /* 0x000fe4000000005f */
.L_x_495:
[----:B------:R-:W-:-:S05]  /*30d0*/  PRMT R212, RZ, 0x7610, R99 ;  /* 0x00007610ffd47816 */ /* 0x000fca0000000063 */
[----:B------:R-:W-:Y:S01]  /*30e0*/  FMUL.FTZ R212, R212, R101 ;  /* 0x00000065d4d47220 */ /* 0x000fe20000410000 */
[----:B------:R-:W-:Y:S05]  /*30f0*/  @P3 BRA `(.L_x_496) ;  /* 0x0000002000003947 */ /* 0x000fea0003800000 */
[----:B------:R-:W-:Y:S05]  /*3100*/  @P0 BRA `(.L_x_497) ;  /* 0x0000003000000947 */ /* 0x000fea0003800000 */
[----:B------:R-:W-:Y:S05]  /*3110*/  BRA `(.L_x_498) ;  /* 0x0000004000007947 */ /* 0x000fea0003800000 */
.L_x_496:
[----:B-----5:R-:W-:-:S05]  /*3120*/  PRMT R97, RZ, 0x7610, R91 ;  /* 0x00007610ff617816 */ /* 0x020fca000000005b */
[----:B------:R-:W-:-:S05]  /*3130*/  FADD.FTZ R212, R97, R212 ;  /* 0x000000d461d47221 */ /* 0x000fca0000010000 */
.L_x_497:
[----:B------:R-:W-:-:S04]  /*3140*/  F2FP.BF16.PACK_AB R96, RZ, R212 ;  /* 0x000000d4ff60723e */ /* 0x000fc800000010ff */
[----:B------:R-:W-:Y:S02]  /*3150*/  PRMT R95, R95, 0x5410, R96 ;  /* 0x000054105f5f7816 */ /* 0x000fe40000000060 */
.L_x_498:
        /* <DEDUP_REMOVED lines=12> */
.L_x_499:
[----:B0----5:R-:W-:-:S05]  /*3220*/  PRMT R162, RZ, 0x5410, R88 ;  /* 0x00005410ffa27816 */ /* 0x021fca0000000058 */
[----:B------:R-:W-:-:S05]  /*3230*/  FADD.FTZ R211, R162, R211 ;  /* 0x000000d3a2d37221 */ /* 0x000fca0000010000 */
.L_x_500:
[----:B------:R-:W-:-:S04]  /*3240*/  F2FP.BF16.PACK_AB R162, RZ, R211 ;  /* 0x000000d3ffa2723e */ /* 0x000fc800000010ff */
[----:B------:R-:W-:Y:S02]  /*3250*/  PRMT R92, R162, 0x7610, R92 ;  /* 0x00007610a25c7816 */ /* 0x000fe4000000005c */
.L_x_501:
[----:B------:R-:W-:-:S05]  /*3260*/  PRMT R96, RZ, 0x7610, R96 ;  /* 0x00007610ff607816 */ /* 0x000fca0000000060 */
[----:B------:R-:W-:Y:S01]  /*3270*/  FMUL.FTZ R214, R96, R101 ;  /* 0x0000006560d67220 */ /* 0x000fe20000410000 */
[----:B------:R-:W-:Y:S05]  /*3280*/  @P3 BRA `(.L_x_502) ;  /* 0x0000002000003947 */ /* 0x000fea0003800000 */
[----:B------:R-:W-:Y:S05]  /*3290*/  @P0 BRA `(.L_x_503) ;  /* 0x0000003000000947 */ /* 0x000fea0003800000 */
[----:B------:R-:W-:Y:S05]  /*32a0*/  BRA `(.L_x_504) ;  /* 0x0000004000007947 */ /* 0x000fea0003800000 */
.L_x_502:
[----:B-----5:R-:W-:-:S05]  /*32b0*/  PRMT R213, RZ, 0x7610, R88 ;  /* 0x00007610ffd57816 */ /* 0x020fca0000000058 */
[----:B------:R-:W-:-:S05]  /*32c0*/  FADD.FTZ R214, R213, R214 ;  /* 0x000000d6d5d67221 */ /* 0x000fca0000010000 */
.L_x_503:
[----:B------:R-:W-:-:S04]  /*32d0*/  F2FP.BF16.PACK_AB R96, RZ, R214 ;  /* 0x000000d6ff60723e */ /* 0x000fc800000010ff */
[----:B------:R-:W-:Y:S02]  /*32e0*/  PRMT R92, R92, 0x5410, R96 ;  /* 0x000054105c5c7816 */ /* 0x000fe40000000060 */
.L_x_504:
[----:B------:R-:W-:-:S05]  /*32f0*/  PRMT R96, RZ, 0x5410, R97 ;  /* 0x00005410ff607816 */ /* 0x000fca0000000061 */
[----:B------:R-:W-:Y:S01]  /*3300*/  FMUL.FTZ R213, R96, R101 ;  /* 0x0000006560d57220 */ /* 0x000fe20000410000 */
[----:B------:R-:W-:Y:S05]  /*3310*/  @P3 BRA `(.L_x_505) ;  /* 0x0000002000003947 */ /* 0x000fea0003800000 */
[----:B------:R-:W-:Y:S05]  /*3320*/  @P0 BRA `(.L_x_506) ;  /* 0x0000003000000947 */ /* 0x000fea0003800000 */
[----:B------:R-:W-:Y:S05]  /*3330*/  BRA `(.L_x_507) ;  /* 0x0000004000007947 */ /* 0x000fea0003800000 */
.L_x_505:
[----:B-----5:R-:W-:-:S05]  /*3340*/  PRMT R96, RZ, 0x5410, R89 ;  /* 0x00005410ff607816 */ /* 0x020fca0000000059 */
[----:B------:R-:W-:-:S05]  /*3350*/  FADD.FTZ R213, R96, R213 ;  /* 0x000000d560d57221 */ /* 0x000fca0000010000 */
.L_x_506:
[----:B------:R-:W-:-:S04]  /*3360*/  F2FP.BF16.PACK_AB R96, RZ, R213 ;  /* 0x000000d5ff60723e */ /* 0x000fc800000010ff */
[----:B------:R-:W-:Y:S02]  /*3370*/  PRMT R93, R96, 0x7610, R93 ;  /* 0x00007610605d7816 */ /* 0x000fe4000000005d */
.L_x_507:
[----:B------:R-:W-:-:S05]  /*3380*/  PRMT R216, RZ, 0x7610, R97 ;  /* 0x00007610ffd87816 */ /* 0x000fca0000000061 */
[----:B------:R-:W-:Y:S01]  /*3390*/  FMUL.FTZ R216, R216, R101 ;  /* 0x00000065d8d87220 */ /* 0x000fe20000410000 */
[----:B------:R-:W-:Y:S05]  /*33a0*/  @P3 BRA `(.L_x_508) ;  /* 0x0000002000003947 */ /* 0x000fea0003800000 */
[----:B------:R-:W-:Y:S05]  /*33b0*/  @P0 BRA `(.L_x_509) ;  /* 0x0000003000000947 */ /* 0x000fea0003800000 */
[----:B------:R-:W-:Y:S05]  /*33c0*/  BRA `(.L_x_510) ;  /* 0x0000004000007947 */ /* 0x000fea0003800000 */
.L_x_508:
[----:B-----5:R-:W-:-:S05]  /*33d0*/  PRMT R97, RZ, 0x7610, R89 ;  /* 0x00007610ff617816 */ /* 0x020fca0000000059 */
[----:B------:R-:W-:-:S05]  /*33e0*/  FADD.FTZ R216, R97, R216 ;  /* 0x000000d861d87221 */ /* 0x000fca0000010000 */
.L_x_509:
[----:B------:R-:W-:-:S04]  /*33f0*/  F2FP.BF16.PACK_AB R96, RZ, R216 ;  /* 0x000000d8ff60723e */ /* 0x000fc800000010ff */
[----:B------:R-:W-:Y:S02]  /*3400*/  PRMT R93, R93, 0x5410, R96 ;  /* 0x000054105d5d7816 */ /* 0x000fe40000000060 */
.L_x_510:
[----:B------:R-:W-:-:S05]  /*3410*/  PRMT R96, RZ, 0x5410, R98 ;  /* 0x00005410ff607816 */ /* 0x000fca0000000062 */
[----:B------:R-:W-:Y:S01]  /*3420*/  FMUL.FTZ R215, R96, R101 ;  /* 0x0000006560d77220 */ /* 0x000fe20000410000 */
[----:B------:R-:W-:Y:S05]  /*3430*/  @P3 BRA `(.L_x_511) ;  /* 0x0000002000003947 */ /* 0x000fea0003800000 */
[----:B------:R-:W-:Y:S05]  /*3440*/  @P0 BRA `(.L_x_512) ;  /* 0x0000003000000947 */ /* 0x000fea0003800000 */
[----:B------:R-:W-:Y:S05]  /*3450*/  BRA `(.L_x_513) ;  /* 0x0000004000007947 */ /* 0x000fea0003800000 */
.L_x_511:
[----:B-----5:R-:W-:-:S05]  /*3460*/  PRMT R96, RZ, 0x5410, R90 ;  /* 0x00005410ff607816 */ /* 0x020fca000000005a */
[----:B------:R-:W-:-:S05]  /*3470*/  FADD.FTZ R215, R96, R215 ;  /* 0x000000d760d77221 */ /* 0x000fca0000010000 */
.L_x_512:
[----:B------:R-:W-:-:S04]  /*3480*/  F2FP.BF16.PACK_AB R96, RZ, R215 ;  /* 0x000000d7ff60723e */ /* 0x000fc800000010ff */
[----:B------:R-:W-:Y:S02]  /*3490*/  PRMT R94, R96, 0x7610, R94 ;  /* 0x00007610605e7816 */ /* 0x000fe4000000005e */
.L_x_513:
[----:B------:R-:W-:-:S05]  /*34a0*/  PRMT R98, RZ, 0x7610, R98 ;  /* 0x00007610ff627816 */ /* 0x000fca0000000062 */
[----:B------:R-:W-:Y:S01]  /*34b0*/  FMUL.FTZ R218, R98, R101 ;  /* 0x0000006562da7220 */ /* 0x000fe20000410000 */
[----:B------:R-:W-:Y:S05]  /*34c0*/  @P3 BRA `(.L_x_514) ;  /* 0x0000002000003947 */ /* 0x000fea0003800000 */
[----:B------:R-:W-:Y:S05]  /*34d0*/  @P0 BRA `(.L_x_515) ;  /* 0x0000003000000947 */ /* 0x000fea0003800000 */
[----:B------:R-:W-:Y:S05]  /*34e0*/  BRA `(.L_x_516) ;  /* 0x0000004000007947 */ /* 0x000fea0003800000 */
.L_x_514:
[----:B-----5:R-:W-:-:S05]  /*34f0*/  PRMT R97, RZ, 0x7610, R90 ;  /* 0x00007610ff617816 */ /* 0x020fca000000005a */
[----:B------:R-:W-:-:S05]  /*3500*/  FADD.FTZ R218, R97, R218 ;  /* 0x000000da61da7221 */ /* 0x000fca0000010000 */
.L_x_515:
[----:B------:R-:W-:-:S04]  /*3510*/  F2FP.BF16.PACK_AB R96, RZ, R218 ;  /* 0x000000daff60723e */ /* 0x000fc800000010ff */
[----:B------:R-:W-:Y:S02]  /*3520*/  PRMT R94, R94, 0x5410, R96 ;  /* 0x000054105e5e7816 */ /* 0x000fe40000000060 */
.L_x_516:
[----:B------:R-:W-:-:S05]  /*3530*/  PRMT R96, RZ, 0x5410, R99 ;  /* 0x00005410ff607816 */ /* 0x000fca0000000063 */
[----:B------:R-:W-:Y:S01]  /*3540*/  FMUL.FTZ R217, R96, R101 ;  /* 0x0000006560d97220 */ /* 0x000fe20000410000 */
[----:B------:R-:W-:Y:S05]  /*3550*/  @P3 BRA `(.L_x_517) ;  /* 0x0000002000003947 */ /* 0x000fea0003800000 */
[----:B------:R-:W-:Y:S05]  /*3560*/  @P0 BRA `(.L_x_518) ;  /* 0x0000003000000947 */ /* 0x000fea0003800000 */
[----:B------:R-:W-:Y:S05]  /*3570*/  BRA `(.L_x_519) ;  /* 0x0000004000007947 */ /* 0x000fea0003800000 */
.L_x_517:
[----:B-----5:R-:W-:-:S05]  /*3580*/  PRMT R96, RZ, 0x5410, R91 ;  /* 0x00005410ff607816 */ /* 0x020fca000000005b */
[----:B------:R-:W-:-:S05]  /*3590*/  FADD.FTZ R217, R96, R217 ;  /* 0x000000d960d97221 */ /* 0x000fca0000010000 */
.L_x_518:
[----:B------:R-:W-:-:S04]  /*35a0*/  F2FP.BF16.PACK_AB R96, RZ, R217 ;  /* 0x000000d9ff60723e */ /* 0x000fc800000010ff */
[----:B------:R-:W-:Y:S02]  /*35b0*/  PRMT R95, R96, 0x7610, R95 ;  /* 0x00007610605f7816 */ /* 0x000fe4000000005f */
.L_x_519:
[----:B------:R-:W-:-:S05]  /*35c0*/  PRMT R220, RZ, 0x7610, R99 ;  /* 0x00007610ffdc7816 */ /* 0x000fca0000000063 */
[----:B------:R-:W-:Y:S01]  /*35d0*/  FMUL.FTZ R220, R220, R101 ;  /* 0x00000065dcdc7220 */ /* 0x000fe20000410000 */
[----:B------:R-:W-:Y:S05]  /*35e0*/  @P3 BRA `(.L_x_520) ;  /* 0x0000002000003947 */ /* 0x000fea0003800000 */
[----:B------:R-:W-:Y:S05]  /*35f0*/  @P0 BRA `(.L_x_521) ;  /* 0x0000003000000947 */ /* 0x000fea0003800000 */
[----:B------:R-:W-:Y:S05]  /*3600*/  BRA `(.L_x_522) ;  /* 0x0000004000007947 */ /* 0x000fea0003800000 */
.L_x_520:
[----:B-----5:R-:W-:-:S05]  /*3610*/  PRMT R97, RZ, 0x7610, R91 ;  /* 0x00007610ff617816 */ /* 0x020fca000000005b */
[----:B------:R-:W-:-:S05]  /*3620*/  FADD.FTZ R220, R97, R220 ;  /* 0x000000dc61dc7221 */ /* 0x000fca0000010000 */
.L_x_521:
[----:B------:R-:W-:-:S04]  /*3630*/  F2FP.BF16.PACK_AB R96, RZ, R220 ;  /* 0x000000dcff60723e */ /* 0x000fc800000010ff */
[----:B------:R-:W-:Y:S02]  /*3640*/  PRMT R95, R95, 0x5410, R96 ;  /* 0x000054105f5f7816 */ /* 0x000fe40000000060 */
.L_x_522:
        /* <DEDUP_REMOVED lines=12> */
.L_x_523:
[----:B0----5:R-:W-:-:S05]  /*3710*/  PRMT R164, RZ, 0x5410, R88 ;  /* 0x00005410ffa47816 */ /* 0x021fca0000000058 */
[----:B------:R-:W-:-:S05]  /*3720*/  FADD.FTZ R219, R164, R219 ;  /* 0x000000dba4db7221 */ /* 0x000fca0000010000 */
.L_x_524:
[----:B------:R-:W-:-:S04]  /*3730*/  F2FP.BF16.PACK_AB R164, RZ, R219 ;  /* 0x000000dbffa4723e */ /* 0x000fc800000010ff */
[----:B------:R-:W-:Y:S02]  /*3740*/  PRMT R92, R164, 0x7610, R92 ;  /* 0x00007610a45c7816 */ /* 0x000fe4000000005c */
.L_x_525:
[----:B------:R-:W-:-:S05]  /*3750*/  PRMT R96, RZ, 0x7610, R96 ;  /* 0x00007610ff607816 */ /* 0x000fca0000000060 */
[----:B------:R-:W-:Y:S01]  /*3760*/  FMUL.FTZ R222, R96, R101 ;  /* 0x0000006560de7220 */ /* 0x000fe20000410000 */
[----:B------:R-:W-:Y:S05]  /*3770*/  @P3 BRA `(.L_x_526) ;  /* 0x0000002000003947 */ /* 0x000fea0003800000 */
[----:B------:R-:W-:Y:S05]  /*3780*/  @P0 BRA `(.L_x_527) ;  /* 0x0000003000000947 */ /* 0x000fea0003800000 */
[----:B------:R-:W-:Y:S05]  /*3790*/  BRA `(.L_x_528) ;  /* 0x0000004000007947 */ /* 0x000fea0003800000 */
.L_x_526:
[----:B-----5:R-:W-:-:S05]  /*37a0*/  PRMT R221, RZ, 0x7610, R88 ;  /* 0x00007610ffdd7816 */ /* 0x020fca0000000058 */
[----:B------:R-:W-:-:S05]  /*37b0*/  FADD.FTZ R222, R221, R222 ;  /* 0x000000deddde7221 */ /* 0x000fca0000010000 */
.L_x_527:
[----:B------:R-:W-:-:S04]  /*37c0*/  F2FP.BF16.PACK_AB R96, RZ, R222 ;  /* 0x000000deff60723e */ /* 0x000fc800000010ff */
[----:B------:R-:W-:Y:S02]  /*37d0*/  PRMT R92, R92, 0x5410, R96 ;  /* 0x000054105c5c7816 */ /* 0x000fe40000000060 */
.L_x_528:
[----:B------:R-:W-:-:S05]  /*37e0*/  PRMT R96, RZ, 0x5410, R97 ;  /* 0x00005410ff607816 */ /* 0x000fca0000000061 */
[----:B------:R-:W-:Y:S01]  /*37f0*/  FMUL.FTZ R221, R96, R101 ;  /* 0x0000006560dd7220 */ /* 0x000fe20000410000 */
[----:B------:R-:W-:Y:S05]  /*3800*/  @P3 BRA `(.L_x_529) ;  /* 0x0000002000003947 */ /* 0x000fea0003800000 */
[----:B------:R-:W-:Y:S05]  /*3810*/  @P0 BRA `(.L_x_530) ;  /* 0x0000003000000947 */ /* 0x000fea0003800000 */
[----:B------:R-:W-:Y:S05]  /*3820*/  BRA `(.L_x_531) ;  /* 0x0000004000007947 */ /* 0x000fea0003800000 */
.L_x_529:
[----:B-----5:R-:W-:-:S05]  /*3830*/  PRMT R96, RZ, 0x5410, R89 ;  /* 0x00005410ff607816 */ /* 0x020fca0000000059 */
[----:B------:R-:W-:-:S05]  /*3840*/  FADD.FTZ R221, R96, R221 ;  /* 0x000000dd60dd7221 */ /* 0x000fca0000010000 */
.L_x_530:
[----:B------:R-:W-:-:S04]  /*3850*/  F2FP.BF16.PACK_AB R96, RZ, R221 ;  /* 0x000000ddff60723e */ /* 0x000fc800000010ff */
[----:B------:R-:W-:Y:S02]  /*3860*/  PRMT R93, R96, 0x7610, R93 ;  /* 0x00007610605d7816 */ /* 0x000fe4000000005d */
.L_x_531:
[----:B------:R-:W-:-:S05]  /*3870*/  PRMT R224, RZ, 0x7610, R97 ;  /* 0x00007610ffe07816 */ /* 0x000fca0000000061 */
[----:B------:R-:W-:Y:S01]  /*3880*/  FMUL.FTZ R224, R224, R101 ;  /* 0x00000065e0e07220 */ /* 0x000fe20000410000 */
[----:B------:R-:W-:Y:S05]  /*3890*/  @P3 BRA `(.L_x_532) ;  /* 0x0000002000003947 */ /* 0x000fea0003800000 */
[----:B------:R-:W-:Y:S05]  /*38a0*/  @P0 BRA `(.L_x_533) ;  /* 0x0000003000000947 */ /* 0x000fea0003800000 */
[----:B------:R-:W-:Y:S05]  /*38b0*/  BRA `(.L_x_534) ;  /* 0x0000004000007947 */ /* 0x000fea0003800000 */
.L_x_532:
[----:B-----5:R-:W-:-:S05]  /*38c0*/  PRMT R97, RZ, 0x7610, R89 ;  /* 0x00007610ff617816 */ /* 0x020fca0000000059 */
[----:B------:R-:W-:-:S05]  /*38d0*/  FADD.FTZ R224, R97, R224 ;  /* 0x000000e061e07221 */ /* 0x000fca0000010000 */
.L_x_533:
[----:B------:R-:W-:-:S04]  /*38e0*/  F2FP.BF16.PACK_AB R96, RZ, R224 ;  /* 0x000000e0ff60723e */ /* 0x000fc800000010ff */
[----:B------:R-:W-:Y:S02]  /*38f0*/  PRMT R93, R93, 0x5410, R96 ;  /* 0x000054105d5d7816 */ /* 0x000fe40000000060 */
.L_x_534:
[----:B------:R-:W-:-:S05]  /*3900*/  PRMT R96, RZ, 0x5410, R98 ;  /* 0x00005410ff607816 */ /* 0x000fca0000000062 */
[----:B------:R-:W-:Y:S01]  /*3910*/  FMUL.FTZ R223, R96, R101 ;  /* 0x0000006560df7220 */ /* 0x000fe20000410000 */
[----:B------:R-:W-:Y:S05]  /*3920*/  @P3 BRA `(.L_x_535) ;  /* 0x0000002000003947 */ /* 0x000fea0003800000 */
[----:B------:R-:W-:Y:S05]  /*3930*/  @P0 BRA `(.L_x_536) ;  /* 0x0000003000000947 */ /* 0x000fea0003800000 */
[----:B------:R-:W-:Y:S05]  /*3940*/  BRA `(.L_x_537) ;  /* 0x0000004000007947 */ /* 0x000fea0003800000 */
.L_x_535:
[----:B-----5:R-:W-:-:S05]  /*3950*/  PRMT R96, RZ, 0x5410, R90 ;  /* 0x00005410ff607816 */ /* 0x020fca000000005a */
[----:B------:R-:W-:-:S05]  /*3960*/  FADD.FTZ R223, R96, R223 ;  /* 0x000000df60df7221 */ /* 0x000fca0000010000 */
.L_x_536:
[----:B------:R-:W-:-:S04]  /*3970*/  F2FP.BF16.PACK_AB R96, RZ, R223 ;  /* 0x000000dfff60723e */ /* 0x000fc800000010ff */
[----:B------:R-:W-:Y:S02]  /*3980*/  PRMT R94, R96, 0x7610, R94 ;  /* 0x00007610605e7816 */ /* 0x000fe4000000005e */
.L_x_537:
[----:B------:R-:W-:-:S05]  /*3990*/  PRMT R98, RZ, 0x7610, R98 ;  /* 0x00007610ff627816 */ /* 0x000fca0000000062 */
[----:B------:R-:W-:Y:S01]  /*39a0*/  FMUL.FTZ R225, R98, R101 ;  /* 0x0000006562e17220 */ /* 0x000fe20000410000 */
[----:B------:R-:W-:Y:S05]  /*39b0*/  @P3 BRA `(.L_x_538) ;  /* 0x0000002000003947 */ /* 0x000fea0003800000 */
[----:B------:R-:W-:Y:S05]  /*39c0*/  @P0 BRA `(.L_x_539) ;  /* 0x0000003000000947 */ /* 0x000fea0003800000 */
[----:B------:R-:W-:Y:S05]  /*39d0*/  BRA `(.L_x_540) ;  /* 0x0000004000007947 */ /* 0x000fea0003800000 */
.L_x_538:
[----:B-----5:R-:W-:-:S05]  /*39e0*/  PRMT R96, RZ, 0x7610, R90 ;  /* 0x00007610ff607816 */ /* 0x020fca000000005a */
[----:B------:R-:W-:-:S05]  /*39f0*/  FADD.FTZ R225, R96, R225 ;  /* 0x000000e160e17221 */ /* 0x000fca0000010000 */
.L_x_539:
[----:B------:R-:W-:-:S04]  /*3a00*/  F2FP.BF16.PACK_AB R96, RZ, R225 ;  /* 0x000000e1ff60723e */ /* 0x000fc800000010ff */
[----:B------:R-:W-:Y:S02]  /*3a10*/  PRMT R94, R94, 0x5410, R96 ;  /* 0x000054105e5e7816 */ /* 0x000fe40000000060 */
.L_x_540:
[----:B------:R-:W-:-:S05]  /*3a20*/  PRMT R98, RZ, 0x5410, R99 ;  /* 0x00005410ff627816 */ /* 0x000fca0000000063 */
[----:B------:R-:W-:Y:S01]  /*3a30*/  FMUL.FTZ R98, R98, R101 ;  /* 0x0000006562627220 */ /* 0x000fe20000410000 */
[----:B------:R-:W-:Y:S05]  /*3a40*/  @P3 BRA `(.L_x_541) ;  /* 0x0000002000003947 */ /* 0x000fea0003800000 */
[----:B------:R-:W-:Y:S05]  /*3a50*/  @P0 BRA `(.L_x_542) ;  /* 0x0000003000000947 */ /* 0x000fea0003800000 */
[----:B------:R-:W-:Y:S05]  /*3a60*/  BRA `(.L_x_543) ;  /* 0x0000004000007947 */ /* 0x000fea0003800000 */
.L_x_541:
[----:B-----5:R-:W-:-:S05]  /*3a70*/  PRMT R97, RZ, 0x5410, R91 ;  /* 0x00005410ff617816 */ /* 0x020fca000000005b */
[----:B------:R-:W-:-:S05]  /*3a80*/  FADD.FTZ R98, R97, R98 ;  /* 0x0000006261627221 */ /* 0x000fca0000010000 */
.L_x_542:
[----:B------:R-:W-:-:S04]  /*3a90*/  F2FP.BF16.PACK_AB R96, RZ, R98 ;  /* 0x00000062ff60723e */ /* 0x000fc800000010ff */
[----:B------:R-:W-:Y:S02]  /*3aa0*/  PRMT R95, R96, 0x7610, R95 ;  /* 0x00007610605f7816 */ /* 0x000fe4000000005f */
.L_x_543:
[----:B------:R-:W-:-:S05]  /*3ab0*/  PRMT R96, RZ, 0x7610, R99 ;  /* 0x00007610ff607816 */ /* 0x000fca0000000063 */
[----:B------:R-:W-:Y:S01]  /*3ac0*/  FMUL.FTZ R101, R96, R101 ;  /* 0x0000006560657220 */ /* 0x000fe20000410000 */
[----:B------:R-:W-:Y:S05]  /*3ad0*/  @P3 BRA `(.L_x_544) ;  /* 0x0000002000003947 */ /* 0x000fea0003800000 */
[----:B------:R-:W-:Y:S05]  /*3ae0*/  @P0 BRA `(.L_x_545) ;  /* 0x0000003000000947 */ /* 0x000fea0003800000 */
[----:B------:R-:W-:Y:S05]  /*3af0*/  BRA `(.L_x_546) ;  /* 0x0000004000007947 */ /* 0x000fea0003800000 */
.L_x_544:
[----:B-----5:R-:W-:-:S05]  /*3b00*/  PRMT R96, RZ, 0x7610, R91 ;  /* 0x00007610ff607816 */ /* 0x020fca000000005b */
[----:B------:R-:W-:-:S05]  /*3b10*/  FADD.FTZ R101, R96, R101 ;  /* 0x0000006560657221 */ /* 0x000fca0000010000 */
.L_x_545:
[----:B------:R-:W-:-:S04]  /*3b20*/  F2FP.BF16.PACK_AB R96, RZ, R101 ;  /* 0x00000065ff60723e */ /* 0x000fc800000010ff */
[----:B------:R-:W-:Y:S02]  /*3b30*/  PRMT R95, R95, 0x5410, R96 ;  /* 0x000054105f5f7816 */ /* 0x000fe40000000060 */
.L_x_546:
[----:B------:R-:W-:Y:S01]  /*3b40*/  FADD.FTZ R96, RZ, R100 ;  /* 0x00000064ff607221 */ /* 0x000fe20000010000 */
[----:B------:R-:W-:-:S03]  /*3b50*/  ISETP.NE.AND P2, PT, R102, RZ, PT ;  /* 0x000000ff6600720c */ /* 0x000fc60003f45270 */
[----:B------:R-:W-:-:S04]  /*3b60*/  FADD.FTZ R97, R96, R105 ;  /* 0x0000006960617221 */ /* 0x000fc80000010000 */
        /* <DEDUP_REMOVED lines=71> */
[----:B------:R-:W-:Y:S02]  /*3fe0*/  FADD.FTZ R164, R97, R222 ;  /* 0x000000de61a47221 */ /* 0x000fe40000010000 */
[----:B------:R-:W-:-:S04]  /*3ff0*/  @P0 IMAD.WIDE.U32 R96, R162, R103, c[0x0][0x188] ;  /* 0x00006200a2600625 */ /* 0x000fc800078e0067 */
[----:B------:R-:W-:Y:S01]  /*4000*/  FADD.FTZ R99, R164, R221 ;  /* 0x000000dda4637221 */ /* 0x000fe20000010000 */
[----:B------:R0:W-:Y:S03]  /*4010*/  @P0 STG.E.128 [R96.64], R92 ;  /* 0x0000005c60000986 */ /* 0x0001e6000c101d04 */
[----:B------:R-:W-:-:S04]  /*4020*/  FADD.FTZ R164, R99, R224 ;  /* 0x000000e063a47221 */ /* 0x000fc80000010000 */
[----:B------:R-:W-:-:S04]  /*4030*/  FADD.FTZ R164, R164, R223 ;  /* 0x000000dfa4a47221 */ /* 0x000fc80000010000 */
[----:B------:R-:W-:-:S04]  /*4040*/  FADD.FTZ R99, R164, R225 ;  /* 0x000000e1a4637221 */ /* 0x000fc80000010000 */
[----:B------:R-:W-:-:S04]  /*4050*/  FADD.FTZ R102, R99, R98 ;  /* 0x0000006263667221 */ /* 0x000fc80000010000 */
[----:B------:R-:W-:Y:S01]  /*4060*/  FADD.FTZ R103, R102, R101 ;  /* 0x0000006566677221 */ /* 0x000fe20000010000 */
[----:B------:R-:W-:Y:S05]  /*4070*/  BRA.DIV ~URZ, `(.L_x_547) ;  /* 0x000024627f007947 */ /* 0x000fea000b800000 */
[----:B0-----:R0:W1:Y:S02]  /*4080*/  SHFL.BFLY PT, R96, R103, 0x1, 0x1f ;  /* 0x0c201f0067607f89 */ /* 0x00106400000e0000 */
.L_x_551:
[----:B01----:R-:W-:Y:S01]  /*4090*/  FADD.FTZ R103, R103, R96 ;  /* 0x0000006067677221 */ /* 0x003fe20000010000 */
[----:B------:R-:W-:Y:S05]  /*40a0*/  BRA.DIV ~URZ, `(.L_x_548) ;  /* 0x000024a27f007947 */ /* 0x000fea000b800000 */
[----:B------:R-:W0:Y:S02]  /*40b0*/  SHFL.BFLY PT, R96, R103, 0x2, 0x1f ;  /* 0x0c401f0067607f89 */ /* 0x000e2400000e0000 */
        /* <DEDUP_REMOVED lines=8> */
[C---:B------:R-:W-:Y:S02]  /*4140*/  FADD.FTZ R99, -R228.reuse, R100 ;  /* 0x00000064e4637221 */ /* 0x040fe40000010100 */
[C---:B------:R-:W-:Y:S02]  /*4150*/  FADD.FTZ R164, -R228.reuse, R105 ;  /* 0x00000069e4a47221 */ /* 0x040fe40000010100 */
[----:B------:R-:W-:Y:S02]  /*4160*/  FFMA.FTZ R99, R99, R99, RZ ;  /* 0x0000006363637223 */ /* 0x000fe400000100ff */
[----:B------:R-:W-:Y:S02]  /*4170*/  FADD.FTZ R226, -R228, R104 ;  /* 0x00000068e4e27221 */ /* 0x000fe40000010100 */
[----:B------:R-:W-:Y:S02]  /*4180*/  FFMA.FTZ R99, R164, R164, R99 ;  /* 0x000000a4a4637223 */ /* 0x000fe40000010063 */
[----:B------:R-:W-:-:S02]  /*4190*/  FADD.FTZ R96, -R228, R107 ;  /* 0x0000006be4607221 */ /* 0x000fc40000010100 */
[----:B------:R-:W-:Y:S02]  /*41a0*/  FFMA.FTZ R99, R226, R226, R99 ;  /* 0x000000e2e2637223 */ /* 0x000fe40000010063 */
[----:B------:R-:W-:Y:S02]  /*41b0*/  FADD.FTZ R164, -R228, R106 ;  /* 0x0000006ae4a47221 */ /* 0x000fe40000010100 */
[----:B------:R-:W-:Y:S02]  /*41c0*/  FFMA.FTZ R99, R96, R96, R99 ;  /* 0x0000006060637223 */ /* 0x000fe40000010063 */
        /* <DEDUP_REMOVED lines=149> */
[----:B------:R-:W-:-:S04]  /*4b20*/  FFMA.FTZ R99, R102, R102, R99 ;  /* 0x0000006666637223 */ /* 0x000fc80000010063 */
[----:B------:R-:W-:-:S05]  /*4b30*/  FFMA.FTZ R99, R96, R96, R99 ;  /* 0x0000006060637223 */ /* 0x000fca0000010063 */
        /* <DEDUP_REMOVED lines=9> */
.L_x_552:
[----:B------:R-:W-:Y:S01]  /*4bd0*/  FMUL.FTZ R96, R228, R228 ;  /* 0x000000e4e4607220 */ /* 0x000fe20000410000 */
[----:B------:R-:W-:Y:S01]  /*4be0*/  ISETP.NE.AND P1, PT, RZ, UR6, PT ;  /* 0x00000006ff007c0c */ /* 0x000fe2000bf25270 */
[----:B-1----:R-:W-:Y:S01]  /*4bf0*/  FADD.FTZ R102, R226, R103 ;  /* 0x00000067e2667221 */ /* 0x002fe20000010000 */
[----:B------:R-:W-:Y:S02]  /*4c00*/  MOV R99, c[0x0][0x1e0] ;  /* 0x0000780000637a02 */ /* 0x000fe40000000f00 */
[----:B------:R-:W-:Y:S02]  /*4c10*/  FSEL R96, R96, RZ, P1 ;  /* 0x000000ff60607208 */ /* 0x000fe40000800000 */
[----:B------:R-:W-:Y:S01]  /*4c20*/  MOV R164, 0x4 ;  /* 0x0000000400a47802 */ /* 0x000fe20000000f00 */
[----:B------:R-:W-:Y:S01]  /*4c30*/  FFMA.FTZ R99, R102, R99, c[0x0][0x228] ;  /* 0x00008a0066637623 */ /* 0x000fe20000010063 */
[----:B------:R-:W-:-:S03]  /*4c40*/  FSEL R102, R228, RZ, !P1 ;  /* 0x000000ffe4667208 */ /* 0x000fc60004800000 */
[----:B------:R-:W-:Y:S02]  /*4c50*/  FADD.FTZ R99, R99, R96 ;  /* 0x0000006063637221 */ /* 0x000fe40000010000 */
[----:B------:R-:W-:-:S04]  /*4c60*/  @!P2 IMAD.WIDE R226, R151, R164, c[0x0][0x1a0] ;  /* 0x0000680097e2a625 */ /* 0x000fc800078e02a4 */
[----:B------:R-:W1:Y:S01]  /*4c70*/  MUFU.RSQ R99, R99 ;  /* 0x0000006300637308 */ /* 0x000e620000001400 */
[----:B------:R-:W-:Y:S01]  /*4c80*/  @!P2 IMAD.WIDE R96, R151, R164, c[0x0][0x1a8] ;  /* 0x00006a009760a625 */ /* 0x000fe200078e02a4 */
[----:B------:R2:W-:Y:S03]  /*4c90*/  @!P2 STG.E [R226.64], R228 ;  /* 0x000000e4e200a986 */ /* 0x0005e6000c101904 */
[C---:B------:R-:W-:Y:S02]  /*4ca0*/  FADD.FTZ R122, -R102.reuse, R122 ;  /* 0x0000007a667a7221 */ /* 0x040fe40000010100 */
[C---:B------:R-:W-:Y:S02]  /*4cb0*/  FADD.FTZ R121, -R102.reuse, R121 ;  /* 0x0000007966797221 */ /* 0x040fe40000010100 */
[C---:B------:R-:W-:Y:S02]  /*4cc0*/  FADD.FTZ R123, -R102.reuse, R123 ;  /* 0x0000007b667b7221 */ /* 0x040fe40000010100 */
[----:B------:R-:W-:-:S02]  /*4cd0*/  FADD.FTZ R166, -R102, R166 ;  /* 0x000000a666a67221 */ /* 0x000fc40000010100 */
[C---:B------:R-:W-:Y:S01]  /*4ce0*/  FADD.FTZ R168, -R102.reuse, R168 ;  /* 0x000000a866a87221 */ /* 0x040fe20000010100 */
[----:B--2---:R-:W-:Y:S01]  /*4cf0*/  PRMT R227, RZ, 0x7610, R87 ;  /* 0x00007610ffe37816 */ /* 0x004fe20000000057 */
[C---:B------:R-:W-:Y:S01]  /*4d00*/  FADD.FTZ R170, -R102.reuse, R170 ;  /* 0x000000aa66aa7221 */ /* 0x040fe20000010100 */
[----:B-1----:R1:W-:Y:S01]  /*4d10*/  @!P2 STG.E [R96.64], R99 ;  /* 0x000000636000a986 */ /* 0x0023e2000c101904 */
[C---:B------:R-:W-:Y:S02]  /*4d20*/  FADD.FTZ R172, -R102.reuse, R172 ;  /* 0x000000ac66ac7221 */ /* 0x040fe40000010100 */
[C---:B------:R-:W-:Y:S02]  /*4d30*/  FADD.FTZ R165, -R102.reuse, R165 ;  /* 0x000000a566a57221 */ /* 0x040fe40000010100 */
[C---:B------:R-:W-:Y:S02]  /*4d40*/  FADD.FTZ R167, -R102.reuse, R167 ;  /* 0x000000a766a77221 */ /* 0x040fe40000010100 */
[----:B------:R-:W-:-:S02]  /*4d50*/  FADD.FTZ R169, -R102, R169 ;  /* 0x000000a966a97221 */ /* 0x000fc40000010100 */
[C---:B------:R-:W-:Y:S02]  /*4d60*/  FADD.FTZ R171, -R102.reuse, R171 ;  /* 0x000000ab66ab7221 */ /* 0x040fe40000010100 */
[C---:B------:R-:W-:Y:S02]  /*4d70*/  FADD.FTZ R100, -R102.reuse, R100 ;  /* 0x0000006466647221 */ /* 0x040fe40000010100 */
        /* <DEDUP_REMOVED lines=64> */
[C---:B------:R-:W-:Y:S01]  /*5180*/  FADD.FTZ R236, -R102.reuse, R223 ;  /* 0x000000df66ec7221 */ /* 0x040fe20000010100 */
[----:B------:R-:W-:Y:S01]  /*5190*/  PRMT R223, RZ, 0x7610, R57 ;  /* 0x00007610ffdf7816 */ /* 0x000fe20000000039 */
[C---:B------:R-:W-:Y:S01]  /*51a0*/  FADD.FTZ R238, -R102.reuse, R225 ;  /* 0x000000e166ee7221 */ /* 0x040fe20000010100 */
[----:B------:R-:W-:Y:S01]  /*51b0*/  PRMT R225, RZ, 0x7610, R56 ;  /* 0x00007610ffe17816 */ /* 0x000fe20000000038 */
[C---:B------:R-:W-:Y:S02]  /*51c0*/  FADD.FTZ R98, -R102.reuse, R98 ;  /* 0x0000006266627221 */ /* 0x040fe40000010100 */
[C---:B-1----:R-:W-:Y:S02]  /*51d0*/  FMUL.FTZ R97, R99.reuse, R122 ;  /* 0x0000007a63617220 */ /* 0x042fe40000410000 */
[----:B------:R-:W-:Y:S02]  /*51e0*/  FADD.FTZ R102, -R102, R101 ;  /* 0x0000006566667221 */ /* 0x000fe40000010100 */
[----:B------:R-:W-:-:S02]  /*51f0*/  FMUL.FTZ R96, R99, R121 ;  /* 0x0000007963607220 */ /* 0x000fc40000410000 */
[C---:B------:R-:W-:Y:S02]  /*5200*/  FMUL.FTZ R122, R99.reuse, R123 ;  /* 0x0000007b637a7220 */ /* 0x040fe40000410000 */
[C---:B------:R-:W-:Y:S02]  /*5210*/  FMUL.FTZ R101, R99.reuse, R166 ;  /* 0x000000a663657220 */ /* 0x040fe40000410000 */
[C---:B0-----:R-:W-:Y:S02]  /*5220*/  FMUL.FTZ R103, R99.reuse, R168 ;  /* 0x000000a863677220 */ /* 0x041fe40000410000 */
[C---:B------:R-:W-:Y:S02]  /*5230*/  FMUL.FTZ R121, R99.reuse, R170 ;  /* 0x000000aa63797220 */ /* 0x040fe40000410000 */
[C---:B------:R-:W-:Y:S02]  /*5240*/  FMUL.FTZ R123, R99.reuse, R172 ;  /* 0x000000ac637b7220 */ /* 0x040fe40000410000 */
[----:B------:R-:W-:-:S02]  /*5250*/  FMUL.FTZ R166, R99, R165 ;  /* 0x000000a563a67220 */ /* 0x000fc40000410000 */
[C---:B------:R-:W-:Y:S02]  /*5260*/  FMUL.FTZ R168, R99.reuse, R167 ;  /* 0x000000a763a87220 */ /* 0x040fe40000410000 */
[C---:B------:R-:W-:Y:S02]  /*5270*/  FMUL.FTZ R170, R99.reuse, R169 ;  /* 0x000000a963aa7220 */ /* 0x040fe40000410000 */
[C---:B------:R-:W-:Y:S02]  /*5280*/  FMUL.FTZ R172, R99.reuse, R171 ;  /* 0x000000ab63ac7220 */ /* 0x040fe40000410000 */
        /* <DEDUP_REMOVED lines=37> */
[C---:B------:R-:W-:Y:S01]  /*54e0*/  FMUL.FTZ R181, R99.reuse, R196 ;  /* 0x000000c463b57220 */ /* 0x040fe20000410000 */
[----:B------:R-:W-:Y:S01]  /*54f0*/  PRMT R196, RZ, 0x7610, R55 ;  /* 0x00007610ffc47816 */ /* 0x000fe20000000037 */
        /* <DEDUP_REMOVED lines=25> */
[C---:B------:R-:W-:Y:S01]  /*5690*/  FMUL.FTZ R215, R99.reuse, R222 ;  /* 0x000000de63d77220 */ /* 0x040fe20000410000 */
[----:B------:R-:W-:Y:S01]  /*56a0*/  PRMT R222, RZ, 0x7610, R80 ;  /* 0x00007610ffde7816 */ /* 0x000fe20000000050 */
[----:B------:R-:W-:-:S02]  /*56b0*/  FMUL.FTZ R217, R99, R234 ;  /* 0x000000ea63d97220 */ /* 0x000fc40000410000 */
[C---:B------:R-:W-:Y:S01]  /*56c0*/  FMUL.FTZ R219, R99.reuse, R224 ;  /* 0x000000e063db7220 */ /* 0x040fe20000410000 */
[----:B------:R-:W-:Y:S01]  /*56d0*/  PRMT R224, RZ, 0x7610, R85 ;  /* 0x00007610ffe07816 */ /* 0x000fe20000000055 */
[C---:B------:R-:W-:Y:S02]  /*56e0*/  FMUL.FTZ R236, R99.reuse, R236 ;  /* 0x000000ec63ec7220 */ /* 0x040fe40000410000 */
[C---:B------:R-:W-:Y:S02]  /*56f0*/  FMUL.FTZ R221, R99.reuse, R238 ;  /* 0x000000ee63dd7220 */ /* 0x040fe40000410000 */
[C---:B------:R-:W-:Y:S02]  /*5700*/  FMUL.FTZ R98, R99.reuse, R98 ;  /* 0x0000006263627220 */ /* 0x040fe40000410000 */
[----:B------:R-:W-:Y:S01]  /*5710*/  FMUL.FTZ R102, R99, R102 ;  /* 0x0000006663667220 */ /* 0x000fe20000410000 */
[----:B------:R-:W-:Y:S01]  /*5720*/  PRMT R99, RZ, 0x5410, R51 ;  /* 0x00005410ff637816 */ /* 0x000fe20000000033 */
[----:B------:R-:W-:Y:S01]  /*5730*/  FFMA.FTZ R196, R163, R196, R34 ;  /* 0x000000c4a3c47223 */ /* 0x000fe20000010022 */
[----:B------:R-:W-:Y:S01]  /*5740*/  PRMT R163, RZ, 0x7610, R54 ;  /* 0x00007610ffa37816 */ /* 0x000fe20000000036 */
[----:B------:R-:W-:-:S02]  /*5750*/  FFMA.FTZ R227, R102, R227, R157 ;  /* 0x000000e366e37223 */ /* 0x000fc4000001009d */
[----:B------:R-:W-:Y:S01]  /*5760*/  FFMA.FTZ R99, R108, R99, R43 ;  /* 0x000000636c637223 */ /* 0x000fe2000001002b */
[----:B------:R-:W-:Y:S01]  /*5770*/  PRMT R108, RZ, 0x7610, R51 ;  /* 0x00007610ff6c7816 */ /* 0x000fe20000000033 */
[----:B------:R-:W-:Y:S02]  /*5780*/  FFMA.FTZ R163, R97, R163, R36 ;  /* 0x000000a361a37223 */ /* 0x000fe40000010024 */
[----:B------:R-:W-:Y:S02]  /*5790*/  FFMA.FTZ R223, R103, R223, R30 ;  /* 0x000000df67df7223 */ /* 0x000fe4000001001e */
[----:B------:R-:W-:Y:S01]  /*57a0*/  FFMA.FTZ R108, R111, R108, R42 ;  /* 0x0000006c6f6c7223 */ /* 0x000fe2000001002a */
[----:B------:R-:W-:Y:S01]  /*57b0*/  PRMT R111, RZ, 0x5410, R50 ;  /* 0x00005410ff6f7816 */ /* 0x000fe20000000032 */
[----:B------:R-:W-:Y:S01]  /*57c0*/  FFMA.FTZ R222, R214, R222, R143 ;  /* 0x000000ded6de7223 */ /* 0x000fe2000001008f */
[----:B------:R-:W-:Y:S01]  /*57d0*/  PRMT R214, RZ, 0x5410, R87 ;  /* 0x00005410ffd67816 */ /* 0x000fe20000000057 */
[----:B------:R-:W-:Y:S01]  /*57e0*/  FFMA.FTZ R225, R101, R225, R32 ;  /* 0x000000e165e17223 */ /* 0x000fe20000010020 */
[----:B------:R-:W-:Y:S01]  /*57f0*/  F2FP.BF16.PACK_AB R99, R108, R99 ;  /* 0x000000636c63723e */ /* 0x000fe200000010ff */
[----:B------:R-:W-:Y:S01]  /*5800*/  FFMA.FTZ R106, R106, R111, R45 ;  /* 0x0000006f6a6a7223 */ /* 0x000fe2000001002d */
[----:B------:R-:W-:Y:S01]  /*5810*/  PRMT R111, RZ, 0x7610, R50 ;  /* 0x00007610ff6f7816 */ /* 0x000fe20000000032 */
[----:B------:R-:W-:-:S02]  /*5820*/  FFMA.FTZ R214, R98, R214, R155 ;  /* 0x000000d662d67223 */ /* 0x000fc4000001009b */
[----:B------:R-:W-:Y:S02]  /*5830*/  FFMA.FTZ R224, R219, R224, R154 ;  /* 0x000000e0dbe07223 */ /* 0x000fe4000001009a */
[----:B------:R-:W-:Y:S01]  /*5840*/  FFMA.FTZ R109, R109, R111, R44 ;  /* 0x0000006f6d6d7223 */ /* 0x000fe2000001002c */
[----:B------:R-:W-:Y:S01]  /*5850*/  PRMT R111, RZ, 0x5410, R49 ;  /* 0x00005410ff6f7816 */ /* 0x000fe20000000031 */
[----:B------:R-:W-:Y:S02]  /*5860*/  FFMA.FTZ R226, R215, R226, R152 ;  /* 0x000000e2d7e27223 */ /* 0x000fe40000010098 */
[----:B------:R-:W-:Y:S01]  /*5870*/  IMAD R151, R164, c[0x0][0x160], R151 ;  /* 0x00005800a4977a24 */ /* 0x000fe200078e0297 */
[----:B------:R-:W-:Y:S01]  /*5880*/  F2FP.BF16.PACK_AB R98, R109, R106 ;  /* 0x0000006a6d62723e */ /* 0x000fe200000010ff */
[----:B------:R-:W-:Y:S01]  /*5890*/  FFMA.FTZ R104, R104, R111, R47 ;  /* 0x0000006f68687223 */ /* 0x000fe2000001002f */
[----:B------:R-:W-:-:S05]  /*58a0*/  PRMT R111, RZ, 0x7610, R49 ;  /* 0x00007610ff6f7816 */ /* 0x000fca0000000031 */
[----:B------:R-:W-:Y:S01]  /*58b0*/  FFMA.FTZ R107, R107, R111, R46 ;  /* 0x0000006f6b6b7223 */ /* 0x000fe2000001002e */
[----:B------:R-:W-:-:S04]  /*58c0*/  PRMT R111, RZ, 0x5410, R48 ;  /* 0x00005410ff6f7816 */ /* 0x000fc80000000030 */
[----:B------:R-:W-:Y:S01]  /*58d0*/  F2FP.BF16.PACK_AB R97, R107, R104 ;  /* 0x000000686b61723e */ /* 0x000fe200000010ff */
[----:B------:R-:W-:Y:S01]  /*58e0*/  FFMA.FTZ R100, R100, R111, R125 ;  /* 0x0000006f64647223 */ /* 0x000fe2000001007d */
[----:B------:R-:W-:-:S05]  /*58f0*/  PRMT R111, RZ, 0x7610, R48 ;  /* 0x00007610ff6f7816 */ /* 0x000fca0000000030 */
[----:B------:R-:W-:Y:S01]  /*5900*/  FFMA.FTZ R105, R105, R111, R124 ;  /* 0x0000006f69697223 */ /* 0x000fe2000001007c */
[----:B------:R-:W-:-:S05]  /*5910*/  PRMT R111, RZ, 0x5410, R55 ;  /* 0x00005410ff6f7816 */ /* 0x000fca0000000037 */
[----:B------:R-:W-:Y:S01]  /*5920*/  FFMA.FTZ R111, R96, R111, R35 ;  /* 0x0000006f606f7223 */ /* 0x000fe20000010023 */
[----:B------:R-:W-:-:S04]  /*5930*/  PRMT R96, RZ, 0x5410, R54 ;  /* 0x00005410ff607816 */ /* 0x000fc80000000036 */
[----:B------:R-:W-:Y:S01]  /*5940*/  F2FP.BF16.PACK_AB R103, R196, R111 ;  /* 0x0000006fc467723e */ /* 0x000fe200000010ff */
[----:B------:R-:W-:Y:S01]  /*5950*/  FFMA.FTZ R114, R114, R96, R37 ;  /* 0x0000006072727223 */ /* 0x000fe20000010025 */
[----:B------:R-:W-:-:S04]  /*5960*/  PRMT R96, RZ, 0x5410, R53 ;  /* 0x00005410ff607816 */ /* 0x000fc80000000035 */
[----:B------:R-:W-:Y:S01]  /*5970*/  F2FP.BF16.PACK_AB R102, R163, R114 ;  /* 0x00000072a366723e */ /* 0x000fe200000010ff */
[----:B------:R-:W-:Y:S01]  /*5980*/  FFMA.FTZ R112, R112, R96, R39 ;  /* 0x0000006070707223 */ /* 0x000fe20000010027 */
[----:B------:R-:W-:Y:S01]  /*5990*/  PRMT R96, RZ, 0x7610, R53 ;  /* 0x00007610ff607816 */ /* 0x000fe20000000035 */
[----:B------:R-:W-:-:S04]  /*59a0*/  HFMA2.MMA R163, -RZ, RZ, 0, 9.5367431640625e-07 ;  /* 0x00000010ffa37435 */ /* 0x000fc800000001ff */
        /* <DEDUP_REMOVED lines=28> */
[----:B------:R-:W-:Y:S01]  /*5b70*/  PRMT R96, RZ, 0x7610, R62 ;  /* 0x00007610ff607816 */ /* 0x000fe2000000003e */
[----:B------:R-:W-:-:S04]  /*5b80*/  IMAD.WIDE.U32 R170, R118, R163, c[0x0][0x208] ;  /* 0x0000820076aa7625 */ /* 0x000fc800078e00a3 */
        /* <DEDUP_REMOVED lines=106> */
[----:B------:R-:W-:Y:S02]  /*6230*/  F2FP.BF16.PACK_AB R96, R105, R100 ;  /* 0x000000646960723e */ /* 0x000fe400000010ff */
[----:B------:R-:W-:Y:S02]  /*6240*/  F2FP.BF16.PACK_AB R105, R223, R166 ;  /* 0x000000a6df69723e */ /* 0x000fe400000010ff */
[C---:B------:R-:W-:Y:S02]  /*6250*/  LEA R166, P1, R116.reuse, c[0x0][0x208], 0x4 ;  /* 0x0000820074a67a11 */ /* 0x040fe400078220ff */
[----:B------:R-:W-:Y:S02]  /*6260*/  F2FP.BF16.PACK_AB R100, R113, R110 ;  /* 0x0000006e7164723e */ /* 0x000fe400000010ff */
[----:B------:R-:W-:Y:S01]  /*6270*/  F2FP.BF16.PACK_AB R110, R169, R176 ;  /* 0x000000b0a96e723e */ /* 0x000fe200000010ff */
[----:B------:R-:W-:Y:S01]  /*6280*/  IMAD.WIDE.U32 R168, R117, R163, c[0x0][0x208] ;  /* 0x0000820075a87625 */ /* 0x000fe200078e00a3 */
[----:B------:R-:W-:-:S02]  /*6290*/  LEA.HI.X R167, R116, c[0x0][0x20c], RZ, 0x4, P1 ;  /* 0x0000830074a77a11 */ /* 0x000fc400008f24ff */
[----:B------:R-:W-:Y:S01]  /*62a0*/  F2FP.BF16.PACK_AB R113, R175, R182 ;  /* 0x000000b6af71723e */ /* 0x000fe200000010ff */
[----:B------:R-:W-:Y:S01]  /*62b0*/  IMAD.WIDE.U32 R174, R120, R163, c[0x0][0x208] ;  /* 0x0000820078ae7625 */ /* 0x000fe200078e00a3 */
[----:B------:R-:W-:Y:S01]  /*62c0*/  F2FP.BF16.PACK_AB R117, R179, R190 ;  /* 0x000000beb375723e */ /* 0x000fe200000010ff */
[----:B------:R0:W-:Y:S01]  /*62d0*/  STG.E.128 [R166.64], R96 ;  /* 0x00000060a6007986 */ /* 0x0001e2000c101d04 */
[----:B------:R-:W-:Y:S02]  /*62e0*/  F2FP.BF16.PACK_AB R116, R177, R188 ;  /* 0x000000bcb174723e */ /* 0x000fe400000010ff */
[----:B------:R-:W-:Y:S01]  /*62f0*/  F2FP.BF16.PACK_AB R120, R198, R181 ;  /* 0x000000b5c678723e */ /* 0x000fe200000010ff */
[----:B------:R1:W-:Y:S01]  /*6300*/  STG.E.128 [R168.64], R100 ;  /* 0x00000064a8007986 */ /* 0x0003e2000c101d04 */
[----:B------:R-:W-:-:S03]  /*6310*/  ISETP.GE.AND P1, PT, R151, c[0x0][0x164], PT ;  /* 0x0000590097007a0c */ /* 0x000fc60003f26270 */
[----:B------:R-:W-:Y:S04]  /*6320*/  STG.E.128 [R170.64], R104 ;  /* 0x00000068aa007986 */ /* 0x000fe8000c101d04 */
[----:B------:R2:W-:Y:S04]  /*6330*/  STG.E.128 [R172.64], R108 ;  /* 0x0000006cac007986 */ /* 0x0005e8000c101d04 */
[----:B------:R3:W-:Y:S01]  /*6340*/  STG.E.128 [R174.64], R112 ;  /* 0x00000070ae007986 */ /* 0x0007e2000c101d04 */
[----:B0-----:R-:W-:Y:S02]  /*6350*/  F2FP.BF16.PACK_AB R99, R212, R209 ;  /* 0x000000d1d463723e */ /* 0x001fe400000010ff */
[----:B------:R-:W-:-:S02]  /*6360*/  F2FP.BF16.PACK_AB R98, R210, R207 ;  /* 0x000000cfd262723e */ /* 0x000fc400000010ff */
[----:B------:R-:W-:Y:S02]  /*6370*/  F2FP.BF16.PACK_AB R97, R208, R205 ;  /* 0x000000cdd061723e */ /* 0x000fe400000010ff */
[----:B------:R-:W-:Y:S02]  /*6380*/  F2FP.BF16.PACK_AB R96, R206, R203 ;  /* 0x000000cbce60723e */ /* 0x000fe400000010ff */
[----:B-1----:R-:W-:Y:S02]  /*6390*/  F2FP.BF16.PACK_AB R103, R220, R191 ;  /* 0x000000bfdc67723e */ /* 0x002fe400000010ff */
[----:B------:R-:W-:Y:S01]  /*63a0*/  F2FP.BF16.PACK_AB R102, R218, R189 ;  /* 0x000000bdda66723e */ /* 0x000fe200000010ff */
[----:B--2---:R-:W-:Y:S01]  /*63b0*/  IMAD.WIDE.U32 R108, R158, R163, c[0x0][0x208] ;  /* 0x000082009e6c7625 */ /* 0x004fe200078e00a3 */
[----:B------:R-:W-:Y:S02]  /*63c0*/  F2FP.BF16.PACK_AB R101, R216, R183 ;  /* 0x000000b7d865723e */ /* 0x000fe400000010ff */
[----:B------:R-:W-:Y:S01]  /*63d0*/  F2FP.BF16.PACK_AB R100, R222, R211 ;  /* 0x000000d3de64723e */ /* 0x000fe200000010ff */
[-C--:B------:R-:W-:Y:S01]  /*63e0*/  IMAD.WIDE.U32 R110, R159, R163.reuse, c[0x0][0x208] ;  /* 0x000082009f6e7625 */ /* 0x080fe200078e00a3 */
[----:B------:R-:W-:Y:S01]  /*63f0*/  F2FP.BF16.PACK_AB R107, R227, R214 ;  /* 0x000000d6e36b723e */ /* 0x000fe200000010ff */
[----:B------:R0:W-:Y:S01]  /*6400*/  STG.E.128 [R108.64], R116 ;  /* 0x000000746c007986 */ /* 0x0001e2000c101d04 */
[----:B------:R-:W-:Y:S01]  /*6410*/  F2FP.BF16.PACK_AB R106, R221, R236 ;  /* 0x000000ecdd6a723e */ /* 0x000fe200000010ff */
[----:B---3--:R-:W-:Y:S01]  /*6420*/  IMAD.WIDE.U32 R112, R160, R163, c[0x0][0x208] ;  /* 0x00008200a0707625 */ /* 0x008fe200078e00a3 */
[----:B------:R-:W-:Y:S01]  /*6430*/  F2FP.BF16.PACK_AB R105, R224, R217 ;  /* 0x000000d9e069723e */ /* 0x000fe200000010ff */
[----:B------:R0:W-:Y:S01]  /*6440*/  STG.E.128 [R110.64], R120 ;  /* 0x000000786e007986 */ /* 0x0001e2000c101d04 */
[----:B------:R-:W-:Y:S01]  /*6450*/  F2FP.BF16.PACK_AB R104, R226, R213 ;  /* 0x000000d5e268723e */ /* 0x000fe200000010ff */
[----:B------:R-:W-:-:S02]  /*6460*/  IMAD.WIDE.U32 R114, R161, R163, c[0x0][0x208] ;  /* 0x00008200a1727625 */ /* 0x000fc400078e00a3 */
[----:B------:R0:W-:Y:S02]  /*6470*/  STG.E.128 [R112.64], R96 ;  /* 0x0000006070007986 */ /* 0x0001e4000c101d04 */
[----:B------:R-:W-:Y:S02]  /*6480*/  IMAD.WIDE.U32 R162, R162, R163, c[0x0][0x208] ;  /* 0x00008200a2a27625 */ /* 0x000fe400078e00a3 */
[----:B------:R0:W-:Y:S04]  /*6490*/  STG.E.128 [R114.64], R100 ;  /* 0x0000006472007986 */ /* 0x0001e8000c101d04 */
[----:B------:R0:W-:Y:S02]  /*64a0*/  STG.E.128 [R162.64], R104 ;  /* 0x00000068a2007986 */ /* 0x0001e4000c101d04 */
[----:B0----5:R-:W-:Y:S01]  /*64b0*/  @P1 CALL.REL.NOINC `(.L_x_549) ;  /* 0x0000001000001944 */ /* 0x021fe20003c00000 */
[----:B------:R-:W-:Y:S05]  /*64c0*/  BRA `(.L_x_550) ;  /* 0xffffa40000007947 */ /* 0x000fea000383ffff */
.L_x_549:
[----:B------:R-:W-:Y:S05]  /*64d0*/  EXIT ;  /* 0x000000000000794d */ /* 0x000fea0003800000 */
.L_x_547:
[----:B0-----:R-:W-:Y:S01]  /*64e0*/  HFMA2.MMA R99, -RZ, RZ, 0, 1.847743988037109375e-06 ;  /* 0x0000001fff637435 */ /* 0x001fe200000001ff */
[----:B------:R-:W-:-:S02]  /*64f0*/  MOV R226, 0x1 ;  /* 0x0000000100e27802 */ /* 0x000fc40000000f00 */
[----:B------:R-:W-:Y:S02]  /*6500*/  MOV R102, 0xffffffff ;  /* 0xffffffff00667802 */ /* 0x000fe40000000f00 */
[----:B------:R-:W-:Y:S02]  /*6510*/  MOV R96, 0x6530 ;  /* 0x0000653000607802 */ /* 0x000fe40000000f00 */
[----:B-----5:R-:W-:Y:S05]  /*6520*/  CALL.REL.NOINC `($__internal_1_$__cuda_sm70_shflsync_bfly_p) ;  /* 0x00000d9000007944 */ /* 0x020fea0003c00000 */
[----:B-1----:R-:W-:Y:S01]  /*6530*/  MOV R96, R226 ;  /* 0x000000e200607202 */ /* 0x002fe20000000f00 */
[----:B0-----:R-:W-:Y:S05]  /*6540*/  BRA `(.L_x_551) ;  /* 0xffffdb4000007947 */ /* 0x001fea000383ffff */
.L_x_548:
[----:B------:R-:W-:Y:S01]  /*6550*/  HFMA2.MMA R226, -RZ, RZ, 0, 1.1920928955078125e-07 ;  /* 0x00000002ffe27435 */ /* 0x000fe200000001ff */
[----:B------:R-:W-:Y:S02]  /*6560*/  MOV R99, 0x1f ;  /* 0x0000001f00637802 */ /* 0x000fe40000000f00 */
[----:B------:R-:W-:Y:S02]  /*6570*/  MOV R102, 0xffffffff ;  /* 0xffffffff00667802 */ /* 0x000fe40000000f00 */
[----:B------:R-:W-:Y:S02]  /*6580*/  MOV R96, 0x65a0 ;  /* 0x000065a000607802 */ /* 0x000fe40000000f00 */
[----:B-----5:R-:W-:Y:S05]  /*6590*/  CALL.REL.NOINC `($__internal_1_$__cuda_sm70_shflsync_bfly_p) ;  /* 0x00000d2000007944 */ /* 0x020fea0003c00000 */
[----:B01----:R-:W-:Y:S01]  /*65a0*/  FADD.FTZ R103, R103, R226 ;  /* 0x000000e267677221 */ /* 0x003fe20000010000 */
[----:B------:R-:W-:Y:S01]  /*65b0*/  HFMA2.MMA R226, -RZ, RZ, 0, 2.384185791015625e-07 ;  /* 0x00000004ffe27435 */ /* 0x000fe200000001ff */
[----:B------:R-:W-:-:S02]  /*65c0*/  MOV R99, 0x1f ;  /* 0x0000001f00637802 */ /* 0x000fc40000000f00 */
[----:B------:R-:W-:Y:S02]  /*65d0*/  MOV R102, 0xffffffff ;  /* 0xffffffff00667802 */ /* 0x000fe40000000f00 */
[----:B------:R-:W-:Y:S02]  /*65e0*/  MOV R96, 0x6600 ;  /* 0x0000660000607802 */ /* 0x000fe40000000f00 */
[----:B------:R-:W-:Y:S05]  /*65f0*/  CALL.REL.NOINC `($__internal_1_$__cuda_sm70_shflsync_bfly_p) ;  /* 0x00000cc000007944 */ /* 0x000fea0003c00000 */
[----:B01----:R-:W-:Y:S01]  /*6600*/  FADD.FTZ R103, R103, R226 ;  /* 0x000000e267677221 */ /* 0x003fe20000010000 */
[----:B------:R-:W-:Y:S01]  /*6610*/  HFMA2.MMA R226, -RZ, RZ, 0, 4.76837158203125e-07 ;  /* 0x00000008ffe27435 */ /* 0x000fe200000001ff */
[----:B------:R-:W-:Y:S02]  /*6620*/  MOV R99, 0x1f ;  /* 0x0000001f00637802 */ /* 0x000fe40000000f00 */
[----:B------:R-:W-:Y:S02]  /*6630*/  MOV R102, 0xffffffff ;  /* 0xffffffff00667802 */ /* 0x000fe40000000f00 */
[----:B------:R-:W-:Y:S02]  /*6640*/  MOV R96, 0x6660 ;  /* 0x0000666000607802 */ /* 0x000fe40000000f00 */
[----:B------:R-:W-:Y:S05]  /*6650*/  CALL.REL.NOINC `($__internal_1_$__cuda_sm70_shflsync_bfly_p) ;  /* 0x00000c6000007944 */ /* 0x000fea0003c00000 */
[----:B01----:R-:W-:Y:S01]  /*6660*/  FADD.FTZ R103, R103, R226 ;  /* 0x000000e267677221 */ /* 0x003fe20000010000 */
[----:B------:R-:W-:Y:S01]  /*6670*/  HFMA2.MMA R226, -RZ, RZ, 0, 9.5367431640625e-07 ;  /* 0x00000010ffe27435 */ /* 0x000fe200000001ff */
[----:B------:R-:W-:-:S02]  /*6680*/  MOV R99, 0x1f ;  /* 0x0000001f00637802 */ /* 0x000fc40000000f00 */
[----:B------:R-:W-:Y:S02]  /*6690*/  MOV R102, 0xffffffff ;  /* 0xffffffff00667802 */ /* 0x000fe40000000f00 */
[----:B------:R-:W-:Y:S02]  /*66a0*/  MOV R96, 0x66c0 ;  /* 0x000066c000607802 */ /* 0x000fe40000000f00 */
[----:B------:R-:W-:Y:S05]  /*66b0*/  CALL.REL.NOINC `($__internal_1_$__cuda_sm70_shflsync_bfly_p) ;  /* 0x00000c0000007944 */ /* 0x000fea0003c00000 */
[----:B-1----:R-:W-:Y:S01]  /*66c0*/  FADD.FTZ R226, R103, R226 ;  /* 0x000000e267e27221 */ /* 0x002fe20000010000 */
[----:B0-----:R-:W-:-:S03]  /*66d0*/  MOV R102, 0xffffffff ;  /* 0xffffffff00667802 */ /* 0x001fc60000000f00 */
[----:B------:R-:W-:Y:S01]  /*66e0*/  FMUL.FTZ R228, R226, c[0x0][0x1e0] ;  /* 0x00007800e2e47a20 */ /* 0x000fe20000410000 */
[----:B------:R-:W-:-:S03]  /*66f0*/  HFMA2.MMA R226, -RZ, RZ, 0, 5.9604644775390625e-08 ;  /* 0x00000001ffe27435 */ /* 0x000fc600000001ff */
[C---:B------:R-:W-:Y:S02]  /*6700*/  FADD.FTZ R96, -R228.reuse, R100 ;  /* 0x00000064e4607221 */ /* 0x040fe40000010100 */
[----:B------:R-:W-:Y:S02]  /*6710*/  FADD.FTZ R97, -R228, R105 ;  /* 0x00000069e4617221 */ /* 0x000fe40000010100 */
[----:B------:R-:W-:Y:S02]  /*6720*/  FFMA.FTZ R96, R96, R96, RZ ;  /* 0x0000006060607223 */ /* 0x000fe400000100ff */
[C---:B------:R-:W-:Y:S02]  /*6730*/  FADD.FTZ R99, -R228.reuse, R104 ;  /* 0x00000068e4637221 */ /* 0x040fe40000010100 */
[----:B------:R-:W-:Y:S02]  /*6740*/  FFMA.FTZ R96, R97, R97, R96 ;  /* 0x0000006161607223 */ /* 0x000fe40000010060 */
[----:B------:R-:W-:-:S02]  /*6750*/  FADD.FTZ R97, -R228, R107 ;  /* 0x0000006be4617221 */ /* 0x000fc40000010100 */
[----:B------:R-:W-:Y:S02]  /*6760*/  FFMA.FTZ R96, R99, R99, R96 ;  /* 0x0000006363607223 */ /* 0x000fe40000010060 */
[C---:B------:R-:W-:Y:S02]  /*6770*/  FADD.FTZ R99, -R228.reuse, R106 ;  /* 0x0000006ae4637221 */ /* 0x040fe40000010100 */
[----:B------:R-:W-:Y:S02]  /*6780*/  FFMA.FTZ R96, R97, R97, R96 ;  /* 0x0000006161607223 */ /* 0x000fe40000010060 */
        /* <DEDUP_REMOVED lines=148> */
[----:B------:R-:W-:Y:S02]  /*70d0*/  FADD.FTZ R97, -R228, R101 ;  /* 0x00000065e4617221 */ /* 0x000fe40000010100 */
[----:B------:R-:W-:Y:S01]  /*70e0*/  FFMA.FTZ R96, R99, R99, R96 ;  /* 0x0000006363607223 */ /* 0x000fe20000010060 */
[----:B------:R-:W-:-:S03]  /*70f0*/  MOV R99, 0x1f ;  /* 0x0000001f00637802 */ /* 0x000fc60000000f00 */
[----:B------:R-:W-:Y:S01]  /*7100*/  FFMA.FTZ R103, R97, R97, R96 ;  /* 0x0000006161677223 */ /* 0x000fe20000010060 */
[----:B------:R-:W-:Y:S02]  /*7110*/  MOV R96, 0x7130 ;  /* 0x0000713000607802 */ /* 0x000fe40000000f00 */
[----:B------:R-:W-:Y:S05]  /*7120*/  CALL.REL.NOINC `($__internal_1_$__cuda_sm70_shflsync_bfly_p) ;  /* 0x0000019000007944 */ /* 0x000fea0003c00000 */
[----:B01----:R-:W-:Y:S01]  /*7130*/  FADD.FTZ R103, R103, R226 ;  /* 0x000000e267677221 */ /* 0x003fe20000010000 */
[----:B------:R-:W-:Y:S01]  /*7140*/  HFMA2.MMA R226, -RZ, RZ, 0, 1.1920928955078125e-07 ;  /* 0x00000002ffe27435 */ /* 0x000fe200000001ff */
[----:B------:R-:W-:Y:S02]  /*7150*/  MOV R99, 0x1f ;  /* 0x0000001f00637802 */ /* 0x000fe40000000f00 */
[----:B------:R-:W-:Y:S02]  /*7160*/  MOV R102, 0xffffffff ;  /* 0xffffffff00667802 */ /* 0x000fe40000000f00 */
[----:B------:R-:W-:Y:S02]  /*7170*/  MOV R96, 0x7190 ;  /* 0x0000719000607802 */ /* 0x000fe40000000f00 */
[----:B------:R-:W-:Y:S05]  /*7180*/  CALL.REL.NOINC `($__internal_1_$__cuda_sm70_shflsync_bfly_p) ;  /* 0x0000013000007944 */ /* 0x000fea0003c00000 */
[----:B01----:R-:W-:Y:S01]  /*7190*/  FADD.FTZ R103, R103, R226 ;  /* 0x000000e267677221 */ /* 0x003fe20000010000 */
[----:B------:R-:W-:Y:S01]  /*71a0*/  HFMA2.MMA R226, -RZ, RZ, 0, 2.384185791015625e-07 ;  /* 0x00000004ffe27435 */ /* 0x000fe200000001ff */
[----:B------:R-:W-:Y:S02]  /*71b0*/  MOV R99, 0x1f ;  /* 0x0000001f00637802 */ /* 0x000fe40000000f00 */
[----:B------:R-:W-:-:S02]  /*71c0*/  MOV R102, 0xffffffff ;  /* 0xffffffff00667802 */ /* 0x000fc40000000f00 */
        /* <DEDUP_REMOVED lines=10> */
[----:B------:R-:W-:Y:S02]  /*7270*/  MOV R99, 0x1f ;  /* 0x0000001f00637802 */ /* 0x000fe40000000f00 */
[----:B------:R-:W-:-:S02]  /*7280*/  MOV R102, 0xffffffff ;  /* 0xffffffff00667802 */ /* 0x000fc40000000f00 */
[----:B------:R-:W-:Y:S02]  /*7290*/  MOV R96, 0x72b0 ;  /* 0x000072b000607802 */ /* 0x000fe40000000f00 */
[----:B------:R-:W-:Y:S05]  /*72a0*/  CALL.REL.NOINC `($__internal_1_$__cuda_sm70_shflsync_bfly_p) ;  /* 0x0000001000007944 */ /* 0x000fea0003c00000 */
[----:B01----:R-:W-:Y:S05]  /*72b0*/  BRA `(.L_x_552) ;  /* 0xffffd91000007947 */ /* 0x003fea000383ffff */
        .weak           $__internal_1_$__cuda_sm70_shflsync_bfly_p
        .type           $__internal_1_$__cuda_sm70_shflsync_bfly_p,@function
        .size           $__internal_1_$__cuda_sm70_shflsync_bfly_p,(.L_x_71001 - $__internal_1_$__cuda_sm70_shflsync_bfly_p)
$__internal_1_$__cuda_sm70_shflsync_bfly_p:
[----:B------:R-:W-:Y:S01]  /*72c0*/  HFMA2.MMA R97, -RZ, RZ, 0, 0 ;  /* 0x00000000ff617435 */ /* 0x000fe200000001ff */
[----:B------:R-:W-:Y:S04]  /*72d0*/  WARPSYNC R102 ;  /* 0x0000006600007348 */ /* 0x000fe80003800000 */
[----:B------:R0:W1:Y:S01]  /*72e0*/  SHFL.BFLY PT, R226, R103, R226, R99 ;  /* 0x0c0000e267e27389 */ /* 0x00006200000e0063 */
[----:B------:R-:W-:Y:S05]  /*72f0*/  RET.REL.NODEC R96 `(_ZN10layer_norm13ln_fwd_kernelINS_13Kernel_traitsI13__nv_bfloat16S2_S2_S2_fjLj2560ELj1ELj4ELj1ELj16ENS_18Kernel_traits_baseILj2560ES2_S2_S2_S2_fjLj128EEEEELb0ELb0ELb0ELb1EEEvNS_9FwdParamsE) ;  /* 0xffff8d0060007950 */ /* 0x000fea0003c3ffff */
.L_x_553:
        /* <DEDUP_REMOVED lines=16> */
.L_x_71001:


//--------------------- .text._ZN10layer_norm13ln_fwd_kernelINS_13Kernel_traitsI13__nv_bfloat16S2_S2_S2_fjLj2560ELj1ELj4ELj1ELj16ENS_18Kernel_traits_baseILj2560ES2_S2_S2_S2_fjLj128EEEEELb0ELb0ELb1ELb0EEEvNS_9FwdParamsE --------------------------
	.section	.text._ZN10layer_norm13ln_fwd_kernelINS_13Kernel_traitsI13__nv_bfloat16S2_S2_S2_fjLj2560ELj1ELj4ELj1ELj16ENS_18Kernel_traits_baseILj2560ES2_S2_S2_S2_fjLj128EEEEELb0ELb0ELb1ELb0EEEvNS_9FwdParamsE,"ax",@progbits
	.sectioninfo	@"SHI_REGISTERS=255"
	.align	128
        .global         _ZN10layer_norm13ln_fwd_kernelINS_13Kernel_traitsI13__nv_bfloat16S2_S2_S2_fjLj2560ELj1ELj4ELj1ELj16ENS_18Kernel_traits_baseILj2560ES2_S2_S2_S2_fjLj128EEEEELb0ELb0ELb1ELb0EEEvNS_9FwdParamsE
        .type           _ZN10layer_norm13ln_fwd_kernelINS_13Kernel_traitsI13__nv_bfloat16S2_S2_S2_fjLj2560ELj1ELj4ELj1ELj16ENS_18Kernel_traits_baseILj2560ES2_S2_S2_S2_fjLj128EEEEELb0ELb0ELb1ELb0EEEvNS_9FwdParamsE,@function
        .size           _ZN10layer_norm13ln_fwd_kernelINS_13Kernel_traitsI13__nv_bfloat16S2_S2_S2_fjLj2560ELj1ELj4ELj1ELj16ENS_18Kernel_traits_baseILj2560ES2_S2_S2_S2_fjLj128EEEEELb0ELb0ELb1ELb0EEEvNS_9FwdParamsE,(.L_x_71002 - _ZN10layer_norm13ln_fwd_kernelINS_13Kernel_traitsI13__nv_bfloat16S2_S2_S2_fjLj2560ELj1ELj4ELj1ELj16ENS_18Kernel_traits_baseILj2560ES2_S2_S2_S2_fjLj128EEEEELb0ELb0ELb1ELb0EEEvNS_9FwdParamsE)
        .other          _ZN10layer_norm13ln_fwd_kernelINS_13Kernel_traitsI13__nv_bfloat16S2_S2_S2_fjLj2560ELj1ELj4ELj1ELj16ENS_18Kernel_traits_baseILj2560ES2_S2_S2_S2_fjLj128EEEEELb0ELb0ELb1ELb0EEEvNS_9FwdParamsE,@"STO_CUDA_ENTRY STV_DEFAULT"
_ZN10layer_norm13ln_fwd_kernelINS_13Kernel_traitsI13__nv_bfloat16S2_S2_S2_fjLj2560ELj1ELj4ELj1ELj16ENS_18Kernel_traits_baseILj2560ES2_S2_S2_S2_fjLj128EEEEELb0ELb0ELb1ELb0EEEvNS_9FwdParamsE:
.text._ZN10layer_norm13ln_fwd_kernelINS_13Kernel_traitsI13__nv_bfloat16S2_S2_S2_fjLj2560ELj1ELj4ELj1ELj16ENS_18Kernel_traits_baseILj2560ES2_S2_S2_S2_fjLj128EEEEELb0ELb0ELb1ELb0EEEvNS_9FwdParamsE:
        /* <DEDUP_REMOVED lines=29> */
[----:B------:R-:W-:-:S04]  /*01d0*/  @P1 LEA R6, P2, R3, c[0x0][0x218], 0x4 ;  /* 0x0000860003061a11 */ /* 0x000fc800078420ff */
[C---:B------:R-:W-:Y:S01]  /*01e0*/  @P1 LEA.HI.X R7, R3.reuse, c[0x0][0x21c], RZ, 0x4, P2 ;  /* 0x0000870003071a11 */ /* 0x040fe200010f24ff */
[----:B------:R-:W-:-:S04]  /*01f0*/  IMAD.WIDE.U32 R4, R3, R4, c[0x0][0x1b0] ;  /* 0x00006c0003047625 */ /* 0x000fc800078e0004 */
[----:B------:R0:W5:Y:S04]  /*0200*/  @P1 LDG.E.128 R244, [R6.64] ;  /* 0x0000000406f41981 */ /* 0x000168000c1e1d00 */
[----:B------:R0:W5:Y:S01]  /*0210*/  LDG.E.128 R56, [R4.64] ;  /* 0x0000000404387981 */ /* 0x000162000c1e1d00 */
[----:B------:R-:W-:Y:S01]  /*0220*/  LOP3.LUT R3, R3, 0x20, RZ, 0xfc, !PT ;  /* 0x0000002003037812 */ /* 0x000fe200078efcff */
[----:B------:R-:W-:Y:S01]  /*0230*/  @!P1 CS2R R244, SRZ ;  /* 0x0000000000f49805 */ /* 0x000fe2000001ff00 */
[----:B------:R-:W-:Y:S02]  /*0240*/  @!P1 CS2R R246, SRZ ;  /* 0x0000000000f69805 */ /* 0x000fe4000001ff00 */
.L_x_555:
[----:B01----:R-:W-:Y:S05]  /*0250*/  BSYNC B0 ;  /* 0x0000000000007941 */ /* 0x003fea0003800000 */
.L_x_554:
        /* <DEDUP_REMOVED lines=13> */
.L_x_557:
[----:B0-----:R-:W-:Y:S05]  /*0330*/  BSYNC B0 ;  /* 0x0000000000007941 */ /* 0x001fea0003800000 */
.L_x_556:
        /* <DEDUP_REMOVED lines=13> */
.L_x_559:
[----:B0-----:R-:W-:Y:S05]  /*0410*/  BSYNC B0 ;  /* 0x0000000000007941 */ /* 0x001fea0003800000 */
.L_x_558:
        /* <DEDUP_REMOVED lines=13> */
.L_x_561:
[----:B0-----:R-:W-:Y:S05]  /*04f0*/  BSYNC B0 ;  /* 0x0000000000007941 */ /* 0x001fea0003800000 */
.L_x_560:
        /* <DEDUP_REMOVED lines=13> */
.L_x_563:
[----:B0-----:R-:W-:Y:S05]  /*05d0*/  BSYNC B0 ;  /* 0x0000000000007941 */ /* 0x001fea0003800000 */
.L_x_562:
        /* <DEDUP_REMOVED lines=16> */
.L_x_565:
[----:B0-----:R-:W-:Y:S05]  /*06e0*/  BSYNC B0 ;  /* 0x0000000000007941 */ /* 0x001fea0003800000 */
.L_x_564:
[----:B------:R-:W-:Y:S01]  /*06f0*/  ISETP.GE.U32.AND P1, PT, R0, 0xe0, PT ;  /* 0x000000e00000780c */ /* 0x000fe20003f26070 */
[----:B------:R-:W-:Y:S01]  /*0700*/  BSSY B0, `(.L_x_566) ;  /* 0x0000011000007945 */ /* 0x000fe20003800000 */
[----:B------:R-:W-:Y:S02]  /*0710*/  SHF.R.U32.HI R52, RZ, 0x5, R52 ;  /* 0x00000005ff347819 */ /* 0x000fe40000011634 */
[----:B------:R-:W-:Y:S02]  /*0720*/  LOP3.LUT R2, R2, 0xffffff7f, RZ, 0xc0, !PT ;  /* 0xffffff7f02027812 */ /* 0x000fe400078ec0ff */
[----:B------:R-:W-:-:S07]  /*0730*/  LEA R52, R9, R52, 0x2 ;  /* 0x0000003409347211 */ /* 0x000fce00078e10ff */
        /* <DEDUP_REMOVED lines=13> */
.L_x_567:
[----:B0-----:R-:W-:Y:S05]  /*0810*/  BSYNC B0 ;  /* 0x0000000000007941 */ /* 0x001fea0003800000 */
.L_x_566:
        /* <DEDUP_REMOVED lines=16> */
.L_x_569:
[----:B0-----:R-:W-:Y:S05]  /*0920*/  BSYNC B0 ;  /* 0x0000000000007941 */ /* 0x001fea0003800000 */
.L_x_568:
        /* <DEDUP_REMOVED lines=16> */
.L_x_571:
[----:B0-----:R-:W-:Y:S05]  /*0a30*/  BSYNC B0 ;  /* 0x0000000000007941 */ /* 0x001fea0003800000 */
.L_x_570:
        /* <DEDUP_REMOVED lines=15> */
.L_x_573:
[----:B0-----:R-:W-:Y:S05]  /*0b30*/  BSYNC B0 ;  /* 0x0000000000007941 */ /* 0x001fea0003800000 */
.L_x_572:
[----:B------:R-:W-:-:S13]  /*0b40*/  ISETP.GE.AND P1, PT, R52, c[0x0][0x164], PT ;  /* 0x0000590034007a0c */ /* 0x000fda0003f26270 */
[----:B------:R-:W-:Y:S05]  /*0b50*/  @P1 EXIT ;  /* 0x000000000000194d */ /* 0x000fea0003800000 */
        /* <DEDUP_REMOVED lines=11> */
[----:B------:R-:W-:Y:S02]  /*0c10*/  PRMT R193, RZ, 0x5410, R181 ;  /* 0x00005410ffc17816 */ /* 0x000fe400000000b5 */
[----:B0-----:R-:W-:Y:S02]  /*0c20*/  PRMT R53, RZ, 0x7610, R57 ;  /* 0x00007610ff357816 */ /* 0x001fe40000000039 */
[----:B------:R-:W-:Y:S02]  /*0c30*/  PRMT R191, RZ, 0x7610, R181 ;  /* 0x00007610ffbf7816 */ /* 0x000fe400000000b5 */
[----:B-1----:R-:W-:Y:S01]  /*0c40*/  PRMT R3, RZ, 0x5410, R58 ;  /* 0x00005410ff037816 */ /* 0x002fe2000000003a */
[----:B------:R0:W-:Y:S01]  /*0c50*/  STL [R1+0xc], R53 ;  /* 0x00000c3501007387 */ /* 0x0001e20000100800 */
[----:B------:R-:W-:-:S02]  /*0c60*/  PRMT R177, RZ, 0x5410, R165 ;  /* 0x00005410ffb17816 */ /* 0x000fc400000000a5 */
[----:B--2---:R-:W-:Y:S01]  /*0c70*/  PRMT R54, RZ, 0x5410, R245 ;  /* 0x00005410ff367816 */ /* 0x004fe200000000f5 */
[----:B------:R1:W-:Y:S01]  /*0c80*/  STL [R1+0x4], R3 ;  /* 0x0000040301007387 */ /* 0x0003e20000100800 */
[----:B------:R-:W-:Y:S02]  /*0c90*/  PRMT R175, RZ, 0x7610, R165 ;  /* 0x00007610ffaf7816 */ /* 0x000fe400000000a5 */
[--C-:B------:R-:W-:Y:S02]  /*0ca0*/  PRMT R145, RZ, 0x5410, R4.reuse ;  /* 0x00005410ff917816 */ /* 0x100fe40000000004 */
[----:B------:R-:W-:Y:S02]  /*0cb0*/  PRMT R143, RZ, 0x7610, R4 ;  /* 0x00007610ff8f7816 */ /* 0x000fe40000000004 */
[----:B0-----:R-:W-:Y:S02]  /*0cc0*/  PRMT R53, RZ, 0x5410, R244 ;  /* 0x00005410ff357816 */ /* 0x001fe400000000f4 */
[----:B------:R-:W-:-:S02]  /*0cd0*/  PRMT R197, RZ, 0x5410, R180 ;  /* 0x00005410ffc57816 */ /* 0x000fc400000000b4 */
[----:B-1----:R-:W-:Y:S01]  /*0ce0*/  PRMT R3, RZ, 0x7610, R244 ;  /* 0x00007610ff037816 */ /* 0x002fe200000000f4 */
[----:B------:R0:W-:Y:S01]  /*0cf0*/  STL [R1+0x20], R53 ;  /* 0x0000203501007387 */ /* 0x0001e20000100800 */
[----:B------:R-:W-:Y:S02]  /*0d00*/  PRMT R195, RZ, 0x7610, R180 ;  /* 0x00007610ffc37816 */ /* 0x000fe400000000b4 */
[--C-:B------:R-:W-:Y:S01]  /*0d10*/  PRMT R189, RZ, 0x5410, R182.reuse ;  /* 0x00005410ffbd7816 */ /* 0x100fe200000000b6 */
[----:B------:R1:W-:Y:S01]  /*0d20*/  STL [R1+0x18], R3 ;  /* 0x0000180301007387 */ /* 0x0003e20000100800 */
[----:B------:R-:W-:Y:S02]  /*0d30*/  PRMT R187, RZ, 0x7610, R182 ;  /* 0x00007610ffbb7816 */ /* 0x000fe400000000b6 */
[--C-:B------:R-:W-:Y:S01]  /*0d40*/  PRMT R181, RZ, 0x5410, R164.reuse ;  /* 0x00005410ffb57816 */ /* 0x100fe200000000a4 */
[----:B------:R-:W-:Y:S01]  /*0d50*/  STL [R1+0x10], R54 ;  /* 0x0000103601007387 */ /* 0x000fe20000100800 */
[----:B------:R-:W-:-:S02]  /*0d60*/  PRMT R179, RZ, 0x7610, R164 ;  /* 0x00007610ffb37816 */ /* 0x000fc400000000a4 */
[----:B0-----:R-:W-:Y:S02]  /*0d70*/  PRMT R53, RZ, 0x7610, R245 ;  /* 0x00007610ff357816 */ /* 0x001fe400000000f5 */
[----:B------:R-:W-:Y:S02]  /*0d80*/  PRMT R165, RZ, 0x5410, R144 ;  /* 0x00005410ffa57816 */ /* 0x000fe40000000090 */
[----:B-1----:R-:W-:Y:S01]  /*0d90*/  PRMT R3, RZ, 0x5410, R246 ;  /* 0x00005410ff037816 */ /* 0x002fe200000000f6 */
[----:B------:R-:W-:Y:S01]  /*0da0*/  STL [R1+0x8], R53 ;  /* 0x0000083501007387 */ /* 0x000fe20000100800 */
[----:B------:R-:W-:Y:S02]  /*0db0*/  PRMT R163, RZ, 0x7610, R144 ;  /* 0x00007610ffa37816 */ /* 0x000fe40000000090 */
[--C-:B------:R-:W-:Y:S01]  /*0dc0*/  PRMT R155, RZ, 0x5410, R146.reuse ;  /* 0x00005410ff9b7816 */ /* 0x100fe20000000092 */
[----:B------:R0:W-:Y:S01]  /*0dd0*/  STL [R1], R3 ;  /* 0x0000000301007387 */ /* 0x0001e20000100800 */
[----:B------:R-:W-:-:S02]  /*0de0*/  PRMT R153, RZ, 0x7610, R146 ;  /* 0x00007610ff997816 */ /* 0x000fc40000000092 */
[--C-:B------:R-:W-:Y:S02]  /*0df0*/  PRMT R141, RZ, 0x5410, R5.reuse ;  /* 0x00005410ff8d7816 */ /* 0x100fe40000000005 */
[----:B------:R-:W-:Y:S02]  /*0e00*/  PRMT R139, RZ, 0x7610, R5 ;  /* 0x00007610ff8b7816 */ /* 0x000fe40000000005 */
[--C-:B------:R-:W-:Y:S02]  /*0e10*/  PRMT R137, RZ, 0x5410, R6.reuse ;  /* 0x00005410ff897816 */ /* 0x100fe40000000006 */
[----:B------:R-:W-:Y:S02]  /*0e20*/  PRMT R135, RZ, 0x7610, R6 ;  /* 0x00007610ff877816 */ /* 0x000fe40000000006 */
[--C-:B0-----:R-:W-:Y:S02]  /*0e30*/  PRMT R3, RZ, 0x5410, R7.reuse ;  /* 0x00005410ff037816 */ /* 0x101fe40000000007 */
[----:B------:R-:W-:-:S02]  /*0e40*/  PRMT R4, RZ, 0x7610, R7 ;  /* 0x00007610ff047816 */ /* 0x000fc40000000007 */
[--C-:B------:R-:W-:Y:S02]  /*0e50*/  PRMT R225, RZ, 0x5410, R213.reuse ;  /* 0x00005410ffe17816 */ /* 0x100fe400000000d5 */
[----:B------:R-:W-:Y:S02]  /*0e60*/  PRMT R223, RZ, 0x7610, R213 ;  /* 0x00007610ffdf7816 */ /* 0x000fe400000000d5 */
[--C-:B------:R-:W-:Y:S02]  /*0e70*/  PRMT R182, RZ, 0x5410, R24.reuse ;  /* 0x00005410ffb67816 */ /* 0x100fe40000000018 */
        /* <DEDUP_REMOVED lines=55> */
[----:B------:R-:W-:Y:S02]  /*11f0*/  PRMT R251, RZ, 0x7610, R246 ;  /* 0x00007610fffb7816 */ /* 0x000fe400000000f6 */
        /* <DEDUP_REMOVED lines=15> */
[----:B------:R-:W-:Y:S02]  /*12f0*/  PRMT R201, RZ, 0x5410, R199 ;  /* 0x00005410ffc97816 */ /* 0x000fe400000000c7 */
[--C-:B------:R-:W-:Y:S02]  /*1300*/  PRMT R190, RZ, 0x5410, R34.reuse ;  /* 0x00005410ffbe7816 */ /* 0x100fe40000000022 */
[----:B------:R-:W-:Y:S02]  /*1310*/  PRMT R188, RZ, 0x7610, R34 ;  /* 0x00007610ffbc7816 */ /* 0x000fe40000000022 */
        /* <DEDUP_REMOVED lines=41> */
[----:B------:R-:W-:Y:S02]  /*15b0*/  MOV R34, R52 ;  /* 0x0000003400227202 */ /* 0x000fe40000000f00 */
[----:B------:R-:W-:-:S02]  /*15c0*/  PRMT R35, RZ, 0x5410, R41 ;  /* 0x00005410ff237816 */ /* 0x000fc40000000029 */
[----:B------:R-:W-:Y:S02]  /*15d0*/  PRMT R36, RZ, 0x7610, R41 ;  /* 0x00007610ff247816 */ /* 0x000fe40000000029 */
[--C-:B------:R-:W-:Y:S02]  /*15e0*/  PRMT R37, RZ, 0x5410, R42.reuse ;  /* 0x00005410ff257816 */ /* 0x100fe4000000002a */
[----:B------:R-:W-:Y:S02]  /*15f0*/  PRMT R38, RZ, 0x7610, R42 ;  /* 0x00007610ff267816 */ /* 0x000fe4000000002a */
[--C-:B------:R-:W-:Y:S02]  /*1600*/  PRMT R39, RZ, 0x5410, R43.reuse ;  /* 0x00005410ff277816 */ /* 0x100fe4000000002b */
[----:B------:R-:W-:Y:S02]  /*1610*/  PRMT R40, RZ, 0x7610, R43 ;  /* 0x00007610ff287816 */ /* 0x000fe4000000002b */
.L_x_857:
[----:B------:R-:W-:-:S10]  /*1620*/  HFMA2.MMA R70, -RZ, RZ, 0, 2.384185791015625e-07 ;  /* 0x00000004ff467435 */ /* 0x000fd400000001ff */
[----:B------:R-:W-:-:S05]  /*1630*/  IMAD.WIDE R68, R34, R70, c[0x0][0x1d0] ;  /* 0x0000740022447625 */ /* 0x000fca00078e0246 */
[----:B------:R0:W2:Y:S01]  /*1640*/  LDG.E R161, [R68.64] ;  /* 0x0000000444a17981 */ /* 0x0000a2000c1e1900 */
[----:B------:R-:W-:Y:S01]  /*1650*/  IMAD R162, R34, c[0x0][0x168], RZ ;  /* 0x00005a0022a27a24 */ /* 0x000fe200078e02ff */
[----:B------:R-:W-:Y:S02]  /*1660*/  MOV R166, RZ ;  /* 0x000000ff00a67202 */ /* 0x000fe40000000f00 */
[----:B------:R-:W1:Y:S02]  /*1670*/  S2R R71, SR_TID.X ;  /* 0x0000000000477919 */ /* 0x000e640000002100 */
[----:B0-----:R-:W-:-:S04]  /*1680*/  SHF.R.S32.HI R69, RZ, 0x1f, R162 ;  /* 0x0000001fff457819 */ /* 0x001fc800000114a2 */
[----:B------:R-:W-:Y:S02]  /*1690*/  LEA.HI R162, R69, R162, RZ, 0x3 ;  /* 0x000000a245a27211 */ /* 0x000fe400078f18ff */
[----:B--2---:R-:W-:-:S13]  /*16a0*/  ISETP.GE.AND P1, PT, R161, 0x1, PT ;  /* 0x00000001a100780c */ /* 0x004fda0003f26270 */
[----:B------:R-:W-:-:S05]  /*16b0*/  @P1 IADD3 R68, R161, -0x1, RZ ;  /* 0xffffffffa1441810 */ /* 0x000fca0007ffe0ff */
[----:B------:R-:W-:-:S05]  /*16c0*/  @P1 IMAD R68, R68, c[0x0][0x168], RZ ;  /* 0x00005a0044441a24 */ /* 0x000fca00078e02ff */
[----:B------:R-:W-:-:S04]  /*16d0*/  @P1 SHF.R.S32.HI R69, RZ, 0x1f, R68 ;  /* 0x0000001fff451819 */ /* 0x000fc80000011444 */
[----:B------:R-:W-:Y:S02]  /*16e0*/  @P1 LEA.HI R68, R69, R68, RZ, 0x3 ;  /* 0x0000004445441211 */ /* 0x000fe400078f18ff */
[----:B-1----:R-:W-:-:S04]  /*16f0*/  LOP3.LUT R69, R71, 0x1f, RZ, 0xc0, !PT ;  /* 0x0000001f47457812 */ /* 0x002fc800078ec0ff */
[-C--:B------:R-:W-:Y:S02]  /*1700*/  LEA.HI.SX32 R162, R162, R69.reuse, 0x1d ;  /* 0x00000045a2a27211 */ /* 0x080fe400078feaff */
[----:B------:R-:W-:Y:S01]  /*1710*/  @P1 LEA.HI.SX32 R166, R68, R69, 0x1d ;  /* 0x0000004544a61211 */ /* 0x000fe200078feaff */
[----:B------:R-:W-:-:S05]  /*1720*/  IMAD.WIDE R68, R34, R70, c[0x0][0x1d8] ;  /* 0x0000760022447625 */ /* 0x000fca00078e0246 */
[----:B------:R0:W5:Y:S01]  /*1730*/  LDG.E R149, [R68.64] ;  /* 0x0000000444957981 */ /* 0x000162000c1e1900 */
[----:B------:R-:W-:Y:S01]  /*1740*/  BSSY B0, `(.L_x_574) ;  /* 0x000006d000007945 */ /* 0x000fe20003800000 */
[----:B------:R-:W-:Y:S01]  /*1750*/  SHF.R.S32.HI R150, RZ, 0x1f, R34 ;  /* 0x0000001fff967819 */ /* 0x000fe20000011422 */
[----:B------:R-:W-:Y:S05]  /*1760*/  @!P0 BRA `(.L_x_575) ;  /* 0x000006a000008947 */ /* 0x000fea0003800000 */
[----:B------:R-:W-:Y:S02]  /*1770*/  ISETP.NE.U32.AND P2, PT, RZ, c[0x0][0x180], PT ;  /* 0x00006000ff007a0c */ /* 0x000fe40003f45070 */
[----:B------:R-:W-:Y:S02]  /*1780*/  @P1 MOV R43, 0x10 ;  /* 0x00000010002b1802 */ /* 0x000fe40000000f00 */
[----:B------:R-:W-:-:S03]  /*1790*/  ISETP.NE.AND.EX P2, PT, RZ, c[0x0][0x184], PT, P2 ;  /* 0x00006100ff007a0c */ /* 0x000fc60003f45320 */
[----:B------:R-:W-:-:S05]  /*17a0*/  @P1 IMAD.WIDE.U32 R42, R166, R43, c[0x0][0x170] ;  /* 0x00005c00a62a1625 */ /* 0x000fca00078e002b */
[----:B------:R1:W5:Y:S05]  /*17b0*/  @P1 LDG.E.128 R60, [R42.64] ;  /* 0x000000042a3c1981 */ /* 0x00036a000c1e1d00 */
[----:B------:R-:W-:-:S05]  /*17c0*/  @P2 MOV R41, 0x10 ;  /* 0x0000001000292802 */ /* 0x000fca0000000f00 */
[----:B-1----:R-:W-:-:S05]  /*17d0*/  @P2 IMAD.WIDE.U32 R42, R162, R41, c[0x0][0x180] ;  /* 0x00006000a22a2625 */ /* 0x002fca00078e0029 */
[----:B------:R1:W5:Y:S01]  /*17e0*/  @P2 LDG.E.128 R64, [R42.64] ;  /* 0x000000042a402981 */ /* 0x000362000c1e1d00 */
[----:B------:R-:W-:Y:S01]  /*17f0*/  ISETP.GT.AND P3, PT, R161, RZ, PT ;  /* 0x000000ffa100720c */ /* 0x000fe20003f64270 */
[----:B------:R-:W-:-:S12]  /*1800*/  BSSY B1, `(.L_x_576) ;  /* 0x000000a000017945 */ /* 0x000fd80003800000 */
[----:B------:R-:W-:Y:S05]  /*1810*/  @P3 BRA `(.L_x_577) ;  /* 0x0000004000003947 */ /* 0x000fea0003800000 */
[----:B-1----:R-:W-:Y:S01]  /*1820*/  HFMA2.MMA R41, -RZ, RZ, 0, 0 ;  /* 0x00000000ff297435 */ /* 0x002fe200000001ff */
[----:B------:R-:W-:Y:S05]  /*1830*/  @!P2 BRA `(.L_x_578) ;  /* 0x000000600000a947 */ /* 0x000fea0003800000 */
[----:B-----5:R-:W-:Y:S01]  /*1840*/  PRMT R41, RZ, 0x5410, R64 ;  /* 0x00005410ff297816 */ /* 0x020fe20000000040 */
[----:B------:R-:W-:Y:S05]  /*1850*/  BRA `(.L_x_578) ;  /* 0x0000004000007947 */ /* 0x000fea0003800000 */
.L_x_577:
[----:B-1---5:R-:W-:Y:S02]  /*1860*/  PRMT R41, RZ, 0x5410, R60 ;  /* 0x00005410ff297816 */ /* 0x022fe4000000003c */
[----:B------:R-:W-:-:S03]  /*1870*/  @P2 PRMT R42, RZ, 0x5410, R64 ;  /* 0x00005410ff2a2816 */ /* 0x000fc60000000040 */
[----:B------:R-:W-:-:S04]  /*1880*/  FMUL.FTZ R41, R41, c[0x0][0x1ec] ;  /* 0x00007b0029297a20 */ /* 0x000fc80000410000 */
[----:B------:R-:W-:Y:S02]  /*1890*/  @P2 FADD.FTZ R41, R42, R41 ;  /* 0x000000292a292221 */ /* 0x000fe40000010000 */
.L_x_578:
[----:B------:R-:W-:Y:S05]  /*18a0*/  BSYNC B1 ;  /* 0x0000000000017941 */ /* 0x000fea0003800000 */
.L_x_576:
[----:B------:R-:W-:Y:S01]  /*18b0*/  BSSY B1, `(.L_x_579) ;  /* 0x000000a000017945 */ /* 0x000fe20003800000 */
[----:B------:R-:W-:Y:S05]  /*18c0*/  @P3 BRA `(.L_x_580) ;  /* 0x0000004000003947 */ /* 0x000fea0003800000 */
[----:B------:R-:W-:Y:S01]  /*18d0*/  MOV R42, RZ ;  /* 0x000000ff002a7202 */ /* 0x000fe20000000f00 */
[----:B------:R-:W-:Y:S05]  /*18e0*/  @!P2 BRA `(.L_x_581) ;  /* 0x000000600000a947 */ /* 0x000fea0003800000 */
[----:B-----5:R-:W-:Y:S01]  /*18f0*/  PRMT R42, RZ, 0x7610, R64 ;  /* 0x00007610ff2a7816 */ /* 0x020fe20000000040 */
[----:B------:R-:W-:Y:S05]  /*1900*/  BRA `(.L_x_581) ;  /* 0x0000004000007947 */ /* 0x000fea0003800000 */
.L_x_580:
[----:B-----5:R-:W-:Y:S02]  /*1910*/  PRMT R42, RZ, 0x7610, R60 ;  /* 0x00007610ff2a7816 */ /* 0x020fe4000000003c */
[----:B------:R-:W-:-:S03]  /*1920*/  @P2 PRMT R43, RZ, 0x7610, R64 ;  /* 0x00007610ff2b2816 */ /* 0x000fc60000000040 */
[----:B------:R-:W-:-:S04]  /*1930*/  FMUL.FTZ R42, R42, c[0x0][0x1ec] ;  /* 0x00007b002a2a7a20 */ /* 0x000fc80000410000 */
[----:B------:R-:W-:Y:S02]  /*1940*/  @P2 FADD.FTZ R42, R43, R42 ;  /* 0x0000002a2b2a2221 */ /* 0x000fe40000010000 */
.L_x_581:
[----:B------:R-:W-:Y:S05]  /*1950*/  BSYNC B1 ;  /* 0x0000000000017941 */ /* 0x000fea0003800000 */
.L_x_579:
[----:B------:R-:W-:Y:S01]  /*1960*/  BSSY B1, `(.L_x_582) ;  /* 0x000000a000017945 */ /* 0x000fe20003800000 */
[----:B------:R-:W-:Y:S05]  /*1970*/  @P3 BRA `(.L_x_583) ;  /* 0x0000004000003947 */ /* 0x000fea0003800000 */
[----:B------:R-:W-:Y:S01]  /*1980*/  HFMA2.MMA R43, -RZ, RZ, 0, 0 ;  /* 0x00000000ff2b7435 */ /* 0x000fe200000001ff */
[----:B------:R-:W-:Y:S05]  /*1990*/  @!P2 BRA `(.L_x_584) ;  /* 0x000000600000a947 */ /* 0x000fea0003800000 */
[----:B-----5:R-:W-:Y:S01]  /*19a0*/  PRMT R43, RZ, 0x5410, R65 ;  /* 0x00005410ff2b7816 */ /* 0x020fe20000000041 */
[----:B------:R-:W-:Y:S05]  /*19b0*/  BRA `(.L_x_584) ;  /* 0x0000004000007947 */ /* 0x000fea0003800000 */
.L_x_583:
[----:B-----5:R-:W-:Y:S02]  /*19c0*/  PRMT R43, RZ, 0x5410, R61 ;  /* 0x00005410ff2b7816 */ /* 0x020fe4000000003d */
[----:B------:R-:W-:-:S03]  /*19d0*/  @P2 PRMT R44, RZ, 0x5410, R65 ;  /* 0x00005410ff2c2816 */ /* 0x000fc60000000041 */
[----:B------:R-:W-:-:S04]  /*19e0*/  FMUL.FTZ R43, R43, c[0x0][0x1ec] ;  /* 0x00007b002b2b7a20 */ /* 0x000fc80000410000 */
[----:B------:R-:W-:Y:S02]  /*19f0*/  @P2 FADD.FTZ R43, R44, R43 ;  /* 0x0000002b2c2b2221 */ /* 0x000fe40000010000 */
.L_x_584:
[----:B------:R-:W-:Y:S05]  /*1a00*/  BSYNC B1 ;  /* 0x0000000000017941 */ /* 0x000fea0003800000 */
.L_x_582:
[----:B------:R-:W-:Y:S01]  /*1a10*/  BSSY B1, `(.L_x_585) ;  /* 0x000000a000017945 */ /* 0x000fe20003800000 */
[----:B------:R-:W-:Y:S05]  /*1a20*/  @P3 BRA `(.L_x_586) ;  /* 0x0000004000003947 */ /* 0x000fea0003800000 */
[----:B------:R-:W-:Y:S01]  /*1a30*/  MOV R44, RZ ;  /* 0x000000ff002c7202 */ /* 0x000fe20000000f00 */
[----:B------:R-:W-:Y:S05]  /*1a40*/  @!P2 BRA `(.L_x_587) ;  /* 0x000000600000a947 */ /* 0x000fea0003800000 */
[----:B-----5:R-:W-:Y:S01]  /*1a50*/  PRMT R44, RZ, 0x7610, R65 ;  /* 0x00007610ff2c7816 */ /* 0x020fe20000000041 */
[----:B------:R-:W-:Y:S05]  /*1a60*/  BRA `(.L_x_587) ;  /* 0x0000004000007947 */ /* 0x000fea0003800000 */
.L_x_586:
[----:B-----5:R-:W-:Y:S02]  /*1a70*/  PRMT R44, RZ, 0x7610, R61 ;  /* 0x00007610ff2c7816 */ /* 0x020fe4000000003d */
[----:B------:R-:W-:-:S03]  /*1a80*/  @P2 PRMT R45, RZ, 0x7610, R65 ;  /* 0x00007610ff2d2816 */ /* 0x000fc60000000041 */
[----:B------:R-:W-:-:S04]  /*1a90*/  FMUL.FTZ R44, R44, c[0x0][0x1ec] ;  /* 0x00007b002c2c7a20 */ /* 0x000fc80000410000 */
[----:B------:R-:W-:Y:S02]  /*1aa0*/  @P2 FADD.FTZ R44, R45, R44 ;  /* 0x0000002c2d2c2221 */ /* 0x000fe40000010000 */
.L_x_587:
[----:B------:R-:W-:Y:S05]  /*1ab0*/  BSYNC B1 ;  /* 0x0000000000017941 */ /* 0x000fea0003800000 */
.L_x_585:
[----:B------:R-:W-:Y:S01]  /*1ac0*/  BSSY B1, `(.L_x_588) ;  /* 0x000000a000017945 */ /* 0x000fe20003800000 */
[----:B------:R-:W-:Y:S05]  /*1ad0*/  @P3 BRA `(.L_x_589) ;  /* 0x0000004000003947 */ /* 0x000fea0003800000 */
[----:B------:R-:W-:Y:S01]  /*1ae0*/  HFMA2.MMA R45, -RZ, RZ, 0, 0 ;  /* 0x00000000ff2d7435 */ /* 0x000fe200000001ff */
[----:B------:R-:W-:Y:S05]  /*1af0*/  @!P2 BRA `(.L_x_590) ;  /* 0x000000600000a947 */ /* 0x000fea0003800000 */
[----:B-----5:R-:W-:Y:S01]  /*1b00*/  PRMT R45, RZ, 0x5410, R66 ;  /* 0x00005410ff2d7816 */ /* 0x020fe20000000042 */
[----:B------:R-:W-:Y:S05]  /*1b10*/  BRA `(.L_x_590) ;  /* 0x0000004000007947 */ /* 0x000fea0003800000 */
.L_x_589:
[----:B-----5:R-:W-:Y:S02]  /*1b20*/  PRMT R45, RZ, 0x5410, R62 ;  /* 0x00005410ff2d7816 */ /* 0x020fe4000000003e */
[----:B------:R-:W-:-:S03]  /*1b30*/  @P2 PRMT R46, RZ, 0x5410, R66 ;  /* 0x00005410ff2e2816 */ /* 0x000fc60000000042 */
[----:B------:R-:W-:-:S04]  /*1b40*/  FMUL.FTZ R45, R45, c[0x0][0x1ec] ;  /* 0x00007b002d2d7a20 */ /* 0x000fc80000410000 */
[----:B------:R-:W-:Y:S02]  /*1b50*/  @P2 FADD.FTZ R45, R46, R45 ;  /* 0x0000002d2e2d2221 */ /* 0x000fe40000010000 */
.L_x_590:
[----:B------:R-:W-:Y:S05]  /*1b60*/  BSYNC B1 ;  /* 0x0000000000017941 */ /* 0x000fea0003800000 */
.L_x_588:
[----:B------:R-:W-:Y:S01]  /*1b70*/  BSSY B1, `(.L_x_591) ;  /* 0x000000a000017945 */ /* 0x000fe20003800000 */
[----:B------:R-:W-:Y:S05]  /*1b80*/  @P3 BRA `(.L_x_592) ;  /* 0x0000004000003947 */ /* 0x000fea0003800000 */
[----:B------:R-:W-:Y:S01]  /*1b90*/  MOV R46, RZ ;  /* 0x000000ff002e7202 */ /* 0x000fe20000000f00 */
[----:B------:R-:W-:Y:S05]  /*1ba0*/  @!P2 BRA `(.L_x_593) ;  /* 0x000000600000a947 */ /* 0x000fea0003800000 */
[----:B-----5:R-:W-:Y:S01]  /*1bb0*/  PRMT R46, RZ, 0x7610, R66 ;  /* 0x00007610ff2e7816 */ /* 0x020fe20000000042 */
[----:B------:R-:W-:Y:S05]  /*1bc0*/  BRA `(.L_x_593) ;  /* 0x0000004000007947 */ /* 0x000fea0003800000 */
.L_x_592:
[----:B-----5:R-:W-:Y:S02]  /*1bd0*/  PRMT R46, RZ, 0x7610, R62 ;  /* 0x00007610ff2e7816 */ /* 0x020fe4000000003e */
[----:B------:R-:W-:-:S03]  /*1be0*/  @P2 PRMT R47, RZ, 0x7610, R66 ;  /* 0x00007610ff2f2816 */ /* 0x000fc60000000042 */
[----:B------:R-:W-:-:S04]  /*1bf0*/  FMUL.FTZ R46, R46, c[0x0][0x1ec] ;  /* 0x00007b002e2e7a20 */ /* 0x000fc80000410000 */
[----:B------:R-:W-:Y:S02]  /*1c00*/  @P2 FADD.FTZ R46, R47, R46 ;  /* 0x0000002e2f2e2221 */ /* 0x000fe40000010000 */
.L_x_593:
[----:B------:R-:W-:Y:S05]  /*1c10*/  BSYNC B1 ;  /* 0x0000000000017941 */ /* 0x000fea0003800000 */
.L_x_591:
[----:B------:R-:W-:Y:S01]  /*1c20*/  BSSY B1, `(.L_x_594) ;  /* 0x000000a000017945 */ /* 0x000fe20003800000 */
[----:B------:R-:W-:Y:S05]  /*1c30*/  @P3 BRA `(.L_x_595) ;  /* 0x0000004000003947 */ /* 0x000fea0003800000 */
[----:B------:R-:W-:Y:S01]  /*1c40*/  HFMA2.MMA R47, -RZ, RZ, 0, 0 ;  /* 0x00000000ff2f7435 */ /* 0x000fe200000001ff */
[----:B------:R-:W-:Y:S05]  /*1c50*/  @!P2 BRA `(.L_x_596) ;  /* 0x000000600000a947 */ /* 0x000fea0003800000 */
[----:B-----5:R-:W-:Y:S01]  /*1c60*/  PRMT R47, RZ, 0x5410, R67 ;  /* 0x00005410ff2f7816 */ /* 0x020fe20000000043 */
[----:B------:R-:W-:Y:S05]  /*1c70*/  BRA `(.L_x_596) ;  /* 0x0000004000007947 */ /* 0x000fea0003800000 */
.L_x_595:
[----:B-----5:R-:W-:Y:S02]  /*1c80*/  PRMT R47, RZ, 0x5410, R63 ;  /* 0x00005410ff2f7816 */ /* 0x020fe4000000003f */
[----:B------:R-:W-:-:S03]  /*1c90*/  @P2 PRMT R48, RZ, 0x5410, R67 ;  /* 0x00005410ff302816 */ /* 0x000fc60000000043 */
[----:B------:R-:W-:-:S04]  /*1ca0*/  FMUL.FTZ R47, R47, c[0x0][0x1ec] ;  /* 0x00007b002f2f7a20 */ /* 0x000fc80000410000 */
[----:B------:R-:W-:Y:S02]  /*1cb0*/  @P2 FADD.FTZ R47, R48, R47 ;  /* 0x0000002f302f2221 */ /* 0x000fe40000010000 */
.L_x_596:
[----:B------:R-:W-:Y:S05]  /*1cc0*/  BSYNC B1 ;  /* 0x0000000000017941 */ /* 0x000fea0003800000 */
.L_x_594:
[----:B------:R-:W-:Y:S01]  /*1cd0*/  BSSY B1, `(.L_x_597) ;  /* 0x000000a000017945 */ /* 0x000fe20003800000 */
[----:B------:R-:W-:Y:S05]  /*1ce0*/  @P3 BRA `(.L_x_598) ;  /* 0x0000004000003947 */ /* 0x000fea0003800000 */
[----:B------:R-:W-:Y:S01]  /*1cf0*/  MOV R48, RZ ;  /* 0x000000ff00307202 */ /* 0x000fe20000000f00 */
[----:B------:R-:W-:Y:S05]  /*1d00*/  @!P2 BRA `(.L_x_599) ;  /* 0x000000600000a947 */ /* 0x000fea0003800000 */
[----:B-----5:R-:W-:Y:S01]  /*1d10*/  PRMT R48, RZ, 0x7610, R67 ;  /* 0x00007610ff307816 */ /* 0x020fe20000000043 */
[----:B------:R-:W-:Y:S05]  /*1d20*/  BRA `(.L_x_599) ;  /* 0x0000004000007947 */ /* 0x000fea0003800000 */
.L_x_598:
[----:B-----5:R-:W-:Y:S02]  /*1d30*/  PRMT R48, RZ, 0x7610, R63 ;  /* 0x00007610ff307816 */ /* 0x020fe4000000003f */
[----:B0-----:R-:W-:-:S03]  /*1d40*/  @P2 PRMT R68, RZ, 0x7610, R67 ;  /* 0x00007610ff442816 */ /* 0x001fc60000000043 */
[----:B------:R-:W-:-:S04]  /*1d50*/  FMUL.FTZ R48, R48, c[0x0][0x1ec] ;  /* 0x00007b0030307a20 */ /* 0x000fc80000410000 */
[----:B------:R-:W-:Y:S02]  /*1d60*/  @P2 FADD.FTZ R48, R68, R48 ;  /* 0x0000003044302221 */ /* 0x000fe40000010000 */
.L_x_599:
[----:B------:R-:W-:Y:S05]  /*1d70*/  BSYNC B1 ;  /* 0x0000000000017941 */ /* 0x000fea0003800000 */
.L_x_597:
[----:B------:R-:W-:Y:S01]  /*1d80*/  HFMA2.MMA R132, -RZ, RZ, 0, 9.5367431640625e-07 ;  /* 0x00000010ff847435 */ /* 0x000fe200000001ff */
[----:B------:R-:W-:Y:S02]  /*1d90*/  F2FP.BF16.PACK_AB R71, R48, R47 ;  /* 0x0000002f3047723e */ /* 0x000fe400000010ff */
[----:B------:R-:W-:Y:S02]  /*1da0*/  F2FP.BF16.PACK_AB R70, R46, R45 ;  /* 0x0000002d2e46723e */ /* 0x000fe400000010ff */
[----:B0-----:R-:W-:Y:S02]  /*1db0*/  F2FP.BF16.PACK_AB R69, R44, R43 ;  /* 0x0000002b2c45723e */ /* 0x001fe400000010ff */
[----:B------:R-:W-:Y:S02]  /*1dc0*/  F2FP.BF16.PACK_AB R68, R42, R41 ;  /* 0x000000292a44723e */ /* 0x000fe400000010ff */
[----:B------:R-:W-:Y:S01]  /*1dd0*/  IADD3 R166, R166, 0x20, RZ ;  /* 0x00000020a6a67810 */ /* 0x000fe20007ffe0ff */
[C---:B------:R-:W-:Y:S01]  /*1de0*/  IMAD.WIDE.U32 R132, R162.reuse, R132, c[0x0][0x188] ;  /* 0x00006200a2847625 */ /* 0x040fe200078e0084 */
[----:B------:R-:W-:-:S04]  /*1df0*/  IADD3 R162, R162, 0x20, RZ ;  /* 0x00000020a2a27810 */ /* 0x000fc80007ffe0ff */
[----:B------:R0:W-:Y:S03]  /*1e00*/  STG.E.128 [R132.64], R68 ;  /* 0x0000004484007986 */ /* 0x0001e6000c101d04 */
.L_x_575:
[----:B------:R-:W-:Y:S05]  /*1e10*/  BSYNC B0 ;  /* 0x0000000000007941 */ /* 0x000fea0003800000 */
.L_x_574:
[----:B------:R-:W-:Y:S01]  /*1e20*/  ISETP.GE.U32.AND P2, PT, R0, 0x40, PT ;  /* 0x000000400000780c */ /* 0x000fe20003f46070 */
[----:B------:R-:W-:-:S12]  /*1e30*/  BSSY B0, `(.L_x_600) ;  /* 0x000006c000007945 */ /* 0x000fd80003800000 */
[----:B------:R-:W-:Y:S05]  /*1e40*/  @!P2 BRA `(.L_x_601) ;  /* 0x000006a00000a947 */ /* 0x000fea0003800000 */
[----:B------:R-:W-:Y:S01]  /*1e50*/  ISETP.NE.U32.AND P2, PT, RZ, c[0x0][0x180], PT ;  /* 0x00006000ff007a0c */ /* 0x000fe20003f45070 */
[----:B------:R-:W-:-:S03]  /*1e60*/  @P1 IMAD.MOV.U32 R51, RZ, RZ, 0x10 ;  /* 0x00000010ff331424 */ /* 0x000fc600078e00ff */
[----:B------:R-:W-:Y:S01]  /*1e70*/  ISETP.NE.AND.EX P2, PT, RZ, c[0x0][0x184], PT, P2 ;  /* 0x00006100ff007a0c */ /* 0x000fe20003f45320 */
[----:B------:R-:W-:-:S05]  /*1e80*/  @P1 IMAD.WIDE.U32 R50, R166, R51, c[0x0][0x170] ;  /* 0x00005c00a6321625 */ /* 0x000fca00078e0033 */
[----:B-----5:R1:W5:Y:S07]  /*1e90*/  @P1 LDG.E.128 R60, [R50.64] ;  /* 0x00000004323c1981 */ /* 0x02036e000c1e1d00 */
        /* <DEDUP_REMOVED lines=10> */
.L_x_603:
[----:B-1---5:R-:W-:Y:S02]  /*1f40*/  PRMT R49, RZ, 0x5410, R60 ;  /* 0x00005410ff317816 */ /* 0x022fe4000000003c */
[----:B------:R-:W-:-:S03]  /*1f50*/  @P2 PRMT R50, RZ, 0x5410, R64 ;  /* 0x00005410ff322816 */ /* 0x000fc60000000040 */
[----:B------:R-:W-:-:S04]  /*1f60*/  FMUL.FTZ R49, R49, c[0x0][0x1ec] ;  /* 0x00007b0031317a20 */ /* 0x000fc80000410000 */
[----:B------:R-:W-:Y:S02]  /*1f70*/  @P2 FADD.FTZ R49, R50, R49 ;  /* 0x0000003132312221 */ /* 0x000fe40000010000 */
.L_x_604:
[----:B------:R-:W-:Y:S05]  /*1f80*/  BSYNC B1 ;  /* 0x0000000000017941 */ /* 0x000fea0003800000 */
.L_x_602:
[----:B------:R-:W-:Y:S01]  /*1f90*/  BSSY B1, `(.L_x_605) ;  /* 0x000000a000017945 */ /* 0x000fe20003800000 */
[----:B------:R-:W-:Y:S05]  /*1fa0*/  @P3 BRA `(.L_x_606) ;  /* 0x0000004000003947 */ /* 0x000fea0003800000 */
[----:B------:R-:W-:Y:S01]  /*1fb0*/  MOV R50, RZ ;  /* 0x000000ff00327202 */ /* 0x000fe20000000f00 */
[----:B------:R-:W-:Y:S05]  /*1fc0*/  @!P2 BRA `(.L_x_607) ;  /* 0x000000600000a947 */ /* 0x000fea0003800000 */
[----:B-----5:R-:W-:Y:S01]  /*1fd0*/  PRMT R50, RZ, 0x7610, R64 ;  /* 0x00007610ff327816 */ /* 0x020fe20000000040 */
[----:B------:R-:W-:Y:S05]  /*1fe0*/  BRA `(.L_x_607) ;  /* 0x0000004000007947 */ /* 0x000fea0003800000 */
.L_x_606:
[----:B-----5:R-:W-:Y:S02]  /*1ff0*/  PRMT R50, RZ, 0x7610, R60 ;  /* 0x00007610ff327816 */ /* 0x020fe4000000003c */
[----:B------:R-:W-:-:S03]  /*2000*/  @P2 PRMT R51, RZ, 0x7610, R64 ;  /* 0x00007610ff332816 */ /* 0x000fc60000000040 */
[----:B------:R-:W-:-:S04]  /*2010*/  FMUL.FTZ R50, R50, c[0x0][0x1ec] ;  /* 0x00007b0032327a20 */ /* 0x000fc80000410000 */
[----:B------:R-:W-:Y:S02]  /*2020*/  @P2 FADD.FTZ R50, R51, R50 ;  /* 0x0000003233322221 */ /* 0x000fe40000010000 */
.L_x_607:
[----:B------:R-:W-:Y:S05]  /*2030*/  BSYNC B1 ;  /* 0x0000000000017941 */ /* 0x000fea0003800000 */
.L_x_605:
[----:B------:R-:W-:Y:S01]  /*2040*/  BSSY B1, `(.L_x_608) ;  /* 0x000000a000017945 */ /* 0x000fe20003800000 */
[----:B------:R-:W-:Y:S05]  /*2050*/  @P3 BRA `(.L_x_609) ;  /* 0x0000004000003947 */ /* 0x000fea0003800000 */
[----:B------:R-:W-:Y:S01]  /*2060*/  HFMA2.MMA R51, -RZ, RZ, 0, 0 ;  /* 0x00000000ff337435 */ /* 0x000fe200000001ff */
[----:B------:R-:W-:Y:S05]  /*2070*/  @!P2 BRA `(.L_x_610) ;  /* 0x000000600000a947 */ /* 0x000fea0003800000 */
[----:B-----5:R-:W-:Y:S01]  /*2080*/  PRMT R51, RZ, 0x5410, R65 ;  /* 0x00005410ff337816 */ /* 0x020fe20000000041 */
[----:B------:R-:W-:Y:S05]  /*2090*/  BRA `(.L_x_610) ;  /* 0x0000004000007947 */ /* 0x000fea0003800000 */
.L_x_609:
[----:B-----5:R-:W-:Y:S02]  /*20a0*/  PRMT R51, RZ, 0x5410, R61 ;  /* 0x00005410ff337816 */ /* 0x020fe4000000003d */
[----:B------:R-:W-:-:S03]  /*20b0*/  @P2 PRMT R52, RZ, 0x5410, R65 ;  /* 0x00005410ff342816 */ /* 0x000fc60000000041 */
[----:B------:R-:W-:-:S04]  /*20c0*/  FMUL.FTZ R51, R51, c[0x0][0x1ec] ;  /* 0x00007b0033337a20 */ /* 0x000fc80000410000 */
[----:B------:R-:W-:Y:S02]  /*20d0*/  @P2 FADD.FTZ R51, R52, R51 ;  /* 0x0000003334332221 */ /* 0x000fe40000010000 */
.L_x_610:
[----:B------:R-:W-:Y:S05]  /*20e0*/  BSYNC B1 ;  /* 0x0000000000017941 */ /* 0x000fea0003800000 */
.L_x_608:
[----:B------:R-:W-:Y:S01]  /*20f0*/  BSSY B1, `(.L_x_611) ;  /* 0x000000a000017945 */ /* 0x000fe20003800000 */
[----:B------:R-:W-:Y:S05]  /*2100*/  @P3 BRA `(.L_x_612) ;  /* 0x0000004000003947 */ /* 0x000fea0003800000 */
[----:B------:R-:W-:Y:S01]  /*2110*/  MOV R52, RZ ;  /* 0x000000ff00347202 */ /* 0x000fe20000000f00 */
[----:B------:R-:W-:Y:S05]  /*2120*/  @!P2 BRA `(.L_x_613) ;  /* 0x000000600000a947 */ /* 0x000fea0003800000 */
[----:B-----5:R-:W-:Y:S01]  /*2130*/  PRMT R52, RZ, 0x7610, R65 ;  /* 0x00007610ff347816 */ /* 0x020fe20000000041 */
[----:B------:R-:W-:Y:S05]  /*2140*/  BRA `(.L_x_613) ;  /* 0x0000004000007947 */ /* 0x000fea0003800000 */
.L_x_612:
[----:B-----5:R-:W-:Y:S02]  /*2150*/  PRMT R52, RZ, 0x7610, R61 ;  /* 0x00007610ff347816 */ /* 0x020fe4000000003d */
[----:B------:R-:W-:-:S03]  /*2160*/  @P2 PRMT R53, RZ, 0x7610, R65 ;  /* 0x00007610ff352816 */ /* 0x000fc60000000041 */
[----:B------:R-:W-:-:S04]  /*2170*/  FMUL.FTZ R52, R52, c[0x0][0x1ec] ;  /* 0x00007b0034347a20 */ /* 0x000fc80000410000 */
[----:B------:R-:W-:Y:S02]  /*2180*/  @P2 FADD.FTZ R52, R53, R52 ;  /* 0x0000003435342221 */ /* 0x000fe40000010000 */
.L_x_613:
[----:B------:R-:W-:Y:S05]  /*2190*/  BSYNC B1 ;  /* 0x0000000000017941 */ /* 0x000fea0003800000 */
.L_x_611:
[----:B------:R-:W-:Y:S01]  /*21a0*/  BSSY B1, `(.L_x_614) ;  /* 0x000000a000017945 */ /* 0x000fe20003800000 */
[----:B------:R-:W-:Y:S05]  /*21b0*/  @P3 BRA `(.L_x_615) ;  /* 0x0000004000003947 */ /* 0x000fea0003800000 */
[----:B------:R-:W-:Y:S01]  /*21c0*/  HFMA2.MMA R53, -RZ, RZ, 0, 0 ;  /* 0x00000000ff357435 */ /* 0x000fe200000001ff */
[----:B------:R-:W-:Y:S05]  /*21d0*/  @!P2 BRA `(.L_x_616) ;  /* 0x000000600000a947 */ /* 0x000fea0003800000 */
[----:B-----5:R-:W-:Y:S01]  /*21e0*/  PRMT R53, RZ, 0x5410, R66 ;  /* 0x00005410ff357816 */ /* 0x020fe20000000042 */
[----:B------:R-:W-:Y:S05]  /*21f0*/  BRA `(.L_x_616) ;  /* 0x0000004000007947 */ /* 0x000fea0003800000 */
.L_x_615:
[----:B-----5:R-:W-:Y:S02]  /*2200*/  PRMT R53, RZ, 0x5410, R62 ;  /* 0x00005410ff357816 */ /* 0x020fe4000000003e */
[----:B------:R-:W-:-:S03]  /*2210*/  @P2 PRMT R54, RZ, 0x5410, R66 ;  /* 0x00005410ff362816 */ /* 0x000fc60000000042 */
[----:B------:R-:W-:-:S04]  /*2220*/  FMUL.FTZ R53, R53, c[0x0][0x1ec] ;  /* 0x00007b0035357a20 */ /* 0x000fc80000410000 */
[----:B------:R-:W-:Y:S02]  /*2230*/  @P2 FADD.FTZ R53, R54, R53 ;  /* 0x0000003536352221 */ /* 0x000fe40000010000 */
.L_x_616:
[----:B------:R-:W-:Y:S05]  /*2240*/  BSYNC B1 ;  /* 0x0000000000017941 */ /* 0x000fea0003800000 */
.L_x_614:
[----:B------:R-:W-:Y:S01]  /*2250*/  BSSY B1, `(.L_x_617) ;  /* 0x000000a000017945 */ /* 0x000fe20003800000 */
[----:B------:R-:W-:Y:S05]  /*2260*/  @P3 BRA `(.L_x_618) ;  /* 0x0000004000003947 */ /* 0x000fea0003800000 */
[----:B------:R-:W-:Y:S01]  /*2270*/  MOV R54, RZ ;  /* 0x000000ff00367202 */ /* 0x000fe20000000f00 */
[----:B------:R-:W-:Y:S05]  /*2280*/  @!P2 BRA `(.L_x_619) ;  /* 0x000000600000a947 */ /* 0x000fea0003800000 */
[----:B-----5:R-:W-:Y:S01]  /*2290*/  PRMT R54, RZ, 0x7610, R66 ;  /* 0x00007610ff367816 */ /* 0x020fe20000000042 */
[----:B------:R-:W-:Y:S05]  /*22a0*/  BRA `(.L_x_619) ;  /* 0x0000004000007947 */ /* 0x000fea0003800000 */
.L_x_618:
[----:B-----5:R-:W-:Y:S02]  /*22b0*/  PRMT R54, RZ, 0x7610, R62 ;  /* 0x00007610ff367816 */ /* 0x020fe4000000003e */
[----:B------:R-:W-:-:S03]  /*22c0*/  @P2 PRMT R55, RZ, 0x7610, R66 ;  /* 0x00007610ff372816 */ /* 0x000fc60000000042 */
[----:B------:R-:W-:-:S04]  /*22d0*/  FMUL.FTZ R54, R54, c[0x0][0x1ec] ;  /* 0x00007b0036367a20 */ /* 0x000fc80000410000 */
[----:B------:R-:W-:Y:S02]  /*22e0*/  @P2 FADD.FTZ R54, R55, R54 ;  /* 0x0000003637362221 */ /* 0x000fe40000010000 */
.L_x_619:
[----:B------:R-:W-:Y:S05]  /*22f0*/  BSYNC B1 ;  /* 0x0000000000017941 */ /* 0x000fea0003800000 */
.L_x_617:
[----:B------:R-:W-:Y:S01]  /*2300*/  BSSY B1, `(.L_x_620) ;  /* 0x000000a000017945 */ /* 0x000fe20003800000 */
[----:B------:R-:W-:Y:S05]  /*2310*/  @P3 BRA `(.L_x_621) ;  /* 0x0000004000003947 */ /* 0x000fea0003800000 */
[----:B------:R-:W-:Y:S01]  /*2320*/  HFMA2.MMA R55, -RZ, RZ, 0, 0 ;  /* 0x00000000ff377435 */ /* 0x000fe200000001ff */
[----:B------:R-:W-:Y:S05]  /*2330*/  @!P2 BRA `(.L_x_622) ;  /* 0x000000600000a947 */ /* 0x000fea0003800000 */
[----:B-----5:R-:W-:Y:S01]  /*2340*/  PRMT R55, RZ, 0x5410, R67 ;  /* 0x00005410ff377816 */ /* 0x020fe20000000043 */
[----:B------:R-:W-:Y:S05]  /*2350*/  BRA `(.L_x_622) ;  /* 0x0000004000007947 */ /* 0x000fea0003800000 */
.L_x_621:
[----:B-----5:R-:W-:Y:S02]  /*2360*/  PRMT R55, RZ, 0x5410, R63 ;  /* 0x00005410ff377816 */ /* 0x020fe4000000003f */
[----:B------:R-:W-:-:S03]  /*2370*/  @P2 PRMT R56, RZ, 0x5410, R67 ;  /* 0x00005410ff382816 */ /* 0x000fc60000000043 */
[----:B------:R-:W-:-:S04]  /*2380*/  FMUL.FTZ R55, R55, c[0x0][0x1ec] ;  /* 0x00007b0037377a20 */ /* 0x000fc80000410000 */
[----:B------:R-:W-:Y:S02]  /*2390*/  @P2 FADD.FTZ R55, R56, R55 ;  /* 0x0000003738372221 */ /* 0x000fe40000010000 */
.L_x_622:
[----:B------:R-:W-:Y:S05]  /*23a0*/  BSYNC B1 ;  /* 0x0000000000017941 */ /* 0x000fea0003800000 */
.L_x_620:
[----:B------:R-:W-:Y:S01]  /*23b0*/  BSSY B1, `(.L_x_623) ;  /* 0x000000a000017945 */ /* 0x000fe20003800000 */
[----:B------:R-:W-:Y:S05]  /*23c0*/  @P3 BRA `(.L_x_624) ;  /* 0x0000004000003947 */ /* 0x000fea0003800000 */
[----:B------:R-:W-:Y:S01]  /*23d0*/  MOV R56, RZ ;  /* 0x000000ff00387202 */ /* 0x000fe20000000f00 */
[----:B------:R-:W-:Y:S05]  /*23e0*/  @!P2 BRA `(.L_x_625) ;  /* 0x000000600000a947 */ /* 0x000fea0003800000 */
[----:B-----5:R-:W-:Y:S01]  /*23f0*/  PRMT R56, RZ, 0x7610, R67 ;  /* 0x00007610ff387816 */ /* 0x020fe20000000043 */
[----:B------:R-:W-:Y:S05]  /*2400*/  BRA `(.L_x_625) ;  /* 0x0000004000007947 */ /* 0x000fea0003800000 */
.L_x_624:
[----:B-----5:R-:W-:Y:S02]  /*2410*/  PRMT R56, RZ, 0x7610, R63 ;  /* 0x00007610ff387816 */ /* 0x020fe4000000003f */
[----:B0-----:R-:W-:-:S03]  /*2420*/  @P2 PRMT R68, RZ, 0x7610, R67 ;  /* 0x00007610ff442816 */ /* 0x001fc60000000043 */
[----:B------:R-:W-:-:S04]  /*2430*/  FMUL.FTZ R56, R56, c[0x0][0x1ec] ;  /* 0x00007b0038387a20 */ /* 0x000fc80000410000 */
[----:B------:R-:W-:Y:S02]  /*2440*/  @P2 FADD.FTZ R56, R68, R56 ;  /* 0x0000003844382221 */ /* 0x000fe40000010000 */
.L_x_625:
[----:B------:R-:W-:Y:S05]  /*2450*/  BSYNC B1 ;  /* 0x0000000000017941 */ /* 0x000fea0003800000 */
.L_x_623:
[----:B0-----:R-:W-:Y:S01]  /*2460*/  HFMA2.MMA R132, -RZ, RZ, 0, 9.5367431640625e-07 ;  /* 0x00000010ff847435 */ /* 0x001fe200000001ff */
[----:B------:R-:W-:Y:S02]  /*2470*/  F2FP.BF16.PACK_AB R71, R56, R55 ;  /* 0x000000373847723e */ /* 0x000fe400000010ff */
[----:B------:R-:W-:Y:S02]  /*2480*/  F2FP.BF16.PACK_AB R70, R54, R53 ;  /* 0x000000353646723e */ /* 0x000fe400000010ff */
[----:B------:R-:W-:Y:S02]  /*2490*/  F2FP.BF16.PACK_AB R69, R52, R51 ;  /* 0x000000333445723e */ /* 0x000fe400000010ff */
[----:B------:R-:W-:Y:S02]  /*24a0*/  F2FP.BF16.PACK_AB R68, R50, R49 ;  /* 0x000000313244723e */ /* 0x000fe400000010ff */
[----:B------:R-:W-:Y:S01]  /*24b0*/  IADD3 R166, R166, 0x20, RZ ;  /* 0x00000020a6a67810 */ /* 0x000fe20007ffe0ff */
[C---:B------:R-:W-:Y:S01]  /*24c0*/  IMAD.WIDE.U32 R132, R162.reuse, R132, c[0x0][0x188] ;  /* 0x00006200a2847625 */ /* 0x040fe200078e0084 */
[----:B------:R-:W-:-:S04]  /*24d0*/  IADD3 R162, R162, 0x20, RZ ;  /* 0x00000020a2a27810 */ /* 0x000fc80007ffe0ff */
[----:B------:R0:W-:Y:S03]  /*24e0*/  STG.E.128 [R132.64], R68 ;  /* 0x0000004484007986 */ /* 0x0001e6000c101d04 */
.L_x_601:
[----:B------:R-:W-:Y:S05]  /*24f0*/  BSYNC B0 ;  /* 0x0000000000007941 */ /* 0x000fea0003800000 */
.L_x_600:
[----:B------:R-:W-:Y:S01]  /*2500*/  ISETP.GE.U32.AND P2, PT, R0, 0x60, PT ;  /* 0x000000600000780c */ /* 0x000fe20003f46070 */
[----:B------:R-:W-:-:S12]  /*2510*/  BSSY B0, `(.L_x_626) ;  /* 0x000006c000007945 */ /* 0x000fd80003800000 */
[----:B------:R-:W-:Y:S05]  /*2520*/  @!P2 BRA `(.L_x_627) ;  /* 0x000006a00000a947 */ /* 0x000fea0003800000 */
[----:B------:R-:W-:Y:S02]  /*2530*/  ISETP.NE.U32.AND P2, PT, RZ, c[0x0][0x180], PT ;  /* 0x00006000ff007a0c */ /* 0x000fe40003f45070 */
[----:B------:R-:W-:Y:S02]  /*2540*/  @P1 MOV R59, 0x10 ;  /* 0x00000010003b1802 */ /* 0x000fe40000000f00 */
[----:B------:R-:W-:-:S03]  /*2550*/  ISETP.NE.AND.EX P2, PT, RZ, c[0x0][0x184], PT, P2 ;  /* 0x00006100ff007a0c */ /* 0x000fc60003f45320 */
[----:B------:R-:W-:-:S05]  /*2560*/  @P1 IMAD.WIDE.U32 R58, R166, R59, c[0x0][0x170] ;  /* 0x00005c00a63a1625 */ /* 0x000fca00078e003b */
[----:B-----5:R1:W5:Y:S05]  /*2570*/  @P1 LDG.E.128 R60, [R58.64] ;  /* 0x000000043a3c1981 */ /* 0x02036a000c1e1d00 */
        /* <DEDUP_REMOVED lines=10> */
.L_x_629:
[----:B-1---5:R-:W-:Y:S02]  /*2620*/  PRMT R57, RZ, 0x5410, R60 ;  /* 0x00005410ff397816 */ /* 0x022fe4000000003c */
[----:B------:R-:W-:-:S03]  /*2630*/  @P2 PRMT R58, RZ, 0x5410, R64 ;  /* 0x00005410ff3a2816 */ /* 0x000fc60000000040 */
[----:B------:R-:W-:-:S04]  /*2640*/  FMUL.FTZ R57, R57, c[0x0][0x1ec] ;  /* 0x00007b0039397a20 */ /* 0x000fc80000410000 */
[----:B------:R-:W-:Y:S02]  /*2650*/  @P2 FADD.FTZ R57, R58, R57 ;  /* 0x000000393a392221 */ /* 0x000fe40000010000 */
.L_x_630:
[----:B------:R-:W-:Y:S05]  /*2660*/  BSYNC B1 ;  /* 0x0000000000017941 */ /* 0x000fea0003800000 */
.L_x_628:
[----:B------:R-:W-:Y:S01]  /*2670*/  BSSY B1, `(.L_x_631) ;  /* 0x000000a000017945 */ /* 0x000fe20003800000 */
[----:B------:R-:W-:Y:S05]  /*2680*/  @P3 BRA `(.L_x_632) ;  /* 0x0000004000003947 */ /* 0x000fea0003800000 */
[----:B------:R-:W-:Y:S01]  /*2690*/  MOV R58, RZ ;  /* 0x000000ff003a7202 */ /* 0x000fe20000000f00 */
[----:B------:R-:W-:Y:S05]  /*26a0*/  @!P2 BRA `(.L_x_633) ;  /* 0x000000600000a947 */ /* 0x000fea0003800000 */
[----:B-----5:R-:W-:Y:S01]  /*26b0*/  PRMT R58, RZ, 0x7610, R64 ;  /* 0x00007610ff3a7816 */ /* 0x020fe20000000040 */
[----:B------:R-:W-:Y:S05]  /*26c0*/  BRA `(.L_x_633) ;  /* 0x0000004000007947 */ /* 0x000fea0003800000 */
.L_x_632:
[----:B-----5:R-:W-:Y:S02]  /*26d0*/  PRMT R58, RZ, 0x7610, R60 ;  /* 0x00007610ff3a7816 */ /* 0x020fe4000000003c */
[----:B------:R-:W-:-:S03]  /*26e0*/  @P2 PRMT R59, RZ, 0x7610, R64 ;  /* 0x00007610ff3b2816 */ /* 0x000fc60000000040 */
[----:B------:R-:W-:-:S04]  /*26f0*/  FMUL.FTZ R58, R58, c[0x0][0x1ec] ;  /* 0x00007b003a3a7a20 */ /* 0x000fc80000410000 */
[----:B------:R-:W-:Y:S02]  /*2700*/  @P2 FADD.FTZ R58, R59, R58 ;  /* 0x0000003a3b3a2221 */ /* 0x000fe40000010000 */
.L_x_633:
[----:B------:R-:W-:Y:S05]  /*2710*/  BSYNC B1 ;  /* 0x0000000000017941 */ /* 0x000fea0003800000 */
.L_x_631:
[----:B------:R-:W-:Y:S01]  /*2720*/  BSSY B1, `(.L_x_634) ;  /* 0x000000a000017945 */ /* 0x000fe20003800000 */
[----:B------:R-:W-:Y:S05]  /*2730*/  @P3 BRA `(.L_x_635) ;  /* 0x0000004000003947 */ /* 0x000fea0003800000 */
[----:B------:R-:W-:Y:S01]  /*2740*/  HFMA2.MMA R59, -RZ, RZ, 0, 0 ;  /* 0x00000000ff3b7435 */ /* 0x000fe200000001ff */
[----:B------:R-:W-:Y:S05]  /*2750*/  @!P2 BRA `(.L_x_636) ;  /* 0x000000600000a947 */ /* 0x000fea0003800000 */
[----:B-----5:R-:W-:Y:S01]  /*2760*/  PRMT R59, RZ, 0x5410, R65 ;  /* 0x00005410ff3b7816 */ /* 0x020fe20000000041 */
[----:B------:R-:W-:Y:S05]  /*2770*/  BRA `(.L_x_636) ;  /* 0x0000004000007947 */ /* 0x000fea0003800000 */
.L_x_635:
[----:B-----5:R-:W-:Y:S02]  /*2780*/  PRMT R59, RZ, 0x5410, R61 ;  /* 0x00005410ff3b7816 */ /* 0x020fe4000000003d */
[----:B0-----:R-:W-:-:S03]  /*2790*/  @P2 PRMT R68, RZ, 0x5410, R65 ;  /* 0x00005410ff442816 */ /* 0x001fc60000000041 */
[----:B------:R-:W-:-:S04]  /*27a0*/  FMUL.FTZ R59, R59, c[0x0][0x1ec] ;  /* 0x00007b003b3b7a20 */ /* 0x000fc80000410000 */
[----:B------:R-:W-:Y:S02]  /*27b0*/  @P2 FADD.FTZ R59, R68, R59 ;  /* 0x0000003b443b2221 */ /* 0x000fe40000010000 */
.L_x_636:
[----:B------:R-:W-:Y:S05]  /*27c0*/  BSYNC B1 ;  /* 0x0000000000017941 */ /* 0x000fea0003800000 */
.L_x_634:
[----:B------:R-:W-:Y:S01]  /*27d0*/  BSSY B1, `(.L_x_637) ;  /* 0x000000a000017945 */ /* 0x000fe20003800000 */
[----:B------:R-:W-:Y:S05]  /*27e0*/  @P3 BRA `(.L_x_638) ;  /* 0x0000004000003947 */ /* 0x000fea0003800000 */
[----:B------:R-:W-:Y:S01]  /*27f0*/  MOV R72, RZ ;  /* 0x000000ff00487202 */ /* 0x000fe20000000f00 */
[----:B------:R-:W-:Y:S05]  /*2800*/  @!P2 BRA `(.L_x_639) ;  /* 0x000000600000a947 */ /* 0x000fea0003800000 */
[----:B-----5:R-:W-:Y:S01]  /*2810*/  PRMT R72, RZ, 0x7610, R65 ;  /* 0x00007610ff487816 */ /* 0x020fe20000000041 */
[----:B------:R-:W-:Y:S05]  /*2820*/  BRA `(.L_x_639) ;  /* 0x0000004000007947 */ /* 0x000fea0003800000 */
.L_x_638:
[----:B-----5:R-:W-:Y:S02]  /*2830*/  PRMT R72, RZ, 0x7610, R61 ;  /* 0x00007610ff487816 */ /* 0x020fe4000000003d */
[----:B0-----:R-:W-:-:S03]  /*2840*/  @P2 PRMT R68, RZ, 0x7610, R65 ;  /* 0x00007610ff442816 */ /* 0x001fc60000000041 */
[----:B------:R-:W-:-:S04]  /*2850*/  FMUL.FTZ R72, R72, c[0x0][0x1ec] ;  /* 0x00007b0048487a20 */ /* 0x000fc80000410000 */
[----:B------:R-:W-:Y:S02]  /*2860*/  @P2 FADD.FTZ R72, R68, R72 ;  /* 0x0000004844482221 */ /* 0x000fe40000010000 */
.L_x_639:
[----:B------:R-:W-:Y:S05]  /*2870*/  BSYNC B1 ;  /* 0x0000000000017941 */ /* 0x000fea0003800000 */
.L_x_637:
[----:B------:R-:W-:Y:S01]  /*2880*/  BSSY B1, `(.L_x_640) ;  /* 0x000000a000017945 */ /* 0x000fe20003800000 */
[----:B------:R-:W-:Y:S05]  /*2890*/  @P3 BRA `(.L_x_641) ;  /* 0x0000004000003947 */ /* 0x000fea0003800000 */
[----:B------:R-:W-:Y:S01]  /*28a0*/  HFMA2.MMA R73, -RZ, RZ, 0, 0 ;  /* 0x00000000ff497435 */ /* 0x000fe200000001ff */
[----:B------:R-:W-:Y:S05]  /*28b0*/  @!P2 BRA `(.L_x_642) ;  /* 0x000000600000a947 */ /* 0x000fea0003800000 */
[----:B-----5:R-:W-:Y:S01]  /*28c0*/  PRMT R73, RZ, 0x5410, R66 ;  /* 0x00005410ff497816 */ /* 0x020fe20000000042 */
[----:B------:R-:W-:Y:S05]  /*28d0*/  BRA `(.L_x_642) ;  /* 0x0000004000007947 */ /* 0x000fea0003800000 */
.L_x_641:
[----:B-----5:R-:W-:Y:S02]  /*28e0*/  PRMT R73, RZ, 0x5410, R62 ;  /* 0x00005410ff497816 */ /* 0x020fe4000000003e */
[----:B0-----:R-:W-:-:S03]  /*28f0*/  @P2 PRMT R68, RZ, 0x5410, R66 ;  /* 0x00005410ff442816 */ /* 0x001fc60000000042 */
[----:B------:R-:W-:-:S04]  /*2900*/  FMUL.FTZ R73, R73, c[0x0][0x1ec] ;  /* 0x00007b0049497a20 */ /* 0x000fc80000410000 */
[----:B------:R-:W-:Y:S02]  /*2910*/  @P2 FADD.FTZ R73, R68, R73 ;  /* 0x0000004944492221 */ /* 0x000fe40000010000 */
.L_x_642:
[----:B------:R-:W-:Y:S05]  /*2920*/  BSYNC B1 ;  /* 0x0000000000017941 */ /* 0x000fea0003800000 */
.L_x_640:
[----:B------:R-:W-:Y:S01]  /*2930*/  BSSY B1, `(.L_x_643) ;  /* 0x000000a000017945 */ /* 0x000fe20003800000 */
[----:B------:R-:W-:Y:S05]  /*2940*/  @P3 BRA `(.L_x_644) ;  /* 0x0000004000003947 */ /* 0x000fea0003800000 */
[----:B------:R-:W-:Y:S01]  /*2950*/  MOV R74, RZ ;  /* 0x000000ff004a7202 */ /* 0x000fe20000000f00 */
[----:B------:R-:W-:Y:S05]  /*2960*/  @!P2 BRA `(.L_x_645) ;  /* 0x000000600000a947 */ /* 0x000fea0003800000 */
[----:B-----5:R-:W-:Y:S01]  /*2970*/  PRMT R74, RZ, 0x7610, R66 ;  /* 0x00007610ff4a7816 */ /* 0x020fe20000000042 */
[----:B------:R-:W-:Y:S05]  /*2980*/  BRA `(.L_x_645) ;  /* 0x0000004000007947 */ /* 0x000fea0003800000 */
.L_x_644:
[----:B-----5:R-:W-:Y:S02]  /*2990*/  PRMT R74, RZ, 0x7610, R62 ;  /* 0x00007610ff4a7816 */ /* 0x020fe4000000003e */
[----:B0-----:R-:W-:-:S03]  /*29a0*/  @P2 PRMT R68, RZ, 0x7610, R66 ;  /* 0x00007610ff442816 */ /* 0x001fc60000000042 */
[----:B------:R-:W-:-:S04]  /*29b0*/  FMUL.FTZ R74, R74, c[0x0][0x1ec] ;  /* 0x00007b004a4a7a20 */ /* 0x000fc80000410000 */
[----:B------:R-:W-:Y:S02]  /*29c0*/  @P2 FADD.FTZ R74, R68, R74 ;  /* 0x0000004a444a2221 */ /* 0x000fe40000010000 */
.L_x_645:
[----:B------:R-:W-:Y:S05]  /*29d0*/  BSYNC B1 ;  /* 0x0000000000017941 */ /* 0x000fea0003800000 */
.L_x_643:
[----:B------:R-:W-:Y:S01]  /*29e0*/  BSSY B1, `(.L_x_646) ;  /* 0x000000a000017945 */ /* 0x000fe20003800000 */
[----:B------:R-:W-:Y:S05]  /*29f0*/  @P3 BRA `(.L_x_647) ;  /* 0x0000004000003947 */ /* 0x000fea0003800000 */
[----:B------:R-:W-:Y:S01]  /*2a00*/  HFMA2.MMA R75, -RZ, RZ, 0, 0 ;  /* 0x00000000ff4b7435 */ /* 0x000fe200000001ff */
[----:B------:R-:W-:Y:S05]  /*2a10*/  @!P2 BRA `(.L_x_648) ;  /* 0x000000600000a947 */ /* 0x000fea0003800000 */
[----:B-----5:R-:W-:Y:S01]  /*2a20*/  PRMT R75, RZ, 0x5410, R67 ;  /* 0x00005410ff4b7816 */ /* 0x020fe20000000043 */
[----:B------:R-:W-:Y:S05]  /*2a30*/  BRA `(.L_x_648) ;  /* 0x0000004000007947 */ /* 0x000fea0003800000 */
.L_x_647:
[----:B-----5:R-:W-:Y:S02]  /*2a40*/  PRMT R75, RZ, 0x5410, R63 ;  /* 0x00005410ff4b7816 */ /* 0x020fe4000000003f */
[----:B0-----:R-:W-:-:S03]  /*2a50*/  @P2 PRMT R68, RZ, 0x5410, R67 ;  /* 0x00005410ff442816 */ /* 0x001fc60000000043 */
[----:B------:R-:W-:-:S04]  /*2a60*/  FMUL.FTZ R75, R75, c[0x0][0x1ec] ;  /* 0x00007b004b4b7a20 */ /* 0x000fc80000410000 */
[----:B------:R-:W-:Y:S02]  /*2a70*/  @P2 FADD.FTZ R75, R68, R75 ;  /* 0x0000004b444b2221 */ /* 0x000fe40000010000 */
.L_x_648:
[----:B------:R-:W-:Y:S05]  /*2a80*/  BSYNC B1 ;  /* 0x0000000000017941 */ /* 0x000fea0003800000 */
.L_x_646:
[----:B------:R-:W-:Y:S01]  /*2a90*/  BSSY B1, `(.L_x_649) ;  /* 0x000000a000017945 */ /* 0x000fe20003800000 */
[----:B------:R-:W-:Y:S05]  /*2aa0*/  @P3 BRA `(.L_x_650) ;  /* 0x0000004000003947 */ /* 0x000fea0003800000 */
[----:B------:R-:W-:Y:S01]  /*2ab0*/  MOV R76, RZ ;  /* 0x000000ff004c7202 */ /* 0x000fe20000000f00 */
[----:B------:R-:W-:Y:S05]  /*2ac0*/  @!P2 BRA `(.L_x_651) ;  /* 0x000000600000a947 */ /* 0x000fea0003800000 */
[----:B-----5:R-:W-:Y:S01]  /*2ad0*/  PRMT R76, RZ, 0x7610, R67 ;  /* 0x00007610ff4c7816 */ /* 0x020fe20000000043 */
[----:B------:R-:W-:Y:S05]  /*2ae0*/  BRA `(.L_x_651) ;  /* 0x0000004000007947 */ /* 0x000fea0003800000 */
.L_x_650:
[----:B-----5:R-:W-:Y:S02]  /*2af0*/  PRMT R76, RZ, 0x7610, R63 ;  /* 0x00007610ff4c7816 */ /* 0x020fe4000000003f */
[----:B0-----:R-:W-:-:S03]  /*2b00*/  @P2 PRMT R68, RZ, 0x7610, R67 ;  /* 0x00007610ff442816 */ /* 0x001fc60000000043 */
[----:B------:R-:W-:-:S04]  /*2b10*/  FMUL.FTZ R76, R76, c[0x0][0x1ec] ;  /* 0x00007b004c4c7a20 */ /* 0x000fc80000410000 */
[----:B------:R-:W-:Y:S02]  /*2b20*/  @P2 FADD.FTZ R76, R68, R76 ;  /* 0x0000004c444c2221 */ /* 0x000fe40000010000 */
.L_x_651:
[----:B------:R-:W-:Y:S05]  /*2b30*/  BSYNC B1 ;  /* 0x0000000000017941 */ /* 0x000fea0003800000 */
.L_x_649:
        /* <DEDUP_REMOVED lines=9> */
.L_x_627:
[----:B------:R-:W-:Y:S05]  /*2bd0*/  BSYNC B0 ;  /* 0x0000000000007941 */ /* 0x000fea0003800000 */
.L_x_626:
[----:B------:R-:W-:Y:S01]  /*2be0*/  ISETP.GE.U32.AND P2, PT, R0, 0x80, PT ;  /* 0x000000800000780c */ /* 0x000fe20003f46070 */
[----:B------:R-:W-:-:S12]  /*2bf0*/  BSSY B0, `(.L_x_652) ;  /* 0x000006c000007945 */ /* 0x000fd80003800000 */
[----:B------:R-:W-:Y:S05]  /*2c00*/  @!P2 BRA `(.L_x_653) ;  /* 0x000006a00000a947 */ /* 0x000fea0003800000 */
[----:B------:R-:W-:Y:S02]  /*2c10*/  ISETP.NE.U32.AND P2, PT, RZ, c[0x0][0x180], PT ;  /* 0x00006000ff007a0c */ /* 0x000fe40003f45070 */
[----:B0-----:R-:W-:Y:S02]  /*2c20*/  @P1 MOV R69, 0x10 ;  /* 0x0000001000451802 */ /* 0x001fe40000000f00 */
[----:B------:R-:W-:-:S03]  /*2c30*/  ISETP.NE.AND.EX P2, PT, RZ, c[0x0][0x184], PT, P2 ;  /* 0x00006100ff007a0c */ /* 0x000fc60003f45320 */
[----:B------:R-:W-:-:S05]  /*2c40*/  @P1 IMAD.WIDE.U32 R68, R166, R69, c[0x0][0x170] ;  /* 0x00005c00a6441625 */ /* 0x000fca00078e0045 */
[----:B-----5:R0:W5:Y:S05]  /*2c50*/  @P1 LDG.E.128 R60, [R68.64] ;  /* 0x00000004443c1981 */ /* 0x02016a000c1e1d00 */
[----:B------:R-:W-:-:S04]  /*2c60*/  @P2 IMAD.MOV.U32 R71, RZ, RZ, 0x10 ;  /* 0x00000010ff472424 */ /* 0x000fc800078e00ff */
[----:B0-----:R-:W-:-:S05]  /*2c70*/  @P2 IMAD.WIDE.U32 R68, R162, R71, c[0x0][0x180] ;  /* 0x00006000a2442625 */ /* 0x001fca00078e0047 */
[----:B------:R0:W5:Y:S01]  /*2c80*/  @P2 LDG.E.128 R64, [R68.64] ;  /* 0x0000000444402981 */ /* 0x000162000c1e1d00 */
[----:B------:R-:W-:Y:S01]  /*2c90*/  ISETP.GT.AND P3, PT, R161, RZ, PT ;  /* 0x000000ffa100720c */ /* 0x000fe20003f64270 */
[----:B------:R-:W-:-:S12]  /*2ca0*/  BSSY B1, `(.L_x_654) ;  /* 0x000000a000017945 */ /* 0x000fd80003800000 */
[----:B------:R-:W-:Y:S05]  /*2cb0*/  @P3 BRA `(.L_x_655) ;  /* 0x0000004000003947 */ /* 0x000fea0003800000 */
[----:B0-----:R-:W-:Y:S01]  /*2cc0*/  HFMA2.MMA R77, -RZ, RZ, 0, 0 ;  /* 0x00000000ff4d7435 */ /* 0x001fe200000001ff */
[----:B------:R-:W-:Y:S05]  /*2cd0*/  @!P2 BRA `(.L_x_656) ;  /* 0x000000600000a947 */ /* 0x000fea0003800000 */
[----:B-----5:R-:W-:Y:S01]  /*2ce0*/  PRMT R77, RZ, 0x5410, R64 ;  /* 0x00005410ff4d7816 */ /* 0x020fe20000000040 */
[----:B------:R-:W-:Y:S05]  /*2cf0*/  BRA `(.L_x_656) ;  /* 0x0000004000007947 */ /* 0x000fea0003800000 */
.L_x_655:
[----:B0----5:R-:W-:Y:S02]  /*2d00*/  PRMT R77, RZ, 0x5410, R60 ;  /* 0x00005410ff4d7816 */ /* 0x021fe4000000003c */
[----:B------:R-:W-:-:S03]  /*2d10*/  @P2 PRMT R68, RZ, 0x5410, R64 ;  /* 0x00005410ff442816 */ /* 0x000fc60000000040 */
[----:B------:R-:W-:-:S04]  /*2d20*/  FMUL.FTZ R77, R77, c[0x0][0x1ec] ;  /* 0x00007b004d4d7a20 */ /* 0x000fc80000410000 */
[----:B------:R-:W-:Y:S02]  /*2d30*/  @P2 FADD.FTZ R77, R68, R77 ;  /* 0x0000004d444d2221 */ /* 0x000fe40000010000 */
.L_x_656:
[----:B------:R-:W-:Y:S05]  /*2d40*/  BSYNC B1 ;  /* 0x0000000000017941 */ /* 0x000fea0003800000 */
.L_x_654:
[----:B------:R-:W-:Y:S01]  /*2d50*/  BSSY B1, `(.L_x_657) ;  /* 0x000000a000017945 */ /* 0x000fe20003800000 */
[----:B------:R-:W-:Y:S05]  /*2d60*/  @P3 BRA `(.L_x_658) ;  /* 0x0000004000003947 */ /* 0x000fea0003800000 */
[----:B------:R-:W-:Y:S01]  /*2d70*/  MOV R78, RZ ;  /* 0x000000ff004e7202 */ /* 0x000fe20000000f00 */
[----:B------:R-:W-:Y:S05]  /*2d80*/  @!P2 BRA `(.L_x_659) ;  /* 0x000000600000a947 */ /* 0x000fea0003800000 */
[----:B-----5:R-:W-:Y:S01]  /*2d90*/  PRMT R78, RZ, 0x7610, R64 ;  /* 0x00007610ff4e7816 */ /* 0x020fe20000000040 */
[----:B------:R-:W-:Y:S05]  /*2da0*/  BRA `(.L_x_659) ;  /* 0x0000004000007947 */ /* 0x000fea0003800000 */
.L_x_658:
[----:B-----5:R-:W-:Y:S02]  /*2db0*/  PRMT R78, RZ, 0x7610, R60 ;  /* 0x00007610ff4e7816 */ /* 0x020fe4000000003c */
[----:B------:R-:W-:-:S03]  /*2dc0*/  @P2 PRMT R69, RZ, 0x7610, R64 ;  /* 0x00007610ff452816 */ /* 0x000fc60000000040 */
[----:B------:R-:W-:-:S04]  /*2dd0*/  FMUL.FTZ R78, R78, c[0x0][0x1ec] ;  /* 0x00007b004e4e7a20 */ /* 0x000fc80000410000 */
[----:B------:R-:W-:Y:S02]  /*2de0*/  @P2 FADD.FTZ R78, R69, R78 ;  /* 0x0000004e454e2221 */ /* 0x000fe40000010000 */
.L_x_659:
[----:B------:R-:W-:Y:S05]  /*2df0*/  BSYNC B1 ;  /* 0x0000000000017941 */ /* 0x000fea0003800000 */
.L_x_657:
[----:B------:R-:W-:Y:S01]  /*2e00*/  BSSY B1, `(.L_x_660) ;  /* 0x000000a000017945 */ /* 0x000fe20003800000 */
[----:B------:R-:W-:Y:S05]  /*2e10*/  @P3 BRA `(.L_x_661) ;  /* 0x0000004000003947 */ /* 0x000fea0003800000 */
[----:B------:R-:W-:Y:S01]  /*2e20*/  HFMA2.MMA R79, -RZ, RZ, 0, 0 ;  /* 0x00000000ff4f7435 */ /* 0x000fe200000001ff */
[----:B------:R-:W-:Y:S05]  /*2e30*/  @!P2 BRA `(.L_x_662) ;  /* 0x000000600000a947 */ /* 0x000fea0003800000 */
[----:B-----5:R-:W-:Y:S01]  /*2e40*/  PRMT R79, RZ, 0x5410, R65 ;  /* 0x00005410ff4f7816 */ /* 0x020fe20000000041 */
[----:B------:R-:W-:Y:S05]  /*2e50*/  BRA `(.L_x_662) ;  /* 0x0000004000007947 */ /* 0x000fea0003800000 */
.L_x_661:
[----:B-----5:R-:W-:Y:S02]  /*2e60*/  PRMT R79, RZ, 0x5410, R61 ;  /* 0x00005410ff4f7816 */ /* 0x020fe4000000003d */
[----:B------:R-:W-:-:S03]  /*2e70*/  @P2 PRMT R68, RZ, 0x5410, R65 ;  /* 0x00005410ff442816 */ /* 0x000fc60000000041 */
[----:B------:R-:W-:-:S04]  /*2e80*/  FMUL.FTZ R79, R79, c[0x0][0x1ec] ;  /* 0x00007b004f4f7a20 */ /* 0x000fc80000410000 */
[----:B------:R-:W-:Y:S02]  /*2e90*/  @P2 FADD.FTZ R79, R68, R79 ;  /* 0x0000004f444f2221 */ /* 0x000fe40000010000 */
.L_x_662:
[----:B------:R-:W-:Y:S05]  /*2ea0*/  BSYNC B1 ;  /* 0x0000000000017941 */ /* 0x000fea0003800000 */
.L_x_660:
[----:B------:R-:W-:Y:S01]  /*2eb0*/  BSSY B1, `(.L_x_663) ;  /* 0x000000a000017945 */ /* 0x000fe20003800000 */
[----:B------:R-:W-:Y:S05]  /*2ec0*/  @P3 BRA `(.L_x_664) ;  /* 0x0000004000003947 */ /* 0x000fea0003800000 */
[----:B------:R-:W-:Y:S01]  /*2ed0*/  MOV R80, RZ ;  /* 0x000000ff00507202 */ /* 0x000fe20000000f00 */
[----:B------:R-:W-:Y:S05]  /*2ee0*/  @!P2 BRA `(.L_x_665) ;  /* 0x000000600000a947 */ /* 0x000fea0003800000 */
[----:B-----5:R-:W-:Y:S01]  /*2ef0*/  PRMT R80, RZ, 0x7610, R65 ;  /* 0x00007610ff507816 */ /* 0x020fe20000000041 */
[----:B------:R-:W-:Y:S05]  /*2f00*/  BRA `(.L_x_665) ;  /* 0x0000004000007947 */ /* 0x000fea0003800000 */
.L_x_664:
[----:B-----5:R-:W-:Y:S02]  /*2f10*/  PRMT R80, RZ, 0x7610, R61 ;  /* 0x00007610ff507816 */ /* 0x020fe4000000003d */
[----:B------:R-:W-:-:S03]  /*2f20*/  @P2 PRMT R68, RZ, 0x7610, R65 ;  /* 0x00007610ff442816 */ /* 0x000fc60000000041 */
[----:B------:R-:W-:-:S04]  /*2f30*/  FMUL.FTZ R80, R80, c[0x0][0x1ec] ;  /* 0x00007b0050507a20 */ /* 0x000fc80000410000 */
[----:B------:R-:W-:Y:S02]  /*2f40*/  @P2 FADD.FTZ R80, R68, R80 ;  /* 0x0000005044502221 */ /* 0x000fe40000010000 */
.L_x_665:
[----:B------:R-:W-:Y:S05]  /*2f50*/  BSYNC B1 ;  /* 0x0000000000017941 */ /* 0x000fea0003800000 */
.L_x_663:
[----:B------:R-:W-:Y:S01]  /*2f60*/  BSSY B1, `(.L_x_666) ;  /* 0x000000a000017945 */ /* 0x000fe20003800000 */
[----:B------:R-:W-:Y:S05]  /*2f70*/  @P3 BRA `(.L_x_667) ;  /* 0x0000004000003947 */ /* 0x000fea0003800000 */
[----:B------:R-:W-:Y:S01]  /*2f80*/  HFMA2.MMA R81, -RZ, RZ, 0, 0 ;  /* 0x00000000ff517435 */ /* 0x000fe200000001ff */
[----:B------:R-:W-:Y:S05]  /*2f90*/  @!P2 BRA `(.L_x_668) ;  /* 0x000000600000a947 */ /* 0x000fea0003800000 */
[----:B-----5:R-:W-:Y:S01]  /*2fa0*/  PRMT R81, RZ, 0x5410, R66 ;  /* 0x00005410ff517816 */ /* 0x020fe20000000042 */
[----:B------:R-:W-:Y:S05]  /*2fb0*/  BRA `(.L_x_668) ;  /* 0x0000004000007947 */ /* 0x000fea0003800000 */
.L_x_667:
[----:B-----5:R-:W-:Y:S02]  /*2fc0*/  PRMT R81, RZ, 0x5410, R62 ;  /* 0x00005410ff517816 */ /* 0x020fe4000000003e */
[----:B------:R-:W-:-:S03]  /*2fd0*/  @P2 PRMT R68, RZ, 0x5410, R66 ;  /* 0x00005410ff442816 */ /* 0x000fc60000000042 */
[----:B------:R-:W-:-:S04]  /*2fe0*/  FMUL.FTZ R81, R81, c[0x0][0x1ec] ;  /* 0x00007b0051517a20 */ /* 0x000fc80000410000 */
[----:B------:R-:W-:Y:S02]  /*2ff0*/  @P2 FADD.FTZ R81, R68, R81 ;  /* 0x0000005144512221 */ /* 0x000fe40000010000 */
.L_x_668:
[----:B------:R-:W-:Y:S05]  /*3000*/  BSYNC B1 ;  /* 0x0000000000017941 */ /* 0x000fea0003800000 */
.L_x_666:
[----:B------:R-:W-:Y:S01]  /*3010*/  BSSY B1, `(.L_x_669) ;  /* 0x000000a000017945 */ /* 0x000fe20003800000 */
[----:B------:R-:W-:Y:S05]  /*3020*/  @P3 BRA `(.L_x_670) ;  /* 0x0000004000003947 */ /* 0x000fea0003800000 */
[----:B------:R-:W-:Y:S01]  /*3030*/  MOV R82, RZ ;  /* 0x000000ff00527202 */ /* 0x000fe20000000f00 */
[----:B------:R-:W-:Y:S05]  /*3040*/  @!P2 BRA `(.L_x_671) ;  /* 0x000000600000a947 */ /* 0x000fea0003800000 */
[----:B-----5:R-:W-:Y:S01]  /*3050*/  PRMT R82, RZ, 0x7610, R66 ;  /* 0x00007610ff527816 */ /* 0x020fe20000000042 */
[----:B------:R-:W-:Y:S05]  /*3060*/  BRA `(.L_x_671) ;  /* 0x0000004000007947 */ /* 0x000fea0003800000 */
.L_x_670:
[----:B-----5:R-:W-:Y:S02]  /*3070*/  PRMT R82, RZ, 0x7610, R62 ;  /* 0x00007610ff527816 */ /* 0x020fe4000000003e */
[----:B------:R-:W-:-:S03]  /*3080*/  @P2 PRMT R68, RZ, 0x7610, R66 ;  /* 0x00007610ff442816 */ /* 0x000fc60000000042 */
[----:B------:R-:W-:-:S04]  /*3090*/  FMUL.FTZ R82, R82, c[0x0][0x1ec] ;  /* 0x00007b0052527a20 */ /* 0x000fc80000410000 */
[----:B------:R-:W-:Y:S02]  /*30a0*/  @P2 FADD.FTZ R82, R68, R82 ;  /* 0x0000005244522221 */ /* 0x000fe40000010000 */
.L_x_671:
[----:B------:R-:W-:Y:S05]  /*30b0*/  BSYNC B1 ;  /* 0x0000000000017941 */ /* 0x000fea0003800000 */
.L_x_669:
[----:B------:R-:W-:Y:S01]  /*30c0*/  BSSY B1, `(.L_x_672) ;  /* 0x000000a000017945 */ /* 0x000fe20003800000 */
[----:B------:R-:W-:Y:S05]  /*30d0*/  @P3 BRA `(.L_x_673) ;  /* 0x0000004000003947 */ /* 0x000fea0003800000 */
[----:B------:R-:W-:Y:S01]  /*30e0*/  HFMA2.MMA R83, -RZ, RZ, 0, 0 ;  /* 0x00000000ff537435 */ /* 0x000fe200000001ff */
[----:B------:R-:W-:Y:S05]  /*30f0*/  @!P2 BRA `(.L_x_674) ;  /* 0x000000600000a947 */ /* 0x000fea0003800000 */
[----:B-----5:R-:W-:Y:S01]  /*3100*/  PRMT R83, RZ, 0x5410, R67 ;  /* 0x00005410ff537816 */ /* 0x020fe20000000043 */
[----:B------:R-:W-:Y:S05]  /*3110*/  BRA `(.L_x_674) ;  /* 0x0000004000007947 */ /* 0x000fea0003800000 */
.L_x_673:
[----:B-----5:R-:W-:Y:S02]  /*3120*/  PRMT R83, RZ, 0x5410, R63 ;  /* 0x00005410ff537816 */ /* 0x020fe4000000003f */
[----:B------:R-:W-:-:S03]  /*3130*/  @P2 PRMT R68, RZ, 0x5410, R67 ;  /* 0x00005410ff442816 */ /* 0x000fc60000000043 */
[----:B------:R-:W-:-:S04]  /*3140*/  FMUL.FTZ R83, R83, c[0x0][0x1ec] ;  /* 0x00007b0053537a20 */ /* 0x000fc80000410000 */
[----:B------:R-:W-:Y:S02]  /*3150*/  @P2 FADD.FTZ R83, R68, R83 ;  /* 0x0000005344532221 */ /* 0x000fe40000010000 */
.L_x_674:
[----:B------:R-:W-:Y:S05]  /*3160*/  BSYNC B1 ;  /* 0x0000000000017941 */ /* 0x000fea0003800000 */
.L_x_672:
[----:B------:R-:W-:Y:S01]  /*3170*/  BSSY B1, `(.L_x_675) ;  /* 0x000000a000017945 */ /* 0x000fe20003800000 */
[----:B------:R-:W-:Y:S05]  /*3180*/  @P3 BRA `(.L_x_676) ;  /* 0x0000004000003947 */ /* 0x000fea0003800000 */
[----:B------:R-:W-:Y:S01]  /*3190*/  MOV R84, RZ ;  /* 0x000000ff00547202 */ /* 0x000fe20000000f00 */
[----:B------:R-:W-:Y:S05]  /*31a0*/  @!P2 BRA `(.L_x_677) ;  /* 0x000000600000a947 */ /* 0x000fea0003800000 */
[----:B-----5:R-:W-:Y:S01]  /*31b0*/  PRMT R84, RZ, 0x7610, R67 ;  /* 0x00007610ff547816 */ /* 0x020fe20000000043 */
[----:B------:R-:W-:Y:S05]  /*31c0*/  BRA `(.L_x_677) ;  /* 0x0000004000007947 */ /* 0x000fea0003800000 */
.L_x_676:
[----:B-----5:R-:W-:Y:S02]  /*31d0*/  PRMT R84, RZ, 0x7610, R63 ;  /* 0x00007610ff547816 */ /* 0x020fe4000000003f */
[----:B------:R-:W-:-:S03]  /*31e0*/  @P2 PRMT R68, RZ, 0x7610, R67 ;  /* 0x00007610ff442816 */ /* 0x000fc60000000043 */
[----:B------:R-:W-:-:S04]  /*31f0*/  FMUL.FTZ R84, R84, c[0x0][0x1ec] ;  /* 0x00007b0054547a20 */ /* 0x000fc80000410000 */
[----:B------:R-:W-:Y:S02]  /*3200*/  @P2 FADD.FTZ R84, R68, R84 ;  /* 0x0000005444542221 */ /* 0x000fe40000010000 */
.L_x_677:
[----:B------:R-:W-:Y:S05]  /*3210*/  BSYNC B1 ;  /* 0x0000000000017941 */ /* 0x000fea0003800000 */
.L_x_675:
[----:B------:R-:W-:Y:S01]  /*3220*/  HFMA2.MMA R132, -RZ, RZ, 0, 9.5367431640625e-07 ;  /* 0x00000010ff847435 */ /* 0x000fe200000001ff */
        /* <DEDUP_REMOVED lines=8> */
.L_x_653:
[----:B------:R-:W-:Y:S05]  /*32b0*/  BSYNC B0 ;  /* 0x0000000000007941 */ /* 0x000fea0003800000 */
.L_x_652:
        /* <DEDUP_REMOVED lines=8> */
[----:B------:R-:W-:-:S05]  /*3340*/  @P2 MOV R71, 0x10 ;  /* 0x0000001000472802 */ /* 0x000fca0000000f00 */
        /* <DEDUP_REMOVED lines=9> */
.L_x_681:
[----:B0----5:R-:W-:Y:S02]  /*33e0*/  PRMT R85, RZ, 0x5410, R60 ;  /* 0x00005410ff557816 */ /* 0x021fe4000000003c */
[----:B------:R-:W-:-:S03]  /*33f0*/  @P2 PRMT R68, RZ, 0x5410, R64 ;  /* 0x00005410ff442816 */ /* 0x000fc60000000040 */
[----:B------:R-:W-:-:S04]  /*3400*/  FMUL.FTZ R85, R85, c[0x0][0x1ec] ;  /* 0x00007b0055557a20 */ /* 0x000fc80000410000 */
[----:B------:R-:W-:Y:S02]  /*3410*/  @P2 FADD.FTZ R85, R68, R85 ;  /* 0x0000005544552221 */ /* 0x000fe40000010000 */
.L_x_682:
[----:B------:R-:W-:Y:S05]  /*3420*/  BSYNC B1 ;  /* 0x0000000000017941 */ /* 0x000fea0003800000 */
.L_x_680:
[----:B------:R-:W-:Y:S01]  /*3430*/  BSSY B1, `(.L_x_683) ;  /* 0x000000a000017945 */ /* 0x000fe20003800000 */
[----:B------:R-:W-:Y:S05]  /*3440*/  @P3 BRA `(.L_x_684) ;  /* 0x0000004000003947 */ /* 0x000fea0003800000 */
[----:B------:R-:W-:Y:S01]  /*3450*/  MOV R86, RZ ;  /* 0x000000ff00567202 */ /* 0x000fe20000000f00 */
[----:B------:R-:W-:Y:S05]  /*3460*/  @!P2 BRA `(.L_x_685) ;  /* 0x000000600000a947 */ /* 0x000fea0003800000 */
[----:B-----5:R-:W-:Y:S01]  /*3470*/  PRMT R86, RZ, 0x7610, R64 ;  /* 0x00007610ff567816 */ /* 0x020fe20000000040 */
[----:B------:R-:W-:Y:S05]  /*3480*/  BRA `(.L_x_685) ;  /* 0x0000004000007947 */ /* 0x000fea0003800000 */
.L_x_684:
[----:B-----5:R-:W-:Y:S02]  /*3490*/  PRMT R86, RZ, 0x7610, R60 ;  /* 0x00007610ff567816 */ /* 0x020fe4000000003c */
[----:B------:R-:W-:-:S03]  /*34a0*/  @P2 PRMT R69, RZ, 0x7610, R64 ;  /* 0x00007610ff452816 */ /* 0x000fc60000000040 */
[----:B------:R-:W-:-:S04]  /*34b0*/  FMUL.FTZ R86, R86, c[0x0][0x1ec] ;  /* 0x00007b0056567a20 */ /* 0x000fc80000410000 */
[----:B------:R-:W-:Y:S02]  /*34c0*/  @P2 FADD.FTZ R86, R69, R86 ;  /* 0x0000005645562221 */ /* 0x000fe40000010000 */
.L_x_685:
[----:B------:R-:W-:Y:S05]  /*34d0*/  BSYNC B1 ;  /* 0x0000000000017941 */ /* 0x000fea0003800000 */
.L_x_683:
[----:B------:R-:W-:Y:S01]  /*34e0*/  BSSY B1, `(.L_x_686) ;  /* 0x000000a000017945 */ /* 0x000fe20003800000 */
[----:B------:R-:W-:Y:S05]  /*34f0*/  @P3 BRA `(.L_x_687) ;  /* 0x0000004000003947 */ /* 0x000fea0003800000 */
[----:B------:R-:W-:Y:S01]  /*3500*/  HFMA2.MMA R87, -RZ, RZ, 0, 0 ;  /* 0x00000000ff577435 */ /* 0x000fe200000001ff */
[----:B------:R-:W-:Y:S05]  /*3510*/  @!P2 BRA `(.L_x_688) ;  /* 0x000000600000a947 */ /* 0x000fea0003800000 */
[----:B-----5:R-:W-:Y:S01]  /*3520*/  PRMT R87, RZ, 0x5410, R65 ;  /* 0x00005410ff577816 */ /* 0x020fe20000000041 */
[----:B------:R-:W-:Y:S05]  /*3530*/  BRA `(.L_x_688) ;  /* 0x0000004000007947 */ /* 0x000fea0003800000 */
.L_x_687:
[----:B-----5:R-:W-:Y:S02]  /*3540*/  PRMT R87, RZ, 0x5410, R61 ;  /* 0x00005410ff577816 */ /* 0x020fe4000000003d */
[----:B------:R-:W-:-:S03]  /*3550*/  @P2 PRMT R68, RZ, 0x5410, R65 ;  /* 0x00005410ff442816 */ /* 0x000fc60000000041 */
[----:B------:R-:W-:-:S04]  /*3560*/  FMUL.FTZ R87, R87, c[0x0][0x1ec] ;  /* 0x00007b0057577a20 */ /* 0x000fc80000410000 */
[----:B------:R-:W-:Y:S02]  /*3570*/  @P2 FADD.FTZ R87, R68, R87 ;  /* 0x0000005744572221 */ /* 0x000fe40000010000 */
.L_x_688:
[----:B------:R-:W-:Y:S05]  /*3580*/  BSYNC B1 ;  /* 0x0000000000017941 */ /* 0x000fea0003800000 */
.L_x_686:
[----:B------:R-:W-:Y:S01]  /*3590*/  BSSY B1, `(.L_x_689) ;  /* 0x000000a000017945 */ /* 0x000fe20003800000 */
[----:B------:R-:W-:Y:S05]  /*35a0*/  @P3 BRA `(.L_x_690) ;  /* 0x0000004000003947 */ /* 0x000fea0003800000 */
[----:B------:R-:W-:Y:S01]  /*35b0*/  MOV R88, RZ ;  /* 0x000000ff00587202 */ /* 0x000fe20000000f00 */
[----:B------:R-:W-:Y:S05]  /*35c0*/  @!P2 BRA `(.L_x_691) ;  /* 0x000000600000a947 */ /* 0x000fea0003800000 */
[----:B-----5:R-:W-:Y:S01]  /*35d0*/  PRMT R88, RZ, 0x7610, R65 ;  /* 0x00007610ff587816 */ /* 0x020fe20000000041 */
[----:B------:R-:W-:Y:S05]  /*35e0*/  BRA `(.L_x_691) ;  /* 0x0000004000007947 */ /* 0x000fea0003800000 */
.L_x_690:
[----:B-----5:R-:W-:Y:S02]  /*35f0*/  PRMT R88, RZ, 0x7610, R61 ;  /* 0x00007610ff587816 */ /* 0x020fe4000000003d */
[----:B------:R-:W-:-:S03]  /*3600*/  @P2 PRMT R68, RZ, 0x7610, R65 ;  /* 0x00007610ff442816 */ /* 0x000fc60000000041 */
[----:B------:R-:W-:-:S04]  /*3610*/  FMUL.FTZ R88, R88, c[0x0][0x1ec] ;  /* 0x00007b0058587a20 */ /* 0x000fc80000410000 */
[----:B------:R-:W-:Y:S02]  /*3620*/  @P2 FADD.FTZ R88, R68, R88 ;  /* 0x0000005844582221 */ /* 0x000fe40000010000 */
.L_x_691:
[----:B------:R-:W-:Y:S05]  /*3630*/  BSYNC B1 ;  /* 0x0000000000017941 */ /* 0x000fea0003800000 */
.L_x_689:
[----:B------:R-:W-:Y:S01]  /*3640*/  BSSY B1, `(.L_x_692) ;  /* 0x000000a000017945 */ /* 0x000fe20003800000 */
[----:B------:R-:W-:Y:S05]  /*3650*/  @P3 BRA `(.L_x_693) ;  /* 0x0000004000003947 */ /* 0x000fea0003800000 */
[----:B------:R-:W-:Y:S01]  /*3660*/  HFMA2.MMA R89, -RZ, RZ, 0, 0 ;  /* 0x00000000ff597435 */ /* 0x000fe200000001ff */
[----:B------:R-:W-:Y:S05]  /*3670*/  @!P2 BRA `(.L_x_694) ;  /* 0x000000600000a947 */ /* 0x000fea0003800000 */
[----:B-----5:R-:W-:Y:S01]  /*3680*/  PRMT R89, RZ, 0x5410, R66 ;  /* 0x00005410ff597816 */ /* 0x020fe20000000042 */
[----:B------:R-:W-:Y:S05]  /*3690*/  BRA `(.L_x_694) ;  /* 0x0000004000007947 */ /* 0x000fea0003800000 */
.L_x_693:
[----:B-----5:R-:W-:Y:S02]  /*36a0*/  PRMT R89, RZ, 0x5410, R62 ;  /* 0x00005410ff597816 */ /* 0x020fe4000000003e */
[----:B------:R-:W-:-:S03]  /*36b0*/  @P2 PRMT R68, RZ, 0x5410, R66 ;  /* 0x00005410ff442816 */ /* 0x000fc60000000042 */
[----:B------:R-:W-:-:S04]  /*36c0*/  FMUL.FTZ R89, R89, c[0x0][0x1ec] ;  /* 0x00007b0059597a20 */ /* 0x000fc80000410000 */
[----:B------:R-:W-:Y:S02]  /*36d0*/  @P2 FADD.FTZ R89, R68, R89 ;  /* 0x0000005944592221 */ /* 0x000fe40000010000 */
.L_x_694:
[----:B------:R-:W-:Y:S05]  /*36e0*/  BSYNC B1 ;  /* 0x0000000000017941 */ /* 0x000fea0003800000 */
.L_x_692:
[----:B------:R-:W-:Y:S01]  /*36f0*/  BSSY B1, `(.L_x_695) ;  /* 0x000000a000017945 */ /* 0x000fe20003800000 */
[----:B------:R-:W-:Y:S05]  /*3700*/  @P3 BRA `(.L_x_696) ;  /* 0x0000004000003947 */ /* 0x000fea0003800000 */
[----:B------:R-:W-:Y:S01]  /*3710*/  MOV R90, RZ ;  /* 0x000000ff005a7202 */ /* 0x000fe20000000f00 */
[----:B------:R-:W-:Y:S05]  /*3720*/  @!P2 BRA `(.L_x_697) ;  /* 0x000000600000a947 */ /* 0x000fea0003800000 */
[----:B-----5:R-:W-:Y:S01]  /*3730*/  PRMT R90, RZ, 0x7610, R66 ;  /* 0x00007610ff5a7816 */ /* 0x020fe20000000042 */
[----:B------:R-:W-:Y:S05]  /*3740*/  BRA `(.L_x_697) ;  /* 0x0000004000007947 */ /* 0x000fea0003800000 */
.L_x_696:
[----:B-----5:R-:W-:Y:S02]  /*3750*/  PRMT R90, RZ, 0x7610, R62 ;  /* 0x00007610ff5a7816 */ /* 0x020fe4000000003e */
[----:B------:R-:W-:-:S03]  /*3760*/  @P2 PRMT R68, RZ, 0x7610, R66 ;  /* 0x00007610ff442816 */ /* 0x000fc60000000042 */
[----:B------:R-:W-:-:S04]  /*3770*/  FMUL.FTZ R90, R90, c[0x0][0x1ec] ;  /* 0x00007b005a5a7a20 */ /* 0x000fc80000410000 */
[----:B------:R-:W-:Y:S02]  /*3780*/  @P2 FADD.FTZ R90, R68, R90 ;  /* 0x0000005a445a2221 */ /* 0x000fe40000010000 */
.L_x_697:
[----:B------:R-:W-:Y:S05]  /*3790*/  BSYNC B1 ;  /* 0x0000000000017941 */ /* 0x000fea0003800000 */
.L_x_695:
[----:B------:R-:W-:Y:S01]  /*37a0*/  BSSY B1, `(.L_x_698) ;  /* 0x000000a000017945 */ /* 0x000fe20003800000 */
[----:B------:R-:W-:Y:S05]  /*37b0*/  @P3 BRA `(.L_x_699) ;  /* 0x0000004000003947 */ /* 0x000fea0003800000 */
[----:B------:R-:W-:Y:S01]  /*37c0*/  HFMA2.MMA R91, -RZ, RZ, 0, 0 ;  /* 0x00000000ff5b7435 */ /* 0x000fe200000001ff */
[----:B------:R-:W-:Y:S05]  /*37d0*/  @!P2 BRA `(.L_x_700) ;  /* 0x000000600000a947 */ /* 0x000fea0003800000 */
[----:B-----5:R-:W-:Y:S01]  /*37e0*/  PRMT R91, RZ, 0x5410, R67 ;  /* 0x00005410ff5b7816 */ /* 0x020fe20000000043 */
[----:B------:R-:W-:Y:S05]  /*37f0*/  BRA `(.L_x_700) ;  /* 0x0000004000007947 */ /* 0x000fea0003800000 */
.L_x_699:
[----:B-----5:R-:W-:Y:S02]  /*3800*/  PRMT R91, RZ, 0x5410, R63 ;  /* 0x00005410ff5b7816 */ /* 0x020fe4000000003f */
[----:B------:R-:W-:-:S03]  /*3810*/  @P2 PRMT R68, RZ, 0x5410, R67 ;  /* 0x00005410ff442816 */ /* 0x000fc60000000043 */
[----:B------:R-:W-:-:S04]  /*3820*/  FMUL.FTZ R91, R91, c[0x0][0x1ec] ;  /* 0x00007b005b5b7a20 */ /* 0x000fc80000410000 */
[----:B------:R-:W-:Y:S02]  /*3830*/  @P2 FADD.FTZ R91, R68, R91 ;  /* 0x0000005b445b2221 */ /* 0x000fe40000010000 */
.L_x_700:
[----:B------:R-:W-:Y:S05]  /*3840*/  BSYNC B1 ;  /* 0x0000000000017941 */ /* 0x000fea0003800000 */
.L_x_698:
[----:B------:R-:W-:Y:S01]  /*3850*/  BSSY B1, `(.L_x_701) ;  /* 0x000000a000017945 */ /* 0x000fe20003800000 */
[----:B------:R-:W-:Y:S05]  /*3860*/  @P3 BRA `(.L_x_702) ;  /* 0x0000004000003947 */ /* 0x000fea0003800000 */
[----:B------:R-:W-:Y:S01]  /*3870*/  MOV R92, RZ ;  /* 0x000000ff005c7202 */ /* 0x000fe20000000f00 */
[----:B------:R-:W-:Y:S05]  /*3880*/  @!P2 BRA `(.L_x_703) ;  /* 0x000000600000a947 */ /* 0x000fea0003800000 */
[----:B-----5:R-:W-:Y:S01]  /*3890*/  PRMT R92, RZ, 0x7610, R67 ;  /* 0x00007610ff5c7816 */ /* 0x020fe20000000043 */
[----:B------:R-:W-:Y:S05]  /*38a0*/  BRA `(.L_x_703) ;  /* 0x0000004000007947 */ /* 0x000fea0003800000 */
.L_x_702:
[----:B-----5:R-:W-:Y:S02]  /*38b0*/  PRMT R92, RZ, 0x7610, R63 ;  /* 0x00007610ff5c7816 */ /* 0x020fe4000000003f */
[----:B------:R-:W-:-:S03]  /*38c0*/  @P2 PRMT R68, RZ, 0x7610, R67 ;  /* 0x00007610ff442816 */ /* 0x000fc60000000043 */
[----:B------:R-:W-:-:S04]  /*38d0*/  FMUL.FTZ R92, R92, c[0x0][0x1ec] ;  /* 0x00007b005c5c7a20 */ /* 0x000fc80000410000 */
[----:B------:R-:W-:Y:S02]  /*38e0*/  @P2 FADD.FTZ R92, R68, R92 ;  /* 0x0000005c445c2221 */ /* 0x000fe40000010000 */
.L_x_703:
[----:B------:R-:W-:Y:S05]  /*38f0*/  BSYNC B1 ;  /* 0x0000000000017941 */ /* 0x000fea0003800000 */
.L_x_701:
        /* <DEDUP_REMOVED lines=9> */
.L_x_679:
[----:B------:R-:W-:Y:S05]  /*3990*/  BSYNC B0 ;  /* 0x0000000000007941 */ /* 0x000fea0003800000 */
.L_x_678:
        /* <DEDUP_REMOVED lines=18> */
.L_x_707:
[----:B0----5:R-:W-:Y:S02]  /*3ac0*/  PRMT R93, RZ, 0x5410, R60 ;  /* 0x00005410ff5d7816 */ /* 0x021fe4000000003c */
[----:B------:R-:W-:-:S03]  /*3ad0*/  @P2 PRMT R68, RZ, 0x5410, R64 ;  /* 0x00005410ff442816 */ /* 0x000fc60000000040 */
[----:B------:R-:W-:-:S04]  /*3ae0*/  FMUL.FTZ R93, R93, c[0x0][0x1ec] ;  /* 0x00007b005d5d7a20 */ /* 0x000fc80000410000 */
[----:B------:R-:W-:Y:S02]  /*3af0*/  @P2 FADD.FTZ R93, R68, R93 ;  /* 0x0000005d445d2221 */ /* 0x000fe40000010000 */
.L_x_708:
[----:B------:R-:W-:Y:S05]  /*3b00*/  BSYNC B1 ;  /* 0x0000000000017941 */ /* 0x000fea0003800000 */
.L_x_706:
[----:B------:R-:W-:Y:S01]  /*3b10*/  BSSY B1, `(.L_x_709) ;  /* 0x000000a000017945 */ /* 0x000fe20003800000 */
[----:B------:R-:W-:Y:S05]  /*3b20*/  @P3 BRA `(.L_x_710) ;  /* 0x0000004000003947 */ /* 0x000fea0003800000 */
[----:B------:R-:W-:Y:S01]  /*3b30*/  IMAD.MOV.U32 R94, RZ, RZ, RZ ;  /* 0x000000ffff5e7224 */ /* 0x000fe200078e00ff */
[----:B------:R-:W-:Y:S05]  /*3b40*/  @!P2 BRA `(.L_x_711) ;  /* 0x000000600000a947 */ /* 0x000fea0003800000 */
[----:B-----5:R-:W-:Y:S01]  /*3b50*/  PRMT R94, RZ, 0x7610, R64 ;  /* 0x00007610ff5e7816 */ /* 0x020fe20000000040 */
[----:B------:R-:W-:Y:S05]  /*3b60*/  BRA `(.L_x_711) ;  /* 0x0000004000007947 */ /* 0x000fea0003800000 */
.L_x_710:
[----:B-----5:R-:W-:Y:S02]  /*3b70*/  PRMT R94, RZ, 0x7610, R60 ;  /* 0x00007610ff5e7816 */ /* 0x020fe4000000003c */
[----:B------:R-:W-:-:S03]  /*3b80*/  @P2 PRMT R69, RZ, 0x7610, R64 ;  /* 0x00007610ff452816 */ /* 0x000fc60000000040 */
[----:B------:R-:W-:-:S04]  /*3b90*/  FMUL.FTZ R94, R94, c[0x0][0x1ec] ;  /* 0x00007b005e5e7a20 */ /* 0x000fc80000410000 */
[----:B------:R-:W-:Y:S02]  /*3ba0*/  @P2 FADD.FTZ R94, R69, R94 ;  /* 0x0000005e455e2221 */ /* 0x000fe40000010000 */
.L_x_711:
[----:B------:R-:W-:Y:S05]  /*3bb0*/  BSYNC B1 ;  /* 0x0000000000017941 */ /* 0x000fea0003800000 */
.L_x_709:
[----:B------:R-:W-:Y:S01]  /*3bc0*/  BSSY B1, `(.L_x_712) ;  /* 0x000000a000017945 */ /* 0x000fe20003800000 */
[----:B------:R-:W-:Y:S05]  /*3bd0*/  @P3 BRA `(.L_x_713) ;  /* 0x0000004000003947 */ /* 0x000fea0003800000 */
[----:B------:R-:W-:Y:S01]  /*3be0*/  MOV R95, RZ ;  /* 0x000000ff005f7202 */ /* 0x000fe20000000f00 */
[----:B------:R-:W-:Y:S05]  /*3bf0*/  @!P2 BRA `(.L_x_714) ;  /* 0x000000600000a947 */ /* 0x000fea0003800000 */
[----:B-----5:R-:W-:Y:S01]  /*3c00*/  PRMT R95, RZ, 0x5410, R65 ;  /* 0x00005410ff5f7816 */ /* 0x020fe20000000041 */
[----:B------:R-:W-:Y:S05]  /*3c10*/  BRA `(.L_x_714) ;  /* 0x0000004000007947 */ /* 0x000fea0003800000 */
.L_x_713:
[----:B-----5:R-:W-:Y:S02]  /*3c20*/  PRMT R95, RZ, 0x5410, R61 ;  /* 0x00005410ff5f7816 */ /* 0x020fe4000000003d */
[----:B------:R-:W-:-:S03]  /*3c30*/  @P2 PRMT R68, RZ, 0x5410, R65 ;  /* 0x00005410ff442816 */ /* 0x000fc60000000041 */
[----:B------:R-:W-:-:S04]  /*3c40*/  FMUL.FTZ R95, R95, c[0x0][0x1ec] ;  /* 0x00007b005f5f7a20 */ /* 0x000fc80000410000 */
[----:B------:R-:W-:Y:S02]  /*3c50*/  @P2 FADD.FTZ R95, R68, R95 ;  /* 0x0000005f445f2221 */ /* 0x000fe40000010000 */
.L_x_714:
[----:B------:R-:W-:Y:S05]  /*3c60*/  BSYNC B1 ;  /* 0x0000000000017941 */ /* 0x000fea0003800000 */
.L_x_712:
[----:B------:R-:W-:Y:S01]  /*3c70*/  BSSY B1, `(.L_x_715) ;  /* 0x000000a000017945 */ /* 0x000fe20003800000 */
[----:B------:R-:W-:Y:S05]  /*3c80*/  @P3 BRA `(.L_x_716) ;  /* 0x0000004000003947 */ /* 0x000fea0003800000 */
[----:B------:R-:W-:Y:S01]  /*3c90*/  HFMA2.MMA R96, -RZ, RZ, 0, 0 ;  /* 0x00000000ff607435 */ /* 0x000fe200000001ff */
[----:B------:R-:W-:Y:S05]  /*3ca0*/  @!P2 BRA `(.L_x_717) ;  /* 0x000000600000a947 */ /* 0x000fea0003800000 */
[----:B-----5:R-:W-:Y:S01]  /*3cb0*/  PRMT R96, RZ, 0x7610, R65 ;  /* 0x00007610ff607816 */ /* 0x020fe20000000041 */
[----:B------:R-:W-:Y:S05]  /*3cc0*/  BRA `(.L_x_717) ;  /* 0x0000004000007947 */ /* 0x000fea0003800000 */
.L_x_716:
[----:B-----5:R-:W-:Y:S02]  /*3cd0*/  PRMT R96, RZ, 0x7610, R61 ;  /* 0x00007610ff607816 */ /* 0x020fe4000000003d */
[----:B------:R-:W-:-:S03]  /*3ce0*/  @P2 PRMT R68, RZ, 0x7610, R65 ;  /* 0x00007610ff442816 */ /* 0x000fc60000000041 */
[----:B------:R-:W-:-:S04]  /*3cf0*/  FMUL.FTZ R96, R96, c[0x0][0x1ec] ;  /* 0x00007b0060607a20 */ /* 0x000fc80000410000 */
[----:B------:R-:W-:Y:S02]  /*3d00*/  @P2 FADD.FTZ R96, R68, R96 ;  /* 0x0000006044602221 */ /* 0x000fe40000010000 */
.L_x_717:
[----:B------:R-:W-:Y:S05]  /*3d10*/  BSYNC B1 ;  /* 0x0000000000017941 */ /* 0x000fea0003800000 */
.L_x_715:
[----:B------:R-:W-:Y:S01]  /*3d20*/  BSSY B1, `(.L_x_718) ;  /* 0x000000a000017945 */ /* 0x000fe20003800000 */
[----:B------:R-:W-:Y:S05]  /*3d30*/  @P3 BRA `(.L_x_719) ;  /* 0x0000004000003947 */ /* 0x000fea0003800000 */
[----:B------:R-:W-:Y:S01]  /*3d40*/  MOV R97, RZ ;  /* 0x000000ff00617202 */ /* 0x000fe20000000f00 */
[----:B------:R-:W-:Y:S05]  /*3d50*/  @!P2 BRA `(.L_x_720) ;  /* 0x000000600000a947 */ /* 0x000fea0003800000 */
[----:B-----5:R-:W-:Y:S01]  /*3d60*/  PRMT R97, RZ, 0x5410, R66 ;  /* 0x00005410ff617816 */ /* 0x020fe20000000042 */
[----:B------:R-:W-:Y:S05]  /*3d70*/  BRA `(.L_x_720) ;  /* 0x0000004000007947 */ /* 0x000fea0003800000 */
.L_x_719:
[----:B-----5:R-:W-:Y:S02]  /*3d80*/  PRMT R97, RZ, 0x5410, R62 ;  /* 0x00005410ff617816 */ /* 0x020fe4000000003e */
[----:B------:R-:W-:-:S03]  /*3d90*/  @P2 PRMT R68, RZ, 0x5410, R66 ;  /* 0x00005410ff442816 */ /* 0x000fc60000000042 */
[----:B------:R-:W-:-:S04]  /*3da0*/  FMUL.FTZ R97, R97, c[0x0][0x1ec] ;  /* 0x00007b0061617a20 */ /* 0x000fc80000410000 */
[----:B------:R-:W-:Y:S02]  /*3db0*/  @P2 FADD.FTZ R97, R68, R97 ;  /* 0x0000006144612221 */ /* 0x000fe40000010000 */
.L_x_720:
[----:B------:R-:W-:Y:S05]  /*3dc0*/  BSYNC B1 ;  /* 0x0000000000017941 */ /* 0x000fea0003800000 */
.L_x_718:
[----:B------:R-:W-:Y:S01]  /*3dd0*/  BSSY B1, `(.L_x_721) ;  /* 0x000000a000017945 */ /* 0x000fe20003800000 */
[----:B------:R-:W-:Y:S05]  /*3de0*/  @P3 BRA `(.L_x_722) ;  /* 0x0000004000003947 */ /* 0x000fea0003800000 */
[----:B------:R-:W-:Y:S01]  /*3df0*/  HFMA2.MMA R98, -RZ, RZ, 0, 0 ;  /* 0x00000000ff627435 */ /* 0x000fe200000001ff */
[----:B------:R-:W-:Y:S05]  /*3e00*/  @!P2 BRA `(.L_x_723) ;  /* 0x000000600000a947 */ /* 0x000fea0003800000 */
[----:B-----5:R-:W-:Y:S01]  /*3e10*/  PRMT R98, RZ, 0x7610, R66 ;  /* 0x00007610ff627816 */ /* 0x020fe20000000042 */
[----:B------:R-:W-:Y:S05]  /*3e20*/  BRA `(.L_x_723) ;  /* 0x0000004000007947 */ /* 0x000fea0003800000 */
.L_x_722:
[----:B-----5:R-:W-:Y:S02]  /*3e30*/  PRMT R98, RZ, 0x7610, R62 ;  /* 0x00007610ff627816 */ /* 0x020fe4000000003e */
[----:B------:R-:W-:-:S03]  /*3e40*/  @P2 PRMT R68, RZ, 0x7610, R66 ;  /* 0x00007610ff442816 */ /* 0x000fc60000000042 */
[----:B------:R-:W-:-:S04]  /*3e50*/  FMUL.FTZ R98, R98, c[0x0][0x1ec] ;  /* 0x00007b0062627a20 */ /* 0x000fc80000410000 */
[----:B------:R-:W-:Y:S02]  /*3e60*/  @P2 FADD.FTZ R98, R68, R98 ;  /* 0x0000006244622221 */ /* 0x000fe40000010000 */
.L_x_723:
[----:B------:R-:W-:Y:S05]  /*3e70*/  BSYNC B1 ;  /* 0x0000000000017941 */ /* 0x000fea0003800000 */
.L_x_721:
[----:B------:R-:W-:Y:S01]  /*3e80*/  BSSY B1, `(.L_x_724) ;  /* 0x000000a000017945 */ /* 0x000fe20003800000 */
[----:B------:R-:W-:Y:S05]  /*3e90*/  @P3 BRA `(.L_x_725) ;  /* 0x0000004000003947 */ /* 0x000fea0003800000 */
[----:B------:R-:W-:Y:S01]  /*3ea0*/  MOV R99, RZ ;  /* 0x000000ff00637202 */ /* 0x000fe20000000f00 */
[----:B------:R-:W-:Y:S05]  /*3eb0*/  @!P2 BRA `(.L_x_726) ;  /* 0x000000600000a947 */ /* 0x000fea0003800000 */
[----:B-----5:R-:W-:Y:S01]  /*3ec0*/  PRMT R99, RZ, 0x5410, R67 ;  /* 0x00005410ff637816 */ /* 0x020fe20000000043 */
[----:B------:R-:W-:Y:S05]  /*3ed0*/  BRA `(.L_x_726) ;  /* 0x0000004000007947 */ /* 0x000fea0003800000 */
.L_x_725:
[----:B-----5:R-:W-:Y:S02]  /*3ee0*/  PRMT R99, RZ, 0x5410, R63 ;  /* 0x00005410ff637816 */ /* 0x020fe4000000003f */
[----:B------:R-:W-:-:S03]  /*3ef0*/  @P2 PRMT R68, RZ, 0x5410, R67 ;  /* 0x00005410ff442816 */ /* 0x000fc60000000043 */
[----:B------:R-:W-:-:S04]  /*3f00*/  FMUL.FTZ R99, R99, c[0x0][0x1ec] ;  /* 0x00007b0063637a20 */ /* 0x000fc80000410000 */
[----:B------:R-:W-:Y:S02]  /*3f10*/  @P2 FADD.FTZ R99, R68, R99 ;  /* 0x0000006344632221 */ /* 0x000fe40000010000 */
.L_x_726:
[----:B------:R-:W-:Y:S05]  /*3f20*/  BSYNC B1 ;  /* 0x0000000000017941 */ /* 0x000fea0003800000 */
.L_x_724:
[----:B------:R-:W-:Y:S01]  /*3f30*/  BSSY B1, `(.L_x_727) ;  /* 0x000000a000017945 */ /* 0x000fe20003800000 */
[----:B------:R-:W-:Y:S05]  /*3f40*/  @P3 BRA `(.L_x_728) ;  /* 0x0000004000003947 */ /* 0x000fea0003800000 */
[----:B------:R-:W-:Y:S01]  /*3f50*/  HFMA2.MMA R100, -RZ, RZ, 0, 0 ;  /* 0x00000000ff647435 */ /* 0x000fe200000001ff */
[----:B------:R-:W-:Y:S05]  /*3f60*/  @!P2 BRA `(.L_x_729) ;  /* 0x000000600000a947 */ /* 0x000fea0003800000 */
[----:B-----5:R-:W-:Y:S01]  /*3f70*/  PRMT R100, RZ, 0x7610, R67 ;  /* 0x00007610ff647816 */ /* 0x020fe20000000043 */
[----:B------:R-:W-:Y:S05]  /*3f80*/  BRA `(.L_x_729) ;  /* 0x0000004000007947 */ /* 0x000fea0003800000 */
.L_x_728:
[----:B-----5:R-:W-:Y:S02]  /*3f90*/  PRMT R100, RZ, 0x7610, R63 ;  /* 0x00007610ff647816 */ /* 0x020fe4000000003f */
[----:B------:R-:W-:-:S03]  /*3fa0*/  @P2 PRMT R68, RZ, 0x7610, R67 ;  /* 0x00007610ff442816 */ /* 0x000fc60000000043 */
[----:B------:R-:W-:-:S04]  /*3fb0*/  FMUL.FTZ R100, R100, c[0x0][0x1ec] ;  /* 0x00007b0064647a20 */ /* 0x000fc80000410000 */
[----:B------:R-:W-:Y:S02]  /*3fc0*/  @P2 FADD.FTZ R100, R68, R100 ;  /* 0x0000006444642221 */ /* 0x000fe40000010000 */
.L_x_729:
[----:B------:R-:W-:Y:S05]  /*3fd0*/  BSYNC B1 ;  /* 0x0000000000017941 */ /* 0x000fea0003800000 */
.L_x_727:
[----:B------:R-:W-:Y:S02]  /*3fe0*/  MOV R132, 0x10 ;  /* 0x0000001000847802 */ /* 0x000fe40000000f00 */
[----:B------:R-:W-:Y:S02]  /*3ff0*/  F2FP.BF16.PACK_AB R71, R100, R99 ;  /* 0x000000636447723e */ /* 0x000fe400000010ff */
[----:B------:R-:W-:Y:S01]  /*4000*/  F2FP.BF16.PACK_AB R70, R98, R97 ;  /* 0x000000616246723e */ /* 0x000fe200000010ff */
[----:B------:R-:W-:Y:S01]  /*4010*/  IMAD.WIDE.U32 R132, R162, R132, c[0x0][0x188] ;  /* 0x00006200a2847625 */ /* 0x000fe200078e0084 */
[----:B------:R-:W-:Y:S02]  /*4020*/  F2FP.BF16.PACK_AB R69, R96, R95 ;  /* 0x0000005f6045723e */ /* 0x000fe400000010ff */
[----:B------:R-:W-:Y:S02]  /*4030*/  F2FP.BF16.PACK_AB R68, R94, R93 ;  /* 0x0000005d5e44723e */ /* 0x000fe400000010ff */
[----:B------:R-:W-:-:S02]  /*4040*/  IADD3 R166, R166, 0x20, RZ ;  /* 0x00000020a6a67810 */ /* 0x000fc40007ffe0ff */
[----:B------:R-:W-:Y:S01]  /*4050*/  IADD3 R162, R162, 0x20, RZ ;  /* 0x00000020a2a27810 */ /* 0x000fe20007ffe0ff */
[----:B------:R0:W-:Y:S04]  /*4060*/  STG.E.128 [R132.64], R68 ;  /* 0x0000004484007986 */ /* 0x0001e8000c101d04 */
.L_x_705:
[----:B------:R-:W-:Y:S05]  /*4070*/  BSYNC B0 ;  /* 0x0000000000007941 */ /* 0x000fea0003800000 */
.L_x_704:
        /* <DEDUP_REMOVED lines=18> */
.L_x_733:
[----:B0----5:R-:W-:Y:S02]  /*41a0*/  PRMT R101, RZ, 0x5410, R60 ;  /* 0x00005410ff657816 */ /* 0x021fe4000000003c */
[----:B------:R-:W-:-:S03]  /*41b0*/  @P2 PRMT R68, RZ, 0x5410, R64 ;  /* 0x00005410ff442816 */ /* 0x000fc60000000040 */
[----:B------:R-:W-:-:S04]  /*41c0*/  FMUL.FTZ R101, R101, c[0x0][0x1ec] ;  /* 0x00007b0065657a20 */ /* 0x000fc80000410000 */
[----:B------:R-:W-:Y:S02]  /*41d0*/  @P2 FADD.FTZ R101, R68, R101 ;  /* 0x0000006544652221 */ /* 0x000fe40000010000 */
.L_x_734:
[----:B------:R-:W-:Y:S05]  /*41e0*/  BSYNC B1 ;  /* 0x0000000000017941 */ /* 0x000fea0003800000 */
.L_x_732:
[----:B------:R-:W-:Y:S01]  /*41f0*/  BSSY B1, `(.L_x_735) ;  /* 0x000000a000017945 */ /* 0x000fe20003800000 */
[----:B------:R-:W-:Y:S05]  /*4200*/  @P3 BRA `(.L_x_736) ;  /* 0x0000004000003947 */ /* 0x000fea0003800000 */
[----:B------:R-:W-:Y:S01]  /*4210*/  MOV R102, RZ ;  /* 0x000000ff00667202 */ /* 0x000fe20000000f00 */
[----:B------:R-:W-:Y:S05]  /*4220*/  @!P2 BRA `(.L_x_737) ;  /* 0x000000600000a947 */ /* 0x000fea0003800000 */
[----:B-----5:R-:W-:Y:S01]  /*4230*/  PRMT R102, RZ, 0x7610, R64 ;  /* 0x00007610ff667816 */ /* 0x020fe20000000040 */
[----:B------:R-:W-:Y:S05]  /*4240*/  BRA `(.L_x_737) ;  /* 0x0000004000007947 */ /* 0x000fea0003800000 */
.L_x_736:
[----:B-----5:R-:W-:Y:S02]  /*4250*/  PRMT R102, RZ, 0x7610, R60 ;  /* 0x00007610ff667816 */ /* 0x020fe4000000003c */
[----:B------:R-:W-:-:S03]  /*4260*/  @P2 PRMT R69, RZ, 0x7610, R64 ;  /* 0x00007610ff452816 */ /* 0x000fc60000000040 */
[----:B------:R-:W-:-:S04]  /*4270*/  FMUL.FTZ R102, R102, c[0x0][0x1ec] ;  /* 0x00007b0066667a20 */ /* 0x000fc80000410000 */
[----:B------:R-:W-:Y:S02]  /*4280*/  @P2 FADD.FTZ R102, R69, R102 ;  /* 0x0000006645662221 */ /* 0x000fe40000010000 */
.L_x_737:
[----:B------:R-:W-:Y:S05]  /*4290*/  BSYNC B1 ;  /* 0x0000000000017941 */ /* 0x000fea0003800000 */
.L_x_735:
[----:B------:R-:W-:Y:S01]  /*42a0*/  BSSY B1, `(.L_x_738) ;  /* 0x000000a000017945 */ /* 0x000fe20003800000 */
[----:B------:R-:W-:Y:S05]  /*42b0*/  @P3 BRA `(.L_x_739) ;  /* 0x0000004000003947 */ /* 0x000fea0003800000 */
[----:B------:R-:W-:Y:S01]  /*42c0*/  HFMA2.MMA R103, -RZ, RZ, 0, 0 ;  /* 0x00000000ff677435 */ /* 0x000fe200000001ff */
[----:B------:R-:W-:Y:S05]  /*42d0*/  @!P2 BRA `(.L_x_740) ;  /* 0x000000600000a947 */ /* 0x000fea0003800000 */
[----:B-----5:R-:W-:Y:S01]  /*42e0*/  PRMT R103, RZ, 0x5410, R65 ;  /* 0x00005410ff677816 */ /* 0x020fe20000000041 */
[----:B------:R-:W-:Y:S05]  /*42f0*/  BRA `(.L_x_740) ;  /* 0x0000004000007947 */ /* 0x000fea0003800000 */
.L_x_739:
[----:B-----5:R-:W-:Y:S02]  /*4300*/  PRMT R103, RZ, 0x5410, R61 ;  /* 0x00005410ff677816 */ /* 0x020fe4000000003d */
[----:B------:R-:W-:-:S03]  /*4310*/  @P2 PRMT R68, RZ, 0x5410, R65 ;  /* 0x00005410ff442816 */ /* 0x000fc60000000041 */
[----:B------:R-:W-:-:S04]  /*4320*/  FMUL.FTZ R103, R103, c[0x0][0x1ec] ;  /* 0x00007b0067677a20 */ /* 0x000fc80000410000 */
[----:B------:R-:W-:Y:S02]  /*4330*/  @P2 FADD.FTZ R103, R68, R103 ;  /* 0x0000006744672221 */ /* 0x000fe40000010000 */
.L_x_740:
[----:B------:R-:W-:Y:S05]  /*4340*/  BSYNC B1 ;  /* 0x0000000000017941 */ /* 0x000fea0003800000 */
.L_x_738:
[----:B------:R-:W-:Y:S01]  /*4350*/  BSSY B1, `(.L_x_741) ;  /* 0x000000a000017945 */ /* 0x000fe20003800000 */
[----:B------:R-:W-:Y:S05]  /*4360*/  @P3 BRA `(.L_x_742) ;  /* 0x0000004000003947 */ /* 0x000fea0003800000 */
[----:B------:R-:W-:Y:S01]  /*4370*/  MOV R104, RZ ;  /* 0x000000ff00687202 */ /* 0x000fe20000000f00 */
[----:B------:R-:W-:Y:S05]  /*4380*/  @!P2 BRA `(.L_x_743) ;  /* 0x000000600000a947 */ /* 0x000fea0003800000 */
[----:B-----5:R-:W-:Y:S01]  /*4390*/  PRMT R104, RZ, 0x7610, R65 ;  /* 0x00007610ff687816 */ /* 0x020fe20000000041 */
[----:B------:R-:W-:Y:S05]  /*43a0*/  BRA `(.L_x_743) ;  /* 0x0000004000007947 */ /* 0x000fea0003800000 */
.L_x_742:
[----:B-----5:R-:W-:Y:S02]  /*43b0*/  PRMT R104, RZ, 0x7610, R61 ;  /* 0x00007610ff687816 */ /* 0x020fe4000000003d */
[----:B------:R-:W-:-:S03]  /*43c0*/  @P2 PRMT R68, RZ, 0x7610, R65 ;  /* 0x00007610ff442816 */ /* 0x000fc60000000041 */
[----:B------:R-:W-:-:S04]  /*43d0*/  FMUL.FTZ R104, R104, c[0x0][0x1ec] ;  /* 0x00007b0068687a20 */ /* 0x000fc80000410000 */
[----:B------:R-:W-:Y:S02]  /*43e0*/  @P2 FADD.FTZ R104, R68, R104 ;  /* 0x0000006844682221 */ /* 0x000fe40000010000 */
.L_x_743:
[----:B------:R-:W-:Y:S05]  /*43f0*/  BSYNC B1 ;  /* 0x0000000000017941 */ /* 0x000fea0003800000 */
.L_x_741:
[----:B------:R-:W-:Y:S01]  /*4400*/  BSSY B1, `(.L_x_744) ;  /* 0x000000a000017945 */ /* 0x000fe20003800000 */
[----:B------:R-:W-:Y:S05]  /*4410*/  @P3 BRA `(.L_x_745) ;  /* 0x0000004000003947 */ /* 0x000fea0003800000 */
[----:B------:R-:W-:Y:S01]  /*4420*/  HFMA2.MMA R105, -RZ, RZ, 0, 0 ;  /* 0x00000000ff697435 */ /* 0x000fe200000001ff */
[----:B------:R-:W-:Y:S05]  /*4430*/  @!P2 BRA `(.L_x_746) ;  /* 0x000000600000a947 */ /* 0x000fea0003800000 */
[----:B-----5:R-:W-:Y:S01]  /*4440*/  PRMT R105, RZ, 0x5410, R66 ;  /* 0x00005410ff697816 */ /* 0x020fe20000000042 */
[----:B------:R-:W-:Y:S05]  /*4450*/  BRA `(.L_x_746) ;  /* 0x0000004000007947 */ /* 0x000fea0003800000 */
.L_x_745:
[----:B-----5:R-:W-:Y:S02]  /*4460*/  PRMT R105, RZ, 0x5410, R62 ;  /* 0x00005410ff697816 */ /* 0x020fe4000000003e */
[----:B------:R-:W-:-:S03]  /*4470*/  @P2 PRMT R68, RZ, 0x5410, R66 ;  /* 0x00005410ff442816 */ /* 0x000fc60000000042 */
[----:B------:R-:W-:-:S04]  /*4480*/  FMUL.FTZ R105, R105, c[0x0][0x1ec] ;  /* 0x00007b0069697a20 */ /* 0x000fc80000410000 */
[----:B------:R-:W-:Y:S02]  /*4490*/  @P2 FADD.FTZ R105, R68, R105 ;  /* 0x0000006944692221 */ /* 0x000fe40000010000 */
.L_x_746:
[----:B------:R-:W-:Y:S05]  /*44a0*/  BSYNC B1 ;  /* 0x0000000000017941 */ /* 0x000fea0003800000 */
.L_x_744:
[----:B------:R-:W-:Y:S01]  /*44b0*/  BSSY B1, `(.L_x_747) ;  /* 0x000000a000017945 */ /* 0x000fe20003800000 */
[----:B------:R-:W-:Y:S05]  /*44c0*/  @P3 BRA `(.L_x_748) ;  /* 0x0000004000003947 */ /* 0x000fea0003800000 */
[----:B------:R-:W-:Y:S01]  /*44d0*/  MOV R106, RZ ;  /* 0x000000ff006a7202 */ /* 0x000fe20000000f00 */
[----:B------:R-:W-:Y:S05]  /*44e0*/  @!P2 BRA `(.L_x_749) ;  /* 0x000000600000a947 */ /* 0x000fea0003800000 */
[----:B-----5:R-:W-:Y:S01]  /*44f0*/  PRMT R106, RZ, 0x7610, R66 ;  /* 0x00007610ff6a7816 */ /* 0x020fe20000000042 */
[----:B------:R-:W-:Y:S05]  /*4500*/  BRA `(.L_x_749) ;  /* 0x0000004000007947 */ /* 0x000fea0003800000 */
.L_x_748:
[----:B-----5:R-:W-:Y:S02]  /*4510*/  PRMT R106, RZ, 0x7610, R62 ;  /* 0x00007610ff6a7816 */ /* 0x020fe4000000003e */
[----:B------:R-:W-:-:S03]  /*4520*/  @P2 PRMT R68, RZ, 0x7610, R66 ;  /* 0x00007610ff442816 */ /* 0x000fc60000000042 */
[----:B------:R-:W-:-:S04]  /*4530*/  FMUL.FTZ R106, R106, c[0x0][0x1ec] ;  /* 0x00007b006a6a7a20 */ /* 0x000fc80000410000 */
[----:B------:R-:W-:Y:S02]  /*4540*/  @P2 FADD.FTZ R106, R68, R106 ;  /* 0x0000006a446a2221 */ /* 0x000fe40000010000 */
.L_x_749:
[----:B------:R-:W-:Y:S05]  /*4550*/  BSYNC B1 ;  /* 0x0000000000017941 */ /* 0x000fea0003800000 */
.L_x_747:
[----:B------:R-:W-:Y:S01]  /*4560*/  BSSY B1, `(.L_x_750) ;  /* 0x000000a000017945 */ /* 0x000fe20003800000 */
[----:B------:R-:W-:Y:S05]  /*4570*/  @P3 BRA `(.L_x_751) ;  /* 0x0000004000003947 */ /* 0x000fea0003800000 */
[----:B------:R-:W-:Y:S01]  /*4580*/  HFMA2.MMA R107, -RZ, RZ, 0, 0 ;  /* 0x00000000ff6b7435 */ /* 0x000fe200000001ff */
[----:B------:R-:W-:Y:S05]  /*4590*/  @!P2 BRA `(.L_x_752) ;  /* 0x000000600000a947 */ /* 0x000fea0003800000 */
[----:B-----5:R-:W-:Y:S01]  /*45a0*/  PRMT R107, RZ, 0x5410, R67 ;  /* 0x00005410ff6b7816 */ /* 0x020fe20000000043 */
[----:B------:R-:W-:Y:S05]  /*45b0*/  BRA `(.L_x_752) ;  /* 0x0000004000007947 */ /* 0x000fea0003800000 */
.L_x_751:
[----:B-----5:R-:W-:Y:S02]  /*45c0*/  PRMT R107, RZ, 0x5410, R63 ;  /* 0x00005410ff6b7816 */ /* 0x020fe4000000003f */
[----:B------:R-:W-:-:S03]  /*45d0*/  @P2 PRMT R68, RZ, 0x5410, R67 ;  /* 0x00005410ff442816 */ /* 0x000fc60000000043 */
[----:B------:R-:W-:-:S04]  /*45e0*/  FMUL.FTZ R107, R107, c[0x0][0x1ec] ;  /* 0x00007b006b6b7a20 */ /* 0x000fc80000410000 */
[----:B------:R-:W-:Y:S02]  /*45f0*/  @P2 FADD.FTZ R107, R68, R107 ;  /* 0x0000006b446b2221 */ /* 0x000fe40000010000 */
.L_x_752:
[----:B------:R-:W-:Y:S05]  /*4600*/  BSYNC B1 ;  /* 0x0000000000017941 */ /* 0x000fea0003800000 */
.L_x_750:
[----:B------:R-:W-:Y:S01]  /*4610*/  BSSY B1, `(.L_x_753) ;  /* 0x000000a000017945 */ /* 0x000fe20003800000 */
[----:B------:R-:W-:Y:S05]  /*4620*/  @P3 BRA `(.L_x_754) ;  /* 0x0000004000003947 */ /* 0x000fea0003800000 */
[----:B------:R-:W-:Y:S01]  /*4630*/  MOV R108, RZ ;  /* 0x000000ff006c7202 */ /* 0x000fe20000000f00 */
[----:B------:R-:W-:Y:S05]  /*4640*/  @!P2 BRA `(.L_x_755) ;  /* 0x000000600000a947 */ /* 0x000fea0003800000 */
[----:B-----5:R-:W-:Y:S01]  /*4650*/  PRMT R108, RZ, 0x7610, R67 ;  /* 0x00007610ff6c7816 */ /* 0x020fe20000000043 */
[----:B------:R-:W-:Y:S05]  /*4660*/  BRA `(.L_x_755) ;  /* 0x0000004000007947 */ /* 0x000fea0003800000 */
.L_x_754:
[----:B-----5:R-:W-:Y:S02]  /*4670*/  PRMT R108, RZ, 0x7610, R63 ;  /* 0x00007610ff6c7816 */ /* 0x020fe4000000003f */
[----:B------:R-:W-:-:S03]  /*4680*/  @P2 PRMT R68, RZ, 0x7610, R67 ;  /* 0x00007610ff442816 */ /* 0x000fc60000000043 */
[----:B------:R-:W-:-:S04]  /*4690*/  FMUL.FTZ R108, R108, c[0x0][0x1ec] ;  /* 0x00007b006c6c7a20 */ /* 0x000fc80000410000 */
[----:B------:R-:W-:Y:S02]  /*46a0*/  @P2 FADD.FTZ R108, R68, R108 ;  /* 0x0000006c446c2221 */ /* 0x000fe40000010000 */
.L_x_755:
[----:B------:R-:W-:Y:S05]  /*46b0*/  BSYNC B1 ;  /* 0x0000000000017941 */ /* 0x000fea0003800000 */
.L_x_753:
        /* <DEDUP_REMOVED lines=9> */
.L_x_731:
[----:B------:R-:W-:Y:S05]  /*4750*/  BSYNC B0 ;  /* 0x0000000000007941 */ /* 0x000fea0003800000 */
.L_x_730:
        /* <DEDUP_REMOVED lines=18> */
.L_x_759:
[----:B0----5:R-:W-:Y:S02]  /*4880*/  PRMT R109, RZ, 0x5410, R60 ;  /* 0x00005410ff6d7816 */ /* 0x021fe4000000003c */
[----:B------:R-:W-:-:S03]  /*4890*/  @P2 PRMT R68, RZ, 0x5410, R64 ;  /* 0x00005410ff442816 */ /* 0x000fc60000000040 */
[----:B------:R-:W-:-:S04]  /*48a0*/  FMUL.FTZ R109, R109, c[0x0][0x1ec] ;  /* 0x00007b006d6d7a20 */ /* 0x000fc80000410000 */
[----:B------:R-:W-:Y:S02]  /*48b0*/  @P2 FADD.FTZ R109, R68, R109 ;  /* 0x0000006d446d2221 */ /* 0x000fe40000010000 */
.L_x_760:
[----:B------:R-:W-:Y:S05]  /*48c0*/  BSYNC B1 ;  /* 0x0000000000017941 */ /* 0x000fea0003800000 */
.L_x_758:
[----:B------:R-:W-:Y:S01]  /*48d0*/  BSSY B1, `(.L_x_761) ;  /* 0x000000a000017945 */ /* 0x000fe20003800000 */
[----:B------:R-:W-:Y:S05]  /*48e0*/  @P3 BRA `(.L_x_762) ;  /* 0x0000004000003947 */ /* 0x000fea0003800000 */
[----:B------:R-:W-:Y:S01]  /*48f0*/  MOV R110, RZ ;  /* 0x000000ff006e7202 */ /* 0x000fe20000000f00 */
[----:B------:R-:W-:Y:S05]  /*4900*/  @!P2 BRA `(.L_x_763) ;  /* 0x000000600000a947 */ /* 0x000fea0003800000 */
[----:B-----5:R-:W-:Y:S01]  /*4910*/  PRMT R110, RZ, 0x7610, R64 ;  /* 0x00007610ff6e7816 */ /* 0x020fe20000000040 */
[----:B------:R-:W-:Y:S05]  /*4920*/  BRA `(.L_x_763) ;  /* 0x0000004000007947 */ /* 0x000fea0003800000 */
.L_x_762:
[----:B-----5:R-:W-:Y:S02]  /*4930*/  PRMT R110, RZ, 0x7610, R60 ;  /* 0x00007610ff6e7816 */ /* 0x020fe4000000003c */
[----:B------:R-:W-:-:S03]  /*4940*/  @P2 PRMT R69, RZ, 0x7610, R64 ;  /* 0x00007610ff452816 */ /* 0x000fc60000000040 */
[----:B------:R-:W-:-:S04]  /*4950*/  FMUL.FTZ R110, R110, c[0x0][0x1ec] ;  /* 0x00007b006e6e7a20 */ /* 0x000fc80000410000 */
[----:B------:R-:W-:Y:S02]  /*4960*/  @P2 FADD.FTZ R110, R69, R110 ;  /* 0x0000006e456e2221 */ /* 0x000fe40000010000 */
.L_x_763:
[----:B------:R-:W-:Y:S05]  /*4970*/  BSYNC B1 ;  /* 0x0000000000017941 */ /* 0x000fea0003800000 */
.L_x_761:
[----:B------:R-:W-:Y:S01]  /*4980*/  BSSY B1, `(.L_x_764) ;  /* 0x000000a000017945 */ /* 0x000fe20003800000 */
[----:B------:R-:W-:Y:S05]  /*4990*/  @P3 BRA `(.L_x_765) ;  /* 0x0000004000003947 */ /* 0x000fea0003800000 */
[----:B------:R-:W-:Y:S01]  /*49a0*/  HFMA2.MMA R111, -RZ, RZ, 0, 0 ;  /* 0x00000000ff6f7435 */ /* 0x000fe200000001ff */
[----:B------:R-:W-:Y:S05]  /*49b0*/  @!P2 BRA `(.L_x_766) ;  /* 0x000000600000a947 */ /* 0x000fea0003800000 */
[----:B-----5:R-:W-:Y:S01]  /*49c0*/  PRMT R111, RZ, 0x5410, R65 ;  /* 0x00005410ff6f7816 */ /* 0x020fe20000000041 */
[----:B------:R-:W-:Y:S05]  /*49d0*/  BRA `(.L_x_766) ;  /* 0x0000004000007947 */ /* 0x000fea0003800000 */
.L_x_765:
[----:B-----5:R-:W-:Y:S02]  /*49e0*/  PRMT R111, RZ, 0x5410, R61 ;  /* 0x00005410ff6f7816 */ /* 0x020fe4000000003d */
[----:B------:R-:W-:-:S03]  /*49f0*/  @P2 PRMT R68, RZ, 0x5410, R65 ;  /* 0x00005410ff442816 */ /* 0x000fc60000000041 */
[----:B------:R-:W-:-:S04]  /*4a00*/  FMUL.FTZ R111, R111, c[0x0][0x1ec] ;  /* 0x00007b006f6f7a20 */ /* 0x000fc80000410000 */
[----:B------:R-:W-:Y:S02]  /*4a10*/  @P2 FADD.FTZ R111, R68, R111 ;  /* 0x0000006f446f2221 */ /* 0x000fe40000010000 */
.L_x_766:
[----:B------:R-:W-:Y:S05]  /*4a20*/  BSYNC B1 ;  /* 0x0000000000017941 */ /* 0x000fea0003800000 */
.L_x_764:
[----:B------:R-:W-:Y:S01]  /*4a30*/  BSSY B1, `(.L_x_767) ;  /* 0x000000a000017945 */ /* 0x000fe20003800000 */
[----:B------:R-:W-:Y:S05]  /*4a40*/  @P3 BRA `(.L_x_768) ;  /* 0x0000004000003947 */ /* 0x000fea0003800000 */
[----:B------:R-:W-:Y:S01]  /*4a50*/  IMAD.MOV.U32 R112, RZ, RZ, RZ ;  /* 0x000000ffff707224 */ /* 0x000fe200078e00ff */
[----:B------:R-:W-:Y:S05]  /*4a60*/  @!P2 BRA `(.L_x_769) ;  /* 0x000000600000a947 */ /* 0x000fea0003800000 */
[----:B-----5:R-:W-:Y:S01]  /*4a70*/  PRMT R112, RZ, 0x7610, R65 ;  /* 0x00007610ff707816 */ /* 0x020fe20000000041 */
[----:B------:R-:W-:Y:S05]  /*4a80*/  BRA `(.L_x_769) ;  /* 0x0000004000007947 */ /* 0x000fea0003800000 */
.L_x_768:
[----:B-----5:R-:W-:Y:S02]  /*4a90*/  PRMT R112, RZ, 0x7610, R61 ;  /* 0x00007610ff707816 */ /* 0x020fe4000000003d */
[----:B------:R-:W-:-:S03]  /*4aa0*/  @P2 PRMT R68, RZ, 0x7610, R65 ;  /* 0x00007610ff442816 */ /* 0x000fc60000000041 */
[----:B------:R-:W-:-:S04]  /*4ab0*/  FMUL.FTZ R112, R112, c[0x0][0x1ec] ;  /* 0x00007b0070707a20 */ /* 0x000fc80000410000 */
[----:B------:R-:W-:Y:S02]  /*4ac0*/  @P2 FADD.FTZ R112, R68, R112 ;  /* 0x0000007044702221 */ /* 0x000fe40000010000 */
.L_x_769:
[----:B------:R-:W-:Y:S05]  /*4ad0*/  BSYNC B1 ;  /* 0x0000000000017941 */ /* 0x000fea0003800000 */
.L_x_767:
[----:B------:R-:W-:Y:S01]  /*4ae0*/  BSSY B1, `(.L_x_770) ;  /* 0x000000a000017945 */ /* 0x000fe20003800000 */
[----:B------:R-:W-:Y:S05]  /*4af0*/  @P3 BRA `(.L_x_771) ;  /* 0x0000004000003947 */ /* 0x000fea0003800000 */
[----:B------:R-:W-:Y:S01]  /*4b00*/  MOV R113, RZ ;  /* 0x000000ff00717202 */ /* 0x000fe20000000f00 */
[----:B------:R-:W-:Y:S05]  /*4b10*/  @!P2 BRA `(.L_x_772) ;  /* 0x000000600000a947 */ /* 0x000fea0003800000 */
[----:B-----5:R-:W-:Y:S01]  /*4b20*/  PRMT R113, RZ, 0x5410, R66 ;  /* 0x00005410ff717816 */ /* 0x020fe20000000042 */
[----:B------:R-:W-:Y:S05]  /*4b30*/  BRA `(.L_x_772) ;  /* 0x0000004000007947 */ /* 0x000fea0003800000 */
.L_x_771:
[----:B-----5:R-:W-:Y:S02]  /*4b40*/  PRMT R113, RZ, 0x5410, R62 ;  /* 0x00005410ff717816 */ /* 0x020fe4000000003e */
[----:B------:R-:W-:-:S03]  /*4b50*/  @P2 PRMT R68, RZ, 0x5410, R66 ;  /* 0x00005410ff442816 */ /* 0x000fc60000000042 */
[----:B------:R-:W-:-:S04]  /*4b60*/  FMUL.FTZ R113, R113, c[0x0][0x1ec] ;  /* 0x00007b0071717a20 */ /* 0x000fc80000410000 */
[----:B------:R-:W-:Y:S02]  /*4b70*/  @P2 FADD.FTZ R113, R68, R113 ;  /* 0x0000007144712221 */ /* 0x000fe40000010000 */
.L_x_772:
[----:B------:R-:W-:Y:S05]  /*4b80*/  BSYNC B1 ;  /* 0x0000000000017941 */ /* 0x000fea0003800000 */
.L_x_770:
[----:B------:R-:W-:Y:S01]  /*4b90*/  BSSY B1, `(.L_x_773) ;  /* 0x000000a000017945 */ /* 0x000fe20003800000 */
[----:B------:R-:W-:Y:S05]  /*4ba0*/  @P3 BRA `(.L_x_774) ;  /* 0x0000004000003947 */ /* 0x000fea0003800000 */
[----:B------:R-:W-:Y:S01]  /*4bb0*/  HFMA2.MMA R114, -RZ, RZ, 0, 0 ;  /* 0x00000000ff727435 */ /* 0x000fe200000001ff */
[----:B------:R-:W-:Y:S05]  /*4bc0*/  @!P2 BRA `(.L_x_775) ;  /* 0x000000600000a947 */ /* 0x000fea0003800000 */
[----:B-----5:R-:W-:Y:S01]  /*4bd0*/  PRMT R114, RZ, 0x7610, R66 ;  /* 0x00007610ff727816 */ /* 0x020fe20000000042 */
[----:B------:R-:W-:Y:S05]  /*4be0*/  BRA `(.L_x_775) ;  /* 0x0000004000007947 */ /* 0x000fea0003800000 */
.L_x_774:
[----:B-----5:R-:W-:Y:S02]  /*4bf0*/  PRMT R114, RZ, 0x7610, R62 ;  /* 0x00007610ff727816 */ /* 0x020fe4000000003e */
[----:B------:R-:W-:-:S03]  /*4c00*/  @P2 PRMT R68, RZ, 0x7610, R66 ;  /* 0x00007610ff442816 */ /* 0x000fc60000000042 */
[----:B------:R-:W-:-:S04]  /*4c10*/  FMUL.FTZ R114, R114, c[0x0][0x1ec] ;  /* 0x00007b0072727a20 */ /* 0x000fc80000410000 */
[----:B------:R-:W-:Y:S02]  /*4c20*/  @P2 FADD.FTZ R114, R68, R114 ;  /* 0x0000007244722221 */ /* 0x000fe40000010000 */
.L_x_775:
[----:B------:R-:W-:Y:S05]  /*4c30*/  BSYNC B1 ;  /* 0x0000000000017941 */ /* 0x000fea0003800000 */
.L_x_773:
[----:B------:R-:W-:Y:S01]  /*4c40*/  BSSY B1, `(.L_x_776) ;  /* 0x000000a000017945 */ /* 0x000fe20003800000 */
[----:B------:R-:W-:Y:S05]  /*4c50*/  @P3 BRA `(.L_x_777) ;  /* 0x0000004000003947 */ /* 0x000fea0003800000 */
[----:B------:R-:W-:Y:S01]  /*4c60*/  MOV R115, RZ ;  /* 0x000000ff00737202 */ /* 0x000fe20000000f00 */
[----:B------:R-:W-:Y:S05]  /*4c70*/  @!P2 BRA `(.L_x_778) ;  /* 0x000000600000a947 */ /* 0x000fea0003800000 */
[----:B-----5:R-:W-:Y:S01]  /*4c80*/  PRMT R115, RZ, 0x5410, R67 ;  /* 0x00005410ff737816 */ /* 0x020fe20000000043 */
[----:B------:R-:W-:Y:S05]  /*4c90*/  BRA `(.L_x_778) ;  /* 0x0000004000007947 */ /* 0x000fea0003800000 */
.L_x_777:
[----:B-----5:R-:W-:Y:S02]  /*4ca0*/  PRMT R115, RZ, 0x5410, R63 ;  /* 0x00005410ff737816 */ /* 0x020fe4000000003f */
[----:B------:R-:W-:-:S03]  /*4cb0*/  @P2 PRMT R68, RZ, 0x5410, R67 ;  /* 0x00005410ff442816 */ /* 0x000fc60000000043 */
[----:B------:R-:W-:-:S04]  /*4cc0*/  FMUL.FTZ R115, R115, c[0x0][0x1ec] ;  /* 0x00007b0073737a20 */ /* 0x000fc80000410000 */
[----:B------:R-:W-:Y:S02]  /*4cd0*/  @P2 FADD.FTZ R115, R68, R115 ;  /* 0x0000007344732221 */ /* 0x000fe40000010000 */
.L_x_778:
[----:B------:R-:W-:Y:S05]  /*4ce0*/  BSYNC B1 ;  /* 0x0000000000017941 */ /* 0x000fea0003800000 */
.L_x_776:
[----:B------:R-:W-:Y:S01]  /*4cf0*/  BSSY B1, `(.L_x_779) ;  /* 0x000000a000017945 */ /* 0x000fe20003800000 */
[----:B------:R-:W-:Y:S05]  /*4d00*/  @P3 BRA `(.L_x_780) ;  /* 0x0000004000003947 */ /* 0x000fea0003800000 */
[----:B------:R-:W-:Y:S01]  /*4d10*/  HFMA2.MMA R116, -RZ, RZ, 0, 0 ;  /* 0x00000000ff747435 */ /* 0x000fe200000001ff */
[----:B------:R-:W-:Y:S05]  /*4d20*/  @!P2 BRA `(.L_x_781) ;  /* 0x000000600000a947 */ /* 0x000fea0003800000 */
[----:B-----5:R-:W-:Y:S01]  /*4d30*/  PRMT R116, RZ, 0x7610, R67 ;  /* 0x00007610ff747816 */ /* 0x020fe20000000043 */
[----:B------:R-:W-:Y:S05]  /*4d40*/  BRA `(.L_x_781) ;  /* 0x0000004000007947 */ /* 0x000fea0003800000 */
.L_x_780:
[----:B-----5:R-:W-:Y:S02]  /*4d50*/  PRMT R116, RZ, 0x7610, R63 ;  /* 0x00007610ff747816 */ /* 0x020fe4000000003f */
[----:B------:R-:W-:-:S03]  /*4d60*/  @P2 PRMT R68, RZ, 0x7610, R67 ;  /* 0x00007610ff442816 */ /* 0x000fc60000000043 */
[----:B------:R-:W-:-:S04]  /*4d70*/  FMUL.FTZ R116, R116, c[0x0][0x1ec] ;  /* 0x00007b0074747a20 */ /* 0x000fc80000410000 */
[----:B------:R-:W-:Y:S02]  /*4d80*/  @P2 FADD.FTZ R116, R68, R116 ;  /* 0x0000007444742221 */ /* 0x000fe40000010000 */
.L_x_781:
[----:B------:R-:W-:Y:S05]  /*4d90*/  BSYNC B1 ;  /* 0x0000000000017941 */ /* 0x000fea0003800000 */
.L_x_779:
        /* <DEDUP_REMOVED lines=9> */
.L_x_757:
[----:B------:R-:W-:Y:S05]  /*4e30*/  BSYNC B0 ;  /* 0x0000000000007941 */ /* 0x000fea0003800000 */
.L_x_756:
        /* <DEDUP_REMOVED lines=18> */
.L_x_785:
[----:B0----5:R-:W-:Y:S02]  /*4f60*/  PRMT R117, RZ, 0x5410, R60 ;  /* 0x00005410ff757816 */ /* 0x021fe4000000003c */
[----:B------:R-:W-:-:S03]  /*4f70*/  @P2 PRMT R68, RZ, 0x5410, R64 ;  /* 0x00005410ff442816 */ /* 0x000fc60000000040 */
[----:B------:R-:W-:-:S04]  /*4f80*/  FMUL.FTZ R117, R117, c[0x0][0x1ec] ;  /* 0x00007b0075757a20 */ /* 0x000fc80000410000 */
[----:B------:R-:W-:Y:S02]  /*4f90*/  @P2 FADD.FTZ R117, R68, R117 ;  /* 0x0000007544752221 */ /* 0x000fe40000010000 */
.L_x_786:
[----:B------:R-:W-:Y:S05]  /*4fa0*/  BSYNC B1 ;  /* 0x0000000000017941 */ /* 0x000fea0003800000 */
.L_x_784:
[----:B------:R-:W-:Y:S01]  /*4fb0*/  BSSY B1, `(.L_x_787) ;  /* 0x000000a000017945 */ /* 0x000fe20003800000 */
[----:B------:R-:W-:Y:S05]  /*4fc0*/  @P3 BRA `(.L_x_788) ;  /* 0x0000004000003947 */ /* 0x000fea0003800000 */
[----:B------:R-:W-:Y:S01]  /*4fd0*/  MOV R118, RZ ;  /* 0x000000ff00767202 */ /* 0x000fe20000000f00 */
[----:B------:R-:W-:Y:S05]  /*4fe0*/  @!P2 BRA `(.L_x_789) ;  /* 0x000000600000a947 */ /* 0x000fea0003800000 */
[----:B-----5:R-:W-:Y:S01]  /*4ff0*/  PRMT R118, RZ, 0x7610, R64 ;  /* 0x00007610ff767816 */ /* 0x020fe20000000040 */
[----:B------:R-:W-:Y:S05]  /*5000*/  BRA `(.L_x_789) ;  /* 0x0000004000007947 */ /* 0x000fea0003800000 */
.L_x_788:
[----:B-----5:R-:W-:Y:S02]  /*5010*/  PRMT R118, RZ, 0x7610, R60 ;  /* 0x00007610ff767816 */ /* 0x020fe4000000003c */
[----:B------:R-:W-:-:S03]  /*5020*/  @P2 PRMT R69, RZ, 0x7610, R64 ;  /* 0x00007610ff452816 */ /* 0x000fc60000000040 */
[----:B------:R-:W-:-:S04]  /*5030*/  FMUL.FTZ R118, R118, c[0x0][0x1ec] ;  /* 0x00007b0076767a20 */ /* 0x000fc80000410000 */
[----:B------:R-:W-:Y:S02]  /*5040*/  @P2 FADD.FTZ R118, R69, R118 ;  /* 0x0000007645762221 */ /* 0x000fe40000010000 */
.L_x_789:
[----:B------:R-:W-:Y:S05]  /*5050*/  BSYNC B1 ;  /* 0x0000000000017941 */ /* 0x000fea0003800000 */
.L_x_787:
[----:B------:R-:W-:Y:S01]  /*5060*/  BSSY B1, `(.L_x_790) ;  /* 0x000000a000017945 */ /* 0x000fe20003800000 */
[----:B------:R-:W-:Y:S05]  /*5070*/  @P3 BRA `(.L_x_791) ;  /* 0x0000004000003947 */ /* 0x000fea0003800000 */
[----:B------:R-:W-:Y:S01]  /*5080*/  HFMA2.MMA R119, -RZ, RZ, 0, 0 ;  /* 0x00000000ff777435 */ /* 0x000fe200000001ff */
[----:B------:R-:W-:Y:S05]  /*5090*/  @!P2 BRA `(.L_x_792) ;  /* 0x000000600000a947 */ /* 0x000fea0003800000 */
[----:B-----5:R-:W-:Y:S01]  /*50a0*/  PRMT R119, RZ, 0x5410, R65 ;  /* 0x00005410ff777816 */ /* 0x020fe20000000041 */
[----:B------:R-:W-:Y:S05]  /*50b0*/  BRA `(.L_x_792) ;  /* 0x0000004000007947 */ /* 0x000fea0003800000 */
.L_x_791:
[----:B-----5:R-:W-:Y:S02]  /*50c0*/  PRMT R119, RZ, 0x5410, R61 ;  /* 0x00005410ff777816 */ /* 0x020fe4000000003d */
[----:B------:R-:W-:-:S03]  /*50d0*/  @P2 PRMT R68, RZ, 0x5410, R65 ;  /* 0x00005410ff442816 */ /* 0x000fc60000000041 */
[----:B------:R-:W-:-:S04]  /*50e0*/  FMUL.FTZ R119, R119, c[0x0][0x1ec] ;  /* 0x00007b0077777a20 */ /* 0x000fc80000410000 */
[----:B------:R-:W-:Y:S02]  /*50f0*/  @P2 FADD.FTZ R119, R68, R119 ;  /* 0x0000007744772221 */ /* 0x000fe40000010000 */
.L_x_792:
[----:B------:R-:W-:Y:S05]  /*5100*/  BSYNC B1 ;  /* 0x0000000000017941 */ /* 0x000fea0003800000 */
.L_x_790:
[----:B------:R-:W-:Y:S01]  /*5110*/  BSSY B1, `(.L_x_793) ;  /* 0x000000a000017945 */ /* 0x000fe20003800000 */
[----:B------:R-:W-:Y:S05]  /*5120*/  @P3 BRA `(.L_x_794) ;  /* 0x0000004000003947 */ /* 0x000fea0003800000 */
[----:B------:R-:W-:Y:S01]  /*5130*/  MOV R120, RZ ;  /* 0x000000ff00787202 */ /* 0x000fe20000000f00 */
[----:B------:R-:W-:Y:S05]  /*5140*/  @!P2 BRA `(.L_x_795) ;  /* 0x000000600000a947 */ /* 0x000fea0003800000 */
[----:B-----5:R-:W-:Y:S01]  /*5150*/  PRMT R120, RZ, 0x7610, R65 ;  /* 0x00007610ff787816 */ /* 0x020fe20000000041 */
[----:B------:R-:W-:Y:S05]  /*5160*/  BRA `(.L_x_795) ;  /* 0x0000004000007947 */ /* 0x000fea0003800000 */
.L_x_794:
[----:B-----5:R-:W-:Y:S02]  /*5170*/  PRMT R120, RZ, 0x7610, R61 ;  /* 0x00007610ff787816 */ /* 0x020fe4000000003d */
[----:B------:R-:W-:-:S03]  /*5180*/  @P2 PRMT R68, RZ, 0x7610, R65 ;  /* 0x00007610ff442816 */ /* 0x000fc60000000041 */
[----:B------:R-:W-:-:S04]  /*5190*/  FMUL.FTZ R120, R120, c[0x0][0x1ec] ;  /* 0x00007b0078787a20 */ /* 0x000fc80000410000 */
[----:B------:R-:W-:Y:S02]  /*51a0*/  @P2 FADD.FTZ R120, R68, R120 ;  /* 0x0000007844782221 */ /* 0x000fe40000010000 */
.L_x_795:
[----:B------:R-:W-:Y:S05]  /*51b0*/  BSYNC B1 ;  /* 0x0000000000017941 */ /* 0x000fea0003800000 */
.L_x_793:
[----:B------:R-:W-:Y:S01]  /*51c0*/  BSSY B1, `(.L_x_796) ;  /* 0x000000a000017945 */ /* 0x000fe20003800000 */
[----:B------:R-:W-:Y:S05]  /*51d0*/  @P3 BRA `(.L_x_797) ;  /* 0x0000004000003947 */ /* 0x000fea0003800000 */
[----:B------:R-:W-:Y:S01]  /*51e0*/  HFMA2.MMA R121, -RZ, RZ, 0, 0 ;  /* 0x00000000ff797435 */ /* 0x000fe200000001ff */
[----:B------:R-:W-:Y:S05]  /*51f0*/  @!P2 BRA `(.L_x_798) ;  /* 0x000000600000a947 */ /* 0x000fea0003800000 */
[----:B-----5:R-:W-:Y:S01]  /*5200*/  PRMT R121, RZ, 0x5410, R66 ;  /* 0x00005410ff797816 */ /* 0x020fe20000000042 */
[----:B------:R-:W-:Y:S05]  /*5210*/  BRA `(.L_x_798) ;  /* 0x0000004000007947 */ /* 0x000fea0003800000 */
.L_x_797:
[----:B-----5:R-:W-:Y:S02]  /*5220*/  PRMT R121, RZ, 0x5410, R62 ;  /* 0x00005410ff797816 */ /* 0x020fe4000000003e */
[----:B------:R-:W-:-:S03]  /*5230*/  @P2 PRMT R68, RZ, 0x5410, R66 ;  /* 0x00005410ff442816 */ /* 0x000fc60000000042 */
[----:B------:R-:W-:-:S04]  /*5240*/  FMUL.FTZ R121, R121, c[0x0][0x1ec] ;  /* 0x00007b0079797a20 */ /* 0x000fc80000410000 */
[----:B------:R-:W-:Y:S02]  /*5250*/  @P2 FADD.FTZ R121, R68, R121 ;  /* 0x0000007944792221 */ /* 0x000fe40000010000 */
.L_x_798:
[----:B------:R-:W-:Y:S05]  /*5260*/  BSYNC B1 ;  /* 0x0000000000017941 */ /* 0x000fea0003800000 */
.L_x_796:
[----:B------:R-:W-:Y:S01]  /*5270*/  BSSY B1, `(.L_x_799) ;  /* 0x000000a000017945 */ /* 0x000fe20003800000 */
[----:B------:R-:W-:Y:S05]  /*5280*/  @P3 BRA `(.L_x_800) ;  /* 0x0000004000003947 */ /* 0x000fea0003800000 */
[----:B------:R-:W-:Y:S01]  /*5290*/  MOV R122, RZ ;  /* 0x000000ff007a7202 */ /* 0x000fe20000000f00 */
[----:B------:R-:W-:Y:S05]  /*52a0*/  @!P2 BRA `(.L_x_801) ;  /* 0x000000600000a947 */ /* 0x000fea0003800000 */
[----:B-----5:R-:W-:Y:S01]  /*52b0*/  PRMT R122, RZ, 0x7610, R66 ;  /* 0x00007610ff7a7816 */ /* 0x020fe20000000042 */
[----:B------:R-:W-:Y:S05]  /*52c0*/  BRA `(.L_x_801) ;  /* 0x0000004000007947 */ /* 0x000fea0003800000 */
.L_x_800:
[----:B-----5:R-:W-:Y:S02]  /*52d0*/  PRMT R122, RZ, 0x7610, R62 ;  /* 0x00007610ff7a7816 */ /* 0x020fe4000000003e */
[----:B------:R-:W-:-:S03]  /*52e0*/  @P2 PRMT R68, RZ, 0x7610, R66 ;  /* 0x00007610ff442816 */ /* 0x000fc60000000042 */
[----:B------:R-:W-:-:S04]  /*52f0*/  FMUL.FTZ R122, R122, c[0x0][0x1ec] ;  /* 0x00007b007a7a7a20 */ /* 0x000fc80000410000 */
[----:B------:R-:W-:Y:S02]  /*5300*/  @P2 FADD.FTZ R122, R68, R122 ;  /* 0x0000007a447a2221 */ /* 0x000fe40000010000 */
.L_x_801:
[----:B------:R-:W-:Y:S05]  /*5310*/  BSYNC B1 ;  /* 0x0000000000017941 */ /* 0x000fea0003800000 */
.L_x_799:
[----:B------:R-:W-:Y:S01]  /*5320*/  BSSY B1, `(.L_x_802) ;  /* 0x000000a000017945 */ /* 0x000fe20003800000 */
[----:B------:R-:W-:Y:S05]  /*5330*/  @P3 BRA `(.L_x_803) ;  /* 0x0000004000003947 */ /* 0x000fea0003800000 */
[----:B------:R-:W-:Y:S01]  /*5340*/  HFMA2.MMA R123, -RZ, RZ, 0, 0 ;  /* 0x00000000ff7b7435 */ /* 0x000fe200000001ff */
[----:B------:R-:W-:Y:S05]  /*5350*/  @!P2 BRA `(.L_x_804) ;  /* 0x000000600000a947 */ /* 0x000fea0003800000 */
[----:B-----5:R-:W-:Y:S01]  /*5360*/  PRMT R123, RZ, 0x5410, R67 ;  /* 0x00005410ff7b7816 */ /* 0x020fe20000000043 */
[----:B------:R-:W-:Y:S05]  /*5370*/  BRA `(.L_x_804) ;  /* 0x0000004000007947 */ /* 0x000fea0003800000 */
.L_x_803:
[----:B-----5:R-:W-:Y:S02]  /*5380*/  PRMT R123, RZ, 0x5410, R63 ;  /* 0x00005410ff7b7816 */ /* 0x020fe4000000003f */
[----:B------:R-:W-:-:S03]  /*5390*/  @P2 PRMT R68, RZ, 0x5410, R67 ;  /* 0x00005410ff442816 */ /* 0x000fc60000000043 */
[----:B------:R-:W-:-:S04]  /*53a0*/  FMUL.FTZ R123, R123, c[0x0][0x1ec] ;  /* 0x00007b007b7b7a20 */ /* 0x000fc80000410000 */
[----:B------:R-:W-:Y:S02]  /*53b0*/  @P2 FADD.FTZ R123, R68, R123 ;  /* 0x0000007b447b2221 */ /* 0x000fe40000010000 */
.L_x_804:
[----:B------:R-:W-:Y:S05]  /*53c0*/  BSYNC B1 ;  /* 0x0000000000017941 */ /* 0x000fea0003800000 */
.L_x_802:
[----:B------:R-:W-:Y:S01]  /*53d0*/  BSSY B1, `(.L_x_805) ;  /* 0x000000a000017945 */ /* 0x000fe20003800000 */
[----:B------:R-:W-:Y:S05]  /*53e0*/  @P3 BRA `(.L_x_806) ;  /* 0x0000004000003947 */ /* 0x000fea0003800000 */
[----:B------:R-:W-:Y:S01]  /*53f0*/  MOV R124, RZ ;  /* 0x000000ff007c7202 */ /* 0x000fe20000000f00 */
[----:B------:R-:W-:Y:S05]  /*5400*/  @!P2 BRA `(.L_x_807) ;  /* 0x000000600000a947 */ /* 0x000fea0003800000 */
[----:B-----5:R-:W-:Y:S01]  /*5410*/  PRMT R124, RZ, 0x7610, R67 ;  /* 0x00007610ff7c7816 */ /* 0x020fe20000000043 */
[----:B------:R-:W-:Y:S05]  /*5420*/  BRA `(.L_x_807) ;  /* 0x0000004000007947 */ /* 0x000fea0003800000 */
.L_x_806:
[----:B-----5:R-:W-:Y:S02]  /*5430*/  PRMT R124, RZ, 0x7610, R63 ;  /* 0x00007610ff7c7816 */ /* 0x020fe4000000003f */
[----:B------:R-:W-:-:S03]  /*5440*/  @P2 PRMT R68, RZ, 0x7610, R67 ;  /* 0x00007610ff442816 */ /* 0x000fc60000000043 */
[----:B------:R-:W-:-:S04]  /*5450*/  FMUL.FTZ R124, R124, c[0x0][0x1ec] ;  /* 0x00007b007c7c7a20 */ /* 0x000fc80000410000 */
[----:B------:R-:W-:Y:S02]  /*5460*/  @P2 FADD.FTZ R124, R68, R124 ;  /* 0x0000007c447c2221 */ /* 0x000fe40000010000 */
.L_x_807:
[----:B------:R-:W-:Y:S05]  /*5470*/  BSYNC B1 ;  /* 0x0000000000017941 */ /* 0x000fea0003800000 */
.L_x_805:
        /* <DEDUP_REMOVED lines=9> */
.L_x_783:
[----:B------:R-:W-:Y:S05]  /*5510*/  BSYNC B0 ;  /* 0x0000000000007941 */ /* 0x000fea0003800000 */
.L_x_782:
[----:B------:R-:W-:Y:S01]  /*5520*/  ISETP.GE.U32.AND P2, PT, R0, 0x140, PT ;  /* 0x000001400000780c */ /* 0x000fe20003f46070 */
[----:B------:R-:W-:-:S12]  /*5530*/  BSSY B0, `(.L_x_808) ;  /* 0x000006a000007945 */ /* 0x000fd80003800000 */
[----:B------:R-:W-:Y:S05]  /*5540*/  @!P2 BRA `(.L_x_809) ;  /* 0x000006800000a947 */ /* 0x000fea0003800000 */
[----:B0-----:R-:W-:-:S05]  /*5550*/  @P1 MOV R69, 0x10 ;  /* 0x0000001000451802 */ /* 0x001fca0000000f00 */
[----:B------:R-:W-:-:S05]  /*5560*/  @P1 IMAD.WIDE.U32 R68, R166, R69, c[0x0][0x170] ;  /* 0x00005c00a6441625 */ /* 0x000fca00078e0045 */
[----:B-----5:R0:W5:Y:S01]  /*5570*/  @P1 LDG.E.128 R60, [R68.64] ;  /* 0x00000004443c1981 */ /* 0x020162000c1e1d00 */
[----:B------:R-:W-:-:S04]  /*5580*/  ISETP.NE.U32.AND P1, PT, RZ, c[0x0][0x180], PT ;  /* 0x00006000ff007a0c */ /* 0x000fc80003f25070 */
[----:B------:R-:W-:-:S13]  /*5590*/  ISETP.NE.AND.EX P1, PT, RZ, c[0x0][0x184], PT, P1 ;  /* 0x00006100ff007a0c */ /* 0x000fda0003f25310 */
        /* <DEDUP_REMOVED lines=10> */
.L_x_811:
[----:B0----5:R-:W-:Y:S02]  /*5640*/  PRMT R125, RZ, 0x5410, R60 ;  /* 0x00005410ff7d7816 */ /* 0x021fe4000000003c */
[----:B------:R-:W-:-:S03]  /*5650*/  @P1 PRMT R68, RZ, 0x5410, R64 ;  /* 0x00005410ff441816 */ /* 0x000fc60000000040 */
[----:B------:R-:W-:-:S04]  /*5660*/  FMUL.FTZ R125, R125, c[0x0][0x1ec] ;  /* 0x00007b007d7d7a20 */ /* 0x000fc80000410000 */
[----:B------:R-:W-:Y:S02]  /*5670*/  @P1 FADD.FTZ R125, R68, R125 ;  /* 0x0000007d447d1221 */ /* 0x000fe40000010000 */
.L_x_812:
[----:B------:R-:W-:Y:S05]  /*5680*/  BSYNC B1 ;  /* 0x0000000000017941 */ /* 0x000fea0003800000 */
.L_x_810:
[----:B------:R-:W-:Y:S01]  /*5690*/  BSSY B1, `(.L_x_813) ;  /* 0x000000a000017945 */ /* 0x000fe20003800000 */
[----:B------:R-:W-:Y:S05]  /*56a0*/  @P2 BRA `(.L_x_814) ;  /* 0x0000004000002947 */ /* 0x000fea0003800000 */
[----:B------:R-:W-:Y:S01]  /*56b0*/  MOV R126, RZ ;  /* 0x000000ff007e7202 */ /* 0x000fe20000000f00 */
[----:B------:R-:W-:Y:S05]  /*56c0*/  @!P1 BRA `(.L_x_815) ;  /* 0x0000006000009947 */ /* 0x000fea0003800000 */
[----:B-----5:R-:W-:Y:S01]  /*56d0*/  PRMT R126, RZ, 0x7610, R64 ;  /* 0x00007610ff7e7816 */ /* 0x020fe20000000040 */
[----:B------:R-:W-:Y:S05]  /*56e0*/  BRA `(.L_x_815) ;  /* 0x0000004000007947 */ /* 0x000fea0003800000 */
.L_x_814:
[----:B-----5:R-:W-:Y:S02]  /*56f0*/  PRMT R126, RZ, 0x7610, R60 ;  /* 0x00007610ff7e7816 */ /* 0x020fe4000000003c */
[----:B------:R-:W-:-:S03]  /*5700*/  @P1 PRMT R69, RZ, 0x7610, R64 ;  /* 0x00007610ff451816 */ /* 0x000fc60000000040 */
[----:B------:R-:W-:-:S04]  /*5710*/  FMUL.FTZ R126, R126, c[0x0][0x1ec] ;  /* 0x00007b007e7e7a20 */ /* 0x000fc80000410000 */
[----:B------:R-:W-:Y:S02]  /*5720*/  @P1 FADD.FTZ R126, R69, R126 ;  /* 0x0000007e457e1221 */ /* 0x000fe40000010000 */
.L_x_815:
[----:B------:R-:W-:Y:S05]  /*5730*/  BSYNC B1 ;  /* 0x0000000000017941 */ /* 0x000fea0003800000 */
.L_x_813:
[----:B------:R-:W-:Y:S01]  /*5740*/  BSSY B1, `(.L_x_816) ;  /* 0x000000a000017945 */ /* 0x000fe20003800000 */
[----:B------:R-:W-:Y:S05]  /*5750*/  @P2 BRA `(.L_x_817) ;  /* 0x0000004000002947 */ /* 0x000fea0003800000 */
[----:B------:R-:W-:Y:S01]  /*5760*/  HFMA2.MMA R127, -RZ, RZ, 0, 0 ;  /* 0x00000000ff7f7435 */ /* 0x000fe200000001ff */
[----:B------:R-:W-:Y:S05]  /*5770*/  @!P1 BRA `(.L_x_818) ;  /* 0x0000006000009947 */ /* 0x000fea0003800000 */
[----:B-----5:R-:W-:Y:S01]  /*5780*/  PRMT R127, RZ, 0x5410, R65 ;  /* 0x00005410ff7f7816 */ /* 0x020fe20000000041 */
[----:B------:R-:W-:Y:S05]  /*5790*/  BRA `(.L_x_818) ;  /* 0x0000004000007947 */ /* 0x000fea0003800000 */
.L_x_817:
[----:B-----5:R-:W-:Y:S02]  /*57a0*/  PRMT R127, RZ, 0x5410, R61 ;  /* 0x00005410ff7f7816 */ /* 0x020fe4000000003d */
[----:B------:R-:W-:-:S03]  /*57b0*/  @P1 PRMT R68, RZ, 0x5410, R65 ;  /* 0x00005410ff441816 */ /* 0x000fc60000000041 */
[----:B------:R-:W-:-:S04]  /*57c0*/  FMUL.FTZ R127, R127, c[0x0][0x1ec] ;  /* 0x00007b007f7f7a20 */ /* 0x000fc80000410000 */
[----:B------:R-:W-:Y:S02]  /*57d0*/  @P1 FADD.FTZ R127, R68, R127 ;  /* 0x0000007f447f1221 */ /* 0x000fe40000010000 */
.L_x_818:
[----:B------:R-:W-:Y:S05]  /*57e0*/  BSYNC B1 ;  /* 0x0000000000017941 */ /* 0x000fea0003800000 */
.L_x_816:
[----:B------:R-:W-:Y:S01]  /*57f0*/  BSSY B1, `(.L_x_819) ;  /* 0x000000a000017945 */ /* 0x000fe20003800000 */
[----:B------:R-:W-:Y:S05]  /*5800*/  @P2 BRA `(.L_x_820) ;  /* 0x0000004000002947 */ /* 0x000fea0003800000 */
[----:B------:R-:W-:Y:S01]  /*5810*/  MOV R128, RZ ;  /* 0x000000ff00807202 */ /* 0x000fe20000000f00 */
[----:B------:R-:W-:Y:S05]  /*5820*/  @!P1 BRA `(.L_x_821) ;  /* 0x0000006000009947 */ /* 0x000fea0003800000 */
[----:B-----5:R-:W-:Y:S01]  /*5830*/  PRMT R128, RZ, 0x7610, R65 ;  /* 0x00007610ff807816 */ /* 0x020fe20000000041 */
[----:B------:R-:W-:Y:S05]  /*5840*/  BRA `(.L_x_821) ;  /* 0x0000004000007947 */ /* 0x000fea0003800000 */
.L_x_820:
[----:B-----5:R-:W-:Y:S02]  /*5850*/  PRMT R128, RZ, 0x7610, R61 ;  /* 0x00007610ff807816 */ /* 0x020fe4000000003d */
[----:B------:R-:W-:-:S03]  /*5860*/  @P1 PRMT R69, RZ, 0x7610, R65 ;  /* 0x00007610ff451816 */ /* 0x000fc60000000041 */
[----:B------:R-:W-:-:S04]  /*5870*/  FMUL.FTZ R128, R128, c[0x0][0x1ec] ;  /* 0x00007b0080807a20 */ /* 0x000fc80000410000 */
[----:B------:R-:W-:Y:S02]  /*5880*/  @P1 FADD.FTZ R128, R69, R128 ;  /* 0x0000008045801221 */ /* 0x000fe40000010000 */
.L_x_821:
[----:B------:R-:W-:Y:S05]  /*5890*/  BSYNC B1 ;  /* 0x0000000000017941 */ /* 0x000fea0003800000 */
.L_x_819:
[----:B------:R-:W-:Y:S01]  /*58a0*/  BSSY B1, `(.L_x_822) ;  /* 0x000000a000017945 */ /* 0x000fe20003800000 */
[----:B------:R-:W-:Y:S05]  /*58b0*/  @P2 BRA `(.L_x_823) ;  /* 0x0000004000002947 */ /* 0x000fea0003800000 */
[----:B------:R-:W-:Y:S01]  /*58c0*/  HFMA2.MMA R129, -RZ, RZ, 0, 0 ;  /* 0x00000000ff817435 */ /* 0x000fe200000001ff */
[----:B------:R-:W-:Y:S05]  /*58d0*/  @!P1 BRA `(.L_x_824) ;  /* 0x0000006000009947 */ /* 0x000fea0003800000 */
[----:B-----5:R-:W-:Y:S01]  /*58e0*/  PRMT R129, RZ, 0x5410, R66 ;  /* 0x00005410ff817816 */ /* 0x020fe20000000042 */
[----:B------:R-:W-:Y:S05]  /*58f0*/  BRA `(.L_x_824) ;  /* 0x0000004000007947 */ /* 0x000fea0003800000 */
.L_x_823:
[----:B-----5:R-:W-:Y:S02]  /*5900*/  PRMT R129, RZ, 0x5410, R62 ;  /* 0x00005410ff817816 */ /* 0x020fe4000000003e */
[----:B------:R-:W-:-:S03]  /*5910*/  @P1 PRMT R68, RZ, 0x5410, R66 ;  /* 0x00005410ff441816 */ /* 0x000fc60000000042 */
[----:B------:R-:W-:-:S04]  /*5920*/  FMUL.FTZ R129, R129, c[0x0][0x1ec] ;  /* 0x00007b0081817a20 */ /* 0x000fc80000410000 */
[----:B------:R-:W-:Y:S02]  /*5930*/  @P1 FADD.FTZ R129, R68, R129 ;  /* 0x0000008144811221 */ /* 0x000fe40000010000 */
.L_x_824:
[----:B------:R-:W-:Y:S05]  /*5940*/  BSYNC B1 ;  /* 0x0000000000017941 */ /* 0x000fea0003800000 */
.L_x_822:
[----:B------:R-:W-:Y:S01]  /*5950*/  BSSY B1, `(.L_x_825) ;  /* 0x000000a000017945 */ /* 0x000fe20003800000 */
[----:B------:R-:W-:Y:S05]  /*5960*/  @P2 BRA `(.L_x_826) ;  /* 0x0000004000002947 */ /* 0x000fea0003800000 */
[----:B------:R-:W-:Y:S01]  /*5970*/  IMAD.MOV.U32 R130, RZ, RZ, RZ ;  /* 0x000000ffff827224 */ /* 0x000fe200078e00ff */
[----:B------:R-:W-:Y:S05]  /*5980*/  @!P1 BRA `(.L_x_827) ;  /* 0x0000006000009947 */ /* 0x000fea0003800000 */
[----:B-----5:R-:W-:Y:S01]  /*5990*/  PRMT R130, RZ, 0x7610, R66 ;  /* 0x00007610ff827816 */ /* 0x020fe20000000042 */
[----:B------:R-:W-:Y:S05]  /*59a0*/  BRA `(.L_x_827) ;  /* 0x0000004000007947 */ /* 0x000fea0003800000 */
.L_x_826:
[----:B-----5:R-:W-:Y:S02]  /*59b0*/  PRMT R130, RZ, 0x7610, R62 ;  /* 0x00007610ff827816 */ /* 0x020fe4000000003e */
[----:B------:R-:W-:-:S03]  /*59c0*/  @P1 PRMT R68, RZ, 0x7610, R66 ;  /* 0x00007610ff441816 */ /* 0x000fc60000000042 */
[----:B------:R-:W-:-:S04]  /*59d0*/  FMUL.FTZ R130, R130, c[0x0][0x1ec] ;  /* 0x00007b0082827a20 */ /* 0x000fc80000410000 */
[----:B------:R-:W-:Y:S02]  /*59e0*/  @P1 FADD.FTZ R130, R68, R130 ;  /* 0x0000008244821221 */ /* 0x000fe40000010000 */
.L_x_827:
[----:B------:R-:W-:Y:S05]  /*59f0*/  BSYNC B1 ;  /* 0x0000000000017941 */ /* 0x000fea0003800000 */
.L_x_825:
[----:B------:R-:W-:Y:S01]  /*5a00*/  BSSY B1, `(.L_x_828) ;  /* 0x000000a000017945 */ /* 0x000fe20003800000 */
[----:B------:R-:W-:Y:S05]  /*5a10*/  @P2 BRA `(.L_x_829) ;  /* 0x0000004000002947 */ /* 0x000fea0003800000 */
[----:B------:R-:W-:Y:S01]  /*5a20*/  MOV R131, RZ ;  /* 0x000000ff00837202 */ /* 0x000fe20000000f00 */
[----:B------:R-:W-:Y:S05]  /*5a30*/  @!P1 BRA `(.L_x_830) ;  /* 0x0000006000009947 */ /* 0x000fea0003800000 */
[----:B-----5:R-:W-:Y:S01]  /*5a40*/  PRMT R131, RZ, 0x5410, R67 ;  /* 0x00005410ff837816 */ /* 0x020fe20000000043 */
[----:B------:R-:W-:Y:S05]  /*5a50*/  BRA `(.L_x_830) ;  /* 0x0000004000007947 */ /* 0x000fea0003800000 */
.L_x_829:
[----:B-----5:R-:W-:Y:S02]  /*5a60*/  PRMT R131, RZ, 0x5410, R63 ;  /* 0x00005410ff837816 */ /* 0x020fe4000000003f */
[----:B------:R-:W-:-:S03]  /*5a70*/  @P1 PRMT R68, RZ, 0x5410, R67 ;  /* 0x00005410ff441816 */ /* 0x000fc60000000043 */
[----:B------:R-:W-:-:S04]  /*5a80*/  FMUL.FTZ R131, R131, c[0x0][0x1ec] ;  /* 0x00007b0083837a20 */ /* 0x000fc80000410000 */
[----:B------:R-:W-:Y:S02]  /*5a90*/  @P1 FADD.FTZ R131, R68, R131 ;  /* 0x0000008344831221 */ /* 0x000fe40000010000 */
.L_x_830:
[----:B------:R-:W-:Y:S05]  /*5aa0*/  BSYNC B1 ;  /* 0x0000000000017941 */ /* 0x000fea0003800000 */
.L_x_828:
[----:B------:R-:W-:Y:S01]  /*5ab0*/  BSSY B1, `(.L_x_831) ;  /* 0x000000a000017945 */ /* 0x000fe20003800000 */
[----:B------:R-:W-:Y:S05]  /*5ac0*/  @P2 BRA `(.L_x_832) ;  /* 0x0000004000002947 */ /* 0x000fea0003800000 */
[----:B------:R-:W-:Y:S01]  /*5ad0*/  HFMA2.MMA R134, -RZ, RZ, 0, 0 ;  /* 0x00000000ff867435 */ /* 0x000fe200000001ff */
[----:B------:R-:W-:Y:S05]  /*5ae0*/  @!P1 BRA `(.L_x_833) ;  /* 0x0000006000009947 */ /* 0x000fea0003800000 */
[----:B-----5:R-:W-:Y:S01]  /*5af0*/  PRMT R134, RZ, 0x7610, R67 ;  /* 0x00007610ff867816 */ /* 0x020fe20000000043 */
[----:B------:R-:W-:Y:S05]  /*5b00*/  BRA `(.L_x_833) ;  /* 0x0000004000007947 */ /* 0x000fea0003800000 */
.L_x_832:
[----:B-----5:R-:W-:Y:S02]  /*5b10*/  PRMT R134, RZ, 0x7610, R63 ;  /* 0x00007610ff867816 */ /* 0x020fe4000000003f */
[----:B------:R-:W-:-:S03]  /*5b20*/  @P1 PRMT R68, RZ, 0x7610, R67 ;  /* 0x00007610ff441816 */ /* 0x000fc60000000043 */
[----:B------:R-:W-:-:S04]  /*5b30*/  FMUL.FTZ R134, R134, c[0x0][0x1ec] ;  /* 0x00007b0086867a20 */ /* 0x000fc80000410000 */
[----:B------:R-:W-:Y:S02]  /*5b40*/  @P1 FADD.FTZ R134, R68, R134 ;  /* 0x0000008644861221 */ /* 0x000fe40000010000 */
.L_x_833:
[----:B------:R-:W-:Y:S05]  /*5b50*/  BSYNC B1 ;  /* 0x0000000000017941 */ /* 0x000fea0003800000 */
.L_x_831:
[----:B------:R-:W-:Y:S02]  /*5b60*/  MOV R132, 0x10 ;  /* 0x0000001000847802 */ /* 0x000fe40000000f00 */
[----:B------:R-:W-:Y:S02]  /*5b70*/  F2FP.BF16.PACK_AB R71, R134, R131 ;  /* 0x000000838647723e */ /* 0x000fe400000010ff */
[----:B------:R-:W-:Y:S01]  /*5b80*/  F2FP.BF16.PACK_AB R70, R130, R129 ;  /* 0x000000818246723e */ /* 0x000fe200000010ff */
[----:B------:R-:W-:Y:S01]  /*5b90*/  IMAD.WIDE.U32 R132, R162, R132, c[0x0][0x188] ;  /* 0x00006200a2847625 */ /* 0x000fe200078e0084 */
[----:B------:R-:W-:Y:S02]  /*5ba0*/  F2FP.BF16.PACK_AB R69, R128, R127 ;  /* 0x0000007f8045723e */ /* 0x000fe400000010ff */
[----:B------:R-:W-:-:S05]  /*5bb0*/  F2FP.BF16.PACK_AB R68, R126, R125 ;  /* 0x0000007d7e44723e */ /* 0x000fca00000010ff */
[----:B------:R0:W-:Y:S02]  /*5bc0*/  STG.E.128 [R132.64], R68 ;  /* 0x0000004484007986 */ /* 0x0001e4000c101d04 */
.L_x_809:
[----:B------:R-:W-:Y:S05]  /*5bd0*/  BSYNC B0 ;  /* 0x0000000000007941 */ /* 0x000fea0003800000 */
.L_x_808:
[----:B0-----:R-:W-:Y:S01]  /*5be0*/  FADD.FTZ R68, RZ, R41 ;  /* 0x00000029ff447221 */ /* 0x001fe20000010000 */
[----:B------:R-:W-:Y:S01]  /*5bf0*/  ISETP.GT.U32.AND P1, PT, R0, 0x3f, PT ;  /* 0x0000003f0000780c */ /* 0x000fe20003f24070 */
[----:B------:R-:W0:Y:S01]  /*5c00*/  S2R R69, SR_TID.X ;  /* 0x0000000000457919 */ /* 0x000e220000002100 */
[----:B------:R-:W-:Y:S01]  /*5c10*/  LOP3.LUT R2, R2, 0xffffdfff, RZ, 0xc0, !PT ;  /* 0xffffdfff02027812 */ /* 0x000fe200078ec0ff */
[----:B------:R-:W-:Y:S01]  /*5c20*/  FADD.FTZ R68, R42, R68 ;  /* 0x000000442a447221 */ /* 0x000fe20000010000 */
[----:B------:R-:W-:Y:S02]  /*5c30*/  ISETP.GT.U32.AND P2, PT, R0, 0xbf, PT ;  /* 0x000000bf0000780c */ /* 0x000fe40003f44070 */
[----:B------:R-:W-:Y:S01]  /*5c40*/  @P0 LOP3.LUT R2, R2, 0x2000, RZ, 0xfc, !PT ;  /* 0x0000200002020812 */ /* 0x000fe200078efcff */
[----:B------:R-:W-:Y:S01]  /*5c50*/  FADD.FTZ R68, R43, R68 ;  /* 0x000000442b447221 */ /* 0x000fe20000010000 */
[----:B------:R-:W-:Y:S02]  /*5c60*/  ISETP.GT.U32.AND P3, PT, R0, 0xdf, PT ;  /* 0x000000df0000780c */ /* 0x000fe40003f64070 */
[----:B------:R-:W-:Y:S01]  /*5c70*/  LOP3.LUT R2, R2, 0xfffffffb, RZ, 0xc0, !PT ;  /* 0xfffffffb02027812 */ /* 0x000fe200078ec0ff */
[----:B------:R-:W-:Y:S01]  /*5c80*/  FADD.FTZ R68, R44, R68 ;  /* 0x000000442c447221 */ /* 0x000fe20000010000 */
[----:B------:R-:W-:-:S02]  /*5c90*/  ISETP.GT.U32.AND P4, PT, R0, 0xff, PT ;  /* 0x000000ff0000780c */ /* 0x000fc40003f84070 */
[----:B------:R-:W-:Y:S01]  /*5ca0*/  @P1 LOP3.LUT R2, R2, 0x4, RZ, 0xfc, !PT ;  /* 0x0000000402021812 */ /* 0x000fe200078efcff */
[----:B------:R-:W-:Y:S01]  /*5cb0*/  FADD.FTZ R68, R45, R68 ;  /* 0x000000442d447221 */ /* 0x000fe20000010000 */
[----:B------:R-:W-:Y:S02]  /*5cc0*/  ISETP.GT.U32.AND P5, PT, R0, 0x11f, PT ;  /* 0x0000011f0000780c */ /* 0x000fe40003fa4070 */
[----:B------:R-:W-:Y:S01]  /*5cd0*/  LOP3.LUT R2, R2, 0xfffffffd, RZ, 0xc0, !PT ;  /* 0xfffffffd02027812 */ /* 0x000fe200078ec0ff */
[----:B------:R-:W-:Y:S01]  /*5ce0*/  FADD.FTZ R68, R46, R68 ;  /* 0x000000442e447221 */ /* 0x000fe20000010000 */
[----:B------:R-:W-:-:S03]  /*5cf0*/  ISETP.GT.U32.AND P6, PT, R0, 0x13f, PT ;  /* 0x0000013f0000780c */ /* 0x000fc60003fc4070 */
[----:B------:R-:W-:-:S04]  /*5d00*/  FADD.FTZ R68, R47, R68 ;  /* 0x000000442f447221 */ /* 0x000fc80000010000 */
[----:B------:R-:W-:-:S05]  /*5d10*/  FADD.FTZ R68, R48, R68 ;  /* 0x0000004430447221 */ /* 0x000fca0000010000 */
[----:B------:R-:W-:Y:S02]  /*5d20*/  FSEL R71, R68, RZ, P0 ;  /* 0x000000ff44477208 */ /* 0x000fe40000000000 */
        /* <DEDUP_REMOVED lines=31> */
[----:B0-----:R-:W-:-:S03]  /*5f20*/  LOP3.LUT P0, RZ, R69, 0x1f, RZ, 0xc0, !PT ;  /* 0x0000001f45ff7812 */ /* 0x001fc6000780c0ff */
[----:B------:R-:W-:-:S04]  /*5f30*/  FADD.FTZ R68, R85, R71 ;  /* 0x0000004755447221 */ /* 0x000fc80000010000 */
[----:B------:R-:W-:-:S04]  /*5f40*/  FADD.FTZ R68, R86, R68 ;  /* 0x0000004456447221 */ /* 0x000fc80000010000 */
[----:B------:R-:W-:Y:S02]  /*5f50*/  FADD.FTZ R68, R87, R68 ;  /* 0x0000004457447221 */ /* 0x000fe40000010000 */
[----:B------:R-:W-:Y:S02]  /*5f60*/  @P0 LOP3.LUT R2, R2, 0x20, RZ, 0xfc, !PT ;  /* 0x0000002002020812 */ /* 0x000fe400078efcff */
[----:B------:R-:W-:Y:S02]  /*5f70*/  FADD.FTZ R68, R88, R68 ;  /* 0x0000004458447221 */ /* 0x000fe40000010000 */
[----:B------:R-:W-:Y:S02]  /*5f80*/  LOP3.LUT P0, RZ, R2, 0x2000, RZ, 0xc0, !PT ;  /* 0x0000200002ff7812 */ /* 0x000fe4000780c0ff */
        /* <DEDUP_REMOVED lines=46> */
.L_x_858:
        /* <DEDUP_REMOVED lines=187> */
.L_x_859:
[----:B------:R-:W2:Y:S01]  /*6e20*/  S2R R132, SR_TID.X ;  /* 0x0000000000847919 */ /* 0x000ea20000002100 */
[----:B01----:R-:W-:Y:S01]  /*6e30*/  FADD.FTZ R71, R70, R71 ;  /* 0x0000004746477221 */ /* 0x003fe20000010000 */
[----:B------:R-:W-:Y:S01]  /*6e40*/  MOV R70, c[0x0][0x1e0] ;  /* 0x0000780000467a02 */ /* 0x000fe20000000f00 */
[----:B------:R-:W-:Y:S04]  /*6e50*/  BSSY B0, `(.L_x_836) ;  /* 0x0000198000007945 */ /* 0x000fe80003800000 */
[----:B------:R-:W-:Y:S01]  /*6e60*/  FFMA.FTZ R70, R71, R70, c[0x0][0x228] ;  /* 0x00008a0047467623 */ /* 0x000fe20000010046 */
[----:B--2---:R-:W-:-:S13]  /*6e70*/  LOP3.LUT P3, RZ, R132, 0x1f, RZ, 0xc0, !PT ;  /* 0x0000001f84ff7812 */ /* 0x004fda000786c0ff */
[----:B------:R-:W-:-:S04]  /*6e80*/  @!P3 LEA R68, P1, R34, c[0x0][0x1a0], 0x2 ;  /* 0x000068002244ba11 */ /* 0x000fc800078210ff */
[----:B------:R-:W-:Y:S02]  /*6e90*/  @!P3 LEA.HI.X R69, R34, c[0x0][0x1a4], R150, 0x2, P1 ;  /* 0x000069002245ba11 */ /* 0x000fe400008f1496 */
[----:B------:R-:W-:-:S03]  /*6ea0*/  ISETP.NE.AND P1, PT, RZ, UR6, PT ;  /* 0x00000006ff007c0c */ /* 0x000fc6000bf25270 */
[----:B------:R0:W-:Y:S02]  /*6eb0*/  @!P3 STG.E [R68.64], R161 ;  /* 0x000000a14400b986 */ /* 0x0001e4000c101904 */
[----:B0-----:R-:W-:-:S05]  /*6ec0*/  FMUL.FTZ R68, R161, R161 ;  /* 0x000000a1a1447220 */ /* 0x001fca0000410000 */
[----:B------:R-:W-:-:S05]  /*6ed0*/  FSEL R68, R68, RZ, P1 ;  /* 0x000000ff44447208 */ /* 0x000fca0000800000 */
[----:B------:R-:W-:Y:S01]  /*6ee0*/  FADD.FTZ R70, R70, R68 ;  /* 0x0000004446467221 */ /* 0x000fe20000010000 */
[----:B------:R-:W-:-:S04]  /*6ef0*/  @!P3 LEA R68, P2, R34, c[0x0][0x1a8], 0x2 ;  /* 0x00006a002244ba11 */ /* 0x000fc800078410ff */
[----:B------:R-:W-:Y:S02]  /*6f00*/  @!P3 LEA.HI.X R69, R34, c[0x0][0x1ac], R150, 0x2, P2 ;  /* 0x00006b002245ba11 */ /* 0x000fe400010f1496 */
[----:B------:R-:W0:Y:S01]  /*6f10*/  MUFU.RSQ R150, R70 ;  /* 0x0000004600967308 */ /* 0x000e220000001400 */
[----:B-----5:R-:W-:Y:S02]  /*6f20*/  ISETP.GE.AND P2, PT, R149, 0x1, PT ;  /* 0x000000019500780c */ /* 0x020fe40003f46270 */
[----:B0-----:R0:W-:Y:S11]  /*6f30*/  @!P3 STG.E [R68.64], R150 ;  /* 0x000000964400b986 */ /* 0x0011f6000c101904 */
[----:B------:R-:W-:Y:S05]  /*6f40*/  @!P2 BRA `(.L_x_837) ;  /* 0x000018800000a947 */ /* 0x000fea0003800000 */
[----:B0-----:R-:W-:Y:S01]  /*6f50*/  IADD3 R68, R149, -0x1, RZ ;  /* 0xffffffff95447810 */ /* 0x001fe20007ffe0ff */
[----:B------:R-:W-:Y:S01]  /*6f60*/  BSSY B1, `(.L_x_838) ;  /* 0x000003c000017945 */ /* 0x000fe20003800000 */
[----:B------:R-:W-:-:S03]  /*6f70*/  LOP3.LUT R149, R132, 0x1f, RZ, 0xc0, !PT ;  /* 0x0000001f84957812 */ /* 0x000fc600078ec0ff */
[----:B------:R-:W-:-:S05]  /*6f80*/  IMAD R68, R68, c[0x0][0x168], RZ ;  /* 0x00005a0044447a24 */ /* 0x000fca00078e02ff */
[----:B------:R-:W-:-:S04]  /*6f90*/  SHF.R.S32.HI R69, RZ, 0x1f, R68 ;  /* 0x0000001fff457819 */ /* 0x000fc80000011444 */
[----:B------:R-:W-:-:S04]  /*6fa0*/  LEA.HI R69, R69, R68, RZ, 0x3 ;  /* 0x0000004445457211 */ /* 0x000fc800078f18ff */
[----:B------:R-:W-:Y:S01]  /*6fb0*/  LEA.HI.SX32 R149, R69, R149, 0x1d ;  /* 0x0000009545957211 */ /* 0x000fe200078feaff */
[----:B------:R-:W-:Y:S05]  /*6fc0*/  @!P0 BRA `(.L_x_839) ;  /* 0x0000035000008947 */ /* 0x000fea0003800000 */
[----:B------:R0:W-:Y:S04]  /*6fd0*/  STL [R1+0x38], R5 ;  /* 0x0000380501007387 */ /* 0x0001e80000100800 */
[----:B0-----:R-:W2:Y:S04]  /*6fe0*/  LDL R5, [R1+0x20] ;  /* 0x0000200001057983 */ /* 0x001ea80000100800 */
[----:B------:R0:W-:Y:S04]  /*6ff0*/  STL [R1+0x34], R4 ;  /* 0x0000340401007387 */ /* 0x0001e80000100800 */
[----:B0-----:R-:W2:Y:S04]  /*7000*/  LDL R4, [R1+0x24] ;  /* 0x0000240001047983 */ /* 0x001ea80000100800 */
[----:B------:R0:W-:Y:S04]  /*7010*/  STL [R1+0x30], R3 ;  /* 0x0000300301007387 */ /* 0x0001e80000100800 */
[----:B------:R-:W3:Y:S04]  /*7020*/  LDL R70, [R1+0x1c] ;  /* 0x00001c0001467983 */ /* 0x000ee80000100800 */
[----:B0-----:R-:W3:Y:S04]  /*7030*/  LDL R3, [R1+0x18] ;  /* 0x0000180001037983 */ /* 0x001ee80000100800 */
[----:B------:R0:W-:Y:S04]  /*7040*/  STL [R1+0x2c], R2 ;  /* 0x00002c0201007387 */ /* 0x0001e80000100800 */
[----:B0-----:R-:W4:Y:S04]  /*7050*/  LDL R2, [R1+0x10] ;  /* 0x0000100001027983 */ /* 0x001f280000100800 */
[----:B------:R0:W-:Y:S04]  /*7060*/  STL [R1+0x28], R0 ;  /* 0x0000280001007387 */ /* 0x0001e80000100800 */
[----:B------:R-:W4:Y:S04]  /*7070*/  LDL R166, [R1+0x8] ;  /* 0x0000080001a67983 */ /* 0x000f280000100800 */
[----:B------:R-:W4:Y:S04]  /*7080*/  LDL R71, [R1+0xc] ;  /* 0x00000c0001477983 */ /* 0x000f280000100800 */
[----:B0-----:R-:W4:Y:S04]  /*7090*/  LDL R0, [R1+0x14] ;  /* 0x0000140001007983 */ /* 0x001f280000100800 */
[----:B------:R-:W4:Y:S04]  /*70a0*/  LDL R162, [R1] ;  /* 0x0000000001a27983 */ /* 0x000f280000100800 */
[----:B------:R-:W4:Y:S01]  /*70b0*/  LDL R133, [R1+0x4] ;  /* 0x0000040001857983 */ /* 0x000f220000100800 */
[----:B------:R-:W-:-:S05]  /*70c0*/  FSEL R132, R161, RZ, !P1 ;  /* 0x000000ffa1847208 */ /* 0x000fca0004800000 */
[--C-:B------:R-:W-:Y:S02]  /*70d0*/  FADD.FTZ R68, R41, -R132.reuse ;  /* 0x8000008429447221 */ /* 0x100fe40000010000 */
        /* <DEDUP_REMOVED lines=36> */
.L_x_839:
[----:B------:R-:W-:Y:S05]  /*7320*/  BSYNC B1 ;  /* 0x0000000000017941 */ /* 0x000fea0003800000 */
.L_x_838:
        /* <DEDUP_REMOVED lines=36> */
.L_x_841:
[----:B------:R-:W-:Y:S05]  /*7570*/  BSYNC B1 ;  /* 0x0000000000017941 */ /* 0x000fea0003800000 */
.L_x_840:
        /* <DEDUP_REMOVED lines=36> */
.L_x_843:
[----:B------:R-:W-:Y:S05]  /*77c0*/  BSYNC B1 ;  /* 0x0000000000017941 */ /* 0x000fea0003800000 */
.L_x_842:
        /* <DEDUP_REMOVED lines=36> */
.L_x_845:
[----:B------:R-:W-:Y:S05]  /*7a10*/  BSYNC B1 ;  /* 0x0000000000017941 */ /* 0x000fea0003800000 */
.L_x_844:
        /* <DEDUP_REMOVED lines=36> */
.L_x_847:
[----:B------:R-:W-:Y:S05]  /*7c60*/  BSYNC B1 ;  /* 0x0000000000017941 */ /* 0x000fea0003800000 */
.L_x_846:
        /* <DEDUP_REMOVED lines=36> */
.L_x_849:
[----:B------:R-:W-:Y:S05]  /*7eb0*/  BSYNC B1 ;  /* 0x0000000000017941 */ /* 0x000fea0003800000 */
.L_x_848:
        /* <DEDUP_REMOVED lines=36> */
.L_x_851:
[----:B------:R-:W-:Y:S05]  /*8100*/  BSYNC B1 ;  /* 0x0000000000017941 */ /* 0x000fea0003800000 */
.L_x_850:
        /* <DEDUP_REMOVED lines=36> */
.L_x_853:
[----:B------:R-:W-:Y:S05]  /*8350*/  BSYNC B1 ;  /* 0x0000000000017941 */ /* 0x000fea0003800000 */
.L_x_852:
        /* <DEDUP_REMOVED lines=36> */
.L_x_855:
[----:B------:R-:W-:Y:S05]  /*85a0*/  BSYNC B1 ;  /* 0x0000000000017941 */ /* 0x000fea0003800000 */
.L_x_854:
[----:B------:R-:W-:-:S13]  /*85b0*/  ISETP.GE.U32.AND P2, PT, R0, 0x140, PT ;  /* 0x000001400000780c */ /* 0x000fda0003f46070 */
        /* <DEDUP_REMOVED lines=33> */
.L_x_837:
[----:B------:R-:W-:Y:S05]  /*87d0*/  BSYNC B0 ;  /* 0x0000000000007941 */ /* 0x000fea0003800000 */
.L_x_836:
[----:B0-----:R-:W-:-:S04]  /*87e0*/  MOV R69, c[0x0][0x160] ;  /* 0x0000580000457a02 */ /* 0x001fc80000000f00 */
[----:B------:R-:W-:-:S04]  /*87f0*/  LEA R34, R69, R34, 0x2 ;  /* 0x0000002245227211 */ /* 0x000fc800078e10ff */
[----:B------:R-:W-:-:S13]  /*8800*/  ISETP.GE.AND P1, PT, R34, c[0x0][0x164], PT ;  /* 0x0000590022007a0c */ /* 0x000fda0003f26270 */
[----:B------:R-:W-:Y:S01]  /*8810*/  @P1 CALL.REL.NOINC `(.L_x_856) ;  /* 0x0000001000001944 */ /* 0x000fe20003c00000 */
[----:B------:R-:W-:Y:S05]  /*8820*/  BRA `(.L_x_857) ;  /* 0xffff8df000007947 */ /* 0x000fea000383ffff */
.L_x_856:
[----:B------:R-:W-:Y:S05]  /*8830*/  EXIT ;  /* 0x000000000000794d */ /* 0x000fea0003800000 */
.L_x_834:
[----:B------:R-:W-:Y:S01]  /*8840*/  HFMA2.MMA R70, -RZ, RZ, 0, 5.9604644775390625e-08 ;  /* 0x00000001ff467435 */ /* 0x000fe200000001ff */
[----:B------:R-:W-:Y:S02]  /*8850*/  MOV R132, 0x1f ;  /* 0x0000001f00847802 */ /* 0x000fe40000000f00 */
[----:B------:R-:W-:Y:S02]  /*8860*/  MOV R69, 0xffffffff ;  /* 0xffffffff00457802 */ /* 0x000fe40000000f00 */
[----:B------:R-:W-:Y:S02]  /*8870*/  MOV R68, 0x8890 ;  /* 0x0000889000447802 */ /* 0x000fe40000000f00 */
[----:B-----5:R-:W-:Y:S05]  /*8880*/  CALL.REL.NOINC `($__internal_2_$__cuda_sm70_shflsync_bfly_p) ;  /* 0x00000df000007944 */ /* 0x020fea0003c00000 */
[----:B-1----:R-:W-:Y:S05]  /*8890*/  BRA `(.L_x_858) ;  /* 0xffffd9d000007947 */ /* 0x002fea000383ffff */
.L_x_835:
[----:B------:R-:W-:Y:S01]  /*88a0*/  HFMA2.MMA R70, -RZ, RZ, 0, 1.1920928955078125e-07 ;  /* 0x00000002ff467435 */ /* 0x000fe200000001ff */
[----:B------:R-:W-:Y:S02]  /*88b0*/  MOV R132, 0x1f ;  /* 0x0000001f00847802 */ /* 0x000fe40000000f00 */
[----:B------:R-:W-:Y:S02]  /*88c0*/  MOV R69, 0xffffffff ;  /* 0xffffffff00457802 */ /* 0x000fe40000000f00 */
[----:B------:R-:W-:-:S02]  /*88d0*/  MOV R68, 0x88f0 ;  /* 0x000088f000447802 */ /* 0x000fc40000000f00 */
[----:B-----5:R-:W-:Y:S05]  /*88e0*/  CALL.REL.NOINC `($__internal_2_$__cuda_sm70_shflsync_bfly_p) ;  /* 0x00000d9000007944 */ /* 0x020fea0003c00000 */
[----:B-1----:R-:W-:Y:S01]  /*88f0*/  FADD.FTZ R71, R71, R70 ;  /* 0x0000004647477221 */ /* 0x002fe20000010000 */
[----:B------:R-:W-:Y:S01]  /*8900*/  HFMA2.MMA R70, -RZ, RZ, 0, 2.384185791015625e-07 ;  /* 0x00000004ff467435 */ /* 0x000fe200000001ff */
[----:B------:R-:W-:Y:S01]  /*8910*/  IMAD.MOV.U32 R132, RZ, RZ, 0x1f ;  /* 0x0000001fff847424 */ /* 0x000fe200078e00ff */
[----:B------:R-:W-:-:S02]  /*8920*/  MOV R69, 0xffffffff ;  /* 0xffffffff00457802 */ /* 0x000fc40000000f00 */
[----:B------:R-:W-:Y:S02]  /*8930*/  MOV R68, 0x8950 ;  /* 0x0000895000447802 */ /* 0x000fe40000000f00 */
[----:B------:R-:W-:Y:S05]  /*8940*/  CALL.REL.NOINC `($__internal_2_$__cuda_sm70_shflsync_bfly_p) ;  /* 0x00000d3000007944 */ /* 0x000fea0003c00000 */
[----:B-1----:R-:W-:Y:S01]  /*8950*/  FADD.FTZ R71, R71, R70 ;  /* 0x0000004647477221 */ /* 0x002fe20000010000 */
[----:B------:R-:W-:Y:S01]  /*8960*/  HFMA2.MMA R70, -RZ, RZ, 0, 4.76837158203125e-07 ;  /* 0x00000008ff467435 */ /* 0x000fe200000001ff */
[----:B------:R-:W-:Y:S02]  /*8970*/  MOV R132, 0x1f ;  /* 0x0000001f00847802 */ /* 0x000fe40000000f00 */
[----:B------:R-:W-:Y:S02]  /*8980*/  MOV R69, 0xffffffff ;  /* 0xffffffff00457802 */ /* 0x000fe40000000f00 */
[----:B------:R-:W-:Y:S02]  /*8990*/  MOV R68, 0x89b0 ;  /* 0x000089b000447802 */ /* 0x000fe40000000f00 */
[----:B------:R-:W-:Y:S05]  /*89a0*/  CALL.REL.NOINC `($__internal_2_$__cuda_sm70_shflsync_bfly_p) ;  /* 0x00000cd000007944 */ /* 0x000fea0003c00000 */
[----:B-1----:R-:W-:Y:S01]  /*89b0*/  FADD.FTZ R71, R71, R70 ;  /* 0x0000004647477221 */ /* 0x002fe20000010000 */
[----:B------:R-:W-:Y:S01]  /*89c0*/  HFMA2.MMA R70, -RZ, RZ, 0, 9.5367431640625e-07 ;  /* 0x00000010ff467435 */ /* 0x000fe200000001ff */
[----:B------:R-:W-:Y:S02]  /*89d0*/  MOV R132, 0x1f ;  /* 0x0000001f00847802 */ /* 0x000fe40000000f00 */
[----:B------:R-:W-:-:S02]  /*89e0*/  MOV R69, 0xffffffff ;  /* 0xffffffff00457802 */ /* 0x000fc40000000f00 */
[----:B------:R-:W-:Y:S02]  /*89f0*/  MOV R68, 0x8a10 ;  /* 0x00008a1000447802 */ /* 0x000fe40000000f00 */
[----:B------:R-:W-:Y:S05]  /*8a00*/  CALL.REL.NOINC `($__internal_2_$__cuda_sm70_shflsync_bfly_p) ;  /* 0x00000c7000007944 */ /* 0x000fea0003c00000 */
[----:B-1----:R-:W-:Y:S01]  /*8a10*/  FADD.FTZ R70, R71, R70 ;  /* 0x0000004647467221 */ /* 0x002fe20000010000 */
[----:B------:R-:W-:Y:S02]  /*8a20*/  LOP3.LUT R2, R2, 0xffffdfff, RZ, 0xc0, !PT ;  /* 0xffffdfff02027812 */ /* 0x000fe400078ec0ff */
[----:B------:R-:W-:Y:S01]  /*8a30*/  MOV R132, 0x1f ;  /* 0x0000001f00847802 */ /* 0x000fe20000000f00 */
[----:B------:R-:W-:Y:S01]  /*8a40*/  FMUL.FTZ R161, R70, c[0x0][0x1e0] ;  /* 0x0000780046a17a20 */ /* 0x000fe20000410000 */
[----:B------:R-:W-:Y:S01]  /*8a50*/  @P6 LOP3.LUT R2, R2, 0x2000, RZ, 0xfc, !PT ;  /* 0x0000200002026812 */ /* 0x000fe200078efcff */
[----:B------:R-:W-:Y:S01]  /*8a60*/  HFMA2.MMA R70, -RZ, RZ, 0, 5.9604644775390625e-08 ;  /* 0x00000001ff467435 */ /* 0x000fe200000001ff */
[----:B------:R-:W-:Y:S01]  /*8a70*/  ISETP.GT.U32.AND P6, PT, R0, 0x3f, PT ;  /* 0x0000003f0000780c */ /* 0x000fe20003fc4070 */
[--C-:B------:R-:W-:Y:S02]  /*8a80*/  FADD.FTZ R68, R41, -R161.reuse ;  /* 0x800000a129447221 */ /* 0x100fe40000010000 */
[----:B------:R-:W-:-:S02]  /*8a90*/  FADD.FTZ R69, R42, -R161 ;  /* 0x800000a12a457221 */ /* 0x000fc40000010000 */
        /* <DEDUP_REMOVED lines=164> */
[----:B------:R-:W-:Y:S05]  /*94e0*/  CALL.REL.NOINC `($__internal_2_$__cuda_sm70_shflsync_bfly_p) ;  /* 0x0000019000007944 */ /* 0x000fea0003c00000 */
[----:B-1----:R-:W-:Y:S01]  /*94f0*/  FADD.FTZ R71, R71, R70 ;  /* 0x0000004647477221 */ /* 0x002fe20000010000 */
[----:B------:R-:W-:Y:S01]  /*9500*/  HFMA2.MMA R70, -RZ, RZ, 0, 1.1920928955078125e-07 ;  /* 0x00000002ff467435 */ /* 0x000fe200000001ff */
[----:B------:R-:W-:Y:S02]  /*9510*/  MOV R132, 0x1f ;  /* 0x0000001f00847802 */ /* 0x000fe40000000f00 */
[----:B------:R-:W-:Y:S02]  /*9520*/  MOV R69, 0xffffffff ;  /* 0xffffffff00457802 */ /* 0x000fe40000000f00 */
[----:B------:R-:W-:Y:S02]  /*9530*/  MOV R68, 0x9550 ;  /* 0x0000955000447802 */ /* 0x000fe40000000f00 */
[----:B------:R-:W-:Y:S05]  /*9540*/  CALL.REL.NOINC `($__internal_2_$__cuda_sm70_shflsync_bfly_p) ;  /* 0x0000013000007944 */ /* 0x000fea0003c00000 */
[----:B-1----:R-:W-:Y:S01]  /*9550*/  FADD.FTZ R71, R71, R70 ;  /* 0x0000004647477221 */ /* 0x002fe20000010000 */
[----:B------:R-:W-:Y:S01]  /*9560*/  HFMA2.MMA R70, -RZ, RZ, 0, 2.384185791015625e-07 ;  /* 0x00000004ff467435 */ /* 0x000fe200000001ff */
[----:B------:R-:W-:-:S02]  /*9570*/  MOV R132, 0x1f ;  /* 0x0000001f00847802 */ /* 0x000fc40000000f00 */
[----:B------:R-:W-:Y:S02]  /*9580*/  MOV R69, 0xffffffff ;  /* 0xffffffff00457802 */ /* 0x000fe40000000f00 */
        /* <DEDUP_REMOVED lines=10> */
[----:B------:R-:W-:-:S02]  /*9630*/  MOV R132, 0x1f ;  /* 0x0000001f00847802 */ /* 0x000fc40000000f00 */
[----:B------:R-:W-:Y:S02]  /*9640*/  MOV R69, 0xffffffff ;  /* 0xffffffff00457802 */ /* 0x000fe40000000f00 */
[----:B------:R-:W-:Y:S02]  /*9650*/  MOV R68, 0x9670 ;  /* 0x0000967000447802 */ /* 0x000fe40000000f00 */
[----:B------:R-:W-:Y:S05]  /*9660*/  CALL.REL.NOINC `($__internal_2_$__cuda_sm70_shflsync_bfly_p) ;  /* 0x0000001000007944 */ /* 0x000fea0003c00000 */
[----:B-1----:R-:W-:Y:S05]  /*9670*/  BRA `(.L_x_859) ;  /* 0xffffd7a000007947 */ /* 0x002fea000383ffff */
        .weak           $__internal_2_$__cuda_sm70_shflsync_bfly_p
        .type           $__internal_2_$__cuda_sm70_shflsync_bfly_p,@function
        .size           $__internal_2_$__cuda_sm70_shflsync_bfly_p,(.L_x_71002 - $__internal_2_$__cuda_sm70_shflsync_bfly_p)
$__internal_2_$__cuda_sm70_shflsync_bfly_p:
[----:B------:R-:W-:Y:S04]  /*9680*/  WARPSYNC R69 ;  /* 0x0000004500007348 */ /* 0x000fe80003800000 */
[----:B------:R0:W1:Y:S02]  /*9690*/  SHFL.BFLY PT, R70, R71, R70, R132 ;  /* 0x0c00004647467389 */ /* 0x00006400000e0084 */
[----:B0-----:R-:W-:-:S06]  /*96a0*/  HFMA2.MMA R69, -RZ, RZ, 0, 0 ;  /* 0x00000000ff457435 */ /* 0x001fcc00000001ff */
[----:B------:R-:W-:Y:S05]  /*96b0*/  RET.REL.NODEC R68 `(_ZN10layer_norm13ln_fwd_kernelINS_13Kernel_traitsI13__nv_bfloat16S2_S2_S2_fjLj2560ELj1ELj4ELj1ELj16ENS_18Kernel_traits_baseILj2560ES2_S2_S2_S2_fjLj128EEEEELb0ELb0ELb1ELb0EEEvNS_9FwdParamsE) ;  /* 0xffff694044007950 */ /* 0x000fea0003c3ffff */
.L_x_860:
        /* <DEDUP_REMOVED lines=12> */
.L_x_71002:


//--------------------- .text._ZN10layer_norm13ln_fwd_kernelINS_13Kernel_traitsI13__nv_bfloat16S2_S2_S2_fjLj2560ELj1ELj4ELj1ELj16ENS_18Kernel_traits_baseILj2560ES2_S2_S2_S2_fjLj128EEEEELb0ELb0ELb1ELb1EEEvNS_9FwdParamsE --------------------------
	.section	.text._ZN10layer_norm13ln_fwd_kernelINS_13Kernel_traitsI13__nv_bfloat16S2_S2_S2_fjLj2560ELj1ELj4ELj1ELj16ENS_18Kernel_traits_baseILj2560ES2_S2_S2_S2_fjLj128EEEEELb0ELb0ELb1ELb1EEEvNS_9FwdParamsE,"ax",@progbits
	.sectioninfo	@"SHI_REGISTERS=255"
	.align	128
        .global         _ZN10layer_norm13ln_fwd_kernelINS_13Kernel_traitsI13__nv_bfloat16S2_S2_S2_fjLj2560ELj1ELj4ELj1ELj16ENS_18Kernel_traits_baseILj2560ES2_S2_S2_S2_fjLj128EEEEELb0ELb0ELb1ELb1EEEvNS_9FwdParamsE
        .type           _ZN10layer_norm13ln_fwd_kernelINS_13Kernel_traitsI13__nv_bfloat16S2_S2_S2_fjLj2560ELj1ELj4ELj1ELj16ENS_18Kernel_traits_baseILj2560ES2_S2_S2_S2_fjLj128EEEEELb0ELb0ELb1ELb1EEEvNS_9FwdParamsE,@function
        .size           _ZN10layer_norm13ln_fwd_kernelINS_13Kernel_traitsI13__nv_bfloat16S2_S2_S2_fjLj2560ELj1ELj4ELj1ELj16ENS_18Kernel_traits_baseILj2560ES2_S2_S2_S2_fjLj128EEEEELb0ELb0ELb1ELb1EEEvNS_9FwdParamsE,(.L_x_71003 - _ZN10layer_norm13ln_fwd_kernelINS_13Kernel_traitsI13__nv_bfloat16S2_S2_S2_fjLj2560ELj1ELj4ELj1ELj16ENS_18Kernel_traits_baseILj2560ES2_S2_S2_S2_fjLj128EEEEELb0ELb0ELb1ELb1EEEvNS_9FwdParamsE)
        .other          _ZN10layer_norm13ln_fwd_kernelINS_13Kernel_traitsI13__nv_bfloat16S2_S2_S2_fjLj2560ELj1ELj4ELj1ELj16ENS_18Kernel_traits_baseILj2560ES2_S2_S2_S2_fjLj128EEEEELb0ELb0ELb1ELb1EEEvNS_9FwdParamsE,@"STO_CUDA_ENTRY STV_DEFAULT"
_ZN10layer_norm13ln_fwd_kernelINS_13Kernel_traitsI13__nv_bfloat16S2_S2_S2_fjLj2560ELj1ELj4ELj1ELj16ENS_18Kernel_traits_baseILj2560ES2_S2_S2_S2_fjLj128EEEEELb0ELb0ELb1ELb1EEEvNS_9FwdParamsE:
.text._ZN10layer_norm13ln_fwd_kernelINS_13Kernel_traitsI13__nv_bfloat16S2_S2_S2_fjLj2560ELj1ELj4ELj1ELj16ENS_18Kernel_traits_baseILj2560ES2_S2_S2_S2_fjLj128EEEEELb0ELb0ELb1ELb1EEEvNS_9FwdParamsE:
        /* <DEDUP_REMOVED lines=26> */
[----:B0----5:R-:W-:Y:S01]  /*01a0*/  @!P0 CS2R R8, SRZ ;  /* 0x0000000000088805 */ /* 0x021fe2000001ff00 */
[----:B------:R-:W-:Y:S01]  /*01b0*/  @!P0 CS2R R10, SRZ ;  /* 0x00000000000a8805 */ /* 0x000fe2000001ff00 */
[----:B------:R-:W-:Y:S01]  /*01c0*/  @!P0 CS2R R16, SRZ ;  /* 0x0000000000108805 */ /* 0x000fe2000001ff00 */
[----:B------:R-:W-:Y:S01]  /*01d0*/  @!P0 CS2R R18, SRZ ;  /* 0x0000000000128805 */ /* 0x000fe2000001ff00 */
[----:B------:R-:W-:Y:S01]  /*01e0*/  @!P0 CS2R R24, SRZ ;  /* 0x0000000000188805 */ /* 0x000fe2000001ff00 */
[----:B------:R-:W-:Y:S01]  /*01f0*/  @!P0 CS2R R26, SRZ ;  /* 0x00000000001a8805 */ /* 0x000fe2000001ff00 */
[----:B------:R0:W5:Y:S01]  /*0200*/  LDG.E.128 R48, [R2.64] ;  /* 0x0000000402307981 */ /* 0x000162000c1e1d00 */
[----:B------:R-:W-:Y:S01]  /*0210*/  @!P0 CS2R R32, SRZ ;  /* 0x0000000000208805 */ /* 0x000fe2000001ff00 */
[----:B------:R-:W-:Y:S01]  /*0220*/  @!P0 CS2R R34, SRZ ;  /* 0x0000000000228805 */ /* 0x000fe2000001ff00 */
[----:B------:R-:W-:Y:S01]  /*0230*/  PRMT R0, RZ, 0x5410, R8 ;  /* 0x00005410ff007816 */ /* 0x000fe20000000008 */
[----:B------:R0:W5:Y:S01]  /*0240*/  LDG.E.128 R52, [R2.64+0x200] ;  /* 0x0002000402347981 */ /* 0x000162000c1e1d00 */
[----:B------:R-:W-:Y:S01]  /*0250*/  @!P0 CS2R R40, SRZ ;  /* 0x0000000000288805 */ /* 0x000fe2000001ff00 */
[----:B------:R-:W-:-:S02]  /*0260*/  PRMT R4, RZ, 0x7610, R9 ;  /* 0x00007610ff047816 */ /* 0x000fc40000000009 */
[----:B------:R0:W5:Y:S01]  /*0270*/  LDG.E.128 R56, [R2.64+0x400] ;  /* 0x0004000402387981 */ /* 0x000162000c1e1d00 */
[--C-:B------:R-:W-:Y:S01]  /*0280*/  PRMT R5, RZ, 0x5410, R10.reuse ;  /* 0x00005410ff057816 */ /* 0x100fe2000000000a */
[----:B------:R-:W-:Y:S02]  /*0290*/  @!P0 CS2R R42, SRZ ;  /* 0x00000000002a8805 */ /* 0x000fe4000001ff00 */
[----:B------:R0:W5:Y:S01]  /*02a0*/  LDG.E.128 R60, [R2.64+0x600] ;  /* 0x00060004023c7981 */ /* 0x000162000c1e1d00 */
[----:B------:R-:W-:-:S03]  /*02b0*/  PRMT R6, RZ, 0x7610, R10 ;  /* 0x00007610ff067816 */ /* 0x000fc6000000000a */
        /* <DEDUP_REMOVED lines=20> */
[----:B0-----:R-:W-:Y:S01]  /*0400*/  PRMT R2, RZ, 0x7610, R8 ;  /* 0x00007610ff027816 */ /* 0x001fe20000000008 */
[----:B------:R-:W-:Y:S01]  /*0410*/  @!P0 CS2R R90, SRZ ;  /* 0x00000000005a8805 */ /* 0x000fe2000001ff00 */
[----:B------:R-:W-:Y:S01]  /*0420*/  PRMT R3, RZ, 0x5410, R9 ;  /* 0x00005410ff037816 */ /* 0x000fe20000000009 */
[----:B------:R-:W-:Y:S01]  /*0430*/  ULDC.U8 UR6, c[0x0][0x1f0] ;  /* 0x00007c0000067ab9 */ /* 0x000fe20000000000 */
[----:B------:R-:W-:-:S02]  /*0440*/  PRMT R8, RZ, 0x7610, R11 ;  /* 0x00007610ff087816 */ /* 0x000fc4000000000b */
[----:B------:R-:W-:Y:S02]  /*0450*/  PRMT R9, RZ, 0x5410, R16 ;  /* 0x00005410ff097816 */ /* 0x000fe40000000010 */
        /* <DEDUP_REMOVED lines=61> */
[----:B------:R-:W-:Y:S02]  /*0830*/  LOP3.LUT R152, R152, 0x1f, RZ, 0xc0, !PT ;  /* 0x0000001f98987812 */ /* 0x000fe400078ec0ff */
[--C-:B------:R-:W-:Y:S02]  /*0840*/  PRMT R150, RZ, 0x5410, R89.reuse ;  /* 0x00005410ff967816 */ /* 0x100fe40000000059 */
[----:B------:R-:W-:Y:S02]  /*0850*/  PRMT R154, RZ, 0x7610, R89 ;  /* 0x00007610ff9a7816 */ /* 0x000fe40000000059 */
[----:B------:R-:W-:-:S02]  /*0860*/  PRMT R155, RZ, 0x5410, R90 ;  /* 0x00005410ff9b7816 */ /* 0x000fc4000000005a */
[----:B------:R-:W-:Y:S02]  /*0870*/  PRMT R156, RZ, 0x7610, R90 ;  /* 0x00007610ff9c7816 */ /* 0x000fe4000000005a */
[--C-:B------:R-:W-:Y:S02]  /*0880*/  PRMT R157, RZ, 0x5410, R91.reuse ;  /* 0x00005410ff9d7816 */ /* 0x100fe4000000005b */
[----:B------:R-:W-:Y:S02]  /*0890*/  PRMT R158, RZ, 0x7610, R91 ;  /* 0x00007610ff9e7816 */ /* 0x000fe4000000005b */
.L_x_1106:
[----:B------:R-:W-:-:S10]  /*08a0*/  HFMA2.MMA R102, -RZ, RZ, 0, 2.384185791015625e-07 ;  /* 0x00000004ff667435 */ /* 0x000fd400000001ff */
[----:B------:R-:W-:-:S05]  /*08b0*/  IMAD.WIDE R96, R151, R102, c[0x0][0x1d0] ;  /* 0x0000740097607625 */ /* 0x000fca00078e0266 */
[----:B------:R0:W2:Y:S01]  /*08c0*/  LDG.E R103, [R96.64] ;  /* 0x0000000460677981 */ /* 0x0000a2000c1e1900 */
[----:B------:R-:W-:Y:S01]  /*08d0*/  ISETP.NE.U32.AND P0, PT, RZ, c[0x0][0x180], PT ;  /* 0x00006000ff007a0c */ /* 0x000fe20003f05070 */
[C---:B------:R-:W-:Y:S01]  /*08e0*/  IMAD R98, R151.reuse, c[0x0][0x168], RZ ;  /* 0x00005a0097627a24 */ /* 0x040fe200078e02ff */
[----:B------:R-:W-:Y:S02]  /*08f0*/  MOV R193, RZ ;  /* 0x000000ff00c17202 */ /* 0x000fe40000000f00 */
[----:B------:R-:W-:Y:S01]  /*0900*/  ISETP.NE.AND.EX P0, PT, RZ, c[0x0][0x184], PT, P0 ;  /* 0x00006100ff007a0c */ /* 0x000fe20003f05300 */
[----:B0-----:R-:W-:-:S05]  /*0910*/  IMAD.WIDE R96, R151, R102, c[0x0][0x1d8] ;  /* 0x0000760097607625 */ /* 0x001fca00078e0266 */
[----:B-----5:R0:W5:Y:S07]  /*0920*/  LDG.E R109, [R96.64] ;  /* 0x00000004606d7981 */ /* 0x02016e000c1e1900 */
[----:B------:R-:W-:Y:S02]  /*0930*/  @P0 MOV R105, 0x10 ;  /* 0x0000001000690802 */ /* 0x000fe40000000f00 */
[----:B--2---:R-:W-:-:S13]  /*0940*/  ISETP.GE.AND P1, PT, R103, 0x1, PT ;  /* 0x000000016700780c */ /* 0x004fda0003f26270 */
[----:B------:R-:W-:-:S05]  /*0950*/  @P1 IADD3 R99, R103, -0x1, RZ ;  /* 0xffffffff67631810 */ /* 0x000fca0007ffe0ff */
[----:B------:R-:W-:Y:S01]  /*0960*/  @P1 IMAD R100, R99, c[0x0][0x168], RZ ;  /* 0x00005a0063641a24 */ /* 0x000fe200078e02ff */
[----:B------:R-:W-:-:S04]  /*0970*/  SHF.R.S32.HI R99, RZ, 0x1f, R98 ;  /* 0x0000001fff637819 */ /* 0x000fc80000011462 */
[----:B------:R-:W-:Y:S02]  /*0980*/  @P1 SHF.R.S32.HI R101, RZ, 0x1f, R100 ;  /* 0x0000001fff651819 */ /* 0x000fe40000011464 */
[----:B------:R-:W-:Y:S02]  /*0990*/  LEA.HI R99, R99, R98, RZ, 0x3 ;  /* 0x0000006263637211 */ /* 0x000fe400078f18ff */
[----:B------:R-:W-:Y:S02]  /*09a0*/  @P1 LEA.HI R101, R101, R100, RZ, 0x3 ;  /* 0x0000006465651211 */ /* 0x000fe400078f18ff */
[-C--:B------:R-:W-:Y:S02]  /*09b0*/  LEA.HI.SX32 R192, R99, R152.reuse, 0x1d ;  /* 0x0000009863c07211 */ /* 0x080fe400078feaff */
[----:B------:R-:W-:Y:S02]  /*09c0*/  @P1 LEA.HI.SX32 R193, R101, R152, 0x1d ;  /* 0x0000009865c11211 */ /* 0x000fe400078feaff */
[----:B------:R-:W-:Y:S01]  /*09d0*/  @P1 MOV R98, 0x10 ;  /* 0x0000001000621802 */ /* 0x000fe20000000f00 */
[----:B------:R-:W-:-:S04]  /*09e0*/  @P0 IMAD.WIDE.U32 R100, R192, R105, c[0x0][0x180] ;  /* 0x00006000c0640625 */ /* 0x000fc800078e0069 */
[----:B------:R-:W-:Y:S01]  /*09f0*/  @P1 IMAD.WIDE.U32 R98, R193, R98, c[0x0][0x170] ;  /* 0x00005c00c1621625 */ /* 0x000fe200078e0062 */
[----:B------:R0:W5:Y:S04]  /*0a00*/  @P0 LDG.E.128 R88, [R100.64] ;  /* 0x0000000464580981 */ /* 0x000168000c1e1d00 */
[----:B------:R0:W5:Y:S01]  /*0a10*/  @P1 LDG.E.128 R92, [R98.64] ;  /* 0x00000004625c1981 */ /* 0x000162000c1e1d00 */
[----:B------:R-:W-:Y:S01]  /*0a20*/  ISETP.GT.AND P2, PT, R103, RZ, PT ;  /* 0x000000ff6700720c */ /* 0x000fe20003f44270 */
[----:B------:R-:W-:Y:S01]  /*0a30*/  BSSY B0, `(.L_x_861) ;  /* 0x000000b000007945 */ /* 0x000fe20003800000 */
[----:B------:R-:W-:-:S11]  /*0a40*/  SHF.R.S32.HI R108, RZ, 0x1f, R151 ;  /* 0x0000001fff6c7819 */ /* 0x000fd60000011497 */
[----:B------:R-:W-:Y:S05]  /*0a50*/  @P2 BRA `(.L_x_862) ;  /* 0x0000004000002947 */ /* 0x000fea0003800000 */
[----:B0-----:R-:W-:Y:S01]  /*0a60*/  MOV R107, RZ ;  /* 0x000000ff006b7202 */ /* 0x001fe20000000f00 */
[----:B------:R-:W-:Y:S05]  /*0a70*/  @!P0 BRA `(.L_x_863) ;  /* 0x0000006000008947 */ /* 0x000fea0003800000 */
[----:B-----5:R-:W-:Y:S01]  /*0a80*/  PRMT R107, RZ, 0x5410, R88 ;  /* 0x00005410ff6b7816 */ /* 0x020fe20000000058 */
[----:B------:R-:W-:Y:S05]  /*0a90*/  BRA `(.L_x_863) ;  /* 0x0000004000007947 */ /* 0x000fea0003800000 */
.L_x_862:
[----:B0----5:R-:W-:Y:S02]  /*0aa0*/  PRMT R107, RZ, 0x5410, R92 ;  /* 0x00005410ff6b7816 */ /* 0x021fe4000000005c */
[----:B------:R-:W-:-:S03]  /*0ab0*/  @P0 PRMT R96, RZ, 0x5410, R88 ;  /* 0x00005410ff600816 */ /* 0x000fc60000000058 */
[----:B------:R-:W-:-:S04]  /*0ac0*/  FMUL.FTZ R107, R107, c[0x0][0x1ec] ;  /* 0x00007b006b6b7a20 */ /* 0x000fc80000410000 */
[----:B------:R-:W-:Y:S02]  /*0ad0*/  @P0 FADD.FTZ R107, R107, R96 ;  /* 0x000000606b6b0221 */ /* 0x000fe40000010000 */
.L_x_863:
[----:B------:R-:W-:Y:S05]  /*0ae0*/  BSYNC B0 ;  /* 0x0000000000007941 */ /* 0x000fea0003800000 */
.L_x_861:
[----:B------:R-:W-:Y:S01]  /*0af0*/  BSSY B0, `(.L_x_864) ;  /* 0x000000a000007945 */ /* 0x000fe20003800000 */
[----:B------:R-:W-:Y:S05]  /*0b00*/  @P2 BRA `(.L_x_865) ;  /* 0x0000004000002947 */ /* 0x000fea0003800000 */
[----:B------:R-:W-:Y:S01]  /*0b10*/  HFMA2.MMA R106, -RZ, RZ, 0, 0 ;  /* 0x00000000ff6a7435 */ /* 0x000fe200000001ff */
[----:B------:R-:W-:Y:S05]  /*0b20*/  @!P0 BRA `(.L_x_866) ;  /* 0x0000006000008947 */ /* 0x000fea0003800000 */
[----:B-----5:R-:W-:Y:S01]  /*0b30*/  PRMT R106, RZ, 0x7610, R88 ;  /* 0x00007610ff6a7816 */ /* 0x020fe20000000058 */
[----:B------:R-:W-:Y:S05]  /*0b40*/  BRA `(.L_x_866) ;  /* 0x0000004000007947 */ /* 0x000fea0003800000 */
.L_x_865:
[----:B-----5:R-:W-:Y:S02]  /*0b50*/  PRMT R106, RZ, 0x7610, R92 ;  /* 0x00007610ff6a7816 */ /* 0x020fe4000000005c */
[----:B------:R-:W-:-:S03]  /*0b60*/  @P0 PRMT R97, RZ, 0x7610, R88 ;  /* 0x00007610ff610816 */ /* 0x000fc60000000058 */
[----:B------:R-:W-:-:S04]  /*0b70*/  FMUL.FTZ R106, R106, c[0x0][0x1ec] ;  /* 0x00007b006a6a7a20 */ /* 0x000fc80000410000 */
[----:B------:R-:W-:Y:S02]  /*0b80*/  @P0 FADD.FTZ R106, R106, R97 ;  /* 0x000000616a6a0221 */ /* 0x000fe40000010000 */
.L_x_866:
[----:B------:R-:W-:Y:S05]  /*0b90*/  BSYNC B0 ;  /* 0x0000000000007941 */ /* 0x000fea0003800000 */
.L_x_864:
[----:B------:R-:W-:Y:S01]  /*0ba0*/  BSSY B0, `(.L_x_867) ;  /* 0x000000a000007945 */ /* 0x000fe20003800000 */
[----:B------:R-:W-:Y:S05]  /*0bb0*/  @P2 BRA `(.L_x_868) ;  /* 0x0000004000002947 */ /* 0x000fea0003800000 */
[----:B------:R-:W-:Y:S01]  /*0bc0*/  MOV R105, RZ ;  /* 0x000000ff00697202 */ /* 0x000fe20000000f00 */
[----:B------:R-:W-:Y:S05]  /*0bd0*/  @!P0 BRA `(.L_x_869) ;  /* 0x0000006000008947 */ /* 0x000fea0003800000 */
[----:B-----5:R-:W-:Y:S01]  /*0be0*/  PRMT R105, RZ, 0x5410, R89 ;  /* 0x00005410ff697816 */ /* 0x020fe20000000059 */
[----:B------:R-:W-:Y:S05]  /*0bf0*/  BRA `(.L_x_869) ;  /* 0x0000004000007947 */ /* 0x000fea0003800000 */
.L_x_868:
[----:B-----5:R-:W-:Y:S02]  /*0c00*/  PRMT R105, RZ, 0x5410, R93 ;  /* 0x00005410ff697816 */ /* 0x020fe4000000005d */
[----:B------:R-:W-:-:S03]  /*0c10*/  @P0 PRMT R96, RZ, 0x5410, R89 ;  /* 0x00005410ff600816 */ /* 0x000fc60000000059 */
[----:B------:R-:W-:-:S04]  /*0c20*/  FMUL.FTZ R105, R105, c[0x0][0x1ec] ;  /* 0x00007b0069697a20 */ /* 0x000fc80000410000 */
[----:B------:R-:W-:Y:S02]  /*0c30*/  @P0 FADD.FTZ R105, R105, R96 ;  /* 0x0000006069690221 */ /* 0x000fe40000010000 */
.L_x_869:
[----:B------:R-:W-:Y:S05]  /*0c40*/  BSYNC B0 ;  /* 0x0000000000007941 */ /* 0x000fea0003800000 */
.L_x_867:
[----:B------:R-:W-:Y:S01]  /*0c50*/  BSSY B0, `(.L_x_870) ;  /* 0x000000a000007945 */ /* 0x000fe20003800000 */
[----:B------:R-:W-:Y:S05]  /*0c60*/  @P2 BRA `(.L_x_871) ;  /* 0x0000004000002947 */ /* 0x000fea0003800000 */
[----:B------:R-:W-:Y:S01]  /*0c70*/  HFMA2.MMA R104, -RZ, RZ, 0, 0 ;  /* 0x00000000ff687435 */ /* 0x000fe200000001ff */
[----:B------:R-:W-:Y:S05]  /*0c80*/  @!P0 BRA `(.L_x_872) ;  /* 0x0000006000008947 */ /* 0x000fea0003800000 */
[----:B-----5:R-:W-:Y:S01]  /*0c90*/  PRMT R104, RZ, 0x7610, R89 ;  /* 0x00007610ff687816 */ /* 0x020fe20000000059 */
[----:B------:R-:W-:Y:S05]  /*0ca0*/  BRA `(.L_x_872) ;  /* 0x0000004000007947 */ /* 0x000fea0003800000 */
.L_x_871:
[----:B-----5:R-:W-:Y:S02]  /*0cb0*/  PRMT R104, RZ, 0x7610, R93 ;  /* 0x00007610ff687816 */ /* 0x020fe4000000005d */
[----:B------:R-:W-:-:S03]  /*0cc0*/  @P0 PRMT R97, RZ, 0x7610, R89 ;  /* 0x00007610ff610816 */ /* 0x000fc60000000059 */
[----:B------:R-:W-:-:S04]  /*0cd0*/  FMUL.FTZ R104, R104, c[0x0][0x1ec] ;  /* 0x00007b0068687a20 */ /* 0x000fc80000410000 */
[----:B------:R-:W-:Y:S02]  /*0ce0*/  @P0 FADD.FTZ R104, R104, R97 ;  /* 0x0000006168680221 */ /* 0x000fe40000010000 */
.L_x_872:
[----:B------:R-:W-:Y:S05]  /*0cf0*/  BSYNC B0 ;  /* 0x0000000000007941 */ /* 0x000fea0003800000 */
.L_x_870:
[----:B------:R-:W-:Y:S01]  /*0d00*/  BSSY B0, `(.L_x_873) ;  /* 0x000000a000007945 */ /* 0x000fe20003800000 */
[----:B------:R-:W-:Y:S05]  /*0d10*/  @P2 BRA `(.L_x_874) ;  /* 0x0000004000002947 */ /* 0x000fea0003800000 */
[----:B------:R-:W-:Y:S01]  /*0d20*/  MOV R103, RZ ;  /* 0x000000ff00677202 */ /* 0x000fe20000000f00 */
[----:B------:R-:W-:Y:S05]  /*0d30*/  @!P0 BRA `(.L_x_875) ;  /* 0x0000006000008947 */ /* 0x000fea0003800000 */
[----:B-----5:R-:W-:Y:S01]  /*0d40*/  PRMT R103, RZ, 0x5410, R90 ;  /* 0x00005410ff677816 */ /* 0x020fe2000000005a */
[----:B------:R-:W-:Y:S05]  /*0d50*/  BRA `(.L_x_875) ;  /* 0x0000004000007947 */ /* 0x000fea0003800000 */
.L_x_874:
[----:B-----5:R-:W-:Y:S02]  /*0d60*/  PRMT R103, RZ, 0x5410, R94 ;  /* 0x00005410ff677816 */ /* 0x020fe4000000005e */
[----:B------:R-:W-:-:S03]  /*0d70*/  @P0 PRMT R96, RZ, 0x5410, R90 ;  /* 0x00005410ff600816 */ /* 0x000fc6000000005a */
[----:B------:R-:W-:-:S04]  /*0d80*/  FMUL.FTZ R103, R103, c[0x0][0x1ec] ;  /* 0x00007b0067677a20 */ /* 0x000fc80000410000 */
[----:B------:R-:W-:Y:S02]  /*0d90*/  @P0 FADD.FTZ R103, R103, R96 ;  /* 0x0000006067670221 */ /* 0x000fe40000010000 */
.L_x_875:
[----:B------:R-:W-:Y:S05]  /*0da0*/  BSYNC B0 ;  /* 0x0000000000007941 */ /* 0x000fea0003800000 */
.L_x_873:
[----:B------:R-:W-:Y:S01]  /*0db0*/  BSSY B0, `(.L_x_876) ;  /* 0x000000a000007945 */ /* 0x000fe20003800000 */
[----:B------:R-:W-:Y:S05]  /*0dc0*/  @P2 BRA `(.L_x_877) ;  /* 0x0000004000002947 */ /* 0x000fea0003800000 */
[----:B------:R-:W-:Y:S01]  /*0dd0*/  HFMA2.MMA R102, -RZ, RZ, 0, 0 ;  /* 0x00000000ff667435 */ /* 0x000fe200000001ff */
[----:B------:R-:W-:Y:S05]  /*0de0*/  @!P0 BRA `(.L_x_878) ;  /* 0x0000006000008947 */ /* 0x000fea0003800000 */
[----:B-----5:R-:W-:Y:S01]  /*0df0*/  PRMT R102, RZ, 0x7610, R90 ;  /* 0x00007610ff667816 */ /* 0x020fe2000000005a */
[----:B------:R-:W-:Y:S05]  /*0e00*/  BRA `(.L_x_878) ;  /* 0x0000004000007947 */ /* 0x000fea0003800000 */
.L_x_877:
[----:B-----5:R-:W-:Y:S02]  /*0e10*/  PRMT R102, RZ, 0x7610, R94 ;  /* 0x00007610ff667816 */ /* 0x020fe4000000005e */
[----:B------:R-:W-:-:S03]  /*0e20*/  @P0 PRMT R97, RZ, 0x7610, R90 ;  /* 0x00007610ff610816 */ /* 0x000fc6000000005a */
[----:B------:R-:W-:-:S04]  /*0e30*/  FMUL.FTZ R102, R102, c[0x0][0x1ec] ;  /* 0x00007b0066667a20 */ /* 0x000fc80000410000 */
[----:B------:R-:W-:Y:S02]  /*0e40*/  @P0 FADD.FTZ R102, R102, R97 ;  /* 0x0000006166660221 */ /* 0x000fe40000010000 */
.L_x_878:
[----:B------:R-:W-:Y:S05]  /*0e50*/  BSYNC B0 ;  /* 0x0000000000007941 */ /* 0x000fea0003800000 */
.L_x_876:
[----:B------:R-:W-:Y:S01]  /*0e60*/  BSSY B0, `(.L_x_879) ;  /* 0x000000a000007945 */ /* 0x000fe20003800000 */
[----:B------:R-:W-:Y:S05]  /*0e70*/  @P2 BRA `(.L_x_880) ;  /* 0x0000004000002947 */ /* 0x000fea0003800000 */
[----:B------:R-:W-:Y:S01]  /*0e80*/  MOV R101, RZ ;  /* 0x000000ff00657202 */ /* 0x000fe20000000f00 */
[----:B------:R-:W-:Y:S05]  /*0e90*/  @!P0 BRA `(.L_x_881) ;  /* 0x0000006000008947 */ /* 0x000fea0003800000 */
[----:B-----5:R-:W-:Y:S01]  /*0ea0*/  PRMT R101, RZ, 0x5410, R91 ;  /* 0x00005410ff657816 */ /* 0x020fe2000000005b */
[----:B------:R-:W-:Y:S05]  /*0eb0*/  BRA `(.L_x_881) ;  /* 0x0000004000007947 */ /* 0x000fea0003800000 */
.L_x_880:
[----:B-----5:R-:W-:Y:S02]  /*0ec0*/  PRMT R101, RZ, 0x5410, R95 ;  /* 0x00005410ff657816 */ /* 0x020fe4000000005f */
[----:B------:R-:W-:-:S03]  /*0ed0*/  @P0 PRMT R96, RZ, 0x5410, R91 ;  /* 0x00005410ff600816 */ /* 0x000fc6000000005b */
[----:B------:R-:W-:-:S04]  /*0ee0*/  FMUL.FTZ R101, R101, c[0x0][0x1ec] ;  /* 0x00007b0065657a20 */ /* 0x000fc80000410000 */
[----:B------:R-:W-:Y:S02]  /*0ef0*/  @P0 FADD.FTZ R101, R101, R96 ;  /* 0x0000006065650221 */ /* 0x000fe40000010000 */
.L_x_881:
[----:B------:R-:W-:Y:S05]  /*0f00*/  BSYNC B0 ;  /* 0x0000000000007941 */ /* 0x000fea0003800000 */
.L_x_879:
[----:B------:R-:W-:Y:S01]  /*0f10*/  BSSY B0, `(.L_x_882) ;  /* 0x000000a000007945 */ /* 0x000fe20003800000 */
[----:B------:R-:W-:Y:S05]  /*0f20*/  @P2 BRA `(.L_x_883) ;  /* 0x0000004000002947 */ /* 0x000fea0003800000 */
[----:B------:R-:W-:Y:S01]  /*0f30*/  HFMA2.MMA R100, -RZ, RZ, 0, 0 ;  /* 0x00000000ff647435 */ /* 0x000fe200000001ff */
[----:B------:R-:W-:Y:S05]  /*0f40*/  @!P0 BRA `(.L_x_884) ;  /* 0x0000006000008947 */ /* 0x000fea0003800000 */
[----:B-----5:R-:W-:Y:S01]  /*0f50*/  PRMT R100, RZ, 0x7610, R91 ;  /* 0x00007610ff647816 */ /* 0x020fe2000000005b */
[----:B------:R-:W-:Y:S05]  /*0f60*/  BRA `(.L_x_884) ;  /* 0x0000004000007947 */ /* 0x000fea0003800000 */
.L_x_883:
[----:B-----5:R-:W-:Y:S02]  /*0f70*/  PRMT R100, RZ, 0x7610, R95 ;  /* 0x00007610ff647816 */ /* 0x020fe4000000005f */
[----:B------:R-:W-:-:S03]  /*0f80*/  @P0 PRMT R97, RZ, 0x7610, R91 ;  /* 0x00007610ff610816 */ /* 0x000fc6000000005b */
[----:B------:R-:W-:-:S04]  /*0f90*/  FMUL.FTZ R100, R100, c[0x0][0x1ec] ;  /* 0x00007b0064647a20 */ /* 0x000fc80000410000 */
[----:B------:R-:W-:Y:S02]  /*0fa0*/  @P0 FADD.FTZ R100, R100, R97 ;  /* 0x0000006164640221 */ /* 0x000fe40000010000 */
.L_x_884:
[----:B------:R-:W-:Y:S05]  /*0fb0*/  BSYNC B0 ;  /* 0x0000000000007941 */ /* 0x000fea0003800000 */
.L_x_882:
[----:B------:R-:W-:Y:S02]  /*0fc0*/  MOV R175, 0x10 ;  /* 0x0000001000af7802 */ /* 0x000fe40000000f00 */
[----:B------:R-:W-:Y:S02]  /*0fd0*/  @P1 IADD3 R112, R193, 0x20, RZ ;  /* 0x00000020c1701810 */ /* 0x000fe40007ffe0ff */
[C---:B------:R-:W-:Y:S01]  /*0fe0*/  IADD3 R118, R192.reuse, 0x20, RZ ;  /* 0x00000020c0767810 */ /* 0x040fe20007ffe0ff */
[----:B------:R-:W-:Y:S01]  /*0ff0*/  IMAD.WIDE.U32 R110, R192, R175, c[0x0][0x188] ;  /* 0x00006200c06e7625 */ /* 0x000fe200078e00af */
[----:B------:R-:W-:Y:S02]  /*1000*/  F2FP.BF16.PACK_AB R99, R100, R101 ;  /* 0x000000656463723e */ /* 0x000fe400000010ff */
[----:B------:R-:W-:Y:S01]  /*1010*/  F2FP.BF16.PACK_AB R98, R102, R103 ;  /* 0x000000676662723e */ /* 0x000fe200000010ff */
[----:B------:R-:W-:Y:S01]  /*1020*/  @P1 IMAD.WIDE.U32 R112, R112, R175, c[0x0][0x170] ;  /* 0x00005c0070701625 */ /* 0x000fe200078e00af */
[----:B------:R-:W-:-:S02]  /*1030*/  F2FP.BF16.PACK_AB R97, R104, R105 ;  /* 0x000000696861723e */ /* 0x000fc400000010ff */
[----:B------:R-:W-:Y:S01]  /*1040*/  F2FP.BF16.PACK_AB R96, R106, R107 ;  /* 0x0000006b6a60723e */ /* 0x000fe200000010ff */
[----:B------:R-:W-:-:S04]  /*1050*/  @P0 IMAD.WIDE.U32 R114, R118, R175, c[0x0][0x180] ;  /* 0x0000600076720625 */ /* 0x000fc800078e00af */
[----:B------:R0:W-:Y:S04]  /*1060*/  STG.E.128 [R110.64], R96 ;  /* 0x000000606e007986 */ /* 0x0001e8000c101d04 */
[----:B-----5:R0:W5:Y:S04]  /*1070*/  @P1 LDG.E.128 R92, [R112.64] ;  /* 0x00000004705c1981 */ /* 0x020168000c1e1d00 */
[----:B------:R0:W5:Y:S01]  /*1080*/  @P0 LDG.E.128 R88, [R114.64] ;  /* 0x0000000472580981 */ /* 0x000162000c1e1d00 */
[----:B------:R-:W-:Y:S01]  /*1090*/  BSSY B0, `(.L_x_885) ;  /* 0x000000a000007945 */ /* 0x000fe20003800000 */
[----:B------:R-:W-:Y:S05]  /*10a0*/  @P2 BRA `(.L_x_886) ;  /* 0x0000004000002947 */ /* 0x000fea0003800000 */
[----:B0-----:R-:W-:Y:S01]  /*10b0*/  HFMA2.MMA R110, -RZ, RZ, 0, 0 ;  /* 0x00000000ff6e7435 */ /* 0x001fe200000001ff */
[----:B------:R-:W-:Y:S05]  /*10c0*/  @!P0 BRA `(.L_x_887) ;  /* 0x0000006000008947 */ /* 0x000fea0003800000 */
[----:B-----5:R-:W-:Y:S01]  /*10d0*/  PRMT R110, RZ, 0x5410, R88 ;  /* 0x00005410ff6e7816 */ /* 0x020fe20000000058 */
[----:B------:R-:W-:Y:S05]  /*10e0*/  BRA `(.L_x_887) ;  /* 0x0000004000007947 */ /* 0x000fea0003800000 */
.L_x_886:
[----:B0----5:R-:W-:Y:S02]  /*10f0*/  PRMT R110, RZ, 0x5410, R92 ;  /* 0x00005410ff6e7816 */ /* 0x021fe4000000005c */
[----:B------:R-:W-:-:S03]  /*1100*/  @P0 PRMT R97, RZ, 0x5410, R88 ;  /* 0x00005410ff610816 */ /* 0x000fc60000000058 */
[----:B------:R-:W-:-:S04]  /*1110*/  FMUL.FTZ R110, R110, c[0x0][0x1ec] ;  /* 0x00007b006e6e7a20 */ /* 0x000fc80000410000 */
[----:B------:R-:W-:Y:S02]  /*1120*/  @P0 FADD.FTZ R110, R97, R110 ;  /* 0x0000006e616e0221 */ /* 0x000fe40000010000 */
.L_x_887:
[----:B------:R-:W-:Y:S05]  /*1130*/  BSYNC B0 ;  /* 0x0000000000007941 */ /* 0x000fea0003800000 */
.L_x_885:
[----:B------:R-:W-:Y:S01]  /*1140*/  BSSY B0, `(.L_x_888) ;  /* 0x000000a000007945 */ /* 0x000fe20003800000 */
[----:B------:R-:W-:Y:S05]  /*1150*/  @P2 BRA `(.L_x_889) ;  /* 0x0000004000002947 */ /* 0x000fea0003800000 */
[----:B------:R-:W-:Y:S01]  /*1160*/  MOV R111, RZ ;  /* 0x000000ff006f7202 */ /* 0x000fe20000000f00 */
[----:B------:R-:W-:Y:S05]  /*1170*/  @!P0 BRA `(.L_x_890) ;  /* 0x0000006000008947 */ /* 0x000fea0003800000 */
[----:B-----5:R-:W-:Y:S01]  /*1180*/  PRMT R111, RZ, 0x7610, R88 ;  /* 0x00007610ff6f7816 */ /* 0x020fe20000000058 */
[----:B------:R-:W-:Y:S05]  /*1190*/  BRA `(.L_x_890) ;  /* 0x0000004000007947 */ /* 0x000fea0003800000 */
.L_x_889:
[----:B-----5:R-:W-:Y:S02]  /*11a0*/  PRMT R111, RZ, 0x7610, R92 ;  /* 0x00007610ff6f7816 */ /* 0x020fe4000000005c */
[----:B------:R-:W-:-:S03]  /*11b0*/  @P0 PRMT R96, RZ, 0x7610, R88 ;  /* 0x00007610ff600816 */ /* 0x000fc60000000058 */
[----:B------:R-:W-:-:S04]  /*11c0*/  FMUL.FTZ R111, R111, c[0x0][0x1ec] ;  /* 0x00007b006f6f7a20 */ /* 0x000fc80000410000 */
[----:B------:R-:W-:Y:S02]  /*11d0*/  @P0 FADD.FTZ R111, R96, R111 ;  /* 0x0000006f606f0221 */ /* 0x000fe40000010000 */
.L_x_890:
[----:B------:R-:W-:Y:S05]  /*11e0*/  BSYNC B0 ;  /* 0x0000000000007941 */ /* 0x000fea0003800000 */
.L_x_888:
[----:B------:R-:W-:Y:S01]  /*11f0*/  BSSY B0, `(.L_x_891) ;  /* 0x000000a000007945 */ /* 0x000fe20003800000 */
[----:B------:R-:W-:Y:S05]  /*1200*/  @P2 BRA `(.L_x_892) ;  /* 0x0000004000002947 */ /* 0x000fea0003800000 */
[----:B------:R-:W-:Y:S01]  /*1210*/  HFMA2.MMA R112, -RZ, RZ, 0, 0 ;  /* 0x00000000ff707435 */ /* 0x000fe200000001ff */
[----:B------:R-:W-:Y:S05]  /*1220*/  @!P0 BRA `(.L_x_893) ;  /* 0x0000006000008947 */ /* 0x000fea0003800000 */
[----:B-----5:R-:W-:Y:S01]  /*1230*/  PRMT R112, RZ, 0x5410, R89 ;  /* 0x00005410ff707816 */ /* 0x020fe20000000059 */
[----:B------:R-:W-:Y:S05]  /*1240*/  BRA `(.L_x_893) ;  /* 0x0000004000007947 */ /* 0x000fea0003800000 */
.L_x_892:
[----:B-----5:R-:W-:Y:S02]  /*1250*/  PRMT R112, RZ, 0x5410, R93 ;  /* 0x00005410ff707816 */ /* 0x020fe4000000005d */
[----:B------:R-:W-:-:S03]  /*1260*/  @P0 PRMT R97, RZ, 0x5410, R89 ;  /* 0x00005410ff610816 */ /* 0x000fc60000000059 */
[----:B------:R-:W-:-:S04]  /*1270*/  FMUL.FTZ R112, R112, c[0x0][0x1ec] ;  /* 0x00007b0070707a20 */ /* 0x000fc80000410000 */
[----:B------:R-:W-:Y:S02]  /*1280*/  @P0 FADD.FTZ R112, R97, R112 ;  /* 0x0000007061700221 */ /* 0x000fe40000010000 */
.L_x_893:
[----:B------:R-:W-:Y:S05]  /*1290*/  BSYNC B0 ;  /* 0x0000000000007941 */ /* 0x000fea0003800000 */
.L_x_891:
[----:B------:R-:W-:Y:S01]  /*12a0*/  BSSY B0, `(.L_x_894) ;  /* 0x000000a000007945 */ /* 0x000fe20003800000 */
[----:B------:R-:W-:Y:S05]  /*12b0*/  @P2 BRA `(.L_x_895) ;  /* 0x0000004000002947 */ /* 0x000fea0003800000 */
[----:B------:R-:W-:Y:S01]  /*12c0*/  MOV R113, RZ ;  /* 0x000000ff00717202 */ /* 0x000fe20000000f00 */
[----:B------:R-:W-:Y:S05]  /*12d0*/  @!P0 BRA `(.L_x_896) ;  /* 0x0000006000008947 */ /* 0x000fea0003800000 */
[----:B-----5:R-:W-:Y:S01]  /*12e0*/  PRMT R113, RZ, 0x7610, R89 ;  /* 0x00007610ff717816 */ /* 0x020fe20000000059 */
[----:B------:R-:W-:Y:S05]  /*12f0*/  BRA `(.L_x_896) ;  /* 0x0000004000007947 */ /* 0x000fea0003800000 */
.L_x_895:
[----:B-----5:R-:W-:Y:S02]  /*1300*/  PRMT R113, RZ, 0x7610, R93 ;  /* 0x00007610ff717816 */ /* 0x020fe4000000005d */
[----:B------:R-:W-:-:S03]  /*1310*/  @P0 PRMT R96, RZ, 0x7610, R89 ;  /* 0x00007610ff600816 */ /* 0x000fc60000000059 */
[----:B------:R-:W-:-:S04]  /*1320*/  FMUL.FTZ R113, R113, c[0x0][0x1ec] ;  /* 0x00007b0071717a20 */ /* 0x000fc80000410000 */
[----:B------:R-:W-:Y:S02]  /*1330*/  @P0 FADD.FTZ R113, R96, R113 ;  /* 0x0000007160710221 */ /* 0x000fe40000010000 */
.L_x_896:
[----:B------:R-:W-:Y:S05]  /*1340*/  BSYNC B0 ;  /* 0x0000000000007941 */ /* 0x000fea0003800000 */
.L_x_894:
[----:B------:R-:W-:Y:S01]  /*1350*/  BSSY B0, `(.L_x_897) ;  /* 0x000000a000007945 */ /* 0x000fe20003800000 */
[----:B------:R-:W-:Y:S05]  /*1360*/  @P2 BRA `(.L_x_898) ;  /* 0x0000004000002947 */ /* 0x000fea0003800000 */
[----:B------:R-:W-:Y:S01]  /*1370*/  HFMA2.MMA R120, -RZ, RZ, 0, 0 ;  /* 0x00000000ff787435 */ /* 0x000fe200000001ff */
[----:B------:R-:W-:Y:S05]  /*1380*/  @!P0 BRA `(.L_x_899) ;  /* 0x0000006000008947 */ /* 0x000fea0003800000 */
[----:B-----5:R-:W-:Y:S01]  /*1390*/  PRMT R120, RZ, 0x5410, R90 ;  /* 0x00005410ff787816 */ /* 0x020fe2000000005a */
[----:B------:R-:W-:Y:S05]  /*13a0*/  BRA `(.L_x_899) ;  /* 0x0000004000007947 */ /* 0x000fea0003800000 */
.L_x_898:
[----:B-----5:R-:W-:Y:S02]  /*13b0*/  PRMT R120, RZ, 0x5410, R94 ;  /* 0x00005410ff787816 */ /* 0x020fe4000000005e */
[----:B------:R-:W-:-:S03]  /*13c0*/  @P0 PRMT R97, RZ, 0x5410, R90 ;  /* 0x00005410ff610816 */ /* 0x000fc6000000005a */
[----:B------:R-:W-:-:S04]  /*13d0*/  FMUL.FTZ R120, R120, c[0x0][0x1ec] ;  /* 0x00007b0078787a20 */ /* 0x000fc80000410000 */
[----:B------:R-:W-:Y:S02]  /*13e0*/  @P0 FADD.FTZ R120, R97, R120 ;  /* 0x0000007861780221 */ /* 0x000fe40000010000 */
.L_x_899:
[----:B------:R-:W-:Y:S05]  /*13f0*/  BSYNC B0 ;  /* 0x0000000000007941 */ /* 0x000fea0003800000 */
.L_x_897:
[----:B------:R-:W-:Y:S01]  /*1400*/  BSSY B0, `(.L_x_900) ;  /* 0x000000a000007945 */ /* 0x000fe20003800000 */
[----:B------:R-:W-:Y:S05]  /*1410*/  @P2 BRA `(.L_x_901) ;  /* 0x0000004000002947 */ /* 0x000fea0003800000 */
[----:B------:R-:W-:Y:S01]  /*1420*/  MOV R121, RZ ;  /* 0x000000ff00797202 */ /* 0x000fe20000000f00 */
[----:B------:R-:W-:Y:S05]  /*1430*/  @!P0 BRA `(.L_x_902) ;  /* 0x0000006000008947 */ /* 0x000fea0003800000 */
[----:B-----5:R-:W-:Y:S01]  /*1440*/  PRMT R121, RZ, 0x7610, R90 ;  /* 0x00007610ff797816 */ /* 0x020fe2000000005a */
[----:B------:R-:W-:Y:S05]  /*1450*/  BRA `(.L_x_902) ;  /* 0x0000004000007947 */ /* 0x000fea0003800000 */
.L_x_901:
[----:B-----5:R-:W-:Y:S02]  /*1460*/  PRMT R121, RZ, 0x7610, R94 ;  /* 0x00007610ff797816 */ /* 0x020fe4000000005e */
[----:B------:R-:W-:-:S03]  /*1470*/  @P0 PRMT R96, RZ, 0x7610, R90 ;  /* 0x00007610ff600816 */ /* 0x000fc6000000005a */
[----:B------:R-:W-:-:S04]  /*1480*/  FMUL.FTZ R121, R121, c[0x0][0x1ec] ;  /* 0x00007b0079797a20 */ /* 0x000fc80000410000 */
[----:B------:R-:W-:Y:S02]  /*1490*/  @P0 FADD.FTZ R121, R96, R121 ;  /* 0x0000007960790221 */ /* 0x000fe40000010000 */
.L_x_902:
[----:B------:R-:W-:Y:S05]  /*14a0*/  BSYNC B0 ;  /* 0x0000000000007941 */ /* 0x000fea0003800000 */
.L_x_900:
[----:B------:R-:W-:Y:S01]  /*14b0*/  BSSY B0, `(.L_x_903) ;  /* 0x000000a000007945 */ /* 0x000fe20003800000 */
[----:B------:R-:W-:Y:S05]  /*14c0*/  @P2 BRA `(.L_x_904) ;  /* 0x0000004000002947 */ /* 0x000fea0003800000 */
[----:B------:R-:W-:Y:S01]  /*14d0*/  HFMA2.MMA R122, -RZ, RZ, 0, 0 ;  /* 0x00000000ff7a7435 */ /* 0x000fe200000001ff */
[----:B------:R-:W-:Y:S05]  /*14e0*/  @!P0 BRA `(.L_x_905) ;  /* 0x0000006000008947 */ /* 0x000fea0003800000 */
[----:B-----5:R-:W-:Y:S01]  /*14f0*/  PRMT R122, RZ, 0x5410, R91 ;  /* 0x00005410ff7a7816 */ /* 0x020fe2000000005b */
[----:B------:R-:W-:Y:S05]  /*1500*/  BRA `(.L_x_905) ;  /* 0x0000004000007947 */ /* 0x000fea0003800000 */
.L_x_904:
[----:B-----5:R-:W-:Y:S02]  /*1510*/  PRMT R122, RZ, 0x5410, R95 ;  /* 0x00005410ff7a7816 */ /* 0x020fe4000000005f */
[----:B------:R-:W-:-:S03]  /*1520*/  @P0 PRMT R97, RZ, 0x5410, R91 ;  /* 0x00005410ff610816 */ /* 0x000fc6000000005b */
[----:B------:R-:W-:-:S04]  /*1530*/  FMUL.FTZ R122, R122, c[0x0][0x1ec] ;  /* 0x00007b007a7a7a20 */ /* 0x000fc80000410000 */
[----:B------:R-:W-:Y:S02]  /*1540*/  @P0 FADD.FTZ R122, R97, R122 ;  /* 0x0000007a617a0221 */ /* 0x000fe40000010000 */
.L_x_905:
[----:B------:R-:W-:Y:S05]  /*1550*/  BSYNC B0 ;  /* 0x0000000000007941 */ /* 0x000fea0003800000 */
.L_x_903:
[----:B------:R-:W-:Y:S01]  /*1560*/  BSSY B0, `(.L_x_906) ;  /* 0x000000a000007945 */ /* 0x000fe20003800000 */
[----:B------:R-:W-:Y:S05]  /*1570*/  @P2 BRA `(.L_x_907) ;  /* 0x0000004000002947 */ /* 0x000fea0003800000 */
[----:B------:R-:W-:Y:S01]  /*1580*/  MOV R123, RZ ;  /* 0x000000ff007b7202 */ /* 0x000fe20000000f00 */
[----:B------:R-:W-:Y:S05]  /*1590*/  @!P0 BRA `(.L_x_908) ;  /* 0x0000006000008947 */ /* 0x000fea0003800000 */
[----:B-----5:R-:W-:Y:S01]  /*15a0*/  PRMT R123, RZ, 0x7610, R91 ;  /* 0x00007610ff7b7816 */ /* 0x020fe2000000005b */
[----:B------:R-:W-:Y:S05]  /*15b0*/  BRA `(.L_x_908) ;  /* 0x0000004000007947 */ /* 0x000fea0003800000 */
.L_x_907:
[----:B-----5:R-:W-:Y:S02]  /*15c0*/  PRMT R123, RZ, 0x7610, R95 ;  /* 0x00007610ff7b7816 */ /* 0x020fe4000000005f */
[----:B------:R-:W-:-:S03]  /*15d0*/  @P0 PRMT R96, RZ, 0x7610, R91 ;  /* 0x00007610ff600816 */ /* 0x000fc6000000005b */
[----:B------:R-:W-:-:S04]  /*15e0*/  FMUL.FTZ R123, R123, c[0x0][0x1ec] ;  /* 0x00007b007b7b7a20 */ /* 0x000fc80000410000 */
[----:B------:R-:W-:Y:S02]  /*15f0*/  @P0 FADD.FTZ R123, R96, R123 ;  /* 0x0000007b607b0221 */ /* 0x000fe40000010000 */
.L_x_908:
[----:B------:R-:W-:Y:S05]  /*1600*/  BSYNC B0 ;  /* 0x0000000000007941 */ /* 0x000fea0003800000 */
.L_x_906:
[----:B------:R-:W-:Y:S01]  /*1610*/  @P1 IADD3 R116, R193, 0x40, RZ ;  /* 0x00000040c1741810 */ /* 0x000fe20007ffe0ff */
[-C--:B------:R-:W-:Y:S01]  /*1620*/  IMAD.WIDE.U32 R118, R118, R175.reuse, c[0x0][0x188] ;  /* 0x0000620076767625 */ /* 0x080fe200078e00af */
[----:B------:R-:W-:Y:S02]  /*1630*/  IADD3 R168, R192, 0x40, RZ ;  /* 0x00000040c0a87810 */ /* 0x000fe40007ffe0ff */
[----:B------:R-:W-:Y:S01]  /*1640*/  F2FP.BF16.PACK_AB R99, R123, R122 ;  /* 0x0000007a7b63723e */ /* 0x000fe200000010ff */
[-C--:B------:R-:W-:Y:S01]  /*1650*/  @P1 IMAD.WIDE.U32 R116, R116, R175.reuse, c[0x0][0x170] ;  /* 0x00005c0074741625 */ /* 0x080fe200078e00af */
[----:B------:R-:W-:Y:S02]  /*1660*/  F2FP.BF16.PACK_AB R98, R121, R120 ;  /* 0x000000787962723e */ /* 0x000fe400000010ff */
[----:B------:R-:W-:Y:S01]  /*1670*/  F2FP.BF16.PACK_AB R97, R113, R112 ;  /* 0x000000707161723e */ /* 0x000fe200000010ff */
[----:B------:R-:W-:Y:S01]  /*1680*/  @P0 IMAD.WIDE.U32 R114, R168, R175, c[0x0][0x180] ;  /* 0x00006000a8720625 */ /* 0x000fe200078e00af */
[----:B------:R-:W-:-:S05]  /*1690*/  F2FP.BF16.PACK_AB R96, R111, R110 ;  /* 0x0000006e6f60723e */ /* 0x000fca00000010ff */
[----:B------:R0:W-:Y:S04]  /*16a0*/  STG.E.128 [R118.64], R96 ;  /* 0x0000006076007986 */ /* 0x0001e8000c101d04 */
[----:B-----5:R0:W5:Y:S04]  /*16b0*/  @P1 LDG.E.128 R92, [R116.64] ;  /* 0x00000004745c1981 */ /* 0x020168000c1e1d00 */
[----:B------:R0:W5:Y:S01]  /*16c0*/  @P0 LDG.E.128 R88, [R114.64] ;  /* 0x0000000472580981 */ /* 0x000162000c1e1d00 */
[----:B------:R-:W-:Y:S01]  /*16d0*/  BSSY B0, `(.L_x_909) ;  /* 0x000000a000007945 */ /* 0x000fe20003800000 */
[----:B------:R-:W-:Y:S05]  /*16e0*/  @P2 BRA `(.L_x_910) ;  /* 0x0000004000002947 */ /* 0x000fea0003800000 */
[----:B------:R-:W-:Y:S01]  /*16f0*/  HFMA2.MMA R166, -RZ, RZ, 0, 0 ;  /* 0x00000000ffa67435 */ /* 0x000fe200000001ff */
[----:B------:R-:W-:Y:S05]  /*1700*/  @!P0 BRA `(.L_x_911) ;  /* 0x0000006000008947 */ /* 0x000fea0003800000 */
[----:B-----5:R-:W-:Y:S01]  /*1710*/  PRMT R166, RZ, 0x5410, R88 ;  /* 0x00005410ffa67816 */ /* 0x020fe20000000058 */
[----:B------:R-:W-:Y:S05]  /*1720*/  BRA `(.L_x_911) ;  /* 0x0000004000007947 */ /* 0x000fea0003800000 */
.L_x_910:
[----:B-----5:R-:W-:Y:S02]  /*1730*/  PRMT R166, RZ, 0x5410, R92 ;  /* 0x00005410ffa67816 */ /* 0x020fe4000000005c */
[----:B0-----:R-:W-:-:S03]  /*1740*/  @P0 PRMT R97, RZ, 0x5410, R88 ;  /* 0x00005410ff610816 */ /* 0x001fc60000000058 */
[----:B------:R-:W-:-:S04]  /*1750*/  FMUL.FTZ R166, R166, c[0x0][0x1ec] ;  /* 0x00007b00a6a67a20 */ /* 0x000fc80000410000 */
[----:B------:R-:W-:Y:S02]  /*1760*/  @P0 FADD.FTZ R166, R97, R166 ;  /* 0x000000a661a60221 */ /* 0x000fe40000010000 */
.L_x_911:
[----:B------:R-:W-:Y:S05]  /*1770*/  BSYNC B0 ;  /* 0x0000000000007941 */ /* 0x000fea0003800000 */
.L_x_909:
[----:B------:R-:W-:Y:S01]  /*1780*/  BSSY B0, `(.L_x_912) ;  /* 0x000000a000007945 */ /* 0x000fe20003800000 */
[----:B------:R-:W-:Y:S05]  /*1790*/  @P2 BRA `(.L_x_913) ;  /* 0x0000004000002947 */ /* 0x000fea0003800000 */
[----:B------:R-:W-:Y:S01]  /*17a0*/  MOV R165, RZ ;  /* 0x000000ff00a57202 */ /* 0x000fe20000000f00 */
[----:B------:R-:W-:Y:S05]  /*17b0*/  @!P0 BRA `(.L_x_914) ;  /* 0x0000006000008947 */ /* 0x000fea0003800000 */
[----:B-----5:R-:W-:Y:S01]  /*17c0*/  PRMT R165, RZ, 0x7610, R88 ;  /* 0x00007610ffa57816 */ /* 0x020fe20000000058 */
[----:B------:R-:W-:Y:S05]  /*17d0*/  BRA `(.L_x_914) ;  /* 0x0000004000007947 */ /* 0x000fea0003800000 */
.L_x_913:
[----:B-----5:R-:W-:Y:S02]  /*17e0*/  PRMT R165, RZ, 0x7610, R92 ;  /* 0x00007610ffa57816 */ /* 0x020fe4000000005c */
[----:B0-----:R-:W-:-:S03]  /*17f0*/  @P0 PRMT R96, RZ, 0x7610, R88 ;  /* 0x00007610ff600816 */ /* 0x001fc60000000058 */
[----:B------:R-:W-:-:S04]  /*1800*/  FMUL.FTZ R165, R165, c[0x0][0x1ec] ;  /* 0x00007b00a5a57a20 */ /* 0x000fc80000410000 */
[----:B------:R-:W-:Y:S02]  /*1810*/  @P0 FADD.FTZ R165, R96, R165 ;  /* 0x000000a560a50221 */ /* 0x000fe40000010000 */
.L_x_914:
[----:B------:R-:W-:Y:S05]  /*1820*/  BSYNC B0 ;  /* 0x0000000000007941 */ /* 0x000fea0003800000 */
.L_x_912:
[----:B------:R-:W-:Y:S01]  /*1830*/  BSSY B0, `(.L_x_915) ;  /* 0x000000a000007945 */ /* 0x000fe20003800000 */
[----:B------:R-:W-:Y:S05]  /*1840*/  @P2 BRA `(.L_x_916) ;  /* 0x0000004000002947 */ /* 0x000fea0003800000 */
[----:B------:R-:W-:Y:S01]  /*1850*/  HFMA2.MMA R164, -RZ, RZ, 0, 0 ;  /* 0x00000000ffa47435 */ /* 0x000fe200000001ff */
[----:B------:R-:W-:Y:S05]  /*1860*/  @!P0 BRA `(.L_x_917) ;  /* 0x0000006000008947 */ /* 0x000fea0003800000 */
[----:B-----5:R-:W-:Y:S01]  /*1870*/  PRMT R164, RZ, 0x5410, R89 ;  /* 0x00005410ffa47816 */ /* 0x020fe20000000059 */
[----:B------:R-:W-:Y:S05]  /*1880*/  BRA `(.L_x_917) ;  /* 0x0000004000007947 */ /* 0x000fea0003800000 */
.L_x_916:
[----:B-----5:R-:W-:Y:S02]  /*1890*/  PRMT R164, RZ, 0x5410, R93 ;  /* 0x00005410ffa47816 */ /* 0x020fe4000000005d */
[----:B0-----:R-:W-:-:S03]  /*18a0*/  @P0 PRMT R97, RZ, 0x5410, R89 ;  /* 0x00005410ff610816 */ /* 0x001fc60000000059 */
[----:B------:R-:W-:-:S04]  /*18b0*/  FMUL.FTZ R164, R164, c[0x0][0x1ec] ;  /* 0x00007b00a4a47a20 */ /* 0x000fc80000410000 */
[----:B------:R-:W-:Y:S02]  /*18c0*/  @P0 FADD.FTZ R164, R97, R164 ;  /* 0x000000a461a40221 */ /* 0x000fe40000010000 */
.L_x_917:
[----:B------:R-:W-:Y:S05]  /*18d0*/  BSYNC B0 ;  /* 0x0000000000007941 */ /* 0x000fea0003800000 */
.L_x_915:
[----:B------:R-:W-:Y:S01]  /*18e0*/  BSSY B0, `(.L_x_918) ;  /* 0x000000a000007945 */ /* 0x000fe20003800000 */
[----:B------:R-:W-:Y:S05]  /*18f0*/  @P2 BRA `(.L_x_919) ;  /* 0x0000004000002947 */ /* 0x000fea0003800000 */
[----:B------:R-:W-:Y:S01]  /*1900*/  MOV R163, RZ ;  /* 0x000000ff00a37202 */ /* 0x000fe20000000f00 */
[----:B------:R-:W-:Y:S05]  /*1910*/  @!P0 BRA `(.L_x_920) ;  /* 0x0000006000008947 */ /* 0x000fea0003800000 */
[----:B-----5:R-:W-:Y:S01]  /*1920*/  PRMT R163, RZ, 0x7610, R89 ;  /* 0x00007610ffa37816 */ /* 0x020fe20000000059 */
[----:B------:R-:W-:Y:S05]  /*1930*/  BRA `(.L_x_920) ;  /* 0x0000004000007947 */ /* 0x000fea0003800000 */
.L_x_919:
[----:B-----5:R-:W-:Y:S02]  /*1940*/  PRMT R163, RZ, 0x7610, R93 ;  /* 0x00007610ffa37816 */ /* 0x020fe4000000005d */
[----:B0-----:R-:W-:-:S03]  /*1950*/  @P0 PRMT R96, RZ, 0x7610, R89 ;  /* 0x00007610ff600816 */ /* 0x001fc60000000059 */
[----:B------:R-:W-:-:S04]  /*1960*/  FMUL.FTZ R163, R163, c[0x0][0x1ec] ;  /* 0x00007b00a3a37a20 */ /* 0x000fc80000410000 */
[----:B------:R-:W-:Y:S02]  /*1970*/  @P0 FADD.FTZ R163, R96, R163 ;  /* 0x000000a360a30221 */ /* 0x000fe40000010000 */
.L_x_920:
[----:B------:R-:W-:Y:S05]  /*1980*/  BSYNC B0 ;  /* 0x0000000000007941 */ /* 0x000fea0003800000 */
.L_x_918:
[----:B------:R-:W-:Y:S01]  /*1990*/  BSSY B0, `(.L_x_921) ;  /* 0x000000a000007945 */ /* 0x000fe20003800000 */
[----:B------:R-:W-:Y:S05]  /*19a0*/  @P2 BRA `(.L_x_922) ;  /* 0x0000004000002947 */ /* 0x000fea0003800000 */
[----:B------:R-:W-:Y:S01]  /*19b0*/  HFMA2.MMA R162, -RZ, RZ, 0, 0 ;  /* 0x00000000ffa27435 */ /* 0x000fe200000001ff */
[----:B------:R-:W-:Y:S05]  /*19c0*/  @!P0 BRA `(.L_x_923) ;  /* 0x0000006000008947 */ /* 0x000fea0003800000 */
[----:B-----5:R-:W-:Y:S01]  /*19d0*/  PRMT R162, RZ, 0x5410, R90 ;  /* 0x00005410ffa27816 */ /* 0x020fe2000000005a */
[----:B------:R-:W-:Y:S05]  /*19e0*/  BRA `(.L_x_923) ;  /* 0x0000004000007947 */ /* 0x000fea0003800000 */
.L_x_922:
[----:B-----5:R-:W-:Y:S02]  /*19f0*/  PRMT R162, RZ, 0x5410, R94 ;  /* 0x00005410ffa27816 */ /* 0x020fe4000000005e */
[----:B0-----:R-:W-:-:S03]  /*1a00*/  @P0 PRMT R97, RZ, 0x5410, R90 ;  /* 0x00005410ff610816 */ /* 0x001fc6000000005a */
[----:B------:R-:W-:-:S04]  /*1a10*/  FMUL.FTZ R162, R162, c[0x0][0x1ec] ;  /* 0x00007b00a2a27a20 */ /* 0x000fc80000410000 */
[----:B------:R-:W-:Y:S02]  /*1a20*/  @P0 FADD.FTZ R162, R97, R162 ;  /* 0x000000a261a20221 */ /* 0x000fe40000010000 */
.L_x_923:
[----:B------:R-:W-:Y:S05]  /*1a30*/  BSYNC B0 ;  /* 0x0000000000007941 */ /* 0x000fea0003800000 */
.L_x_921:
[----:B------:R-:W-:Y:S01]  /*1a40*/  BSSY B0, `(.L_x_924) ;  /* 0x000000a000007945 */ /* 0x000fe20003800000 */
[----:B------:R-:W-:Y:S05]  /*1a50*/  @P2 BRA `(.L_x_925) ;  /* 0x0000004000002947 */ /* 0x000fea0003800000 */
[----:B------:R-:W-:Y:S01]  /*1a60*/  MOV R161, RZ ;  /* 0x000000ff00a17202 */ /* 0x000fe20000000f00 */
[----:B------:R-:W-:Y:S05]  /*1a70*/  @!P0 BRA `(.L_x_926) ;  /* 0x0000006000008947 */ /* 0x000fea0003800000 */
[----:B-----5:R-:W-:Y:S01]  /*1a80*/  PRMT R161, RZ, 0x7610, R90 ;  /* 0x00007610ffa17816 */ /* 0x020fe2000000005a */
[----:B------:R-:W-:Y:S05]  /*1a90*/  BRA `(.L_x_926) ;  /* 0x0000004000007947 */ /* 0x000fea0003800000 */
.L_x_925:
[----:B-----5:R-:W-:Y:S02]  /*1aa0*/  PRMT R161, RZ, 0x7610, R94 ;  /* 0x00007610ffa17816 */ /* 0x020fe4000000005e */
[----:B0-----:R-:W-:-:S03]  /*1ab0*/  @P0 PRMT R96, RZ, 0x7610, R90 ;  /* 0x00007610ff600816 */ /* 0x001fc6000000005a */
[----:B------:R-:W-:-:S04]  /*1ac0*/  FMUL.FTZ R161, R161, c[0x0][0x1ec] ;  /* 0x00007b00a1a17a20 */ /* 0x000fc80000410000 */
[----:B------:R-:W-:Y:S02]  /*1ad0*/  @P0 FADD.FTZ R161, R96, R161 ;  /* 0x000000a160a10221 */ /* 0x000fe40000010000 */
.L_x_926:
[----:B------:R-:W-:Y:S05]  /*1ae0*/  BSYNC B0 ;  /* 0x0000000000007941 */ /* 0x000fea0003800000 */
.L_x_924:
[----:B------:R-:W-:Y:S01]  /*1af0*/  BSSY B0, `(.L_x_927) ;  /* 0x000000a000007945 */ /* 0x000fe20003800000 */
[----:B------:R-:W-:Y:S05]  /*1b00*/  @P2 BRA `(.L_x_928) ;  /* 0x0000004000002947 */ /* 0x000fea0003800000 */
[----:B------:R-:W-:Y:S01]  /*1b10*/  HFMA2.MMA R160, -RZ, RZ, 0, 0 ;  /* 0x00000000ffa07435 */ /* 0x000fe200000001ff */
[----:B------:R-:W-:Y:S05]  /*1b20*/  @!P0 BRA `(.L_x_929) ;  /* 0x0000006000008947 */ /* 0x000fea0003800000 */
[----:B-----5:R-:W-:Y:S01]  /*1b30*/  PRMT R160, RZ, 0x5410, R91 ;  /* 0x00005410ffa07816 */ /* 0x020fe2000000005b */
[----:B------:R-:W-:Y:S05]  /*1b40*/  BRA `(.L_x_929) ;  /* 0x0000004000007947 */ /* 0x000fea0003800000 */
.L_x_928:
[----:B-----5:R-:W-:Y:S02]  /*1b50*/  PRMT R160, RZ, 0x5410, R95 ;  /* 0x00005410ffa07816 */ /* 0x020fe4000000005f */
[----:B0-----:R-:W-:-:S03]  /*1b60*/  @P0 PRMT R97, RZ, 0x5410, R91 ;  /* 0x00005410ff610816 */ /* 0x001fc6000000005b */
[----:B------:R-:W-:-:S04]  /*1b70*/  FMUL.FTZ R160, R160, c[0x0][0x1ec] ;  /* 0x00007b00a0a07a20 */ /* 0x000fc80000410000 */
[----:B------:R-:W-:Y:S02]  /*1b80*/  @P0 FADD.FTZ R160, R97, R160 ;  /* 0x000000a061a00221 */ /* 0x000fe40000010000 */
.L_x_929:
[----:B------:R-:W-:Y:S05]  /*1b90*/  BSYNC B0 ;  /* 0x0000000000007941 */ /* 0x000fea0003800000 */
.L_x_927:
[----:B------:R-:W-:Y:S01]  /*1ba0*/  BSSY B0, `(.L_x_930) ;  /* 0x000000a000007945 */ /* 0x000fe20003800000 */
[----:B------:R-:W-:Y:S05]  /*1bb0*/  @P2 BRA `(.L_x_931) ;  /* 0x0000004000002947 */ /* 0x000fea0003800000 */
[----:B------:R-:W-:Y:S01]  /*1bc0*/  MOV R159, RZ ;  /* 0x000000ff009f7202 */ /* 0x000fe20000000f00 */
[----:B------:R-:W-:Y:S05]  /*1bd0*/  @!P0 BRA `(.L_x_932) ;  /* 0x0000006000008947 */ /* 0x000fea0003800000 */
[----:B-----5:R-:W-:Y:S01]  /*1be0*/  PRMT R159, RZ, 0x7610, R91 ;  /* 0x00007610ff9f7816 */ /* 0x020fe2000000005b */
[----:B------:R-:W-:Y:S05]  /*1bf0*/  BRA `(.L_x_932) ;  /* 0x0000004000007947 */ /* 0x000fea0003800000 */
.L_x_931:
[----:B-----5:R-:W-:Y:S02]  /*1c00*/  PRMT R159, RZ, 0x7610, R95 ;  /* 0x00007610ff9f7816 */ /* 0x020fe4000000005f */
[----:B0-----:R-:W-:-:S03]  /*1c10*/  @P0 PRMT R96, RZ, 0x7610, R91 ;  /* 0x00007610ff600816 */ /* 0x001fc6000000005b */
[----:B------:R-:W-:-:S04]  /*1c20*/  FMUL.FTZ R159, R159, c[0x0][0x1ec] ;  /* 0x00007b009f9f7a20 */ /* 0x000fc80000410000 */
[----:B------:R-:W-:Y:S02]  /*1c30*/  @P0 FADD.FTZ R159, R96, R159 ;  /* 0x0000009f609f0221 */ /* 0x000fe40000010000 */
.L_x_932:
[----:B------:R-:W-:Y:S05]  /*1c40*/  BSYNC B0 ;  /* 0x0000000000007941 */ /* 0x000fea0003800000 */
.L_x_930:
[----:B0-----:R-:W-:Y:S01]  /*1c50*/  @P1 IADD3 R116, R193, 0x60, RZ ;  /* 0x00000060c1741810 */ /* 0x001fe20007ffe0ff */
        /* <DEDUP_REMOVED lines=17> */
.L_x_934:
[----:B-----5:R-:W-:Y:S02]  /*1d70*/  PRMT R174, RZ, 0x5410, R92 ;  /* 0x00005410ffae7816 */ /* 0x020fe4000000005c */
[----:B0-----:R-:W-:-:S03]  /*1d80*/  @P0 PRMT R97, RZ, 0x5410, R88 ;  /* 0x00005410ff610816 */ /* 0x001fc60000000058 */
[----:B------:R-:W-:-:S04]  /*1d90*/  FMUL.FTZ R174, R174, c[0x0][0x1ec] ;  /* 0x00007b00aeae7a20 */ /* 0x000fc80000410000 */
[----:B------:R-:W-:Y:S02]  /*1da0*/  @P0 FADD.FTZ R174, R97, R174 ;  /* 0x000000ae61ae0221 */ /* 0x000fe40000010000 */
.L_x_935:
[----:B------:R-:W-:Y:S05]  /*1db0*/  BSYNC B0 ;  /* 0x0000000000007941 */ /* 0x000fea0003800000 */
.L_x_933:
[----:B------:R-:W-:Y:S01]  /*1dc0*/  BSSY B0, `(.L_x_936) ;  /* 0x000000a000007945 */ /* 0x000fe20003800000 */
[----:B------:R-:W-:Y:S05]  /*1dd0*/  @P2 BRA `(.L_x_937) ;  /* 0x0000004000002947 */ /* 0x000fea0003800000 */
[----:B------:R-:W-:Y:S01]  /*1de0*/  MOV R173, RZ ;  /* 0x000000ff00ad7202 */ /* 0x000fe20000000f00 */
[----:B------:R-:W-:Y:S05]  /*1df0*/  @!P0 BRA `(.L_x_938) ;  /* 0x0000006000008947 */ /* 0x000fea0003800000 */
[----:B-----5:R-:W-:Y:S01]  /*1e00*/  PRMT R173, RZ, 0x7610, R88 ;  /* 0x00007610ffad7816 */ /* 0x020fe20000000058 */
[----:B------:R-:W-:Y:S05]  /*1e10*/  BRA `(.L_x_938) ;  /* 0x0000004000007947 */ /* 0x000fea0003800000 */
.L_x_937:
[----:B-----5:R-:W-:Y:S02]  /*1e20*/  PRMT R173, RZ, 0x7610, R92 ;  /* 0x00007610ffad7816 */ /* 0x020fe4000000005c */
[----:B0-----:R-:W-:-:S03]  /*1e30*/  @P0 PRMT R96, RZ, 0x7610, R88 ;  /* 0x00007610ff600816 */ /* 0x001fc60000000058 */
[----:B------:R-:W-:-:S04]  /*1e40*/  FMUL.FTZ R173, R173, c[0x0][0x1ec] ;  /* 0x00007b00adad7a20 */ /* 0x000fc80000410000 */
[----:B------:R-:W-:Y:S02]  /*1e50*/  @P0 FADD.FTZ R173, R96, R173 ;  /* 0x000000ad60ad0221 */ /* 0x000fe40000010000 */
.L_x_938:
[----:B------:R-:W-:Y:S05]  /*1e60*/  BSYNC B0 ;  /* 0x0000000000007941 */ /* 0x000fea0003800000 */
.L_x_936:
[----:B------:R-:W-:Y:S01]  /*1e70*/  BSSY B0, `(.L_x_939) ;  /* 0x000000a000007945 */ /* 0x000fe20003800000 */
[----:B------:R-:W-:Y:S05]  /*1e80*/  @P2 BRA `(.L_x_940) ;  /* 0x0000004000002947 */ /* 0x000fea0003800000 */
[----:B------:R-:W-:Y:S01]  /*1e90*/  HFMA2.MMA R172, -RZ, RZ, 0, 0 ;  /* 0x00000000ffac7435 */ /* 0x000fe200000001ff */
[----:B------:R-:W-:Y:S05]  /*1ea0*/  @!P0 BRA `(.L_x_941) ;  /* 0x0000006000008947 */ /* 0x000fea0003800000 */
[----:B-----5:R-:W-:Y:S01]  /*1eb0*/  PRMT R172, RZ, 0x5410, R89 ;  /* 0x00005410ffac7816 */ /* 0x020fe20000000059 */
[----:B------:R-:W-:Y:S05]  /*1ec0*/  BRA `(.L_x_941) ;  /* 0x0000004000007947 */ /* 0x000fea0003800000 */
.L_x_940:
[----:B-----5:R-:W-:Y:S02]  /*1ed0*/  PRMT R172, RZ, 0x5410, R93 ;  /* 0x00005410ffac7816 */ /* 0x020fe4000000005d */
[----:B0-----:R-:W-:-:S03]  /*1ee0*/  @P0 PRMT R97, RZ, 0x5410, R89 ;  /* 0x00005410ff610816 */ /* 0x001fc60000000059 */
[----:B------:R-:W-:-:S04]  /*1ef0*/  FMUL.FTZ R172, R172, c[0x0][0x1ec] ;  /* 0x00007b00acac7a20 */ /* 0x000fc80000410000 */
[----:B------:R-:W-:Y:S02]  /*1f00*/  @P0 FADD.FTZ R172, R97, R172 ;  /* 0x000000ac61ac0221 */ /* 0x000fe40000010000 */
.L_x_941:
[----:B------:R-:W-:Y:S05]  /*1f10*/  BSYNC B0 ;  /* 0x0000000000007941 */ /* 0x000fea0003800000 */
.L_x_939:
[----:B------:R-:W-:Y:S01]  /*1f20*/  BSSY B0, `(.L_x_942) ;  /* 0x000000a000007945 */ /* 0x000fe20003800000 */
[----:B------:R-:W-:Y:S05]  /*1f30*/  @P2 BRA `(.L_x_943) ;  /* 0x0000004000002947 */ /* 0x000fea0003800000 */
[----:B------:R-:W-:Y:S01]  /*1f40*/  MOV R171, RZ ;  /* 0x000000ff00ab7202 */ /* 0x000fe20000000f00 */
[----:B------:R-:W-:Y:S05]  /*1f50*/  @!P0 BRA `(.L_x_944) ;  /* 0x0000006000008947 */ /* 0x000fea0003800000 */
[----:B-----5:R-:W-:Y:S01]  /*1f60*/  PRMT R171, RZ, 0x7610, R89 ;  /* 0x00007610ffab7816 */ /* 0x020fe20000000059 */
[----:B------:R-:W-:Y:S05]  /*1f70*/  BRA `(.L_x_944) ;  /* 0x0000004000007947 */ /* 0x000fea0003800000 */
.L_x_943:
[----:B-----5:R-:W-:Y:S02]  /*1f80*/  PRMT R171, RZ, 0x7610, R93 ;  /* 0x00007610ffab7816 */ /* 0x020fe4000000005d */
[----:B0-----:R-:W-:-:S03]  /*1f90*/  @P0 PRMT R96, RZ, 0x7610, R89 ;  /* 0x00007610ff600816 */ /* 0x001fc60000000059 */
[----:B------:R-:W-:-:S04]  /*1fa0*/  FMUL.FTZ R171, R171, c[0x0][0x1ec] ;  /* 0x00007b00abab7a20 */ /* 0x000fc80000410000 */
[----:B------:R-:W-:Y:S02]  /*1fb0*/  @P0 FADD.FTZ R171, R96, R171 ;  /* 0x000000ab60ab0221 */ /* 0x000fe40000010000 */
.L_x_944:
[----:B------:R-:W-:Y:S05]  /*1fc0*/  BSYNC B0 ;  /* 0x0000000000007941 */ /* 0x000fea0003800000 */
.L_x_942:
[----:B------:R-:W-:Y:S01]  /*1fd0*/  BSSY B0, `(.L_x_945) ;  /* 0x000000a000007945 */ /* 0x000fe20003800000 */
[----:B------:R-:W-:Y:S05]  /*1fe0*/  @P2 BRA `(.L_x_946) ;  /* 0x0000004000002947 */ /* 0x000fea0003800000 */
[----:B------:R-:W-:Y:S01]  /*1ff0*/  HFMA2.MMA R170, -RZ, RZ, 0, 0 ;  /* 0x00000000ffaa7435 */ /* 0x000fe200000001ff */
[----:B------:R-:W-:Y:S05]  /*2000*/  @!P0 BRA `(.L_x_947) ;  /* 0x0000006000008947 */ /* 0x000fea0003800000 */
[----:B-----5:R-:W-:Y:S01]  /*2010*/  PRMT R170, RZ, 0x5410, R90 ;  /* 0x00005410ffaa7816 */ /* 0x020fe2000000005a */
[----:B------:R-:W-:Y:S05]  /*2020*/  BRA `(.L_x_947) ;  /* 0x0000004000007947 */ /* 0x000fea0003800000 */
.L_x_946:
[----:B-----5:R-:W-:Y:S02]  /*2030*/  PRMT R170, RZ, 0x5410, R94 ;  /* 0x00005410ffaa7816 */ /* 0x020fe4000000005e */
[----:B0-----:R-:W-:-:S03]  /*2040*/  @P0 PRMT R97, RZ, 0x5410, R90 ;  /* 0x00005410ff610816 */ /* 0x001fc6000000005a */
[----:B------:R-:W-:-:S04]  /*2050*/  FMUL.FTZ R170, R170, c[0x0][0x1ec] ;  /* 0x00007b00aaaa7a20 */ /* 0x000fc80000410000 */
[----:B------:R-:W-:Y:S02]  /*2060*/  @P0 FADD.FTZ R170, R97, R170 ;  /* 0x000000aa61aa0221 */ /* 0x000fe40000010000 */
.L_x_947:
[----:B------:R-:W-:Y:S05]  /*2070*/  BSYNC B0 ;  /* 0x0000000000007941 */ /* 0x000fea0003800000 */
.L_x_945:
[----:B------:R-:W-:Y:S01]  /*2080*/  BSSY B0, `(.L_x_948) ;  /* 0x000000a000007945 */ /* 0x000fe20003800000 */
[----:B------:R-:W-:Y:S05]  /*2090*/  @P2 BRA `(.L_x_949) ;  /* 0x0000004000002947 */ /* 0x000fea0003800000 */
[----:B------:R-:W-:Y:S01]  /*20a0*/  MOV R169, RZ ;  /* 0x000000ff00a97202 */ /* 0x000fe20000000f00 */
[----:B------:R-:W-:Y:S05]  /*20b0*/  @!P0 BRA `(.L_x_950) ;  /* 0x0000006000008947 */ /* 0x000fea0003800000 */
[----:B-----5:R-:W-:Y:S01]  /*20c0*/  PRMT R169, RZ, 0x7610, R90 ;  /* 0x00007610ffa97816 */ /* 0x020fe2000000005a */
[----:B------:R-:W-:Y:S05]  /*20d0*/  BRA `(.L_x_950) ;  /* 0x0000004000007947 */ /* 0x000fea0003800000 */
.L_x_949:
[----:B-----5:R-:W-:Y:S02]  /*20e0*/  PRMT R169, RZ, 0x7610, R94 ;  /* 0x00007610ffa97816 */ /* 0x020fe4000000005e */
[----:B0-----:R-:W-:-:S03]  /*20f0*/  @P0 PRMT R96, RZ, 0x7610, R90 ;  /* 0x00007610ff600816 */ /* 0x001fc6000000005a */
[----:B------:R-:W-:-:S04]  /*2100*/  FMUL.FTZ R169, R169, c[0x0][0x1ec] ;  /* 0x00007b00a9a97a20 */ /* 0x000fc80000410000 */
[----:B------:R-:W-:Y:S02]  /*2110*/  @P0 FADD.FTZ R169, R96, R169 ;  /* 0x000000a960a90221 */ /* 0x000fe40000010000 */
.L_x_950:
[----:B------:R-:W-:Y:S05]  /*2120*/  BSYNC B0 ;  /* 0x0000000000007941 */ /* 0x000fea0003800000 */
.L_x_948:
[----:B------:R-:W-:Y:S01]  /*2130*/  BSSY B0, `(.L_x_951) ;  /* 0x000000a000007945 */ /* 0x000fe20003800000 */
[----:B------:R-:W-:Y:S05]  /*2140*/  @P2 BRA `(.L_x_952) ;  /* 0x0000004000002947 */ /* 0x000fea0003800000 */
[----:B------:R-:W-:Y:S01]  /*2150*/  HFMA2.MMA R168, -RZ, RZ, 0, 0 ;  /* 0x00000000ffa87435 */ /* 0x000fe200000001ff */
[----:B------:R-:W-:Y:S05]  /*2160*/  @!P0 BRA `(.L_x_953) ;  /* 0x0000006000008947 */ /* 0x000fea0003800000 */
[----:B-----5:R-:W-:Y:S01]  /*2170*/  PRMT R168, RZ, 0x5410, R91 ;  /* 0x00005410ffa87816 */ /* 0x020fe2000000005b */
[----:B------:R-:W-:Y:S05]  /*2180*/  BRA `(.L_x_953) ;  /* 0x0000004000007947 */ /* 0x000fea0003800000 */
.L_x_952:
[----:B-----5:R-:W-:Y:S02]  /*2190*/  PRMT R168, RZ, 0x5410, R95 ;  /* 0x00005410ffa87816 */ /* 0x020fe4000000005f */
[----:B0-----:R-:W-:-:S03]  /*21a0*/  @P0 PRMT R97, RZ, 0x5410, R91 ;  /* 0x00005410ff610816 */ /* 0x001fc6000000005b */
[----:B------:R-:W-:-:S04]  /*21b0*/  FMUL.FTZ R168, R168, c[0x0][0x1ec] ;  /* 0x00007b00a8a87a20 */ /* 0x000fc80000410000 */
[----:B------:R-:W-:Y:S02]  /*21c0*/  @P0 FADD.FTZ R168, R97, R168 ;  /* 0x000000a861a80221 */ /* 0x000fe40000010000 */
.L_x_953:
[----:B------:R-:W-:Y:S05]  /*21d0*/  BSYNC B0 ;  /* 0x0000000000007941 */ /* 0x000fea0003800000 */
.L_x_951:
[----:B------:R-:W-:Y:S01]  /*21e0*/  BSSY B0, `(.L_x_954) ;  /* 0x000000a000007945 */ /* 0x000fe20003800000 */
[----:B------:R-:W-:Y:S05]  /*21f0*/  @P2 BRA `(.L_x_955) ;  /* 0x0000004000002947 */ /* 0x000fea0003800000 */
[----:B------:R-:W-:Y:S01]  /*2200*/  MOV R167, RZ ;  /* 0x000000ff00a77202 */ /* 0x000fe20000000f00 */
[----:B------:R-:W-:Y:S05]  /*2210*/  @!P0 BRA `(.L_x_956) ;  /* 0x0000006000008947 */ /* 0x000fea0003800000 */
[----:B-----5:R-:W-:Y:S01]  /*2220*/  PRMT R167, RZ, 0x7610, R91 ;  /* 0x00007610ffa77816 */ /* 0x020fe2000000005b */
[----:B------:R-:W-:Y:S05]  /*2230*/  BRA `(.L_x_956) ;  /* 0x0000004000007947 */ /* 0x000fea0003800000 */
.L_x_955:
[----:B-----5:R-:W-:Y:S02]  /*2240*/  PRMT R167, RZ, 0x7610, R95 ;  /* 0x00007610ffa77816 */ /* 0x020fe4000000005f */
[----:B0-----:R-:W-:-:S03]  /*2250*/  @P0 PRMT R96, RZ, 0x7610, R91 ;  /* 0x00007610ff600816 */ /* 0x001fc6000000005b */
[----:B------:R-:W-:-:S04]  /*2260*/  FMUL.FTZ R167, R167, c[0x0][0x1ec] ;  /* 0x00007b00a7a77a20 */ /* 0x000fc80000410000 */
[----:B------:R-:W-:Y:S02]  /*2270*/  @P0 FADD.FTZ R167, R96, R167 ;  /* 0x000000a760a70221 */ /* 0x000fe40000010000 */
.L_x_956:
[----:B------:R-:W-:Y:S05]  /*2280*/  BSYNC B0 ;  /* 0x0000000000007941 */ /* 0x000fea0003800000 */
.L_x_954:
        /* <DEDUP_REMOVED lines=18> */
.L_x_958:
[----:B-----5:R-:W-:Y:S02]  /*23b0*/  PRMT R183, RZ, 0x5410, R92 ;  /* 0x00005410ffb77816 */ /* 0x020fe4000000005c */
[----:B0-----:R-:W-:-:S03]  /*23c0*/  @P0 PRMT R96, RZ, 0x5410, R88 ;  /* 0x00005410ff600816 */ /* 0x001fc60000000058 */
[----:B------:R-:W-:-:S04]  /*23d0*/  FMUL.FTZ R183, R183, c[0x0][0x1ec] ;  /* 0x00007b00b7b77a20 */ /* 0x000fc80000410000 */
[----:B------:R-:W-:Y:S02]  /*23e0*/  @P0 FADD.FTZ R183, R96, R183 ;  /* 0x000000b760b70221 */ /* 0x000fe40000010000 */
.L_x_959:
[----:B------:R-:W-:Y:S05]  /*23f0*/  BSYNC B0 ;  /* 0x0000000000007941 */ /* 0x000fea0003800000 */
.L_x_957:
[----:B------:R-:W-:Y:S01]  /*2400*/  BSSY B0, `(.L_x_960) ;  /* 0x000000a000007945 */ /* 0x000fe20003800000 */
[----:B------:R-:W-:Y:S05]  /*2410*/  @P2 BRA `(.L_x_961) ;  /* 0x0000004000002947 */ /* 0x000fea0003800000 */
[----:B------:R-:W-:Y:S01]  /*2420*/  MOV R182, RZ ;  /* 0x000000ff00b67202 */ /* 0x000fe20000000f00 */
[----:B------:R-:W-:Y:S05]  /*2430*/  @!P0 BRA `(.L_x_962) ;  /* 0x0000006000008947 */ /* 0x000fea0003800000 */
[----:B-----5:R-:W-:Y:S01]  /*2440*/  PRMT R182, RZ, 0x7610, R88 ;  /* 0x00007610ffb67816 */ /* 0x020fe20000000058 */
[----:B------:R-:W-:Y:S05]  /*2450*/  BRA `(.L_x_962) ;  /* 0x0000004000007947 */ /* 0x000fea0003800000 */
.L_x_961:
[----:B-----5:R-:W-:Y:S02]  /*2460*/  PRMT R182, RZ, 0x7610, R92 ;  /* 0x00007610ffb67816 */ /* 0x020fe4000000005c */
[----:B0-----:R-:W-:-:S03]  /*2470*/  @P0 PRMT R97, RZ, 0x7610, R88 ;  /* 0x00007610ff610816 */ /* 0x001fc60000000058 */
[----:B------:R-:W-:-:S04]  /*2480*/  FMUL.FTZ R182, R182, c[0x0][0x1ec] ;  /* 0x00007b00b6b67a20 */ /* 0x000fc80000410000 */
[----:B------:R-:W-:Y:S02]  /*2490*/  @P0 FADD.FTZ R182, R97, R182 ;  /* 0x000000b661b60221 */ /* 0x000fe40000010000 */
.L_x_962:
[----:B------:R-:W-:Y:S05]  /*24a0*/  BSYNC B0 ;  /* 0x0000000000007941 */ /* 0x000fea0003800000 */
.L_x_960:
[----:B------:R-:W-:Y:S01]  /*24b0*/  BSSY B0, `(.L_x_963) ;  /* 0x000000a000007945 */ /* 0x000fe20003800000 */
[----:B------:R-:W-:Y:S05]  /*24c0*/  @P2 BRA `(.L_x_964) ;  /* 0x0000004000002947 */ /* 0x000fea0003800000 */
[----:B------:R-:W-:Y:S01]  /*24d0*/  HFMA2.MMA R181, -RZ, RZ, 0, 0 ;  /* 0x00000000ffb57435 */ /* 0x000fe200000001ff */
[----:B------:R-:W-:Y:S05]  /*24e0*/  @!P0 BRA `(.L_x_965) ;  /* 0x0000006000008947 */ /* 0x000fea0003800000 */
[----:B-----5:R-:W-:Y:S01]  /*24f0*/  PRMT R181, RZ, 0x5410, R89 ;  /* 0x00005410ffb57816 */ /* 0x020fe20000000059 */
[----:B------:R-:W-:Y:S05]  /*2500*/  BRA `(.L_x_965) ;  /* 0x0000004000007947 */ /* 0x000fea0003800000 */
.L_x_964:
[----:B-----5:R-:W-:Y:S02]  /*2510*/  PRMT R181, RZ, 0x5410, R93 ;  /* 0x00005410ffb57816 */ /* 0x020fe4000000005d */
[----:B0-----:R-:W-:-:S03]  /*2520*/  @P0 PRMT R96, RZ, 0x5410, R89 ;  /* 0x00005410ff600816 */ /* 0x001fc60000000059 */
[----:B------:R-:W-:-:S04]  /*2530*/  FMUL.FTZ R181, R181, c[0x0][0x1ec] ;  /* 0x00007b00b5b57a20 */ /* 0x000fc80000410000 */
[----:B------:R-:W-:Y:S02]  /*2540*/  @P0 FADD.FTZ R181, R96, R181 ;  /* 0x000000b560b50221 */ /* 0x000fe40000010000 */
.L_x_965:
[----:B------:R-:W-:Y:S05]  /*2550*/  BSYNC B0 ;  /* 0x0000000000007941 */ /* 0x000fea0003800000 */
.L_x_963:
[----:B------:R-:W-:Y:S01]  /*2560*/  BSSY B0, `(.L_x_966) ;  /* 0x000000a000007945 */ /* 0x000fe20003800000 */
[----:B------:R-:W-:Y:S05]  /*2570*/  @P2 BRA `(.L_x_967) ;  /* 0x0000004000002947 */ /* 0x000fea0003800000 */
[----:B------:R-:W-:Y:S01]  /*2580*/  MOV R180, RZ ;  /* 0x000000ff00b47202 */ /* 0x000fe20000000f00 */
[----:B------:R-:W-:Y:S05]  /*2590*/  @!P0 BRA `(.L_x_968) ;  /* 0x0000006000008947 */ /* 0x000fea0003800000 */
[----:B-----5:R-:W-:Y:S01]  /*25a0*/  PRMT R180, RZ, 0x7610, R89 ;  /* 0x00007610ffb47816 */ /* 0x020fe20000000059 */
[----:B------:R-:W-:Y:S05]  /*25b0*/  BRA `(.L_x_968) ;  /* 0x0000004000007947 */ /* 0x000fea0003800000 */
.L_x_967:
[----:B-----5:R-:W-:Y:S02]  /*25c0*/  PRMT R180, RZ, 0x7610, R93 ;  /* 0x00007610ffb47816 */ /* 0x020fe4000000005d */
[----:B0-----:R-:W-:-:S03]  /*25d0*/  @P0 PRMT R97, RZ, 0x7610, R89 ;  /* 0x00007610ff610816 */ /* 0x001fc60000000059 */
[----:B------:R-:W-:-:S04]  /*25e0*/  FMUL.FTZ R180, R180, c[0x0][0x1ec] ;  /* 0x00007b00b4b47a20 */ /* 0x000fc80000410000 */
[----:B------:R-:W-:Y:S02]  /*25f0*/  @P0 FADD.FTZ R180, R97, R180 ;  /* 0x000000b461b40221 */ /* 0x000fe40000010000 */
.L_x_968:
[----:B------:R-:W-:Y:S05]  /*2600*/  BSYNC B0 ;  /* 0x0000000000007941 */ /* 0x000fea0003800000 */
.L_x_966:
[----:B------:R-:W-:Y:S01]  /*2610*/  BSSY B0, `(.L_x_969) ;  /* 0x000000a000007945 */ /* 0x000fe20003800000 */
[----:B------:R-:W-:Y:S05]  /*2620*/  @P2 BRA `(.L_x_970) ;  /* 0x0000004000002947 */ /* 0x000fea0003800000 */
[----:B------:R-:W-:Y:S01]  /*2630*/  HFMA2.MMA R179, -RZ, RZ, 0, 0 ;  /* 0x00000000ffb37435 */ /* 0x000fe200000001ff */
[----:B------:R-:W-:Y:S05]  /*2640*/  @!P0 BRA `(.L_x_971) ;  /* 0x0000006000008947 */ /* 0x000fea0003800000 */
[----:B-----5:R-:W-:Y:S01]  /*2650*/  PRMT R179, RZ, 0x5410, R90 ;  /* 0x00005410ffb37816 */ /* 0x020fe2000000005a */
[----:B------:R-:W-:Y:S05]  /*2660*/  BRA `(.L_x_971) ;  /* 0x0000004000007947 */ /* 0x000fea0003800000 */
.L_x_970:
[----:B-----5:R-:W-:Y:S02]  /*2670*/  PRMT R179, RZ, 0x5410, R94 ;  /* 0x00005410ffb37816 */ /* 0x020fe4000000005e */
[----:B0-----:R-:W-:-:S03]  /*2680*/  @P0 PRMT R96, RZ, 0x5410, R90 ;  /* 0x00005410ff600816 */ /* 0x001fc6000000005a */
[----:B------:R-:W-:-:S04]  /*2690*/  FMUL.FTZ R179, R179, c[0x0][0x1ec] ;  /* 0x00007b00b3b37a20 */ /* 0x000fc80000410000 */
[----:B------:R-:W-:Y:S02]  /*26a0*/  @P0 FADD.FTZ R179, R96, R179 ;  /* 0x000000b360b30221 */ /* 0x000fe40000010000 */
.L_x_971:
[----:B------:R-:W-:Y:S05]  /*26b0*/  BSYNC B0 ;  /* 0x0000000000007941 */ /* 0x000fea0003800000 */
.L_x_969:
[----:B------:R-:W-:Y:S01]  /*26c0*/  BSSY B0, `(.L_x_972) ;  /* 0x000000a000007945 */ /* 0x000fe20003800000 */
[----:B------:R-:W-:Y:S05]  /*26d0*/  @P2 BRA `(.L_x_973) ;  /* 0x0000004000002947 */ /* 0x000fea0003800000 */
[----:B------:R-:W-:Y:S01]  /*26e0*/  MOV R178, RZ ;  /* 0x000000ff00b27202 */ /* 0x000fe20000000f00 */
[----:B------:R-:W-:Y:S05]  /*26f0*/  @!P0 BRA `(.L_x_974) ;  /* 0x0000006000008947 */ /* 0x000fea0003800000 */
[----:B-----5:R-:W-:Y:S01]  /*2700*/  PRMT R178, RZ, 0x7610, R90 ;  /* 0x00007610ffb27816 */ /* 0x020fe2000000005a */
[----:B------:R-:W-:Y:S05]  /*2710*/  BRA `(.L_x_974) ;  /* 0x0000004000007947 */ /* 0x000fea0003800000 */
.L_x_973:
[----:B-----5:R-:W-:Y:S02]  /*2720*/  PRMT R178, RZ, 0x7610, R94 ;  /* 0x00007610ffb27816 */ /* 0x020fe4000000005e */
[----:B0-----:R-:W-:-:S03]  /*2730*/  @P0 PRMT R97, RZ, 0x7610, R90 ;  /* 0x00007610ff610816 */ /* 0x001fc6000000005a */
[----:B------:R-:W-:-:S04]  /*2740*/  FMUL.FTZ R178, R178, c[0x0][0x1ec] ;  /* 0x00007b00b2b27a20 */ /* 0x000fc80000410000 */
[----:B------:R-:W-:Y:S02]  /*2750*/  @P0 FADD.FTZ R178, R97, R178 ;  /* 0x000000b261b20221 */ /* 0x000fe40000010000 */
.L_x_974:
[----:B------:R-:W-:Y:S05]  /*2760*/  BSYNC B0 ;  /* 0x0000000000007941 */ /* 0x000fea0003800000 */
.L_x_972:
[----:B------:R-:W-:Y:S01]  /*2770*/  BSSY B0, `(.L_x_975) ;  /* 0x000000a000007945 */ /* 0x000fe20003800000 */
[----:B------:R-:W-:Y:S05]  /*2780*/  @P2 BRA `(.L_x_976) ;  /* 0x0000004000002947 */ /* 0x000fea0003800000 */
[----:B------:R-:W-:Y:S01]  /*2790*/  HFMA2.MMA R177, -RZ, RZ, 0, 0 ;  /* 0x00000000ffb17435 */ /* 0x000fe200000001ff */
[----:B------:R-:W-:Y:S05]  /*27a0*/  @!P0 BRA `(.L_x_977) ;  /* 0x0000006000008947 */ /* 0x000fea0003800000 */
[----:B-----5:R-:W-:Y:S01]  /*27b0*/  PRMT R177, RZ, 0x5410, R91 ;  /* 0x00005410ffb17816 */ /* 0x020fe2000000005b */
[----:B------:R-:W-:Y:S05]  /*27c0*/  BRA `(.L_x_977) ;  /* 0x0000004000007947 */ /* 0x000fea0003800000 */
.L_x_976:
[----:B-----5:R-:W-:Y:S02]  /*27d0*/  PRMT R177, RZ, 0x5410, R95 ;  /* 0x00005410ffb17816 */ /* 0x020fe4000000005f */
[----:B0-----:R-:W-:-:S03]  /*27e0*/  @P0 PRMT R96, RZ, 0x5410, R91 ;  /* 0x00005410ff600816 */ /* 0x001fc6000000005b */
[----:B------:R-:W-:-:S04]  /*27f0*/  FMUL.FTZ R177, R177, c[0x0][0x1ec] ;  /* 0x00007b00b1b17a20 */ /* 0x000fc80000410000 */
[----:B------:R-:W-:Y:S02]  /*2800*/  @P0 FADD.FTZ R177, R96, R177 ;  /* 0x000000b160b10221 */ /* 0x000fe40000010000 */
.L_x_977:
[----:B------:R-:W-:Y:S05]  /*2810*/  BSYNC B0 ;  /* 0x0000000000007941 */ /* 0x000fea0003800000 */
.L_x_975:
[----:B------:R-:W-:Y:S01]  /*2820*/  BSSY B0, `(.L_x_978) ;  /* 0x000000a000007945 */ /* 0x000fe20003800000 */
[----:B------:R-:W-:Y:S05]  /*2830*/  @P2 BRA `(.L_x_979) ;  /* 0x0000004000002947 */ /* 0x000fea0003800000 */
[----:B------:R-:W-:Y:S01]  /*2840*/  MOV R176, RZ ;  /* 0x000000ff00b07202 */ /* 0x000fe20000000f00 */
[----:B------:R-:W-:Y:S05]  /*2850*/  @!P0 BRA `(.L_x_980) ;  /* 0x0000006000008947 */ /* 0x000fea0003800000 */
[----:B-----5:R-:W-:Y:S01]  /*2860*/  PRMT R176, RZ, 0x7610, R91 ;  /* 0x00007610ffb07816 */ /* 0x020fe2000000005b */
[----:B------:R-:W-:Y:S05]  /*2870*/  BRA `(.L_x_980) ;  /* 0x0000004000007947 */ /* 0x000fea0003800000 */
.L_x_979:
[----:B-----5:R-:W-:Y:S02]  /*2880*/  PRMT R176, RZ, 0x7610, R95 ;  /* 0x00007610ffb07816 */ /* 0x020fe4000000005f */
[----:B0-----:R-:W-:-:S03]  /*2890*/  @P0 PRMT R97, RZ, 0x7610, R91 ;  /* 0x00007610ff610816 */ /* 0x001fc6000000005b */
[----:B------:R-:W-:-:S04]  /*28a0*/  FMUL.FTZ R176, R176, c[0x0][0x1ec] ;  /* 0x00007b00b0b07a20 */ /* 0x000fc80000410000 */
[----:B------:R-:W-:Y:S02]  /*28b0*/  @P0 FADD.FTZ R176, R97, R176 ;  /* 0x000000b061b00221 */ /* 0x000fe40000010000 */
.L_x_980:
[----:B------:R-:W-:Y:S05]  /*28c0*/  BSYNC B0 ;  /* 0x0000000000007941 */ /* 0x000fea0003800000 */
.L_x_978:
[----:B0-----:R-:W-:Y:S01]  /*28d0*/  @P1 IADD3 R116, R193, 0xa0, RZ ;  /* 0x000000a0c1741810 */ /* 0x001fe20007ffe0ff */
[----:B------:R-:W-:Y:S01]  /*28e0*/  IMAD.WIDE.U32 R118, R184, R175, c[0x0][0x188] ;  /* 0x00006200b8767625 */ /* 0x000fe200078e00af */
[----:B------:R-:W-:Y:S02]  /*28f0*/  IADD3 R194, R192, 0xa0, RZ ;  /* 0x000000a0c0c27810 */ /* 0x000fe40007ffe0ff */
[----:B------:R-:W-:Y:S01]  /*2900*/  F2FP.BF16.PACK_AB R99, R176, R177 ;  /* 0x000000b1b063723e */ /* 0x000fe200000010ff */
[----:B------:R-:W-:Y:S01]  /*2910*/  @P1 IMAD.WIDE.U32 R116, R116, R175, c[0x0][0x170] ;  /* 0x00005c0074741625 */ /* 0x000fe200078e00af */
        /* <DEDUP_REMOVED lines=13> */
.L_x_982:
[----:B-----5:R-:W-:Y:S02]  /*29f0*/  PRMT R191, RZ, 0x5410, R92 ;  /* 0x00005410ffbf7816 */ /* 0x020fe4000000005c */
[----:B0-----:R-:W-:-:S03]  /*2a00*/  @P0 PRMT R96, RZ, 0x5410, R88 ;  /* 0x00005410ff600816 */ /* 0x001fc60000000058 */
[----:B------:R-:W-:-:S04]  /*2a10*/  FMUL.FTZ R191, R191, c[0x0][0x1ec] ;  /* 0x00007b00bfbf7a20 */ /* 0x000fc80000410000 */
[----:B------:R-:W-:Y:S02]  /*2a20*/  @P0 FADD.FTZ R191, R96, R191 ;  /* 0x000000bf60bf0221 */ /* 0x000fe40000010000 */
.L_x_983:
[----:B------:R-:W-:Y:S05]  /*2a30*/  BSYNC B0 ;  /* 0x0000000000007941 */ /* 0x000fea0003800000 */
.L_x_981:
[----:B------:R-:W-:Y:S01]  /*2a40*/  BSSY B0, `(.L_x_984) ;  /* 0x000000a000007945 */ /* 0x000fe20003800000 */
[----:B------:R-:W-:Y:S05]  /*2a50*/  @P2 BRA `(.L_x_985) ;  /* 0x0000004000002947 */ /* 0x000fea0003800000 */
[----:B------:R-:W-:Y:S01]  /*2a60*/  MOV R190, RZ ;  /* 0x000000ff00be7202 */ /* 0x000fe20000000f00 */
[----:B------:R-:W-:Y:S05]  /*2a70*/  @!P0 BRA `(.L_x_986) ;  /* 0x0000006000008947 */ /* 0x000fea0003800000 */
[----:B-----5:R-:W-:Y:S01]  /*2a80*/  PRMT R190, RZ, 0x7610, R88 ;  /* 0x00007610ffbe7816 */ /* 0x020fe20000000058 */
[----:B------:R-:W-:Y:S05]  /*2a90*/  BRA `(.L_x_986) ;  /* 0x0000004000007947 */ /* 0x000fea0003800000 */
.L_x_985:
[----:B-----5:R-:W-:Y:S02]  /*2aa0*/  PRMT R190, RZ, 0x7610, R92 ;  /* 0x00007610ffbe7816 */ /* 0x020fe4000000005c */
[----:B0-----:R-:W-:-:S03]  /*2ab0*/  @P0 PRMT R97, RZ, 0x7610, R88 ;  /* 0x00007610ff610816 */ /* 0x001fc60000000058 */
[----:B------:R-:W-:-:S04]  /*2ac0*/  FMUL.FTZ R190, R190, c[0x0][0x1ec] ;  /* 0x00007b00bebe7a20 */ /* 0x000fc80000410000 */
[----:B------:R-:W-:Y:S02]  /*2ad0*/  @P0 FADD.FTZ R190, R97, R190 ;  /* 0x000000be61be0221 */ /* 0x000fe40000010000 */
.L_x_986:
[----:B------:R-:W-:Y:S05]  /*2ae0*/  BSYNC B0 ;  /* 0x0000000000007941 */ /* 0x000fea0003800000 */
.L_x_984:
[----:B------:R-:W-:Y:S01]  /*2af0*/  BSSY B0, `(.L_x_987) ;  /* 0x000000a000007945 */ /* 0x000fe20003800000 */
[----:B------:R-:W-:Y:S05]  /*2b00*/  @P2 BRA `(.L_x_988) ;  /* 0x0000004000002947 */ /* 0x000fea0003800000 */
[----:B------:R-:W-:Y:S01]  /*2b10*/  HFMA2.MMA R189, -RZ, RZ, 0, 0 ;  /* 0x00000000ffbd7435 */ /* 0x000fe200000001ff */
[----:B------:R-:W-:Y:S05]  /*2b20*/  @!P0 BRA `(.L_x_989) ;  /* 0x0000006000008947 */ /* 0x000fea0003800000 */
[----:B-----5:R-:W-:Y:S01]  /*2b30*/  PRMT R189, RZ, 0x5410, R89 ;  /* 0x00005410ffbd7816 */ /* 0x020fe20000000059 */
[----:B------:R-:W-:Y:S05]  /*2b40*/  BRA `(.L_x_989) ;  /* 0x0000004000007947 */ /* 0x000fea0003800000 */
.L_x_988:
[----:B-----5:R-:W-:Y:S02]  /*2b50*/  PRMT R189, RZ, 0x5410, R93 ;  /* 0x00005410ffbd7816 */ /* 0x020fe4000000005d */
[----:B0-----:R-:W-:-:S03]  /*2b60*/  @P0 PRMT R96, RZ, 0x5410, R89 ;  /* 0x00005410ff600816 */ /* 0x001fc60000000059 */
[----:B------:R-:W-:-:S04]  /*2b70*/  FMUL.FTZ R189, R189, c[0x0][0x1ec] ;  /* 0x00007b00bdbd7a20 */ /* 0x000fc80000410000 */
[----:B------:R-:W-:Y:S02]  /*2b80*/  @P0 FADD.FTZ R189, R96, R189 ;  /* 0x000000bd60bd0221 */ /* 0x000fe40000010000 */
.L_x_989:
[----:B------:R-:W-:Y:S05]  /*2b90*/  BSYNC B0 ;  /* 0x0000000000007941 */ /* 0x000fea0003800000 */
.L_x_987:
[----:B------:R-:W-:Y:S01]  /*2ba0*/  BSSY B0, `(.L_x_990) ;  /* 0x000000a000007945 */ /* 0x000fe20003800000 */
[----:B------:R-:W-:Y:S05]  /*2bb0*/  @P2 BRA `(.L_x_991) ;  /* 0x0000004000002947 */ /* 0x000fea0003800000 */
[----:B------:R-:W-:Y:S01]  /*2bc0*/  MOV R188, RZ ;  /* 0x000000ff00bc7202 */ /* 0x000fe20000000f00 */
[----:B------:R-:W-:Y:S05]  /*2bd0*/  @!P0 BRA `(.L_x_992) ;  /* 0x0000006000008947 */ /* 0x000fea0003800000 */
[----:B-----5:R-:W-:Y:S01]  /*2be0*/  PRMT R188, RZ, 0x7610, R89 ;  /* 0x00007610ffbc7816 */ /* 0x020fe20000000059 */
[----:B------:R-:W-:Y:S05]  /*2bf0*/  BRA `(.L_x_992) ;  /* 0x0000004000007947 */ /* 0x000fea0003800000 */
.L_x_991:
[----:B-----5:R-:W-:Y:S02]  /*2c00*/  PRMT R188, RZ, 0x7610, R93 ;  /* 0x00007610ffbc7816 */ /* 0x020fe4000000005d */
[----:B0-----:R-:W-:-:S03]  /*2c10*/  @P0 PRMT R97, RZ, 0x7610, R89 ;  /* 0x00007610ff610816 */ /* 0x001fc60000000059 */
[----:B------:R-:W-:-:S04]  /*2c20*/  FMUL.FTZ R188, R188, c[0x0][0x1ec] ;  /* 0x00007b00bcbc7a20 */ /* 0x000fc80000410000 */
[----:B------:R-:W-:Y:S02]  /*2c30*/  @P0 FADD.FTZ R188, R97, R188 ;  /* 0x000000bc61bc0221 */ /* 0x000fe40000010000 */
.L_x_992:
[----:B------:R-:W-:Y:S05]  /*2c40*/  BSYNC B0 ;  /* 0x0000000000007941 */ /* 0x000fea0003800000 */
.L_x_990:
[----:B------:R-:W-:Y:S01]  /*2c50*/  BSSY B0, `(.L_x_993) ;  /* 0x000000a000007945 */ /* 0x000fe20003800000 */
[----:B------:R-:W-:Y:S05]  /*2c60*/  @P2 BRA `(.L_x_994) ;  /* 0x0000004000002947 */ /* 0x000fea0003800000 */
[----:B------:R-:W-:Y:S01]  /*2c70*/  HFMA2.MMA R187, -RZ, RZ, 0, 0 ;  /* 0x00000000ffbb7435 */ /* 0x000fe200000001ff */
[----:B------:R-:W-:Y:S05]  /*2c80*/  @!P0 BRA `(.L_x_995) ;  /* 0x0000006000008947 */ /* 0x000fea0003800000 */
[----:B-----5:R-:W-:Y:S01]  /*2c90*/  PRMT R187, RZ, 0x5410, R90 ;  /* 0x00005410ffbb7816 */ /* 0x020fe2000000005a */
[----:B------:R-:W-:Y:S05]  /*2ca0*/  BRA `(.L_x_995) ;  /* 0x0000004000007947 */ /* 0x000fea0003800000 */
.L_x_994:
[----:B-----5:R-:W-:Y:S02]  /*2cb0*/  PRMT R187, RZ, 0x5410, R94 ;  /* 0x00005410ffbb7816 */ /* 0x020fe4000000005e */
[----:B0-----:R-:W-:-:S03]  /*2cc0*/  @P0 PRMT R96, RZ, 0x5410, R90 ;  /* 0x00005410ff600816 */ /* 0x001fc6000000005a */
[----:B------:R-:W-:-:S04]  /*2cd0*/  FMUL.FTZ R187, R187, c[0x0][0x1ec] ;  /* 0x00007b00bbbb7a20 */ /* 0x000fc80000410000 */
[----:B------:R-:W-:Y:S02]  /*2ce0*/  @P0 FADD.FTZ R187, R96, R187 ;  /* 0x000000bb60bb0221 */ /* 0x000fe40000010000 */
.L_x_995:
[----:B------:R-:W-:Y:S05]  /*2cf0*/  BSYNC B0 ;  /* 0x0000000000007941 */ /* 0x000fea0003800000 */
.L_x_993:
[----:B------:R-:W-:Y:S01]  /*2d00*/  BSSY B0, `(.L_x_996) ;  /* 0x000000a000007945 */ /* 0x000fe20003800000 */
[----:B------:R-:W-:Y:S05]  /*2d10*/  @P2 BRA `(.L_x_997) ;  /* 0x0000004000002947 */ /* 0x000fea0003800000 */
[----:B------:R-:W-:Y:S01]  /*2d20*/  MOV R186, RZ ;  /* 0x000000ff00ba7202 */ /* 0x000fe20000000f00 */
[----:B------:R-:W-:Y:S05]  /*2d30*/  @!P0 BRA `(.L_x_998) ;  /* 0x0000006000008947 */ /* 0x000fea0003800000 */
[----:B-----5:R-:W-:Y:S01]  /*2d40*/  PRMT R186, RZ, 0x7610, R90 ;  /* 0x00007610ffba7816 */ /* 0x020fe2000000005a */
[----:B------:R-:W-:Y:S05]  /*2d50*/  BRA `(.L_x_998) ;  /* 0x0000004000007947 */ /* 0x000fea0003800000 */
.L_x_997:
[----:B-----5:R-:W-:Y:S02]  /*2d60*/  PRMT R186, RZ, 0x7610, R94 ;  /* 0x00007610ffba7816 */ /* 0x020fe4000000005e */
[----:B0-----:R-:W-:-:S03]  /*2d70*/  @P0 PRMT R97, RZ, 0x7610, R90 ;  /* 0x00007610ff610816 */ /* 0x001fc6000000005a */
[----:B------:R-:W-:-:S04]  /*2d80*/  FMUL.FTZ R186, R186, c[0x0][0x1ec] ;  /* 0x00007b00baba7a20 */ /* 0x000fc80000410000 */
[----:B------:R-:W-:Y:S02]  /*2d90*/  @P0 FADD.FTZ R186, R97, R186 ;  /* 0x000000ba61ba0221 */ /* 0x000fe40000010000 */
.L_x_998:
[----:B------:R-:W-:Y:S05]  /*2da0*/  BSYNC B0 ;  /* 0x0000000000007941 */ /* 0x000fea0003800000 */
.L_x_996:
[----:B------:R-:W-:Y:S01]  /*2db0*/  BSSY B0, `(.L_x_999) ;  /* 0x000000a000007945 */ /* 0x000fe20003800000 */
[----:B------:R-:W-:Y:S05]  /*2dc0*/  @P2 BRA `(.L_x_1000) ;  /* 0x0000004000002947 */ /* 0x000fea0003800000 */
[----:B------:R-:W-:Y:S01]  /*2dd0*/  HFMA2.MMA R185, -RZ, RZ, 0, 0 ;  /* 0x00000000ffb97435 */ /* 0x000fe200000001ff */
[----:B------:R-:W-:Y:S05]  /*2de0*/  @!P0 BRA `(.L_x_1001) ;  /* 0x0000006000008947 */ /* 0x000fea0003800000 */
[----:B-----5:R-:W-:Y:S01]  /*2df0*/  PRMT R185, RZ, 0x5410, R91 ;  /* 0x00005410ffb97816 */ /* 0x020fe2000000005b */
[----:B------:R-:W-:Y:S05]  /*2e00*/  BRA `(.L_x_1001) ;  /* 0x0000004000007947 */ /* 0x000fea0003800000 */
.L_x_1000:
[----:B-----5:R-:W-:Y:S02]  /*2e10*/  PRMT R185, RZ, 0x5410, R95 ;  /* 0x00005410ffb97816 */ /* 0x020fe4000000005f */
[----:B0-----:R-:W-:-:S03]  /*2e20*/  @P0 PRMT R96, RZ, 0x5410, R91 ;  /* 0x00005410ff600816 */ /* 0x001fc6000000005b */
[----:B------:R-:W-:-:S04]  /*2e30*/  FMUL.FTZ R185, R185, c[0x0][0x1ec] ;  /* 0x00007b00b9b97a20 */ /* 0x000fc80000410000 */
[----:B------:R-:W-:Y:S02]  /*2e40*/  @P0 FADD.FTZ R185, R96, R185 ;  /* 0x000000b960b90221 */ /* 0x000fe40000010000 */
.L_x_1001:
[----:B------:R-:W-:Y:S05]  /*2e50*/  BSYNC B0 ;  /* 0x0000000000007941 */ /* 0x000fea0003800000 */
.L_x_999:
[----:B------:R-:W-:Y:S01]  /*2e60*/  BSSY B0, `(.L_x_1002) ;  /* 0x000000a000007945 */ /* 0x000fe20003800000 */
[----:B------:R-:W-:Y:S05]  /*2e70*/  @P2 BRA `(.L_x_1003) ;  /* 0x0000004000002947 */ /* 0x000fea0003800000 */
[----:B------:R-:W-:Y:S01]  /*2e80*/  MOV R184, RZ ;  /* 0x000000ff00b87202 */ /* 0x000fe20000000f00 */
[----:B------:R-:W-:Y:S05]  /*2e90*/  @!P0 BRA `(.L_x_1004) ;  /* 0x0000006000008947 */ /* 0x000fea0003800000 */
[----:B-----5:R-:W-:Y:S01]  /*2ea0*/  PRMT R184, RZ, 0x7610, R91 ;  /* 0x00007610ffb87816 */ /* 0x020fe2000000005b */
[----:B------:R-:W-:Y:S05]  /*2eb0*/  BRA `(.L_x_1004) ;  /* 0x0000004000007947 */ /* 0x000fea0003800000 */
.L_x_1003:
[----:B-----5:R-:W-:Y:S02]  /*2ec0*/  PRMT R184, RZ, 0x7610, R95 ;  /* 0x00007610ffb87816 */ /* 0x020fe4000000005f */
[----:B0-----:R-:W-:-:S03]  /*2ed0*/  @P0 PRMT R97, RZ, 0x7610, R91 ;  /* 0x00007610ff610816 */ /* 0x001fc6000000005b */
[----:B------:R-:W-:-:S04]  /*2ee0*/  FMUL.FTZ R184, R184, c[0x0][0x1ec] ;  /* 0x00007b00b8b87a20 */ /* 0x000fc80000410000 */
[----:B------:R-:W-:Y:S02]  /*2ef0*/  @P0 FADD.FTZ R184, R97, R184 ;  /* 0x000000b861b80221 */ /* 0x000fe40000010000 */
.L_x_1004:
[----:B------:R-:W-:Y:S05]  /*2f00*/  BSYNC B0 ;  /* 0x0000000000007941 */ /* 0x000fea0003800000 */
.L_x_1002:
        /* <DEDUP_REMOVED lines=18> */
.L_x_1006:
[----:B-----5:R-:W-:Y:S02]  /*3030*/  PRMT R201, RZ, 0x5410, R92 ;  /* 0x00005410ffc97816 */ /* 0x020fe4000000005c */
[----:B0-----:R-:W-:-:S03]  /*3040*/  @P0 PRMT R96, RZ, 0x5410, R88 ;  /* 0x00005410ff600816 */ /* 0x001fc60000000058 */
[----:B------:R-:W-:-:S04]  /*3050*/  FMUL.FTZ R201, R201, c[0x0][0x1ec] ;  /* 0x00007b00c9c97a20 */ /* 0x000fc80000410000 */
[----:B------:R-:W-:Y:S02]  /*3060*/  @P0 FADD.FTZ R201, R96, R201 ;  /* 0x000000c960c90221 */ /* 0x000fe40000010000 */
.L_x_1007:
[----:B------:R-:W-:Y:S05]  /*3070*/  BSYNC B0 ;  /* 0x0000000000007941 */ /* 0x000fea0003800000 */
.L_x_1005:
[----:B------:R-:W-:Y:S01]  /*3080*/  BSSY B0, `(.L_x_1008) ;  /* 0x000000a000007945 */ /* 0x000fe20003800000 */
[----:B------:R-:W-:Y:S05]  /*3090*/  @P2 BRA `(.L_x_1009) ;  /* 0x0000004000002947 */ /* 0x000fea0003800000 */
[----:B------:R-:W-:Y:S01]  /*30a0*/  MOV R200, RZ ;  /* 0x000000ff00c87202 */ /* 0x000fe20000000f00 */
[----:B------:R-:W-:Y:S05]  /*30b0*/  @!P0 BRA `(.L_x_1010) ;  /* 0x0000006000008947 */ /* 0x000fea0003800000 */
[----:B-----5:R-:W-:Y:S01]  /*30c0*/  PRMT R200, RZ, 0x7610, R88 ;  /* 0x00007610ffc87816 */ /* 0x020fe20000000058 */
[----:B------:R-:W-:Y:S05]  /*30d0*/  BRA `(.L_x_1010) ;  /* 0x0000004000007947 */ /* 0x000fea0003800000 */
.L_x_1009:
[----:B-----5:R-:W-:Y:S02]  /*30e0*/  PRMT R200, RZ, 0x7610, R92 ;  /* 0x00007610ffc87816 */ /* 0x020fe4000000005c */
[----:B0-----:R-:W-:-:S03]  /*30f0*/  @P0 PRMT R97, RZ, 0x7610, R88 ;  /* 0x00007610ff610816 */ /* 0x001fc60000000058 */
[----:B------:R-:W-:-:S04]  /*3100*/  FMUL.FTZ R200, R200, c[0x0][0x1ec] ;  /* 0x00007b00c8c87a20 */ /* 0x000fc80000410000 */
[----:B------:R-:W-:Y:S02]  /*3110*/  @P0 FADD.FTZ R200, R97, R200 ;  /* 0x000000c861c80221 */ /* 0x000fe40000010000 */
.L_x_1010:
[----:B------:R-:W-:Y:S05]  /*3120*/  BSYNC B0 ;  /* 0x0000000000007941 */ /* 0x000fea0003800000 */
.L_x_1008:
[----:B------:R-:W-:Y:S01]  /*3130*/  BSSY B0, `(.L_x_1011) ;  /* 0x000000a000007945 */ /* 0x000fe20003800000 */
[----:B------:R-:W-:Y:S05]  /*3140*/  @P2 BRA `(.L_x_1012) ;  /* 0x0000004000002947 */ /* 0x000fea0003800000 */
[----:B------:R-:W-:Y:S01]  /*3150*/  HFMA2.MMA R199, -RZ, RZ, 0, 0 ;  /* 0x00000000ffc77435 */ /* 0x000fe200000001ff */
[----:B------:R-:W-:Y:S05]  /*3160*/  @!P0 BRA `(.L_x_1013) ;  /* 0x0000006000008947 */ /* 0x000fea0003800000 */
[----:B-----5:R-:W-:Y:S01]  /*3170*/  PRMT R199, RZ, 0x5410, R89 ;  /* 0x00005410ffc77816 */ /* 0x020fe20000000059 */
[----:B------:R-:W-:Y:S05]  /*3180*/  BRA `(.L_x_1013) ;  /* 0x0000004000007947 */ /* 0x000fea0003800000 */
.L_x_1012:
[----:B-----5:R-:W-:Y:S02]  /*3190*/  PRMT R199, RZ, 0x5410, R93 ;  /* 0x00005410ffc77816 */ /* 0x020fe4000000005d */
[----:B0-----:R-:W-:-:S03]  /*31a0*/  @P0 PRMT R96, RZ, 0x5410, R89 ;  /* 0x00005410ff600816 */ /* 0x001fc60000000059 */
[----:B------:R-:W-:-:S04]  /*31b0*/  FMUL.FTZ R199, R199, c[0x0][0x1ec] ;  /* 0x00007b00c7c77a20 */ /* 0x000fc80000410000 */
[----:B------:R-:W-:Y:S02]  /*31c0*/  @P0 FADD.FTZ R199, R96, R199 ;  /* 0x000000c760c70221 */ /* 0x000fe40000010000 */
.L_x_1013:
[----:B------:R-:W-:Y:S05]  /*31d0*/  BSYNC B0 ;  /* 0x0000000000007941 */ /* 0x000fea0003800000 */
.L_x_1011:
[----:B------:R-:W-:Y:S01]  /*31e0*/  BSSY B0, `(.L_x_1014) ;  /* 0x000000a000007945 */ /* 0x000fe20003800000 */
[----:B------:R-:W-:Y:S05]  /*31f0*/  @P2 BRA `(.L_x_1015) ;  /* 0x0000004000002947 */ /* 0x000fea0003800000 */
[----:B------:R-:W-:Y:S01]  /*3200*/  MOV R198, RZ ;  /* 0x000000ff00c67202 */ /* 0x000fe20000000f00 */
[----:B------:R-:W-:Y:S05]  /*3210*/  @!P0 BRA `(.L_x_1016) ;  /* 0x0000006000008947 */ /* 0x000fea0003800000 */
[----:B-----5:R-:W-:Y:S01]  /*3220*/  PRMT R198, RZ, 0x7610, R89 ;  /* 0x00007610ffc67816 */ /* 0x020fe20000000059 */
[----:B------:R-:W-:Y:S05]  /*3230*/  BRA `(.L_x_1016) ;  /* 0x0000004000007947 */ /* 0x000fea0003800000 */
.L_x_1015:
[----:B-----5:R-:W-:Y:S02]  /*3240*/  PRMT R198, RZ, 0x7610, R93 ;  /* 0x00007610ffc67816 */ /* 0x020fe4000000005d */
[----:B0-----:R-:W-:-:S03]  /*3250*/  @P0 PRMT R97, RZ, 0x7610, R89 ;  /* 0x00007610ff610816 */ /* 0x001fc60000000059 */
[----:B------:R-:W-:-:S04]  /*3260*/  FMUL.FTZ R198, R198, c[0x0][0x1ec] ;  /* 0x00007b00c6c67a20 */ /* 0x000fc80000410000 */
[----:B------:R-:W-:Y:S02]  /*3270*/  @P0 FADD.FTZ R198, R97, R198 ;  /* 0x000000c661c60221 */ /* 0x000fe40000010000 */
.L_x_1016:
[----:B------:R-:W-:Y:S05]  /*3280*/  BSYNC B0 ;  /* 0x0000000000007941 */ /* 0x000fea0003800000 */
.L_x_1014:
[----:B------:R-:W-:Y:S01]  /*3290*/  BSSY B0, `(.L_x_1017) ;  /* 0x000000a000007945 */ /* 0x000fe20003800000 */
[----:B------:R-:W-:Y:S05]  /*32a0*/  @P2 BRA `(.L_x_1018) ;  /* 0x0000004000002947 */ /* 0x000fea0003800000 */
[----:B------:R-:W-:Y:S01]  /*32b0*/  HFMA2.MMA R197, -RZ, RZ, 0, 0 ;  /* 0x00000000ffc57435 */ /* 0x000fe200000001ff */
[----:B------:R-:W-:Y:S05]  /*32c0*/  @!P0 BRA `(.L_x_1019) ;  /* 0x0000006000008947 */ /* 0x000fea0003800000 */
[----:B-----5:R-:W-:Y:S01]  /*32d0*/  PRMT R197, RZ, 0x5410, R90 ;  /* 0x00005410ffc57816 */ /* 0x020fe2000000005a */
[----:B------:R-:W-:Y:S05]  /*32e0*/  BRA `(.L_x_1019) ;  /* 0x0000004000007947 */ /* 0x000fea0003800000 */
.L_x_1018:
[----:B-----5:R-:W-:Y:S02]  /*32f0*/  PRMT R197, RZ, 0x5410, R94 ;  /* 0x00005410ffc57816 */ /* 0x020fe4000000005e */
[----:B0-----:R-:W-:-:S03]  /*3300*/  @P0 PRMT R96, RZ, 0x5410, R90 ;  /* 0x00005410ff600816 */ /* 0x001fc6000000005a */
[----:B------:R-:W-:-:S04]  /*3310*/  FMUL.FTZ R197, R197, c[0x0][0x1ec] ;  /* 0x00007b00c5c57a20 */ /* 0x000fc80000410000 */
[----:B------:R-:W-:Y:S02]  /*3320*/  @P0 FADD.FTZ R197, R96, R197 ;  /* 0x000000c560c50221 */ /* 0x000fe40000010000 */
.L_x_1019:
[----:B------:R-:W-:Y:S05]  /*3330*/  BSYNC B0 ;  /* 0x0000000000007941 */ /* 0x000fea0003800000 */
.L_x_1017:
[----:B------:R-:W-:Y:S01]  /*3340*/  BSSY B0, `(.L_x_1020) ;  /* 0x000000a000007945 */ /* 0x000fe20003800000 */
[----:B------:R-:W-:Y:S05]  /*3350*/  @P2 BRA `(.L_x_1021) ;  /* 0x0000004000002947 */ /* 0x000fea0003800000 */
[----:B------:R-:W-:Y:S01]  /*3360*/  MOV R196, RZ ;  /* 0x000000ff00c47202 */ /* 0x000fe20000000f00 */
[----:B------:R-:W-:Y:S05]  /*3370*/  @!P0 BRA `(.L_x_1022) ;  /* 0x0000006000008947 */ /* 0x000fea0003800000 */
[----:B-----5:R-:W-:Y:S01]  /*3380*/  PRMT R196, RZ, 0x7610, R90 ;  /* 0x00007610ffc47816 */ /* 0x020fe2000000005a */
[----:B------:R-:W-:Y:S05]  /*3390*/  BRA `(.L_x_1022) ;  /* 0x0000004000007947 */ /* 0x000fea0003800000 */
.L_x_1021:
[----:B-----5:R-:W-:Y:S02]  /*33a0*/  PRMT R196, RZ, 0x7610, R94 ;  /* 0x00007610ffc47816 */ /* 0x020fe4000000005e */
[----:B0-----:R-:W-:-:S03]  /*33b0*/  @P0 PRMT R97, RZ, 0x7610, R90 ;  /* 0x00007610ff610816 */ /* 0x001fc6000000005a */
[----:B------:R-:W-:-:S04]  /*33c0*/  FMUL.FTZ R196, R196, c[0x0][0x1ec] ;  /* 0x00007b00c4c47a20 */ /* 0x000fc80000410000 */
[----:B------:R-:W-:Y:S02]  /*33d0*/  @P0 FADD.FTZ R196, R97, R196 ;  /* 0x000000c461c40221 */ /* 0x000fe40000010000 */
.L_x_1022:
[----:B------:R-:W-:Y:S05]  /*33e0*/  BSYNC B0 ;  /* 0x0000000000007941 */ /* 0x000fea0003800000 */
.L_x_1020:
[----:B------:R-:W-:Y:S01]  /*33f0*/  BSSY B0, `(.L_x_1023) ;  /* 0x000000a000007945 */ /* 0x000fe20003800000 */
[----:B------:R-:W-:Y:S05]  /*3400*/  @P2 BRA `(.L_x_1024) ;  /* 0x0000004000002947 */ /* 0x000fea0003800000 */
[----:B------:R-:W-:Y:S01]  /*3410*/  HFMA2.MMA R195, -RZ, RZ, 0, 0 ;  /* 0x00000000ffc37435 */ /* 0x000fe200000001ff */
[----:B------:R-:W-:Y:S05]  /*3420*/  @!P0 BRA `(.L_x_1025) ;  /* 0x0000006000008947 */ /* 0x000fea0003800000 */
[----:B-----5:R-:W-:Y:S01]  /*3430*/  PRMT R195, RZ, 0x5410, R91 ;  /* 0x00005410ffc37816 */ /* 0x020fe2000000005b */
[----:B------:R-:W-:Y:S05]  /*3440*/  BRA `(.L_x_1025) ;  /* 0x0000004000007947 */ /* 0x000fea0003800000 */
.L_x_1024:
[----:B-----5:R-:W-:Y:S02]  /*3450*/  PRMT R195, RZ, 0x5410, R95 ;  /* 0x00005410ffc37816 */ /* 0x020fe4000000005f */
[----:B0-----:R-:W-:-:S03]  /*3460*/  @P0 PRMT R96, RZ, 0x5410, R91 ;  /* 0x00005410ff600816 */ /* 0x001fc6000000005b */
[----:B------:R-:W-:-:S04]  /*3470*/  FMUL.FTZ R195, R195, c[0x0][0x1ec] ;  /* 0x00007b00c3c37a20 */ /* 0x000fc80000410000 */
[----:B------:R-:W-:Y:S02]  /*3480*/  @P0 FADD.FTZ R195, R96, R195 ;  /* 0x000000c360c30221 */ /* 0x000fe40000010000 */
.L_x_1025:
[----:B------:R-:W-:Y:S05]  /*3490*/  BSYNC B0 ;  /* 0x0000000000007941 */ /* 0x000fea0003800000 */
.L_x_1023:
[----:B------:R-:W-:Y:S01]  /*34a0*/  BSSY B0, `(.L_x_1026) ;  /* 0x000000a000007945 */ /* 0x000fe20003800000 */
[----:B------:R-:W-:Y:S05]  /*34b0*/  @P2 BRA `(.L_x_1027) ;  /* 0x0000004000002947 */ /* 0x000fea0003800000 */
[----:B------:R-:W-:Y:S01]  /*34c0*/  MOV R194, RZ ;  /* 0x000000ff00c27202 */ /* 0x000fe20000000f00 */
[----:B------:R-:W-:Y:S05]  /*34d0*/  @!P0 BRA `(.L_x_1028) ;  /* 0x0000006000008947 */ /* 0x000fea0003800000 */
[----:B-----5:R-:W-:Y:S01]  /*34e0*/  PRMT R194, RZ, 0x7610, R91 ;  /* 0x00007610ffc27816 */ /* 0x020fe2000000005b */
[----:B------:R-:W-:Y:S05]  /*34f0*/  BRA `(.L_x_1028) ;  /* 0x0000004000007947 */ /* 0x000fea0003800000 */
.L_x_1027:
[----:B-----5:R-:W-:Y:S02]  /*3500*/  PRMT R194, RZ, 0x7610, R95 ;  /* 0x00007610ffc27816 */ /* 0x020fe4000000005f */
[----:B0-----:R-:W-:-:S03]  /*3510*/  @P0 PRMT R97, RZ, 0x7610, R91 ;  /* 0x00007610ff610816 */ /* 0x001fc6000000005b */
[----:B------:R-:W-:-:S04]  /*3520*/  FMUL.FTZ R194, R194, c[0x0][0x1ec] ;  /* 0x00007b00c2c27a20 */ /* 0x000fc80000410000 */
[----:B------:R-:W-:Y:S02]  /*3530*/  @P0 FADD.FTZ R194, R97, R194 ;  /* 0x000000c261c20221 */ /* 0x000fe40000010000 */
.L_x_1028:
[----:B------:R-:W-:Y:S05]  /*3540*/  BSYNC B0 ;  /* 0x0000000000007941 */ /* 0x000fea0003800000 */
.L_x_1026:
        /* <DEDUP_REMOVED lines=18> */
.L_x_1030:
[----:B-----5:R-:W-:Y:S02]  /*3670*/  PRMT R202, RZ, 0x5410, R92 ;  /* 0x00005410ffca7816 */ /* 0x020fe4000000005c */
[----:B0-----:R-:W-:-:S03]  /*3680*/  @P0 PRMT R97, RZ, 0x5410, R88 ;  /* 0x00005410ff610816 */ /* 0x001fc60000000058 */
[----:B------:R-:W-:-:S04]  /*3690*/  FMUL.FTZ R202, R202, c[0x0][0x1ec] ;  /* 0x00007b00caca7a20 */ /* 0x000fc80000410000 */
[----:B------:R-:W-:Y:S02]  /*36a0*/  @P0 FADD.FTZ R202, R97, R202 ;  /* 0x000000ca61ca0221 */ /* 0x000fe40000010000 */
.L_x_1031:
[----:B------:R-:W-:Y:S05]  /*36b0*/  BSYNC B0 ;  /* 0x0000000000007941 */ /* 0x000fea0003800000 */
.L_x_1029:
[----:B------:R-:W-:Y:S01]  /*36c0*/  BSSY B0, `(.L_x_1032) ;  /* 0x000000a000007945 */ /* 0x000fe20003800000 */
[----:B------:R-:W-:Y:S05]  /*36d0*/  @P2 BRA `(.L_x_1033) ;  /* 0x0000004000002947 */ /* 0x000fea0003800000 */
[----:B------:R-:W-:Y:S01]  /*36e0*/  MOV R209, RZ ;  /* 0x000000ff00d17202 */ /* 0x000fe20000000f00 */
[----:B------:R-:W-:Y:S05]  /*36f0*/  @!P0 BRA `(.L_x_1034) ;  /* 0x0000006000008947 */ /* 0x000fea0003800000 */
[----:B-----5:R-:W-:Y:S01]  /*3700*/  PRMT R209, RZ, 0x7610, R88 ;  /* 0x00007610ffd17816 */ /* 0x020fe20000000058 */
[----:B------:R-:W-:Y:S05]  /*3710*/  BRA `(.L_x_1034) ;  /* 0x0000004000007947 */ /* 0x000fea0003800000 */
.L_x_1033:
[----:B-----5:R-:W-:Y:S02]  /*3720*/  PRMT R209, RZ, 0x7610, R92 ;  /* 0x00007610ffd17816 */ /* 0x020fe4000000005c */
[----:B0-----:R-:W-:-:S03]  /*3730*/  @P0 PRMT R96, RZ, 0x7610, R88 ;  /* 0x00007610ff600816 */ /* 0x001fc60000000058 */
[----:B------:R-:W-:-:S04]  /*3740*/  FMUL.FTZ R209, R209, c[0x0][0x1ec] ;  /* 0x00007b00d1d17a20 */ /* 0x000fc80000410000 */
[----:B------:R-:W-:Y:S02]  /*3750*/  @P0 FADD.FTZ R209, R96, R209 ;  /* 0x000000d160d10221 */ /* 0x000fe40000010000 */
.L_x_1034:
[----:B------:R-:W-:Y:S05]  /*3760*/  BSYNC B0 ;  /* 0x0000000000007941 */ /* 0x000fea0003800000 */
.L_x_1032:
[----:B------:R-:W-:Y:S01]  /*3770*/  BSSY B0, `(.L_x_1035) ;  /* 0x000000a000007945 */ /* 0x000fe20003800000 */
[----:B------:R-:W-:Y:S05]  /*3780*/  @P2 BRA `(.L_x_1036) ;  /* 0x0000004000002947 */ /* 0x000fea0003800000 */
[----:B------:R-:W-:Y:S01]  /*3790*/  HFMA2.MMA R203, -RZ, RZ, 0, 0 ;  /* 0x00000000ffcb7435 */ /* 0x000fe200000001ff */
[----:B------:R-:W-:Y:S05]  /*37a0*/  @!P0 BRA `(.L_x_1037) ;  /* 0x0000006000008947 */ /* 0x000fea0003800000 */
[----:B-----5:R-:W-:Y:S01]  /*37b0*/  PRMT R203, RZ, 0x5410, R89 ;  /* 0x00005410ffcb7816 */ /* 0x020fe20000000059 */
[----:B------:R-:W-:Y:S05]  /*37c0*/  BRA `(.L_x_1037) ;  /* 0x0000004000007947 */ /* 0x000fea0003800000 */
.L_x_1036:
[----:B-----5:R-:W-:Y:S02]  /*37d0*/  PRMT R203, RZ, 0x5410, R93 ;  /* 0x00005410ffcb7816 */ /* 0x020fe4000000005d */
[----:B0-----:R-:W-:-:S03]  /*37e0*/  @P0 PRMT R96, RZ, 0x5410, R89 ;  /* 0x00005410ff600816 */ /* 0x001fc60000000059 */
[----:B------:R-:W-:-:S04]  /*37f0*/  FMUL.FTZ R203, R203, c[0x0][0x1ec] ;  /* 0x00007b00cbcb7a20 */ /* 0x000fc80000410000 */
[----:B------:R-:W-:Y:S02]  /*3800*/  @P0 FADD.FTZ R203, R96, R203 ;  /* 0x000000cb60cb0221 */ /* 0x000fe40000010000 */
.L_x_1037:
[----:B------:R-:W-:Y:S05]  /*3810*/  BSYNC B0 ;  /* 0x0000000000007941 */ /* 0x000fea0003800000 */
.L_x_1035:
[----:B------:R-:W-:Y:S01]  /*3820*/  BSSY B0, `(.L_x_1038) ;  /* 0x000000a000007945 */ /* 0x000fe20003800000 */
[----:B------:R-:W-:Y:S05]  /*3830*/  @P2 BRA `(.L_x_1039) ;  /* 0x0000004000002947 */ /* 0x000fea0003800000 */
[----:B------:R-:W-:Y:S01]  /*3840*/  MOV R206, RZ ;  /* 0x000000ff00ce7202 */ /* 0x000fe20000000f00 */
[----:B------:R-:W-:Y:S05]  /*3850*/  @!P0 BRA `(.L_x_1040) ;  /* 0x0000006000008947 */ /* 0x000fea0003800000 */
[----:B-----5:R-:W-:Y:S01]  /*3860*/  PRMT R206, RZ, 0x7610, R89 ;  /* 0x00007610ffce7816 */ /* 0x020fe20000000059 */
[----:B------:R-:W-:Y:S05]  /*3870*/  BRA `(.L_x_1040) ;  /* 0x0000004000007947 */ /* 0x000fea0003800000 */
.L_x_1039:
[----:B-----5:R-:W-:Y:S02]  /*3880*/  PRMT R206, RZ, 0x7610, R93 ;  /* 0x00007610ffce7816 */ /* 0x020fe4000000005d */
[----:B0-----:R-:W-:-:S03]  /*3890*/  @P0 PRMT R97, RZ, 0x7610, R89 ;  /* 0x00007610ff610816 */ /* 0x001fc60000000059 */
[----:B------:R-:W-:-:S04]  /*38a0*/  FMUL.FTZ R206, R206, c[0x0][0x1ec] ;  /* 0x00007b00cece7a20 */ /* 0x000fc80000410000 */
[----:B------:R-:W-:Y:S02]  /*38b0*/  @P0 FADD.FTZ R206, R97, R206 ;  /* 0x000000ce61ce0221 */ /* 0x000fe40000010000 */
.L_x_1040:
[----:B------:R-:W-:Y:S05]  /*38c0*/  BSYNC B0 ;  /* 0x0000000000007941 */ /* 0x000fea0003800000 */
.L_x_1038:
[----:B------:R-:W-:Y:S01]  /*38d0*/  BSSY B0, `(.L_x_1041) ;  /* 0x000000a000007945 */ /* 0x000fe20003800000 */
[----:B------:R-:W-:Y:S05]  /*38e0*/  @P2 BRA `(.L_x_1042) ;  /* 0x0000004000002947 */ /* 0x000fea0003800000 */
[----:B------:R-:W-:Y:S01]  /*38f0*/  HFMA2.MMA R204, -RZ, RZ, 0, 0 ;  /* 0x00000000ffcc7435 */ /* 0x000fe200000001ff */
[----:B------:R-:W-:Y:S05]  /*3900*/  @!P0 BRA `(.L_x_1043) ;  /* 0x0000006000008947 */ /* 0x000fea0003800000 */
[----:B-----5:R-:W-:Y:S01]  /*3910*/  PRMT R204, RZ, 0x5410, R90 ;  /* 0x00005410ffcc7816 */ /* 0x020fe2000000005a */
[----:B------:R-:W-:Y:S05]  /*3920*/  BRA `(.L_x_1043) ;  /* 0x0000004000007947 */ /* 0x000fea0003800000 */
.L_x_1042:
[----:B-----5:R-:W-:Y:S02]  /*3930*/  PRMT R204, RZ, 0x5410, R94 ;  /* 0x00005410ffcc7816 */ /* 0x020fe4000000005e */
[----:B0-----:R-:W-:-:S03]  /*3940*/  @P0 PRMT R97, RZ, 0x5410, R90 ;  /* 0x00005410ff610816 */ /* 0x001fc6000000005a */
[----:B------:R-:W-:-:S04]  /*3950*/  FMUL.FTZ R204, R204, c[0x0][0x1ec] ;  /* 0x00007b00cccc7a20 */ /* 0x000fc80000410000 */
[----:B------:R-:W-:Y:S02]  /*3960*/  @P0 FADD.FTZ R204, R97, R204 ;  /* 0x000000cc61cc0221 */ /* 0x000fe40000010000 */
.L_x_1043:
[----:B------:R-:W-:Y:S05]  /*3970*/  BSYNC B0 ;  /* 0x0000000000007941 */ /* 0x000fea0003800000 */
.L_x_1041:
[----:B------:R-:W-:Y:S01]  /*3980*/  BSSY B0, `(.L_x_1044) ;  /* 0x000000a000007945 */ /* 0x000fe20003800000 */
[----:B------:R-:W-:Y:S05]  /*3990*/  @P2 BRA `(.L_x_1045) ;  /* 0x0000004000002947 */ /* 0x000fea0003800000 */
[----:B------:R-:W-:Y:S01]  /*39a0*/  MOV R207, RZ ;  /* 0x000000ff00cf7202 */ /* 0x000fe20000000f00 */
[----:B------:R-:W-:Y:S05]  /*39b0*/  @!P0 BRA `(.L_x_1046) ;  /* 0x0000006000008947 */ /* 0x000fea0003800000 */
[----:B-----5:R-:W-:Y:S01]  /*39c0*/  PRMT R207, RZ, 0x7610, R90 ;  /* 0x00007610ffcf7816 */ /* 0x020fe2000000005a */
[----:B------:R-:W-:Y:S05]  /*39d0*/  BRA `(.L_x_1046) ;  /* 0x0000004000007947 */ /* 0x000fea0003800000 */
.L_x_1045:
[----:B-----5:R-:W-:Y:S02]  /*39e0*/  PRMT R207, RZ, 0x7610, R94 ;  /* 0x00007610ffcf7816 */ /* 0x020fe4000000005e */
[----:B0-----:R-:W-:-:S03]  /*39f0*/  @P0 PRMT R96, RZ, 0x7610, R90 ;  /* 0x00007610ff600816 */ /* 0x001fc6000000005a */
[----:B------:R-:W-:-:S04]  /*3a00*/  FMUL.FTZ R207, R207, c[0x0][0x1ec] ;  /* 0x00007b00cfcf7a20 */ /* 0x000fc80000410000 */
[----:B------:R-:W-:Y:S02]  /*3a10*/  @P0 FADD.FTZ R207, R96, R207 ;  /* 0x000000cf60cf0221 */ /* 0x000fe40000010000 */
.L_x_1046:
[----:B------:R-:W-:Y:S05]  /*3a20*/  BSYNC B0 ;  /* 0x0000000000007941 */ /* 0x000fea0003800000 */
.L_x_1044:
[----:B------:R-:W-:Y:S01]  /*3a30*/  BSSY B0, `(.L_x_1047) ;  /* 0x000000a000007945 */ /* 0x000fe20003800000 */
[----:B------:R-:W-:Y:S05]  /*3a40*/  @P2 BRA `(.L_x_1048) ;  /* 0x0000004000002947 */ /* 0x000fea0003800000 */
[----:B------:R-:W-:Y:S01]  /*3a50*/  HFMA2.MMA R205, -RZ, RZ, 0, 0 ;  /* 0x00000000ffcd7435 */ /* 0x000fe200000001ff */
[----:B------:R-:W-:Y:S05]  /*3a60*/  @!P0 BRA `(.L_x_1049) ;  /* 0x0000006000008947 */ /* 0x000fea0003800000 */
[----:B-----5:R-:W-:Y:S01]  /*3a70*/  PRMT R205, RZ, 0x5410, R91 ;  /* 0x00005410ffcd7816 */ /* 0x020fe2000000005b */
[----:B------:R-:W-:Y:S05]  /*3a80*/  BRA `(.L_x_1049) ;  /* 0x0000004000007947 */ /* 0x000fea0003800000 */
.L_x_1048:
[----:B-----5:R-:W-:Y:S02]  /*3a90*/  PRMT R205, RZ, 0x5410, R95 ;  /* 0x00005410ffcd7816 */ /* 0x020fe4000000005f */
[----:B0-----:R-:W-:-:S03]  /*3aa0*/  @P0 PRMT R96, RZ, 0x5410, R91 ;  /* 0x00005410ff600816 */ /* 0x001fc6000000005b */
[----:B------:R-:W-:-:S04]  /*3ab0*/  FMUL.FTZ R205, R205, c[0x0][0x1ec] ;  /* 0x00007b00cdcd7a20 */ /* 0x000fc80000410000 */
[----:B------:R-:W-:Y:S02]  /*3ac0*/  @P0 FADD.FTZ R205, R96, R205 ;  /* 0x000000cd60cd0221 */ /* 0x000fe40000010000 */
.L_x_1049:
[----:B------:R-:W-:Y:S05]  /*3ad0*/  BSYNC B0 ;  /* 0x0000000000007941 */ /* 0x000fea0003800000 */
.L_x_1047:
[----:B------:R-:W-:Y:S01]  /*3ae0*/  BSSY B0, `(.L_x_1050) ;  /* 0x000000a000007945 */ /* 0x000fe20003800000 */
[----:B------:R-:W-:Y:S05]  /*3af0*/  @P2 BRA `(.L_x_1051) ;  /* 0x0000004000002947 */ /* 0x000fea0003800000 */
[----:B------:R-:W-:Y:S01]  /*3b00*/  MOV R208, RZ ;  /* 0x000000ff00d07202 */ /* 0x000fe20000000f00 */
[----:B------:R-:W-:Y:S05]  /*3b10*/  @!P0 BRA `(.L_x_1052) ;  /* 0x0000006000008947 */ /* 0x000fea0003800000 */
[----:B-----5:R-:W-:Y:S01]  /*3b20*/  PRMT R208, RZ, 0x7610, R91 ;  /* 0x00007610ffd07816 */ /* 0x020fe2000000005b */
[----:B------:R-:W-:Y:S05]  /*3b30*/  BRA `(.L_x_1052) ;  /* 0x0000004000007947 */ /* 0x000fea0003800000 */
.L_x_1051:
[----:B-----5:R-:W-:Y:S02]  /*3b40*/  PRMT R208, RZ, 0x7610, R95 ;  /* 0x00007610ffd07816 */ /* 0x020fe4000000005f */
[----:B0-----:R-:W-:-:S03]  /*3b50*/  @P0 PRMT R97, RZ, 0x7610, R91 ;  /* 0x00007610ff610816 */ /* 0x001fc6000000005b */
[----:B------:R-:W-:-:S04]  /*3b60*/  FMUL.FTZ R208, R208, c[0x0][0x1ec] ;  /* 0x00007b00d0d07a20 */ /* 0x000fc80000410000 */
[----:B------:R-:W-:Y:S02]  /*3b70*/  @P0 FADD.FTZ R208, R97, R208 ;  /* 0x000000d061d00221 */ /* 0x000fe40000010000 */
.L_x_1052:
[----:B------:R-:W-:Y:S05]  /*3b80*/  BSYNC B0 ;  /* 0x0000000000007941 */ /* 0x000fea0003800000 */
.L_x_1050:
        /* <DEDUP_REMOVED lines=18> */
.L_x_1054:
[----:B-----5:R-:W-:Y:S02]  /*3cb0*/  PRMT R213, RZ, 0x5410, R92 ;  /* 0x00005410ffd57816 */ /* 0x020fe4000000005c */
[----:B0-----:R-:W-:-:S03]  /*3cc0*/  @P0 PRMT R96, RZ, 0x5410, R88 ;  /* 0x00005410ff600816 */ /* 0x001fc60000000058 */
[----:B------:R-:W-:-:S04]  /*3cd0*/  FMUL.FTZ R213, R213, c[0x0][0x1ec] ;  /* 0x00007b00d5d57a20 */ /* 0x000fc80000410000 */
[----:B------:R-:W-:Y:S02]  /*3ce0*/  @P0 FADD.FTZ R213, R96, R213 ;  /* 0x000000d560d50221 */ /* 0x000fe40000010000 */
.L_x_1055:
[----:B------:R-:W-:Y:S05]  /*3cf0*/  BSYNC B0 ;  /* 0x0000000000007941 */ /* 0x000fea0003800000 */
.L_x_1053:
[----:B------:R-:W-:Y:S01]  /*3d00*/  BSSY B0, `(.L_x_1056) ;  /* 0x000000a000007945 */ /* 0x000fe20003800000 */
[----:B------:R-:W-:Y:S05]  /*3d10*/  @P2 BRA `(.L_x_1057) ;  /* 0x0000004000002947 */ /* 0x000fea0003800000 */
[----:B------:R-:W-:Y:S01]  /*3d20*/  MOV R216, RZ ;  /* 0x000000ff00d87202 */ /* 0x000fe20000000f00 */
[----:B------:R-:W-:Y:S05]  /*3d30*/  @!P0 BRA `(.L_x_1058) ;  /* 0x0000006000008947 */ /* 0x000fea0003800000 */
[----:B-----5:R-:W-:Y:S01]  /*3d40*/  PRMT R216, RZ, 0x7610, R88 ;  /* 0x00007610ffd87816 */ /* 0x020fe20000000058 */
[----:B------:R-:W-:Y:S05]  /*3d50*/  BRA `(.L_x_1058) ;  /* 0x0000004000007947 */ /* 0x000fea0003800000 */
.L_x_1057:
[----:B-----5:R-:W-:Y:S02]  /*3d60*/  PRMT R216, RZ, 0x7610, R92 ;  /* 0x00007610ffd87816 */ /* 0x020fe4000000005c */
[----:B0-----:R-:W-:-:S03]  /*3d70*/  @P0 PRMT R97, RZ, 0x7610, R88 ;  /* 0x00007610ff610816 */ /* 0x001fc60000000058 */
[----:B------:R-:W-:-:S04]  /*3d80*/  FMUL.FTZ R216, R216, c[0x0][0x1ec] ;  /* 0x00007b00d8d87a20 */ /* 0x000fc80000410000 */
[----:B------:R-:W-:Y:S02]  /*3d90*/  @P0 FADD.FTZ R216, R97, R216 ;  /* 0x000000d861d80221 */ /* 0x000fe40000010000 */
.L_x_1058:
[----:B------:R-:W-:Y:S05]  /*3da0*/  BSYNC B0 ;  /* 0x0000000000007941 */ /* 0x000fea0003800000 */
.L_x_1056:
[----:B------:R-:W-:Y:S01]  /*3db0*/  BSSY B0, `(.L_x_1059) ;  /* 0x000000a000007945 */ /* 0x000fe20003800000 */
[----:B------:R-:W-:Y:S05]  /*3dc0*/  @P2 BRA `(.L_x_1060) ;  /* 0x0000004000002947 */ /* 0x000fea0003800000 */
[----:B------:R-:W-:Y:S01]  /*3dd0*/  HFMA2.MMA R210, -RZ, RZ, 0, 0 ;  /* 0x00000000ffd27435 */ /* 0x000fe200000001ff */
[----:B------:R-:W-:Y:S05]  /*3de0*/  @!P0 BRA `(.L_x_1061) ;  /* 0x0000006000008947 */ /* 0x000fea0003800000 */
[----:B-----5:R-:W-:Y:S01]  /*3df0*/  PRMT R210, RZ, 0x5410, R89 ;  /* 0x00005410ffd27816 */ /* 0x020fe20000000059 */
[----:B------:R-:W-:Y:S05]  /*3e00*/  BRA `(.L_x_1061) ;  /* 0x0000004000007947 */ /* 0x000fea0003800000 */
.L_x_1060:
[----:B-----5:R-:W-:Y:S02]  /*3e10*/  PRMT R210, RZ, 0x5410, R93 ;  /* 0x00005410ffd27816 */ /* 0x020fe4000000005d */
[----:B0-----:R-:W-:-:S03]  /*3e20*/  @P0 PRMT R97, RZ, 0x5410, R89 ;  /* 0x00005410ff610816 */ /* 0x001fc60000000059 */
[----:B------:R-:W-:-:S04]  /*3e30*/  FMUL.FTZ R210, R210, c[0x0][0x1ec] ;  /* 0x00007b00d2d27a20 */ /* 0x000fc80000410000 */
[----:B------:R-:W-:Y:S02]  /*3e40*/  @P0 FADD.FTZ R210, R97, R210 ;  /* 0x000000d261d20221 */ /* 0x000fe40000010000 */
.L_x_1061:
[----:B------:R-:W-:Y:S05]  /*3e50*/  BSYNC B0 ;  /* 0x0000000000007941 */ /* 0x000fea0003800000 */
.L_x_1059:
[----:B------:R-:W-:Y:S01]  /*3e60*/  BSSY B0, `(.L_x_1062) ;  /* 0x000000a000007945 */ /* 0x000fe20003800000 */
[----:B------:R-:W-:Y:S05]  /*3e70*/  @P2 BRA `(.L_x_1063) ;  /* 0x0000004000002947 */ /* 0x000fea0003800000 */
[----:B------:R-:W-:Y:S01]  /*3e80*/  MOV R215, RZ ;  /* 0x000000ff00d77202 */ /* 0x000fe20000000f00 */
[----:B------:R-:W-:Y:S05]  /*3e90*/  @!P0 BRA `(.L_x_1064) ;  /* 0x0000006000008947 */ /* 0x000fea0003800000 */
[----:B-----5:R-:W-:Y:S01]  /*3ea0*/  PRMT R215, RZ, 0x7610, R89 ;  /* 0x00007610ffd77816 */ /* 0x020fe20000000059 */
[----:B------:R-:W-:Y:S05]  /*3eb0*/  BRA `(.L_x_1064) ;  /* 0x0000004000007947 */ /* 0x000fea0003800000 */
.L_x_1063:
[----:B-----5:R-:W-:Y:S02]  /*3ec0*/  PRMT R215, RZ, 0x7610, R93 ;  /* 0x00007610ffd77816 */ /* 0x020fe4000000005d */
[----:B0-----:R-:W-:-:S03]  /*3ed0*/  @P0 PRMT R96, RZ, 0x7610, R89 ;  /* 0x00007610ff600816 */ /* 0x001fc60000000059 */
[----:B------:R-:W-:-:S04]  /*3ee0*/  FMUL.FTZ R215, R215, c[0x0][0x1ec] ;  /* 0x00007b00d7d77a20 */ /* 0x000fc80000410000 */
[----:B------:R-:W-:Y:S02]  /*3ef0*/  @P0 FADD.FTZ R215, R96, R215 ;  /* 0x000000d760d70221 */ /* 0x000fe40000010000 */
.L_x_1064:
[----:B------:R-:W-:Y:S05]  /*3f00*/  BSYNC B0 ;  /* 0x0000000000007941 */ /* 0x000fea0003800000 */
.L_x_1062:
[----:B------:R-:W-:Y:S01]  /*3f10*/  BSSY B0, `(.L_x_1065) ;  /* 0x000000a000007945 */ /* 0x000fe20003800000 */
[----:B------:R-:W-:Y:S05]  /*3f20*/  @P2 BRA `(.L_x_1066) ;  /* 0x0000004000002947 */ /* 0x000fea0003800000 */
[----:B------:R-:W-:Y:S01]  /*3f30*/  HFMA2.MMA R211, -RZ, RZ, 0, 0 ;  /* 0x00000000ffd37435 */ /* 0x000fe200000001ff */
[----:B------:R-:W-:Y:S05]  /*3f40*/  @!P0 BRA `(.L_x_1067) ;  /* 0x0000006000008947 */ /* 0x000fea0003800000 */
[----:B-----5:R-:W-:Y:S01]  /*3f50*/  PRMT R211, RZ, 0x5410, R90 ;  /* 0x00005410ffd37816 */ /* 0x020fe2000000005a */
[----:B------:R-:W-:Y:S05]  /*3f60*/  BRA `(.L_x_1067) ;  /* 0x0000004000007947 */ /* 0x000fea0003800000 */
.L_x_1066:
[----:B-----5:R-:W-:Y:S02]  /*3f70*/  PRMT R211, RZ, 0x5410, R94 ;  /* 0x00005410ffd37816 */ /* 0x020fe4000000005e */
[----:B0-----:R-:W-:-:S03]  /*3f80*/  @P0 PRMT R96, RZ, 0x5410, R90 ;  /* 0x00005410ff600816 */ /* 0x001fc6000000005a */
[----:B------:R-:W-:-:S04]  /*3f90*/  FMUL.FTZ R211, R211, c[0x0][0x1ec] ;  /* 0x00007b00d3d37a20 */ /* 0x000fc80000410000 */
[----:B------:R-:W-:Y:S02]  /*3fa0*/  @P0 FADD.FTZ R211, R96, R211 ;  /* 0x000000d360d30221 */ /* 0x000fe40000010000 */
.L_x_1067:
[----:B------:R-:W-:Y:S05]  /*3fb0*/  BSYNC B0 ;  /* 0x0000000000007941 */ /* 0x000fea0003800000 */
.L_x_1065:
[----:B------:R-:W-:Y:S01]  /*3fc0*/  BSSY B0, `(.L_x_1068) ;  /* 0x000000a000007945 */ /* 0x000fe20003800000 */
[----:B------:R-:W-:Y:S05]  /*3fd0*/  @P2 BRA `(.L_x_1069) ;  /* 0x0000004000002947 */ /* 0x000fea0003800000 */
[----:B------:R-:W-:Y:S01]  /*3fe0*/  MOV R214, RZ ;  /* 0x000000ff00d67202 */ /* 0x000fe20000000f00 */
[----:B------:R-:W-:Y:S05]  /*3ff0*/  @!P0 BRA `(.L_x_1070) ;  /* 0x0000006000008947 */ /* 0x000fea0003800000 */
[----:B-----5:R-:W-:Y:S01]  /*4000*/  PRMT R214, RZ, 0x7610, R90 ;  /* 0x00007610ffd67816 */ /* 0x020fe2000000005a */
[----:B------:R-:W-:Y:S05]  /*4010*/  BRA `(.L_x_1070) ;  /* 0x0000004000007947 */ /* 0x000fea0003800000 */
.L_x_1069:
[----:B-----5:R-:W-:Y:S02]  /*4020*/  PRMT R214, RZ, 0x7610, R94 ;  /* 0x00007610ffd67816 */ /* 0x020fe4000000005e */
[----:B0-----:R-:W-:-:S03]  /*4030*/  @P0 PRMT R97, RZ, 0x7610, R90 ;  /* 0x00007610ff610816 */ /* 0x001fc6000000005a */
[----:B------:R-:W-:-:S04]  /*4040*/  FMUL.FTZ R214, R214, c[0x0][0x1ec] ;  /* 0x00007b00d6d67a20 */ /* 0x000fc80000410000 */
[----:B------:R-:W-:Y:S02]  /*4050*/  @P0 FADD.FTZ R214, R97, R214 ;  /* 0x000000d661d60221 */ /* 0x000fe40000010000 */
.L_x_1070:
[----:B------:R-:W-:Y:S05]  /*4060*/  BSYNC B0 ;  /* 0x0000000000007941 */ /* 0x000fea0003800000 */
.L_x_1068:
[----:B------:R-:W-:Y:S01]  /*4070*/  BSSY B0, `(.L_x_1071) ;  /* 0x000000a000007945 */ /* 0x000fe20003800000 */
[----:B------:R-:W-:Y:S05]  /*4080*/  @P2 BRA `(.L_x_1072) ;  /* 0x0000004000002947 */ /* 0x000fea0003800000 */
[----:B------:R-:W-:Y:S01]  /*4090*/  HFMA2.MMA R212, -RZ, RZ, 0, 0 ;  /* 0x00000000ffd47435 */ /* 0x000fe200000001ff */
[----:B------:R-:W-:Y:S05]  /*40a0*/  @!P0 BRA `(.L_x_1073) ;  /* 0x0000006000008947 */ /* 0x000fea0003800000 */
[----:B-----5:R-:W-:Y:S01]  /*40b0*/  PRMT R212, RZ, 0x5410, R91 ;  /* 0x00005410ffd47816 */ /* 0x020fe2000000005b */
[----:B------:R-:W-:Y:S05]  /*40c0*/  BRA `(.L_x_1073) ;  /* 0x0000004000007947 */ /* 0x000fea0003800000 */
.L_x_1072:
[----:B-----5:R-:W-:Y:S02]  /*40d0*/  PRMT R212, RZ, 0x5410, R95 ;  /* 0x00005410ffd47816 */ /* 0x020fe4000000005f */
[----:B0-----:R-:W-:-:S03]  /*40e0*/  @P0 PRMT R97, RZ, 0x5410, R91 ;  /* 0x00005410ff610816 */ /* 0x001fc6000000005b */
[----:B------:R-:W-:-:S04]  /*40f0*/  FMUL.FTZ R212, R212, c[0x0][0x1ec] ;  /* 0x00007b00d4d47a20 */ /* 0x000fc80000410000 */
[----:B------:R-:W-:Y:S02]  /*4100*/  @P0 FADD.FTZ R212, R97, R212 ;  /* 0x000000d461d40221 */ /* 0x000fe40000010000 */
.L_x_1073:
[----:B------:R-:W-:Y:S05]  /*4110*/  BSYNC B0 ;  /* 0x0000000000007941 */ /* 0x000fea0003800000 */
.L_x_1071:
[----:B------:R-:W-:Y:S01]  /*4120*/  BSSY B0, `(.L_x_1074) ;  /* 0x000000a000007945 */ /* 0x000fe20003800000 */
[----:B------:R-:W-:Y:S05]  /*4130*/  @P2 BRA `(.L_x_1075) ;  /* 0x0000004000002947 */ /* 0x000fea0003800000 */
[----:B------:R-:W-:Y:S01]  /*4140*/  MOV R217, RZ ;  /* 0x000000ff00d97202 */ /* 0x000fe20000000f00 */
[----:B------:R-:W-:Y:S05]  /*4150*/  @!P0 BRA `(.L_x_1076) ;  /* 0x0000006000008947 */ /* 0x000fea0003800000 */
[----:B-----5:R-:W-:Y:S01]  /*4160*/  PRMT R217, RZ, 0x7610, R91 ;  /* 0x00007610ffd97816 */ /* 0x020fe2000000005b */
[----:B------:R-:W-:Y:S05]  /*4170*/  BRA `(.L_x_1076) ;  /* 0x0000004000007947 */ /* 0x000fea0003800000 */
.L_x_1075:
[----:B-----5:R-:W-:Y:S02]  /*4180*/  PRMT R217, RZ, 0x7610, R95 ;  /* 0x00007610ffd97816 */ /* 0x020fe4000000005f */
[----:B0-----:R-:W-:-:S03]  /*4190*/  @P0 PRMT R96, RZ, 0x7610, R91 ;  /* 0x00007610ff600816 */ /* 0x001fc6000000005b */
[----:B------:R-:W-:-:S04]  /*41a0*/  FMUL.FTZ R217, R217, c[0x0][0x1ec] ;  /* 0x00007b00d9d97a20 */ /* 0x000fc80000410000 */
[----:B------:R-:W-:Y:S02]  /*41b0*/  @P0 FADD.FTZ R217, R96, R217 ;  /* 0x000000d960d90221 */ /* 0x000fe40000010000 */
.L_x_1076:
[----:B------:R-:W-:Y:S05]  /*41c0*/  BSYNC B0 ;  /* 0x0000000000007941 */ /* 0x000fea0003800000 */
.L_x_1074:
[----:B------:R-:W-:Y:S01]  /*41d0*/  IADD3 R220, R192, 0x120, RZ ;  /* 0x00000120c0dc7810 */ /* 0x000fe20007ffe0ff */
[-C--:B0-----:R-:W-:Y:S01]  /*41e0*/  IMAD.WIDE.U32 R114, R218, R175.reuse, c[0x0][0x188] ;  /* 0x00006200da727625 */ /* 0x081fe200078e00af */
[----:B------:R-:W-:Y:S02]  /*41f0*/  @P1 IADD3 R116, R193, 0x120, RZ ;  /* 0x00000120c1741810 */ /* 0x000fe40007ffe0ff */
        /* <DEDUP_REMOVED lines=15> */
.L_x_1078:
[----:B0----5:R-:W-:Y:S02]  /*42f0*/  PRMT R119, RZ, 0x5410, R92 ;  /* 0x00005410ff777816 */ /* 0x021fe4000000005c */
[----:B------:R-:W-:-:S03]  /*4300*/  @P0 PRMT R96, RZ, 0x5410, R88 ;  /* 0x00005410ff600816 */ /* 0x000fc60000000058 */
[----:B------:R-:W-:-:S04]  /*4310*/  FMUL.FTZ R119, R119, c[0x0][0x1ec] ;  /* 0x00007b0077777a20 */ /* 0x000fc80000410000 */
[----:B------:R-:W-:Y:S02]  /*4320*/  @P0 FADD.FTZ R119, R96, R119 ;  /* 0x0000007760770221 */ /* 0x000fe40000010000 */
.L_x_1079:
[----:B------:R-:W-:Y:S05]  /*4330*/  BSYNC B0 ;  /* 0x0000000000007941 */ /* 0x000fea0003800000 */
.L_x_1077:
[----:B------:R-:W-:Y:S01]  /*4340*/  BSSY B0, `(.L_x_1080) ;  /* 0x000000a000007945 */ /* 0x000fe20003800000 */
[----:B------:R-:W-:Y:S05]  /*4350*/  @P2 BRA `(.L_x_1081) ;  /* 0x0000004000002947 */ /* 0x000fea0003800000 */
[----:B------:R-:W-:Y:S01]  /*4360*/  MOV R218, RZ ;  /* 0x000000ff00da7202 */ /* 0x000fe20000000f00 */
[----:B------:R-:W-:Y:S05]  /*4370*/  @!P0 BRA `(.L_x_1082) ;  /* 0x0000006000008947 */ /* 0x000fea0003800000 */
[----:B-----5:R-:W-:Y:S01]  /*4380*/  PRMT R218, RZ, 0x7610, R88 ;  /* 0x00007610ffda7816 */ /* 0x020fe20000000058 */
[----:B------:R-:W-:Y:S05]  /*4390*/  BRA `(.L_x_1082) ;  /* 0x0000004000007947 */ /* 0x000fea0003800000 */
.L_x_1081:
[----:B-----5:R-:W-:Y:S02]  /*43a0*/  PRMT R218, RZ, 0x7610, R92 ;  /* 0x00007610ffda7816 */ /* 0x020fe4000000005c */
[----:B------:R-:W-:-:S03]  /*43b0*/  @P0 PRMT R97, RZ, 0x7610, R88 ;  /* 0x00007610ff610816 */ /* 0x000fc60000000058 */
[----:B------:R-:W-:-:S04]  /*43c0*/  FMUL.FTZ R218, R218, c[0x0][0x1ec] ;  /* 0x00007b00dada7a20 */ /* 0x000fc80000410000 */
[----:B------:R-:W-:Y:S02]  /*43d0*/  @P0 FADD.FTZ R218, R97, R218 ;  /* 0x000000da61da0221 */ /* 0x000fe40000010000 */
.L_x_1082:
[----:B------:R-:W-:Y:S05]  /*43e0*/  BSYNC B0 ;  /* 0x0000000000007941 */ /* 0x000fea0003800000 */
.L_x_1080:
[----:B------:R-:W-:Y:S01]  /*43f0*/  BSSY B0, `(.L_x_1083) ;  /* 0x000000a000007945 */ /* 0x000fe20003800000 */
[----:B------:R-:W-:Y:S05]  /*4400*/  @P2 BRA `(.L_x_1084) ;  /* 0x0000004000002947 */ /* 0x000fea0003800000 */
[----:B------:R-:W-:Y:S01]  /*4410*/  HFMA2.MMA R116, -RZ, RZ, 0, 0 ;  /* 0x00000000ff747435 */ /* 0x000fe200000001ff */
[----:B------:R-:W-:Y:S05]  /*4420*/  @!P0 BRA `(.L_x_1085) ;  /* 0x0000006000008947 */ /* 0x000fea0003800000 */
[----:B-----5:R-:W-:Y:S01]  /*4430*/  PRMT R116, RZ, 0x5410, R89 ;  /* 0x00005410ff747816 */ /* 0x020fe20000000059 */
[----:B------:R-:W-:Y:S05]  /*4440*/  BRA `(.L_x_1085) ;  /* 0x0000004000007947 */ /* 0x000fea0003800000 */
.L_x_1084:
[----:B-----5:R-:W-:Y:S02]  /*4450*/  PRMT R116, RZ, 0x5410, R93 ;  /* 0x00005410ff747816 */ /* 0x020fe4000000005d */
[----:B------:R-:W-:-:S03]  /*4460*/  @P0 PRMT R97, RZ, 0x5410, R89 ;  /* 0x00005410ff610816 */ /* 0x000fc60000000059 */
[----:B------:R-:W-:-:S04]  /*4470*/  FMUL.FTZ R116, R116, c[0x0][0x1ec] ;  /* 0x00007b0074747a20 */ /* 0x000fc80000410000 */
[----:B------:R-:W-:Y:S02]  /*4480*/  @P0 FADD.FTZ R116, R97, R116 ;  /* 0x0000007461740221 */ /* 0x000fe40000010000 */
.L_x_1085:
[----:B------:R-:W-:Y:S05]  /*4490*/  BSYNC B0 ;  /* 0x0000000000007941 */ /* 0x000fea0003800000 */
.L_x_1083:
[----:B------:R-:W-:Y:S01]  /*44a0*/  BSSY B0, `(.L_x_1086) ;  /* 0x000000a000007945 */ /* 0x000fe20003800000 */
[----:B------:R-:W-:Y:S05]  /*44b0*/  @P2 BRA `(.L_x_1087) ;  /* 0x0000004000002947 */ /* 0x000fea0003800000 */
[----:B------:R-:W-:Y:S01]  /*44c0*/  MOV R193, RZ ;  /* 0x000000ff00c17202 */ /* 0x000fe20000000f00 */
[----:B------:R-:W-:Y:S05]  /*44d0*/  @!P0 BRA `(.L_x_1088) ;  /* 0x0000006000008947 */ /* 0x000fea0003800000 */
[----:B-----5:R-:W-:Y:S01]  /*44e0*/  PRMT R193, RZ, 0x7610, R89 ;  /* 0x00007610ffc17816 */ /* 0x020fe20000000059 */
[----:B------:R-:W-:Y:S05]  /*44f0*/  BRA `(.L_x_1088) ;  /* 0x0000004000007947 */ /* 0x000fea0003800000 */
.L_x_1087:
[----:B-----5:R-:W-:Y:S02]  /*4500*/  PRMT R193, RZ, 0x7610, R93 ;  /* 0x00007610ffc17816 */ /* 0x020fe4000000005d */
[----:B------:R-:W-:-:S03]  /*4510*/  @P0 PRMT R96, RZ, 0x7610, R89 ;  /* 0x00007610ff600816 */ /* 0x000fc60000000059 */
[----:B------:R-:W-:-:S04]  /*4520*/  FMUL.FTZ R193, R193, c[0x0][0x1ec] ;  /* 0x00007b00c1c17a20 */ /* 0x000fc80000410000 */
[----:B------:R-:W-:Y:S02]  /*4530*/  @P0 FADD.FTZ R193, R96, R193 ;  /* 0x000000c160c10221 */ /* 0x000fe40000010000 */
.L_x_1088:
[----:B------:R-:W-:Y:S05]  /*4540*/  BSYNC B0 ;  /* 0x0000000000007941 */ /* 0x000fea0003800000 */
.L_x_1086:
[----:B------:R-:W-:Y:S01]  /*4550*/  BSSY B0, `(.L_x_1089) ;  /* 0x000000a000007945 */ /* 0x000fe20003800000 */
[----:B------:R-:W-:Y:S05]  /*4560*/  @P2 BRA `(.L_x_1090) ;  /* 0x0000004000002947 */ /* 0x000fea0003800000 */
[----:B------:R-:W-:Y:S01]  /*4570*/  HFMA2.MMA R117, -RZ, RZ, 0, 0 ;  /* 0x00000000ff757435 */ /* 0x000fe200000001ff */
[----:B------:R-:W-:Y:S05]  /*4580*/  @!P0 BRA `(.L_x_1091) ;  /* 0x0000006000008947 */ /* 0x000fea0003800000 */
[----:B-----5:R-:W-:Y:S01]  /*4590*/  PRMT R117, RZ, 0x5410, R90 ;  /* 0x00005410ff757816 */ /* 0x020fe2000000005a */
[----:B------:R-:W-:Y:S05]  /*45a0*/  BRA `(.L_x_1091) ;  /* 0x0000004000007947 */ /* 0x000fea0003800000 */
.L_x_1090:
[----:B-----5:R-:W-:Y:S02]  /*45b0*/  PRMT R117, RZ, 0x5410, R94 ;  /* 0x00005410ff757816 */ /* 0x020fe4000000005e */
[----:B------:R-:W-:-:S03]  /*45c0*/  @P0 PRMT R96, RZ, 0x5410, R90 ;  /* 0x00005410ff600816 */ /* 0x000fc6000000005a */
[----:B------:R-:W-:-:S04]  /*45d0*/  FMUL.FTZ R117, R117, c[0x0][0x1ec] ;  /* 0x00007b0075757a20 */ /* 0x000fc80000410000 */
[----:B------:R-:W-:Y:S02]  /*45e0*/  @P0 FADD.FTZ R117, R96, R117 ;  /* 0x0000007560750221 */ /* 0x000fe40000010000 */
.L_x_1091:
[----:B------:R-:W-:Y:S05]  /*45f0*/  BSYNC B0 ;  /* 0x0000000000007941 */ /* 0x000fea0003800000 */
.L_x_1089:
[----:B------:R-:W-:Y:S01]  /*4600*/  BSSY B0, `(.L_x_1092) ;  /* 0x000000a000007945 */ /* 0x000fe20003800000 */
[----:B------:R-:W-:Y:S05]  /*4610*/  @P2 BRA `(.L_x_1093) ;  /* 0x0000004000002947 */ /* 0x000fea0003800000 */
[----:B------:R-:W-:Y:S01]  /*4620*/  MOV R192, RZ ;  /* 0x000000ff00c07202 */ /* 0x000fe20000000f00 */
[----:B------:R-:W-:Y:S05]  /*4630*/  @!P0 BRA `(.L_x_1094) ;  /* 0x0000006000008947 */ /* 0x000fea0003800000 */
[----:B-----5:R-:W-:Y:S01]  /*4640*/  PRMT R192, RZ, 0x7610, R90 ;  /* 0x00007610ffc07816 */ /* 0x020fe2000000005a */
[----:B------:R-:W-:Y:S05]  /*4650*/  BRA `(.L_x_1094) ;  /* 0x0000004000007947 */ /* 0x000fea0003800000 */
.L_x_1093:
[----:B-----5:R-:W-:Y:S02]  /*4660*/  PRMT R192, RZ, 0x7610, R94 ;  /* 0x00007610ffc07816 */ /* 0x020fe4000000005e */
[----:B------:R-:W-:-:S03]  /*4670*/  @P0 PRMT R97, RZ, 0x7610, R90 ;  /* 0x00007610ff610816 */ /* 0x000fc6000000005a */
[----:B------:R-:W-:-:S04]  /*4680*/  FMUL.FTZ R192, R192, c[0x0][0x1ec] ;  /* 0x00007b00c0c07a20 */ /* 0x000fc80000410000 */
[----:B------:R-:W-:Y:S02]  /*4690*/  @P0 FADD.FTZ R192, R97, R192 ;  /* 0x000000c061c00221 */ /* 0x000fe40000010000 */
.L_x_1094:
[----:B------:R-:W-:Y:S05]  /*46a0*/  BSYNC B0 ;  /* 0x0000000000007941 */ /* 0x000fea0003800000 */
.L_x_1092:
[----:B------:R-:W-:Y:S01]  /*46b0*/  BSSY B0, `(.L_x_1095) ;  /* 0x000000a000007945 */ /* 0x000fe20003800000 */
[----:B------:R-:W-:Y:S05]  /*46c0*/  @P2 BRA `(.L_x_1096) ;  /* 0x0000004000002947 */ /* 0x000fea0003800000 */
[----:B------:R-:W-:Y:S01]  /*46d0*/  HFMA2.MMA R118, -RZ, RZ, 0, 0 ;  /* 0x00000000ff767435 */ /* 0x000fe200000001ff */
[----:B------:R-:W-:Y:S05]  /*46e0*/  @!P0 BRA `(.L_x_1097) ;  /* 0x0000006000008947 */ /* 0x000fea0003800000 */
[----:B-----5:R-:W-:Y:S01]  /*46f0*/  PRMT R118, RZ, 0x5410, R91 ;  /* 0x00005410ff767816 */ /* 0x020fe2000000005b */
[----:B------:R-:W-:Y:S05]  /*4700*/  BRA `(.L_x_1097) ;  /* 0x0000004000007947 */ /* 0x000fea0003800000 */
.L_x_1096:
[----:B-----5:R-:W-:Y:S02]  /*4710*/  PRMT R118, RZ, 0x5410, R95 ;  /* 0x00005410ff767816 */ /* 0x020fe4000000005f */
[----:B------:R-:W-:-:S03]  /*4720*/  @P0 PRMT R97, RZ, 0x5410, R91 ;  /* 0x00005410ff610816 */ /* 0x000fc6000000005b */
[----:B------:R-:W-:-:S04]  /*4730*/  FMUL.FTZ R118, R118, c[0x0][0x1ec] ;  /* 0x00007b0076767a20 */ /* 0x000fc80000410000 */
[----:B------:R-:W-:Y:S02]  /*4740*/  @P0 FADD.FTZ R118, R97, R118 ;  /* 0x0000007661760221 */ /* 0x000fe40000010000 */
.L_x_1097:
[----:B------:R-:W-:Y:S05]  /*4750*/  BSYNC B0 ;  /* 0x0000000000007941 */ /* 0x000fea0003800000 */
.L_x_1095:
[----:B------:R-:W-:Y:S01]  /*4760*/  BSSY B0, `(.L_x_1098) ;  /* 0x000000a000007945 */ /* 0x000fe20003800000 */
[----:B------:R-:W-:Y:S05]  /*4770*/  @P2 BRA `(.L_x_1099) ;  /* 0x0000004000002947 */ /* 0x000fea0003800000 */
[----:B------:R-:W-:Y:S01]  /*4780*/  MOV R219, RZ ;  /* 0x000000ff00db7202 */ /* 0x000fe20000000f00 */
[----:B------:R-:W-:Y:S05]  /*4790*/  @!P0 BRA `(.L_x_1100) ;  /* 0x0000006000008947 */ /* 0x000fea0003800000 */
[----:B-----5:R-:W-:Y:S01]  /*47a0*/  PRMT R219, RZ, 0x7610, R91 ;  /* 0x00007610ffdb7816 */ /* 0x020fe2000000005b */
[----:B------:R-:W-:Y:S05]  /*47b0*/  BRA `(.L_x_1100) ;  /* 0x0000004000007947 */ /* 0x000fea0003800000 */
.L_x_1099:
[----:B-----5:R-:W-:Y:S02]  /*47c0*/  PRMT R219, RZ, 0x7610, R95 ;  /* 0x00007610ffdb7816 */ /* 0x020fe4000000005f */
[----:B------:R-:W-:-:S03]  /*47d0*/  @P0 PRMT R96, RZ, 0x7610, R91 ;  /* 0x00007610ff600816 */ /* 0x000fc6000000005b */
[----:B------:R-:W-:-:S04]  /*47e0*/  FMUL.FTZ R219, R219, c[0x0][0x1ec] ;  /* 0x00007b00dbdb7a20 */ /* 0x000fc80000410000 */
[----:B------:R-:W-:Y:S02]  /*47f0*/  @P0 FADD.FTZ R219, R96, R219 ;  /* 0x000000db60db0221 */ /* 0x000fe40000010000 */
.L_x_1100:
[----:B------:R-:W-:Y:S05]  /*4800*/  BSYNC B0 ;  /* 0x0000000000007941 */ /* 0x000fea0003800000 */
.L_x_1098:
[----:B------:R-:W-:Y:S01]  /*4810*/  FADD.FTZ R97, RZ, R107 ;  /* 0x0000006bff617221 */ /* 0x000fe20000010000 */
[----:B------:R-:W-:Y:S01]  /*4820*/  F2FP.BF16.PACK_AB R99, R219, R118 ;  /* 0x00000076db63723e */ /* 0x000fe200000010ff */
[----:B------:R-:W-:Y:S01]  /*4830*/  IMAD.WIDE.U32 R114, R220, R175, c[0x0][0x188] ;  /* 0x00006200dc727625 */ /* 0x000fe200078e00af */
[----:B------:R-:W-:Y:S02]  /*4840*/  F2FP.BF16.PACK_AB R98, R192, R117 ;  /* 0x00000075c062723e */ /* 0x000fe400000010ff */
[----:B------:R-:W-:Y:S01]  /*4850*/  ISETP.NE.AND P1, PT, R152, RZ, PT ;  /* 0x000000ff9800720c */ /* 0x000fe20003f25270 */
        /* <DEDUP_REMOVED lines=71> */
[----:B------:R-:W-:Y:S01]  /*4cd0*/  FADD.FTZ R97, R96, R119 ;  /* 0x0000007760617221 */ /* 0x000fe20000010000 */
[----:B------:R-:W-:-:S03]  /*4ce0*/  F2FP.BF16.PACK_AB R96, R218, R119 ;  /* 0x00000077da60723e */ /* 0x000fc600000010ff */
[----:B------:R-:W-:Y:S01]  /*4cf0*/  FADD.FTZ R175, R97, R218 ;  /* 0x000000da61af7221 */ /* 0x000fe20000010000 */
[----:B------:R-:W-:-:S03]  /*4d00*/  F2FP.BF16.PACK_AB R97, R193, R116 ;  /* 0x00000074c161723e */ /* 0x000fc600000010ff */
[----:B------:R-:W-:Y:S02]  /*4d10*/  FADD.FTZ R220, R175, R116 ;  /* 0x00000074afdc7221 */ /* 0x000fe40000010000 */
[----:B------:R0:W-:Y:S02]  /*4d20*/  STG.E.128 [R114.64], R96 ;  /* 0x0000006072007986 */ /* 0x0001e4000c101d04 */
[----:B------:R-:W-:-:S04]  /*4d30*/  FADD.FTZ R220, R220, R193 ;  /* 0x000000c1dcdc7221 */ /* 0x000fc80000010000 */
[----:B------:R-:W-:-:S04]  /*4d40*/  FADD.FTZ R175, R220, R117 ;  /* 0x00000075dcaf7221 */ /* 0x000fc80000010000 */
[----:B------:R-:W-:-:S04]  /*4d50*/  FADD.FTZ R175, R175, R192 ;  /* 0x000000c0afaf7221 */ /* 0x000fc80000010000 */
[----:B------:R-:W-:-:S04]  /*4d60*/  FADD.FTZ R220, R175, R118 ;  /* 0x00000076afdc7221 */ /* 0x000fc80000010000 */
[----:B------:R-:W-:Y:S01]  /*4d70*/  FADD.FTZ R175, R220, R219 ;  /* 0x000000dbdcaf7221 */ /* 0x000fe20000010000 */
[----:B------:R-:W-:Y:S05]  /*4d80*/  BRA.DIV ~URZ, `(.L_x_1101) ;  /* 0x000025927f007947 */ /* 0x000fea000b800000 */
[----:B0-----:R0:W1:Y:S02]  /*4d90*/  SHFL.BFLY PT, R96, R175, 0x1, 0x1f ;  /* 0x0c201f00af607f89 */ /* 0x00106400000e0000 */
.L_x_1107:
[----:B-1----:R-:W-:Y:S01]  /*4da0*/  FADD.FTZ R115, R175, R96 ;  /* 0x00000060af737221 */ /* 0x002fe20000010000 */
[----:B------:R-:W-:Y:S05]  /*4db0*/  BRA.DIV ~URZ, `(.L_x_1102) ;  /* 0x000025e27f007947 */ /* 0x000fea000b800000 */
[----:B------:R-:W1:Y:S02]  /*4dc0*/  SHFL.BFLY PT, R96, R115, 0x2, 0x1f ;  /* 0x0c401f0073607f89 */ /* 0x000e6400000e0000 */
[----:B-1----:R-:W-:-:S05]  /*4dd0*/  FADD.FTZ R96, R115, R96 ;  /* 0x0000006073607221 */ /* 0x002fca0000010000 */
[----:B------:R-:W1:Y:S02]  /*4de0*/  SHFL.BFLY PT, R97, R96, 0x4, 0x1f ;  /* 0x0c801f0060617f89 */ /* 0x000e6400000e0000 */
[----:B-1----:R-:W-:-:S05]  /*4df0*/  FADD.FTZ R97, R96, R97 ;  /* 0x0000006160617221 */ /* 0x002fca0000010000 */
[----:B------:R-:W1:Y:S02]  /*4e00*/  SHFL.BFLY PT, R98, R97, 0x8, 0x1f ;  /* 0x0d001f0061627f89 */ /* 0x000e6400000e0000 */
[----:B-1----:R-:W-:-:S05]  /*4e10*/  FADD.FTZ R98, R97, R98 ;  /* 0x0000006261627221 */ /* 0x002fca0000010000 */
[----:B------:R-:W1:Y:S02]  /*4e20*/  SHFL.BFLY PT, R99, R98, 0x10, 0x1f ;  /* 0x0e001f0062637f89 */ /* 0x000e6400000e0000 */
[----:B-1----:R-:W-:-:S04]  /*4e30*/  FADD.FTZ R99, R98, R99 ;  /* 0x0000006362637221 */ /* 0x002fc80000010000 */
[----:B0-----:R-:W-:-:S04]  /*4e40*/  FMUL.FTZ R175, R99, c[0x0][0x1e0] ;  /* 0x0000780063af7a20 */ /* 0x001fc80000410000 */
        /* <DEDUP_REMOVED lines=169> */
.L_x_1108:
[----:B------:R-:W-:Y:S01]  /*58e0*/  FMUL.FTZ R96, R175, R175 ;  /* 0x000000afaf607220 */ /* 0x000fe20000410000 */
[----:B------:R-:W-:Y:S01]  /*58f0*/  ISETP.NE.AND P0, PT, RZ, UR6, PT ;  /* 0x00000006ff007c0c */ /* 0x000fe2000bf05270 */
[----:B01----:R-:W-:Y:S01]  /*5900*/  FADD.FTZ R115, R114, R115 ;  /* 0x0000007372737221 */ /* 0x003fe20000010000 */
[----:B------:R-:W-:Y:S01]  /*5910*/  MOV R98, c[0x0][0x1e0] ;  /* 0x0000780000627a02 */ /* 0x000fe20000000f00 */
[----:B------:R-:W-:Y:S01]  /*5920*/  BSSY B0, `(.L_x_1103) ;  /* 0x0000199000007945 */ /* 0x000fe20003800000 */
[----:B------:R-:W-:-:S03]  /*5930*/  FSEL R97, R96, RZ, P0 ;  /* 0x000000ff60617208 */ /* 0x000fc60000000000 */
[----:B------:R-:W-:Y:S01]  /*5940*/  FFMA.FTZ R96, R115, R98, c[0x0][0x228] ;  /* 0x00008a0073607623 */ /* 0x000fe20000010062 */
[----:B------:R-:W-:-:S03]  /*5950*/  @!P1 LEA R98, P3, R151, c[0x0][0x1a8], 0x2 ;  /* 0x00006a0097629a11 */ /* 0x000fc600078610ff */
[----:B------:R-:W-:Y:S01]  /*5960*/  FADD.FTZ R115, R96, R97 ;  /* 0x0000006160737221 */ /* 0x000fe20000010000 */
[C---:B------:R-:W-:Y:S02]  /*5970*/  @!P1 LEA R96, P2, R151.reuse, c[0x0][0x1a0], 0x2 ;  /* 0x0000680097609a11 */ /* 0x040fe400078410ff */
[C-C-:B------:R-:W-:Y:S02]  /*5980*/  @!P1 LEA.HI.X R99, R151.reuse, c[0x0][0x1ac], R108.reuse, 0x2, P3 ;  /* 0x00006b0097639a11 */ /* 0x140fe400018f146c */
[----:B------:R-:W-:Y:S01]  /*5990*/  @!P1 LEA.HI.X R97, R151, c[0x0][0x1a4], R108, 0x2, P2 ;  /* 0x0000690097619a11 */ /* 0x000fe200010f146c */
[----:B------:R-:W0:Y:S04]  /*59a0*/  MUFU.RSQ R115, R115 ;  /* 0x0000007300737308 */ /* 0x000e280000001400 */
[----:B------:R1:W-:Y:S04]  /*59b0*/  @!P1 STG.E [R96.64], R175 ;  /* 0x000000af60009986 */ /* 0x0003e8000c101904 */
[----:B0-----:R1:W-:Y:S01]  /*59c0*/  @!P1 STG.E [R98.64], R115 ;  /* 0x0000007362009986 */ /* 0x0013e2000c101904 */
[----:B------:R-:W-:-:S13]  /*59d0*/  ISETP.GE.AND P1, PT, R109, 0x1, PT ;  /* 0x000000016d00780c */ /* 0x000fda0003f26270 */
[----:B------:R-:W-:Y:S05]  /*59e0*/  @!P1 BRA `(.L_x_1104) ;  /* 0x000018c000009947 */ /* 0x000fea0003800000 */
[----:B-1----:R-:W-:Y:S02]  /*59f0*/  FSEL R96, R175, RZ, !P0 ;  /* 0x000000ffaf607208 */ /* 0x002fe40004000000 */
[----:B------:R-:W-:-:S03]  /*5a00*/  IADD3 R109, R109, -0x1, RZ ;  /* 0xffffffff6d6d7810 */ /* 0x000fc60007ffe0ff */
        /* <DEDUP_REMOVED lines=79> */
[C---:B------:R-:W-:Y:S02]  /*5f00*/  FMUL.FTZ R101, R115.reuse, R104 ;  /* 0x0000006873657220 */ /* 0x040fe40000410000 */
[C---:B------:R-:W-:Y:S02]  /*5f10*/  FMUL.FTZ R103, R115.reuse, R102 ;  /* 0x0000006673677220 */ /* 0x040fe40000410000 */
[----:B------:R-:W-:Y:S01]  /*5f20*/  FADD.FTZ R96, -R96, R219 ;  /* 0x000000db60607221 */ /* 0x000fe20000010100 */
[----:B------:R-:W-:Y:S01]  /*5f30*/  PRMT R219, RZ, 0x7610, R87 ;  /* 0x00007610ffdb7816 */ /* 0x000fe20000000057 */
        /* <DEDUP_REMOVED lines=57> */
[C---:B------:R-:W-:Y:S01]  /*62d0*/  FMUL.FTZ R191, R115.reuse, R198 ;  /* 0x000000c673bf7220 */ /* 0x040fe20000410000 */
[----:B------:R-:W-:Y:S01]  /*62e0*/  PRMT R198, RZ, 0x7610, R68 ;  /* 0x00007610ffc67816 */ /* 0x000fe20000000044 */
[C---:B------:R-:W-:Y:S01]  /*62f0*/  FMUL.FTZ R197, R115.reuse, R196 ;  /* 0x000000c473c57220 */ /* 0x040fe20000410000 */
[----:B------:R-:W-:Y:S01]  /*6300*/  PRMT R196, RZ, 0x7610, R69 ;  /* 0x00007610ffc47816 */ /* 0x000fe20000000045 */
[C---:B------:R-:W-:Y:S01]  /*6310*/  FMUL.FTZ R195, R115.reuse, R194 ;  /* 0x000000c273c37220 */ /* 0x040fe20000410000 */
[----:B------:R-:W-:Y:S01]  /*6320*/  PRMT R194, RZ, 0x7610, R70 ;  /* 0x00007610ffc27816 */ /* 0x000fe20000000046 */
[----:B------:R-:W-:-:S02]  /*6330*/  FMUL.FTZ R202, R115, R202 ;  /* 0x000000ca73ca7220 */ /* 0x000fc40000410000 */
[C---:B------:R-:W-:Y:S02]  /*6340*/  FMUL.FTZ R209, R115.reuse, R209 ;  /* 0x000000d173d17220 */ /* 0x040fe40000410000 */
[C---:B------:R-:W-:Y:S01]  /*6350*/  FMUL.FTZ R199, R115.reuse, R206 ;  /* 0x000000ce73c77220 */ /* 0x040fe20000410000 */
[----:B------:R-:W-:Y:S01]  /*6360*/  PRMT R206, RZ, 0x5410, R86 ;  /* 0x00005410ffce7816 */ /* 0x000fe20000000056 */
        /* <DEDUP_REMOVED lines=17> */
[----:B------:R-:W-:Y:S01]  /*6480*/  FMUL.FTZ R115, R115, R96 ;  /* 0x0000006073737220 */ /* 0x000fe20000410000 */
[----:B------:R-:W-:Y:S01]  /*6490*/  PRMT R96, RZ, 0x5410, R51 ;  /* 0x00005410ff607816 */ /* 0x000fe20000000033 */
[----:B------:R-:W-:Y:S01]  /*64a0*/  IMAD R117, R109, c[0x0][0x168], RZ ;  /* 0x00005a006d757a24 */ /* 0x000fe200078e02ff */
[----:B------:R-:W-:Y:S01]  /*64b0*/  PRMT R109, RZ, 0x7610, R48 ;  /* 0x00007610ff6d7816 */ /* 0x000fe20000000030 */
[----:B------:R-:W-:Y:S01]  /*64c0*/  FFMA.FTZ R194, R187, R194, R46 ;  /* 0x000000c2bbc27223 */ /* 0x000fe2000001002e */
[----:B------:R-:W-:Y:S01]  /*64d0*/  PRMT R187, RZ, 0x5410, R69 ;  /* 0x00005410ffbb7816 */ /* 0x000fe20000000045 */
[----:B------:R-:W-:Y:S01]  /*64e0*/  FFMA.FTZ R220, R220, R96, R7 ;  /* 0x00000060dcdc7223 */ /* 0x000fe20000010007 */
[----:B------:R-:W-:Y:S01]  /*64f0*/  PRMT R96, RZ, 0x7610, R51 ;  /* 0x00007610ff607816 */ /* 0x000fe20000000033 */
[----:B------:R-:W-:Y:S01]  /*6500*/  FFMA.FTZ R217, R173, R217, R34 ;  /* 0x000000d9add97223 */ /* 0x000fe20000010022 */
[----:B------:R-:W-:Y:S01]  /*6510*/  SHF.R.S32.HI R192, RZ, 0x1f, R117 ;  /* 0x0000001fffc07819 */ /* 0x000fe20000011475 */
[----:B------:R-:W-:Y:S01]  /*6520*/  FFMA.FTZ R187, R100, R187, R43 ;  /* 0x000000bb64bb7223 */ /* 0x000fe2000001002b */
[--C-:B------:R-:W-:Y:S01]  /*6530*/  PRMT R173, RZ, 0x5410, R71.reuse ;  /* 0x00005410ffad7816 */ /* 0x100fe20000000047 */
[----:B------:R-:W-:Y:S01]  /*6540*/  FFMA.FTZ R105, R105, R96, R8 ;  /* 0x0000006069697223 */ /* 0x000fe20000010008 */
[----:B------:R-:W-:Y:S01]  /*6550*/  PRMT R96, RZ, 0x5410, R50 ;  /* 0x00005410ff607816 */ /* 0x000fe20000000032 */
[----:B------:R-:W-:Y:S01]  /*6560*/  FFMA.FTZ R109, R99, R109, R2 ;  /* 0x0000006d636d7223 */ /* 0x000fe20000010002 */
[----:B------:R-:W-:Y:S01]  /*6570*/  LEA.HI R117, R192, R117, RZ, 0x3 ;  /* 0x00000075c0757211 */ /* 0x000fe200078f18ff */
        /* <DEDUP_REMOVED lines=17> */
[----:B------:R-:W-:Y:S01]  /*6690*/  F2FP.BF16.PACK_AB R98, R103, R114 ;  /* 0x000000726762723e */ /* 0x000fe200000010ff */
[----:B------:R-:W-:-:S02]  /*66a0*/  FFMA.FTZ R185, R102, R185, R45 ;  /* 0x000000b966b97223 */ /* 0x000fc4000001002d */
[----:B------:R-:W-:Y:S01]  /*66b0*/  FFMA.FTZ R101, R101, R96, R4 ;  /* 0x0000006065657223 */ /* 0x000fe20000010004 */
[----:B------:R-:W-:Y:S01]  /*66c0*/  PRMT R96, RZ, 0x5410, R48 ;  /* 0x00005410ff607816 */ /* 0x000fe20000000030 */
[----:B------:R-:W-:Y:S01]  /*66d0*/  FFMA.FTZ R200, R189, R200, R126 ;  /* 0x000000c8bdc87223 */ /* 0x000fe2000001007e */
[----:B------:R-:W-:Y:S01]  /*66e0*/  PRMT R189, RZ, 0x7610, R83 ;  /* 0x00007610ffbd7816 */ /* 0x000fe20000000053 */
        /* <DEDUP_REMOVED lines=16> */
[----:B------:R-:W-:-:S02]  /*67f0*/  F2FP.BF16.PACK_AB R119, R192, R173 ;  /* 0x000000adc077723e */ /* 0x000fc400000010ff */
[----:B------:R-:W-:Y:S01]  /*6800*/  F2FP.BF16.PACK_AB R103, R121, R122 ;  /* 0x0000007a7967723e */ /* 0x000fe200000010ff */
[----:B------:R-:W-:Y:S01]  /*6810*/  FFMA.FTZ R120, R120, R97, R13 ;  /* 0x0000006178787223 */ /* 0x000fe2000001000d */
[----:B------:R-:W-:Y:S02]  /*6820*/  PRMT R97, RZ, 0x7610, R54 ;  /* 0x00007610ff617816 */ /* 0x000fe40000000036 */
[----:B------:R-:W-:-:S03]  /*6830*/  F2FP.BF16.PACK_AB R116, R198, R183 ;  /* 0x000000b7c674723e */ /* 0x000fc600000010ff */
        /* <DEDUP_REMOVED lines=28> */
[----:B------:R-:W-:Y:S02]  /*6a00*/  PRMT R97, RZ, 0x7610, R56 ;  /* 0x00007610ff617816 */ /* 0x000fe40000000038 */
[----:B------:R-:W-:Y:S02]  /*6a10*/  LEA.HI.SX32 R159, R117, R152, 0x1d ;  /* 0x00000098759f7211 */ /* 0x000fe400078feaff */
[----:B------:R-:W-:Y:S01]  /*6a20*/  F2FP.BF16.PACK_AB R117, R196, R187 ;  /* 0x000000bbc475723e */ /* 0x000fe200000010ff */
[----:B------:R-:W-:Y:S01]  /*6a30*/  FFMA.FTZ R123, R123, R97, R18 ;  /* 0x000000617b7b7223 */ /* 0x000fe20000010012 */
[----:B------:R-:W-:Y:S02]  /*6a40*/  PRMT R97, RZ, 0x5410, R63 ;  /* 0x00005410ff617816 */ /* 0x000fe4000000003f */
[----:B------:R-:W-:-:S02]  /*6a50*/  IADD3 R164, R159, 0x40, RZ ;  /* 0x000000409fa47810 */ /* 0x000fc40007ffe0ff */
[----:B------:R-:W-:Y:S01]  /*6a60*/  F2FP.BF16.PACK_AB R104, R123, R166 ;  /* 0x000000a67b68723e */ /* 0x000fe200000010ff */
[----:B------:R-:W-:Y:S01]  /*6a70*/  FFMA.FTZ R168, R168, R97, R31 ;  /* 0x00000061a8a87223 */ /* 0x000fe2000001001f */
[----:B------:R-:W-:Y:S02]  /*6a80*/  PRMT R97, RZ, 0x7610, R63 ;  /* 0x00007610ff617816 */ /* 0x000fe4000000003f */
[C---:B------:R-:W-:Y:S02]  /*6a90*/  IADD3 R166, R159.reuse, 0x20, RZ ;  /* 0x000000209fa67810 */ /* 0x040fe40007ffe0ff */
[----:B------:R-:W-:Y:S01]  /*6aa0*/  IADD3 R162, R159, 0x60, RZ ;  /* 0x000000609fa27810 */ /* 0x000fe20007ffe0ff */
[----:B------:R-:W-:Y:S01]  /*6ab0*/  FFMA.FTZ R171, R171, R97, R32 ;  /* 0x00000061abab7223 */ /* 0x000fe20000010020 */
[----:B------:R-:W-:Y:S02]  /*6ac0*/  PRMT R97, RZ, 0x5410, R62 ;  /* 0x00005410ff617816 */ /* 0x000fe4000000003e */
[----:B------:R-:W-:-:S03]  /*6ad0*/  IADD3 R160, R159, 0x80, RZ ;  /* 0x000000809fa07810 */ /* 0x000fc60007ffe0ff */
[----:B------:R-:W-:Y:S01]  /*6ae0*/  FFMA.FTZ R170, R170, R97, R29 ;  /* 0x00000061aaaa7223 */ /* 0x000fe2000001001d */
[----:B------:R-:W-:-:S05]  /*6af0*/  PRMT R97, RZ, 0x7610, R62 ;  /* 0x00007610ff617816 */ /* 0x000fca000000003e */
        /* <DEDUP_REMOVED lines=10> */
[----:B------:R-:W-:Y:S01]  /*6ba0*/  PRMT R97, RZ, 0x7610, R60 ;  /* 0x00007610ff617816 */ /* 0x000fe2000000003c */
[----:B------:R-:W-:-:S04]  /*6bb0*/  IMAD.WIDE.U32 R120, R159, R169, c[0x0][0x208] ;  /* 0x000082009f787625 */ /* 0x000fc800078e00a9 */
        /* <DEDUP_REMOVED lines=8> */
[----:B------:R-:W-:-:S03]  /*6c40*/  IMAD.WIDE.U32 R160, R160, R169, c[0x0][0x208] ;  /* 0x00008200a0a07625 */ /* 0x000fc600078e00a9 */
        /* <DEDUP_REMOVED lines=64> */
[----:B------:R-:W-:Y:S01]  /*7050*/  F2FP.BF16.PACK_AB R108, R165, R174 ;  /* 0x000000aea56c723e */ /* 0x000fe200000010ff */
[----:B------:R-:W-:Y:S01]  /*7060*/  IMAD.WIDE.U32 R164, R164, R169, c[0x0][0x208] ;  /* 0x00008200a4a47625 */ /* 0x000fe200078e00a9 */
[----:B------:R-:W-:Y:S01]  /*7070*/  F2FP.BF16.PACK_AB R111, R171, R168 ;  /* 0x000000a8ab6f723e */ /* 0x000fe200000010ff */
[----:B------:R0:W-:Y:S01]  /*7080*/  STG.E.128 [R120.64], R96 ;  /* 0x0000006078007986 */ /* 0x0001e2000c101d04 */
[----:B------:R-:W-:-:S03]  /*7090*/  F2FP.BF16.PACK_AB R112, R217, R246 ;  /* 0x000000f6d970723e */ /* 0x000fc600000010ff */
[----:B------:R-:W-:Y:S04]  /*70a0*/  STG.E.128 [R166.64], R100 ;  /* 0x00000064a6007986 */ /* 0x000fe8000c101d04 */
[----:B------:R-:W-:Y:S04]  /*70b0*/  STG.E.128 [R164.64], R104 ;  /* 0x00000068a4007986 */ /* 0x000fe8000c101d04 */
[----:B------:R1:W-:Y:S04]  /*70c0*/  STG.E.128 [R162.64], R108 ;  /* 0x0000006ca2007986 */ /* 0x0003e8000c101d04 */
[----:B------:R2:W-:Y:S01]  /*70d0*/  STG.E.128 [R160.64], R112 ;  /* 0x00000070a0007986 */ /* 0x0005e2000c101d04 */
[----:B0-----:R-:W-:-:S02]  /*70e0*/  F2FP.BF16.PACK_AB R121, R191, R176 ;  /* 0x000000b0bf79723e */ /* 0x001fc400000010ff */
[----:B------:R-:W-:Y:S02]  /*70f0*/  F2FP.BF16.PACK_AB R120, R200, R181 ;  /* 0x000000b5c878723e */ /* 0x000fe400000010ff */
[----:B------:R-:W-:Y:S02]  /*7100*/  F2FP.BF16.PACK_AB R99, R201, R184 ;  /* 0x000000b8c963723e */ /* 0x000fe400000010ff */
[----:B------:R-:W-:Y:S02]  /*7110*/  F2FP.BF16.PACK_AB R98, R207, R204 ;  /* 0x000000cccf62723e */ /* 0x000fe400000010ff */
[----:B------:R-:W-:Y:S02]  /*7120*/  F2FP.BF16.PACK_AB R97, R199, R182 ;  /* 0x000000b6c761723e */ /* 0x000fe400000010ff */
[----:B------:R-:W-:Y:S02]  /*7130*/  F2FP.BF16.PACK_AB R96, R209, R202 ;  /* 0x000000cad160723e */ /* 0x000fe400000010ff */
[----:B-1----:R-:W-:-:S02]  /*7140*/  IADD3 R108, R159, 0xa0, RZ ;  /* 0x000000a09f6c7810 */ /* 0x002fc40007ffe0ff */
[C---:B------:R-:W-:Y:S02]  /*7150*/  IADD3 R110, R159.reuse, 0xc0, RZ ;  /* 0x000000c09f6e7810 */ /* 0x040fe40007ffe0ff */
[C---:B--2---:R-:W-:Y:S01]  /*7160*/  IADD3 R112, R159.reuse, 0xe0, RZ ;  /* 0x000000e09f707810 */ /* 0x044fe20007ffe0ff */
[-C--:B------:R-:W-:Y:S01]  /*7170*/  IMAD.WIDE.U32 R108, R108, R169.reuse, c[0x0][0x208] ;  /* 0x000082006c6c7625 */ /* 0x080fe200078e00a9 */
[C---:B------:R-:W-:Y:S02]  /*7180*/  IADD3 R114, R159.reuse, 0x100, RZ ;  /* 0x000001009f727810 */ /* 0x040fe40007ffe0ff */
[----:B------:R-:W-:Y:S01]  /*7190*/  IADD3 R160, R159, 0x120, RZ ;  /* 0x000001209fa07810 */ /* 0x000fe20007ffe0ff */
[-C--:B------:R-:W-:Y:S01]  /*71a0*/  IMAD.WIDE.U32 R110, R110, R169.reuse, c[0x0][0x208] ;  /* 0x000082006e6e7625 */ /* 0x080fe200078e00a9 */
[----:B------:R-:W-:Y:S01]  /*71b0*/  F2FP.BF16.PACK_AB R103, R189, R212 ;  /* 0x000000d4bd67723e */ /* 0x000fe200000010ff */
[----:B------:R0:W-:Y:S01]  /*71c0*/  STG.E.128 [R108.64], R116 ;  /* 0x000000746c007986 */ /* 0x0001e2000c101d04 */
[----:B------:R-:W-:Y:S01]  /*71d0*/  F2FP.BF16.PACK_AB R102, R205, R188 ;  /* 0x000000bccd66723e */ /* 0x000fe200000010ff */
        /* <DEDUP_REMOVED lines=8> */
[----:B------:R-:W-:Y:S01]  /*7260*/  IMAD.WIDE.U32 R160, R160, R169, c[0x0][0x208] ;  /* 0x00008200a0a07625 */ /* 0x000fe200078e00a9 */
[----:B------:R-:W-:Y:S01]  /*7270*/  F2FP.BF16.PACK_AB R105, R208, R211 ;  /* 0x000000d3d069723e */ /* 0x000fe200000010ff */
[----:B------:R0:W-:Y:S01]  /*7280*/  STG.E.128 [R114.64], R100 ;  /* 0x0000006472007986 */ /* 0x0001e2000c101d04 */
[----:B------:R-:W-:-:S05]  /*7290*/  F2FP.BF16.PACK_AB R104, R218, R193 ;  /* 0x000000c1da68723e */ /* 0x000fca00000010ff */
[----:B------:R0:W-:Y:S02]  /*72a0*/  STG.E.128 [R160.64], R104 ;  /* 0x00000068a0007986 */ /* 0x0001e4000c101d04 */
.L_x_1104:
[----:B-1----:R-:W-:Y:S05]  /*72b0*/  BSYNC B0 ;  /* 0x0000000000007941 */ /* 0x002fea0003800000 */
.L_x_1103:
[----:B0-----:R-:W-:-:S04]  /*72c0*/  MOV R96, c[0x0][0x160] ;  /* 0x0000580000607a02 */ /* 0x001fc80000000f00 */
[----:B------:R-:W-:-:S04]  /*72d0*/  LEA R151, R96, R151, 0x2 ;  /* 0x0000009760977211 */ /* 0x000fc800078e10ff */
[----:B------:R-:W-:-:S13]  /*72e0*/  ISETP.GE.AND P0, PT, R151, c[0x0][0x164], PT ;  /* 0x0000590097007a0c */ /* 0x000fda0003f06270 */
[----:B-----5:R-:W-:Y:S01]  /*72f0*/  @P0 CALL.REL.NOINC `(.L_x_1105) ;  /* 0x0000001000000944 */ /* 0x020fe20003c00000 */
[----:B------:R-:W-:Y:S05]  /*7300*/  BRA `(.L_x_1106) ;  /* 0xffff959000007947 */ /* 0x000fea000383ffff */
.L_x_1105:
[----:B------:R-:W-:Y:S05]  /*7310*/  EXIT ;  /* 0x000000000000794d */ /* 0x000fea0003800000 */
.L_x_1101:
[----:B0-----:R-:W-:Y:S01]  /*7320*/  HFMA2.MMA R114, -RZ, RZ, 0, 5.9604644775390625e-08 ;  /* 0x00000001ff727435 */ /* 0x001fe200000001ff */
[----:B------:R-:W-:Y:S02]  /*7330*/  MOV R115, R175 ;  /* 0x000000af00737202 */ /* 0x000fe40000000f00 */
[----:B------:R-:W-:Y:S02]  /*7340*/  MOV R98, 0x1f ;  /* 0x0000001f00627802 */ /* 0x000fe40000000f00 */
[----:B------:R-:W-:Y:S02]  /*7350*/  MOV R99, 0xffffffff ;  /* 0xffffffff00637802 */ /* 0x000fe40000000f00 */
[----:B------:R-:W-:Y:S02]  /*7360*/  MOV R96, 0x7380 ;  /* 0x0000738000607802 */ /* 0x000fe40000000f00 */
[----:B-----5:R-:W-:Y:S05]  /*7370*/  CALL.REL.NOINC `($__internal_3_$__cuda_sm70_shflsync_bfly_p) ;  /* 0x00000d9000007944 */ /* 0x020fea0003c00000 */
[----:B-1----:R-:W-:Y:S01]  /*7380*/  MOV R96, R114 ;  /* 0x0000007200607202 */ /* 0x002fe20000000f00 */
[----:B0-----:R-:W-:Y:S05]  /*7390*/  BRA `(.L_x_1107) ;  /* 0xffffda0000007947 */ /* 0x001fea000383ffff */
.L_x_1102:
[----:B------:R-:W-:Y:S01]  /*73a0*/  HFMA2.MMA R114, -RZ, RZ, 0, 1.1920928955078125e-07 ;  /* 0x00000002ff727435 */ /* 0x000fe200000001ff */
[----:B------:R-:W-:Y:S02]  /*73b0*/  MOV R98, 0x1f ;  /* 0x0000001f00627802 */ /* 0x000fe40000000f00 */
[----:B------:R-:W-:-:S02]  /*73c0*/  MOV R99, 0xffffffff ;  /* 0xffffffff00637802 */ /* 0x000fc40000000f00 */
[----:B------:R-:W-:Y:S02]  /*73d0*/  MOV R96, 0x73f0 ;  /* 0x000073f000607802 */ /* 0x000fe40000000f00 */
[----:B0----5:R-:W-:Y:S05]  /*73e0*/  CALL.REL.NOINC `($__internal_3_$__cuda_sm70_shflsync_bfly_p) ;  /* 0x00000d2000007944 */ /* 0x021fea0003c00000 */
[----:B01----:R-:W-:Y:S01]  /*73f0*/  FADD.FTZ R115, R115, R114 ;  /* 0x0000007273737221 */ /* 0x003fe20000010000 */
[----:B------:R-:W-:Y:S01]  /*7400*/  HFMA2.MMA R114, -RZ, RZ, 0, 2.384185791015625e-07 ;  /* 0x00000004ff727435 */ /* 0x000fe200000001ff */
[----:B------:R-:W-:Y:S02]  /*7410*/  MOV R98, 0x1f ;  /* 0x0000001f00627802 */ /* 0x000fe40000000f00 */
[----:B------:R-:W-:Y:S02]  /*7420*/  MOV R99, 0xffffffff ;  /* 0xffffffff00637802 */ /* 0x000fe40000000f00 */
[----:B------:R-:W-:Y:S02]  /*7430*/  MOV R96, 0x7450 ;  /* 0x0000745000607802 */ /* 0x000fe40000000f00 */
[----:B------:R-:W-:Y:S05]  /*7440*/  CALL.REL.NOINC `($__internal_3_$__cuda_sm70_shflsync_bfly_p) ;  /* 0x00000cc000007944 */ /* 0x000fea0003c00000 */
[----:B01----:R-:W-:Y:S01]  /*7450*/  FADD.FTZ R115, R115, R114 ;  /* 0x0000007273737221 */ /* 0x003fe20000010000 */
[----:B------:R-:W-:Y:S01]  /*7460*/  HFMA2.MMA R114, -RZ, RZ, 0, 4.76837158203125e-07 ;  /* 0x00000008ff727435 */ /* 0x000fe200000001ff */
[----:B------:R-:W-:Y:S02]  /*7470*/  MOV R98, 0x1f ;  /* 0x0000001f00627802 */ /* 0x000fe40000000f00 */
[----:B------:R-:W-:-:S02]  /*7480*/  MOV R99, 0xffffffff ;  /* 0xffffffff00637802 */ /* 0x000fc40000000f00 */
[----:B------:R-:W-:Y:S02]  /*7490*/  MOV R96, 0x74b0 ;  /* 0x000074b000607802 */ /* 0x000fe40000000f00 */
[----:B------:R-:W-:Y:S05]  /*74a0*/  CALL.REL.NOINC `($__internal_3_$__cuda_sm70_shflsync_bfly_p) ;  /* 0x00000c6000007944 */ /* 0x000fea0003c00000 */
[----:B01----:R-:W-:Y:S01]  /*74b0*/  FADD.FTZ R115, R115, R114 ;  /* 0x0000007273737221 */ /* 0x003fe20000010000 */
[----:B------:R-:W-:Y:S01]  /*74c0*/  HFMA2.MMA R114, -RZ, RZ, 0, 9.5367431640625e-07 ;  /* 0x00000010ff727435 */ /* 0x000fe200000001ff */
[----:B------:R-:W-:Y:S02]  /*74d0*/  MOV R98, 0x1f ;  /* 0x0000001f00627802 */ /* 0x000fe40000000f00 */
[----:B------:R-:W-:Y:S02]  /*74e0*/  MOV R99, 0xffffffff ;  /* 0xffffffff00637802 */ /* 0x000fe40000000f00 */
[----:B------:R-:W-:Y:S02]  /*74f0*/  MOV R96, 0x7510 ;  /* 0x0000751000607802 */ /* 0x000fe40000000f00 */
[----:B------:R-:W-:Y:S05]  /*7500*/  CALL.REL.NOINC `($__internal_3_$__cuda_sm70_shflsync_bfly_p) ;  /* 0x00000c0000007944 */ /* 0x000fea0003c00000 */
[----:B-1----:R-:W-:Y:S01]  /*7510*/  FADD.FTZ R114, R115, R114 ;  /* 0x0000007273727221 */ /* 0x002fe20000010000 */
[----:B0-----:R-:W-:-:S03]  /*7520*/  MOV R98, 0x1f ;  /* 0x0000001f00627802 */ /* 0x001fc60000000f00 */
[----:B------:R-:W-:Y:S01]  /*7530*/  FMUL.FTZ R175, R114, c[0x0][0x1e0] ;  /* 0x0000780072af7a20 */ /* 0x000fe20000410000 */
[----:B------:R-:W-:-:S03]  /*7540*/  HFMA2.MMA R114, -RZ, RZ, 0, 5.9604644775390625e-08 ;  /* 0x00000001ff727435 */ /* 0x000fc600000001ff */
        /* <DEDUP_REMOVED lines=162> */
[----:B------:R-:W-:Y:S05]  /*7f70*/  CALL.REL.NOINC `($__internal_3_$__cuda_sm70_shflsync_bfly_p) ;  /* 0x0000019000007944 */ /* 0x000fea0003c00000 */
[----:B01----:R-:W-:Y:S01]  /*7f80*/  FADD.FTZ R115, R115, R114 ;  /* 0x0000007273737221 */ /* 0x003fe20000010000 */
[----:B------:R-:W-:Y:S01]  /*7f90*/  HFMA2.MMA R114, -RZ, RZ, 0, 1.1920928955078125e-07 ;  /* 0x00000002ff727435 */ /* 0x000fe200000001ff */
[----:B------:R-:W-:Y:S02]  /*7fa0*/  MOV R98, 0x1f ;  /* 0x0000001f00627802 */ /* 0x000fe40000000f00 */
[----:B------:R-:W-:Y:S02]  /*7fb0*/  MOV R99, 0xffffffff ;  /* 0xffffffff00637802 */ /* 0x000fe40000000f00 */
[----:B------:R-:W-:Y:S02]  /*7fc0*/  MOV R96, 0x7fe0 ;  /* 0x00007fe000607802 */ /* 0x000fe40000000f00 */
[----:B------:R-:W-:Y:S05]  /*7fd0*/  CALL.REL.NOINC `($__internal_3_$__cuda_sm70_shflsync_bfly_p) ;  /* 0x0000013000007944 */ /* 0x000fea0003c00000 */
[----:B01----:R-:W-:Y:S01]  /*7fe0*/  FADD.FTZ R115, R115, R114 ;  /* 0x0000007273737221 */ /* 0x003fe20000010000 */
[----:B------:R-:W-:Y:S01]  /*7ff0*/  HFMA2.MMA R114, -RZ, RZ, 0, 2.384185791015625e-07 ;  /* 0x00000004ff727435 */ /* 0x000fe200000001ff */
[----:B------:R-:W-:Y:S02]  /*8000*/  MOV R98, 0x1f ;  /* 0x0000001f00627802 */ /* 0x000fe40000000f00 */
[----:B------:R-:W-:-:S02]  /*8010*/  MOV R99, 0xffffffff ;  /* 0xffffffff00637802 */ /* 0x000fc40000000f00 */
[----:B------:R-:W-:Y:S02]  /*8020*/  MOV R96, 0x8040 ;  /* 0x0000804000607802 */ /* 0x000fe40000000f00 */
[----:B------:R-:W-:Y:S05]  /*8030*/  CALL.REL.NOINC `($__internal_3_$__cuda_sm70_shflsync_bfly_p) ;  /* 0x000000d000007944 */ /* 0x000fea0003c00000 */
[----:B01----:R-:W-:Y:S01]  /*8040*/  FADD.FTZ R115, R115, R114 ;  /* 0x0000007273737221 */ /* 0x003fe20000010000 */
[----:B------:R-:W-:Y:S01]  /*8050*/  HFMA2.MMA R114, -RZ, RZ, 0, 4.76837158203125e-07 ;  /* 0x00000008ff727435 */ /* 0x000fe200000001ff */
[----:B------:R-:W-:Y:S02]  /*8060*/  MOV R98, 0x1f ;  /* 0x0000001f00627802 */ /* 0x000fe40000000f00 */
[----:B------:R-:W-:Y:S02]  /*8070*/  MOV R99, 0xffffffff ;  /* 0xffffffff00637802 */ /* 0x000fe40000000f00 */
[----:B------:R-:W-:Y:S02]  /*8080*/  MOV R96, 0x80a0 ;  /* 0x000080a000607802 */ /* 0x000fe40000000f00 */
[----:B------:R-:W-:Y:S05]  /*8090*/  CALL.REL.NOINC `($__internal_3_$__cuda_sm70_shflsync_bfly_p) ;  /* 0x0000007000007944 */ /* 0x000fea0003c00000 */
[----:B01----:R-:W-:Y:S01]  /*80a0*/  FADD.FTZ R115, R115, R114 ;  /* 0x0000007273737221 */ /* 0x003fe20000010000 */
[----:B------:R-:W-:Y:S01]  /*80b0*/  HFMA2.MMA R114, -RZ, RZ, 0, 9.5367431640625e-07 ;  /* 0x00000010ff727435 */ /* 0x000fe200000001ff */
[----:B------:R-:W-:Y:S02]  /*80c0*/  MOV R98, 0x1f ;  /* 0x0000001f00627802 */ /* 0x000fe40000000f00 */
[----:B------:R-:W-:-:S02]  /*80d0*/  MOV R99, 0xffffffff ;  /* 0xffffffff00637802 */ /* 0x000fc40000000f00 */
[----:B------:R-:W-:Y:S02]  /*80e0*/  MOV R96, 0x8100 ;  /* 0x0000810000607802 */ /* 0x000fe40000000f00 */
[----:B------:R-:W-:Y:S05]  /*80f0*/  CALL.REL.NOINC `($__internal_3_$__cuda_sm70_shflsync_bfly_p) ;  /* 0x0000001000007944 */ /* 0x000fea0003c00000 */
[----:B01----:R-:W-:Y:S05]  /*8100*/  BRA `(.L_x_1108) ;  /* 0xffffd7d000007947 */ /* 0x003fea000383ffff */
        .weak           $__internal_3_$__cuda_sm70_shflsync_bfly_p
        .type           $__internal_3_$__cuda_sm70_shflsync_bfly_p,@function
        .size           $__internal_3_$__cuda_sm70_shflsync_bfly_p,(.L_x_71003 - $__internal_3_$__cuda_sm70_shflsync_bfly_p)
$__internal_3_$__cuda_sm70_shflsync_bfly_p:
[----:B------:R-:W-:Y:S01]  /*8110*/  HFMA2.MMA R97, -RZ, RZ, 0, 0 ;  /* 0x00000000ff617435 */ /* 0x000fe200000001ff */
[----:B------:R-:W-:Y:S04]  /*8120*/  WARPSYNC R99 ;  /* 0x0000006300007348 */ /* 0x000fe80003800000 */
[----:B------:R0:W1:Y:S01]  /*8130*/  SHFL.BFLY PT, R114, R115, R114, R98 ;  /* 0x0c00007273727389 */ /* 0x00006200000e0062 */
[----:B------:R-:W-:Y:S05]  /*8140*/  RET.REL.NODEC R96 `(_ZN10layer_norm13ln_fwd_kernelINS_13Kernel_traitsI13__nv_bfloat16S2_S2_S2_fjLj2560ELj1ELj4ELj1ELj16ENS_18Kernel_traits_baseILj2560ES2_S2_S2_S2_fjLj128EEEEELb0ELb0ELb1ELb1EEEvNS_9FwdParamsE) ;  /* 0xffff7eb060007950 */ /* 0x000fea0003c3ffff */
.L_x_1109:
        /* <DEDUP_REMOVED lines=11> */
.L_x_71003:


//--------------------- .text._ZN10layer_norm13ln_fwd_kernelINS_13Kernel_traitsI13__nv_bfloat16S2_S2_S2_fjLj2560ELj1ELj4ELj1ELj16ENS_18Kernel_traits_baseILj2560ES2_S2_S2_S2_fjLj128EEEEELb0ELb1ELb0ELb0EEEvNS_9FwdParamsE --------------------------
	.section	.text._ZN10layer_norm13ln_fwd_kernelINS_13Kernel_traitsI13__nv_bfloat16S2_S2_S2_fjLj2560ELj1ELj4ELj1ELj16ENS_18Kernel_traits_baseILj2560ES2_S2_S2_S2_fjLj128EEEEELb0ELb1ELb0ELb0EEEvNS_9FwdParamsE,"ax",@progbits
	.sectioninfo	@"SHI_REGISTERS=255"
	.align	128
        .global         _ZN10layer_norm13ln_fwd_kernelINS_13Kernel_traitsI13__nv_bfloat16S2_S2_S2_fjLj2560ELj1ELj4ELj1ELj16ENS_18Kernel_traits_baseILj2560ES2_S2_S2_S2_fjLj128EEEEELb0ELb1ELb0ELb0EEEvNS_9FwdParamsE
        .type           _ZN10layer_norm13ln_fwd_kernelINS_13Kernel_traitsI13__nv_bfloat16S2_S2_S2_fjLj2560ELj1ELj4ELj1ELj16ENS_18Kernel_traits_baseILj2560ES2_S2_S2_S2_fjLj128EEEEELb0ELb1ELb0ELb0EEEvNS_9FwdParamsE,@function
        .size           _ZN10layer_norm13ln_fwd_kernelINS_13Kernel_traitsI13__nv_bfloat16S2_S2_S2_fjLj2560ELj1ELj4ELj1ELj16ENS_18Kernel_traits_baseILj2560ES2_S2_S2_S2_fjLj128EEEEELb0ELb1ELb0ELb0EEEvNS_9FwdParamsE,(.L_x_71004 - _ZN10layer_norm13ln_fwd_kernelINS_13Kernel_traitsI13__nv_bfloat16S2_S2_S2_fjLj2560ELj1ELj4ELj1ELj16ENS_18Kernel_traits_baseILj2560ES2_S2_S2_S2_fjLj128EEEEELb0ELb1ELb0ELb0EEEvNS_9FwdParamsE)
        .other          _ZN10layer_norm13ln_fwd_kernelINS_13Kernel_traitsI13__nv_bfloat16S2_S2_S2_fjLj2560ELj1ELj4ELj1ELj16ENS_18Kernel_traits_baseILj2560ES2_S2_S2_S2_fjLj128EEEEELb0ELb1ELb0ELb0EEEvNS_9FwdParamsE,@"STO_CUDA_ENTRY STV_DEFAULT"
_ZN10layer_norm13ln_fwd_kernelINS_13Kernel_traitsI13__nv_bfloat16S2_S2_S2_fjLj2560ELj1ELj4ELj1ELj16ENS_18Kernel_traits_baseILj2560ES2_S2_S2_S2_fjLj128EEEEELb0ELb1ELb0ELb0EEEvNS_9FwdParamsE:
.text._ZN10layer_norm13ln_fwd_kernelINS_13Kernel_traitsI13__nv_bfloat16S2_S2_S2_fjLj2560ELj1ELj4ELj1ELj16ENS_18Kernel_traits_baseILj2560ES2_S2_S2_S2_fjLj128EEEEELb0ELb1ELb0ELb0EEEvNS_9FwdParamsE:
        /* <DEDUP_REMOVED lines=30> */
[C---:B------:R-:W-:Y:S02]  /*01e0*/  @P1 LEA.HI.X R5, R3.reuse, c[0x0][0x21c], RZ, 0x4, P2 ;  /* 0x0000870003051a11 */ /* 0x040fe400010f24ff */
[C---:B------:R-:W-:Y:S01]  /*01f0*/  LEA R96, P2, R3.reuse, c[0x0][0x1c8], 0x4 ;  /* 0x0000720003607a11 */ /* 0x040fe200078420ff */
[C---:B------:R-:W-:Y:S02]  /*0200*/  IMAD.WIDE.U32 R244, R3.reuse, R244, c[0x0][0x1b0] ;  /* 0x00006c0003f47625 */ /* 0x040fe400078e00f4 */
[----:B------:R0:W5:Y:S01]  /*0210*/  @P1 LDG.E.128 R52, [R4.64] ;  /* 0x0000000404341981 */ /* 0x000162000c1e1d00 */
[----:B------:R-:W-:-:S03]  /*0220*/  LEA.HI.X R97, R3, c[0x0][0x1cc], RZ, 0x4, P2 ;  /* 0x0000730003617a11 */ /* 0x000fc600010f24ff */
[----:B------:R-:W5:Y:S04]  /*0230*/  LDG.E.128 R244, [R244.64] ;  /* 0x00000004f4f47981 */ /* 0x000f68000c1e1d00 */
[----:B------:R-:W5:Y:S01]  /*0240*/  LDG.E.128 R96, [R96.64] ;  /* 0x0000000460607981 */ /* 0x000f62000c1e1d00 */
[----:B------:R-:W-:Y:S01]  /*0250*/  LOP3.LUT R3, R3, 0x20, RZ, 0xfc, !PT ;  /* 0x0000002003037812 */ /* 0x000fe200078efcff */
[----:B------:R-:W-:Y:S01]  /*0260*/  @!P1 CS2R R52, SRZ ;  /* 0x0000000000349805 */ /* 0x000fe2000001ff00 */
[----:B------:R-:W-:Y:S02]  /*0270*/  @!P1 CS2R R54, SRZ ;  /* 0x0000000000369805 */ /* 0x000fe4000001ff00 */
.L_x_1111:
[----:B01----:R-:W-:Y:S05]  /*0280*/  BSYNC B0 ;  /* 0x0000000000007941 */ /* 0x003fea0003800000 */
.L_x_1110:
        /* <DEDUP_REMOVED lines=8> */
[C---:B------:R-:W-:Y:S02]  /*0310*/  @P1 LEA.HI.X R5, R3.reuse, c[0x0][0x21c], RZ, 0x4, P2 ;  /* 0x0000870003051a11 */ /* 0x040fe400010f24ff */
[----:B------:R-:W-:-:S03]  /*0320*/  LEA R92, P2, R3, c[0x0][0x1c8], 0x4 ;  /* 0x00007200035c7a11 */ /* 0x000fc600078420ff */
[----:B------:R0:W5:Y:S01]  /*0330*/  @P1 LDG.E.128 R48, [R4.64] ;  /* 0x0000000404301981 */ /* 0x000162000c1e1d00 */
[----:B------:R-:W-:-:S06]  /*0340*/  LEA.HI.X R93, R3, c[0x0][0x1cc], RZ, 0x4, P2 ;  /* 0x00007300035d7a11 */ /* 0x000fcc00010f24ff */
[----:B------:R-:W5:Y:S01]  /*0350*/  LDG.E.128 R92, [R92.64] ;  /* 0x000000045c5c7981 */ /* 0x000f62000c1e1d00 */
[----:B------:R-:W-:Y:S01]  /*0360*/  IADD3 R3, R3, 0x20, RZ ;  /* 0x0000002003037810 */ /* 0x000fe20007ffe0ff */
[----:B------:R-:W-:Y:S01]  /*0370*/  @!P1 CS2R R48, SRZ ;  /* 0x0000000000309805 */ /* 0x000fe2000001ff00 */
[----:B------:R-:W-:Y:S02]  /*0380*/  @!P1 CS2R R50, SRZ ;  /* 0x0000000000329805 */ /* 0x000fe4000001ff00 */
.L_x_1113:
[----:B0-----:R-:W-:Y:S05]  /*0390*/  BSYNC B0 ;  /* 0x0000000000007941 */ /* 0x001fea0003800000 */
.L_x_1112:
[----:B------:R-:W-:Y:S01]  /*03a0*/  BSSY B0, `(.L_x_1114) ;  /* 0x0000010000007945 */ /* 0x000fe20003800000 */
[----:B------:R-:W-:Y:S05]  /*03b0*/  @!P5 BRA `(.L_x_1115) ;  /* 0x000000e00000d947 */ /* 0x000fea0003800000 */
[----:B------:R-:W-:Y:S01]  /*03c0*/  ISETP.NE.U32.AND P1, PT, RZ, c[0x0][0x218], PT ;  /* 0x00008600ff007a0c */ /* 0x000fe20003f25070 */
        /* <DEDUP_REMOVED lines=10> */
[----:B------:R-:W-:Y:S01]  /*0470*/  IADD3 R3, R3, 0x20, RZ ;  /* 0x0000002003037810 */ /* 0x000fe20007ffe0ff */
[----:B------:R-:W-:Y:S01]  /*0480*/  @!P1 CS2R R44, SRZ ;  /* 0x00000000002c9805 */ /* 0x000fe2000001ff00 */
[----:B------:R-:W-:Y:S02]  /*0490*/  @!P1 CS2R R46, SRZ ;  /* 0x00000000002e9805 */ /* 0x000fe4000001ff00 */
.L_x_1115:
[----:B0-----:R-:W-:Y:S05]  /*04a0*/  BSYNC B0 ;  /* 0x0000000000007941 */ /* 0x001fea0003800000 */
.L_x_1114:
        /* <DEDUP_REMOVED lines=16> */
.L_x_1117:
[----:B0-----:R-:W-:Y:S05]  /*05b0*/  BSYNC B0 ;  /* 0x0000000000007941 */ /* 0x001fea0003800000 */
.L_x_1116:
        /* <DEDUP_REMOVED lines=16> */
.L_x_1119:
[----:B0-----:R-:W-:Y:S05]  /*06c0*/  BSYNC B0 ;  /* 0x0000000000007941 */ /* 0x001fea0003800000 */
.L_x_1118:
        /* <DEDUP_REMOVED lines=19> */
.L_x_1121:
[----:B0-----:R-:W-:Y:S05]  /*0800*/  BSYNC B0 ;  /* 0x0000000000007941 */ /* 0x001fea0003800000 */
.L_x_1120:
        /* <DEDUP_REMOVED lines=21> */
.L_x_1123:
[----:B0-----:R-:W-:Y:S05]  /*0960*/  BSYNC B0 ;  /* 0x0000000000007941 */ /* 0x001fea0003800000 */
.L_x_1122:
        /* <DEDUP_REMOVED lines=19> */
.L_x_1125:
[----:B0-----:R-:W-:Y:S05]  /*0aa0*/  BSYNC B0 ;  /* 0x0000000000007941 */ /* 0x001fea0003800000 */
.L_x_1124:
        /* <DEDUP_REMOVED lines=19> */
.L_x_1127:
[----:B0-----:R-:W-:Y:S05]  /*0be0*/  BSYNC B0 ;  /* 0x0000000000007941 */ /* 0x001fea0003800000 */
.L_x_1126:
        /* <DEDUP_REMOVED lines=16> */
[----:B------:R-:W-:Y:S01]  /*0cf0*/  @!P1 CS2R R36, SRZ ;  /* 0x0000000000249805 */ /* 0x000fe2000001ff00 */
[----:B------:R-:W-:Y:S02]  /*0d00*/  @!P1 CS2R R38, SRZ ;  /* 0x0000000000269805 */ /* 0x000fe4000001ff00 */
.L_x_1129:
[----:B0-----:R-:W-:Y:S05]  /*0d10*/  BSYNC B0 ;  /* 0x0000000000007941 */ /* 0x001fea0003800000 */
.L_x_1128:
        /* <DEDUP_REMOVED lines=20> */
[----:B------:R1:W-:Y:S01]  /*0e60*/  STL [R1+0x140], R3 ;  /* 0x0001400301007387 */ /* 0x0003e20000100800 */
[--C-:B------:R-:W-:Y:S02]  /*0e70*/  PRMT R143, RZ, 0x5410, R8.reuse ;  /* 0x00005410ff8f7816 */ /* 0x100fe40000000008 */
[----:B------:R-:W-:Y:S01]  /*0e80*/  PRMT R141, RZ, 0x7610, R8 ;  /* 0x00007610ff8d7816 */ /* 0x000fe20000000008 */
[----:B------:R2:W-:Y:S01]  /*0e90*/  STL [R1+0x13c], R82 ;  /* 0x00013c5201007387 */ /* 0x0005e20000100800 */
[----:B------:R-:W-:Y:S02]  /*0ea0*/  PRMT R137, RZ, 0x5410, R9 ;  /* 0x00005410ff897816 */ /* 0x000fe40000000009 */
[----:B0-----:R-:W-:Y:S02]  /*0eb0*/  PRMT R81, RZ, 0x5410, R99 ;  /* 0x00005410ff517816 */ /* 0x001fe40000000063 */
[----:B------:R-:W-:-:S02]  /*0ec0*/  PRMT R135, RZ, 0x7610, R9 ;  /* 0x00007610ff877816 */ /* 0x000fc40000000009 */
[----:B-1----:R-:W-:Y:S01]  /*0ed0*/  PRMT R3, RZ, 0x7610, R99 ;  /* 0x00007610ff037816 */ /* 0x002fe20000000063 */
[----:B------:R0:W-:Y:S01]  /*0ee0*/  STL [R1+0x138], R81 ;  /* 0x0001385101007387 */ /* 0x0001e20000100800 */
[----:B------:R-:W-:Y:S02]  /*0ef0*/  PRMT R133, RZ, 0x5410, R10 ;  /* 0x00005410ff857816 */ /* 0x000fe4000000000a */
[----:B--2---:R-:W-:Y:S01]  /*0f00*/  PRMT R82, RZ, 0x5410, R92 ;  /* 0x00005410ff527816 */ /* 0x004fe2000000005c */
[----:B------:R1:W-:Y:S01]  /*0f10*/  STL [R1+0x134], R3 ;  /* 0x0001340301007387 */ /* 0x0003e20000100800 */
[----:B------:R-:W-:Y:S02]  /*0f20*/  PRMT R129, RZ, 0x7610, R10 ;  /* 0x00007610ff817816 */ /* 0x000fe4000000000a */
[--C-:B------:R-:W-:Y:S01]  /*0f30*/  PRMT R5, RZ, 0x5410, R11.reuse ;  /* 0x00005410ff057816 */ /* 0x100fe2000000000b */
[----:B------:R2:W-:Y:S01]  /*0f40*/  STL [R1+0x130], R82 ;  /* 0x0001305201007387 */ /* 0x0005e20000100800 */
[----:B------:R-:W-:-:S02]  /*0f50*/  PRMT R6, RZ, 0x7610, R11 ;  /* 0x00007610ff067816 */ /* 0x000fc4000000000b */
[----:B0-----:R-:W-:Y:S02]  /*0f60*/  PRMT R81, RZ, 0x7610, R92 ;  /* 0x00007610ff517816 */ /* 0x001fe4000000005c */
[----:B------:R-:W-:Y:S02]  /*0f70*/  PRMT R8, RZ, 0x7610, R12 ;  /* 0x00007610ff087816 */ /* 0x000fe4000000000c */
[--C-:B-1----:R-:W-:Y:S01]  /*0f80*/  PRMT R3, RZ, 0x5410, R93.reuse ;  /* 0x00005410ff037816 */ /* 0x102fe2000000005d */
[----:B------:R0:W-:Y:S01]  /*0f90*/  STL [R1+0x12c], R81 ;  /* 0x00012c5101007387 */ /* 0x0001e20000100800 */
[--C-:B------:R-:W-:Y:S02]  /*0fa0*/  PRMT R160, RZ, 0x5410, R148.reuse ;  /* 0x00005410ffa07816 */ /* 0x100fe40000000094 */
[----:B--2---:R-:W-:Y:S01]  /*0fb0*/  PRMT R82, RZ, 0x7610, R93 ;  /* 0x00007610ff527816 */ /* 0x004fe2000000005d */
[----:B------:R1:W-:Y:S01]  /*0fc0*/  STL [R1+0x128], R3 ;  /* 0x0001280301007387 */ /* 0x0003e20000100800 */
[----:B------:R-:W-:-:S02]  /*0fd0*/  PRMT R158, RZ, 0x7610, R148 ;  /* 0x00007610ff9e7816 */ /* 0x000fc40000000094 */
[--C-:B------:R-:W-:Y:S01]  /*0fe0*/  PRMT R9, RZ, 0x5410, R13.reuse ;  /* 0x00005410ff097816 */ /* 0x100fe2000000000d */
        /* <DEDUP_REMOVED lines=10> */
[--C-:B------:R-:W-:Y:S01]  /*1090*/  PRMT R148, RZ, 0x5410, R151.reuse ;  /* 0x00005410ff947816 */ /* 0x100fe20000000097 */
        /* <DEDUP_REMOVED lines=13> */
[--C-:B0-----:R-:W-:Y:S02]  /*1170*/  PRMT R81, RZ, 0x5410, R89.reuse ;  /* 0x00005410ff517816 */ /* 0x101fe40000000059 */
[--C-:B------:R-:W-:Y:S02]  /*1180*/  PRMT R151, RZ, 0x5410, R18.reuse ;  /* 0x00005410ff977816 */ /* 0x100fe40000000012 */
[----:B-1----:R-:W-:Y:S01]  /*1190*/  PRMT R3, RZ, 0x7610, R89 ;  /* 0x00007610ff037816 */ /* 0x002fe20000000059 */
[----:B------:R0:W-:Y:S01]  /*11a0*/  STL [R1+0x108], R81 ;  /* 0x0001085101007387 */ /* 0x0001e20000100800 */
[----:B------:R-:W-:Y:S02]  /*11b0*/  PRMT R149, RZ, 0x7610, R18 ;  /* 0x00007610ff957816 */ /* 0x000fe40000000012 */
[----:B--2---:R-:W-:Y:S01]  /*11c0*/  PRMT R82, RZ, 0x5410, R90 ;  /* 0x00005410ff527816 */ /* 0x004fe2000000005a */
[----:B------:R1:W-:Y:S01]  /*11d0*/  STL [R1+0x104], R3 ;  /* 0x0001040301007387 */ /* 0x0003e20000100800 */
[----:B------:R-:W-:-:S02]  /*11e0*/  PRMT R147, RZ, 0x5410, R19 ;  /* 0x00005410ff937816 */ /* 0x000fc40000000013 */
[----:B------:R-:W-:Y:S01]  /*11f0*/  PRMT R145, RZ, 0x7610, R19 ;  /* 0x00007610ff917816 */ /* 0x000fe20000000013 */
[----:B------:R2:W-:Y:S01]  /*1200*/  STL [R1+0x100], R82 ;  /* 0x0001005201007387 */ /* 0x0005e20000100800 */
[----:B------:R-:W-:Y:S02]  /*1210*/  PRMT R16, RZ, 0x7610, R20 ;  /* 0x00007610ff107816 */ /* 0x000fe40000000014 */
[----:B0-----:R-:W-:Y:S02]  /*1220*/  PRMT R81, RZ, 0x7610, R90 ;  /* 0x00007610ff517816 */ /* 0x001fe4000000005a */
[--C-:B------:R-:W-:Y:S02]  /*1230*/  PRMT R176, RZ, 0x5410, R164.reuse ;  /* 0x00005410ffb07816 */ /* 0x100fe400000000a4 */
        /* <DEDUP_REMOVED lines=16> */
[--C-:B------:R-:W-:Y:S02]  /*1340*/  PRMT R164, RZ, 0x5410, R167.reuse ;  /* 0x00005410ffa47816 */ /* 0x100fe400000000a7 */
[----:B------:R-:W-:Y:S01]  /*1350*/  PRMT R162, RZ, 0x7610, R167 ;  /* 0x00007610ffa27816 */ /* 0x000fe200000000a7 */
[----:B------:R2:W-:Y:S01]  /*1360*/  STL [R1+0xe8], R82 ;  /* 0x0000e85201007387 */ /* 0x0005e20000100800 */
[----:B------:R-:W-:-:S02]  /*1370*/  PRMT R175, RZ, 0x5410, R24 ;  /* 0x00005410ffaf7816 */ /* 0x000fc40000000018 */
[----:B0-----:R-:W-:Y:S02]  /*1380*/  PRMT R81, RZ, 0x7610, R85 ;  /* 0x00007610ff517816 */ /* 0x001fe40000000055 */
[----:B------:R-:W-:Y:S02]  /*1390*/  PRMT R173, RZ, 0x7610, R24 ;  /* 0x00007610ffad7816 */ /* 0x000fe40000000018 */
[--C-:B-1----:R-:W-:Y:S01]  /*13a0*/  PRMT R3, RZ, 0x5410, R86.reuse ;  /* 0x00005410ff037816 */ /* 0x102fe20000000056 */
        /* <DEDUP_REMOVED lines=17> */
[----:B------:R-:W-:Y:S01]  /*14c0*/  STL [R1+0xd0], R82 ;  /* 0x0000d05201007387 */ /* 0x000fe20000100800 */
[----:B------:R-:W-:Y:S02]  /*14d0*/  PRMT R161, RZ, 0x7610, R27 ;  /* 0x00007610ffa17816 */ /* 0x000fe4000000001b */
[----:B0-----:R-:W-:Y:S02]  /*14e0*/  PRMT R81, RZ, 0x7610, R76 ;  /* 0x00007610ff517816 */ /* 0x001fe4000000004c */
[----:B------:R-:W-:-:S02]  /*14f0*/  PRMT R76, RZ, 0x7610, R77 ;  /* 0x00007610ff4c7816 */ /* 0x000fc4000000004d */
[----:B-1----:R-:W-:Y:S01]  /*1500*/  PRMT R3, RZ, 0x5410, R77 ;  /* 0x00005410ff037816 */ /* 0x002fe2000000004d */
[----:B------:R-:W-:Y:S01]  /*1510*/  STL [R1+0xcc], R81 ;  /* 0x0000cc5101007387 */ /* 0x000fe20000100800 */
        /* <DEDUP_REMOVED lines=19> */
[----:B------:R-:W-:Y:S01]  /*1650*/  STL [R1+0xb4], R77 ;  /* 0x0000b44d01007387 */ /* 0x000fe20000100800 */
[----:B------:R-:W-:Y:S02]  /*1660*/  PRMT R183, RZ, 0x5410, R34 ;  /* 0x00005410ffb77816 */ /* 0x000fe40000000022 */
[----:B0-----:R-:W-:Y:S02]  /*1670*/  PRMT R3, RZ, 0x5410, R72 ;  /* 0x00005410ff037816 */ /* 0x001fe40000000048 */
[----:B------:R-:W-:-:S02]  /*1680*/  PRMT R181, RZ, 0x7610, R34 ;  /* 0x00007610ffb57816 */ /* 0x000fc40000000022 */
[----:B-1----:R-:W-:Y:S01]  /*1690*/  PRMT R76, RZ, 0x7610, R72 ;  /* 0x00007610ff4c7816 */ /* 0x002fe20000000048 */
[----:B------:R0:W-:Y:S01]  /*16a0*/  STL [R1+0xb0], R3 ;  /* 0x0000b00301007387 */ /* 0x0001e20000100800 */
[----:B------:R-:W-:Y:S02]  /*16b0*/  PRMT R72, RZ, 0x5410, R73 ;  /* 0x00005410ff487816 */ /* 0x000fe40000000049 */
[--C-:B------:R-:W-:Y:S01]  /*16c0*/  PRMT R179, RZ, 0x5410, R35.reuse ;  /* 0x00005410ffb37816 */ /* 0x100fe20000000023 */
[----:B------:R-:W-:Y:S01]  /*16d0*/  STL [R1+0xac], R76 ;  /* 0x0000ac4c01007387 */ /* 0x000fe20000100800 */
[----:B------:R-:W-:Y:S02]  /*16e0*/  PRMT R177, RZ, 0x7610, R35 ;  /* 0x00007610ffb17816 */ /* 0x000fe40000000023 */
[----:B------:R-:W-:Y:S01]  /*16f0*/  PRMT R29, RZ, 0x5410, R31 ;  /* 0x00005410ff1d7816 */ /* 0x000fe2000000001f */
[----:B------:R1:W-:Y:S01]  /*1700*/  STL [R1+0xa8], R72 ;  /* 0x0000a84801007387 */ /* 0x0003e20000100800 */
[----:B------:R-:W-:-:S02]  /*1710*/  PRMT R32, RZ, 0x7610, R36 ;  /* 0x00007610ff207816 */ /* 0x000fc40000000024 */
[----:B0-----:R-:W-:Y:S02]  /*1720*/  PRMT R3, RZ, 0x7610, R73 ;  /* 0x00007610ff037816 */ /* 0x001fe40000000049 */
[--C-:B------:R-:W-:Y:S02]  /*1730*/  PRMT R73, RZ, 0x5410, R74.reuse ;  /* 0x00005410ff497816 */ /* 0x100fe4000000004a */
[--C-:B------:R-:W-:Y:S01]  /*1740*/  PRMT R34, RZ, 0x5410, R37.reuse ;  /* 0x00005410ff227816 */ /* 0x100fe20000000025 */
[----:B------:R0:W-:Y:S01]  /*1750*/  STL [R1+0xa4], R3 ;  /* 0x0000a40301007387 */ /* 0x0001e20000100800 */
[----:B------:R-:W-:Y:S02]  /*1760*/  PRMT R35, RZ, 0x7610, R37 ;  /* 0x00007610ff237816 */ /* 0x000fe40000000025 */
[----:B-1----:R-:W-:Y:S01]  /*1770*/  PRMT R72, RZ, 0x7610, R74 ;  /* 0x00007610ff487816 */ /* 0x002fe2000000004a */
[----:B------:R1:W-:Y:S01]  /*1780*/  STL [R1+0xa0], R73 ;  /* 0x0000a04901007387 */ /* 0x0003e20000100800 */
[----:B------:R-:W-:-:S02]  /*1790*/  PRMT R240, RZ, 0x5410, R228 ;  /* 0x00005410fff07816 */ /* 0x000fc400000000e4 */
[----:B------:R-:W-:Y:S01]  /*17a0*/  PRMT R238, RZ, 0x7610, R228 ;  /* 0x00007610ffee7816 */ /* 0x000fe200000000e4 */
[----:B------:R2:W-:Y:S01]  /*17b0*/  STL [R1+0x9c], R72 ;  /* 0x00009c4801007387 */ /* 0x0005e20000100800 */
[--C-:B------:R-:W-:Y:S02]  /*17c0*/  PRMT R224, RZ, 0x5410, R212.reuse ;  /* 0x00005410ffe07816 */ /* 0x100fe400000000d4 */
[--C-:B0-----:R-:W-:Y:S02]  /*17d0*/  PRMT R3, RZ, 0x5410, R75.reuse ;  /* 0x00005410ff037816 */ /* 0x101fe4000000004b */
[----:B------:R-:W-:Y:S02]  /*17e0*/  PRMT R222, RZ, 0x7610, R212 ;  /* 0x00007610ffde7816 */ /* 0x000fe400000000d4 */
[----:B-1----:R-:W-:Y:S01]  /*17f0*/  PRMT R73, RZ, 0x7610, R75 ;  /* 0x00007610ff497816 */ /* 0x002fe2000000004b */
[----:B------:R0:W-:Y:S01]  /*1800*/  STL [R1+0x98], R3 ;  /* 0x0000980301007387 */ /* 0x0001e20000100800 */
[----:B------:R-:W-:-:S02]  /*1810*/  PRMT R208, RZ, 0x5410, R196 ;  /* 0x00005410ffd07816 */ /* 0x000fc400000000c4 */
[----:B--2---:R-:W-:Y:S01]  /*1820*/  PRMT R72, RZ, 0x5410, R68 ;  /* 0x00005410ff487816 */ /* 0x004fe20000000044 */
[----:B------:R-:W-:Y:S01]  /*1830*/  STL [R1+0x94], R73 ;  /* 0x0000944901007387 */ /* 0x000fe20000100800 */
[----:B------:R-:W-:Y:S02]  /*1840*/  PRMT R206, RZ, 0x7610, R196 ;  /* 0x00007610ffce7816 */ /* 0x000fe400000000c4 */
[----:B------:R-:W-:Y:S01]  /*1850*/  PRMT R37, RZ, 0x7610, R38 ;  /* 0x00007610ff257816 */ /* 0x000fe20000000026 */
[----:B------:R-:W-:Y:S01]  /*1860*/  STL [R1+0x90], R72 ;  /* 0x0000904801007387 */ /* 0x000fe20000100800 */
[----:B------:R-:W-:Y:S02]  /*1870*/  PRMT R250, RZ, 0x7610, R245 ;  /* 0x00007610fffa7816 */ /* 0x000fe400000000f5 */
[----:B0-----:R-:W-:Y:S02]  /*1880*/  PRMT R3, RZ, 0x7610, R68 ;  /* 0x00007610ff037816 */ /* 0x001fe40000000044 */
[----:B------:R-:W-:-:S02]  /*1890*/  PRMT R68, RZ, 0x5410, R69 ;  /* 0x00005410ff447816 */ /* 0x000fc40000000045 */
[----:B------:R-:W-:Y:S01]  /*18a0*/  PRMT R69, RZ, 0x7610, R69 ;  /* 0x00007610ff457816 */ /* 0x000fe20000000045 */
[----:B------:R0:W-:Y:S01]  /*18b0*/  STL [R1+0x8c], R3 ;  /* 0x00008c0301007387 */ /* 0x0001e20000100800 */
[----:B------:R-:W-:Y:S02]  /*18c0*/  PRMT R248, RZ, 0x5410, R246 ;  /* 0x00005410fff87816 */ /* 0x000fe400000000f6 */
[----:B------:R-:W-:Y:S01]  /*18d0*/  PRMT R242, RZ, 0x7610, R247 ;  /* 0x00007610fff27816 */ /* 0x000fe200000000f7 */
[----:B------:R1:W-:Y:S01]  /*18e0*/  STL [R1+0x88], R68 ;  /* 0x0000884401007387 */ /* 0x0003e20000100800 */
[--C-:B------:R-:W-:Y:S02]  /*18f0*/  PRMT R236, RZ, 0x5410, R229.reuse ;  /* 0x00005410ffec7816 */ /* 0x100fe400000000e5 */
[----:B------:R-:W-:Y:S01]  /*1900*/  PRMT R234, RZ, 0x7610, R229 ;  /* 0x00007610ffea7816 */ /* 0x000fe200000000e5 */
        /* <DEDUP_REMOVED lines=11> */
[----:B------:R-:W-:Y:S01]  /*19c0*/  STL [R1+0x78], R69 ;  /* 0x0000784501007387 */ /* 0x000fe20000100800 */
[----:B------:R-:W-:Y:S02]  /*19d0*/  PRMT R216, RZ, 0x5410, R214 ;  /* 0x00005410ffd87816 */ /* 0x000fe400000000d6 */
[----:B0-----:R-:W-:Y:S02]  /*19e0*/  PRMT R3, RZ, 0x7610, R71 ;  /* 0x00007610ff037816 */ /* 0x001fe40000000047 */
[----:B------:R-:W-:Y:S02]  /*19f0*/  PRMT R212, RZ, 0x5410, R215 ;  /* 0x00005410ffd47816 */ /* 0x000fe400000000d7 */
[--C-:B-1----:R-:W-:Y:S01]  /*1a00*/  PRMT R68, RZ, 0x5410, R64.reuse ;  /* 0x00005410ff447816 */ /* 0x102fe20000000040 */
[----:B------:R0:W-:Y:S01]  /*1a10*/  STL [R1+0x74], R3 ;  /* 0x0000740301007387 */ /* 0x0001e20000100800 */
[----:B------:R-:W-:-:S02]  /*1a20*/  PRMT R64, RZ, 0x7610, R64 ;  /* 0x00007610ff407816 */ /* 0x000fc40000000040 */
[----:B------:R-:W-:Y:S01]  /*1a30*/  PRMT R210, RZ, 0x7610, R215 ;  /* 0x00007610ffd27816 */ /* 0x000fe200000000d7 */
[----:B------:R-:W-:Y:S01]  /*1a40*/  STL [R1+0x70], R68 ;  /* 0x0000704401007387 */ /* 0x000fe20000100800 */
[--C-:B------:R-:W-:Y:S02]  /*1a50*/  PRMT R204, RZ, 0x5410, R197.reuse ;  /* 0x00005410ffcc7816 */ /* 0x100fe400000000c5 */
[----:B------:R-:W-:Y:S01]  /*1a60*/  PRMT R202, RZ, 0x7610, R197 ;  /* 0x00007610ffca7816 */ /* 0x000fe200000000c5 */
[----:B------:R1:W-:Y:S01]  /*1a70*/  STL [R1+0x6c], R64 ;  /* 0x00006c4001007387 */ /* 0x0003e20000100800 */
[----:B------:R-:W-:Y:S02]  /*1a80*/  PRMT R200, RZ, 0x5410, R198 ;  /* 0x00005410ffc87816 */ /* 0x000fe400000000c6 */
[--C-:B0-----:R-:W-:Y:S02]  /*1a90*/  PRMT R3, RZ, 0x5410, R65.reuse ;  /* 0x00005410ff037816 */ /* 0x101fe40000000041 */
[----:B------:R-:W-:-:S02]  /*1aa0*/  PRMT R65, RZ, 0x7610, R65 ;  /* 0x00007610ff417816 */ /* 0x000fc40000000041 */
[--C-:B------:R-:W-:Y:S01]  /*1ab0*/  PRMT R196, RZ, 0x5410, R199.reuse ;  /* 0x00005410ffc47816 */ /* 0x100fe200000000c7 */
[----:B------:R0:W-:Y:S01]  /*1ac0*/  STL [R1+0x68], R3 ;  /* 0x0000680301007387 */ /* 0x0001e20000100800 */
[----:B------:R-:W-:Y:S02]  /*1ad0*/  PRMT R194, RZ, 0x7610, R199 ;  /* 0x00007610ffc27816 */ /* 0x000fe400000000c7 */
[----:B-1----:R-:W-:Y:S01]  /*1ae0*/  PRMT R64, RZ, 0x5410, R66 ;  /* 0x00005410ff407816 */ /* 0x002fe20000000042 */
        /* <DEDUP_REMOVED lines=11> */
[----:B------:R-:W-:Y:S01]  /*1ba0*/  STL [R1+0x58], R65 ;  /* 0x0000584101007387 */ /* 0x000fe20000100800 */
[----:B------:R-:W-:-:S02]  /*1bb0*/  PRMT R246, RZ, 0x7610, R246 ;  /* 0x00007610fff67816 */ /* 0x000fc400000000f6 */
[--C-:B------:R-:W-:Y:S01]  /*1bc0*/  PRMT R251, RZ, 0x5410, R53.reuse ;  /* 0x00005410fffb7816 */ /* 0x100fe20000000035 */
[----:B------:R1:W-:Y:S01]  /*1bd0*/  STL [R1+0x54], R64 ;  /* 0x0000544001007387 */ /* 0x0003e20000100800 */
[----:B------:R-:W-:Y:S02]  /*1be0*/  PRMT R249, RZ, 0x7610, R53 ;  /* 0x00007610fff97816 */ /* 0x000fe40000000035 */
[--C-:B0-----:R-:W-:Y:S02]  /*1bf0*/  PRMT R3, RZ, 0x5410, R60.reuse ;  /* 0x00005410ff037816 */ /* 0x101fe4000000003c */
[----:B------:R-:W-:Y:S02]  /*1c00*/  PRMT R60, RZ, 0x7610, R60 ;  /* 0x00007610ff3c7816 */ /* 0x000fe4000000003c */
[--C-:B------:R-:W-:Y:S01]  /*1c10*/  PRMT R243, RZ, 0x5410, R55.reuse ;  /* 0x00005410fff37816 */ /* 0x100fe20000000037 */
[----:B------:R0:W-:Y:S01]  /*1c20*/  STL [R1+0x50], R3 ;  /* 0x0000500301007387 */ /* 0x0001e20000100800 */
[----:B------:R-:W-:-:S02]  /*1c30*/  PRMT R241, RZ, 0x7610, R55 ;  /* 0x00007610fff17816 */ /* 0x000fc40000000037 */
[--C-:B-1----:R-:W-:Y:S01]  /*1c40*/  PRMT R64, RZ, 0x5410, R61.reuse ;  /* 0x00005410ff407816 */ /* 0x102fe2000000003d */
        /* <DEDUP_REMOVED lines=8> */
[----:B------:R0:W-:Y:S01]  /*1cd0*/  STL [R1+0x44], R3 ;  /* 0x0000440301007387 */ /* 0x0001e20000100800 */
[--C-:B------:R-:W-:Y:S02]  /*1ce0*/  PRMT R235, RZ, 0x5410, R49.reuse ;  /* 0x00005410ffeb7816 */ /* 0x100fe40000000031 */
[----:B------:R-:W-:Y:S01]  /*1cf0*/  PRMT R233, RZ, 0x7610, R49 ;  /* 0x00007610ffe97816 */ /* 0x000fe20000000031 */
[----:B------:R1:W-:Y:S01]  /*1d00*/  STL [R1+0x40], R60 ;  /* 0x0000403c01007387 */ /* 0x0003e20000100800 */
[--C-:B------:R-:W-:Y:S02]  /*1d10*/  PRMT R231, RZ, 0x5410, R50.reuse ;  /* 0x00005410ffe77816 */ /* 0x100fe40000000032 */
[----:B------:R-:W-:Y:S01]  /*1d20*/  PRMT R229, RZ, 0x7610, R50 ;  /* 0x00007610ffe57816 */ /* 0x000fe20000000032 */
[----:B------:R2:W-:Y:S01]  /*1d30*/  STL [R1+0x3c], R61 ;  /* 0x00003c3d01007387 */ /* 0x0005e20000100800 */
[----:B------:R-:W-:-:S02]  /*1d40*/  PRMT R227, RZ, 0x5410, R51 ;  /* 0x00005410ffe37816 */ /* 0x000fc40000000033 */
[----:B0-----:R-:W-:Y:S02]  /*1d50*/  PRMT R3, RZ, 0x5410, R63 ;  /* 0x00005410ff037816 */ /* 0x001fe4000000003f */
[----:B------:R-:W-:Y:S02]  /*1d60*/  PRMT R225, RZ, 0x7610, R51 ;  /* 0x00007610ffe17816 */ /* 0x000fe40000000033 */
        /* <DEDUP_REMOVED lines=10> */
[--C-:B------:R-:W-:Y:S02]  /*1e10*/  PRMT R56, RZ, 0x7610, R57.reuse ;  /* 0x00007610ff387816 */ /* 0x100fe40000000039 */
[----:B-1----:R-:W-:Y:S01]  /*1e20*/  PRMT R60, RZ, 0x5410, R57 ;  /* 0x00005410ff3c7816 */ /* 0x002fe20000000039 */
[----:B------:R0:W-:Y:S01]  /*1e30*/  STL [R1+0x2c], R3 ;  /* 0x00002c0301007387 */ /* 0x0001e20000100800 */
[----:B------:R-:W-:-:S02]  /*1e40*/  PRMT R57, RZ, 0x7610, R58 ;  /* 0x00007610ff397816 */ /* 0x000fc4000000003a */
[----:B------:R-:W-:Y:S01]  /*1e50*/  PRMT R217, RZ, 0x7610, R45 ;  /* 0x00007610ffd97816 */ /* 0x000fe2000000002d */
[----:B------:R-:W-:Y:S01]  /*1e60*/  STL [R1+0x28], R60 ;  /* 0x0000283c01007387 */ /* 0x000fe20000100800 */
[--C-:B------:R-:W-:Y:S02]  /*1e70*/  PRMT R215, RZ, 0x5410, R46.reuse ;  /* 0x00005410ffd77816 */ /* 0x100fe4000000002e */
[----:B------:R-:W-:Y:S01]  /*1e80*/  PRMT R213, RZ, 0x7610, R46 ;  /* 0x00007610ffd57816 */ /* 0x000fe2000000002e */
[----:B------:R1:W-:Y:S01]  /*1e90*/  STL [R1+0x24], R56 ;  /* 0x0000243801007387 */ /* 0x0003e20000100800 */
[--C-:B------:R-:W-:Y:S02]  /*1ea0*/  PRMT R211, RZ, 0x5410, R47.reuse ;  /* 0x00005410ffd37816 */ /* 0x100fe4000000002f */
[----:B0-----:R-:W-:Y:S02]  /*1eb0*/  PRMT R3, RZ, 0x5410, R58 ;  /* 0x00005410ff037816 */ /* 0x001fe4000000003a */
[----:B------:R-:W-:-:S02]  /*1ec0*/  PRMT R209, RZ, 0x7610, R47 ;  /* 0x00007610ffd17816 */ /* 0x000fc4000000002f */
[----:B------:R-:W-:Y:S01]  /*1ed0*/  PRMT R198, RZ, 0x7610, R198 ;  /* 0x00007610ffc67816 */ /* 0x000fe200000000c6 */
[----:B------:R0:W-:Y:S01]  /*1ee0*/  STL [R1+0x20], R3 ;  /* 0x0000200301007387 */ /* 0x0001e20000100800 */
[--C-:B------:R-:W-:Y:S02]  /*1ef0*/  PRMT R207, RZ, 0x5410, R40.reuse ;  /* 0x00005410ffcf7816 */ /* 0x100fe40000000028 */
        /* <DEDUP_REMOVED lines=17> */
[----:B0-----:R-:W-:Y:S02]  /*2010*/  PRMT R3, RZ, 0x5410, R245 ;  /* 0x00005410ff037816 */ /* 0x001fe400000000f5 */
[----:B------:R-:W-:Y:S02]  /*2020*/  PRMT R245, RZ, 0x7610, R54 ;  /* 0x00007610fff57816 */ /* 0x000fe40000000036 */
[----:B------:R-:W-:Y:S01]  /*2030*/  PRMT R193, RZ, 0x7610, R43 ;  /* 0x00007610ffc17816 */ /* 0x000fe2000000002b */
[----:B------:R0:W-:Y:S01]  /*2040*/  STL [R1], R3 ;  /* 0x0000000301007387 */ /* 0x0001e20000100800 */
[----:B------:R-:W-:-:S02]  /*2050*/  PRMT R182, RZ, 0x7610, R182 ;  /* 0x00007610ffb67816 */ /* 0x000fc400000000b6 */
[----:B-1----:R-:W-:Y:S02]  /*2060*/  PRMT R56, RZ, 0x5410, R52 ;  /* 0x00005410ff387816 */ /* 0x002fe40000000034 */
[----:B------:R-:W-:Y:S02]  /*2070*/  PRMT R166, RZ, 0x7610, R166 ;  /* 0x00007610ffa67816 */ /* 0x000fe400000000a6 */
[----:B------:R-:W-:Y:S01]  /*2080*/  PRMT R150, RZ, 0x7610, R150 ;  /* 0x00007610ff967816 */ /* 0x000fe20000000096 */
[----:B------:R-:W-:Y:S01]  /*2090*/  STL [R1+0xc], R56 ;  /* 0x00000c3801007387 */ /* 0x000fe20000100800 */
[----:B------:R-:W-:Y:S02]  /*20a0*/  MOV R33, R80 ;  /* 0x0000005000217202 */ /* 0x000fe40000000f00 */
[----:B0-----:R-:W-:-:S05]  /*20b0*/  PRMT R3, RZ, 0x7610, R52 ;  /* 0x00007610ff037816 */ /* 0x001fca0000000034 */
[----:B------:R0:W-:Y:S02]  /*20c0*/  STL [R1+0x4], R3 ;  /* 0x0000040301007387 */ /* 0x0001e40000100800 */
[----:B0-----:R-:W-:Y:S02]  /*20d0*/  PRMT R3, RZ, 0x5410, R7 ;  /* 0x00005410ff037816 */ /* 0x001fe40000000007 */
[----:B------:R-:W-:Y:S02]  /*20e0*/  PRMT R7, RZ, 0x5410, R12 ;  /* 0x00005410ff077816 */ /* 0x000fe4000000000c */
[----:B------:R-:W-:Y:S02]  /*20f0*/  PRMT R12, RZ, 0x7610, R14 ;  /* 0x00007610ff0c7816 */ /* 0x000fe4000000000e */
        /* <DEDUP_REMOVED lines=11> */
.L_x_1173:
[----:B------:R-:W-:-:S04]  /*21b0*/  ISETP.NE.U32.AND P1, PT, RZ, c[0x0][0x1c0], PT ;  /* 0x00007000ff007a0c */ /* 0x000fc80003f25070 */
[----:B------:R-:W-:-:S13]  /*21c0*/  ISETP.NE.AND.EX P1, PT, RZ, c[0x0][0x1c4], PT, P1 ;  /* 0x00007100ff007a0c */ /* 0x000fda0003f25310 */
[----:B------:R-:W-:-:S05]  /*21d0*/  @P1 MOV R68, 0x2 ;  /* 0x0000000200441802 */ /* 0x000fca0000000f00 */
[----:B------:R-:W-:-:S06]  /*21e0*/  @P1 IMAD.WIDE R68, R33, R68, c[0x0][0x1c0] ;  /* 0x0000700021441625 */ /* 0x000fcc00078e0244 */
[----:B------:R-:W2:Y:S01]  /*21f0*/  @P1 LDG.E.U16 R68, [R68.64] ;  /* 0x0000000444441981 */ /* 0x000ea2000c1e1500 */
[----:B------:R-:W-:Y:S01]  /*2200*/  HFMA2.MMA R139, -RZ, RZ, 1.875, 0 ;  /* 0x3f800000ff8b7435 */ /* 0x000fe200000001ff */
[----:B------:R-:W-:Y:S01]  /*2210*/  IMAD R40, R33, c[0x0][0x168], RZ ;  /* 0x00005a0021287a24 */ /* 0x000fe200078e02ff */
[----:B------:R-:W-:Y:S01]  /*2220*/  BSSY B0, `(.L_x_1130) ;  /* 0x0000049000007945 */ /* 0x000fe20003800000 */
        /* <DEDUP_REMOVED lines=8> */
[----:B------:R-:W-:Y:S01]  /*22b0*/  ISETP.NE.U32.AND P1, PT, RZ, c[0x0][0x180], PT ;  /* 0x00006000ff007a0c */ /* 0x000fe20003f25070 */
[----:B------:R-:W2:Y:S03]  /*22c0*/  LDL R70, [R1+0x14c] ;  /* 0x00014c0001467983 */ /* 0x000ea60000100800 */
[----:B------:R-:W-:Y:S01]  /*22d0*/  ISETP.NE.AND.EX P1, PT, RZ, c[0x0][0x184], PT, P1 ;  /* 0x00006100ff007a0c */ /* 0x000fe20003f25310 */
[----:B------:R-:W3:Y:S04]  /*22e0*/  LDL R69, [R1+0x150] ;  /* 0x0001500001457983 */ /* 0x000ee80000100800 */
[----:B------:R-:W4:Y:S04]  /*22f0*/  LDL R68, [R1+0x148] ;  /* 0x0001480001447983 */ /* 0x000f280000100800 */
[----:B------:R-:W5:Y:S04]  /*2300*/  LDL R131, [R1+0x144] ;  /* 0x0001440001837983 */ /* 0x000f680000100800 */
[C---:B------:R-:W-:Y:S01]  /*2310*/  @P1 LEA R60, P2, R40.reuse, c[0x0][0x180], 0x4 ;  /* 0x00006000283c1a11 */ /* 0x040fe200078420ff */
[----:B------:R-:W2:Y:S03]  /*2320*/  LDL R130, [R1+0x140] ;  /* 0x0001400001827983 */ /* 0x000ea60000100800 */
[----:B------:R-:W-:Y:S01]  /*2330*/  @P1 LEA.HI.X R61, R40, c[0x0][0x184], RZ, 0x4, P2 ;  /* 0x00006100283d1a11 */ /* 0x000fe200010f24ff */
[----:B------:R-:W2:Y:S04]  /*2340*/  LDL R71, [R1+0x13c] ;  /* 0x00013c0001477983 */ /* 0x000ea80000100800 */
[----:B------:R0:W2:Y:S02]  /*2350*/  @P1 LDG.E.128 R64, [R60.64] ;  /* 0x000000043c401981 */ /* 0x0000a4000c1e1d00 */
[----:B0-----:R-:W-:-:S05]  /*2360*/  MOV R60, 0x10 ;  /* 0x00000010003c7802 */ /* 0x001fca0000000f00 */
[----:B------:R-:W-:-:S06]  /*2370*/  IMAD.WIDE.U32 R60, R40, R60, c[0x0][0x170] ;  /* 0x00005c00283c7625 */ /* 0x000fcc00078e003c */
[----:B------:R-:W2:Y:S02]  /*2380*/  LDG.E.128 R60, [R60.64] ;  /* 0x000000043c3c7981 */ /* 0x000ea4000c1e1d00 */
[--C-:B--2---:R-:W-:Y:S02]  /*2390*/  PRMT R42, RZ, 0x7610, R60.reuse ;  /* 0x00007610ff2a7816 */ /* 0x104fe4000000003c */
[----:B------:R-:W-:-:S03]  /*23a0*/  PRMT R41, RZ, 0x5410, R60 ;  /* 0x00005410ff297816 */ /* 0x000fc6000000003c */
[----:B------:R-:W-:-:S04]  /*23b0*/  FMUL.FTZ R42, R42, R139 ;  /* 0x0000008b2a2a7220 */ /* 0x000fc80000410000 */
[----:B------:R-:W-:Y:S02]  /*23c0*/  FMUL.FTZ R42, R70, R42 ;  /* 0x0000002a462a7220 */ /* 0x000fe40000410000 */
[----:B------:R-:W2:Y:S01]  /*23d0*/  LDL R70, [R1+0x138] ;  /* 0x0001380001467983 */ /* 0x000ea20000100800 */
[----:B------:R-:W-:-:S04]  /*23e0*/  FMUL.FTZ R41, R41, R139 ;  /* 0x0000008b29297220 */ /* 0x000fc80000410000 */
[----:B---3--:R-:W-:Y:S02]  /*23f0*/  FMUL.FTZ R41, R69, R41 ;  /* 0x0000002945297220 */ /* 0x008fe40000410000 */
[----:B------:R-:W3:Y:S01]  /*2400*/  LDL R69, [R1+0x134] ;  /* 0x0001340001457983 */ /* 0x000ee20000100800 */
[----:B------:R-:W-:-:S05]  /*2410*/  @P1 PRMT R59, RZ, 0x5410, R64 ;  /* 0x00005410ff3b1816 */ /* 0x000fca0000000040 */
[----:B------:R-:W-:Y:S01]  /*2420*/  @P1 FADD.FTZ R41, R59, R41 ;  /* 0x000000293b291221 */ /* 0x000fe20000010000 */
[----:B------:R-:W-:-:S05]  /*2430*/  @P1 PRMT R59, RZ, 0x7610, R64 ;  /* 0x00007610ff3b1816 */ /* 0x000fca0000000040 */
[----:B------:R-:W-:Y:S01]  /*2440*/  @P1 FADD.FTZ R42, R59, R42 ;  /* 0x0000002a3b2a1221 */ /* 0x000fe20000010000 */
[--C-:B------:R-:W-:Y:S02]  /*2450*/  PRMT R59, RZ, 0x5410, R61.reuse ;  /* 0x00005410ff3b7816 */ /* 0x100fe4000000003d */
[----:B------:R-:W-:-:S03]  /*2460*/  PRMT R60, RZ, 0x7610, R61 ;  /* 0x00007610ff3c7816 */ /* 0x000fc6000000003d */
[-C--:B------:R-:W-:Y:S01]  /*2470*/  FMUL.FTZ R59, R59, R139.reuse ;  /* 0x0000008b3b3b7220 */ /* 0x080fe20000410000 */
[----:B------:R-:W-:Y:S01]  /*2480*/  @P1 PRMT R61, RZ, 0x5410, R65 ;  /* 0x00005410ff3d1816 */ /* 0x000fe20000000041 */
[----:B------:R-:W-:Y:S02]  /*2490*/  FMUL.FTZ R60, R60, R139 ;  /* 0x0000008b3c3c7220 */ /* 0x000fe40000410000 */
[----:B----4-:R-:W-:Y:S02]  /*24a0*/  FMUL.FTZ R59, R68, R59 ;  /* 0x0000003b443b7220 */ /* 0x010fe40000410000 */
[----:B-----5:R-:W-:Y:S02]  /*24b0*/  FMUL.FTZ R60, R131, R60 ;  /* 0x0000003c833c7220 */ /* 0x020fe40000410000 */
[----:B------:R-:W-:Y:S01]  /*24c0*/  @P1 FADD.FTZ R59, R61, R59 ;  /* 0x0000003b3d3b1221 */ /* 0x000fe20000010000 */
[----:B------:R-:W-:-:S05]  /*24d0*/  @P1 PRMT R61, RZ, 0x7610, R65 ;  /* 0x00007610ff3d1816 */ /* 0x000fca0000000041 */
[----:B------:R-:W-:Y:S01]  /*24e0*/  @P1 FADD.FTZ R60, R61, R60 ;  /* 0x0000003c3d3c1221 */ /* 0x000fe20000010000 */
[--C-:B------:R-:W-:Y:S02]  /*24f0*/  PRMT R61, RZ, 0x5410, R62.reuse ;  /* 0x00005410ff3d7816 */ /* 0x100fe4000000003e */
[----:B------:R-:W-:-:S03]  /*2500*/  PRMT R62, RZ, 0x7610, R62 ;  /* 0x00007610ff3e7816 */ /* 0x000fc6000000003e */
[-C--:B------:R-:W-:Y:S01]  /*2510*/  FMUL.FTZ R61, R61, R139.reuse ;  /* 0x0000008b3d3d7220 */ /* 0x080fe20000410000 */
[--C-:B------:R-:W-:Y:S01]  /*2520*/  @P1 PRMT R68, RZ, 0x5410, R66.reuse ;  /* 0x00005410ff441816 */ /* 0x100fe20000000042 */
[----:B------:R-:W-:Y:S02]  /*2530*/  FMUL.FTZ R62, R62, R139 ;  /* 0x0000008b3e3e7220 */ /* 0x000fe40000410000 */
[----:B------:R-:W-:Y:S02]  /*2540*/  FMUL.FTZ R61, R130, R61 ;  /* 0x0000003d823d7220 */ /* 0x000fe40000410000 */
[----:B------:R-:W-:Y:S02]  /*2550*/  FMUL.FTZ R62, R71, R62 ;  /* 0x0000003e473e7220 */ /* 0x000fe40000410000 */
[----:B------:R-:W-:Y:S01]  /*2560*/  @P1 FADD.FTZ R61, R68, R61 ;  /* 0x0000003d443d1221 */ /* 0x000fe20000010000 */
[----:B------:R-:W-:-:S05]  /*2570*/  @P1 PRMT R68, RZ, 0x7610, R66 ;  /* 0x00007610ff441816 */ /* 0x000fca0000000042 */
[----:B------:R-:W-:Y:S01]  /*2580*/  @P1 FADD.FTZ R62, R68, R62 ;  /* 0x0000003e443e1221 */ /* 0x000fe20000010000 */
[--C-:B------:R-:W-:Y:S02]  /*2590*/  PRMT R68, RZ, 0x5410, R63.reuse ;  /* 0x00005410ff447816 */ /* 0x100fe4000000003f */
[----:B------:R-:W-:-:S03]  /*25a0*/  PRMT R105, RZ, 0x7610, R63 ;  /* 0x00007610ff697816 */ /* 0x000fc6000000003f */
[-C--:B------:R-:W-:Y:S02]  /*25b0*/  FMUL.FTZ R68, R68, R139.reuse ;  /* 0x0000008b44447220 */ /* 0x080fe40000410000 */
[----:B------:R-:W-:Y:S01]  /*25c0*/  FMUL.FTZ R105, R105, R139 ;  /* 0x0000008b69697220 */ /* 0x000fe20000410000 */
[----:B------:R-:W-:Y:S01]  /*25d0*/  IADD3 R140, R40, 0x20, RZ ;  /* 0x00000020288c7810 */ /* 0x000fe20007ffe0ff */
[----:B--2---:R-:W-:Y:S01]  /*25e0*/  FMUL.FTZ R63, R70, R68 ;  /* 0x00000044463f7220 */ /* 0x004fe20000410000 */
[----:B------:R-:W-:-:S05]  /*25f0*/  @P1 PRMT R68, RZ, 0x5410, R67 ;  /* 0x00005410ff441816 */ /* 0x000fca0000000043 */
[----:B------:R-:W-:Y:S01]  /*2600*/  @P1 FADD.FTZ R63, R68, R63 ;  /* 0x0000003f443f1221 */ /* 0x000fe20000010000 */
[----:B------:R-:W-:Y:S01]  /*2610*/  @P1 PRMT R68, RZ, 0x7610, R67 ;  /* 0x00007610ff441816 */ /* 0x000fe20000000043 */
[----:B---3--:R-:W-:-:S04]  /*2620*/  FMUL.FTZ R105, R69, R105 ;  /* 0x0000006945697220 */ /* 0x008fc80000410000 */
[----:B------:R-:W-:Y:S01]  /*2630*/  @P1 FADD.FTZ R105, R68, R105 ;  /* 0x0000006944691221 */ /* 0x000fe20000010000 */
[----:B------:R-:W-:Y:S02]  /*2640*/  LEA R130, P1, R40, c[0x0][0x188], 0x4 ;  /* 0x0000620028827a11 */ /* 0x000fe400078220ff */
[----:B------:R-:W-:Y:S02]  /*2650*/  F2FP.BF16.PACK_AB R70, R62, R61 ;  /* 0x0000003d3e46723e */ /* 0x000fe400000010ff */
[----:B------:R-:W-:Y:S02]  /*2660*/  LEA.HI.X R131, R40, c[0x0][0x18c], RZ, 0x4, P1 ;  /* 0x0000630028837a11 */ /* 0x000fe400008f24ff */
[----:B------:R-:W-:Y:S02]  /*2670*/  F2FP.BF16.PACK_AB R69, R60, R59 ;  /* 0x0000003b3c45723e */ /* 0x000fe400000010ff */
[----:B------:R-:W-:Y:S02]  /*2680*/  F2FP.BF16.PACK_AB R68, R42, R41 ;  /* 0x000000292a44723e */ /* 0x000fe400000010ff */
[----:B------:R-:W-:-:S05]  /*2690*/  F2FP.BF16.PACK_AB R71, R105, R63 ;  /* 0x0000003f6947723e */ /* 0x000fca00000010ff */
[----:B------:R0:W-:Y:S02]  /*26a0*/  STG.E.128 [R130.64], R68 ;  /* 0x0000004482007986 */ /* 0x0001e4000c101d04 */
.L_x_1131:
[----:B------:R-:W-:Y:S05]  /*26b0*/  BSYNC B0 ;  /* 0x0000000000007941 */ /* 0x000fea0003800000 */
.L_x_1130:
[----:B------:R-:W-:Y:S01]  /*26c0*/  ISETP.GE.U32.AND P1, PT, R0, 0x40, PT ;  /* 0x000000400000780c */ /* 0x000fe20003f26070 */
[----:B------:R-:W-:-:S12]  /*26d0*/  BSSY B0, `(.L_x_1132) ;  /* 0x0000042000007945 */ /* 0x000fd80003800000 */
[----:B------:R-:W-:Y:S05]  /*26e0*/  @!P1 BRA `(.L_x_1133) ;  /* 0x0000040000009947 */ /* 0x000fea0003800000 */
[----:B------:R-:W-:Y:S01]  /*26f0*/  ISETP.NE.U32.AND P1, PT, RZ, c[0x0][0x180], PT ;  /* 0x00006000ff007a0c */ /* 0x000fe20003f25070 */
[----:B------:R-:W2:Y:S03]  /*2700*/  LDL R107, [R1+0x12c] ;  /* 0x00012c00016b7983 */ /* 0x000ea60000100800 */
[----:B------:R-:W-:Y:S01]  /*2710*/  ISETP.NE.AND.EX P1, PT, RZ, c[0x0][0x184], PT, P1 ;  /* 0x00006100ff007a0c */ /* 0x000fe20003f25310 */
[----:B------:R-:W3:Y:S04]  /*2720*/  LDL R106, [R1+0x130] ;  /* 0x00013000016a7983 */ /* 0x000ee80000100800 */
[----:B0-----:R-:W4:Y:S04]  /*2730*/  LDL R130, [R1+0x124] ;  /* 0x0001240001827983 */ /* 0x001f280000100800 */
[----:B------:R-:W5:Y:S04]  /*2740*/  LDL R131, [R1+0x128] ;  /* 0x0001280001837983 */ /* 0x000f680000100800 */
[----:B------:R-:W-:-:S04]  /*2750*/  @P1 LEA R68, P2, R140, c[0x0][0x180], 0x4 ;  /* 0x000060008c441a11 */ /* 0x000fc800078420ff */
[----:B------:R-:W-:-:S05]  /*2760*/  @P1 LEA.HI.X R69, R140, c[0x0][0x184], RZ, 0x4, P2 ;  /* 0x000061008c451a11 */ /* 0x000fca00010f24ff */
[----:B------:R0:W2:Y:S02]  /*2770*/  @P1 LDG.E.128 R64, [R68.64] ;  /* 0x0000000444401981 */ /* 0x0000a4000c1e1d00 */
[----:B0-----:R-:W-:-:S10]  /*2780*/  HFMA2.MMA R68, -RZ, RZ, 0, 9.5367431640625e-07 ;  /* 0x00000010ff447435 */ /* 0x001fd400000001ff */
[----:B------:R-:W-:-:S06]  /*2790*/  IMAD.WIDE.U32 R68, R140, R68, c[0x0][0x170] ;  /* 0x00005c008c447625 */ /* 0x000fcc00078e0044 */
[----:B------:R-:W2:Y:S02]  /*27a0*/  LDG.E.128 R68, [R68.64] ;  /* 0x0000000444447981 */ /* 0x000ea4000c1e1d00 */
[--C-:B--2---:R-:W-:Y:S02]  /*27b0*/  PRMT R44, RZ, 0x7610, R68.reuse ;  /* 0x00007610ff2c7816 */ /* 0x104fe40000000044 */
[----:B------:R-:W-:-:S03]  /*27c0*/  PRMT R43, RZ, 0x5410, R68 ;  /* 0x00005410ff2b7816 */ /* 0x000fc60000000044 */
[-C--:B------:R-:W-:Y:S02]  /*27d0*/  FMUL.FTZ R44, R44, R139.reuse ;  /* 0x0000008b2c2c7220 */ /* 0x080fe40000410000 */
[----:B------:R-:W-:Y:S02]  /*27e0*/  FMUL.FTZ R43, R43, R139 ;  /* 0x0000008b2b2b7220 */ /* 0x000fe40000410000 */
[----:B------:R-:W-:Y:S02]  /*27f0*/  FMUL.FTZ R44, R107, R44 ;  /* 0x0000002c6b2c7220 */ /* 0x000fe40000410000 */
[----:B------:R-:W2:Y:S01]  /*2800*/  LDL R107, [R1+0x120] ;  /* 0x00012000016b7983 */ /* 0x000ea20000100800 */
[----:B---3--:R-:W-:Y:S01]  /*2810*/  FMUL.FTZ R43, R106, R43 ;  /* 0x0000002b6a2b7220 */ /* 0x008fe20000410000 */
[----:B------:R-:W-:Y:S02]  /*2820*/  PRMT R73, RZ, 0x7610, R69 ;  /* 0x00007610ff497816 */ /* 0x000fe40000000045 */
[----:B------:R-:W3:Y:S03]  /*2830*/  LDL R106, [R1+0x11c] ;  /* 0x00011c00016a7983 */ /* 0x000ee60000100800 */
[----:B------:R-:W-:-:S04]  /*2840*/  FMUL.FTZ R73, R73, R139 ;  /* 0x0000008b49497220 */ /* 0x000fc80000410000 */
[----:B----4-:R-:W-:Y:S02]  /*2850*/  FMUL.FTZ R73, R130, R73 ;  /* 0x0000004982497220 */ /* 0x010fe40000410000 */
[----:B------:R-:W4:Y:S01]  /*2860*/  LDL R130, [R1+0x118] ;  /* 0x0001180001827983 */ /* 0x000f220000100800 */
[----:B------:R-:W-:-:S03]  /*2870*/  PRMT R72, RZ, 0x5410, R69 ;  /* 0x00005410ff487816 */ /* 0x000fc60000000045 */
[----:B------:R-:W4:Y:S01]  /*2880*/  LDL R69, [R1+0x114] ;  /* 0x0001140001457983 */ /* 0x000f220000100800 */
[----:B------:R-:W-:Y:S01]  /*2890*/  @P1 PRMT R68, RZ, 0x5410, R64 ;  /* 0x00005410ff441816 */ /* 0x000fe20000000040 */
[----:B------:R-:W-:-:S04]  /*28a0*/  FMUL.FTZ R72, R72, R139 ;  /* 0x0000008b48487220 */ /* 0x000fc80000410000 */
[----:B------:R-:W-:Y:S01]  /*28b0*/  @P1 FADD.FTZ R43, R68, R43 ;  /* 0x0000002b442b1221 */ /* 0x000fe20000010000 */
[----:B------:R-:W-:Y:S01]  /*28c0*/  @P1 PRMT R68, RZ, 0x7610, R64 ;  /* 0x00007610ff441816 */ /* 0x000fe20000000040 */
[----:B-----5:R-:W-:-:S04]  /*28d0*/  FMUL.FTZ R72, R131, R72 ;  /* 0x0000004883487220 */ /* 0x020fc80000410000 */
[----:B------:R-:W-:Y:S01]  /*28e0*/  @P1 FADD.FTZ R44, R68, R44 ;  /* 0x0000002c442c1221 */ /* 0x000fe20000010000 */
[--C-:B------:R-:W-:Y:S02]  /*28f0*/  @P1 PRMT R68, RZ, 0x5410, R65.reuse ;  /* 0x00005410ff441816 */ /* 0x100fe40000000041 */
[--C-:B------:R-:W-:Y:S02]  /*2900*/  PRMT R88, RZ, 0x5410, R70.reuse ;  /* 0x00005410ff587816 */ /* 0x100fe40000000046 */
[----:B------:R-:W-:Y:S01]  /*2910*/  PRMT R89, RZ, 0x7610, R70 ;  /* 0x00007610ff597816 */ /* 0x000fe20000000046 */
[----:B------:R-:W-:Y:S01]  /*2920*/  @P1 FADD.FTZ R72, R68, R72 ;  /* 0x0000004844481221 */ /* 0x000fe20000010000 */
[----:B------:R-:W-:Y:S01]  /*2930*/  @P1 PRMT R68, RZ, 0x7610, R65 ;  /* 0x00007610ff441816 */ /* 0x000fe20000000041 */
[-C--:B------:R-:W-:Y:S02]  /*2940*/  FMUL.FTZ R88, R88, R139.reuse ;  /* 0x0000008b58587220 */ /* 0x080fe40000410000 */
[----:B------:R-:W-:-:S02]  /*2950*/  FMUL.FTZ R89, R89, R139 ;  /* 0x0000008b59597220 */ /* 0x000fc40000410000 */
[----:B------:R-:W-:Y:S01]  /*2960*/  @P1 FADD.FTZ R73, R68, R73 ;  /* 0x0000004944491221 */ /* 0x000fe20000010000 */
[----:B------:R-:W-:Y:S01]  /*2970*/  @P1 PRMT R68, RZ, 0x5410, R66 ;  /* 0x00005410ff441816 */ /* 0x000fe20000000042 */
[----:B--2---:R-:W-:Y:S02]  /*2980*/  FMUL.FTZ R88, R107, R88 ;  /* 0x000000586b587220 */ /* 0x004fe40000410000 */
[----:B---3--:R-:W-:Y:S01]  /*2990*/  FMUL.FTZ R89, R106, R89 ;  /* 0x000000596a597220 */ /* 0x008fe20000410000 */
[--C-:B------:R-:W-:Y:S01]  /*29a0*/  PRMT R106, RZ, 0x5410, R71.reuse ;  /* 0x00005410ff6a7816 */ /* 0x100fe20000000047 */
[----:B------:R-:W-:Y:S01]  /*29b0*/  @P1 FADD.FTZ R88, R68, R88 ;  /* 0x0000005844581221 */ /* 0x000fe20000010000 */
[----:B------:R-:W-:Y:S02]  /*29c0*/  @P1 PRMT R68, RZ, 0x7610, R66 ;  /* 0x00007610ff441816 */ /* 0x000fe40000000042 */
[----:B------:R-:W-:Y:S01]  /*29d0*/  PRMT R107, RZ, 0x7610, R71 ;  /* 0x00007610ff6b7816 */ /* 0x000fe20000000047 */
[----:B------:R-:W-:-:S02]  /*29e0*/  FMUL.FTZ R106, R106, R139 ;  /* 0x0000008b6a6a7220 */ /* 0x000fc40000410000 */
[----:B------:R-:W-:Y:S01]  /*29f0*/  @P1 FADD.FTZ R89, R68, R89 ;  /* 0x0000005944591221 */ /* 0x000fe20000010000 */
[--C-:B------:R-:W-:Y:S01]  /*2a00*/  @P1 PRMT R68, RZ, 0x5410, R67.reuse ;  /* 0x00005410ff441816 */ /* 0x100fe20000000043 */
[----:B----4-:R-:W-:Y:S02]  /*2a10*/  FMUL.FTZ R106, R130, R106 ;  /* 0x0000006a826a7220 */ /* 0x010fe40000410000 */
[----:B------:R-:W-:Y:S02]  /*2a20*/  FMUL.FTZ R107, R107, R139 ;  /* 0x0000008b6b6b7220 */ /* 0x000fe40000410000 */
[----:B------:R-:W-:Y:S01]  /*2a30*/  @P1 FADD.FTZ R106, R68, R106 ;  /* 0x0000006a446a1221 */ /* 0x000fe20000010000 */
[----:B------:R-:W-:Y:S01]  /*2a40*/  @P1 PRMT R68, RZ, 0x7610, R67 ;  /* 0x00007610ff441816 */ /* 0x000fe20000000043 */
[----:B------:R-:W-:-:S04]  /*2a50*/  FMUL.FTZ R107, R69, R107 ;  /* 0x0000006b456b7220 */ /* 0x000fc80000410000 */
[----:B------:R-:W-:Y:S01]  /*2a60*/  @P1 FADD.FTZ R107, R68, R107 ;  /* 0x0000006b446b1221 */ /* 0x000fe20000010000 */
[C---:B------:R-:W-:Y:S02]  /*2a70*/  LEA R130, P1, R140.reuse, c[0x0][0x188], 0x4 ;  /* 0x000062008c827a11 */ /* 0x040fe400078220ff */
[----:B------:R-:W-:Y:S02]  /*2a80*/  F2FP.BF16.PACK_AB R70, R89, R88 ;  /* 0x000000585946723e */ /* 0x000fe400000010ff */
[----:B------:R-:W-:Y:S02]  /*2a90*/  LEA.HI.X R131, R140, c[0x0][0x18c], RZ, 0x4, P1 ;  /* 0x000063008c837a11 */ /* 0x000fe400008f24ff */
[----:B------:R-:W-:Y:S02]  /*2aa0*/  F2FP.BF16.PACK_AB R69, R73, R72 ;  /* 0x000000484945723e */ /* 0x000fe400000010ff */
[----:B------:R-:W-:Y:S02]  /*2ab0*/  F2FP.BF16.PACK_AB R68, R44, R43 ;  /* 0x0000002b2c44723e */ /* 0x000fe400000010ff */
[----:B------:R-:W-:-:S05]  /*2ac0*/  F2FP.BF16.PACK_AB R71, R107, R106 ;  /* 0x0000006a6b47723e */ /* 0x000fca00000010ff */
[----:B------:R0:W-:Y:S01]  /*2ad0*/  STG.E.128 [R130.64], R68 ;  /* 0x0000004482007986 */ /* 0x0001e2000c101d04 */
[----:B------:R-:W-:-:S03]  /*2ae0*/  IADD3 R140, R140, 0x20, RZ ;  /* 0x000000208c8c7810 */ /* 0x000fc60007ffe0ff */
.L_x_1133:
[----:B------:R-:W-:Y:S05]  /*2af0*/  BSYNC B0 ;  /* 0x0000000000007941 */ /* 0x000fea0003800000 */
.L_x_1132:
        /* <DEDUP_REMOVED lines=12> */
[----:B0-----:R-:W-:-:S05]  /*2bc0*/  MOV R68, 0x10 ;  /* 0x0000001000447802 */ /* 0x001fca0000000f00 */
        /* <DEDUP_REMOVED lines=54> */
.L_x_1135:
[----:B------:R-:W-:Y:S05]  /*2f30*/  BSYNC B0 ;  /* 0x0000000000007941 */ /* 0x000fea0003800000 */
.L_x_1134:
        /* <DEDUP_REMOVED lines=67> */
.L_x_1137:
[----:B------:R-:W-:Y:S05]  /*3370*/  BSYNC B0 ;  /* 0x0000000000007941 */ /* 0x000fea0003800000 */
.L_x_1136:
        /* <DEDUP_REMOVED lines=67> */
.L_x_1139:
[----:B------:R-:W-:Y:S05]  /*37b0*/  BSYNC B0 ;  /* 0x0000000000007941 */ /* 0x000fea0003800000 */
.L_x_1138:
        /* <DEDUP_REMOVED lines=67> */
.L_x_1141:
[----:B------:R-:W-:Y:S05]  /*3bf0*/  BSYNC B0 ;  /* 0x0000000000007941 */ /* 0x000fea0003800000 */
.L_x_1140:
        /* <DEDUP_REMOVED lines=67> */
.L_x_1143:
[----:B------:R-:W-:Y:S05]  /*4030*/  BSYNC B0 ;  /* 0x0000000000007941 */ /* 0x000fea0003800000 */
.L_x_1142:
        /* <DEDUP_REMOVED lines=67> */
.L_x_1145:
[----:B------:R-:W-:Y:S05]  /*4470*/  BSYNC B0 ;  /* 0x0000000000007941 */ /* 0x000fea0003800000 */
.L_x_1144:
        /* <DEDUP_REMOVED lines=67> */
.L_x_1147:
[----:B------:R-:W-:Y:S05]  /*48b0*/  BSYNC B0 ;  /* 0x0000000000007941 */ /* 0x000fea0003800000 */
.L_x_1146:
[----:B------:R-:W-:Y:S01]  /*48c0*/  ISETP.GE.U32.AND P1, PT, R0, 0x140, PT ;  /* 0x000001400000780c */ /* 0x000fe20003f26070 */
[----:B------:R-:W-:-:S12]  /*48d0*/  BSSY B0, `(.L_x_1148) ;  /* 0x0000041000007945 */ /* 0x000fd80003800000 */
[----:B------:R-:W-:Y:S05]  /*48e0*/  @!P1 BRA `(.L_x_1149) ;  /* 0x000003f000009947 */ /* 0x000fea0003800000 */
[----:B0-----:R-:W-:Y:S01]  /*48f0*/  HFMA2.MMA R68, -RZ, RZ, 0, 9.5367431640625e-07 ;  /* 0x00000010ff447435 */ /* 0x001fe200000001ff */
[----:B------:R-:W2:Y:S04]  /*4900*/  LDL R131, [R1+0x20] ;  /* 0x0000200001837983 */ /* 0x000ea80000100800 */
[----:B------:R-:W3:Y:S01]  /*4910*/  LDL R130, [R1+0x1c] ;  /* 0x00001c0001827983 */ /* 0x000ee20000100800 */
[----:B------:R-:W-:-:S04]  /*4920*/  ISETP.NE.U32.AND P1, PT, RZ, c[0x0][0x180], PT ;  /* 0x00006000ff007a0c */ /* 0x000fc80003f25070 */
[----:B------:R-:W-:Y:S01]  /*4930*/  IMAD.WIDE.U32 R68, R140, R68, c[0x0][0x170] ;  /* 0x00005c008c447625 */ /* 0x000fe200078e0044 */
[----:B------:R-:W-:-:S05]  /*4940*/  ISETP.NE.AND.EX P1, PT, RZ, c[0x0][0x184], PT, P1 ;  /* 0x00006100ff007a0c */ /* 0x000fca0003f25310 */
[----:B------:R-:W4:Y:S08]  /*4950*/  LDG.E.128 R68, [R68.64] ;  /* 0x0000000444447981 */ /* 0x000f30000c1e1d00 */
[----:B------:R-:W-:-:S04]  /*4960*/  @P1 LEA R122, P2, R140, c[0x0][0x180], 0x4 ;  /* 0x000060008c7a1a11 */ /* 0x000fc800078420ff */
[----:B------:R-:W-:-:S05]  /*4970*/  @P1 LEA.HI.X R123, R140, c[0x0][0x184], RZ, 0x4, P2 ;  /* 0x000061008c7b1a11 */ /* 0x000fca00010f24ff */
[----:B------:R0:W5:Y:S01]  /*4980*/  @P1 LDG.E.128 R64, [R122.64] ;  /* 0x000000047a401981 */ /* 0x000162000c1e1d00 */
[--C-:B----4-:R-:W-:Y:S02]  /*4990*/  PRMT R124, RZ, 0x5410, R69.reuse ;  /* 0x00005410ff7c7816 */ /* 0x110fe40000000045 */
[----:B------:R-:W-:Y:S02]  /*49a0*/  PRMT R125, RZ, 0x7610, R69 ;  /* 0x00007610ff7d7816 */ /* 0x000fe40000000045 */
[----:B------:R-:W4:Y:S01]  /*49b0*/  LDL R69, [R1+0x30] ;  /* 0x0000300001457983 */ /* 0x000f220000100800 */
[--C-:B0-----:R-:W-:Y:S02]  /*49c0*/  PRMT R122, RZ, 0x5410, R68.reuse ;  /* 0x00005410ff7a7816 */ /* 0x101fe40000000044 */
[----:B------:R-:W-:Y:S02]  /*49d0*/  PRMT R123, RZ, 0x7610, R68 ;  /* 0x00007610ff7b7816 */ /* 0x000fe40000000044 */
[----:B------:R-:W2:Y:S01]  /*49e0*/  LDL R68, [R1+0x2c] ;  /* 0x00002c0001447983 */ /* 0x000ea20000100800 */
[----:B------:R-:W-:-:S02]  /*49f0*/  PRMT R126, RZ, 0x5410, R70 ;  /* 0x00005410ff7e7816 */ /* 0x000fc40000000046 */
[----:B------:R-:W-:Y:S02]  /*4a00*/  PRMT R127, RZ, 0x7610, R70 ;  /* 0x00007610ff7f7816 */ /* 0x000fe40000000046 */
[--C-:B------:R-:W-:Y:S02]  /*4a10*/  PRMT R128, RZ, 0x5410, R71.reuse ;  /* 0x00005410ff807816 */ /* 0x100fe40000000047 */
[----:B------:R-:W-:Y:S01]  /*4a20*/  PRMT R104, RZ, 0x7610, R71 ;  /* 0x00007610ff687816 */ /* 0x000fe20000000047 */
[-C--:B------:R-:W-:Y:S01]  /*4a30*/  FMUL.FTZ R122, R122, R139.reuse ;  /* 0x0000008b7a7a7220 */ /* 0x080fe20000410000 */
[----:B------:R-:W3:Y:S01]  /*4a40*/  LDL R71, [R1+0x24] ;  /* 0x0000240001477983 */ /* 0x000ee20000100800 */
[-C--:B------:R-:W-:Y:S02]  /*4a50*/  FMUL.FTZ R123, R123, R139.reuse ;  /* 0x0000008b7b7b7220 */ /* 0x080fe40000410000 */
[-C--:B------:R-:W-:Y:S01]  /*4a60*/  FMUL.FTZ R124, R124, R139.reuse ;  /* 0x0000008b7c7c7220 */ /* 0x080fe20000410000 */
[----:B------:R-:W3:Y:S01]  /*4a70*/  LDL R70, [R1+0x18] ;  /* 0x0000180001467983 */ /* 0x000ee20000100800 */
[----:B------:R-:W-:-:S02]  /*4a80*/  FMUL.FTZ R125, R125, R139 ;  /* 0x0000008b7d7d7220 */ /* 0x000fc40000410000 */
[-C--:B------:R-:W-:Y:S02]  /*4a90*/  FMUL.FTZ R126, R126, R139.reuse ;  /* 0x0000008b7e7e7220 */ /* 0x080fe40000410000 */
[-C--:B------:R-:W-:Y:S02]  /*4aa0*/  FMUL.FTZ R127, R127, R139.reuse ;  /* 0x0000008b7f7f7220 */ /* 0x080fe40000410000 */
[-C--:B------:R-:W-:Y:S02]  /*4ab0*/  FMUL.FTZ R128, R128, R139.reuse ;  /* 0x0000008b80807220 */ /* 0x080fe40000410000 */
[----:B------:R-:W-:Y:S02]  /*4ac0*/  FMUL.FTZ R104, R104, R139 ;  /* 0x0000008b68687220 */ /* 0x000fe40000410000 */
[----:B------:R-:W3:Y:S01]  /*4ad0*/  LDL R139, [R1+0x28] ;  /* 0x00002800018b7983 */ /* 0x000ee20000100800 */
[----:B----4-:R-:W-:-:S03]  /*4ae0*/  FMUL.FTZ R122, R69, R122 ;  /* 0x0000007a457a7220 */ /* 0x010fc60000410000 */
[----:B------:R-:W4:Y:S01]  /*4af0*/  LDL R69, [R1+0x14] ;  /* 0x0000140001457983 */ /* 0x000f220000100800 */
[----:B--2---:R-:W-:Y:S01]  /*4b00*/  FMUL.FTZ R123, R68, R123 ;  /* 0x0000007b447b7220 */ /* 0x004fe20000410000 */
[----:B-----5:R-:W-:-:S05]  /*4b10*/  @P1 PRMT R68, RZ, 0x5410, R64 ;  /* 0x00005410ff441816 */ /* 0x020fca0000000040 */
[----:B------:R-:W-:Y:S01]  /*4b20*/  @P1 FADD.FTZ R122, R68, R122 ;  /* 0x0000007a447a1221 */ /* 0x000fe20000010000 */
[----:B------:R-:W-:-:S05]  /*4b30*/  @P1 PRMT R68, RZ, 0x7610, R64 ;  /* 0x00007610ff441816 */ /* 0x000fca0000000040 */
[----:B------:R-:W-:Y:S01]  /*4b40*/  @P1 FADD.FTZ R123, R68, R123 ;  /* 0x0000007b447b1221 */ /* 0x000fe20000010000 */
[----:B------:R-:W-:Y:S01]  /*4b50*/  @P1 PRMT R68, RZ, 0x5410, R65 ;  /* 0x00005410ff441816 */ /* 0x000fe20000000041 */
[----:B---3--:R-:W-:Y:S02]  /*4b60*/  FMUL.FTZ R125, R71, R125 ;  /* 0x0000007d477d7220 */ /* 0x008fe40000410000 */
[----:B------:R-:W-:-:S04]  /*4b70*/  FMUL.FTZ R124, R139, R124 ;  /* 0x0000007c8b7c7220 */ /* 0x000fc80000410000 */
[----:B------:R-:W-:Y:S01]  /*4b80*/  @P1 FADD.FTZ R124, R68, R124 ;  /* 0x0000007c447c1221 */ /* 0x000fe20000010000 */
[----:B------:R-:W-:Y:S01]  /*4b90*/  @P1 PRMT R68, RZ, 0x7610, R65 ;  /* 0x00007610ff441816 */ /* 0x000fe20000000041 */
        /* <DEDUP_REMOVED lines=8> */
[----:B------:R-:W-:-:S05]  /*4c20*/  @P1 PRMT R68, RZ, 0x5410, R67 ;  /* 0x00005410ff441816 */ /* 0x000fca0000000043 */
[----:B------:R-:W-:Y:S01]  /*4c30*/  @P1 FADD.FTZ R128, R68, R128 ;  /* 0x0000008044801221 */ /* 0x000fe20000010000 */
[----:B------:R-:W-:Y:S02]  /*4c40*/  @P1 PRMT R68, RZ, 0x7610, R67 ;  /* 0x00007610ff441816 */ /* 0x000fe40000000043 */
[----:B------:R-:W-:Y:S01]  /*4c50*/  F2FP.BF16.PACK_AB R70, R127, R126 ;  /* 0x0000007e7f46723e */ /* 0x000fe200000010ff */
[----:B----4-:R-:W-:-:S04]  /*4c60*/  FMUL.FTZ R104, R69, R104 ;  /* 0x0000006845687220 */ /* 0x010fc80000410000 */
[----:B------:R-:W-:Y:S01]  /*4c70*/  @P1 FADD.FTZ R104, R68, R104 ;  /* 0x0000006844681221 */ /* 0x000fe20000010000 */
[C---:B------:R-:W-:Y:S02]  /*4c80*/  LEA R130, P1, R140.reuse, c[0x0][0x188], 0x4 ;  /* 0x000062008c827a11 */ /* 0x040fe400078220ff */
[----:B------:R-:W-:Y:S02]  /*4c90*/  F2FP.BF16.PACK_AB R69, R125, R124 ;  /* 0x0000007c7d45723e */ /* 0x000fe400000010ff */
[----:B------:R-:W-:Y:S02]  /*4ca0*/  LEA.HI.X R131, R140, c[0x0][0x18c], RZ, 0x4, P1 ;  /* 0x000063008c837a11 */ /* 0x000fe400008f24ff */
[----:B------:R-:W-:Y:S02]  /*4cb0*/  F2FP.BF16.PACK_AB R68, R123, R122 ;  /* 0x0000007a7b44723e */ /* 0x000fe400000010ff */
[----:B------:R-:W-:-:S05]  /*4cc0*/  F2FP.BF16.PACK_AB R71, R104, R128 ;  /* 0x000000806847723e */ /* 0x000fca00000010ff */
[----:B------:R0:W-:Y:S02]  /*4cd0*/  STG.E.128 [R130.64], R68 ;  /* 0x0000004482007986 */ /* 0x0001e4000c101d04 */
.L_x_1149:
[----:B------:R-:W-:Y:S05]  /*4ce0*/  BSYNC B0 ;  /* 0x0000000000007941 */ /* 0x000fea0003800000 */
.L_x_1148:
[----:B0-----:R-:W-:Y:S01]  /*4cf0*/  FADD.FTZ R68, RZ, R41 ;  /* 0x00000029ff447221 */ /* 0x001fe20000010000 */
[----:B------:R-:W-:Y:S02]  /*4d00*/  ISETP.GT.U32.AND P1, PT, R0, 0x3f, PT ;  /* 0x0000003f0000780c */ /* 0x000fe40003f24070 */
[----:B------:R-:W-:Y:S01]  /*4d10*/  LOP3.LUT R2, R2, 0xfffffff7, RZ, 0xc0, !PT ;  /* 0xfffffff702027812 */ /* 0x000fe200078ec0ff */
[----:B------:R-:W-:Y:S01]  /*4d20*/  FADD.FTZ R68, R42, R68 ;  /* 0x000000442a447221 */ /* 0x000fe20000010000 */
[C---:B------:R-:W-:Y:S02]  /*4d30*/  ISETP.GT.U32.AND P2, PT, R0.reuse, 0xdf, PT ;  /* 0x000000df0000780c */ /* 0x040fe40003f44070 */
[C---:B------:R-:W-:Y:S01]  /*4d40*/  ISETP.GT.U32.AND P3, PT, R0.reuse, 0xff, PT ;  /* 0x000000ff0000780c */ /* 0x040fe20003f64070 */
[----:B------:R-:W-:Y:S01]  /*4d50*/  FADD.FTZ R68, R59, R68 ;  /* 0x000000443b447221 */ /* 0x000fe20000010000 */
[C---:B------:R-:W-:Y:S02]  /*4d60*/  ISETP.GT.U32.AND P4, PT, R0.reuse, 0x11f, PT ;  /* 0x0000011f0000780c */ /* 0x040fe40003f84070 */
[----:B------:R-:W-:Y:S01]  /*4d70*/  ISETP.GT.U32.AND P5, PT, R0, 0x13f, PT ;  /* 0x0000013f0000780c */ /* 0x000fe20003fa4070 */
[----:B------:R-:W-:Y:S01]  /*4d80*/  FADD.FTZ R68, R60, R68 ;  /* 0x000000443c447221 */ /* 0x000fe20000010000 */
[----:B------:R-:W-:-:S02]  /*4d90*/  ISETP.NE.AND P6, PT, R252, RZ, PT ;  /* 0x000000fffc00720c */ /* 0x000fc40003fc5270 */
[----:B------:R-:W-:Y:S01]  /*4da0*/  @P1 LOP3.LUT R2, R2, 0x8, RZ, 0xfc, !PT ;  /* 0x0000000802021812 */ /* 0x000fe200078efcff */
[----:B------:R-:W-:-:S03]  /*4db0*/  FADD.FTZ R68, R61, R68 ;  /* 0x000000443d447221 */ /* 0x000fc60000010000 */
[----:B------:R-:W-:Y:S01]  /*4dc0*/  LOP3.LUT R2, R2, 0xfffffffb, RZ, 0xc0, !PT ;  /* 0xfffffffb02027812 */ /* 0x000fe200078ec0ff */
        /* <DEDUP_REMOVED lines=87> */
.L_x_1174:
        /* <DEDUP_REMOVED lines=188> */
.L_x_1175:
        /* <DEDUP_REMOVED lines=12> */
[----:B0-----:R-:W-:-:S05]  /*5fc0*/  @!P6 MOV R68, 0x4 ;  /* 0x000000040044e802 */ /* 0x001fca0000000f00 */
[----:B------:R-:W-:-:S05]  /*5fd0*/  @!P6 IMAD.WIDE R68, R33, R68, c[0x0][0x1a8] ;  /* 0x00006a002144e625 */ /* 0x000fca00078e0244 */
[----:B-1----:R0:W-:Y:S01]  /*5fe0*/  @!P6 STG.E [R68.64], R140 ;  /* 0x0000008c4400e986 */ /* 0x0021e2000c101904 */
[----:B------:R-:W-:Y:S05]  /*5ff0*/  @!P0 BRA `(.L_x_1153) ;  /* 0x0000028000008947 */ /* 0x000fea0003800000 */
[----:B------:R1:W-:Y:S04]  /*6000*/  STL [R1+0x154], R0 ;  /* 0x0001540001007387 */ /* 0x0003e80000100800 */
[----:B------:R-:W2:Y:S04]  /*6010*/  LDL R71, [R1+0x10] ;  /* 0x0000100001477983 */ /* 0x000ea80000100800 */
[----:B------:R-:W3:Y:S04]  /*6020*/  LDL R70, [R1+0x4] ;  /* 0x0000040001467983 */ /* 0x000ee80000100800 */
[----:B-1----:R-:W2:Y:S04]  /*6030*/  LDL R0, [R1+0xc] ;  /* 0x00000c0001007983 */ /* 0x002ea80000100800 */
[----:B------:R-:W3:Y:S04]  /*6040*/  LDL R252, [R1+0x8] ;  /* 0x0000080001fc7983 */ /* 0x000ee80000100800 */
[----:B------:R-:W4:Y:S01]  /*6050*/  LDL R131, [R1] ;  /* 0x0000000001837983 */ /* 0x000f220000100800 */
[----:B------:R-:W-:-:S05]  /*6060*/  FSEL R130, R139, RZ, !P1 ;  /* 0x000000ff8b827208 */ /* 0x000fca0004800000 */
[----:B0-----:R-:W-:-:S04]  /*6070*/  FADD.FTZ R68, R41, -R130 ;  /* 0x8000008229447221 */ /* 0x001fc80000010000 */
[----:B------:R-:W-:Y:S02]  /*6080*/  FMUL.FTZ R68, R140, R68 ;  /* 0x000000448c447220 */ /* 0x000fe40000410000 */
[----:B------:R-:W-:-:S04]  /*6090*/  FADD.FTZ R69, R42, -R130 ;  /* 0x800000822a457221 */ /* 0x000fc80000010000 */
[----:B------:R-:W-:Y:S02]  /*60a0*/  FMUL.FTZ R69, R140, R69 ;  /* 0x000000458c457220 */ /* 0x000fe40000410000 */
[----:B--2---:R-:W-:Y:S02]  /*60b0*/  FFMA.FTZ R68, R71, R68, R0 ;  /* 0x0000004447447223 */ /* 0x004fe40000010000 */
[----:B------:R0:W5:Y:S01]  /*60c0*/  LDL.LU R0, [R1+0x154] ;  /* 0x0001540001007983 */ /* 0x0001620000300800 */
[----:B---3--:R-:W-:Y:S02]  /*60d0*/  FFMA.FTZ R69, R252, R69, R70 ;  /* 0x00000045fc457223 */ /* 0x008fe40000010046 */
[----:B------:R-:W-:-:S03]  /*60e0*/  FADD.FTZ R70, R60, -R130 ;  /* 0x800000823c467221 */ /* 0x000fc60000010000 */
[----:B------:R-:W-:Y:S01]  /*60f0*/  F2FP.BF16.PACK_AB R68, R69, R68 ;  /* 0x000000444544723e */ /* 0x000fe200000010ff */
[--C-:B------:R-:W-:Y:S02]  /*6100*/  FADD.FTZ R69, R59, -R130.reuse ;  /* 0x800000823b457221 */ /* 0x100fe40000010000 */
[C---:B------:R-:W-:Y:S02]  /*6110*/  FMUL.FTZ R70, R140.reuse, R70 ;  /* 0x000000468c467220 */ /* 0x040fe40000410000 */
[----:B------:R-:W-:Y:S02]  /*6120*/  FMUL.FTZ R69, R140, R69 ;  /* 0x000000458c457220 */ /* 0x000fe40000410000 */
[----:B------:R-:W-:Y:S02]  /*6130*/  FFMA.FTZ R70, R250, R70, R249 ;  /* 0x00000046fa467223 */ /* 0x000fe400000100f9 */
[----:B----4-:R-:W-:Y:S02]  /*6140*/  FFMA.FTZ R69, R131, R69, R251 ;  /* 0x0000004583457223 */ /* 0x010fe400000100fb */
        /* <DEDUP_REMOVED lines=19> */
.L_x_1153:
[----:B------:R-:W-:Y:S05]  /*6280*/  BSYNC B0 ;  /* 0x0000000000007941 */ /* 0x000fea0003800000 */
.L_x_1152:
        /* <DEDUP_REMOVED lines=36> */
.L_x_1155:
[----:B------:R-:W-:Y:S05]  /*64d0*/  BSYNC B0 ;  /* 0x0000000000007941 */ /* 0x000fea0003800000 */
.L_x_1154:
        /* <DEDUP_REMOVED lines=36> */
.L_x_1157:
[----:B------:R-:W-:Y:S05]  /*6720*/  BSYNC B0 ;  /* 0x0000000000007941 */ /* 0x000fea0003800000 */
.L_x_1156:
        /* <DEDUP_REMOVED lines=36> */
.L_x_1159:
[----:B------:R-:W-:Y:S05]  /*6970*/  BSYNC B0 ;  /* 0x0000000000007941 */ /* 0x000fea0003800000 */
.L_x_1158:
        /* <DEDUP_REMOVED lines=36> */
.L_x_1161:
[----:B------:R-:W-:Y:S05]  /*6bc0*/  BSYNC B0 ;  /* 0x0000000000007941 */ /* 0x000fea0003800000 */
.L_x_1160:
        /* <DEDUP_REMOVED lines=36> */
.L_x_1163:
[----:B------:R-:W-:Y:S05]  /*6e10*/  BSYNC B0 ;  /* 0x0000000000007941 */ /* 0x000fea0003800000 */
.L_x_1162:
        /* <DEDUP_REMOVED lines=36> */
.L_x_1165:
[----:B------:R-:W-:Y:S05]  /*7060*/  BSYNC B0 ;  /* 0x0000000000007941 */ /* 0x000fea0003800000 */
.L_x_1164:
        /* <DEDUP_REMOVED lines=36> */
.L_x_1167:
[----:B------:R-:W-:Y:S05]  /*72b0*/  BSYNC B0 ;  /* 0x0000000000007941 */ /* 0x000fea0003800000 */
.L_x_1166:
        /* <DEDUP_REMOVED lines=36> */
.L_x_1169:
[----:B------:R-:W-:Y:S05]  /*7500*/  BSYNC B0 ;  /* 0x0000000000007941 */ /* 0x000fea0003800000 */
.L_x_1168:
        /* <DEDUP_REMOVED lines=35> */
.L_x_1171:
[----:B------:R-:W-:Y:S05]  /*7740*/  BSYNC B0 ;  /* 0x0000000000007941 */ /* 0x000fea0003800000 */
.L_x_1170:
[----:B------:R-:W-:-:S10]  /*7750*/  HFMA2.MMA R40, -RZ, RZ, 0, 2.384185791015625e-07 ;  /* 0x00000004ff287435 */ /* 0x000fd400000001ff */
[----:B------:R-:W-:-:S05]  /*7760*/  IMAD R33, R40, c[0x0][0x160], R33 ;  /* 0x0000580028217a24 */ /* 0x000fca00078e0221 */
[----:B------:R-:W-:-:S13]  /*7770*/  ISETP.GE.AND P1, PT, R33, c[0x0][0x164], PT ;  /* 0x0000590021007a0c */ /* 0x000fda0003f26270 */
[----:B0-----:R-:W-:Y:S01]  /*7780*/  @P1 CALL.REL.NOINC `(.L_x_1172) ;  /* 0x0000001000001944 */ /* 0x001fe20003c00000 */
[----:B------:R-:W-:Y:S05]  /*7790*/  BRA `(.L_x_1173) ;  /* 0xffffaa1000007947 */ /* 0x000fea000383ffff */
.L_x_1172:
[----:B------:R-:W-:Y:S05]  /*77a0*/  EXIT ;  /* 0x000000000000794d */ /* 0x000fea0003800000 */
.L_x_1150:
[----:B------:R-:W-:Y:S01]  /*77b0*/  HFMA2.MMA R130, -RZ, RZ, 0, 1.847743988037109375e-06 ;  /* 0x0000001fff827435 */ /* 0x000fe200000001ff */
[----:B------:R-:W-:Y:S02]  /*77c0*/  MOV R70, 0x1 ;  /* 0x0000000100467802 */ /* 0x000fe40000000f00 */
[----:B------:R-:W-:Y:S02]  /*77d0*/  MOV R69, 0xffffffff ;  /* 0xffffffff00457802 */ /* 0x000fe40000000f00 */
[----:B------:R-:W-:Y:S02]  /*77e0*/  MOV R68, 0x7800 ;  /* 0x0000780000447802 */ /* 0x000fe40000000f00 */
[----:B------:R-:W-:Y:S05]  /*77f0*/  CALL.REL.NOINC `($__internal_4_$__cuda_sm70_shflsync_bfly_p) ;  /* 0x00000e0000007944 */ /* 0x000fea0003c00000 */
[----:B-1----:R-:W-:Y:S05]  /*7800*/  BRA `(.L_x_1174) ;  /* 0xffffdb3000007947 */ /* 0x002fea000383ffff */
.L_x_1151:
[----:B------:R-:W-:Y:S01]  /*7810*/  HFMA2.MMA R70, -RZ, RZ, 0, 1.1920928955078125e-07 ;  /* 0x00000002ff467435 */ /* 0x000fe200000001ff */
[----:B------:R-:W-:Y:S02]  /*7820*/  MOV R130, 0x1f ;  /* 0x0000001f00827802 */ /* 0x000fe40000000f00 */
[----:B------:R-:W-:Y:S02]  /*7830*/  MOV R69, 0xffffffff ;  /* 0xffffffff00457802 */ /* 0x000fe40000000f00 */
[----:B------:R-:W-:-:S02]  /*7840*/  MOV R68, 0x7860 ;  /* 0x0000786000447802 */ /* 0x000fc40000000f00 */
[----:B------:R-:W-:Y:S05]  /*7850*/  CALL.REL.NOINC `($__internal_4_$__cuda_sm70_shflsync_bfly_p) ;  /* 0x00000da000007944 */ /* 0x000fea0003c00000 */
[----:B-1----:R-:W-:Y:S01]  /*7860*/  FADD.FTZ R71, R71, R70 ;  /* 0x0000004647477221 */ /* 0x002fe20000010000 */
[----:B------:R-:W-:Y:S01]  /*7870*/  HFMA2.MMA R70, -RZ, RZ, 0, 2.384185791015625e-07 ;  /* 0x00000004ff467435 */ /* 0x000fe200000001ff */
[----:B------:R-:W-:-:S02]  /*7880*/  MOV R130, 0x1f ;  /* 0x0000001f00827802 */ /* 0x000fc40000000f00 */
[----:B------:R-:W-:Y:S02]  /*7890*/  MOV R69, 0xffffffff ;  /* 0xffffffff00457802 */ /* 0x000fe40000000f00 */
[----:B------:R-:W-:Y:S02]  /*78a0*/  MOV R68, 0x78c0 ;  /* 0x000078c000447802 */ /* 0x000fe40000000f00 */
[----:B------:R-:W-:Y:S05]  /*78b0*/  CALL.REL.NOINC `($__internal_4_$__cuda_sm70_shflsync_bfly_p) ;  /* 0x00000d4000007944 */ /* 0x000fea0003c00000 */
[----:B-1----:R-:W-:Y:S01]  /*78c0*/  FADD.FTZ R71, R71, R70 ;  /* 0x0000004647477221 */ /* 0x002fe20000010000 */
[----:B------:R-:W-:Y:S01]  /*78d0*/  HFMA2.MMA R70, -RZ, RZ, 0, 4.76837158203125e-07 ;  /* 0x00000008ff467435 */ /* 0x000fe200000001ff */
[----:B------:R-:W-:Y:S02]  /*78e0*/  MOV R130, 0x1f ;  /* 0x0000001f00827802 */ /* 0x000fe40000000f00 */
[----:B------:R-:W-:Y:S02]  /*78f0*/  MOV R69, 0xffffffff ;  /* 0xffffffff00457802 */ /* 0x000fe40000000f00 */
[----:B------:R-:W-:Y:S02]  /*7900*/  MOV R68, 0x7920 ;  /* 0x0000792000447802 */ /* 0x000fe40000000f00 */
[----:B------:R-:W-:Y:S05]  /*7910*/  CALL.REL.NOINC `($__internal_4_$__cuda_sm70_shflsync_bfly_p) ;  /* 0x00000ce000007944 */ /* 0x000fea0003c00000 */
[----:B-1----:R-:W-:Y:S01]  /*7920*/  FADD.FTZ R71, R71, R70 ;  /* 0x0000004647477221 */ /* 0x002fe20000010000 */
[----:B------:R-:W-:Y:S01]  /*7930*/  HFMA2.MMA R70, -RZ, RZ, 0, 9.5367431640625e-07 ;  /* 0x00000010ff467435 */ /* 0x000fe200000001ff */
[----:B------:R-:W-:-:S02]  /*7940*/  MOV R130, 0x1f ;  /* 0x0000001f00827802 */ /* 0x000fc40000000f00 */
[----:B------:R-:W-:Y:S02]  /*7950*/  MOV R69, 0xffffffff ;  /* 0xffffffff00457802 */ /* 0x000fe40000000f00 */
[----:B------:R-:W-:Y:S02]  /*7960*/  MOV R68, 0x7980 ;  /* 0x0000798000447802 */ /* 0x000fe40000000f00 */
[----:B------:R-:W-:Y:S05]  /*7970*/  CALL.REL.NOINC `($__internal_4_$__cuda_sm70_shflsync_bfly_p) ;  /* 0x00000c8000007944 */ /* 0x000fea0003c00000 */
[----:B-1----:R-:W-:Y:S01]  /*7980*/  FADD.FTZ R70, R71, R70 ;  /* 0x0000004647467221 */ /* 0x002fe20000010000 */
[----:B------:R-:W-:Y:S02]  /*7990*/  LOP3.LUT R2, R2, 0xffffdfff, RZ, 0xc0, !PT ;  /* 0xffffdfff02027812 */ /* 0x000fe400078ec0ff */
[----:B------:R-:W-:Y:S01]  /*79a0*/  MOV R130, 0x1f ;  /* 0x0000001f00827802 */ /* 0x000fe20000000f00 */
        /* <DEDUP_REMOVED lines=171> */
[----:B------:R-:W-:Y:S05]  /*8460*/  CALL.REL.NOINC `($__internal_4_$__cuda_sm70_shflsync_bfly_p) ;  /* 0x0000019000007944 */ /* 0x000fea0003c00000 */
[----:B-1----:R-:W-:Y:S01]  /*8470*/  FADD.FTZ R71, R71, R70 ;  /* 0x0000004647477221 */ /* 0x002fe20000010000 */
[----:B------:R-:W-:Y:S01]  /*8480*/  HFMA2.MMA R70, -RZ, RZ, 0, 1.1920928955078125e-07 ;  /* 0x00000002ff467435 */ /* 0x000fe200000001ff */
[----:B------:R-:W-:Y:S02]  /*8490*/  MOV R130, 0x1f ;  /* 0x0000001f00827802 */ /* 0x000fe40000000f00 */
[----:B------:R-:W-:Y:S02]  /*84a0*/  MOV R69, 0xffffffff ;  /* 0xffffffff00457802 */ /* 0x000fe40000000f00 */
[----:B------:R-:W-:Y:S02]  /*84b0*/  MOV R68, 0x84d0 ;  /* 0x000084d000447802 */ /* 0x000fe40000000f00 */
        /* <DEDUP_REMOVED lines=19> */
[----:B-1----:R-:W-:Y:S05]  /*85f0*/  BRA `(.L_x_1175) ;  /* 0xffffd90000007947 */ /* 0x002fea000383ffff */
        .weak           $__internal_4_$__cuda_sm70_shflsync_bfly_p
        .type           $__internal_4_$__cuda_sm70_shflsync_bfly_p,@function
        .size           $__internal_4_$__cuda_sm70_shflsync_bfly_p,(.L_x_71004 - $__internal_4_$__cuda_sm70_shflsync_bfly_p)
$__internal_4_$__cuda_sm70_shflsync_bfly_p:
[----:B------:R-:W-:Y:S04]  /*8600*/  WARPSYNC R69 ;  /* 0x0000004500007348 */ /* 0x000fe80003800000 */
[----:B------:R0:W1:Y:S02]  /*8610*/  SHFL.BFLY PT, R70, R71, R70, R130 ;  /* 0x0c00004647467389 */ /* 0x00006400000e0082 */
[----:B0-----:R-:W-:-:S06]  /*8620*/  HFMA2.MMA R69, -RZ, RZ, 0, 0 ;  /* 0x00000000ff457435 */ /* 0x001fcc00000001ff */
[----:B------:R-:W-:Y:S05]  /*8630*/  RET.REL.NODEC R68 `(_ZN10layer_norm13ln_fwd_kernelINS_13Kernel_traitsI13__nv_bfloat16S2_S2_S2_fjLj2560ELj1ELj4ELj1ELj16ENS_18Kernel_traits_baseILj2560ES2_S2_S2_S2_fjLj128EEEEELb0ELb1ELb0ELb0EEEvNS_9FwdParamsE) ;  /* 0xffff79c044007950 */ /* 0x000fea0003c3ffff */
.L_x_1176:
        /* <DEDUP_REMOVED lines=12> */
.L_x_71004:


//--------------------- .text._ZN10layer_norm13ln_fwd_kernelINS_13Kernel_traitsI13__nv_bfloat16S2_S2_S2_fjLj2560ELj1ELj4ELj1ELj16ENS_18Kernel_traits_baseILj2560ES2_S2_S2_S2_fjLj128EEEEELb0ELb1ELb0ELb1EEEvNS_9FwdParamsE --------------------------
	.section	.text._ZN10layer_norm13ln_fwd_kernelINS_13Kernel_traitsI13__nv_bfloat16S2_S2_S2_fjLj2560ELj1ELj4ELj1ELj16ENS_18Kernel_traits_baseILj2560ES2_S2_S2_S2_fjLj128EEEEELb0ELb1ELb0ELb1EEEvNS_9FwdParamsE,"ax",@progbits
	.sectioninfo	@"SHI_REGISTERS=255"
	.align	128
        .global         _ZN10layer_norm13ln_fwd_kernelINS_13Kernel_traitsI13__nv_bfloat16S2_S2_S2_fjLj2560ELj1ELj4ELj1ELj16ENS_18Kernel_traits_baseILj2560ES2_S2_S2_S2_fjLj128EEEEELb0ELb1ELb0ELb1EEEvNS_9FwdParamsE
        .type           _ZN10layer_norm13ln_fwd_kernelINS_13Kernel_traitsI13__nv_bfloat16S2_S2_S2_fjLj2560ELj1ELj4ELj1ELj16ENS_18Kernel_traits_baseILj2560ES2_S2_S2_S2_fjLj128EEEEELb0ELb1ELb0ELb1EEEvNS_9FwdParamsE,@function
        .size           _ZN10layer_norm13ln_fwd_kernelINS_13Kernel_traitsI13__nv_bfloat16S2_S2_S2_fjLj2560ELj1ELj4ELj1ELj16ENS_18Kernel_traits_baseILj2560ES2_S2_S2_S2_fjLj128EEEEELb0ELb1ELb0ELb1EEEvNS_9FwdParamsE,(.L_x_71005 - _ZN10layer_norm13ln_fwd_kernelINS_13Kernel_traitsI13__nv_bfloat16S2_S2_S2_fjLj2560ELj1ELj4ELj1ELj16ENS_18Kernel_traits_baseILj2560ES2_S2_S2_S2_fjLj128EEEEELb0ELb1ELb0ELb1EEEvNS_9FwdParamsE)
        .other          _ZN10layer_norm13ln_fwd_kernelINS_13Kernel_traitsI13__nv_bfloat16S2_S2_S2_fjLj2560ELj1ELj4ELj1ELj16ENS_18Kernel_traits_baseILj2560ES2_S2_S2_S2_fjLj128EEEEELb0ELb1ELb0ELb1EEEvNS_9FwdParamsE,@"STO_CUDA_ENTRY STV_DEFAULT"
_ZN10layer_norm13ln_fwd_kernelINS_13Kernel_traitsI13__nv_bfloat16S2_S2_S2_fjLj2560ELj1ELj4ELj1ELj16ENS_18Kernel_traits_baseILj2560ES2_S2_S2_S2_fjLj128EEEEELb0ELb1ELb0ELb1EEEvNS_9FwdParamsE:
.text._ZN10layer_norm13ln_fwd_kernelINS_13Kernel_traitsI13__nv_bfloat16S2_S2_S2_fjLj2560ELj1ELj4ELj1ELj16ENS_18Kernel_traits_baseILj2560ES2_S2_S2_S2_fjLj128EEEEELb0ELb1ELb0ELb1EEEvNS_9FwdParamsE:
[----:B------:R-:W-:Y:S02]  /*0000*/  MOV R1, c[0x0][0x28] ;  /* 0x00000a0000017a02 */ /* 0x000fe40000000f00 */
[----:B------:R-:W0:Y:S01]  /*0010*/  S2R R2, SR_TID.X ;  /* 0x0000000000027919 */ /* 0x000e220000002100 */
[----:B------:R-:W-:Y:S01]  /*0020*/  ISETP.NE.U32.AND P0, PT, RZ, c[0x0][0x218], PT ;  /* 0x00008600ff007a0c */ /* 0x000fe20003f05070 */
[----:B------:R-:W-:Y:S01]  /*0030*/  ULDC.64 UR4, c[0x0][0x118] ;  /* 0x0000460000047ab9 */ /* 0x000fe20000000a00 */
[----:B------:R-:W-:Y:S02]  /*0040*/  IADD3 R1, R1, -0x38, RZ ;  /* 0xffffffc801017810 */ /* 0x000fe40007ffe0ff */
        /* <DEDUP_REMOVED lines=17> */
[----:B------:R-:W-:Y:S02]  /*0160*/  LOP3.LUT R14, R2, 0x1f, RZ, 0xc0, !PT ;  /* 0x0000001f020e7812 */ /* 0x000fe400078ec0ff */
[----:B------:R-:W-:Y:S02]  /*0170*/  IADD3 R2, P2, R15, c[0x0][0x1b0], RZ ;  /* 0x00006c000f027a10 */ /* 0x000fe40007f5e0ff */
[----:B------:R-:W-:Y:S02]  /*0180*/  LEA R14, P3, R14, c[0x0][0x1c8], 0x4 ;  /* 0x000072000e0e7a11 */ /* 0x000fe400078620ff */
[----:B-1----:R-:W-:-:S04]  /*0190*/  LEA R120, R3, R0, 0x2 ;  /* 0x0000000003787211 */ /* 0x002fc800078e10ff */
[----:B------:R-:W-:Y:S02]  /*01a0*/  ISETP.GE.AND P1, PT, R120, c[0x0][0x164], PT ;  /* 0x0000590078007a0c */ /* 0x000fe40003f26270 */
[----:B------:R-:W-:Y:S02]  /*01b0*/  IADD3.X R15, RZ, c[0x0][0x1cc], RZ, P3, !PT ;  /* 0x00007300ff0f7a10 */ /* 0x000fe40001ffe4ff */
[----:B------:R-:W-:-:S09]  /*01c0*/  IADD3.X R3, RZ, c[0x0][0x1b4], RZ, P2, !PT ;  /* 0x00006d00ff037a10 */ /* 0x000fd200017fe4ff */
[----:B------:R-:W-:Y:S05]  /*01d0*/  @P1 EXIT ;  /* 0x000000000000194d */ /* 0x000fea0003800000 */
[----:B0-----:R0:W2:Y:S01]  /*01e0*/  LDG.E.128 R40, [R14.64+0x1200] ;  /* 0x001200040e287981 */ /* 0x0010a2000c1e1d00 */
[----:B-----5:R-:W-:Y:S01]  /*01f0*/  @!P0 CS2R R20, SRZ ;  /* 0x0000000000148805 */ /* 0x020fe2000001ff00 */
[----:B------:R-:W-:Y:S02]  /*0200*/  @!P0 CS2R R22, SRZ ;  /* 0x0000000000168805 */ /* 0x000fe4000001ff00 */
[----:B------:R1:W5:Y:S04]  /*0210*/  LDG.E.128 R80, [R2.64] ;  /* 0x0000000402507981 */ /* 0x000368000c1e1d00 */
[----:B------:R1:W5:Y:S01]  /*0220*/  LDG.E.128 R76, [R2.64+0x200] ;  /* 0x00020004024c7981 */ /* 0x000362000c1e1d00 */
[----:B------:R-:W-:-:S03]  /*0230*/  PRMT R0, RZ, 0x7610, R20 ;  /* 0x00007610ff007816 */ /* 0x000fc60000000014 */
[----:B------:R1:W5:Y:S04]  /*0240*/  LDG.E.128 R72, [R2.64+0x400] ;  /* 0x0004000402487981 */ /* 0x000368000c1e1d00 */
[----:B------:R1:W5:Y:S04]  /*0250*/  LDG.E.128 R68, [R2.64+0x600] ;  /* 0x0006000402447981 */ /* 0x000368000c1e1d00 */
[----:B------:R1:W5:Y:S04]  /*0260*/  LDG.E.128 R64, [R2.64+0x800] ;  /* 0x0008000402407981 */ /* 0x000368000c1e1d00 */
[----:B------:R1:W5:Y:S04]  /*0270*/  LDG.E.128 R60, [R2.64+0xa00] ;  /* 0x000a0004023c7981 */ /* 0x000368000c1e1d00 */
[----:B------:R1:W5:Y:S04]  /*0280*/  LDG.E.128 R56, [R2.64+0xc00] ;  /* 0x000c000402387981 */ /* 0x000368000c1e1d00 */
[----:B------:R1:W5:Y:S04]  /*0290*/  LDG.E.128 R52, [R2.64+0xe00] ;  /* 0x000e000402347981 */ /* 0x000368000c1e1d00 */
[----:B------:R1:W5:Y:S04]  /*02a0*/  LDG.E.128 R48, [R2.64+0x1000] ;  /* 0x0010000402307981 */ /* 0x000368000c1e1d00 */
[----:B------:R1:W5:Y:S04]  /*02b0*/  LDG.E.128 R44, [R2.64+0x1200] ;  /* 0x00120004022c7981 */ /* 0x000368000c1e1d00 */
[----:B------:R0:W5:Y:S04]  /*02c0*/  LDG.E.128 R116, [R14.64] ;  /* 0x000000040e747981 */ /* 0x000168000c1e1d00 */
[----:B------:R0:W5:Y:S01]  /*02d0*/  LDG.E.128 R112, [R14.64+0x200] ;  /* 0x000200040e707981 */ /* 0x000162000c1e1d00 */
[----:B-1----:R-:W-:-:S02]  /*02e0*/  PRMT R2, RZ, 0x5410, R20 ;  /* 0x00005410ff027816 */ /* 0x002fc40000000014 */
[--C-:B------:R-:W-:Y:S01]  /*02f0*/  PRMT R3, RZ, 0x5410, R21.reuse ;  /* 0x00005410ff037816 */ /* 0x100fe20000000015 */
[----:B------:R0:W5:Y:S04]  /*0300*/  LDG.E.128 R108, [R14.64+0x400] ;  /* 0x000400040e6c7981 */ /* 0x000168000c1e1d00 */
[----:B------:R1:W-:Y:S04]  /*0310*/  STL [R1+0x2c], R2 ;  /* 0x00002c0201007387 */ /* 0x0003e80000100800 */
[----:B------:R3:W-:Y:S04]  /*0320*/  STL [R1+0x28], R0 ;  /* 0x0000280001007387 */ /* 0x0007e80000100800 */
[----:B------:R0:W5:Y:S01]  /*0330*/  LDG.E.128 R104, [R14.64+0x600] ;  /* 0x000600040e687981 */ /* 0x000162000c1e1d00 */
[----:B-1----:R-:W-:-:S03]  /*0340*/  PRMT R2, RZ, 0x7610, R21 ;  /* 0x00007610ff027816 */ /* 0x002fc60000000015 */
[----:B------:R0:W5:Y:S01]  /*0350*/  LDG.E.128 R100, [R14.64+0x800] ;  /* 0x000800040e647981 */ /* 0x000162000c1e1d00 */
[----:B---3--:R-:W-:-:S03]  /*0360*/  PRMT R0, RZ, 0x5410, R22 ;  /* 0x00005410ff007816 */ /* 0x008fc60000000016 */
[----:B------:R1:W-:Y:S01]  /*0370*/  STL [R1+0x24], R3 ;  /* 0x0000240301007387 */ /* 0x0003e20000100800 */
[----:B------:R-:W-:-:S03]  /*0380*/  @!P0 CS2R R28, SRZ ;  /* 0x00000000001c8805 */ /* 0x000fc6000001ff00 */
[----:B------:R3:W-:Y:S04]  /*0390*/  STL [R1+0x20], R2 ;  /* 0x0000200201007387 */ /* 0x0007e80000100800 */
[----:B------:R4:W-:Y:S01]  /*03a0*/  STL [R1+0x1c], R0 ;  /* 0x00001c0001007387 */ /* 0x0009e20000100800 */
[----:B-1----:R-:W-:-:S03]  /*03b0*/  PRMT R3, RZ, 0x7610, R22 ;  /* 0x00007610ff037816 */ /* 0x002fc60000000016 */
[----:B------:R0:W5:Y:S01]  /*03c0*/  LDG.E.128 R96, [R14.64+0xa00] ;  /* 0x000a00040e607981 */ /* 0x000162000c1e1d00 */
[----:B---3--:R-:W-:-:S03]  /*03d0*/  PRMT R2, RZ, 0x5410, R23 ;  /* 0x00005410ff027816 */ /* 0x008fc60000000017 */
[----:B------:R0:W5:Y:S01]  /*03e0*/  LDG.E.128 R92, [R14.64+0xc00] ;  /* 0x000c00040e5c7981 */ /* 0x000162000c1e1d00 */
[----:B----4-:R-:W-:-:S03]  /*03f0*/  PRMT R0, RZ, 0x7610, R23 ;  /* 0x00007610ff007816 */ /* 0x010fc60000000017 */
[----:B------:R1:W-:Y:S04]  /*0400*/  STL [R1+0x18], R3 ;  /* 0x0000180301007387 */ /* 0x0003e80000100800 */
[----:B------:R-:W-:Y:S04]  /*0410*/  STL [R1+0x14], R2 ;  /* 0x0000140201007387 */ /* 0x000fe80000100800 */
[----:B------:R3:W-:Y:S01]  /*0420*/  STL [R1+0x10], R0 ;  /* 0x0000100001007387 */ /* 0x0007e20000100800 */
[--C-:B-1----:R-:W-:Y:S01]  /*0430*/  PRMT R3, RZ, 0x7610, R28.reuse ;  /* 0x00007610ff037816 */ /* 0x102fe2000000001c */
[----:B------:R-:W-:Y:S01]  /*0440*/  @!P0 CS2R R30, SRZ ;  /* 0x00000000001e8805 */ /* 0x000fe2000001ff00 */
[----:B------:R-:W-:Y:S01]  /*0450*/  @!P0 CS2R R4, SRZ ;  /* 0x0000000000048805 */ /* 0x000fe2000001ff00 */
[----:B------:R0:W5:Y:S04]  /*0460*/  LDG.E.128 R88, [R14.64+0xe00] ;  /* 0x000e00040e587981 */ /* 0x000168000c1e1d00 */
[----:B------:R0:W5:Y:S01]  /*0470*/  LDG.E.128 R84, [R14.64+0x1000] ;  /* 0x001000040e547981 */ /* 0x000162000c1e1d00 */
[----:B---3--:R-:W-:Y:S01]  /*0480*/  PRMT R0, RZ, 0x5410, R28 ;  /* 0x00005410ff007816 */ /* 0x008fe2000000001c */
[----:B------:R-:W-:Y:S01]  /*0490*/  @!P0 CS2R R6, SRZ ;  /* 0x0000000000068805 */ /* 0x000fe2000001ff00 */
[----:B------:R-:W-:Y:S01]  /*04a0*/  PRMT R2, RZ, 0x5410, R29 ;  /* 0x00005410ff027816 */ /* 0x000fe2000000001d */
[----:B------:R-:W-:-:S02]  /*04b0*/  @!P0 CS2R R8, SRZ ;  /* 0x0000000000088805 */ /* 0x000fc4000001ff00 */
[----:B------:R1:W-:Y:S01]  /*04c0*/  STL [R1+0xc], R0 ;  /* 0x00000c0001007387 */ /* 0x0003e20000100800 */
        /* <DEDUP_REMOVED lines=8> */
[----:B-1----:R-:W-:Y:S01]  /*0550*/  PRMT R0, RZ, 0x7610, R29 ;  /* 0x00007610ff007816 */ /* 0x002fe2000000001d */
[----:B------:R-:W-:Y:S01]  /*0560*/  @!P0 CS2R R34, SRZ ;  /* 0x0000000000228805 */ /* 0x000fe2000001ff00 */
[----:B------:R-:W-:Y:S01]  /*0570*/  STL [R1+0x8], R3 ;  /* 0x0000080301007387 */ /* 0x000fe20000100800 */
[----:B------:R-:W-:Y:S01]  /*0580*/  @!P0 CS2R R36, SRZ ;  /* 0x0000000000248805 */ /* 0x000fe2000001ff00 */
[----:B------:R-:W-:Y:S01]  /*0590*/  @!P0 CS2R R216, SRZ ;  /* 0x0000000000d88805 */ /* 0x000fe2000001ff00 */
[----:B------:R-:W-:Y:S01]  /*05a0*/  @!P0 CS2R R38, SRZ ;  /* 0x0000000000268805 */ /* 0x000fe2000001ff00 */
[----:B------:R-:W-:Y:S01]  /*05b0*/  STL [R1+0x4], R2 ;  /* 0x0000040201007387 */ /* 0x000fe20000100800 */
[----:B------:R-:W-:Y:S01]  /*05c0*/  @!P0 CS2R R218, SRZ ;  /* 0x0000000000da8805 */ /* 0x000fe2000001ff00 */
[----:B------:R-:W-:-:S02]  /*05d0*/  PRMT R252, RZ, 0x5410, R30 ;  /* 0x00005410fffc7816 */ /* 0x000fc4000000001e */
[----:B------:R1:W-:Y:S01]  /*05e0*/  STL [R1], R0 ;  /* 0x0000000001007387 */ /* 0x0003e20000100800 */
        /* <DEDUP_REMOVED lines=8> */
[----:B-1----:R-:W-:Y:S02]  /*0670*/  PRMT R0, RZ, 0x7610, R6 ;  /* 0x00007610ff007816 */ /* 0x002fe40000000006 */
        /* <DEDUP_REMOVED lines=8> */
[----:B0-----:R-:W-:-:S02]  /*0700*/  PRMT R14, RZ, 0x5410, R17 ;  /* 0x00005410ff0e7816 */ /* 0x001fc40000000011 */
        /* <DEDUP_REMOVED lines=49> */
[----:B------:R-:W-:Y:S01]  /*0a20*/  MOV R37, R120 ;  /* 0x0000007800257202 */ /* 0x000fe20000000f00 */
[----:B------:R-:W-:Y:S01]  /*0a30*/  ULDC.U8 UR6, c[0x0][0x1f0] ;  /* 0x00007c0000067ab9 */ /* 0x000fe20000000000 */
[--C-:B--2---:R-:W-:Y:S02]  /*0a40*/  PRMT R214, RZ, 0x5410, R40.reuse ;  /* 0x00005410ffd67816 */ /* 0x104fe40000000028 */
[----:B------:R-:W-:Y:S02]  /*0a50*/  PRMT R198, RZ, 0x7610, R40 ;  /* 0x00007610ffc67816 */ /* 0x000fe40000000028 */
[--C-:B------:R-:W-:Y:S02]  /*0a60*/  PRMT R189, RZ, 0x5410, R41.reuse ;  /* 0x00005410ffbd7816 */ /* 0x100fe40000000029 */
[----:B------:R-:W-:-:S02]  /*0a70*/  PRMT R188, RZ, 0x7610, R41 ;  /* 0x00007610ffbc7816 */ /* 0x000fc40000000029 */
[--C-:B------:R-:W-:Y:S02]  /*0a80*/  PRMT R187, RZ, 0x5410, R42.reuse ;  /* 0x00005410ffbb7816 */ /* 0x100fe4000000002a */
[----:B------:R-:W-:Y:S02]  /*0a90*/  PRMT R186, RZ, 0x7610, R42 ;  /* 0x00007610ffba7816 */ /* 0x000fe4000000002a */
[--C-:B------:R-:W-:Y:S02]  /*0aa0*/  PRMT R185, RZ, 0x5410, R43.reuse ;  /* 0x00005410ffb97816 */ /* 0x100fe4000000002b */
[----:B------:R-:W-:Y:S02]  /*0ab0*/  PRMT R36, RZ, 0x7610, R43 ;  /* 0x00007610ff247816 */ /* 0x000fe4000000002b */
.L_x_1180:
[----:B------:R-:W0:Y:S01]  /*0ac0*/  S2R R120, SR_TID.X ;  /* 0x0000000000787919 */ /* 0x000e220000002100 */
[----:B------:R-:W-:Y:S01]  /*0ad0*/  ISETP.NE.U32.AND P0, PT, RZ, c[0x0][0x1c0], PT ;  /* 0x00007000ff007a0c */ /* 0x000fe20003f05070 */
[----:B------:R-:W-:Y:S01]  /*0ae0*/  IMAD R38, R37, c[0x0][0x168], RZ ;  /* 0x00005a0025267a24 */ /* 0x000fe200078e02ff */
[----:B------:R-:W-:Y:S02]  /*0af0*/  HFMA2.MMA R142, -RZ, RZ, 0, 9.5367431640625e-07 ;  /* 0x00000010ff8e7435 */ /* 0x000fe400000001ff */
[----:B------:R-:W-:-:S02]  /*0b00*/  ISETP.NE.AND.EX P0, PT, RZ, c[0x0][0x1c4], PT, P0 ;  /* 0x00007100ff007a0c */ /* 0x000fc40003f05300 */
[----:B------:R-:W-:-:S04]  /*0b10*/  SHF.R.S32.HI R39, RZ, 0x1f, R38 ;  /* 0x0000001fff277819 */ /* 0x000fc80000011426 */
[----:B------:R-:W-:-:S07]  /*0b20*/  LEA.HI R39, R39, R38, RZ, 0x3 ;  /* 0x0000002627277211 */ /* 0x000fce00078f18ff */
[----:B------:R-:W-:Y:S02]  /*0b30*/  @P0 MOV R38, 0x2 ;  /* 0x0000000200260802 */ /* 0x000fe40000000f00 */
[----:B0-----:R-:W-:-:S04]  /*0b40*/  LOP3.LUT R120, R120, 0x1f, RZ, 0xc0, !PT ;  /* 0x0000001f78787812 */ /* 0x001fc800078ec0ff */
[----:B------:R-:W-:Y:S01]  /*0b50*/  LEA.HI.SX32 R145, R39, R120, 0x1d ;  /* 0x0000007827917211 */ /* 0x000fe200078feaff */
[----:B------:R-:W-:-:S04]  /*0b60*/  @P0 IMAD.WIDE R38, R37, R38, c[0x0][0x1c0] ;  /* 0x0000700025260625 */ /* 0x000fc800078e0226 */
[----:B------:R-:W-:Y:S01]  /*0b70*/  IMAD.WIDE.U32 R120, R145, R142, c[0x0][0x170] ;  /* 0x00005c0091787625 */ /* 0x000fe200078e008e */
[----:B------:R0:W2:Y:S01]  /*0b80*/  @P0 LDG.E.U16 R124, [R38.64] ;  /* 0x00000004267c0981 */ /* 0x0000a2000c1e1500 */
[----:B------:R-:W-:-:S04]  /*0b90*/  ISETP.NE.U32.AND P1, PT, RZ, c[0x0][0x180], PT ;  /* 0x00006000ff007a0c */ /* 0x000fc80003f25070 */
[----:B------:R-:W3:Y:S01]  /*0ba0*/  LDG.E.128 R120, [R120.64] ;  /* 0x0000000478787981 */ /* 0x000ee2000c1e1d00 */
[----:B------:R-:W-:-:S13]  /*0bb0*/  ISETP.NE.AND.EX P1, PT, RZ, c[0x0][0x184], PT, P1 ;  /* 0x00006100ff007a0c */ /* 0x000fda0003f25310 */
[----:B0-----:R-:W-:-:S04]  /*0bc0*/  @P1 LEA R38, P2, R145, c[0x0][0x180], 0x4 ;  /* 0x0000600091261a11 */ /* 0x001fc800078420ff */
[----:B------:R-:W-:-:S05]  /*0bd0*/  @P1 LEA.HI.X R39, R145, c[0x0][0x184], RZ, 0x4, P2 ;  /* 0x0000610091271a11 */ /* 0x000fca00010f24ff */
[----:B------:R0:W4:Y:S01]  /*0be0*/  @P1 LDG.E.128 R40, [R38.64] ;  /* 0x0000000426281981 */ /* 0x000122000c1e1d00 */
[----:B------:R-:W-:Y:S01]  /*0bf0*/  HFMA2.MMA R143, -RZ, RZ, 1.875, 0 ;  /* 0x3f800000ff8f7435 */ /* 0x000fe200000001ff */
[----:B-----5:R-:W-:Y:S02]  /*0c00*/  PRMT R131, RZ, 0x7610, R119 ;  /* 0x00007610ff837816 */ /* 0x020fe40000000077 */
[----:B0-----:R-:W-:-:S03]  /*0c10*/  PRMT R39, RZ, 0x5410, R116 ;  /* 0x00005410ff277816 */ /* 0x001fc60000000074 */
[----:B--2---:R-:W-:Y:S02]  /*0c20*/  @P0 PRMT R143, RZ, 0x5410, R124 ;  /* 0x00005410ff8f0816 */ /* 0x004fe4000000007c */
[--C-:B---3--:R-:W-:Y:S02]  /*0c30*/  PRMT R38, RZ, 0x5410, R120.reuse ;  /* 0x00005410ff267816 */ /* 0x108fe40000000078 */
[----:B------:R-:W-:Y:S02]  /*0c40*/  PRMT R124, RZ, 0x7610, R120 ;  /* 0x00007610ff7c7816 */ /* 0x000fe40000000078 */
[--C-:B------:R-:W-:Y:S01]  /*0c50*/  PRMT R126, RZ, 0x5410, R121.reuse ;  /* 0x00005410ff7e7816 */ /* 0x100fe20000000079 */
[-C--:B------:R-:W-:Y:S01]  /*0c60*/  FMUL.FTZ R120, R38, R143.reuse ;  /* 0x0000008f26787220 */ /* 0x080fe20000410000 */
[----:B------:R-:W-:Y:S01]  /*0c70*/  PRMT R128, RZ, 0x7610, R121 ;  /* 0x00007610ff807816 */ /* 0x000fe20000000079 */
[----:B------:R-:W-:Y:S01]  /*0c80*/  FMUL.FTZ R124, R124, R143 ;  /* 0x0000008f7c7c7220 */ /* 0x000fe20000410000 */
[--C-:B------:R-:W-:Y:S01]  /*0c90*/  PRMT R130, RZ, 0x5410, R122.reuse ;  /* 0x00005410ff827816 */ /* 0x100fe2000000007a */
[----:B------:R-:W-:Y:S01]  /*0ca0*/  FMUL.FTZ R120, R120, R39 ;  /* 0x0000002778787220 */ /* 0x000fe20000410000 */
[--C-:B------:R-:W-:Y:S01]  /*0cb0*/  PRMT R39, RZ, 0x5410, R117.reuse ;  /* 0x00005410ff277816 */ /* 0x100fe20000000075 */
[-C--:B------:R-:W-:Y:S01]  /*0cc0*/  FMUL.FTZ R126, R126, R143.reuse ;  /* 0x0000008f7e7e7220 */ /* 0x080fe20000410000 */
[----:B------:R-:W-:Y:S01]  /*0cd0*/  PRMT R38, RZ, 0x7610, R117 ;  /* 0x00007610ff267816 */ /* 0x000fe20000000075 */
[----:B------:R-:W-:Y:S01]  /*0ce0*/  FMUL.FTZ R129, R128, R143 ;  /* 0x0000008f80817220 */ /* 0x000fe20000410000 */
[----:B------:R-:W-:Y:S01]  /*0cf0*/  PRMT R122, RZ, 0x7610, R122 ;  /* 0x00007610ff7a7816 */ /* 0x000fe2000000007a */
[----:B------:R-:W-:Y:S01]  /*0d00*/  FMUL.FTZ R128, R126, R39 ;  /* 0x000000277e807220 */ /* 0x000fe20000410000 */
[----:B------:R-:W-:Y:S01]  /*0d10*/  PRMT R39, RZ, 0x5410, R118 ;  /* 0x00005410ff277816 */ /* 0x000fe20000000076 */
[-C--:B------:R-:W-:Y:S01]  /*0d20*/  FMUL.FTZ R130, R130, R143.reuse ;  /* 0x0000008f82827220 */ /* 0x080fe20000410000 */
[----:B------:R-:W-:Y:S01]  /*0d30*/  PRMT R121, RZ, 0x7610, R116 ;  /* 0x00007610ff797816 */ /* 0x000fe20000000074 */
[----:B------:R-:W-:Y:S01]  /*0d40*/  FMUL.FTZ R129, R129, R38 ;  /* 0x0000002681817220 */ /* 0x000fe20000410000 */
[--C-:B------:R-:W-:Y:S01]  /*0d50*/  PRMT R132, RZ, 0x5410, R123.reuse ;  /* 0x00005410ff847816 */ /* 0x100fe2000000007b */
[----:B------:R-:W-:Y:S01]  /*0d60*/  FMUL.FTZ R38, R122, R143 ;  /* 0x0000008f7a267220 */ /* 0x000fe20000410000 */
[----:B------:R-:W-:Y:S01]  /*0d70*/  PRMT R134, RZ, 0x7610, R123 ;  /* 0x00007610ff867816 */ /* 0x000fe2000000007b */
[----:B------:R-:W-:Y:S01]  /*0d80*/  FMUL.FTZ R122, R130, R39 ;  /* 0x00000027827a7220 */ /* 0x000fe20000410000 */
[----:B------:R-:W-:Y:S01]  /*0d90*/  PRMT R39, RZ, 0x7610, R118 ;  /* 0x00007610ff277816 */ /* 0x000fe20000000076 */
[----:B------:R-:W-:Y:S01]  /*0da0*/  FMUL.FTZ R121, R124, R121 ;  /* 0x000000797c797220 */ /* 0x000fe20000410000 */
[----:B------:R-:W-:Y:S01]  /*0db0*/  PRMT R123, RZ, 0x5410, R119 ;  /* 0x00005410ff7b7816 */ /* 0x000fe20000000077 */
[----:B------:R-:W-:-:S02]  /*0dc0*/  FMUL.FTZ R132, R132, R143 ;  /* 0x0000008f84847220 */ /* 0x000fc40000410000 */
[----:B------:R-:W-:Y:S01]  /*0dd0*/  FMUL.FTZ R130, R38, R39 ;  /* 0x0000002726827220 */ /* 0x000fe20000410000 */
[--C-:B----4-:R-:W-:Y:S01]  /*0de0*/  @P1 PRMT R39, RZ, 0x5410, R40.reuse ;  /* 0x00005410ff271816 */ /* 0x110fe20000000028 */
[----:B------:R-:W-:Y:S01]  /*0df0*/  FMUL.FTZ R123, R132, R123 ;  /* 0x0000007b847b7220 */ /* 0x000fe20000410000 */
[----:B------:R-:W-:Y:S01]  /*0e00*/  @P1 PRMT R38, RZ, 0x7610, R40 ;  /* 0x00007610ff261816 */ /* 0x000fe20000000028 */
[----:B------:R-:W-:Y:S01]  /*0e10*/  FMUL.FTZ R134, R134, R143 ;  /* 0x0000008f86867220 */ /* 0x000fe20000410000 */
[----:B------:R-:W-:Y:S01]  /*0e20*/  LEA R132, P0, R145, c[0x0][0x188], 0x4 ;  /* 0x0000620091847a11 */ /* 0x000fe200078020ff */
[----:B------:R-:W-:Y:S01]  /*0e30*/  @P1 FADD.FTZ R120, R120, R39 ;  /* 0x0000002778781221 */ /* 0x000fe20000010000 */
[----:B------:R-:W-:Y:S01]  /*0e40*/  @P1 PRMT R39, RZ, 0x5410, R41 ;  /* 0x00005410ff271816 */ /* 0x000fe20000000029 */
[----:B------:R-:W-:Y:S01]  /*0e50*/  @P1 FADD.FTZ R121, R121, R38 ;  /* 0x0000002679791221 */ /* 0x000fe20000010000 */
[----:B------:R-:W-:Y:S01]  /*0e60*/  @P1 PRMT R38, RZ, 0x5410, R43 ;  /* 0x00005410ff261816 */ /* 0x000fe2000000002b */
[----:B------:R-:W-:Y:S01]  /*0e70*/  FMUL.FTZ R131, R134, R131 ;  /* 0x0000008386837220 */ /* 0x000fe20000410000 */
[----:B------:R-:W-:Y:S01]  /*0e80*/  LEA.HI.X R133, R145, c[0x0][0x18c], RZ, 0x4, P0 ;  /* 0x0000630091857a11 */ /* 0x000fe200000f24ff */
[----:B------:R-:W-:Y:S01]  /*0e90*/  @P1 FADD.FTZ R128, R128, R39 ;  /* 0x0000002780801221 */ /* 0x000fe20000010000 */
[----:B------:R-:W-:Y:S01]  /*0ea0*/  @P1 PRMT R39, RZ, 0x5410, R42 ;  /* 0x00005410ff271816 */ /* 0x000fe2000000002a */
[----:B------:R-:W-:Y:S01]  /*0eb0*/  @P1 FADD.FTZ R123, R123, R38 ;  /* 0x000000267b7b1221 */ /* 0x000fe20000010000 */
[----:B------:R-:W-:-:S02]  /*0ec0*/  @P1 PRMT R38, RZ, 0x7610, R43 ;  /* 0x00007610ff261816 */ /* 0x000fc4000000002b */
[----:B------:R-:W-:Y:S01]  /*0ed0*/  F2FP.BF16.PACK_AB R124, R121, R120 ;  /* 0x00000078797c723e */ /* 0x000fe200000010ff */
[----:B------:R-:W-:Y:S01]  /*0ee0*/  @P1 FADD.FTZ R122, R122, R39 ;  /* 0x000000277a7a1221 */ /* 0x000fe20000010000 */
[----:B------:R-:W-:Y:S01]  /*0ef0*/  @P1 PRMT R39, RZ, 0x7610, R42 ;  /* 0x00007610ff271816 */ /* 0x000fe2000000002a */
[----:B------:R-:W-:Y:S01]  /*0f00*/  @P1 FADD.FTZ R131, R131, R38 ;  /* 0x0000002683831221 */ /* 0x000fe20000010000 */
[----:B------:R-:W-:-:S03]  /*0f10*/  @P1 PRMT R38, RZ, 0x7610, R41 ;  /* 0x00007610ff261816 */ /* 0x000fc60000000029 */
[----:B------:R-:W-:Y:S01]  /*0f20*/  @P1 FADD.FTZ R130, R130, R39 ;  /* 0x0000002782821221 */ /* 0x000fe20000010000 */
[----:B------:R-:W-:Y:S01]  /*0f30*/  F2FP.BF16.PACK_AB R127, R131, R123 ;  /* 0x0000007b837f723e */ /* 0x000fe200000010ff */
[----:B------:R-:W-:Y:S01]  /*0f40*/  @P1 FADD.FTZ R129, R129, R38 ;  /* 0x0000002681811221 */ /* 0x000fe20000010000 */
[----:B------:R-:W-:Y:S02]  /*0f50*/  IADD3 R38, R145, 0x20, RZ ;  /* 0x0000002091267810 */ /* 0x000fe40007ffe0ff */
[----:B------:R-:W-:Y:S02]  /*0f60*/  F2FP.BF16.PACK_AB R126, R130, R122 ;  /* 0x0000007a827e723e */ /* 0x000fe400000010ff */
[----:B------:R-:W-:Y:S01]  /*0f70*/  F2FP.BF16.PACK_AB R125, R129, R128 ;  /* 0x00000080817d723e */ /* 0x000fe200000010ff */
[----:B------:R-:W-:-:S04]  /*0f80*/  IMAD.WIDE.U32 R134, R38, R142, c[0x0][0x170] ;  /* 0x00005c0026867625 */ /* 0x000fc800078e008e */
[----:B------:R0:W-:Y:S04]  /*0f90*/  STG.E.128 [R132.64], R124 ;  /* 0x0000007c84007986 */ /* 0x0001e8000c101d04 */
[----:B0-----:R0:W2:Y:S01]  /*0fa0*/  LDG.E.128 R124, [R134.64] ;  /* 0x00000004867c7981 */ /* 0x0010a2000c1e1d00 */
[----:B------:R-:W-:-:S05]  /*0fb0*/  @P1 IMAD.WIDE.U32 R132, R38, R142, c[0x0][0x180] ;  /* 0x0000600026841625 */ /* 0x000fca00078e008e */
[----:B------:R1:W3:Y:S01]  /*0fc0*/  @P1 LDG.E.128 R40, [R132.64] ;  /* 0x0000000484281981 */ /* 0x0002e2000c1e1d00 */
[----:B------:R-:W-:Y:S02]  /*0fd0*/  PRMT R39, RZ, 0x7610, R112 ;  /* 0x00007610ff277816 */ /* 0x000fe40000000070 */
[----:B------:R-:W-:Y:S02]  /*0fe0*/  PRMT R137, RZ, 0x5410, R113 ;  /* 0x00005410ff897816 */ /* 0x000fe40000000071 */
[----:B0-----:R-:W-:Y:S02]  /*0ff0*/  PRMT R135, RZ, 0x5410, R114 ;  /* 0x00005410ff877816 */ /* 0x001fe40000000072 */
[----:B-1----:R-:W-:Y:S02]  /*1000*/  PRMT R133, RZ, 0x5410, R115 ;  /* 0x00005410ff857816 */ /* 0x002fe40000000073 */
[----:B--2---:R-:W-:Y:S02]  /*1010*/  PRMT R134, RZ, 0x7610, R124 ;  /* 0x00007610ff867816 */ /* 0x004fe4000000007c */
[----:B------:R-:W-:-:S02]  /*1020*/  PRMT R136, RZ, 0x5410, R125 ;  /* 0x00005410ff887816 */ /* 0x000fc4000000007d */
[----:B------:R-:W-:Y:S01]  /*1030*/  PRMT R140, RZ, 0x7610, R125 ;  /* 0x00007610ff8c7816 */ /* 0x000fe2000000007d */
[-C--:B------:R-:W-:Y:S01]  /*1040*/  FMUL.FTZ R134, R134, R143.reuse ;  /* 0x0000008f86867220 */ /* 0x080fe20000410000 */
[----:B------:R-:W-:Y:S01]  /*1050*/  PRMT R144, RZ, 0x5410, R126 ;  /* 0x00005410ff907816 */ /* 0x000fe2000000007e */
[----:B------:R-:W-:Y:S01]  /*1060*/  FMUL.FTZ R136, R136, R143 ;  /* 0x0000008f88887220 */ /* 0x000fe20000410000 */
        /* <DEDUP_REMOVED lines=9> */
[-C--:B------:R-:W-:Y:S01]  /*1100*/  FMUL.FTZ R139, R132, R143.reuse ;  /* 0x0000008f848b7220 */ /* 0x080fe20000410000 */
[--C-:B------:R-:W-:Y:S01]  /*1110*/  PRMT R132, RZ, 0x7610, R127.reuse ;  /* 0x00007610ff847816 */ /* 0x100fe2000000007f */
[----:B------:R-:W-:Y:S01]  /*1120*/  FMUL.FTZ R126, R126, R143 ;  /* 0x0000008f7e7e7220 */ /* 0x000fe20000410000 */
[----:B------:R-:W-:Y:S01]  /*1130*/  PRMT R146, RZ, 0x5410, R127 ;  /* 0x00005410ff927816 */ /* 0x000fe2000000007f */
[----:B------:R-:W-:Y:S01]  /*1140*/  FMUL.FTZ R139, R139, R124 ;  /* 0x0000007c8b8b7220 */ /* 0x000fe20000410000 */
[----:B---3--:R-:W-:Y:S01]  /*1150*/  @P1 PRMT R124, RZ, 0x5410, R40 ;  /* 0x00005410ff7c1816 */ /* 0x008fe20000000028 */
[----:B------:R-:W-:Y:S01]  /*1160*/  FMUL.FTZ R134, R126, R39 ;  /* 0x000000277e867220 */ /* 0x000fe20000410000 */
[----:B------:R-:W-:Y:S01]  /*1170*/  PRMT R39, RZ, 0x7610, R115 ;  /* 0x00007610ff277816 */ /* 0x000fe20000000073 */
[----:B------:R-:W-:-:S02]  /*1180*/  FMUL.FTZ R132, R132, R143 ;  /* 0x0000008f84847220 */ /* 0x000fc40000410000 */
[----:B------:R-:W-:Y:S01]  /*1190*/  @P1 FADD.FTZ R139, R124, R139 ;  /* 0x0000008b7c8b1221 */ /* 0x000fe20000010000 */
[----:B------:R-:W-:Y:S01]  /*11a0*/  @P1 PRMT R124, RZ, 0x5410, R41 ;  /* 0x00005410ff7c1816 */ /* 0x000fe20000000029 */
[----:B------:R-:W-:Y:S01]  /*11b0*/  FMUL.FTZ R132, R132, R39 ;  /* 0x0000002784847220 */ /* 0x000fe20000410000 */
[----:B------:R-:W-:Y:S01]  /*11c0*/  @P1 PRMT R39, RZ, 0x7610, R40 ;  /* 0x00007610ff271816 */ /* 0x000fe20000000028 */
[----:B------:R-:W-:Y:S02]  /*11d0*/  FMUL.FTZ R144, R144, R143 ;  /* 0x0000008f90907220 */ /* 0x000fe40000410000 */
[----:B------:R-:W-:Y:S01]  /*11e0*/  @P1 FADD.FTZ R137, R124, R137 ;  /* 0x000000897c891221 */ /* 0x000fe20000010000 */
[----:B------:R-:W-:Y:S01]  /*11f0*/  @P1 PRMT R124, RZ, 0x5410, R42 ;  /* 0x00005410ff7c1816 */ /* 0x000fe2000000002a */
[----:B------:R-:W-:Y:S01]  /*1200*/  @P1 FADD.FTZ R138, R39, R138 ;  /* 0x0000008a278a1221 */ /* 0x000fe20000010000 */
[----:B------:R-:W-:Y:S01]  /*1210*/  @P1 PRMT R39, RZ, 0x7610, R42 ;  /* 0x00007610ff271816 */ /* 0x000fe2000000002a */
[----:B------:R-:W-:-:S02]  /*1220*/  FMUL.FTZ R135, R144, R135 ;  /* 0x0000008790877220 */ /* 0x000fc40000410000 */
[----:B------:R-:W-:Y:S02]  /*1230*/  FMUL.FTZ R146, R146, R143 ;  /* 0x0000008f92927220 */ /* 0x000fe40000410000 */
[----:B------:R-:W-:Y:S01]  /*1240*/  @P1 FADD.FTZ R134, R39, R134 ;  /* 0x0000008627861221 */ /* 0x000fe20000010000 */
[----:B------:R-:W-:Y:S01]  /*1250*/  @P1 PRMT R39, RZ, 0x7610, R43 ;  /* 0x00007610ff271816 */ /* 0x000fe2000000002b */
[----:B------:R-:W-:Y:S01]  /*1260*/  @P1 FADD.FTZ R135, R124, R135 ;  /* 0x000000877c871221 */ /* 0x000fe20000010000 */
[----:B------:R-:W-:Y:S01]  /*1270*/  @P1 PRMT R124, RZ, 0x5410, R43 ;  /* 0x00005410ff7c1816 */ /* 0x000fe2000000002b */
[----:B------:R-:W-:Y:S02]  /*1280*/  FMUL.FTZ R133, R146, R133 ;  /* 0x0000008592857220 */ /* 0x000fe40000410000 */
[----:B------:R-:W-:Y:S01]  /*1290*/  @P1 FADD.FTZ R132, R39, R132 ;  /* 0x0000008427841221 */ /* 0x000fe20000010000 */
[----:B------:R-:W-:Y:S01]  /*12a0*/  @P1 PRMT R39, RZ, 0x7610, R41 ;  /* 0x00007610ff271816 */ /* 0x000fe20000000029 */
[----:B------:R-:W-:Y:S01]  /*12b0*/  @P1 FADD.FTZ R133, R124, R133 ;  /* 0x000000857c851221 */ /* 0x000fe20000010000 */
[----:B------:R-:W-:Y:S01]  /*12c0*/  F2FP.BF16.PACK_AB R126, R134, R135 ;  /* 0x00000087867e723e */ /* 0x000fe200000010ff */
[----:B------:R-:W-:Y:S01]  /*12d0*/  IMAD.WIDE.U32 R140, R38, R142, c[0x0][0x188] ;  /* 0x00006200268c7625 */ /* 0x000fe200078e008e */
[----:B------:R-:W-:-:S02]  /*12e0*/  F2FP.BF16.PACK_AB R124, R138, R139 ;  /* 0x0000008b8a7c723e */ /* 0x000fc400000010ff */
[----:B------:R-:W-:Y:S01]  /*12f0*/  F2FP.BF16.PACK_AB R127, R132, R133 ;  /* 0x00000085847f723e */ /* 0x000fe200000010ff */
[----:B------:R-:W-:Y:S01]  /*1300*/  @P1 FADD.FTZ R136, R39, R136 ;  /* 0x0000008827881221 */ /* 0x000fe20000010000 */
[----:B------:R-:W-:-:S04]  /*1310*/  IADD3 R39, R145, 0x40, RZ ;  /* 0x0000004091277810 */ /* 0x000fc80007ffe0ff */
[----:B------:R-:W-:Y:S01]  /*1320*/  F2FP.BF16.PACK_AB R125, R136, R137 ;  /* 0x00000089887d723e */ /* 0x000fe200000010ff */
[----:B------:R-:W-:-:S04]  /*1330*/  IMAD.WIDE.U32 R146, R39, R142, c[0x0][0x170] ;  /* 0x00005c0027927625 */ /* 0x000fc800078e008e */
[----:B------:R0:W-:Y:S04]  /*1340*/  STG.E.128 [R140.64], R124 ;  /* 0x0000007c8c007986 */ /* 0x0001e8000c101d04 */
[----:B0-----:R-:W2:Y:S01]  /*1350*/  LDG.E.128 R124, [R146.64] ;  /* 0x00000004927c7981 */ /* 0x001ea2000c1e1d00 */
[----:B------:R-:W-:-:S05]  /*1360*/  @P1 IMAD.WIDE.U32 R140, R39, R142, c[0x0][0x180] ;  /* 0x00006000278c1625 */ /* 0x000fca00078e008e */
[----:B------:R2:W3:Y:S01]  /*1370*/  @P1 LDG.E.128 R40, [R140.64] ;  /* 0x000000048c281981 */ /* 0x0004e2000c1e1d00 */
[----:B------:R-:W-:Y:S02]  /*1380*/  PRMT R149, RZ, 0x7610, R108 ;  /* 0x00007610ff957816 */ /* 0x000fe4000000006c */
[----:B------:R-:W-:Y:S02]  /*1390*/  PRMT R153, RZ, 0x7610, R110 ;  /* 0x00007610ff997816 */ /* 0x000fe4000000006e */
[----:B------:R-:W-:Y:S02]  /*13a0*/  PRMT R155, RZ, 0x7610, R111 ;  /* 0x00007610ff9b7816 */ /* 0x000fe4000000006f */
[----:B------:R-:W-:Y:S02]  /*13b0*/  PRMT R151, RZ, 0x7610, R109 ;  /* 0x00007610ff977816 */ /* 0x000fe4000000006d */
[----:B--2---:R-:W-:Y:S02]  /*13c0*/  PRMT R140, RZ, 0x5410, R124 ;  /* 0x00005410ff8c7816 */ /* 0x004fe4000000007c */
[----:B------:R-:W-:-:S02]  /*13d0*/  PRMT R144, RZ, 0x5410, R125 ;  /* 0x00005410ff907816 */ /* 0x000fc4000000007d */
[----:B------:R-:W-:Y:S01]  /*13e0*/  PRMT R146, RZ, 0x7610, R125 ;  /* 0x00007610ff927816 */ /* 0x000fe2000000007d */
[-C--:B------:R-:W-:Y:S01]  /*13f0*/  FMUL.FTZ R148, R140, R143.reuse ;  /* 0x0000008f8c947220 */ /* 0x080fe20000410000 */
[----:B------:R-:W-:Y:S01]  /*1400*/  PRMT R125, RZ, 0x5410, R108 ;  /* 0x00005410ff7d7816 */ /* 0x000fe2000000006c */
[-C--:B------:R-:W-:Y:S01]  /*1410*/  FMUL.FTZ R144, R144, R143.reuse ;  /* 0x0000008f90907220 */ /* 0x080fe20000410000 */
        /* <DEDUP_REMOVED lines=10> */
[----:B------:R-:W-:Y:S01]  /*14c0*/  PRMT R125, RZ, 0x5410, R110 ;  /* 0x00005410ff7d7816 */ /* 0x000fe2000000006e */
        /* <DEDUP_REMOVED lines=12> */
[----:B------:R-:W-:Y:S02]  /*1590*/  FMUL.FTZ R140, R140, R143 ;  /* 0x0000008f8c8c7220 */ /* 0x000fe40000410000 */
[----:B------:R-:W-:Y:S01]  /*15a0*/  @P1 FADD.FTZ R148, R125, R148 ;  /* 0x000000947d941221 */ /* 0x000fe20000010000 */
[----:B------:R-:W-:Y:S01]  /*15b0*/  @P1 PRMT R125, RZ, 0x5410, R41 ;  /* 0x00005410ff7d1816 */ /* 0x000fe20000000029 */
[----:B------:R-:W-:Y:S01]  /*15c0*/  @P1 FADD.FTZ R153, R124, R153 ;  /* 0x000000997c991221 */ /* 0x000fe20000010000 */
[----:B------:R-:W-:Y:S01]  /*15d0*/  @P1 PRMT R124, RZ, 0x7610, R43 ;  /* 0x00007610ff7c1816 */ /* 0x000fe2000000002b */
[----:B------:R-:W-:Y:S01]  /*15e0*/  FMUL.FTZ R155, R140, R155 ;  /* 0x0000009b8c9b7220 */ /* 0x000fe20000410000 */
[----:B------:R-:W-:Y:S01]  /*15f0*/  IADD3 R140, R145, 0x60, RZ ;  /* 0x00000060918c7810 */ /* 0x000fe20007ffe0ff */
[----:B------:R-:W-:Y:S01]  /*1600*/  @P1 FADD.FTZ R150, R125, R150 ;  /* 0x000000967d961221 */ /* 0x000fe20000010000 */
[----:B------:R-:W-:Y:S01]  /*1610*/  @P1 PRMT R125, RZ, 0x5410, R42 ;  /* 0x00005410ff7d1816 */ /* 0x000fe2000000002a */
[----:B------:R-:W-:Y:S01]  /*1620*/  @P1 FADD.FTZ R155, R124, R155 ;  /* 0x0000009b7c9b1221 */ /* 0x000fe20000010000 */
[----:B------:R-:W-:Y:S01]  /*1630*/  @P1 PRMT R124, RZ, 0x7610, R41 ;  /* 0x00007610ff7c1816 */ /* 0x000fe20000000029 */
[----:B------:R-:W-:-:S02]  /*1640*/  FMUL.FTZ R151, R146, R151 ;  /* 0x0000009792977220 */ /* 0x000fc40000410000 */
[----:B------:R-:W-:Y:S01]  /*1650*/  @P1 FADD.FTZ R152, R125, R152 ;  /* 0x000000987d981221 */ /* 0x000fe20000010000 */
[----:B------:R-:W-:Y:S01]  /*1660*/  @P1 PRMT R125, RZ, 0x5410, R43 ;  /* 0x00005410ff7d1816 */ /* 0x000fe2000000002b */
[----:B------:R-:W-:Y:S01]  /*1670*/  @P1 FADD.FTZ R151, R124, R151 ;  /* 0x000000977c971221 */ /* 0x000fe20000010000 */
[----:B------:R-:W-:Y:S01]  /*1680*/  F2FP.BF16.PACK_AB R124, R149, R148 ;  /* 0x00000094957c723e */ /* 0x000fe200000010ff */
[----:B------:R-:W-:Y:S01]  /*1690*/  IMAD.WIDE.U32 R146, R39, R142, c[0x0][0x188] ;  /* 0x0000620027927625 */ /* 0x000fe200078e008e */
[----:B------:R-:W-:-:S03]  /*16a0*/  F2FP.BF16.PACK_AB R126, R153, R152 ;  /* 0x00000098997e723e */ /* 0x000fc600000010ff */
[----:B------:R-:W-:Y:S01]  /*16b0*/  @P1 FADD.FTZ R154, R125, R154 ;  /* 0x0000009a7d9a1221 */ /* 0x000fe20000010000 */
[----:B------:R-:W-:Y:S01]  /*16c0*/  F2FP.BF16.PACK_AB R125, R151, R150 ;  /* 0x00000096977d723e */ /* 0x000fe200000010ff */
[----:B------:R-:W-:-:S03]  /*16d0*/  IMAD.WIDE.U32 R156, R140, R142, c[0x0][0x170] ;  /* 0x00005c008c9c7625 */ /* 0x000fc600078e008e */
[----:B------:R-:W-:-:S05]  /*16e0*/  F2FP.BF16.PACK_AB R127, R155, R154 ;  /* 0x0000009a9b7f723e */ /* 0x000fca00000010ff */
[----:B------:R0:W-:Y:S04]  /*16f0*/  STG.E.128 [R146.64], R124 ;  /* 0x0000007c92007986 */ /* 0x0001e8000c101d04 */
[----:B0-----:R0:W2:Y:S01]  /*1700*/  LDG.E.128 R124, [R156.64] ;  /* 0x000000049c7c7981 */ /* 0x0010a2000c1e1d00 */
[----:B------:R-:W-:-:S05]  /*1710*/  @P1 IMAD.WIDE.U32 R146, R140, R142, c[0x0][0x180] ;  /* 0x000060008c921625 */ /* 0x000fca00078e008e */
[----:B------:R1:W3:Y:S01]  /*1720*/  @P1 LDG.E.128 R40, [R146.64] ;  /* 0x0000000492281981 */ /* 0x0002e2000c1e1d00 */
[----:B------:R-:W-:Y:S02]  /*1730*/  PRMT R161, RZ, 0x7610, R106 ;  /* 0x00007610ffa17816 */ /* 0x000fe4000000006a */
[----:B------:R-:W-:Y:S02]  /*1740*/  PRMT R163, RZ, 0x7610, R107 ;  /* 0x00007610ffa37816 */ /* 0x000fe4000000006b */
[----:B0-----:R-:W-:Y:S02]  /*1750*/  PRMT R157, RZ, 0x7610, R104 ;  /* 0x00007610ff9d7816 */ /* 0x001fe40000000068 */
[----:B------:R-:W-:Y:S02]  /*1760*/  IADD3 R141, R145, 0x80, RZ ;  /* 0x00000080918d7810 */ /* 0x000fe40007ffe0ff */
[----:B--2---:R-:W-:Y:S02]  /*1770*/  PRMT R144, RZ, 0x5410, R124 ;  /* 0x00005410ff907816 */ /* 0x004fe4000000007c */
[----:B-1----:R-:W-:-:S02]  /*1780*/  PRMT R146, RZ, 0x5410, R125 ;  /* 0x00005410ff927816 */ /* 0x002fc4000000007d */
[----:B------:R-:W-:Y:S01]  /*1790*/  PRMT R158, RZ, 0x7610, R125 ;  /* 0x00007610ff9e7816 */ /* 0x000fe2000000007d */
[-C--:B------:R-:W-:Y:S01]  /*17a0*/  FMUL.FTZ R144, R144, R143.reuse ;  /* 0x0000008f90907220 */ /* 0x080fe20000410000 */
[----:B------:R-:W-:Y:S01]  /*17b0*/  PRMT R125, RZ, 0x5410, R104 ;  /* 0x00005410ff7d7816 */ /* 0x000fe20000000068 */
[-C--:B------:R-:W-:Y:S01]  /*17c0*/  FMUL.FTZ R146, R146, R143.reuse ;  /* 0x0000008f92927220 */ /* 0x080fe20000410000 */
[----:B------:R-:W-:Y:S01]  /*17d0*/  PRMT R124, RZ, 0x7610, R124 ;  /* 0x00007610ff7c7816 */ /* 0x000fe2000000007c */
[----:B------:R-:W-:Y:S01]  /*17e0*/  FMUL.FTZ R159, R158, R143 ;  /* 0x0000008f9e9f7220 */ /* 0x000fe20000410000 */
[--C-:B------:R-:W-:Y:S01]  /*17f0*/  PRMT R160, RZ, 0x5410, R126.reuse ;  /* 0x00005410ffa07816 */ /* 0x100fe2000000007e */
[----:B------:R-:W-:Y:S01]  /*1800*/  FMUL.FTZ R156, R144, R125 ;  /* 0x0000007d909c7220 */ /* 0x000fe20000410000 */
        /* <DEDUP_REMOVED lines=15> */
[----:B------:R-:W-:-:S02]  /*1900*/  FMUL.FTZ R126, R126, R143 ;  /* 0x0000008f7e7e7220 */ /* 0x000fc40000410000 */
[----:B------:R-:W-:Y:S01]  /*1910*/  FMUL.FTZ R162, R162, R125 ;  /* 0x0000007da2a27220 */ /* 0x000fe20000410000 */
[----:B------:R-:W-:Y:S01]  /*1920*/  @P1 PRMT R125, RZ, 0x5410, R40 ;  /* 0x00005410ff7d1816 */ /* 0x000fe20000000028 */
[----:B------:R-:W-:Y:S01]  /*1930*/  @P1 FADD.FTZ R157, R124, R157 ;  /* 0x0000009d7c9d1221 */ /* 0x000fe20000010000 */
[----:B------:R-:W-:Y:S01]  /*1940*/  @P1 PRMT R124, RZ, 0x7610, R42 ;  /* 0x00007610ff7c1816 */ /* 0x000fe2000000002a */
[----:B------:R-:W-:Y:S02]  /*1950*/  FMUL.FTZ R161, R126, R161 ;  /* 0x000000a17ea17220 */ /* 0x000fe40000410000 */
[----:B------:R-:W-:Y:S01]  /*1960*/  @P1 FADD.FTZ R156, R125, R156 ;  /* 0x0000009c7d9c1221 */ /* 0x000fe20000010000 */
[----:B------:R-:W-:Y:S01]  /*1970*/  @P1 PRMT R125, RZ, 0x5410, R41 ;  /* 0x00005410ff7d1816 */ /* 0x000fe20000000029 */
[----:B------:R-:W-:Y:S02]  /*1980*/  FMUL.FTZ R164, R164, R143 ;  /* 0x0000008fa4a47220 */ /* 0x000fe40000410000 */
[----:B------:R-:W-:Y:S01]  /*1990*/  @P1 FADD.FTZ R161, R124, R161 ;  /* 0x000000a17ca11221 */ /* 0x000fe20000010000 */
[----:B------:R-:W-:Y:S01]  /*19a0*/  @P1 PRMT R124, RZ, 0x7610, R43 ;  /* 0x00007610ff7c1816 */ /* 0x000fe2000000002b */
[----:B------:R-:W-:Y:S01]  /*19b0*/  @P1 FADD.FTZ R158, R125, R158 ;  /* 0x0000009e7d9e1221 */ /* 0x000fe20000010000 */
[----:B------:R-:W-:Y:S01]  /*19c0*/  @P1 PRMT R125, RZ, 0x5410, R42 ;  /* 0x00005410ff7d1816 */ /* 0x000fe2000000002a */
[----:B------:R-:W-:-:S02]  /*19d0*/  FMUL.FTZ R163, R164, R163 ;  /* 0x000000a3a4a37220 */ /* 0x000fc40000410000 */
[----:B------:R-:W-:-:S04]  /*19e0*/  IMAD.WIDE.U32 R146, R140, R142, c[0x0][0x188] ;  /* 0x000062008c927625 */ /* 0x000fc800078e008e */
[----:B------:R-:W-:Y:S01]  /*19f0*/  @P1 FADD.FTZ R160, R125, R160 ;  /* 0x000000a07da01221 */ /* 0x000fe20000010000 */
[----:B------:R-:W-:Y:S01]  /*1a00*/  @P1 PRMT R125, RZ, 0x5410, R43 ;  /* 0x00005410ff7d1816 */ /* 0x000fe2000000002b */
[----:B------:R-:W-:Y:S01]  /*1a10*/  @P1 FADD.FTZ R163, R124, R163 ;  /* 0x000000a37ca31221 */ /* 0x000fe20000010000 */
[----:B------:R-:W-:Y:S01]  /*1a20*/  @P1 PRMT R124, RZ, 0x7610, R41 ;  /* 0x00007610ff7c1816 */ /* 0x000fe20000000029 */
[----:B------:R-:W-:Y:S01]  /*1a30*/  IMAD.WIDE.U32 R164, R141, R142, c[0x0][0x170] ;  /* 0x00005c008da47625 */ /* 0x000fe200078e008e */
[----:B------:R-:W-:-:S03]  /*1a40*/  F2FP.BF16.PACK_AB R126, R161, R160 ;  /* 0x000000a0a17e723e */ /* 0x000fc600000010ff */
[----:B------:R-:W-:Y:S02]  /*1a50*/  @P1 FADD.FTZ R162, R125, R162 ;  /* 0x000000a27da21221 */ /* 0x000fe40000010000 */
[----:B------:R-:W-:Y:S01]  /*1a60*/  @P1 FADD.FTZ R159, R124, R159 ;  /* 0x0000009f7c9f1221 */ /* 0x000fe20000010000 */
[----:B------:R-:W-:Y:S02]  /*1a70*/  F2FP.BF16.PACK_AB R124, R157, R156 ;  /* 0x0000009c9d7c723e */ /* 0x000fe400000010ff */
[----:B------:R-:W-:Y:S02]  /*1a80*/  F2FP.BF16.PACK_AB R127, R163, R162 ;  /* 0x000000a2a37f723e */ /* 0x000fe400000010ff */
[----:B------:R-:W-:-:S05]  /*1a90*/  F2FP.BF16.PACK_AB R125, R159, R158 ;  /* 0x0000009e9f7d723e */ /* 0x000fca00000010ff */
[----:B------:R0:W-:Y:S04]  /*1aa0*/  STG.E.128 [R146.64], R124 ;  /* 0x0000007c92007986 */ /* 0x0001e8000c101d04 */
[----:B0-----:R0:W2:Y:S01]  /*1ab0*/  LDG.E.128 R124, [R164.64] ;  /* 0x00000004a47c7981 */ /* 0x0010a2000c1e1d00 */
[----:B------:R-:W-:-:S05]  /*1ac0*/  @P1 IMAD.WIDE.U32 R146, R141, R142, c[0x0][0x180] ;  /* 0x000060008d921625 */ /* 0x000fca00078e008e */
[----:B------:R1:W3:Y:S01]  /*1ad0*/  @P1 LDG.E.128 R40, [R146.64] ;  /* 0x0000000492281981 */ /* 0x0002e2000c1e1d00 */
[----:B------:R-:W-:Y:S02]  /*1ae0*/  PRMT R175, RZ, 0x5410, R100 ;  /* 0x00005410ffaf7816 */ /* 0x000fe40000000064 */
[----:B------:R-:W-:Y:S02]  /*1af0*/  PRMT R173, RZ, 0x5410, R101 ;  /* 0x00005410ffad7816 */ /* 0x000fe40000000065 */
[----:B------:R-:W-:Y:S02]  /*1b00*/  PRMT R171, RZ, 0x5410, R102 ;  /* 0x00005410ffab7816 */ /* 0x000fe40000000066 */
[----:B0-----:R-:W-:Y:S02]  /*1b10*/  PRMT R165, RZ, 0x5410, R103 ;  /* 0x00005410ffa57816 */ /* 0x001fe40000000067 */
[--C-:B--2---:R-:W-:Y:S02]  /*1b20*/  PRMT R144, RZ, 0x5410, R124.reuse ;  /* 0x00005410ff907816 */ /* 0x104fe4000000007c */
[----:B------:R-:W-:-:S02]  /*1b30*/  PRMT R124, RZ, 0x7610, R124 ;  /* 0x00007610ff7c7816 */ /* 0x000fc4000000007c */
[--C-:B-1----:R-:W-:Y:S01]  /*1b40*/  PRMT R146, RZ, 0x5410, R125.reuse ;  /* 0x00005410ff927816 */ /* 0x102fe2000000007d */
[-C--:B------:R-:W-:Y:S01]  /*1b50*/  FMUL.FTZ R144, R144, R143.reuse ;  /* 0x0000008f90907220 */ /* 0x080fe20000410000 */
[----:B------:R-:W-:Y:S01]  /*1b60*/  PRMT R164, RZ, 0x7610, R125 ;  /* 0x00007610ffa47816 */ /* 0x000fe2000000007d */
[----:B------:R-:W-:Y:S01]  /*1b70*/  FMUL.FTZ R124, R124, R143 ;  /* 0x0000008f7c7c7220 */ /* 0x000fe20000410000 */
[----:B------:R-:W-:Y:S01]  /*1b80*/  PRMT R125, RZ, 0x7610, R100 ;  /* 0x00007610ff7d7816 */ /* 0x000fe20000000064 */
[----:B------:R-:W-:Y:S01]  /*1b90*/  FMUL.FTZ R175, R144, R175 ;  /* 0x000000af90af7220 */ /* 0x000fe20000410000 */
[--C-:B------:R-:W-:Y:S01]  /*1ba0*/  PRMT R166, RZ, 0x5410, R126.reuse ;  /* 0x00005410ffa67816 */ /* 0x100fe2000000007e */
[----:B------:R-:W-:Y:S01]  /*1bb0*/  FMUL.FTZ R164, R164, R143 ;  /* 0x0000008fa4a47220 */ /* 0x000fe20000410000 */
[----:B------:R-:W-:Y:S01]  /*1bc0*/  PRMT R126, RZ, 0x7610, R126 ;  /* 0x00007610ff7e7816 */ /* 0x000fe2000000007e */
[----:B------:R-:W-:Y:S01]  /*1bd0*/  FMUL.FTZ R174, R124, R125 ;  /* 0x0000007d7cae7220 */ /* 0x000fe20000410000 */
[----:B------:R-:W-:Y:S01]  /*1be0*/  PRMT R125, RZ, 0x7610, R101 ;  /* 0x00007610ff7d7816 */ /* 0x000fe20000000065 */
[-C--:B------:R-:W-:Y:S01]  /*1bf0*/  FMUL.FTZ R146, R146, R143.reuse ;  /* 0x0000008f92927220 */ /* 0x080fe20000410000 */
[--C-:B------:R-:W-:Y:S01]  /*1c00*/  PRMT R176, RZ, 0x7610, R127.reuse ;  /* 0x00007610ffb07816 */ /* 0x100fe2000000007f */
[----:B------:R-:W-:Y:S01]  /*1c10*/  FMUL.FTZ R126, R126, R143 ;  /* 0x0000008f7e7e7220 */ /* 0x000fe20000410000 */
[----:B---3--:R-:W-:Y:S01]  /*1c20*/  @P1 PRMT R124, RZ, 0x5410, R40 ;  /* 0x00005410ff7c1816 */ /* 0x008fe20000000028 */
[----:B------:R-:W-:Y:S01]  /*1c30*/  FMUL.FTZ R172, R164, R125 ;  /* 0x0000007da4ac7220 */ /* 0x000fe20000410000 */
[----:B------:R-:W-:Y:S01]  /*1c40*/  PRMT R125, RZ, 0x7610, R102 ;  /* 0x00007610ff7d7816 */ /* 0x000fe20000000066 */
[----:B------:R-:W-:Y:S01]  /*1c50*/  FMUL.FTZ R176, R176, R143 ;  /* 0x0000008fb0b07220 */ /* 0x000fe20000410000 */
[----:B------:R-:W-:Y:S01]  /*1c60*/  PRMT R168, RZ, 0x5410, R127 ;  /* 0x00005410ffa87816 */ /* 0x000fe2000000007f */
[----:B------:R-:W-:Y:S01]  /*1c70*/  @P1 FADD.FTZ R175, R124, R175 ;  /* 0x000000af7caf1221 */ /* 0x000fe20000010000 */
[----:B------:R-:W-:Y:S01]  /*1c80*/  @P1 PRMT R124, RZ, 0x5410, R41 ;  /* 0x00005410ff7c1816 */ /* 0x000fe20000000029 */
[----:B------:R-:W-:Y:S01]  /*1c90*/  FMUL.FTZ R170, R126, R125 ;  /* 0x0000007d7eaa7220 */ /* 0x000fe20000410000 */
[----:B------:R-:W-:Y:S01]  /*1ca0*/  PRMT R125, RZ, 0x7610, R103 ;  /* 0x00007610ff7d7816 */ /* 0x000fe20000000067 */
[----:B------:R-:W-:Y:S01]  /*1cb0*/  FMUL.FTZ R173, R146, R173 ;  /* 0x000000ad92ad7220 */ /* 0x000fe20000410000 */
[----:B------:R-:W-:Y:S01]  /*1cc0*/  IADD3 R144, R145, 0xa0, RZ ;  /* 0x000000a091907810 */ /* 0x000fe20007ffe0ff */
        /* <DEDUP_REMOVED lines=10> */
[--C-:B------:R-:W-:Y:S01]  /*1d70*/  @P1 PRMT R124, RZ, 0x5410, R43.reuse ;  /* 0x00005410ff7c1816 */ /* 0x100fe2000000002b */
[----:B------:R-:W-:Y:S01]  /*1d80*/  @P1 FADD.FTZ R170, R125, R170 ;  /* 0x000000aa7daa1221 */ /* 0x000fe20000010000 */
[----:B------:R-:W-:Y:S01]  /*1d90*/  @P1 PRMT R125, RZ, 0x7610, R43 ;  /* 0x00007610ff7d1816 */ /* 0x000fe2000000002b */
[----:B------:R-:W-:-:S02]  /*1da0*/  FMUL.FTZ R165, R168, R165 ;  /* 0x000000a5a8a57220 */ /* 0x000fc40000410000 */
[----:B------:R-:W-:Y:S01]  /*1db0*/  IMAD.WIDE.U32 R146, R141, R142, c[0x0][0x188] ;  /* 0x000062008d927625 */ /* 0x000fe200078e008e */
[----:B------:R-:W-:-:S03]  /*1dc0*/  F2FP.BF16.PACK_AB R126, R170, R171 ;  /* 0x000000abaa7e723e */ /* 0x000fc600000010ff */
[----:B------:R-:W-:Y:S01]  /*1dd0*/  @P1 FADD.FTZ R164, R125, R164 ;  /* 0x000000a47da41221 */ /* 0x000fe20000010000 */
[----:B------:R-:W-:Y:S01]  /*1de0*/  @P1 PRMT R125, RZ, 0x7610, R41 ;  /* 0x00007610ff7d1816 */ /* 0x000fe20000000029 */
[----:B------:R-:W-:Y:S01]  /*1df0*/  @P1 FADD.FTZ R165, R124, R165 ;  /* 0x000000a57ca51221 */ /* 0x000fe20000010000 */
[----:B------:R-:W-:Y:S01]  /*1e00*/  F2FP.BF16.PACK_AB R124, R174, R175 ;  /* 0x000000afae7c723e */ /* 0x000fe200000010ff */
[----:B------:R-:W-:-:S03]  /*1e10*/  IMAD.WIDE.U32 R166, R144, R142, c[0x0][0x170] ;  /* 0x00005c0090a67625 */ /* 0x000fc600078e008e */
[----:B------:R-:W-:Y:S01]  /*1e20*/  F2FP.BF16.PACK_AB R127, R164, R165 ;  /* 0x000000a5a47f723e */ /* 0x000fe200000010ff */
[----:B------:R-:W-:-:S05]  /*1e30*/  @P1 FADD.FTZ R172, R125, R172 ;  /* 0x000000ac7dac1221 */ /* 0x000fca0000010000 */
[----:B------:R-:W-:-:S05]  /*1e40*/  F2FP.BF16.PACK_AB R125, R172, R173 ;  /* 0x000000adac7d723e */ /* 0x000fca00000010ff */
[----:B------:R0:W-:Y:S04]  /*1e50*/  STG.E.128 [R146.64], R124 ;  /* 0x0000007c92007986 */ /* 0x0001e8000c101d04 */
[----:B0-----:R-:W2:Y:S01]  /*1e60*/  LDG.E.128 R124, [R166.64] ;  /* 0x00000004a67c7981 */ /* 0x001ea2000c1e1d00 */
[----:B------:R-:W-:-:S05]  /*1e70*/  @P1 IMAD.WIDE.U32 R146, R144, R142, c[0x0][0x180] ;  /* 0x0000600090921625 */ /* 0x000fca00078e008e */
[----:B------:R0:W3:Y:S01]  /*1e80*/  @P1 LDG.E.128 R40, [R146.64] ;  /* 0x0000000492281981 */ /* 0x0000e2000c1e1d00 */
[----:B------:R-:W-:Y:S02]  /*1e90*/  PRMT R179, RZ, 0x5410, R97 ;  /* 0x00005410ffb37816 */ /* 0x000fe40000000061 */
[----:B--2---:R-:W-:Y:S02]  /*1ea0*/  PRMT R166, RZ, 0x7610, R124 ;  /* 0x00007610ffa67816 */ /* 0x004fe4000000007c */
[--C-:B------:R-:W-:Y:S02]  /*1eb0*/  PRMT R168, RZ, 0x5410, R125.reuse ;  /* 0x00005410ffa87816 */ /* 0x100fe4000000007d */
[----:B------:R-:W-:Y:S01]  /*1ec0*/  PRMT R176, RZ, 0x7610, R125 ;  /* 0x00007610ffb07816 */ /* 0x000fe2000000007d */
[-C--:B------:R-:W-:Y:S01]  /*1ed0*/  FMUL.FTZ R166, R166, R143.reuse ;  /* 0x0000008fa6a67220 */ /* 0x080fe20000410000 */
[----:B------:R-:W-:Y:S01]  /*1ee0*/  PRMT R125, RZ, 0x7610, R96 ;  /* 0x00007610ff7d7816 */ /* 0x000fe20000000060 */
[-C--:B------:R-:W-:Y:S01]  /*1ef0*/  FMUL.FTZ R168, R168, R143.reuse ;  /* 0x0000008fa8a87220 */ /* 0x080fe20000410000 */
[----:B0-----:R-:W-:Y:S01]  /*1f00*/  PRMT R146, RZ, 0x5410, R124 ;  /* 0x00005410ff927816 */ /* 0x001fe2000000007c */
[----:B------:R-:W-:Y:S01]  /*1f10*/  FMUL.FTZ R176, R176, R143 ;  /* 0x0000008fb0b07220 */ /* 0x000fe20000410000 */
[----:B------:R-:W-:Y:S01]  /*1f20*/  PRMT R180, RZ, 0x5410, R126 ;  /* 0x00005410ffb47816 */ /* 0x000fe2000000007e */
[----:B------:R-:W-:Y:S01]  /*1f30*/  FMUL.FTZ R178, R166, R125 ;  /* 0x0000007da6b27220 */ /* 0x000fe20000410000 */
[----:B------:R-:W-:Y:S01]  /*1f40*/  PRMT R124, RZ, 0x5410, R96 ;  /* 0x00005410ff7c7816 */ /* 0x000fe20000000060 */
[-C--:B------:R-:W-:Y:S01]  /*1f50*/  FMUL.FTZ R177, R146, R143.reuse ;  /* 0x0000008f92b17220 */ /* 0x080fe20000410000 */
[----:B------:R-:W-:Y:S01]  /*1f60*/  PRMT R125, RZ, 0x7610, R97 ;  /* 0x00007610ff7d7816 */ /* 0x000fe20000000061 */
[----:B------:R-:W-:Y:S01]  /*1f70*/  FMUL.FTZ R181, R180, R143 ;  /* 0x0000008fb4b57220 */ /* 0x000fe20000410000 */
        /* <DEDUP_REMOVED lines=13> */
[----:B------:R-:W-:-:S02]  /*2050*/  FMUL.FTZ R146, R146, R143 ;  /* 0x0000008f92927220 */ /* 0x000fc40000410000 */
[----:B------:R-:W-:Y:S01]  /*2060*/  FMUL.FTZ R183, R183, R124 ;  /* 0x0000007cb7b77220 */ /* 0x000fe20000410000 */
[--C-:B---3--:R-:W-:Y:S01]  /*2070*/  @P1 PRMT R124, RZ, 0x5410, R40.reuse ;  /* 0x00005410ff7c1816 */ /* 0x108fe20000000028 */
[----:B------:R-:W-:Y:S01]  /*2080*/  FMUL.FTZ R184, R146, R125 ;  /* 0x0000007d92b87220 */ /* 0x000fe20000410000 */
[----:B------:R-:W-:Y:S01]  /*2090*/  @P1 PRMT R125, RZ, 0x7610, R40 ;  /* 0x00007610ff7d1816 */ /* 0x000fe20000000028 */
[----:B------:R-:W-:Y:S01]  /*20a0*/  FMUL.FTZ R179, R168, R179 ;  /* 0x000000b3a8b37220 */ /* 0x000fe20000410000 */
[----:B------:R-:W-:Y:S01]  /*20b0*/  IADD3 R146, R145, 0xc0, RZ ;  /* 0x000000c091927810 */ /* 0x000fe20007ffe0ff */
[----:B------:R-:W-:Y:S01]  /*20c0*/  @P1 FADD.FTZ R177, R124, R177 ;  /* 0x000000b17cb11221 */ /* 0x000fe20000010000 */
[----:B------:R-:W-:Y:S01]  /*20d0*/  @P1 PRMT R124, RZ, 0x5410, R41 ;  /* 0x00005410ff7c1816 */ /* 0x000fe20000000029 */
[----:B------:R-:W-:Y:S01]  /*20e0*/  @P1 FADD.FTZ R178, R125, R178 ;  /* 0x000000b27db21221 */ /* 0x000fe20000010000 */
[----:B------:R-:W-:Y:S01]  /*20f0*/  @P1 PRMT R125, RZ, 0x7610, R42 ;  /* 0x00007610ff7d1816 */ /* 0x000fe2000000002a */
[----:B------:R-:W-:-:S04]  /*2100*/  IMAD.WIDE.U32 R166, R144, R142, c[0x0][0x188] ;  /* 0x0000620090a67625 */ /* 0x000fc800078e008e */
        /* <DEDUP_REMOVED lines=8> */
[----:B------:R-:W-:Y:S02]  /*2190*/  @P1 PRMT R125, RZ, 0x7610, R41 ;  /* 0x00007610ff7d1816 */ /* 0x000fe40000000029 */
[----:B------:R-:W-:Y:S01]  /*21a0*/  F2FP.BF16.PACK_AB R126, R182, R181 ;  /* 0x000000b5b67e723e */ /* 0x000fe200000010ff */
[----:B------:R-:W-:Y:S01]  /*21b0*/  @P1 FADD.FTZ R183, R124, R183 ;  /* 0x000000b77cb71221 */ /* 0x000fe20000010000 */
[----:B------:R-:W-:Y:S01]  /*21c0*/  F2FP.BF16.PACK_AB R124, R178, R177 ;  /* 0x000000b1b27c723e */ /* 0x000fe200000010ff */
[----:B------:R-:W-:-:S03]  /*21d0*/  @P1 FADD.FTZ R180, R125, R180 ;  /* 0x000000b47db41221 */ /* 0x000fc60000010000 */
[----:B------:R-:W-:Y:S02]  /*21e0*/  F2FP.BF16.PACK_AB R127, R184, R183 ;  /* 0x000000b7b87f723e */ /* 0x000fe400000010ff */
[----:B------:R-:W-:-:S05]  /*21f0*/  F2FP.BF16.PACK_AB R125, R180, R179 ;  /* 0x000000b3b47d723e */ /* 0x000fca00000010ff */
[----:B------:R0:W-:Y:S04]  /*2200*/  STG.E.128 [R166.64], R124 ;  /* 0x0000007ca6007986 */ /* 0x0001e8000c101d04 */
[----:B0-----:R-:W2:Y:S01]  /*2210*/  LDG.E.128 R124, [R168.64] ;  /* 0x00000004a87c7981 */ /* 0x001ea2000c1e1d00 */
[----:B------:R-:W-:-:S05]  /*2220*/  @P1 IMAD.WIDE.U32 R166, R146, R142, c[0x0][0x180] ;  /* 0x0000600092a61625 */ /* 0x000fca00078e008e */
[----:B------:R2:W3:Y:S01]  /*2230*/  @P1 LDG.E.128 R40, [R166.64] ;  /* 0x00000004a6281981 */ /* 0x0004e2000c1e1d00 */
[----:B------:R-:W-:Y:S02]  /*2240*/  PRMT R195, RZ, 0x7610, R94 ;  /* 0x00007610ffc37816 */ /* 0x000fe4000000005e */
[----:B------:R-:W-:Y:S02]  /*2250*/  PRMT R191, RZ, 0x7610, R92 ;  /* 0x00007610ffbf7816 */ /* 0x000fe4000000005c */
[----:B------:R-:W-:Y:S02]  /*2260*/  PRMT R197, RZ, 0x7610, R95 ;  /* 0x00007610ffc57816 */ /* 0x000fe4000000005f */
[----:B------:R-:W-:Y:S02]  /*2270*/  IADD3 R147, R145, 0xe0, RZ ;  /* 0x000000e091937810 */ /* 0x000fe40007ffe0ff */
        /* <DEDUP_REMOVED lines=23> */
[----:B------:R-:W-:-:S02]  /*23f0*/  FMUL.FTZ R195, R196, R195 ;  /* 0x000000c3c4c37220 */ /* 0x000fc40000410000 */
[----:B------:R-:W-:Y:S02]  /*2400*/  FMUL.FTZ R191, R168, R191 ;  /* 0x000000bfa8bf7220 */ /* 0x000fe40000410000 */
[----:B------:R-:W-:Y:S01]  /*2410*/  FMUL.FTZ R196, R124, R125 ;  /* 0x0000007d7cc47220 */ /* 0x000fe20000410000 */
[--C-:B---3--:R-:W-:Y:S01]  /*2420*/  @P1 PRMT R125, RZ, 0x5410, R40.reuse ;  /* 0x00005410ff7d1816 */ /* 0x108fe20000000028 */
        /* <DEDUP_REMOVED lines=40> */
[--C-:B0-----:R-:W-:Y:S01]  /*26b0*/  PRMT R166, RZ, 0x5410, R126.reuse ;  /* 0x00005410ffa67816 */ /* 0x101fe2000000007e */
        /* <DEDUP_REMOVED lines=13> */
[----:B------:R-:W-:Y:S01]  /*2790*/  PRMT R125, RZ, 0x5410, R91 ;  /* 0x00005410ff7d7816 */ /* 0x000fe2000000005b */
[----:B------:R-:W-:Y:S02]  /*27a0*/  FMUL.FTZ R209, R126, R209 ;  /* 0x000000d17ed17220 */ /* 0x000fe40000410000 */
[----:B------:R-:W-:Y:S02]  /*27b0*/  FMUL.FTZ R168, R168, R143 ;  /* 0x0000008fa8a87220 */ /* 0x000fe40000410000 */
        /* <DEDUP_REMOVED lines=21> */
[----:B------:R-:W-:Y:S02]  /*2910*/  @P1 FADD.FTZ R210, R125, R210 ;  /* 0x000000d27dd21221 */ /* 0x000fe40000010000 */
[----:B------:R-:W-:Y:S01]  /*2920*/  @P1 FADD.FTZ R207, R124, R207 ;  /* 0x000000cf7ccf1221 */ /* 0x000fe20000010000 */
[----:B------:R-:W-:Y:S02]  /*2930*/  F2FP.BF16.PACK_AB R124, R205, R204 ;  /* 0x000000cccd7c723e */ /* 0x000fe400000010ff */
[----:B------:R-:W-:-:S02]  /*2940*/  F2FP.BF16.PACK_AB R127, R211, R210 ;  /* 0x000000d2d37f723e */ /* 0x000fc400000010ff */
        /* <DEDUP_REMOVED lines=8> */
[--C-:B------:R-:W-:Y:S02]  /*29d0*/  PRMT R220, RZ, 0x5410, R86.reuse ;  /* 0x00005410ffdc7816 */ /* 0x100fe40000000056 */
[----:B------:R-:W-:Y:S02]  /*29e0*/  PRMT R223, RZ, 0x7610, R87 ;  /* 0x00007610ffdf7816 */ /* 0x000fe40000000057 */
[----:B------:R-:W-:-:S02]  /*29f0*/  PRMT R221, RZ, 0x7610, R86 ;  /* 0x00007610ffdd7816 */ /* 0x000fc40000000056 */
[----:B------:R-:W-:Y:S02]  /*2a00*/  IADD3 R145, R145, 0x120, RZ ;  /* 0x0000012091917810 */ /* 0x000fe40007ffe0ff */
[--C-:B--2---:R-:W-:Y:S02]  /*2a10*/  PRMT R168, RZ, 0x5410, R124.reuse ;  /* 0x00005410ffa87816 */ /* 0x104fe4000000007c */
[----:B------:R-:W-:Y:S02]  /*2a20*/  PRMT R169, RZ, 0x7610, R124 ;  /* 0x00007610ffa97816 */ /* 0x000fe4000000007c */
[----:B------:R-:W-:Y:S01]  /*2a30*/  PRMT R124, RZ, 0x5410, R127 ;  /* 0x00005410ff7c7816 */ /* 0x000fe2000000007f */
[-C--:B------:R-:W-:Y:S01]  /*2a40*/  FMUL.FTZ R168, R168, R143.reuse ;  /* 0x0000008fa8a87220 */ /* 0x080fe20000410000 */
[--C-:B0-----:R-:W-:Y:S01]  /*2a50*/  PRMT R166, RZ, 0x5410, R125.reuse ;  /* 0x00005410ffa67816 */ /* 0x101fe2000000007d */
[-C--:B------:R-:W-:Y:S01]  /*2a60*/  FMUL.FTZ R169, R169, R143.reuse ;  /* 0x0000008fa9a97220 */ /* 0x080fe20000410000 */
[----:B------:R-:W-:Y:S01]  /*2a70*/  PRMT R167, RZ, 0x7610, R125 ;  /* 0x00007610ffa77816 */ /* 0x000fe2000000007d */
[----:B------:R-:W-:Y:S01]  /*2a80*/  FMUL.FTZ R168, R168, R218 ;  /* 0x000000daa8a87220 */ /* 0x000fe20000410000 */
[----:B------:R-:W-:Y:S01]  /*2a90*/  PRMT R218, RZ, 0x7610, R84 ;  /* 0x00007610ffda7816 */ /* 0x000fe20000000054 */
[-C--:B------:R-:W-:Y:S01]  /*2aa0*/  FMUL.FTZ R124, R124, R143.reuse ;  /* 0x0000008f7c7c7220 */ /* 0x080fe20000410000 */
[----:B------:R-:W-:Y:S01]  /*2ab0*/  PRMT R125, RZ, 0x5410, R126 ;  /* 0x00005410ff7d7816 */ /* 0x000fe2000000007e */
[-C--:B------:R-:W-:Y:S01]  /*2ac0*/  FMUL.FTZ R166, R166, R143.reuse ;  /* 0x0000008fa6a67220 */ /* 0x080fe20000410000 */
[----:B------:R-:W-:Y:S01]  /*2ad0*/  PRMT R127, RZ, 0x7610, R127 ;  /* 0x00007610ff7f7816 */ /* 0x000fe2000000007f */
        /* <DEDUP_REMOVED lines=8> */
[----:B------:R-:W-:-:S02]  /*2b60*/  FMUL.FTZ R218, R166, R218 ;  /* 0x000000daa6da7220 */ /* 0x000fc40000410000 */
[----:B------:R-:W-:Y:S02]  /*2b70*/  FMUL.FTZ R219, R167, R219 ;  /* 0x000000dba7db7220 */ /* 0x000fe40000410000 */
[----:B------:R-:W-:Y:S01]  /*2b80*/  @P1 FADD.FTZ R218, R124, R218 ;  /* 0x000000da7cda1221 */ /* 0x000fe20000010000 */
[----:B------:R-:W-:Y:S01]  /*2b90*/  @P1 PRMT R124, RZ, 0x7610, R41 ;  /* 0x00007610ff7c1816 */ /* 0x000fe20000000029 */
[-C--:B------:R-:W-:Y:S02]  /*2ba0*/  FMUL.FTZ R125, R125, R143.reuse ;  /* 0x0000008f7d7d7220 */ /* 0x080fe40000410000 */
[----:B------:R-:W-:Y:S02]  /*2bb0*/  FMUL.FTZ R127, R127, R143 ;  /* 0x0000008f7f7f7220 */ /* 0x000fe40000410000 */
[----:B------:R-:W-:Y:S01]  /*2bc0*/  @P1 FADD.FTZ R219, R124, R219 ;  /* 0x000000db7cdb1221 */ /* 0x000fe20000010000 */
[----:B------:R-:W-:Y:S01]  /*2bd0*/  @P1 PRMT R124, RZ, 0x5410, R42 ;  /* 0x00005410ff7c1816 */ /* 0x000fe2000000002a */
[----:B------:R-:W-:-:S02]  /*2be0*/  FMUL.FTZ R220, R125, R220 ;  /* 0x000000dc7ddc7220 */ /* 0x000fc40000410000 */
[----:B------:R-:W-:Y:S01]  /*2bf0*/  FMUL.FTZ R223, R127, R223 ;  /* 0x000000df7fdf7220 */ /* 0x000fe20000410000 */
[----:B------:R-:W-:Y:S01]  /*2c00*/  F2FP.BF16.PACK_AB R125, R219, R218 ;  /* 0x000000dadb7d723e */ /* 0x000fe200000010ff */
[----:B------:R-:W-:Y:S01]  /*2c10*/  @P1 FADD.FTZ R220, R124, R220 ;  /* 0x000000dc7cdc1221 */ /* 0x000fe20000010000 */
[----:B------:R-:W-:Y:S01]  /*2c20*/  @P1 PRMT R124, RZ, 0x5410, R43 ;  /* 0x00005410ff7c1816 */ /* 0x000fe2000000002b */
[----:B------:R-:W-:Y:S02]  /*2c30*/  FMUL.FTZ R126, R126, R143 ;  /* 0x0000008f7e7e7220 */ /* 0x000fe40000410000 */
[----:B------:R-:W-:-:S04]  /*2c40*/  IMAD.WIDE.U32 R166, R176, R142, c[0x0][0x188] ;  /* 0x00006200b0a67625 */ /* 0x000fc800078e008e */
[----:B------:R-:W-:Y:S01]  /*2c50*/  @P1 FADD.FTZ R222, R124, R222 ;  /* 0x000000de7cde1221 */ /* 0x000fe20000010000 */
[----:B------:R-:W-:Y:S01]  /*2c60*/  @P1 PRMT R124, RZ, 0x7610, R43 ;  /* 0x00007610ff7c1816 */ /* 0x000fe2000000002b */
[----:B------:R-:W-:-:S04]  /*2c70*/  FMUL.FTZ R221, R126, R221 ;  /* 0x000000dd7edd7220 */ /* 0x000fc80000410000 */
[----:B------:R-:W-:Y:S01]  /*2c80*/  @P1 FADD.FTZ R223, R124, R223 ;  /* 0x000000df7cdf1221 */ /* 0x000fe20000010000 */
[----:B------:R-:W-:-:S04]  /*2c90*/  @P1 PRMT R124, RZ, 0x7610, R42 ;  /* 0x00007610ff7c1816 */ /* 0x000fc8000000002a */
[----:B------:R-:W-:Y:S01]  /*2ca0*/  F2FP.BF16.PACK_AB R127, R223, R222 ;  /* 0x000000dedf7f723e */ /* 0x000fe200000010ff */
[----:B------:R-:W-:Y:S01]  /*2cb0*/  @P1 FADD.FTZ R221, R124, R221 ;  /* 0x000000dd7cdd1221 */ /* 0x000fe20000010000 */
[----:B------:R-:W-:-:S04]  /*2cc0*/  @P1 PRMT R124, RZ, 0x7610, R40 ;  /* 0x00007610ff7c1816 */ /* 0x000fc80000000028 */
[----:B------:R-:W-:Y:S01]  /*2cd0*/  F2FP.BF16.PACK_AB R126, R221, R220 ;  /* 0x000000dcdd7e723e */ /* 0x000fe200000010ff */
[----:B------:R-:W-:-:S05]  /*2ce0*/  @P1 FADD.FTZ R169, R124, R169 ;  /* 0x000000a97ca91221 */ /* 0x000fca0000010000 */
[----:B------:R-:W-:-:S05]  /*2cf0*/  F2FP.BF16.PACK_AB R124, R169, R168 ;  /* 0x000000a8a97c723e */ /* 0x000fca00000010ff */
[----:B------:R0:W-:Y:S02]  /*2d00*/  STG.E.128 [R166.64], R124 ;  /* 0x0000007ca6007986 */ /* 0x0001e4000c101d04 */
[----:B0-----:R-:W-:-:S06]  /*2d10*/  IMAD.WIDE.U32 R124, R145, R142, c[0x0][0x170] ;  /* 0x00005c00917c7625 */ /* 0x001fcc00078e008e */
[----:B------:R-:W2:Y:S01]  /*2d20*/  LDG.E.128 R124, [R124.64] ;  /* 0x000000047c7c7981 */ /* 0x000ea2000c1e1d00 */
[----:B------:R-:W-:-:S05]  /*2d30*/  @P1 IMAD.WIDE.U32 R166, R145, R142, c[0x0][0x180] ;  /* 0x0000600091a61625 */ /* 0x000fca00078e008e */
[----:B------:R2:W3:Y:S02]  /*2d40*/  @P1 LDG.E.128 R40, [R166.64] ;  /* 0x00000004a6281981 */ /* 0x0004e4000c1e1d00 */
[--C-:B--2---:R-:W-:Y:S02]  /*2d50*/  PRMT R166, RZ, 0x5410, R124.reuse ;  /* 0x00005410ffa67816 */ /* 0x104fe4000000007c */
[--C-:B------:R-:W-:Y:S02]  /*2d60*/  PRMT R167, RZ, 0x5410, R125.reuse ;  /* 0x00005410ffa77816 */ /* 0x100fe4000000007d */
[----:B------:R-:W-:Y:S01]  /*2d70*/  PRMT R237, RZ, 0x7610, R124 ;  /* 0x00007610ffed7816 */ /* 0x000fe2000000007c */
[-C--:B------:R-:W-:Y:S01]  /*2d80*/  FMUL.FTZ R166, R166, R143.reuse ;  /* 0x0000008fa6a67220 */ /* 0x080fe20000410000 */
[----:B---3--:R-:W-:Y:S01]  /*2d90*/  @P1 PRMT R124, RZ, 0x5410, R40 ;  /* 0x00005410ff7c1816 */ /* 0x008fe20000000028 */
[----:B------:R-:W-:Y:S01]  /*2da0*/  FMUL.FTZ R167, R167, R143 ;  /* 0x0000008fa7a77220 */ /* 0x000fe20000410000 */
[----:B------:R-:W-:Y:S01]  /*2db0*/  PRMT R232, RZ, 0x7610, R125 ;  /* 0x00007610ffe87816 */ /* 0x000fe2000000007d */
[----:B------:R-:W-:Y:S01]  /*2dc0*/  FMUL.FTZ R166, R214, R166 ;  /* 0x000000a6d6a67220 */ /* 0x000fe20000410000 */
[----:B------:R-:W-:Y:S01]  /*2dd0*/  PRMT R233, RZ, 0x5410, R126 ;  /* 0x00005410ffe97816 */ /* 0x000fe2000000007e */
[----:B------:R-:W-:Y:S01]  /*2de0*/  FMUL.FTZ R167, R189, R167 ;  /* 0x000000a7bda77220 */ /* 0x000fe20000410000 */
[----:B------:R-:W-:Y:S01]  /*2df0*/  PRMT R234, RZ, 0x5410, R127 ;  /* 0x00005410ffea7816 */ /* 0x000fe2000000007f */
[----:B------:R-:W-:Y:S01]  /*2e00*/  @P1 FADD.FTZ R166, R124, R166 ;  /* 0x000000a67ca61221 */ /* 0x000fe20000010000 */
[----:B------:R-:W-:Y:S01]  /*2e10*/  @P1 PRMT R124, RZ, 0x5410, R41 ;  /* 0x00005410ff7c1816 */ /* 0x000fe20000000029 */
[-C--:B------:R-:W-:Y:S01]  /*2e20*/  FMUL.FTZ R232, R232, R143.reuse ;  /* 0x0000008fe8e87220 */ /* 0x080fe20000410000 */
        /* <DEDUP_REMOVED lines=10> */
[----:B------:R-:W-:Y:S01]  /*2ed0*/  FMUL.FTZ R127, R127, R143 ;  /* 0x0000008f7f7f7220 */ /* 0x000fe20000410000 */
[----:B------:R-:W-:Y:S01]  /*2ee0*/  F2FP.BF16.PACK_AB R125, R232, R167 ;  /* 0x000000a7e87d723e */ /* 0x000fe200000010ff */
        /* <DEDUP_REMOVED lines=15> */
[----:B------:R-:W-:-:S03]  /*2fe0*/  IMAD.WIDE.U32 R142, R145, R142, c[0x0][0x188] ;  /* 0x00006200918e7625 */ /* 0x000fc600078e008e */
[----:B------:R-:W-:Y:S01]  /*2ff0*/  F2FP.BF16.PACK_AB R126, R236, R233 ;  /* 0x000000e9ec7e723e */ /* 0x000fe200000010ff */
[----:B------:R-:W-:-:S05]  /*3000*/  @P1 FADD.FTZ R237, R124, R237 ;  /* 0x000000ed7ced1221 */ /* 0x000fca0000010000 */
[----:B------:R-:W-:-:S05]  /*3010*/  F2FP.BF16.PACK_AB R124, R237, R166 ;  /* 0x000000a6ed7c723e */ /* 0x000fca00000010ff */
[----:B------:R0:W-:Y:S02]  /*3020*/  STG.E.128 [R142.64], R124 ;  /* 0x0000007c8e007986 */ /* 0x0001e4000c101d04 */
[----:B0-----:R-:W-:Y:S02]  /*3030*/  FADD.FTZ R124, RZ, R120 ;  /* 0x00000078ff7c7221 */ /* 0x001fe40000010000 */
[----:B------:R-:W0:Y:S02]  /*3040*/  S2R R143, SR_TID.X ;  /* 0x00000000008f7919 */ /* 0x000e240000002100 */
[----:B------:R-:W-:-:S04]  /*3050*/  FADD.FTZ R124, R124, R121 ;  /* 0x000000797c7c7221 */ /* 0x000fc80000010000 */
[----:B------:R-:W-:-:S04]  /*3060*/  FADD.FTZ R124, R124, R128 ;  /* 0x000000807c7c7221 */ /* 0x000fc80000010000 */
[----:B------:R-:W-:-:S04]  /*3070*/  FADD.FTZ R124, R124, R129 ;  /* 0x000000817c7c7221 */ /* 0x000fc80000010000 */
[----:B------:R-:W-:-:S04]  /*3080*/  FADD.FTZ R124, R124, R122 ;  /* 0x0000007a7c7c7221 */ /* 0x000fc80000010000 */
[----:B------:R-:W-:-:S04]  /*3090*/  FADD.FTZ R124, R124, R130 ;  /* 0x000000827c7c7221 */ /* 0x000fc80000010000 */
[----:B------:R-:W-:Y:S01]  /*30a0*/  FADD.FTZ R124, R124, R123 ;  /* 0x0000007b7c7c7221 */ /* 0x000fe20000010000 */
[----:B0-----:R-:W-:-:S03]  /*30b0*/  LOP3.LUT R143, R143, 0x1f, RZ, 0xc0, !PT ;  /* 0x0000001f8f8f7812 */ /* 0x001fc600078ec0ff */
[----:B------:R-:W-:Y:S01]  /*30c0*/  FADD.FTZ R124, R124, R131 ;  /* 0x000000837c7c7221 */ /* 0x000fe20000010000 */
        /* <DEDUP_REMOVED lines=73> */
[----:B------:R-:W-:Y:S05]  /*3560*/  BRA.DIV ~URZ, `(.L_x_1177) ;  /* 0x000025d27f007947 */ /* 0x000fea000b800000 */
[----:B------:R0:W1:Y:S02]  /*3570*/  SHFL.BFLY PT, R126, R127, 0x1, 0x1f ;  /* 0x0c201f007f7e7f89 */ /* 0x00006400000e0000 */
.L_x_1181:
        /* <DEDUP_REMOVED lines=12> */
[----:B------:R-:W-:Y:S02]  /*3640*/  FADD.FTZ R125, -R143, R121 ;  /* 0x000000798f7d7221 */ /* 0x000fe40000010100 */
[----:B------:R-:W-:-:S04]  /*3650*/  FFMA.FTZ R124, R124, R124, RZ ;  /* 0x0000007c7c7c7223 */ /* 0x000fc800000100ff */
[----:B------:R-:W-:Y:S02]  /*3660*/  FFMA.FTZ R124, R125, R125, R124 ;  /* 0x0000007d7d7c7223 */ /* 0x000fe4000001007c */
[----:B------:R-:W-:-:S04]  /*3670*/  FADD.FTZ R125, -R143, R128 ;  /* 0x000000808f7d7221 */ /* 0x000fc80000010100 */
        /* <DEDUP_REMOVED lines=164> */
.L_x_1182:
[----:B------:R-:W-:Y:S01]  /*40c0*/  MOV R125, c[0x0][0x1e0] ;  /* 0x00007800007d7a02 */ /* 0x000fe20000000f00 */
[----:B-1----:R-:W-:Y:S01]  /*40d0*/  FADD.FTZ R124, R126, R127 ;  /* 0x0000007f7e7c7221 */ /* 0x002fe20000010000 */
[----:B------:R-:W-:Y:S01]  /*40e0*/  ISETP.NE.AND P1, PT, RZ, UR6, PT ;  /* 0x00000006ff007c0c */ /* 0x000fe2000bf25270 */
[----:B------:R1:W-:Y:S02]  /*40f0*/  STL [R1+0x30], R36 ;  /* 0x0000302401007387 */ /* 0x0003e40000100800 */
[----:B------:R-:W-:Y:S02]  /*4100*/  FFMA.FTZ R124, R124, R125, c[0x0][0x228] ;  /* 0x00008a007c7c7623 */ /* 0x000fe4000001007d */
[C---:B------:R-:W-:Y:S01]  /*4110*/  FMUL.FTZ R125, R143.reuse, R143 ;  /* 0x0000008f8f7d7220 */ /* 0x040fe20000410000 */
[----:B0-----:R-:W-:Y:S01]  /*4120*/  FSEL R127, R143, RZ, !P1 ;  /* 0x000000ff8f7f7208 */ /* 0x001fe20004800000 */
[----:B------:R-:W2:Y:S03]  /*4130*/  LDL R142, [R1+0x18] ;  /* 0x00001800018e7983 */ /* 0x000ea60000100800 */
[----:B------:R-:W-:Y:S01]  /*4140*/  FSEL R125, R125, RZ, P1 ;  /* 0x000000ff7d7d7208 */ /* 0x000fe20000800000 */
[----:B-1----:R-:W3:Y:S04]  /*4150*/  LDL R36, [R1+0x14] ;  /* 0x0000140001247983 */ /* 0x002ee80000100800 */
[----:B------:R-:W-:-:S02]  /*4160*/  FADD.FTZ R124, R124, R125 ;  /* 0x0000007d7c7c7221 */ /* 0x000fc40000010000 */
[----:B------:R-:W4:Y:S02]  /*4170*/  LDL R125, [R1+0x10] ;  /* 0x00001000017d7983 */ /* 0x000f240000100800 */
[----:B------:R0:W1:Y:S01]  /*4180*/  MUFU.RSQ R126, R124 ;  /* 0x0000007c007e7308 */ /* 0x0000620000001400 */
[C---:B------:R-:W-:Y:S02]  /*4190*/  FADD.FTZ R123, -R127.reuse, R123 ;  /* 0x0000007b7f7b7221 */ /* 0x040fe40000010100 */
[----:B------:R-:W-:Y:S01]  /*41a0*/  FADD.FTZ R131, -R127, R131 ;  /* 0x000000837f837221 */ /* 0x000fe20000010100 */
[--C-:B0-----:R-:W-:Y:S01]  /*41b0*/  PRMT R124, RZ, 0x5410, R83.reuse ;  /* 0x00005410ff7c7816 */ /* 0x101fe20000000053 */
[C---:B-1----:R-:W-:Y:S02]  /*41c0*/  FMUL.FTZ R123, R126.reuse, R123 ;  /* 0x0000007b7e7b7220 */ /* 0x042fe40000410000 */
[----:B------:R-:W-:Y:S02]  /*41d0*/  FMUL.FTZ R131, R126, R131 ;  /* 0x000000837e837220 */ /* 0x000fe40000410000 */
[----:B---3--:R-:W-:Y:S01]  /*41e0*/  FFMA.FTZ R123, R123, R124, R36 ;  /* 0x0000007c7b7b7223 */ /* 0x008fe20000010024 */
[----:B------:R-:W-:Y:S01]  /*41f0*/  PRMT R124, RZ, 0x7610, R83 ;  /* 0x00007610ff7c7816 */ /* 0x000fe20000000053 */
[----:B------:R0:W5:Y:S04]  /*4200*/  LDL.LU R36, [R1+0x30] ;  /* 0x0000300001247983 */ /* 0x0001680000300800 */
[----:B----4-:R-:W-:-:S02]  /*4210*/  FFMA.FTZ R124, R131, R124, R125 ;  /* 0x0000007c837c7223 */ /* 0x010fc4000001007d */
[----:B------:R-:W3:Y:S01]  /*4220*/  LDL R131, [R1+0x1c] ;  /* 0x00001c0001837983 */ /* 0x000ee20000100800 */
[C---:B------:R-:W-:Y:S02]  /*4230*/  FADD.FTZ R122, -R127.reuse, R122 ;  /* 0x0000007a7f7a7221 */ /* 0x040fe40000010100 */
[----:B------:R-:W-:Y:S01]  /*4240*/  F2FP.BF16.PACK_AB R123, R124, R123 ;  /* 0x0000007b7c7b723e */ /* 0x000fe200000010ff */
[----:B------:R-:W4:Y:S01]  /*4250*/  LDL R125, [R1+0x24] ;  /* 0x00002400017d7983 */ /* 0x000f220000100800 */
[----:B------:R-:W-:Y:S01]  /*4260*/  PRMT R124, RZ, 0x5410, R82 ;  /* 0x00005410ff7c7816 */ /* 0x000fe20000000052 */
[----:B------:R-:W-:Y:S02]  /*4270*/  FMUL.FTZ R122, R126, R122 ;  /* 0x0000007a7e7a7220 */ /* 0x000fe40000410000 */
[----:B------:R-:W-:-:S04]  /*4280*/  FADD.FTZ R130, -R127, R130 ;  /* 0x000000827f827221 */ /* 0x000fc80000010100 */
[----:B------:R-:W-:Y:S02]  /*4290*/  FMUL.FTZ R130, R126, R130 ;  /* 0x000000827e827220 */ /* 0x000fe40000410000 */
[----:B---3--:R-:W-:Y:S02]  /*42a0*/  FFMA.FTZ R122, R122, R124, R131 ;  /* 0x0000007c7a7a7223 */ /* 0x008fe40000010083 */
[----:B------:R-:W3:Y:S01]  /*42b0*/  LDL R131, [R1+0x2c] ;  /* 0x00002c0001837983 */ /* 0x000ee20000100800 */
[----:B------:R-:W-:-:S05]  /*42c0*/  PRMT R124, RZ, 0x7610, R82 ;  /* 0x00007610ff7c7816 */ /* 0x000fca0000000052 */
[----:B--2---:R-:W-:Y:S02]  /*42d0*/  FFMA.FTZ R124, R130, R124, R142 ;  /* 0x0000007c827c7223 */ /* 0x004fe4000001008e */
[----:B------:R-:W2:Y:S04]  /*42e0*/  LDL R130, [R1+0x20] ;  /* 0x0000200001827983 */ /* 0x000ea80000100800 */
[----:B------:R-:W2:Y:S01]  /*42f0*/  LDL R142, [R1+0x28] ;  /* 0x00002800018e7983 */ /* 0x000ea20000100800 */
[----:B------:R-:W-:Y:S01]  /*4300*/  FADD.FTZ R128, -R127, R128 ;  /* 0x000000807f807221 */ /* 0x000fe20000010100 */
[----:B------:R-:W-:Y:S02]  /*4310*/  F2FP.BF16.PACK_AB R122, R124, R122 ;  /* 0x0000007a7c7a723e */ /* 0x000fe400000010ff */
[----:B------:R-:W-:Y:S01]  /*4320*/  PRMT R124, RZ, 0x5410, R81 ;  /* 0x00005410ff7c7816 */ /* 0x000fe20000000051 */
[----:B------:R-:W-:-:S02]  /*4330*/  FMUL.FTZ R128, R126, R128 ;  /* 0x000000807e807220 */ /* 0x000fc40000410000 */
[C---:B------:R-:W-:Y:S02]  /*4340*/  FADD.FTZ R120, -R127.reuse, R120 ;  /* 0x000000787f787221 */ /* 0x040fe40000010100 */
[----:B----4-:R-:W-:Y:S01]  /*4350*/  FFMA.FTZ R124, R128, R124, R125 ;  /* 0x0000007c807c7223 */ /* 0x010fe2000001007d */
[----:B------:R-:W-:Y:S01]  /*4360*/  PRMT R128, RZ, 0x5410, R80 ;  /* 0x00005410ff807816 */ /* 0x000fe20000000050 */
[----:B------:R-:W-:Y:S02]  /*4370*/  FMUL.FTZ R120, R126, R120 ;  /* 0x000000787e787220 */ /* 0x000fe40000410000 */
[----:B------:R-:W-:Y:S01]  /*4380*/  FADD.FTZ R129, -R127, R129 ;  /* 0x000000817f817221 */ /* 0x000fe20000010100 */
[----:B------:R-:W-:-:S03]  /*4390*/  PRMT R125, RZ, 0x7610, R81 ;  /* 0x00007610ff7d7816 */ /* 0x000fc60000000051 */
[----:B------:R-:W-:Y:S02]  /*43a0*/  FMUL.FTZ R129, R126, R129 ;  /* 0x000000817e817220 */ /* 0x000fe40000410000 */
[----:B------:R-:W-:-:S04]  /*43b0*/  FADD.FTZ R121, -R127, R121 ;  /* 0x000000797f797221 */ /* 0x000fc80000010100 */
[----:B------:R-:W-:Y:S02]  /*43c0*/  FMUL.FTZ R121, R126, R121 ;  /* 0x000000797e797220 */ /* 0x000fe40000410000 */
[----:B---3--:R-:W-:Y:S02]  /*43d0*/  FFMA.FTZ R120, R120, R128, R131 ;  /* 0x0000008078787223 */ /* 0x008fe40000010083 */
[----:B------:R-:W1:Y:S01]  /*43e0*/  S2R R131, SR_TID.X ;  /* 0x0000000000837919 */ /* 0x000e620000002100 */
[----:B------:R-:W-:Y:S01]  /*43f0*/  PRMT R128, RZ, 0x7610, R80 ;  /* 0x00007610ff807816 */ /* 0x000fe20000000050 */
[----:B--2---:R-:W-:Y:S01]  /*4400*/  FFMA.FTZ R125, R129, R125, R130 ;  /* 0x0000007d817d7223 */ /* 0x004fe20000010082 */
[----:B------:R-:W-:Y:S01]  /*4410*/  HFMA2.MMA R129, -RZ, RZ, 0, 2.384185791015625e-07 ;  /* 0x00000004ff817435 */ /* 0x000fe200000001ff */
[----:B------:R-:W2:Y:S02]  /*4420*/  LDL R130, [R1+0x4] ;  /* 0x0000040001827983 */ /* 0x000ea40000100800 */
[----:B------:R-:W-:Y:S01]  /*4430*/  FFMA.FTZ R128, R121, R128, R142 ;  /* 0x0000008079807223 */ /* 0x000fe2000001008e */
[----:B------:R-:W-:Y:S01]  /*4440*/  F2FP.BF16.PACK_AB R121, R125, R124 ;  /* 0x0000007c7d79723e */ /* 0x000fe200000010ff */
[----:B------:R-:W3:Y:S01]  /*4450*/  LDL R142, [R1+0xc] ;  /* 0x00000c00018e7983 */ /* 0x000ee20000100800 */
[----:B-1----:R-:W-:-:S04]  /*4460*/  LOP3.LUT R131, R131, 0x1f, RZ, 0xc0, !PT ;  /* 0x0000001f83837812 */ /* 0x002fc800078ec0ff */
[----:B------:R-:W-:Y:S01]  /*4470*/  ISETP.NE.AND P1, PT, R131, RZ, PT ;  /* 0x000000ff8300720c */ /* 0x000fe20003f25270 */
[----:B------:R-:W-:-:S05]  /*4480*/  @!P0 IMAD.WIDE R124, R37, R129, c[0x0][0x1a0] ;  /* 0x00006800257c8625 */ /* 0x000fca00078e0281 */
[----:B------:R1:W-:Y:S07]  /*4490*/  @!P0 STG.E [R124.64], R143 ;  /* 0x0000008f7c008986 */ /* 0x0003ee000c101904 */
[C---:B-1----:R-:W-:Y:S02]  /*44a0*/  @!P1 IMAD.WIDE R124, R37.reuse, R129, c[0x0][0x1a8] ;  /* 0x00006a00257c9625 */ /* 0x042fe400078e0281 */
[----:B------:R-:W4:Y:S04]  /*44b0*/  LDL R129, [R1] ;  /* 0x0000000001817983 */ /* 0x000f280000100800 */
[----:B------:R1:W-:Y:S02]  /*44c0*/  @!P1 STG.E [R124.64], R126 ;  /* 0x0000007e7c009986 */ /* 0x0003e4000c101904 */
[----:B-1----:R-:W-:-:S05]  /*44d0*/  IMAD R124, R37, c[0x0][0x168], RZ ;  /* 0x00005a00257c7a24 */ /* 0x002fca00078e02ff */
[----:B------:R-:W-:-:S04]  /*44e0*/  SHF.R.S32.HI R125, RZ, 0x1f, R124 ;  /* 0x0000001fff7d7819 */ /* 0x000fc8000001147c */
[----:B------:R-:W-:-:S04]  /*44f0*/  LEA.HI R125, R125, R124, RZ, 0x3 ;  /* 0x0000007c7d7d7211 */ /* 0x000fc800078f18ff */
[----:B------:R-:W-:Y:S02]  /*4500*/  LEA.HI.SX32 R125, R125, R131, 0x1d ;  /* 0x000000837d7d7211 */ /* 0x000fe400078feaff */
[----:B------:R-:W3:Y:S02]  /*4510*/  LDL R131, [R1+0x8] ;  /* 0x0000080001837983 */ /* 0x000ee40000100800 */
[C---:B------:R-:W-:Y:S02]  /*4520*/  LEA R124, P0, R125.reuse, c[0x0][0x208], 0x4 ;  /* 0x000082007d7c7a11 */ /* 0x040fe400078020ff */
[----:B------:R-:W-:Y:S02]  /*4530*/  F2FP.BF16.PACK_AB R120, R128, R120 ;  /* 0x000000788078723e */ /* 0x000fe400000010ff */
[----:B------:R-:W-:Y:S01]  /*4540*/  LEA.HI.X R125, R125, c[0x0][0x20c], RZ, 0x4, P0 ;  /* 0x000083007d7d7a11 */ /* 0x000fe200000f24ff */
[----:B------:R-:W-:-:S04]  /*4550*/  FADD.FTZ R133, -R127, R133 ;  /* 0x000000857f857221 */ /* 0x000fc80000010100 */
[----:B------:R1:W-:Y:S01]  /*4560*/  STG.E.128 [R124.64], R120 ;  /* 0x000000787c007986 */ /* 0x0003e2000c101d04 */
[C---:B------:R-:W-:Y:S02]  /*4570*/  FADD.FTZ R132, -R127.reuse, R132 ;  /* 0x000000847f847221 */ /* 0x040fe40000010100 */
[C---:B------:R-:W-:Y:S02]  /*4580*/  FADD.FTZ R135, -R127.reuse, R135 ;  /* 0x000000877f877221 */ /* 0x040fe40000010100 */
[----:B------:R-:W-:Y:S01]  /*4590*/  FADD.FTZ R137, -R127, R137 ;  /* 0x000000897f897221 */ /* 0x000fe20000010100 */
[--C-:B-1----:R-:W-:Y:S01]  /*45a0*/  PRMT R121, RZ, 0x5410, R79.reuse ;  /* 0x00005410ff797816 */ /* 0x102fe2000000004f */
[C---:B------:R-:W-:Y:S02]  /*45b0*/  FMUL.FTZ R120, R126.reuse, R133 ;  /* 0x000000857e787220 */ /* 0x040fe40000410000 */
[----:B------:R-:W-:Y:S02]  /*45c0*/  FMUL.FTZ R123, R126, R132 ;  /* 0x000000847e7b7220 */ /* 0x000fe40000410000 */
[----:B------:R-:W-:Y:S01]  /*45d0*/  FFMA.FTZ R120, R120, R121, R250 ;  /* 0x0000007978787223 */ /* 0x000fe200000100fa */
[----:B------:R-:W-:-:S02]  /*45e0*/  PRMT R121, RZ, 0x7610, R79 ;  /* 0x00007610ff797816 */ /* 0x000fc4000000004f */
[----:B------:R-:W-:-:S03]  /*45f0*/  PRMT R124, RZ, 0x5410, R78 ;  /* 0x00005410ff7c7816 */ /* 0x000fc6000000004e */
[----:B------:R-:W-:Y:S02]  /*4600*/  FFMA.FTZ R123, R123, R121, R249 ;  /* 0x000000797b7b7223 */ /* 0x000fe400000100f9 */
[C---:B------:R-:W-:Y:S02]  /*4610*/  FMUL.FTZ R121, R126.reuse, R135 ;  /* 0x000000877e797220 */ /* 0x040fe40000410000 */
[----:B------:R-:W-:Y:S01]  /*4620*/  FADD.FTZ R134, -R127, R134 ;  /* 0x000000867f867221 */ /* 0x000fe20000010100 */
[----:B------:R-:W-:Y:S01]  /*4630*/  PRMT R128, RZ, 0x5410, R77 ;  /* 0x00005410ff807816 */ /* 0x000fe2000000004d */
[----:B------:R-:W-:Y:S01]  /*4640*/  FFMA.FTZ R121, R121, R124, R252 ;  /* 0x0000007c79797223 */ /* 0x000fe200000100fc */
[----:B------:R-:W-:Y:S01]  /*4650*/  PRMT R124, RZ, 0x7610, R78 ;  /* 0x00007610ff7c7816 */ /* 0x000fe2000000004e */
[C---:B------:R-:W-:Y:S02]  /*4660*/  FMUL.FTZ R125, R126.reuse, R137 ;  /* 0x000000897e7d7220 */ /* 0x040fe40000410000 */
[----:B------:R-:W-:-:S02]  /*4670*/  FMUL.FTZ R122, R126, R134 ;  /* 0x000000867e7a7220 */ /* 0x000fc40000410000 */
[C---:B------:R-:W-:Y:S02]  /*4680*/  FADD.FTZ R136, -R127.reuse, R136 ;  /* 0x000000887f887221 */ /* 0x040fe40000010100 */
[----:B------:R-:W-:Y:S02]  /*4690*/  FFMA.FTZ R122, R122, R124, R251 ;  /* 0x0000007c7a7a7223 */ /* 0x000fe400000100fb */
[----:B------:R-:W-:Y:S02]  /*46a0*/  FMUL.FTZ R124, R126, R136 ;  /* 0x000000887e7c7220 */ /* 0x000fe40000410000 */
        /* <DEDUP_REMOVED lines=65> */
[----:B------:R-:W-:Y:S01]  /*4ac0*/  FADD.FTZ R127, -R127, R235 ;  /* 0x000000eb7f7f7221 */ /* 0x000fe20000010100 */
[----:B------:R-:W-:Y:S02]  /*4ad0*/  F2FP.BF16.PACK_AB R122, R122, R121 ;  /* 0x000000797a7a723e */ /* 0x000fe400000010ff */
[----:B------:R-:W-:Y:S01]  /*4ae0*/  F2FP.BF16.PACK_AB R123, R123, R120 ;  /* 0x000000787b7b723e */ /* 0x000fe200000010ff */
[C---:B------:R-:W-:Y:S01]  /*4af0*/  FMUL.FTZ R154, R126.reuse, R154 ;  /* 0x0000009a7e9a7220 */ /* 0x040fe20000410000 */
[----:B------:R-:W-:Y:S01]  /*4b00*/  PRMT R132, RZ, 0x7610, R72 ;  /* 0x00007610ff847816 */ /* 0x000fe20000000048 */
[----:B------:R-:W-:-:S02]  /*4b10*/  FMUL.FTZ R155, R126, R155 ;  /* 0x0000009b7e9b7220 */ /* 0x000fc40000410000 */
[C---:B------:R-:W-:Y:S02]  /*4b20*/  FMUL.FTZ R148, R126.reuse, R148 ;  /* 0x000000947e947220 */ /* 0x040fe40000410000 */
[C---:B------:R-:W-:Y:S02]  /*4b30*/  FMUL.FTZ R149, R126.reuse, R149 ;  /* 0x000000957e957220 */ /* 0x040fe40000410000 */
[----:B--2---:R-:W-:Y:S01]  /*4b40*/  FFMA.FTZ R125, R125, R128, R130 ;  /* 0x000000807d7d7223 */ /* 0x004fe20000010082 */
[----:B------:R-:W-:Y:S02]  /*4b50*/  PRMT R128, RZ, 0x7610, R77 ;  /* 0x00007610ff807816 */ /* 0x000fe4000000004d */
[----:B------:R-:W-:Y:S01]  /*4b60*/  PRMT R130, RZ, 0x5410, R76 ;  /* 0x00005410ff827816 */ /* 0x000fe2000000004c */
[----:B------:R-:W-:Y:S02]  /*4b70*/  FFMA.FTZ R149, R149, R132, R247 ;  /* 0x0000008495957223 */ /* 0x000fe400000100f7 */
[----:B------:R-:W-:-:S02]  /*4b80*/  FMUL.FTZ R197, R126, R197 ;  /* 0x000000c57ec57220 */ /* 0x000fc40000410000 */
[----:B------:R-:W-:Y:S02]  /*4b90*/  FMUL.FTZ R194, R126, R194 ;  /* 0x000000c27ec27220 */ /* 0x000fe40000410000 */
[----:B----4-:R-:W-:Y:S02]  /*4ba0*/  FFMA.FTZ R124, R124, R128, R129 ;  /* 0x000000807c7c7223 */ /* 0x010fe40000010081 */
[C---:B------:R-:W-:Y:S02]  /*4bb0*/  FMUL.FTZ R129, R126.reuse, R139 ;  /* 0x0000008b7e817220 */ /* 0x040fe40000410000 */
[----:B------:R-:W-:Y:S02]  /*4bc0*/  FMUL.FTZ R128, R126, R138 ;  /* 0x0000008a7e807220 */ /* 0x000fe40000410000 */
[----:B---3--:R-:W-:Y:S01]  /*4bd0*/  FFMA.FTZ R129, R129, R130, R142 ;  /* 0x0000008281817223 */ /* 0x008fe2000001008e */
[----:B------:R-:W-:Y:S02]  /*4be0*/  PRMT R130, RZ, 0x7610, R76 ;  /* 0x00007610ff827816 */ /* 0x000fe4000000004c */
[----:B------:R-:W-:-:S02]  /*4bf0*/  F2FP.BF16.PACK_AB R121, R124, R125 ;  /* 0x0000007d7c79723e */ /* 0x000fc400000010ff */
[----:B------:R-:W-:-:S05]  /*4c00*/  PRMT R124, RZ, 0x7610, R75 ;  /* 0x00007610ff7c7816 */ /* 0x000fca000000004b */
[----:B------:R-:W-:Y:S02]  /*4c10*/  FFMA.FTZ R124, R155, R124, R241 ;  /* 0x0000007c9b7c7223 */ /* 0x000fe400000100f1 */
[----:B------:R-:W-:Y:S02]  /*4c20*/  FFMA.FTZ R128, R128, R130, R131 ;  /* 0x0000008280807223 */ /* 0x000fe40000010083 */
[----:B------:R-:W-:Y:S01]  /*4c30*/  FMUL.FTZ R130, R126, R127 ;  /* 0x0000007f7e827220 */ /* 0x000fe20000410000 */
[----:B------:R-:W-:Y:S02]  /*4c40*/  PRMT R127, RZ, 0x5410, R75 ;  /* 0x00005410ff7f7816 */ /* 0x000fe4000000004b */
[----:B------:R-:W-:Y:S02]  /*4c50*/  F2FP.BF16.PACK_AB R120, R128, R129 ;  /* 0x000000818078723e */ /* 0x000fe400000010ff */
[----:B------:R-:W-:Y:S01]  /*4c60*/  PRMT R129, RZ, 0x5410, R72 ;  /* 0x00005410ff817816 */ /* 0x000fe20000000048 */
[----:B------:R-:W-:-:S04]  /*4c70*/  FFMA.FTZ R127, R154, R127, R242 ;  /* 0x0000007f9a7f7223 */ /* 0x000fc800000100f2 */
[----:B------:R-:W-:Y:S01]  /*4c80*/  FFMA.FTZ R148, R148, R129, R248 ;  /* 0x0000008194947223 */ /* 0x000fe200000100f8 */
[----:B------:R-:W-:Y:S02]  /*4c90*/  F2FP.BF16.PACK_AB R127, R124, R127 ;  /* 0x0000007f7c7f723e */ /* 0x000fe400000010ff */
[----:B------:R-:W-:Y:S02]  /*4ca0*/  PRMT R142, RZ, 0x7610, R59 ;  /* 0x00007610ff8e7816 */ /* 0x000fe4000000003b */
[----:B------:R-:W-:Y:S02]  /*4cb0*/  F2FP.BF16.PACK_AB R124, R149, R148 ;  /* 0x00000094957c723e */ /* 0x000fe400000010ff */
[----:B------:R-:W-:Y:S01]  /*4cc0*/  PRMT R149, RZ, 0x5410, R58 ;  /* 0x00005410ff957816 */ /* 0x000fe2000000003a */
[----:B------:R-:W-:Y:S02]  /*4cd0*/  FFMA.FTZ R197, R197, R142, R11 ;  /* 0x0000008ec5c57223 */ /* 0x000fe4000001000b */
[----:B------:R-:W-:-:S02]  /*4ce0*/  FMUL.FTZ R192, R126, R192 ;  /* 0x000000c07ec07220 */ /* 0x000fc40000410000 */
[----:B------:R-:W-:Y:S01]  /*4cf0*/  FFMA.FTZ R142, R194, R149, R8 ;  /* 0x00000095c28e7223 */ /* 0x000fe20000010008 */
[----:B------:R-:W-:Y:S01]  /*4d00*/  PRMT R149, RZ, 0x5410, R57 ;  /* 0x00005410ff957816 */ /* 0x000fe20000000039 */
[C---:B------:R-:W-:Y:S01]  /*4d10*/  FMUL.FTZ R190, R126.reuse, R190 ;  /* 0x000000be7ebe7220 */ /* 0x040fe20000410000 */
[----:B------:R-:W-:Y:S01]  /*4d20*/  PRMT R148, RZ, 0x7610, R58 ;  /* 0x00007610ff947816 */ /* 0x000fe2000000003a */
[----:B------:R-:W-:Y:S02]  /*4d30*/  FMUL.FTZ R195, R126, R195 ;  /* 0x000000c37ec37220 */ /* 0x000fe40000410000 */
[----:B------:R-:W-:Y:S01]  /*4d40*/  FFMA.FTZ R192, R192, R149, R6 ;  /* 0x00000095c0c07223 */ /* 0x000fe20000010006 */
[----:B------:R-:W-:Y:S01]  /*4d50*/  PRMT R149, RZ, 0x5410, R56 ;  /* 0x00005410ff957816 */ /* 0x000fe20000000038 */
[----:B------:R-:W-:Y:S01]  /*4d60*/  FFMA.FTZ R195, R195, R148, R9 ;  /* 0x00000094c3c37223 */ /* 0x000fe20000010009 */
[----:B------:R-:W-:Y:S01]  /*4d70*/  PRMT R148, RZ, 0x7610, R57 ;  /* 0x00007610ff947816 */ /* 0x000fe20000000039 */
[----:B------:R-:W-:-:S02]  /*4d80*/  FMUL.FTZ R193, R126, R193 ;  /* 0x000000c17ec17220 */ /* 0x000fc40000410000 */
[----:B------:R-:W-:Y:S01]  /*4d90*/  FFMA.FTZ R190, R190, R149, R4 ;  /* 0x00000095bebe7223 */ /* 0x000fe20000010004 */
[----:B------:R-:W-:Y:S01]  /*4da0*/  PRMT R149, RZ, 0x5410, R55 ;  /* 0x00005410ff957816 */ /* 0x000fe20000000037 */
[----:B------:R-:W-:Y:S02]  /*4db0*/  FMUL.FTZ R210, R126, R210 ;  /* 0x000000d27ed27220 */ /* 0x000fe40000410000 */
[----:B------:R-:W-:Y:S01]  /*4dc0*/  FFMA.FTZ R193, R193, R148, R7 ;  /* 0x00000094c1c17223 */ /* 0x000fe20000010007 */
[----:B------:R-:W-:Y:S01]  /*4dd0*/  PRMT R148, RZ, 0x7610, R56 ;  /* 0x00007610ff947816 */ /* 0x000fe20000000038 */
[----:B------:R-:W-:Y:S01]  /*4de0*/  FFMA.FTZ R210, R210, R149, R18 ;  /* 0x00000095d2d27223 */ /* 0x000fe20000010012 */
[----:B------:R-:W-:Y:S01]  /*4df0*/  PRMT R149, RZ, 0x5410, R54 ;  /* 0x00005410ff957816 */ /* 0x000fe20000000036 */
[C---:B------:R-:W-:Y:S02]  /*4e00*/  FMUL.FTZ R191, R126.reuse, R191 ;  /* 0x000000bf7ebf7220 */ /* 0x040fe40000410000 */
[----:B------:R-:W-:-:S02]  /*4e10*/  FMUL.FTZ R208, R126, R208 ;  /* 0x000000d07ed07220 */ /* 0x000fc40000410000 */
[----:B------:R-:W-:Y:S01]  /*4e20*/  FFMA.FTZ R191, R191, R148, R5 ;  /* 0x00000094bfbf7223 */ /* 0x000fe20000010005 */
[----:B------:R-:W-:Y:S01]  /*4e30*/  PRMT R148, RZ, 0x7610, R55 ;  /* 0x00007610ff947816 */ /* 0x000fe20000000037 */
[----:B------:R-:W-:Y:S01]  /*4e40*/  FFMA.FTZ R208, R208, R149, R16 ;  /* 0x00000095d0d07223 */ /* 0x000fe20000010010 */
[----:B------:R-:W-:Y:S01]  /*4e50*/  PRMT R149, RZ, 0x5410, R53 ;  /* 0x00005410ff957816 */ /* 0x000fe20000000035 */
[C---:B------:R-:W-:Y:S02]  /*4e60*/  FMUL.FTZ R206, R126.reuse, R206 ;  /* 0x000000ce7ece7220 */ /* 0x040fe40000410000 */
[----:B------:R-:W-:Y:S01]  /*4e70*/  FMUL.FTZ R211, R126, R211 ;  /* 0x000000d37ed37220 */ /* 0x000fe20000410000 */
[----:B------:R-:W-:Y:S01]  /*4e80*/  PRMT R125, RZ, 0x5410, R74 ;  /* 0x00005410ff7d7816 */ /* 0x000fe2000000004a */
[----:B------:R-:W-:Y:S01]  /*4e90*/  FFMA.FTZ R206, R206, R149, R14 ;  /* 0x00000095cece7223 */ /* 0x000fe2000001000e */
[----:B------:R-:W-:Y:S01]  /*4ea0*/  PRMT R128, RZ, 0x7610, R74 ;  /* 0x00007610ff807816 */ /* 0x000fe2000000004a */
[----:B------:R-:W-:Y:S01]  /*4eb0*/  FFMA.FTZ R211, R211, R148, R19 ;  /* 0x00000094d3d37223 */ /* 0x000fe20000010013 */
[--C-:B------:R-:W-:Y:S01]  /*4ec0*/  PRMT R131, RZ, 0x5410, R71.reuse ;  /* 0x00005410ff837816 */ /* 0x100fe20000000047 */
        /* <DEDUP_REMOVED lines=50> */
[----:B------:R-:W-:Y:S02]  /*51f0*/  FMUL.FTZ R234, R126, R234 ;  /* 0x000000ea7eea7220 */ /* 0x000fe40000410000 */
[----:B------:R-:W-:Y:S01]  /*5200*/  FFMA.FTZ R126, R152, R125, R244 ;  /* 0x0000007d987e7223 */ /* 0x000fe200000100f4 */
[----:B------:R-:W-:Y:S01]  /*5210*/  PRMT R125, RZ, 0x5410, R73 ;  /* 0x00005410ff7d7816 */ /* 0x000fe20000000049 */
[----:B------:R-:W-:Y:S01]  /*5220*/  FFMA.FTZ R153, R153, R128, R243 ;  /* 0x0000008099997223 */ /* 0x000fe200000100f3 */
[----:B------:R-:W-:Y:S01]  /*5230*/  PRMT R128, RZ, 0x7610, R73 ;  /* 0x00007610ff807816 */ /* 0x000fe20000000049 */
[----:B------:R-:W-:Y:S02]  /*5240*/  FFMA.FTZ R131, R162, R131, R228 ;  /* 0x00000083a2837223 */ /* 0x000fe400000100e4 */
[----:B------:R-:W-:-:S02]  /*5250*/  FFMA.FTZ R132, R163, R132, R227 ;  /* 0x00000084a3847223 */ /* 0x000fc400000100e3 */
[----:B------:R-:W-:Y:S01]  /*5260*/  FFMA.FTZ R209, R209, R148, R17 ;  /* 0x00000094d1d17223 */ /* 0x000fe20000010011 */
[----:B------:R-:W-:Y:S01]  /*5270*/  PRMT R148, RZ, 0x7610, R53 ;  /* 0x00007610ff947816 */ /* 0x000fe20000000035 */
[----:B------:R-:W-:Y:S01]  /*5280*/  FFMA.FTZ R204, R204, R149, R12 ;  /* 0x00000095cccc7223 */ /* 0x000fe2000001000c */
[----:B------:R-:W-:Y:S02]  /*5290*/  PRMT R149, RZ, 0x5410, R51 ;  /* 0x00005410ff957816 */ /* 0x000fe40000000033 */
        /* <DEDUP_REMOVED lines=10> */
[----:B------:R-:W-:-:S02]  /*5340*/  PRMT R136, RZ, 0x7610, R64 ;  /* 0x00007610ff887816 */ /* 0x000fc40000000040 */
        /* <DEDUP_REMOVED lines=24> */
[----:B------:R-:W-:Y:S02]  /*54d0*/  PRMT R149, RZ, 0x5410, R48 ;  /* 0x00005410ff957816 */ /* 0x000fe40000000030 */
        /* <DEDUP_REMOVED lines=33> */
[----:B------:R-:W-:Y:S01]  /*56f0*/  MOV R177, 0x10 ;  /* 0x0000001000b17802 */ /* 0x000fe20000000f00 */
[----:B------:R-:W-:Y:S01]  /*5700*/  FFMA.FTZ R129, R158, R129, R238 ;  /* 0x000000819e817223 */ /* 0x000fe200000100ee */
[----:B------:R-:W-:Y:S01]  /*5710*/  PRMT R130, RZ, 0x7610, R44 ;  /* 0x00007610ff827816 */ /* 0x000fe2000000002c */
[----:B------:R-:W-:Y:S01]  /*5720*/  FFMA.FTZ R134, R171, R134, R216 ;  /* 0x00000086ab867223 */ /* 0x000fe200000100d8 */
[----:B------:R-:W-:Y:S01]  /*5730*/  PRMT R139, RZ, 0x5410, R63 ;  /* 0x00005410ff8b7816 */ /* 0x000fe2000000003f */
[----:B------:R-:W-:Y:S01]  /*5740*/  FFMA.FTZ R133, R173, R133, R224 ;  /* 0x00000085ad857223 */ /* 0x000fe200000100e0 */
[----:B------:R-:W-:Y:S01]  /*5750*/  PRMT R138, RZ, 0x5410, R62 ;  /* 0x00005410ff8a7816 */ /* 0x000fe2000000003e */
[----:B------:R-:W-:Y:S02]  /*5760*/  FFMA.FTZ R132, R175, R132, R226 ;  /* 0x00000084af847223 */ /* 0x000fe400000100e2 */
[----:B------:R-:W-:Y:S01]  /*5770*/  FFMA.FTZ R178, R178, R143, R202 ;  /* 0x0000008fb2b27223 */ /* 0x000fe200000100ca */
[----:B------:R-:W-:Y:S01]  /*5780*/  PRMT R143, RZ, 0x5410, R59 ;  /* 0x00005410ff8f7816 */ /* 0x000fe2000000003b */
[----:B------:R-:W-:-:S02]  /*5790*/  FFMA.FTZ R169, R169, R148, R21 ;  /* 0x00000094a9a97223 */ /* 0x000fc40000010015 */
[----:B------:R-:W-:Y:S01]  /*57a0*/  FFMA.FTZ R166, R166, R149, R28 ;  /* 0x00000095a6a67223 */ /* 0x000fe2000001001c */
[----:B------:R-:W-:Y:S01]  /*57b0*/  F2FP.BF16.PACK_AB R126, R153, R126 ;  /* 0x0000007e997e723e */ /* 0x000fe200000010ff */
[----:B------:R-:W-:Y:S01]  /*57c0*/  IMAD.WIDE.U32 R148, R38, R177, c[0x0][0x208] ;  /* 0x0000820026947625 */ /* 0x000fe200078e00b1 */
[----:B------:R-:W-:Y:S02]  /*57d0*/  F2FP.BF16.PACK_AB R129, R159, R129 ;  /* 0x000000819f81723e */ /* 0x000fe400000010ff */
[----:B------:R-:W-:Y:S01]  /*57e0*/  F2FP.BF16.PACK_AB R128, R157, R128 ;  /* 0x000000809d80723e */ /* 0x000fe200000010ff */
[----:B------:R-:W-:Y:S01]  /*57f0*/  FFMA.FTZ R237, R237, R130, R29 ;  /* 0x00000082eded7223 */ /* 0x000fe2000001001d */
[----:B------:R-:W-:Y:S01]  /*5800*/  F2FP.BF16.PACK_AB R130, R161, R160 ;  /* 0x000000a0a182723e */ /* 0x000fe200000010ff */
[----:B------:R-:W-:Y:S01]  /*5810*/  IMAD.WIDE.U32 R38, R39, R177, c[0x0][0x208] ;  /* 0x0000820027267625 */ /* 0x000fe200078e00b1 */
[----:B------:R-:W-:Y:S02]  /*5820*/  F2FP.BF16.PACK_AB R135, R164, R135 ;  /* 0x00000087a487723e */ /* 0x000fe400000010ff */
[----:B------:R-:W-:Y:S01]  /*5830*/  F2FP.BF16.PACK_AB R134, R170, R134 ;  /* 0x00000086aa86723e */ /* 0x000fe200000010ff */
[----:B------:R-:W-:Y:S01]  /*5840*/  IMAD.WIDE.U32 R150, R140, R177, c[0x0][0x208] ;  /* 0x000082008c967625 */ /* 0x000fe200078e00b1 */
[----:B------:R-:W-:-:S02]  /*5850*/  F2FP.BF16.PACK_AB R133, R172, R133 ;  /* 0x00000085ac85723e */ /* 0x000fc400000010ff */
[----:B------:R-:W-:Y:S01]  /*5860*/  F2FP.BF16.PACK_AB R132, R174, R132 ;  /* 0x00000084ae84723e */ /* 0x000fe200000010ff */
[----:B------:R-:W-:Y:S02]  /*5870*/  FFMA.FTZ R139, R183, R139, R2 ;  /* 0x0000008bb78b7223 */ /* 0x000fe40000010002 */
[----:B------:R-:W-:Y:S02]  /*5880*/  FFMA.FTZ R138, R181, R138, R199 ;  /* 0x0000008ab58a7223 */ /* 0x000fe400000100c7 */
[----:B------:R-:W-:Y:S01]  /*5890*/  IMAD.WIDE.U32 R140, R141, R177, c[0x0][0x208] ;  /* 0x000082008d8c7625 */ /* 0x000fe200078e00b1 */
[----:B------:R1:W-:Y:S03]  /*58a0*/  STG.E.128 [R148.64], R120 ;  /* 0x0000007894007986 */ /* 0x0003e6000c101d04 */
[----:B------:R-:W-:Y:S01]  /*58b0*/  FFMA.FTZ R143, R196, R143, R10 ;  /* 0x0000008fc48f7223 */ /* 0x000fe2000001000a */
[----:B------:R2:W-:Y:S01]  /*58c0*/  STG.E.128 [R38.64], R124 ;  /* 0x0000007c26007986 */ /* 0x0005e2000c101d04 */
[----:B------:R-:W-:Y:S01]  /*58d0*/  HFMA2.MMA R235, -RZ, RZ, 0, 2.384185791015625e-07 ;  /* 0x00000004ffeb7435 */ /* 0x000fe200000001ff */
[----:B------:R-:W-:Y:S01]  /*58e0*/  F2FP.BF16.PACK_AB R139, R184, R139 ;  /* 0x0000008bb88b723e */ /* 0x000fe200000010ff */
[----:B------:R-:W-:Y:S01]  /*58f0*/  IMAD.WIDE.U32 R152, R144, R177, c[0x0][0x208] ;  /* 0x0000820090987625 */ /* 0x000fe200078e00b1 */
[----:B------:R3:W-:Y:S01]  /*5900*/  STG.E.128 [R150.64], R128 ;  /* 0x0000008096007986 */ /* 0x0007e2000c101d04 */
[----:B------:R-:W-:-:S02]  /*5910*/  F2FP.BF16.PACK_AB R138, R182, R138 ;  /* 0x0000008ab68a723e */ /* 0x000fc400000010ff */
[----:B------:R-:W-:Y:S01]  /*5920*/  F2FP.BF16.PACK_AB R137, R180, R137 ;  /* 0x00000089b489723e */ /* 0x000fe200000010ff */
[----:B------:R4:W-:Y:S01]  /*5930*/  STG.E.128 [R140.64], R132 ;  /* 0x000000848c007986 */ /* 0x0009e2000c101d04 */
[----:B------:R-:W-:Y:S02]  /*5940*/  F2FP.BF16.PACK_AB R136, R178, R136 ;  /* 0x00000088b288723e */ /* 0x000fe400000010ff */
[----:B------:R-:W-:Y:S02]  /*5950*/  F2FP.BF16.PACK_AB R143, R197, R143 ;  /* 0x0000008fc58f723e */ /* 0x000fe400000010ff */
[----:B------:R-:W-:Y:S02]  /*5960*/  F2FP.BF16.PACK_AB R142, R195, R142 ;  /* 0x0000008ec38e723e */ /* 0x000fe400000010ff */
[----:B-1----:R-:W-:Y:S02]  /*5970*/  F2FP.BF16.PACK_AB R149, R207, R206 ;  /* 0x000000cecf95723e */ /* 0x002fe400000010ff */
[----:B--2---:R-:W-:-:S02]  /*5980*/  LEA R38, P0, R145, c[0x0][0x208], 0x4 ;  /* 0x0000820091267a11 */ /* 0x004fc400078020ff */
[----:B------:R-:W-:Y:S01]  /*5990*/  F2FP.BF16.PACK_AB R148, R205, R204 ;  /* 0x000000cccd94723e */ /* 0x000fe200000010ff */
[-C--:B---3--:R-:W-:Y:S01]  /*59a0*/  IMAD.WIDE.U32 R128, R146, R177.reuse, c[0x0][0x208] ;  /* 0x0000820092807625 */ /* 0x088fe200078e00b1 */
[----:B------:R-:W-:Y:S02]  /*59b0*/  F2FP.BF16.PACK_AB R151, R211, R210 ;  /* 0x000000d2d397723e */ /* 0x000fe400000010ff */
[----:B------:R-:W-:Y:S01]  /*59c0*/  F2FP.BF16.PACK_AB R150, R209, R208 ;  /* 0x000000d0d196723e */ /* 0x000fe200000010ff */
[-C--:B------:R-:W-:Y:S01]  /*59d0*/  IMAD.WIDE.U32 R130, R147, R177.reuse, c[0x0][0x208] ;  /* 0x0000820093827625 */ /* 0x080fe200078e00b1 */
[----:B----4-:R-:W-:Y:S02]  /*59e0*/  F2FP.BF16.PACK_AB R141, R193, R192 ;  /* 0x000000c0c18d723e */ /* 0x010fe400000010ff */
[----:B------:R-:W-:Y:S01]  /*59f0*/  F2FP.BF16.PACK_AB R140, R191, R190 ;  /* 0x000000bebf8c723e */ /* 0x000fe200000010ff */
[----:B------:R-:W-:Y:S01]  /*5a00*/  IMAD.WIDE.U32 R176, R176, R177, c[0x0][0x208] ;  /* 0x00008200b0b07625 */ /* 0x000fe200078e00b1 */
[----:B------:R-:W-:-:S02]  /*5a10*/  F2FP.BF16.PACK_AB R123, R223, R222 ;  /* 0x000000dedf7b723e */ /* 0x000fc400000010ff */
[----:B------:R-:W-:Y:S02]  /*5a20*/  F2FP.BF16.PACK_AB R122, R221, R220 ;  /* 0x000000dcdd7a723e */ /* 0x000fe400000010ff */
[----:B------:R-:W-:Y:S02]  /*5a30*/  F2FP.BF16.PACK_AB R121, R219, R218 ;  /* 0x000000dadb79723e */ /* 0x000fe400000010ff */
[----:B------:R-:W-:Y:S01]  /*5a40*/  F2FP.BF16.PACK_AB R120, R169, R168 ;  /* 0x000000a8a978723e */ /* 0x000fe200000010ff */
[----:B------:R0:W-:Y:S01]  /*5a50*/  STG.E.128 [R152.64], R136 ;  /* 0x0000008898007986 */ /* 0x0001e2000c101d04 */
[----:B------:R-:W-:Y:S02]  /*5a60*/  F2FP.BF16.PACK_AB R127, R154, R234 ;  /* 0x000000ea9a7f723e */ /* 0x000fe400000010ff */
[----:B------:R-:W-:Y:S02]  /*5a70*/  F2FP.BF16.PACK_AB R126, R236, R233 ;  /* 0x000000e9ec7e723e */ /* 0x000fe400000010ff */
[----:B------:R-:W-:-:S02]  /*5a80*/  F2FP.BF16.PACK_AB R125, R232, R167 ;  /* 0x000000a7e87d723e */ /* 0x000fc400000010ff */
[----:B------:R-:W-:Y:S02]  /*5a90*/  LEA.HI.X R39, R145, c[0x0][0x20c], RZ, 0x4, P0 ;  /* 0x0000830091277a11 */ /* 0x000fe400000f24ff */
[----:B------:R-:W-:Y:S01]  /*5aa0*/  F2FP.BF16.PACK_AB R124, R237, R166 ;  /* 0x000000a6ed7c723e */ /* 0x000fe200000010ff */
[----:B------:R0:W-:Y:S01]  /*5ab0*/  STG.E.128 [R128.64], R140 ;  /* 0x0000008c80007986 */ /* 0x0001e2000c101d04 */
[----:B------:R-:W-:-:S03]  /*5ac0*/  IMAD R37, R235, c[0x0][0x160], R37 ;  /* 0x00005800eb257a24 */ /* 0x000fc600078e0225 */
[----:B------:R0:W-:Y:S04]  /*5ad0*/  STG.E.128 [R130.64], R148 ;  /* 0x0000009482007986 */ /* 0x0001e8000c101d04 */
[----:B------:R0:W-:Y:S04]  /*5ae0*/  STG.E.128 [R176.64], R120 ;  /* 0x00000078b0007986 */ /* 0x0001e8000c101d04 */
[----:B------:R0:W-:Y:S01]  /*5af0*/  STG.E.128 [R38.64], R124 ;  /* 0x0000007c26007986 */ /* 0x0001e2000c101d04 */
[----:B------:R-:W-:-:S13]  /*5b00*/  ISETP.GE.AND P0, PT, R37, c[0x0][0x164], PT ;  /* 0x0000590025007a0c */ /* 0x000fda0003f06270 */
[----:B0----5:R-:W-:Y:S01]  /*5b10*/  @P0 CALL.REL.NOINC `(.L_x_1179) ;  /* 0x0000001000000944 */ /* 0x021fe20003c00000 */
[----:B------:R-:W-:Y:S05]  /*5b20*/  BRA `(.L_x_1180) ;  /* 0xffffaf9000007947 */ /* 0x000fea000383ffff */
.L_x_1179:
[----:B------:R-:W-:Y:S05]  /*5b30*/  EXIT ;  /* 0x000000000000794d */ /* 0x000fea0003800000 */
.L_x_1177:
[----:B------:R-:W-:Y:S02]  /*5b40*/  MOV R126, 0x1 ;  /* 0x00000001007e7802 */ /* 0x000fe40000000f00 */
[----:B------:R-:W-:Y:S02]  /*5b50*/  MOV R142, 0x1f ;  /* 0x0000001f008e7802 */ /* 0x000fe40000000f00 */
[----:B------:R-:W-:Y:S02]  /*5b60*/  MOV R125, 0xffffffff ;  /* 0xffffffff007d7802 */ /* 0x000fe40000000f00 */
[----:B------:R-:W-:Y:S02]  /*5b70*/  MOV R124, 0x5b90 ;  /* 0x00005b90007c7802 */ /* 0x000fe40000000f00 */
[----:B------:R-:W-:Y:S05]  /*5b80*/  CALL.REL.NOINC `($__internal_5_$__cuda_sm70_shflsync_bfly_p) ;  /* 0x00000d8000007944 */ /* 0x000fea0003c00000 */
[----:B-1----:R-:W-:Y:S05]  /*5b90*/  BRA `(.L_x_1181) ;  /* 0xffffd9e000007947 */ /* 0x002fea000383ffff */
.L_x_1178:
[----:B------:R-:W-:Y:S01]  /*5ba0*/  HFMA2.MMA R142, -RZ, RZ, 0, 1.847743988037109375e-06 ;  /* 0x0000001fff8e7435 */ /* 0x000fe200000001ff */
[----:B------:R-:W-:Y:S02]  /*5bb0*/  MOV R126, 0x2 ;  /* 0x00000002007e7802 */ /* 0x000fe40000000f00 */
[----:B------:R-:W-:Y:S02]  /*5bc0*/  MOV R125, 0xffffffff ;  /* 0xffffffff007d7802 */ /* 0x000fe40000000f00 */
[----:B------:R-:W-:-:S02]  /*5bd0*/  MOV R124, 0x5bf0 ;  /* 0x00005bf0007c7802 */ /* 0x000fc40000000f00 */
[----:B------:R-:W-:Y:S05]  /*5be0*/  CALL.REL.NOINC `($__internal_5_$__cuda_sm70_shflsync_bfly_p) ;  /* 0x00000d2000007944 */ /* 0x000fea0003c00000 */
[----:B-1----:R-:W-:Y:S01]  /*5bf0*/  FADD.FTZ R127, R127, R126 ;  /* 0x0000007e7f7f7221 */ /* 0x002fe20000010000 */
[----:B------:R-:W-:Y:S01]  /*5c00*/  HFMA2.MMA R126, -RZ, RZ, 0, 2.384185791015625e-07 ;  /* 0x00000004ff7e7435 */ /* 0x000fe200000001ff */
[----:B------:R-:W-:-:S02]  /*5c10*/  MOV R142, 0x1f ;  /* 0x0000001f008e7802 */ /* 0x000fc40000000f00 */
[----:B------:R-:W-:Y:S02]  /*5c20*/  MOV R125, 0xffffffff ;  /* 0xffffffff007d7802 */ /* 0x000fe40000000f00 */
[----:B------:R-:W-:Y:S02]  /*5c30*/  MOV R124, 0x5c50 ;  /* 0x00005c50007c7802 */ /* 0x000fe40000000f00 */
[----:B------:R-:W-:Y:S05]  /*5c40*/  CALL.REL.NOINC `($__internal_5_$__cuda_sm70_shflsync_bfly_p) ;  /* 0x00000cc000007944 */ /* 0x000fea0003c00000 */
[----:B-1----:R-:W-:Y:S01]  /*5c50*/  FADD.FTZ R127, R127, R126 ;  /* 0x0000007e7f7f7221 */ /* 0x002fe20000010000 */
[----:B------:R-:W-:Y:S01]  /*5c60*/  HFMA2.MMA R126, -RZ, RZ, 0, 4.76837158203125e-07 ;  /* 0x00000008ff7e7435 */ /* 0x000fe200000001ff */
[----:B------:R-:W-:Y:S02]  /*5c70*/  MOV R142, 0x1f ;  /* 0x0000001f008e7802 */ /* 0x000fe40000000f00 */
[----:B------:R-:W-:Y:S02]  /*5c80*/  MOV R125, 0xffffffff ;  /* 0xffffffff007d7802 */ /* 0x000fe40000000f00 */
[----:B------:R-:W-:Y:S02]  /*5c90*/  MOV R124, 0x5cb0 ;  /* 0x00005cb0007c7802 */ /* 0x000fe40000000f00 */
[----:B------:R-:W-:Y:S05]  /*5ca0*/  CALL.REL.NOINC `($__internal_5_$__cuda_sm70_shflsync_bfly_p) ;  /* 0x00000c6000007944 */ /* 0x000fea0003c00000 */
[----:B-1----:R-:W-:Y:S01]  /*5cb0*/  FADD.FTZ R127, R127, R126 ;  /* 0x0000007e7f7f7221 */ /* 0x002fe20000010000 */
[----:B------:R-:W-:Y:S01]  /*5cc0*/  HFMA2.MMA R126, -RZ, RZ, 0, 9.5367431640625e-07 ;  /* 0x00000010ff7e7435 */ /* 0x000fe200000001ff */
[----:B------:R-:W-:-:S02]  /*5cd0*/  MOV R142, 0x1f ;  /* 0x0000001f008e7802 */ /* 0x000fc40000000f00 */
[----:B------:R-:W-:Y:S02]  /*5ce0*/  MOV R125, 0xffffffff ;  /* 0xffffffff007d7802 */ /* 0x000fe40000000f00 */
[----:B------:R-:W-:Y:S02]  /*5cf0*/  MOV R124, 0x5d10 ;  /* 0x00005d10007c7802 */ /* 0x000fe40000000f00 */
[----:B------:R-:W-:Y:S05]  /*5d00*/  CALL.REL.NOINC `($__internal_5_$__cuda_sm70_shflsync_bfly_p) ;  /* 0x00000c0000007944 */ /* 0x000fea0003c00000 */
[----:B-1----:R-:W-:Y:S01]  /*5d10*/  FADD.FTZ R126, R127, R126 ;  /* 0x0000007e7f7e7221 */ /* 0x002fe20000010000 */
[----:B------:R-:W-:-:S03]  /*5d20*/  MOV R142, 0x1f ;  /* 0x0000001f008e7802 */ /* 0x000fc60000000f00 */
[----:B------:R-:W-:Y:S01]  /*5d30*/  FMUL.FTZ R143, R126, c[0x0][0x1e0] ;  /* 0x000078007e8f7a20 */ /* 0x000fe20000410000 */
[----:B------:R-:W-:-:S03]  /*5d40*/  HFMA2.MMA R126, -RZ, RZ, 0, 5.9604644775390625e-08 ;  /* 0x00000001ff7e7435 */ /* 0x000fc600000001ff */
[C---:B------:R-:W-:Y:S02]  /*5d50*/  FADD.FTZ R124, -R143.reuse, R120 ;  /* 0x000000788f7c7221 */ /* 0x040fe40000010100 */
[C---:B------:R-:W-:Y:S02]  /*5d60*/  FADD.FTZ R125, -R143.reuse, R121 ;  /* 0x000000798f7d7221 */ /* 0x040fe40000010100 */
[----:B------:R-:W-:Y:S02]  /*5d70*/  FFMA.FTZ R124, R124, R124, RZ ;  /* 0x0000007c7c7c7223 */ /* 0x000fe400000100ff */
[----:B------:R-:W-:Y:S02]  /*5d80*/  FADD.FTZ R127, -R143, R235 ;  /* 0x000000eb8f7f7221 */ /* 0x000fe40000010100 */
        /* <DEDUP_REMOVED lines=154> */
[----:B------:R-:W-:Y:S01]  /*6730*/  FFMA.FTZ R124, R125, R125, R124 ;  /* 0x0000007d7d7c7223 */ /* 0x000fe2000001007c */
[----:B------:R-:W-:-:S03]  /*6740*/  MOV R125, 0xffffffff ;  /* 0xffffffff007d7802 */ /* 0x000fc60000000f00 */
[----:B------:R-:W-:Y:S01]  /*6750*/  FFMA.FTZ R127, R127, R127, R124 ;  /* 0x0000007f7f7f7223 */ /* 0x000fe2000001007c */
[----:B------:R-:W-:Y:S02]  /*6760*/  MOV R124, 0x6780 ;  /* 0x00006780007c7802 */ /* 0x000fe40000000f00 */
[----:B------:R-:W-:Y:S05]  /*6770*/  CALL.REL.NOINC `($__internal_5_$__cuda_sm70_shflsync_bfly_p) ;  /* 0x0000019000007944 */ /* 0x000fea0003c00000 */
[----:B-1----:R-:W-:Y:S01]  /*6780*/  FADD.FTZ R127, R127, R126 ;  /* 0x0000007e7f7f7221 */ /* 0x002fe20000010000 */
[----:B------:R-:W-:Y:S01]  /*6790*/  HFMA2.MMA R126, -RZ, RZ, 0, 1.1920928955078125e-07 ;  /* 0x00000002ff7e7435 */ /* 0x000fe200000001ff */
[----:B------:R-:W-:Y:S02]  /*67a0*/  MOV R142, 0x1f ;  /* 0x0000001f008e7802 */ /* 0x000fe40000000f00 */
[----:B------:R-:W-:Y:S02]  /*67b0*/  MOV R125, 0xffffffff ;  /* 0xffffffff007d7802 */ /* 0x000fe40000000f00 */
[----:B------:R-:W-:Y:S02]  /*67c0*/  MOV R124, 0x67e0 ;  /* 0x000067e0007c7802 */ /* 0x000fe40000000f00 */
[----:B------:R-:W-:Y:S05]  /*67d0*/  CALL.REL.NOINC `($__internal_5_$__cuda_sm70_shflsync_bfly_p) ;  /* 0x0000013000007944 */ /* 0x000fea0003c00000 */
[----:B-1----:R-:W-:Y:S01]  /*67e0*/  FADD.FTZ R127, R127, R126 ;  /* 0x0000007e7f7f7221 */ /* 0x002fe20000010000 */
[----:B------:R-:W-:Y:S01]  /*67f0*/  HFMA2.MMA R126, -RZ, RZ, 0, 2.384185791015625e-07 ;  /* 0x00000004ff7e7435 */ /* 0x000fe200000001ff */
[----:B------:R-:W-:Y:S02]  /*6800*/  MOV R142, 0x1f ;  /* 0x0000001f008e7802 */ /* 0x000fe40000000f00 */
[----:B------:R-:W-:-:S02]  /*6810*/  MOV R125, 0xffffffff ;  /* 0xffffffff007d7802 */ /* 0x000fc40000000f00 */
        /* <DEDUP_REMOVED lines=10> */
[----:B------:R-:W-:Y:S02]  /*68c0*/  MOV R142, 0x1f ;  /* 0x0000001f008e7802 */ /* 0x000fe40000000f00 */
[----:B------:R-:W-:-:S02]  /*68d0*/  MOV R125, 0xffffffff ;  /* 0xffffffff007d7802 */ /* 0x000fc40000000f00 */
[----:B------:R-:W-:Y:S02]  /*68e0*/  MOV R124, 0x6900 ;  /* 0x00006900007c7802 */ /* 0x000fe40000000f00 */
[----:B------:R-:W-:Y:S05]  /*68f0*/  CALL.REL.NOINC `($__internal_5_$__cuda_sm70_shflsync_bfly_p) ;  /* 0x0000001000007944 */ /* 0x000fea0003c00000 */
[----:B-1----:R-:W-:Y:S05]  /*6900*/  BRA `(.L_x_1182) ;  /* 0xffffd7b000007947 */ /* 0x002fea000383ffff */
        .weak           $__internal_5_$__cuda_sm70_shflsync_bfly_p
        .type           $__internal_5_$__cuda_sm70_shflsync_bfly_p,@function
        .size           $__internal_5_$__cuda_sm70_shflsync_bfly_p,(.L_x_71005 - $__internal_5_$__cuda_sm70_shflsync_bfly_p)
$__internal_5_$__cuda_sm70_shflsync_bfly_p:
[----:B------:R-:W-:Y:S04]  /*6910*/  WARPSYNC R125 ;  /* 0x0000007d00007348 */ /* 0x000fe80003800000 */
[----:B------:R0:W1:Y:S02]  /*6920*/  SHFL.BFLY PT, R126, R127, R126, R142 ;  /* 0x0c00007e7f7e7389 */ /* 0x00006400000e008e */
[----:B0-----:R-:W-:-:S06]  /*6930*/  HFMA2.MMA R125, -RZ, RZ, 0, 0 ;  /* 0x00000000ff7d7435 */ /* 0x001fcc00000001ff */
[----:B------:R-:W-:Y:S05]  /*6940*/  RET.REL.NODEC R124 `(_ZN10layer_norm13ln_fwd_kernelINS_13Kernel_traitsI13__nv_bfloat16S2_S2_S2_fjLj2560ELj1ELj4ELj1ELj16ENS_18Kernel_traits_baseILj2560ES2_S2_S2_S2_fjLj128EEEEELb0ELb1ELb0ELb1EEEvNS_9FwdParamsE) ;  /* 0xffff96b07c007950 */ /* 0x000fea0003c3ffff */
.L_x_1183:
        /* <DEDUP_REMOVED lines=11> */
.L_x_71005:


//--------------------- .text._ZN10layer_norm13ln_fwd_kernelINS_13Kernel_traitsI13__nv_bfloat16S2_S2_S2_fjLj2560ELj1ELj4ELj1ELj16ENS_18Kernel_traits_baseILj2560ES2_S2_S2_S2_fjLj128EEEEELb0ELb1ELb1ELb0EEEvNS_9FwdParamsE --------------------------
	.section	.text._ZN10layer_norm13ln_fwd_kernelINS_13Kernel_traitsI13__nv_bfloat16S2_S2_S2_fjLj2560ELj1ELj4ELj1ELj16ENS_18Kernel_traits_baseILj2560ES2_S2_S2_S2_fjLj128EEEEELb0ELb1ELb1ELb0EEEvNS_9FwdParamsE,"ax",@progbits
	.sectioninfo	@"SHI_REGISTERS=255"
	.align	128
        .global         _ZN10layer_norm13ln_fwd_kernelINS_13Kernel_traitsI13__nv_bfloat16S2_S2_S2_fjLj2560ELj1ELj4ELj1ELj16ENS_18Kernel_traits_baseILj2560ES2_S2_S2_S2_fjLj128EEEEELb0ELb1ELb1ELb0EEEvNS_9FwdParamsE
        .type           _ZN10layer_norm13ln_fwd_kernelINS_13Kernel_traitsI13__nv_bfloat16S2_S2_S2_fjLj2560ELj1ELj4ELj1ELj16ENS_18Kernel_traits_baseILj2560ES2_S2_S2_S2_fjLj128EEEEELb0ELb1ELb1ELb0EEEvNS_9FwdParamsE,@function
        .size           _ZN10layer_norm13ln_fwd_kernelINS_13Kernel_traitsI13__nv_bfloat16S2_S2_S2_fjLj2560ELj1ELj4ELj1ELj16ENS_18Kernel_traits_baseILj2560ES2_S2_S2_S2_fjLj128EEEEELb0ELb1ELb1ELb0EEEvNS_9FwdParamsE,(.L_x_71006 - _ZN10layer_norm13ln_fwd_kernelINS_13Kernel_traitsI13__nv_bfloat16S2_S2_S2_fjLj2560ELj1ELj4ELj1ELj16ENS_18Kernel_traits_baseILj2560ES2_S2_S2_S2_fjLj128EEEEELb0ELb1ELb1ELb0EEEvNS_9FwdParamsE)
        .other          _ZN10layer_norm13ln_fwd_kernelINS_13Kernel_traitsI13__nv_bfloat16S2_S2_S2_fjLj2560ELj1ELj4ELj1ELj16ENS_18Kernel_traits_baseILj2560ES2_S2_S2_S2_fjLj128EEEEELb0ELb1ELb1ELb0EEEvNS_9FwdParamsE,@"STO_CUDA_ENTRY STV_DEFAULT"
_ZN10layer_norm13ln_fwd_kernelINS_13Kernel_traitsI13__nv_bfloat16S2_S2_S2_fjLj2560ELj1ELj4ELj1ELj16ENS_18Kernel_traits_baseILj2560ES2_S2_S2_S2_fjLj128EEEEELb0ELb1ELb1ELb0EEEvNS_9FwdParamsE:
.text._ZN10layer_norm13ln_fwd_kernelINS_13Kernel_traitsI13__nv_bfloat16S2_S2_S2_fjLj2560ELj1ELj4ELj1ELj16ENS_18Kernel_traits_baseILj2560ES2_S2_S2_S2_fjLj128EEEEELb0ELb1ELb1ELb0EEEvNS_9FwdParamsE:
        /* <DEDUP_REMOVED lines=40> */
.L_x_1185:
[----:B01----:R-:W-:Y:S05]  /*0280*/  BSYNC B0 ;  /* 0x0000000000007941 */ /* 0x003fea0003800000 */
.L_x_1184:
        /* <DEDUP_REMOVED lines=16> */
.L_x_1187:
[----:B0-----:R-:W-:Y:S05]  /*0390*/  BSYNC B0 ;  /* 0x0000000000007941 */ /* 0x001fea0003800000 */
.L_x_1186:
        /* <DEDUP_REMOVED lines=16> */
.L_x_1189:
[----:B0-----:R-:W-:Y:S05]  /*04a0*/  BSYNC B0 ;  /* 0x0000000000007941 */ /* 0x001fea0003800000 */
.L_x_1188:
        /* <DEDUP_REMOVED lines=16> */
.L_x_1191:
[----:B0-----:R-:W-:Y:S05]  /*05b0*/  BSYNC B0 ;  /* 0x0000000000007941 */ /* 0x001fea0003800000 */
.L_x_1190:
        /* <DEDUP_REMOVED lines=16> */
.L_x_1193:
[----:B0-----:R-:W-:Y:S05]  /*06c0*/  BSYNC B0 ;  /* 0x0000000000007941 */ /* 0x001fea0003800000 */
.L_x_1192:
        /* <DEDUP_REMOVED lines=19> */
.L_x_1195:
[----:B0-----:R-:W-:Y:S05]  /*0800*/  BSYNC B0 ;  /* 0x0000000000007941 */ /* 0x001fea0003800000 */
.L_x_1194:
        /* <DEDUP_REMOVED lines=9> */
[----:B------:R-:W-:-:S12]  /*08a0*/  IMAD.MOV.U32 R144, RZ, RZ, 0x10 ;  /* 0x00000010ff907424 */ /* 0x000fd800078e00ff */
        /* <DEDUP_REMOVED lines=11> */
.L_x_1197:
[----:B0-----:R-:W-:Y:S05]  /*0960*/  BSYNC B0 ;  /* 0x0000000000007941 */ /* 0x001fea0003800000 */
.L_x_1196:
        /* <DEDUP_REMOVED lines=19> */
.L_x_1199:
[----:B0-----:R-:W-:Y:S05]  /*0aa0*/  BSYNC B0 ;  /* 0x0000000000007941 */ /* 0x001fea0003800000 */
.L_x_1198:
        /* <DEDUP_REMOVED lines=19> */
.L_x_1201:
[----:B0-----:R-:W-:Y:S05]  /*0be0*/  BSYNC B0 ;  /* 0x0000000000007941 */ /* 0x001fea0003800000 */
.L_x_1200:
        /* <DEDUP_REMOVED lines=18> */
.L_x_1203:
[----:B0-----:R-:W-:Y:S05]  /*0d10*/  BSYNC B0 ;  /* 0x0000000000007941 */ /* 0x001fea0003800000 */
.L_x_1202:
        /* <DEDUP_REMOVED lines=47> */
[--C-:B0-----:R-:W-:Y:S02]  /*1010*/  PRMT R3, RZ, 0x5410, R94.reuse ;  /* 0x00005410ff037816 */ /* 0x101fe4000000005e */
        /* <DEDUP_REMOVED lines=12> */
[--C-:B-1----:R-:W-:Y:S01]  /*10e0*/  PRMT R81, RZ, 0x5410, R88.reuse ;  /* 0x00005410ff517816 */ /* 0x102fe20000000058 */
        /* <DEDUP_REMOVED lines=16> */
[--C-:B------:R-:W-:Y:S01]  /*11f0*/  PRMT R170, RZ, 0x5410, R27.reuse ;  /* 0x00005410ffaa7816 */ /* 0x100fe2000000001b */
        /* <DEDUP_REMOVED lines=25> */
[--C-:B------:R-:W-:Y:S02]  /*1390*/  PRMT R140, RZ, 0x5410, R9.reuse ;  /* 0x00005410ff8c7816 */ /* 0x100fe40000000009 */
        /* <DEDUP_REMOVED lines=25> */
[----:B------:R-:W-:Y:S01]  /*1530*/  PRMT R203, RZ, 0x7610, R198 ;  /* 0x00007610ffcb7816 */ /* 0x000fe200000000c6 */
[----:B------:R-:W-:Y:S01]  /*1540*/  STL [R1+0xdc], R81 ;  /* 0x0000dc5101007387 */ /* 0x000fe20000100800 */
[--C-:B------:R-:W-:Y:S02]  /*1550*/  PRMT R8, RZ, 0x5410, R12.reuse ;  /* 0x00005410ff087816 */ /* 0x100fe4000000000c */
[----:B------:R-:W-:Y:S01]  /*1560*/  PRMT R9, RZ, 0x7610, R12 ;  /* 0x00007610ff097816 */ /* 0x000fe2000000000c */
[----:B------:R1:W-:Y:S01]  /*1570*/  STL [R1+0xd8], R76 ;  /* 0x0000d84c01007387 */ /* 0x0003e20000100800 */
[----:B------:R-:W-:-:S02]  /*1580*/  PRMT R10, RZ, 0x5410, R13 ;  /* 0x00005410ff0a7816 */ /* 0x000fc4000000000d */
[----:B0-----:R-:W-:Y:S02]  /*1590*/  PRMT R3, RZ, 0x5410, R78 ;  /* 0x00005410ff037816 */ /* 0x001fe4000000004e */
[--C-:B------:R-:W-:Y:S02]  /*15a0*/  PRMT R16, RZ, 0x5410, R20.reuse ;  /* 0x00005410ff107816 */ /* 0x100fe40000000014 */
[----:B------:R-:W-:Y:S01]  /*15b0*/  PRMT R17, RZ, 0x7610, R20 ;  /* 0x00007610ff117816 */ /* 0x000fe20000000014 */
[----:B------:R0:W-:Y:S01]  /*15c0*/  STL [R1+0xd4], R3 ;  /* 0x0000d40301007387 */ /* 0x0001e20000100800 */
[----:B------:R-:W-:Y:S02]  /*15d0*/  PRMT R18, RZ, 0x5410, R21 ;  /* 0x00005410ff127816 */ /* 0x000fe40000000015 */
[----:B-1----:R-:W-:Y:S01]  /*15e0*/  PRMT R76, RZ, 0x5410, R79 ;  /* 0x00005410ff4c7816 */ /* 0x002fe2000000004f */
        /* <DEDUP_REMOVED lines=11> */
[----:B------:R-:W-:Y:S01]  /*16a0*/  STL [R1+0xc4], R77 ;  /* 0x0000c44d01007387 */ /* 0x000fe20000100800 */
[--C-:B------:R-:W-:Y:S02]  /*16b0*/  PRMT R72, RZ, 0x7610, R73.reuse ;  /* 0x00007610ff487816 */ /* 0x100fe40000000049 */
[--C-:B------:R-:W-:Y:S01]  /*16c0*/  PRMT R229, RZ, 0x5410, R212.reuse ;  /* 0x00005410ffe57816 */ /* 0x100fe200000000d4 */
[----:B------:R-:W-:Y:S01]  /*16d0*/  STL [R1+0xc0], R76 ;  /* 0x0000c04c01007387 */ /* 0x000fe20000100800 */
[----:B------:R-:W-:Y:S02]  /*16e0*/  PRMT R227, RZ, 0x7610, R212 ;  /* 0x00007610ffe37816 */ /* 0x000fe400000000d4 */
[----:B0-----:R-:W-:Y:S02]  /*16f0*/  PRMT R3, RZ, 0x5410, R73 ;  /* 0x00005410ff037816 */ /* 0x001fe40000000049 */
[----:B------:R-:W-:-:S02]  /*1700*/  PRMT R73, RZ, 0x5410, R74 ;  /* 0x00005410ff497816 */ /* 0x000fc4000000004a */
[--C-:B------:R-:W-:Y:S01]  /*1710*/  PRMT R221, RZ, 0x5410, R214.reuse ;  /* 0x00005410ffdd7816 */ /* 0x100fe200000000d6 */
[----:B------:R0:W-:Y:S01]  /*1720*/  STL [R1+0xbc], R3 ;  /* 0x0000bc0301007387 */ /* 0x0001e20000100800 */
[----:B------:R-:W-:Y:S02]  /*1730*/  PRMT R219, RZ, 0x7610, R214 ;  /* 0x00007610ffdb7816 */ /* 0x000fe400000000d6 */
[--C-:B------:R-:W-:Y:S01]  /*1740*/  PRMT R198, RZ, 0x5410, R32.reuse ;  /* 0x00005410ffc67816 */ /* 0x100fe20000000020 */
        /* <DEDUP_REMOVED lines=14> */
[----:B------:R-:W-:Y:S01]  /*1830*/  STL [R1+0xa8], R73 ;  /* 0x0000a84901007387 */ /* 0x000fe20000100800 */
[----:B------:R-:W-:Y:S02]  /*1840*/  PRMT R29, RZ, 0x7610, R30 ;  /* 0x00007610ff1d7816 */ /* 0x000fe4000000001e */
[----:B0-----:R-:W-:Y:S02]  /*1850*/  PRMT R3, RZ, 0x5410, R68 ;  /* 0x00005410ff037816 */ /* 0x001fe40000000044 */
[----:B------:R-:W-:Y:S02]  /*1860*/  PRMT R251, RZ, 0x7610, R246 ;  /* 0x00007610fffb7816 */ /* 0x000fe400000000f6 */
[----:B-1----:R-:W-:Y:S01]  /*1870*/  PRMT R72, RZ, 0x7610, R68 ;  /* 0x00007610ff487816 */ /* 0x002fe20000000044 */
[----:B------:R0:W-:Y:S01]  /*1880*/  STL [R1+0xa4], R3 ;  /* 0x0000a40301007387 */ /* 0x0001e20000100800 */
[----:B------:R-:W-:-:S02]  /*1890*/  PRMT R68, RZ, 0x5410, R69 ;  /* 0x00005410ff447816 */ /* 0x000fc40000000045 */
[----:B------:R-:W-:Y:S01]  /*18a0*/  PRMT R249, RZ, 0x5410, R247 ;  /* 0x00005410fff97816 */ /* 0x000fe200000000f7 */
[----:B------:R-:W-:Y:S01]  /*18b0*/  STL [R1+0xa0], R72 ;  /* 0x0000a04801007387 */ /* 0x000fe20000100800 */
[----:B------:R-:W-:Y:S02]  /*18c0*/  PRMT R243, RZ, 0x7610, R228 ;  /* 0x00007610fff37816 */ /* 0x000fe400000000e4 */
[--C-:B------:R-:W-:Y:S01]  /*18d0*/  PRMT R237, RZ, 0x5410, R230.reuse ;  /* 0x00005410ffed7816 */ /* 0x100fe200000000e6 */
[----:B------:R1:W-:Y:S01]  /*18e0*/  STL [R1+0x9c], R68 ;  /* 0x00009c4401007387 */ /* 0x0003e20000100800 */
[----:B------:R-:W-:Y:S02]  /*18f0*/  PRMT R235, RZ, 0x7610, R230 ;  /* 0x00007610ffeb7816 */ /* 0x000fe400000000e6 */
[----:B0-----:R-:W-:Y:S02]  /*1900*/  PRMT R3, RZ, 0x7610, R69 ;  /* 0x00007610ff037816 */ /* 0x001fe40000000045 */
[----:B------:R-:W-:-:S02]  /*1910*/  PRMT R69, RZ, 0x5410, R70 ;  /* 0x00005410ff457816 */ /* 0x000fc40000000046 */
[----:B------:R-:W-:Y:S01]  /*1920*/  PRMT R233, RZ, 0x5410, R231 ;  /* 0x00005410ffe97816 */ /* 0x000fe200000000e7 */
[----:B------:R0:W-:Y:S01]  /*1930*/  STL [R1+0x98], R3 ;  /* 0x0000980301007387 */ /* 0x0001e20000100800 */
[----:B------:R-:W-:Y:S02]  /*1940*/  PRMT R217, RZ, 0x5410, R215 ;  /* 0x00005410ffd97816 */ /* 0x000fe400000000d7 */
[----:B-1----:R-:W-:Y:S01]  /*1950*/  PRMT R68, RZ, 0x7610, R70 ;  /* 0x00007610ff447816 */ /* 0x002fe20000000046 */
        /* <DEDUP_REMOVED lines=14> */
[----:B------:R-:W-:Y:S01]  /*1a40*/  STL [R1+0x84], R68 ;  /* 0x0000844401007387 */ /* 0x000fe20000100800 */
[----:B------:R-:W-:Y:S02]  /*1a50*/  PRMT R200, RZ, 0x7610, R39 ;  /* 0x00007610ffc87816 */ /* 0x000fe40000000027 */
[----:B0-----:R-:W-:Y:S02]  /*1a60*/  PRMT R3, RZ, 0x7610, R64 ;  /* 0x00007610ff037816 */ /* 0x001fe40000000040 */
[--C-:B------:R-:W-:Y:S02]  /*1a70*/  PRMT R64, RZ, 0x5410, R65.reuse ;  /* 0x00005410ff407816 */ /* 0x100fe40000000041 */
[----:B------:R-:W-:Y:S01]  /*1a80*/  PRMT R65, RZ, 0x7610, R65 ;  /* 0x00007610ff417816 */ /* 0x000fe20000000041 */
[----:B------:R0:W-:Y:S01]  /*1a90*/  STL [R1+0x80], R3 ;  /* 0x0000800301007387 */ /* 0x0001e20000100800 */
[----:B------:R-:W-:-:S02]  /*1aa0*/  PRMT R201, RZ, 0x5410, R199 ;  /* 0x00005410ffc97816 */ /* 0x000fc400000000c7 */
[--C-:B------:R-:W-:Y:S01]  /*1ab0*/  PRMT R190, RZ, 0x5410, R34.reuse ;  /* 0x00005410ffbe7816 */ /* 0x100fe20000000022 */
        /* <DEDUP_REMOVED lines=13> */
[----:B------:R-:W-:Y:S01]  /*1b90*/  PRMT R22, RZ, 0x5410, R23 ;  /* 0x00005410ff167816 */ /* 0x000fe20000000017 */
[----:B------:R-:W-:Y:S01]  /*1ba0*/  STL [R1+0x6c], R65 ;  /* 0x00006c4101007387 */ /* 0x000fe20000100800 */
[----:B------:R-:W-:-:S02]  /*1bb0*/  PRMT R30, RZ, 0x5410, R31 ;  /* 0x00005410ff1e7816 */ /* 0x000fc4000000001f */
[----:B0-----:R-:W-:Y:S02]  /*1bc0*/  PRMT R3, RZ, 0x7610, R67 ;  /* 0x00007610ff037816 */ /* 0x001fe40000000043 */
[----:B------:R-:W-:Y:S02]  /*1bd0*/  PRMT R32, RZ, 0x5410, R40 ;  /* 0x00005410ff207816 */ /* 0x000fe40000000028 */
[--C-:B-1----:R-:W-:Y:S01]  /*1be0*/  PRMT R64, RZ, 0x5410, R60.reuse ;  /* 0x00005410ff407816 */ /* 0x102fe2000000003c */
[----:B------:R0:W-:Y:S01]  /*1bf0*/  STL [R1+0x68], R3 ;  /* 0x0000680301007387 */ /* 0x0001e20000100800 */
[----:B------:R-:W-:Y:S02]  /*1c00*/  PRMT R60, RZ, 0x7610, R60 ;  /* 0x00007610ff3c7816 */ /* 0x000fe4000000003c */
[----:B------:R-:W-:Y:S01]  /*1c10*/  PRMT R33, RZ, 0x7610, R40 ;  /* 0x00007610ff217816 */ /* 0x000fe20000000028 */
[----:B------:R-:W-:Y:S01]  /*1c20*/  STL [R1+0x64], R64 ;  /* 0x0000644001007387 */ /* 0x000fe20000100800 */
[----:B------:R-:W-:-:S02]  /*1c30*/  PRMT R252, RZ, 0x7610, R54 ;  /* 0x00007610fffc7816 */ /* 0x000fc40000000036 */
[--C-:B------:R-:W-:Y:S01]  /*1c40*/  PRMT R250, RZ, 0x5410, R55.reuse ;  /* 0x00005410fffa7816 */ /* 0x100fe20000000037 */
[----:B------:R1:W-:Y:S01]  /*1c50*/  STL [R1+0x60], R60 ;  /* 0x0000603c01007387 */ /* 0x0003e20000100800 */
[----:B------:R-:W-:Y:S02]  /*1c60*/  PRMT R248, RZ, 0x7610, R55 ;  /* 0x00007610fff87816 */ /* 0x000fe40000000037 */
[--C-:B0-----:R-:W-:Y:S02]  /*1c70*/  PRMT R3, RZ, 0x5410, R61.reuse ;  /* 0x00005410ff037816 */ /* 0x101fe4000000003d */
[----:B------:R-:W-:Y:S02]  /*1c80*/  PRMT R61, RZ, 0x7610, R61 ;  /* 0x00007610ff3d7816 */ /* 0x000fe4000000003d */
[----:B------:R-:W-:Y:S01]  /*1c90*/  PRMT R247, RZ, 0x7610, R247 ;  /* 0x00007610fff77816 */ /* 0x000fe200000000f7 */
[----:B------:R0:W-:Y:S01]  /*1ca0*/  STL [R1+0x5c], R3 ;  /* 0x00005c0301007387 */ /* 0x0001e20000100800 */
[----:B------:R-:W-:-:S02]  /*1cb0*/  PRMT R242, RZ, 0x5410, R49 ;  /* 0x00005410fff27816 */ /* 0x000fc40000000031 */
[----:B-1----:R-:W-:Y:S01]  /*1cc0*/  PRMT R60, RZ, 0x5410, R62 ;  /* 0x00005410ff3c7816 */ /* 0x002fe2000000003e */
        /* <DEDUP_REMOVED lines=11> */
[----:B------:R-:W-:Y:S01]  /*1d80*/  STL [R1+0x4c], R61 ;  /* 0x00004c3d01007387 */ /* 0x000fe20000100800 */
[----:B------:R-:W-:Y:S02]  /*1d90*/  PRMT R231, RZ, 0x7610, R231 ;  /* 0x00007610ffe77816 */ /* 0x000fe400000000e7 */
[----:B------:R-:W-:Y:S01]  /*1da0*/  PRMT R230, RZ, 0x5410, R44 ;  /* 0x00005410ffe67816 */ /* 0x000fe2000000002c */
[----:B------:R1:W-:Y:S01]  /*1db0*/  STL [R1+0x48], R60 ;  /* 0x0000483c01007387 */ /* 0x0003e20000100800 */
[----:B------:R-:W-:-:S02]  /*1dc0*/  PRMT R226, RZ, 0x5410, R45 ;  /* 0x00005410ffe27816 */ /* 0x000fc4000000002d */
[--C-:B0-----:R-:W-:Y:S02]  /*1dd0*/  PRMT R3, RZ, 0x5410, R56.reuse ;  /* 0x00005410ff037816 */ /* 0x101fe40000000038 */
[----:B------:R-:W-:Y:S02]  /*1de0*/  PRMT R56, RZ, 0x7610, R56 ;  /* 0x00007610ff387816 */ /* 0x000fe40000000038 */
[----:B------:R-:W-:Y:S01]  /*1df0*/  PRMT R224, RZ, 0x7610, R45 ;  /* 0x00007610ffe07816 */ /* 0x000fe2000000002d */
[----:B------:R0:W-:Y:S01]  /*1e00*/  STL [R1+0x44], R3 ;  /* 0x0000440301007387 */ /* 0x0001e20000100800 */
[--C-:B------:R-:W-:Y:S02]  /*1e10*/  PRMT R222, RZ, 0x5410, R46.reuse ;  /* 0x00005410ffde7816 */ /* 0x100fe4000000002e */
[----:B-1----:R-:W-:Y:S01]  /*1e20*/  PRMT R60, RZ, 0x5410, R57 ;  /* 0x00005410ff3c7816 */ /* 0x002fe20000000039 */
[----:B------:R1:W-:Y:S01]  /*1e30*/  STL [R1+0x40], R56 ;  /* 0x0000403801007387 */ /* 0x0003e20000100800 */
[----:B------:R-:W-:-:S02]  /*1e40*/  PRMT R220, RZ, 0x7610, R46 ;  /* 0x00007610ffdc7816 */ /* 0x000fc4000000002e */
[--C-:B------:R-:W-:Y:S01]  /*1e50*/  PRMT R218, RZ, 0x5410, R47.reuse ;  /* 0x00005410ffda7816 */ /* 0x100fe2000000002f */
        /* <DEDUP_REMOVED lines=23> */
[----:B------:R-:W-:-:S02]  /*1fd0*/  MOV R34, R80 ;  /* 0x0000005000227202 */ /* 0x000fc40000000f00 */
[----:B0-----:R-:W-:Y:S02]  /*1fe0*/  PRMT R3, RZ, 0x7610, R52 ;  /* 0x00007610ff037816 */ /* 0x001fe40000000034 */
[--C-:B------:R-:W-:Y:S02]  /*1ff0*/  PRMT R52, RZ, 0x7610, R53.reuse ;  /* 0x00007610ff347816 */ /* 0x100fe40000000035 */
[----:B-1----:R-:W-:Y:S01]  /*2000*/  PRMT R56, RZ, 0x5410, R53 ;  /* 0x00005410ff387816 */ /* 0x002fe20000000035 */
[----:B------:R0:W-:Y:S01]  /*2010*/  STL [R1+0x1c], R3 ;  /* 0x00001c0301007387 */ /* 0x0001e20000100800 */
[----:B------:R-:W-:Y:S02]  /*2020*/  PRMT R53, RZ, 0x5410, R245 ;  /* 0x00005410ff357816 */ /* 0x000fe400000000f5 */
[--C-:B------:R-:W-:Y:S01]  /*2030*/  PRMT R35, RZ, 0x5410, R41.reuse ;  /* 0x00005410ff237816 */ /* 0x100fe20000000029 */
[----:B------:R-:W-:Y:S01]  /*2040*/  STL [R1+0x14], R56 ;  /* 0x0000143801007387 */ /* 0x000fe20000100800 */
[----:B------:R-:W-:-:S02]  /*2050*/  PRMT R36, RZ, 0x7610, R41 ;  /* 0x00007610ff247816 */ /* 0x000fc40000000029 */
[--C-:B------:R-:W-:Y:S01]  /*2060*/  PRMT R37, RZ, 0x5410, R42.reuse ;  /* 0x00005410ff257816 */ /* 0x100fe2000000002a */
[----:B------:R1:W-:Y:S01]  /*2070*/  STL [R1+0xc], R52 ;  /* 0x00000c3401007387 */ /* 0x0003e20000100800 */
[----:B------:R-:W-:Y:S02]  /*2080*/  PRMT R38, RZ, 0x7610, R42 ;  /* 0x00007610ff267816 */ /* 0x000fe4000000002a */
[----:B0-----:R-:W-:Y:S02]  /*2090*/  PRMT R3, RZ, 0x5410, R54 ;  /* 0x00005410ff037816 */ /* 0x001fe40000000036 */
[--C-:B------:R-:W-:Y:S02]  /*20a0*/  PRMT R39, RZ, 0x5410, R43.reuse ;  /* 0x00005410ff277816 */ /* 0x100fe4000000002b */
[----:B------:R-:W-:Y:S01]  /*20b0*/  PRMT R40, RZ, 0x7610, R43 ;  /* 0x00007610ff287816 */ /* 0x000fe2000000002b */
[----:B------:R0:W-:Y:S01]  /*20c0*/  STL [R1+0x4], R3 ;  /* 0x0000040301007387 */ /* 0x0001e20000100800 */
[----:B-1----:R-:W-:-:S05]  /*20d0*/  PRMT R52, RZ, 0x5410, R244 ;  /* 0x00005410ff347816 */ /* 0x002fca00000000f4 */
[----:B------:R1:W-:Y:S01]  /*20e0*/  STL [R1+0x20], R52 ;  /* 0x0000203401007387 */ /* 0x0003e20000100800 */
[----:B0-----:R-:W-:Y:S02]  /*20f0*/  PRMT R3, RZ, 0x7610, R244 ;  /* 0x00007610ff037816 */ /* 0x001fe400000000f4 */
[----:B------:R-:W-:-:S03]  /*2100*/  PRMT R244, RZ, 0x7610, R48 ;  /* 0x00007610fff47816 */ /* 0x000fc60000000030 */
[----:B------:R0:W-:Y:S01]  /*2110*/  STL [R1+0x18], R3 ;  /* 0x0000180301007387 */ /* 0x0001e20000100800 */
[----:B-1----:R-:W-:-:S03]  /*2120*/  PRMT R52, RZ, 0x7610, R245 ;  /* 0x00007610ff347816 */ /* 0x002fc600000000f5 */
[----:B------:R-:W-:Y:S01]  /*2130*/  STL [R1+0x10], R53 ;  /* 0x0000103501007387 */ /* 0x000fe20000100800 */
[----:B------:R-:W-:Y:S02]  /*2140*/  PRMT R245, RZ, 0x5410, R228 ;  /* 0x00005410fff57816 */ /* 0x000fe400000000e4 */
[----:B------:R-:W-:Y:S01]  /*2150*/  PRMT R228, RZ, 0x7610, R44 ;  /* 0x00007610ffe47816 */ /* 0x000fe2000000002c */
[----:B------:R-:W-:Y:S01]  /*2160*/  STL [R1+0x8], R52 ;  /* 0x0000083401007387 */ /* 0x000fe20000100800 */
[----:B0-----:R-:W-:Y:S02]  /*2170*/  PRMT R3, RZ, 0x5410, R246 ;  /* 0x00005410ff037816 */ /* 0x001fe400000000f6 */
[----:B------:R-:W-:-:S03]  /*2180*/  PRMT R246, RZ, 0x5410, R48 ;  /* 0x00005410fff67816 */ /* 0x000fc60000000030 */
[----:B------:R0:W-:Y:S02]  /*2190*/  STL [R1], R3 ;  /* 0x0000000301007387 */ /* 0x0001e40000100800 */
[----:B0-----:R-:W-:Y:S02]  /*21a0*/  PRMT R3, RZ, 0x5410, R7 ;  /* 0x00005410ff037816 */ /* 0x001fe40000000007 */
[----:B------:R-:W-:Y:S02]  /*21b0*/  PRMT R7, RZ, 0x7610, R11 ;  /* 0x00007610ff077816 */ /* 0x000fe4000000000b */
[----:B------:R-:W-:Y:S02]  /*21c0*/  PRMT R11, RZ, 0x7610, R13 ;  /* 0x00007610ff0b7816 */ /* 0x000fe4000000000d */
[----:B------:R-:W-:Y:S02]  /*21d0*/  PRMT R13, RZ, 0x7610, R14 ;  /* 0x00007610ff0d7816 */ /* 0x000fe4000000000e */
[----:B------:R-:W-:-:S02]  /*21e0*/  PRMT R14, RZ, 0x5410, R15 ;  /* 0x00005410ff0e7816 */ /* 0x000fc4000000000f */
[----:B------:R-:W-:Y:S02]  /*21f0*/  PRMT R15, RZ, 0x7610, R15 ;  /* 0x00007610ff0f7816 */ /* 0x000fe4000000000f */
.L_x_1487:
        /* <DEDUP_REMOVED lines=26> */
[----:B-1----:R-:W-:-:S05]  /*23a0*/  @P2 MOV R42, 0x10 ;  /* 0x00000010002a2802 */ /* 0x002fca0000000f00 */
[----:B------:R-:W-:-:S05]  /*23b0*/  @P2 IMAD.WIDE.U32 R42, R162, R42, c[0x0][0x180] ;  /* 0x00006000a22a2625 */ /* 0x000fca00078e002a */
        /* <DEDUP_REMOVED lines=8> */
.L_x_1207:
[----:B-1----:R-:W2:Y:S01]  /*2440*/  LDL R42, [R1+0x164] ;  /* 0x00016400012a7983 */ /* 0x002ea20000100800 */
[----:B-----5:R-:W-:-:S05]  /*2450*/  PRMT R41, RZ, 0x5410, R60 ;  /* 0x00005410ff297816 */ /* 0x020fca000000003c */
[----:B------:R-:W-:-:S04]  /*2460*/  FMUL.FTZ R41, R41, c[0x0][0x1ec] ;  /* 0x00007b0029297a20 */ /* 0x000fc80000410000 */
[----:B--2---:R-:W-:Y:S01]  /*2470*/  FMUL.FTZ R41, R42, R41 ;  /* 0x000000292a297220 */ /* 0x004fe20000410000 */
[----:B------:R-:W-:-:S05]  /*2480*/  @P2 PRMT R42, RZ, 0x5410, R64 ;  /* 0x00005410ff2a2816 */ /* 0x000fca0000000040 */
[----:B------:R-:W-:Y:S02]  /*2490*/  @P2 FADD.FTZ R41, R42, R41 ;  /* 0x000000292a292221 */ /* 0x000fe40000010000 */
.L_x_1208:
[----:B------:R-:W-:Y:S05]  /*24a0*/  BSYNC B1 ;  /* 0x0000000000017941 */ /* 0x000fea0003800000 */
.L_x_1206:
[----:B------:R-:W-:Y:S01]  /*24b0*/  BSSY B1, `(.L_x_1209) ;  /* 0x000000c000017945 */ /* 0x000fe20003800000 */
[----:B------:R-:W-:Y:S05]  /*24c0*/  @P3 BRA `(.L_x_1210) ;  /* 0x0000004000003947 */ /* 0x000fea0003800000 */
[----:B------:R-:W-:Y:S01]  /*24d0*/  IMAD.MOV.U32 R42, RZ, RZ, RZ ;  /* 0x000000ffff2a7224 */ /* 0x000fe200078e00ff */
[----:B------:R-:W-:Y:S05]  /*24e0*/  @!P2 BRA `(.L_x_1211) ;  /* 0x000000800000a947 */ /* 0x000fea0003800000 */
[----:B-----5:R-:W-:Y:S01]  /*24f0*/  PRMT R42, RZ, 0x7610, R64 ;  /* 0x00007610ff2a7816 */ /* 0x020fe20000000040 */
[----:B------:R-:W-:Y:S05]  /*2500*/  BRA `(.L_x_1211) ;  /* 0x0000006000007947 */ /* 0x000fea0003800000 */
.L_x_1210:
[----:B------:R-:W2:Y:S01]  /*2510*/  LDL R43, [R1+0x160] ;  /* 0x00016000012b7983 */ /* 0x000ea20000100800 */
[----:B-----5:R-:W-:-:S05]  /*2520*/  PRMT R42, RZ, 0x7610, R60 ;  /* 0x00007610ff2a7816 */ /* 0x020fca000000003c */
[----:B------:R-:W-:-:S04]  /*2530*/  FMUL.FTZ R42, R42, c[0x0][0x1ec] ;  /* 0x00007b002a2a7a20 */ /* 0x000fc80000410000 */
[----:B--2---:R-:W-:Y:S01]  /*2540*/  FMUL.FTZ R42, R43, R42 ;  /* 0x0000002a2b2a7220 */ /* 0x004fe20000410000 */
[----:B------:R-:W-:-:S05]  /*2550*/  @P2 PRMT R43, RZ, 0x7610, R64 ;  /* 0x00007610ff2b2816 */ /* 0x000fca0000000040 */
[----:B------:R-:W-:Y:S02]  /*2560*/  @P2 FADD.FTZ R42, R43, R42 ;  /* 0x0000002a2b2a2221 */ /* 0x000fe40000010000 */
.L_x_1211:
[----:B------:R-:W-:Y:S05]  /*2570*/  BSYNC B1 ;  /* 0x0000000000017941 */ /* 0x000fea0003800000 */
.L_x_1209:
[----:B------:R-:W-:Y:S01]  /*2580*/  BSSY B1, `(.L_x_1212) ;  /* 0x000000c000017945 */ /* 0x000fe20003800000 */
[----:B------:R-:W-:Y:S05]  /*2590*/  @P3 BRA `(.L_x_1213) ;  /* 0x0000004000003947 */ /* 0x000fea0003800000 */
[----:B------:R-:W-:Y:S01]  /*25a0*/  MOV R43, RZ ;  /* 0x000000ff002b7202 */ /* 0x000fe20000000f00 */
[----:B------:R-:W-:Y:S05]  /*25b0*/  @!P2 BRA `(.L_x_1214) ;  /* 0x000000800000a947 */ /* 0x000fea0003800000 */
[----:B-----5:R-:W-:Y:S01]  /*25c0*/  PRMT R43, RZ, 0x5410, R65 ;  /* 0x00005410ff2b7816 */ /* 0x020fe20000000041 */
[----:B------:R-:W-:Y:S05]  /*25d0*/  BRA `(.L_x_1214) ;  /* 0x0000006000007947 */ /* 0x000fea0003800000 */
.L_x_1213:
[----:B------:R-:W2:Y:S01]  /*25e0*/  LDL R44, [R1+0x15c] ;  /* 0x00015c00012c7983 */ /* 0x000ea20000100800 */
[----:B-----5:R-:W-:-:S05]  /*25f0*/  PRMT R43, RZ, 0x5410, R61 ;  /* 0x00005410ff2b7816 */ /* 0x020fca000000003d */
[----:B------:R-:W-:-:S04]  /*2600*/  FMUL.FTZ R43, R43, c[0x0][0x1ec] ;  /* 0x00007b002b2b7a20 */ /* 0x000fc80000410000 */
[----:B--2---:R-:W-:Y:S01]  /*2610*/  FMUL.FTZ R43, R44, R43 ;  /* 0x0000002b2c2b7220 */ /* 0x004fe20000410000 */
[----:B------:R-:W-:-:S05]  /*2620*/  @P2 PRMT R44, RZ, 0x5410, R65 ;  /* 0x00005410ff2c2816 */ /* 0x000fca0000000041 */
[----:B------:R-:W-:Y:S02]  /*2630*/  @P2 FADD.FTZ R43, R44, R43 ;  /* 0x0000002b2c2b2221 */ /* 0x000fe40000010000 */
.L_x_1214:
[----:B------:R-:W-:Y:S05]  /*2640*/  BSYNC B1 ;  /* 0x0000000000017941 */ /* 0x000fea0003800000 */
.L_x_1212:
[----:B------:R-:W-:Y:S01]  /*2650*/  BSSY B1, `(.L_x_1215) ;  /* 0x000000c000017945 */ /* 0x000fe20003800000 */
[----:B------:R-:W-:Y:S05]  /*2660*/  @P3 BRA `(.L_x_1216) ;  /* 0x0000004000003947 */ /* 0x000fea0003800000 */
[----:B------:R-:W-:Y:S01]  /*2670*/  HFMA2.MMA R44, -RZ, RZ, 0, 0 ;  /* 0x00000000ff2c7435 */ /* 0x000fe200000001ff */
[----:B------:R-:W-:Y:S05]  /*2680*/  @!P2 BRA `(.L_x_1217) ;  /* 0x000000800000a947 */ /* 0x000fea0003800000 */
[----:B-----5:R-:W-:Y:S01]  /*2690*/  PRMT R44, RZ, 0x7610, R65 ;  /* 0x00007610ff2c7816 */ /* 0x020fe20000000041 */
[----:B------:R-:W-:Y:S05]  /*26a0*/  BRA `(.L_x_1217) ;  /* 0x0000006000007947 */ /* 0x000fea0003800000 */
.L_x_1216:
[----:B------:R-:W2:Y:S01]  /*26b0*/  LDL R45, [R1+0x158] ;  /* 0x00015800012d7983 */ /* 0x000ea20000100800 */
[----:B-----5:R-:W-:-:S05]  /*26c0*/  PRMT R44, RZ, 0x7610, R61 ;  /* 0x00007610ff2c7816 */ /* 0x020fca000000003d */
[----:B------:R-:W-:-:S04]  /*26d0*/  FMUL.FTZ R44, R44, c[0x0][0x1ec] ;  /* 0x00007b002c2c7a20 */ /* 0x000fc80000410000 */
[----:B--2---:R-:W-:Y:S01]  /*26e0*/  FMUL.FTZ R44, R45, R44 ;  /* 0x0000002c2d2c7220 */ /* 0x004fe20000410000 */
[----:B------:R-:W-:-:S05]  /*26f0*/  @P2 PRMT R45, RZ, 0x7610, R65 ;  /* 0x00007610ff2d2816 */ /* 0x000fca0000000041 */
[----:B------:R-:W-:Y:S02]  /*2700*/  @P2 FADD.FTZ R44, R45, R44 ;  /* 0x0000002c2d2c2221 */ /* 0x000fe40000010000 */
.L_x_1217:
[----:B------:R-:W-:Y:S05]  /*2710*/  BSYNC B1 ;  /* 0x0000000000017941 */ /* 0x000fea0003800000 */
.L_x_1215:
[----:B------:R-:W-:Y:S01]  /*2720*/  BSSY B1, `(.L_x_1218) ;  /* 0x000000c000017945 */ /* 0x000fe20003800000 */
[----:B------:R-:W-:Y:S05]  /*2730*/  @P3 BRA `(.L_x_1219) ;  /* 0x0000004000003947 */ /* 0x000fea0003800000 */
[----:B------:R-:W-:Y:S01]  /*2740*/  MOV R45, RZ ;  /* 0x000000ff002d7202 */ /* 0x000fe20000000f00 */
[----:B------:R-:W-:Y:S05]  /*2750*/  @!P2 BRA `(.L_x_1220) ;  /* 0x000000800000a947 */ /* 0x000fea0003800000 */
[----:B-----5:R-:W-:Y:S01]  /*2760*/  PRMT R45, RZ, 0x5410, R66 ;  /* 0x00005410ff2d7816 */ /* 0x020fe20000000042 */
[----:B------:R-:W-:Y:S05]  /*2770*/  BRA `(.L_x_1220) ;  /* 0x0000006000007947 */ /* 0x000fea0003800000 */
.L_x_1219:
[----:B------:R-:W2:Y:S01]  /*2780*/  LDL R46, [R1+0x154] ;  /* 0x00015400012e7983 */ /* 0x000ea20000100800 */
[----:B-----5:R-:W-:-:S05]  /*2790*/  PRMT R45, RZ, 0x5410, R62 ;  /* 0x00005410ff2d7816 */ /* 0x020fca000000003e */
[----:B------:R-:W-:-:S04]  /*27a0*/  FMUL.FTZ R45, R45, c[0x0][0x1ec] ;  /* 0x00007b002d2d7a20 */ /* 0x000fc80000410000 */
[----:B--2---:R-:W-:Y:S01]  /*27b0*/  FMUL.FTZ R45, R46, R45 ;  /* 0x0000002d2e2d7220 */ /* 0x004fe20000410000 */
[----:B------:R-:W-:-:S05]  /*27c0*/  @P2 PRMT R46, RZ, 0x5410, R66 ;  /* 0x00005410ff2e2816 */ /* 0x000fca0000000042 */
[----:B------:R-:W-:Y:S02]  /*27d0*/  @P2 FADD.FTZ R45, R46, R45 ;  /* 0x0000002d2e2d2221 */ /* 0x000fe40000010000 */
.L_x_1220:
[----:B------:R-:W-:Y:S05]  /*27e0*/  BSYNC B1 ;  /* 0x0000000000017941 */ /* 0x000fea0003800000 */
.L_x_1218:
[----:B------:R-:W-:Y:S01]  /*27f0*/  BSSY B1, `(.L_x_1221) ;  /* 0x000000c000017945 */ /* 0x000fe20003800000 */
[----:B------:R-:W-:Y:S05]  /*2800*/  @P3 BRA `(.L_x_1222) ;  /* 0x0000004000003947 */ /* 0x000fea0003800000 */
[----:B------:R-:W-:Y:S01]  /*2810*/  HFMA2.MMA R46, -RZ, RZ, 0, 0 ;  /* 0x00000000ff2e7435 */ /* 0x000fe200000001ff */
[----:B------:R-:W-:Y:S05]  /*2820*/  @!P2 BRA `(.L_x_1223) ;  /* 0x000000800000a947 */ /* 0x000fea0003800000 */
[----:B-----5:R-:W-:Y:S01]  /*2830*/  PRMT R46, RZ, 0x7610, R66 ;  /* 0x00007610ff2e7816 */ /* 0x020fe20000000042 */
[----:B------:R-:W-:Y:S05]  /*2840*/  BRA `(.L_x_1223) ;  /* 0x0000006000007947 */ /* 0x000fea0003800000 */
.L_x_1222:
[----:B------:R-:W2:Y:S01]  /*2850*/  LDL R47, [R1+0x150] ;  /* 0x00015000012f7983 */ /* 0x000ea20000100800 */
[----:B-----5:R-:W-:-:S05]  /*2860*/  PRMT R46, RZ, 0x7610, R62 ;  /* 0x00007610ff2e7816 */ /* 0x020fca000000003e */
[----:B------:R-:W-:-:S04]  /*2870*/  FMUL.FTZ R46, R46, c[0x0][0x1ec] ;  /* 0x00007b002e2e7a20 */ /* 0x000fc80000410000 */
[----:B--2---:R-:W-:Y:S01]  /*2880*/  FMUL.FTZ R46, R47, R46 ;  /* 0x0000002e2f2e7220 */ /* 0x004fe20000410000 */
[----:B------:R-:W-:-:S05]  /*2890*/  @P2 PRMT R47, RZ, 0x7610, R66 ;  /* 0x00007610ff2f2816 */ /* 0x000fca0000000042 */
[----:B------:R-:W-:Y:S02]  /*28a0*/  @P2 FADD.FTZ R46, R47, R46 ;  /* 0x0000002e2f2e2221 */ /* 0x000fe40000010000 */
.L_x_1223:
[----:B------:R-:W-:Y:S05]  /*28b0*/  BSYNC B1 ;  /* 0x0000000000017941 */ /* 0x000fea0003800000 */
.L_x_1221:
[----:B------:R-:W-:Y:S01]  /*28c0*/  BSSY B1, `(.L_x_1224) ;  /* 0x000000c000017945 */ /* 0x000fe20003800000 */
[----:B------:R-:W-:Y:S05]  /*28d0*/  @P3 BRA `(.L_x_1225) ;  /* 0x0000004000003947 */ /* 0x000fea0003800000 */
[----:B------:R-:W-:Y:S01]  /*28e0*/  MOV R47, RZ ;  /* 0x000000ff002f7202 */ /* 0x000fe20000000f00 */
[----:B------:R-:W-:Y:S05]  /*28f0*/  @!P2 BRA `(.L_x_1226) ;  /* 0x000000800000a947 */ /* 0x000fea0003800000 */
[----:B-----5:R-:W-:Y:S01]  /*2900*/  PRMT R47, RZ, 0x5410, R67 ;  /* 0x00005410ff2f7816 */ /* 0x020fe20000000043 */
[----:B------:R-:W-:Y:S05]  /*2910*/  BRA `(.L_x_1226) ;  /* 0x0000006000007947 */ /* 0x000fea0003800000 */
.L_x_1225:
[----:B------:R-:W2:Y:S01]  /*2920*/  LDL R48, [R1+0x14c] ;  /* 0x00014c0001307983 */ /* 0x000ea20000100800 */
[----:B-----5:R-:W-:-:S05]  /*2930*/  PRMT R47, RZ, 0x5410, R63 ;  /* 0x00005410ff2f7816 */ /* 0x020fca000000003f */
[----:B------:R-:W-:-:S04]  /*2940*/  FMUL.FTZ R47, R47, c[0x0][0x1ec] ;  /* 0x00007b002f2f7a20 */ /* 0x000fc80000410000 */
[----:B--2---:R-:W-:Y:S01]  /*2950*/  FMUL.FTZ R47, R48, R47 ;  /* 0x0000002f302f7220 */ /* 0x004fe20000410000 */
[----:B------:R-:W-:-:S05]  /*2960*/  @P2 PRMT R48, RZ, 0x5410, R67 ;  /* 0x00005410ff302816 */ /* 0x000fca0000000043 */
[----:B------:R-:W-:Y:S02]  /*2970*/  @P2 FADD.FTZ R47, R48, R47 ;  /* 0x0000002f302f2221 */ /* 0x000fe40000010000 */
.L_x_1226:
[----:B------:R-:W-:Y:S05]  /*2980*/  BSYNC B1 ;  /* 0x0000000000017941 */ /* 0x000fea0003800000 */
.L_x_1224:
[----:B------:R-:W-:Y:S01]  /*2990*/  BSSY B1, `(.L_x_1227) ;  /* 0x000000c000017945 */ /* 0x000fe20003800000 */
[----:B------:R-:W-:Y:S05]  /*29a0*/  @P3 BRA `(.L_x_1228) ;  /* 0x0000004000003947 */ /* 0x000fea0003800000 */
[----:B------:R-:W-:Y:S01]  /*29b0*/  HFMA2.MMA R48, -RZ, RZ, 0, 0 ;  /* 0x00000000ff307435 */ /* 0x000fe200000001ff */
[----:B------:R-:W-:Y:S05]  /*29c0*/  @!P2 BRA `(.L_x_1229) ;  /* 0x000000800000a947 */ /* 0x000fea0003800000 */
[----:B-----5:R-:W-:Y:S01]  /*29d0*/  PRMT R48, RZ, 0x7610, R67 ;  /* 0x00007610ff307816 */ /* 0x020fe20000000043 */
[----:B------:R-:W-:Y:S05]  /*29e0*/  BRA `(.L_x_1229) ;  /* 0x0000006000007947 */ /* 0x000fea0003800000 */
.L_x_1228:
[----:B0-----:R-:W2:Y:S01]  /*29f0*/  LDL R68, [R1+0x148] ;  /* 0x0001480001447983 */ /* 0x001ea20000100800 */
[----:B-----5:R-:W-:-:S05]  /*2a00*/  PRMT R48, RZ, 0x7610, R63 ;  /* 0x00007610ff307816 */ /* 0x020fca000000003f */
[----:B------:R-:W-:-:S04]  /*2a10*/  FMUL.FTZ R48, R48, c[0x0][0x1ec] ;  /* 0x00007b0030307a20 */ /* 0x000fc80000410000 */
[----:B--2---:R-:W-:Y:S01]  /*2a20*/  FMUL.FTZ R48, R68, R48 ;  /* 0x0000003044307220 */ /* 0x004fe20000410000 */
[----:B------:R-:W-:-:S05]  /*2a30*/  @P2 PRMT R68, RZ, 0x7610, R67 ;  /* 0x00007610ff442816 */ /* 0x000fca0000000043 */
[----:B------:R-:W-:Y:S02]  /*2a40*/  @P2 FADD.FTZ R48, R68, R48 ;  /* 0x0000003044302221 */ /* 0x000fe40000010000 */
.L_x_1229:
[----:B------:R-:W-:Y:S05]  /*2a50*/  BSYNC B1 ;  /* 0x0000000000017941 */ /* 0x000fea0003800000 */
.L_x_1227:
[----:B------:R-:W-:Y:S02]  /*2a60*/  MOV R132, 0x10 ;  /* 0x0000001000847802 */ /* 0x000fe40000000f00 */
[----:B------:R-:W-:Y:S02]  /*2a70*/  F2FP.BF16.PACK_AB R71, R48, R47 ;  /* 0x0000002f3047723e */ /* 0x000fe400000010ff */
[----:B------:R-:W-:Y:S01]  /*2a80*/  F2FP.BF16.PACK_AB R70, R46, R45 ;  /* 0x0000002d2e46723e */ /* 0x000fe200000010ff */
[----:B------:R-:W-:Y:S01]  /*2a90*/  IMAD.WIDE.U32 R132, R162, R132, c[0x0][0x188] ;  /* 0x00006200a2847625 */ /* 0x000fe200078e0084 */
[----:B0-----:R-:W-:Y:S02]  /*2aa0*/  F2FP.BF16.PACK_AB R69, R44, R43 ;  /* 0x0000002b2c45723e */ /* 0x001fe400000010ff */
[----:B------:R-:W-:Y:S02]  /*2ab0*/  F2FP.BF16.PACK_AB R68, R42, R41 ;  /* 0x000000292a44723e */ /* 0x000fe400000010ff */
[----:B------:R-:W-:-:S02]  /*2ac0*/  IADD3 R166, R166, 0x20, RZ ;  /* 0x00000020a6a67810 */ /* 0x000fc40007ffe0ff */
[----:B------:R-:W-:Y:S01]  /*2ad0*/  IADD3 R162, R162, 0x20, RZ ;  /* 0x00000020a2a27810 */ /* 0x000fe20007ffe0ff */
[----:B------:R0:W-:Y:S04]  /*2ae0*/  STG.E.128 [R132.64], R68 ;  /* 0x0000004484007986 */ /* 0x0001e8000c101d04 */
.L_x_1205:
[----:B------:R-:W-:Y:S05]  /*2af0*/  BSYNC B0 ;  /* 0x0000000000007941 */ /* 0x000fea0003800000 */
.L_x_1204:
        /* <DEDUP_REMOVED lines=8> */
[----:B-1----:R-:W-:-:S05]  /*2b80*/  @P2 MOV R50, 0x10 ;  /* 0x0000001000322802 */ /* 0x002fca0000000f00 */
[----:B------:R-:W-:-:S05]  /*2b90*/  @P2 IMAD.WIDE.U32 R50, R162, R50, c[0x0][0x180] ;  /* 0x00006000a2322625 */ /* 0x000fca00078e0032 */
[----:B------:R1:W5:Y:S01]  /*2ba0*/  @P2 LDG.E.128 R64, [R50.64] ;  /* 0x0000000432402981 */ /* 0x000362000c1e1d00 */
[----:B------:R-:W-:Y:S01]  /*2bb0*/  ISETP.GT.AND P3, PT, R161, RZ, PT ;  /* 0x000000ffa100720c */ /* 0x000fe20003f64270 */
[----:B------:R-:W-:-:S12]  /*2bc0*/  BSSY B1, `(.L_x_1232) ;  /* 0x000000c000017945 */ /* 0x000fd80003800000 */
[----:B------:R-:W-:Y:S05]  /*2bd0*/  @P3 BRA `(.L_x_1233) ;  /* 0x0000004000003947 */ /* 0x000fea0003800000 */
[----:B-1----:R-:W-:Y:S01]  /*2be0*/  IMAD.MOV.U32 R49, RZ, RZ, RZ ;  /* 0x000000ffff317224 */ /* 0x002fe200078e00ff */
[----:B------:R-:W-:Y:S05]  /*2bf0*/  @!P2 BRA `(.L_x_1234) ;  /* 0x000000800000a947 */ /* 0x000fea0003800000 */
[----:B-----5:R-:W-:Y:S01]  /*2c00*/  PRMT R49, RZ, 0x5410, R64 ;  /* 0x00005410ff317816 */ /* 0x020fe20000000040 */
[----:B------:R-:W-:Y:S05]  /*2c10*/  BRA `(.L_x_1234) ;  /* 0x0000006000007947 */ /* 0x000fea0003800000 */
.L_x_1233:
[----:B-1----:R-:W2:Y:S01]  /*2c20*/  LDL R50, [R1+0x144] ;  /* 0x0001440001327983 */ /* 0x002ea20000100800 */
[----:B-----5:R-:W-:-:S05]  /*2c30*/  PRMT R49, RZ, 0x5410, R60 ;  /* 0x00005410ff317816 */ /* 0x020fca000000003c */
[----:B------:R-:W-:-:S04]  /*2c40*/  FMUL.FTZ R49, R49, c[0x0][0x1ec] ;  /* 0x00007b0031317a20 */ /* 0x000fc80000410000 */
[----:B--2---:R-:W-:Y:S01]  /*2c50*/  FMUL.FTZ R49, R50, R49 ;  /* 0x0000003132317220 */ /* 0x004fe20000410000 */
[----:B------:R-:W-:-:S05]  /*2c60*/  @P2 PRMT R50, RZ, 0x5410, R64 ;  /* 0x00005410ff322816 */ /* 0x000fca0000000040 */
[----:B------:R-:W-:Y:S02]  /*2c70*/  @P2 FADD.FTZ R49, R50, R49 ;  /* 0x0000003132312221 */ /* 0x000fe40000010000 */
.L_x_1234:
[----:B------:R-:W-:Y:S05]  /*2c80*/  BSYNC B1 ;  /* 0x0000000000017941 */ /* 0x000fea0003800000 */
.L_x_1232:
[----:B------:R-:W-:Y:S01]  /*2c90*/  BSSY B1, `(.L_x_1235) ;  /* 0x000000c000017945 */ /* 0x000fe20003800000 */
[----:B------:R-:W-:Y:S05]  /*2ca0*/  @P3 BRA `(.L_x_1236) ;  /* 0x0000004000003947 */ /* 0x000fea0003800000 */
[----:B------:R-:W-:Y:S01]  /*2cb0*/  HFMA2.MMA R50, -RZ, RZ, 0, 0 ;  /* 0x00000000ff327435 */ /* 0x000fe200000001ff */
[----:B------:R-:W-:Y:S05]  /*2cc0*/  @!P2 BRA `(.L_x_1237) ;  /* 0x000000800000a947 */ /* 0x000fea0003800000 */
[----:B-----5:R-:W-:Y:S01]  /*2cd0*/  PRMT R50, RZ, 0x7610, R64 ;  /* 0x00007610ff327816 */ /* 0x020fe20000000040 */
[----:B------:R-:W-:Y:S05]  /*2ce0*/  BRA `(.L_x_1237) ;  /* 0x0000006000007947 */ /* 0x000fea0003800000 */
.L_x_1236:
[----:B------:R-:W2:Y:S01]  /*2cf0*/  LDL R51, [R1+0x140] ;  /* 0x0001400001337983 */ /* 0x000ea20000100800 */
[----:B-----5:R-:W-:-:S05]  /*2d00*/  PRMT R50, RZ, 0x7610, R60 ;  /* 0x00007610ff327816 */ /* 0x020fca000000003c */
[----:B------:R-:W-:-:S04]  /*2d10*/  FMUL.FTZ R50, R50, c[0x0][0x1ec] ;  /* 0x00007b0032327a20 */ /* 0x000fc80000410000 */
[----:B--2---:R-:W-:Y:S01]  /*2d20*/  FMUL.FTZ R50, R51, R50 ;  /* 0x0000003233327220 */ /* 0x004fe20000410000 */
[----:B------:R-:W-:-:S05]  /*2d30*/  @P2 PRMT R51, RZ, 0x7610, R64 ;  /* 0x00007610ff332816 */ /* 0x000fca0000000040 */
[----:B------:R-:W-:Y:S02]  /*2d40*/  @P2 FADD.FTZ R50, R51, R50 ;  /* 0x0000003233322221 */ /* 0x000fe40000010000 */
.L_x_1237:
[----:B------:R-:W-:Y:S05]  /*2d50*/  BSYNC B1 ;  /* 0x0000000000017941 */ /* 0x000fea0003800000 */
.L_x_1235:
[----:B------:R-:W-:Y:S01]  /*2d60*/  BSSY B1, `(.L_x_1238) ;  /* 0x000000c000017945 */ /* 0x000fe20003800000 */
[----:B------:R-:W-:Y:S05]  /*2d70*/  @P3 BRA `(.L_x_1239) ;  /* 0x0000004000003947 */ /* 0x000fea0003800000 */
[----:B------:R-:W-:Y:S01]  /*2d80*/  MOV R51, RZ ;  /* 0x000000ff00337202 */ /* 0x000fe20000000f00 */
[----:B------:R-:W-:Y:S05]  /*2d90*/  @!P2 BRA `(.L_x_1240) ;  /* 0x000000800000a947 */ /* 0x000fea0003800000 */
[----:B-----5:R-:W-:Y:S01]  /*2da0*/  PRMT R51, RZ, 0x5410, R65 ;  /* 0x00005410ff337816 */ /* 0x020fe20000000041 */
[----:B------:R-:W-:Y:S05]  /*2db0*/  BRA `(.L_x_1240) ;  /* 0x0000006000007947 */ /* 0x000fea0003800000 */
.L_x_1239:
[----:B------:R-:W2:Y:S01]  /*2dc0*/  LDL R52, [R1+0x13c] ;  /* 0x00013c0001347983 */ /* 0x000ea20000100800 */
[----:B-----5:R-:W-:-:S05]  /*2dd0*/  PRMT R51, RZ, 0x5410, R61 ;  /* 0x00005410ff337816 */ /* 0x020fca000000003d */
[----:B------:R-:W-:-:S04]  /*2de0*/  FMUL.FTZ R51, R51, c[0x0][0x1ec] ;  /* 0x00007b0033337a20 */ /* 0x000fc80000410000 */
[----:B--2---:R-:W-:Y:S01]  /*2df0*/  FMUL.FTZ R51, R52, R51 ;  /* 0x0000003334337220 */ /* 0x004fe20000410000 */
[----:B------:R-:W-:-:S05]  /*2e00*/  @P2 PRMT R52, RZ, 0x5410, R65 ;  /* 0x00005410ff342816 */ /* 0x000fca0000000041 */
[----:B------:R-:W-:Y:S02]  /*2e10*/  @P2 FADD.FTZ R51, R52, R51 ;  /* 0x0000003334332221 */ /* 0x000fe40000010000 */
.L_x_1240:
[----:B------:R-:W-:Y:S05]  /*2e20*/  BSYNC B1 ;  /* 0x0000000000017941 */ /* 0x000fea0003800000 */
.L_x_1238:
[----:B------:R-:W-:Y:S01]  /*2e30*/  BSSY B1, `(.L_x_1241) ;  /* 0x000000c000017945 */ /* 0x000fe20003800000 */
[----:B------:R-:W-:Y:S05]  /*2e40*/  @P3 BRA `(.L_x_1242) ;  /* 0x0000004000003947 */ /* 0x000fea0003800000 */
[----:B------:R-:W-:Y:S01]  /*2e50*/  HFMA2.MMA R52, -RZ, RZ, 0, 0 ;  /* 0x00000000ff347435 */ /* 0x000fe200000001ff */
[----:B------:R-:W-:Y:S05]  /*2e60*/  @!P2 BRA `(.L_x_1243) ;  /* 0x000000800000a947 */ /* 0x000fea0003800000 */
[----:B-----5:R-:W-:Y:S01]  /*2e70*/  PRMT R52, RZ, 0x7610, R65 ;  /* 0x00007610ff347816 */ /* 0x020fe20000000041 */
[----:B------:R-:W-:Y:S05]  /*2e80*/  BRA `(.L_x_1243) ;  /* 0x0000006000007947 */ /* 0x000fea0003800000 */
.L_x_1242:
[----:B------:R-:W2:Y:S01]  /*2e90*/  LDL R53, [R1+0x138] ;  /* 0x0001380001357983 */ /* 0x000ea20000100800 */
[----:B-----5:R-:W-:-:S05]  /*2ea0*/  PRMT R52, RZ, 0x7610, R61 ;  /* 0x00007610ff347816 */ /* 0x020fca000000003d */
[----:B------:R-:W-:-:S04]  /*2eb0*/  FMUL.FTZ R52, R52, c[0x0][0x1ec] ;  /* 0x00007b0034347a20 */ /* 0x000fc80000410000 */
[----:B--2---:R-:W-:Y:S01]  /*2ec0*/  FMUL.FTZ R52, R53, R52 ;  /* 0x0000003435347220 */ /* 0x004fe20000410000 */
[----:B------:R-:W-:-:S05]  /*2ed0*/  @P2 PRMT R53, RZ, 0x7610, R65 ;  /* 0x00007610ff352816 */ /* 0x000fca0000000041 */
[----:B------:R-:W-:Y:S02]  /*2ee0*/  @P2 FADD.FTZ R52, R53, R52 ;  /* 0x0000003435342221 */ /* 0x000fe40000010000 */
.L_x_1243:
[----:B------:R-:W-:Y:S05]  /*2ef0*/  BSYNC B1 ;  /* 0x0000000000017941 */ /* 0x000fea0003800000 */
.L_x_1241:
[----:B------:R-:W-:Y:S01]  /*2f00*/  BSSY B1, `(.L_x_1244) ;  /* 0x000000c000017945 */ /* 0x000fe20003800000 */
[----:B------:R-:W-:Y:S05]  /*2f10*/  @P3 BRA `(.L_x_1245) ;  /* 0x0000004000003947 */ /* 0x000fea0003800000 */
[----:B------:R-:W-:Y:S01]  /*2f20*/  MOV R53, RZ ;  /* 0x000000ff00357202 */ /* 0x000fe20000000f00 */
[----:B------:R-:W-:Y:S05]  /*2f30*/  @!P2 BRA `(.L_x_1246) ;  /* 0x000000800000a947 */ /* 0x000fea0003800000 */
[----:B-----5:R-:W-:Y:S01]  /*2f40*/  PRMT R53, RZ, 0x5410, R66 ;  /* 0x00005410ff357816 */ /* 0x020fe20000000042 */
[----:B------:R-:W-:Y:S05]  /*2f50*/  BRA `(.L_x_1246) ;  /* 0x0000006000007947 */ /* 0x000fea0003800000 */
.L_x_1245:
[----:B------:R-:W2:Y:S01]  /*2f60*/  LDL R54, [R1+0x134] ;  /* 0x0001340001367983 */ /* 0x000ea20000100800 */
[----:B-----5:R-:W-:-:S05]  /*2f70*/  PRMT R53, RZ, 0x5410, R62 ;  /* 0x00005410ff357816 */ /* 0x020fca000000003e */
[----:B------:R-:W-:-:S04]  /*2f80*/  FMUL.FTZ R53, R53, c[0x0][0x1ec] ;  /* 0x00007b0035357a20 */ /* 0x000fc80000410000 */
[----:B--2---:R-:W-:Y:S01]  /*2f90*/  FMUL.FTZ R53, R54, R53 ;  /* 0x0000003536357220 */ /* 0x004fe20000410000 */
[----:B------:R-:W-:-:S05]  /*2fa0*/  @P2 PRMT R54, RZ, 0x5410, R66 ;  /* 0x00005410ff362816 */ /* 0x000fca0000000042 */
[----:B------:R-:W-:Y:S02]  /*2fb0*/  @P2 FADD.FTZ R53, R54, R53 ;  /* 0x0000003536352221 */ /* 0x000fe40000010000 */
.L_x_1246:
[----:B------:R-:W-:Y:S05]  /*2fc0*/  BSYNC B1 ;  /* 0x0000000000017941 */ /* 0x000fea0003800000 */
.L_x_1244:
[----:B------:R-:W-:Y:S01]  /*2fd0*/  BSSY B1, `(.L_x_1247) ;  /* 0x000000c000017945 */ /* 0x000fe20003800000 */
[----:B------:R-:W-:Y:S05]  /*2fe0*/  @P3 BRA `(.L_x_1248) ;  /* 0x0000004000003947 */ /* 0x000fea0003800000 */
[----:B------:R-:W-:Y:S01]  /*2ff0*/  HFMA2.MMA R54, -RZ, RZ, 0, 0 ;  /* 0x00000000ff367435 */ /* 0x000fe200000001ff */
[----:B------:R-:W-:Y:S05]  /*3000*/  @!P2 BRA `(.L_x_1249) ;  /* 0x000000800000a947 */ /* 0x000fea0003800000 */
[----:B-----5:R-:W-:Y:S01]  /*3010*/  PRMT R54, RZ, 0x7610, R66 ;  /* 0x00007610ff367816 */ /* 0x020fe20000000042 */
[----:B------:R-:W-:Y:S05]  /*3020*/  BRA `(.L_x_1249) ;  /* 0x0000006000007947 */ /* 0x000fea0003800000 */
.L_x_1248:
[----:B------:R-:W2:Y:S01]  /*3030*/  LDL R55, [R1+0x130] ;  /* 0x0001300001377983 */ /* 0x000ea20000100800 */
[----:B-----5:R-:W-:-:S05]  /*3040*/  PRMT R54, RZ, 0x7610, R62 ;  /* 0x00007610ff367816 */ /* 0x020fca000000003e */
[----:B------:R-:W-:-:S04]  /*3050*/  FMUL.FTZ R54, R54, c[0x0][0x1ec] ;  /* 0x00007b0036367a20 */ /* 0x000fc80000410000 */
[----:B--2---:R-:W-:Y:S01]  /*3060*/  FMUL.FTZ R54, R55, R54 ;  /* 0x0000003637367220 */ /* 0x004fe20000410000 */
[----:B------:R-:W-:-:S05]  /*3070*/  @P2 PRMT R55, RZ, 0x7610, R66 ;  /* 0x00007610ff372816 */ /* 0x000fca0000000042 */
[----:B------:R-:W-:Y:S02]  /*3080*/  @P2 FADD.FTZ R54, R55, R54 ;  /* 0x0000003637362221 */ /* 0x000fe40000010000 */
.L_x_1249:
[----:B------:R-:W-:Y:S05]  /*3090*/  BSYNC B1 ;  /* 0x0000000000017941 */ /* 0x000fea0003800000 */
.L_x_1247:
[----:B------:R-:W-:Y:S01]  /*30a0*/  BSSY B1, `(.L_x_1250) ;  /* 0x000000c000017945 */ /* 0x000fe20003800000 */
[----:B------:R-:W-:Y:S05]  /*30b0*/  @P3 BRA `(.L_x_1251) ;  /* 0x0000004000003947 */ /* 0x000fea0003800000 */
[----:B------:R-:W-:Y:S01]  /*30c0*/  MOV R55, RZ ;  /* 0x000000ff00377202 */ /* 0x000fe20000000f00 */
[----:B------:R-:W-:Y:S05]  /*30d0*/  @!P2 BRA `(.L_x_1252) ;  /* 0x000000800000a947 */ /* 0x000fea0003800000 */
[----:B-----5:R-:W-:Y:S01]  /*30e0*/  PRMT R55, RZ, 0x5410, R67 ;  /* 0x00005410ff377816 */ /* 0x020fe20000000043 */
[----:B------:R-:W-:Y:S05]  /*30f0*/  BRA `(.L_x_1252) ;  /* 0x0000006000007947 */ /* 0x000fea0003800000 */
.L_x_1251:
[----:B------:R-:W2:Y:S01]  /*3100*/  LDL R56, [R1+0x12c] ;  /* 0x00012c0001387983 */ /* 0x000ea20000100800 */
[----:B-----5:R-:W-:-:S05]  /*3110*/  PRMT R55, RZ, 0x5410, R63 ;  /* 0x00005410ff377816 */ /* 0x020fca000000003f */
[----:B------:R-:W-:-:S04]  /*3120*/  FMUL.FTZ R55, R55, c[0x0][0x1ec] ;  /* 0x00007b0037377a20 */ /* 0x000fc80000410000 */
[----:B--2---:R-:W-:Y:S01]  /*3130*/  FMUL.FTZ R55, R56, R55 ;  /* 0x0000003738377220 */ /* 0x004fe20000410000 */
[----:B------:R-:W-:-:S05]  /*3140*/  @P2 PRMT R56, RZ, 0x5410, R67 ;  /* 0x00005410ff382816 */ /* 0x000fca0000000043 */
[----:B------:R-:W-:Y:S02]  /*3150*/  @P2 FADD.FTZ R55, R56, R55 ;  /* 0x0000003738372221 */ /* 0x000fe40000010000 */
.L_x_1252:
[----:B------:R-:W-:Y:S05]  /*3160*/  BSYNC B1 ;  /* 0x0000000000017941 */ /* 0x000fea0003800000 */
.L_x_1250:
[----:B------:R-:W-:Y:S01]  /*3170*/  BSSY B1, `(.L_x_1253) ;  /* 0x000000c000017945 */ /* 0x000fe20003800000 */
[----:B------:R-:W-:Y:S05]  /*3180*/  @P3 BRA `(.L_x_1254) ;  /* 0x0000004000003947 */ /* 0x000fea0003800000 */
[----:B------:R-:W-:Y:S01]  /*3190*/  HFMA2.MMA R56, -RZ, RZ, 0, 0 ;  /* 0x00000000ff387435 */ /* 0x000fe200000001ff */
[----:B------:R-:W-:Y:S05]  /*31a0*/  @!P2 BRA `(.L_x_1255) ;  /* 0x000000800000a947 */ /* 0x000fea0003800000 */
[----:B-----5:R-:W-:Y:S01]  /*31b0*/  PRMT R56, RZ, 0x7610, R67 ;  /* 0x00007610ff387816 */ /* 0x020fe20000000043 */
[----:B------:R-:W-:Y:S05]  /*31c0*/  BRA `(.L_x_1255) ;  /* 0x0000006000007947 */ /* 0x000fea0003800000 */
.L_x_1254:
[----:B0-----:R-:W2:Y:S01]  /*31d0*/  LDL R68, [R1+0x128] ;  /* 0x0001280001447983 */ /* 0x001ea20000100800 */
[----:B-----5:R-:W-:-:S05]  /*31e0*/  PRMT R56, RZ, 0x7610, R63 ;  /* 0x00007610ff387816 */ /* 0x020fca000000003f */
[----:B------:R-:W-:-:S04]  /*31f0*/  FMUL.FTZ R56, R56, c[0x0][0x1ec] ;  /* 0x00007b0038387a20 */ /* 0x000fc80000410000 */
[----:B--2---:R-:W-:Y:S01]  /*3200*/  FMUL.FTZ R56, R68, R56 ;  /* 0x0000003844387220 */ /* 0x004fe20000410000 */
[----:B------:R-:W-:-:S05]  /*3210*/  @P2 PRMT R68, RZ, 0x7610, R67 ;  /* 0x00007610ff442816 */ /* 0x000fca0000000043 */
[----:B------:R-:W-:Y:S02]  /*3220*/  @P2 FADD.FTZ R56, R68, R56 ;  /* 0x0000003844382221 */ /* 0x000fe40000010000 */
.L_x_1255:
[----:B------:R-:W-:Y:S05]  /*3230*/  BSYNC B1 ;  /* 0x0000000000017941 */ /* 0x000fea0003800000 */
.L_x_1253:
[----:B0-----:R-:W-:Y:S02]  /*3240*/  MOV R132, 0x10 ;  /* 0x0000001000847802 */ /* 0x001fe40000000f00 */
        /* <DEDUP_REMOVED lines=8> */
.L_x_1231:
[----:B------:R-:W-:Y:S05]  /*32d0*/  BSYNC B0 ;  /* 0x0000000000007941 */ /* 0x000fea0003800000 */
.L_x_1230:
        /* <DEDUP_REMOVED lines=8> */
[----:B-1----:R-:W-:-:S04]  /*3360*/  @P2 IMAD.MOV.U32 R58, RZ, RZ, 0x10 ;  /* 0x00000010ff3a2424 */ /* 0x002fc800078e00ff */
        /* <DEDUP_REMOVED lines=9> */
.L_x_1259:
[----:B-1----:R-:W2:Y:S01]  /*3400*/  LDL R58, [R1+0x124] ;  /* 0x00012400013a7983 */ /* 0x002ea20000100800 */
[----:B-----5:R-:W-:-:S05]  /*3410*/  PRMT R57, RZ, 0x5410, R60 ;  /* 0x00005410ff397816 */ /* 0x020fca000000003c */
[----:B------:R-:W-:-:S04]  /*3420*/  FMUL.FTZ R57, R57, c[0x0][0x1ec] ;  /* 0x00007b0039397a20 */ /* 0x000fc80000410000 */
[----:B--2---:R-:W-:Y:S01]  /*3430*/  FMUL.FTZ R57, R58, R57 ;  /* 0x000000393a397220 */ /* 0x004fe20000410000 */
[----:B------:R-:W-:-:S05]  /*3440*/  @P2 PRMT R58, RZ, 0x5410, R64 ;  /* 0x00005410ff3a2816 */ /* 0x000fca0000000040 */
[----:B------:R-:W-:Y:S02]  /*3450*/  @P2 FADD.FTZ R57, R58, R57 ;  /* 0x000000393a392221 */ /* 0x000fe40000010000 */
.L_x_1260:
[----:B------:R-:W-:Y:S05]  /*3460*/  BSYNC B1 ;  /* 0x0000000000017941 */ /* 0x000fea0003800000 */
.L_x_1258:
[----:B------:R-:W-:Y:S01]  /*3470*/  BSSY B1, `(.L_x_1261) ;  /* 0x000000c000017945 */ /* 0x000fe20003800000 */
[----:B------:R-:W-:Y:S05]  /*3480*/  @P3 BRA `(.L_x_1262) ;  /* 0x0000004000003947 */ /* 0x000fea0003800000 */
[----:B------:R-:W-:Y:S01]  /*3490*/  MOV R58, RZ ;  /* 0x000000ff003a7202 */ /* 0x000fe20000000f00 */
[----:B------:R-:W-:Y:S05]  /*34a0*/  @!P2 BRA `(.L_x_1263) ;  /* 0x000000800000a947 */ /* 0x000fea0003800000 */
[----:B-----5:R-:W-:Y:S01]  /*34b0*/  PRMT R58, RZ, 0x7610, R64 ;  /* 0x00007610ff3a7816 */ /* 0x020fe20000000040 */
[----:B------:R-:W-:Y:S05]  /*34c0*/  BRA `(.L_x_1263) ;  /* 0x0000006000007947 */ /* 0x000fea0003800000 */
.L_x_1262:
[----:B------:R-:W2:Y:S01]  /*34d0*/  LDL R59, [R1+0x120] ;  /* 0x00012000013b7983 */ /* 0x000ea20000100800 */
[----:B-----5:R-:W-:-:S05]  /*34e0*/  PRMT R58, RZ, 0x7610, R60 ;  /* 0x00007610ff3a7816 */ /* 0x020fca000000003c */
[----:B------:R-:W-:-:S04]  /*34f0*/  FMUL.FTZ R58, R58, c[0x0][0x1ec] ;  /* 0x00007b003a3a7a20 */ /* 0x000fc80000410000 */
[----:B--2---:R-:W-:Y:S01]  /*3500*/  FMUL.FTZ R58, R59, R58 ;  /* 0x0000003a3b3a7220 */ /* 0x004fe20000410000 */
[----:B------:R-:W-:-:S05]  /*3510*/  @P2 PRMT R59, RZ, 0x7610, R64 ;  /* 0x00007610ff3b2816 */ /* 0x000fca0000000040 */
[----:B------:R-:W-:Y:S02]  /*3520*/  @P2 FADD.FTZ R58, R59, R58 ;  /* 0x0000003a3b3a2221 */ /* 0x000fe40000010000 */
.L_x_1263:
[----:B------:R-:W-:Y:S05]  /*3530*/  BSYNC B1 ;  /* 0x0000000000017941 */ /* 0x000fea0003800000 */
.L_x_1261:
[----:B------:R-:W-:Y:S01]  /*3540*/  BSSY B1, `(.L_x_1264) ;  /* 0x000000c000017945 */ /* 0x000fe20003800000 */
[----:B------:R-:W-:Y:S05]  /*3550*/  @P3 BRA `(.L_x_1265) ;  /* 0x0000004000003947 */ /* 0x000fea0003800000 */
[----:B------:R-:W-:Y:S01]  /*3560*/  HFMA2.MMA R59, -RZ, RZ, 0, 0 ;  /* 0x00000000ff3b7435 */ /* 0x000fe200000001ff */
[----:B------:R-:W-:Y:S05]  /*3570*/  @!P2 BRA `(.L_x_1266) ;  /* 0x000000800000a947 */ /* 0x000fea0003800000 */
[----:B-----5:R-:W-:Y:S01]  /*3580*/  PRMT R59, RZ, 0x5410, R65 ;  /* 0x00005410ff3b7816 */ /* 0x020fe20000000041 */
[----:B------:R-:W-:Y:S05]  /*3590*/  BRA `(.L_x_1266) ;  /* 0x0000006000007947 */ /* 0x000fea0003800000 */
.L_x_1265:
[----:B0-----:R-:W2:Y:S01]  /*35a0*/  LDL R68, [R1+0x11c] ;  /* 0x00011c0001447983 */ /* 0x001ea20000100800 */
[----:B-----5:R-:W-:-:S05]  /*35b0*/  PRMT R59, RZ, 0x5410, R61 ;  /* 0x00005410ff3b7816 */ /* 0x020fca000000003d */
[----:B------:R-:W-:-:S04]  /*35c0*/  FMUL.FTZ R59, R59, c[0x0][0x1ec] ;  /* 0x00007b003b3b7a20 */ /* 0x000fc80000410000 */
[----:B--2---:R-:W-:Y:S01]  /*35d0*/  FMUL.FTZ R59, R68, R59 ;  /* 0x0000003b443b7220 */ /* 0x004fe20000410000 */
[----:B------:R-:W-:-:S05]  /*35e0*/  @P2 PRMT R68, RZ, 0x5410, R65 ;  /* 0x00005410ff442816 */ /* 0x000fca0000000041 */
[----:B------:R-:W-:Y:S02]  /*35f0*/  @P2 FADD.FTZ R59, R68, R59 ;  /* 0x0000003b443b2221 */ /* 0x000fe40000010000 */
.L_x_1266:
[----:B------:R-:W-:Y:S05]  /*3600*/  BSYNC B1 ;  /* 0x0000000000017941 */ /* 0x000fea0003800000 */
.L_x_1264:
[----:B------:R-:W-:Y:S01]  /*3610*/  BSSY B1, `(.L_x_1267) ;  /* 0x000000c000017945 */ /* 0x000fe20003800000 */
[----:B------:R-:W-:Y:S05]  /*3620*/  @P3 BRA `(.L_x_1268) ;  /* 0x0000004000003947 */ /* 0x000fea0003800000 */
[----:B------:R-:W-:Y:S01]  /*3630*/  MOV R72, RZ ;  /* 0x000000ff00487202 */ /* 0x000fe20000000f00 */
[----:B------:R-:W-:Y:S05]  /*3640*/  @!P2 BRA `(.L_x_1269) ;  /* 0x000000800000a947 */ /* 0x000fea0003800000 */
[----:B-----5:R-:W-:Y:S01]  /*3650*/  PRMT R72, RZ, 0x7610, R65 ;  /* 0x00007610ff487816 */ /* 0x020fe20000000041 */
[----:B------:R-:W-:Y:S05]  /*3660*/  BRA `(.L_x_1269) ;  /* 0x0000006000007947 */ /* 0x000fea0003800000 */
.L_x_1268:
[----:B0-----:R-:W2:Y:S01]  /*3670*/  LDL R69, [R1+0x118] ;  /* 0x0001180001457983 */ /* 0x001ea20000100800 */
[----:B-----5:R-:W-:-:S05]  /*3680*/  PRMT R68, RZ, 0x7610, R61 ;  /* 0x00007610ff447816 */ /* 0x020fca000000003d */
[----:B------:R-:W-:-:S04]  /*3690*/  FMUL.FTZ R68, R68, c[0x0][0x1ec] ;  /* 0x00007b0044447a20 */ /* 0x000fc80000410000 */
[----:B--2---:R-:W-:Y:S01]  /*36a0*/  FMUL.FTZ R72, R69, R68 ;  /* 0x0000004445487220 */ /* 0x004fe20000410000 */
[----:B------:R-:W-:-:S05]  /*36b0*/  @P2 PRMT R68, RZ, 0x7610, R65 ;  /* 0x00007610ff442816 */ /* 0x000fca0000000041 */
[----:B------:R-:W-:Y:S02]  /*36c0*/  @P2 FADD.FTZ R72, R68, R72 ;  /* 0x0000004844482221 */ /* 0x000fe40000010000 */
.L_x_1269:
[----:B------:R-:W-:Y:S05]  /*36d0*/  BSYNC B1 ;  /* 0x0000000000017941 */ /* 0x000fea0003800000 */
.L_x_1267:
[----:B------:R-:W-:Y:S01]  /*36e0*/  BSSY B1, `(.L_x_1270) ;  /* 0x000000c000017945 */ /* 0x000fe20003800000 */
[----:B------:R-:W-:Y:S05]  /*36f0*/  @P3 BRA `(.L_x_1271) ;  /* 0x0000004000003947 */ /* 0x000fea0003800000 */
[----:B------:R-:W-:Y:S01]  /*3700*/  HFMA2.MMA R73, -RZ, RZ, 0, 0 ;  /* 0x00000000ff497435 */ /* 0x000fe200000001ff */
[----:B------:R-:W-:Y:S05]  /*3710*/  @!P2 BRA `(.L_x_1272) ;  /* 0x000000800000a947 */ /* 0x000fea0003800000 */
[----:B-----5:R-:W-:Y:S01]  /*3720*/  PRMT R73, RZ, 0x5410, R66 ;  /* 0x00005410ff497816 */ /* 0x020fe20000000042 */
[----:B------:R-:W-:Y:S05]  /*3730*/  BRA `(.L_x_1272) ;  /* 0x0000006000007947 */ /* 0x000fea0003800000 */
.L_x_1271:
[----:B0-----:R-:W2:Y:S01]  /*3740*/  LDL R69, [R1+0x114] ;  /* 0x0001140001457983 */ /* 0x001ea20000100800 */
[----:B-----5:R-:W-:-:S05]  /*3750*/  PRMT R68, RZ, 0x5410, R62 ;  /* 0x00005410ff447816 */ /* 0x020fca000000003e */
[----:B------:R-:W-:-:S04]  /*3760*/  FMUL.FTZ R68, R68, c[0x0][0x1ec] ;  /* 0x00007b0044447a20 */ /* 0x000fc80000410000 */
[----:B--2---:R-:W-:Y:S01]  /*3770*/  FMUL.FTZ R73, R69, R68 ;  /* 0x0000004445497220 */ /* 0x004fe20000410000 */
[----:B------:R-:W-:-:S05]  /*3780*/  @P2 PRMT R68, RZ, 0x5410, R66 ;  /* 0x00005410ff442816 */ /* 0x000fca0000000042 */
[----:B------:R-:W-:Y:S02]  /*3790*/  @P2 FADD.FTZ R73, R68, R73 ;  /* 0x0000004944492221 */ /* 0x000fe40000010000 */
.L_x_1272:
[----:B------:R-:W-:Y:S05]  /*37a0*/  BSYNC B1 ;  /* 0x0000000000017941 */ /* 0x000fea0003800000 */
.L_x_1270:
[----:B------:R-:W-:Y:S01]  /*37b0*/  BSSY B1, `(.L_x_1273) ;  /* 0x000000c000017945 */ /* 0x000fe20003800000 */
[----:B------:R-:W-:Y:S05]  /*37c0*/  @P3 BRA `(.L_x_1274) ;  /* 0x0000004000003947 */ /* 0x000fea0003800000 */
[----:B------:R-:W-:Y:S01]  /*37d0*/  MOV R74, RZ ;  /* 0x000000ff004a7202 */ /* 0x000fe20000000f00 */
[----:B------:R-:W-:Y:S05]  /*37e0*/  @!P2 BRA `(.L_x_1275) ;  /* 0x000000800000a947 */ /* 0x000fea0003800000 */
[----:B-----5:R-:W-:Y:S01]  /*37f0*/  PRMT R74, RZ, 0x7610, R66 ;  /* 0x00007610ff4a7816 */ /* 0x020fe20000000042 */
[----:B------:R-:W-:Y:S05]  /*3800*/  BRA `(.L_x_1275) ;  /* 0x0000006000007947 */ /* 0x000fea0003800000 */
.L_x_1274:
[----:B0-----:R-:W2:Y:S01]  /*3810*/  LDL R69, [R1+0x110] ;  /* 0x0001100001457983 */ /* 0x001ea20000100800 */
[----:B-----5:R-:W-:-:S05]  /*3820*/  PRMT R68, RZ, 0x7610, R62 ;  /* 0x00007610ff447816 */ /* 0x020fca000000003e */
[----:B------:R-:W-:-:S04]  /*3830*/  FMUL.FTZ R68, R68, c[0x0][0x1ec] ;  /* 0x00007b0044447a20 */ /* 0x000fc80000410000 */
[----:B--2---:R-:W-:Y:S01]  /*3840*/  FMUL.FTZ R74, R69, R68 ;  /* 0x00000044454a7220 */ /* 0x004fe20000410000 */
[----:B------:R-:W-:-:S05]  /*3850*/  @P2 PRMT R68, RZ, 0x7610, R66 ;  /* 0x00007610ff442816 */ /* 0x000fca0000000042 */
[----:B------:R-:W-:Y:S02]  /*3860*/  @P2 FADD.FTZ R74, R68, R74 ;  /* 0x0000004a444a2221 */ /* 0x000fe40000010000 */
.L_x_1275:
[----:B------:R-:W-:Y:S05]  /*3870*/  BSYNC B1 ;  /* 0x0000000000017941 */ /* 0x000fea0003800000 */
.L_x_1273:
[----:B------:R-:W-:Y:S01]  /*3880*/  BSSY B1, `(.L_x_1276) ;  /* 0x000000c000017945 */ /* 0x000fe20003800000 */
[----:B------:R-:W-:Y:S05]  /*3890*/  @P3 BRA `(.L_x_1277) ;  /* 0x0000004000003947 */ /* 0x000fea0003800000 */
[----:B------:R-:W-:Y:S01]  /*38a0*/  HFMA2.MMA R75, -RZ, RZ, 0, 0 ;  /* 0x00000000ff4b7435 */ /* 0x000fe200000001ff */
[----:B------:R-:W-:Y:S05]  /*38b0*/  @!P2 BRA `(.L_x_1278) ;  /* 0x000000800000a947 */ /* 0x000fea0003800000 */
[----:B-----5:R-:W-:Y:S01]  /*38c0*/  PRMT R75, RZ, 0x5410, R67 ;  /* 0x00005410ff4b7816 */ /* 0x020fe20000000043 */
[----:B------:R-:W-:Y:S05]  /*38d0*/  BRA `(.L_x_1278) ;  /* 0x0000006000007947 */ /* 0x000fea0003800000 */
.L_x_1277:
[----:B0-----:R-:W2:Y:S01]  /*38e0*/  LDL R69, [R1+0x10c] ;  /* 0x00010c0001457983 */ /* 0x001ea20000100800 */
[----:B-----5:R-:W-:-:S05]  /*38f0*/  PRMT R68, RZ, 0x5410, R63 ;  /* 0x00005410ff447816 */ /* 0x020fca000000003f */
[----:B------:R-:W-:-:S04]  /*3900*/  FMUL.FTZ R68, R68, c[0x0][0x1ec] ;  /* 0x00007b0044447a20 */ /* 0x000fc80000410000 */
[----:B--2---:R-:W-:Y:S01]  /*3910*/  FMUL.FTZ R75, R69, R68 ;  /* 0x00000044454b7220 */ /* 0x004fe20000410000 */
[----:B------:R-:W-:-:S05]  /*3920*/  @P2 PRMT R68, RZ, 0x5410, R67 ;  /* 0x00005410ff442816 */ /* 0x000fca0000000043 */
[----:B------:R-:W-:Y:S02]  /*3930*/  @P2 FADD.FTZ R75, R68, R75 ;  /* 0x0000004b444b2221 */ /* 0x000fe40000010000 */
.L_x_1278:
[----:B------:R-:W-:Y:S05]  /*3940*/  BSYNC B1 ;  /* 0x0000000000017941 */ /* 0x000fea0003800000 */
.L_x_1276:
[----:B------:R-:W-:Y:S01]  /*3950*/  BSSY B1, `(.L_x_1279) ;  /* 0x000000c000017945 */ /* 0x000fe20003800000 */
[----:B------:R-:W-:Y:S05]  /*3960*/  @P3 BRA `(.L_x_1280) ;  /* 0x0000004000003947 */ /* 0x000fea0003800000 */
[----:B------:R-:W-:Y:S01]  /*3970*/  MOV R76, RZ ;  /* 0x000000ff004c7202 */ /* 0x000fe20000000f00 */
[----:B------:R-:W-:Y:S05]  /*3980*/  @!P2 BRA `(.L_x_1281) ;  /* 0x000000800000a947 */ /* 0x000fea0003800000 */
[----:B-----5:R-:W-:Y:S01]  /*3990*/  PRMT R76, RZ, 0x7610, R67 ;  /* 0x00007610ff4c7816 */ /* 0x020fe20000000043 */
[----:B------:R-:W-:Y:S05]  /*39a0*/  BRA `(.L_x_1281) ;  /* 0x0000006000007947 */ /* 0x000fea0003800000 */
.L_x_1280:
[----:B0-----:R-:W2:Y:S01]  /*39b0*/  LDL R69, [R1+0x108] ;  /* 0x0001080001457983 */ /* 0x001ea20000100800 */
[----:B-----5:R-:W-:-:S05]  /*39c0*/  PRMT R68, RZ, 0x7610, R63 ;  /* 0x00007610ff447816 */ /* 0x020fca000000003f */
[----:B------:R-:W-:-:S04]  /*39d0*/  FMUL.FTZ R68, R68, c[0x0][0x1ec] ;  /* 0x00007b0044447a20 */ /* 0x000fc80000410000 */
[----:B--2---:R-:W-:Y:S01]  /*39e0*/  FMUL.FTZ R76, R69, R68 ;  /* 0x00000044454c7220 */ /* 0x004fe20000410000 */
[----:B------:R-:W-:-:S05]  /*39f0*/  @P2 PRMT R68, RZ, 0x7610, R67 ;  /* 0x00007610ff442816 */ /* 0x000fca0000000043 */
[----:B------:R-:W-:Y:S02]  /*3a00*/  @P2 FADD.FTZ R76, R68, R76 ;  /* 0x0000004c444c2221 */ /* 0x000fe40000010000 */
.L_x_1281:
[----:B------:R-:W-:Y:S05]  /*3a10*/  BSYNC B1 ;  /* 0x0000000000017941 */ /* 0x000fea0003800000 */
.L_x_1279:
        /* <DEDUP_REMOVED lines=9> */
.L_x_1257:
[----:B------:R-:W-:Y:S05]  /*3ab0*/  BSYNC B0 ;  /* 0x0000000000007941 */ /* 0x000fea0003800000 */
.L_x_1256:
[----:B------:R-:W-:Y:S01]  /*3ac0*/  ISETP.GE.U32.AND P2, PT, R0, 0x80, PT ;  /* 0x000000800000780c */ /* 0x000fe20003f46070 */
[----:B------:R-:W-:-:S12]  /*3ad0*/  BSSY B0, `(.L_x_1282) ;  /* 0x000007c000007945 */ /* 0x000fd80003800000 */
[----:B------:R-:W-:Y:S05]  /*3ae0*/  @!P2 BRA `(.L_x_1283) ;  /* 0x000007a00000a947 */ /* 0x000fea0003800000 */
[----:B------:R-:W-:Y:S01]  /*3af0*/  ISETP.NE.U32.AND P2, PT, RZ, c[0x0][0x180], PT ;  /* 0x00006000ff007a0c */ /* 0x000fe20003f45070 */
[----:B0-----:R-:W-:-:S03]  /*3b00*/  @P1 IMAD.MOV.U32 R68, RZ, RZ, 0x10 ;  /* 0x00000010ff441424 */ /* 0x001fc600078e00ff */
[----:B------:R-:W-:Y:S01]  /*3b10*/  ISETP.NE.AND.EX P2, PT, RZ, c[0x0][0x184], PT, P2 ;  /* 0x00006100ff007a0c */ /* 0x000fe20003f45320 */
[----:B------:R-:W-:-:S05]  /*3b20*/  @P1 IMAD.WIDE.U32 R68, R166, R68, c[0x0][0x170] ;  /* 0x00005c00a6441625 */ /* 0x000fca00078e0044 */
[----:B-----5:R0:W5:Y:S07]  /*3b30*/  @P1 LDG.E.128 R60, [R68.64] ;  /* 0x00000004443c1981 */ /* 0x02016e000c1e1d00 */
[----:B0-----:R-:W-:-:S05]  /*3b40*/  @P2 MOV R68, 0x10 ;  /* 0x0000001000442802 */ /* 0x001fca0000000f00 */
[----:B------:R-:W-:-:S05]  /*3b50*/  @P2 IMAD.WIDE.U32 R68, R162, R68, c[0x0][0x180] ;  /* 0x00006000a2442625 */ /* 0x000fca00078e0044 */
        /* <DEDUP_REMOVED lines=8> */
.L_x_1285:
[----:B0-----:R-:W2:Y:S01]  /*3be0*/  LDL R69, [R1+0x104] ;  /* 0x0001040001457983 */ /* 0x001ea20000100800 */
[----:B-----5:R-:W-:-:S05]  /*3bf0*/  PRMT R68, RZ, 0x5410, R60 ;  /* 0x00005410ff447816 */ /* 0x020fca000000003c */
[----:B------:R-:W-:-:S04]  /*3c00*/  FMUL.FTZ R68, R68, c[0x0][0x1ec] ;  /* 0x00007b0044447a20 */ /* 0x000fc80000410000 */
[----:B--2---:R-:W-:Y:S01]  /*3c10*/  FMUL.FTZ R77, R69, R68 ;  /* 0x00000044454d7220 */ /* 0x004fe20000410000 */
[----:B------:R-:W-:-:S05]  /*3c20*/  @P2 PRMT R68, RZ, 0x5410, R64 ;  /* 0x00005410ff442816 */ /* 0x000fca0000000040 */
[----:B------:R-:W-:Y:S02]  /*3c30*/  @P2 FADD.FTZ R77, R68, R77 ;  /* 0x0000004d444d2221 */ /* 0x000fe40000010000 */
.L_x_1286:
[----:B------:R-:W-:Y:S05]  /*3c40*/  BSYNC B1 ;  /* 0x0000000000017941 */ /* 0x000fea0003800000 */
.L_x_1284:
[----:B------:R-:W-:Y:S01]  /*3c50*/  BSSY B1, `(.L_x_1287) ;  /* 0x000000c000017945 */ /* 0x000fe20003800000 */
[----:B------:R-:W-:Y:S05]  /*3c60*/  @P3 BRA `(.L_x_1288) ;  /* 0x0000004000003947 */ /* 0x000fea0003800000 */
[----:B------:R-:W-:Y:S01]  /*3c70*/  MOV R78, RZ ;  /* 0x000000ff004e7202 */ /* 0x000fe20000000f00 */
[----:B------:R-:W-:Y:S05]  /*3c80*/  @!P2 BRA `(.L_x_1289) ;  /* 0x000000800000a947 */ /* 0x000fea0003800000 */
[----:B-----5:R-:W-:Y:S01]  /*3c90*/  PRMT R78, RZ, 0x7610, R64 ;  /* 0x00007610ff4e7816 */ /* 0x020fe20000000040 */
[----:B------:R-:W-:Y:S05]  /*3ca0*/  BRA `(.L_x_1289) ;  /* 0x0000006000007947 */ /* 0x000fea0003800000 */
.L_x_1288:
[----:B------:R-:W2:Y:S01]  /*3cb0*/  LDL R69, [R1+0x100] ;  /* 0x0001000001457983 */ /* 0x000ea20000100800 */
[----:B-----5:R-:W-:-:S05]  /*3cc0*/  PRMT R68, RZ, 0x7610, R60 ;  /* 0x00007610ff447816 */ /* 0x020fca000000003c */
[----:B------:R-:W-:-:S04]  /*3cd0*/  FMUL.FTZ R68, R68, c[0x0][0x1ec] ;  /* 0x00007b0044447a20 */ /* 0x000fc80000410000 */
[----:B--2---:R-:W-:Y:S01]  /*3ce0*/  FMUL.FTZ R78, R69, R68 ;  /* 0x00000044454e7220 */ /* 0x004fe20000410000 */
[----:B------:R-:W-:-:S05]  /*3cf0*/  @P2 PRMT R68, RZ, 0x7610, R64 ;  /* 0x00007610ff442816 */ /* 0x000fca0000000040 */
[----:B------:R-:W-:Y:S02]  /*3d00*/  @P2 FADD.FTZ R78, R68, R78 ;  /* 0x0000004e444e2221 */ /* 0x000fe40000010000 */
.L_x_1289:
[----:B------:R-:W-:Y:S05]  /*3d10*/  BSYNC B1 ;  /* 0x0000000000017941 */ /* 0x000fea0003800000 */
.L_x_1287:
[----:B------:R-:W-:Y:S01]  /*3d20*/  BSSY B1, `(.L_x_1290) ;  /* 0x000000c000017945 */ /* 0x000fe20003800000 */
[----:B------:R-:W-:Y:S05]  /*3d30*/  @P3 BRA `(.L_x_1291) ;  /* 0x0000004000003947 */ /* 0x000fea0003800000 */
[----:B------:R-:W-:Y:S01]  /*3d40*/  HFMA2.MMA R79, -RZ, RZ, 0, 0 ;  /* 0x00000000ff4f7435 */ /* 0x000fe200000001ff */
[----:B------:R-:W-:Y:S05]  /*3d50*/  @!P2 BRA `(.L_x_1292) ;  /* 0x000000800000a947 */ /* 0x000fea0003800000 */
[----:B-----5:R-:W-:Y:S01]  /*3d60*/  PRMT R79, RZ, 0x5410, R65 ;  /* 0x00005410ff4f7816 */ /* 0x020fe20000000041 */
[----:B------:R-:W-:Y:S05]  /*3d70*/  BRA `(.L_x_1292) ;  /* 0x0000006000007947 */ /* 0x000fea0003800000 */
.L_x_1291:
[----:B------:R-:W2:Y:S01]  /*3d80*/  LDL R69, [R1+0xfc] ;  /* 0x0000fc0001457983 */ /* 0x000ea20000100800 */
[----:B-----5:R-:W-:-:S05]  /*3d90*/  PRMT R68, RZ, 0x5410, R61 ;  /* 0x00005410ff447816 */ /* 0x020fca000000003d */
[----:B------:R-:W-:-:S04]  /*3da0*/  FMUL.FTZ R68, R68, c[0x0][0x1ec] ;  /* 0x00007b0044447a20 */ /* 0x000fc80000410000 */
[----:B--2---:R-:W-:Y:S01]  /*3db0*/  FMUL.FTZ R79, R69, R68 ;  /* 0x00000044454f7220 */ /* 0x004fe20000410000 */
[----:B------:R-:W-:-:S05]  /*3dc0*/  @P2 PRMT R68, RZ, 0x5410, R65 ;  /* 0x00005410ff442816 */ /* 0x000fca0000000041 */
[----:B------:R-:W-:Y:S02]  /*3dd0*/  @P2 FADD.FTZ R79, R68, R79 ;  /* 0x0000004f444f2221 */ /* 0x000fe40000010000 */
.L_x_1292:
[----:B------:R-:W-:Y:S05]  /*3de0*/  BSYNC B1 ;  /* 0x0000000000017941 */ /* 0x000fea0003800000 */
.L_x_1290:
[----:B------:R-:W-:Y:S01]  /*3df0*/  BSSY B1, `(.L_x_1293) ;  /* 0x000000c000017945 */ /* 0x000fe20003800000 */
[----:B------:R-:W-:Y:S05]  /*3e00*/  @P3 BRA `(.L_x_1294) ;  /* 0x0000004000003947 */ /* 0x000fea0003800000 */
[----:B------:R-:W-:Y:S01]  /*3e10*/  MOV R80, RZ ;  /* 0x000000ff00507202 */ /* 0x000fe20000000f00 */
[----:B------:R-:W-:Y:S05]  /*3e20*/  @!P2 BRA `(.L_x_1295) ;  /* 0x000000800000a947 */ /* 0x000fea0003800000 */
[----:B-----5:R-:W-:Y:S01]  /*3e30*/  PRMT R80, RZ, 0x7610, R65 ;  /* 0x00007610ff507816 */ /* 0x020fe20000000041 */
[----:B------:R-:W-:Y:S05]  /*3e40*/  BRA `(.L_x_1295) ;  /* 0x0000006000007947 */ /* 0x000fea0003800000 */
.L_x_1294:
[----:B------:R-:W2:Y:S01]  /*3e50*/  LDL R69, [R1+0xf8] ;  /* 0x0000f80001457983 */ /* 0x000ea20000100800 */
[----:B-----5:R-:W-:-:S05]  /*3e60*/  PRMT R68, RZ, 0x7610, R61 ;  /* 0x00007610ff447816 */ /* 0x020fca000000003d */
[----:B------:R-:W-:-:S04]  /*3e70*/  FMUL.FTZ R68, R68, c[0x0][0x1ec] ;  /* 0x00007b0044447a20 */ /* 0x000fc80000410000 */
[----:B--2---:R-:W-:Y:S01]  /*3e80*/  FMUL.FTZ R80, R69, R68 ;  /* 0x0000004445507220 */ /* 0x004fe20000410000 */
[----:B------:R-:W-:-:S05]  /*3e90*/  @P2 PRMT R68, RZ, 0x7610, R65 ;  /* 0x00007610ff442816 */ /* 0x000fca0000000041 */
[----:B------:R-:W-:Y:S02]  /*3ea0*/  @P2 FADD.FTZ R80, R68, R80 ;  /* 0x0000005044502221 */ /* 0x000fe40000010000 */
.L_x_1295:
[----:B------:R-:W-:Y:S05]  /*3eb0*/  BSYNC B1 ;  /* 0x0000000000017941 */ /* 0x000fea0003800000 */
.L_x_1293:
[----:B------:R-:W-:Y:S01]  /*3ec0*/  BSSY B1, `(.L_x_1296) ;  /* 0x000000c000017945 */ /* 0x000fe20003800000 */
[----:B------:R-:W-:Y:S05]  /*3ed0*/  @P3 BRA `(.L_x_1297) ;  /* 0x0000004000003947 */ /* 0x000fea0003800000 */
[----:B------:R-:W-:Y:S01]  /*3ee0*/  HFMA2.MMA R81, -RZ, RZ, 0, 0 ;  /* 0x00000000ff517435 */ /* 0x000fe200000001ff */
[----:B------:R-:W-:Y:S05]  /*3ef0*/  @!P2 BRA `(.L_x_1298) ;  /* 0x000000800000a947 */ /* 0x000fea0003800000 */
[----:B-----5:R-:W-:Y:S01]  /*3f00*/  PRMT R81, RZ, 0x5410, R66 ;  /* 0x00005410ff517816 */ /* 0x020fe20000000042 */
[----:B------:R-:W-:Y:S05]  /*3f10*/  BRA `(.L_x_1298) ;  /* 0x0000006000007947 */ /* 0x000fea0003800000 */
.L_x_1297:
[----:B------:R-:W2:Y:S01]  /*3f20*/  LDL R69, [R1+0xf4] ;  /* 0x0000f40001457983 */ /* 0x000ea20000100800 */
[----:B-----5:R-:W-:-:S05]  /*3f30*/  PRMT R68, RZ, 0x5410, R62 ;  /* 0x00005410ff447816 */ /* 0x020fca000000003e */
[----:B------:R-:W-:-:S04]  /*3f40*/  FMUL.FTZ R68, R68, c[0x0][0x1ec] ;  /* 0x00007b0044447a20 */ /* 0x000fc80000410000 */
[----:B--2---:R-:W-:Y:S01]  /*3f50*/  FMUL.FTZ R81, R69, R68 ;  /* 0x0000004445517220 */ /* 0x004fe20000410000 */
[----:B------:R-:W-:-:S05]  /*3f60*/  @P2 PRMT R68, RZ, 0x5410, R66 ;  /* 0x00005410ff442816 */ /* 0x000fca0000000042 */
[----:B------:R-:W-:Y:S02]  /*3f70*/  @P2 FADD.FTZ R81, R68, R81 ;  /* 0x0000005144512221 */ /* 0x000fe40000010000 */
.L_x_1298:
[----:B------:R-:W-:Y:S05]  /*3f80*/  BSYNC B1 ;  /* 0x0000000000017941 */ /* 0x000fea0003800000 */
.L_x_1296:
[----:B------:R-:W-:Y:S01]  /*3f90*/  BSSY B1, `(.L_x_1299) ;  /* 0x000000c000017945 */ /* 0x000fe20003800000 */
[----:B------:R-:W-:Y:S05]  /*3fa0*/  @P3 BRA `(.L_x_1300) ;  /* 0x0000004000003947 */ /* 0x000fea0003800000 */
[----:B------:R-:W-:Y:S01]  /*3fb0*/  MOV R82, RZ ;  /* 0x000000ff00527202 */ /* 0x000fe20000000f00 */
[----:B------:R-:W-:Y:S05]  /*3fc0*/  @!P2 BRA `(.L_x_1301) ;  /* 0x000000800000a947 */ /* 0x000fea0003800000 */
[----:B-----5:R-:W-:Y:S01]  /*3fd0*/  PRMT R82, RZ, 0x7610, R66 ;  /* 0x00007610ff527816 */ /* 0x020fe20000000042 */
[----:B------:R-:W-:Y:S05]  /*3fe0*/  BRA `(.L_x_1301) ;  /* 0x0000006000007947 */ /* 0x000fea0003800000 */
.L_x_1300:
[----:B------:R-:W2:Y:S01]  /*3ff0*/  LDL R69, [R1+0xf0] ;  /* 0x0000f00001457983 */ /* 0x000ea20000100800 */
[----:B-----5:R-:W-:-:S05]  /*4000*/  PRMT R68, RZ, 0x7610, R62 ;  /* 0x00007610ff447816 */ /* 0x020fca000000003e */
[----:B------:R-:W-:-:S04]  /*4010*/  FMUL.FTZ R68, R68, c[0x0][0x1ec] ;  /* 0x00007b0044447a20 */ /* 0x000fc80000410000 */
[----:B--2---:R-:W-:Y:S01]  /*4020*/  FMUL.FTZ R82, R69, R68 ;  /* 0x0000004445527220 */ /* 0x004fe20000410000 */
[----:B------:R-:W-:-:S05]  /*4030*/  @P2 PRMT R68, RZ, 0x7610, R66 ;  /* 0x00007610ff442816 */ /* 0x000fca0000000042 */
[----:B------:R-:W-:Y:S02]  /*4040*/  @P2 FADD.FTZ R82, R68, R82 ;  /* 0x0000005244522221 */ /* 0x000fe40000010000 */
.L_x_1301:
[----:B------:R-:W-:Y:S05]  /*4050*/  BSYNC B1 ;  /* 0x0000000000017941 */ /* 0x000fea0003800000 */
.L_x_1299:
[----:B------:R-:W-:Y:S01]  /*4060*/  BSSY B1, `(.L_x_1302) ;  /* 0x000000c000017945 */ /* 0x000fe20003800000 */
[----:B------:R-:W-:Y:S05]  /*4070*/  @P3 BRA `(.L_x_1303) ;  /* 0x0000004000003947 */ /* 0x000fea0003800000 */
[----:B------:R-:W-:Y:S01]  /*4080*/  HFMA2.MMA R83, -RZ, RZ, 0, 0 ;  /* 0x00000000ff537435 */ /* 0x000fe200000001ff */
[----:B------:R-:W-:Y:S05]  /*4090*/  @!P2 BRA `(.L_x_1304) ;  /* 0x000000800000a947 */ /* 0x000fea0003800000 */
[----:B-----5:R-:W-:Y:S01]  /*40a0*/  PRMT R83, RZ, 0x5410, R67 ;  /* 0x00005410ff537816 */ /* 0x020fe20000000043 */
[----:B------:R-:W-:Y:S05]  /*40b0*/  BRA `(.L_x_1304) ;  /* 0x0000006000007947 */ /* 0x000fea0003800000 */
.L_x_1303:
[----:B------:R-:W2:Y:S01]  /*40c0*/  LDL R69, [R1+0xec] ;  /* 0x0000ec0001457983 */ /* 0x000ea20000100800 */
[----:B-----5:R-:W-:-:S05]  /*40d0*/  PRMT R68, RZ, 0x5410, R63 ;  /* 0x00005410ff447816 */ /* 0x020fca000000003f */
[----:B------:R-:W-:-:S04]  /*40e0*/  FMUL.FTZ R68, R68, c[0x0][0x1ec] ;  /* 0x00007b0044447a20 */ /* 0x000fc80000410000 */
[----:B--2---:R-:W-:Y:S01]  /*40f0*/  FMUL.FTZ R83, R69, R68 ;  /* 0x0000004445537220 */ /* 0x004fe20000410000 */
[----:B------:R-:W-:-:S05]  /*4100*/  @P2 PRMT R68, RZ, 0x5410, R67 ;  /* 0x00005410ff442816 */ /* 0x000fca0000000043 */
[----:B------:R-:W-:Y:S02]  /*4110*/  @P2 FADD.FTZ R83, R68, R83 ;  /* 0x0000005344532221 */ /* 0x000fe40000010000 */
.L_x_1304:
[----:B------:R-:W-:Y:S05]  /*4120*/  BSYNC B1 ;  /* 0x0000000000017941 */ /* 0x000fea0003800000 */
.L_x_1302:
[----:B------:R-:W-:Y:S01]  /*4130*/  BSSY B1, `(.L_x_1305) ;  /* 0x000000c000017945 */ /* 0x000fe20003800000 */
[----:B------:R-:W-:Y:S05]  /*4140*/  @P3 BRA `(.L_x_1306) ;  /* 0x0000004000003947 */ /* 0x000fea0003800000 */
[----:B------:R-:W-:Y:S01]  /*4150*/  MOV R84, RZ ;  /* 0x000000ff00547202 */ /* 0x000fe20000000f00 */
[----:B------:R-:W-:Y:S05]  /*4160*/  @!P2 BRA `(.L_x_1307) ;  /* 0x000000800000a947 */ /* 0x000fea0003800000 */
[----:B-----5:R-:W-:Y:S01]  /*4170*/  PRMT R84, RZ, 0x7610, R67 ;  /* 0x00007610ff547816 */ /* 0x020fe20000000043 */
[----:B------:R-:W-:Y:S05]  /*4180*/  BRA `(.L_x_1307) ;  /* 0x0000006000007947 */ /* 0x000fea0003800000 */
.L_x_1306:
[----:B------:R-:W2:Y:S01]  /*4190*/  LDL R69, [R1+0xe8] ;  /* 0x0000e80001457983 */ /* 0x000ea20000100800 */
[----:B-----5:R-:W-:-:S05]  /*41a0*/  PRMT R68, RZ, 0x7610, R63 ;  /* 0x00007610ff447816 */ /* 0x020fca000000003f */
[----:B------:R-:W-:-:S04]  /*41b0*/  FMUL.FTZ R68, R68, c[0x0][0x1ec] ;  /* 0x00007b0044447a20 */ /* 0x000fc80000410000 */
[----:B--2---:R-:W-:Y:S01]  /*41c0*/  FMUL.FTZ R84, R69, R68 ;  /* 0x0000004445547220 */ /* 0x004fe20000410000 */
[----:B------:R-:W-:-:S05]  /*41d0*/  @P2 PRMT R68, RZ, 0x7610, R67 ;  /* 0x00007610ff442816 */ /* 0x000fca0000000043 */
[----:B------:R-:W-:Y:S02]  /*41e0*/  @P2 FADD.FTZ R84, R68, R84 ;  /* 0x0000005444542221 */ /* 0x000fe40000010000 */
.L_x_1307:
[----:B------:R-:W-:Y:S05]  /*41f0*/  BSYNC B1 ;  /* 0x0000000000017941 */ /* 0x000fea0003800000 */
.L_x_1305:
[----:B------:R-:W-:Y:S01]  /*4200*/  IMAD.MOV.U32 R132, RZ, RZ, 0x10 ;  /* 0x00000010ff847424 */ /* 0x000fe200078e00ff */
[----:B------:R-:W-:Y:S02]  /*4210*/  F2FP.BF16.PACK_AB R71, R84, R83 ;  /* 0x000000535447723e */ /* 0x000fe400000010ff */
[----:B------:R-:W-:Y:S01]  /*4220*/  F2FP.BF16.PACK_AB R70, R82, R81 ;  /* 0x000000515246723e */ /* 0x000fe200000010ff */
[----:B------:R-:W-:Y:S01]  /*4230*/  IMAD.WIDE.U32 R132, R162, R132, c[0x0][0x188] ;  /* 0x00006200a2847625 */ /* 0x000fe200078e0084 */
[----:B------:R-:W-:Y:S02]  /*4240*/  F2FP.BF16.PACK_AB R69, R80, R79 ;  /* 0x0000004f5045723e */ /* 0x000fe400000010ff */
[----:B------:R-:W-:Y:S02]  /*4250*/  F2FP.BF16.PACK_AB R68, R78, R77 ;  /* 0x0000004d4e44723e */ /* 0x000fe400000010ff */
[----:B------:R-:W-:Y:S02]  /*4260*/  IADD3 R166, R166, 0x20, RZ ;  /* 0x00000020a6a67810 */ /* 0x000fe40007ffe0ff */
[----:B------:R-:W-:Y:S01]  /*4270*/  IADD3 R162, R162, 0x20, RZ ;  /* 0x00000020a2a27810 */ /* 0x000fe20007ffe0ff */
[----:B------:R0:W-:Y:S04]  /*4280*/  STG.E.128 [R132.64], R68 ;  /* 0x0000004484007986 */ /* 0x0001e8000c101d04 */
.L_x_1283:
[----:B------:R-:W-:Y:S05]  /*4290*/  BSYNC B0 ;  /* 0x0000000000007941 */ /* 0x000fea0003800000 */
.L_x_1282:
        /* <DEDUP_REMOVED lines=18> */
.L_x_1311:
[----:B0-----:R-:W2:Y:S01]  /*43c0*/  LDL R69, [R1+0xe4] ;  /* 0x0000e40001457983 */ /* 0x001ea20000100800 */
[----:B-----5:R-:W-:-:S05]  /*43d0*/  PRMT R68, RZ, 0x5410, R60 ;  /* 0x00005410ff447816 */ /* 0x020fca000000003c */
[----:B------:R-:W-:-:S04]  /*43e0*/  FMUL.FTZ R68, R68, c[0x0][0x1ec] ;  /* 0x00007b0044447a20 */ /* 0x000fc80000410000 */
[----:B--2---:R-:W-:Y:S01]  /*43f0*/  FMUL.FTZ R85, R69, R68 ;  /* 0x0000004445557220 */ /* 0x004fe20000410000 */
[----:B------:R-:W-:-:S05]  /*4400*/  @P2 PRMT R68, RZ, 0x5410, R64 ;  /* 0x00005410ff442816 */ /* 0x000fca0000000040 */
[----:B------:R-:W-:Y:S02]  /*4410*/  @P2 FADD.FTZ R85, R68, R85 ;  /* 0x0000005544552221 */ /* 0x000fe40000010000 */
.L_x_1312:
[----:B------:R-:W-:Y:S05]  /*4420*/  BSYNC B1 ;  /* 0x0000000000017941 */ /* 0x000fea0003800000 */
.L_x_1310:
[----:B------:R-:W-:Y:S01]  /*4430*/  BSSY B1, `(.L_x_1313) ;  /* 0x000000c000017945 */ /* 0x000fe20003800000 */
[----:B------:R-:W-:Y:S05]  /*4440*/  @P3 BRA `(.L_x_1314) ;  /* 0x0000004000003947 */ /* 0x000fea0003800000 */
[----:B------:R-:W-:Y:S01]  /*4450*/  MOV R86, RZ ;  /* 0x000000ff00567202 */ /* 0x000fe20000000f00 */
[----:B------:R-:W-:Y:S05]  /*4460*/  @!P2 BRA `(.L_x_1315) ;  /* 0x000000800000a947 */ /* 0x000fea0003800000 */
[----:B-----5:R-:W-:Y:S01]  /*4470*/  PRMT R86, RZ, 0x7610, R64 ;  /* 0x00007610ff567816 */ /* 0x020fe20000000040 */
[----:B------:R-:W-:Y:S05]  /*4480*/  BRA `(.L_x_1315) ;  /* 0x0000006000007947 */ /* 0x000fea0003800000 */
.L_x_1314:
[----:B------:R-:W2:Y:S01]  /*4490*/  LDL R69, [R1+0xe0] ;  /* 0x0000e00001457983 */ /* 0x000ea20000100800 */
[----:B-----5:R-:W-:-:S05]  /*44a0*/  PRMT R68, RZ, 0x7610, R60 ;  /* 0x00007610ff447816 */ /* 0x020fca000000003c */
[----:B------:R-:W-:-:S04]  /*44b0*/  FMUL.FTZ R68, R68, c[0x0][0x1ec] ;  /* 0x00007b0044447a20 */ /* 0x000fc80000410000 */
[----:B--2---:R-:W-:Y:S01]  /*44c0*/  FMUL.FTZ R86, R69, R68 ;  /* 0x0000004445567220 */ /* 0x004fe20000410000 */
[----:B------:R-:W-:-:S05]  /*44d0*/  @P2 PRMT R68, RZ, 0x7610, R64 ;  /* 0x00007610ff442816 */ /* 0x000fca0000000040 */
[----:B------:R-:W-:Y:S02]  /*44e0*/  @P2 FADD.FTZ R86, R68, R86 ;  /* 0x0000005644562221 */ /* 0x000fe40000010000 */
.L_x_1315:
[----:B------:R-:W-:Y:S05]  /*44f0*/  BSYNC B1 ;  /* 0x0000000000017941 */ /* 0x000fea0003800000 */
.L_x_1313:
[----:B------:R-:W-:Y:S01]  /*4500*/  BSSY B1, `(.L_x_1316) ;  /* 0x000000c000017945 */ /* 0x000fe20003800000 */
[----:B------:R-:W-:Y:S05]  /*4510*/  @P3 BRA `(.L_x_1317) ;  /* 0x0000004000003947 */ /* 0x000fea0003800000 */
[----:B------:R-:W-:Y:S01]  /*4520*/  HFMA2.MMA R87, -RZ, RZ, 0, 0 ;  /* 0x00000000ff577435 */ /* 0x000fe200000001ff */
[----:B------:R-:W-:Y:S05]  /*4530*/  @!P2 BRA `(.L_x_1318) ;  /* 0x000000800000a947 */ /* 0x000fea0003800000 */
[----:B-----5:R-:W-:Y:S01]  /*4540*/  PRMT R87, RZ, 0x5410, R65 ;  /* 0x00005410ff577816 */ /* 0x020fe20000000041 */
[----:B------:R-:W-:Y:S05]  /*4550*/  BRA `(.L_x_1318) ;  /* 0x0000006000007947 */ /* 0x000fea0003800000 */
.L_x_1317:
[----:B------:R-:W2:Y:S01]  /*4560*/  LDL R69, [R1+0xdc] ;  /* 0x0000dc0001457983 */ /* 0x000ea20000100800 */
[----:B-----5:R-:W-:-:S05]  /*4570*/  PRMT R68, RZ, 0x5410, R61 ;  /* 0x00005410ff447816 */ /* 0x020fca000000003d */
[----:B------:R-:W-:-:S04]  /*4580*/  FMUL.FTZ R68, R68, c[0x0][0x1ec] ;  /* 0x00007b0044447a20 */ /* 0x000fc80000410000 */
[----:B--2---:R-:W-:Y:S01]  /*4590*/  FMUL.FTZ R87, R69, R68 ;  /* 0x0000004445577220 */ /* 0x004fe20000410000 */
[----:B------:R-:W-:-:S05]  /*45a0*/  @P2 PRMT R68, RZ, 0x5410, R65 ;  /* 0x00005410ff442816 */ /* 0x000fca0000000041 */
[----:B------:R-:W-:Y:S02]  /*45b0*/  @P2 FADD.FTZ R87, R68, R87 ;  /* 0x0000005744572221 */ /* 0x000fe40000010000 */
.L_x_1318:
[----:B------:R-:W-:Y:S05]  /*45c0*/  BSYNC B1 ;  /* 0x0000000000017941 */ /* 0x000fea0003800000 */
.L_x_1316:
[----:B------:R-:W-:Y:S01]  /*45d0*/  BSSY B1, `(.L_x_1319) ;  /* 0x000000c000017945 */ /* 0x000fe20003800000 */
[----:B------:R-:W-:Y:S05]  /*45e0*/  @P3 BRA `(.L_x_1320) ;  /* 0x0000004000003947 */ /* 0x000fea0003800000 */
[----:B------:R-:W-:Y:S01]  /*45f0*/  MOV R88, RZ ;  /* 0x000000ff00587202 */ /* 0x000fe20000000f00 */
[----:B------:R-:W-:Y:S05]  /*4600*/  @!P2 BRA `(.L_x_1321) ;  /* 0x000000800000a947 */ /* 0x000fea0003800000 */
[----:B-----5:R-:W-:Y:S01]  /*4610*/  PRMT R88, RZ, 0x7610, R65 ;  /* 0x00007610ff587816 */ /* 0x020fe20000000041 */
[----:B------:R-:W-:Y:S05]  /*4620*/  BRA `(.L_x_1321) ;  /* 0x0000006000007947 */ /* 0x000fea0003800000 */
.L_x_1320:
[----:B------:R-:W2:Y:S01]  /*4630*/  LDL R69, [R1+0xd8] ;  /* 0x0000d80001457983 */ /* 0x000ea20000100800 */
[----:B-----5:R-:W-:-:S05]  /*4640*/  PRMT R68, RZ, 0x7610, R61 ;  /* 0x00007610ff447816 */ /* 0x020fca000000003d */
[----:B------:R-:W-:-:S04]  /*4650*/  FMUL.FTZ R68, R68, c[0x0][0x1ec] ;  /* 0x00007b0044447a20 */ /* 0x000fc80000410000 */
[----:B--2---:R-:W-:Y:S01]  /*4660*/  FMUL.FTZ R88, R69, R68 ;  /* 0x0000004445587220 */ /* 0x004fe20000410000 */
[----:B------:R-:W-:-:S05]  /*4670*/  @P2 PRMT R68, RZ, 0x7610, R65 ;  /* 0x00007610ff442816 */ /* 0x000fca0000000041 */
[----:B------:R-:W-:Y:S02]  /*4680*/  @P2 FADD.FTZ R88, R68, R88 ;  /* 0x0000005844582221 */ /* 0x000fe40000010000 */
.L_x_1321:
[----:B------:R-:W-:Y:S05]  /*4690*/  BSYNC B1 ;  /* 0x0000000000017941 */ /* 0x000fea0003800000 */
.L_x_1319:
[----:B------:R-:W-:Y:S01]  /*46a0*/  BSSY B1, `(.L_x_1322) ;  /* 0x000000c000017945 */ /* 0x000fe20003800000 */
[----:B------:R-:W-:Y:S05]  /*46b0*/  @P3 BRA `(.L_x_1323) ;  /* 0x0000004000003947 */ /* 0x000fea0003800000 */
[----:B------:R-:W-:Y:S01]  /*46c0*/  HFMA2.MMA R89, -RZ, RZ, 0, 0 ;  /* 0x00000000ff597435 */ /* 0x000fe200000001ff */
[----:B------:R-:W-:Y:S05]  /*46d0*/  @!P2 BRA `(.L_x_1324) ;  /* 0x000000800000a947 */ /* 0x000fea0003800000 */
[----:B-----5:R-:W-:Y:S01]  /*46e0*/  PRMT R89, RZ, 0x5410, R66 ;  /* 0x00005410ff597816 */ /* 0x020fe20000000042 */
[----:B------:R-:W-:Y:S05]  /*46f0*/  BRA `(.L_x_1324) ;  /* 0x0000006000007947 */ /* 0x000fea0003800000 */
.L_x_1323:
[----:B------:R-:W2:Y:S01]  /*4700*/  LDL R69, [R1+0xd4] ;  /* 0x0000d40001457983 */ /* 0x000ea20000100800 */
[----:B-----5:R-:W-:-:S05]  /*4710*/  PRMT R68, RZ, 0x5410, R62 ;  /* 0x00005410ff447816 */ /* 0x020fca000000003e */
[----:B------:R-:W-:-:S04]  /*4720*/  FMUL.FTZ R68, R68, c[0x0][0x1ec] ;  /* 0x00007b0044447a20 */ /* 0x000fc80000410000 */
[----:B--2---:R-:W-:Y:S01]  /*4730*/  FMUL.FTZ R89, R69, R68 ;  /* 0x0000004445597220 */ /* 0x004fe20000410000 */
[----:B------:R-:W-:-:S05]  /*4740*/  @P2 PRMT R68, RZ, 0x5410, R66 ;  /* 0x00005410ff442816 */ /* 0x000fca0000000042 */
[----:B------:R-:W-:Y:S02]  /*4750*/  @P2 FADD.FTZ R89, R68, R89 ;  /* 0x0000005944592221 */ /* 0x000fe40000010000 */
.L_x_1324:
[----:B------:R-:W-:Y:S05]  /*4760*/  BSYNC B1 ;  /* 0x0000000000017941 */ /* 0x000fea0003800000 */
.L_x_1322:
[----:B------:R-:W-:Y:S01]  /*4770*/  BSSY B1, `(.L_x_1325) ;  /* 0x000000c000017945 */ /* 0x000fe20003800000 */
[----:B------:R-:W-:Y:S05]  /*4780*/  @P3 BRA `(.L_x_1326) ;  /* 0x0000004000003947 */ /* 0x000fea0003800000 */
[----:B------:R-:W-:Y:S01]  /*4790*/  MOV R90, RZ ;  /* 0x000000ff005a7202 */ /* 0x000fe20000000f00 */
[----:B------:R-:W-:Y:S05]  /*47a0*/  @!P2 BRA `(.L_x_1327) ;  /* 0x000000800000a947 */ /* 0x000fea0003800000 */
[----:B-----5:R-:W-:Y:S01]  /*47b0*/  PRMT R90, RZ, 0x7610, R66 ;  /* 0x00007610ff5a7816 */ /* 0x020fe20000000042 */
[----:B------:R-:W-:Y:S05]  /*47c0*/  BRA `(.L_x_1327) ;  /* 0x0000006000007947 */ /* 0x000fea0003800000 */
.L_x_1326:
[----:B------:R-:W2:Y:S01]  /*47d0*/  LDL R69, [R1+0xd0] ;  /* 0x0000d00001457983 */ /* 0x000ea20000100800 */
[----:B-----5:R-:W-:-:S05]  /*47e0*/  PRMT R68, RZ, 0x7610, R62 ;  /* 0x00007610ff447816 */ /* 0x020fca000000003e */
[----:B------:R-:W-:-:S04]  /*47f0*/  FMUL.FTZ R68, R68, c[0x0][0x1ec] ;  /* 0x00007b0044447a20 */ /* 0x000fc80000410000 */
[----:B--2---:R-:W-:Y:S01]  /*4800*/  FMUL.FTZ R90, R69, R68 ;  /* 0x00000044455a7220 */ /* 0x004fe20000410000 */
[----:B------:R-:W-:-:S05]  /*4810*/  @P2 PRMT R68, RZ, 0x7610, R66 ;  /* 0x00007610ff442816 */ /* 0x000fca0000000042 */
[----:B------:R-:W-:Y:S02]  /*4820*/  @P2 FADD.FTZ R90, R68, R90 ;  /* 0x0000005a445a2221 */ /* 0x000fe40000010000 */
.L_x_1327:
[----:B------:R-:W-:Y:S05]  /*4830*/  BSYNC B1 ;  /* 0x0000000000017941 */ /* 0x000fea0003800000 */
.L_x_1325:
[----:B------:R-:W-:Y:S01]  /*4840*/  BSSY B1, `(.L_x_1328) ;  /* 0x000000c000017945 */ /* 0x000fe20003800000 */
[----:B------:R-:W-:Y:S05]  /*4850*/  @P3 BRA `(.L_x_1329) ;  /* 0x0000004000003947 */ /* 0x000fea0003800000 */
[----:B------:R-:W-:Y:S01]  /*4860*/  HFMA2.MMA R91, -RZ, RZ, 0, 0 ;  /* 0x00000000ff5b7435 */ /* 0x000fe200000001ff */
[----:B------:R-:W-:Y:S05]  /*4870*/  @!P2 BRA `(.L_x_1330) ;  /* 0x000000800000a947 */ /* 0x000fea0003800000 */
[----:B-----5:R-:W-:Y:S01]  /*4880*/  PRMT R91, RZ, 0x5410, R67 ;  /* 0x00005410ff5b7816 */ /* 0x020fe20000000043 */
[----:B------:R-:W-:Y:S05]  /*4890*/  BRA `(.L_x_1330) ;  /* 0x0000006000007947 */ /* 0x000fea0003800000 */
.L_x_1329:
[----:B------:R-:W2:Y:S01]  /*48a0*/  LDL R69, [R1+0xcc] ;  /* 0x0000cc0001457983 */ /* 0x000ea20000100800 */
[----:B-----5:R-:W-:-:S05]  /*48b0*/  PRMT R68, RZ, 0x5410, R63 ;  /* 0x00005410ff447816 */ /* 0x020fca000000003f */
[----:B------:R-:W-:-:S04]  /*48c0*/  FMUL.FTZ R68, R68, c[0x0][0x1ec] ;  /* 0x00007b0044447a20 */ /* 0x000fc80000410000 */
[----:B--2---:R-:W-:Y:S01]  /*48d0*/  FMUL.FTZ R91, R69, R68 ;  /* 0x00000044455b7220 */ /* 0x004fe20000410000 */
[----:B------:R-:W-:-:S05]  /*48e0*/  @P2 PRMT R68, RZ, 0x5410, R67 ;  /* 0x00005410ff442816 */ /* 0x000fca0000000043 */
[----:B------:R-:W-:Y:S02]  /*48f0*/  @P2 FADD.FTZ R91, R68, R91 ;  /* 0x0000005b445b2221 */ /* 0x000fe40000010000 */
.L_x_1330:
[----:B------:R-:W-:Y:S05]  /*4900*/  BSYNC B1 ;  /* 0x0000000000017941 */ /* 0x000fea0003800000 */
.L_x_1328:
[----:B------:R-:W-:Y:S01]  /*4910*/  BSSY B1, `(.L_x_1331) ;  /* 0x000000c000017945 */ /* 0x000fe20003800000 */
[----:B------:R-:W-:Y:S05]  /*4920*/  @P3 BRA `(.L_x_1332) ;  /* 0x0000004000003947 */ /* 0x000fea0003800000 */
[----:B------:R-:W-:Y:S01]  /*4930*/  IMAD.MOV.U32 R92, RZ, RZ, RZ ;  /* 0x000000ffff5c7224 */ /* 0x000fe200078e00ff */
[----:B------:R-:W-:Y:S05]  /*4940*/  @!P2 BRA `(.L_x_1333) ;  /* 0x000000800000a947 */ /* 0x000fea0003800000 */
[----:B-----5:R-:W-:Y:S01]  /*4950*/  PRMT R92, RZ, 0x7610, R67 ;  /* 0x00007610ff5c7816 */ /* 0x020fe20000000043 */
[----:B------:R-:W-:Y:S05]  /*4960*/  BRA `(.L_x_1333) ;  /* 0x0000006000007947 */ /* 0x000fea0003800000 */
.L_x_1332:
[----:B------:R-:W2:Y:S01]  /*4970*/  LDL R69, [R1+0xc8] ;  /* 0x0000c80001457983 */ /* 0x000ea20000100800 */
[----:B-----5:R-:W-:-:S05]  /*4980*/  PRMT R68, RZ, 0x7610, R63 ;  /* 0x00007610ff447816 */ /* 0x020fca000000003f */
[----:B------:R-:W-:-:S04]  /*4990*/  FMUL.FTZ R68, R68, c[0x0][0x1ec] ;  /* 0x00007b0044447a20 */ /* 0x000fc80000410000 */
[----:B--2---:R-:W-:Y:S01]  /*49a0*/  FMUL.FTZ R92, R69, R68 ;  /* 0x00000044455c7220 */ /* 0x004fe20000410000 */
[----:B------:R-:W-:-:S05]  /*49b0*/  @P2 PRMT R68, RZ, 0x7610, R67 ;  /* 0x00007610ff442816 */ /* 0x000fca0000000043 */
[----:B------:R-:W-:Y:S02]  /*49c0*/  @P2 FADD.FTZ R92, R68, R92 ;  /* 0x0000005c445c2221 */ /* 0x000fe40000010000 */
.L_x_1333:
[----:B------:R-:W-:Y:S05]  /*49d0*/  BSYNC B1 ;  /* 0x0000000000017941 */ /* 0x000fea0003800000 */
.L_x_1331:
        /* <DEDUP_REMOVED lines=9> */
.L_x_1309:
[----:B------:R-:W-:Y:S05]  /*4a70*/  BSYNC B0 ;  /* 0x0000000000007941 */ /* 0x000fea0003800000 */
.L_x_1308:
        /* <DEDUP_REMOVED lines=18> */
.L_x_1337:
[----:B0-----:R-:W2:Y:S01]  /*4ba0*/  LDL R69, [R1+0xc4] ;  /* 0x0000c40001457983 */ /* 0x001ea20000100800 */
[----:B-----5:R-:W-:-:S05]  /*4bb0*/  PRMT R68, RZ, 0x5410, R60 ;  /* 0x00005410ff447816 */ /* 0x020fca000000003c */
[----:B------:R-:W-:-:S04]  /*4bc0*/  FMUL.FTZ R68, R68, c[0x0][0x1ec] ;  /* 0x00007b0044447a20 */ /* 0x000fc80000410000 */
[----:B--2---:R-:W-:Y:S01]  /*4bd0*/  FMUL.FTZ R93, R69, R68 ;  /* 0x00000044455d7220 */ /* 0x004fe20000410000 */
[----:B------:R-:W-:-:S05]  /*4be0*/  @P2 PRMT R68, RZ, 0x5410, R64 ;  /* 0x00005410ff442816 */ /* 0x000fca0000000040 */
[----:B------:R-:W-:Y:S02]  /*4bf0*/  @P2 FADD.FTZ R93, R68, R93 ;  /* 0x0000005d445d2221 */ /* 0x000fe40000010000 */
.L_x_1338:
[----:B------:R-:W-:Y:S05]  /*4c00*/  BSYNC B1 ;  /* 0x0000000000017941 */ /* 0x000fea0003800000 */
.L_x_1336:
[----:B------:R-:W-:Y:S01]  /*4c10*/  BSSY B1, `(.L_x_1339) ;  /* 0x000000c000017945 */ /* 0x000fe20003800000 */
[----:B------:R-:W-:Y:S05]  /*4c20*/  @P3 BRA `(.L_x_1340) ;  /* 0x0000004000003947 */ /* 0x000fea0003800000 */
[----:B------:R-:W-:Y:S01]  /*4c30*/  MOV R94, RZ ;  /* 0x000000ff005e7202 */ /* 0x000fe20000000f00 */
[----:B------:R-:W-:Y:S05]  /*4c40*/  @!P2 BRA `(.L_x_1341) ;  /* 0x000000800000a947 */ /* 0x000fea0003800000 */
[----:B-----5:R-:W-:Y:S01]  /*4c50*/  PRMT R94, RZ, 0x7610, R64 ;  /* 0x00007610ff5e7816 */ /* 0x020fe20000000040 */
[----:B------:R-:W-:Y:S05]  /*4c60*/  BRA `(.L_x_1341) ;  /* 0x0000006000007947 */ /* 0x000fea0003800000 */
.L_x_1340:
[----:B------:R-:W2:Y:S01]  /*4c70*/  LDL R69, [R1+0xc0] ;  /* 0x0000c00001457983 */ /* 0x000ea20000100800 */
[----:B-----5:R-:W-:-:S05]  /*4c80*/  PRMT R68, RZ, 0x7610, R60 ;  /* 0x00007610ff447816 */ /* 0x020fca000000003c */
[----:B------:R-:W-:-:S04]  /*4c90*/  FMUL.FTZ R68, R68, c[0x0][0x1ec] ;  /* 0x00007b0044447a20 */ /* 0x000fc80000410000 */
[----:B--2---:R-:W-:Y:S01]  /*4ca0*/  FMUL.FTZ R94, R69, R68 ;  /* 0x00000044455e7220 */ /* 0x004fe20000410000 */
[----:B------:R-:W-:-:S05]  /*4cb0*/  @P2 PRMT R68, RZ, 0x7610, R64 ;  /* 0x00007610ff442816 */ /* 0x000fca0000000040 */
[----:B------:R-:W-:Y:S02]  /*4cc0*/  @P2 FADD.FTZ R94, R68, R94 ;  /* 0x0000005e445e2221 */ /* 0x000fe40000010000 */
.L_x_1341:
[----:B------:R-:W-:Y:S05]  /*4cd0*/  BSYNC B1 ;  /* 0x0000000000017941 */ /* 0x000fea0003800000 */
.L_x_1339:
[----:B------:R-:W-:Y:S01]  /*4ce0*/  BSSY B1, `(.L_x_1342) ;  /* 0x000000c000017945 */ /* 0x000fe20003800000 */
[----:B------:R-:W-:Y:S05]  /*4cf0*/  @P3 BRA `(.L_x_1343) ;  /* 0x0000004000003947 */ /* 0x000fea0003800000 */
[----:B------:R-:W-:Y:S01]  /*4d00*/  HFMA2.MMA R95, -RZ, RZ, 0, 0 ;  /* 0x00000000ff5f7435 */ /* 0x000fe200000001ff */
[----:B------:R-:W-:Y:S05]  /*4d10*/  @!P2 BRA `(.L_x_1344) ;  /* 0x000000800000a947 */ /* 0x000fea0003800000 */
[----:B-----5:R-:W-:Y:S01]  /*4d20*/  PRMT R95, RZ, 0x5410, R65 ;  /* 0x00005410ff5f7816 */ /* 0x020fe20000000041 */
[----:B------:R-:W-:Y:S05]  /*4d30*/  BRA `(.L_x_1344) ;  /* 0x0000006000007947 */ /* 0x000fea0003800000 */
.L_x_1343:
[----:B------:R-:W2:Y:S01]  /*4d40*/  LDL R69, [R1+0xbc] ;  /* 0x0000bc0001457983 */ /* 0x000ea20000100800 */
[----:B-----5:R-:W-:-:S05]  /*4d50*/  PRMT R68, RZ, 0x5410, R61 ;  /* 0x00005410ff447816 */ /* 0x020fca000000003d */
[----:B------:R-:W-:-:S04]  /*4d60*/  FMUL.FTZ R68, R68, c[0x0][0x1ec] ;  /* 0x00007b0044447a20 */ /* 0x000fc80000410000 */
[----:B--2---:R-:W-:Y:S01]  /*4d70*/  FMUL.FTZ R95, R69, R68 ;  /* 0x00000044455f7220 */ /* 0x004fe20000410000 */
[----:B------:R-:W-:-:S05]  /*4d80*/  @P2 PRMT R68, RZ, 0x5410, R65 ;  /* 0x00005410ff442816 */ /* 0x000fca0000000041 */
[----:B------:R-:W-:Y:S02]  /*4d90*/  @P2 FADD.FTZ R95, R68, R95 ;  /* 0x0000005f445f2221 */ /* 0x000fe40000010000 */
.L_x_1344:
[----:B------:R-:W-:Y:S05]  /*4da0*/  BSYNC B1 ;  /* 0x0000000000017941 */ /* 0x000fea0003800000 */
.L_x_1342:
[----:B------:R-:W-:Y:S01]  /*4db0*/  BSSY B1, `(.L_x_1345) ;  /* 0x000000c000017945 */ /* 0x000fe20003800000 */
[----:B------:R-:W-:Y:S05]  /*4dc0*/  @P3 BRA `(.L_x_1346) ;  /* 0x0000004000003947 */ /* 0x000fea0003800000 */
[----:B------:R-:W-:Y:S01]  /*4dd0*/  MOV R96, RZ ;  /* 0x000000ff00607202 */ /* 0x000fe20000000f00 */
[----:B------:R-:W-:Y:S05]  /*4de0*/  @!P2 BRA `(.L_x_1347) ;  /* 0x000000800000a947 */ /* 0x000fea0003800000 */
[----:B-----5:R-:W-:Y:S01]  /*4df0*/  PRMT R96, RZ, 0x7610, R65 ;  /* 0x00007610ff607816 */ /* 0x020fe20000000041 */
[----:B------:R-:W-:Y:S05]  /*4e00*/  BRA `(.L_x_1347) ;  /* 0x0000006000007947 */ /* 0x000fea0003800000 */
.L_x_1346:
[----:B------:R-:W2:Y:S01]  /*4e10*/  LDL R69, [R1+0xb8] ;  /* 0x0000b80001457983 */ /* 0x000ea20000100800 */
[----:B-----5:R-:W-:-:S05]  /*4e20*/  PRMT R68, RZ, 0x7610, R61 ;  /* 0x00007610ff447816 */ /* 0x020fca000000003d */
[----:B------:R-:W-:-:S04]  /*4e30*/  FMUL.FTZ R68, R68, c[0x0][0x1ec] ;  /* 0x00007b0044447a20 */ /* 0x000fc80000410000 */
[----:B--2---:R-:W-:Y:S01]  /*4e40*/  FMUL.FTZ R96, R69, R68 ;  /* 0x0000004445607220 */ /* 0x004fe20000410000 */
[----:B------:R-:W-:-:S05]  /*4e50*/  @P2 PRMT R68, RZ, 0x7610, R65 ;  /* 0x00007610ff442816 */ /* 0x000fca0000000041 */
[----:B------:R-:W-:Y:S02]  /*4e60*/  @P2 FADD.FTZ R96, R68, R96 ;  /* 0x0000006044602221 */ /* 0x000fe40000010000 */
.L_x_1347:
[----:B------:R-:W-:Y:S05]  /*4e70*/  BSYNC B1 ;  /* 0x0000000000017941 */ /* 0x000fea0003800000 */
.L_x_1345:
[----:B------:R-:W-:Y:S01]  /*4e80*/  BSSY B1, `(.L_x_1348) ;  /* 0x000000c000017945 */ /* 0x000fe20003800000 */
[----:B------:R-:W-:Y:S05]  /*4e90*/  @P3 BRA `(.L_x_1349) ;  /* 0x0000004000003947 */ /* 0x000fea0003800000 */
[----:B------:R-:W-:Y:S01]  /*4ea0*/  HFMA2.MMA R97, -RZ, RZ, 0, 0 ;  /* 0x00000000ff617435 */ /* 0x000fe200000001ff */
[----:B------:R-:W-:Y:S05]  /*4eb0*/  @!P2 BRA `(.L_x_1350) ;  /* 0x000000800000a947 */ /* 0x000fea0003800000 */
[----:B-----5:R-:W-:Y:S01]  /*4ec0*/  PRMT R97, RZ, 0x5410, R66 ;  /* 0x00005410ff617816 */ /* 0x020fe20000000042 */
[----:B------:R-:W-:Y:S05]  /*4ed0*/  BRA `(.L_x_1350) ;  /* 0x0000006000007947 */ /* 0x000fea0003800000 */
.L_x_1349:
[----:B------:R-:W2:Y:S01]  /*4ee0*/  LDL R69, [R1+0xb4] ;  /* 0x0000b40001457983 */ /* 0x000ea20000100800 */
[----:B-----5:R-:W-:-:S05]  /*4ef0*/  PRMT R68, RZ, 0x5410, R62 ;  /* 0x00005410ff447816 */ /* 0x020fca000000003e */
[----:B------:R-:W-:-:S04]  /*4f00*/  FMUL.FTZ R68, R68, c[0x0][0x1ec] ;  /* 0x00007b0044447a20 */ /* 0x000fc80000410000 */
[----:B--2---:R-:W-:Y:S01]  /*4f10*/  FMUL.FTZ R97, R69, R68 ;  /* 0x0000004445617220 */ /* 0x004fe20000410000 */
[----:B------:R-:W-:-:S05]  /*4f20*/  @P2 PRMT R68, RZ, 0x5410, R66 ;  /* 0x00005410ff442816 */ /* 0x000fca0000000042 */
[----:B------:R-:W-:Y:S02]  /*4f30*/  @P2 FADD.FTZ R97, R68, R97 ;  /* 0x0000006144612221 */ /* 0x000fe40000010000 */
.L_x_1350:
[----:B------:R-:W-:Y:S05]  /*4f40*/  BSYNC B1 ;  /* 0x0000000000017941 */ /* 0x000fea0003800000 */
.L_x_1348:
[----:B------:R-:W-:Y:S01]  /*4f50*/  BSSY B1, `(.L_x_1351) ;  /* 0x000000c000017945 */ /* 0x000fe20003800000 */
[----:B------:R-:W-:Y:S05]  /*4f60*/  @P3 BRA `(.L_x_1352) ;  /* 0x0000004000003947 */ /* 0x000fea0003800000 */
[----:B------:R-:W-:Y:S01]  /*4f70*/  MOV R98, RZ ;  /* 0x000000ff00627202 */ /* 0x000fe20000000f00 */
[----:B------:R-:W-:Y:S05]  /*4f80*/  @!P2 BRA `(.L_x_1353) ;  /* 0x000000800000a947 */ /* 0x000fea0003800000 */
[----:B-----5:R-:W-:Y:S01]  /*4f90*/  PRMT R98, RZ, 0x7610, R66 ;  /* 0x00007610ff627816 */ /* 0x020fe20000000042 */
[----:B------:R-:W-:Y:S05]  /*4fa0*/  BRA `(.L_x_1353) ;  /* 0x0000006000007947 */ /* 0x000fea0003800000 */
.L_x_1352:
[----:B------:R-:W2:Y:S01]  /*4fb0*/  LDL R69, [R1+0xb0] ;  /* 0x0000b00001457983 */ /* 0x000ea20000100800 */
[----:B-----5:R-:W-:-:S05]  /*4fc0*/  PRMT R68, RZ, 0x7610, R62 ;  /* 0x00007610ff447816 */ /* 0x020fca000000003e */
[----:B------:R-:W-:-:S04]  /*4fd0*/  FMUL.FTZ R68, R68, c[0x0][0x1ec] ;  /* 0x00007b0044447a20 */ /* 0x000fc80000410000 */
[----:B--2---:R-:W-:Y:S01]  /*4fe0*/  FMUL.FTZ R98, R69, R68 ;  /* 0x0000004445627220 */ /* 0x004fe20000410000 */
[----:B------:R-:W-:-:S05]  /*4ff0*/  @P2 PRMT R68, RZ, 0x7610, R66 ;  /* 0x00007610ff442816 */ /* 0x000fca0000000042 */
[----:B------:R-:W-:Y:S02]  /*5000*/  @P2 FADD.FTZ R98, R68, R98 ;  /* 0x0000006244622221 */ /* 0x000fe40000010000 */
.L_x_1353:
[----:B------:R-:W-:Y:S05]  /*5010*/  BSYNC B1 ;  /* 0x0000000000017941 */ /* 0x000fea0003800000 */
.L_x_1351:
[----:B------:R-:W-:Y:S01]  /*5020*/  BSSY B1, `(.L_x_1354) ;  /* 0x000000c000017945 */ /* 0x000fe20003800000 */
[----:B------:R-:W-:Y:S05]  /*5030*/  @P3 BRA `(.L_x_1355) ;  /* 0x0000004000003947 */ /* 0x000fea0003800000 */
[----:B------:R-:W-:Y:S01]  /*5040*/  IMAD.MOV.U32 R99, RZ, RZ, RZ ;  /* 0x000000ffff637224 */ /* 0x000fe200078e00ff */
[----:B------:R-:W-:Y:S05]  /*5050*/  @!P2 BRA `(.L_x_1356) ;  /* 0x000000800000a947 */ /* 0x000fea0003800000 */
[----:B-----5:R-:W-:Y:S01]  /*5060*/  PRMT R99, RZ, 0x5410, R67 ;  /* 0x00005410ff637816 */ /* 0x020fe20000000043 */
[----:B------:R-:W-:Y:S05]  /*5070*/  BRA `(.L_x_1356) ;  /* 0x0000006000007947 */ /* 0x000fea0003800000 */
.L_x_1355:
[----:B------:R-:W2:Y:S01]  /*5080*/  LDL R69, [R1+0xac] ;  /* 0x0000ac0001457983 */ /* 0x000ea20000100800 */
[----:B-----5:R-:W-:-:S05]  /*5090*/  PRMT R68, RZ, 0x5410, R63 ;  /* 0x00005410ff447816 */ /* 0x020fca000000003f */
[----:B------:R-:W-:-:S04]  /*50a0*/  FMUL.FTZ R68, R68, c[0x0][0x1ec] ;  /* 0x00007b0044447a20 */ /* 0x000fc80000410000 */
[----:B--2---:R-:W-:Y:S01]  /*50b0*/  FMUL.FTZ R99, R69, R68 ;  /* 0x0000004445637220 */ /* 0x004fe20000410000 */
[----:B------:R-:W-:-:S05]  /*50c0*/  @P2 PRMT R68, RZ, 0x5410, R67 ;  /* 0x00005410ff442816 */ /* 0x000fca0000000043 */
[----:B------:R-:W-:Y:S02]  /*50d0*/  @P2 FADD.FTZ R99, R68, R99 ;  /* 0x0000006344632221 */ /* 0x000fe40000010000 */
.L_x_1356:
[----:B------:R-:W-:Y:S05]  /*50e0*/  BSYNC B1 ;  /* 0x0000000000017941 */ /* 0x000fea0003800000 */
.L_x_1354:
[----:B------:R-:W-:Y:S01]  /*50f0*/  BSSY B1, `(.L_x_1357) ;  /* 0x000000c000017945 */ /* 0x000fe20003800000 */
[----:B------:R-:W-:Y:S05]  /*5100*/  @P3 BRA `(.L_x_1358) ;  /* 0x0000004000003947 */ /* 0x000fea0003800000 */
[----:B------:R-:W-:Y:S01]  /*5110*/  HFMA2.MMA R100, -RZ, RZ, 0, 0 ;  /* 0x00000000ff647435 */ /* 0x000fe200000001ff */
[----:B------:R-:W-:Y:S05]  /*5120*/  @!P2 BRA `(.L_x_1359) ;  /* 0x000000800000a947 */ /* 0x000fea0003800000 */
[----:B-----5:R-:W-:Y:S01]  /*5130*/  PRMT R100, RZ, 0x7610, R67 ;  /* 0x00007610ff647816 */ /* 0x020fe20000000043 */
[----:B------:R-:W-:Y:S05]  /*5140*/  BRA `(.L_x_1359) ;  /* 0x0000006000007947 */ /* 0x000fea0003800000 */
.L_x_1358:
[----:B------:R-:W2:Y:S01]  /*5150*/  LDL R69, [R1+0xa8] ;  /* 0x0000a80001457983 */ /* 0x000ea20000100800 */
[----:B-----5:R-:W-:-:S05]  /*5160*/  PRMT R68, RZ, 0x7610, R63 ;  /* 0x00007610ff447816 */ /* 0x020fca000000003f */
[----:B------:R-:W-:-:S04]  /*5170*/  FMUL.FTZ R68, R68, c[0x0][0x1ec] ;  /* 0x00007b0044447a20 */ /* 0x000fc80000410000 */
[----:B--2---:R-:W-:Y:S01]  /*5180*/  FMUL.FTZ R100, R69, R68 ;  /* 0x0000004445647220 */ /* 0x004fe20000410000 */
[----:B------:R-:W-:-:S05]  /*5190*/  @P2 PRMT R68, RZ, 0x7610, R67 ;  /* 0x00007610ff442816 */ /* 0x000fca0000000043 */
[----:B------:R-:W-:Y:S02]  /*51a0*/  @P2 FADD.FTZ R100, R68, R100 ;  /* 0x0000006444642221 */ /* 0x000fe40000010000 */
.L_x_1359:
[----:B------:R-:W-:Y:S05]  /*51b0*/  BSYNC B1 ;  /* 0x0000000000017941 */ /* 0x000fea0003800000 */
.L_x_1357:
        /* <DEDUP_REMOVED lines=9> */
.L_x_1335:
[----:B------:R-:W-:Y:S05]  /*5250*/  BSYNC B0 ;  /* 0x0000000000007941 */ /* 0x000fea0003800000 */
.L_x_1334:
        /* <DEDUP_REMOVED lines=18> */
.L_x_1363:
[----:B0-----:R-:W2:Y:S01]  /*5380*/  LDL R69, [R1+0xa4] ;  /* 0x0000a40001457983 */ /* 0x001ea20000100800 */
[----:B-----5:R-:W-:-:S05]  /*5390*/  PRMT R68, RZ, 0x5410, R60 ;  /* 0x00005410ff447816 */ /* 0x020fca000000003c */
[----:B------:R-:W-:-:S04]  /*53a0*/  FMUL.FTZ R68, R68, c[0x0][0x1ec] ;  /* 0x00007b0044447a20 */ /* 0x000fc80000410000 */
[----:B--2---:R-:W-:Y:S01]  /*53b0*/  FMUL.FTZ R101, R69, R68 ;  /* 0x0000004445657220 */ /* 0x004fe20000410000 */
[----:B------:R-:W-:-:S05]  /*53c0*/  @P2 PRMT R68, RZ, 0x5410, R64 ;  /* 0x00005410ff442816 */ /* 0x000fca0000000040 */
[----:B------:R-:W-:Y:S02]  /*53d0*/  @P2 FADD.FTZ R101, R68, R101 ;  /* 0x0000006544652221 */ /* 0x000fe40000010000 */
.L_x_1364:
[----:B------:R-:W-:Y:S05]  /*53e0*/  BSYNC B1 ;  /* 0x0000000000017941 */ /* 0x000fea0003800000 */
.L_x_1362:
[----:B------:R-:W-:Y:S01]  /*53f0*/  BSSY B1, `(.L_x_1365) ;  /* 0x000000c000017945 */ /* 0x000fe20003800000 */
[----:B------:R-:W-:Y:S05]  /*5400*/  @P3 BRA `(.L_x_1366) ;  /* 0x0000004000003947 */ /* 0x000fea0003800000 */
[----:B------:R-:W-:Y:S01]  /*5410*/  MOV R102, RZ ;  /* 0x000000ff00667202 */ /* 0x000fe20000000f00 */
[----:B------:R-:W-:Y:S05]  /*5420*/  @!P2 BRA `(.L_x_1367) ;  /* 0x000000800000a947 */ /* 0x000fea0003800000 */
[----:B-----5:R-:W-:Y:S01]  /*5430*/  PRMT R102, RZ, 0x7610, R64 ;  /* 0x00007610ff667816 */ /* 0x020fe20000000040 */
[----:B------:R-:W-:Y:S05]  /*5440*/  BRA `(.L_x_1367) ;  /* 0x0000006000007947 */ /* 0x000fea0003800000 */
.L_x_1366:
[----:B------:R-:W2:Y:S01]  /*5450*/  LDL R69, [R1+0xa0] ;  /* 0x0000a00001457983 */ /* 0x000ea20000100800 */
[----:B-----5:R-:W-:-:S05]  /*5460*/  PRMT R68, RZ, 0x7610, R60 ;  /* 0x00007610ff447816 */ /* 0x020fca000000003c */
[----:B------:R-:W-:-:S04]  /*5470*/  FMUL.FTZ R68, R68, c[0x0][0x1ec] ;  /* 0x00007b0044447a20 */ /* 0x000fc80000410000 */
[----:B--2---:R-:W-:Y:S01]  /*5480*/  FMUL.FTZ R102, R69, R68 ;  /* 0x0000004445667220 */ /* 0x004fe20000410000 */
[----:B------:R-:W-:-:S05]  /*5490*/  @P2 PRMT R68, RZ, 0x7610, R64 ;  /* 0x00007610ff442816 */ /* 0x000fca0000000040 */
[----:B------:R-:W-:Y:S02]  /*54a0*/  @P2 FADD.FTZ R102, R68, R102 ;  /* 0x0000006644662221 */ /* 0x000fe40000010000 */
.L_x_1367:
[----:B------:R-:W-:Y:S05]  /*54b0*/  BSYNC B1 ;  /* 0x0000000000017941 */ /* 0x000fea0003800000 */
.L_x_1365:
[----:B------:R-:W-:Y:S01]  /*54c0*/  BSSY B1, `(.L_x_1368) ;  /* 0x000000c000017945 */ /* 0x000fe20003800000 */
[----:B------:R-:W-:Y:S05]  /*54d0*/  @P3 BRA `(.L_x_1369) ;  /* 0x0000004000003947 */ /* 0x000fea0003800000 */
[----:B------:R-:W-:Y:S01]  /*54e0*/  HFMA2.MMA R103, -RZ, RZ, 0, 0 ;  /* 0x00000000ff677435 */ /* 0x000fe200000001ff */
[----:B------:R-:W-:Y:S05]  /*54f0*/  @!P2 BRA `(.L_x_1370) ;  /* 0x000000800000a947 */ /* 0x000fea0003800000 */
[----:B-----5:R-:W-:Y:S01]  /*5500*/  PRMT R103, RZ, 0x5410, R65 ;  /* 0x00005410ff677816 */ /* 0x020fe20000000041 */
[----:B------:R-:W-:Y:S05]  /*5510*/  BRA `(.L_x_1370) ;  /* 0x0000006000007947 */ /* 0x000fea0003800000 */
.L_x_1369:
[----:B------:R-:W2:Y:S01]  /*5520*/  LDL R69, [R1+0x9c] ;  /* 0x00009c0001457983 */ /* 0x000ea20000100800 */
[----:B-----5:R-:W-:-:S05]  /*5530*/  PRMT R68, RZ, 0x5410, R61 ;  /* 0x00005410ff447816 */ /* 0x020fca000000003d */
[----:B------:R-:W-:-:S04]  /*5540*/  FMUL.FTZ R68, R68, c[0x0][0x1ec] ;  /* 0x00007b0044447a20 */ /* 0x000fc80000410000 */
[----:B--2---:R-:W-:Y:S01]  /*5550*/  FMUL.FTZ R103, R69, R68 ;  /* 0x0000004445677220 */ /* 0x004fe20000410000 */
[----:B------:R-:W-:-:S05]  /*5560*/  @P2 PRMT R68, RZ, 0x5410, R65 ;  /* 0x00005410ff442816 */ /* 0x000fca0000000041 */
[----:B------:R-:W-:Y:S02]  /*5570*/  @P2 FADD.FTZ R103, R68, R103 ;  /* 0x0000006744672221 */ /* 0x000fe40000010000 */
.L_x_1370:
[----:B------:R-:W-:Y:S05]  /*5580*/  BSYNC B1 ;  /* 0x0000000000017941 */ /* 0x000fea0003800000 */
.L_x_1368:
[----:B------:R-:W-:Y:S01]  /*5590*/  BSSY B1, `(.L_x_1371) ;  /* 0x000000c000017945 */ /* 0x000fe20003800000 */
[----:B------:R-:W-:Y:S05]  /*55a0*/  @P3 BRA `(.L_x_1372) ;  /* 0x0000004000003947 */ /* 0x000fea0003800000 */
[----:B------:R-:W-:Y:S01]  /*55b0*/  MOV R104, RZ ;  /* 0x000000ff00687202 */ /* 0x000fe20000000f00 */
[----:B------:R-:W-:Y:S05]  /*55c0*/  @!P2 BRA `(.L_x_1373) ;  /* 0x000000800000a947 */ /* 0x000fea0003800000 */
[----:B-----5:R-:W-:Y:S01]  /*55d0*/  PRMT R104, RZ, 0x7610, R65 ;  /* 0x00007610ff687816 */ /* 0x020fe20000000041 */
[----:B------:R-:W-:Y:S05]  /*55e0*/  BRA `(.L_x_1373) ;  /* 0x0000006000007947 */ /* 0x000fea0003800000 */
.L_x_1372:
[----:B------:R-:W2:Y:S01]  /*55f0*/  LDL R69, [R1+0x98] ;  /* 0x0000980001457983 */ /* 0x000ea20000100800 */
[----:B-----5:R-:W-:-:S05]  /*5600*/  PRMT R68, RZ, 0x7610, R61 ;  /* 0x00007610ff447816 */ /* 0x020fca000000003d */
[----:B------:R-:W-:-:S04]  /*5610*/  FMUL.FTZ R68, R68, c[0x0][0x1ec] ;  /* 0x00007b0044447a20 */ /* 0x000fc80000410000 */
[----:B--2---:R-:W-:Y:S01]  /*5620*/  FMUL.FTZ R104, R69, R68 ;  /* 0x0000004445687220 */ /* 0x004fe20000410000 */
[----:B------:R-:W-:-:S05]  /*5630*/  @P2 PRMT R68, RZ, 0x7610, R65 ;  /* 0x00007610ff442816 */ /* 0x000fca0000000041 */
[----:B------:R-:W-:Y:S02]  /*5640*/  @P2 FADD.FTZ R104, R68, R104 ;  /* 0x0000006844682221 */ /* 0x000fe40000010000 */
.L_x_1373:
[----:B------:R-:W-:Y:S05]  /*5650*/  BSYNC B1 ;  /* 0x0000000000017941 */ /* 0x000fea0003800000 */
.L_x_1371:
[----:B------:R-:W-:Y:S01]  /*5660*/  BSSY B1, `(.L_x_1374) ;  /* 0x000000c000017945 */ /* 0x000fe20003800000 */
[----:B------:R-:W-:Y:S05]  /*5670*/  @P3 BRA `(.L_x_1375) ;  /* 0x0000004000003947 */ /* 0x000fea0003800000 */
[----:B------:R-:W-:Y:S01]  /*5680*/  HFMA2.MMA R105, -RZ, RZ, 0, 0 ;  /* 0x00000000ff697435 */ /* 0x000fe200000001ff */
[----:B------:R-:W-:Y:S05]  /*5690*/  @!P2 BRA `(.L_x_1376) ;  /* 0x000000800000a947 */ /* 0x000fea0003800000 */
[----:B-----5:R-:W-:Y:S01]  /*56a0*/  PRMT R105, RZ, 0x5410, R66 ;  /* 0x00005410ff697816 */ /* 0x020fe20000000042 */
[----:B------:R-:W-:Y:S05]  /*56b0*/  BRA `(.L_x_1376) ;  /* 0x0000006000007947 */ /* 0x000fea0003800000 */
.L_x_1375:
[----:B------:R-:W2:Y:S01]  /*56c0*/  LDL R69, [R1+0x94] ;  /* 0x0000940001457983 */ /* 0x000ea20000100800 */
[----:B-----5:R-:W-:-:S05]  /*56d0*/  PRMT R68, RZ, 0x5410, R62 ;  /* 0x00005410ff447816 */ /* 0x020fca000000003e */
[----:B------:R-:W-:-:S04]  /*56e0*/  FMUL.FTZ R68, R68, c[0x0][0x1ec] ;  /* 0x00007b0044447a20 */ /* 0x000fc80000410000 */
[----:B--2---:R-:W-:Y:S01]  /*56f0*/  FMUL.FTZ R105, R69, R68 ;  /* 0x0000004445697220 */ /* 0x004fe20000410000 */
[----:B------:R-:W-:-:S05]  /*5700*/  @P2 PRMT R68, RZ, 0x5410, R66 ;  /* 0x00005410ff442816 */ /* 0x000fca0000000042 */
[----:B------:R-:W-:Y:S02]  /*5710*/  @P2 FADD.FTZ R105, R68, R105 ;  /* 0x0000006944692221 */ /* 0x000fe40000010000 */
.L_x_1376:
[----:B------:R-:W-:Y:S05]  /*5720*/  BSYNC B1 ;  /* 0x0000000000017941 */ /* 0x000fea0003800000 */
.L_x_1374:
[----:B------:R-:W-:Y:S01]  /*5730*/  BSSY B1, `(.L_x_1377) ;  /* 0x000000c000017945 */ /* 0x000fe20003800000 */
[----:B------:R-:W-:Y:S05]  /*5740*/  @P3 BRA `(.L_x_1378) ;  /* 0x0000004000003947 */ /* 0x000fea0003800000 */
[----:B------:R-:W-:Y:S01]  /*5750*/  IMAD.MOV.U32 R106, RZ, RZ, RZ ;  /* 0x000000ffff6a7224 */ /* 0x000fe200078e00ff */
[----:B------:R-:W-:Y:S05]  /*5760*/  @!P2 BRA `(.L_x_1379) ;  /* 0x000000800000a947 */ /* 0x000fea0003800000 */
[----:B-----5:R-:W-:Y:S01]  /*5770*/  PRMT R106, RZ, 0x7610, R66 ;  /* 0x00007610ff6a7816 */ /* 0x020fe20000000042 */
[----:B------:R-:W-:Y:S05]  /*5780*/  BRA `(.L_x_1379) ;  /* 0x0000006000007947 */ /* 0x000fea0003800000 */
.L_x_1378:
[----:B------:R-:W2:Y:S01]  /*5790*/  LDL R69, [R1+0x90] ;  /* 0x0000900001457983 */ /* 0x000ea20000100800 */
[----:B-----5:R-:W-:-:S05]  /*57a0*/  PRMT R68, RZ, 0x7610, R62 ;  /* 0x00007610ff447816 */ /* 0x020fca000000003e */
[----:B------:R-:W-:-:S04]  /*57b0*/  FMUL.FTZ R68, R68, c[0x0][0x1ec] ;  /* 0x00007b0044447a20 */ /* 0x000fc80000410000 */
[----:B--2---:R-:W-:Y:S01]  /*57c0*/  FMUL.FTZ R106, R69, R68 ;  /* 0x00000044456a7220 */ /* 0x004fe20000410000 */
[----:B------:R-:W-:-:S05]  /*57d0*/  @P2 PRMT R68, RZ, 0x7610, R66 ;  /* 0x00007610ff442816 */ /* 0x000fca0000000042 */
[----:B------:R-:W-:Y:S02]  /*57e0*/  @P2 FADD.FTZ R106, R68, R106 ;  /* 0x0000006a446a2221 */ /* 0x000fe40000010000 */
.L_x_1379:
[----:B------:R-:W-:Y:S05]  /*57f0*/  BSYNC B1 ;  /* 0x0000000000017941 */ /* 0x000fea0003800000 */
.L_x_1377:
[----:B------:R-:W-:Y:S01]  /*5800*/  BSSY B1, `(.L_x_1380) ;  /* 0x000000c000017945 */ /* 0x000fe20003800000 */
[----:B------:R-:W-:Y:S05]  /*5810*/  @P3 BRA `(.L_x_1381) ;  /* 0x0000004000003947 */ /* 0x000fea0003800000 */
[----:B------:R-:W-:Y:S01]  /*5820*/  MOV R107, RZ ;  /* 0x000000ff006b7202 */ /* 0x000fe20000000f00 */
[----:B------:R-:W-:Y:S05]  /*5830*/  @!P2 BRA `(.L_x_1382) ;  /* 0x000000800000a947 */ /* 0x000fea0003800000 */
[----:B-----5:R-:W-:Y:S01]  /*5840*/  PRMT R107, RZ, 0x5410, R67 ;  /* 0x00005410ff6b7816 */ /* 0x020fe20000000043 */
[----:B------:R-:W-:Y:S05]  /*5850*/  BRA `(.L_x_1382) ;  /* 0x0000006000007947 */ /* 0x000fea0003800000 */
.L_x_1381:
[----:B------:R-:W2:Y:S01]  /*5860*/  LDL R69, [R1+0x8c] ;  /* 0x00008c0001457983 */ /* 0x000ea20000100800 */
[----:B-----5:R-:W-:-:S05]  /*5870*/  PRMT R68, RZ, 0x5410, R63 ;  /* 0x00005410ff447816 */ /* 0x020fca000000003f */
[----:B------:R-:W-:-:S04]  /*5880*/  FMUL.FTZ R68, R68, c[0x0][0x1ec] ;  /* 0x00007b0044447a20 */ /* 0x000fc80000410000 */
[----:B--2---:R-:W-:Y:S01]  /*5890*/  FMUL.FTZ R107, R69, R68 ;  /* 0x00000044456b7220 */ /* 0x004fe20000410000 */
[----:B------:R-:W-:-:S05]  /*58a0*/  @P2 PRMT R68, RZ, 0x5410, R67 ;  /* 0x00005410ff442816 */ /* 0x000fca0000000043 */
[----:B------:R-:W-:Y:S02]  /*58b0*/  @P2 FADD.FTZ R107, R68, R107 ;  /* 0x0000006b446b2221 */ /* 0x000fe40000010000 */
.L_x_1382:
[----:B------:R-:W-:Y:S05]  /*58c0*/  BSYNC B1 ;  /* 0x0000000000017941 */ /* 0x000fea0003800000 */
.L_x_1380:
[----:B------:R-:W-:Y:S01]  /*58d0*/  BSSY B1, `(.L_x_1383) ;  /* 0x000000c000017945 */ /* 0x000fe20003800000 */
[----:B------:R-:W-:Y:S05]  /*58e0*/  @P3 BRA `(.L_x_1384) ;  /* 0x0000004000003947 */ /* 0x000fea0003800000 */
[----:B------:R-:W-:Y:S01]  /*58f0*/  HFMA2.MMA R108, -RZ, RZ, 0, 0 ;  /* 0x00000000ff6c7435 */ /* 0x000fe200000001ff */
[----:B------:R-:W-:Y:S05]  /*5900*/  @!P2 BRA `(.L_x_1385) ;  /* 0x000000800000a947 */ /* 0x000fea0003800000 */
[----:B-----5:R-:W-:Y:S01]  /*5910*/  PRMT R108, RZ, 0x7610, R67 ;  /* 0x00007610ff6c7816 */ /* 0x020fe20000000043 */
[----:B------:R-:W-:Y:S05]  /*5920*/  BRA `(.L_x_1385) ;  /* 0x0000006000007947 */ /* 0x000fea0003800000 */
.L_x_1384:
[----:B------:R-:W2:Y:S01]  /*5930*/  LDL R69, [R1+0x88] ;  /* 0x0000880001457983 */ /* 0x000ea20000100800 */
[----:B-----5:R-:W-:-:S05]  /*5940*/  PRMT R68, RZ, 0x7610, R63 ;  /* 0x00007610ff447816 */ /* 0x020fca000000003f */
[----:B------:R-:W-:-:S04]  /*5950*/  FMUL.FTZ R68, R68, c[0x0][0x1ec] ;  /* 0x00007b0044447a20 */ /* 0x000fc80000410000 */
[----:B--2---:R-:W-:Y:S01]  /*5960*/  FMUL.FTZ R108, R69, R68 ;  /* 0x00000044456c7220 */ /* 0x004fe20000410000 */
[----:B------:R-:W-:-:S05]  /*5970*/  @P2 PRMT R68, RZ, 0x7610, R67 ;  /* 0x00007610ff442816 */ /* 0x000fca0000000043 */
[----:B------:R-:W-:Y:S02]  /*5980*/  @P2 FADD.FTZ R108, R68, R108 ;  /* 0x0000006c446c2221 */ /* 0x000fe40000010000 */
.L_x_1385:
[----:B------:R-:W-:Y:S05]  /*5990*/  BSYNC B1 ;  /* 0x0000000000017941 */ /* 0x000fea0003800000 */
.L_x_1383:
        /* <DEDUP_REMOVED lines=9> */
.L_x_1361:
[----:B------:R-:W-:Y:S05]  /*5a30*/  BSYNC B0 ;  /* 0x0000000000007941 */ /* 0x000fea0003800000 */
.L_x_1360:
        /* <DEDUP_REMOVED lines=18> */
.L_x_1389:
[----:B0-----:R-:W2:Y:S01]  /*5b60*/  LDL R69, [R1+0x84] ;  /* 0x0000840001457983 */ /* 0x001ea20000100800 */
[----:B-----5:R-:W-:-:S05]  /*5b70*/  PRMT R68, RZ, 0x5410, R60 ;  /* 0x00005410ff447816 */ /* 0x020fca000000003c */
[----:B------:R-:W-:-:S04]  /*5b80*/  FMUL.FTZ R68, R68, c[0x0][0x1ec] ;  /* 0x00007b0044447a20 */ /* 0x000fc80000410000 */
[----:B--2---:R-:W-:Y:S01]  /*5b90*/  FMUL.FTZ R109, R69, R68 ;  /* 0x00000044456d7220 */ /* 0x004fe20000410000 */
[----:B------:R-:W-:-:S05]  /*5ba0*/  @P2 PRMT R68, RZ, 0x5410, R64 ;  /* 0x00005410ff442816 */ /* 0x000fca0000000040 */
[----:B------:R-:W-:Y:S02]  /*5bb0*/  @P2 FADD.FTZ R109, R68, R109 ;  /* 0x0000006d446d2221 */ /* 0x000fe40000010000 */
.L_x_1390:
[----:B------:R-:W-:Y:S05]  /*5bc0*/  BSYNC B1 ;  /* 0x0000000000017941 */ /* 0x000fea0003800000 */
.L_x_1388:
[----:B------:R-:W-:Y:S01]  /*5bd0*/  BSSY B1, `(.L_x_1391) ;  /* 0x000000c000017945 */ /* 0x000fe20003800000 */
[----:B------:R-:W-:Y:S05]  /*5be0*/  @P3 BRA `(.L_x_1392) ;  /* 0x0000004000003947 */ /* 0x000fea0003800000 */
[----:B------:R-:W-:Y:S01]  /*5bf0*/  MOV R110, RZ ;  /* 0x000000ff006e7202 */ /* 0x000fe20000000f00 */
[----:B------:R-:W-:Y:S05]  /*5c00*/  @!P2 BRA `(.L_x_1393) ;  /* 0x000000800000a947 */ /* 0x000fea0003800000 */
[----:B-----5:R-:W-:Y:S01]  /*5c10*/  PRMT R110, RZ, 0x7610, R64 ;  /* 0x00007610ff6e7816 */ /* 0x020fe20000000040 */
[----:B------:R-:W-:Y:S05]  /*5c20*/  BRA `(.L_x_1393) ;  /* 0x0000006000007947 */ /* 0x000fea0003800000 */
.L_x_1392:
[----:B------:R-:W2:Y:S01]  /*5c30*/  LDL R69, [R1+0x80] ;  /* 0x0000800001457983 */ /* 0x000ea20000100800 */
[----:B-----5:R-:W-:-:S05]  /*5c40*/  PRMT R68, RZ, 0x7610, R60 ;  /* 0x00007610ff447816 */ /* 0x020fca000000003c */
[----:B------:R-:W-:-:S04]  /*5c50*/  FMUL.FTZ R68, R68, c[0x0][0x1ec] ;  /* 0x00007b0044447a20 */ /* 0x000fc80000410000 */
[----:B--2---:R-:W-:Y:S01]  /*5c60*/  FMUL.FTZ R110, R69, R68 ;  /* 0x00000044456e7220 */ /* 0x004fe20000410000 */
[----:B------:R-:W-:-:S05]  /*5c70*/  @P2 PRMT R68, RZ, 0x7610, R64 ;  /* 0x00007610ff442816 */ /* 0x000fca0000000040 */
[----:B------:R-:W-:Y:S02]  /*5c80*/  @P2 FADD.FTZ R110, R68, R110 ;  /* 0x0000006e446e2221 */ /* 0x000fe40000010000 */
.L_x_1393:
[----:B------:R-:W-:Y:S05]  /*5c90*/  BSYNC B1 ;  /* 0x0000000000017941 */ /* 0x000fea0003800000 */
.L_x_1391:
[----:B------:R-:W-:Y:S01]  /*5ca0*/  BSSY B1, `(.L_x_1394) ;  /* 0x000000c000017945 */ /* 0x000fe20003800000 */
[----:B------:R-:W-:Y:S05]  /*5cb0*/  @P3 BRA `(.L_x_1395) ;  /* 0x0000004000003947 */ /* 0x000fea0003800000 */
[----:B------:R-:W-:Y:S01]  /*5cc0*/  HFMA2.MMA R111, -RZ, RZ, 0, 0 ;  /* 0x00000000ff6f7435 */ /* 0x000fe200000001ff */
[----:B------:R-:W-:Y:S05]  /*5cd0*/  @!P2 BRA `(.L_x_1396) ;  /* 0x000000800000a947 */ /* 0x000fea0003800000 */
[----:B-----5:R-:W-:Y:S01]  /*5ce0*/  PRMT R111, RZ, 0x5410, R65 ;  /* 0x00005410ff6f7816 */ /* 0x020fe20000000041 */
[----:B------:R-:W-:Y:S05]  /*5cf0*/  BRA `(.L_x_1396) ;  /* 0x0000006000007947 */ /* 0x000fea0003800000 */
.L_x_1395:
[----:B------:R-:W2:Y:S01]  /*5d00*/  LDL R69, [R1+0x7c] ;  /* 0x00007c0001457983 */ /* 0x000ea20000100800 */
[----:B-----5:R-:W-:-:S05]  /*5d10*/  PRMT R68, RZ, 0x5410, R61 ;  /* 0x00005410ff447816 */ /* 0x020fca000000003d */
[----:B------:R-:W-:-:S04]  /*5d20*/  FMUL.FTZ R68, R68, c[0x0][0x1ec] ;  /* 0x00007b0044447a20 */ /* 0x000fc80000410000 */
[----:B--2---:R-:W-:Y:S01]  /*5d30*/  FMUL.FTZ R111, R69, R68 ;  /* 0x00000044456f7220 */ /* 0x004fe20000410000 */
[----:B------:R-:W-:-:S05]  /*5d40*/  @P2 PRMT R68, RZ, 0x5410, R65 ;  /* 0x00005410ff442816 */ /* 0x000fca0000000041 */
[----:B------:R-:W-:Y:S02]  /*5d50*/  @P2 FADD.FTZ R111, R68, R111 ;  /* 0x0000006f446f2221 */ /* 0x000fe40000010000 */
.L_x_1396:
[----:B------:R-:W-:Y:S05]  /*5d60*/  BSYNC B1 ;  /* 0x0000000000017941 */ /* 0x000fea0003800000 */
.L_x_1394:
[----:B------:R-:W-:Y:S01]  /*5d70*/  BSSY B1, `(.L_x_1397) ;  /* 0x000000c000017945 */ /* 0x000fe20003800000 */
[----:B------:R-:W-:Y:S05]  /*5d80*/  @P3 BRA `(.L_x_1398) ;  /* 0x0000004000003947 */ /* 0x000fea0003800000 */
[----:B------:R-:W-:Y:S01]  /*5d90*/  MOV R112, RZ ;  /* 0x000000ff00707202 */ /* 0x000fe20000000f00 */
[----:B------:R-:W-:Y:S05]  /*5da0*/  @!P2 BRA `(.L_x_1399) ;  /* 0x000000800000a947 */ /* 0x000fea0003800000 */
[----:B-----5:R-:W-:Y:S01]  /*5db0*/  PRMT R112, RZ, 0x7610, R65 ;  /* 0x00007610ff707816 */ /* 0x020fe20000000041 */
[----:B------:R-:W-:Y:S05]  /*5dc0*/  BRA `(.L_x_1399) ;  /* 0x0000006000007947 */ /* 0x000fea0003800000 */
.L_x_1398:
[----:B------:R-:W2:Y:S01]  /*5dd0*/  LDL R69, [R1+0x78] ;  /* 0x0000780001457983 */ /* 0x000ea20000100800 */
[----:B-----5:R-:W-:-:S05]  /*5de0*/  PRMT R68, RZ, 0x7610, R61 ;  /* 0x00007610ff447816 */ /* 0x020fca000000003d */
[----:B------:R-:W-:-:S04]  /*5df0*/  FMUL.FTZ R68, R68, c[0x0][0x1ec] ;  /* 0x00007b0044447a20 */ /* 0x000fc80000410000 */
[----:B--2---:R-:W-:Y:S01]  /*5e00*/  FMUL.FTZ R112, R69, R68 ;  /* 0x0000004445707220 */ /* 0x004fe20000410000 */
[----:B------:R-:W-:-:S05]  /*5e10*/  @P2 PRMT R68, RZ, 0x7610, R65 ;  /* 0x00007610ff442816 */ /* 0x000fca0000000041 */
[----:B------:R-:W-:Y:S02]  /*5e20*/  @P2 FADD.FTZ R112, R68, R112 ;  /* 0x0000007044702221 */ /* 0x000fe40000010000 */
.L_x_1399:
[----:B------:R-:W-:Y:S05]  /*5e30*/  BSYNC B1 ;  /* 0x0000000000017941 */ /* 0x000fea0003800000 */
.L_x_1397:
[----:B------:R-:W-:Y:S01]  /*5e40*/  BSSY B1, `(.L_x_1400) ;  /* 0x000000c000017945 */ /* 0x000fe20003800000 */
[----:B------:R-:W-:Y:S05]  /*5e50*/  @P3 BRA `(.L_x_1401) ;  /* 0x0000004000003947 */ /* 0x000fea0003800000 */
[----:B------:R-:W-:Y:S01]  /*5e60*/  IMAD.MOV.U32 R113, RZ, RZ, RZ ;  /* 0x000000ffff717224 */ /* 0x000fe200078e00ff */
[----:B------:R-:W-:Y:S05]  /*5e70*/  @!P2 BRA `(.L_x_1402) ;  /* 0x000000800000a947 */ /* 0x000fea0003800000 */
[----:B-----5:R-:W-:Y:S01]  /*5e80*/  PRMT R113, RZ, 0x5410, R66 ;  /* 0x00005410ff717816 */ /* 0x020fe20000000042 */
[----:B------:R-:W-:Y:S05]  /*5e90*/  BRA `(.L_x_1402) ;  /* 0x0000006000007947 */ /* 0x000fea0003800000 */
.L_x_1401:
[----:B------:R-:W2:Y:S01]  /*5ea0*/  LDL R69, [R1+0x74] ;  /* 0x0000740001457983 */ /* 0x000ea20000100800 */
[----:B-----5:R-:W-:-:S05]  /*5eb0*/  PRMT R68, RZ, 0x5410, R62 ;  /* 0x00005410ff447816 */ /* 0x020fca000000003e */
[----:B------:R-:W-:-:S04]  /*5ec0*/  FMUL.FTZ R68, R68, c[0x0][0x1ec] ;  /* 0x00007b0044447a20 */ /* 0x000fc80000410000 */
[----:B--2---:R-:W-:Y:S01]  /*5ed0*/  FMUL.FTZ R113, R69, R68 ;  /* 0x0000004445717220 */ /* 0x004fe20000410000 */
[----:B------:R-:W-:-:S05]  /*5ee0*/  @P2 PRMT R68, RZ, 0x5410, R66 ;  /* 0x00005410ff442816 */ /* 0x000fca0000000042 */
[----:B------:R-:W-:Y:S02]  /*5ef0*/  @P2 FADD.FTZ R113, R68, R113 ;  /* 0x0000007144712221 */ /* 0x000fe40000010000 */
.L_x_1402:
[----:B------:R-:W-:Y:S05]  /*5f00*/  BSYNC B1 ;  /* 0x0000000000017941 */ /* 0x000fea0003800000 */
.L_x_1400:
[----:B------:R-:W-:Y:S01]  /*5f10*/  BSSY B1, `(.L_x_1403) ;  /* 0x000000c000017945 */ /* 0x000fe20003800000 */
[----:B------:R-:W-:Y:S05]  /*5f20*/  @P3 BRA `(.L_x_1404) ;  /* 0x0000004000003947 */ /* 0x000fea0003800000 */
[----:B------:R-:W-:Y:S01]  /*5f30*/  HFMA2.MMA R114, -RZ, RZ, 0, 0 ;  /* 0x00000000ff727435 */ /* 0x000fe200000001ff */
[----:B------:R-:W-:Y:S05]  /*5f40*/  @!P2 BRA `(.L_x_1405) ;  /* 0x000000800000a947 */ /* 0x000fea0003800000 */
[----:B-----5:R-:W-:Y:S01]  /*5f50*/  PRMT R114, RZ, 0x7610, R66 ;  /* 0x00007610ff727816 */ /* 0x020fe20000000042 */
[----:B------:R-:W-:Y:S05]  /*5f60*/  BRA `(.L_x_1405) ;  /* 0x0000006000007947 */ /* 0x000fea0003800000 */
.L_x_1404:
[----:B------:R-:W2:Y:S01]  /*5f70*/  LDL R69, [R1+0x70] ;  /* 0x0000700001457983 */ /* 0x000ea20000100800 */
[----:B-----5:R-:W-:-:S05]  /*5f80*/  PRMT R68, RZ, 0x7610, R62 ;  /* 0x00007610ff447816 */ /* 0x020fca000000003e */
[----:B------:R-:W-:-:S04]  /*5f90*/  FMUL.FTZ R68, R68, c[0x0][0x1ec] ;  /* 0x00007b0044447a20 */ /* 0x000fc80000410000 */
[----:B--2---:R-:W-:Y:S01]  /*5fa0*/  FMUL.FTZ R114, R69, R68 ;  /* 0x0000004445727220 */ /* 0x004fe20000410000 */
[----:B------:R-:W-:-:S05]  /*5fb0*/  @P2 PRMT R68, RZ, 0x7610, R66 ;  /* 0x00007610ff442816 */ /* 0x000fca0000000042 */
[----:B------:R-:W-:Y:S02]  /*5fc0*/  @P2 FADD.FTZ R114, R68, R114 ;  /* 0x0000007244722221 */ /* 0x000fe40000010000 */
.L_x_1405:
[----:B------:R-:W-:Y:S05]  /*5fd0*/  BSYNC B1 ;  /* 0x0000000000017941 */ /* 0x000fea0003800000 */
.L_x_1403:
[----:B------:R-:W-:Y:S01]  /*5fe0*/  BSSY B1, `(.L_x_1406) ;  /* 0x000000c000017945 */ /* 0x000fe20003800000 */
[----:B------:R-:W-:Y:S05]  /*5ff0*/  @P3 BRA `(.L_x_1407) ;  /* 0x0000004000003947 */ /* 0x000fea0003800000 */
[----:B------:R-:W-:Y:S01]  /*6000*/  MOV R115, RZ ;  /* 0x000000ff00737202 */ /* 0x000fe20000000f00 */
[----:B------:R-:W-:Y:S05]  /*6010*/  @!P2 BRA `(.L_x_1408) ;  /* 0x000000800000a947 */ /* 0x000fea0003800000 */
[----:B-----5:R-:W-:Y:S01]  /*6020*/  PRMT R115, RZ, 0x5410, R67 ;  /* 0x00005410ff737816 */ /* 0x020fe20000000043 */
[----:B------:R-:W-:Y:S05]  /*6030*/  BRA `(.L_x_1408) ;  /* 0x0000006000007947 */ /* 0x000fea0003800000 */
.L_x_1407:
[----:B------:R-:W2:Y:S01]  /*6040*/  LDL R69, [R1+0x6c] ;  /* 0x00006c0001457983 */ /* 0x000ea20000100800 */
[----:B-----5:R-:W-:-:S05]  /*6050*/  PRMT R68, RZ, 0x5410, R63 ;  /* 0x00005410ff447816 */ /* 0x020fca000000003f */
[----:B------:R-:W-:-:S04]  /*6060*/  FMUL.FTZ R68, R68, c[0x0][0x1ec] ;  /* 0x00007b0044447a20 */ /* 0x000fc80000410000 */
[----:B--2---:R-:W-:Y:S01]  /*6070*/  FMUL.FTZ R115, R69, R68 ;  /* 0x0000004445737220 */ /* 0x004fe20000410000 */
[----:B------:R-:W-:-:S05]  /*6080*/  @P2 PRMT R68, RZ, 0x5410, R67 ;  /* 0x00005410ff442816 */ /* 0x000fca0000000043 */
[----:B------:R-:W-:Y:S02]  /*6090*/  @P2 FADD.FTZ R115, R68, R115 ;  /* 0x0000007344732221 */ /* 0x000fe40000010000 */
.L_x_1408:
[----:B------:R-:W-:Y:S05]  /*60a0*/  BSYNC B1 ;  /* 0x0000000000017941 */ /* 0x000fea0003800000 */
.L_x_1406:
[----:B------:R-:W-:Y:S01]  /*60b0*/  BSSY B1, `(.L_x_1409) ;  /* 0x000000c000017945 */ /* 0x000fe20003800000 */
[----:B------:R-:W-:Y:S05]  /*60c0*/  @P3 BRA `(.L_x_1410) ;  /* 0x0000004000003947 */ /* 0x000fea0003800000 */
[----:B------:R-:W-:Y:S01]  /*60d0*/  HFMA2.MMA R116, -RZ, RZ, 0, 0 ;  /* 0x00000000ff747435 */ /* 0x000fe200000001ff */
[----:B------:R-:W-:Y:S05]  /*60e0*/  @!P2 BRA `(.L_x_1411) ;  /* 0x000000800000a947 */ /* 0x000fea0003800000 */
[----:B-----5:R-:W-:Y:S01]  /*60f0*/  PRMT R116, RZ, 0x7610, R67 ;  /* 0x00007610ff747816 */ /* 0x020fe20000000043 */
[----:B------:R-:W-:Y:S05]  /*6100*/  BRA `(.L_x_1411) ;  /* 0x0000006000007947 */ /* 0x000fea0003800000 */
.L_x_1410:
[----:B------:R-:W2:Y:S01]  /*6110*/  LDL R69, [R1+0x68] ;  /* 0x0000680001457983 */ /* 0x000ea20000100800 */
[----:B-----5:R-:W-:-:S05]  /*6120*/  PRMT R68, RZ, 0x7610, R63 ;  /* 0x00007610ff447816 */ /* 0x020fca000000003f */
[----:B------:R-:W-:-:S04]  /*6130*/  FMUL.FTZ R68, R68, c[0x0][0x1ec] ;  /* 0x00007b0044447a20 */ /* 0x000fc80000410000 */
[----:B--2---:R-:W-:Y:S01]  /*6140*/  FMUL.FTZ R116, R69, R68 ;  /* 0x0000004445747220 */ /* 0x004fe20000410000 */
[----:B------:R-:W-:-:S05]  /*6150*/  @P2 PRMT R68, RZ, 0x7610, R67 ;  /* 0x00007610ff442816 */ /* 0x000fca0000000043 */
[----:B------:R-:W-:Y:S02]  /*6160*/  @P2 FADD.FTZ R116, R68, R116 ;  /* 0x0000007444742221 */ /* 0x000fe40000010000 */
.L_x_1411:
[----:B------:R-:W-:Y:S05]  /*6170*/  BSYNC B1 ;  /* 0x0000000000017941 */ /* 0x000fea0003800000 */
.L_x_1409:
        /* <DEDUP_REMOVED lines=9> */
.L_x_1387:
[----:B------:R-:W-:Y:S05]  /*6210*/  BSYNC B0 ;  /* 0x0000000000007941 */ /* 0x000fea0003800000 */
.L_x_1386:
        /* <DEDUP_REMOVED lines=18> */
.L_x_1415:
[----:B0-----:R-:W2:Y:S01]  /*6340*/  LDL R69, [R1+0x64] ;  /* 0x0000640001457983 */ /* 0x001ea20000100800 */
[----:B-----5:R-:W-:-:S05]  /*6350*/  PRMT R68, RZ, 0x5410, R60 ;  /* 0x00005410ff447816 */ /* 0x020fca000000003c */
[----:B------:R-:W-:-:S04]  /*6360*/  FMUL.FTZ R68, R68, c[0x0][0x1ec] ;  /* 0x00007b0044447a20 */ /* 0x000fc80000410000 */
[----:B--2---:R-:W-:Y:S01]  /*6370*/  FMUL.FTZ R117, R69, R68 ;  /* 0x0000004445757220 */ /* 0x004fe20000410000 */
[----:B------:R-:W-:-:S05]  /*6380*/  @P2 PRMT R68, RZ, 0x5410, R64 ;  /* 0x00005410ff442816 */ /* 0x000fca0000000040 */
[----:B------:R-:W-:Y:S02]  /*6390*/  @P2 FADD.FTZ R117, R68, R117 ;  /* 0x0000007544752221 */ /* 0x000fe40000010000 */
.L_x_1416:
[----:B------:R-:W-:Y:S05]  /*63a0*/  BSYNC B1 ;  /* 0x0000000000017941 */ /* 0x000fea0003800000 */
.L_x_1414:
[----:B------:R-:W-:Y:S01]  /*63b0*/  BSSY B1, `(.L_x_1417) ;  /* 0x000000c000017945 */ /* 0x000fe20003800000 */
[----:B------:R-:W-:Y:S05]  /*63c0*/  @P3 BRA `(.L_x_1418) ;  /* 0x0000004000003947 */ /* 0x000fea0003800000 */
[----:B------:R-:W-:Y:S01]  /*63d0*/  MOV R118, RZ ;  /* 0x000000ff00767202 */ /* 0x000fe20000000f00 */
[----:B------:R-:W-:Y:S05]  /*63e0*/  @!P2 BRA `(.L_x_1419) ;  /* 0x000000800000a947 */ /* 0x000fea0003800000 */
[----:B-----5:R-:W-:Y:S01]  /*63f0*/  PRMT R118, RZ, 0x7610, R64 ;  /* 0x00007610ff767816 */ /* 0x020fe20000000040 */
[----:B------:R-:W-:Y:S05]  /*6400*/  BRA `(.L_x_1419) ;  /* 0x0000006000007947 */ /* 0x000fea0003800000 */
.L_x_1418:
[----:B------:R-:W2:Y:S01]  /*6410*/  LDL R69, [R1+0x60] ;  /* 0x0000600001457983 */ /* 0x000ea20000100800 */
[----:B-----5:R-:W-:-:S05]  /*6420*/  PRMT R68, RZ, 0x7610, R60 ;  /* 0x00007610ff447816 */ /* 0x020fca000000003c */
[----:B------:R-:W-:-:S04]  /*6430*/  FMUL.FTZ R68, R68, c[0x0][0x1ec] ;  /* 0x00007b0044447a20 */ /* 0x000fc80000410000 */
[----:B--2---:R-:W-:Y:S01]  /*6440*/  FMUL.FTZ R118, R69, R68 ;  /* 0x0000004445767220 */ /* 0x004fe20000410000 */
[----:B------:R-:W-:-:S05]  /*6450*/  @P2 PRMT R68, RZ, 0x7610, R64 ;  /* 0x00007610ff442816 */ /* 0x000fca0000000040 */
[----:B------:R-:W-:Y:S02]  /*6460*/  @P2 FADD.FTZ R118, R68, R118 ;  /* 0x0000007644762221 */ /* 0x000fe40000010000 */
.L_x_1419:
[----:B------:R-:W-:Y:S05]  /*6470*/  BSYNC B1 ;  /* 0x0000000000017941 */ /* 0x000fea0003800000 */
.L_x_1417:
[----:B------:R-:W-:Y:S01]  /*6480*/  BSSY B1, `(.L_x_1420) ;  /* 0x000000c000017945 */ /* 0x000fe20003800000 */
[----:B------:R-:W-:Y:S05]  /*6490*/  @P3 BRA `(.L_x_1421) ;  /* 0x0000004000003947 */ /* 0x000fea0003800000 */
[----:B------:R-:W-:Y:S01]  /*64a0*/  HFMA2.MMA R119, -RZ, RZ, 0, 0 ;  /* 0x00000000ff777435 */ /* 0x000fe200000001ff */
[----:B------:R-:W-:Y:S05]  /*64b0*/  @!P2 BRA `(.L_x_1422) ;  /* 0x000000800000a947 */ /* 0x000fea0003800000 */
[----:B-----5:R-:W-:Y:S01]  /*64c0*/  PRMT R119, RZ, 0x5410, R65 ;  /* 0x00005410ff777816 */ /* 0x020fe20000000041 */
[----:B------:R-:W-:Y:S05]  /*64d0*/  BRA `(.L_x_1422) ;  /* 0x0000006000007947 */ /* 0x000fea0003800000 */
.L_x_1421:
[----:B------:R-:W2:Y:S01]  /*64e0*/  LDL R69, [R1+0x5c] ;  /* 0x00005c0001457983 */ /* 0x000ea20000100800 */
[----:B-----5:R-:W-:-:S05]  /*64f0*/  PRMT R68, RZ, 0x5410, R61 ;  /* 0x00005410ff447816 */ /* 0x020fca000000003d */
[----:B------:R-:W-:-:S04]  /*6500*/  FMUL.FTZ R68, R68, c[0x0][0x1ec] ;  /* 0x00007b0044447a20 */ /* 0x000fc80000410000 */
[----:B--2---:R-:W-:Y:S01]  /*6510*/  FMUL.FTZ R119, R69, R68 ;  /* 0x0000004445777220 */ /* 0x004fe20000410000 */
[----:B------:R-:W-:-:S05]  /*6520*/  @P2 PRMT R68, RZ, 0x5410, R65 ;  /* 0x00005410ff442816 */ /* 0x000fca0000000041 */
[----:B------:R-:W-:Y:S02]  /*6530*/  @P2 FADD.FTZ R119, R68, R119 ;  /* 0x0000007744772221 */ /* 0x000fe40000010000 */
.L_x_1422:
[----:B------:R-:W-:Y:S05]  /*6540*/  BSYNC B1 ;  /* 0x0000000000017941 */ /* 0x000fea0003800000 */
.L_x_1420:
[----:B------:R-:W-:Y:S01]  /*6550*/  BSSY B1, `(.L_x_1423) ;  /* 0x000000c000017945 */ /* 0x000fe20003800000 */
[----:B------:R-:W-:Y:S05]  /*6560*/  @P3 BRA `(.L_x_1424) ;  /* 0x0000004000003947 */ /* 0x000fea0003800000 */
[----:B------:R-:W-:Y:S01]  /*6570*/  IMAD.MOV.U32 R120, RZ, RZ, RZ ;  /* 0x000000ffff787224 */ /* 0x000fe200078e00ff */
[----:B------:R-:W-:Y:S05]  /*6580*/  @!P2 BRA `(.L_x_1425) ;  /* 0x000000800000a947 */ /* 0x000fea0003800000 */
[----:B-----5:R-:W-:Y:S01]  /*6590*/  PRMT R120, RZ, 0x7610, R65 ;  /* 0x00007610ff787816 */ /* 0x020fe20000000041 */
[----:B------:R-:W-:Y:S05]  /*65a0*/  BRA `(.L_x_1425) ;  /* 0x0000006000007947 */ /* 0x000fea0003800000 */
.L_x_1424:
[----:B------:R-:W2:Y:S01]  /*65b0*/  LDL R69, [R1+0x58] ;  /* 0x0000580001457983 */ /* 0x000ea20000100800 */
[----:B-----5:R-:W-:-:S05]  /*65c0*/  PRMT R68, RZ, 0x7610, R61 ;  /* 0x00007610ff447816 */ /* 0x020fca000000003d */
[----:B------:R-:W-:-:S04]  /*65d0*/  FMUL.FTZ R68, R68, c[0x0][0x1ec] ;  /* 0x00007b0044447a20 */ /* 0x000fc80000410000 */
[----:B--2---:R-:W-:Y:S01]  /*65e0*/  FMUL.FTZ R120, R69, R68 ;  /* 0x0000004445787220 */ /* 0x004fe20000410000 */
[----:B------:R-:W-:-:S05]  /*65f0*/  @P2 PRMT R68, RZ, 0x7610, R65 ;  /* 0x00007610ff442816 */ /* 0x000fca0000000041 */
[----:B------:R-:W-:Y:S02]  /*6600*/  @P2 FADD.FTZ R120, R68, R120 ;  /* 0x0000007844782221 */ /* 0x000fe40000010000 */
.L_x_1425:
[----:B------:R-:W-:Y:S05]  /*6610*/  BSYNC B1 ;  /* 0x0000000000017941 */ /* 0x000fea0003800000 */
.L_x_1423:
[----:B------:R-:W-:Y:S01]  /*6620*/  BSSY B1, `(.L_x_1426) ;  /* 0x000000c000017945 */ /* 0x000fe20003800000 */
[----:B------:R-:W-:Y:S05]  /*6630*/  @P3 BRA `(.L_x_1427) ;  /* 0x0000004000003947 */ /* 0x000fea0003800000 */
[----:B------:R-:W-:Y:S01]  /*6640*/  MOV R121, RZ ;  /* 0x000000ff00797202 */ /* 0x000fe20000000f00 */
[----:B------:R-:W-:Y:S05]  /*6650*/  @!P2 BRA `(.L_x_1428) ;  /* 0x000000800000a947 */ /* 0x000fea0003800000 */
[----:B-----5:R-:W-:Y:S01]  /*6660*/  PRMT R121, RZ, 0x5410, R66 ;  /* 0x00005410ff797816 */ /* 0x020fe20000000042 */
[----:B------:R-:W-:Y:S05]  /*6670*/  BRA `(.L_x_1428) ;  /* 0x0000006000007947 */ /* 0x000fea0003800000 */
.L_x_1427:
[----:B------:R-:W2:Y:S01]  /*6680*/  LDL R69, [R1+0x54] ;  /* 0x0000540001457983 */ /* 0x000ea20000100800 */
[----:B-----5:R-:W-:-:S05]  /*6690*/  PRMT R68, RZ, 0x5410, R62 ;  /* 0x00005410ff447816 */ /* 0x020fca000000003e */
[----:B------:R-:W-:-:S04]  /*66a0*/  FMUL.FTZ R68, R68, c[0x0][0x1ec] ;  /* 0x00007b0044447a20 */ /* 0x000fc80000410000 */
[----:B--2---:R-:W-:Y:S01]  /*66b0*/  FMUL.FTZ R121, R69, R68 ;  /* 0x0000004445797220 */ /* 0x004fe20000410000 */
[----:B------:R-:W-:-:S05]  /*66c0*/  @P2 PRMT R68, RZ, 0x5410, R66 ;  /* 0x00005410ff442816 */ /* 0x000fca0000000042 */
[----:B------:R-:W-:Y:S02]  /*66d0*/  @P2 FADD.FTZ R121, R68, R121 ;  /* 0x0000007944792221 */ /* 0x000fe40000010000 */
.L_x_1428:
[----:B------:R-:W-:Y:S05]  /*66e0*/  BSYNC B1 ;  /* 0x0000000000017941 */ /* 0x000fea0003800000 */
.L_x_1426:
[----:B------:R-:W-:Y:S01]  /*66f0*/  BSSY B1, `(.L_x_1429) ;  /* 0x000000c000017945 */ /* 0x000fe20003800000 */
[----:B------:R-:W-:Y:S05]  /*6700*/  @P3 BRA `(.L_x_1430) ;  /* 0x0000004000003947 */ /* 0x000fea0003800000 */
[----:B------:R-:W-:Y:S01]  /*6710*/  HFMA2.MMA R122, -RZ, RZ, 0, 0 ;  /* 0x00000000ff7a7435 */ /* 0x000fe200000001ff */
[----:B------:R-:W-:Y:S05]  /*6720*/  @!P2 BRA `(.L_x_1431) ;  /* 0x000000800000a947 */ /* 0x000fea0003800000 */
[----:B-----5:R-:W-:Y:S01]  /*6730*/  PRMT R122, RZ, 0x7610, R66 ;  /* 0x00007610ff7a7816 */ /* 0x020fe20000000042 */
[----:B------:R-:W-:Y:S05]  /*6740*/  BRA `(.L_x_1431) ;  /* 0x0000006000007947 */ /* 0x000fea0003800000 */
.L_x_1430:
[----:B------:R-:W2:Y:S01]  /*6750*/  LDL R69, [R1+0x50] ;  /* 0x0000500001457983 */ /* 0x000ea20000100800 */
[----:B-----5:R-:W-:-:S05]  /*6760*/  PRMT R68, RZ, 0x7610, R62 ;  /* 0x00007610ff447816 */ /* 0x020fca000000003e */
[----:B------:R-:W-:-:S04]  /*6770*/  FMUL.FTZ R68, R68, c[0x0][0x1ec] ;  /* 0x00007b0044447a20 */ /* 0x000fc80000410000 */
[----:B--2---:R-:W-:Y:S01]  /*6780*/  FMUL.FTZ R122, R69, R68 ;  /* 0x00000044457a7220 */ /* 0x004fe20000410000 */
[----:B------:R-:W-:-:S05]  /*6790*/  @P2 PRMT R68, RZ, 0x7610, R66 ;  /* 0x00007610ff442816 */ /* 0x000fca0000000042 */
[----:B------:R-:W-:Y:S02]  /*67a0*/  @P2 FADD.FTZ R122, R68, R122 ;  /* 0x0000007a447a2221 */ /* 0x000fe40000010000 */
.L_x_1431:
[----:B------:R-:W-:Y:S05]  /*67b0*/  BSYNC B1 ;  /* 0x0000000000017941 */ /* 0x000fea0003800000 */
.L_x_1429:
[----:B------:R-:W-:Y:S01]  /*67c0*/  BSSY B1, `(.L_x_1432) ;  /* 0x000000c000017945 */ /* 0x000fe20003800000 */
[----:B------:R-:W-:Y:S05]  /*67d0*/  @P3 BRA `(.L_x_1433) ;  /* 0x0000004000003947 */ /* 0x000fea0003800000 */
[----:B------:R-:W-:Y:S01]  /*67e0*/  MOV R123, RZ ;  /* 0x000000ff007b7202 */ /* 0x000fe20000000f00 */
[----:B------:R-:W-:Y:S05]  /*67f0*/  @!P2 BRA `(.L_x_1434) ;  /* 0x000000800000a947 */ /* 0x000fea0003800000 */
[----:B-----5:R-:W-:Y:S01]  /*6800*/  PRMT R123, RZ, 0x5410, R67 ;  /* 0x00005410ff7b7816 */ /* 0x020fe20000000043 */
[----:B------:R-:W-:Y:S05]  /*6810*/  BRA `(.L_x_1434) ;  /* 0x0000006000007947 */ /* 0x000fea0003800000 */
.L_x_1433:
[----:B------:R-:W2:Y:S01]  /*6820*/  LDL R69, [R1+0x4c] ;  /* 0x00004c0001457983 */ /* 0x000ea20000100800 */
[----:B-----5:R-:W-:-:S05]  /*6830*/  PRMT R68, RZ, 0x5410, R63 ;  /* 0x00005410ff447816 */ /* 0x020fca000000003f */
[----:B------:R-:W-:-:S04]  /*6840*/  FMUL.FTZ R68, R68, c[0x0][0x1ec] ;  /* 0x00007b0044447a20 */ /* 0x000fc80000410000 */
[----:B--2---:R-:W-:Y:S01]  /*6850*/  FMUL.FTZ R123, R69, R68 ;  /* 0x00000044457b7220 */ /* 0x004fe20000410000 */
[----:B------:R-:W-:-:S05]  /*6860*/  @P2 PRMT R68, RZ, 0x5410, R67 ;  /* 0x00005410ff442816 */ /* 0x000fca0000000043 */
[----:B------:R-:W-:Y:S02]  /*6870*/  @P2 FADD.FTZ R123, R68, R123 ;  /* 0x0000007b447b2221 */ /* 0x000fe40000010000 */
.L_x_1434:
[----:B------:R-:W-:Y:S05]  /*6880*/  BSYNC B1 ;  /* 0x0000000000017941 */ /* 0x000fea0003800000 */
.L_x_1432:
[----:B------:R-:W-:Y:S01]  /*6890*/  BSSY B1, `(.L_x_1435) ;  /* 0x000000c000017945 */ /* 0x000fe20003800000 */
[----:B------:R-:W-:Y:S05]  /*68a0*/  @P3 BRA `(.L_x_1436) ;  /* 0x0000004000003947 */ /* 0x000fea0003800000 */
[----:B------:R-:W-:Y:S01]  /*68b0*/  HFMA2.MMA R124, -RZ, RZ, 0, 0 ;  /* 0x00000000ff7c7435 */ /* 0x000fe200000001ff */
[----:B------:R-:W-:Y:S05]  /*68c0*/  @!P2 BRA `(.L_x_1437) ;  /* 0x000000800000a947 */ /* 0x000fea0003800000 */
[----:B-----5:R-:W-:Y:S01]  /*68d0*/  PRMT R124, RZ, 0x7610, R67 ;  /* 0x00007610ff7c7816 */ /* 0x020fe20000000043 */
[----:B------:R-:W-:Y:S05]  /*68e0*/  BRA `(.L_x_1437) ;  /* 0x0000006000007947 */ /* 0x000fea0003800000 */
.L_x_1436:
[----:B------:R-:W2:Y:S01]  /*68f0*/  LDL R69, [R1+0x48] ;  /* 0x0000480001457983 */ /* 0x000ea20000100800 */
[----:B-----5:R-:W-:-:S05]  /*6900*/  PRMT R68, RZ, 0x7610, R63 ;  /* 0x00007610ff447816 */ /* 0x020fca000000003f */
[----:B------:R-:W-:-:S04]  /*6910*/  FMUL.FTZ R68, R68, c[0x0][0x1ec] ;  /* 0x00007b0044447a20 */ /* 0x000fc80000410000 */
[----:B--2---:R-:W-:Y:S01]  /*6920*/  FMUL.FTZ R124, R69, R68 ;  /* 0x00000044457c7220 */ /* 0x004fe20000410000 */
[----:B------:R-:W-:-:S05]  /*6930*/  @P2 PRMT R68, RZ, 0x7610, R67 ;  /* 0x00007610ff442816 */ /* 0x000fca0000000043 */
[----:B------:R-:W-:Y:S02]  /*6940*/  @P2 FADD.FTZ R124, R68, R124 ;  /* 0x0000007c447c2221 */ /* 0x000fe40000010000 */
.L_x_1437:
[----:B------:R-:W-:Y:S05]  /*6950*/  BSYNC B1 ;  /* 0x0000000000017941 */ /* 0x000fea0003800000 */
.L_x_1435:
        /* <DEDUP_REMOVED lines=9> */
.L_x_1413:
[----:B------:R-:W-:Y:S05]  /*69f0*/  BSYNC B0 ;  /* 0x0000000000007941 */ /* 0x000fea0003800000 */
.L_x_1412:
        /* <DEDUP_REMOVED lines=18> */
.L_x_1441:
[----:B0-----:R-:W2:Y:S01]  /*6b20*/  LDL R69, [R1+0x44] ;  /* 0x0000440001457983 */ /* 0x001ea20000100800 */
[----:B-----5:R-:W-:-:S05]  /*6b30*/  PRMT R68, RZ, 0x5410, R60 ;  /* 0x00005410ff447816 */ /* 0x020fca000000003c */
[----:B------:R-:W-:-:S04]  /*6b40*/  FMUL.FTZ R68, R68, c[0x0][0x1ec] ;  /* 0x00007b0044447a20 */ /* 0x000fc80000410000 */
[----:B--2---:R-:W-:Y:S01]  /*6b50*/  FMUL.FTZ R125, R69, R68 ;  /* 0x00000044457d7220 */ /* 0x004fe20000410000 */
[----:B------:R-:W-:-:S05]  /*6b60*/  @P1 PRMT R68, RZ, 0x5410, R64 ;  /* 0x00005410ff441816 */ /* 0x000fca0000000040 */
[----:B------:R-:W-:Y:S02]  /*6b70*/  @P1 FADD.FTZ R125, R68, R125 ;  /* 0x0000007d447d1221 */ /* 0x000fe40000010000 */
.L_x_1442:
[----:B------:R-:W-:Y:S05]  /*6b80*/  BSYNC B1 ;  /* 0x0000000000017941 */ /* 0x000fea0003800000 */
.L_x_1440:
[----:B------:R-:W-:Y:S01]  /*6b90*/  BSSY B1, `(.L_x_1443) ;  /* 0x000000c000017945 */ /* 0x000fe20003800000 */
[----:B------:R-:W-:Y:S05]  /*6ba0*/  @P2 BRA `(.L_x_1444) ;  /* 0x0000004000002947 */ /* 0x000fea0003800000 */
[----:B------:R-:W-:Y:S01]  /*6bb0*/  MOV R126, RZ ;  /* 0x000000ff007e7202 */ /* 0x000fe20000000f00 */
[----:B------:R-:W-:Y:S05]  /*6bc0*/  @!P1 BRA `(.L_x_1445) ;  /* 0x0000008000009947 */ /* 0x000fea0003800000 */
[----:B-----5:R-:W-:Y:S01]  /*6bd0*/  PRMT R126, RZ, 0x7610, R64 ;  /* 0x00007610ff7e7816 */ /* 0x020fe20000000040 */
[----:B------:R-:W-:Y:S05]  /*6be0*/  BRA `(.L_x_1445) ;  /* 0x0000006000007947 */ /* 0x000fea0003800000 */
.L_x_1444:
[----:B------:R-:W2:Y:S01]  /*6bf0*/  LDL R69, [R1+0x40] ;  /* 0x0000400001457983 */ /* 0x000ea20000100800 */
[----:B-----5:R-:W-:-:S05]  /*6c00*/  PRMT R68, RZ, 0x7610, R60 ;  /* 0x00007610ff447816 */ /* 0x020fca000000003c */
[----:B------:R-:W-:-:S04]  /*6c10*/  FMUL.FTZ R68, R68, c[0x0][0x1ec] ;  /* 0x00007b0044447a20 */ /* 0x000fc80000410000 */
[----:B--2---:R-:W-:Y:S01]  /*6c20*/  FMUL.FTZ R126, R69, R68 ;  /* 0x00000044457e7220 */ /* 0x004fe20000410000 */
[----:B------:R-:W-:-:S05]  /*6c30*/  @P1 PRMT R68, RZ, 0x7610, R64 ;  /* 0x00007610ff441816 */ /* 0x000fca0000000040 */
[----:B------:R-:W-:Y:S02]  /*6c40*/  @P1 FADD.FTZ R126, R68, R126 ;  /* 0x0000007e447e1221 */ /* 0x000fe40000010000 */
.L_x_1445:
[----:B------:R-:W-:Y:S05]  /*6c50*/  BSYNC B1 ;  /* 0x0000000000017941 */ /* 0x000fea0003800000 */
.L_x_1443:
[----:B------:R-:W-:Y:S01]  /*6c60*/  BSSY B1, `(.L_x_1446) ;  /* 0x000000c000017945 */ /* 0x000fe20003800000 */
[----:B------:R-:W-:Y:S05]  /*6c70*/  @P2 BRA `(.L_x_1447) ;  /* 0x0000004000002947 */ /* 0x000fea0003800000 */
[----:B------:R-:W-:Y:S01]  /*6c80*/  IMAD.MOV.U32 R127, RZ, RZ, RZ ;  /* 0x000000ffff7f7224 */ /* 0x000fe200078e00ff */
[----:B------:R-:W-:Y:S05]  /*6c90*/  @!P1 BRA `(.L_x_1448) ;  /* 0x0000008000009947 */ /* 0x000fea0003800000 */
[----:B-----5:R-:W-:Y:S01]  /*6ca0*/  PRMT R127, RZ, 0x5410, R65 ;  /* 0x00005410ff7f7816 */ /* 0x020fe20000000041 */
[----:B------:R-:W-:Y:S05]  /*6cb0*/  BRA `(.L_x_1448) ;  /* 0x0000006000007947 */ /* 0x000fea0003800000 */
.L_x_1447:
[----:B------:R-:W2:Y:S01]  /*6cc0*/  LDL R69, [R1+0x3c] ;  /* 0x00003c0001457983 */ /* 0x000ea20000100800 */
[----:B-----5:R-:W-:-:S05]  /*6cd0*/  PRMT R68, RZ, 0x5410, R61 ;  /* 0x00005410ff447816 */ /* 0x020fca000000003d */
[----:B------:R-:W-:-:S04]  /*6ce0*/  FMUL.FTZ R68, R68, c[0x0][0x1ec] ;  /* 0x00007b0044447a20 */ /* 0x000fc80000410000 */
[----:B--2---:R-:W-:Y:S01]  /*6cf0*/  FMUL.FTZ R127, R69, R68 ;  /* 0x00000044457f7220 */ /* 0x004fe20000410000 */
[----:B------:R-:W-:-:S05]  /*6d00*/  @P1 PRMT R68, RZ, 0x5410, R65 ;  /* 0x00005410ff441816 */ /* 0x000fca0000000041 */
[----:B------:R-:W-:Y:S02]  /*6d10*/  @P1 FADD.FTZ R127, R68, R127 ;  /* 0x0000007f447f1221 */ /* 0x000fe40000010000 */
.L_x_1448:
[----:B------:R-:W-:Y:S05]  /*6d20*/  BSYNC B1 ;  /* 0x0000000000017941 */ /* 0x000fea0003800000 */
.L_x_1446:
[----:B------:R-:W-:Y:S01]  /*6d30*/  BSSY B1, `(.L_x_1449) ;  /* 0x000000c000017945 */ /* 0x000fe20003800000 */
[----:B------:R-:W-:Y:S05]  /*6d40*/  @P2 BRA `(.L_x_1450) ;  /* 0x0000004000002947 */ /* 0x000fea0003800000 */
[----:B------:R-:W-:Y:S01]  /*6d50*/  HFMA2.MMA R128, -RZ, RZ, 0, 0 ;  /* 0x00000000ff807435 */ /* 0x000fe200000001ff */
[----:B------:R-:W-:Y:S05]  /*6d60*/  @!P1 BRA `(.L_x_1451) ;  /* 0x0000008000009947 */ /* 0x000fea0003800000 */
[----:B-----5:R-:W-:Y:S01]  /*6d70*/  PRMT R128, RZ, 0x7610, R65 ;  /* 0x00007610ff807816 */ /* 0x020fe20000000041 */
[----:B------:R-:W-:Y:S05]  /*6d80*/  BRA `(.L_x_1451) ;  /* 0x0000006000007947 */ /* 0x000fea0003800000 */
.L_x_1450:
[----:B------:R-:W2:Y:S01]  /*6d90*/  LDL R69, [R1+0x38] ;  /* 0x0000380001457983 */ /* 0x000ea20000100800 */
[----:B-----5:R-:W-:-:S05]  /*6da0*/  PRMT R68, RZ, 0x7610, R61 ;  /* 0x00007610ff447816 */ /* 0x020fca000000003d */
[----:B------:R-:W-:-:S04]  /*6db0*/  FMUL.FTZ R68, R68, c[0x0][0x1ec] ;  /* 0x00007b0044447a20 */ /* 0x000fc80000410000 */
[----:B--2---:R-:W-:Y:S01]  /*6dc0*/  FMUL.FTZ R128, R69, R68 ;  /* 0x0000004445807220 */ /* 0x004fe20000410000 */
[----:B------:R-:W-:-:S05]  /*6dd0*/  @P1 PRMT R68, RZ, 0x7610, R65 ;  /* 0x00007610ff441816 */ /* 0x000fca0000000041 */
[----:B------:R-:W-:Y:S02]  /*6de0*/  @P1 FADD.FTZ R128, R68, R128 ;  /* 0x0000008044801221 */ /* 0x000fe40000010000 */
.L_x_1451:
[----:B------:R-:W-:Y:S05]  /*6df0*/  BSYNC B1 ;  /* 0x0000000000017941 */ /* 0x000fea0003800000 */
.L_x_1449:
[----:B------:R-:W-:Y:S01]  /*6e00*/  BSSY B1, `(.L_x_1452) ;  /* 0x000000c000017945 */ /* 0x000fe20003800000 */
[----:B------:R-:W-:Y:S05]  /*6e10*/  @P2 BRA `(.L_x_1453) ;  /* 0x0000004000002947 */ /* 0x000fea0003800000 */
[----:B------:R-:W-:Y:S01]  /*6e20*/  MOV R129, RZ ;  /* 0x000000ff00817202 */ /* 0x000fe20000000f00 */
[----:B------:R-:W-:Y:S05]  /*6e30*/  @!P1 BRA `(.L_x_1454) ;  /* 0x0000008000009947 */ /* 0x000fea0003800000 */
[----:B-----5:R-:W-:Y:S01]  /*6e40*/  PRMT R129, RZ, 0x5410, R66 ;  /* 0x00005410ff817816 */ /* 0x020fe20000000042 */
[----:B------:R-:W-:Y:S05]  /*6e50*/  BRA `(.L_x_1454) ;  /* 0x0000006000007947 */ /* 0x000fea0003800000 */
.L_x_1453:
[----:B------:R-:W2:Y:S01]  /*6e60*/  LDL R69, [R1+0x34] ;  /* 0x0000340001457983 */ /* 0x000ea20000100800 */
[----:B-----5:R-:W-:-:S05]  /*6e70*/  PRMT R68, RZ, 0x5410, R62 ;  /* 0x00005410ff447816 */ /* 0x020fca000000003e */
[----:B------:R-:W-:-:S04]  /*6e80*/  FMUL.FTZ R68, R68, c[0x0][0x1ec] ;  /* 0x00007b0044447a20 */ /* 0x000fc80000410000 */
[----:B--2---:R-:W-:Y:S01]  /*6e90*/  FMUL.FTZ R129, R69, R68 ;  /* 0x0000004445817220 */ /* 0x004fe20000410000 */
[----:B------:R-:W-:-:S05]  /*6ea0*/  @P1 PRMT R68, RZ, 0x5410, R66 ;  /* 0x00005410ff441816 */ /* 0x000fca0000000042 */
[----:B------:R-:W-:Y:S02]  /*6eb0*/  @P1 FADD.FTZ R129, R68, R129 ;  /* 0x0000008144811221 */ /* 0x000fe40000010000 */
.L_x_1454:
[----:B------:R-:W-:Y:S05]  /*6ec0*/  BSYNC B1 ;  /* 0x0000000000017941 */ /* 0x000fea0003800000 */
.L_x_1452:
[----:B------:R-:W-:Y:S01]  /*6ed0*/  BSSY B1, `(.L_x_1455) ;  /* 0x000000c000017945 */ /* 0x000fe20003800000 */
[----:B------:R-:W-:Y:S05]  /*6ee0*/  @P2 BRA `(.L_x_1456) ;  /* 0x0000004000002947 */ /* 0x000fea0003800000 */
[----:B------:R-:W-:Y:S01]  /*6ef0*/  HFMA2.MMA R130, -RZ, RZ, 0, 0 ;  /* 0x00000000ff827435 */ /* 0x000fe200000001ff */
[----:B------:R-:W-:Y:S05]  /*6f00*/  @!P1 BRA `(.L_x_1457) ;  /* 0x0000008000009947 */ /* 0x000fea0003800000 */
[----:B-----5:R-:W-:Y:S01]  /*6f10*/  PRMT R130, RZ, 0x7610, R66 ;  /* 0x00007610ff827816 */ /* 0x020fe20000000042 */
[----:B------:R-:W-:Y:S05]  /*6f20*/  BRA `(.L_x_1457) ;  /* 0x0000006000007947 */ /* 0x000fea0003800000 */
.L_x_1456:
[----:B------:R-:W2:Y:S01]  /*6f30*/  LDL R69, [R1+0x30] ;  /* 0x0000300001457983 */ /* 0x000ea20000100800 */
[----:B-----5:R-:W-:-:S05]  /*6f40*/  PRMT R68, RZ, 0x7610, R62 ;  /* 0x00007610ff447816 */ /* 0x020fca000000003e */
[----:B------:R-:W-:-:S04]  /*6f50*/  FMUL.FTZ R68, R68, c[0x0][0x1ec] ;  /* 0x00007b0044447a20 */ /* 0x000fc80000410000 */
[----:B--2---:R-:W-:Y:S01]  /*6f60*/  FMUL.FTZ R130, R69, R68 ;  /* 0x0000004445827220 */ /* 0x004fe20000410000 */
[----:B------:R-:W-:-:S05]  /*6f70*/  @P1 PRMT R68, RZ, 0x7610, R66 ;  /* 0x00007610ff441816 */ /* 0x000fca0000000042 */
[----:B------:R-:W-:Y:S02]  /*6f80*/  @P1 FADD.FTZ R130, R68, R130 ;  /* 0x0000008244821221 */ /* 0x000fe40000010000 */
.L_x_1457:
[----:B------:R-:W-:Y:S05]  /*6f90*/  BSYNC B1 ;  /* 0x0000000000017941 */ /* 0x000fea0003800000 */
.L_x_1455:
[----:B------:R-:W-:Y:S01]  /*6fa0*/  BSSY B1, `(.L_x_1458) ;  /* 0x000000c000017945 */ /* 0x000fe20003800000 */
[----:B------:R-:W-:Y:S05]  /*6fb0*/  @P2 BRA `(.L_x_1459) ;  /* 0x0000004000002947 */ /* 0x000fea0003800000 */
[----:B------:R-:W-:Y:S01]  /*6fc0*/  MOV R131, RZ ;  /* 0x000000ff00837202 */ /* 0x000fe20000000f00 */
[----:B------:R-:W-:Y:S05]  /*6fd0*/  @!P1 BRA `(.L_x_1460) ;  /* 0x0000008000009947 */ /* 0x000fea0003800000 */
[----:B-----5:R-:W-:Y:S01]  /*6fe0*/  PRMT R131, RZ, 0x5410, R67 ;  /* 0x00005410ff837816 */ /* 0x020fe20000000043 */
[----:B------:R-:W-:Y:S05]  /*6ff0*/  BRA `(.L_x_1460) ;  /* 0x0000006000007947 */ /* 0x000fea0003800000 */
.L_x_1459:
[----:B------:R-:W2:Y:S01]  /*7000*/  LDL R69, [R1+0x2c] ;  /* 0x00002c0001457983 */ /* 0x000ea20000100800 */
[----:B-----5:R-:W-:-:S05]  /*7010*/  PRMT R68, RZ, 0x5410, R63 ;  /* 0x00005410ff447816 */ /* 0x020fca000000003f */
[----:B------:R-:W-:-:S04]  /*7020*/  FMUL.FTZ R68, R68, c[0x0][0x1ec] ;  /* 0x00007b0044447a20 */ /* 0x000fc80000410000 */
[----:B--2---:R-:W-:Y:S01]  /*7030*/  FMUL.FTZ R131, R69, R68 ;  /* 0x0000004445837220 */ /* 0x004fe20000410000 */
[----:B------:R-:W-:-:S05]  /*7040*/  @P1 PRMT R68, RZ, 0x5410, R67 ;  /* 0x00005410ff441816 */ /* 0x000fca0000000043 */
[----:B------:R-:W-:Y:S02]  /*7050*/  @P1 FADD.FTZ R131, R68, R131 ;  /* 0x0000008344831221 */ /* 0x000fe40000010000 */
.L_x_1460:
[----:B------:R-:W-:Y:S05]  /*7060*/  BSYNC B1 ;  /* 0x0000000000017941 */ /* 0x000fea0003800000 */
.L_x_1458:
[----:B------:R-:W-:Y:S01]  /*7070*/  BSSY B1, `(.L_x_1461) ;  /* 0x000000c000017945 */ /* 0x000fe20003800000 */
[----:B------:R-:W-:Y:S05]  /*7080*/  @P2 BRA `(.L_x_1462) ;  /* 0x0000004000002947 */ /* 0x000fea0003800000 */
[----:B------:R-:W-:Y:S01]  /*7090*/  HFMA2.MMA R134, -RZ, RZ, 0, 0 ;  /* 0x00000000ff867435 */ /* 0x000fe200000001ff */
[----:B------:R-:W-:Y:S05]  /*70a0*/  @!P1 BRA `(.L_x_1463) ;  /* 0x0000008000009947 */ /* 0x000fea0003800000 */
[----:B-----5:R-:W-:Y:S01]  /*70b0*/  PRMT R134, RZ, 0x7610, R67 ;  /* 0x00007610ff867816 */ /* 0x020fe20000000043 */
[----:B------:R-:W-:Y:S05]  /*70c0*/  BRA `(.L_x_1463) ;  /* 0x0000006000007947 */ /* 0x000fea0003800000 */
.L_x_1462:
[----:B------:R-:W2:Y:S01]  /*70d0*/  LDL R69, [R1+0x28] ;  /* 0x0000280001457983 */ /* 0x000ea20000100800 */
[----:B-----5:R-:W-:-:S05]  /*70e0*/  PRMT R68, RZ, 0x7610, R63 ;  /* 0x00007610ff447816 */ /* 0x020fca000000003f */
[----:B------:R-:W-:-:S04]  /*70f0*/  FMUL.FTZ R68, R68, c[0x0][0x1ec] ;  /* 0x00007b0044447a20 */ /* 0x000fc80000410000 */
[----:B--2---:R-:W-:Y:S01]  /*7100*/  FMUL.FTZ R134, R69, R68 ;  /* 0x0000004445867220 */ /* 0x004fe20000410000 */
[----:B------:R-:W-:-:S05]  /*7110*/  @P1 PRMT R68, RZ, 0x7610, R67 ;  /* 0x00007610ff441816 */ /* 0x000fca0000000043 */
[----:B------:R-:W-:Y:S02]  /*7120*/  @P1 FADD.FTZ R134, R68, R134 ;  /* 0x0000008644861221 */ /* 0x000fe40000010000 */
.L_x_1463:
[----:B------:R-:W-:Y:S05]  /*7130*/  BSYNC B1 ;  /* 0x0000000000017941 */ /* 0x000fea0003800000 */
.L_x_1461:
[----:B------:R-:W-:Y:S02]  /*7140*/  MOV R132, 0x10 ;  /* 0x0000001000847802 */ /* 0x000fe40000000f00 */
[----:B------:R-:W-:Y:S02]  /*7150*/  F2FP.BF16.PACK_AB R71, R134, R131 ;  /* 0x000000838647723e */ /* 0x000fe400000010ff */
[----:B------:R-:W-:Y:S01]  /*7160*/  F2FP.BF16.PACK_AB R70, R130, R129 ;  /* 0x000000818246723e */ /* 0x000fe200000010ff */
[----:B------:R-:W-:Y:S01]  /*7170*/  IMAD.WIDE.U32 R132, R162, R132, c[0x0][0x188] ;  /* 0x00006200a2847625 */ /* 0x000fe200078e0084 */
[----:B------:R-:W-:Y:S02]  /*7180*/  F2FP.BF16.PACK_AB R69, R128, R127 ;  /* 0x0000007f8045723e */ /* 0x000fe400000010ff */
[----:B------:R-:W-:-:S05]  /*7190*/  F2FP.BF16.PACK_AB R68, R126, R125 ;  /* 0x0000007d7e44723e */ /* 0x000fca00000010ff */
[----:B------:R0:W-:Y:S02]  /*71a0*/  STG.E.128 [R132.64], R68 ;  /* 0x0000004484007986 */ /* 0x0001e4000c101d04 */
.L_x_1439:
[----:B------:R-:W-:Y:S05]  /*71b0*/  BSYNC B0 ;  /* 0x0000000000007941 */ /* 0x000fea0003800000 */
.L_x_1438:
        /* <DEDUP_REMOVED lines=105> */
.L_x_1488:
        /* <DEDUP_REMOVED lines=187> */
.L_x_1489:
        /* <DEDUP_REMOVED lines=80> */
.L_x_1469:
[----:B------:R-:W-:Y:S05]  /*8900*/  BSYNC B1 ;  /* 0x0000000000017941 */ /* 0x000fea0003800000 */
.L_x_1468:
        /* <DEDUP_REMOVED lines=36> */
.L_x_1471:
[----:B------:R-:W-:Y:S05]  /*8b50*/  BSYNC B1 ;  /* 0x0000000000017941 */ /* 0x000fea0003800000 */
.L_x_1470:
        /* <DEDUP_REMOVED lines=32> */
[----:B------:R-:W-:-:S04]  /*8d60*/  IMAD.MOV.U32 R132, RZ, RZ, 0x10 ;  /* 0x00000010ff847424 */ /* 0x000fc800078e00ff */
[C---:B------:R-:W-:Y:S01]  /*8d70*/  IMAD.WIDE.U32 R132, R149.reuse, R132, c[0x0][0x208] ;  /* 0x0000820095847625 */ /* 0x040fe200078e0084 */
[----:B------:R-:W-:-:S04]  /*8d80*/  IADD3 R149, R149, 0x20, RZ ;  /* 0x0000002095957810 */ /* 0x000fc80007ffe0ff */
[----:B------:R0:W-:Y:S03]  /*8d90*/  STG.E.128 [R132.64], R68 ;  /* 0x0000004484007986 */ /* 0x0001e6000c101d04 */
.L_x_1473:
[----:B------:R-:W-:Y:S05]  /*8da0*/  BSYNC B1 ;  /* 0x0000000000017941 */ /* 0x000fea0003800000 */
.L_x_1472:
        /* <DEDUP_REMOVED lines=36> */
.L_x_1475:
[----:B------:R-:W-:Y:S05]  /*8ff0*/  BSYNC B1 ;  /* 0x0000000000017941 */ /* 0x000fea0003800000 */
.L_x_1474:
        /* <DEDUP_REMOVED lines=36> */
.L_x_1477:
[----:B------:R-:W-:Y:S05]  /*9240*/  BSYNC B1 ;  /* 0x0000000000017941 */ /* 0x000fea0003800000 */
.L_x_1476:
        /* <DEDUP_REMOVED lines=36> */
.L_x_1479:
[----:B------:R-:W-:Y:S05]  /*9490*/  BSYNC B1 ;  /* 0x0000000000017941 */ /* 0x000fea0003800000 */
.L_x_1478:
        /* <DEDUP_REMOVED lines=36> */
.L_x_1481:
[----:B------:R-:W-:Y:S05]  /*96e0*/  BSYNC B1 ;  /* 0x0000000000017941 */ /* 0x000fea0003800000 */
.L_x_1480:
        /* <DEDUP_REMOVED lines=36> */
.L_x_1483:
[----:B------:R-:W-:Y:S05]  /*9930*/  BSYNC B1 ;  /* 0x0000000000017941 */ /* 0x000fea0003800000 */
.L_x_1482:
        /* <DEDUP_REMOVED lines=36> */
.L_x_1485:
[----:B------:R-:W-:Y:S05]  /*9b80*/  BSYNC B1 ;  /* 0x0000000000017941 */ /* 0x000fea0003800000 */
.L_x_1484:
        /* <DEDUP_REMOVED lines=24> */
[----:B------:R-:W-:Y:S01]  /*9d10*/  HFMA2.MMA R132, -RZ, RZ, 0, 9.5367431640625e-07 ;  /* 0x00000010ff847435 */ /* 0x000fe200000001ff */
[----:B------:R-:W-:Y:S02]  /*9d20*/  FFMA.FTZ R68, R24, R68, R32 ;  /* 0x0000004418447223 */ /* 0x000fe40000010020 */
[----:B------:R-:W-:Y:S02]  /*9d30*/  FFMA.FTZ R71, R30, R71, R39 ;  /* 0x000000471e477223 */ /* 0x000fe40000010027 */
[----:B------:R-:W-:Y:S01]  /*9d40*/  FFMA.FTZ R162, R31, R162, R40 ;  /* 0x000000a21fa27223 */ /* 0x000fe20000010028 */
[----:B------:R-:W-:Y:S01]  /*9d50*/  F2FP.BF16.PACK_AB R68, R133, R68 ;  /* 0x000000448544723e */ /* 0x000fe200000010ff */
[----:B------:R-:W-:-:S03]  /*9d60*/  FFMA.FTZ R161, R29, R161, R38 ;  /* 0x000000a11da17223 */ /* 0x000fc60000010026 */
[----:B------:R-:W-:Y:S01]  /*9d70*/  F2FP.BF16.PACK_AB R71, R162, R71 ;  /* 0x00000047a247723e */ /* 0x000fe200000010ff */
[----:B------:R-:W-:Y:S01]  /*9d80*/  IMAD.WIDE.U32 R132, R149, R132, c[0x0][0x208] ;  /* 0x0000820095847625 */ /* 0x000fe200078e0084 */
[----:B------:R-:W-:-:S05]  /*9d90*/  F2FP.BF16.PACK_AB R70, R161, R70 ;  /* 0x00000046a146723e */ /* 0x000fca00000010ff */
[----:B------:R0:W-:Y:S02]  /*9da0*/  STG.E.128 [R132.64], R68 ;  /* 0x0000004484007986 */ /* 0x0001e4000c101d04 */
.L_x_1467:
[----:B------:R-:W-:Y:S05]  /*9db0*/  BSYNC B0 ;  /* 0x0000000000007941 */ /* 0x000fea0003800000 */
.L_x_1466:
[----:B0-----:R-:W-:-:S04]  /*9dc0*/  MOV R68, c[0x0][0x160] ;  /* 0x0000580000447a02 */ /* 0x001fc80000000f00 */
[----:B------:R-:W-:-:S04]  /*9dd0*/  LEA R34, R68, R34, 0x2 ;  /* 0x0000002244227211 */ /* 0x000fc800078e10ff */
[----:B------:R-:W-:-:S13]  /*9de0*/  ISETP.GE.AND P1, PT, R34, c[0x0][0x164], PT ;  /* 0x0000590022007a0c */ /* 0x000fda0003f26270 */
[----:B------:R-:W-:Y:S01]  /*9df0*/  @P1 CALL.REL.NOINC `(.L_x_1486) ;  /* 0x0000001000001944 */ /* 0x000fe20003c00000 */
[----:B------:R-:W-:Y:S05]  /*9e00*/  BRA `(.L_x_1487) ;  /* 0xffff83f000007947 */ /* 0x000fea000383ffff */
.L_x_1486:
[----:B------:R-:W-:Y:S05]  /*9e10*/  EXIT ;  /* 0x000000000000794d */ /* 0x000fea0003800000 */
.L_x_1464:
[----:B------:R-:W-:Y:S01]  /*9e20*/  HFMA2.MMA R132, -RZ, RZ, 0, 1.847743988037109375e-06 ;  /* 0x0000001fff847435 */ /* 0x000fe200000001ff */
[----:B------:R-:W-:Y:S01]  /*9e30*/  IMAD.MOV.U32 R70, RZ, RZ, 0x1 ;  /* 0x00000001ff467424 */ /* 0x000fe200078e00ff */
[----:B------:R-:W-:Y:S02]  /*9e40*/  MOV R69, 0xffffffff ;  /* 0xffffffff00457802 */ /* 0x000fe40000000f00 */
[----:B------:R-:W-:Y:S02]  /*9e50*/  MOV R68, 0x9e70 ;  /* 0x00009e7000447802 */ /* 0x000fe40000000f00 */
[----:B-----5:R-:W-:Y:S05]  /*9e60*/  CALL.REL.NOINC `($__internal_6_$__cuda_sm70_shflsync_bfly_p) ;  /* 0x00000df000007944 */ /* 0x020fea0003c00000 */
[----:B-1----:R-:W-:Y:S05]  /*9e70*/  BRA `(.L_x_1488) ;  /* 0xffffd9d000007947 */ /* 0x002fea000383ffff */
.L_x_1465:
[----:B------:R-:W-:Y:S01]  /*9e80*/  HFMA2.MMA R70, -RZ, RZ, 0, 1.1920928955078125e-07 ;  /* 0x00000002ff467435 */ /* 0x000fe200000001ff */
[----:B------:R-:W-:Y:S02]  /*9e90*/  MOV R132, 0x1f ;  /* 0x0000001f00847802 */ /* 0x000fe40000000f00 */
[----:B------:R-:W-:Y:S02]  /*9ea0*/  MOV R69, 0xffffffff ;  /* 0xffffffff00457802 */ /* 0x000fe40000000f00 */
[----:B------:R-:W-:Y:S02]  /*9eb0*/  MOV R68, 0x9ed0 ;  /* 0x00009ed000447802 */ /* 0x000fe40000000f00 */
[----:B-----5:R-:W-:Y:S05]  /*9ec0*/  CALL.REL.NOINC `($__internal_6_$__cuda_sm70_shflsync_bfly_p) ;  /* 0x00000d9000007944 */ /* 0x020fea0003c00000 */
[----:B-1----:R-:W-:Y:S01]  /*9ed0*/  FADD.FTZ R71, R71, R70 ;  /* 0x0000004647477221 */ /* 0x002fe20000010000 */
[----:B------:R-:W-:Y:S01]  /*9ee0*/  HFMA2.MMA R70, -RZ, RZ, 0, 2.384185791015625e-07 ;  /* 0x00000004ff467435 */ /* 0x000fe200000001ff */
[----:B------:R-:W-:-:S02]  /*9ef0*/  MOV R132, 0x1f ;  /* 0x0000001f00847802 */ /* 0x000fc40000000f00 */
[----:B------:R-:W-:Y:S02]  /*9f00*/  MOV R69, 0xffffffff ;  /* 0xffffffff00457802 */ /* 0x000fe40000000f00 */
[----:B------:R-:W-:Y:S02]  /*9f10*/  MOV R68, 0x9f30 ;  /* 0x00009f3000447802 */ /* 0x000fe40000000f00 */
[----:B------:R-:W-:Y:S05]  /*9f20*/  CALL.REL.NOINC `($__internal_6_$__cuda_sm70_shflsync_bfly_p) ;  /* 0x00000d3000007944 */ /* 0x000fea0003c00000 */
[----:B-1----:R-:W-:Y:S01]  /*9f30*/  FADD.FTZ R71, R71, R70 ;  /* 0x0000004647477221 */ /* 0x002fe20000010000 */
[----:B------:R-:W-:Y:S01]  /*9f40*/  HFMA2.MMA R70, -RZ, RZ, 0, 4.76837158203125e-07 ;  /* 0x00000008ff467435 */ /* 0x000fe200000001ff */
[----:B------:R-:W-:Y:S01]  /*9f50*/  IMAD.MOV.U32 R132, RZ, RZ, 0x1f ;  /* 0x0000001fff847424 */ /* 0x000fe200078e00ff */
[----:B------:R-:W-:Y:S02]  /*9f60*/  MOV R69, 0xffffffff ;  /* 0xffffffff00457802 */ /* 0x000fe40000000f00 */
[----:B------:R-:W-:Y:S02]  /*9f70*/  MOV R68, 0x9f90 ;  /* 0x00009f9000447802 */ /* 0x000fe40000000f00 */
[----:B------:R-:W-:Y:S05]  /*9f80*/  CALL.REL.NOINC `($__internal_6_$__cuda_sm70_shflsync_bfly_p) ;  /* 0x00000cd000007944 */ /* 0x000fea0003c00000 */
[----:B-1----:R-:W-:Y:S01]  /*9f90*/  FADD.FTZ R71, R71, R70 ;  /* 0x0000004647477221 */ /* 0x002fe20000010000 */
[----:B------:R-:W-:Y:S01]  /*9fa0*/  HFMA2.MMA R70, -RZ, RZ, 0, 9.5367431640625e-07 ;  /* 0x00000010ff467435 */ /* 0x000fe200000001ff */
[----:B------:R-:W-:Y:S02]  /*9fb0*/  MOV R132, 0x1f ;  /* 0x0000001f00847802 */ /* 0x000fe40000000f00 */
[----:B------:R-:W-:-:S02]  /*9fc0*/  MOV R69, 0xffffffff ;  /* 0xffffffff00457802 */ /* 0x000fc40000000f00 */
[----:B------:R-:W-:Y:S02]  /*9fd0*/  MOV R68, 0x9ff0 ;  /* 0x00009ff000447802 */ /* 0x000fe40000000f00 */
[----:B------:R-:W-:Y:S05]  /*9fe0*/  CALL.REL.NOINC `($__internal_6_$__cuda_sm70_shflsync_bfly_p) ;  /* 0x00000c7000007944 */ /* 0x000fea0003c00000 */
        /* <DEDUP_REMOVED lines=173> */
[----:B------:R-:W-:Y:S05]  /*aac0*/  CALL.REL.NOINC `($__internal_6_$__cuda_sm70_shflsync_bfly_p) ;  /* 0x0000019000007944 */ /* 0x000fea0003c00000 */
[----:B-1----:R-:W-:Y:S01]  /*aad0*/  FADD.FTZ R71, R71, R70 ;  /* 0x0000004647477221 */ /* 0x002fe20000010000 */
[----:B------:R-:W-:Y:S01]  /*aae0*/  HFMA2.MMA R70, -RZ, RZ, 0, 1.1920928955078125e-07 ;  /* 0x00000002ff467435 */ /* 0x000fe200000001ff */
[----:B------:R-:W-:Y:S01]  /*aaf0*/  MOV R132, 0x1f ;  /* 0x0000001f00847802 */ /* 0x000fe20000000f00 */
[----:B------:R-:W-:Y:S01]  /*ab00*/  IMAD.MOV.U32 R69, RZ, RZ, -0x1 ;  /* 0xffffffffff457424 */ /* 0x000fe200078e00ff */
[----:B------:R-:W-:-:S03]  /*ab10*/  MOV R68, 0xab30 ;  /* 0x0000ab3000447802 */ /* 0x000fc60000000f00 */
[----:B------:R-:W-:Y:S05]  /*ab20*/  CALL.REL.NOINC `($__internal_6_$__cuda_sm70_shflsync_bfly_p) ;  /* 0x0000013000007944 */ /* 0x000fea0003c00000 */
[----:B-1----:R-:W-:Y:S01]  /*ab30*/  FADD.FTZ R71, R71, R70 ;  /* 0x0000004647477221 */ /* 0x002fe20000010000 */
[----:B------:R-:W-:Y:S01]  /*ab40*/  HFMA2.MMA R70, -RZ, RZ, 0, 2.384185791015625e-07 ;  /* 0x00000004ff467435 */ /* 0x000fe200000001ff */
[----:B------:R-:W-:Y:S02]  /*ab50*/  MOV R132, 0x1f ;  /* 0x0000001f00847802 */ /* 0x000fe40000000f00 */
[----:B------:R-:W-:-:S02]  /*ab60*/  MOV R69, 0xffffffff ;  /* 0xffffffff00457802 */ /* 0x000fc40000000f00 */
[----:B------:R-:W-:Y:S02]  /*ab70*/  MOV R68, 0xab90 ;  /* 0x0000ab9000447802 */ /* 0x000fe40000000f00 */
[----:B------:R-:W-:Y:S05]  /*ab80*/  CALL.REL.NOINC `($__internal_6_$__cuda_sm70_shflsync_bfly_p) ;  /* 0x000000d000007944 */ /* 0x000fea0003c00000 */
[----:B-1----:R-:W-:Y:S01]  /*ab90*/  FADD.FTZ R71, R71, R70 ;  /* 0x0000004647477221 */ /* 0x002fe20000010000 */
[----:B------:R-:W-:Y:S01]  /*aba0*/  HFMA2.MMA R70, -RZ, RZ, 0, 4.76837158203125e-07 ;  /* 0x00000008ff467435 */ /* 0x000fe200000001ff */
[----:B------:R-:W-:Y:S02]  /*abb0*/  MOV R132, 0x1f ;  /* 0x0000001f00847802 */ /* 0x000fe40000000f00 */
        /* <DEDUP_REMOVED lines=9> */
[----:B-1----:R-:W-:Y:S05]  /*ac50*/  BRA `(.L_x_1489) ;  /* 0xffffd7a000007947 */ /* 0x002fea000383ffff */
        .weak           $__internal_6_$__cuda_sm70_shflsync_bfly_p
        .type           $__internal_6_$__cuda_sm70_shflsync_bfly_p,@function
        .size           $__internal_6_$__cuda_sm70_shflsync_bfly_p,(.L_x_71006 - $__internal_6_$__cuda_sm70_shflsync_bfly_p)
$__internal_6_$__cuda_sm70_shflsync_bfly_p:
[----:B------:R-:W-:Y:S04]  /*ac60*/  WARPSYNC R69 ;  /* 0x0000004500007348 */ /* 0x000fe80003800000 */
[----:B------:R0:W1:Y:S02]  /*ac70*/  SHFL.BFLY PT, R70, R71, R70, R132 ;  /* 0x0c00004647467389 */ /* 0x00006400000e0084 */
[----:B0-----:R-:W-:-:S06]  /*ac80*/  HFMA2.MMA R69, -RZ, RZ, 0, 0 ;  /* 0x00000000ff457435 */ /* 0x001fcc00000001ff */
[----:B------:R-:W-:Y:S05]  /*ac90*/  RET.REL.NODEC R68 `(_ZN10layer_norm13ln_fwd_kernelINS_13Kernel_traitsI13__nv_bfloat16S2_S2_S2_fjLj2560ELj1ELj4ELj1ELj16ENS_18Kernel_traits_baseILj2560ES2_S2_S2_S2_fjLj128EEEEELb0ELb1ELb1ELb0EEEvNS_9FwdParamsE) ;  /* 0xffff536044007950 */ /* 0x000fea0003c3ffff */
.L_x_1490:
        /* <DEDUP_REMOVED lines=14> */
.L_x_71006:


//--------------------- .text._ZN10layer_norm13ln_fwd_kernelINS_13Kernel_traitsI13__nv_bfloat16S2_S2_S2_fjLj2560ELj1ELj4ELj1ELj16ENS_18Kernel_traits_baseILj2560ES2_S2_S2_S2_fjLj128EEEEELb0ELb1ELb1ELb1EEEvNS_9FwdParamsE --------------------------
	.section	.text._ZN10layer_norm13ln_fwd_kernelINS_13Kernel_traitsI13__nv_bfloat16S2_S2_S2_fjLj2560ELj1ELj4ELj1ELj16ENS_18Kernel_traits_baseILj2560ES2_S2_S2_S2_fjLj128EEEEELb0ELb1ELb1ELb1EEEvNS_9FwdParamsE,"ax",@progbits
	.sectioninfo	@"SHI_REGISTERS=255"
	.align	128
        .global         _ZN10layer_norm13ln_fwd_kernelINS_13Kernel_traitsI13__nv_bfloat16S2_S2_S2_fjLj2560ELj1ELj4ELj1ELj16ENS_18Kernel_traits_baseILj2560ES2_S2_S2_S2_fjLj128EEEEELb0ELb1ELb1ELb1EEEvNS_9FwdParamsE
        .type           _ZN10layer_norm13ln_fwd_kernelINS_13Kernel_traitsI13__nv_bfloat16S2_S2_S2_fjLj2560ELj1ELj4ELj1ELj16ENS_18Kernel_traits_baseILj2560ES2_S2_S2_S2_fjLj128EEEEELb0ELb1ELb1ELb1EEEvNS_9FwdParamsE,@function
        .size           _ZN10layer_norm13ln_fwd_kernelINS_13Kernel_traitsI13__nv_bfloat16S2_S2_S2_fjLj2560ELj1ELj4ELj1ELj16ENS_18Kernel_traits_baseILj2560ES2_S2_S2_S2_fjLj128EEEEELb0ELb1ELb1ELb1EEEvNS_9FwdParamsE,(.L_x_71007 - _ZN10layer_norm13ln_fwd_kernelINS_13Kernel_traitsI13__nv_bfloat16S2_S2_S2_fjLj2560ELj1ELj4ELj1ELj16ENS_18Kernel_traits_baseILj2560ES2_S2_S2_S2_fjLj128EEEEELb0ELb1ELb1ELb1EEEvNS_9FwdParamsE)
        .other          _ZN10layer_norm13ln_fwd_kernelINS_13Kernel_traitsI13__nv_bfloat16S2_S2_S2_fjLj2560ELj1ELj4ELj1ELj16ENS_18Kernel_traits_baseILj2560ES2_S2_S2_S2_fjLj128EEEEELb0ELb1ELb1ELb1EEEvNS_9FwdParamsE,@"STO_CUDA_ENTRY STV_DEFAULT"
_ZN10layer_norm13ln_fwd_kernelINS_13Kernel_traitsI13__nv_bfloat16S2_S2_S2_fjLj2560ELj1ELj4ELj1ELj16ENS_18Kernel_traits_baseILj2560ES2_S2_S2_S2_fjLj128EEEEELb0ELb1ELb1ELb1EEEvNS_9FwdParamsE:
.text._ZN10layer_norm13ln_fwd_kernelINS_13Kernel_traitsI13__nv_bfloat16S2_S2_S2_fjLj2560ELj1ELj4ELj1ELj16ENS_18Kernel_traits_baseILj2560ES2_S2_S2_S2_fjLj128EEEEELb0ELb1ELb1ELb1EEEvNS_9FwdParamsE:
        /* <DEDUP_REMOVED lines=30> */
[----:B0----5:R-:W-:Y:S01]  /*01e0*/  @!P0 CS2R R248, SRZ ;  /* 0x0000000000f88805 */ /* 0x021fe2000001ff00 */
[----:B------:R0:W5:Y:S01]  /*01f0*/  LDG.E.128 R112, [R2.64] ;  /* 0x0000000402707981 */ /* 0x000162000c1e1d00 */
[----:B------:R-:W-:-:S03]  /*0200*/  @!P0 CS2R R250, SRZ ;  /* 0x0000000000fa8805 */ /* 0x000fc6000001ff00 */
        /* <DEDUP_REMOVED lines=9> */
[----:B------:R0:W5:Y:S01]  /*02a0*/  LDG.E.128 R76, [R2.64+0x1200] ;  /* 0x00120004024c7981 */ /* 0x000162000c1e1d00 */
[----:B------:R-:W-:-:S03]  /*02b0*/  @!P0 CS2R R4, SRZ ;  /* 0x0000000000048805 */ /* 0x000fc6000001ff00 */
[----:B------:R1:W5:Y:S04]  /*02c0*/  LDG.E.128 R72, [R10.64] ;  /* 0x000000040a487981 */ /* 0x000368000c1e1d00 */
[----:B------:R1:W5:Y:S01]  /*02d0*/  LDG.E.128 R68, [R10.64+0x200] ;  /* 0x000200040a447981 */ /* 0x000362000c1e1d00 */
[--C-:B0-----:R-:W-:Y:S02]  /*02e0*/  PRMT R3, RZ, 0x5410, R248.reuse ;  /* 0x00005410ff037816 */ /* 0x101fe400000000f8 */
[----:B------:R-:W-:Y:S01]  /*02f0*/  PRMT R2, RZ, 0x7610, R248 ;  /* 0x00007610ff027816 */ /* 0x000fe200000000f8 */
[----:B------:R1:W5:Y:S04]  /*0300*/  LDG.E.128 R64, [R10.64+0x400] ;  /* 0x000400040a407981 */ /* 0x000368000c1e1d00 */
[----:B------:R0:W-:Y:S01]  /*0310*/  STL [R1+0x14], R3 ;  /* 0x0000140301007387 */ /* 0x0001e20000100800 */
[----:B------:R-:W-:-:S03]  /*0320*/  @!P0 CS2R R6, SRZ ;  /* 0x0000000000068805 */ /* 0x000fc6000001ff00 */
[----:B------:R2:W-:Y:S01]  /*0330*/  STL [R1+0x10], R2 ;  /* 0x0000100201007387 */ /* 0x0005e20000100800 */
[----:B------:R-:W-:-:S03]  /*0340*/  @!P0 CS2R R12, SRZ ;  /* 0x00000000000c8805 */ /* 0x000fc6000001ff00 */
[----:B------:R3:W-:Y:S01]  /*0350*/  STL [R1+0xc], R0 ;  /* 0x00000c0001007387 */ /* 0x0007e20000100800 */
[----:B0-----:R-:W-:-:S03]  /*0360*/  PRMT R3, RZ, 0x7610, R249 ;  /* 0x00007610ff037816 */ /* 0x001fc600000000f9 */
[----:B------:R1:W5:Y:S01]  /*0370*/  LDG.E.128 R60, [R10.64+0x600] ;  /* 0x000600040a3c7981 */ /* 0x000362000c1e1d00 */
[--C-:B--2---:R-:W-:Y:S01]  /*0380*/  PRMT R2, RZ, 0x5410, R250.reuse ;  /* 0x00005410ff027816 */ /* 0x104fe200000000fa */
[----:B------:R-:W-:Y:S02]  /*0390*/  @!P0 CS2R R14, SRZ ;  /* 0x00000000000e8805 */ /* 0x000fe4000001ff00 */
[----:B------:R1:W5:Y:S01]  /*03a0*/  LDG.E.128 R56, [R10.64+0x800] ;  /* 0x000800040a387981 */ /* 0x000362000c1e1d00 */
[----:B---3--:R-:W-:Y:S01]  /*03b0*/  PRMT R0, RZ, 0x7610, R250 ;  /* 0x00007610ff007816 */ /* 0x008fe200000000fa */
[----:B------:R-:W-:Y:S02]  /*03c0*/  @!P0 CS2R R20, SRZ ;  /* 0x0000000000148805 */ /* 0x000fe4000001ff00 */
[----:B------:R0:W-:Y:S01]  /*03d0*/  STL [R1+0x8], R3 ;  /* 0x0000080301007387 */ /* 0x0001e20000100800 */
[----:B------:R-:W-:Y:S01]  /*03e0*/  @!P0 CS2R R240, SRZ ;  /* 0x0000000000f08805 */ /* 0x000fe2000001ff00 */
[----:B------:R-:W-:Y:S01]  /*03f0*/  @!P0 CS2R R242, SRZ ;  /* 0x0000000000f28805 */ /* 0x000fe2000001ff00 */
[----:B------:R-:W-:Y:S01]  /*0400*/  @!P0 CS2R R22, SRZ ;  /* 0x0000000000168805 */ /* 0x000fe2000001ff00 */
[----:B------:R2:W-:Y:S01]  /*0410*/  STL [R1+0x4], R2 ;  /* 0x0000040201007387 */ /* 0x0005e20000100800 */
[----:B------:R-:W-:Y:S01]  /*0420*/  @!P0 CS2R R232, SRZ ;  /* 0x0000000000e88805 */ /* 0x000fe2000001ff00 */
[----:B------:R-:W-:Y:S01]  /*0430*/  @!P0 CS2R R234, SRZ ;  /* 0x0000000000ea8805 */ /* 0x000fe2000001ff00 */
[--C-:B------:R-:W-:Y:S01]  /*0440*/  PRMT R204, RZ, 0x5410, R4.reuse ;  /* 0x00005410ffcc7816 */ /* 0x100fe20000000004 */
[----:B------:R3:W-:Y:S01]  /*0450*/  STL [R1], R0 ;  /* 0x0000000001007387 */ /* 0x0007e20000100800 */
[----:B------:R-:W-:Y:S01]  /*0460*/  PRMT R203, RZ, 0x7610, R4 ;  /* 0x00007610ffcb7816 */ /* 0x000fe20000000004 */
[----:B------:R-:W-:Y:S01]  /*0470*/  @!P0 CS2R R28, SRZ ;  /* 0x00000000001c8805 */ /* 0x000fe2000001ff00 */
[----:B------:R-:W-:Y:S01]  /*0480*/  PRMT R198, RZ, 0x5410, R5 ;  /* 0x00005410ffc67816 */ /* 0x000fe20000000005 */
[----:B------:R-:W-:Y:S01]  /*0490*/  @!P0 CS2R R224, SRZ ;  /* 0x0000000000e08805 */ /* 0x000fe2000001ff00 */
[--C-:B0-----:R-:W-:Y:S01]  /*04a0*/  PRMT R3, RZ, 0x7610, R6.reuse ;  /* 0x00007610ff037816 */ /* 0x101fe20000000006 */
[----:B------:R-:W-:Y:S01]  /*04b0*/  @!P0 CS2R R30, SRZ ;  /* 0x00000000001e8805 */ /* 0x000fe2000001ff00 */
[----:B--2---:R-:W-:Y:S01]  /*04c0*/  PRMT R2, RZ, 0x5410, R6 ;  /* 0x00005410ff027816 */ /* 0x004fe20000000006 */
[----:B------:R1:W5:Y:S01]  /*04d0*/  LDG.E.128 R52, [R10.64+0xa00] ;  /* 0x000a00040a347981 */ /* 0x000362000c1e1d00 */
[----:B------:R-:W-:-:S02]  /*04e0*/  PRMT R4, RZ, 0x5410, R7 ;  /* 0x00005410ff047816 */ /* 0x000fc40000000007 */
[----:B---3--:R-:W-:Y:S01]  /*04f0*/  PRMT R0, RZ, 0x7610, R5 ;  /* 0x00007610ff007816 */ /* 0x008fe20000000005 */
[----:B------:R1:W5:Y:S01]  /*0500*/  LDG.E.128 R48, [R10.64+0xc00] ;  /* 0x000c00040a307981 */ /* 0x000362000c1e1d00 */
[----:B------:R-:W-:Y:S01]  /*0510*/  PRMT R5, RZ, 0x7610, R7 ;  /* 0x00007610ff057816 */ /* 0x000fe20000000007 */
[----:B------:R-:W-:Y:S01]  /*0520*/  @!P0 CS2R R226, SRZ ;  /* 0x0000000000e28805 */ /* 0x000fe2000001ff00 */
[--C-:B------:R-:W-:Y:S01]  /*0530*/  PRMT R6, RZ, 0x5410, R12.reuse ;  /* 0x00005410ff067816 */ /* 0x100fe2000000000c */
[----:B------:R1:W5:Y:S01]  /*0540*/  LDG.E.128 R44, [R10.64+0xe00] ;  /* 0x000e00040a2c7981 */ /* 0x000362000c1e1d00 */
[----:B------:R-:W-:Y:S01]  /*0550*/  PRMT R7, RZ, 0x7610, R12 ;  /* 0x00007610ff077816 */ /* 0x000fe2000000000c */
[----:B------:R-:W-:Y:S01]  /*0560*/  @!P0 CS2R R120, SRZ ;  /* 0x0000000000788805 */ /* 0x000fe2000001ff00 */
[--C-:B------:R-:W-:Y:S01]  /*0570*/  PRMT R8, RZ, 0x5410, R13.reuse ;  /* 0x00005410ff087816 */ /* 0x100fe2000000000d */
[----:B------:R1:W5:Y:S01]  /*0580*/  LDG.E.128 R40, [R10.64+0x1000] ;  /* 0x001000040a287981 */ /* 0x000362000c1e1d00 */
[----:B------:R-:W-:Y:S01]  /*0590*/  PRMT R9, RZ, 0x7610, R13 ;  /* 0x00007610ff097816 */ /* 0x000fe2000000000d */
[----:B------:R-:W-:Y:S01]  /*05a0*/  @!P0 CS2R R122, SRZ ;  /* 0x00000000007a8805 */ /* 0x000fe2000001ff00 */
[----:B------:R-:W-:Y:S01]  /*05b0*/  @!P0 CS2R R116, SRZ ;  /* 0x0000000000748805 */ /* 0x000fe2000001ff00 */
[----:B------:R1:W5:Y:S01]  /*05c0*/  LDG.E.128 R36, [R10.64+0x1200] ;  /* 0x001200040a247981 */ /* 0x000362000c1e1d00 */
[----:B------:R-:W-:Y:S01]  /*05d0*/  @!P0 CS2R R118, SRZ ;  /* 0x0000000000768805 */ /* 0x000fe2000001ff00 */
[--C-:B------:R-:W-:Y:S01]  /*05e0*/  PRMT R12, RZ, 0x5410, R15.reuse ;  /* 0x00005410ff0c7816 */ /* 0x100fe2000000000f */
[----:B------:R-:W-:Y:S01]  /*05f0*/  ULDC.U8 UR6, c[0x0][0x1f0] ;  /* 0x00007c0000067ab9 */ /* 0x000fe20000000000 */
[----:B------:R-:W-:-:S02]  /*0600*/  PRMT R13, RZ, 0x7610, R15 ;  /* 0x00007610ff0d7816 */ /* 0x000fc4000000000f */
[----:B------:R-:W-:Y:S02]  /*0610*/  PRMT R15, RZ, 0x7610, R20 ;  /* 0x00007610ff0f7816 */ /* 0x000fe40000000014 */
[--C-:B------:R-:W-:Y:S02]  /*0620*/  PRMT R16, RZ, 0x5410, R21.reuse ;  /* 0x00005410ff107816 */ /* 0x100fe40000000015 */
[--C-:B-1----:R-:W-:Y:S02]  /*0630*/  PRMT R10, RZ, 0x5410, R14.reuse ;  /* 0x00005410ff0a7816 */ /* 0x102fe4000000000e */
        /* <DEDUP_REMOVED lines=24> */
[----:B------:R-:W-:Y:S02]  /*07c0*/  PRMT R244, RZ, 0x5410, R243 ;  /* 0x00005410fff47816 */ /* 0x000fe400000000f3 */
        /* <DEDUP_REMOVED lines=32> */
.L_x_1736:
[----:B------:R-:W-:-:S10]  /*09d0*/  HFMA2.MMA R131, -RZ, RZ, 0, 2.384185791015625e-07 ;  /* 0x00000004ff837435 */ /* 0x000fd400000001ff */
[----:B------:R-:W-:-:S05]  /*09e0*/  IMAD.WIDE R124, R148, R131, c[0x0][0x1d0] ;  /* 0x00007400947c7625 */ /* 0x000fca00078e0283 */
[----:B------:R0:W2:Y:S01]  /*09f0*/  LDG.E R130, [R124.64] ;  /* 0x000000047c827981 */ /* 0x0000a2000c1e1900 */
[----:B------:R-:W-:Y:S01]  /*0a00*/  ISETP.NE.U32.AND P0, PT, RZ, c[0x0][0x180], PT ;  /* 0x00006000ff007a0c */ /* 0x000fe20003f05070 */
[----:B------:R-:W-:Y:S01]  /*0a10*/  IMAD R126, R148, c[0x0][0x168], RZ ;  /* 0x00005a00947e7a24 */ /* 0x000fe200078e02ff */
[----:B------:R-:W-:Y:S01]  /*0a20*/  MOV R189, RZ ;  /* 0x000000ff00bd7202 */ /* 0x000fe20000000f00 */
[----:B------:R-:W1:Y:S01]  /*0a30*/  S2R R132, SR_TID.X ;  /* 0x0000000000847919 */ /* 0x000e620000002100 */
[----:B------:R-:W-:-:S13]  /*0a40*/  ISETP.NE.AND.EX P0, PT, RZ, c[0x0][0x184], PT, P0 ;  /* 0x00006100ff007a0c */ /* 0x000fda0003f05300 */
[----:B0-----:R-:W-:Y:S02]  /*0a50*/  @P0 MOV R125, 0x10 ;  /* 0x00000010007d0802 */ /* 0x001fe40000000f00 */
[----:B-1----:R-:W-:Y:S02]  /*0a60*/  LOP3.LUT R132, R132, 0x1f, RZ, 0xc0, !PT ;  /* 0x0000001f84847812 */ /* 0x002fe400078ec0ff */
        /* <DEDUP_REMOVED lines=8> */
[----:B------:R-:W-:Y:S01]  /*0af0*/  @P1 LEA.HI.SX32 R189, R129, R132, 0x1d ;  /* 0x0000008481bd1211 */ /* 0x000fe200078feaff */
[----:B------:R-:W-:Y:S01]  /*0b00*/  IMAD.WIDE R128, R148, R131, c[0x0][0x1d8] ;  /* 0x0000760094807625 */ /* 0x000fe200078e0283 */
[----:B------:R-:W-:-:S03]  /*0b10*/  @P1 MOV R126, 0x10 ;  /* 0x00000010007e1802 */ /* 0x000fc60000000f00 */
[----:B------:R-:W-:Y:S02]  /*0b20*/  @P0 IMAD.WIDE.U32 R124, R188, R125, c[0x0][0x180] ;  /* 0x00006000bc7c0625 */ /* 0x000fe400078e007d */
[----:B-----5:R0:W5:Y:S02]  /*0b30*/  LDG.E R128, [R128.64] ;  /* 0x0000000480807981 */ /* 0x020164000c1e1900 */
[----:B------:R-:W-:Y:S02]  /*0b40*/  @P1 IMAD.WIDE.U32 R126, R189, R126, c[0x0][0x170] ;  /* 0x00005c00bd7e1625 */ /* 0x000fe400078e007e */
        /* <DEDUP_REMOVED lines=10> */
.L_x_1492:
[----:B0----5:R-:W-:Y:S02]  /*0bf0*/  PRMT R124, RZ, 0x5410, R120 ;  /* 0x00005410ff7c7816 */ /* 0x021fe40000000078 */
[----:B------:R-:W-:-:S03]  /*0c00*/  PRMT R129, RZ, 0x5410, R72 ;  /* 0x00005410ff817816 */ /* 0x000fc60000000048 */
[----:B------:R-:W-:-:S04]  /*0c10*/  FMUL.FTZ R124, R124, c[0x0][0x1ec] ;  /* 0x00007b007c7c7a20 */ /* 0x000fc80000410000 */
[----:B------:R-:W-:Y:S01]  /*0c20*/  FMUL.FTZ R129, R124, R129 ;  /* 0x000000817c817220 */ /* 0x000fe20000410000 */
[----:B------:R-:W-:-:S05]  /*0c30*/  @P0 PRMT R124, RZ, 0x5410, R116 ;  /* 0x00005410ff7c0816 */ /* 0x000fca0000000074 */
[----:B------:R-:W-:Y:S02]  /*0c40*/  @P0 FADD.FTZ R129, R129, R124 ;  /* 0x0000007c81810221 */ /* 0x000fe40000010000 */
.L_x_1493:
[----:B------:R-:W-:Y:S05]  /*0c50*/  BSYNC B0 ;  /* 0x0000000000007941 */ /* 0x000fea0003800000 */
.L_x_1491:
[----:B------:R-:W-:Y:S01]  /*0c60*/  BSSY B0, `(.L_x_1494) ;  /* 0x000000c000007945 */ /* 0x000fe20003800000 */
[----:B------:R-:W-:Y:S05]  /*0c70*/  @P2 BRA `(.L_x_1495) ;  /* 0x0000004000002947 */ /* 0x000fea0003800000 */
[----:B------:R-:W-:Y:S01]  /*0c80*/  HFMA2.MMA R130, -RZ, RZ, 0, 0 ;  /* 0x00000000ff827435 */ /* 0x000fe200000001ff */
[----:B------:R-:W-:Y:S05]  /*0c90*/  @!P0 BRA `(.L_x_1496) ;  /* 0x0000008000008947 */ /* 0x000fea0003800000 */
[----:B-----5:R-:W-:Y:S01]  /*0ca0*/  PRMT R130, RZ, 0x7610, R116 ;  /* 0x00007610ff827816 */ /* 0x020fe20000000074 */
[----:B------:R-:W-:Y:S05]  /*0cb0*/  BRA `(.L_x_1496) ;  /* 0x0000006000007947 */ /* 0x000fea0003800000 */
.L_x_1495:
[----:B-----5:R-:W-:Y:S02]  /*0cc0*/  PRMT R124, RZ, 0x7610, R120 ;  /* 0x00007610ff7c7816 */ /* 0x020fe40000000078 */
[----:B------:R-:W-:-:S03]  /*0cd0*/  PRMT R125, RZ, 0x7610, R72 ;  /* 0x00007610ff7d7816 */ /* 0x000fc60000000048 */
[----:B------:R-:W-:-:S04]  /*0ce0*/  FMUL.FTZ R124, R124, c[0x0][0x1ec] ;  /* 0x00007b007c7c7a20 */ /* 0x000fc80000410000 */
[----:B------:R-:W-:Y:S01]  /*0cf0*/  FMUL.FTZ R130, R124, R125 ;  /* 0x0000007d7c827220 */ /* 0x000fe20000410000 */
[----:B------:R-:W-:-:S05]  /*0d00*/  @P0 PRMT R125, RZ, 0x7610, R116 ;  /* 0x00007610ff7d0816 */ /* 0x000fca0000000074 */
[----:B------:R-:W-:Y:S02]  /*0d10*/  @P0 FADD.FTZ R130, R130, R125 ;  /* 0x0000007d82820221 */ /* 0x000fe40000010000 */
.L_x_1496:
[----:B------:R-:W-:Y:S05]  /*0d20*/  BSYNC B0 ;  /* 0x0000000000007941 */ /* 0x000fea0003800000 */
.L_x_1494:
[----:B------:R-:W-:Y:S01]  /*0d30*/  BSSY B0, `(.L_x_1497) ;  /* 0x000000c000007945 */ /* 0x000fe20003800000 */
[----:B------:R-:W-:Y:S05]  /*0d40*/  @P2 BRA `(.L_x_1498) ;  /* 0x0000004000002947 */ /* 0x000fea0003800000 */
[----:B------:R-:W-:Y:S01]  /*0d50*/  MOV R131, RZ ;  /* 0x000000ff00837202 */ /* 0x000fe20000000f00 */
[----:B------:R-:W-:Y:S05]  /*0d60*/  @!P0 BRA `(.L_x_1499) ;  /* 0x0000008000008947 */ /* 0x000fea0003800000 */
[----:B-----5:R-:W-:Y:S01]  /*0d70*/  PRMT R131, RZ, 0x5410, R117 ;  /* 0x00005410ff837816 */ /* 0x020fe20000000075 */
[----:B------:R-:W-:Y:S05]  /*0d80*/  BRA `(.L_x_1499) ;  /* 0x0000006000007947 */ /* 0x000fea0003800000 */
.L_x_1498:
[----:B-----5:R-:W-:Y:S02]  /*0d90*/  PRMT R124, RZ, 0x5410, R121 ;  /* 0x00005410ff7c7816 */ /* 0x020fe40000000079 */
[----:B------:R-:W-:-:S03]  /*0da0*/  PRMT R131, RZ, 0x5410, R73 ;  /* 0x00005410ff837816 */ /* 0x000fc60000000049 */
[----:B------:R-:W-:-:S04]  /*0db0*/  FMUL.FTZ R124, R124, c[0x0][0x1ec] ;  /* 0x00007b007c7c7a20 */ /* 0x000fc80000410000 */
[----:B------:R-:W-:Y:S01]  /*0dc0*/  FMUL.FTZ R131, R124, R131 ;  /* 0x000000837c837220 */ /* 0x000fe20000410000 */
[----:B------:R-:W-:-:S05]  /*0dd0*/  @P0 PRMT R124, RZ, 0x5410, R117 ;  /* 0x00005410ff7c0816 */ /* 0x000fca0000000075 */
[----:B------:R-:W-:Y:S02]  /*0de0*/  @P0 FADD.FTZ R131, R131, R124 ;  /* 0x0000007c83830221 */ /* 0x000fe40000010000 */
.L_x_1499:
[----:B------:R-:W-:Y:S05]  /*0df0*/  BSYNC B0 ;  /* 0x0000000000007941 */ /* 0x000fea0003800000 */
.L_x_1497:
[----:B------:R-:W-:Y:S01]  /*0e00*/  BSSY B0, `(.L_x_1500) ;  /* 0x000000c000007945 */ /* 0x000fe20003800000 */
[----:B------:R-:W-:Y:S05]  /*0e10*/  @P2 BRA `(.L_x_1501) ;  /* 0x0000004000002947 */ /* 0x000fea0003800000 */
[----:B------:R-:W-:Y:S01]  /*0e20*/  HFMA2.MMA R132, -RZ, RZ, 0, 0 ;  /* 0x00000000ff847435 */ /* 0x000fe200000001ff */
[----:B------:R-:W-:Y:S05]  /*0e30*/  @!P0 BRA `(.L_x_1502) ;  /* 0x0000008000008947 */ /* 0x000fea0003800000 */
[----:B-----5:R-:W-:Y:S01]  /*0e40*/  PRMT R132, RZ, 0x7610, R117 ;  /* 0x00007610ff847816 */ /* 0x020fe20000000075 */
[----:B------:R-:W-:Y:S05]  /*0e50*/  BRA `(.L_x_1502) ;  /* 0x0000006000007947 */ /* 0x000fea0003800000 */
.L_x_1501:
[----:B-----5:R-:W-:Y:S02]  /*0e60*/  PRMT R124, RZ, 0x7610, R121 ;  /* 0x00007610ff7c7816 */ /* 0x020fe40000000079 */
[----:B------:R-:W-:-:S03]  /*0e70*/  PRMT R125, RZ, 0x7610, R73 ;  /* 0x00007610ff7d7816 */ /* 0x000fc60000000049 */
[----:B------:R-:W-:-:S04]  /*0e80*/  FMUL.FTZ R124, R124, c[0x0][0x1ec] ;  /* 0x00007b007c7c7a20 */ /* 0x000fc80000410000 */
[----:B------:R-:W-:Y:S01]  /*0e90*/  FMUL.FTZ R132, R124, R125 ;  /* 0x0000007d7c847220 */ /* 0x000fe20000410000 */
[----:B------:R-:W-:-:S05]  /*0ea0*/  @P0 PRMT R125, RZ, 0x7610, R117 ;  /* 0x00007610ff7d0816 */ /* 0x000fca0000000075 */
[----:B------:R-:W-:Y:S02]  /*0eb0*/  @P0 FADD.FTZ R132, R132, R125 ;  /* 0x0000007d84840221 */ /* 0x000fe40000010000 */
.L_x_1502:
[----:B------:R-:W-:Y:S05]  /*0ec0*/  BSYNC B0 ;  /* 0x0000000000007941 */ /* 0x000fea0003800000 */
.L_x_1500:
[----:B------:R-:W-:Y:S01]  /*0ed0*/  BSSY B0, `(.L_x_1503) ;  /* 0x000000c000007945 */ /* 0x000fe20003800000 */
[----:B------:R-:W-:Y:S05]  /*0ee0*/  @P2 BRA `(.L_x_1504) ;  /* 0x0000004000002947 */ /* 0x000fea0003800000 */
[----:B------:R-:W-:Y:S01]  /*0ef0*/  MOV R133, RZ ;  /* 0x000000ff00857202 */ /* 0x000fe20000000f00 */
[----:B------:R-:W-:Y:S05]  /*0f00*/  @!P0 BRA `(.L_x_1505) ;  /* 0x0000008000008947 */ /* 0x000fea0003800000 */
[----:B-----5:R-:W-:Y:S01]  /*0f10*/  PRMT R133, RZ, 0x5410, R118 ;  /* 0x00005410ff857816 */ /* 0x020fe20000000076 */
[----:B------:R-:W-:Y:S05]  /*0f20*/  BRA `(.L_x_1505) ;  /* 0x0000006000007947 */ /* 0x000fea0003800000 */
.L_x_1504:
[----:B-----5:R-:W-:Y:S02]  /*0f30*/  PRMT R124, RZ, 0x5410, R122 ;  /* 0x00005410ff7c7816 */ /* 0x020fe4000000007a */
[----:B------:R-:W-:-:S03]  /*0f40*/  PRMT R133, RZ, 0x5410, R74 ;  /* 0x00005410ff857816 */ /* 0x000fc6000000004a */
[----:B------:R-:W-:-:S04]  /*0f50*/  FMUL.FTZ R124, R124, c[0x0][0x1ec] ;  /* 0x00007b007c7c7a20 */ /* 0x000fc80000410000 */
[----:B------:R-:W-:Y:S01]  /*0f60*/  FMUL.FTZ R133, R124, R133 ;  /* 0x000000857c857220 */ /* 0x000fe20000410000 */
[----:B------:R-:W-:-:S05]  /*0f70*/  @P0 PRMT R124, RZ, 0x5410, R118 ;  /* 0x00005410ff7c0816 */ /* 0x000fca0000000076 */
[----:B------:R-:W-:Y:S02]  /*0f80*/  @P0 FADD.FTZ R133, R133, R124 ;  /* 0x0000007c85850221 */ /* 0x000fe40000010000 */
.L_x_1505:
[----:B------:R-:W-:Y:S05]  /*0f90*/  BSYNC B0 ;  /* 0x0000000000007941 */ /* 0x000fea0003800000 */
.L_x_1503:
[----:B------:R-:W-:Y:S01]  /*0fa0*/  BSSY B0, `(.L_x_1506) ;  /* 0x000000c000007945 */ /* 0x000fe20003800000 */
[----:B------:R-:W-:Y:S05]  /*0fb0*/  @P2 BRA `(.L_x_1507) ;  /* 0x0000004000002947 */ /* 0x000fea0003800000 */
[----:B------:R-:W-:Y:S01]  /*0fc0*/  HFMA2.MMA R134, -RZ, RZ, 0, 0 ;  /* 0x00000000ff867435 */ /* 0x000fe200000001ff */
[----:B------:R-:W-:Y:S05]  /*0fd0*/  @!P0 BRA `(.L_x_1508) ;  /* 0x0000008000008947 */ /* 0x000fea0003800000 */
[----:B-----5:R-:W-:Y:S01]  /*0fe0*/  PRMT R134, RZ, 0x7610, R118 ;  /* 0x00007610ff867816 */ /* 0x020fe20000000076 */
[----:B------:R-:W-:Y:S05]  /*0ff0*/  BRA `(.L_x_1508) ;  /* 0x0000006000007947 */ /* 0x000fea0003800000 */
.L_x_1507:
[----:B-----5:R-:W-:Y:S02]  /*1000*/  PRMT R124, RZ, 0x7610, R122 ;  /* 0x00007610ff7c7816 */ /* 0x020fe4000000007a */
[----:B------:R-:W-:-:S03]  /*1010*/  PRMT R125, RZ, 0x7610, R74 ;  /* 0x00007610ff7d7816 */ /* 0x000fc6000000004a */
[----:B------:R-:W-:-:S04]  /*1020*/  FMUL.FTZ R124, R124, c[0x0][0x1ec] ;  /* 0x00007b007c7c7a20 */ /* 0x000fc80000410000 */
[----:B------:R-:W-:Y:S01]  /*1030*/  FMUL.FTZ R134, R124, R125 ;  /* 0x0000007d7c867220 */ /* 0x000fe20000410000 */
[----:B------:R-:W-:-:S05]  /*1040*/  @P0 PRMT R125, RZ, 0x7610, R118 ;  /* 0x00007610ff7d0816 */ /* 0x000fca0000000076 */
[----:B------:R-:W-:Y:S02]  /*1050*/  @P0 FADD.FTZ R134, R134, R125 ;  /* 0x0000007d86860221 */ /* 0x000fe40000010000 */
.L_x_1508:
[----:B------:R-:W-:Y:S05]  /*1060*/  BSYNC B0 ;  /* 0x0000000000007941 */ /* 0x000fea0003800000 */
.L_x_1506:
[----:B------:R-:W-:Y:S01]  /*1070*/  BSSY B0, `(.L_x_1509) ;  /* 0x000000c000007945 */ /* 0x000fe20003800000 */
[----:B------:R-:W-:Y:S05]  /*1080*/  @P2 BRA `(.L_x_1510) ;  /* 0x0000004000002947 */ /* 0x000fea0003800000 */
[----:B------:R-:W-:Y:S01]  /*1090*/  MOV R136, RZ ;  /* 0x000000ff00887202 */ /* 0x000fe20000000f00 */
[----:B------:R-:W-:Y:S05]  /*10a0*/  @!P0 BRA `(.L_x_1511) ;  /* 0x0000008000008947 */ /* 0x000fea0003800000 */
[----:B-----5:R-:W-:Y:S01]  /*10b0*/  PRMT R136, RZ, 0x5410, R119 ;  /* 0x00005410ff887816 */ /* 0x020fe20000000077 */
[----:B------:R-:W-:Y:S05]  /*10c0*/  BRA `(.L_x_1511) ;  /* 0x0000006000007947 */ /* 0x000fea0003800000 */
.L_x_1510:
[----:B-----5:R-:W-:Y:S02]  /*10d0*/  PRMT R124, RZ, 0x5410, R123 ;  /* 0x00005410ff7c7816 */ /* 0x020fe4000000007b */
[----:B------:R-:W-:-:S03]  /*10e0*/  PRMT R125, RZ, 0x5410, R75 ;  /* 0x00005410ff7d7816 */ /* 0x000fc6000000004b */
[----:B------:R-:W-:-:S04]  /*10f0*/  FMUL.FTZ R124, R124, c[0x0][0x1ec] ;  /* 0x00007b007c7c7a20 */ /* 0x000fc80000410000 */
[----:B------:R-:W-:Y:S01]  /*1100*/  FMUL.FTZ R136, R124, R125 ;  /* 0x0000007d7c887220 */ /* 0x000fe20000410000 */
[----:B------:R-:W-:-:S05]  /*1110*/  @P0 PRMT R125, RZ, 0x5410, R119 ;  /* 0x00005410ff7d0816 */ /* 0x000fca0000000077 */
[----:B------:R-:W-:Y:S02]  /*1120*/  @P0 FADD.FTZ R136, R136, R125 ;  /* 0x0000007d88880221 */ /* 0x000fe40000010000 */
.L_x_1511:
[----:B------:R-:W-:Y:S05]  /*1130*/  BSYNC B0 ;  /* 0x0000000000007941 */ /* 0x000fea0003800000 */
.L_x_1509:
[----:B------:R-:W-:Y:S01]  /*1140*/  BSSY B0, `(.L_x_1512) ;  /* 0x000000c000007945 */ /* 0x000fe20003800000 */
[----:B------:R-:W-:Y:S05]  /*1150*/  @P2 BRA `(.L_x_1513) ;  /* 0x0000004000002947 */ /* 0x000fea0003800000 */
[----:B------:R-:W-:Y:S01]  /*1160*/  HFMA2.MMA R137, -RZ, RZ, 0, 0 ;  /* 0x00000000ff897435 */ /* 0x000fe200000001ff */
[----:B------:R-:W-:Y:S05]  /*1170*/  @!P0 BRA `(.L_x_1514) ;  /* 0x0000008000008947 */ /* 0x000fea0003800000 */
[----:B-----5:R-:W-:Y:S01]  /*1180*/  PRMT R137, RZ, 0x7610, R119 ;  /* 0x00007610ff897816 */ /* 0x020fe20000000077 */
[----:B------:R-:W-:Y:S05]  /*1190*/  BRA `(.L_x_1514) ;  /* 0x0000006000007947 */ /* 0x000fea0003800000 */
.L_x_1513:
[----:B-----5:R-:W-:Y:S02]  /*11a0*/  PRMT R124, RZ, 0x7610, R123 ;  /* 0x00007610ff7c7816 */ /* 0x020fe4000000007b */
[----:B------:R-:W-:-:S03]  /*11b0*/  PRMT R137, RZ, 0x7610, R75 ;  /* 0x00007610ff897816 */ /* 0x000fc6000000004b */
[----:B------:R-:W-:-:S04]  /*11c0*/  FMUL.FTZ R124, R124, c[0x0][0x1ec] ;  /* 0x00007b007c7c7a20 */ /* 0x000fc80000410000 */
[----:B------:R-:W-:Y:S01]  /*11d0*/  FMUL.FTZ R137, R124, R137 ;  /* 0x000000897c897220 */ /* 0x000fe20000410000 */
[----:B------:R-:W-:-:S05]  /*11e0*/  @P0 PRMT R124, RZ, 0x7610, R119 ;  /* 0x00007610ff7c0816 */ /* 0x000fca0000000077 */
[----:B------:R-:W-:Y:S02]  /*11f0*/  @P0 FADD.FTZ R137, R137, R124 ;  /* 0x0000007c89890221 */ /* 0x000fe40000010000 */
.L_x_1514:
[----:B------:R-:W-:Y:S05]  /*1200*/  BSYNC B0 ;  /* 0x0000000000007941 */ /* 0x000fea0003800000 */
.L_x_1512:
        /* <DEDUP_REMOVED lines=19> */
.L_x_1516:
[----:B0----5:R-:W-:Y:S02]  /*1340*/  PRMT R124, RZ, 0x5410, R120 ;  /* 0x00005410ff7c7816 */ /* 0x021fe40000000078 */
[----:B------:R-:W-:-:S03]  /*1350*/  PRMT R138, RZ, 0x5410, R68 ;  /* 0x00005410ff8a7816 */ /* 0x000fc60000000044 */
[----:B------:R-:W-:-:S04]  /*1360*/  FMUL.FTZ R125, R124, c[0x0][0x1ec] ;  /* 0x00007b007c7d7a20 */ /* 0x000fc80000410000 */
[----:B------:R-:W-:Y:S01]  /*1370*/  FMUL.FTZ R138, R125, R138 ;  /* 0x0000008a7d8a7220 */ /* 0x000fe20000410000 */
[----:B------:R-:W-:-:S05]  /*1380*/  @P0 PRMT R125, RZ, 0x5410, R116 ;  /* 0x00005410ff7d0816 */ /* 0x000fca0000000074 */
[----:B------:R-:W-:Y:S02]  /*1390*/  @P0 FADD.FTZ R138, R125, R138 ;  /* 0x0000008a7d8a0221 */ /* 0x000fe40000010000 */
.L_x_1517:
[----:B------:R-:W-:Y:S05]  /*13a0*/  BSYNC B0 ;  /* 0x0000000000007941 */ /* 0x000fea0003800000 */
.L_x_1515:
[----:B------:R-:W-:Y:S01]  /*13b0*/  BSSY B0, `(.L_x_1518) ;  /* 0x000000c000007945 */ /* 0x000fe20003800000 */
[----:B------:R-:W-:Y:S05]  /*13c0*/  @P2 BRA `(.L_x_1519) ;  /* 0x0000004000002947 */ /* 0x000fea0003800000 */
[----:B------:R-:W-:Y:S01]  /*13d0*/  MOV R139, RZ ;  /* 0x000000ff008b7202 */ /* 0x000fe20000000f00 */
[----:B------:R-:W-:Y:S05]  /*13e0*/  @!P0 BRA `(.L_x_1520) ;  /* 0x0000008000008947 */ /* 0x000fea0003800000 */
[----:B-----5:R-:W-:Y:S01]  /*13f0*/  PRMT R139, RZ, 0x7610, R116 ;  /* 0x00007610ff8b7816 */ /* 0x020fe20000000074 */
[----:B------:R-:W-:Y:S05]  /*1400*/  BRA `(.L_x_1520) ;  /* 0x0000006000007947 */ /* 0x000fea0003800000 */
.L_x_1519:
[----:B-----5:R-:W-:Y:S02]  /*1410*/  PRMT R124, RZ, 0x7610, R120 ;  /* 0x00007610ff7c7816 */ /* 0x020fe40000000078 */
[----:B------:R-:W-:-:S03]  /*1420*/  PRMT R139, RZ, 0x7610, R68 ;  /* 0x00007610ff8b7816 */ /* 0x000fc60000000044 */
[----:B------:R-:W-:-:S04]  /*1430*/  FMUL.FTZ R124, R124, c[0x0][0x1ec] ;  /* 0x00007b007c7c7a20 */ /* 0x000fc80000410000 */
[----:B------:R-:W-:Y:S01]  /*1440*/  FMUL.FTZ R139, R124, R139 ;  /* 0x0000008b7c8b7220 */ /* 0x000fe20000410000 */
[----:B------:R-:W-:-:S05]  /*1450*/  @P0 PRMT R124, RZ, 0x7610, R116 ;  /* 0x00007610ff7c0816 */ /* 0x000fca0000000074 */
[----:B------:R-:W-:Y:S02]  /*1460*/  @P0 FADD.FTZ R139, R124, R139 ;  /* 0x0000008b7c8b0221 */ /* 0x000fe40000010000 */
.L_x_1520:
[----:B------:R-:W-:Y:S05]  /*1470*/  BSYNC B0 ;  /* 0x0000000000007941 */ /* 0x000fea0003800000 */
.L_x_1518:
[----:B------:R-:W-:Y:S01]  /*1480*/  BSSY B0, `(.L_x_1521) ;  /* 0x000000c000007945 */ /* 0x000fe20003800000 */
[----:B------:R-:W-:Y:S05]  /*1490*/  @P2 BRA `(.L_x_1522) ;  /* 0x0000004000002947 */ /* 0x000fea0003800000 */
[----:B------:R-:W-:Y:S01]  /*14a0*/  HFMA2.MMA R140, -RZ, RZ, 0, 0 ;  /* 0x00000000ff8c7435 */ /* 0x000fe200000001ff */
[----:B------:R-:W-:Y:S05]  /*14b0*/  @!P0 BRA `(.L_x_1523) ;  /* 0x0000008000008947 */ /* 0x000fea0003800000 */
[----:B-----5:R-:W-:Y:S01]  /*14c0*/  PRMT R140, RZ, 0x5410, R117 ;  /* 0x00005410ff8c7816 */ /* 0x020fe20000000075 */
[----:B------:R-:W-:Y:S05]  /*14d0*/  BRA `(.L_x_1523) ;  /* 0x0000006000007947 */ /* 0x000fea0003800000 */
.L_x_1522:
[----:B-----5:R-:W-:Y:S02]  /*14e0*/  PRMT R124, RZ, 0x5410, R121 ;  /* 0x00005410ff7c7816 */ /* 0x020fe40000000079 */
[----:B------:R-:W-:-:S03]  /*14f0*/  PRMT R140, RZ, 0x5410, R69 ;  /* 0x00005410ff8c7816 */ /* 0x000fc60000000045 */
[----:B------:R-:W-:-:S04]  /*1500*/  FMUL.FTZ R125, R124, c[0x0][0x1ec] ;  /* 0x00007b007c7d7a20 */ /* 0x000fc80000410000 */
[----:B------:R-:W-:Y:S01]  /*1510*/  FMUL.FTZ R140, R125, R140 ;  /* 0x0000008c7d8c7220 */ /* 0x000fe20000410000 */
[----:B------:R-:W-:-:S05]  /*1520*/  @P0 PRMT R125, RZ, 0x5410, R117 ;  /* 0x00005410ff7d0816 */ /* 0x000fca0000000075 */
[----:B------:R-:W-:Y:S02]  /*1530*/  @P0 FADD.FTZ R140, R125, R140 ;  /* 0x0000008c7d8c0221 */ /* 0x000fe40000010000 */
.L_x_1523:
[----:B------:R-:W-:Y:S05]  /*1540*/  BSYNC B0 ;  /* 0x0000000000007941 */ /* 0x000fea0003800000 */
.L_x_1521:
[----:B------:R-:W-:Y:S01]  /*1550*/  BSSY B0, `(.L_x_1524) ;  /* 0x000000c000007945 */ /* 0x000fe20003800000 */
[----:B------:R-:W-:Y:S05]  /*1560*/  @P2 BRA `(.L_x_1525) ;  /* 0x0000004000002947 */ /* 0x000fea0003800000 */
[----:B------:R-:W-:Y:S01]  /*1570*/  MOV R141, RZ ;  /* 0x000000ff008d7202 */ /* 0x000fe20000000f00 */
[----:B------:R-:W-:Y:S05]  /*1580*/  @!P0 BRA `(.L_x_1526) ;  /* 0x0000008000008947 */ /* 0x000fea0003800000 */
[----:B-----5:R-:W-:Y:S01]  /*1590*/  PRMT R141, RZ, 0x7610, R117 ;  /* 0x00007610ff8d7816 */ /* 0x020fe20000000075 */
[----:B------:R-:W-:Y:S05]  /*15a0*/  BRA `(.L_x_1526) ;  /* 0x0000006000007947 */ /* 0x000fea0003800000 */
.L_x_1525:
[----:B-----5:R-:W-:Y:S02]  /*15b0*/  PRMT R124, RZ, 0x7610, R121 ;  /* 0x00007610ff7c7816 */ /* 0x020fe40000000079 */
[----:B------:R-:W-:-:S03]  /*15c0*/  PRMT R141, RZ, 0x7610, R69 ;  /* 0x00007610ff8d7816 */ /* 0x000fc60000000045 */
[----:B------:R-:W-:-:S04]  /*15d0*/  FMUL.FTZ R124, R124, c[0x0][0x1ec] ;  /* 0x00007b007c7c7a20 */ /* 0x000fc80000410000 */
[----:B------:R-:W-:Y:S01]  /*15e0*/  FMUL.FTZ R141, R124, R141 ;  /* 0x0000008d7c8d7220 */ /* 0x000fe20000410000 */
[----:B------:R-:W-:-:S05]  /*15f0*/  @P0 PRMT R124, RZ, 0x7610, R117 ;  /* 0x00007610ff7c0816 */ /* 0x000fca0000000075 */
[----:B------:R-:W-:Y:S02]  /*1600*/  @P0 FADD.FTZ R141, R124, R141 ;  /* 0x0000008d7c8d0221 */ /* 0x000fe40000010000 */
.L_x_1526:
[----:B------:R-:W-:Y:S05]  /*1610*/  BSYNC B0 ;  /* 0x0000000000007941 */ /* 0x000fea0003800000 */
.L_x_1524:
[----:B------:R-:W-:Y:S01]  /*1620*/  BSSY B0, `(.L_x_1527) ;  /* 0x000000c000007945 */ /* 0x000fe20003800000 */
[----:B------:R-:W-:Y:S05]  /*1630*/  @P2 BRA `(.L_x_1528) ;  /* 0x0000004000002947 */ /* 0x000fea0003800000 */
[----:B------:R-:W-:Y:S01]  /*1640*/  HFMA2.MMA R142, -RZ, RZ, 0, 0 ;  /* 0x00000000ff8e7435 */ /* 0x000fe200000001ff */
[----:B------:R-:W-:Y:S05]  /*1650*/  @!P0 BRA `(.L_x_1529) ;  /* 0x0000008000008947 */ /* 0x000fea0003800000 */
[----:B-----5:R-:W-:Y:S01]  /*1660*/  PRMT R142, RZ, 0x5410, R118 ;  /* 0x00005410ff8e7816 */ /* 0x020fe20000000076 */
[----:B------:R-:W-:Y:S05]  /*1670*/  BRA `(.L_x_1529) ;  /* 0x0000006000007947 */ /* 0x000fea0003800000 */
.L_x_1528:
[----:B-----5:R-:W-:Y:S02]  /*1680*/  PRMT R124, RZ, 0x5410, R122 ;  /* 0x00005410ff7c7816 */ /* 0x020fe4000000007a */
[----:B------:R-:W-:-:S03]  /*1690*/  PRMT R142, RZ, 0x5410, R70 ;  /* 0x00005410ff8e7816 */ /* 0x000fc60000000046 */
[----:B------:R-:W-:-:S04]  /*16a0*/  FMUL.FTZ R125, R124, c[0x0][0x1ec] ;  /* 0x00007b007c7d7a20 */ /* 0x000fc80000410000 */
[----:B------:R-:W-:Y:S01]  /*16b0*/  FMUL.FTZ R142, R125, R142 ;  /* 0x0000008e7d8e7220 */ /* 0x000fe20000410000 */
[----:B------:R-:W-:-:S05]  /*16c0*/  @P0 PRMT R125, RZ, 0x5410, R118 ;  /* 0x00005410ff7d0816 */ /* 0x000fca0000000076 */
[----:B------:R-:W-:Y:S02]  /*16d0*/  @P0 FADD.FTZ R142, R125, R142 ;  /* 0x0000008e7d8e0221 */ /* 0x000fe40000010000 */
.L_x_1529:
[----:B------:R-:W-:Y:S05]  /*16e0*/  BSYNC B0 ;  /* 0x0000000000007941 */ /* 0x000fea0003800000 */
.L_x_1527:
[----:B------:R-:W-:Y:S01]  /*16f0*/  BSSY B0, `(.L_x_1530) ;  /* 0x000000c000007945 */ /* 0x000fe20003800000 */
[----:B------:R-:W-:Y:S05]  /*1700*/  @P2 BRA `(.L_x_1531) ;  /* 0x0000004000002947 */ /* 0x000fea0003800000 */
[----:B------:R-:W-:Y:S01]  /*1710*/  MOV R143, RZ ;  /* 0x000000ff008f7202 */ /* 0x000fe20000000f00 */
[----:B------:R-:W-:Y:S05]  /*1720*/  @!P0 BRA `(.L_x_1532) ;  /* 0x0000008000008947 */ /* 0x000fea0003800000 */
[----:B-----5:R-:W-:Y:S01]  /*1730*/  PRMT R143, RZ, 0x7610, R118 ;  /* 0x00007610ff8f7816 */ /* 0x020fe20000000076 */
[----:B------:R-:W-:Y:S05]  /*1740*/  BRA `(.L_x_1532) ;  /* 0x0000006000007947 */ /* 0x000fea0003800000 */
.L_x_1531:
[----:B-----5:R-:W-:Y:S02]  /*1750*/  PRMT R124, RZ, 0x7610, R122 ;  /* 0x00007610ff7c7816 */ /* 0x020fe4000000007a */
[----:B------:R-:W-:-:S03]  /*1760*/  PRMT R143, RZ, 0x7610, R70 ;  /* 0x00007610ff8f7816 */ /* 0x000fc60000000046 */
[----:B------:R-:W-:-:S04]  /*1770*/  FMUL.FTZ R124, R124, c[0x0][0x1ec] ;  /* 0x00007b007c7c7a20 */ /* 0x000fc80000410000 */
[----:B------:R-:W-:Y:S01]  /*1780*/  FMUL.FTZ R143, R124, R143 ;  /* 0x0000008f7c8f7220 */ /* 0x000fe20000410000 */
[----:B------:R-:W-:-:S05]  /*1790*/  @P0 PRMT R124, RZ, 0x7610, R118 ;  /* 0x00007610ff7c0816 */ /* 0x000fca0000000076 */
[----:B------:R-:W-:Y:S02]  /*17a0*/  @P0 FADD.FTZ R143, R124, R143 ;  /* 0x0000008f7c8f0221 */ /* 0x000fe40000010000 */
.L_x_1532:
[----:B------:R-:W-:Y:S05]  /*17b0*/  BSYNC B0 ;  /* 0x0000000000007941 */ /* 0x000fea0003800000 */
.L_x_1530:
[----:B------:R-:W-:Y:S01]  /*17c0*/  BSSY B0, `(.L_x_1533) ;  /* 0x000000c000007945 */ /* 0x000fe20003800000 */
[----:B------:R-:W-:Y:S05]  /*17d0*/  @P2 BRA `(.L_x_1534) ;  /* 0x0000004000002947 */ /* 0x000fea0003800000 */
[----:B------:R-:W-:Y:S01]  /*17e0*/  HFMA2.MMA R155, -RZ, RZ, 0, 0 ;  /* 0x00000000ff9b7435 */ /* 0x000fe200000001ff */
[----:B------:R-:W-:Y:S05]  /*17f0*/  @!P0 BRA `(.L_x_1535) ;  /* 0x0000008000008947 */ /* 0x000fea0003800000 */
[----:B-----5:R-:W-:Y:S01]  /*1800*/  PRMT R155, RZ, 0x5410, R119 ;  /* 0x00005410ff9b7816 */ /* 0x020fe20000000077 */
[----:B------:R-:W-:Y:S05]  /*1810*/  BRA `(.L_x_1535) ;  /* 0x0000006000007947 */ /* 0x000fea0003800000 */
.L_x_1534:
[----:B-----5:R-:W-:Y:S02]  /*1820*/  PRMT R124, RZ, 0x5410, R123 ;  /* 0x00005410ff7c7816 */ /* 0x020fe4000000007b */
[----:B------:R-:W-:-:S03]  /*1830*/  PRMT R155, RZ, 0x5410, R71 ;  /* 0x00005410ff9b7816 */ /* 0x000fc60000000047 */
[----:B------:R-:W-:-:S04]  /*1840*/  FMUL.FTZ R124, R124, c[0x0][0x1ec] ;  /* 0x00007b007c7c7a20 */ /* 0x000fc80000410000 */
[----:B------:R-:W-:Y:S01]  /*1850*/  FMUL.FTZ R155, R124, R155 ;  /* 0x0000009b7c9b7220 */ /* 0x000fe20000410000 */
[----:B------:R-:W-:-:S05]  /*1860*/  @P0 PRMT R124, RZ, 0x5410, R119 ;  /* 0x00005410ff7c0816 */ /* 0x000fca0000000077 */
[----:B------:R-:W-:Y:S02]  /*1870*/  @P0 FADD.FTZ R155, R124, R155 ;  /* 0x0000009b7c9b0221 */ /* 0x000fe40000010000 */
.L_x_1535:
[----:B------:R-:W-:Y:S05]  /*1880*/  BSYNC B0 ;  /* 0x0000000000007941 */ /* 0x000fea0003800000 */
.L_x_1533:
[----:B------:R-:W-:Y:S01]  /*1890*/  BSSY B0, `(.L_x_1536) ;  /* 0x000000c000007945 */ /* 0x000fe20003800000 */
[----:B------:R-:W-:Y:S05]  /*18a0*/  @P2 BRA `(.L_x_1537) ;  /* 0x0000004000002947 */ /* 0x000fea0003800000 */
[----:B------:R-:W-:Y:S01]  /*18b0*/  MOV R156, RZ ;  /* 0x000000ff009c7202 */ /* 0x000fe20000000f00 */
[----:B------:R-:W-:Y:S05]  /*18c0*/  @!P0 BRA `(.L_x_1538) ;  /* 0x0000008000008947 */ /* 0x000fea0003800000 */
[----:B-----5:R-:W-:Y:S01]  /*18d0*/  PRMT R156, RZ, 0x7610, R119 ;  /* 0x00007610ff9c7816 */ /* 0x020fe20000000077 */
[----:B------:R-:W-:Y:S05]  /*18e0*/  BRA `(.L_x_1538) ;  /* 0x0000006000007947 */ /* 0x000fea0003800000 */
.L_x_1537:
[----:B-----5:R-:W-:Y:S02]  /*18f0*/  PRMT R124, RZ, 0x7610, R123 ;  /* 0x00007610ff7c7816 */ /* 0x020fe4000000007b */
[----:B------:R-:W-:-:S03]  /*1900*/  PRMT R156, RZ, 0x7610, R71 ;  /* 0x00007610ff9c7816 */ /* 0x000fc60000000047 */
[----:B------:R-:W-:-:S04]  /*1910*/  FMUL.FTZ R125, R124, c[0x0][0x1ec] ;  /* 0x00007b007c7d7a20 */ /* 0x000fc80000410000 */
[----:B------:R-:W-:Y:S01]  /*1920*/  FMUL.FTZ R156, R125, R156 ;  /* 0x0000009c7d9c7220 */ /* 0x000fe20000410000 */
[----:B------:R-:W-:-:S05]  /*1930*/  @P0 PRMT R125, RZ, 0x7610, R119 ;  /* 0x00007610ff7d0816 */ /* 0x000fca0000000077 */
[----:B------:R-:W-:Y:S02]  /*1940*/  @P0 FADD.FTZ R156, R125, R156 ;  /* 0x0000009c7d9c0221 */ /* 0x000fe40000010000 */
.L_x_1538:
[----:B------:R-:W-:Y:S05]  /*1950*/  BSYNC B0 ;  /* 0x0000000000007941 */ /* 0x000fea0003800000 */
.L_x_1536:
[----:B------:R-:W-:Y:S01]  /*1960*/  @P1 IADD3 R160, R189, 0x40, RZ ;  /* 0x00000040bda01810 */ /* 0x000fe20007ffe0ff */
[----:B------:R-:W-:Y:S01]  /*1970*/  IMAD.WIDE.U32 R158, R158, R187, c[0x0][0x188] ;  /* 0x000062009e9e7625 */ /* 0x000fe200078e00bb */
        /* <DEDUP_REMOVED lines=16> */
.L_x_1540:
[----:B0----5:R-:W-:Y:S02]  /*1a80*/  PRMT R124, RZ, 0x5410, R120 ;  /* 0x00005410ff7c7816 */ /* 0x021fe40000000078 */
[----:B------:R-:W-:-:S03]  /*1a90*/  PRMT R157, RZ, 0x5410, R64 ;  /* 0x00005410ff9d7816 */ /* 0x000fc60000000040 */
[----:B------:R-:W-:-:S04]  /*1aa0*/  FMUL.FTZ R124, R124, c[0x0][0x1ec] ;  /* 0x00007b007c7c7a20 */ /* 0x000fc80000410000 */
[----:B------:R-:W-:Y:S01]  /*1ab0*/  FMUL.FTZ R157, R124, R157 ;  /* 0x0000009d7c9d7220 */ /* 0x000fe20000410000 */
[----:B------:R-:W-:-:S05]  /*1ac0*/  @P0 PRMT R124, RZ, 0x5410, R116 ;  /* 0x00005410ff7c0816 */ /* 0x000fca0000000074 */
[----:B------:R-:W-:Y:S02]  /*1ad0*/  @P0 FADD.FTZ R157, R124, R157 ;  /* 0x0000009d7c9d0221 */ /* 0x000fe40000010000 */
.L_x_1541:
[----:B------:R-:W-:Y:S05]  /*1ae0*/  BSYNC B0 ;  /* 0x0000000000007941 */ /* 0x000fea0003800000 */
.L_x_1539:
[----:B------:R-:W-:Y:S01]  /*1af0*/  BSSY B0, `(.L_x_1542) ;  /* 0x000000c000007945 */ /* 0x000fe20003800000 */
[----:B------:R-:W-:Y:S05]  /*1b00*/  @P2 BRA `(.L_x_1543) ;  /* 0x0000004000002947 */ /* 0x000fea0003800000 */
[----:B0-----:R-:W-:Y:S01]  /*1b10*/  MOV R158, RZ ;  /* 0x000000ff009e7202 */ /* 0x001fe20000000f00 */
[----:B------:R-:W-:Y:S05]  /*1b20*/  @!P0 BRA `(.L_x_1544) ;  /* 0x0000008000008947 */ /* 0x000fea0003800000 */
[----:B-----5:R-:W-:Y:S01]  /*1b30*/  PRMT R158, RZ, 0x7610, R116 ;  /* 0x00007610ff9e7816 */ /* 0x020fe20000000074 */
[----:B------:R-:W-:Y:S05]  /*1b40*/  BRA `(.L_x_1544) ;  /* 0x0000006000007947 */ /* 0x000fea0003800000 */
.L_x_1543:
[----:B0----5:R-:W-:Y:S02]  /*1b50*/  PRMT R124, RZ, 0x7610, R120 ;  /* 0x00007610ff7c7816 */ /* 0x021fe40000000078 */
[----:B------:R-:W-:-:S03]  /*1b60*/  PRMT R158, RZ, 0x7610, R64 ;  /* 0x00007610ff9e7816 */ /* 0x000fc60000000040 */
[----:B------:R-:W-:-:S04]  /*1b70*/  FMUL.FTZ R125, R124, c[0x0][0x1ec] ;  /* 0x00007b007c7d7a20 */ /* 0x000fc80000410000 */
[----:B------:R-:W-:Y:S01]  /*1b80*/  FMUL.FTZ R158, R125, R158 ;  /* 0x0000009e7d9e7220 */ /* 0x000fe20000410000 */
[----:B------:R-:W-:-:S05]  /*1b90*/  @P0 PRMT R125, RZ, 0x7610, R116 ;  /* 0x00007610ff7d0816 */ /* 0x000fca0000000074 */
[----:B------:R-:W-:Y:S02]  /*1ba0*/  @P0 FADD.FTZ R158, R125, R158 ;  /* 0x0000009e7d9e0221 */ /* 0x000fe40000010000 */
.L_x_1544:
[----:B------:R-:W-:Y:S05]  /*1bb0*/  BSYNC B0 ;  /* 0x0000000000007941 */ /* 0x000fea0003800000 */
.L_x_1542:
[----:B------:R-:W-:Y:S01]  /*1bc0*/  BSSY B0, `(.L_x_1545) ;  /* 0x000000c000007945 */ /* 0x000fe20003800000 */
[----:B------:R-:W-:Y:S05]  /*1bd0*/  @P2 BRA `(.L_x_1546) ;  /* 0x0000004000002947 */ /* 0x000fea0003800000 */
[----:B------:R-:W-:Y:S01]  /*1be0*/  HFMA2.MMA R159, -RZ, RZ, 0, 0 ;  /* 0x00000000ff9f7435 */ /* 0x000fe200000001ff */
[----:B------:R-:W-:Y:S05]  /*1bf0*/  @!P0 BRA `(.L_x_1547) ;  /* 0x0000008000008947 */ /* 0x000fea0003800000 */
[----:B-----5:R-:W-:Y:S01]  /*1c00*/  PRMT R159, RZ, 0x5410, R117 ;  /* 0x00005410ff9f7816 */ /* 0x020fe20000000075 */
[----:B------:R-:W-:Y:S05]  /*1c10*/  BRA `(.L_x_1547) ;  /* 0x0000006000007947 */ /* 0x000fea0003800000 */
.L_x_1546:
[----:B-----5:R-:W-:Y:S02]  /*1c20*/  PRMT R124, RZ, 0x5410, R121 ;  /* 0x00005410ff7c7816 */ /* 0x020fe40000000079 */
[----:B------:R-:W-:-:S03]  /*1c30*/  PRMT R159, RZ, 0x5410, R65 ;  /* 0x00005410ff9f7816 */ /* 0x000fc60000000041 */
[----:B------:R-:W-:-:S04]  /*1c40*/  FMUL.FTZ R124, R124, c[0x0][0x1ec] ;  /* 0x00007b007c7c7a20 */ /* 0x000fc80000410000 */
[----:B------:R-:W-:Y:S01]  /*1c50*/  FMUL.FTZ R159, R124, R159 ;  /* 0x0000009f7c9f7220 */ /* 0x000fe20000410000 */
[----:B------:R-:W-:-:S05]  /*1c60*/  @P0 PRMT R124, RZ, 0x5410, R117 ;  /* 0x00005410ff7c0816 */ /* 0x000fca0000000075 */
[----:B------:R-:W-:Y:S02]  /*1c70*/  @P0 FADD.FTZ R159, R124, R159 ;  /* 0x0000009f7c9f0221 */ /* 0x000fe40000010000 */
.L_x_1547:
[----:B------:R-:W-:Y:S05]  /*1c80*/  BSYNC B0 ;  /* 0x0000000000007941 */ /* 0x000fea0003800000 */
.L_x_1545:
[----:B------:R-:W-:Y:S01]  /*1c90*/  BSSY B0, `(.L_x_1548) ;  /* 0x000000c000007945 */ /* 0x000fe20003800000 */
[----:B------:R-:W-:Y:S05]  /*1ca0*/  @P2 BRA `(.L_x_1549) ;  /* 0x0000004000002947 */ /* 0x000fea0003800000 */
[----:B------:R-:W-:Y:S01]  /*1cb0*/  MOV R160, RZ ;  /* 0x000000ff00a07202 */ /* 0x000fe20000000f00 */
[----:B------:R-:W-:Y:S05]  /*1cc0*/  @!P0 BRA `(.L_x_1550) ;  /* 0x0000008000008947 */ /* 0x000fea0003800000 */
[----:B-----5:R-:W-:Y:S01]  /*1cd0*/  PRMT R160, RZ, 0x7610, R117 ;  /* 0x00007610ffa07816 */ /* 0x020fe20000000075 */
[----:B------:R-:W-:Y:S05]  /*1ce0*/  BRA `(.L_x_1550) ;  /* 0x0000006000007947 */ /* 0x000fea0003800000 */
.L_x_1549:
[----:B-----5:R-:W-:Y:S02]  /*1cf0*/  PRMT R124, RZ, 0x7610, R121 ;  /* 0x00007610ff7c7816 */ /* 0x020fe40000000079 */
[----:B------:R-:W-:-:S03]  /*1d00*/  PRMT R160, RZ, 0x7610, R65 ;  /* 0x00007610ffa07816 */ /* 0x000fc60000000041 */
[----:B------:R-:W-:-:S04]  /*1d10*/  FMUL.FTZ R125, R124, c[0x0][0x1ec] ;  /* 0x00007b007c7d7a20 */ /* 0x000fc80000410000 */
[----:B------:R-:W-:Y:S01]  /*1d20*/  FMUL.FTZ R160, R125, R160 ;  /* 0x000000a07da07220 */ /* 0x000fe20000410000 */
[----:B------:R-:W-:-:S05]  /*1d30*/  @P0 PRMT R125, RZ, 0x7610, R117 ;  /* 0x00007610ff7d0816 */ /* 0x000fca0000000075 */
[----:B------:R-:W-:Y:S02]  /*1d40*/  @P0 FADD.FTZ R160, R125, R160 ;  /* 0x000000a07da00221 */ /* 0x000fe40000010000 */
.L_x_1550:
[----:B------:R-:W-:Y:S05]  /*1d50*/  BSYNC B0 ;  /* 0x0000000000007941 */ /* 0x000fea0003800000 */
.L_x_1548:
[----:B------:R-:W-:Y:S01]  /*1d60*/  BSSY B0, `(.L_x_1551) ;  /* 0x000000c000007945 */ /* 0x000fe20003800000 */
[----:B------:R-:W-:Y:S05]  /*1d70*/  @P2 BRA `(.L_x_1552) ;  /* 0x0000004000002947 */ /* 0x000fea0003800000 */
[----:B------:R-:W-:Y:S01]  /*1d80*/  HFMA2.MMA R161, -RZ, RZ, 0, 0 ;  /* 0x00000000ffa17435 */ /* 0x000fe200000001ff */
[----:B------:R-:W-:Y:S05]  /*1d90*/  @!P0 BRA `(.L_x_1553) ;  /* 0x0000008000008947 */ /* 0x000fea0003800000 */
[----:B-----5:R-:W-:Y:S01]  /*1da0*/  PRMT R161, RZ, 0x5410, R118 ;  /* 0x00005410ffa17816 */ /* 0x020fe20000000076 */
[----:B------:R-:W-:Y:S05]  /*1db0*/  BRA `(.L_x_1553) ;  /* 0x0000006000007947 */ /* 0x000fea0003800000 */
.L_x_1552:
[----:B-----5:R-:W-:Y:S02]  /*1dc0*/  PRMT R124, RZ, 0x5410, R122 ;  /* 0x00005410ff7c7816 */ /* 0x020fe4000000007a */
[----:B------:R-:W-:-:S03]  /*1dd0*/  PRMT R161, RZ, 0x5410, R66 ;  /* 0x00005410ffa17816 */ /* 0x000fc60000000042 */
[----:B------:R-:W-:-:S04]  /*1de0*/  FMUL.FTZ R124, R124, c[0x0][0x1ec] ;  /* 0x00007b007c7c7a20 */ /* 0x000fc80000410000 */
[----:B------:R-:W-:Y:S01]  /*1df0*/  FMUL.FTZ R161, R124, R161 ;  /* 0x000000a17ca17220 */ /* 0x000fe20000410000 */
[----:B------:R-:W-:-:S05]  /*1e00*/  @P0 PRMT R124, RZ, 0x5410, R118 ;  /* 0x00005410ff7c0816 */ /* 0x000fca0000000076 */
[----:B------:R-:W-:Y:S02]  /*1e10*/  @P0 FADD.FTZ R161, R124, R161 ;  /* 0x000000a17ca10221 */ /* 0x000fe40000010000 */
.L_x_1553:
[----:B------:R-:W-:Y:S05]  /*1e20*/  BSYNC B0 ;  /* 0x0000000000007941 */ /* 0x000fea0003800000 */
.L_x_1551:
[----:B------:R-:W-:Y:S01]  /*1e30*/  BSSY B0, `(.L_x_1554) ;  /* 0x000000c000007945 */ /* 0x000fe20003800000 */
[----:B------:R-:W-:Y:S05]  /*1e40*/  @P2 BRA `(.L_x_1555) ;  /* 0x0000004000002947 */ /* 0x000fea0003800000 */
[----:B------:R-:W-:Y:S01]  /*1e50*/  MOV R162, RZ ;  /* 0x000000ff00a27202 */ /* 0x000fe20000000f00 */
[----:B------:R-:W-:Y:S05]  /*1e60*/  @!P0 BRA `(.L_x_1556) ;  /* 0x0000008000008947 */ /* 0x000fea0003800000 */
[----:B-----5:R-:W-:Y:S01]  /*1e70*/  PRMT R162, RZ, 0x7610, R118 ;  /* 0x00007610ffa27816 */ /* 0x020fe20000000076 */
[----:B------:R-:W-:Y:S05]  /*1e80*/  BRA `(.L_x_1556) ;  /* 0x0000006000007947 */ /* 0x000fea0003800000 */
.L_x_1555:
[----:B-----5:R-:W-:Y:S02]  /*1e90*/  PRMT R124, RZ, 0x7610, R122 ;  /* 0x00007610ff7c7816 */ /* 0x020fe4000000007a */
[----:B------:R-:W-:-:S03]  /*1ea0*/  PRMT R162, RZ, 0x7610, R66 ;  /* 0x00007610ffa27816 */ /* 0x000fc60000000042 */
[----:B------:R-:W-:-:S04]  /*1eb0*/  FMUL.FTZ R125, R124, c[0x0][0x1ec] ;  /* 0x00007b007c7d7a20 */ /* 0x000fc80000410000 */
[----:B------:R-:W-:Y:S01]  /*1ec0*/  FMUL.FTZ R162, R125, R162 ;  /* 0x000000a27da27220 */ /* 0x000fe20000410000 */
[----:B------:R-:W-:-:S05]  /*1ed0*/  @P0 PRMT R125, RZ, 0x7610, R118 ;  /* 0x00007610ff7d0816 */ /* 0x000fca0000000076 */
[----:B------:R-:W-:Y:S02]  /*1ee0*/  @P0 FADD.FTZ R162, R125, R162 ;  /* 0x000000a27da20221 */ /* 0x000fe40000010000 */
.L_x_1556:
[----:B------:R-:W-:Y:S05]  /*1ef0*/  BSYNC B0 ;  /* 0x0000000000007941 */ /* 0x000fea0003800000 */
.L_x_1554:
[----:B------:R-:W-:Y:S01]  /*1f00*/  BSSY B0, `(.L_x_1557) ;  /* 0x000000c000007945 */ /* 0x000fe20003800000 */
[----:B------:R-:W-:Y:S05]  /*1f10*/  @P2 BRA `(.L_x_1558) ;  /* 0x0000004000002947 */ /* 0x000fea0003800000 */
[----:B------:R-:W-:Y:S01]  /*1f20*/  HFMA2.MMA R163, -RZ, RZ, 0, 0 ;  /* 0x00000000ffa37435 */ /* 0x000fe200000001ff */
[----:B------:R-:W-:Y:S05]  /*1f30*/  @!P0 BRA `(.L_x_1559) ;  /* 0x0000008000008947 */ /* 0x000fea0003800000 */
[----:B-----5:R-:W-:Y:S01]  /*1f40*/  PRMT R163, RZ, 0x5410, R119 ;  /* 0x00005410ffa37816 */ /* 0x020fe20000000077 */
[----:B------:R-:W-:Y:S05]  /*1f50*/  BRA `(.L_x_1559) ;  /* 0x0000006000007947 */ /* 0x000fea0003800000 */
.L_x_1558:
[----:B-----5:R-:W-:Y:S02]  /*1f60*/  PRMT R124, RZ, 0x5410, R123 ;  /* 0x00005410ff7c7816 */ /* 0x020fe4000000007b */
[----:B------:R-:W-:-:S03]  /*1f70*/  PRMT R163, RZ, 0x5410, R67 ;  /* 0x00005410ffa37816 */ /* 0x000fc60000000043 */
[----:B------:R-:W-:-:S04]  /*1f80*/  FMUL.FTZ R124, R124, c[0x0][0x1ec] ;  /* 0x00007b007c7c7a20 */ /* 0x000fc80000410000 */
[----:B------:R-:W-:Y:S01]  /*1f90*/  FMUL.FTZ R163, R124, R163 ;  /* 0x000000a37ca37220 */ /* 0x000fe20000410000 */
[----:B------:R-:W-:-:S05]  /*1fa0*/  @P0 PRMT R124, RZ, 0x5410, R119 ;  /* 0x00005410ff7c0816 */ /* 0x000fca0000000077 */
[----:B------:R-:W-:Y:S02]  /*1fb0*/  @P0 FADD.FTZ R163, R124, R163 ;  /* 0x000000a37ca30221 */ /* 0x000fe40000010000 */
.L_x_1559:
[----:B------:R-:W-:Y:S05]  /*1fc0*/  BSYNC B0 ;  /* 0x0000000000007941 */ /* 0x000fea0003800000 */
.L_x_1557:
[----:B------:R-:W-:Y:S01]  /*1fd0*/  BSSY B0, `(.L_x_1560) ;  /* 0x000000c000007945 */ /* 0x000fe20003800000 */
[----:B------:R-:W-:Y:S05]  /*1fe0*/  @P2 BRA `(.L_x_1561) ;  /* 0x0000004000002947 */ /* 0x000fea0003800000 */
[----:B------:R-:W-:Y:S01]  /*1ff0*/  MOV R164, RZ ;  /* 0x000000ff00a47202 */ /* 0x000fe20000000f00 */
[----:B------:R-:W-:Y:S05]  /*2000*/  @!P0 BRA `(.L_x_1562) ;  /* 0x0000008000008947 */ /* 0x000fea0003800000 */
[----:B-----5:R-:W-:Y:S01]  /*2010*/  PRMT R164, RZ, 0x7610, R119 ;  /* 0x00007610ffa47816 */ /* 0x020fe20000000077 */
[----:B------:R-:W-:Y:S05]  /*2020*/  BRA `(.L_x_1562) ;  /* 0x0000006000007947 */ /* 0x000fea0003800000 */
.L_x_1561:
[----:B-----5:R-:W-:Y:S02]  /*2030*/  PRMT R124, RZ, 0x7610, R123 ;  /* 0x00007610ff7c7816 */ /* 0x020fe4000000007b */
[----:B------:R-:W-:-:S03]  /*2040*/  PRMT R164, RZ, 0x7610, R67 ;  /* 0x00007610ffa47816 */ /* 0x000fc60000000043 */
[----:B------:R-:W-:-:S04]  /*2050*/  FMUL.FTZ R125, R124, c[0x0][0x1ec] ;  /* 0x00007b007c7d7a20 */ /* 0x000fc80000410000 */
[----:B------:R-:W-:Y:S01]  /*2060*/  FMUL.FTZ R164, R125, R164 ;  /* 0x000000a47da47220 */ /* 0x000fe20000410000 */
[----:B------:R-:W-:-:S05]  /*2070*/  @P0 PRMT R125, RZ, 0x7610, R119 ;  /* 0x00007610ff7d0816 */ /* 0x000fca0000000077 */
[----:B------:R-:W-:Y:S02]  /*2080*/  @P0 FADD.FTZ R164, R125, R164 ;  /* 0x000000a47da40221 */ /* 0x000fe40000010000 */
.L_x_1562:
[----:B------:R-:W-:Y:S05]  /*2090*/  BSYNC B0 ;  /* 0x0000000000007941 */ /* 0x000fea0003800000 */
.L_x_1560:
[----:B------:R-:W-:Y:S01]  /*20a0*/  @P1 IADD3 R168, R189, 0x60, RZ ;  /* 0x00000060bda81810 */ /* 0x000fe20007ffe0ff */
        /* <DEDUP_REMOVED lines=17> */
.L_x_1564:
[----:B0----5:R-:W-:Y:S02]  /*21c0*/  PRMT R124, RZ, 0x5410, R120 ;  /* 0x00005410ff7c7816 */ /* 0x021fe40000000078 */
[----:B------:R-:W-:-:S03]  /*21d0*/  PRMT R178, RZ, 0x5410, R60 ;  /* 0x00005410ffb27816 */ /* 0x000fc6000000003c */
[----:B------:R-:W-:-:S04]  /*21e0*/  FMUL.FTZ R125, R124, c[0x0][0x1ec] ;  /* 0x00007b007c7d7a20 */ /* 0x000fc80000410000 */
[----:B------:R-:W-:Y:S01]  /*21f0*/  FMUL.FTZ R178, R125, R178 ;  /* 0x000000b27db27220 */ /* 0x000fe20000410000 */
[----:B------:R-:W-:-:S05]  /*2200*/  @P0 PRMT R125, RZ, 0x5410, R116 ;  /* 0x00005410ff7d0816 */ /* 0x000fca0000000074 */
[----:B------:R-:W-:Y:S02]  /*2210*/  @P0 FADD.FTZ R178, R125, R178 ;  /* 0x000000b27db20221 */ /* 0x000fe40000010000 */
.L_x_1565:
[----:B------:R-:W-:Y:S05]  /*2220*/  BSYNC B0 ;  /* 0x0000000000007941 */ /* 0x000fea0003800000 */
.L_x_1563:
[----:B------:R-:W-:Y:S01]  /*2230*/  BSSY B0, `(.L_x_1566) ;  /* 0x000000c000007945 */ /* 0x000fe20003800000 */
[----:B------:R-:W-:Y:S05]  /*2240*/  @P2 BRA `(.L_x_1567) ;  /* 0x0000004000002947 */ /* 0x000fea0003800000 */
[----:B------:R-:W-:Y:S01]  /*2250*/  MOV R177, RZ ;  /* 0x000000ff00b17202 */ /* 0x000fe20000000f00 */
[----:B------:R-:W-:Y:S05]  /*2260*/  @!P0 BRA `(.L_x_1568) ;  /* 0x0000008000008947 */ /* 0x000fea0003800000 */
[----:B-----5:R-:W-:Y:S01]  /*2270*/  PRMT R177, RZ, 0x7610, R116 ;  /* 0x00007610ffb17816 */ /* 0x020fe20000000074 */
[----:B------:R-:W-:Y:S05]  /*2280*/  BRA `(.L_x_1568) ;  /* 0x0000006000007947 */ /* 0x000fea0003800000 */
.L_x_1567:
[----:B0----5:R-:W-:Y:S02]  /*2290*/  PRMT R124, RZ, 0x7610, R120 ;  /* 0x00007610ff7c7816 */ /* 0x021fe40000000078 */
[----:B------:R-:W-:-:S03]  /*22a0*/  PRMT R177, RZ, 0x7610, R60 ;  /* 0x00007610ffb17816 */ /* 0x000fc6000000003c */
[----:B------:R-:W-:-:S04]  /*22b0*/  FMUL.FTZ R124, R124, c[0x0][0x1ec] ;  /* 0x00007b007c7c7a20 */ /* 0x000fc80000410000 */
[----:B------:R-:W-:Y:S01]  /*22c0*/  FMUL.FTZ R177, R124, R177 ;  /* 0x000000b17cb17220 */ /* 0x000fe20000410000 */
[----:B------:R-:W-:-:S05]  /*22d0*/  @P0 PRMT R124, RZ, 0x7610, R116 ;  /* 0x00007610ff7c0816 */ /* 0x000fca0000000074 */
[----:B------:R-:W-:Y:S02]  /*22e0*/  @P0 FADD.FTZ R177, R124, R177 ;  /* 0x000000b17cb10221 */ /* 0x000fe40000010000 */
.L_x_1568:
[----:B------:R-:W-:Y:S05]  /*22f0*/  BSYNC B0 ;  /* 0x0000000000007941 */ /* 0x000fea0003800000 */
.L_x_1566:
[----:B------:R-:W-:Y:S01]  /*2300*/  BSSY B0, `(.L_x_1569) ;  /* 0x000000c000007945 */ /* 0x000fe20003800000 */
[----:B------:R-:W-:Y:S05]  /*2310*/  @P2 BRA `(.L_x_1570) ;  /* 0x0000004000002947 */ /* 0x000fea0003800000 */
[----:B------:R-:W-:Y:S01]  /*2320*/  HFMA2.MMA R176, -RZ, RZ, 0, 0 ;  /* 0x00000000ffb07435 */ /* 0x000fe200000001ff */
[----:B------:R-:W-:Y:S05]  /*2330*/  @!P0 BRA `(.L_x_1571) ;  /* 0x0000008000008947 */ /* 0x000fea0003800000 */
[----:B-----5:R-:W-:Y:S01]  /*2340*/  PRMT R176, RZ, 0x5410, R117 ;  /* 0x00005410ffb07816 */ /* 0x020fe20000000075 */
[----:B------:R-:W-:Y:S05]  /*2350*/  BRA `(.L_x_1571) ;  /* 0x0000006000007947 */ /* 0x000fea0003800000 */
.L_x_1570:
[----:B0----5:R-:W-:Y:S02]  /*2360*/  PRMT R124, RZ, 0x5410, R121 ;  /* 0x00005410ff7c7816 */ /* 0x021fe40000000079 */
[----:B------:R-:W-:-:S03]  /*2370*/  PRMT R176, RZ, 0x5410, R61 ;  /* 0x00005410ffb07816 */ /* 0x000fc6000000003d */
[----:B------:R-:W-:-:S04]  /*2380*/  FMUL.FTZ R125, R124, c[0x0][0x1ec] ;  /* 0x00007b007c7d7a20 */ /* 0x000fc80000410000 */
[----:B------:R-:W-:Y:S01]  /*2390*/  FMUL.FTZ R176, R125, R176 ;  /* 0x000000b07db07220 */ /* 0x000fe20000410000 */
[----:B------:R-:W-:-:S05]  /*23a0*/  @P0 PRMT R125, RZ, 0x5410, R117 ;  /* 0x00005410ff7d0816 */ /* 0x000fca0000000075 */
[----:B------:R-:W-:Y:S02]  /*23b0*/  @P0 FADD.FTZ R176, R125, R176 ;  /* 0x000000b07db00221 */ /* 0x000fe40000010000 */
.L_x_1571:
[----:B------:R-:W-:Y:S05]  /*23c0*/  BSYNC B0 ;  /* 0x0000000000007941 */ /* 0x000fea0003800000 */
.L_x_1569:
[----:B------:R-:W-:Y:S01]  /*23d0*/  BSSY B0, `(.L_x_1572) ;  /* 0x000000c000007945 */ /* 0x000fe20003800000 */
[----:B------:R-:W-:Y:S05]  /*23e0*/  @P2 BRA `(.L_x_1573) ;  /* 0x0000004000002947 */ /* 0x000fea0003800000 */
[----:B0-----:R-:W-:Y:S01]  /*23f0*/  MOV R169, RZ ;  /* 0x000000ff00a97202 */ /* 0x001fe20000000f00 */
[----:B------:R-:W-:Y:S05]  /*2400*/  @!P0 BRA `(.L_x_1574) ;  /* 0x0000008000008947 */ /* 0x000fea0003800000 */
[----:B-----5:R-:W-:Y:S01]  /*2410*/  PRMT R169, RZ, 0x7610, R117 ;  /* 0x00007610ffa97816 */ /* 0x020fe20000000075 */
[----:B------:R-:W-:Y:S05]  /*2420*/  BRA `(.L_x_1574) ;  /* 0x0000006000007947 */ /* 0x000fea0003800000 */
.L_x_1573:
[----:B0----5:R-:W-:Y:S02]  /*2430*/  PRMT R124, RZ, 0x7610, R121 ;  /* 0x00007610ff7c7816 */ /* 0x021fe40000000079 */
[----:B------:R-:W-:-:S03]  /*2440*/  PRMT R169, RZ, 0x7610, R61 ;  /* 0x00007610ffa97816 */ /* 0x000fc6000000003d */
[----:B------:R-:W-:-:S04]  /*2450*/  FMUL.FTZ R124, R124, c[0x0][0x1ec] ;  /* 0x00007b007c7c7a20 */ /* 0x000fc80000410000 */
[----:B------:R-:W-:Y:S01]  /*2460*/  FMUL.FTZ R169, R124, R169 ;  /* 0x000000a97ca97220 */ /* 0x000fe20000410000 */
[----:B------:R-:W-:-:S05]  /*2470*/  @P0 PRMT R124, RZ, 0x7610, R117 ;  /* 0x00007610ff7c0816 */ /* 0x000fca0000000075 */
[----:B------:R-:W-:Y:S02]  /*2480*/  @P0 FADD.FTZ R169, R124, R169 ;  /* 0x000000a97ca90221 */ /* 0x000fe40000010000 */
.L_x_1574:
[----:B------:R-:W-:Y:S05]  /*2490*/  BSYNC B0 ;  /* 0x0000000000007941 */ /* 0x000fea0003800000 */
.L_x_1572:
[----:B------:R-:W-:Y:S01]  /*24a0*/  BSSY B0, `(.L_x_1575) ;  /* 0x000000c000007945 */ /* 0x000fe20003800000 */
[----:B------:R-:W-:Y:S05]  /*24b0*/  @P2 BRA `(.L_x_1576) ;  /* 0x0000004000002947 */ /* 0x000fea0003800000 */
[----:B------:R-:W-:Y:S01]  /*24c0*/  HFMA2.MMA R168, -RZ, RZ, 0, 0 ;  /* 0x00000000ffa87435 */ /* 0x000fe200000001ff */
[----:B------:R-:W-:Y:S05]  /*24d0*/  @!P0 BRA `(.L_x_1577) ;  /* 0x0000008000008947 */ /* 0x000fea0003800000 */
[----:B-----5:R-:W-:Y:S01]  /*24e0*/  PRMT R168, RZ, 0x5410, R118 ;  /* 0x00005410ffa87816 */ /* 0x020fe20000000076 */
[----:B------:R-:W-:Y:S05]  /*24f0*/  BRA `(.L_x_1577) ;  /* 0x0000006000007947 */ /* 0x000fea0003800000 */
.L_x_1576:
[----:B-----5:R-:W-:Y:S02]  /*2500*/  PRMT R124, RZ, 0x5410, R122 ;  /* 0x00005410ff7c7816 */ /* 0x020fe4000000007a */
[----:B------:R-:W-:-:S03]  /*2510*/  PRMT R168, RZ, 0x5410, R62 ;  /* 0x00005410ffa87816 */ /* 0x000fc6000000003e */
[----:B------:R-:W-:-:S04]  /*2520*/  FMUL.FTZ R125, R124, c[0x0][0x1ec] ;  /* 0x00007b007c7d7a20 */ /* 0x000fc80000410000 */
[----:B------:R-:W-:Y:S01]  /*2530*/  FMUL.FTZ R168, R125, R168 ;  /* 0x000000a87da87220 */ /* 0x000fe20000410000 */
[----:B------:R-:W-:-:S05]  /*2540*/  @P0 PRMT R125, RZ, 0x5410, R118 ;  /* 0x00005410ff7d0816 */ /* 0x000fca0000000076 */
[----:B------:R-:W-:Y:S02]  /*2550*/  @P0 FADD.FTZ R168, R125, R168 ;  /* 0x000000a87da80221 */ /* 0x000fe40000010000 */
.L_x_1577:
[----:B------:R-:W-:Y:S05]  /*2560*/  BSYNC B0 ;  /* 0x0000000000007941 */ /* 0x000fea0003800000 */
.L_x_1575:
[----:B------:R-:W-:Y:S01]  /*2570*/  BSSY B0, `(.L_x_1578) ;  /* 0x000000c000007945 */ /* 0x000fe20003800000 */
[----:B------:R-:W-:Y:S05]  /*2580*/  @P2 BRA `(.L_x_1579) ;  /* 0x0000004000002947 */ /* 0x000fea0003800000 */
[----:B------:R-:W-:Y:S01]  /*2590*/  MOV R167, RZ ;  /* 0x000000ff00a77202 */ /* 0x000fe20000000f00 */
[----:B------:R-:W-:Y:S05]  /*25a0*/  @!P0 BRA `(.L_x_1580) ;  /* 0x0000008000008947 */ /* 0x000fea0003800000 */
[----:B-----5:R-:W-:Y:S01]  /*25b0*/  PRMT R167, RZ, 0x7610, R118 ;  /* 0x00007610ffa77816 */ /* 0x020fe20000000076 */
[----:B------:R-:W-:Y:S05]  /*25c0*/  BRA `(.L_x_1580) ;  /* 0x0000006000007947 */ /* 0x000fea0003800000 */
.L_x_1579:
[----:B-----5:R-:W-:Y:S02]  /*25d0*/  PRMT R124, RZ, 0x7610, R122 ;  /* 0x00007610ff7c7816 */ /* 0x020fe4000000007a */
[----:B------:R-:W-:-:S03]  /*25e0*/  PRMT R167, RZ, 0x7610, R62 ;  /* 0x00007610ffa77816 */ /* 0x000fc6000000003e */
[----:B------:R-:W-:-:S04]  /*25f0*/  FMUL.FTZ R124, R124, c[0x0][0x1ec] ;  /* 0x00007b007c7c7a20 */ /* 0x000fc80000410000 */
[----:B------:R-:W-:Y:S01]  /*2600*/  FMUL.FTZ R167, R124, R167 ;  /* 0x000000a77ca77220 */ /* 0x000fe20000410000 */
[----:B------:R-:W-:-:S05]  /*2610*/  @P0 PRMT R124, RZ, 0x7610, R118 ;  /* 0x00007610ff7c0816 */ /* 0x000fca0000000076 */
[----:B------:R-:W-:Y:S02]  /*2620*/  @P0 FADD.FTZ R167, R124, R167 ;  /* 0x000000a77ca70221 */ /* 0x000fe40000010000 */
.L_x_1580:
[----:B------:R-:W-:Y:S05]  /*2630*/  BSYNC B0 ;  /* 0x0000000000007941 */ /* 0x000fea0003800000 */
.L_x_1578:
[----:B------:R-:W-:Y:S01]  /*2640*/  BSSY B0, `(.L_x_1581) ;  /* 0x000000c000007945 */ /* 0x000fe20003800000 */
[----:B------:R-:W-:Y:S05]  /*2650*/  @P2 BRA `(.L_x_1582) ;  /* 0x0000004000002947 */ /* 0x000fea0003800000 */
[----:B------:R-:W-:Y:S01]  /*2660*/  HFMA2.MMA R166, -RZ, RZ, 0, 0 ;  /* 0x00000000ffa67435 */ /* 0x000fe200000001ff */
[----:B------:R-:W-:Y:S05]  /*2670*/  @!P0 BRA `(.L_x_1583) ;  /* 0x0000008000008947 */ /* 0x000fea0003800000 */
[----:B-----5:R-:W-:Y:S01]  /*2680*/  PRMT R166, RZ, 0x5410, R119 ;  /* 0x00005410ffa67816 */ /* 0x020fe20000000077 */
[----:B------:R-:W-:Y:S05]  /*2690*/  BRA `(.L_x_1583) ;  /* 0x0000006000007947 */ /* 0x000fea0003800000 */
.L_x_1582:
[----:B-----5:R-:W-:Y:S02]  /*26a0*/  PRMT R124, RZ, 0x5410, R123 ;  /* 0x00005410ff7c7816 */ /* 0x020fe4000000007b */
[----:B------:R-:W-:-:S03]  /*26b0*/  PRMT R166, RZ, 0x5410, R63 ;  /* 0x00005410ffa67816 */ /* 0x000fc6000000003f */
[----:B------:R-:W-:-:S04]  /*26c0*/  FMUL.FTZ R125, R124, c[0x0][0x1ec] ;  /* 0x00007b007c7d7a20 */ /* 0x000fc80000410000 */
[----:B------:R-:W-:Y:S01]  /*26d0*/  FMUL.FTZ R166, R125, R166 ;  /* 0x000000a67da67220 */ /* 0x000fe20000410000 */
[----:B------:R-:W-:-:S05]  /*26e0*/  @P0 PRMT R125, RZ, 0x5410, R119 ;  /* 0x00005410ff7d0816 */ /* 0x000fca0000000077 */
[----:B------:R-:W-:Y:S02]  /*26f0*/  @P0 FADD.FTZ R166, R125, R166 ;  /* 0x000000a67da60221 */ /* 0x000fe40000010000 */
.L_x_1583:
[----:B------:R-:W-:Y:S05]  /*2700*/  BSYNC B0 ;  /* 0x0000000000007941 */ /* 0x000fea0003800000 */
.L_x_1581:
[----:B------:R-:W-:Y:S01]  /*2710*/  BSSY B0, `(.L_x_1584) ;  /* 0x000000c000007945 */ /* 0x000fe20003800000 */
[----:B------:R-:W-:Y:S05]  /*2720*/  @P2 BRA `(.L_x_1585) ;  /* 0x0000004000002947 */ /* 0x000fea0003800000 */
[----:B------:R-:W-:Y:S01]  /*2730*/  MOV R165, RZ ;  /* 0x000000ff00a57202 */ /* 0x000fe20000000f00 */
[----:B------:R-:W-:Y:S05]  /*2740*/  @!P0 BRA `(.L_x_1586) ;  /* 0x0000008000008947 */ /* 0x000fea0003800000 */
[----:B-----5:R-:W-:Y:S01]  /*2750*/  PRMT R165, RZ, 0x7610, R119 ;  /* 0x00007610ffa57816 */ /* 0x020fe20000000077 */
[----:B------:R-:W-:Y:S05]  /*2760*/  BRA `(.L_x_1586) ;  /* 0x0000006000007947 */ /* 0x000fea0003800000 */
.L_x_1585:
[----:B-----5:R-:W-:Y:S02]  /*2770*/  PRMT R124, RZ, 0x7610, R123 ;  /* 0x00007610ff7c7816 */ /* 0x020fe4000000007b */
[----:B------:R-:W-:-:S03]  /*2780*/  PRMT R165, RZ, 0x7610, R63 ;  /* 0x00007610ffa57816 */ /* 0x000fc6000000003f */
[----:B------:R-:W-:-:S04]  /*2790*/  FMUL.FTZ R124, R124, c[0x0][0x1ec] ;  /* 0x00007b007c7c7a20 */ /* 0x000fc80000410000 */
[----:B------:R-:W-:Y:S01]  /*27a0*/  FMUL.FTZ R165, R124, R165 ;  /* 0x000000a57ca57220 */ /* 0x000fe20000410000 */
[----:B------:R-:W-:-:S05]  /*27b0*/  @P0 PRMT R124, RZ, 0x7610, R119 ;  /* 0x00007610ff7c0816 */ /* 0x000fca0000000077 */
[----:B------:R-:W-:Y:S02]  /*27c0*/  @P0 FADD.FTZ R165, R124, R165 ;  /* 0x000000a57ca50221 */ /* 0x000fe40000010000 */
.L_x_1586:
[----:B------:R-:W-:Y:S05]  /*27d0*/  BSYNC B0 ;  /* 0x0000000000007941 */ /* 0x000fea0003800000 */
.L_x_1584:
[-C--:B------:R-:W-:Y:S01]  /*27e0*/  IMAD.WIDE.U32 R170, R172, R187.reuse, c[0x0][0x188] ;  /* 0x00006200acaa7625 */ /* 0x080fe200078e00bb */
[----:B------:R-:W-:Y:S02]  /*27f0*/  @P1 IADD3 R172, R189, 0x80, RZ ;  /* 0x00000080bdac1810 */ /* 0x000fe40007ffe0ff */
        /* <DEDUP_REMOVED lines=16> */
.L_x_1588:
[----:B0----5:R-:W-:Y:S02]  /*2900*/  PRMT R124, RZ, 0x5410, R120 ;  /* 0x00005410ff7c7816 */ /* 0x021fe40000000078 */
[----:B------:R-:W-:-:S03]  /*2910*/  PRMT R184, RZ, 0x5410, R56 ;  /* 0x00005410ffb87816 */ /* 0x000fc60000000038 */
[----:B------:R-:W-:-:S04]  /*2920*/  FMUL.FTZ R125, R124, c[0x0][0x1ec] ;  /* 0x00007b007c7d7a20 */ /* 0x000fc80000410000 */
[----:B------:R-:W-:Y:S01]  /*2930*/  FMUL.FTZ R184, R125, R184 ;  /* 0x000000b87db87220 */ /* 0x000fe20000410000 */
[----:B------:R-:W-:-:S05]  /*2940*/  @P0 PRMT R125, RZ, 0x5410, R116 ;  /* 0x00005410ff7d0816 */ /* 0x000fca0000000074 */
[----:B------:R-:W-:Y:S02]  /*2950*/  @P0 FADD.FTZ R184, R125, R184 ;  /* 0x000000b87db80221 */ /* 0x000fe40000010000 */
.L_x_1589:
[----:B------:R-:W-:Y:S05]  /*2960*/  BSYNC B0 ;  /* 0x0000000000007941 */ /* 0x000fea0003800000 */
.L_x_1587:
[----:B------:R-:W-:Y:S01]  /*2970*/  BSSY B0, `(.L_x_1590) ;  /* 0x000000c000007945 */ /* 0x000fe20003800000 */
[----:B------:R-:W-:Y:S05]  /*2980*/  @P2 BRA `(.L_x_1591) ;  /* 0x0000004000002947 */ /* 0x000fea0003800000 */
[----:B------:R-:W-:Y:S01]  /*2990*/  MOV R186, RZ ;  /* 0x000000ff00ba7202 */ /* 0x000fe20000000f00 */
[----:B------:R-:W-:Y:S05]  /*29a0*/  @!P0 BRA `(.L_x_1592) ;  /* 0x0000008000008947 */ /* 0x000fea0003800000 */
[----:B-----5:R-:W-:Y:S01]  /*29b0*/  PRMT R186, RZ, 0x7610, R116 ;  /* 0x00007610ffba7816 */ /* 0x020fe20000000074 */
[----:B------:R-:W-:Y:S05]  /*29c0*/  BRA `(.L_x_1592) ;  /* 0x0000006000007947 */ /* 0x000fea0003800000 */
.L_x_1591:
[----:B0----5:R-:W-:Y:S02]  /*29d0*/  PRMT R124, RZ, 0x7610, R120 ;  /* 0x00007610ff7c7816 */ /* 0x021fe40000000078 */
[----:B------:R-:W-:-:S03]  /*29e0*/  PRMT R186, RZ, 0x7610, R56 ;  /* 0x00007610ffba7816 */ /* 0x000fc60000000038 */
[----:B------:R-:W-:-:S04]  /*29f0*/  FMUL.FTZ R125, R124, c[0x0][0x1ec] ;  /* 0x00007b007c7d7a20 */ /* 0x000fc80000410000 */
[----:B------:R-:W-:Y:S01]  /*2a00*/  FMUL.FTZ R186, R125, R186 ;  /* 0x000000ba7dba7220 */ /* 0x000fe20000410000 */
[----:B------:R-:W-:-:S05]  /*2a10*/  @P0 PRMT R125, RZ, 0x7610, R116 ;  /* 0x00007610ff7d0816 */ /* 0x000fca0000000074 */
[----:B------:R-:W-:Y:S02]  /*2a20*/  @P0 FADD.FTZ R186, R125, R186 ;  /* 0x000000ba7dba0221 */ /* 0x000fe40000010000 */
.L_x_1592:
[----:B------:R-:W-:Y:S05]  /*2a30*/  BSYNC B0 ;  /* 0x0000000000007941 */ /* 0x000fea0003800000 */
.L_x_1590:
[----:B------:R-:W-:Y:S01]  /*2a40*/  BSSY B0, `(.L_x_1593) ;  /* 0x000000c000007945 */ /* 0x000fe20003800000 */
[----:B------:R-:W-:Y:S05]  /*2a50*/  @P2 BRA `(.L_x_1594) ;  /* 0x0000004000002947 */ /* 0x000fea0003800000 */
[----:B------:R-:W-:Y:S01]  /*2a60*/  HFMA2.MMA R183, -RZ, RZ, 0, 0 ;  /* 0x00000000ffb77435 */ /* 0x000fe200000001ff */
[----:B------:R-:W-:Y:S05]  /*2a70*/  @!P0 BRA `(.L_x_1595) ;  /* 0x0000008000008947 */ /* 0x000fea0003800000 */
[----:B-----5:R-:W-:Y:S01]  /*2a80*/  PRMT R183, RZ, 0x5410, R117 ;  /* 0x00005410ffb77816 */ /* 0x020fe20000000075 */
[----:B------:R-:W-:Y:S05]  /*2a90*/  BRA `(.L_x_1595) ;  /* 0x0000006000007947 */ /* 0x000fea0003800000 */
.L_x_1594:
[----:B0----5:R-:W-:Y:S02]  /*2aa0*/  PRMT R124, RZ, 0x5410, R121 ;  /* 0x00005410ff7c7816 */ /* 0x021fe40000000079 */
[----:B------:R-:W-:-:S03]  /*2ab0*/  PRMT R183, RZ, 0x5410, R57 ;  /* 0x00005410ffb77816 */ /* 0x000fc60000000039 */
[----:B------:R-:W-:-:S04]  /*2ac0*/  FMUL.FTZ R124, R124, c[0x0][0x1ec] ;  /* 0x00007b007c7c7a20 */ /* 0x000fc80000410000 */
[----:B------:R-:W-:Y:S01]  /*2ad0*/  FMUL.FTZ R183, R124, R183 ;  /* 0x000000b77cb77220 */ /* 0x000fe20000410000 */
[----:B------:R-:W-:-:S05]  /*2ae0*/  @P0 PRMT R124, RZ, 0x5410, R117 ;  /* 0x00005410ff7c0816 */ /* 0x000fca0000000075 */
[----:B------:R-:W-:Y:S02]  /*2af0*/  @P0 FADD.FTZ R183, R124, R183 ;  /* 0x000000b77cb70221 */ /* 0x000fe40000010000 */
.L_x_1595:
[----:B------:R-:W-:Y:S05]  /*2b00*/  BSYNC B0 ;  /* 0x0000000000007941 */ /* 0x000fea0003800000 */
.L_x_1593:
[----:B------:R-:W-:Y:S01]  /*2b10*/  BSSY B0, `(.L_x_1596) ;  /* 0x000000c000007945 */ /* 0x000fe20003800000 */
[----:B------:R-:W-:Y:S05]  /*2b20*/  @P2 BRA `(.L_x_1597) ;  /* 0x0000004000002947 */ /* 0x000fea0003800000 */
[----:B------:R-:W-:Y:S01]  /*2b30*/  MOV R180, RZ ;  /* 0x000000ff00b47202 */ /* 0x000fe20000000f00 */
[----:B------:R-:W-:Y:S05]  /*2b40*/  @!P0 BRA `(.L_x_1598) ;  /* 0x0000008000008947 */ /* 0x000fea0003800000 */
[----:B-----5:R-:W-:Y:S01]  /*2b50*/  PRMT R180, RZ, 0x7610, R117 ;  /* 0x00007610ffb47816 */ /* 0x020fe20000000075 */
[----:B------:R-:W-:Y:S05]  /*2b60*/  BRA `(.L_x_1598) ;  /* 0x0000006000007947 */ /* 0x000fea0003800000 */
.L_x_1597:
[----:B0----5:R-:W-:Y:S02]  /*2b70*/  PRMT R124, RZ, 0x7610, R121 ;  /* 0x00007610ff7c7816 */ /* 0x021fe40000000079 */
[----:B------:R-:W-:-:S03]  /*2b80*/  PRMT R180, RZ, 0x7610, R57 ;  /* 0x00007610ffb47816 */ /* 0x000fc60000000039 */
[----:B------:R-:W-:-:S04]  /*2b90*/  FMUL.FTZ R125, R124, c[0x0][0x1ec] ;  /* 0x00007b007c7d7a20 */ /* 0x000fc80000410000 */
[----:B------:R-:W-:Y:S01]  /*2ba0*/  FMUL.FTZ R180, R125, R180 ;  /* 0x000000b47db47220 */ /* 0x000fe20000410000 */
[----:B------:R-:W-:-:S05]  /*2bb0*/  @P0 PRMT R125, RZ, 0x7610, R117 ;  /* 0x00007610ff7d0816 */ /* 0x000fca0000000075 */
[----:B------:R-:W-:Y:S02]  /*2bc0*/  @P0 FADD.FTZ R180, R125, R180 ;  /* 0x000000b47db40221 */ /* 0x000fe40000010000 */
.L_x_1598:
[----:B------:R-:W-:Y:S05]  /*2bd0*/  BSYNC B0 ;  /* 0x0000000000007941 */ /* 0x000fea0003800000 */
.L_x_1596:
[----:B------:R-:W-:Y:S01]  /*2be0*/  BSSY B0, `(.L_x_1599) ;  /* 0x000000c000007945 */ /* 0x000fe20003800000 */
[----:B------:R-:W-:Y:S05]  /*2bf0*/  @P2 BRA `(.L_x_1600) ;  /* 0x0000004000002947 */ /* 0x000fea0003800000 */
[----:B------:R-:W-:Y:S01]  /*2c00*/  HFMA2.MMA R181, -RZ, RZ, 0, 0 ;  /* 0x00000000ffb57435 */ /* 0x000fe200000001ff */
[----:B------:R-:W-:Y:S05]  /*2c10*/  @!P0 BRA `(.L_x_1601) ;  /* 0x0000008000008947 */ /* 0x000fea0003800000 */
[----:B-----5:R-:W-:Y:S01]  /*2c20*/  PRMT R181, RZ, 0x5410, R118 ;  /* 0x00005410ffb57816 */ /* 0x020fe20000000076 */
[----:B------:R-:W-:Y:S05]  /*2c30*/  BRA `(.L_x_1601) ;  /* 0x0000006000007947 */ /* 0x000fea0003800000 */
.L_x_1600:
[----:B0----5:R-:W-:Y:S02]  /*2c40*/  PRMT R124, RZ, 0x5410, R122 ;  /* 0x00005410ff7c7816 */ /* 0x021fe4000000007a */
[----:B------:R-:W-:-:S03]  /*2c50*/  PRMT R181, RZ, 0x5410, R58 ;  /* 0x00005410ffb57816 */ /* 0x000fc6000000003a */
[----:B------:R-:W-:-:S04]  /*2c60*/  FMUL.FTZ R124, R124, c[0x0][0x1ec] ;  /* 0x00007b007c7c7a20 */ /* 0x000fc80000410000 */
[----:B------:R-:W-:Y:S01]  /*2c70*/  FMUL.FTZ R181, R124, R181 ;  /* 0x000000b57cb57220 */ /* 0x000fe20000410000 */
[----:B------:R-:W-:-:S05]  /*2c80*/  @P0 PRMT R124, RZ, 0x5410, R118 ;  /* 0x00005410ff7c0816 */ /* 0x000fca0000000076 */
[----:B------:R-:W-:Y:S02]  /*2c90*/  @P0 FADD.FTZ R181, R124, R181 ;  /* 0x000000b57cb50221 */ /* 0x000fe40000010000 */
.L_x_1601:
[----:B------:R-:W-:Y:S05]  /*2ca0*/  BSYNC B0 ;  /* 0x0000000000007941 */ /* 0x000fea0003800000 */
.L_x_1599:
[----:B------:R-:W-:Y:S01]  /*2cb0*/  BSSY B0, `(.L_x_1602) ;  /* 0x000000c000007945 */ /* 0x000fe20003800000 */
[----:B------:R-:W-:Y:S05]  /*2cc0*/  @P2 BRA `(.L_x_1603) ;  /* 0x0000004000002947 */ /* 0x000fea0003800000 */
[----:B------:R-:W-:Y:S01]  /*2cd0*/  MOV R179, RZ ;  /* 0x000000ff00b37202 */ /* 0x000fe20000000f00 */
[----:B------:R-:W-:Y:S05]  /*2ce0*/  @!P0 BRA `(.L_x_1604) ;  /* 0x0000008000008947 */ /* 0x000fea0003800000 */
[----:B-----5:R-:W-:Y:S01]  /*2cf0*/  PRMT R179, RZ, 0x7610, R118 ;  /* 0x00007610ffb37816 */ /* 0x020fe20000000076 */
[----:B------:R-:W-:Y:S05]  /*2d00*/  BRA `(.L_x_1604) ;  /* 0x0000006000007947 */ /* 0x000fea0003800000 */
.L_x_1603:
[----:B0----5:R-:W-:Y:S02]  /*2d10*/  PRMT R124, RZ, 0x7610, R122 ;  /* 0x00007610ff7c7816 */ /* 0x021fe4000000007a */
[----:B------:R-:W-:-:S03]  /*2d20*/  PRMT R179, RZ, 0x7610, R58 ;  /* 0x00007610ffb37816 */ /* 0x000fc6000000003a */
[----:B------:R-:W-:-:S04]  /*2d30*/  FMUL.FTZ R124, R124, c[0x0][0x1ec] ;  /* 0x00007b007c7c7a20 */ /* 0x000fc80000410000 */
[----:B------:R-:W-:Y:S01]  /*2d40*/  FMUL.FTZ R179, R124, R179 ;  /* 0x000000b37cb37220 */ /* 0x000fe20000410000 */
[----:B------:R-:W-:-:S05]  /*2d50*/  @P0 PRMT R124, RZ, 0x7610, R118 ;  /* 0x00007610ff7c0816 */ /* 0x000fca0000000076 */
[----:B------:R-:W-:Y:S02]  /*2d60*/  @P0 FADD.FTZ R179, R124, R179 ;  /* 0x000000b37cb30221 */ /* 0x000fe40000010000 */
.L_x_1604:
[----:B------:R-:W-:Y:S05]  /*2d70*/  BSYNC B0 ;  /* 0x0000000000007941 */ /* 0x000fea0003800000 */
.L_x_1602:
[----:B------:R-:W-:Y:S01]  /*2d80*/  BSSY B0, `(.L_x_1605) ;  /* 0x000000c000007945 */ /* 0x000fe20003800000 */
[----:B------:R-:W-:Y:S05]  /*2d90*/  @P2 BRA `(.L_x_1606) ;  /* 0x0000004000002947 */ /* 0x000fea0003800000 */
[----:B------:R-:W-:Y:S01]  /*2da0*/  HFMA2.MMA R182, -RZ, RZ, 0, 0 ;  /* 0x00000000ffb67435 */ /* 0x000fe200000001ff */
[----:B------:R-:W-:Y:S05]  /*2db0*/  @!P0 BRA `(.L_x_1607) ;  /* 0x0000008000008947 */ /* 0x000fea0003800000 */
[----:B-----5:R-:W-:Y:S01]  /*2dc0*/  PRMT R182, RZ, 0x5410, R119 ;  /* 0x00005410ffb67816 */ /* 0x020fe20000000077 */
[----:B------:R-:W-:Y:S05]  /*2dd0*/  BRA `(.L_x_1607) ;  /* 0x0000006000007947 */ /* 0x000fea0003800000 */
.L_x_1606:
[----:B0----5:R-:W-:Y:S02]  /*2de0*/  PRMT R124, RZ, 0x5410, R123 ;  /* 0x00005410ff7c7816 */ /* 0x021fe4000000007b */
[----:B------:R-:W-:-:S03]  /*2df0*/  PRMT R182, RZ, 0x5410, R59 ;  /* 0x00005410ffb67816 */ /* 0x000fc6000000003b */
[----:B------:R-:W-:-:S04]  /*2e00*/  FMUL.FTZ R125, R124, c[0x0][0x1ec] ;  /* 0x00007b007c7d7a20 */ /* 0x000fc80000410000 */
[----:B------:R-:W-:Y:S01]  /*2e10*/  FMUL.FTZ R182, R125, R182 ;  /* 0x000000b67db67220 */ /* 0x000fe20000410000 */
[----:B------:R-:W-:-:S05]  /*2e20*/  @P0 PRMT R125, RZ, 0x5410, R119 ;  /* 0x00005410ff7d0816 */ /* 0x000fca0000000077 */
[----:B------:R-:W-:Y:S02]  /*2e30*/  @P0 FADD.FTZ R182, R125, R182 ;  /* 0x000000b67db60221 */ /* 0x000fe40000010000 */
.L_x_1607:
[----:B------:R-:W-:Y:S05]  /*2e40*/  BSYNC B0 ;  /* 0x0000000000007941 */ /* 0x000fea0003800000 */
.L_x_1605:
[----:B------:R-:W-:Y:S01]  /*2e50*/  BSSY B0, `(.L_x_1608) ;  /* 0x000000c000007945 */ /* 0x000fe20003800000 */
[----:B------:R-:W-:Y:S05]  /*2e60*/  @P2 BRA `(.L_x_1609) ;  /* 0x0000004000002947 */ /* 0x000fea0003800000 */
[----:B------:R-:W-:Y:S01]  /*2e70*/  MOV R185, RZ ;  /* 0x000000ff00b97202 */ /* 0x000fe20000000f00 */
[----:B------:R-:W-:Y:S05]  /*2e80*/  @!P0 BRA `(.L_x_1610) ;  /* 0x0000008000008947 */ /* 0x000fea0003800000 */
[----:B-----5:R-:W-:Y:S01]  /*2e90*/  PRMT R185, RZ, 0x7610, R119 ;  /* 0x00007610ffb97816 */ /* 0x020fe20000000077 */
[----:B------:R-:W-:Y:S05]  /*2ea0*/  BRA `(.L_x_1610) ;  /* 0x0000006000007947 */ /* 0x000fea0003800000 */
.L_x_1609:
[----:B0----5:R-:W-:Y:S02]  /*2eb0*/  PRMT R124, RZ, 0x7610, R123 ;  /* 0x00007610ff7c7816 */ /* 0x021fe4000000007b */
[----:B------:R-:W-:-:S03]  /*2ec0*/  PRMT R185, RZ, 0x7610, R59 ;  /* 0x00007610ffb97816 */ /* 0x000fc6000000003b */
[----:B------:R-:W-:-:S04]  /*2ed0*/  FMUL.FTZ R124, R124, c[0x0][0x1ec] ;  /* 0x00007b007c7c7a20 */ /* 0x000fc80000410000 */
[----:B------:R-:W-:Y:S01]  /*2ee0*/  FMUL.FTZ R185, R124, R185 ;  /* 0x000000b97cb97220 */ /* 0x000fe20000410000 */
[----:B------:R-:W-:-:S05]  /*2ef0*/  @P0 PRMT R124, RZ, 0x7610, R119 ;  /* 0x00007610ff7c0816 */ /* 0x000fca0000000077 */
[----:B------:R-:W-:Y:S02]  /*2f00*/  @P0 FADD.FTZ R185, R124, R185 ;  /* 0x000000b97cb90221 */ /* 0x000fe40000010000 */
.L_x_1610:
[----:B------:R-:W-:Y:S05]  /*2f10*/  BSYNC B0 ;  /* 0x0000000000007941 */ /* 0x000fea0003800000 */
.L_x_1608:
[----:B0-----:R-:W-:Y:S01]  /*2f20*/  @P1 IADD3 R172, R189, 0xa0, RZ ;  /* 0x000000a0bdac1810 */ /* 0x001fe20007ffe0ff */
[-C--:B------:R-:W-:Y:S01]  /*2f30*/  IMAD.WIDE.U32 R170, R190, R187.reuse, c[0x0][0x188] ;  /* 0x00006200beaa7625 */ /* 0x080fe200078e00bb */
        /* <DEDUP_REMOVED lines=16> */
.L_x_1612:
[----:B0----5:R-:W-:Y:S02]  /*3040*/  PRMT R124, RZ, 0x5410, R120 ;  /* 0x00005410ff7c7816 */ /* 0x021fe40000000078 */
[----:B------:R-:W-:-:S03]  /*3050*/  PRMT R196, RZ, 0x5410, R52 ;  /* 0x00005410ffc47816 */ /* 0x000fc60000000034 */
[----:B------:R-:W-:-:S04]  /*3060*/  FMUL.FTZ R125, R124, c[0x0][0x1ec] ;  /* 0x00007b007c7d7a20 */ /* 0x000fc80000410000 */
[----:B------:R-:W-:Y:S01]  /*3070*/  FMUL.FTZ R196, R125, R196 ;  /* 0x000000c47dc47220 */ /* 0x000fe20000410000 */
[----:B------:R-:W-:-:S05]  /*3080*/  @P0 PRMT R125, RZ, 0x5410, R116 ;  /* 0x00005410ff7d0816 */ /* 0x000fca0000000074 */
[----:B------:R-:W-:Y:S02]  /*3090*/  @P0 FADD.FTZ R196, R125, R196 ;  /* 0x000000c47dc40221 */ /* 0x000fe40000010000 */
.L_x_1613:
[----:B------:R-:W-:Y:S05]  /*30a0*/  BSYNC B0 ;  /* 0x0000000000007941 */ /* 0x000fea0003800000 */
.L_x_1611:
[----:B------:R-:W-:Y:S01]  /*30b0*/  BSSY B0, `(.L_x_1614) ;  /* 0x000000c000007945 */ /* 0x000fe20003800000 */
[----:B------:R-:W-:Y:S05]  /*30c0*/  @P2 BRA `(.L_x_1615) ;  /* 0x0000004000002947 */ /* 0x000fea0003800000 */
[----:B------:R-:W-:Y:S01]  /*30d0*/  MOV R197, RZ ;  /* 0x000000ff00c57202 */ /* 0x000fe20000000f00 */
[----:B------:R-:W-:Y:S05]  /*30e0*/  @!P0 BRA `(.L_x_1616) ;  /* 0x0000008000008947 */ /* 0x000fea0003800000 */
[----:B-----5:R-:W-:Y:S01]  /*30f0*/  PRMT R197, RZ, 0x7610, R116 ;  /* 0x00007610ffc57816 */ /* 0x020fe20000000074 */
[----:B------:R-:W-:Y:S05]  /*3100*/  BRA `(.L_x_1616) ;  /* 0x0000006000007947 */ /* 0x000fea0003800000 */
.L_x_1615:
[----:B0----5:R-:W-:Y:S02]  /*3110*/  PRMT R124, RZ, 0x7610, R120 ;  /* 0x00007610ff7c7816 */ /* 0x021fe40000000078 */
[----:B------:R-:W-:-:S03]  /*3120*/  PRMT R197, RZ, 0x7610, R52 ;  /* 0x00007610ffc57816 */ /* 0x000fc60000000034 */
[----:B------:R-:W-:-:S04]  /*3130*/  FMUL.FTZ R124, R124, c[0x0][0x1ec] ;  /* 0x00007b007c7c7a20 */ /* 0x000fc80000410000 */
[----:B------:R-:W-:Y:S01]  /*3140*/  FMUL.FTZ R197, R124, R197 ;  /* 0x000000c57cc57220 */ /* 0x000fe20000410000 */
[----:B------:R-:W-:-:S05]  /*3150*/  @P0 PRMT R124, RZ, 0x7610, R116 ;  /* 0x00007610ff7c0816 */ /* 0x000fca0000000074 */
[----:B------:R-:W-:Y:S02]  /*3160*/  @P0 FADD.FTZ R197, R124, R197 ;  /* 0x000000c57cc50221 */ /* 0x000fe40000010000 */
.L_x_1616:
[----:B------:R-:W-:Y:S05]  /*3170*/  BSYNC B0 ;  /* 0x0000000000007941 */ /* 0x000fea0003800000 */
.L_x_1614:
[----:B------:R-:W-:Y:S01]  /*3180*/  BSSY B0, `(.L_x_1617) ;  /* 0x000000c000007945 */ /* 0x000fe20003800000 */
[----:B------:R-:W-:Y:S05]  /*3190*/  @P2 BRA `(.L_x_1618) ;  /* 0x0000004000002947 */ /* 0x000fea0003800000 */
[----:B------:R-:W-:Y:S01]  /*31a0*/  HFMA2.MMA R191, -RZ, RZ, 0, 0 ;  /* 0x00000000ffbf7435 */ /* 0x000fe200000001ff */
[----:B------:R-:W-:Y:S05]  /*31b0*/  @!P0 BRA `(.L_x_1619) ;  /* 0x0000008000008947 */ /* 0x000fea0003800000 */
[----:B-----5:R-:W-:Y:S01]  /*31c0*/  PRMT R191, RZ, 0x5410, R117 ;  /* 0x00005410ffbf7816 */ /* 0x020fe20000000075 */
[----:B------:R-:W-:Y:S05]  /*31d0*/  BRA `(.L_x_1619) ;  /* 0x0000006000007947 */ /* 0x000fea0003800000 */
.L_x_1618:
[----:B0----5:R-:W-:Y:S02]  /*31e0*/  PRMT R124, RZ, 0x5410, R121 ;  /* 0x00005410ff7c7816 */ /* 0x021fe40000000079 */
[----:B------:R-:W-:-:S03]  /*31f0*/  PRMT R191, RZ, 0x5410, R53 ;  /* 0x00005410ffbf7816 */ /* 0x000fc60000000035 */
[----:B------:R-:W-:-:S04]  /*3200*/  FMUL.FTZ R124, R124, c[0x0][0x1ec] ;  /* 0x00007b007c7c7a20 */ /* 0x000fc80000410000 */
[----:B------:R-:W-:Y:S01]  /*3210*/  FMUL.FTZ R191, R124, R191 ;  /* 0x000000bf7cbf7220 */ /* 0x000fe20000410000 */
[----:B------:R-:W-:-:S05]  /*3220*/  @P0 PRMT R124, RZ, 0x5410, R117 ;  /* 0x00005410ff7c0816 */ /* 0x000fca0000000075 */
[----:B------:R-:W-:Y:S02]  /*3230*/  @P0 FADD.FTZ R191, R124, R191 ;  /* 0x000000bf7cbf0221 */ /* 0x000fe40000010000 */
.L_x_1619:
[----:B------:R-:W-:Y:S05]  /*3240*/  BSYNC B0 ;  /* 0x0000000000007941 */ /* 0x000fea0003800000 */
.L_x_1617:
[----:B------:R-:W-:Y:S01]  /*3250*/  BSSY B0, `(.L_x_1620) ;  /* 0x000000c000007945 */ /* 0x000fe20003800000 */
[----:B------:R-:W-:Y:S05]  /*3260*/  @P2 BRA `(.L_x_1621) ;  /* 0x0000004000002947 */ /* 0x000fea0003800000 */
[----:B------:R-:W-:Y:S01]  /*3270*/  MOV R192, RZ ;  /* 0x000000ff00c07202 */ /* 0x000fe20000000f00 */
[----:B------:R-:W-:Y:S05]  /*3280*/  @!P0 BRA `(.L_x_1622) ;  /* 0x0000008000008947 */ /* 0x000fea0003800000 */
[----:B-----5:R-:W-:Y:S01]  /*3290*/  PRMT R192, RZ, 0x7610, R117 ;  /* 0x00007610ffc07816 */ /* 0x020fe20000000075 */
[----:B------:R-:W-:Y:S05]  /*32a0*/  BRA `(.L_x_1622) ;  /* 0x0000006000007947 */ /* 0x000fea0003800000 */
.L_x_1621:
[----:B0----5:R-:W-:Y:S02]  /*32b0*/  PRMT R124, RZ, 0x7610, R121 ;  /* 0x00007610ff7c7816 */ /* 0x021fe40000000079 */
[----:B------:R-:W-:-:S03]  /*32c0*/  PRMT R192, RZ, 0x7610, R53 ;  /* 0x00007610ffc07816 */ /* 0x000fc60000000035 */
[----:B------:R-:W-:-:S04]  /*32d0*/  FMUL.FTZ R125, R124, c[0x0][0x1ec] ;  /* 0x00007b007c7d7a20 */ /* 0x000fc80000410000 */
[----:B------:R-:W-:Y:S01]  /*32e0*/  FMUL.FTZ R192, R125, R192 ;  /* 0x000000c07dc07220 */ /* 0x000fe20000410000 */
[----:B------:R-:W-:-:S05]  /*32f0*/  @P0 PRMT R125, RZ, 0x7610, R117 ;  /* 0x00007610ff7d0816 */ /* 0x000fca0000000075 */
[----:B------:R-:W-:Y:S02]  /*3300*/  @P0 FADD.FTZ R192, R125, R192 ;  /* 0x000000c07dc00221 */ /* 0x000fe40000010000 */
.L_x_1622:
[----:B------:R-:W-:Y:S05]  /*3310*/  BSYNC B0 ;  /* 0x0000000000007941 */ /* 0x000fea0003800000 */
.L_x_1620:
[----:B------:R-:W-:Y:S01]  /*3320*/  BSSY B0, `(.L_x_1623) ;  /* 0x000000c000007945 */ /* 0x000fe20003800000 */
[----:B------:R-:W-:Y:S05]  /*3330*/  @P2 BRA `(.L_x_1624) ;  /* 0x0000004000002947 */ /* 0x000fea0003800000 */
[----:B------:R-:W-:Y:S01]  /*3340*/  HFMA2.MMA R190, -RZ, RZ, 0, 0 ;  /* 0x00000000ffbe7435 */ /* 0x000fe200000001ff */
[----:B------:R-:W-:Y:S05]  /*3350*/  @!P0 BRA `(.L_x_1625) ;  /* 0x0000008000008947 */ /* 0x000fea0003800000 */
[----:B-----5:R-:W-:Y:S01]  /*3360*/  PRMT R190, RZ, 0x5410, R118 ;  /* 0x00005410ffbe7816 */ /* 0x020fe20000000076 */
[----:B------:R-:W-:Y:S05]  /*3370*/  BRA `(.L_x_1625) ;  /* 0x0000006000007947 */ /* 0x000fea0003800000 */
.L_x_1624:
[----:B0----5:R-:W-:Y:S02]  /*3380*/  PRMT R124, RZ, 0x5410, R122 ;  /* 0x00005410ff7c7816 */ /* 0x021fe4000000007a */
[----:B------:R-:W-:-:S03]  /*3390*/  PRMT R190, RZ, 0x5410, R54 ;  /* 0x00005410ffbe7816 */ /* 0x000fc60000000036 */
[----:B------:R-:W-:-:S04]  /*33a0*/  FMUL.FTZ R125, R124, c[0x0][0x1ec] ;  /* 0x00007b007c7d7a20 */ /* 0x000fc80000410000 */
[----:B------:R-:W-:Y:S01]  /*33b0*/  FMUL.FTZ R190, R125, R190 ;  /* 0x000000be7dbe7220 */ /* 0x000fe20000410000 */
[----:B------:R-:W-:-:S05]  /*33c0*/  @P0 PRMT R125, RZ, 0x5410, R118 ;  /* 0x00005410ff7d0816 */ /* 0x000fca0000000076 */
[----:B------:R-:W-:Y:S02]  /*33d0*/  @P0 FADD.FTZ R190, R125, R190 ;  /* 0x000000be7dbe0221 */ /* 0x000fe40000010000 */
.L_x_1625:
[----:B------:R-:W-:Y:S05]  /*33e0*/  BSYNC B0 ;  /* 0x0000000000007941 */ /* 0x000fea0003800000 */
.L_x_1623:
[----:B------:R-:W-:Y:S01]  /*33f0*/  BSSY B0, `(.L_x_1626) ;  /* 0x000000c000007945 */ /* 0x000fe20003800000 */
[----:B------:R-:W-:Y:S05]  /*3400*/  @P2 BRA `(.L_x_1627) ;  /* 0x0000004000002947 */ /* 0x000fea0003800000 */
[----:B------:R-:W-:Y:S01]  /*3410*/  MOV R193, RZ ;  /* 0x000000ff00c17202 */ /* 0x000fe20000000f00 */
[----:B------:R-:W-:Y:S05]  /*3420*/  @!P0 BRA `(.L_x_1628) ;  /* 0x0000008000008947 */ /* 0x000fea0003800000 */
[----:B-----5:R-:W-:Y:S01]  /*3430*/  PRMT R193, RZ, 0x7610, R118 ;  /* 0x00007610ffc17816 */ /* 0x020fe20000000076 */
[----:B------:R-:W-:Y:S05]  /*3440*/  BRA `(.L_x_1628) ;  /* 0x0000006000007947 */ /* 0x000fea0003800000 */
.L_x_1627:
[----:B0----5:R-:W-:Y:S02]  /*3450*/  PRMT R124, RZ, 0x7610, R122 ;  /* 0x00007610ff7c7816 */ /* 0x021fe4000000007a */
[----:B------:R-:W-:-:S03]  /*3460*/  PRMT R193, RZ, 0x7610, R54 ;  /* 0x00007610ffc17816 */ /* 0x000fc60000000036 */
[----:B------:R-:W-:-:S04]  /*3470*/  FMUL.FTZ R124, R124, c[0x0][0x1ec] ;  /* 0x00007b007c7c7a20 */ /* 0x000fc80000410000 */
[----:B------:R-:W-:Y:S01]  /*3480*/  FMUL.FTZ R193, R124, R193 ;  /* 0x000000c17cc17220 */ /* 0x000fe20000410000 */
[----:B------:R-:W-:-:S05]  /*3490*/  @P0 PRMT R124, RZ, 0x7610, R118 ;  /* 0x00007610ff7c0816 */ /* 0x000fca0000000076 */
[----:B------:R-:W-:Y:S02]  /*34a0*/  @P0 FADD.FTZ R193, R124, R193 ;  /* 0x000000c17cc10221 */ /* 0x000fe40000010000 */
.L_x_1628:
[----:B------:R-:W-:Y:S05]  /*34b0*/  BSYNC B0 ;  /* 0x0000000000007941 */ /* 0x000fea0003800000 */
.L_x_1626:
[----:B------:R-:W-:Y:S01]  /*34c0*/  BSSY B0, `(.L_x_1629) ;  /* 0x000000c000007945 */ /* 0x000fe20003800000 */
[----:B------:R-:W-:Y:S05]  /*34d0*/  @P2 BRA `(.L_x_1630) ;  /* 0x0000004000002947 */ /* 0x000fea0003800000 */
[----:B------:R-:W-:Y:S01]  /*34e0*/  HFMA2.MMA R195, -RZ, RZ, 0, 0 ;  /* 0x00000000ffc37435 */ /* 0x000fe200000001ff */
[----:B------:R-:W-:Y:S05]  /*34f0*/  @!P0 BRA `(.L_x_1631) ;  /* 0x0000008000008947 */ /* 0x000fea0003800000 */
[----:B-----5:R-:W-:Y:S01]  /*3500*/  PRMT R195, RZ, 0x5410, R119 ;  /* 0x00005410ffc37816 */ /* 0x020fe20000000077 */
[----:B------:R-:W-:Y:S05]  /*3510*/  BRA `(.L_x_1631) ;  /* 0x0000006000007947 */ /* 0x000fea0003800000 */
.L_x_1630:
[----:B0----5:R-:W-:Y:S02]  /*3520*/  PRMT R124, RZ, 0x5410, R123 ;  /* 0x00005410ff7c7816 */ /* 0x021fe4000000007b */
[----:B------:R-:W-:-:S03]  /*3530*/  PRMT R195, RZ, 0x5410, R55 ;  /* 0x00005410ffc37816 */ /* 0x000fc60000000037 */
[----:B------:R-:W-:-:S04]  /*3540*/  FMUL.FTZ R124, R124, c[0x0][0x1ec] ;  /* 0x00007b007c7c7a20 */ /* 0x000fc80000410000 */
[----:B------:R-:W-:Y:S01]  /*3550*/  FMUL.FTZ R195, R124, R195 ;  /* 0x000000c37cc37220 */ /* 0x000fe20000410000 */
[----:B------:R-:W-:-:S05]  /*3560*/  @P0 PRMT R124, RZ, 0x5410, R119 ;  /* 0x00005410ff7c0816 */ /* 0x000fca0000000077 */
[----:B------:R-:W-:Y:S02]  /*3570*/  @P0 FADD.FTZ R195, R124, R195 ;  /* 0x000000c37cc30221 */ /* 0x000fe40000010000 */
.L_x_1631:
[----:B------:R-:W-:Y:S05]  /*3580*/  BSYNC B0 ;  /* 0x0000000000007941 */ /* 0x000fea0003800000 */
.L_x_1629:
[----:B------:R-:W-:Y:S01]  /*3590*/  BSSY B0, `(.L_x_1632) ;  /* 0x000000c000007945 */ /* 0x000fe20003800000 */
[----:B------:R-:W-:Y:S05]  /*35a0*/  @P2 BRA `(.L_x_1633) ;  /* 0x0000004000002947 */ /* 0x000fea0003800000 */
[----:B------:R-:W-:Y:S01]  /*35b0*/  MOV R194, RZ ;  /* 0x000000ff00c27202 */ /* 0x000fe20000000f00 */
[----:B------:R-:W-:Y:S05]  /*35c0*/  @!P0 BRA `(.L_x_1634) ;  /* 0x0000008000008947 */ /* 0x000fea0003800000 */
[----:B-----5:R-:W-:Y:S01]  /*35d0*/  PRMT R194, RZ, 0x7610, R119 ;  /* 0x00007610ffc27816 */ /* 0x020fe20000000077 */
[----:B------:R-:W-:Y:S05]  /*35e0*/  BRA `(.L_x_1634) ;  /* 0x0000006000007947 */ /* 0x000fea0003800000 */
.L_x_1633:
[----:B0----5:R-:W-:Y:S02]  /*35f0*/  PRMT R124, RZ, 0x7610, R123 ;  /* 0x00007610ff7c7816 */ /* 0x021fe4000000007b */
[----:B------:R-:W-:-:S03]  /*3600*/  PRMT R194, RZ, 0x7610, R55 ;  /* 0x00007610ffc27816 */ /* 0x000fc60000000037 */
[----:B------:R-:W-:-:S04]  /*3610*/  FMUL.FTZ R125, R124, c[0x0][0x1ec] ;  /* 0x00007b007c7d7a20 */ /* 0x000fc80000410000 */
[----:B------:R-:W-:Y:S01]  /*3620*/  FMUL.FTZ R194, R125, R194 ;  /* 0x000000c27dc27220 */ /* 0x000fe20000410000 */
[----:B------:R-:W-:-:S05]  /*3630*/  @P0 PRMT R125, RZ, 0x7610, R119 ;  /* 0x00007610ff7d0816 */ /* 0x000fca0000000077 */
[----:B------:R-:W-:Y:S02]  /*3640*/  @P0 FADD.FTZ R194, R125, R194 ;  /* 0x000000c27dc20221 */ /* 0x000fe40000010000 */
.L_x_1634:
[----:B------:R-:W-:Y:S05]  /*3650*/  BSYNC B0 ;  /* 0x0000000000007941 */ /* 0x000fea0003800000 */
.L_x_1632:
        /* <DEDUP_REMOVED lines=18> */
.L_x_1636:
[----:B0----5:R-:W-:Y:S02]  /*3780*/  PRMT R124, RZ, 0x5410, R120 ;  /* 0x00005410ff7c7816 */ /* 0x021fe40000000078 */
[----:B------:R-:W-:-:S03]  /*3790*/  PRMT R172, RZ, 0x5410, R48 ;  /* 0x00005410ffac7816 */ /* 0x000fc60000000030 */
[----:B------:R-:W-:-:S04]  /*37a0*/  FMUL.FTZ R125, R124, c[0x0][0x1ec] ;  /* 0x00007b007c7d7a20 */ /* 0x000fc80000410000 */
[----:B------:R-:W-:Y:S01]  /*37b0*/  FMUL.FTZ R172, R125, R172 ;  /* 0x000000ac7dac7220 */ /* 0x000fe20000410000 */
[----:B------:R-:W-:-:S05]  /*37c0*/  @P0 PRMT R125, RZ, 0x5410, R116 ;  /* 0x00005410ff7d0816 */ /* 0x000fca0000000074 */
[----:B------:R-:W-:Y:S02]  /*37d0*/  @P0 FADD.FTZ R172, R125, R172 ;  /* 0x000000ac7dac0221 */ /* 0x000fe40000010000 */
.L_x_1637:
[----:B------:R-:W-:Y:S05]  /*37e0*/  BSYNC B0 ;  /* 0x0000000000007941 */ /* 0x000fea0003800000 */
.L_x_1635:
[----:B------:R-:W-:Y:S01]  /*37f0*/  BSSY B0, `(.L_x_1638) ;  /* 0x000000c000007945 */ /* 0x000fe20003800000 */
[----:B------:R-:W-:Y:S05]  /*3800*/  @P2 BRA `(.L_x_1639) ;  /* 0x0000004000002947 */ /* 0x000fea0003800000 */
[----:B------:R-:W-:Y:S01]  /*3810*/  MOV R173, RZ ;  /* 0x000000ff00ad7202 */ /* 0x000fe20000000f00 */
[----:B------:R-:W-:Y:S05]  /*3820*/  @!P0 BRA `(.L_x_1640) ;  /* 0x0000008000008947 */ /* 0x000fea0003800000 */
[----:B-----5:R-:W-:Y:S01]  /*3830*/  PRMT R173, RZ, 0x7610, R116 ;  /* 0x00007610ffad7816 */ /* 0x020fe20000000074 */
[----:B------:R-:W-:Y:S05]  /*3840*/  BRA `(.L_x_1640) ;  /* 0x0000006000007947 */ /* 0x000fea0003800000 */
.L_x_1639:
[----:B-----5:R-:W-:Y:S02]  /*3850*/  PRMT R124, RZ, 0x7610, R120 ;  /* 0x00007610ff7c7816 */ /* 0x020fe40000000078 */
[----:B------:R-:W-:-:S03]  /*3860*/  PRMT R173, RZ, 0x7610, R48 ;  /* 0x00007610ffad7816 */ /* 0x000fc60000000030 */
[----:B------:R-:W-:-:S04]  /*3870*/  FMUL.FTZ R124, R124, c[0x0][0x1ec] ;  /* 0x00007b007c7c7a20 */ /* 0x000fc80000410000 */
[----:B------:R-:W-:Y:S01]  /*3880*/  FMUL.FTZ R173, R124, R173 ;  /* 0x000000ad7cad7220 */ /* 0x000fe20000410000 */
[----:B------:R-:W-:-:S05]  /*3890*/  @P0 PRMT R124, RZ, 0x7610, R116 ;  /* 0x00007610ff7c0816 */ /* 0x000fca0000000074 */
[----:B------:R-:W-:Y:S02]  /*38a0*/  @P0 FADD.FTZ R173, R124, R173 ;  /* 0x000000ad7cad0221 */ /* 0x000fe40000010000 */
.L_x_1640:
[----:B------:R-:W-:Y:S05]  /*38b0*/  BSYNC B0 ;  /* 0x0000000000007941 */ /* 0x000fea0003800000 */
.L_x_1638:
[----:B------:R-:W-:Y:S01]  /*38c0*/  BSSY B0, `(.L_x_1641) ;  /* 0x000000c000007945 */ /* 0x000fe20003800000 */
[----:B------:R-:W-:Y:S05]  /*38d0*/  @P2 BRA `(.L_x_1642) ;  /* 0x0000004000002947 */ /* 0x000fea0003800000 */
[----:B------:R-:W-:Y:S01]  /*38e0*/  HFMA2.MMA R174, -RZ, RZ, 0, 0 ;  /* 0x00000000ffae7435 */ /* 0x000fe200000001ff */
[----:B------:R-:W-:Y:S05]  /*38f0*/  @!P0 BRA `(.L_x_1643) ;  /* 0x0000008000008947 */ /* 0x000fea0003800000 */
[----:B-----5:R-:W-:Y:S01]  /*3900*/  PRMT R174, RZ, 0x5410, R117 ;  /* 0x00005410ffae7816 */ /* 0x020fe20000000075 */
[----:B------:R-:W-:Y:S05]  /*3910*/  BRA `(.L_x_1643) ;  /* 0x0000006000007947 */ /* 0x000fea0003800000 */
.L_x_1642:
[----:B-----5:R-:W-:Y:S02]  /*3920*/  PRMT R124, RZ, 0x5410, R121 ;  /* 0x00005410ff7c7816 */ /* 0x020fe40000000079 */
[----:B------:R-:W-:-:S03]  /*3930*/  PRMT R174, RZ, 0x5410, R49 ;  /* 0x00005410ffae7816 */ /* 0x000fc60000000031 */
[----:B------:R-:W-:-:S04]  /*3940*/  FMUL.FTZ R125, R124, c[0x0][0x1ec] ;  /* 0x00007b007c7d7a20 */ /* 0x000fc80000410000 */
[----:B------:R-:W-:Y:S01]  /*3950*/  FMUL.FTZ R174, R125, R174 ;  /* 0x000000ae7dae7220 */ /* 0x000fe20000410000 */
[----:B------:R-:W-:-:S05]  /*3960*/  @P0 PRMT R125, RZ, 0x5410, R117 ;  /* 0x00005410ff7d0816 */ /* 0x000fca0000000075 */
[----:B------:R-:W-:Y:S02]  /*3970*/  @P0 FADD.FTZ R174, R125, R174 ;  /* 0x000000ae7dae0221 */ /* 0x000fe40000010000 */
.L_x_1643:
[----:B------:R-:W-:Y:S05]  /*3980*/  BSYNC B0 ;  /* 0x0000000000007941 */ /* 0x000fea0003800000 */
.L_x_1641:
[----:B------:R-:W-:Y:S01]  /*3990*/  BSSY B0, `(.L_x_1644) ;  /* 0x000000c000007945 */ /* 0x000fe20003800000 */
[----:B------:R-:W-:Y:S05]  /*39a0*/  @P2 BRA `(.L_x_1645) ;  /* 0x0000004000002947 */ /* 0x000fea0003800000 */
[----:B------:R-:W-:Y:S01]  /*39b0*/  MOV R175, RZ ;  /* 0x000000ff00af7202 */ /* 0x000fe20000000f00 */
[----:B------:R-:W-:Y:S05]  /*39c0*/  @!P0 BRA `(.L_x_1646) ;  /* 0x0000008000008947 */ /* 0x000fea0003800000 */
[----:B-----5:R-:W-:Y:S01]  /*39d0*/  PRMT R175, RZ, 0x7610, R117 ;  /* 0x00007610ffaf7816 */ /* 0x020fe20000000075 */
[----:B------:R-:W-:Y:S05]  /*39e0*/  BRA `(.L_x_1646) ;  /* 0x0000006000007947 */ /* 0x000fea0003800000 */
.L_x_1645:
[----:B-----5:R-:W-:Y:S02]  /*39f0*/  PRMT R124, RZ, 0x7610, R121 ;  /* 0x00007610ff7c7816 */ /* 0x020fe40000000079 */
[----:B------:R-:W-:-:S03]  /*3a00*/  PRMT R175, RZ, 0x7610, R49 ;  /* 0x00007610ffaf7816 */ /* 0x000fc60000000031 */
[----:B------:R-:W-:-:S04]  /*3a10*/  FMUL.FTZ R124, R124, c[0x0][0x1ec] ;  /* 0x00007b007c7c7a20 */ /* 0x000fc80000410000 */
[----:B------:R-:W-:Y:S01]  /*3a20*/  FMUL.FTZ R175, R124, R175 ;  /* 0x000000af7caf7220 */ /* 0x000fe20000410000 */
[----:B------:R-:W-:-:S05]  /*3a30*/  @P0 PRMT R124, RZ, 0x7610, R117 ;  /* 0x00007610ff7c0816 */ /* 0x000fca0000000075 */
[----:B------:R-:W-:Y:S02]  /*3a40*/  @P0 FADD.FTZ R175, R124, R175 ;  /* 0x000000af7caf0221 */ /* 0x000fe40000010000 */
.L_x_1646:
[----:B------:R-:W-:Y:S05]  /*3a50*/  BSYNC B0 ;  /* 0x0000000000007941 */ /* 0x000fea0003800000 */
.L_x_1644:
[----:B------:R-:W-:Y:S01]  /*3a60*/  BSSY B0, `(.L_x_1647) ;  /* 0x000000c000007945 */ /* 0x000fe20003800000 */
[----:B------:R-:W-:Y:S05]  /*3a70*/  @P2 BRA `(.L_x_1648) ;  /* 0x0000004000002947 */ /* 0x000fea0003800000 */
[----:B------:R-:W-:Y:S01]  /*3a80*/  HFMA2.MMA R199, -RZ, RZ, 0, 0 ;  /* 0x00000000ffc77435 */ /* 0x000fe200000001ff */
[----:B------:R-:W-:Y:S05]  /*3a90*/  @!P0 BRA `(.L_x_1649) ;  /* 0x0000008000008947 */ /* 0x000fea0003800000 */
[----:B-----5:R-:W-:Y:S01]  /*3aa0*/  PRMT R199, RZ, 0x5410, R118 ;  /* 0x00005410ffc77816 */ /* 0x020fe20000000076 */
[----:B------:R-:W-:Y:S05]  /*3ab0*/  BRA `(.L_x_1649) ;  /* 0x0000006000007947 */ /* 0x000fea0003800000 */
.L_x_1648:
[----:B-----5:R-:W-:Y:S02]  /*3ac0*/  PRMT R124, RZ, 0x5410, R122 ;  /* 0x00005410ff7c7816 */ /* 0x020fe4000000007a */
[----:B------:R-:W-:-:S03]  /*3ad0*/  PRMT R199, RZ, 0x5410, R50 ;  /* 0x00005410ffc77816 */ /* 0x000fc60000000032 */
[----:B------:R-:W-:-:S04]  /*3ae0*/  FMUL.FTZ R124, R124, c[0x0][0x1ec] ;  /* 0x00007b007c7c7a20 */ /* 0x000fc80000410000 */
[----:B------:R-:W-:Y:S01]  /*3af0*/  FMUL.FTZ R199, R124, R199 ;  /* 0x000000c77cc77220 */ /* 0x000fe20000410000 */
[----:B------:R-:W-:-:S05]  /*3b00*/  @P0 PRMT R124, RZ, 0x5410, R118 ;  /* 0x00005410ff7c0816 */ /* 0x000fca0000000076 */
[----:B------:R-:W-:Y:S02]  /*3b10*/  @P0 FADD.FTZ R199, R124, R199 ;  /* 0x000000c77cc70221 */ /* 0x000fe40000010000 */
.L_x_1649:
[----:B------:R-:W-:Y:S05]  /*3b20*/  BSYNC B0 ;  /* 0x0000000000007941 */ /* 0x000fea0003800000 */
.L_x_1647:
[----:B------:R-:W-:Y:S01]  /*3b30*/  BSSY B0, `(.L_x_1650) ;  /* 0x000000c000007945 */ /* 0x000fe20003800000 */
[----:B------:R-:W-:Y:S05]  /*3b40*/  @P2 BRA `(.L_x_1651) ;  /* 0x0000004000002947 */ /* 0x000fea0003800000 */
[----:B------:R-:W-:Y:S01]  /*3b50*/  MOV R200, RZ ;  /* 0x000000ff00c87202 */ /* 0x000fe20000000f00 */
[----:B------:R-:W-:Y:S05]  /*3b60*/  @!P0 BRA `(.L_x_1652) ;  /* 0x0000008000008947 */ /* 0x000fea0003800000 */
[----:B-----5:R-:W-:Y:S01]  /*3b70*/  PRMT R200, RZ, 0x7610, R118 ;  /* 0x00007610ffc87816 */ /* 0x020fe20000000076 */
[----:B------:R-:W-:Y:S05]  /*3b80*/  BRA `(.L_x_1652) ;  /* 0x0000006000007947 */ /* 0x000fea0003800000 */
.L_x_1651:
[----:B-----5:R-:W-:Y:S02]  /*3b90*/  PRMT R124, RZ, 0x7610, R122 ;  /* 0x00007610ff7c7816 */ /* 0x020fe4000000007a */
[----:B------:R-:W-:-:S03]  /*3ba0*/  PRMT R200, RZ, 0x7610, R50 ;  /* 0x00007610ffc87816 */ /* 0x000fc60000000032 */
[----:B------:R-:W-:-:S04]  /*3bb0*/  FMUL.FTZ R125, R124, c[0x0][0x1ec] ;  /* 0x00007b007c7d7a20 */ /* 0x000fc80000410000 */
[----:B------:R-:W-:Y:S01]  /*3bc0*/  FMUL.FTZ R200, R125, R200 ;  /* 0x000000c87dc87220 */ /* 0x000fe20000410000 */
[----:B------:R-:W-:-:S05]  /*3bd0*/  @P0 PRMT R125, RZ, 0x7610, R118 ;  /* 0x00007610ff7d0816 */ /* 0x000fca0000000076 */
[----:B------:R-:W-:Y:S02]  /*3be0*/  @P0 FADD.FTZ R200, R125, R200 ;  /* 0x000000c87dc80221 */ /* 0x000fe40000010000 */
.L_x_1652:
[----:B------:R-:W-:Y:S05]  /*3bf0*/  BSYNC B0 ;  /* 0x0000000000007941 */ /* 0x000fea0003800000 */
.L_x_1650:
[----:B------:R-:W-:Y:S01]  /*3c00*/  BSSY B0, `(.L_x_1653) ;  /* 0x000000c000007945 */ /* 0x000fe20003800000 */
[----:B------:R-:W-:Y:S05]  /*3c10*/  @P2 BRA `(.L_x_1654) ;  /* 0x0000004000002947 */ /* 0x000fea0003800000 */
[----:B------:R-:W-:Y:S01]  /*3c20*/  HFMA2.MMA R201, -RZ, RZ, 0, 0 ;  /* 0x00000000ffc97435 */ /* 0x000fe200000001ff */
[----:B------:R-:W-:Y:S05]  /*3c30*/  @!P0 BRA `(.L_x_1655) ;  /* 0x0000008000008947 */ /* 0x000fea0003800000 */
[----:B-----5:R-:W-:Y:S01]  /*3c40*/  PRMT R201, RZ, 0x5410, R119 ;  /* 0x00005410ffc97816 */ /* 0x020fe20000000077 */
[----:B------:R-:W-:Y:S05]  /*3c50*/  BRA `(.L_x_1655) ;  /* 0x0000006000007947 */ /* 0x000fea0003800000 */
.L_x_1654:
[----:B-----5:R-:W-:Y:S02]  /*3c60*/  PRMT R124, RZ, 0x5410, R123 ;  /* 0x00005410ff7c7816 */ /* 0x020fe4000000007b */
[----:B------:R-:W-:-:S03]  /*3c70*/  PRMT R201, RZ, 0x5410, R51 ;  /* 0x00005410ffc97816 */ /* 0x000fc60000000033 */
[----:B------:R-:W-:-:S04]  /*3c80*/  FMUL.FTZ R124, R124, c[0x0][0x1ec] ;  /* 0x00007b007c7c7a20 */ /* 0x000fc80000410000 */
[----:B------:R-:W-:Y:S01]  /*3c90*/  FMUL.FTZ R201, R124, R201 ;  /* 0x000000c97cc97220 */ /* 0x000fe20000410000 */
[----:B------:R-:W-:-:S05]  /*3ca0*/  @P0 PRMT R124, RZ, 0x5410, R119 ;  /* 0x00005410ff7c0816 */ /* 0x000fca0000000077 */
[----:B------:R-:W-:Y:S02]  /*3cb0*/  @P0 FADD.FTZ R201, R124, R201 ;  /* 0x000000c97cc90221 */ /* 0x000fe40000010000 */
.L_x_1655:
[----:B------:R-:W-:Y:S05]  /*3cc0*/  BSYNC B0 ;  /* 0x0000000000007941 */ /* 0x000fea0003800000 */
.L_x_1653:
[----:B------:R-:W-:Y:S01]  /*3cd0*/  BSSY B0, `(.L_x_1656) ;  /* 0x000000c000007945 */ /* 0x000fe20003800000 */
[----:B------:R-:W-:Y:S05]  /*3ce0*/  @P2 BRA `(.L_x_1657) ;  /* 0x0000004000002947 */ /* 0x000fea0003800000 */
[----:B------:R-:W-:Y:S01]  /*3cf0*/  MOV R202, RZ ;  /* 0x000000ff00ca7202 */ /* 0x000fe20000000f00 */
[----:B------:R-:W-:Y:S05]  /*3d00*/  @!P0 BRA `(.L_x_1658) ;  /* 0x0000008000008947 */ /* 0x000fea0003800000 */
[----:B-----5:R-:W-:Y:S01]  /*3d10*/  PRMT R202, RZ, 0x7610, R119 ;  /* 0x00007610ffca7816 */ /* 0x020fe20000000077 */
[----:B------:R-:W-:Y:S05]  /*3d20*/  BRA `(.L_x_1658) ;  /* 0x0000006000007947 */ /* 0x000fea0003800000 */
.L_x_1657:
[----:B-----5:R-:W-:Y:S02]  /*3d30*/  PRMT R124, RZ, 0x7610, R123 ;  /* 0x00007610ff7c7816 */ /* 0x020fe4000000007b */
[----:B------:R-:W-:-:S03]  /*3d40*/  PRMT R202, RZ, 0x7610, R51 ;  /* 0x00007610ffca7816 */ /* 0x000fc60000000033 */
[----:B------:R-:W-:-:S04]  /*3d50*/  FMUL.FTZ R125, R124, c[0x0][0x1ec] ;  /* 0x00007b007c7d7a20 */ /* 0x000fc80000410000 */
[----:B------:R-:W-:Y:S01]  /*3d60*/  FMUL.FTZ R202, R125, R202 ;  /* 0x000000ca7dca7220 */ /* 0x000fe20000410000 */
[----:B------:R-:W-:-:S05]  /*3d70*/  @P0 PRMT R125, RZ, 0x7610, R119 ;  /* 0x00007610ff7d0816 */ /* 0x000fca0000000077 */
[----:B------:R-:W-:Y:S02]  /*3d80*/  @P0 FADD.FTZ R202, R125, R202 ;  /* 0x000000ca7dca0221 */ /* 0x000fe40000010000 */
.L_x_1658:
[----:B------:R-:W-:Y:S05]  /*3d90*/  BSYNC B0 ;  /* 0x0000000000007941 */ /* 0x000fea0003800000 */
.L_x_1656:
[----:B------:R-:W-:Y:S01]  /*3da0*/  IMAD.WIDE.U32 R170, R206, R187, c[0x0][0x188] ;  /* 0x00006200ceaa7625 */ /* 0x000fe200078e00bb */
[----:B------:R-:W-:Y:S02]  /*3db0*/  F2FP.BF16.PACK_AB R127, R202, R201 ;  /* 0x000000c9ca7f723e */ /* 0x000fe400000010ff */
[----:B------:R-:W-:Y:S02]  /*3dc0*/  F2FP.BF16.PACK_AB R126, R200, R199 ;  /* 0x000000c7c87e723e */ /* 0x000fe400000010ff */
[----:B------:R-:W-:Y:S02]  /*3dd0*/  F2FP.BF16.PACK_AB R125, R175, R174 ;  /* 0x000000aeaf7d723e */ /* 0x000fe400000010ff */
[----:B------:R-:W-:Y:S02]  /*3de0*/  F2FP.BF16.PACK_AB R124, R173, R172 ;  /* 0x000000acad7c723e */ /* 0x000fe400000010ff */
[----:B------:R-:W-:Y:S02]  /*3df0*/  @P1 IADD3 R206, R189, 0xe0, RZ ;  /* 0x000000e0bdce1810 */ /* 0x000fe40007ffe0ff */
[----:B------:R-:W-:Y:S01]  /*3e00*/  IADD3 R216, R188, 0xe0, RZ ;  /* 0x000000e0bcd87810 */ /* 0x000fe20007ffe0ff */
[----:B------:R0:W-:Y:S02]  /*3e10*/  STG.E.128 [R170.64], R124 ;  /* 0x0000007caa007986 */ /* 0x0001e4000c101d04 */
[----:B0-----:R-:W-:-:S05]  /*3e20*/  @P1 IMAD.WIDE.U32 R124, R206, R187, c[0x0][0x170] ;  /* 0x00005c00ce7c1625 */ /* 0x001fca00078e00bb */
[----:B-----5:R0:W5:Y:S02]  /*3e30*/  @P1 LDG.E.128 R120, [R124.64] ;  /* 0x000000047c781981 */ /* 0x020164000c1e1d00 */
[----:B0-----:R-:W-:-:S05]  /*3e40*/  @P0 IMAD.WIDE.U32 R124, R216, R187, c[0x0][0x180] ;  /* 0x00006000d87c0625 */ /* 0x001fca00078e00bb */
[----:B------:R0:W5:Y:S01]  /*3e50*/  @P0 LDG.E.128 R116, [R124.64] ;  /* 0x000000047c740981 */ /* 0x000162000c1e1d00 */
[----:B------:R-:W-:Y:S01]  /*3e60*/  BSSY B0, `(.L_x_1659) ;  /* 0x000000c000007945 */ /* 0x000fe20003800000 */
[----:B------:R-:W-:Y:S05]  /*3e70*/  @P2 BRA `(.L_x_1660) ;  /* 0x0000004000002947 */ /* 0x000fea0003800000 */
[----:B------:R-:W-:Y:S01]  /*3e80*/  HFMA2.MMA R205, -RZ, RZ, 0, 0 ;  /* 0x00000000ffcd7435 */ /* 0x000fe200000001ff */
[----:B------:R-:W-:Y:S05]  /*3e90*/  @!P0 BRA `(.L_x_1661) ;  /* 0x0000008000008947 */ /* 0x000fea0003800000 */
[----:B-----5:R-:W-:Y:S01]  /*3ea0*/  PRMT R205, RZ, 0x5410, R116 ;  /* 0x00005410ffcd7816 */ /* 0x020fe20000000074 */
[----:B------:R-:W-:Y:S05]  /*3eb0*/  BRA `(.L_x_1661) ;  /* 0x0000006000007947 */ /* 0x000fea0003800000 */
.L_x_1660:
[----:B0----5:R-:W-:Y:S02]  /*3ec0*/  PRMT R124, RZ, 0x5410, R120 ;  /* 0x00005410ff7c7816 */ /* 0x021fe40000000078 */
[----:B------:R-:W-:-:S03]  /*3ed0*/  PRMT R205, RZ, 0x5410, R44 ;  /* 0x00005410ffcd7816 */ /* 0x000fc6000000002c */
[----:B------:R-:W-:-:S04]  /*3ee0*/  FMUL.FTZ R124, R124, c[0x0][0x1ec] ;  /* 0x00007b007c7c7a20 */ /* 0x000fc80000410000 */
[----:B------:R-:W-:Y:S01]  /*3ef0*/  FMUL.FTZ R205, R124, R205 ;  /* 0x000000cd7ccd7220 */ /* 0x000fe20000410000 */
[----:B------:R-:W-:-:S05]  /*3f00*/  @P0 PRMT R124, RZ, 0x5410, R116 ;  /* 0x00005410ff7c0816 */ /* 0x000fca0000000074 */
[----:B------:R-:W-:Y:S02]  /*3f10*/  @P0 FADD.FTZ R205, R124, R205 ;  /* 0x000000cd7ccd0221 */ /* 0x000fe40000010000 */
.L_x_1661:
[----:B------:R-:W-:Y:S05]  /*3f20*/  BSYNC B0 ;  /* 0x0000000000007941 */ /* 0x000fea0003800000 */
.L_x_1659:
[----:B------:R-:W-:Y:S01]  /*3f30*/  BSSY B0, `(.L_x_1662) ;  /* 0x000000c000007945 */ /* 0x000fe20003800000 */
[----:B------:R-:W-:Y:S05]  /*3f40*/  @P2 BRA `(.L_x_1663) ;  /* 0x0000004000002947 */ /* 0x000fea0003800000 */
[----:B------:R-:W-:Y:S01]  /*3f50*/  MOV R206, RZ ;  /* 0x000000ff00ce7202 */ /* 0x000fe20000000f00 */
[----:B------:R-:W-:Y:S05]  /*3f60*/  @!P0 BRA `(.L_x_1664) ;  /* 0x0000008000008947 */ /* 0x000fea0003800000 */
[----:B-----5:R-:W-:Y:S01]  /*3f70*/  PRMT R206, RZ, 0x7610, R116 ;  /* 0x00007610ffce7816 */ /* 0x020fe20000000074 */
[----:B------:R-:W-:Y:S05]  /*3f80*/  BRA `(.L_x_1664) ;  /* 0x0000006000007947 */ /* 0x000fea0003800000 */
.L_x_1663:
[----:B0----5:R-:W-:Y:S02]  /*3f90*/  PRMT R124, RZ, 0x7610, R120 ;  /* 0x00007610ff7c7816 */ /* 0x021fe40000000078 */
[----:B------:R-:W-:-:S03]  /*3fa0*/  PRMT R206, RZ, 0x7610, R44 ;  /* 0x00007610ffce7816 */ /* 0x000fc6000000002c */
[----:B------:R-:W-:-:S04]  /*3fb0*/  FMUL.FTZ R125, R124, c[0x0][0x1ec] ;  /* 0x00007b007c7d7a20 */ /* 0x000fc80000410000 */
[----:B------:R-:W-:Y:S01]  /*3fc0*/  FMUL.FTZ R206, R125, R206 ;  /* 0x000000ce7dce7220 */ /* 0x000fe20000410000 */
[----:B------:R-:W-:-:S05]  /*3fd0*/  @P0 PRMT R125, RZ, 0x7610, R116 ;  /* 0x00007610ff7d0816 */ /* 0x000fca0000000074 */
[----:B------:R-:W-:Y:S02]  /*3fe0*/  @P0 FADD.FTZ R206, R125, R206 ;  /* 0x000000ce7dce0221 */ /* 0x000fe40000010000 */
.L_x_1664:
[----:B------:R-:W-:Y:S05]  /*3ff0*/  BSYNC B0 ;  /* 0x0000000000007941 */ /* 0x000fea0003800000 */
.L_x_1662:
[----:B------:R-:W-:Y:S01]  /*4000*/  BSSY B0, `(.L_x_1665) ;  /* 0x000000c000007945 */ /* 0x000fe20003800000 */
[----:B------:R-:W-:Y:S05]  /*4010*/  @P2 BRA `(.L_x_1666) ;  /* 0x0000004000002947 */ /* 0x000fea0003800000 */
[----:B------:R-:W-:Y:S01]  /*4020*/  HFMA2.MMA R207, -RZ, RZ, 0, 0 ;  /* 0x00000000ffcf7435 */ /* 0x000fe200000001ff */
[----:B------:R-:W-:Y:S05]  /*4030*/  @!P0 BRA `(.L_x_1667) ;  /* 0x0000008000008947 */ /* 0x000fea0003800000 */
[----:B-----5:R-:W-:Y:S01]  /*4040*/  PRMT R207, RZ, 0x5410, R117 ;  /* 0x00005410ffcf7816 */ /* 0x020fe20000000075 */
[----:B------:R-:W-:Y:S05]  /*4050*/  BRA `(.L_x_1667) ;  /* 0x0000006000007947 */ /* 0x000fea0003800000 */
.L_x_1666:
[----:B0----5:R-:W-:Y:S02]  /*4060*/  PRMT R124, RZ, 0x5410, R121 ;  /* 0x00005410ff7c7816 */ /* 0x021fe40000000079 */
[----:B------:R-:W-:-:S03]  /*4070*/  PRMT R207, RZ, 0x5410, R45 ;  /* 0x00005410ffcf7816 */ /* 0x000fc6000000002d */
[----:B------:R-:W-:-:S04]  /*4080*/  FMUL.FTZ R124, R124, c[0x0][0x1ec] ;  /* 0x00007b007c7c7a20 */ /* 0x000fc80000410000 */
[----:B------:R-:W-:Y:S01]  /*4090*/  FMUL.FTZ R207, R124, R207 ;  /* 0x000000cf7ccf7220 */ /* 0x000fe20000410000 */
[----:B------:R-:W-:-:S05]  /*40a0*/  @P0 PRMT R124, RZ, 0x5410, R117 ;  /* 0x00005410ff7c0816 */ /* 0x000fca0000000075 */
[----:B------:R-:W-:Y:S02]  /*40b0*/  @P0 FADD.FTZ R207, R124, R207 ;  /* 0x000000cf7ccf0221 */ /* 0x000fe40000010000 */
.L_x_1667:
[----:B------:R-:W-:Y:S05]  /*40c0*/  BSYNC B0 ;  /* 0x0000000000007941 */ /* 0x000fea0003800000 */
.L_x_1665:
[----:B------:R-:W-:Y:S01]  /*40d0*/  BSSY B0, `(.L_x_1668) ;  /* 0x000000c000007945 */ /* 0x000fe20003800000 */
[----:B------:R-:W-:Y:S05]  /*40e0*/  @P2 BRA `(.L_x_1669) ;  /* 0x0000004000002947 */ /* 0x000fea0003800000 */
[----:B------:R-:W-:Y:S01]  /*40f0*/  MOV R208, RZ ;  /* 0x000000ff00d07202 */ /* 0x000fe20000000f00 */
[----:B------:R-:W-:Y:S05]  /*4100*/  @!P0 BRA `(.L_x_1670) ;  /* 0x0000008000008947 */ /* 0x000fea0003800000 */
[----:B-----5:R-:W-:Y:S01]  /*4110*/  PRMT R208, RZ, 0x7610, R117 ;  /* 0x00007610ffd07816 */ /* 0x020fe20000000075 */
[----:B------:R-:W-:Y:S05]  /*4120*/  BRA `(.L_x_1670) ;  /* 0x0000006000007947 */ /* 0x000fea0003800000 */
.L_x_1669:
[----:B0----5:R-:W-:Y:S02]  /*4130*/  PRMT R124, RZ, 0x7610, R121 ;  /* 0x00007610ff7c7816 */ /* 0x021fe40000000079 */
[----:B------:R-:W-:-:S03]  /*4140*/  PRMT R208, RZ, 0x7610, R45 ;  /* 0x00007610ffd07816 */ /* 0x000fc6000000002d */
[----:B------:R-:W-:-:S04]  /*4150*/  FMUL.FTZ R125, R124, c[0x0][0x1ec] ;  /* 0x00007b007c7d7a20 */ /* 0x000fc80000410000 */
[----:B------:R-:W-:Y:S01]  /*4160*/  FMUL.FTZ R208, R125, R208 ;  /* 0x000000d07dd07220 */ /* 0x000fe20000410000 */
[----:B------:R-:W-:-:S05]  /*4170*/  @P0 PRMT R125, RZ, 0x7610, R117 ;  /* 0x00007610ff7d0816 */ /* 0x000fca0000000075 */
[----:B------:R-:W-:Y:S02]  /*4180*/  @P0 FADD.FTZ R208, R125, R208 ;  /* 0x000000d07dd00221 */ /* 0x000fe40000010000 */
.L_x_1670:
[----:B------:R-:W-:Y:S05]  /*4190*/  BSYNC B0 ;  /* 0x0000000000007941 */ /* 0x000fea0003800000 */
.L_x_1668:
[----:B------:R-:W-:Y:S01]  /*41a0*/  BSSY B0, `(.L_x_1671) ;  /* 0x000000c000007945 */ /* 0x000fe20003800000 */
[----:B------:R-:W-:Y:S05]  /*41b0*/  @P2 BRA `(.L_x_1672) ;  /* 0x0000004000002947 */ /* 0x000fea0003800000 */
[----:B------:R-:W-:Y:S01]  /*41c0*/  HFMA2.MMA R209, -RZ, RZ, 0, 0 ;  /* 0x00000000ffd17435 */ /* 0x000fe200000001ff */
[----:B------:R-:W-:Y:S05]  /*41d0*/  @!P0 BRA `(.L_x_1673) ;  /* 0x0000008000008947 */ /* 0x000fea0003800000 */
[----:B-----5:R-:W-:Y:S01]  /*41e0*/  PRMT R209, RZ, 0x5410, R118 ;  /* 0x00005410ffd17816 */ /* 0x020fe20000000076 */
[----:B------:R-:W-:Y:S05]  /*41f0*/  BRA `(.L_x_1673) ;  /* 0x0000006000007947 */ /* 0x000fea0003800000 */
.L_x_1672:
[----:B0----5:R-:W-:Y:S02]  /*4200*/  PRMT R124, RZ, 0x5410, R122 ;  /* 0x00005410ff7c7816 */ /* 0x021fe4000000007a */
[----:B------:R-:W-:-:S03]  /*4210*/  PRMT R209, RZ, 0x5410, R46 ;  /* 0x00005410ffd17816 */ /* 0x000fc6000000002e */
[----:B------:R-:W-:-:S04]  /*4220*/  FMUL.FTZ R124, R124, c[0x0][0x1ec] ;  /* 0x00007b007c7c7a20 */ /* 0x000fc80000410000 */
[----:B------:R-:W-:Y:S01]  /*4230*/  FMUL.FTZ R209, R124, R209 ;  /* 0x000000d17cd17220 */ /* 0x000fe20000410000 */
[----:B------:R-:W-:-:S05]  /*4240*/  @P0 PRMT R124, RZ, 0x5410, R118 ;  /* 0x00005410ff7c0816 */ /* 0x000fca0000000076 */
[----:B------:R-:W-:Y:S02]  /*4250*/  @P0 FADD.FTZ R209, R124, R209 ;  /* 0x000000d17cd10221 */ /* 0x000fe40000010000 */
.L_x_1673:
[----:B------:R-:W-:Y:S05]  /*4260*/  BSYNC B0 ;  /* 0x0000000000007941 */ /* 0x000fea0003800000 */
.L_x_1671:
[----:B------:R-:W-:Y:S01]  /*4270*/  BSSY B0, `(.L_x_1674) ;  /* 0x000000c000007945 */ /* 0x000fe20003800000 */
[----:B------:R-:W-:Y:S05]  /*4280*/  @P2 BRA `(.L_x_1675) ;  /* 0x0000004000002947 */ /* 0x000fea0003800000 */
[----:B------:R-:W-:Y:S01]  /*4290*/  MOV R210, RZ ;  /* 0x000000ff00d27202 */ /* 0x000fe20000000f00 */
[----:B------:R-:W-:Y:S05]  /*42a0*/  @!P0 BRA `(.L_x_1676) ;  /* 0x0000008000008947 */ /* 0x000fea0003800000 */
[----:B-----5:R-:W-:Y:S01]  /*42b0*/  PRMT R210, RZ, 0x7610, R118 ;  /* 0x00007610ffd27816 */ /* 0x020fe20000000076 */
[----:B------:R-:W-:Y:S05]  /*42c0*/  BRA `(.L_x_1676) ;  /* 0x0000006000007947 */ /* 0x000fea0003800000 */
.L_x_1675:
[----:B0----5:R-:W-:Y:S02]  /*42d0*/  PRMT R124, RZ, 0x7610, R122 ;  /* 0x00007610ff7c7816 */ /* 0x021fe4000000007a */
[----:B------:R-:W-:-:S03]  /*42e0*/  PRMT R210, RZ, 0x7610, R46 ;  /* 0x00007610ffd27816 */ /* 0x000fc6000000002e */
[----:B------:R-:W-:-:S04]  /*42f0*/  FMUL.FTZ R125, R124, c[0x0][0x1ec] ;  /* 0x00007b007c7d7a20 */ /* 0x000fc80000410000 */
[----:B------:R-:W-:Y:S01]  /*4300*/  FMUL.FTZ R210, R125, R210 ;  /* 0x000000d27dd27220 */ /* 0x000fe20000410000 */
[----:B------:R-:W-:-:S05]  /*4310*/  @P0 PRMT R125, RZ, 0x7610, R118 ;  /* 0x00007610ff7d0816 */ /* 0x000fca0000000076 */
[----:B------:R-:W-:Y:S02]  /*4320*/  @P0 FADD.FTZ R210, R125, R210 ;  /* 0x000000d27dd20221 */ /* 0x000fe40000010000 */
.L_x_1676:
[----:B------:R-:W-:Y:S05]  /*4330*/  BSYNC B0 ;  /* 0x0000000000007941 */ /* 0x000fea0003800000 */
.L_x_1674:
[----:B------:R-:W-:Y:S01]  /*4340*/  BSSY B0, `(.L_x_1677) ;  /* 0x000000c000007945 */ /* 0x000fe20003800000 */
[----:B------:R-:W-:Y:S05]  /*4350*/  @P2 BRA `(.L_x_1678) ;  /* 0x0000004000002947 */ /* 0x000fea0003800000 */
[----:B------:R-:W-:Y:S01]  /*4360*/  HFMA2.MMA R211, -RZ, RZ, 0, 0 ;  /* 0x00000000ffd37435 */ /* 0x000fe200000001ff */
[----:B------:R-:W-:Y:S05]  /*4370*/  @!P0 BRA `(.L_x_1679) ;  /* 0x0000008000008947 */ /* 0x000fea0003800000 */
[----:B-----5:R-:W-:Y:S01]  /*4380*/  PRMT R211, RZ, 0x5410, R119 ;  /* 0x00005410ffd37816 */ /* 0x020fe20000000077 */
[----:B------:R-:W-:Y:S05]  /*4390*/  BRA `(.L_x_1679) ;  /* 0x0000006000007947 */ /* 0x000fea0003800000 */
.L_x_1678:
[----:B0----5:R-:W-:Y:S02]  /*43a0*/  PRMT R124, RZ, 0x5410, R123 ;  /* 0x00005410ff7c7816 */ /* 0x021fe4000000007b */
[----:B------:R-:W-:-:S03]  /*43b0*/  PRMT R211, RZ, 0x5410, R47 ;  /* 0x00005410ffd37816 */ /* 0x000fc6000000002f */
[----:B------:R-:W-:-:S04]  /*43c0*/  FMUL.FTZ R124, R124, c[0x0][0x1ec] ;  /* 0x00007b007c7c7a20 */ /* 0x000fc80000410000 */
[----:B------:R-:W-:Y:S01]  /*43d0*/  FMUL.FTZ R211, R124, R211 ;  /* 0x000000d37cd37220 */ /* 0x000fe20000410000 */
[----:B------:R-:W-:-:S05]  /*43e0*/  @P0 PRMT R124, RZ, 0x5410, R119 ;  /* 0x00005410ff7c0816 */ /* 0x000fca0000000077 */
[----:B------:R-:W-:Y:S02]  /*43f0*/  @P0 FADD.FTZ R211, R124, R211 ;  /* 0x000000d37cd30221 */ /* 0x000fe40000010000 */
.L_x_1679:
[----:B------:R-:W-:Y:S05]  /*4400*/  BSYNC B0 ;  /* 0x0000000000007941 */ /* 0x000fea0003800000 */
.L_x_1677:
[----:B------:R-:W-:Y:S01]  /*4410*/  BSSY B0, `(.L_x_1680) ;  /* 0x000000c000007945 */ /* 0x000fe20003800000 */
[----:B------:R-:W-:Y:S05]  /*4420*/  @P2 BRA `(.L_x_1681) ;  /* 0x0000004000002947 */ /* 0x000fea0003800000 */
[----:B------:R-:W-:Y:S01]  /*4430*/  MOV R212, RZ ;  /* 0x000000ff00d47202 */ /* 0x000fe20000000f00 */
[----:B------:R-:W-:Y:S05]  /*4440*/  @!P0 BRA `(.L_x_1682) ;  /* 0x0000008000008947 */ /* 0x000fea0003800000 */
[----:B-----5:R-:W-:Y:S01]  /*4450*/  PRMT R212, RZ, 0x7610, R119 ;  /* 0x00007610ffd47816 */ /* 0x020fe20000000077 */
[----:B------:R-:W-:Y:S05]  /*4460*/  BRA `(.L_x_1682) ;  /* 0x0000006000007947 */ /* 0x000fea0003800000 */
.L_x_1681:
[----:B0----5:R-:W-:Y:S02]  /*4470*/  PRMT R124, RZ, 0x7610, R123 ;  /* 0x00007610ff7c7816 */ /* 0x021fe4000000007b */
[----:B------:R-:W-:-:S03]  /*4480*/  PRMT R212, RZ, 0x7610, R47 ;  /* 0x00007610ffd47816 */ /* 0x000fc6000000002f */
[----:B------:R-:W-:-:S04]  /*4490*/  FMUL.FTZ R125, R124, c[0x0][0x1ec] ;  /* 0x00007b007c7d7a20 */ /* 0x000fc80000410000 */
[----:B------:R-:W-:Y:S01]  /*44a0*/  FMUL.FTZ R212, R125, R212 ;  /* 0x000000d47dd47220 */ /* 0x000fe20000410000 */
[----:B------:R-:W-:-:S05]  /*44b0*/  @P0 PRMT R125, RZ, 0x7610, R119 ;  /* 0x00007610ff7d0816 */ /* 0x000fca0000000077 */
[----:B------:R-:W-:Y:S02]  /*44c0*/  @P0 FADD.FTZ R212, R125, R212 ;  /* 0x000000d47dd40221 */ /* 0x000fe40000010000 */
.L_x_1682:
[----:B------:R-:W-:Y:S05]  /*44d0*/  BSYNC B0 ;  /* 0x0000000000007941 */ /* 0x000fea0003800000 */
.L_x_1680:
[----:B------:R-:W-:Y:S01]  /*44e0*/  IMAD.WIDE.U32 R170, R216, R187, c[0x0][0x188] ;  /* 0x00006200d8aa7625 */ /* 0x000fe200078e00bb */
[----:B------:R-:W-:Y:S02]  /*44f0*/  F2FP.BF16.PACK_AB R127, R212, R211 ;  /* 0x000000d3d47f723e */ /* 0x000fe400000010ff */
[----:B------:R-:W-:Y:S02]  /*4500*/  F2FP.BF16.PACK_AB R126, R210, R209 ;  /* 0x000000d1d27e723e */ /* 0x000fe400000010ff */
[----:B0-----:R-:W-:Y:S02]  /*4510*/  F2FP.BF16.PACK_AB R125, R208, R207 ;  /* 0x000000cfd07d723e */ /* 0x001fe400000010ff */
[----:B------:R-:W-:Y:S02]  /*4520*/  F2FP.BF16.PACK_AB R124, R206, R205 ;  /* 0x000000cdce7c723e */ /* 0x000fe400000010ff */
[----:B------:R-:W-:-:S03]  /*4530*/  @P1 IADD3 R216, R189, 0x100, RZ ;  /* 0x00000100bdd81810 */ /* 0x000fc60007ffe0ff */
[----:B------:R0:W-:Y:S01]  /*4540*/  STG.E.128 [R170.64], R124 ;  /* 0x0000007caa007986 */ /* 0x0001e2000c101d04 */
[----:B------:R-:W-:Y:S01]  /*4550*/  IADD3 R226, R188, 0x100, RZ ;  /* 0x00000100bce27810 */ /* 0x000fe20007ffe0ff */
        /* <DEDUP_REMOVED lines=10> */
.L_x_1684:
[----:B0----5:R-:W-:Y:S02]  /*4600*/  PRMT R124, RZ, 0x5410, R120 ;  /* 0x00005410ff7c7816 */ /* 0x021fe40000000078 */
[----:B------:R-:W-:-:S03]  /*4610*/  PRMT R215, RZ, 0x5410, R40 ;  /* 0x00005410ffd77816 */ /* 0x000fc60000000028 */
[----:B------:R-:W-:-:S04]  /*4620*/  FMUL.FTZ R124, R124, c[0x0][0x1ec] ;  /* 0x00007b007c7c7a20 */ /* 0x000fc80000410000 */
[----:B------:R-:W-:Y:S01]  /*4630*/  FMUL.FTZ R215, R124, R215 ;  /* 0x000000d77cd77220 */ /* 0x000fe20000410000 */
[----:B------:R-:W-:-:S05]  /*4640*/  @P0 PRMT R124, RZ, 0x5410, R116 ;  /* 0x00005410ff7c0816 */ /* 0x000fca0000000074 */
[----:B------:R-:W-:Y:S02]  /*4650*/  @P0 FADD.FTZ R215, R124, R215 ;  /* 0x000000d77cd70221 */ /* 0x000fe40000010000 */
.L_x_1685:
[----:B------:R-:W-:Y:S05]  /*4660*/  BSYNC B0 ;  /* 0x0000000000007941 */ /* 0x000fea0003800000 */
.L_x_1683:
[----:B------:R-:W-:Y:S01]  /*4670*/  BSSY B0, `(.L_x_1686) ;  /* 0x000000c000007945 */ /* 0x000fe20003800000 */
[----:B------:R-:W-:Y:S05]  /*4680*/  @P2 BRA `(.L_x_1687) ;  /* 0x0000004000002947 */ /* 0x000fea0003800000 */
[----:B------:R-:W-:Y:S01]  /*4690*/  MOV R216, RZ ;  /* 0x000000ff00d87202 */ /* 0x000fe20000000f00 */
[----:B------:R-:W-:Y:S05]  /*46a0*/  @!P0 BRA `(.L_x_1688) ;  /* 0x0000008000008947 */ /* 0x000fea0003800000 */
[----:B-----5:R-:W-:Y:S01]  /*46b0*/  PRMT R216, RZ, 0x7610, R116 ;  /* 0x00007610ffd87816 */ /* 0x020fe20000000074 */
[----:B------:R-:W-:Y:S05]  /*46c0*/  BRA `(.L_x_1688) ;  /* 0x0000006000007947 */ /* 0x000fea0003800000 */
.L_x_1687:
[----:B0----5:R-:W-:Y:S02]  /*46d0*/  PRMT R124, RZ, 0x7610, R120 ;  /* 0x00007610ff7c7816 */ /* 0x021fe40000000078 */
[----:B------:R-:W-:-:S03]  /*46e0*/  PRMT R216, RZ, 0x7610, R40 ;  /* 0x00007610ffd87816 */ /* 0x000fc60000000028 */
[----:B------:R-:W-:-:S04]  /*46f0*/  FMUL.FTZ R125, R124, c[0x0][0x1ec] ;  /* 0x00007b007c7d7a20 */ /* 0x000fc80000410000 */
[----:B------:R-:W-:Y:S01]  /*4700*/  FMUL.FTZ R216, R125, R216 ;  /* 0x000000d87dd87220 */ /* 0x000fe20000410000 */
[----:B------:R-:W-:-:S05]  /*4710*/  @P0 PRMT R125, RZ, 0x7610, R116 ;  /* 0x00007610ff7d0816 */ /* 0x000fca0000000074 */
[----:B------:R-:W-:Y:S02]  /*4720*/  @P0 FADD.FTZ R216, R125, R216 ;  /* 0x000000d87dd80221 */ /* 0x000fe40000010000 */
.L_x_1688:
[----:B------:R-:W-:Y:S05]  /*4730*/  BSYNC B0 ;  /* 0x0000000000007941 */ /* 0x000fea0003800000 */
.L_x_1686:
[----:B------:R-:W-:Y:S01]  /*4740*/  BSSY B0, `(.L_x_1689) ;  /* 0x000000c000007945 */ /* 0x000fe20003800000 */
[----:B------:R-:W-:Y:S05]  /*4750*/  @P2 BRA `(.L_x_1690) ;  /* 0x0000004000002947 */ /* 0x000fea0003800000 */
[----:B------:R-:W-:Y:S01]  /*4760*/  HFMA2.MMA R217, -RZ, RZ, 0, 0 ;  /* 0x00000000ffd97435 */ /* 0x000fe200000001ff */
[----:B------:R-:W-:Y:S05]  /*4770*/  @!P0 BRA `(.L_x_1691) ;  /* 0x0000008000008947 */ /* 0x000fea0003800000 */
[----:B-----5:R-:W-:Y:S01]  /*4780*/  PRMT R217, RZ, 0x5410, R117 ;  /* 0x00005410ffd97816 */ /* 0x020fe20000000075 */
[----:B------:R-:W-:Y:S05]  /*4790*/  BRA `(.L_x_1691) ;  /* 0x0000006000007947 */ /* 0x000fea0003800000 */
.L_x_1690:
[----:B0----5:R-:W-:Y:S02]  /*47a0*/  PRMT R124, RZ, 0x5410, R121 ;  /* 0x00005410ff7c7816 */ /* 0x021fe40000000079 */
[----:B------:R-:W-:-:S03]  /*47b0*/  PRMT R217, RZ, 0x5410, R41 ;  /* 0x00005410ffd97816 */ /* 0x000fc60000000029 */
[----:B------:R-:W-:-:S04]  /*47c0*/  FMUL.FTZ R124, R124, c[0x0][0x1ec] ;  /* 0x00007b007c7c7a20 */ /* 0x000fc80000410000 */
[----:B------:R-:W-:Y:S01]  /*47d0*/  FMUL.FTZ R217, R124, R217 ;  /* 0x000000d97cd97220 */ /* 0x000fe20000410000 */
[----:B------:R-:W-:-:S05]  /*47e0*/  @P0 PRMT R124, RZ, 0x5410, R117 ;  /* 0x00005410ff7c0816 */ /* 0x000fca0000000075 */
[----:B------:R-:W-:Y:S02]  /*47f0*/  @P0 FADD.FTZ R217, R124, R217 ;  /* 0x000000d97cd90221 */ /* 0x000fe40000010000 */
.L_x_1691:
[----:B------:R-:W-:Y:S05]  /*4800*/  BSYNC B0 ;  /* 0x0000000000007941 */ /* 0x000fea0003800000 */
.L_x_1689:
[----:B------:R-:W-:Y:S01]  /*4810*/  BSSY B0, `(.L_x_1692) ;  /* 0x000000c000007945 */ /* 0x000fe20003800000 */
[----:B------:R-:W-:Y:S05]  /*4820*/  @P2 BRA `(.L_x_1693) ;  /* 0x0000004000002947 */ /* 0x000fea0003800000 */
[----:B------:R-:W-:Y:S01]  /*4830*/  MOV R218, RZ ;  /* 0x000000ff00da7202 */ /* 0x000fe20000000f00 */
[----:B------:R-:W-:Y:S05]  /*4840*/  @!P0 BRA `(.L_x_1694) ;  /* 0x0000008000008947 */ /* 0x000fea0003800000 */
[----:B-----5:R-:W-:Y:S01]  /*4850*/  PRMT R218, RZ, 0x7610, R117 ;  /* 0x00007610ffda7816 */ /* 0x020fe20000000075 */
[----:B------:R-:W-:Y:S05]  /*4860*/  BRA `(.L_x_1694) ;  /* 0x0000006000007947 */ /* 0x000fea0003800000 */
.L_x_1693:
[----:B0----5:R-:W-:Y:S02]  /*4870*/  PRMT R124, RZ, 0x7610, R121 ;  /* 0x00007610ff7c7816 */ /* 0x021fe40000000079 */
[----:B------:R-:W-:-:S03]  /*4880*/  PRMT R218, RZ, 0x7610, R41 ;  /* 0x00007610ffda7816 */ /* 0x000fc60000000029 */
[----:B------:R-:W-:-:S04]  /*4890*/  FMUL.FTZ R125, R124, c[0x0][0x1ec] ;  /* 0x00007b007c7d7a20 */ /* 0x000fc80000410000 */
[----:B------:R-:W-:Y:S01]  /*48a0*/  FMUL.FTZ R218, R125, R218 ;  /* 0x000000da7dda7220 */ /* 0x000fe20000410000 */
[----:B------:R-:W-:-:S05]  /*48b0*/  @P0 PRMT R125, RZ, 0x7610, R117 ;  /* 0x00007610ff7d0816 */ /* 0x000fca0000000075 */
[----:B------:R-:W-:Y:S02]  /*48c0*/  @P0 FADD.FTZ R218, R125, R218 ;  /* 0x000000da7dda0221 */ /* 0x000fe40000010000 */
.L_x_1694:
[----:B------:R-:W-:Y:S05]  /*48d0*/  BSYNC B0 ;  /* 0x0000000000007941 */ /* 0x000fea0003800000 */
.L_x_1692:
[----:B------:R-:W-:Y:S01]  /*48e0*/  BSSY B0, `(.L_x_1695) ;  /* 0x000000c000007945 */ /* 0x000fe20003800000 */
[----:B------:R-:W-:Y:S05]  /*48f0*/  @P2 BRA `(.L_x_1696) ;  /* 0x0000004000002947 */ /* 0x000fea0003800000 */
[----:B------:R-:W-:Y:S01]  /*4900*/  HFMA2.MMA R219, -RZ, RZ, 0, 0 ;  /* 0x00000000ffdb7435 */ /* 0x000fe200000001ff */
[----:B------:R-:W-:Y:S05]  /*4910*/  @!P0 BRA `(.L_x_1697) ;  /* 0x0000008000008947 */ /* 0x000fea0003800000 */
[----:B-----5:R-:W-:Y:S01]  /*4920*/  PRMT R219, RZ, 0x5410, R118 ;  /* 0x00005410ffdb7816 */ /* 0x020fe20000000076 */
[----:B------:R-:W-:Y:S05]  /*4930*/  BRA `(.L_x_1697) ;  /* 0x0000006000007947 */ /* 0x000fea0003800000 */
.L_x_1696:
[----:B0----5:R-:W-:Y:S02]  /*4940*/  PRMT R124, RZ, 0x5410, R122 ;  /* 0x00005410ff7c7816 */ /* 0x021fe4000000007a */
[----:B------:R-:W-:-:S03]  /*4950*/  PRMT R219, RZ, 0x5410, R42 ;  /* 0x00005410ffdb7816 */ /* 0x000fc6000000002a */
[----:B------:R-:W-:-:S04]  /*4960*/  FMUL.FTZ R124, R124, c[0x0][0x1ec] ;  /* 0x00007b007c7c7a20 */ /* 0x000fc80000410000 */
[----:B------:R-:W-:Y:S01]  /*4970*/  FMUL.FTZ R219, R124, R219 ;  /* 0x000000db7cdb7220 */ /* 0x000fe20000410000 */
[----:B------:R-:W-:-:S05]  /*4980*/  @P0 PRMT R124, RZ, 0x5410, R118 ;  /* 0x00005410ff7c0816 */ /* 0x000fca0000000076 */
[----:B------:R-:W-:Y:S02]  /*4990*/  @P0 FADD.FTZ R219, R124, R219 ;  /* 0x000000db7cdb0221 */ /* 0x000fe40000010000 */
.L_x_1697:
[----:B------:R-:W-:Y:S05]  /*49a0*/  BSYNC B0 ;  /* 0x0000000000007941 */ /* 0x000fea0003800000 */
.L_x_1695:
[----:B------:R-:W-:Y:S01]  /*49b0*/  BSSY B0, `(.L_x_1698) ;  /* 0x000000c000007945 */ /* 0x000fe20003800000 */
[----:B------:R-:W-:Y:S05]  /*49c0*/  @P2 BRA `(.L_x_1699) ;  /* 0x0000004000002947 */ /* 0x000fea0003800000 */
[----:B------:R-:W-:Y:S01]  /*49d0*/  MOV R220, RZ ;  /* 0x000000ff00dc7202 */ /* 0x000fe20000000f00 */
[----:B------:R-:W-:Y:S05]  /*49e0*/  @!P0 BRA `(.L_x_1700) ;  /* 0x0000008000008947 */ /* 0x000fea0003800000 */
[----:B-----5:R-:W-:Y:S01]  /*49f0*/  PRMT R220, RZ, 0x7610, R118 ;  /* 0x00007610ffdc7816 */ /* 0x020fe20000000076 */
[----:B------:R-:W-:Y:S05]  /*4a00*/  BRA `(.L_x_1700) ;  /* 0x0000006000007947 */ /* 0x000fea0003800000 */
.L_x_1699:
[----:B0----5:R-:W-:Y:S02]  /*4a10*/  PRMT R124, RZ, 0x7610, R122 ;  /* 0x00007610ff7c7816 */ /* 0x021fe4000000007a */
[----:B------:R-:W-:-:S03]  /*4a20*/  PRMT R220, RZ, 0x7610, R42 ;  /* 0x00007610ffdc7816 */ /* 0x000fc6000000002a */
[----:B------:R-:W-:-:S04]  /*4a30*/  FMUL.FTZ R125, R124, c[0x0][0x1ec] ;  /* 0x00007b007c7d7a20 */ /* 0x000fc80000410000 */
[----:B------:R-:W-:Y:S01]  /*4a40*/  FMUL.FTZ R220, R125, R220 ;  /* 0x000000dc7ddc7220 */ /* 0x000fe20000410000 */
[----:B------:R-:W-:-:S05]  /*4a50*/  @P0 PRMT R125, RZ, 0x7610, R118 ;  /* 0x00007610ff7d0816 */ /* 0x000fca0000000076 */
[----:B------:R-:W-:Y:S02]  /*4a60*/  @P0 FADD.FTZ R220, R125, R220 ;  /* 0x000000dc7ddc0221 */ /* 0x000fe40000010000 */
.L_x_1700:
[----:B------:R-:W-:Y:S05]  /*4a70*/  BSYNC B0 ;  /* 0x0000000000007941 */ /* 0x000fea0003800000 */
.L_x_1698:
[----:B------:R-:W-:Y:S01]  /*4a80*/  BSSY B0, `(.L_x_1701) ;  /* 0x000000c000007945 */ /* 0x000fe20003800000 */
[----:B------:R-:W-:Y:S05]  /*4a90*/  @P2 BRA `(.L_x_1702) ;  /* 0x0000004000002947 */ /* 0x000fea0003800000 */
[----:B------:R-:W-:Y:S01]  /*4aa0*/  HFMA2.MMA R221, -RZ, RZ, 0, 0 ;  /* 0x00000000ffdd7435 */ /* 0x000fe200000001ff */
[----:B------:R-:W-:Y:S05]  /*4ab0*/  @!P0 BRA `(.L_x_1703) ;  /* 0x0000008000008947 */ /* 0x000fea0003800000 */
[----:B-----5:R-:W-:Y:S01]  /*4ac0*/  PRMT R221, RZ, 0x5410, R119 ;  /* 0x00005410ffdd7816 */ /* 0x020fe20000000077 */
[----:B------:R-:W-:Y:S05]  /*4ad0*/  BRA `(.L_x_1703) ;  /* 0x0000006000007947 */ /* 0x000fea0003800000 */
.L_x_1702:
[----:B0----5:R-:W-:Y:S02]  /*4ae0*/  PRMT R124, RZ, 0x5410, R123 ;  /* 0x00005410ff7c7816 */ /* 0x021fe4000000007b */
[----:B------:R-:W-:-:S03]  /*4af0*/  PRMT R221, RZ, 0x5410, R43 ;  /* 0x00005410ffdd7816 */ /* 0x000fc6000000002b */
[----:B------:R-:W-:-:S04]  /*4b00*/  FMUL.FTZ R124, R124, c[0x0][0x1ec] ;  /* 0x00007b007c7c7a20 */ /* 0x000fc80000410000 */
[----:B------:R-:W-:Y:S01]  /*4b10*/  FMUL.FTZ R221, R124, R221 ;  /* 0x000000dd7cdd7220 */ /* 0x000fe20000410000 */
[----:B------:R-:W-:-:S05]  /*4b20*/  @P0 PRMT R124, RZ, 0x5410, R119 ;  /* 0x00005410ff7c0816 */ /* 0x000fca0000000077 */
[----:B------:R-:W-:Y:S02]  /*4b30*/  @P0 FADD.FTZ R221, R124, R221 ;  /* 0x000000dd7cdd0221 */ /* 0x000fe40000010000 */
.L_x_1703:
[----:B------:R-:W-:Y:S05]  /*4b40*/  BSYNC B0 ;  /* 0x0000000000007941 */ /* 0x000fea0003800000 */
.L_x_1701:
[----:B------:R-:W-:Y:S01]  /*4b50*/  BSSY B0, `(.L_x_1704) ;  /* 0x000000c000007945 */ /* 0x000fe20003800000 */
[----:B------:R-:W-:Y:S05]  /*4b60*/  @P2 BRA `(.L_x_1705) ;  /* 0x0000004000002947 */ /* 0x000fea0003800000 */
[----:B------:R-:W-:Y:S01]  /*4b70*/  MOV R222, RZ ;  /* 0x000000ff00de7202 */ /* 0x000fe20000000f00 */
[----:B------:R-:W-:Y:S05]  /*4b80*/  @!P0 BRA `(.L_x_1706) ;  /* 0x0000008000008947 */ /* 0x000fea0003800000 */
[----:B-----5:R-:W-:Y:S01]  /*4b90*/  PRMT R222, RZ, 0x7610, R119 ;  /* 0x00007610ffde7816 */ /* 0x020fe20000000077 */
[----:B------:R-:W-:Y:S05]  /*4ba0*/  BRA `(.L_x_1706) ;  /* 0x0000006000007947 */ /* 0x000fea0003800000 */
.L_x_1705:
[----:B0----5:R-:W-:Y:S02]  /*4bb0*/  PRMT R124, RZ, 0x7610, R123 ;  /* 0x00007610ff7c7816 */ /* 0x021fe4000000007b */
[----:B------:R-:W-:-:S03]  /*4bc0*/  PRMT R222, RZ, 0x7610, R43 ;  /* 0x00007610ffde7816 */ /* 0x000fc6000000002b */
[----:B------:R-:W-:-:S04]  /*4bd0*/  FMUL.FTZ R125, R124, c[0x0][0x1ec] ;  /* 0x00007b007c7d7a20 */ /* 0x000fc80000410000 */
[----:B------:R-:W-:Y:S01]  /*4be0*/  FMUL.FTZ R222, R125, R222 ;  /* 0x000000de7dde7220 */ /* 0x000fe20000410000 */
[----:B------:R-:W-:-:S05]  /*4bf0*/  @P0 PRMT R125, RZ, 0x7610, R119 ;  /* 0x00007610ff7d0816 */ /* 0x000fca0000000077 */
[----:B------:R-:W-:Y:S02]  /*4c00*/  @P0 FADD.FTZ R222, R125, R222 ;  /* 0x000000de7dde0221 */ /* 0x000fe40000010000 */
.L_x_1706:
[----:B------:R-:W-:Y:S05]  /*4c10*/  BSYNC B0 ;  /* 0x0000000000007941 */ /* 0x000fea0003800000 */
.L_x_1704:
[----:B------:R-:W-:Y:S01]  /*4c20*/  IMAD.WIDE.U32 R170, R226, R187, c[0x0][0x188] ;  /* 0x00006200e2aa7625 */ /* 0x000fe200078e00bb */
[----:B------:R-:W-:Y:S02]  /*4c30*/  F2FP.BF16.PACK_AB R127, R222, R221 ;  /* 0x000000ddde7f723e */ /* 0x000fe400000010ff */
[----:B------:R-:W-:Y:S02]  /*4c40*/  F2FP.BF16.PACK_AB R126, R220, R219 ;  /* 0x000000dbdc7e723e */ /* 0x000fe400000010ff */
[----:B0-----:R-:W-:Y:S02]  /*4c50*/  F2FP.BF16.PACK_AB R125, R218, R217 ;  /* 0x000000d9da7d723e */ /* 0x001fe400000010ff */
[----:B------:R-:W-:Y:S02]  /*4c60*/  F2FP.BF16.PACK_AB R124, R216, R215 ;  /* 0x000000d7d87c723e */ /* 0x000fe400000010ff */
[----:B------:R-:W-:-:S03]  /*4c70*/  @P1 IADD3 R226, R189, 0x120, RZ ;  /* 0x00000120bde21810 */ /* 0x000fc60007ffe0ff */
[----:B------:R0:W-:Y:S02]  /*4c80*/  STG.E.128 [R170.64], R124 ;  /* 0x0000007caa007986 */ /* 0x0001e4000c101d04 */
[----:B0-----:R-:W-:Y:S01]  /*4c90*/  @P1 IMAD.WIDE.U32 R124, R226, R187, c[0x0][0x170] ;  /* 0x00005c00e27c1625 */ /* 0x001fe200078e00bb */
[----:B------:R-:W-:-:S04]  /*4ca0*/  IADD3 R170, R188, 0x120, RZ ;  /* 0x00000120bcaa7810 */ /* 0x000fc80007ffe0ff */
        /* <DEDUP_REMOVED lines=9> */
.L_x_1708:
[----:B0----5:R-:W-:Y:S02]  /*4d40*/  PRMT R124, RZ, 0x5410, R120 ;  /* 0x00005410ff7c7816 */ /* 0x021fe40000000078 */
[----:B------:R-:W-:-:S03]  /*4d50*/  PRMT R188, RZ, 0x5410, R36 ;  /* 0x00005410ffbc7816 */ /* 0x000fc60000000024 */
[----:B------:R-:W-:-:S04]  /*4d60*/  FMUL.FTZ R125, R124, c[0x0][0x1ec] ;  /* 0x00007b007c7d7a20 */ /* 0x000fc80000410000 */
[----:B------:R-:W-:Y:S01]  /*4d70*/  FMUL.FTZ R188, R125, R188 ;  /* 0x000000bc7dbc7220 */ /* 0x000fe20000410000 */
[----:B------:R-:W-:-:S05]  /*4d80*/  @P0 PRMT R125, RZ, 0x5410, R116 ;  /* 0x00005410ff7d0816 */ /* 0x000fca0000000074 */
[----:B------:R-:W-:Y:S02]  /*4d90*/  @P0 FADD.FTZ R188, R125, R188 ;  /* 0x000000bc7dbc0221 */ /* 0x000fe40000010000 */
.L_x_1709:
[----:B------:R-:W-:Y:S05]  /*4da0*/  BSYNC B0 ;  /* 0x0000000000007941 */ /* 0x000fea0003800000 */
.L_x_1707:
[----:B------:R-:W-:Y:S01]  /*4db0*/  BSSY B0, `(.L_x_1710) ;  /* 0x000000c000007945 */ /* 0x000fe20003800000 */
[----:B------:R-:W-:Y:S05]  /*4dc0*/  @P2 BRA `(.L_x_1711) ;  /* 0x0000004000002947 */ /* 0x000fea0003800000 */
[----:B------:R-:W-:Y:S01]  /*4dd0*/  MOV R189, RZ ;  /* 0x000000ff00bd7202 */ /* 0x000fe20000000f00 */
[----:B------:R-:W-:Y:S05]  /*4de0*/  @!P0 BRA `(.L_x_1712) ;  /* 0x0000008000008947 */ /* 0x000fea0003800000 */
[----:B-----5:R-:W-:Y:S01]  /*4df0*/  PRMT R189, RZ, 0x7610, R116 ;  /* 0x00007610ffbd7816 */ /* 0x020fe20000000074 */
[----:B------:R-:W-:Y:S05]  /*4e00*/  BRA `(.L_x_1712) ;  /* 0x0000006000007947 */ /* 0x000fea0003800000 */
.L_x_1711:
[----:B0----5:R-:W-:Y:S02]  /*4e10*/  PRMT R124, RZ, 0x7610, R120 ;  /* 0x00007610ff7c7816 */ /* 0x021fe40000000078 */
[----:B------:R-:W-:-:S03]  /*4e20*/  PRMT R189, RZ, 0x7610, R36 ;  /* 0x00007610ffbd7816 */ /* 0x000fc60000000024 */
[----:B------:R-:W-:-:S04]  /*4e30*/  FMUL.FTZ R124, R124, c[0x0][0x1ec] ;  /* 0x00007b007c7c7a20 */ /* 0x000fc80000410000 */
[----:B------:R-:W-:Y:S01]  /*4e40*/  FMUL.FTZ R189, R124, R189 ;  /* 0x000000bd7cbd7220 */ /* 0x000fe20000410000 */
[----:B------:R-:W-:-:S05]  /*4e50*/  @P0 PRMT R124, RZ, 0x7610, R116 ;  /* 0x00007610ff7c0816 */ /* 0x000fca0000000074 */
[----:B------:R-:W-:Y:S02]  /*4e60*/  @P0 FADD.FTZ R189, R124, R189 ;  /* 0x000000bd7cbd0221 */ /* 0x000fe40000010000 */
.L_x_1712:
[----:B------:R-:W-:Y:S05]  /*4e70*/  BSYNC B0 ;  /* 0x0000000000007941 */ /* 0x000fea0003800000 */
.L_x_1710:
[----:B------:R-:W-:Y:S01]  /*4e80*/  BSSY B0, `(.L_x_1713) ;  /* 0x000000c000007945 */ /* 0x000fe20003800000 */
[----:B------:R-:W-:Y:S05]  /*4e90*/  @P2 BRA `(.L_x_1714) ;  /* 0x0000004000002947 */ /* 0x000fea0003800000 */
[----:B------:R-:W-:Y:S01]  /*4ea0*/  HFMA2.MMA R226, -RZ, RZ, 0, 0 ;  /* 0x00000000ffe27435 */ /* 0x000fe200000001ff */
[----:B------:R-:W-:Y:S05]  /*4eb0*/  @!P0 BRA `(.L_x_1715) ;  /* 0x0000008000008947 */ /* 0x000fea0003800000 */
[----:B-----5:R-:W-:Y:S01]  /*4ec0*/  PRMT R226, RZ, 0x5410, R117 ;  /* 0x00005410ffe27816 */ /* 0x020fe20000000075 */
[----:B------:R-:W-:Y:S05]  /*4ed0*/  BRA `(.L_x_1715) ;  /* 0x0000006000007947 */ /* 0x000fea0003800000 */
.L_x_1714:
[----:B0----5:R-:W-:Y:S02]  /*4ee0*/  PRMT R124, RZ, 0x5410, R121 ;  /* 0x00005410ff7c7816 */ /* 0x021fe40000000079 */
[----:B------:R-:W-:-:S03]  /*4ef0*/  PRMT R226, RZ, 0x5410, R37 ;  /* 0x00005410ffe27816 */ /* 0x000fc60000000025 */
[----:B------:R-:W-:-:S04]  /*4f00*/  FMUL.FTZ R125, R124, c[0x0][0x1ec] ;  /* 0x00007b007c7d7a20 */ /* 0x000fc80000410000 */
[----:B------:R-:W-:Y:S01]  /*4f10*/  FMUL.FTZ R226, R125, R226 ;  /* 0x000000e27de27220 */ /* 0x000fe20000410000 */
[----:B------:R-:W-:-:S05]  /*4f20*/  @P0 PRMT R125, RZ, 0x5410, R117 ;  /* 0x00005410ff7d0816 */ /* 0x000fca0000000075 */
[----:B------:R-:W-:Y:S02]  /*4f30*/  @P0 FADD.FTZ R226, R125, R226 ;  /* 0x000000e27de20221 */ /* 0x000fe40000010000 */
.L_x_1715:
[----:B------:R-:W-:Y:S05]  /*4f40*/  BSYNC B0 ;  /* 0x0000000000007941 */ /* 0x000fea0003800000 */
.L_x_1713:
[----:B------:R-:W-:Y:S01]  /*4f50*/  BSSY B0, `(.L_x_1716) ;  /* 0x000000c000007945 */ /* 0x000fe20003800000 */
[----:B------:R-:W-:Y:S05]  /*4f60*/  @P2 BRA `(.L_x_1717) ;  /* 0x0000004000002947 */ /* 0x000fea0003800000 */
[----:B------:R-:W-:Y:S01]  /*4f70*/  MOV R227, RZ ;  /* 0x000000ff00e37202 */ /* 0x000fe20000000f00 */
[----:B------:R-:W-:Y:S05]  /*4f80*/  @!P0 BRA `(.L_x_1718) ;  /* 0x0000008000008947 */ /* 0x000fea0003800000 */
[----:B-----5:R-:W-:Y:S01]  /*4f90*/  PRMT R227, RZ, 0x7610, R117 ;  /* 0x00007610ffe37816 */ /* 0x020fe20000000075 */
[----:B------:R-:W-:Y:S05]  /*4fa0*/  BRA `(.L_x_1718) ;  /* 0x0000006000007947 */ /* 0x000fea0003800000 */
.L_x_1717:
[----:B0----5:R-:W-:Y:S02]  /*4fb0*/  PRMT R124, RZ, 0x7610, R121 ;  /* 0x00007610ff7c7816 */ /* 0x021fe40000000079 */
[----:B------:R-:W-:-:S03]  /*4fc0*/  PRMT R227, RZ, 0x7610, R37 ;  /* 0x00007610ffe37816 */ /* 0x000fc60000000025 */
[----:B------:R-:W-:-:S04]  /*4fd0*/  FMUL.FTZ R124, R124, c[0x0][0x1ec] ;  /* 0x00007b007c7c7a20 */ /* 0x000fc80000410000 */
[----:B------:R-:W-:Y:S01]  /*4fe0*/  FMUL.FTZ R227, R124, R227 ;  /* 0x000000e37ce37220 */ /* 0x000fe20000410000 */
[----:B------:R-:W-:-:S05]  /*4ff0*/  @P0 PRMT R124, RZ, 0x7610, R117 ;  /* 0x00007610ff7c0816 */ /* 0x000fca0000000075 */
[----:B------:R-:W-:Y:S02]  /*5000*/  @P0 FADD.FTZ R227, R124, R227 ;  /* 0x000000e37ce30221 */ /* 0x000fe40000010000 */
.L_x_1718:
[----:B------:R-:W-:Y:S05]  /*5010*/  BSYNC B0 ;  /* 0x0000000000007941 */ /* 0x000fea0003800000 */
.L_x_1716:
[----:B------:R-:W-:Y:S01]  /*5020*/  BSSY B0, `(.L_x_1719) ;  /* 0x000000c000007945 */ /* 0x000fe20003800000 */
[----:B------:R-:W-:Y:S05]  /*5030*/  @P2 BRA `(.L_x_1720) ;  /* 0x0000004000002947 */ /* 0x000fea0003800000 */
[----:B------:R-:W-:Y:S01]  /*5040*/  HFMA2.MMA R228, -RZ, RZ, 0, 0 ;  /* 0x00000000ffe47435 */ /* 0x000fe200000001ff */
[----:B------:R-:W-:Y:S05]  /*5050*/  @!P0 BRA `(.L_x_1721) ;  /* 0x0000008000008947 */ /* 0x000fea0003800000 */
[----:B-----5:R-:W-:Y:S01]  /*5060*/  PRMT R228, RZ, 0x5410, R118 ;  /* 0x00005410ffe47816 */ /* 0x020fe20000000076 */
[----:B------:R-:W-:Y:S05]  /*5070*/  BRA `(.L_x_1721) ;  /* 0x0000006000007947 */ /* 0x000fea0003800000 */
.L_x_1720:
[----:B0----5:R-:W-:Y:S02]  /*5080*/  PRMT R124, RZ, 0x5410, R122 ;  /* 0x00005410ff7c7816 */ /* 0x021fe4000000007a */
[----:B------:R-:W-:-:S03]  /*5090*/  PRMT R228, RZ, 0x5410, R38 ;  /* 0x00005410ffe47816 */ /* 0x000fc60000000026 */
[----:B------:R-:W-:-:S04]  /*50a0*/  FMUL.FTZ R125, R124, c[0x0][0x1ec] ;  /* 0x00007b007c7d7a20 */ /* 0x000fc80000410000 */
[----:B------:R-:W-:Y:S01]  /*50b0*/  FMUL.FTZ R228, R125, R228 ;  /* 0x000000e47de47220 */ /* 0x000fe20000410000 */
[----:B------:R-:W-:-:S05]  /*50c0*/  @P0 PRMT R125, RZ, 0x5410, R118 ;  /* 0x00005410ff7d0816 */ /* 0x000fca0000000076 */
[----:B------:R-:W-:Y:S02]  /*50d0*/  @P0 FADD.FTZ R228, R125, R228 ;  /* 0x000000e47de40221 */ /* 0x000fe40000010000 */
.L_x_1721:
[----:B------:R-:W-:Y:S05]  /*50e0*/  BSYNC B0 ;  /* 0x0000000000007941 */ /* 0x000fea0003800000 */
.L_x_1719:
[----:B------:R-:W-:Y:S01]  /*50f0*/  BSSY B0, `(.L_x_1722) ;  /* 0x000000c000007945 */ /* 0x000fe20003800000 */
[----:B------:R-:W-:Y:S05]  /*5100*/  @P2 BRA `(.L_x_1723) ;  /* 0x0000004000002947 */ /* 0x000fea0003800000 */
[----:B------:R-:W-:Y:S01]  /*5110*/  MOV R229, RZ ;  /* 0x000000ff00e57202 */ /* 0x000fe20000000f00 */
[----:B------:R-:W-:Y:S05]  /*5120*/  @!P0 BRA `(.L_x_1724) ;  /* 0x0000008000008947 */ /* 0x000fea0003800000 */
[----:B-----5:R-:W-:Y:S01]  /*5130*/  PRMT R229, RZ, 0x7610, R118 ;  /* 0x00007610ffe57816 */ /* 0x020fe20000000076 */
[----:B------:R-:W-:Y:S05]  /*5140*/  BRA `(.L_x_1724) ;  /* 0x0000006000007947 */ /* 0x000fea0003800000 */
.L_x_1723:
[----:B-----5:R-:W-:Y:S02]  /*5150*/  PRMT R229, RZ, 0x7610, R122 ;  /* 0x00007610ffe57816 */ /* 0x020fe4000000007a */
[----:B0-----:R-:W-:-:S03]  /*5160*/  PRMT R124, RZ, 0x7610, R38 ;  /* 0x00007610ff7c7816 */ /* 0x001fc60000000026 */
[----:B------:R-:W-:-:S04]  /*5170*/  FMUL.FTZ R229, R229, c[0x0][0x1ec] ;  /* 0x00007b00e5e57a20 */ /* 0x000fc80000410000 */
[----:B------:R-:W-:Y:S01]  /*5180*/  FMUL.FTZ R229, R229, R124 ;  /* 0x0000007ce5e57220 */ /* 0x000fe20000410000 */
[----:B------:R-:W-:-:S05]  /*5190*/  @P0 PRMT R124, RZ, 0x7610, R118 ;  /* 0x00007610ff7c0816 */ /* 0x000fca0000000076 */
[----:B------:R-:W-:Y:S02]  /*51a0*/  @P0 FADD.FTZ R229, R124, R229 ;  /* 0x000000e57ce50221 */ /* 0x000fe40000010000 */
.L_x_1724:
[----:B------:R-:W-:Y:S05]  /*51b0*/  BSYNC B0 ;  /* 0x0000000000007941 */ /* 0x000fea0003800000 */
.L_x_1722:
[----:B------:R-:W-:Y:S01]  /*51c0*/  BSSY B0, `(.L_x_1725) ;  /* 0x000000c000007945 */ /* 0x000fe20003800000 */
[----:B------:R-:W-:Y:S05]  /*51d0*/  @P2 BRA `(.L_x_1726) ;  /* 0x0000004000002947 */ /* 0x000fea0003800000 */
[----:B------:R-:W-:Y:S01]  /*51e0*/  HFMA2.MMA R230, -RZ, RZ, 0, 0 ;  /* 0x00000000ffe67435 */ /* 0x000fe200000001ff */
[----:B------:R-:W-:Y:S05]  /*51f0*/  @!P0 BRA `(.L_x_1727) ;  /* 0x0000008000008947 */ /* 0x000fea0003800000 */
[----:B-----5:R-:W-:Y:S01]  /*5200*/  PRMT R230, RZ, 0x5410, R119 ;  /* 0x00005410ffe67816 */ /* 0x020fe20000000077 */
[----:B------:R-:W-:Y:S05]  /*5210*/  BRA `(.L_x_1727) ;  /* 0x0000006000007947 */ /* 0x000fea0003800000 */
.L_x_1726:
[----:B-----5:R-:W-:Y:S02]  /*5220*/  PRMT R230, RZ, 0x5410, R123 ;  /* 0x00005410ffe67816 */ /* 0x020fe4000000007b */
[----:B0-----:R-:W-:-:S03]  /*5230*/  PRMT R124, RZ, 0x5410, R39 ;  /* 0x00005410ff7c7816 */ /* 0x001fc60000000027 */
[----:B------:R-:W-:-:S04]  /*5240*/  FMUL.FTZ R230, R230, c[0x0][0x1ec] ;  /* 0x00007b00e6e67a20 */ /* 0x000fc80000410000 */
[----:B------:R-:W-:Y:S01]  /*5250*/  FMUL.FTZ R230, R230, R124 ;  /* 0x0000007ce6e67220 */ /* 0x000fe20000410000 */
[----:B------:R-:W-:-:S05]  /*5260*/  @P0 PRMT R124, RZ, 0x5410, R119 ;  /* 0x00005410ff7c0816 */ /* 0x000fca0000000077 */
[----:B------:R-:W-:Y:S02]  /*5270*/  @P0 FADD.FTZ R230, R124, R230 ;  /* 0x000000e67ce60221 */ /* 0x000fe40000010000 */
.L_x_1727:
[----:B------:R-:W-:Y:S05]  /*5280*/  BSYNC B0 ;  /* 0x0000000000007941 */ /* 0x000fea0003800000 */
.L_x_1725:
[----:B------:R-:W-:Y:S01]  /*5290*/  BSSY B0, `(.L_x_1728) ;  /* 0x000000c000007945 */ /* 0x000fe20003800000 */
[----:B------:R-:W-:Y:S05]  /*52a0*/  @P2 BRA `(.L_x_1729) ;  /* 0x0000004000002947 */ /* 0x000fea0003800000 */
[----:B------:R-:W-:Y:S01]  /*52b0*/  MOV R231, RZ ;  /* 0x000000ff00e77202 */ /* 0x000fe20000000f00 */
[----:B------:R-:W-:Y:S05]  /*52c0*/  @!P0 BRA `(.L_x_1730) ;  /* 0x0000008000008947 */ /* 0x000fea0003800000 */
[----:B-----5:R-:W-:Y:S01]  /*52d0*/  PRMT R231, RZ, 0x7610, R119 ;  /* 0x00007610ffe77816 */ /* 0x020fe20000000077 */
[----:B------:R-:W-:Y:S05]  /*52e0*/  BRA `(.L_x_1730) ;  /* 0x0000006000007947 */ /* 0x000fea0003800000 */
.L_x_1729:
[----:B-----5:R-:W-:Y:S02]  /*52f0*/  PRMT R231, RZ, 0x7610, R123 ;  /* 0x00007610ffe77816 */ /* 0x020fe4000000007b */
[----:B0-----:R-:W-:-:S03]  /*5300*/  PRMT R124, RZ, 0x7610, R39 ;  /* 0x00007610ff7c7816 */ /* 0x001fc60000000027 */
[----:B------:R-:W-:-:S04]  /*5310*/  FMUL.FTZ R231, R231, c[0x0][0x1ec] ;  /* 0x00007b00e7e77a20 */ /* 0x000fc80000410000 */
[----:B------:R-:W-:Y:S01]  /*5320*/  FMUL.FTZ R231, R231, R124 ;  /* 0x0000007ce7e77220 */ /* 0x000fe20000410000 */
[----:B------:R-:W-:-:S05]  /*5330*/  @P0 PRMT R124, RZ, 0x7610, R119 ;  /* 0x00007610ff7c0816 */ /* 0x000fca0000000077 */
[----:B------:R-:W-:Y:S02]  /*5340*/  @P0 FADD.FTZ R231, R124, R231 ;  /* 0x000000e77ce70221 */ /* 0x000fe40000010000 */
.L_x_1730:
[----:B------:R-:W-:Y:S05]  /*5350*/  BSYNC B0 ;  /* 0x0000000000007941 */ /* 0x000fea0003800000 */
.L_x_1728:
[----:B------:R-:W-:Y:S01]  /*5360*/  IMAD.WIDE.U32 R170, R170, R187, c[0x0][0x188] ;  /* 0x00006200aaaa7625 */ /* 0x000fe200078e00bb */
[----:B------:R-:W-:Y:S01]  /*5370*/  F2FP.BF16.PACK_AB R127, R231, R230 ;  /* 0x000000e6e77f723e */ /* 0x000fe200000010ff */
[----:B------:R-:W1:Y:S01]  /*5380*/  S2R R187, SR_TID.X ;  /* 0x0000000000bb7919 */ /* 0x000e620000002100 */
[----:B------:R-:W-:Y:S02]  /*5390*/  F2FP.BF16.PACK_AB R126, R229, R228 ;  /* 0x000000e4e57e723e */ /* 0x000fe400000010ff */
[----:B0-----:R-:W-:Y:S02]  /*53a0*/  F2FP.BF16.PACK_AB R125, R227, R226 ;  /* 0x000000e2e37d723e */ /* 0x001fe400000010ff */
[----:B------:R-:W-:-:S05]  /*53b0*/  F2FP.BF16.PACK_AB R124, R189, R188 ;  /* 0x000000bcbd7c723e */ /* 0x000fca00000010ff */
[----:B------:R0:W-:Y:S01]  /*53c0*/  STG.E.128 [R170.64], R124 ;  /* 0x0000007caa007986 */ /* 0x0001e2000c101d04 */
[----:B-1----:R-:W-:Y:S01]  /*53d0*/  LOP3.LUT R187, R187, 0x1f, RZ, 0xc0, !PT ;  /* 0x0000001fbbbb7812 */ /* 0x002fe200078ec0ff */
[----:B0-----:R-:W-:-:S03]  /*53e0*/  FADD.FTZ R124, RZ, R129 ;  /* 0x00000081ff7c7221 */ /* 0x001fc60000010000 */
        /* <DEDUP_REMOVED lines=82> */
.L_x_1737:
        /* <DEDUP_REMOVED lines=180> */
.L_x_1738:
[----:B------:R-:W2:Y:S01]  /*6450*/  S2R R187, SR_TID.X ;  /* 0x0000000000bb7919 */ /* 0x000ea20000002100 */
[----:B------:R-:W-:Y:S01]  /*6460*/  @!P0 LEA R124, P1, R148, c[0x0][0x1a0], 0x2 ;  /* 0x00006800947c8a11 */ /* 0x000fe200078210ff */
[----:B01----:R-:W-:Y:S01]  /*6470*/  FADD.FTZ R170, R126, R170 ;  /* 0x000000aa7eaa7221 */ /* 0x003fe20000010000 */
[----:B------:R-:W-:Y:S02]  /*6480*/  BSSY B0, `(.L_x_1733) ;  /* 0x00001a3000007945 */ /* 0x000fe40003800000 */
[----:B------:R-:W-:-:S05]  /*6490*/  @!P0 LEA.HI.X R125, R148, c[0x0][0x1a4], R135, 0x2, P1 ;  /* 0x00006900947d8a11 */ /* 0x000fca00008f1487 */
[----:B------:R0:W-:Y:S01]  /*64a0*/  @!P0 STG.E [R124.64], R127 ;  /* 0x0000007f7c008986 */ /* 0x0001e2000c101904 */
[----:B------:R-:W-:Y:S02]  /*64b0*/  ISETP.NE.AND P0, PT, RZ, UR6, PT ;  /* 0x00000006ff007c0c */ /* 0x000fe4000bf05270 */
[----:B0-----:R-:W-:Y:S02]  /*64c0*/  MOV R124, c[0x0][0x1e0] ;  /* 0x00007800007c7a02 */ /* 0x001fe40000000f00 */
[----:B--2---:R-:W-:-:S03]  /*64d0*/  LOP3.LUT R187, R187, 0x1f, RZ, 0xc0, !PT ;  /* 0x0000001fbbbb7812 */ /* 0x004fc600078ec0ff */
[----:B------:R-:W-:Y:S01]  /*64e0*/  FFMA.FTZ R170, R170, R124, c[0x0][0x228] ;  /* 0x00008a00aaaa7623 */ /* 0x000fe2000001007c */
[----:B------:R-:W-:Y:S01]  /*64f0*/  ISETP.NE.AND P2, PT, R187, RZ, PT ;  /* 0x000000ffbb00720c */ /* 0x000fe20003f45270 */
[----:B------:R-:W-:-:S05]  /*6500*/  FMUL.FTZ R124, R127, R127 ;  /* 0x0000007f7f7c7220 */ /* 0x000fca0000410000 */
[----:B------:R-:W-:-:S05]  /*6510*/  FSEL R124, R124, RZ, P0 ;  /* 0x000000ff7c7c7208 */ /* 0x000fca0000000000 */
[----:B------:R-:W-:-:S04]  /*6520*/  FADD.FTZ R124, R170, R124 ;  /* 0x0000007caa7c7221 */ /* 0x000fc80000010000 */
[----:B------:R0:W1:Y:S02]  /*6530*/  MUFU.RSQ R171, R124 ;  /* 0x0000007c00ab7308 */ /* 0x0000640000001400 */
[----:B0-----:R-:W-:-:S04]  /*6540*/  @!P2 LEA R124, P1, R148, c[0x0][0x1a8], 0x2 ;  /* 0x00006a00947caa11 */ /* 0x001fc800078210ff */
[----:B------:R-:W-:Y:S02]  /*6550*/  @!P2 LEA.HI.X R125, R148, c[0x0][0x1ac], R135, 0x2, P1 ;  /* 0x00006b00947daa11 */ /* 0x000fe400008f1487 */
[----:B------:R-:W-:-:S03]  /*6560*/  ISETP.GE.AND P1, PT, R128, 0x1, PT ;  /* 0x000000018000780c */ /* 0x000fc60003f26270 */
[----:B-1----:R0:W-:Y:S10]  /*6570*/  @!P2 STG.E [R124.64], R171 ;  /* 0x000000ab7c00a986 */ /* 0x0021f4000c101904 */
[----:B------:R-:W-:Y:S05]  /*6580*/  @!P1 BRA `(.L_x_1734) ;  /* 0x0000192000009947 */ /* 0x000fea0003800000 */
[----:B------:R-:W-:Y:S01]  /*6590*/  FSEL R135, R127, RZ, !P0 ;  /* 0x000000ff7f877208 */ /* 0x000fe20004000000 */
[----:B------:R-:W2:Y:S04]  /*65a0*/  LDL R126, [R1] ;  /* 0x00000000017e7983 */ /* 0x000ea80000100800 */
[C---:B------:R-:W-:Y:S01]  /*65b0*/  FADD.FTZ R136, -R135.reuse, R136 ;  /* 0x0000008887887221 */ /* 0x040fe20000010100 */
[----:B0-----:R-:W-:Y:S01]  /*65c0*/  PRMT R124, RZ, 0x5410, R115 ;  /* 0x00005410ff7c7816 */ /* 0x001fe20000000073 */
[----:B------:R-:W3:Y:S01]  /*65d0*/  LDL R170, [R1+0x8] ;  /* 0x0000080001aa7983 */ /* 0x000ee20000100800 */
[----:B------:R-:W-:-:S02]  /*65e0*/  FADD.FTZ R137, -R135, R137 ;  /* 0x0000008987897221 */ /* 0x000fc40000010100 */
[C---:B------:R-:W-:Y:S01]  /*65f0*/  FMUL.FTZ R136, R171.reuse, R136 ;  /* 0x00000088ab887220 */ /* 0x040fe20000410000 */
[----:B------:R-:W-:Y:S01]  /*6600*/  PRMT R125, RZ, 0x7610, R115 ;  /* 0x00007610ff7d7816 */ /* 0x000fe20000000073 */
[----:B------:R-:W-:Y:S02]  /*6610*/  FMUL.FTZ R137, R171, R137 ;  /* 0x00000089ab897220 */ /* 0x000fe40000410000 */
[----:B------:R-:W-:Y:S02]  /*6620*/  FFMA.FTZ R124, R136, R124, R252 ;  /* 0x0000007c887c7223 */ /* 0x000fe400000100fc */
[----:B------:R-:W4:Y:S01]  /*6630*/  LDL R136, [R1+0x4] ;  /* 0x0000040001887983 */ /* 0x000f220000100800 */
[----:B------:R-:W-:Y:S02]  /*6640*/  FFMA.FTZ R125, R137, R125, R251 ;  /* 0x0000007d897d7223 */ /* 0x000fe400000100fb */
[C---:B------:R-:W-:Y:S01]  /*6650*/  FADD.FTZ R133, -R135.reuse, R133 ;  /* 0x0000008587857221 */ /* 0x040fe20000010100 */
[----:B------:R-:W3:Y:S01]  /*6660*/  LDL R137, [R1+0xc] ;  /* 0x00000c0001897983 */ /* 0x000ee20000100800 */
[----:B------:R-:W-:Y:S01]  /*6670*/  FADD.FTZ R134, -R135, R134 ;  /* 0x0000008687867221 */ /* 0x000fe20000010100 */
[----:B------:R-:W-:Y:S01]  /*6680*/  F2FP.BF16.PACK_AB R127, R125, R124 ;  /* 0x0000007c7d7f723e */ /* 0x000fe200000010ff */
[C---:B------:R-:W-:Y:S01]  /*6690*/  FMUL.FTZ R133, R171.reuse, R133 ;  /* 0x00000085ab857220 */ /* 0x040fe20000410000 */
[--C-:B------:R-:W-:Y:S01]  /*66a0*/  PRMT R124, RZ, 0x5410, R114.reuse ;  /* 0x00005410ff7c7816 */ /* 0x100fe20000000072 */
[----:B------:R-:W-:Y:S01]  /*66b0*/  FMUL.FTZ R134, R171, R134 ;  /* 0x00000086ab867220 */ /* 0x000fe20000410000 */
[----:B------:R-:W-:Y:S01]  /*66c0*/  PRMT R125, RZ, 0x7610, R114 ;  /* 0x00007610ff7d7816 */ /* 0x000fe20000000072 */
[C---:B------:R-:W-:Y:S01]  /*66d0*/  FADD.FTZ R132, -R135.reuse, R132 ;  /* 0x0000008487847221 */ /* 0x040fe20000010100 */
[----:B------:R-:W-:Y:S01]  /*66e0*/  IADD3 R128, R128, -0x1, RZ ;  /* 0xffffffff80807810 */ /* 0x000fe20007ffe0ff */
[----:B------:R-:W-:-:S02]  /*66f0*/  FADD.FTZ R130, -R135, R130 ;  /* 0x0000008287827221 */ /* 0x000fc40000010100 */
[----:B----4-:R-:W-:Y:S02]  /*6700*/  FFMA.FTZ R124, R133, R124, R136 ;  /* 0x0000007c857c7223 */ /* 0x010fe40000010088 */
[----:B------:R-:W4:Y:S01]  /*6710*/  LDL R136, [R1+0x14] ;  /* 0x0000140001887983 */ /* 0x000f220000100800 */
[----:B--2---:R-:W-:-:S03]  /*6720*/  FFMA.FTZ R125, R134, R125, R126 ;  /* 0x0000007d867d7223 */ /* 0x004fc6000001007e */
[----:B------:R-:W2:Y:S02]  /*6730*/  LDL R133, [R1+0x10] ;  /* 0x0000100001857983 */ /* 0x000ea40000100800 */
[----:B------:R-:W-:Y:S01]  /*6740*/  F2FP.BF16.PACK_AB R126, R125, R124 ;  /* 0x0000007c7d7e723e */ /* 0x000fe200000010ff */
[----:B------:R-:W-:Y:S01]  /*6750*/  FMUL.FTZ R125, R171, R132 ;  /* 0x00000084ab7d7220 */ /* 0x000fe20000410000 */
[----:B------:R-:W-:Y:S01]  /*6760*/  PRMT R132, RZ, 0x7610, R113 ;  /* 0x00007610ff847816 */ /* 0x000fe20000000071 */
[----:B------:R-:W-:Y:S01]  /*6770*/  FADD.FTZ R124, -R135, R131 ;  /* 0x00000083877c7221 */ /* 0x000fe20000010100 */
[----:B------:R-:W-:-:S03]  /*6780*/  PRMT R131, RZ, 0x5410, R113 ;  /* 0x00005410ff837816 */ /* 0x000fc60000000071 */
[----:B---3--:R-:W-:Y:S02]  /*6790*/  FFMA.FTZ R125, R125, R132, R170 ;  /* 0x000000847d7d7223 */ /* 0x008fe400000100aa */
[----:B------:R-:W-:Y:S02]  /*67a0*/  FMUL.FTZ R124, R171, R124 ;  /* 0x0000007cab7c7220 */ /* 0x000fe40000410000 */
[----:B------:R-:W-:Y:S02]  /*67b0*/  IMAD R170, R128, c[0x0][0x168], RZ ;  /* 0x00005a0080aa7a24 */ /* 0x000fe400078e02ff */
[----:B------:R-:W-:Y:S02]  /*67c0*/  FFMA.FTZ R124, R124, R131, R137 ;  /* 0x000000837c7c7223 */ /* 0x000fe40000010089 */
[----:B------:R-:W-:Y:S01]  /*67d0*/  FADD.FTZ R132, -R135, R129 ;  /* 0x0000008187847221 */ /* 0x000fe20000010100 */
[----:B------:R-:W-:Y:S02]  /*67e0*/  SHF.R.S32.HI R131, RZ, 0x1f, R170 ;  /* 0x0000001fff837819 */ /* 0x000fe400000114aa */
[----:B------:R-:W-:Y:S01]  /*67f0*/  PRMT R128, RZ, 0x5410, R112 ;  /* 0x00005410ff807816 */ /* 0x000fe20000000070 */
[----:B------:R-:W-:Y:S01]  /*6800*/  FMUL.FTZ R129, R171, R132 ;  /* 0x00000084ab817220 */ /* 0x000fe20000410000 */
[----:B------:R-:W-:Y:S01]  /*6810*/  LEA.HI R170, R131, R170, RZ, 0x3 ;  /* 0x000000aa83aa7211 */ /* 0x000fe200078f18ff */
[----:B------:R-:W-:-:S03]  /*6820*/  FMUL.FTZ R130, R171, R130 ;  /* 0x00000082ab827220 */ /* 0x000fc60000410000 */
[----:B------:R-:W-:Y:S01]  /*6830*/  LEA.HI.SX32 R170, R170, R187, 0x1d ;  /* 0x000000bbaaaa7211 */ /* 0x000fe200078feaff */
[----:B------:R-:W-:Y:S01]  /*6840*/  HFMA2.MMA R187, -RZ, RZ, 0, 9.5367431640625e-07 ;  /* 0x00000010ffbb7435 */ /* 0x000fe200000001ff */
[----:B------:R-:W-:Y:S01]  /*6850*/  F2FP.BF16.PACK_AB R125, R125, R124 ;  /* 0x0000007c7d7d723e */ /* 0x000fe200000010ff */
[C---:B------:R-:W-:Y:S02]  /*6860*/  FADD.FTZ R156, -R135.reuse, R156 ;  /* 0x0000009c879c7221 */ /* 0x040fe40000010100 */
[C---:B------:R-:W-:Y:S02]  /*6870*/  FADD.FTZ R142, -R135.reuse, R142 ;  /* 0x0000008e878e7221 */ /* 0x040fe40000010100 */
[C---:B------:R-:W-:Y:S02]  /*6880*/  FADD.FTZ R132, -R135.reuse, R143 ;  /* 0x0000008f87847221 */ /* 0x040fe40000010100 */
[C---:B------:R-:W-:Y:S02]  /*6890*/  FADD.FTZ R140, -R135.reuse, R140 ;  /* 0x0000008c878c7221 */ /* 0x040fe40000010100 */
[----:B------:R-:W-:-:S02]  /*68a0*/  FADD.FTZ R138, -R135, R138 ;  /* 0x0000008a878a7221 */ /* 0x000fc40000010100 */
[C---:B------:R-:W-:Y:S02]  /*68b0*/  FADD.FTZ R197, -R135.reuse, R197 ;  /* 0x000000c587c57221 */ /* 0x040fe40000010100 */
[----:B------:R-:W-:Y:S02]  /*68c0*/  FADD.FTZ R201, -R135, R201 ;  /* 0x000000c987c97221 */ /* 0x000fe40000010100 */
[C---:B------:R-:W-:Y:S02]  /*68d0*/  FMUL.FTZ R197, R171.reuse, R197 ;  /* 0x000000c5abc57220 */ /* 0x040fe40000410000 */
[----:B------:R-:W-:Y:S02]  /*68e0*/  FMUL.FTZ R201, R171, R201 ;  /* 0x000000c9abc97220 */ /* 0x000fe40000410000 */
[C---:B------:R-:W-:Y:S02]  /*68f0*/  FADD.FTZ R202, -R135.reuse, R202 ;  /* 0x000000ca87ca7221 */ /* 0x040fe40000010100 */
[----:B------:R-:W-:-:S02]  /*6900*/  FADD.FTZ R199, -R135, R199 ;  /* 0x000000c787c77221 */ /* 0x000fc40000010100 */
[C---:B------:R-:W-:Y:S02]  /*6910*/  FMUL.FTZ R202, R171.reuse, R202 ;  /* 0x000000caabca7220 */ /* 0x040fe40000410000 */
[----:B------:R-:W-:Y:S02]  /*6920*/  FMUL.FTZ R199, R171, R199 ;  /* 0x000000c7abc77220 */ /* 0x000fe40000410000 */
[C---:B------:R-:W-:Y:S02]  /*6930*/  FADD.FTZ R200, -R135.reuse, R200 ;  /* 0x000000c887c87221 */ /* 0x040fe40000010100 */
[----:B------:R-:W-:Y:S02]  /*6940*/  FADD.FTZ R175, -R135, R175 ;  /* 0x000000af87af7221 */ /* 0x000fe40000010100 */
[C---:B------:R-:W-:Y:S02]  /*6950*/  FMUL.FTZ R200, R171.reuse, R200 ;  /* 0x000000c8abc87220 */ /* 0x040fe40000410000 */
[----:B------:R-:W-:-:S02]  /*6960*/  FMUL.FTZ R175, R171, R175 ;  /* 0x000000afabaf7220 */ /* 0x000fc40000410000 */
        /* <DEDUP_REMOVED lines=10> */
[----:B------:R-:W-:Y:S02]  /*6a10*/  FMUL.FTZ R210, R171, R210 ;  /* 0x000000d2abd27220 */ /* 0x000fe40000410000 */
[----:B------:R-:W-:-:S02]  /*6a20*/  FADD.FTZ R207, -R135, R207 ;  /* 0x000000cf87cf7221 */ /* 0x000fc40000010100 */
[----:B------:R-:W-:Y:S02]  /*6a30*/  FADD.FTZ R164, -R135, R164 ;  /* 0x000000a487a47221 */ /* 0x000fe40000010100 */
[----:B------:R-:W-:Y:S02]  /*6a40*/  FMUL.FTZ R207, R171, R207 ;  /* 0x000000cfabcf7220 */ /* 0x000fe40000410000 */
[----:B------:R-:W-:Y:S02]  /*6a50*/  FADD.FTZ R208, -R135, R208 ;  /* 0x000000d087d07221 */ /* 0x000fe40000010100 */
[C---:B------:R-:W-:Y:S02]  /*6a60*/  FMUL.FTZ R164, R171.reuse, R164 ;  /* 0x000000a4aba47220 */ /* 0x040fe40000410000 */
[----:B------:R-:W-:Y:S02]  /*6a70*/  FMUL.FTZ R208, R171, R208 ;  /* 0x000000d0abd07220 */ /* 0x000fe40000410000 */
        /* <DEDUP_REMOVED lines=16> */
[----:B------:R-:W-:Y:S02]  /*6b80*/  FADD.FTZ R183, -R135, R183 ;  /* 0x000000b787b77221 */ /* 0x000fe40000010100 */
[----:B----4-:R-:W-:Y:S01]  /*6b90*/  FFMA.FTZ R128, R129, R128, R136 ;  /* 0x0000008081807223 */ /* 0x010fe20000010088 */
[----:B------:R-:W-:-:S05]  /*6ba0*/  PRMT R129, RZ, 0x7610, R112 ;  /* 0x00007610ff817816 */ /* 0x000fca0000000070 */
[----:B--2---:R-:W-:-:S05]  /*6bb0*/  FFMA.FTZ R129, R130, R129, R133 ;  /* 0x0000008182817223 */ /* 0x004fca0000010085 */
[----:B------:R-:W-:Y:S01]  /*6bc0*/  F2FP.BF16.PACK_AB R124, R129, R128 ;  /* 0x00000080817c723e */ /* 0x000fe200000010ff */
[----:B------:R-:W-:-:S04]  /*6bd0*/  IMAD.WIDE.U32 R128, R170, R187, c[0x0][0x208] ;  /* 0x00008200aa807625 */ /* 0x000fc800078e00bb */
[----:B------:R-:W-:Y:S01]  /*6be0*/  FADD.FTZ R130, -R135, R155 ;  /* 0x0000009b87827221 */ /* 0x000fe20000010100 */
[----:B------:R0:W-:Y:S03]  /*6bf0*/  STG.E.128 [R128.64], R124 ;  /* 0x0000007c80007986 */ /* 0x0001e6000c101d04 */
[C---:B------:R-:W-:Y:S02]  /*6c00*/  FMUL.FTZ R131, R171.reuse, R130 ;  /* 0x00000082ab837220 */ /* 0x040fe40000410000 */
[----:B------:R-:W-:Y:S01]  /*6c10*/  FMUL.FTZ R130, R171, R156 ;  /* 0x0000009cab827220 */ /* 0x000fe20000410000 */
[----:B0-----:R-:W-:-:S05]  /*6c20*/  PRMT R124, RZ, 0x5410, R111 ;  /* 0x00005410ff7c7816 */ /* 0x001fca000000006f */
[----:B------:R-:W-:Y:S01]  /*6c30*/  FFMA.FTZ R131, R131, R124, R244 ;  /* 0x0000007c83837223 */ /* 0x000fe200000100f4 */
[----:B------:R-:W-:Y:S01]  /*6c40*/  PRMT R124, RZ, 0x7610, R111 ;  /* 0x00007610ff7c7816 */ /* 0x000fe2000000006f */
[----:B------:R-:W-:-:S04]  /*6c50*/  FMUL.FTZ R125, R171, R142 ;  /* 0x0000008eab7d7220 */ /* 0x000fc80000410000 */
[----:B------:R-:W-:Y:S01]  /*6c60*/  FFMA.FTZ R130, R130, R124, R243 ;  /* 0x0000007c82827223 */ /* 0x000fe200000100f3 */
[----:B------:R-:W-:Y:S01]  /*6c70*/  PRMT R124, RZ, 0x5410, R110 ;  /* 0x00005410ff7c7816 */ /* 0x000fe2000000006e */
[----:B------:R-:W-:-:S04]  /*6c80*/  FMUL.FTZ R126, R171, R132 ;  /* 0x00000084ab7e7220 */ /* 0x000fc80000410000 */
[----:B------:R-:W-:Y:S01]  /*6c90*/  FFMA.FTZ R125, R125, R124, R246 ;  /* 0x0000007c7d7d7223 */ /* 0x000fe200000100f6 */
[----:B------:R-:W-:-:S05]  /*6ca0*/  PRMT R124, RZ, 0x7610, R110 ;  /* 0x00007610ff7c7816 */ /* 0x000fca000000006e */
[----:B------:R-:W-:Y:S02]  /*6cb0*/  FFMA.FTZ R126, R126, R124, R245 ;  /* 0x0000007c7e7e7223 */ /* 0x000fe400000100f5 */
[----:B------:R-:W-:Y:S02]  /*6cc0*/  FADD.FTZ R124, -R135, R141 ;  /* 0x0000008d877c7221 */ /* 0x000fe40000010100 */
[C---:B------:R-:W-:Y:S02]  /*6cd0*/  FMUL.FTZ R129, R171.reuse, R140 ;  /* 0x0000008cab817220 */ /* 0x040fe40000410000 */
[----:B------:R-:W-:Y:S01]  /*6ce0*/  FMUL.FTZ R128, R171, R124 ;  /* 0x0000007cab807220 */ /* 0x000fe20000410000 */
[----:B------:R-:W-:-:S05]  /*6cf0*/  PRMT R124, RZ, 0x5410, R109 ;  /* 0x00005410ff7c7816 */ /* 0x000fca000000006d */
        /* <DEDUP_REMOVED lines=8> */
[----:B------:R-:W-:Y:S02]  /*6d80*/  PRMT R127, RZ, 0x7610, R108 ;  /* 0x00007610ff7f7816 */ /* 0x000fe4000000006c */
[----:B------:R-:W-:-:S03]  /*6d90*/  F2FP.BF16.PACK_AB R126, R126, R125 ;  /* 0x0000007d7e7e723e */ /* 0x000fc600000010ff */
[----:B------:R-:W-:Y:S01]  /*6da0*/  FFMA.FTZ R133, R132, R127, R249 ;  /* 0x0000007f84857223 */ /* 0x000fe200000100f9 */
[----:B------:R-:W-:-:S04]  /*6db0*/  F2FP.BF16.PACK_AB R125, R124, R129 ;  /* 0x000000817c7d723e */ /* 0x000fc800000010ff */
[----:B------:R-:W-:Y:S02]  /*6dc0*/  F2FP.BF16.PACK_AB R124, R133, R128 ;  /* 0x00000080857c723e */ /* 0x000fe400000010ff */
[----:B------:R-:W-:Y:S02]  /*6dd0*/  IADD3 R128, R170, 0x20, RZ ;  /* 0x00000020aa807810 */ /* 0x000fe40007ffe0ff */
[----:B------:R-:W-:-:S03]  /*6de0*/  F2FP.BF16.PACK_AB R127, R130, R131 ;  /* 0x00000083827f723e */ /* 0x000fc600000010ff */
[----:B------:R-:W-:-:S05]  /*6df0*/  IMAD.WIDE.U32 R128, R128, R187, c[0x0][0x208] ;  /* 0x0000820080807625 */ /* 0x000fca00078e00bb */
[----:B------:R0:W-:Y:S02]  /*6e00*/  STG.E.128 [R128.64], R124 ;  /* 0x0000007c80007986 */ /* 0x0001e4000c101d04 */
[----:B0-----:R-:W-:-:S05]  /*6e10*/  PRMT R128, RZ, 0x7610, R92 ;  /* 0x00007610ff807816 */ /* 0x001fca000000005c */
        /* <DEDUP_REMOVED lines=19> */
[----:B------:R-:W-:Y:S01]  /*6f50*/  PRMT R128, RZ, 0x7610, R86 ;  /* 0x00007610ff807816 */ /* 0x000fe20000000056 */
[----:B------:R-:W-:Y:S01]  /*6f60*/  FMUL.FTZ R125, R171, R163 ;  /* 0x000000a3ab7d7220 */ /* 0x000fe20000410000 */
[----:B------:R-:W-:-:S03]  /*6f70*/  PRMT R124, RZ, 0x5410, R107 ;  /* 0x00005410ff7c7816 */ /* 0x000fc6000000006b */
[----:B------:R-:W-:Y:S01]  /*6f80*/  FFMA.FTZ R210, R210, R128, R27 ;  /* 0x00000080d2d27223 */ /* 0x000fe2000001001b */
[----:B------:R-:W-:Y:S01]  /*6f90*/  PRMT R128, RZ, 0x5410, R85 ;  /* 0x00005410ff807816 */ /* 0x000fe20000000055 */
[----:B------:R-:W-:Y:S01]  /*6fa0*/  FFMA.FTZ R125, R125, R124, R236 ;  /* 0x0000007c7d7d7223 */ /* 0x000fe200000100ec */
[----:B------:R-:W-:-:S03]  /*6fb0*/  PRMT R124, RZ, 0x7610, R107 ;  /* 0x00007610ff7c7816 */ /* 0x000fc6000000006b */
[----:B------:R-:W-:Y:S01]  /*6fc0*/  FFMA.FTZ R207, R207, R128, R24 ;  /* 0x00000080cfcf7223 */ /* 0x000fe20000010018 */
[----:B------:R-:W-:Y:S01]  /*6fd0*/  PRMT R128, RZ, 0x7610, R85 ;  /* 0x00007610ff807816 */ /* 0x000fe20000000055 */
        /* <DEDUP_REMOVED lines=31> */
[----:B------:R-:W-:Y:S02]  /*71d0*/  FADD.FTZ R135, -R135, R231 ;  /* 0x000000e787877221 */ /* 0x000fe40000010100 */
[----:B------:R-:W-:Y:S02]  /*71e0*/  FFMA.FTZ R124, R164, R124, R235 ;  /* 0x0000007ca47c7223 */ /* 0x000fe400000100eb */
[----:B------:R-:W-:Y:S01]  /*71f0*/  FFMA.FTZ R208, R208, R128, R25 ;  /* 0x00000080d0d07223 */ /* 0x000fe20000010019 */
        /* <DEDUP_REMOVED lines=49> */
[----:B------:R-:W-:Y:S01]  /*7510*/  FMUL.FTZ R171, R171, R135 ;  /* 0x00000087abab7220 */ /* 0x000fe20000410000 */
[----:B------:R-:W-:Y:S01]  /*7520*/  F2FP.BF16.PACK_AB R135, R124, R125 ;  /* 0x0000007d7c87723e */ /* 0x000fe200000010ff */
[----:B------:R-:W-:Y:S01]  /*7530*/  FFMA.FTZ R205, R205, R128, R22 ;  /* 0x00000080cdcd7223 */ /* 0x000fe20000010016 */
[----:B------:R-:W-:-:S02]  /*7540*/  PRMT R124, RZ, 0x7610, R106 ;  /* 0x00007610ff7c7816 */ /* 0x000fc4000000006a */
[----:B------:R-:W-:-:S03]  /*7550*/  PRMT R128, RZ, 0x7610, R84 ;  /* 0x00007610ff807816 */ /* 0x000fc60000000054 */
[----:B------:R-:W-:Y:S01]  /*7560*/  FFMA.FTZ R162, R162, R124, R237 ;  /* 0x0000007ca2a27223 */ /* 0x000fe200000100ed */
[----:B------:R-:W-:Y:S01]  /*7570*/  PRMT R124, RZ, 0x7610, R105 ;  /* 0x00007610ff7c7816 */ /* 0x000fe20000000069 */
[----:B------:R-:W-:Y:S01]  /*7580*/  FFMA.FTZ R206, R206, R128, R23 ;  /* 0x00000080cece7223 */ /* 0x000fe20000010017 */
        /* <DEDUP_REMOVED lines=63> */
[----:B------:R-:W-:Y:S02]  /*7980*/  PRMT R132, RZ, 0x5410, R104 ;  /* 0x00005410ff847816 */ /* 0x000fe40000000068 */
[----:B------:R-:W-:Y:S02]  /*7990*/  PRMT R139, RZ, 0x5410, R103 ;  /* 0x00005410ff8b7816 */ /* 0x000fe40000000067 */
[----:B------:R-:W-:Y:S02]  /*79a0*/  PRMT R137, RZ, 0x5410, R101 ;  /* 0x00005410ff897816 */ /* 0x000fe40000000065 */
        /* <DEDUP_REMOVED lines=8> */
[C---:B------:R-:W-:Y:S01]  /*7a30*/  IADD3 R128, R170.reuse, 0x40, RZ ;  /* 0x00000040aa807810 */ /* 0x040fe20007ffe0ff */
[----:B------:R-:W-:Y:S01]  /*7a40*/  FFMA.FTZ R133, R159, R133, R240 ;  /* 0x000000859f857223 */ /* 0x000fe200000100f0 */
[C---:B------:R-:W-:Y:S01]  /*7a50*/  IADD3 R130, R170.reuse, 0x60, RZ ;  /* 0x00000060aa827810 */ /* 0x040fe20007ffe0ff */
[----:B------:R-:W-:Y:S01]  /*7a60*/  FFMA.FTZ R132, R157, R132, R242 ;  /* 0x000000849d847223 */ /* 0x000fe200000100f2 */
[----:B------:R-:W-:Y:S01]  /*7a70*/  IADD3 R156, R170, 0x80, RZ ;  /* 0x00000080aa9c7810 */ /* 0x000fe20007ffe0ff */
[----:B------:R-:W-:-:S02]  /*7a80*/  FFMA.FTZ R139, R166, R139, R214 ;  /* 0x0000008ba68b7223 */ /* 0x000fc400000100d6 */
[----:B------:R-:W-:Y:S02]  /*7a90*/  FFMA.FTZ R137, R176, R137, R232 ;  /* 0x00000089b0897223 */ /* 0x000fe400000100e8 */
[----:B------:R-:W-:Y:S01]  /*7aa0*/  FFMA.FTZ R140, R184, R125, R204 ;  /* 0x0000007db88c7223 */ /* 0x000fe200000100cc */
[----:B------:R-:W-:Y:S01]  /*7ab0*/  PRMT R125, RZ, 0x5410, R94 ;  /* 0x00005410ff7d7816 */ /* 0x000fe2000000005e */
[----:B------:R-:W-:Y:S02]  /*7ac0*/  FFMA.FTZ R143, R182, R143, R4 ;  /* 0x0000008fb68f7223 */ /* 0x000fe40000010004 */
[----:B------:R-:W-:Y:S02]  /*7ad0*/  FFMA.FTZ R142, R181, R142, R2 ;  /* 0x0000008eb58e7223 */ /* 0x000fe40000010002 */
[----:B------:R-:W-:Y:S01]  /*7ae0*/  FFMA.FTZ R141, R183, R141, R198 ;  /* 0x0000008db78d7223 */ /* 0x000fe200000100c6 */
[----:B------:R-:W-:Y:S01]  /*7af0*/  F2FP.BF16.PACK_AB R134, R162, R134 ;  /* 0x00000086a286723e */ /* 0x000fe200000010ff */
[----:B------:R-:W-:Y:S01]  /*7b00*/  FFMA.FTZ R188, R188, R129, R146 ;  /* 0x00000081bcbc7223 */ /* 0x000fe20000010092 */
[----:B------:R-:W-:Y:S01]  /*7b10*/  F2FP.BF16.PACK_AB R133, R160, R133 ;  /* 0x00000085a085723e */ /* 0x000fe200000010ff */
[----:B------:R-:W-:Y:S01]  /*7b20*/  IMAD.WIDE.U32 R128, R128, R187, c[0x0][0x208] ;  /* 0x0000820080807625 */ /* 0x000fe200078e00bb */
[----:B------:R-:W-:-:S02]  /*7b30*/  F2FP.BF16.PACK_AB R132, R158, R132 ;  /* 0x000000849e84723e */ /* 0x000fc400000010ff */
        /* <DEDUP_REMOVED lines=8> */
[----:B------:R-:W-:-:S02]  /*7bc0*/  F2FP.BF16.PACK_AB R142, R179, R142 ;  /* 0x0000008eb38e723e */ /* 0x000fc400000010ff */
[----:B------:R-:W-:Y:S02]  /*7bd0*/  F2FP.BF16.PACK_AB R141, R180, R141 ;  /* 0x0000008db48d723e */ /* 0x000fe400000010ff */
[----:B------:R-:W-:Y:S02]  /*7be0*/  F2FP.BF16.PACK_AB R140, R186, R140 ;  /* 0x0000008cba8c723e */ /* 0x000fe400000010ff */
[----:B------:R-:W-:Y:S02]  /*7bf0*/  PRMT R127, RZ, 0x5410, R95 ;  /* 0x00005410ff7f7816 */ /* 0x000fe4000000005f */
[----:B------:R-:W-:Y:S02]  /*7c00*/  PRMT R125, RZ, 0x5410, R93 ;  /* 0x00005410ff7d7816 */ /* 0x000fe4000000005d */
[----:B------:R-:W-:Y:S01]  /*7c10*/  PRMT R158, RZ, 0x7610, R76 ;  /* 0x00007610ff9e7816 */ /* 0x000fe2000000004c */
[----:B------:R-:W-:Y:S01]  /*7c20*/  STG.E.128 [R128.64], R132 ;  /* 0x0000008480007986 */ /* 0x000fe2000c101d04 */
[----:B------:R-:W-:-:S03]  /*7c30*/  FFMA.FTZ R127, R195, R127, R12 ;  /* 0x0000007fc37f7223 */ /* 0x000fc6000001000c */
[----:B------:R-:W-:Y:S01]  /*7c40*/  STG.E.128 [R130.64], R136 ;  /* 0x0000008882007986 */ /* 0x000fe2000c101d04 */
[----:B------:R-:W-:Y:S02]  /*7c50*/  FFMA.FTZ R125, R191, R125, R8 ;  /* 0x0000007dbf7d7223 */ /* 0x000fe40000010008 */
[----:B------:R-:W-:Y:S01]  /*7c60*/  FFMA.FTZ R189, R189, R158, R147 ;  /* 0x0000009ebdbd7223 */ /* 0x000fe20000010093 */
[----:B------:R0:W-:Y:S01]  /*7c70*/  STG.E.128 [R156.64], R140 ;  /* 0x0000008c9c007986 */ /* 0x0001e2000c101d04 */
[C---:B------:R-:W-:Y:S02]  /*7c80*/  IADD3 R158, R170.reuse, 0xc0, RZ ;  /* 0x000000c0aa9e7810 */ /* 0x040fe40007ffe0ff */
[C---:B------:R-:W-:Y:S02]  /*7c90*/  IADD3 R160, R170.reuse, 0xe0, RZ ;  /* 0x000000e0aaa07810 */ /* 0x040fe40007ffe0ff */
[C---:B------:R-:W-:Y:S02]  /*7ca0*/  IADD3 R162, R170.reuse, 0x100, RZ ;  /* 0x00000100aaa27810 */ /* 0x040fe40007ffe0ff */
[----:B------:R-:W-:Y:S01]  /*7cb0*/  IADD3 R164, R170, 0x120, RZ ;  /* 0x00000120aaa47810 */ /* 0x000fe20007ffe0ff */
[----:B------:R-:W-:Y:S01]  /*7cc0*/  IMAD.WIDE.U32 R158, R158, R187, c[0x0][0x208] ;  /* 0x000082009e9e7625 */ /* 0x000fe200078e00bb */
[----:B------:R-:W-:-:S02]  /*7cd0*/  F2FP.BF16.PACK_AB R127, R194, R127 ;  /* 0x0000007fc27f723e */ /* 0x000fc400000010ff */
[----:B------:R-:W-:Y:S02]  /*7ce0*/  F2FP.BF16.PACK_AB R126, R193, R126 ;  /* 0x0000007ec17e723e */ /* 0x000fe400000010ff */
[----:B------:R-:W-:Y:S02]  /*7cf0*/  F2FP.BF16.PACK_AB R125, R192, R125 ;  /* 0x0000007dc07d723e */ /* 0x000fe400000010ff */
[----:B0-----:R-:W-:Y:S02]  /*7d00*/  IADD3 R156, R170, 0xa0, RZ ;  /* 0x000000a0aa9c7810 */ /* 0x001fe40007ffe0ff */
[----:B------:R-:W-:Y:S01]  /*7d10*/  F2FP.BF16.PACK_AB R124, R197, R124 ;  /* 0x0000007cc57c723e */ /* 0x000fe200000010ff */
[----:B------:R-:W-:Y:S01]  /*7d20*/  IMAD.WIDE.U32 R160, R160, R187, c[0x0][0x208] ;  /* 0x00008200a0a07625 */ /* 0x000fe200078e00bb */
[----:B------:R-:W-:Y:S02]  /*7d30*/  F2FP.BF16.PACK_AB R131, R202, R201 ;  /* 0x000000c9ca83723e */ /* 0x000fe400000010ff */
[----:B------:R-:W-:Y:S01]  /*7d40*/  F2FP.BF16.PACK_AB R130, R200, R199 ;  /* 0x000000c7c882723e */ /* 0x000fe200000010ff */
[----:B------:R-:W-:Y:S01]  /*7d50*/  IMAD.WIDE.U32 R156, R156, R187, c[0x0][0x208] ;  /* 0x000082009c9c7625 */ /* 0x000fe200078e00bb */
[----:B------:R-:W-:-:S02]  /*7d60*/  F2FP.BF16.PACK_AB R129, R175, R174 ;  /* 0x000000aeaf81723e */ /* 0x000fc400000010ff */
[----:B------:R-:W-:Y:S01]  /*7d70*/  F2FP.BF16.PACK_AB R128, R173, R172 ;  /* 0x000000acad80723e */ /* 0x000fe200000010ff */
[----:B------:R-:W-:Y:S01]  /*7d80*/  IMAD.WIDE.U32 R162, R162, R187, c[0x0][0x208] ;  /* 0x00008200a2a27625 */ /* 0x000fe200078e00bb */
[----:B------:R-:W-:Y:S02]  /*7d90*/  F2FP.BF16.PACK_AB R135, R212, R211 ;  /* 0x000000d3d487723e */ /* 0x000fe400000010ff */
[----:B------:R-:W-:Y:S02]  /*7da0*/  F2FP.BF16.PACK_AB R134, R210, R209 ;  /* 0x000000d1d286723e */ /* 0x000fe400000010ff */
[----:B------:R-:W-:Y:S02]  /*7db0*/  F2FP.BF16.PACK_AB R133, R208, R207 ;  /* 0x000000cfd085723e */ /* 0x000fe400000010ff */
        /* <DEDUP_REMOVED lines=10> */
[----:B------:R-:W-:Y:S01]  /*7e60*/  F2FP.BF16.PACK_AB R140, R189, R188 ;  /* 0x000000bcbd8c723e */ /* 0x000fe200000010ff */
[----:B------:R0:W-:Y:S04]  /*7e70*/  STG.E.128 [R158.64], R128 ;  /* 0x000000809e007986 */ /* 0x0001e8000c101d04 */
[----:B------:R0:W-:Y:S04]  /*7e80*/  STG.E.128 [R160.64], R132 ;  /* 0x00000084a0007986 */ /* 0x0001e8000c101d04 */
[----:B------:R0:W-:Y:S04]  /*7e90*/  STG.E.128 [R162.64], R136 ;  /* 0x00000088a2007986 */ /* 0x0001e8000c101d04 */
[----:B------:R0:W-:Y:S02]  /*7ea0*/  STG.E.128 [R164.64], R140 ;  /* 0x0000008ca4007986 */ /* 0x0001e4000c101d04 */
.L_x_1734:
[----:B------:R-:W-:Y:S05]  /*7eb0*/  BSYNC B0 ;  /* 0x0000000000007941 */ /* 0x000fea0003800000 */
.L_x_1733:
[----:B0-----:R-:W-:-:S04]  /*7ec0*/  MOV R125, c[0x0][0x160] ;  /* 0x00005800007d7a02 */ /* 0x001fc80000000f00 */
[----:B------:R-:W-:-:S04]  /*7ed0*/  LEA R148, R125, R148, 0x2 ;  /* 0x000000947d947211 */ /* 0x000fc800078e10ff */
[----:B------:R-:W-:-:S13]  /*7ee0*/  ISETP.GE.AND P0, PT, R148, c[0x0][0x164], PT ;  /* 0x0000590094007a0c */ /* 0x000fda0003f06270 */
[----:B-----5:R-:W-:Y:S01]  /*7ef0*/  @P0 CALL.REL.NOINC `(.L_x_1735) ;  /* 0x0000001000000944 */ /* 0x020fe20003c00000 */
[----:B------:R-:W-:Y:S05]  /*7f00*/  BRA `(.L_x_1736) ;  /* 0xffff8ac000007947 */ /* 0x000fea000383ffff */
.L_x_1735:
[----:B------:R-:W-:Y:S05]  /*7f10*/  EXIT ;  /* 0x000000000000794d */ /* 0x000fea0003800000 */
.L_x_1731:
[----:B------:R-:W-:Y:S01]  /*7f20*/  HFMA2.MMA R126, -RZ, RZ, 0, 5.9604644775390625e-08 ;  /* 0x00000001ff7e7435 */ /* 0x000fe200000001ff */
[----:B------:R-:W-:Y:S02]  /*7f30*/  MOV R170, R127 ;  /* 0x0000007f00aa7202 */ /* 0x000fe40000000f00 */
[----:B------:R-:W-:Y:S02]  /*7f40*/  MOV R171, 0x1f ;  /* 0x0000001f00ab7802 */ /* 0x000fe40000000f00 */
[----:B------:R-:W-:Y:S02]  /*7f50*/  MOV R125, 0xffffffff ;  /* 0xffffffff007d7802 */ /* 0x000fe40000000f00 */
[----:B------:R-:W-:Y:S02]  /*7f60*/  MOV R124, 0x7f80 ;  /* 0x00007f80007c7802 */ /* 0x000fe40000000f00 */
[----:B-----5:R-:W-:Y:S05]  /*7f70*/  CALL.REL.NOINC `($__internal_7_$__cuda_sm70_shflsync_bfly_p) ;  /* 0x00000dc000007944 */ /* 0x020fea0003c00000 */
[----:B-1----:R-:W-:Y:S05]  /*7f80*/  BRA `(.L_x_1737) ;  /* 0xffffd98000007947 */ /* 0x002fea000383ffff */
.L_x_1732:
[----:B------:R-:W-:Y:S01]  /*7f90*/  HFMA2.MMA R126, -RZ, RZ, 0, 1.1920928955078125e-07 ;  /* 0x00000002ff7e7435 */ /* 0x000fe200000001ff */
[----:B------:R-:W-:Y:S02]  /*7fa0*/  MOV R170, R127 ;  /* 0x0000007f00aa7202 */ /* 0x000fe40000000f00 */
[----:B------:R-:W-:-:S02]  /*7fb0*/  MOV R171, 0x1f ;  /* 0x0000001f00ab7802 */ /* 0x000fc40000000f00 */
[----:B------:R-:W-:Y:S02]  /*7fc0*/  MOV R125, 0xffffffff ;  /* 0xffffffff007d7802 */ /* 0x000fe40000000f00 */
[----:B------:R-:W-:Y:S02]  /*7fd0*/  MOV R124, 0x7ff0 ;  /* 0x00007ff0007c7802 */ /* 0x000fe40000000f00 */
[----:B-----5:R-:W-:Y:S05]  /*7fe0*/  CALL.REL.NOINC `($__internal_7_$__cuda_sm70_shflsync_bfly_p) ;  /* 0x00000d5000007944 */ /* 0x020fea0003c00000 */
[----:B-1----:R-:W-:Y:S01]  /*7ff0*/  FADD.FTZ R127, R127, R126 ;  /* 0x0000007e7f7f7221 */ /* 0x002fe20000010000 */
[----:B------:R-:W-:Y:S01]  /*8000*/  HFMA2.MMA R126, -RZ, RZ, 0, 2.384185791015625e-07 ;  /* 0x00000004ff7e7435 */ /* 0x000fe200000001ff */
[----:B------:R-:W-:Y:S02]  /*8010*/  MOV R171, 0x1f ;  /* 0x0000001f00ab7802 */ /* 0x000fe40000000f00 */
[----:B------:R-:W-:Y:S02]  /*8020*/  MOV R125, 0xffffffff ;  /* 0xffffffff007d7802 */ /* 0x000fe40000000f00 */
[----:B------:R-:W-:Y:S02]  /*8030*/  MOV R170, R127 ;  /* 0x0000007f00aa7202 */ /* 0x000fe40000000f00 */
[----:B------:R-:W-:-:S02]  /*8040*/  MOV R124, 0x8060 ;  /* 0x00008060007c7802 */ /* 0x000fc40000000f00 */
[----:B------:R-:W-:Y:S05]  /*8050*/  CALL.REL.NOINC `($__internal_7_$__cuda_sm70_shflsync_bfly_p) ;  /* 0x00000ce000007944 */ /* 0x000fea0003c00000 */
[----:B-1----:R-:W-:Y:S01]  /*8060*/  FADD.FTZ R127, R127, R126 ;  /* 0x0000007e7f7f7221 */ /* 0x002fe20000010000 */
[----:B------:R-:W-:Y:S01]  /*8070*/  HFMA2.MMA R126, -RZ, RZ, 0, 4.76837158203125e-07 ;  /* 0x00000008ff7e7435 */ /* 0x000fe200000001ff */
[----:B------:R-:W-:-:S02]  /*8080*/  MOV R171, 0x1f ;  /* 0x0000001f00ab7802 */ /* 0x000fc40000000f00 */
[----:B------:R-:W-:Y:S02]  /*8090*/  MOV R125, 0xffffffff ;  /* 0xffffffff007d7802 */ /* 0x000fe40000000f00 */
[----:B------:R-:W-:Y:S02]  /*80a0*/  MOV R170, R127 ;  /* 0x0000007f00aa7202 */ /* 0x000fe40000000f00 */
[----:B------:R-:W-:Y:S02]  /*80b0*/  MOV R124, 0x80d0 ;  /* 0x000080d0007c7802 */ /* 0x000fe40000000f00 */
[----:B------:R-:W-:Y:S05]  /*80c0*/  CALL.REL.NOINC `($__internal_7_$__cuda_sm70_shflsync_bfly_p) ;  /* 0x00000c7000007944 */ /* 0x000fea0003c00000 */
[----:B-1----:R-:W-:Y:S01]  /*80d0*/  FADD.FTZ R127, R127, R126 ;  /* 0x0000007e7f7f7221 */ /* 0x002fe20000010000 */
[----:B------:R-:W-:Y:S01]  /*80e0*/  HFMA2.MMA R126, -RZ, RZ, 0, 9.5367431640625e-07 ;  /* 0x00000010ff7e7435 */ /* 0x000fe200000001ff */
[----:B------:R-:W-:Y:S02]  /*80f0*/  MOV R171, 0x1f ;  /* 0x0000001f00ab7802 */ /* 0x000fe40000000f00 */
[----:B------:R-:W-:Y:S02]  /*8100*/  MOV R125, 0xffffffff ;  /* 0xffffffff007d7802 */ /* 0x000fe40000000f00 */
[----:B------:R-:W-:-:S02]  /*8110*/  MOV R170, R127 ;  /* 0x0000007f00aa7202 */ /* 0x000fc40000000f00 */
[----:B------:R-:W-:Y:S02]  /*8120*/  MOV R124, 0x8140 ;  /* 0x00008140007c7802 */ /* 0x000fe40000000f00 */
[----:B------:R-:W-:Y:S05]  /*8130*/  CALL.REL.NOINC `($__internal_7_$__cuda_sm70_shflsync_bfly_p) ;  /* 0x00000c0000007944 */ /* 0x000fea0003c00000 */
[----:B-1----:R-:W-:Y:S01]  /*8140*/  FADD.FTZ R127, R127, R126 ;  /* 0x0000007e7f7f7221 */ /* 0x002fe20000010000 */
[----:B------:R-:W-:Y:S01]  /*8150*/  HFMA2.MMA R126, -RZ, RZ, 0, 5.9604644775390625e-08 ;  /* 0x00000001ff7e7435 */ /* 0x000fe200000001ff */
[----:B------:R-:W-:Y:S02]  /*8160*/  MOV R171, 0x1f ;  /* 0x0000001f00ab7802 */ /* 0x000fe40000000f00 */
[----:B------:R-:W-:-:S04]  /*8170*/  FMUL.FTZ R127, R127, c[0x0][0x1e0] ;  /* 0x000078007f7f7a20 */ /* 0x000fc80000410000 */
        /* <DEDUP_REMOVED lines=162> */
[----:B------:R-:W-:Y:S05]  /*8ba0*/  CALL.REL.NOINC `($__internal_7_$__cuda_sm70_shflsync_bfly_p) ;  /* 0x0000019000007944 */ /* 0x000fea0003c00000 */
[----:B-1----:R-:W-:Y:S01]  /*8bb0*/  FADD.FTZ R170, R170, R126 ;  /* 0x0000007eaaaa7221 */ /* 0x002fe20000010000 */
[----:B------:R-:W-:Y:S01]  /*8bc0*/  HFMA2.MMA R126, -RZ, RZ, 0, 1.1920928955078125e-07 ;  /* 0x00000002ff7e7435 */ /* 0x000fe200000001ff */
[----:B------:R-:W-:Y:S02]  /*8bd0*/  MOV R171, 0x1f ;  /* 0x0000001f00ab7802 */ /* 0x000fe40000000f00 */
[----:B------:R-:W-:Y:S02]  /*8be0*/  MOV R125, 0xffffffff ;  /* 0xffffffff007d7802 */ /* 0x000fe40000000f00 */
[----:B------:R-:W-:Y:S02]  /*8bf0*/  MOV R124, 0x8c10 ;  /* 0x00008c10007c7802 */ /* 0x000fe40000000f00 */
[----:B------:R-:W-:Y:S05]  /*8c00*/  CALL.REL.NOINC `($__internal_7_$__cuda_sm70_shflsync_bfly_p) ;  /* 0x0000013000007944 */ /* 0x000fea0003c00000 */
[----:B-1----:R-:W-:Y:S01]  /*8c10*/  FADD.FTZ R170, R170, R126 ;  /* 0x0000007eaaaa7221 */ /* 0x002fe20000010000 */
[----:B------:R-:W-:Y:S01]  /*8c20*/  HFMA2.MMA R126, -RZ, RZ, 0, 2.384185791015625e-07 ;  /* 0x00000004ff7e7435 */ /* 0x000fe200000001ff */
[----:B------:R-:W-:Y:S02]  /*8c30*/  MOV R171, 0x1f ;  /* 0x0000001f00ab7802 */ /* 0x000fe40000000f00 */
[----:B------:R-:W-:-:S02]  /*8c40*/  MOV R125, 0xffffffff ;  /* 0xffffffff007d7802 */ /* 0x000fc40000000f00 */
[----:B------:R-:W-:Y:S02]  /*8c50*/  MOV R124, 0x8c70 ;  /* 0x00008c70007c7802 */ /* 0x000fe40000000f00 */
[----:B------:R-:W-:Y:S05]  /*8c60*/  CALL.REL.NOINC `($__internal_7_$__cuda_sm70_shflsync_bfly_p) ;  /* 0x000000d000007944 */ /* 0x000fea0003c00000 */
[----:B-1----:R-:W-:Y:S01]  /*8c70*/  FADD.FTZ R170, R170, R126 ;  /* 0x0000007eaaaa7221 */ /* 0x002fe20000010000 */
[----:B------:R-:W-:Y:S01]  /*8c80*/  HFMA2.MMA R126, -RZ, RZ, 0, 4.76837158203125e-07 ;  /* 0x00000008ff7e7435 */ /* 0x000fe200000001ff */
[----:B------:R-:W-:Y:S02]  /*8c90*/  MOV R171, 0x1f ;  /* 0x0000001f00ab7802 */ /* 0x000fe40000000f00 */
[----:B------:R-:W-:Y:S02]  /*8ca0*/  MOV R125, 0xffffffff ;  /* 0xffffffff007d7802 */ /* 0x000fe40000000f00 */
[----:B------:R-:W-:Y:S02]  /*8cb0*/  MOV R124, 0x8cd0 ;  /* 0x00008cd0007c7802 */ /* 0x000fe40000000f00 */
[----:B------:R-:W-:Y:S05]  /*8cc0*/  CALL.REL.NOINC `($__internal_7_$__cuda_sm70_shflsync_bfly_p) ;  /* 0x0000007000007944 */ /* 0x000fea0003c00000 */
[----:B-1----:R-:W-:Y:S01]  /*8cd0*/  FADD.FTZ R170, R170, R126 ;  /* 0x0000007eaaaa7221 */ /* 0x002fe20000010000 */
[----:B------:R-:W-:Y:S01]  /*8ce0*/  HFMA2.MMA R126, -RZ, RZ, 0, 9.5367431640625e-07 ;  /* 0x00000010ff7e7435 */ /* 0x000fe200000001ff */
[----:B------:R-:W-:Y:S02]  /*8cf0*/  MOV R171, 0x1f ;  /* 0x0000001f00ab7802 */ /* 0x000fe40000000f00 */
[----:B------:R-:W-:-:S02]  /*8d00*/  MOV R125, 0xffffffff ;  /* 0xffffffff007d7802 */ /* 0x000fc40000000f00 */
[----:B------:R-:W-:Y:S02]  /*8d10*/  MOV R124, 0x8d30 ;  /* 0x00008d30007c7802 */ /* 0x000fe40000000f00 */
[----:B------:R-:W-:Y:S05]  /*8d20*/  CALL.REL.NOINC `($__internal_7_$__cuda_sm70_shflsync_bfly_p) ;  /* 0x0000001000007944 */ /* 0x000fea0003c00000 */
[----:B-1----:R-:W-:Y:S05]  /*8d30*/  BRA `(.L_x_1738) ;  /* 0xffffd71000007947 */ /* 0x002fea000383ffff */
        .weak           $__internal_7_$__cuda_sm70_shflsync_bfly_p
        .type           $__internal_7_$__cuda_sm70_shflsync_bfly_p,@function
        .size           $__internal_7_$__cuda_sm70_shflsync_bfly_p,(.L_x_71007 - $__internal_7_$__cuda_sm70_shflsync_bfly_p)
$__internal_7_$__cuda_sm70_shflsync_bfly_p:
[----:B------:R-:W-:Y:S04]  /*8d40*/  WARPSYNC R125 ;  /* 0x0000007d00007348 */ /* 0x000fe80003800000 */
[----:B------:R0:W1:Y:S02]  /*8d50*/  SHFL.BFLY PT, R126, R170, R126, R171 ;  /* 0x0c00007eaa7e7389 */ /* 0x00006400000e00ab */
[----:B0-----:R-:W-:-:S06]  /*8d60*/  HFMA2.MMA R125, -RZ, RZ, 0, 0 ;  /* 0x00000000ff7d7435 */ /* 0x001fcc00000001ff */
[----:B------:R-:W-:Y:S05]  /*8d70*/  RET.REL.NODEC R124 `(_ZN10layer_norm13ln_fwd_kernelINS_13Kernel_traitsI13__nv_bfloat16S2_S2_S2_fjLj2560ELj1ELj4ELj1ELj16ENS_18Kernel_traits_baseILj2560ES2_S2_S2_S2_fjLj128EEEEELb0ELb1ELb1ELb1EEEvNS_9FwdParamsE) ;  /* 0xffff72807c007950 */ /* 0x000fea0003c3ffff */
.L_x_1739:
        /* <DEDUP_REMOVED lines=16> */
.L_x_71007:


//--------------------- .text._ZN10layer_norm13ln_fwd_kernelINS_13Kernel_traitsI13__nv_bfloat16S2_S2_S2_fjLj2560ELj1ELj4ELj1ELj16ENS_18Kernel_traits_baseILj2560ES2_S2_S2_S2_fjLj128EEEEELb1ELb0ELb0ELb0EEEvNS_9FwdParamsE --------------------------
	.section	.text._ZN10layer_norm13ln_fwd_kernelINS_13Kernel_traitsI13__nv_bfloat16S2_S2_S2_fjLj2560ELj1ELj4ELj1ELj16ENS_18Kernel_traits_baseILj2560ES2_S2_S2_S2_fjLj128EEEEELb1ELb0ELb0ELb0EEEvNS_9FwdParamsE,"ax",@progbits
	.sectioninfo	@"SHI_REGISTERS=255"
	.align	128
        .global         _ZN10layer_norm13ln_fwd_kernelINS_13Kernel_traitsI13__nv_bfloat16S2_S2_S2_fjLj2560ELj1ELj4ELj1ELj16ENS_18Kernel_traits_baseILj2560ES2_S2_S2_S2_fjLj128EEEEELb1ELb0ELb0ELb0EEEvNS_9FwdParamsE
        .type           _ZN10layer_norm13ln_fwd_kernelINS_13Kernel_traitsI13__nv_bfloat16S2_S2_S2_fjLj2560ELj1ELj4ELj1ELj16ENS_18Kernel_traits_baseILj2560ES2_S2_S2_S2_fjLj128EEEEELb1ELb0ELb0ELb0EEEvNS_9FwdParamsE,@function
        .size           _ZN10layer_norm13ln_fwd_kernelINS_13Kernel_traitsI13__nv_bfloat16S2_S2_S2_fjLj2560ELj1ELj4ELj1ELj16ENS_18Kernel_traits_baseILj2560ES2_S2_S2_S2_fjLj128EEEEELb1ELb0ELb0ELb0EEEvNS_9FwdParamsE,(.L_x_71008 - _ZN10layer_norm13ln_fwd_kernelINS_13Kernel_traitsI13__nv_bfloat16S2_S2_S2_fjLj2560ELj1ELj4ELj1ELj16ENS_18Kernel_traits_baseILj2560ES2_S2_S2_S2_fjLj128EEEEELb1ELb0ELb0ELb0EEEvNS_9FwdParamsE)
        .other          _ZN10layer_norm13ln_fwd_kernelINS_13Kernel_traitsI13__nv_bfloat16S2_S2_S2_fjLj2560ELj1ELj4ELj1ELj16ENS_18Kernel_traits_baseILj2560ES2_S2_S2_S2_fjLj128EEEEELb1ELb0ELb0ELb0EEEvNS_9FwdParamsE,@"STO_CUDA_ENTRY STV_DEFAULT"
_ZN10layer_norm13ln_fwd_kernelINS_13Kernel_traitsI13__nv_bfloat16S2_S2_S2_fjLj2560ELj1ELj4ELj1ELj16ENS_18Kernel_traits_baseILj2560ES2_S2_S2_S2_fjLj128EEEEELb1ELb0ELb0ELb0EEEvNS_9FwdParamsE:
.text._ZN10layer_norm13ln_fwd_kernelINS_13Kernel_traitsI13__nv_bfloat16S2_S2_S2_fjLj2560ELj1ELj4ELj1ELj16ENS_18Kernel_traits_baseILj2560ES2_S2_S2_S2_fjLj128EEEEELb1ELb0ELb0ELb0EEEvNS_9FwdParamsE:
[----:B------:R-:W-:Y:S02]  /*0000*/  IMAD.MOV.U32 R1, RZ, RZ, c[0x0][0x28] ;  /* 0x00000a00ff017624 */ /* 0x000fe400078e00ff */
[----:B------:R-:W-:Y:S01]  /*0010*/  ULDC.U8 UR4, c[0x0][0x244] ;  /* 0x0000910000047ab9 */ /* 0x000fe20000000000 */
[----:B------:R-:W-:Y:S01]  /*0020*/  IMAD.MOV.U32 R68, RZ, RZ, c[0x0][0x238] ;  /* 0x00008e00ff447624 */ /* 0x000fe200078e00ff */
[----:B------:R-:W-:Y:S01]  /*0030*/  ISETP.NE.AND P0, PT, RZ, UR4, PT ;  /* 0x00000004ff007c0c */ /* 0x000fe2000bf05270 */
[----:B------:R-:W-:Y:S01]  /*0040*/  ULDC.64 UR4, c[0x0][0x230] ;  /* 0x00008c0000047ab9 */ /* 0x000fe20000000a00 */
[----:B------:R-:W-:Y:S01]  /*0050*/  IADD3 R1, R1, -0x58, RZ ;  /* 0xffffffa801017810 */ /* 0x000fe20007ffe0ff */
[----:B------:R-:W-:Y:S01]  /*0060*/  IMAD.U32 R6, RZ, RZ, UR4 ;  /* 0x00000004ff067e24 */ /* 0x000fe2000f8e00ff */
[----:B------:R-:W-:Y:S01]  /*0070*/  ULDC.64 UR6, c[0x0][0x118] ;  /* 0x0000460000067ab9 */ /* 0x000fe20000000a00 */
[----:B------:R-:W-:Y:S02]  /*0080*/  IMAD.U32 R7, RZ, RZ, UR5 ;  /* 0x00000005ff077e24 */ /* 0x000fe4000f8e00ff */
[----:B------:R-:W-:-:S06]  /*0090*/  IMAD.MOV.U32 R69, RZ, RZ, c[0x0][0x23c] ;  /* 0x00008f00ff457624 */ /* 0x000fcc00078e00ff */
[----:B------:R-:W2:Y:S01]  /*00a0*/  @P0 LDG.E.64 R6, [R6.64] ;  /* 0x0000000606060981 */ /* 0x000ea2000c1e1b00 */
[----:B------:R-:W-:Y:S02]  /*00b0*/  @P0 IMAD.MOV.U32 R12, RZ, RZ, R68 ;  /* 0x000000ffff0c0224 */ /* 0x000fe400078e0044 */
[----:B------:R-:W-:-:S05]  /*00c0*/  @P0 IMAD.MOV.U32 R13, RZ, RZ, R69 ;  /* 0x000000ffff0d0224 */ /* 0x000fca00078e0045 */
[----:B------:R-:W3:Y:S01]  /*00d0*/  @P0 LDG.E.64 R2, [R12.64] ;  /* 0x000000060c020981 */ /* 0x000ee2000c1e1b00 */
[----:B------:R-:W-:Y:S01]  /*00e0*/  LOP3.LUT R5, R5, 0xffffefff, RZ, 0xc0, !PT ;  /* 0xffffefff05057812 */ /* 0x000fe200078ec0ff */
[----:B------:R-:W-:Y:S02]  /*00f0*/  BSSY B0, `(.L_x_1740) ;  /* 0x0000051000007945 */ /* 0x000fe40003800000 */
[----:B------:R-:W0:Y:S01]  /*0100*/  S2R R14, SR_TID.X ;  /* 0x00000000000e7919 */ /* 0x000e220000002100 */
[----:B------:R-:W-:-:S03]  /*0110*/  LOP3.LUT R5, R5, 0xfffffff7, RZ, 0xc0, !PT ;  /* 0xfffffff705057812 */ /* 0x000fc600078ec0ff */
[----:B------:R-:W1:Y:S01]  /*0120*/  S2R R15, SR_CTAID.X ;  /* 0x00000000000f7919 */ /* 0x000e620000002500 */
[----:B0-----:R-:W-:Y:S01]  /*0130*/  LOP3.LUT R22, R14, 0x1f, RZ, 0xc0, !PT ;  /* 0x0000001f0e167812 */ /* 0x001fe200078ec0ff */
[----:B-1----:R-:W-:-:S04]  /*0140*/  IMAD R0, R15, c[0x0][0x0], R14 ;  /* 0x000000000f007a24 */ /* 0x002fc800078e020e */
[----:B------:R-:W-:Y:S01]  /*0150*/  IMAD.WIDE.U32 R10, R0, -0x326172a9, RZ ;  /* 0xcd9e8d57000a7825 */ /* 0x000fe200078e00ff */
[----:B--2---:R-:W0:Y:S08]  /*0160*/  @P0 R2UR UR4, R6 ;  /* 0x00000000060403c2 */ /* 0x004e3000000e0000 */
[----:B------:R1:W2:Y:S01]  /*0170*/  @P0 R2UR UR5, R7 ;  /* 0x00000000070503c2 */ /* 0x0002a200000e0000 */
[----:B---3--:R-:W-:-:S05]  /*0180*/  @P0 IADD3 R68, P1, R2, c[0x0][0x240], RZ ;  /* 0x0000900002440a10 */ /* 0x008fca0007f3e0ff */
[----:B------:R-:W-:-:S05]  /*0190*/  @P0 IMAD.X R69, RZ, RZ, R3, P1 ;  /* 0x000000ffff450224 */ /* 0x000fca00008e0603 */
[--C-:B------:R-:W-:Y:S02]  /*01a0*/  SHF.R.U64 R2, R68, 0x2, R69.reuse ;  /* 0x0000000244027819 */ /* 0x100fe40000001245 */
[----:B------:R-:W-:-:S03]  /*01b0*/  SHF.R.U32.HI R3, RZ, 0x2, R69 ;  /* 0x00000002ff037819 */ /* 0x000fc60000011645 */
[----:B------:R-:W-:Y:S01]  /*01c0*/  IMAD.WIDE.U32 R8, R2, -0x2daee0ad, RZ ;  /* 0xd2511f5302087825 */ /* 0x000fe200078e00ff */
[----:B0-----:R-:W-:Y:S01]  /*01d0*/  LOP3.LUT R4, R11, UR4, R3, 0x96, !PT ;  /* 0x000000040b047c12 */ /* 0x001fe2000f8e9603 */
[----:B------:R-:W-:Y:S02]  /*01e0*/  UIADD3 UR9, UR4, -0x61c88647, URZ ;  /* 0x9e3779b904097890 */ /* 0x000fe4000fffe03f */
[----:B------:R-:W-:Y:S02]  /*01f0*/  UIADD3 UR11, UR4, 0x3c6ef372, URZ ;  /* 0x3c6ef372040b7890 */ /* 0x000fe4000fffe03f */
[----:B-1----:R-:W-:Y:S01]  /*0200*/  IMAD.WIDE.U32 R6, R4, -0x2daee0ad, RZ ;  /* 0xd2511f5304067825 */ /* 0x002fe200078e00ff */
[----:B------:R-:W-:Y:S01]  /*0210*/  UIADD3 UR13, UR4, -0x255992d5, URZ ;  /* 0xdaa66d2b040d7890 */ /* 0x000fe2000fffe03f */
[----:B--2---:R-:W-:Y:S01]  /*0220*/  LOP3.LUT R12, R9, UR5, RZ, 0x3c, !PT ;  /* 0x00000005090c7c12 */ /* 0x004fe2000f8e3cff */
[----:B------:R-:W-:Y:S01]  /*0230*/  UIADD3 UR10, UR5, -0x4498517b, URZ ;  /* 0xbb67ae85050a7890 */ /* 0x000fe2000fffe03f */
[----:B------:R-:W-:Y:S01]  /*0240*/  IMAD.MOV.U32 R4, RZ, RZ, c[0x0][0x168] ;  /* 0x00005a00ff047624 */ /* 0x000fe200078e00ff */
[----:B------:R-:W-:-:S02]  /*0250*/  UIADD3 UR12, UR5, 0x76cf5d0a, URZ ;  /* 0x76cf5d0a050c7890 */ /* 0x000fc4000fffe03f */
[----:B------:R-:W-:Y:S01]  /*0260*/  IMAD.WIDE.U32 R12, R12, -0x326172a9, RZ ;  /* 0xcd9e8d570c0c7825 */ /* 0x000fe200078e00ff */
[----:B------:R-:W-:Y:S01]  /*0270*/  UIADD3 UR14, UR5, 0x32370b8f, URZ ;  /* 0x32370b8f050e7890 */ /* 0x000fe2000fffe03f */
[----:B------:R-:W-:Y:S01]  /*0280*/  LOP3.LUT R11, R7, UR10, R8, 0x96, !PT ;  /* 0x0000000a070b7c12 */ /* 0x000fe2000f8e9608 */
[----:B------:R-:W-:Y:S01]  /*0290*/  UIADD3 UR15, UR4, 0x78dde6e4, URZ ;  /* 0x78dde6e4040f7890 */ /* 0x000fe2000fffe03f */
[----:B------:R-:W-:Y:S01]  /*02a0*/  SHF.R.S32.HI R4, RZ, 0x1f, R4 ;  /* 0x0000001fff047819 */ /* 0x000fe20000011404 */
[----:B------:R-:W-:Y:S01]  /*02b0*/  UIADD3 UR16, UR5, -0x126145ec, URZ ;  /* 0xed9eba1405107890 */ /* 0x000fe2000fffe03f */
[----:B------:R-:W-:Y:S01]  /*02c0*/  LOP3.LUT R8, R13, UR9, R10, 0x96, !PT ;  /* 0x000000090d087c12 */ /* 0x000fe2000f8e960a */
[----:B------:R-:W-:Y:S01]  /*02d0*/  IMAD.WIDE.U32 R10, R11, -0x326172a9, RZ ;  /* 0xcd9e8d570b0a7825 */ /* 0x000fe200078e00ff */
[----:B------:R-:W-:Y:S01]  /*02e0*/  LEA.HI R4, R4, c[0x0][0x168], RZ, 0x3 ;  /* 0x00005a0004047a11 */ /* 0x000fe200078f18ff */
[----:B------:R-:W-:Y:S02]  /*02f0*/  UIADD3 UR17, UR4, 0x1715609d, URZ ;  /* 0x1715609d04117890 */ /* 0x000fe4000fffe03f */
[----:B------:R-:W-:Y:S01]  /*0300*/  IMAD.WIDE.U32 R8, R8, -0x2daee0ad, RZ ;  /* 0xd2511f5308087825 */ /* 0x000fe200078e00ff */
[----:B------:R-:W-:Y:S01]  /*0310*/  LOP3.LUT R7, R11, UR11, R12, 0x96, !PT ;  /* 0x0000000b0b077c12 */ /* 0x000fe2000f8e960c */
[----:B------:R-:W-:-:S02]  /*0320*/  UIADD3 UR18, UR5, -0x56f99767, URZ ;  /* 0xa906689905127890 */ /* 0x000fc4000fffe03f */
[----:B------:R-:W-:Y:S01]  /*0330*/  UIADD3 UR19, UR4, -0x4ab325aa, URZ ;  /* 0xb54cda5604137890 */ /* 0x000fe2000fffe03f */
[----:B------:R-:W-:Y:S01]  /*0340*/  LOP3.LUT R12, R9, UR12, R6, 0x96, !PT ;  /* 0x0000000c090c7c12 */ /* 0x000fe2000f8e9606 */
[----:B------:R-:W-:Y:S01]  /*0350*/  IMAD.WIDE.U32 R6, R7, -0x2daee0ad, RZ ;  /* 0xd2511f5307067825 */ /* 0x000fe200078e00ff */
[----:B------:R-:W-:Y:S02]  /*0360*/  UIADD3 UR20, UR5, 0x646e171e, URZ ;  /* 0x646e171e05147890 */ /* 0x000fe4000fffe03f */
[----:B------:R-:W-:Y:S01]  /*0370*/  UIADD3 UR21, UR4, 0x5384540f, URZ ;  /* 0x5384540f04157890 */ /* 0x000fe2000fffe03f */
[----:B------:R-:W-:Y:S01]  /*0380*/  IMAD.WIDE.U32 R12, R12, -0x326172a9, RZ ;  /* 0xcd9e8d570c0c7825 */ /* 0x000fe200078e00ff */
[----:B------:R-:W-:Y:S01]  /*0390*/  LOP3.LUT R11, R7, UR14, R8, 0x96, !PT ;  /* 0x0000000e070b7c12 */ /* 0x000fe2000f8e9608 */
[----:B------:R-:W-:Y:S01]  /*03a0*/  UIADD3 UR22, UR5, 0x1fd5c5a3, URZ ;  /* 0x1fd5c5a305167890 */ /* 0x000fe2000fffe03f */
[----:B------:R-:W-:Y:S01]  /*03b0*/  LOP3.LUT R7, R22, 0x1f, RZ, 0x3c, !PT ;  /* 0x0000001f16077812 */ /* 0x000fe200078e3cff */
[----:B------:R-:W-:Y:S01]  /*03c0*/  UIADD3 UR23, UR4, -0xe443238, URZ ;  /* 0xf1bbcdc804177890 */ /* 0x000fe2000fffe03f */
[----:B------:R-:W-:Y:S01]  /*03d0*/  LOP3.LUT R8, R13, UR13, R10, 0x96, !PT ;  /* 0x0000000d0d087c12 */ /* 0x000fe2000f8e960a */
[----:B------:R-:W-:Y:S01]  /*03e0*/  IMAD.WIDE.U32 R10, R11, -0x326172a9, RZ ;  /* 0xcd9e8d570b0a7825 */ /* 0x000fe200078e00ff */
[----:B------:R-:W-:-:S03]  /*03f0*/  LEA.HI.SX32 R4, R4, R7, 0x1d ;  /* 0x0000000704047211 */ /* 0x000fc600078feaff */
[----:B------:R-:W-:Y:S01]  /*0400*/  IMAD.WIDE.U32 R8, R8, -0x2daee0ad, RZ ;  /* 0xd2511f5308087825 */ /* 0x000fe200078e00ff */
[C---:B------:R-:W-:Y:S02]  /*0410*/  LOP3.LUT P6, RZ, R4.reuse, 0xffffffe0, RZ, 0xc0, !PT ;  /* 0xffffffe004ff7812 */ /* 0x040fe400078cc0ff */
[C---:B------:R-:W-:Y:S02]  /*0420*/  ISETP.GE.U32.AND P5, PT, R4.reuse, 0x40, PT ;  /* 0x000000400400780c */ /* 0x040fe40003fa6070 */
[C---:B------:R-:W-:Y:S02]  /*0430*/  ISETP.GE.U32.AND P4, PT, R4.reuse, 0x60, PT ;  /* 0x000000600400780c */ /* 0x040fe40003f86070 */
[C---:B------:R-:W-:Y:S02]  /*0440*/  ISETP.GE.U32.AND P3, PT, R4.reuse, 0x80, PT ;  /* 0x000000800400780c */ /* 0x040fe40003f66070 */
[----:B------:R-:W-:Y:S02]  /*0450*/  ISETP.GE.U32.AND P2, PT, R4, 0xa0, PT ;  /* 0x000000a00400780c */ /* 0x000fe40003f46070 */
[----:B------:R-:W-:-:S02]  /*0460*/  LOP3.LUT R7, R11, UR15, R12, 0x96, !PT ;  /* 0x0000000f0b077c12 */ /* 0x000fc4000f8e960c */
[----:B------:R-:W-:Y:S02]  /*0470*/  LOP3.LUT R12, R9, UR16, R6, 0x96, !PT ;  /* 0x00000010090c7c12 */ /* 0x000fe4000f8e9606 */
[----:B------:R-:W-:Y:S01]  /*0480*/  @P6 LOP3.LUT R5, R5, 0x8, RZ, 0xfc, !PT ;  /* 0x0000000805056812 */ /* 0x000fe200078efcff */
[----:B------:R-:W-:-:S03]  /*0490*/  IMAD.WIDE.U32 R6, R7, -0x2daee0ad, RZ ;  /* 0xd2511f5307067825 */ /* 0x000fc600078e00ff */
[----:B------:R-:W-:Y:S01]  /*04a0*/  @P5 LOP3.LUT R5, R5, 0x1000, RZ, 0xfc, !PT ;  /* 0x0000100005055812 */ /* 0x000fe200078efcff */
[----:B------:R-:W-:Y:S01]  /*04b0*/  IMAD.WIDE.U32 R12, R12, -0x326172a9, RZ ;  /* 0xcd9e8d570c0c7825 */ /* 0x000fe200078e00ff */
[----:B------:R-:W-:Y:S02]  /*04c0*/  LOP3.LUT R70, R7, UR18, R8, 0x96, !PT ;  /* 0x0000001207467c12 */ /* 0x000fe4000f8e9608 */
[----:B------:R-:W-:Y:S02]  /*04d0*/  LOP3.LUT R5, R5, 0xfffff7ff, RZ, 0xc0, !PT ;  /* 0xfffff7ff05057812 */ /* 0x000fe400078ec0ff */
[----:B------:R-:W-:Y:S02]  /*04e0*/  LOP3.LUT R10, R13, UR17, R10, 0x96, !PT ;  /* 0x000000110d0a7c12 */ /* 0x000fe4000f8e960a */
[----:B------:R-:W-:-:S04]  /*04f0*/  @P4 LOP3.LUT R5, R5, 0x800, RZ, 0xfc, !PT ;  /* 0x0000080005054812 */ /* 0x000fc800078efcff */
[----:B------:R-:W-:-:S04]  /*0500*/  LOP3.LUT R5, R5, 0xfffffbff, RZ, 0xc0, !PT ;  /* 0xfffffbff05057812 */ /* 0x000fc800078ec0ff */
[----:B------:R-:W-:-:S04]  /*0510*/  @P3 LOP3.LUT R5, R5, 0x400, RZ, 0xfc, !PT ;  /* 0x0000040005053812 */ /* 0x000fc800078efcff */
[----:B------:R-:W-:-:S04]  /*0520*/  LOP3.LUT R5, R5, 0xfffffdff, RZ, 0xc0, !PT ;  /* 0xfffffdff05057812 */ /* 0x000fc800078ec0ff */
[----:B------:R-:W-:Y:S01]  /*0530*/  @P2 LOP3.LUT R5, R5, 0x200, RZ, 0xfc, !PT ;  /* 0x0000020005052812 */ /* 0x000fe200078efcff */
[----:B------:R-:W-:Y:S05]  /*0540*/  @!P6 BRA `(.L_x_1741) ;  /* 0x000000b00000e947 */ /* 0x000fea0003800000 */
[----:B------:R-:W-:Y:S01]  /*0550*/  ISETP.NE.U32.AND P0, PT, RZ, c[0x0][0x218], PT ;  /* 0x00008600ff007a0c */ /* 0x000fe20003f05070 */
[----:B------:R-:W-:-:S03]  /*0560*/  IMAD.MOV.U32 R85, RZ, RZ, 0x10 ;  /* 0x00000010ff557424 */ /* 0x000fc600078e00ff */
[----:B------:R-:W-:Y:S01]  /*0570*/  ISETP.NE.AND.EX P0, PT, RZ, c[0x0][0x21c], PT, P0 ;  /* 0x00008700ff007a0c */ /* 0x000fe20003f05300 */
[----:B------:R-:W-:-:S06]  /*0580*/  IMAD.WIDE.U32 R84, R22, R85, c[0x0][0x1b0] ;  /* 0x00006c0016547625 */ /* 0x000fcc00078e0055 */
[----:B------:R-:W5:Y:S06]  /*0590*/  LDG.E.128 R84, [R84.64] ;  /* 0x0000000654547981 */ /* 0x000f6c000c1e1d00 */
[----:B------:R-:W-:-:S04]  /*05a0*/  @P0 LEA R8, P1, R22, c[0x0][0x218], 0x4 ;  /* 0x0000860016080a11 */ /* 0x000fc800078220ff */
[----:B------:R-:W-:-:S05]  /*05b0*/  @P0 LEA.HI.X R9, R22, c[0x0][0x21c], RZ, 0x4, P1 ;  /* 0x0000870016090a11 */ /* 0x000fca00008f24ff */
[----:B------:R0:W5:Y:S01]  /*05c0*/  @P0 LDG.E.128 R80, [R8.64] ;  /* 0x0000000608500981 */ /* 0x000162000c1e1d00 */
[----:B------:R-:W-:Y:S01]  /*05d0*/  LOP3.LUT R22, R22, 0x20, RZ, 0xfc, !PT ;  /* 0x0000002016167812 */ /* 0x000fe200078efcff */
[----:B------:R-:W-:Y:S01]  /*05e0*/  @!P0 CS2R R80, SRZ ;  /* 0x0000000000508805 */ /* 0x000fe2000001ff00 */
[----:B------:R-:W-:Y:S02]  /*05f0*/  @!P0 CS2R R82, SRZ ;  /* 0x0000000000528805 */ /* 0x000fe4000001ff00 */
.L_x_1741:
[----:B0-----:R-:W-:Y:S05]  /*0600*/  BSYNC B0 ;  /* 0x0000000000007941 */ /* 0x001fea0003800000 */
.L_x_1740:
[----:B------:R-:W-:Y:S01]  /*0610*/  BSSY B0, `(.L_x_1742) ;  /* 0x000000d000007945 */ /* 0x000fe20003800000 */
        /* <DEDUP_REMOVED lines=9> */
[----:B------:R-:W-:Y:S01]  /*06b0*/  IADD3 R22, R22, 0x20, RZ ;  /* 0x0000002016167810 */ /* 0x000fe20007ffe0ff */
[----:B------:R-:W-:Y:S01]  /*06c0*/  @!P0 CS2R R72, SRZ ;  /* 0x0000000000488805 */ /* 0x000fe2000001ff00 */
[----:B------:R-:W-:Y:S02]  /*06d0*/  @!P0 CS2R R74, SRZ ;  /* 0x00000000004a8805 */ /* 0x000fe4000001ff00 */
.L_x_1743:
[----:B0-----:R-:W-:Y:S05]  /*06e0*/  BSYNC B0 ;  /* 0x0000000000007941 */ /* 0x001fea0003800000 */
.L_x_1742:
        /* <DEDUP_REMOVED lines=13> */
.L_x_1745:
[----:B0-----:R-:W-:Y:S05]  /*07c0*/  BSYNC B0 ;  /* 0x0000000000007941 */ /* 0x001fea0003800000 */
.L_x_1744:
        /* <DEDUP_REMOVED lines=13> */
.L_x_1747:
[----:B0-----:R-:W-:Y:S05]  /*08a0*/  BSYNC B0 ;  /* 0x0000000000007941 */ /* 0x001fea0003800000 */
.L_x_1746:
        /* <DEDUP_REMOVED lines=13> */
.L_x_1749:
[----:B0-----:R-:W-:Y:S05]  /*0980*/  BSYNC B0 ;  /* 0x0000000000007941 */ /* 0x001fea0003800000 */
.L_x_1748:
[----:B------:R-:W-:Y:S01]  /*0990*/  ISETP.GE.U32.AND P0, PT, R4, 0xc0, PT ;  /* 0x000000c00400780c */ /* 0x000fe20003f06070 */
[----:B------:R-:W-:Y:S01]  /*09a0*/  IMAD.WIDE.U32 R70, R70, -0x326172a9, RZ ;  /* 0xcd9e8d5746467825 */ /* 0x000fe200078e00ff */
[----:B------:R-:W-:Y:S01]  /*09b0*/  LOP3.LUT R5, R5, 0xfffffeff, RZ, 0xc0, !PT ;  /* 0xfffffeff05057812 */ /* 0x000fe200078ec0ff */
[----:B------:R-:W-:Y:S01]  /*09c0*/  UIADD3 UR24, UR5, -0x24c28bd8, URZ ;  /* 0xdb3d742805187890 */ /* 0x000fe2000fffe03f */
[----:B------:R-:W-:Y:S01]  /*09d0*/  BSSY B0, `(.L_x_1750) ;  /* 0x0000013000007945 */ /* 0x000fe20003800000 */
[----:B------:R-:W-:Y:S01]  /*09e0*/  IMAD.WIDE.U32 R8, R10, -0x2daee0ad, RZ ;  /* 0xd2511f530a087825 */ /* 0x000fe200078e00ff */
[----:B------:R-:W-:Y:S01]  /*09f0*/  UIADD3 UR25, UR4, -0x700cb87f, URZ ;  /* 0x8ff3478104197890 */ /* 0x000fe2000fffe03f */
[----:B------:R-:W-:-:S02]  /*0a00*/  LOP3.LUT R88, R71, UR19, R12, 0x96, !PT ;  /* 0x0000001347587c12 */ /* 0x000fc4000f8e960c */
[----:B------:R-:W-:Y:S02]  /*0a10*/  SHF.R.U32.HI R10, RZ, 0x5, R14 ;  /* 0x00000005ff0a7819 */ /* 0x000fe4000001160e */
[----:B------:R-:W-:Y:S02]  /*0a20*/  LOP3.LUT R90, R9, UR20, R6, 0x96, !PT ;  /* 0x00000014095a7c12 */ /* 0x000fe4000f8e9606 */
        /* <DEDUP_REMOVED lines=13> */
.L_x_1751:
[----:B0-----:R-:W-:Y:S05]  /*0b00*/  BSYNC B0 ;  /* 0x0000000000007941 */ /* 0x001fea0003800000 */
.L_x_1750:
[----:B------:R-:W-:Y:S01]  /*0b10*/  ISETP.GE.U32.AND P0, PT, R4, 0xe0, PT ;  /* 0x000000e00400780c */ /* 0x000fe20003f06070 */
[----:B------:R-:W-:Y:S01]  /*0b20*/  IMAD.WIDE.U32 R88, R88, -0x2daee0ad, RZ ;  /* 0xd2511f5358587825 */ /* 0x000fe200078e00ff */
[----:B------:R-:W-:Y:S01]  /*0b30*/  LOP3.LUT R5, R5, 0xffffff7f, RZ, 0xc0, !PT ;  /* 0xffffff7f05057812 */ /* 0x000fe200078ec0ff */
[----:B------:R-:W-:Y:S01]  /*0b40*/  UIADD3 UR26, UR5, -0x695add53, URZ ;  /* 0x96a522ad051a7890 */ /* 0x000fe2000fffe03f */
[----:B------:R-:W-:Y:S01]  /*0b50*/  BSSY B0, `(.L_x_1752) ;  /* 0x0000012000007945 */ /* 0x000fe20003800000 */
[----:B------:R-:W-:Y:S01]  /*0b60*/  IMAD.WIDE.U32 R90, R90, -0x326172a9, RZ ;  /* 0xcd9e8d575a5a7825 */ /* 0x000fe200078e00ff */
[----:B------:R-:W-:-:S03]  /*0b70*/  LOP3.LUT R69, R89, UR22, R8, 0x96, !PT ;  /* 0x0000001659457c12 */ /* 0x000fc6000f8e9608 */
[----:B------:R-:W-:Y:S01]  /*0b80*/  IMAD R6, R15, 0x4, R10 ;  /* 0x000000040f067824 */ /* 0x000fe200078e020a */
[----:B------:R-:W-:-:S03]  /*0b90*/  LOP3.LUT R70, R91, UR21, R70, 0x96, !PT ;  /* 0x000000155b467c12 */ /* 0x000fc6000f8e9646 */
[----:B------:R-:W-:Y:S01]  /*0ba0*/  @P0 LOP3.LUT R5, R5, 0x80, RZ, 0xfc, !PT ;  /* 0x0000008005050812 */ /* 0x000fe200078efcff */
[----:B------:R-:W-:Y:S05]  /*0bb0*/  @!P0 BRA `(.L_x_1753) ;  /* 0x000000b000008947 */ /* 0x000fea0003800000 */
[----:B------:R-:W-:-:S04]  /*0bc0*/  ISETP.NE.U32.AND P0, PT, RZ, c[0x0][0x218], PT ;  /* 0x00008600ff007a0c */ /* 0x000fc80003f05070 */
[----:B------:R-:W-:Y:S01]  /*0bd0*/  ISETP.NE.AND.EX P0, PT, RZ, c[0x0][0x21c], PT, P0 ;  /* 0x00008700ff007a0c */ /* 0x000fe20003f05300 */
[----:B------:R-:W-:-:S04]  /*0be0*/  IMAD.MOV.U32 R29, RZ, RZ, 0x10 ;  /* 0x00000010ff1d7424 */ /* 0x000fc800078e00ff */
[----:B------:R-:W-:-:S06]  /*0bf0*/  IMAD.WIDE.U32 R28, R22, R29, c[0x0][0x1b0] ;  /* 0x00006c00161c7625 */ /* 0x000fcc00078e001d */
[----:B------:R-:W5:Y:S02]  /*0c00*/  LDG.E.128 R28, [R28.64] ;  /* 0x000000061c1c7981 */ /* 0x000f64000c1e1d00 */
[----:B------:R-:W-:-:S04]  /*0c10*/  @P0 LEA R8, P1, R22, c[0x0][0x218], 0x4 ;  /* 0x0000860016080a11 */ /* 0x000fc800078220ff */
[----:B------:R-:W-:-:S05]  /*0c20*/  @P0 LEA.HI.X R9, R22, c[0x0][0x21c], RZ, 0x4, P1 ;  /* 0x0000870016090a11 */ /* 0x000fca00008f24ff */
[----:B------:R0:W5:Y:S01]  /*0c30*/  @P0 LDG.E.128 R24, [R8.64] ;  /* 0x0000000608180981 */ /* 0x000162000c1e1d00 */
[----:B------:R-:W-:Y:S01]  /*0c40*/  IADD3 R22, R22, 0x20, RZ ;  /* 0x0000002016167810 */ /* 0x000fe20007ffe0ff */
[----:B------:R-:W-:Y:S01]  /*0c50*/  @!P0 CS2R R24, SRZ ;  /* 0x0000000000188805 */ /* 0x000fe2000001ff00 */
[----:B------:R-:W-:Y:S02]  /*0c60*/  @!P0 CS2R R26, SRZ ;  /* 0x00000000001a8805 */ /* 0x000fe4000001ff00 */
.L_x_1753:
[----:B0-----:R-:W-:Y:S05]  /*0c70*/  BSYNC B0 ;  /* 0x0000000000007941 */ /* 0x001fea0003800000 */
.L_x_1752:
[----:B------:R-:W-:Y:S01]  /*0c80*/  ISETP.GE.U32.AND P0, PT, R4, 0x100, PT ;  /* 0x000001000400780c */ /* 0x000fe20003f06070 */
[----:B------:R-:W-:Y:S01]  /*0c90*/  BSSY B0, `(.L_x_1754) ;  /* 0x000000f000007945 */ /* 0x000fe20003800000 */
[----:B------:R-:W-:-:S11]  /*0ca0*/  LOP3.LUT R5, R5, 0xffffffbf, RZ, 0xc0, !PT ;  /* 0xffffffbf05057812 */ /* 0x000fd600078ec0ff */
        /* <DEDUP_REMOVED lines=13> */
.L_x_1755:
[----:B0-----:R-:W-:Y:S05]  /*0d80*/  BSYNC B0 ;  /* 0x0000000000007941 */ /* 0x001fea0003800000 */
.L_x_1754:
[----:B------:R-:W-:Y:S01]  /*0d90*/  ISETP.GE.U32.AND P0, PT, R4, 0x120, PT ;  /* 0x000001200400780c */ /* 0x000fe20003f06070 */
[----:B------:R-:W-:Y:S01]  /*0da0*/  BSSY B0, `(.L_x_1756) ;  /* 0x0000010000007945 */ /* 0x000fe20003800000 */
[----:B------:R-:W-:Y:S01]  /*0db0*/  LOP3.LUT R5, R5, 0xffffffdf, RZ, 0xc0, !PT ;  /* 0xffffffdf05057812 */ /* 0x000fe200078ec0ff */
[----:B------:R-:W-:-:S10]  /*0dc0*/  IMAD.HI.U32 R71, R69, -0x326172a9, RZ ;  /* 0xcd9e8d5745477827 */ /* 0x000fd400078e00ff */
        /* <DEDUP_REMOVED lines=13> */
.L_x_1757:
[----:B0-----:R-:W-:Y:S05]  /*0ea0*/  BSYNC B0 ;  /* 0x0000000000007941 */ /* 0x001fea0003800000 */
.L_x_1756:
        /* <DEDUP_REMOVED lines=9> */
[----:B------:R-:W-:-:S08]  /*0f40*/  IMAD.WIDE.U32 R20, R22, R21, c[0x0][0x1b0] ;  /* 0x00006c0016147625 */ /* 0x000fd000078e0015 */
[----:B------:R-:W-:-:S04]  /*0f50*/  @P0 LEA R92, P1, R22, c[0x0][0x218], 0x4 ;  /* 0x00008600165c0a11 */ /* 0x000fc800078220ff */
[----:B------:R-:W-:Y:S02]  /*0f60*/  @P0 LEA.HI.X R93, R22, c[0x0][0x21c], RZ, 0x4, P1 ;  /* 0x00008700165d0a11 */ /* 0x000fe400008f24ff */
[----:B------:R-:W5:Y:S04]  /*0f70*/  LDG.E.128 R20, [R20.64] ;  /* 0x0000000614147981 */ /* 0x000f68000c1e1d00 */
[----:B------:R0:W5:Y:S01]  /*0f80*/  @P0 LDG.E.128 R36, [R92.64] ;  /* 0x000000065c240981 */ /* 0x000162000c1e1d00 */
[----:B------:R-:W-:Y:S01]  /*0f90*/  @!P0 CS2R R36, SRZ ;  /* 0x0000000000248805 */ /* 0x000fe2000001ff00 */
[----:B------:R-:W-:Y:S02]  /*0fa0*/  @!P0 CS2R R38, SRZ ;  /* 0x0000000000268805 */ /* 0x000fe4000001ff00 */
.L_x_1759:
[----:B0-----:R-:W-:Y:S05]  /*0fb0*/  BSYNC B0 ;  /* 0x0000000000007941 */ /* 0x001fea0003800000 */
.L_x_1758:
[----:B------:R-:W-:Y:S02]  /*0fc0*/  ISETP.GE.AND P0, PT, R6, c[0x0][0x164], PT ;  /* 0x0000590006007a0c */ /* 0x000fe40003f06270 */
[----:B------:R-:W-:-:S02]  /*0fd0*/  LOP3.LUT R71, R71, UR23, R90, 0x96, !PT ;  /* 0x0000001747477c12 */ /* 0x000fc4000f8e965a */
[----:B------:R-:W-:-:S09]  /*0fe0*/  LOP3.LUT R88, R7, UR24, R88, 0x96, !PT ;  /* 0x0000001807587c12 */ /* 0x000fd2000f8e9658 */
[----:B------:R-:W-:Y:S05]  /*0ff0*/  @P0 EXIT ;  /* 0x000000000000094d */ /* 0x000fea0003800000 */
[--C-:B-----5:R-:W-:Y:S01]  /*1000*/  PRMT R90, RZ, 0x5410, R84.reuse ;  /* 0x00005410ff5a7816 */ /* 0x120fe20000000054 */
[----:B------:R-:W-:Y:S01]  /*1010*/  BSSY B0, `(.L_x_1760) ;  /* 0x0002007000007945 */ /* 0x000fe20003800000 */
[----:B------:R-:W-:Y:S01]  /*1020*/  PRMT R89, RZ, 0x7610, R84 ;  /* 0x00007610ff597816 */ /* 0x000fe20000000054 */
[----:B------:R-:W-:Y:S01]  /*1030*/  ULDC.U8 UR8, c[0x0][0x1f0] ;  /* 0x00007c0000087ab9 */ /* 0x000fe20000000000 */
[--C-:B------:R-:W-:Y:S01]  /*1040*/  PRMT R7, RZ, 0x5410, R85.reuse ;  /* 0x00005410ff077816 */ /* 0x100fe20000000055 */
[----:B------:R-:W-:Y:S01]  /*1050*/  STL [R1+0x38], R90 ;  /* 0x0000385a01007387 */ /* 0x000fe20000100800 */
[----:B------:R-:W-:Y:S02]  /*1060*/  PRMT R84, RZ, 0x7610, R85 ;  /* 0x00007610ff547816 */ /* 0x000fe40000000055 */
[----:B------:R-:W-:Y:S01]  /*1070*/  PRMT R85, RZ, 0x5410, R86 ;  /* 0x00005410ff557816 */ /* 0x000fe20000000056 */
[----:B------:R-:W-:Y:S01]  /*1080*/  STL [R1+0x30], R89 ;  /* 0x0000305901007387 */ /* 0x000fe20000100800 */
[----:B------:R-:W-:-:S02]  /*1090*/  PRMT R170, RZ, 0x5410, R24 ;  /* 0x00005410ffaa7816 */ /* 0x000fc40000000018 */
[----:B------:R-:W-:Y:S01]  /*10a0*/  PRMT R168, RZ, 0x7610, R24 ;  /* 0x00007610ffa87816 */ /* 0x000fe20000000018 */
[----:B------:R0:W-:Y:S01]  /*10b0*/  STL [R1+0x28], R7 ;  /* 0x0000280701007387 */ /* 0x0001e20000100800 */
[--C-:B------:R-:W-:Y:S01]  /*10c0*/  PRMT R166, RZ, 0x5410, R25.reuse ;  /* 0x00005410ffa67816 */ /* 0x100fe20000000019 */
[----:B------:R-:W-:Y:S01]  /*10d0*/  IMAD R24, R69, -0x326172a9, RZ ;  /* 0xcd9e8d5745187824 */ /* 0x000fe200078e02ff */
[----:B------:R-:W-:Y:S01]  /*10e0*/  PRMT R164, RZ, 0x7610, R25 ;  /* 0x00007610ffa47816 */ /* 0x000fe20000000019 */
[----:B------:R1:W-:Y:S01]  /*10f0*/  STL [R1+0x20], R84 ;  /* 0x0000205401007387 */ /* 0x0003e20000100800 */
[--C-:B------:R-:W-:Y:S01]  /*1100*/  PRMT R162, RZ, 0x5410, R26.reuse ;  /* 0x00005410ffa27816 */ /* 0x100fe2000000001a */
[----:B------:R-:W-:Y:S01]  /*1110*/  IMAD R25, R70, -0x2daee0ad, RZ ;  /* 0xd2511f5346197824 */ /* 0x000fe200078e02ff */
[----:B------:R-:W-:Y:S01]  /*1120*/  PRMT R160, RZ, 0x7610, R26 ;  /* 0x00007610ffa07816 */ /* 0x000fe2000000001a */
[----:B------:R2:W-:Y:S01]  /*1130*/  STL [R1+0x18], R85 ;  /* 0x0000185501007387 */ /* 0x0005e20000100800 */
[----:B------:R-:W-:Y:S01]  /*1140*/  PRMT R158, RZ, 0x5410, R27 ;  /* 0x00005410ff9e7816 */ /* 0x000fe2000000001b */
[----:B------:R-:W-:Y:S01]  /*1150*/  IMAD.HI.U32 R26, R71, -0x2daee0ad, RZ ;  /* 0xd2511f53471a7827 */ /* 0x000fe200078e00ff */
[----:B0-----:R-:W-:-:S02]  /*1160*/  PRMT R7, RZ, 0x7610, R86 ;  /* 0x00007610ff077816 */ /* 0x001fc40000000056 */
[----:B------:R-:W-:Y:S01]  /*1170*/  PRMT R156, RZ, 0x7610, R27 ;  /* 0x00007610ff9c7816 */ /* 0x000fe2000000001b */
[----:B------:R-:W-:Y:S01]  /*1180*/  IMAD.HI.U32 R27, R88, -0x326172a9, RZ ;  /* 0xcd9e8d57581b7827 */ /* 0x000fe200078e00ff */
[--C-:B-1----:R-:W-:Y:S01]  /*1190*/  PRMT R84, RZ, 0x5410, R87.reuse ;  /* 0x00005410ff547816 */ /* 0x102fe20000000057 */
[----:B------:R0:W-:Y:S01]  /*11a0*/  STL [R1+0x10], R7 ;  /* 0x0000100701007387 */ /* 0x0001e20000100800 */
[--C-:B------:R-:W-:Y:S02]  /*11b0*/  PRMT R155, RZ, 0x5410, R16.reuse ;  /* 0x00005410ff9b7816 */ /* 0x100fe40000000010 */
[----:B--2---:R-:W-:Y:S01]  /*11c0*/  PRMT R85, RZ, 0x7610, R87 ;  /* 0x00007610ff557816 */ /* 0x004fe20000000057 */
[----:B------:R1:W-:Y:S01]  /*11d0*/  STL [R1+0x8], R84 ;  /* 0x0000085401007387 */ /* 0x0003e20000100800 */
[----:B------:R-:W-:Y:S02]  /*11e0*/  PRMT R153, RZ, 0x7610, R16 ;  /* 0x00007610ff997816 */ /* 0x000fe40000000010 */
[--C-:B------:R-:W-:Y:S01]  /*11f0*/  PRMT R151, RZ, 0x5410, R17.reuse ;  /* 0x00005410ff977816 */ /* 0x100fe20000000011 */
[----:B------:R-:W-:Y:S01]  /*1200*/  STL [R1], R85 ;  /* 0x0000005501007387 */ /* 0x000fe20000100800 */
[----:B------:R-:W-:-:S02]  /*1210*/  PRMT R149, RZ, 0x7610, R17 ;  /* 0x00007610ff957816 */ /* 0x000fc40000000011 */
[----:B0-----:R-:W-:Y:S02]  /*1220*/  PRMT R7, RZ, 0x5410, R80 ;  /* 0x00005410ff077816 */ /* 0x001fe40000000050 */
[----:B------:R-:W-:Y:S02]  /*1230*/  PRMT R147, RZ, 0x5410, R18 ;  /* 0x00005410ff937816 */ /* 0x000fe40000000012 */
[----:B-1----:R-:W-:Y:S01]  /*1240*/  PRMT R84, RZ, 0x7610, R80 ;  /* 0x00007610ff547816 */ /* 0x002fe20000000050 */
[----:B------:R0:W-:Y:S01]  /*1250*/  STL [R1+0x34], R7 ;  /* 0x0000340701007387 */ /* 0x0001e20000100800 */
[----:B------:R-:W-:Y:S02]  /*1260*/  PRMT R80, RZ, 0x5410, R81 ;  /* 0x00005410ff507816 */ /* 0x000fe40000000051 */
[----:B------:R-:W-:Y:S01]  /*1270*/  PRMT R145, RZ, 0x7610, R18 ;  /* 0x00007610ff917816 */ /* 0x000fe20000000012 */
[----:B------:R-:W-:Y:S01]  /*1280*/  STL [R1+0x2c], R84 ;  /* 0x00002c5401007387 */ /* 0x000fe20000100800 */
[----:B------:R-:W-:-:S02]  /*1290*/  PRMT R143, RZ, 0x5410, R19 ;  /* 0x00005410ff8f7816 */ /* 0x000fc40000000013 */
[----:B------:R-:W-:Y:S01]  /*12a0*/  PRMT R141, RZ, 0x7610, R19 ;  /* 0x00007610ff8d7816 */ /* 0x000fe20000000013 */
[----:B------:R1:W-:Y:S01]  /*12b0*/  STL [R1+0x24], R80 ;  /* 0x0000245001007387 */ /* 0x0003e20000100800 */
[----:B------:R-:W-:Y:S02]  /*12c0*/  PRMT R142, RZ, 0x5410, R11 ;  /* 0x00005410ff8e7816 */ /* 0x000fe4000000000b */
[----:B0-----:R-:W-:Y:S02]  /*12d0*/  PRMT R7, RZ, 0x7610, R81 ;  /* 0x00007610ff077816 */ /* 0x001fe40000000051 */
[----:B------:R-:W-:Y:S02]  /*12e0*/  PRMT R81, RZ, 0x5410, R82 ;  /* 0x00005410ff517816 */ /* 0x000fe40000000052 */
[----:B------:R-:W-:Y:S01]  /*12f0*/  PRMT R140, RZ, 0x7610, R11 ;  /* 0x00007610ff8c7816 */ /* 0x000fe2000000000b */
[----:B------:R0:W-:Y:S01]  /*1300*/  STL [R1+0x1c], R7 ;  /* 0x00001c0701007387 */ /* 0x0001e20000100800 */
[----:B------:R-:W-:-:S02]  /*1310*/  PRMT R136, RZ, 0x5410, R12 ;  /* 0x00005410ff887816 */ /* 0x000fc4000000000c */
[----:B-1----:R-:W-:Y:S01]  /*1320*/  PRMT R80, RZ, 0x7610, R82 ;  /* 0x00007610ff507816 */ /* 0x002fe20000000052 */
[----:B------:R-:W-:Y:S01]  /*1330*/  STL [R1+0x14], R81 ;  /* 0x0000145101007387 */ /* 0x000fe20000100800 */
[----:B------:R-:W-:Y:S02]  /*1340*/  PRMT R134, RZ, 0x7610, R12 ;  /* 0x00007610ff867816 */ /* 0x000fe4000000000c */
[--C-:B------:R-:W-:Y:S01]  /*1350*/  PRMT R132, RZ, 0x5410, R13.reuse ;  /* 0x00005410ff847816 */ /* 0x100fe2000000000d */
[----:B------:R-:W-:Y:S01]  /*1360*/  STL [R1+0xc], R80 ;  /* 0x00000c5001007387 */ /* 0x000fe20000100800 */
[----:B------:R-:W-:Y:S02]  /*1370*/  PRMT R11, RZ, 0x7610, R13 ;  /* 0x00007610ff0b7816 */ /* 0x000fe4000000000d */
[----:B0-----:R-:W-:Y:S02]  /*1380*/  PRMT R7, RZ, 0x5410, R83 ;  /* 0x00005410ff077816 */ /* 0x001fe40000000053 */
[----:B------:R-:W-:-:S02]  /*1390*/  PRMT R16, RZ, 0x5410, R20 ;  /* 0x00005410ff107816 */ /* 0x000fc40000000014 */
[----:B------:R-:W-:Y:S01]  /*13a0*/  PRMT R17, RZ, 0x7610, R20 ;  /* 0x00007610ff117816 */ /* 0x000fe20000000014 */
[----:B------:R0:W-:Y:S01]  /*13b0*/  STL [R1+0x4], R7 ;  /* 0x0000040701007387 */ /* 0x0001e20000100800 */
        /* <DEDUP_REMOVED lines=10> */
[----:B------:R-:W-:-:S02]  /*1460*/  LOP3.LUT R24, R27, UR25, R24, 0x96, !PT ;  /* 0x000000191b187c12 */ /* 0x000fc4000f8e9618 */
[----:B------:R-:W-:Y:S02]  /*1470*/  LOP3.LUT R25, R26, UR26, R25, 0x96, !PT ;  /* 0x0000001a1a197c12 */ /* 0x000fe4000f8e9619 */
[--C-:B------:R-:W-:Y:S02]  /*1480*/  PRMT R186, RZ, 0x5410, R32.reuse ;  /* 0x00005410ffba7816 */ /* 0x100fe40000000020 */
[----:B------:R-:W-:Y:S01]  /*1490*/  PRMT R184, RZ, 0x7610, R32 ;  /* 0x00007610ffb87816 */ /* 0x000fe20000000020 */
[----:B------:R-:W-:Y:S01]  /*14a0*/  IMAD R32, R71, -0x2daee0ad, RZ ;  /* 0xd2511f5347207824 */ /* 0x000fe200078e02ff */
[--C-:B------:R-:W-:Y:S02]  /*14b0*/  PRMT R178, RZ, 0x5410, R34.reuse ;  /* 0x00005410ffb27816 */ /* 0x100fe40000000022 */
[----:B------:R-:W-:Y:S02]  /*14c0*/  PRMT R176, RZ, 0x7610, R34 ;  /* 0x00007610ffb07816 */ /* 0x000fe40000000022 */
[----:B------:R-:W-:-:S02]  /*14d0*/  PRMT R174, RZ, 0x5410, R35 ;  /* 0x00005410ffae7816 */ /* 0x000fc40000000023 */
[----:B------:R-:W-:Y:S02]  /*14e0*/  PRMT R172, RZ, 0x7610, R35 ;  /* 0x00007610ffac7816 */ /* 0x000fe40000000023 */
[--C-:B------:R-:W-:Y:S02]  /*14f0*/  PRMT R171, RZ, 0x5410, R28.reuse ;  /* 0x00005410ffab7816 */ /* 0x100fe4000000001c */
[----:B------:R-:W-:Y:S02]  /*1500*/  PRMT R169, RZ, 0x7610, R28 ;  /* 0x00007610ffa97816 */ /* 0x000fe4000000001c */
[--C-:B------:R-:W-:Y:S02]  /*1510*/  PRMT R167, RZ, 0x5410, R29.reuse ;  /* 0x00005410ffa77816 */ /* 0x100fe4000000001d */
[----:B------:R-:W-:Y:S01]  /*1520*/  PRMT R165, RZ, 0x7610, R29 ;  /* 0x00007610ffa57816 */ /* 0x000fe2000000001d */
[----:B------:R-:W-:Y:S01]  /*1530*/  IMAD.MOV.U32 R29, RZ, RZ, RZ ;  /* 0x000000ffff1d7224 */ /* 0x000fe200078e00ff */
[----:B------:R-:W-:-:S02]  /*1540*/  PRMT R163, RZ, 0x5410, R30 ;  /* 0x00005410ffa37816 */ /* 0x000fc4000000001e */
[----:B------:R-:W-:Y:S01]  /*1550*/  PRMT R161, RZ, 0x7610, R30 ;  /* 0x00007610ffa17816 */ /* 0x000fe2000000001e */
[----:B------:R-:W-:Y:S01]  /*1560*/  IMAD R30, R88, -0x326172a9, RZ ;  /* 0xcd9e8d57581e7824 */ /* 0x000fe200078e02ff */
        /* <DEDUP_REMOVED lines=89> */
[--C-:B0-----:R-:W-:Y:S02]  /*1b00*/  PRMT R7, RZ, 0x5410, R130.reuse ;  /* 0x00005410ff077816 */ /* 0x101fe40000000082 */
[----:B------:R-:W-:Y:S02]  /*1b10*/  PRMT R8, RZ, 0x7610, R130 ;  /* 0x00007610ff087816 */ /* 0x000fe40000000082 */
[--C-:B------:R-:W-:Y:S02]  /*1b20*/  PRMT R9, RZ, 0x5410, R131.reuse ;  /* 0x00005410ff097816 */ /* 0x100fe40000000083 */
[----:B------:R-:W-:Y:S02]  /*1b30*/  PRMT R10, RZ, 0x7610, R131 ;  /* 0x00007610ff0a7816 */ /* 0x000fe40000000083 */
[----:B------:R-:W-:Y:S02]  /*1b40*/  PRMT R15, RZ, 0x7610, R15 ;  /* 0x00007610ff0f7816 */ /* 0x000fe4000000000f */
[----:B------:R-:W-:-:S02]  /*1b50*/  PRMT R23, RZ, 0x7610, R23 ;  /* 0x00007610ff177816 */ /* 0x000fc40000000017 */
[----:B------:R-:W-:Y:S02]  /*1b60*/  LOP3.LUT R28, R68, 0x3, RZ, 0xc0, !PT ;  /* 0x00000003441c7812 */ /* 0x000fe400078ec0ff */
[--C-:B------:R-:W-:Y:S02]  /*1b70*/  PRMT R34, RZ, 0x5410, R38.reuse ;  /* 0x00005410ff227816 */ /* 0x100fe40000000026 */
[----:B------:R-:W-:Y:S02]  /*1b80*/  PRMT R35, RZ, 0x7610, R38 ;  /* 0x00007610ff237816 */ /* 0x000fe40000000026 */
[--C-:B------:R-:W-:Y:S02]  /*1b90*/  PRMT R36, RZ, 0x5410, R39.reuse ;  /* 0x00005410ff247816 */ /* 0x100fe40000000027 */
[----:B------:R-:W-:Y:S02]  /*1ba0*/  PRMT R37, RZ, 0x7610, R39 ;  /* 0x00007610ff257816 */ /* 0x000fe40000000027 */
.L_x_2364:
[----:B------:R-:W-:Y:S02]  /*1bb0*/  ISETP.NE.U32.AND P0, PT, RZ, c[0x0][0x1c0], PT ;  /* 0x00007000ff007a0c */ /* 0x000fe40003f05070 */
[----:B------:R-:W-:-:S02]  /*1bc0*/  LOP3.LUT P1, RZ, R5, 0x8, RZ, 0xc0, !PT ;  /* 0x0000000805ff7812 */ /* 0x000fc4000782c0ff */
[----:B------:R-:W-:-:S13]  /*1bd0*/  ISETP.NE.AND.EX P0, PT, RZ, c[0x0][0x1c4], PT, P0 ;  /* 0x00007100ff007a0c */ /* 0x000fda0003f05300 */
[----:B------:R-:W-:-:S05]  /*1be0*/  @P0 MOV R68, 0x2 ;  /* 0x0000000200440802 */ /* 0x000fca0000000f00 */
[----:B------:R-:W-:-:S06]  /*1bf0*/  @P0 IMAD.WIDE R68, R6, R68, c[0x0][0x1c0] ;  /* 0x0000700006440625 */ /* 0x000fcc00078e0244 */
[----:B------:R-:W2:Y:S01]  /*1c00*/  @P0 LDG.E.U16 R68, [R68.64] ;  /* 0x0000000644440981 */ /* 0x000ea2000c1e1500 */
[----:B------:R-:W-:Y:S01]  /*1c10*/  IMAD R38, R6, c[0x0][0x168], RZ ;  /* 0x00005a0006267a24 */ /* 0x000fe200078e02ff */
[----:B------:R-:W-:Y:S01]  /*1c20*/  BSSY B1, `(.L_x_1761) ;  /* 0x00002df000017945 */ /* 0x000fe20003800000 */
[----:B------:R-:W-:Y:S01]  /*1c30*/  IMAD.MOV.U32 R127, RZ, RZ, 0x3f800000 ;  /* 0x3f800000ff7f7424 */ /* 0x000fe200078e00ff */
[----:B--2---:R-:W-:Y:S02]  /*1c40*/  @P0 PRMT R127, RZ, 0x5410, R68 ;  /* 0x00005410ff7f0816 */ /* 0x004fe40000000044 */
[----:B------:R-:W-:-:S04]  /*1c50*/  SHF.R.S32.HI R68, RZ, 0x1f, R38 ;  /* 0x0000001fff447819 */ /* 0x000fc80000011426 */
[----:B------:R-:W-:Y:S02]  /*1c60*/  LEA.HI R38, R68, R38, RZ, 0x3 ;  /* 0x0000002644267211 */ /* 0x000fe400078f18ff */
[----:B------:R-:W0:Y:S02]  /*1c70*/  S2R R68, SR_TID.X ;  /* 0x0000000000447919 */ /* 0x000e240000002100 */
[----:B0-----:R-:W-:-:S04]  /*1c80*/  LOP3.LUT R70, R68, 0x1f, RZ, 0xc0, !PT ;  /* 0x0000001f44467812 */ /* 0x001fc800078ec0ff */
[----:B------:R-:W-:-:S05]  /*1c90*/  LEA.HI.SX32 R38, R38, R70, 0x1d ;  /* 0x0000004626267211 */ /* 0x000fca00078feaff */
[----:B------:R-:W-:Y:S01]  /*1ca0*/  IMAD.MOV.U32 R128, RZ, RZ, R38 ;  /* 0x000000ffff807224 */ /* 0x000fe200078e0026 */
[----:B------:R-:W-:Y:S05]  /*1cb0*/  @!P1 BRA `(.L_x_1762) ;  /* 0x00002d5000009947 */ /* 0x000fea0003800000 */
[----:B------:R-:W-:Y:S01]  /*1cc0*/  IMAD.MOV.U32 R69, RZ, RZ, 0x10 ;  /* 0x00000010ff457424 */ /* 0x000fe200078e00ff */
[----:B------:R-:W-:-:S03]  /*1cd0*/  ISETP.NE.U32.AND P0, PT, RZ, c[0x0][0x180], PT ;  /* 0x00006000ff007a0c */ /* 0x000fc60003f05070 */
[----:B------:R-:W-:Y:S01]  /*1ce0*/  IMAD.WIDE.U32 R68, R38, R69, c[0x0][0x170] ;  /* 0x00005c0026447625 */ /* 0x000fe200078e0045 */
[----:B------:R-:W-:-:S05]  /*1cf0*/  ISETP.NE.AND.EX P0, PT, RZ, c[0x0][0x184], PT, P0 ;  /* 0x00006100ff007a0c */ /* 0x000fca0003f05300 */
[----:B------:R-:W5:Y:S08]  /*1d00*/  LDG.E.128 R68, [R68.64] ;  /* 0x0000000644447981 */ /* 0x000f70000c1e1d00 */
[----:B------:R-:W-:-:S04]  /*1d10*/  @P0 LEA R40, P1, R38, c[0x0][0x180], 0x4 ;  /* 0x0000600026280a11 */ /* 0x000fc800078220ff */
[----:B------:R-:W-:Y:S02]  /*1d20*/  @P0 LEA.HI.X R41, R38, c[0x0][0x184], RZ, 0x4, P1 ;  /* 0x0000610026290a11 */ /* 0x000fe400008f24ff */
[C---:B------:R-:W-:Y:S01]  /*1d30*/  ISETP.NE.AND P1, PT, R28.reuse, 0x1, PT ;  /* 0x000000011c00780c */ /* 0x040fe20003f25270 */
[----:B------:R-:W-:Y:S02]  /*1d40*/  BSSY B2, `(.L_x_1763) ;  /* 0x000000d000027945 */ /* 0x000fe40003800000 */
[----:B------:R0:W5:Y:S02]  /*1d50*/  @P0 LDG.E.128 R64, [R40.64] ;  /* 0x0000000628400981 */ /* 0x000164000c1e1d00 */
[----:B0-----:R-:W-:-:S08]  /*1d60*/  IADD3 R40, R28, 0x1, RZ ;  /* 0x000000011c287810 */ /* 0x001fd00007ffe0ff */
[----:B------:R-:W-:Y:S05]  /*1d70*/  @!P1 BRA `(.L_x_1764) ;  /* 0x0000008000009947 */ /* 0x000fea0003800000 */
[----:B------:R-:W-:Y:S01]  /*1d80*/  ISETP.NE.AND P1, PT, R28, 0x2, PT ;  /* 0x000000021c00780c */ /* 0x000fe20003f25270 */
[----:B------:R-:W-:-:S12]  /*1d90*/  IMAD.MOV.U32 R39, RZ, RZ, R25 ;  /* 0x000000ffff277224 */ /* 0x000fd800078e0019 */
[----:B------:R-:W-:Y:S05]  /*1da0*/  @!P1 BRA `(.L_x_1765) ;  /* 0x0000006000009947 */ /* 0x000fea0003800000 */
[----:B------:R-:W-:Y:S01]  /*1db0*/  ISETP.NE.AND P1, PT, R28, 0x3, PT ;  /* 0x000000031c00780c */ /* 0x000fe20003f25270 */
[----:B------:R-:W-:-:S12]  /*1dc0*/  IMAD.MOV.U32 R39, RZ, RZ, R24 ;  /* 0x000000ffff277224 */ /* 0x000fd800078e0018 */
[----:B------:R-:W-:Y:S05]  /*1dd0*/  @P1 BRA `(.L_x_1765) ;  /* 0x0000003000001947 */ /* 0x000fea0003800000 */
[----:B------:R-:W-:Y:S01]  /*1de0*/  IMAD.MOV.U32 R39, RZ, RZ, R32 ;  /* 0x000000ffff277224 */ /* 0x000fe200078e0020 */
[----:B------:R-:W-:Y:S05]  /*1df0*/  BRA `(.L_x_1765) ;  /* 0x0000001000007947 */ /* 0x000fea0003800000 */
.L_x_1764:
[----:B------:R-:W-:Y:S02]  /*1e00*/  IMAD.MOV.U32 R39, RZ, RZ, R30 ;  /* 0x000000ffff277224 */ /* 0x000fe400078e001e */
.L_x_1765:
[----:B------:R-:W-:Y:S05]  /*1e10*/  BSYNC B2 ;  /* 0x0000000000027941 */ /* 0x000fea0003800000 */
.L_x_1763:
[----:B------:R-:W-:Y:S01]  /*1e20*/  ISETP.NE.AND P1, PT, R40, 0x4, PT ;  /* 0x000000042800780c */ /* 0x000fe20003f25270 */
[----:B------:R-:W-:-:S12]  /*1e30*/  BSSY B2, `(.L_x_1766) ;  /* 0x000003c000027945 */ /* 0x000fd80003800000 */
[----:B------:R-:W-:Y:S05]  /*1e40*/  @P1 BRA `(.L_x_1767) ;  /* 0x000003a000001947 */ /* 0x000fea0003800000 */
[----:B------:R-:W-:Y:S01]  /*1e50*/  IADD3 R2, R2, 0x1, RZ ;  /* 0x0000000102027810 */ /* 0x000fe20007ffe0ff */
[----:B------:R-:W-:Y:S03]  /*1e60*/  BSSY B3, `(.L_x_1768) ;  /* 0x000000c000037945 */ /* 0x000fe60003800000 */
[C---:B------:R-:W-:Y:S01]  /*1e70*/  ISETP.NE.AND P1, PT, R2.reuse, RZ, PT ;  /* 0x000000ff0200720c */ /* 0x040fe20003f25270 */
[----:B------:R-:W-:-:S12]  /*1e80*/  IMAD.HI.U32 R40, R2, -0x2daee0ad, RZ ;  /* 0xd2511f5302287827 */ /* 0x000fd800078e00ff */
[----:B------:R-:W-:Y:S05]  /*1e90*/  @P1 BRA `(.L_x_1769) ;  /* 0x0000008000001947 */ /* 0x000fea0003800000 */
[----:B------:R-:W-:-:S04]  /*1ea0*/  IADD3 R3, R3, 0x1, RZ ;  /* 0x0000000103037810 */ /* 0x000fc80007ffe0ff */
[----:B------:R-:W-:-:S13]  /*1eb0*/  ISETP.NE.AND P1, PT, R3, RZ, PT ;  /* 0x000000ff0300720c */ /* 0x000fda0003f25270 */
[----:B------:R-:W-:Y:S01]  /*1ec0*/  @!P1 IADD3 R0, R0, 0x1, RZ ;  /* 0x0000000100009810 */ /* 0x000fe20007ffe0ff */
[----:B------:R-:W-:Y:S01]  /*1ed0*/  @!P1 IMAD.MOV.U32 R3, RZ, RZ, RZ ;  /* 0x000000ffff039224 */ /* 0x000fe200078e00ff */
[----:B------:R-:W-:Y:S02]  /*1ee0*/  @!P1 IADD3 R24, R29, 0x1, RZ ;  /* 0x000000011d189810 */ /* 0x000fe40007ffe0ff */
[----:B------:R-:W-:-:S13]  /*1ef0*/  ISETP.NE.AND P2, PT, R0, RZ, !P1 ;  /* 0x000000ff0000720c */ /* 0x000fda0004f45270 */
[----:B------:R-:W-:-:S04]  /*1f00*/  @P2 IMAD.MOV R24, RZ, RZ, R29 ;  /* 0x000000ffff182224 */ /* 0x000fc800078e021d */
[----:B------:R-:W-:Y:S02]  /*1f10*/  @!P1 IMAD.MOV.U32 R29, RZ, RZ, R24 ;  /* 0x000000ffff1d9224 */ /* 0x000fe400078e0018 */
.L_x_1769:
[----:B------:R-:W-:Y:S05]  /*1f20*/  BSYNC B3 ;  /* 0x0000000000037941 */ /* 0x000fea0003800000 */
.L_x_1768:
[----:B------:R-:W-:Y:S01]  /*1f30*/  LOP3.LUT R40, R40, UR5, R29, 0x96, !PT ;  /* 0x0000000528287c12 */ /* 0x000fe2000f8e961d */
[----:B------:R-:W-:-:S04]  /*1f40*/  IMAD.HI.U32 R24, R0, -0x326172a9, RZ ;  /* 0xcd9e8d5700187827 */ /* 0x000fc800078e00ff */
[----:B------:R-:W-:Y:S01]  /*1f50*/  IMAD R130, R0, -0x326172a9, RZ ;  /* 0xcd9e8d5700827824 */ /* 0x000fe200078e02ff */
[----:B------:R-:W-:Y:S01]  /*1f60*/  LOP3.LUT R24, R24, UR4, R3, 0x96, !PT ;  /* 0x0000000418187c12 */ /* 0x000fe2000f8e9603 */
[----:B------:R-:W-:-:S04]  /*1f70*/  IMAD.WIDE.U32 R40, R40, -0x326172a9, RZ ;  /* 0xcd9e8d5728287825 */ /* 0x000fc800078e00ff */
[----:B------:R-:W-:Y:S01]  /*1f80*/  IMAD R28, R2, -0x2daee0ad, RZ ;  /* 0xd2511f53021c7824 */ /* 0x000fe200078e02ff */
[----:B------:R-:W-:Y:S01]  /*1f90*/  LOP3.LUT R130, R41, UR9, R130, 0x96, !PT ;  /* 0x0000000929827c12 */ /* 0x000fe2000f8e9682 */
[----:B------:R-:W-:-:S04]  /*1fa0*/  IMAD.WIDE.U32 R24, R24, -0x2daee0ad, RZ ;  /* 0xd2511f5318187825 */ /* 0x000fc800078e00ff */
[----:B------:R-:W-:Y:S01]  /*1fb0*/  IMAD.WIDE.U32 R130, R130, -0x2daee0ad, RZ ;  /* 0xd2511f5382827825 */ /* 0x000fe200078e00ff */
[----:B------:R-:W-:-:S04]  /*1fc0*/  LOP3.LUT R25, R25, UR10, R28, 0x96, !PT ;  /* 0x0000000a19197c12 */ /* 0x000fc8000f8e961c */
[----:B------:R-:W-:Y:S01]  /*1fd0*/  LOP3.LUT R131, R131, UR12, R24, 0x96, !PT ;  /* 0x0000000c83837c12 */ /* 0x000fe2000f8e9618 */
[----:B------:R-:W-:-:S05]  /*1fe0*/  IMAD.WIDE.U32 R24, R25, -0x326172a9, RZ ;  /* 0xcd9e8d5719187825 */ /* 0x000fca00078e00ff */
[----:B------:R-:W-:-:S05]  /*1ff0*/  LOP3.LUT R40, R25, UR11, R40, 0x96, !PT ;  /* 0x0000000b19287c12 */ /* 0x000fca000f8e9628 */
[----:B------:R-:W-:-:S05]  /*2000*/  IMAD.WIDE.U32 R40, R40, -0x2daee0ad, RZ ;  /* 0xd2511f5328287825 */ /* 0x000fca00078e00ff */
        /* <DEDUP_REMOVED lines=23> */
[----:B------:R-:W-:-:S04]  /*2180*/  IMAD.WIDE.U32 R40, R40, -0x2daee0ad, RZ ;  /* 0xd2511f5328287825 */ /* 0x000fc800078e00ff */
[----:B------:R-:W-:Y:S01]  /*2190*/  IMAD.MOV.U32 R32, RZ, RZ, R40 ;  /* 0x000000ffff207224 */ /* 0x000fe200078e0028 */
[----:B------:R-:W-:Y:S01]  /*21a0*/  LOP3.LUT R25, R41, UR26, R130, 0x96, !PT ;  /* 0x0000001a29197c12 */ /* 0x000fe2000f8e9682 */
[----:B------:R-:W-:-:S04]  /*21b0*/  IMAD.WIDE.U32 R40, R28, -0x326172a9, RZ ;  /* 0xcd9e8d571c287825 */ /* 0x000fc800078e00ff */
[----:B------:R-:W-:Y:S01]  /*21c0*/  IMAD.MOV.U32 R30, RZ, RZ, R40 ;  /* 0x000000ffff1e7224 */ /* 0x000fe200078e0028 */
[----:B------:R-:W-:Y:S01]  /*21d0*/  LOP3.LUT R24, R41, UR25, R24, 0x96, !PT ;  /* 0x0000001929187c12 */ /* 0x000fe2000f8e9618 */
[----:B------:R-:W-:Y:S02]  /*21e0*/  IMAD.MOV.U32 R40, RZ, RZ, RZ ;  /* 0x000000ffff287224 */ /* 0x000fe400078e00ff */
.L_x_1767:
[----:B------:R-:W-:Y:S05]  /*21f0*/  BSYNC B2 ;  /* 0x0000000000027941 */ /* 0x000fea0003800000 */
.L_x_1766:
[----:B------:R-:W0:Y:S01]  /*2200*/  I2F.U32 R28, R39 ;  /* 0x00000027001c7306 */ /* 0x000e220000201000 */
[----:B------:R-:W-:Y:S01]  /*2210*/  IMAD.MOV.U32 R118, RZ, RZ, 0x2f800000 ;  /* 0x2f800000ff767424 */ /* 0x000fe200078e00ff */
[----:B------:R-:W-:Y:S01]  /*2220*/  LOP3.LUT R5, R5, 0xfffffffb, RZ, 0xc0, !PT ;  /* 0xfffffffb05057812 */ /* 0x000fe200078ec0ff */
[----:B------:R-:W-:Y:S01]  /*2230*/  BSSY B2, `(.L_x_1770) ;  /* 0x0000016000027945 */ /* 0x000fe20003800000 */
[----:B------:R-:W-:Y:S01]  /*2240*/  IADD3 R41, R40, 0x1, RZ ;  /* 0x0000000128297810 */ /* 0x000fe20007ffe0ff */
[----:B0-----:R-:W-:-:S05]  /*2250*/  FFMA.FTZ R28, R28, R118, 1.1641532182693481445e-10 ;  /* 0x2f0000001c1c7423 */ /* 0x001fca0000010076 */
[----:B------:R-:W-:Y:S02]  /*2260*/  FSETP.GTU.FTZ.AND P1, PT, R28, c[0x0][0x1e4], PT ;  /* 0x000079001c007a0b */ /* 0x000fe40003f3c000 */
[----:B-----5:R-:W-:-:S05]  /*2270*/  PRMT R28, RZ, 0x5410, R68 ;  /* 0x00005410ff1c7816 */ /* 0x020fca0000000044 */
[----:B------:R-:W-:-:S04]  /*2280*/  FMUL.FTZ R28, R28, R127 ;  /* 0x0000007f1c1c7220 */ /* 0x000fc80000410000 */
[----:B------:R-:W-:Y:S02]  /*2290*/  FMUL.FTZ R28, R28, c[0x0][0x1e8] ;  /* 0x00007a001c1c7a20 */ /* 0x000fe40000410000 */
[----:B------:R-:W-:-:S03]  /*22a0*/  @P1 LOP3.LUT R5, R5, 0x4, RZ, 0xfc, !PT ;  /* 0x0000000405051812 */ /* 0x000fc600078efcff */
[----:B------:R-:W-:Y:S02]  /*22b0*/  FSEL R39, R28, RZ, !P1 ;  /* 0x000000ff1c277208 */ /* 0x000fe40004800000 */
[----:B------:R-:W-:Y:S02]  /*22c0*/  ISETP.NE.AND P1, PT, R40, 0x1, PT ;  /* 0x000000012800780c */ /* 0x000fe40003f25270 */
[----:B------:R-:W-:-:S05]  /*22d0*/  @P0 PRMT R28, RZ, 0x5410, R64 ;  /* 0x00005410ff1c0816 */ /* 0x000fca0000000040 */
[----:B------:R-:W-:-:S06]  /*22e0*/  @P0 FADD.FTZ R39, R28, R39 ;  /* 0x000000271c270221 */ /* 0x000fcc0000010000 */
        /* <DEDUP_REMOVED lines=9> */
.L_x_1771:
[----:B------:R-:W-:Y:S02]  /*2380*/  IMAD.MOV.U32 R28, RZ, RZ, R30 ;  /* 0x000000ffff1c7224 */ /* 0x000fe400078e001e */
.L_x_1772:
[----:B------:R-:W-:Y:S05]  /*2390*/  BSYNC B2 ;  /* 0x0000000000027941 */ /* 0x000fea0003800000 */
.L_x_1770:
        /* <DEDUP_REMOVED lines=10> */
[----:B------:R-:W-:Y:S02]  /*2440*/  @!P1 IADD3 R0, R0, 0x1, RZ ;  /* 0x0000000100009810 */ /* 0x000fe40007ffe0ff */
[----:B------:R-:W-:Y:S02]  /*2450*/  @!P1 IADD3 R24, R29, 0x1, RZ ;  /* 0x000000011d189810 */ /* 0x000fe40007ffe0ff */
[----:B------:R-:W-:Y:S02]  /*2460*/  ISETP.NE.AND P2, PT, R0, RZ, !P1 ;  /* 0x000000ff0000720c */ /* 0x000fe40004f45270 */
[----:B------:R-:W-:-:S11]  /*2470*/  @!P1 MOV R3, RZ ;  /* 0x000000ff00039202 */ /* 0x000fd60000000f00 */
[----:B------:R-:W-:-:S04]  /*2480*/  @P2 IMAD.MOV R24, RZ, RZ, R29 ;  /* 0x000000ffff182224 */ /* 0x000fc800078e021d */
[----:B------:R-:W-:Y:S02]  /*2490*/  @!P1 IMAD.MOV.U32 R29, RZ, RZ, R24 ;  /* 0x000000ffff1d9224 */ /* 0x000fe400078e0018 */
.L_x_1776:
[----:B------:R-:W-:Y:S05]  /*24a0*/  BSYNC B3 ;  /* 0x0000000000037941 */ /* 0x000fea0003800000 */
.L_x_1775:
        /* <DEDUP_REMOVED lines=44> */
.L_x_1774:
[----:B------:R-:W-:Y:S05]  /*2770*/  BSYNC B2 ;  /* 0x0000000000027941 */ /* 0x000fea0003800000 */
.L_x_1773:
[----:B------:R-:W0:Y:S01]  /*2780*/  I2F.U32 R28, R28 ;  /* 0x0000001c001c7306 */ /* 0x000e220000201000 */
[----:B------:R-:W-:Y:S01]  /*2790*/  PRMT R68, RZ, 0x7610, R68 ;  /* 0x00007610ff447816 */ /* 0x000fe20000000044 */
[----:B------:R-:W-:Y:S01]  /*27a0*/  BSSY B2, `(.L_x_1777) ;  /* 0x0000016000027945 */ /* 0x000fe20003800000 */
[----:B------:R-:W-:-:S03]  /*27b0*/  LOP3.LUT R5, R5, 0xfffffffd, RZ, 0xc0, !PT ;  /* 0xfffffffd05057812 */ /* 0x000fc600078ec0ff */
[----:B------:R-:W-:-:S04]  /*27c0*/  FMUL.FTZ R68, R68, R127 ;  /* 0x0000007f44447220 */ /* 0x000fc80000410000 */
[----:B------:R-:W-:Y:S02]  /*27d0*/  FMUL.FTZ R68, R68, c[0x0][0x1e8] ;  /* 0x00007a0044447a20 */ /* 0x000fe40000410000 */
[----:B0-----:R-:W-:-:S05]  /*27e0*/  FFMA.FTZ R28, R28, R118, 1.1641532182693481445e-10 ;  /* 0x2f0000001c1c7423 */ /* 0x001fca0000010076 */
[----:B------:R-:W-:Y:S02]  /*27f0*/  FSETP.GTU.FTZ.AND P1, PT, R28, c[0x0][0x1e4], PT ;  /* 0x000079001c007a0b */ /* 0x000fe40003f3c000 */
[----:B------:R-:W-:Y:S02]  /*2800*/  @P0 PRMT R28, RZ, 0x7610, R64 ;  /* 0x00007610ff1c0816 */ /* 0x000fe40000000040 */
[----:B------:R-:W-:Y:S02]  /*2810*/  FSEL R40, R68, RZ, !P1 ;  /* 0x000000ff44287208 */ /* 0x000fe40004800000 */
[----:B------:R-:W-:-:S03]  /*2820*/  IADD3 R68, R41, 0x1, RZ ;  /* 0x0000000129447810 */ /* 0x000fc60007ffe0ff */
[----:B------:R-:W-:-:S04]  /*2830*/  @P0 FADD.FTZ R40, R28, R40 ;  /* 0x000000281c280221 */ /* 0x000fc80000010000 */
[----:B------:R-:W-:Y:S02]  /*2840*/  @P1 LOP3.LUT R5, R5, 0x2, RZ, 0xfc, !PT ;  /* 0x0000000205051812 */ /* 0x000fe400078efcff */
[----:B------:R-:W-:-:S13]  /*2850*/  ISETP.NE.AND P1, PT, R41, 0x1, PT ;  /* 0x000000012900780c */ /* 0x000fda0003f25270 */
        /* <DEDUP_REMOVED lines=9> */
.L_x_1778:
[----:B------:R-:W-:Y:S02]  /*28f0*/  IMAD.MOV.U32 R28, RZ, RZ, R30 ;  /* 0x000000ffff1c7224 */ /* 0x000fe400078e001e */
.L_x_1779:
[----:B------:R-:W-:Y:S05]  /*2900*/  BSYNC B2 ;  /* 0x0000000000027941 */ /* 0x000fea0003800000 */
.L_x_1777:
        /* <DEDUP_REMOVED lines=16> */
.L_x_1783:
[----:B------:R-:W-:Y:S05]  /*2a10*/  BSYNC B3 ;  /* 0x0000000000037941 */ /* 0x000fea0003800000 */
.L_x_1782:
        /* <DEDUP_REMOVED lines=9> */
[----:B------:R-:W-:-:S03]  /*2ab0*/  LOP3.LUT R25, R25, UR10, R30, 0x96, !PT ;  /* 0x0000000a19197c12 */ /* 0x000fc6000f8e961e */
[----:B------:R-:W-:Y:S01]  /*2ac0*/  IMAD.MOV.U32 R68, RZ, RZ, RZ ;  /* 0x000000ffff447224 */ /* 0x000fe200078e00ff */
        /* <DEDUP_REMOVED lines=32> */
[----:B------:R-:W-:Y:S02]  /*2cd0*/  LOP3.LUT R24, R131, UR25, R24, 0x96, !PT ;  /* 0x0000001983187c12 */ /* 0x000fe4000f8e9618 */
.L_x_1781:
[----:B------:R-:W-:Y:S05]  /*2ce0*/  BSYNC B2 ;  /* 0x0000000000027941 */ /* 0x000fea0003800000 */
.L_x_1780:
[----:B------:R-:W0:Y:S01]  /*2cf0*/  I2F.U32 R28, R28 ;  /* 0x0000001c001c7306 */ /* 0x000e220000201000 */
[C---:B------:R-:W-:Y:S01]  /*2d00*/  ISETP.NE.AND P2, PT, R68.reuse, 0x1, PT ;  /* 0x000000014400780c */ /* 0x040fe20003f45270 */
[----:B------:R-:W-:Y:S01]  /*2d10*/  BSSY B2, `(.L_x_1784) ;  /* 0x0000014000027945 */ /* 0x000fe20003800000 */
[----:B------:R-:W-:Y:S01]  /*2d20*/  IADD3 R78, R68, 0x1, RZ ;  /* 0x00000001444e7810 */ /* 0x000fe20007ffe0ff */
[----:B0-----:R-:W-:-:S05]  /*2d30*/  FFMA.FTZ R28, R28, R118, 1.1641532182693481445e-10 ;  /* 0x2f0000001c1c7423 */ /* 0x001fca0000010076 */
[----:B------:R-:W-:Y:S02]  /*2d40*/  FSETP.GTU.FTZ.AND P1, PT, R28, c[0x0][0x1e4], PT ;  /* 0x000079001c007a0b */ /* 0x000fe40003f3c000 */
[----:B------:R-:W-:-:S05]  /*2d50*/  PRMT R28, RZ, 0x5410, R69 ;  /* 0x00005410ff1c7816 */ /* 0x000fca0000000045 */
[----:B------:R-:W-:-:S04]  /*2d60*/  FMUL.FTZ R28, R28, R127 ;  /* 0x0000007f1c1c7220 */ /* 0x000fc80000410000 */
[----:B------:R-:W-:-:S05]  /*2d70*/  FMUL.FTZ R28, R28, c[0x0][0x1e8] ;  /* 0x00007a001c1c7a20 */ /* 0x000fca0000410000 */
[----:B------:R-:W-:Y:S02]  /*2d80*/  FSEL R41, R28, RZ, !P1 ;  /* 0x000000ff1c297208 */ /* 0x000fe40004800000 */
[----:B------:R-:W-:-:S05]  /*2d90*/  @P0 PRMT R28, RZ, 0x5410, R65 ;  /* 0x00005410ff1c0816 */ /* 0x000fca0000000041 */
[----:B------:R-:W-:Y:S01]  /*2da0*/  @P0 FADD.FTZ R41, R28, R41 ;  /* 0x000000291c290221 */ /* 0x000fe20000010000 */
        /* <DEDUP_REMOVED lines=9> */
.L_x_1785:
[----:B------:R-:W-:Y:S02]  /*2e40*/  IMAD.MOV.U32 R28, RZ, RZ, R30 ;  /* 0x000000ffff1c7224 */ /* 0x000fe400078e001e */
.L_x_1786:
[----:B------:R-:W-:Y:S05]  /*2e50*/  BSYNC B2 ;  /* 0x0000000000027941 */ /* 0x000fea0003800000 */
.L_x_1784:
        /* <DEDUP_REMOVED lines=16> */
.L_x_1790:
[----:B------:R-:W-:Y:S05]  /*2f60*/  BSYNC B3 ;  /* 0x0000000000037941 */ /* 0x000fea0003800000 */
.L_x_1789:
        /* <DEDUP_REMOVED lines=39> */
[----:B------:R-:W-:Y:S02]  /*31e0*/  LOP3.LUT R25, R131, UR26, R138, 0x96, !PT ;  /* 0x0000001a83197c12 */ /* 0x000fe4000f8e968a */
[----:B------:R-:W-:Y:S01]  /*31f0*/  MOV R32, R130 ;  /* 0x0000008200207202 */ /* 0x000fe20000000f00 */
[----:B------:R-:W-:-:S04]  /*3200*/  IMAD.WIDE.U32 R130, R30, -0x326172a9, RZ ;  /* 0xcd9e8d571e827825 */ /* 0x000fc800078e00ff */
[----:B------:R-:W-:Y:S01]  /*3210*/  IMAD.MOV.U32 R30, RZ, RZ, R130 ;  /* 0x000000ffff1e7224 */ /* 0x000fe200078e0082 */
[----:B------:R-:W-:Y:S02]  /*3220*/  LOP3.LUT R24, R131, UR25, R24, 0x96, !PT ;  /* 0x0000001983187c12 */ /* 0x000fe4000f8e9618 */
.L_x_1788:
[----:B------:R-:W-:Y:S05]  /*3230*/  BSYNC B2 ;  /* 0x0000000000027941 */ /* 0x000fea0003800000 */
.L_x_1787:
[----:B------:R-:W0:Y:S01]  /*3240*/  I2F.U32 R28, R28 ;  /* 0x0000001c001c7306 */ /* 0x000e220000201000 */
[----:B------:R-:W-:Y:S01]  /*3250*/  PRMT R69, RZ, 0x7610, R69 ;  /* 0x00007610ff457816 */ /* 0x000fe20000000045 */
[----:B------:R-:W-:Y:S01]  /*3260*/  BSSY B2, `(.L_x_1791) ;  /* 0x0000014000027945 */ /* 0x000fe20003800000 */
[C---:B------:R-:W-:Y:S02]  /*3270*/  ISETP.NE.AND P3, PT, R78.reuse, 0x1, PT ;  /* 0x000000014e00780c */ /* 0x040fe40003f65270 */
[----:B------:R-:W-:Y:S01]  /*3280*/  IADD3 R68, R78, 0x1, RZ ;  /* 0x000000014e447810 */ /* 0x000fe20007ffe0ff */
[----:B------:R-:W-:-:S04]  /*3290*/  FMUL.FTZ R69, R69, R127 ;  /* 0x0000007f45457220 */ /* 0x000fc80000410000 */
[----:B------:R-:W-:Y:S02]  /*32a0*/  FMUL.FTZ R69, R69, c[0x0][0x1e8] ;  /* 0x00007a0045457a20 */ /* 0x000fe40000410000 */
[----:B0-----:R-:W-:-:S05]  /*32b0*/  FFMA.FTZ R28, R28, R118, 1.1641532182693481445e-10 ;  /* 0x2f0000001c1c7423 */ /* 0x001fca0000010076 */
[----:B------:R-:W-:Y:S02]  /*32c0*/  FSETP.GTU.FTZ.AND P2, PT, R28, c[0x0][0x1e4], PT ;  /* 0x000079001c007a0b */ /* 0x000fe40003f5c000 */
[----:B------:R-:W-:Y:S02]  /*32d0*/  @P0 PRMT R28, RZ, 0x7610, R65 ;  /* 0x00007610ff1c0816 */ /* 0x000fe40000000041 */
[----:B------:R-:W-:-:S05]  /*32e0*/  FSEL R77, R69, RZ, !P2 ;  /* 0x000000ff454d7208 */ /* 0x000fca0005000000 */
        /* <DEDUP_REMOVED lines=10> */
.L_x_1792:
[----:B------:R-:W-:Y:S02]  /*3390*/  IMAD.MOV.U32 R28, RZ, RZ, R30 ;  /* 0x000000ffff1c7224 */ /* 0x000fe400078e001e */
.L_x_1793:
[----:B------:R-:W-:Y:S05]  /*33a0*/  BSYNC B2 ;  /* 0x0000000000027941 */ /* 0x000fea0003800000 */
.L_x_1791:
        /* <DEDUP_REMOVED lines=16> */
.L_x_1797:
[----:B------:R-:W-:Y:S05]  /*34b0*/  BSYNC B3 ;  /* 0x0000000000037941 */ /* 0x000fea0003800000 */
.L_x_1796:
        /* <DEDUP_REMOVED lines=44> */
.L_x_1795:
[----:B------:R-:W-:Y:S05]  /*3780*/  BSYNC B2 ;  /* 0x0000000000027941 */ /* 0x000fea0003800000 */
.L_x_1794:
        /* <DEDUP_REMOVED lines=21> */
.L_x_1799:
[----:B------:R-:W-:Y:S02]  /*38e0*/  IMAD.MOV.U32 R28, RZ, RZ, R30 ;  /* 0x000000ffff1c7224 */ /* 0x000fe400078e001e */
.L_x_1800:
[----:B------:R-:W-:Y:S05]  /*38f0*/  BSYNC B2 ;  /* 0x0000000000027941 */ /* 0x000fea0003800000 */
.L_x_1798:
        /* <DEDUP_REMOVED lines=16> */
.L_x_1804:
[----:B------:R-:W-:Y:S05]  /*3a00*/  BSYNC B3 ;  /* 0x0000000000037941 */ /* 0x000fea0003800000 */
.L_x_1803:
        /* <DEDUP_REMOVED lines=40> */
[----:B------:R-:W-:-:S05]  /*3c90*/  IMAD.WIDE.U32 R68, R30, -0x326172a9, RZ ;  /* 0xcd9e8d571e447825 */ /* 0x000fca00078e00ff */
[----:B------:R-:W-:Y:S01]  /*3ca0*/  LOP3.LUT R24, R69, UR25, R24, 0x96, !PT ;  /* 0x0000001945187c12 */ /* 0x000fe2000f8e9618 */
[----:B------:R-:W-:Y:S01]  /*3cb0*/  IMAD.MOV.U32 R69, RZ, RZ, RZ ;  /* 0x000000ffff457224 */ /* 0x000fe200078e00ff */
[----:B------:R-:W-:Y:S02]  /*3cc0*/  MOV R30, R68 ;  /* 0x00000044001e7202 */ /* 0x000fe40000000f00 */
.L_x_1802:
[----:B------:R-:W-:Y:S05]  /*3cd0*/  BSYNC B2 ;  /* 0x0000000000027941 */ /* 0x000fea0003800000 */
.L_x_1801:
        /* <DEDUP_REMOVED lines=21> */
.L_x_1806:
[----:B------:R-:W-:Y:S02]  /*3e30*/  IMAD.MOV.U32 R28, RZ, RZ, R30 ;  /* 0x000000ffff1c7224 */ /* 0x000fe400078e001e */
.L_x_1807:
[----:B------:R-:W-:Y:S05]  /*3e40*/  BSYNC B2 ;  /* 0x0000000000027941 */ /* 0x000fea0003800000 */
.L_x_1805:
        /* <DEDUP_REMOVED lines=16> */
.L_x_1811:
[----:B------:R-:W-:Y:S05]  /*3f50*/  BSYNC B3 ;  /* 0x0000000000037941 */ /* 0x000fea0003800000 */
.L_x_1810:
        /* <DEDUP_REMOVED lines=44> */
.L_x_1809:
[----:B------:R-:W-:Y:S05]  /*4220*/  BSYNC B2 ;  /* 0x0000000000027941 */ /* 0x000fea0003800000 */
.L_x_1808:
[----:B------:R-:W0:Y:S01]  /*4230*/  I2F.U32 R28, R28 ;  /* 0x0000001c001c7306 */ /* 0x000e220000201000 */
[----:B------:R-:W-:Y:S01]  /*4240*/  ISETP.NE.AND P6, PT, R68, 0x1, PT ;  /* 0x000000014400780c */ /* 0x000fe20003fc5270 */
[----:B------:R-:W-:Y:S01]  /*4250*/  BSSY B2, `(.L_x_1812) ;  /* 0x0000014000027945 */ /* 0x000fe20003800000 */
        /* <DEDUP_REMOVED lines=8> */
[----:B------:R-:W-:Y:S01]  /*42e0*/  IADD3 R28, R68, 0x1, RZ ;  /* 0x00000001441c7810 */ /* 0x000fe20007ffe0ff */
        /* <DEDUP_REMOVED lines=9> */
.L_x_1813:
[----:B------:R-:W-:Y:S02]  /*4380*/  IMAD.MOV.U32 R70, RZ, RZ, R30 ;  /* 0x000000ffff467224 */ /* 0x000fe400078e001e */
.L_x_1814:
[----:B------:R-:W-:Y:S05]  /*4390*/  BSYNC B2 ;  /* 0x0000000000027941 */ /* 0x000fea0003800000 */
.L_x_1812:
        /* <DEDUP_REMOVED lines=8> */
[----:B------:R-:W-:Y:S02]  /*4420*/  IADD3 R3, R3, 0x1, RZ ;  /* 0x0000000103037810 */ /* 0x000fe40007ffe0ff */
[----:B------:R-:W-:Y:S02]  /*4430*/  LOP3.LUT R5, R5, 0xffffdfff, RZ, 0xc0, !PT ;  /* 0xffffdfff05057812 */ /* 0x000fe400078ec0ff */
[----:B------:R-:W-:Y:S02]  /*4440*/  ISETP.NE.AND P6, PT, R3, RZ, PT ;  /* 0x000000ff0300720c */ /* 0x000fe40003fc5270 */
[----:B------:R-:W-:-:S11]  /*4450*/  @P0 LOP3.LUT R5, R5, 0x2000, RZ, 0xfc, !PT ;  /* 0x0000200005050812 */ /* 0x000fd600078efcff */
[----:B------:R-:W-:Y:S01]  /*4460*/  @!P6 IADD3 R0, R0, 0x1, RZ ;  /* 0x000000010000e810 */ /* 0x000fe20007ffe0ff */
[----:B------:R-:W-:Y:S01]  /*4470*/  @!P6 IMAD.MOV.U32 R3, RZ, RZ, RZ ;  /* 0x000000ffff03e224 */ /* 0x000fe200078e00ff */
[----:B------:R-:W-:Y:S02]  /*4480*/  @!P6 IADD3 R24, R29, 0x1, RZ ;  /* 0x000000011d18e810 */ /* 0x000fe40007ffe0ff */
[----:B------:R-:W-:-:S13]  /*4490*/  ISETP.NE.AND P0, PT, R0, RZ, !P6 ;  /* 0x000000ff0000720c */ /* 0x000fda0007705270 */
[----:B------:R-:W-:Y:S01]  /*44a0*/  @P0 IMAD.MOV R24, RZ, RZ, R29 ;  /* 0x000000ffff180224 */ /* 0x000fe200078e021d */
[----:B------:R-:W-:-:S03]  /*44b0*/  LOP3.LUT P0, RZ, R5, 0x2000, RZ, 0xc0, !PT ;  /* 0x0000200005ff7812 */ /* 0x000fc6000780c0ff */
[----:B------:R-:W-:-:S05]  /*44c0*/  @!P6 IMAD.MOV.U32 R29, RZ, RZ, R24 ;  /* 0x000000ffff1de224 */ /* 0x000fca00078e0018 */
.L_x_1818:
[----:B------:R-:W-:Y:S05]  /*44d0*/  BSYNC B3 ;  /* 0x0000000000037941 */ /* 0x000fea0003800000 */
.L_x_1817:
        /* <DEDUP_REMOVED lines=40> */
[----:B------:R-:W-:Y:S01]  /*4760*/  IMAD.WIDE.U32 R68, R28, -0x326172a9, RZ ;  /* 0xcd9e8d571c447825 */ /* 0x000fe200078e00ff */
[----:B------:R-:W-:-:S03]  /*4770*/  HFMA2.MMA R28, -RZ, RZ, 0, 0 ;  /* 0x00000000ff1c7435 */ /* 0x000fc600000001ff */
[----:B------:R-:W-:Y:S01]  /*4780*/  IMAD.MOV.U32 R30, RZ, RZ, R68 ;  /* 0x000000ffff1e7224 */ /* 0x000fe200078e0044 */
[----:B------:R-:W-:Y:S02]  /*4790*/  LOP3.LUT R24, R69, UR25, R24, 0x96, !PT ;  /* 0x0000001945187c12 */ /* 0x000fe4000f8e9618 */
.L_x_1816:
[----:B------:R-:W-:Y:S05]  /*47a0*/  BSYNC B2 ;  /* 0x0000000000027941 */ /* 0x000fea0003800000 */
.L_x_1815:
[----:B------:R0:W1:Y:S01]  /*47b0*/  I2F.U32 R68, R70 ;  /* 0x0000004600447306 */ /* 0x0000620000201000 */
[----:B------:R-:W-:Y:S02]  /*47c0*/  PRMT R71, RZ, 0x7610, R71 ;  /* 0x00007610ff477816 */ /* 0x000fe40000000047 */
[----:B------:R-:W-:Y:S02]  /*47d0*/  F2FP.BF16.PACK_AB R69, R77, R41 ;  /* 0x000000294d45723e */ /* 0x000fe400000010ff */
[----:B------:R-:W-:Y:S01]  /*47e0*/  IADD3 R128, R38, 0x20, RZ ;  /* 0x0000002026807810 */ /* 0x000fe20007ffe0ff */
[----:B------:R-:W-:Y:S01]  /*47f0*/  FMUL.FTZ R71, R71, R127 ;  /* 0x0000007f47477220 */ /* 0x000fe20000410000 */
[----:B0-----:R-:W-:-:S03]  /*4800*/  F2FP.BF16.PACK_AB R70, R97, R78 ;  /* 0x0000004e6146723e */ /* 0x001fc600000010ff */
[----:B------:R-:W-:Y:S02]  /*4810*/  FMUL.FTZ R71, R71, c[0x0][0x1e8] ;  /* 0x00007a0047477a20 */ /* 0x000fe40000410000 */
[----:B-1----:R-:W-:-:S05]  /*4820*/  FFMA.FTZ R68, R68, R118, 1.1641532182693481445e-10 ;  /* 0x2f00000044447423 */ /* 0x002fca0000010076 */
[----:B------:R-:W-:Y:S02]  /*4830*/  FSETP.GTU.FTZ.AND P6, PT, R68, c[0x0][0x1e4], PT ;  /* 0x0000790044007a0b */ /* 0x000fe40003fdc000 */
[----:B------:R-:W-:Y:S02]  /*4840*/  @P0 PRMT R68, RZ, 0x7610, R67 ;  /* 0x00007610ff440816 */ /* 0x000fe40000000043 */
[----:B------:R-:W-:-:S05]  /*4850*/  FSEL R118, R71, RZ, !P6 ;  /* 0x000000ff47767208 */ /* 0x000fca0007000000 */
[----:B------:R-:W-:Y:S01]  /*4860*/  @P0 FADD.FTZ R118, R68, R118 ;  /* 0x0000007644760221 */ /* 0x000fe20000010000 */
[----:B------:R-:W-:Y:S02]  /*4870*/  LEA R130, P0, R38, c[0x0][0x188], 0x4 ;  /* 0x0000620026827a11 */ /* 0x000fe400078020ff */
[----:B------:R-:W-:Y:S02]  /*4880*/  F2FP.BF16.PACK_AB R68, R40, R39 ;  /* 0x000000272844723e */ /* 0x000fe400000010ff */
[----:B------:R-:W-:Y:S02]  /*4890*/  LEA.HI.X R131, R38, c[0x0][0x18c], RZ, 0x4, P0 ;  /* 0x0000630026837a11 */ /* 0x000fe400000f24ff */
[----:B------:R-:W-:Y:S02]  /*48a0*/  F2FP.BF16.PACK_AB R71, R118, R98 ;  /* 0x000000627647723e */ /* 0x000fe400000010ff */
[----:B------:R-:W-:-:S03]  /*48b0*/  LOP3.LUT P0, RZ, R5, 0x4, RZ, 0xc0, !PT ;  /* 0x0000000405ff7812 */ /* 0x000fc6000780c0ff */
[----:B------:R0:W-:Y:S02]  /*48c0*/  STG.E.128 [R130.64], R68 ;  /* 0x0000004482007986 */ /* 0x0001e4000c101d06 */
[----:B0-----:R-:W-:Y:S02]  /*48d0*/  SEL R70, RZ, 0x10000, P5 ;  /* 0x00010000ff467807 */ /* 0x001fe40002800000 */
[----:B------:R-:W-:Y:S02]  /*48e0*/  SEL R69, RZ, 0x100, P4 ;  /* 0x00000100ff457807 */ /* 0x000fe40002000000 */
[----:B------:R-:W-:Y:S02]  /*48f0*/  SEL R71, RZ, 0x1000000, P6 ;  /* 0x01000000ff477807 */ /* 0x000fe40003000000 */
[----:B------:R-:W-:Y:S02]  /*4900*/  SEL R68, RZ, 0x1, P2 ;  /* 0x00000001ff447807 */ /* 0x000fe40001000000 */
[----:B------:R-:W-:-:S02]  /*4910*/  LOP3.LUT R70, R69, R71, R70, 0xfe, !PT ;  /* 0x0000004745467212 */ /* 0x000fc400078efe46 */
[----:B------:R-:W-:Y:S01]  /*4920*/  SEL R71, RZ, 0x1, P3 ;  /* 0x00000001ff477807 */ /* 0x000fe20001800000 */
[----:B------:R-:W-:Y:S01]  /*4930*/  IMAD.WIDE.U32 R68, R68, 0x1000000, RZ ;  /* 0x0100000044447825 */ /* 0x000fe200078e00ff */
[----:B------:R-:W-:-:S04]  /*4940*/  LOP3.LUT P5, RZ, R5, 0x2, RZ, 0xc0, !PT ;  /* 0x0000000205ff7812 */ /* 0x000fc800078ac0ff */
[----:B------:R-:W-:Y:S02]  /*4950*/  LOP3.LUT R69, R69, R70, R71, 0xfe, !PT ;  /* 0x0000004645457212 */ /* 0x000fe400078efe47 */
[----:B------:R-:W-:Y:S02]  /*4960*/  SEL R70, RZ, 0x1, P1 ;  /* 0x00000001ff467807 */ /* 0x000fe40000800000 */
[----:B------:R-:W-:-:S03]  /*4970*/  SEL R130, RZ, 0x1, P5 ;  /* 0x00000001ff827807 */ /* 0x000fc60002800000 */
[----:B------:R-:W-:-:S04]  /*4980*/  IMAD.WIDE.U32 R70, R70, 0x10000, RZ ;  /* 0x0001000046467825 */ /* 0x000fc800078e00ff */
[----:B------:R-:W-:-:S05]  /*4990*/  IMAD.WIDE.U32 R130, R130, 0x100, RZ ;  /* 0x0000010082827825 */ /* 0x000fca00078e00ff */
[----:B------:R-:W-:Y:S02]  /*49a0*/  LOP3.LUT R71, R131, R69, R71, 0xfe, !PT ;  /* 0x0000004583477212 */ /* 0x000fe400078efe47 */
[----:B------:R-:W-:Y:S02]  /*49b0*/  LOP3.LUT R68, R130, R68, R70, 0xfe, !PT ;  /* 0x0000004482447212 */ /* 0x000fe400078efe46 */
[----:B------:R-:W-:-:S04]  /*49c0*/  SEL R69, RZ, 0x1, P0 ;  /* 0x00000001ff457807 */ /* 0x000fc80000000000 */
[----:B------:R-:W-:Y:S02]  /*49d0*/  LOP3.LUT R70, R68, R69, RZ, 0xfc, !PT ;  /* 0x0000004544467212 */ /* 0x000fe400078efcff */
[----:B------:R-:W-:-:S04]  /*49e0*/  LEA R68, P0, R38, c[0x0][0x190], 0x3 ;  /* 0x0000640026447a11 */ /* 0x000fc800078018ff */
[----:B------:R-:W-:-:S05]  /*49f0*/  LEA.HI.X R69, R38, c[0x0][0x194], RZ, 0x3, P0 ;  /* 0x0000650026457a11 */ /* 0x000fca00000f1cff */
[----:B------:R0:W-:Y:S04]  /*4a00*/  STG.E.64 [R68.64], R70 ;  /* 0x0000004644007986 */ /* 0x0001e8000c101b06 */
.L_x_1762:
[----:B------:R-:W-:Y:S05]  /*4a10*/  BSYNC B1 ;  /* 0x0000000000017941 */ /* 0x000fea0003800000 */
.L_x_1761:
[----:B------:R-:W-:Y:S01]  /*4a20*/  LOP3.LUT P0, RZ, R5, 0x1000, RZ, 0xc0, !PT ;  /* 0x0000100005ff7812 */ /* 0x000fe2000780c0ff */
[----:B------:R-:W-:-:S12]  /*4a30*/  BSSY B1, `(.L_x_1819) ;  /* 0x00002d7000017945 */ /* 0x000fd80003800000 */
[----:B------:R-:W-:Y:S05]  /*4a40*/  @!P0 BRA `(.L_x_1820) ;  /* 0x00002d5000008947 */ /* 0x000fea0003800000 */
[----:B0-----:R-:W-:Y:S01]  /*4a50*/  IMAD.MOV.U32 R68, RZ, RZ, 0x10 ;  /* 0x00000010ff447424 */ /* 0x001fe200078e00ff */
        /* <DEDUP_REMOVED lines=19> */
.L_x_1822:
[----:B------:R-:W-:Y:S02]  /*4b90*/  IMAD.MOV.U32 R44, RZ, RZ, R30 ;  /* 0x000000ffff2c7224 */ /* 0x000fe400078e001e */
.L_x_1823:
[----:B------:R-:W-:Y:S05]  /*4ba0*/  BSYNC B2 ;  /* 0x0000000000027941 */ /* 0x000fea0003800000 */
.L_x_1821:
        /* <DEDUP_REMOVED lines=16> */
.L_x_1827:
[----:B------:R-:W-:Y:S05]  /*4cb0*/  BSYNC B3 ;  /* 0x0000000000037941 */ /* 0x000fea0003800000 */
.L_x_1826:
        /* <DEDUP_REMOVED lines=44> */
.L_x_1825:
[----:B------:R-:W-:Y:S05]  /*4f80*/  BSYNC B2 ;  /* 0x0000000000027941 */ /* 0x000fea0003800000 */
.L_x_1824:
[----:B------:R0:W1:Y:S01]  /*4f90*/  I2F.U32 R28, R44 ;  /* 0x0000002c001c7306 */ /* 0x0000620000201000 */
[----:B------:R-:W-:Y:S01]  /*4fa0*/  IMAD.MOV.U32 R119, RZ, RZ, 0x2f800000 ;  /* 0x2f800000ff777424 */ /* 0x000fe200078e00ff */
[----:B------:R-:W-:Y:S01]  /*4fb0*/  LOP3.LUT R5, R5, 0xfffffffb, RZ, 0xc0, !PT ;  /* 0xfffffffb05057812 */ /* 0x000fe200078ec0ff */
[----:B------:R-:W-:Y:S01]  /*4fc0*/  BSSY B2, `(.L_x_1828) ;  /* 0x0000016000027945 */ /* 0x000fe20003800000 */
[----:B0-----:R-:W-:Y:S01]  /*4fd0*/  IADD3 R44, R43, 0x1, RZ ;  /* 0x000000012b2c7810 */ /* 0x001fe20007ffe0ff */
[----:B-1----:R-:W-:-:S05]  /*4fe0*/  FFMA.FTZ R28, R28, R119, 1.1641532182693481445e-10 ;  /* 0x2f0000001c1c7423 */ /* 0x002fca0000010077 */
        /* <DEDUP_REMOVED lines=18> */
.L_x_1829:
[----:B------:R-:W-:Y:S02]  /*5110*/  IMAD.MOV.U32 R28, RZ, RZ, R30 ;  /* 0x000000ffff1c7224 */ /* 0x000fe400078e001e */
.L_x_1830:
[----:B------:R-:W-:Y:S05]  /*5120*/  BSYNC B2 ;  /* 0x0000000000027941 */ /* 0x000fea0003800000 */
.L_x_1828:
        /* <DEDUP_REMOVED lines=16> */
.L_x_1834:
[----:B------:R-:W-:Y:S05]  /*5230*/  BSYNC B3 ;  /* 0x0000000000037941 */ /* 0x000fea0003800000 */
.L_x_1833:
        /* <DEDUP_REMOVED lines=42> */
[----:B------:R-:W-:Y:S02]  /*54e0*/  LOP3.LUT R24, R131, UR25, R24, 0x96, !PT ;  /* 0x0000001983187c12 */ /* 0x000fe4000f8e9618 */
[----:B------:R-:W-:Y:S02]  /*54f0*/  MOV R30, R130 ;  /* 0x00000082001e7202 */ /* 0x000fe40000000f00 */
.L_x_1832:
[----:B------:R-:W-:Y:S05]  /*5500*/  BSYNC B2 ;  /* 0x0000000000027941 */ /* 0x000fea0003800000 */
.L_x_1831:
        /* <DEDUP_REMOVED lines=23> */
.L_x_1836:
[----:B------:R-:W-:Y:S02]  /*5680*/  IMAD.MOV.U32 R28, RZ, RZ, R30 ;  /* 0x000000ffff1c7224 */ /* 0x000fe400078e001e */
.L_x_1837:
[----:B------:R-:W-:Y:S05]  /*5690*/  BSYNC B2 ;  /* 0x0000000000027941 */ /* 0x000fea0003800000 */
.L_x_1835:
        /* <DEDUP_REMOVED lines=16> */
.L_x_1841:
[----:B------:R-:W-:Y:S05]  /*57a0*/  BSYNC B3 ;  /* 0x0000000000037941 */ /* 0x000fea0003800000 */
.L_x_1840:
        /* <DEDUP_REMOVED lines=44> */
.L_x_1839:
[----:B------:R-:W-:Y:S05]  /*5a70*/  BSYNC B2 ;  /* 0x0000000000027941 */ /* 0x000fea0003800000 */
.L_x_1838:
        /* <DEDUP_REMOVED lines=21> */
.L_x_1843:
[----:B------:R-:W-:Y:S02]  /*5bd0*/  IMAD.MOV.U32 R28, RZ, RZ, R30 ;  /* 0x000000ffff1c7224 */ /* 0x000fe400078e001e */
.L_x_1844:
[----:B------:R-:W-:Y:S05]  /*5be0*/  BSYNC B2 ;  /* 0x0000000000027941 */ /* 0x000fea0003800000 */
.L_x_1842:
        /* <DEDUP_REMOVED lines=16> */
.L_x_1848:
[----:B------:R-:W-:Y:S05]  /*5cf0*/  BSYNC B3 ;  /* 0x0000000000037941 */ /* 0x000fea0003800000 */
.L_x_1847:
[----:B------:R-:W-:Y:S01]  /*5d00*/  LOP3.LUT R130, R130, UR5, R29, 0x96, !PT ;  /* 0x0000000582827c12 */ /* 0x000fe2000f8e961d */
[----:B------:R-:W-:Y:S01]  /*5d10*/  IMAD.HI.U32 R24, R0, -0x326172a9, RZ ;  /* 0xcd9e8d5700187827 */ /* 0x000fe200078e00ff */
[----:B------:R-:W-:-:S03]  /*5d20*/  HFMA2.MMA R80, -RZ, RZ, 0, 0 ;  /* 0x00000000ff507435 */ /* 0x000fc600000001ff */
        /* <DEDUP_REMOVED lines=41> */
.L_x_1846:
[----:B------:R-:W-:Y:S05]  /*5fc0*/  BSYNC B2 ;  /* 0x0000000000027941 */ /* 0x000fea0003800000 */
.L_x_1845:
        /* <DEDUP_REMOVED lines=21> */
.L_x_1850:
[----:B------:R-:W-:Y:S02]  /*6120*/  IMAD.MOV.U32 R28, RZ, RZ, R30 ;  /* 0x000000ffff1c7224 */ /* 0x000fe400078e001e */
.L_x_1851:
[----:B------:R-:W-:Y:S05]  /*6130*/  BSYNC B2 ;  /* 0x0000000000027941 */ /* 0x000fea0003800000 */
.L_x_1849:
        /* <DEDUP_REMOVED lines=16> */
.L_x_1855:
[----:B------:R-:W-:Y:S05]  /*6240*/  BSYNC B3 ;  /* 0x0000000000037941 */ /* 0x000fea0003800000 */
.L_x_1854:
        /* <DEDUP_REMOVED lines=44> */
.L_x_1853:
[----:B------:R-:W-:Y:S05]  /*6510*/  BSYNC B2 ;  /* 0x0000000000027941 */ /* 0x000fea0003800000 */
.L_x_1852:
        /* <DEDUP_REMOVED lines=21> */
.L_x_1857:
[----:B------:R-:W-:Y:S02]  /*6670*/  IMAD.MOV.U32 R28, RZ, RZ, R30 ;  /* 0x000000ffff1c7224 */ /* 0x000fe400078e001e */
.L_x_1858:
[----:B------:R-:W-:Y:S05]  /*6680*/  BSYNC B2 ;  /* 0x0000000000027941 */ /* 0x000fea0003800000 */
.L_x_1856:
        /* <DEDUP_REMOVED lines=16> */
.L_x_1862:
[----:B------:R-:W-:Y:S05]  /*6790*/  BSYNC B3 ;  /* 0x0000000000037941 */ /* 0x000fea0003800000 */
.L_x_1861:
        /* <DEDUP_REMOVED lines=44> */
.L_x_1860:
[----:B------:R-:W-:Y:S05]  /*6a60*/  BSYNC B2 ;  /* 0x0000000000027941 */ /* 0x000fea0003800000 */
.L_x_1859:
        /* <DEDUP_REMOVED lines=13> */
[----:B------:R-:W-:Y:S02]  /*6b40*/  ISETP.NE.AND P5, PT, R69, 0x2, PT ;  /* 0x000000024500780c */ /* 0x000fe40003fa5270 */
[----:B------:R-:W-:-:S11]  /*6b50*/  MOV R28, R25 ;  /* 0x00000019001c7202 */ /* 0x000fd60000000f00 */
[----:B------:R-:W-:Y:S05]  /*6b60*/  @!P5 BRA `(.L_x_1865) ;  /* 0x000000600000d947 */ /* 0x000fea0003800000 */
[----:B------:R-:W-:Y:S01]  /*6b70*/  ISETP.NE.AND P5, PT, R69, 0x3, PT ;  /* 0x000000034500780c */ /* 0x000fe20003fa5270 */
[----:B------:R-:W-:-:S12]  /*6b80*/  IMAD.MOV.U32 R28, RZ, RZ, R24 ;  /* 0x000000ffff1c7224 */ /* 0x000fd800078e0018 */
[----:B------:R-:W-:Y:S05]  /*6b90*/  @P5 BRA `(.L_x_1865) ;  /* 0x0000003000005947 */ /* 0x000fea0003800000 */
[----:B------:R-:W-:Y:S01]  /*6ba0*/  IMAD.MOV.U32 R28, RZ, RZ, R32 ;  /* 0x000000ffff1c7224 */ /* 0x000fe200078e0020 */
[----:B------:R-:W-:Y:S05]  /*6bb0*/  BRA `(.L_x_1865) ;  /* 0x0000001000007947 */ /* 0x000fea0003800000 */
.L_x_1864:
[----:B------:R-:W-:Y:S02]  /*6bc0*/  IMAD.MOV.U32 R28, RZ, RZ, R30 ;  /* 0x000000ffff1c7224 */ /* 0x000fe400078e001e */
.L_x_1865:
[----:B------:R-:W-:Y:S05]  /*6bd0*/  BSYNC B2 ;  /* 0x0000000000027941 */ /* 0x000fea0003800000 */
.L_x_1863:
        /* <DEDUP_REMOVED lines=16> */
.L_x_1869:
[----:B------:R-:W-:Y:S05]  /*6ce0*/  BSYNC B3 ;  /* 0x0000000000037941 */ /* 0x000fea0003800000 */
.L_x_1868:
        /* <DEDUP_REMOVED lines=44> */
.L_x_1867:
[----:B------:R-:W-:Y:S05]  /*6fb0*/  BSYNC B2 ;  /* 0x0000000000027941 */ /* 0x000fea0003800000 */
.L_x_1866:
        /* <DEDUP_REMOVED lines=21> */
.L_x_1871:
[----:B------:R-:W-:Y:S02]  /*7110*/  IMAD.MOV.U32 R70, RZ, RZ, R30 ;  /* 0x000000ffff467224 */ /* 0x000fe400078e001e */
.L_x_1872:
[----:B------:R-:W-:Y:S05]  /*7120*/  BSYNC B2 ;  /* 0x0000000000027941 */ /* 0x000fea0003800000 */
.L_x_1870:
        /* <DEDUP_REMOVED lines=19> */
.L_x_1876:
[----:B------:R-:W-:Y:S05]  /*7260*/  BSYNC B3 ;  /* 0x0000000000037941 */ /* 0x000fea0003800000 */
.L_x_1875:
        /* <DEDUP_REMOVED lines=44> */
.L_x_1874:
[----:B------:R-:W-:Y:S05]  /*7530*/  BSYNC B2 ;  /* 0x0000000000027941 */ /* 0x000fea0003800000 */
.L_x_1873:
[----:B------:R0:W1:Y:S01]  /*7540*/  I2F.U32 R68, R70 ;  /* 0x0000004600447306 */ /* 0x0000620000201000 */
[----:B------:R-:W-:Y:S02]  /*7550*/  PRMT R71, RZ, 0x7610, R71 ;  /* 0x00007610ff477816 */ /* 0x000fe40000000047 */
[----:B------:R-:W-:-:S03]  /*7560*/  F2FP.BF16.PACK_AB R69, R79, R44 ;  /* 0x0000002c4f45723e */ /* 0x000fc600000010ff */
        /* <DEDUP_REMOVED lines=8> */
[C---:B------:R-:W-:Y:S02]  /*75f0*/  LEA R130, P0, R128.reuse, c[0x0][0x188], 0x4 ;  /* 0x0000620080827a11 */ /* 0x040fe400078020ff */
        /* <DEDUP_REMOVED lines=23> */
[C---:B------:R-:W-:Y:S02]  /*7770*/  LEA.HI.X R69, R128.reuse, c[0x0][0x194], RZ, 0x3, P0 ;  /* 0x0000650080457a11 */ /* 0x040fe400000f1cff */
[----:B------:R-:W-:-:S03]  /*7780*/  IADD3 R128, R128, 0x20, RZ ;  /* 0x0000002080807810 */ /* 0x000fc60007ffe0ff */
[----:B------:R0:W-:Y:S04]  /*7790*/  STG.E.64 [R68.64], R70 ;  /* 0x0000004644007986 */ /* 0x0001e8000c101b06 */
.L_x_1820:
[----:B------:R-:W-:Y:S05]  /*77a0*/  BSYNC B1 ;  /* 0x0000000000017941 */ /* 0x000fea0003800000 */
.L_x_1819:
        /* <DEDUP_REMOVED lines=23> */
.L_x_1880:
[----:B------:R-:W-:Y:S02]  /*7920*/  IMAD.MOV.U32 R45, RZ, RZ, R30 ;  /* 0x000000ffff2d7224 */ /* 0x000fe400078e001e */
.L_x_1881:
[----:B------:R-:W-:Y:S05]  /*7930*/  BSYNC B2 ;  /* 0x0000000000027941 */ /* 0x000fea0003800000 */
.L_x_1879:
        /* <DEDUP_REMOVED lines=16> */
.L_x_1885:
[----:B------:R-:W-:Y:S05]  /*7a40*/  BSYNC B3 ;  /* 0x0000000000037941 */ /* 0x000fea0003800000 */
.L_x_1884:
        /* <DEDUP_REMOVED lines=44> */
.L_x_1883:
[----:B------:R-:W-:Y:S05]  /*7d10*/  BSYNC B2 ;  /* 0x0000000000027941 */ /* 0x000fea0003800000 */
.L_x_1882:
        /* <DEDUP_REMOVED lines=24> */
.L_x_1887:
[----:B------:R-:W-:Y:S02]  /*7ea0*/  IMAD.MOV.U32 R28, RZ, RZ, R30 ;  /* 0x000000ffff1c7224 */ /* 0x000fe400078e001e */
.L_x_1888:
[----:B------:R-:W-:Y:S05]  /*7eb0*/  BSYNC B2 ;  /* 0x0000000000027941 */ /* 0x000fea0003800000 */
.L_x_1886:
        /* <DEDUP_REMOVED lines=16> */
.L_x_1892:
[----:B------:R-:W-:Y:S05]  /*7fc0*/  BSYNC B3 ;  /* 0x0000000000037941 */ /* 0x000fea0003800000 */
.L_x_1891:
        /* <DEDUP_REMOVED lines=44> */
.L_x_1890:
[----:B------:R-:W-:Y:S05]  /*8290*/  BSYNC B2 ;  /* 0x0000000000027941 */ /* 0x000fea0003800000 */
.L_x_1889:
        /* <DEDUP_REMOVED lines=23> */
.L_x_1894:
[----:B------:R-:W-:Y:S02]  /*8410*/  IMAD.MOV.U32 R28, RZ, RZ, R30 ;  /* 0x000000ffff1c7224 */ /* 0x000fe400078e001e */
.L_x_1895:
[----:B------:R-:W-:Y:S05]  /*8420*/  BSYNC B2 ;  /* 0x0000000000027941 */ /* 0x000fea0003800000 */
.L_x_1893:
        /* <DEDUP_REMOVED lines=16> */
.L_x_1899:
[----:B------:R-:W-:Y:S05]  /*8530*/  BSYNC B3 ;  /* 0x0000000000037941 */ /* 0x000fea0003800000 */
.L_x_1898:
        /* <DEDUP_REMOVED lines=44> */
.L_x_1897:
[----:B------:R-:W-:Y:S05]  /*8800*/  BSYNC B2 ;  /* 0x0000000000027941 */ /* 0x000fea0003800000 */
.L_x_1896:
        /* <DEDUP_REMOVED lines=21> */
.L_x_1901:
[----:B------:R-:W-:Y:S02]  /*8960*/  IMAD.MOV.U32 R28, RZ, RZ, R30 ;  /* 0x000000ffff1c7224 */ /* 0x000fe400078e001e */
.L_x_1902:
[----:B------:R-:W-:Y:S05]  /*8970*/  BSYNC B2 ;  /* 0x0000000000027941 */ /* 0x000fea0003800000 */
.L_x_1900:
        /* <DEDUP_REMOVED lines=16> */
.L_x_1906:
[----:B------:R-:W-:Y:S05]  /*8a80*/  BSYNC B3 ;  /* 0x0000000000037941 */ /* 0x000fea0003800000 */
.L_x_1905:
        /* <DEDUP_REMOVED lines=44> */
.L_x_1904:
[----:B------:R-:W-:Y:S05]  /*8d50*/  BSYNC B2 ;  /* 0x0000000000027941 */ /* 0x000fea0003800000 */
.L_x_1903:
        /* <DEDUP_REMOVED lines=16> */
[----:B------:R-:W-:Y:S02]  /*8e60*/  ISETP.NE.AND P3, PT, R82, 0x3, PT ;  /* 0x000000035200780c */ /* 0x000fe40003f65270 */
[----:B------:R-:W-:-:S11]  /*8e70*/  MOV R28, R24 ;  /* 0x00000018001c7202 */ /* 0x000fd60000000f00 */
[----:B------:R-:W-:Y:S05]  /*8e80*/  @P3 BRA `(.L_x_1909) ;  /* 0x0000003000003947 */ /* 0x000fea0003800000 */
[----:B------:R-:W-:Y:S01]  /*8e90*/  IMAD.MOV.U32 R28, RZ, RZ, R32 ;  /* 0x000000ffff1c7224 */ /* 0x000fe200078e0020 */
[----:B------:R-:W-:Y:S05]  /*8ea0*/  BRA `(.L_x_1909) ;  /* 0x0000001000007947 */ /* 0x000fea0003800000 */
.L_x_1908:
[----:B------:R-:W-:Y:S02]  /*8eb0*/  IMAD.MOV.U32 R28, RZ, RZ, R30 ;  /* 0x000000ffff1c7224 */ /* 0x000fe400078e001e */
.L_x_1909:
[----:B------:R-:W-:Y:S05]  /*8ec0*/  BSYNC B2 ;  /* 0x0000000000027941 */ /* 0x000fea0003800000 */
.L_x_1907:
        /* <DEDUP_REMOVED lines=16> */
.L_x_1913:
[----:B------:R-:W-:Y:S05]  /*8fd0*/  BSYNC B3 ;  /* 0x0000000000037941 */ /* 0x000fea0003800000 */
.L_x_1912:
        /* <DEDUP_REMOVED lines=44> */
.L_x_1911:
[----:B------:R-:W-:Y:S05]  /*92a0*/  BSYNC B2 ;  /* 0x0000000000027941 */ /* 0x000fea0003800000 */
.L_x_1910:
        /* <DEDUP_REMOVED lines=21> */
.L_x_1915:
[----:B------:R-:W-:Y:S02]  /*9400*/  IMAD.MOV.U32 R28, RZ, RZ, R30 ;  /* 0x000000ffff1c7224 */ /* 0x000fe400078e001e */
.L_x_1916:
[----:B------:R-:W-:Y:S05]  /*9410*/  BSYNC B2 ;  /* 0x0000000000027941 */ /* 0x000fea0003800000 */
.L_x_1914:
        /* <DEDUP_REMOVED lines=16> */
.L_x_1920:
[----:B------:R-:W-:Y:S05]  /*9520*/  BSYNC B3 ;  /* 0x0000000000037941 */ /* 0x000fea0003800000 */
.L_x_1919:
        /* <DEDUP_REMOVED lines=44> */
.L_x_1918:
[----:B------:R-:W-:Y:S05]  /*97f0*/  BSYNC B2 ;  /* 0x0000000000027941 */ /* 0x000fea0003800000 */
.L_x_1917:
        /* <DEDUP_REMOVED lines=19> */
[----:B------:R-:W-:Y:S01]  /*9930*/  MOV R28, R32 ;  /* 0x00000020001c7202 */ /* 0x000fe20000000f00 */
[----:B------:R-:W-:Y:S05]  /*9940*/  BRA `(.L_x_1923) ;  /* 0x0000001000007947 */ /* 0x000fea0003800000 */
.L_x_1922:
[----:B------:R-:W-:Y:S02]  /*9950*/  IMAD.MOV.U32 R28, RZ, RZ, R30 ;  /* 0x000000ffff1c7224 */ /* 0x000fe400078e001e */
.L_x_1923:
[----:B------:R-:W-:Y:S05]  /*9960*/  BSYNC B2 ;  /* 0x0000000000027941 */ /* 0x000fea0003800000 */
.L_x_1921:
        /* <DEDUP_REMOVED lines=16> */
.L_x_1927:
[----:B------:R-:W-:Y:S05]  /*9a70*/  BSYNC B3 ;  /* 0x0000000000037941 */ /* 0x000fea0003800000 */
.L_x_1926:
        /* <DEDUP_REMOVED lines=44> */
.L_x_1925:
[----:B------:R-:W-:Y:S05]  /*9d40*/  BSYNC B2 ;  /* 0x0000000000027941 */ /* 0x000fea0003800000 */
.L_x_1924:
        /* <DEDUP_REMOVED lines=21> */
.L_x_1929:
[----:B------:R-:W-:Y:S02]  /*9ea0*/  IMAD.MOV.U32 R70, RZ, RZ, R30 ;  /* 0x000000ffff467224 */ /* 0x000fe400078e001e */
.L_x_1930:
[----:B------:R-:W-:Y:S05]  /*9eb0*/  BSYNC B2 ;  /* 0x0000000000027941 */ /* 0x000fea0003800000 */
.L_x_1928:
        /* <DEDUP_REMOVED lines=19> */
.L_x_1934:
[----:B------:R-:W-:Y:S05]  /*9ff0*/  BSYNC B3 ;  /* 0x0000000000037941 */ /* 0x000fea0003800000 */
.L_x_1933:
        /* <DEDUP_REMOVED lines=44> */
.L_x_1932:
[----:B------:R-:W-:Y:S05]  /*a2c0*/  BSYNC B2 ;  /* 0x0000000000027941 */ /* 0x000fea0003800000 */
.L_x_1931:
        /* <DEDUP_REMOVED lines=38> */
.L_x_1878:
[----:B------:R-:W-:Y:S05]  /*a530*/  BSYNC B1 ;  /* 0x0000000000017941 */ /* 0x000fea0003800000 */
.L_x_1877:
        /* <DEDUP_REMOVED lines=23> */
.L_x_1938:
[----:B------:R-:W-:Y:S02]  /*a6b0*/  IMAD.MOV.U32 R50, RZ, RZ, R30 ;  /* 0x000000ffff327224 */ /* 0x000fe400078e001e */
.L_x_1939:
[----:B------:R-:W-:Y:S05]  /*a6c0*/  BSYNC B2 ;  /* 0x0000000000027941 */ /* 0x000fea0003800000 */
.L_x_1937:
        /* <DEDUP_REMOVED lines=16> */
.L_x_1943:
[----:B------:R-:W-:Y:S05]  /*a7d0*/  BSYNC B3 ;  /* 0x0000000000037941 */ /* 0x000fea0003800000 */
.L_x_1942:
        /* <DEDUP_REMOVED lines=44> */
.L_x_1941:
[----:B------:R-:W-:Y:S05]  /*aaa0*/  BSYNC B2 ;  /* 0x0000000000027941 */ /* 0x000fea0003800000 */
.L_x_1940:
        /* <DEDUP_REMOVED lines=24> */
.L_x_1945:
[----:B------:R-:W-:Y:S02]  /*ac30*/  IMAD.MOV.U32 R28, RZ, RZ, R30 ;  /* 0x000000ffff1c7224 */ /* 0x000fe400078e001e */
.L_x_1946:
[----:B------:R-:W-:Y:S05]  /*ac40*/  BSYNC B2 ;  /* 0x0000000000027941 */ /* 0x000fea0003800000 */
.L_x_1944:
        /* <DEDUP_REMOVED lines=16> */
.L_x_1950:
[----:B------:R-:W-:Y:S05]  /*ad50*/  BSYNC B3 ;  /* 0x0000000000037941 */ /* 0x000fea0003800000 */
.L_x_1949:
        /* <DEDUP_REMOVED lines=44> */
.L_x_1948:
[----:B------:R-:W-:Y:S05]  /*b020*/  BSYNC B2 ;  /* 0x0000000000027941 */ /* 0x000fea0003800000 */
.L_x_1947:
        /* <DEDUP_REMOVED lines=23> */
.L_x_1952:
[----:B------:R-:W-:Y:S02]  /*b1a0*/  IMAD.MOV.U32 R28, RZ, RZ, R30 ;  /* 0x000000ffff1c7224 */ /* 0x000fe400078e001e */
.L_x_1953:
[----:B------:R-:W-:Y:S05]  /*b1b0*/  BSYNC B2 ;  /* 0x0000000000027941 */ /* 0x000fea0003800000 */
.L_x_1951:
        /* <DEDUP_REMOVED lines=16> */
.L_x_1957:
[----:B------:R-:W-:Y:S05]  /*b2c0*/  BSYNC B3 ;  /* 0x0000000000037941 */ /* 0x000fea0003800000 */
.L_x_1956:
        /* <DEDUP_REMOVED lines=44> */
.L_x_1955:
[----:B------:R-:W-:Y:S05]  /*b590*/  BSYNC B2 ;  /* 0x0000000000027941 */ /* 0x000fea0003800000 */
.L_x_1954:
        /* <DEDUP_REMOVED lines=21> */
.L_x_1959:
[----:B------:R-:W-:Y:S02]  /*b6f0*/  IMAD.MOV.U32 R28, RZ, RZ, R30 ;  /* 0x000000ffff1c7224 */ /* 0x000fe400078e001e */
.L_x_1960:
[----:B------:R-:W-:Y:S05]  /*b700*/  BSYNC B2 ;  /* 0x0000000000027941 */ /* 0x000fea0003800000 */
.L_x_1958:
        /* <DEDUP_REMOVED lines=16> */
.L_x_1964:
[----:B------:R-:W-:Y:S05]  /*b810*/  BSYNC B3 ;  /* 0x0000000000037941 */ /* 0x000fea0003800000 */
.L_x_1963:
        /* <DEDUP_REMOVED lines=44> */
.L_x_1962:
[----:B------:R-:W-:Y:S05]  /*bae0*/  BSYNC B2 ;  /* 0x0000000000027941 */ /* 0x000fea0003800000 */
.L_x_1961:
        /* <DEDUP_REMOVED lines=21> */
.L_x_1966:
[----:B------:R-:W-:Y:S02]  /*bc40*/  MOV R28, R30 ;  /* 0x0000001e001c7202 */ /* 0x000fe40000000f00 */
.L_x_1967:
[----:B------:R-:W-:Y:S05]  /*bc50*/  BSYNC B2 ;  /* 0x0000000000027941 */ /* 0x000fea0003800000 */
.L_x_1965:
        /* <DEDUP_REMOVED lines=16> */
.L_x_1971:
[----:B------:R-:W-:Y:S05]  /*bd60*/  BSYNC B3 ;  /* 0x0000000000037941 */ /* 0x000fea0003800000 */
.L_x_1970:
        /* <DEDUP_REMOVED lines=44> */
.L_x_1969:
[----:B------:R-:W-:Y:S05]  /*c030*/  BSYNC B2 ;  /* 0x0000000000027941 */ /* 0x000fea0003800000 */
.L_x_1968:
        /* <DEDUP_REMOVED lines=21> */
.L_x_1973:
[----:B------:R-:W-:Y:S02]  /*c190*/  IMAD.MOV.U32 R28, RZ, RZ, R30 ;  /* 0x000000ffff1c7224 */ /* 0x000fe400078e001e */
.L_x_1974:
[----:B------:R-:W-:Y:S05]  /*c1a0*/  BSYNC B2 ;  /* 0x0000000000027941 */ /* 0x000fea0003800000 */
.L_x_1972:
        /* <DEDUP_REMOVED lines=16> */
.L_x_1978:
[----:B------:R-:W-:Y:S05]  /*c2b0*/  BSYNC B3 ;  /* 0x0000000000037941 */ /* 0x000fea0003800000 */
.L_x_1977:
        /* <DEDUP_REMOVED lines=44> */
.L_x_1976:
[----:B------:R-:W-:Y:S05]  /*c580*/  BSYNC B2 ;  /* 0x0000000000027941 */ /* 0x000fea0003800000 */
.L_x_1975:
        /* <DEDUP_REMOVED lines=21> */
.L_x_1980:
[----:B------:R-:W-:Y:S02]  /*c6e0*/  IMAD.MOV.U32 R28, RZ, RZ, R30 ;  /* 0x000000ffff1c7224 */ /* 0x000fe400078e001e */
.L_x_1981:
[----:B------:R-:W-:Y:S05]  /*c6f0*/  BSYNC B2 ;  /* 0x0000000000027941 */ /* 0x000fea0003800000 */
.L_x_1979:
        /* <DEDUP_REMOVED lines=14> */
[----:B------:R-:W-:-:S05]  /*c7e0*/  @P6 IADD3 R24, R29, RZ, RZ ;  /* 0x000000ff1d186210 */ /* 0x000fca0007ffe0ff */
[----:B------:R-:W-:Y:S02]  /*c7f0*/  @!P5 IMAD.MOV.U32 R29, RZ, RZ, R24 ;  /* 0x000000ffff1dd224 */ /* 0x000fe400078e0018 */
.L_x_1985:
[----:B------:R-:W-:Y:S05]  /*c800*/  BSYNC B3 ;  /* 0x0000000000037941 */ /* 0x000fea0003800000 */
.L_x_1984:
        /* <DEDUP_REMOVED lines=44> */
.L_x_1983:
[----:B------:R-:W-:Y:S05]  /*cad0*/  BSYNC B2 ;  /* 0x0000000000027941 */ /* 0x000fea0003800000 */
.L_x_1982:
        /* <DEDUP_REMOVED lines=21> */
.L_x_1987:
[----:B------:R-:W-:Y:S02]  /*cc30*/  IMAD.MOV.U32 R70, RZ, RZ, R30 ;  /* 0x000000ffff467224 */ /* 0x000fe400078e001e */
.L_x_1988:
[----:B------:R-:W-:Y:S05]  /*cc40*/  BSYNC B2 ;  /* 0x0000000000027941 */ /* 0x000fea0003800000 */
.L_x_1986:
        /* <DEDUP_REMOVED lines=19> */
.L_x_1992:
[----:B------:R-:W-:Y:S05]  /*cd80*/  BSYNC B3 ;  /* 0x0000000000037941 */ /* 0x000fea0003800000 */
.L_x_1991:
        /* <DEDUP_REMOVED lines=44> */
.L_x_1990:
[----:B------:R-:W-:Y:S05]  /*d050*/  BSYNC B2 ;  /* 0x0000000000027941 */ /* 0x000fea0003800000 */
.L_x_1989:
        /* <DEDUP_REMOVED lines=38> */
.L_x_1936:
[----:B------:R-:W-:Y:S05]  /*d2c0*/  BSYNC B1 ;  /* 0x0000000000017941 */ /* 0x000fea0003800000 */
.L_x_1935:
        /* <DEDUP_REMOVED lines=23> */
.L_x_1996:
[----:B------:R-:W-:Y:S02]  /*d440*/  IMAD.MOV.U32 R51, RZ, RZ, R30 ;  /* 0x000000ffff337224 */ /* 0x000fe400078e001e */
.L_x_1997:
[----:B------:R-:W-:Y:S05]  /*d450*/  BSYNC B2 ;  /* 0x0000000000027941 */ /* 0x000fea0003800000 */
.L_x_1995:
        /* <DEDUP_REMOVED lines=16> */
.L_x_2001:
[----:B------:R-:W-:Y:S05]  /*d560*/  BSYNC B3 ;  /* 0x0000000000037941 */ /* 0x000fea0003800000 */
.L_x_2000:
        /* <DEDUP_REMOVED lines=44> */
.L_x_1999:
[----:B------:R-:W-:Y:S05]  /*d830*/  BSYNC B2 ;  /* 0x0000000000027941 */ /* 0x000fea0003800000 */
.L_x_1998:
        /* <DEDUP_REMOVED lines=24> */
.L_x_2003:
[----:B------:R-:W-:Y:S02]  /*d9c0*/  IMAD.MOV.U32 R28, RZ, RZ, R30 ;  /* 0x000000ffff1c7224 */ /* 0x000fe400078e001e */
.L_x_2004:
[----:B------:R-:W-:Y:S05]  /*d9d0*/  BSYNC B2 ;  /* 0x0000000000027941 */ /* 0x000fea0003800000 */
.L_x_2002:
        /* <DEDUP_REMOVED lines=16> */
.L_x_2008:
[----:B------:R-:W-:Y:S05]  /*dae0*/  BSYNC B3 ;  /* 0x0000000000037941 */ /* 0x000fea0003800000 */
.L_x_2007:
        /* <DEDUP_REMOVED lines=44> */
.L_x_2006:
[----:B------:R-:W-:Y:S05]  /*ddb0*/  BSYNC B2 ;  /* 0x0000000000027941 */ /* 0x000fea0003800000 */
.L_x_2005:
        /* <DEDUP_REMOVED lines=23> */
.L_x_2010:
[----:B------:R-:W-:Y:S02]  /*df30*/  IMAD.MOV.U32 R28, RZ, RZ, R30 ;  /* 0x000000ffff1c7224 */ /* 0x000fe400078e001e */
.L_x_2011:
[----:B------:R-:W-:Y:S05]  /*df40*/  BSYNC B2 ;  /* 0x0000000000027941 */ /* 0x000fea0003800000 */
.L_x_2009:
        /* <DEDUP_REMOVED lines=16> */
.L_x_2015:
[----:B------:R-:W-:Y:S05]  /*e050*/  BSYNC B3 ;  /* 0x0000000000037941 */ /* 0x000fea0003800000 */
.L_x_2014:
        /* <DEDUP_REMOVED lines=44> */
.L_x_2013:
[----:B------:R-:W-:Y:S05]  /*e320*/  BSYNC B2 ;  /* 0x0000000000027941 */ /* 0x000fea0003800000 */
.L_x_2012:
        /* <DEDUP_REMOVED lines=21> */
.L_x_2017:
[----:B------:R-:W-:Y:S02]  /*e480*/  IMAD.MOV.U32 R28, RZ, RZ, R30 ;  /* 0x000000ffff1c7224 */ /* 0x000fe400078e001e */
.L_x_2018:
[----:B------:R-:W-:Y:S05]  /*e490*/  BSYNC B2 ;  /* 0x0000000000027941 */ /* 0x000fea0003800000 */
.L_x_2016:
        /* <DEDUP_REMOVED lines=16> */
.L_x_2022:
[----:B------:R-:W-:Y:S05]  /*e5a0*/  BSYNC B3 ;  /* 0x0000000000037941 */ /* 0x000fea0003800000 */
.L_x_2021:
        /* <DEDUP_REMOVED lines=44> */
.L_x_2020:
[----:B------:R-:W-:Y:S05]  /*e870*/  BSYNC B2 ;  /* 0x0000000000027941 */ /* 0x000fea0003800000 */
.L_x_2019:
        /* <DEDUP_REMOVED lines=21> */
.L_x_2024:
[----:B------:R-:W-:Y:S02]  /*e9d0*/  IMAD.MOV.U32 R28, RZ, RZ, R30 ;  /* 0x000000ffff1c7224 */ /* 0x000fe400078e001e */
.L_x_2025:
[----:B------:R-:W-:Y:S05]  /*e9e0*/  BSYNC B2 ;  /* 0x0000000000027941 */ /* 0x000fea0003800000 */
.L_x_2023:
        /* <DEDUP_REMOVED lines=14> */
[----:B------:R-:W-:-:S05]  /*ead0*/  @P4 IMAD.MOV R24, RZ, RZ, R29 ;  /* 0x000000ffff184224 */ /* 0x000fca00078e021d */
[----:B------:R-:W-:Y:S02]  /*eae0*/  @!P3 MOV R29, R24 ;  /* 0x00000018001db202 */ /* 0x000fe40000000f00 */
.L_x_2029:
[----:B------:R-:W-:Y:S05]  /*eaf0*/  BSYNC B3 ;  /* 0x0000000000037941 */ /* 0x000fea0003800000 */
.L_x_2028:
        /* <DEDUP_REMOVED lines=44> */
.L_x_2027:
[----:B------:R-:W-:Y:S05]  /*edc0*/  BSYNC B2 ;  /* 0x0000000000027941 */ /* 0x000fea0003800000 */
.L_x_2026:
        /* <DEDUP_REMOVED lines=21> */
.L_x_2031:
[----:B------:R-:W-:Y:S02]  /*ef20*/  IMAD.MOV.U32 R28, RZ, RZ, R30 ;  /* 0x000000ffff1c7224 */ /* 0x000fe400078e001e */
.L_x_2032:
[----:B------:R-:W-:Y:S05]  /*ef30*/  BSYNC B2 ;  /* 0x0000000000027941 */ /* 0x000fea0003800000 */
.L_x_2030:
        /* <DEDUP_REMOVED lines=16> */
.L_x_2036:
[----:B------:R-:W-:Y:S05]  /*f040*/  BSYNC B3 ;  /* 0x0000000000037941 */ /* 0x000fea0003800000 */
.L_x_2035:
        /* <DEDUP_REMOVED lines=44> */
.L_x_2034:
[----:B------:R-:W-:Y:S05]  /*f310*/  BSYNC B2 ;  /* 0x0000000000027941 */ /* 0x000fea0003800000 */
.L_x_2033:
        /* <DEDUP_REMOVED lines=21> */
.L_x_2038:
[----:B------:R-:W-:Y:S02]  /*f470*/  IMAD.MOV.U32 R28, RZ, RZ, R30 ;  /* 0x000000ffff1c7224 */ /* 0x000fe400078e001e */
.L_x_2039:
[----:B------:R-:W-:Y:S05]  /*f480*/  BSYNC B2 ;  /* 0x0000000000027941 */ /* 0x000fea0003800000 */
.L_x_2037:
        /* <DEDUP_REMOVED lines=16> */
.L_x_2043:
[----:B------:R-:W-:Y:S05]  /*f590*/  BSYNC B3 ;  /* 0x0000000000037941 */ /* 0x000fea0003800000 */
.L_x_2042:
        /* <DEDUP_REMOVED lines=44> */
.L_x_2041:
[----:B------:R-:W-:Y:S05]  /*f860*/  BSYNC B2 ;  /* 0x0000000000027941 */ /* 0x000fea0003800000 */
.L_x_2040:
        /* <DEDUP_REMOVED lines=21> */
.L_x_2045:
[----:B------:R-:W-:Y:S02]  /*f9c0*/  IMAD.MOV.U32 R70, RZ, RZ, R30 ;  /* 0x000000ffff467224 */ /* 0x000fe400078e001e */
.L_x_2046:
[----:B------:R-:W-:Y:S05]  /*f9d0*/  BSYNC B2 ;  /* 0x0000000000027941 */ /* 0x000fea0003800000 */
.L_x_2044:
        /* <DEDUP_REMOVED lines=19> */
.L_x_2050:
[----:B------:R-:W-:Y:S05]  /*fb10*/  BSYNC B3 ;  /* 0x0000000000037941 */ /* 0x000fea0003800000 */
.L_x_2049:
        /* <DEDUP_REMOVED lines=44> */
.L_x_2048:
[----:B------:R-:W-:Y:S05]  /*fde0*/  BSYNC B2 ;  /* 0x0000000000027941 */ /* 0x000fea0003800000 */
.L_x_2047:
        /* <DEDUP_REMOVED lines=38> */
.L_x_1994:
[----:B------:R-:W-:Y:S05]  /*10050*/  BSYNC B1 ;  /* 0x0000000000017941 */ /* 0x000fea0003800000 */
.L_x_1993:
        /* <DEDUP_REMOVED lines=23> */
.L_x_2054:
[----:B------:R-:W-:Y:S02]  /*101d0*/  IMAD.MOV.U32 R56, RZ, RZ, R30 ;  /* 0x000000ffff387224 */ /* 0x000fe400078e001e */
.L_x_2055:
[----:B------:R-:W-:Y:S05]  /*101e0*/  BSYNC B2 ;  /* 0x0000000000027941 */ /* 0x000fea0003800000 */
.L_x_2053:
        /* <DEDUP_REMOVED lines=16> */
.L_x_2059:
[----:B------:R-:W-:Y:S05]  /*102f0*/  BSYNC B3 ;  /* 0x0000000000037941 */ /* 0x000fea0003800000 */
.L_x_2058:
        /* <DEDUP_REMOVED lines=44> */
.L_x_2057:
[----:B------:R-:W-:Y:S05]  /*105c0*/  BSYNC B2 ;  /* 0x0000000000027941 */ /* 0x000fea0003800000 */
.L_x_2056:
        /* <DEDUP_REMOVED lines=24> */
.L_x_2061:
[----:B------:R-:W-:Y:S02]  /*10750*/  IMAD.MOV.U32 R28, RZ, RZ, R30 ;  /* 0x000000ffff1c7224 */ /* 0x000fe400078e001e */
.L_x_2062:
[----:B------:R-:W-:Y:S05]  /*10760*/  BSYNC B2 ;  /* 0x0000000000027941 */ /* 0x000fea0003800000 */
.L_x_2060:
        /* <DEDUP_REMOVED lines=16> */
.L_x_2066:
[----:B------:R-:W-:Y:S05]  /*10870*/  BSYNC B3 ;  /* 0x0000000000037941 */ /* 0x000fea0003800000 */
.L_x_2065:
        /* <DEDUP_REMOVED lines=44> */
.L_x_2064:
[----:B------:R-:W-:Y:S05]  /*10b40*/  BSYNC B2 ;  /* 0x0000000000027941 */ /* 0x000fea0003800000 */
.L_x_2063:
        /* <DEDUP_REMOVED lines=23> */
.L_x_2068:
[----:B------:R-:W-:Y:S02]  /*10cc0*/  IMAD.MOV.U32 R28, RZ, RZ, R30 ;  /* 0x000000ffff1c7224 */ /* 0x000fe400078e001e */
.L_x_2069:
[----:B------:R-:W-:Y:S05]  /*10cd0*/  BSYNC B2 ;  /* 0x0000000000027941 */ /* 0x000fea0003800000 */
.L_x_2067:
        /* <DEDUP_REMOVED lines=16> */
.L_x_2073:
[----:B------:R-:W-:Y:S05]  /*10de0*/  BSYNC B3 ;  /* 0x0000000000037941 */ /* 0x000fea0003800000 */
.L_x_2072:
        /* <DEDUP_REMOVED lines=44> */
.L_x_2071:
[----:B------:R-:W-:Y:S05]  /*110b0*/  BSYNC B2 ;  /* 0x0000000000027941 */ /* 0x000fea0003800000 */
.L_x_2070:
        /* <DEDUP_REMOVED lines=21> */
.L_x_2075:
[----:B------:R-:W-:Y:S02]  /*11210*/  IMAD.MOV.U32 R28, RZ, RZ, R30 ;  /* 0x000000ffff1c7224 */ /* 0x000fe400078e001e */
.L_x_2076:
[----:B------:R-:W-:Y:S05]  /*11220*/  BSYNC B2 ;  /* 0x0000000000027941 */ /* 0x000fea0003800000 */
.L_x_2074:
        /* <DEDUP_REMOVED lines=16> */
.L_x_2080:
[----:B------:R-:W-:Y:S05]  /*11330*/  BSYNC B3 ;  /* 0x0000000000037941 */ /* 0x000fea0003800000 */
.L_x_2079:
        /* <DEDUP_REMOVED lines=44> */
.L_x_2078:
[----:B------:R-:W-:Y:S05]  /*11600*/  BSYNC B2 ;  /* 0x0000000000027941 */ /* 0x000fea0003800000 */
.L_x_2077:
        /* <DEDUP_REMOVED lines=21> */
.L_x_2082:
[----:B------:R-:W-:Y:S02]  /*11760*/  IMAD.MOV.U32 R28, RZ, RZ, R30 ;  /* 0x000000ffff1c7224 */ /* 0x000fe400078e001e */
.L_x_2083:
[----:B------:R-:W-:Y:S05]  /*11770*/  BSYNC B2 ;  /* 0x0000000000027941 */ /* 0x000fea0003800000 */
.L_x_2081:
        /* <DEDUP_REMOVED lines=16> */
.L_x_2087:
[----:B------:R-:W-:Y:S05]  /*11880*/  BSYNC B3 ;  /* 0x0000000000037941 */ /* 0x000fea0003800000 */
.L_x_2086:
        /* <DEDUP_REMOVED lines=42> */
[----:B------:R-:W-:Y:S01]  /*11b30*/  LOP3.LUT R24, R69, UR25, R24, 0x96, !PT ;  /* 0x0000001945187c12 */ /* 0x000fe2000f8e9618 */
[----:B------:R-:W-:Y:S02]  /*11b40*/  IMAD.MOV.U32 R68, RZ, RZ, RZ ;  /* 0x000000ffff447224 */ /* 0x000fe400078e00ff */
.L_x_2085:
[----:B------:R-:W-:Y:S05]  /*11b50*/  BSYNC B2 ;  /* 0x0000000000027941 */ /* 0x000fea0003800000 */
.L_x_2084:
        /* <DEDUP_REMOVED lines=21> */
.L_x_2089:
[----:B------:R-:W-:Y:S02]  /*11cb0*/  IMAD.MOV.U32 R28, RZ, RZ, R30 ;  /* 0x000000ffff1c7224 */ /* 0x000fe400078e001e */
.L_x_2090:
[----:B------:R-:W-:Y:S05]  /*11cc0*/  BSYNC B2 ;  /* 0x0000000000027941 */ /* 0x000fea0003800000 */
.L_x_2088:
        /* <DEDUP_REMOVED lines=16> */
.L_x_2094:
[----:B------:R-:W-:Y:S05]  /*11dd0*/  BSYNC B3 ;  /* 0x0000000000037941 */ /* 0x000fea0003800000 */
.L_x_2093:
        /* <DEDUP_REMOVED lines=44> */
.L_x_2092:
[----:B------:R-:W-:Y:S05]  /*120a0*/  BSYNC B2 ;  /* 0x0000000000027941 */ /* 0x000fea0003800000 */
.L_x_2091:
        /* <DEDUP_REMOVED lines=21> */
.L_x_2096:
[----:B------:R-:W-:Y:S02]  /*12200*/  IMAD.MOV.U32 R28, RZ, RZ, R30 ;  /* 0x000000ffff1c7224 */ /* 0x000fe400078e001e */
.L_x_2097:
[----:B------:R-:W-:Y:S05]  /*12210*/  BSYNC B2 ;  /* 0x0000000000027941 */ /* 0x000fea0003800000 */
.L_x_2095:
        /* <DEDUP_REMOVED lines=16> */
.L_x_2101:
[----:B------:R-:W-:Y:S05]  /*12320*/  BSYNC B3 ;  /* 0x0000000000037941 */ /* 0x000fea0003800000 */
.L_x_2100:
        /* <DEDUP_REMOVED lines=41> */
[----:B------:R-:W-:Y:S01]  /*125c0*/  MOV R30, R68 ;  /* 0x00000044001e7202 */ /* 0x000fe20000000f00 */
[----:B------:R-:W-:Y:S01]  /*125d0*/  IMAD.MOV.U32 R68, RZ, RZ, RZ ;  /* 0x000000ffff447224 */ /* 0x000fe200078e00ff */
[----:B------:R-:W-:Y:S02]  /*125e0*/  LOP3.LUT R24, R69, UR25, R24, 0x96, !PT ;  /* 0x0000001945187c12 */ /* 0x000fe4000f8e9618 */
.L_x_2099:
[----:B------:R-:W-:Y:S05]  /*125f0*/  BSYNC B2 ;  /* 0x0000000000027941 */ /* 0x000fea0003800000 */
.L_x_2098:
        /* <DEDUP_REMOVED lines=21> */
.L_x_2103:
[----:B------:R-:W-:Y:S02]  /*12750*/  IMAD.MOV.U32 R70, RZ, RZ, R30 ;  /* 0x000000ffff467224 */ /* 0x000fe400078e001e */
.L_x_2104:
[----:B------:R-:W-:Y:S05]  /*12760*/  BSYNC B2 ;  /* 0x0000000000027941 */ /* 0x000fea0003800000 */
.L_x_2102:
        /* <DEDUP_REMOVED lines=19> */
.L_x_2108:
[----:B------:R-:W-:Y:S05]  /*128a0*/  BSYNC B3 ;  /* 0x0000000000037941 */ /* 0x000fea0003800000 */
.L_x_2107:
        /* <DEDUP_REMOVED lines=44> */
.L_x_2106:
[----:B------:R-:W-:Y:S05]  /*12b70*/  BSYNC B2 ;  /* 0x0000000000027941 */ /* 0x000fea0003800000 */
.L_x_2105:
        /* <DEDUP_REMOVED lines=38> */
.L_x_2052:
[----:B------:R-:W-:Y:S05]  /*12de0*/  BSYNC B1 ;  /* 0x0000000000017941 */ /* 0x000fea0003800000 */
.L_x_2051:
[----:B------:R-:W-:Y:S01]  /*12df0*/  LOP3.LUT P0, RZ, R5, 0x80, RZ, 0xc0, !PT ;  /* 0x0000008005ff7812 */ /* 0x000fe2000780c0ff */
[----:B------:R-:W-:-:S12]  /*12e00*/  BSSY B1, `(.L_x_2109) ;  /* 0x00002d7000017945 */ /* 0x000fd80003800000 */
[----:B------:R-:W-:Y:S05]  /*12e10*/  @!P0 BRA `(.L_x_2110) ;  /* 0x00002d5000008947 */ /* 0x000fea0003800000 */
[----:B------:R-:W-:-:S04]  /*12e20*/  ISETP.NE.U32.AND P0, PT, RZ, c[0x0][0x180], PT ;  /* 0x00006000ff007a0c */ /* 0x000fc80003f05070 */
[----:B------:R-:W-:-:S13]  /*12e30*/  ISETP.NE.AND.EX P0, PT, RZ, c[0x0][0x184], PT, P0 ;  /* 0x00006100ff007a0c */ /* 0x000fda0003f05300 */
[----:B0-----:R-:W-:-:S04]  /*12e40*/  @P0 LEA R68, P1, R128, c[0x0][0x180], 0x4 ;  /* 0x0000600080440a11 */ /* 0x001fc800078220ff */
[----:B------:R-:W-:-:S05]  /*12e50*/  @P0 LEA.HI.X R69, R128, c[0x0][0x184], RZ, 0x4, P1 ;  /* 0x0000610080450a11 */ /* 0x000fca00008f24ff */
[----:B------:R0:W5:Y:S02]  /*12e60*/  @P0 LDG.E.128 R64, [R68.64] ;  /* 0x0000000644400981 */ /* 0x000164000c1e1d00 */
[----:B0-----:R-:W-:-:S04]  /*12e70*/  IMAD.MOV.U32 R68, RZ, RZ, 0x10 ;  /* 0x00000010ff447424 */ /* 0x001fc800078e00ff */
[----:B------:R-:W-:-:S06]  /*12e80*/  IMAD.WIDE.U32 R68, R128, R68, c[0x0][0x170] ;  /* 0x00005c0080447625 */ /* 0x000fcc00078e0044 */
[----:B------:R-:W5:Y:S01]  /*12e90*/  LDG.E.128 R68, [R68.64] ;  /* 0x0000000644447981 */ /* 0x000f62000c1e1d00 */
[C---:B------:R-:W-:Y:S01]  /*12ea0*/  ISETP.NE.AND P1, PT, R28.reuse, 0x1, PT ;  /* 0x000000011c00780c */ /* 0x040fe20003f25270 */
[----:B------:R-:W-:Y:S01]  /*12eb0*/  BSSY B2, `(.L_x_2111) ;  /* 0x000000c000027945 */ /* 0x000fe20003800000 */
[----:B------:R-:W-:-:S11]  /*12ec0*/  IADD3 R61, R28, 0x1, RZ ;  /* 0x000000011c3d7810 */ /* 0x000fd60007ffe0ff */
        /* <DEDUP_REMOVED lines=9> */
.L_x_2112:
[----:B------:R-:W-:Y:S02]  /*12f60*/  IMAD.MOV.U32 R57, RZ, RZ, R30 ;  /* 0x000000ffff397224 */ /* 0x000fe400078e001e */
.L_x_2113:
[----:B------:R-:W-:Y:S05]  /*12f70*/  BSYNC B2 ;  /* 0x0000000000027941 */ /* 0x000fea0003800000 */
.L_x_2111:
        /* <DEDUP_REMOVED lines=16> */
.L_x_2117:
[----:B------:R-:W-:Y:S05]  /*13080*/  BSYNC B3 ;  /* 0x0000000000037941 */ /* 0x000fea0003800000 */
.L_x_2116:
        /* <DEDUP_REMOVED lines=44> */
.L_x_2115:
[----:B------:R-:W-:Y:S05]  /*13350*/  BSYNC B2 ;  /* 0x0000000000027941 */ /* 0x000fea0003800000 */
.L_x_2114:
        /* <DEDUP_REMOVED lines=24> */
.L_x_2119:
[----:B------:R-:W-:Y:S02]  /*134e0*/  IMAD.MOV.U32 R28, RZ, RZ, R30 ;  /* 0x000000ffff1c7224 */ /* 0x000fe400078e001e */
.L_x_2120:
[----:B------:R-:W-:Y:S05]  /*134f0*/  BSYNC B2 ;  /* 0x0000000000027941 */ /* 0x000fea0003800000 */
.L_x_2118:
        /* <DEDUP_REMOVED lines=16> */
.L_x_2124:
[----:B------:R-:W-:Y:S05]  /*13600*/  BSYNC B3 ;  /* 0x0000000000037941 */ /* 0x000fea0003800000 */
.L_x_2123:
        /* <DEDUP_REMOVED lines=44> */
.L_x_2122:
[----:B------:R-:W-:Y:S05]  /*138d0*/  BSYNC B2 ;  /* 0x0000000000027941 */ /* 0x000fea0003800000 */
.L_x_2121:
        /* <DEDUP_REMOVED lines=23> */
.L_x_2126:
[----:B------:R-:W-:Y:S02]  /*13a50*/  IMAD.MOV.U32 R28, RZ, RZ, R30 ;  /* 0x000000ffff1c7224 */ /* 0x000fe400078e001e */
.L_x_2127:
[----:B------:R-:W-:Y:S05]  /*13a60*/  BSYNC B2 ;  /* 0x0000000000027941 */ /* 0x000fea0003800000 */
.L_x_2125:
        /* <DEDUP_REMOVED lines=16> */
.L_x_2131:
[----:B------:R-:W-:Y:S05]  /*13b70*/  BSYNC B3 ;  /* 0x0000000000037941 */ /* 0x000fea0003800000 */
.L_x_2130:
        /* <DEDUP_REMOVED lines=44> */
.L_x_2129:
[----:B------:R-:W-:Y:S05]  /*13e40*/  BSYNC B2 ;  /* 0x0000000000027941 */ /* 0x000fea0003800000 */
.L_x_2128:
        /* <DEDUP_REMOVED lines=21> */
.L_x_2133:
[----:B------:R-:W-:Y:S02]  /*13fa0*/  IMAD.MOV.U32 R28, RZ, RZ, R30 ;  /* 0x000000ffff1c7224 */ /* 0x000fe400078e001e */
.L_x_2134:
[----:B------:R-:W-:Y:S05]  /*13fb0*/  BSYNC B2 ;  /* 0x0000000000027941 */ /* 0x000fea0003800000 */
.L_x_2132:
        /* <DEDUP_REMOVED lines=16> */
.L_x_2138:
[----:B------:R-:W-:Y:S05]  /*140c0*/  BSYNC B3 ;  /* 0x0000000000037941 */ /* 0x000fea0003800000 */
.L_x_2137:
        /* <DEDUP_REMOVED lines=44> */
.L_x_2136:
[----:B------:R-:W-:Y:S05]  /*14390*/  BSYNC B2 ;  /* 0x0000000000027941 */ /* 0x000fea0003800000 */
.L_x_2135:
        /* <DEDUP_REMOVED lines=21> */
.L_x_2140:
[----:B------:R-:W-:Y:S02]  /*144f0*/  IMAD.MOV.U32 R28, RZ, RZ, R30 ;  /* 0x000000ffff1c7224 */ /* 0x000fe400078e001e */
.L_x_2141:
[----:B------:R-:W-:Y:S05]  /*14500*/  BSYNC B2 ;  /* 0x0000000000027941 */ /* 0x000fea0003800000 */
.L_x_2139:
        /* <DEDUP_REMOVED lines=16> */
.L_x_2145:
[----:B------:R-:W-:Y:S05]  /*14610*/  BSYNC B3 ;  /* 0x0000000000037941 */ /* 0x000fea0003800000 */
.L_x_2144:
        /* <DEDUP_REMOVED lines=42> */
[----:B------:R-:W-:Y:S01]  /*148c0*/  HFMA2.MMA R68, -RZ, RZ, 0, 0 ;  /* 0x00000000ff447435 */ /* 0x000fe200000001ff */
[----:B------:R-:W-:-:S05]  /*148d0*/  LOP3.LUT R24, R69, UR25, R24, 0x96, !PT ;  /* 0x0000001945187c12 */ /* 0x000fca000f8e9618 */
.L_x_2143:
[----:B------:R-:W-:Y:S05]  /*148e0*/  BSYNC B2 ;  /* 0x0000000000027941 */ /* 0x000fea0003800000 */
.L_x_2142:
        /* <DEDUP_REMOVED lines=21> */
.L_x_2147:
[----:B------:R-:W-:Y:S02]  /*14a40*/  IMAD.MOV.U32 R28, RZ, RZ, R30 ;  /* 0x000000ffff1c7224 */ /* 0x000fe400078e001e */
.L_x_2148:
[----:B------:R-:W-:Y:S05]  /*14a50*/  BSYNC B2 ;  /* 0x0000000000027941 */ /* 0x000fea0003800000 */
.L_x_2146:
        /* <DEDUP_REMOVED lines=16> */
.L_x_2152:
[----:B------:R-:W-:Y:S05]  /*14b60*/  BSYNC B3 ;  /* 0x0000000000037941 */ /* 0x000fea0003800000 */
.L_x_2151:
        /* <DEDUP_REMOVED lines=44> */
.L_x_2150:
[----:B------:R-:W-:Y:S05]  /*14e30*/  BSYNC B2 ;  /* 0x0000000000027941 */ /* 0x000fea0003800000 */
.L_x_2149:
        /* <DEDUP_REMOVED lines=21> */
.L_x_2154:
[----:B------:R-:W-:Y:S02]  /*14f90*/  IMAD.MOV.U32 R28, RZ, RZ, R30 ;  /* 0x000000ffff1c7224 */ /* 0x000fe400078e001e */
.L_x_2155:
[----:B------:R-:W-:Y:S05]  /*14fa0*/  BSYNC B2 ;  /* 0x0000000000027941 */ /* 0x000fea0003800000 */
.L_x_2153:
        /* <DEDUP_REMOVED lines=16> */
.L_x_2159:
[----:B------:R-:W-:Y:S05]  /*150b0*/  BSYNC B3 ;  /* 0x0000000000037941 */ /* 0x000fea0003800000 */
.L_x_2158:
        /* <DEDUP_REMOVED lines=44> */
.L_x_2157:
[----:B------:R-:W-:Y:S05]  /*15380*/  BSYNC B2 ;  /* 0x0000000000027941 */ /* 0x000fea0003800000 */
.L_x_2156:
        /* <DEDUP_REMOVED lines=21> */
.L_x_2161:
[----:B------:R-:W-:Y:S02]  /*154e0*/  IMAD.MOV.U32 R70, RZ, RZ, R30 ;  /* 0x000000ffff467224 */ /* 0x000fe400078e001e */
.L_x_2162:
[----:B------:R-:W-:Y:S05]  /*154f0*/  BSYNC B2 ;  /* 0x0000000000027941 */ /* 0x000fea0003800000 */
.L_x_2160:
        /* <DEDUP_REMOVED lines=19> */
.L_x_2166:
[----:B------:R-:W-:Y:S05]  /*15630*/  BSYNC B3 ;  /* 0x0000000000037941 */ /* 0x000fea0003800000 */
.L_x_2165:
        /* <DEDUP_REMOVED lines=44> */
.L_x_2164:
[----:B------:R-:W-:Y:S05]  /*15900*/  BSYNC B2 ;  /* 0x0000000000027941 */ /* 0x000fea0003800000 */
.L_x_2163:
        /* <DEDUP_REMOVED lines=38> */
.L_x_2110:
[----:B------:R-:W-:Y:S05]  /*15b70*/  BSYNC B1 ;  /* 0x0000000000017941 */ /* 0x000fea0003800000 */
.L_x_2109:
        /* <DEDUP_REMOVED lines=23> */
.L_x_2170:
[----:B------:R-:W-:Y:S02]  /*15cf0*/  IMAD.MOV.U32 R58, RZ, RZ, R30 ;  /* 0x000000ffff3a7224 */ /* 0x000fe400078e001e */
.L_x_2171:
[----:B------:R-:W-:Y:S05]  /*15d00*/  BSYNC B2 ;  /* 0x0000000000027941 */ /* 0x000fea0003800000 */
.L_x_2169:
        /* <DEDUP_REMOVED lines=16> */
.L_x_2175:
[----:B------:R-:W-:Y:S05]  /*15e10*/  BSYNC B3 ;  /* 0x0000000000037941 */ /* 0x000fea0003800000 */
.L_x_2174:
        /* <DEDUP_REMOVED lines=44> */
.L_x_2173:
[----:B------:R-:W-:Y:S05]  /*160e0*/  BSYNC B2 ;  /* 0x0000000000027941 */ /* 0x000fea0003800000 */
.L_x_2172:
[----:B------:R-:W0:Y:S01]  /*160f0*/  I2F.U32 R28, R58 ;  /* 0x0000003a001c7306 */ /* 0x000e220000201000 */
[----:B------:R-:W-:Y:S01]  /*16100*/  HFMA2.MMA R125, -RZ, RZ, 0.1171875, 0 ;  /* 0x2f800000ff7d7435 */ /* 0x000fe200000001ff */
[----:B------:R-:W-:Y:S01]  /*16110*/  LOP3.LUT R5, R5, 0xfffffffb, RZ, 0xc0, !PT ;  /* 0xfffffffb05057812 */ /* 0x000fe200078ec0ff */
[----:B------:R-:W-:Y:S01]  /*16120*/  BSSY B2, `(.L_x_2176) ;  /* 0x0000016000027945 */ /* 0x000fe20003800000 */
[----:B------:R-:W-:-:S07]  /*16130*/  IADD3 R72, R63, 0x1, RZ ;  /* 0x000000013f487810 */ /* 0x000fce0007ffe0ff */
        /* <DEDUP_REMOVED lines=19> */
.L_x_2177:
[----:B------:R-:W-:Y:S02]  /*16270*/  IMAD.MOV.U32 R28, RZ, RZ, R30 ;  /* 0x000000ffff1c7224 */ /* 0x000fe400078e001e */
.L_x_2178:
[----:B------:R-:W-:Y:S05]  /*16280*/  BSYNC B2 ;  /* 0x0000000000027941 */ /* 0x000fea0003800000 */
.L_x_2176:
        /* <DEDUP_REMOVED lines=16> */
.L_x_2182:
[----:B------:R-:W-:Y:S05]  /*16390*/  BSYNC B3 ;  /* 0x0000000000037941 */ /* 0x000fea0003800000 */
.L_x_2181:
        /* <DEDUP_REMOVED lines=44> */
.L_x_2180:
[----:B------:R-:W-:Y:S05]  /*16660*/  BSYNC B2 ;  /* 0x0000000000027941 */ /* 0x000fea0003800000 */
.L_x_2179:
        /* <DEDUP_REMOVED lines=23> */
.L_x_2184:
[----:B------:R-:W-:Y:S02]  /*167e0*/  IMAD.MOV.U32 R28, RZ, RZ, R30 ;  /* 0x000000ffff1c7224 */ /* 0x000fe400078e001e */
.L_x_2185:
[----:B------:R-:W-:Y:S05]  /*167f0*/  BSYNC B2 ;  /* 0x0000000000027941 */ /* 0x000fea0003800000 */
.L_x_2183:
        /* <DEDUP_REMOVED lines=16> */
.L_x_2189:
[----:B------:R-:W-:Y:S05]  /*16900*/  BSYNC B3 ;  /* 0x0000000000037941 */ /* 0x000fea0003800000 */
.L_x_2188:
        /* <DEDUP_REMOVED lines=44> */
.L_x_2187:
[----:B------:R-:W-:Y:S05]  /*16bd0*/  BSYNC B2 ;  /* 0x0000000000027941 */ /* 0x000fea0003800000 */
.L_x_2186:
        /* <DEDUP_REMOVED lines=21> */
.L_x_2191:
[----:B------:R-:W-:Y:S02]  /*16d30*/  IMAD.MOV.U32 R28, RZ, RZ, R30 ;  /* 0x000000ffff1c7224 */ /* 0x000fe400078e001e */
.L_x_2192:
[----:B------:R-:W-:Y:S05]  /*16d40*/  BSYNC B2 ;  /* 0x0000000000027941 */ /* 0x000fea0003800000 */
.L_x_2190:
        /* <DEDUP_REMOVED lines=16> */
.L_x_2196:
[----:B------:R-:W-:Y:S05]  /*16e50*/  BSYNC B3 ;  /* 0x0000000000037941 */ /* 0x000fea0003800000 */
.L_x_2195:
        /* <DEDUP_REMOVED lines=44> */
.L_x_2194:
[----:B------:R-:W-:Y:S05]  /*17120*/  BSYNC B2 ;  /* 0x0000000000027941 */ /* 0x000fea0003800000 */
.L_x_2193:
        /* <DEDUP_REMOVED lines=21> */
.L_x_2198:
[----:B------:R-:W-:Y:S02]  /*17280*/  IMAD.MOV.U32 R28, RZ, RZ, R30 ;  /* 0x000000ffff1c7224 */ /* 0x000fe400078e001e */
.L_x_2199:
[----:B------:R-:W-:Y:S05]  /*17290*/  BSYNC B2 ;  /* 0x0000000000027941 */ /* 0x000fea0003800000 */
.L_x_2197:
        /* <DEDUP_REMOVED lines=16> */
.L_x_2203:
[----:B------:R-:W-:Y:S05]  /*173a0*/  BSYNC B3 ;  /* 0x0000000000037941 */ /* 0x000fea0003800000 */
.L_x_2202:
        /* <DEDUP_REMOVED lines=44> */
.L_x_2201:
[----:B------:R-:W-:Y:S05]  /*17670*/  BSYNC B2 ;  /* 0x0000000000027941 */ /* 0x000fea0003800000 */
.L_x_2200:
        /* <DEDUP_REMOVED lines=21> */
.L_x_2205:
[----:B------:R-:W-:Y:S02]  /*177d0*/  IMAD.MOV.U32 R28, RZ, RZ, R30 ;  /* 0x000000ffff1c7224 */ /* 0x000fe400078e001e */
.L_x_2206:
[----:B------:R-:W-:Y:S05]  /*177e0*/  BSYNC B2 ;  /* 0x0000000000027941 */ /* 0x000fea0003800000 */
.L_x_2204:
        /* <DEDUP_REMOVED lines=16> */
.L_x_2210:
[----:B------:R-:W-:Y:S05]  /*178f0*/  BSYNC B3 ;  /* 0x0000000000037941 */ /* 0x000fea0003800000 */
.L_x_2209:
        /* <DEDUP_REMOVED lines=44> */
.L_x_2208:
[----:B------:R-:W-:Y:S05]  /*17bc0*/  BSYNC B2 ;  /* 0x0000000000027941 */ /* 0x000fea0003800000 */
.L_x_2207:
        /* <DEDUP_REMOVED lines=21> */
.L_x_2212:
[----:B------:R-:W-:Y:S02]  /*17d20*/  IMAD.MOV.U32 R28, RZ, RZ, R30 ;  /* 0x000000ffff1c7224 */ /* 0x000fe400078e001e */
.L_x_2213:
[----:B------:R-:W-:Y:S05]  /*17d30*/  BSYNC B2 ;  /* 0x0000000000027941 */ /* 0x000fea0003800000 */
.L_x_2211:
        /* <DEDUP_REMOVED lines=16> */
.L_x_2217:
[----:B------:R-:W-:Y:S05]  /*17e40*/  BSYNC B3 ;  /* 0x0000000000037941 */ /* 0x000fea0003800000 */
.L_x_2216:
        /* <DEDUP_REMOVED lines=44> */
.L_x_2215:
[----:B------:R-:W-:Y:S05]  /*18110*/  BSYNC B2 ;  /* 0x0000000000027941 */ /* 0x000fea0003800000 */
.L_x_2214:
        /* <DEDUP_REMOVED lines=21> */
.L_x_2219:
[----:B------:R-:W-:Y:S02]  /*18270*/  IMAD.MOV.U32 R70, RZ, RZ, R30 ;  /* 0x000000ffff467224 */ /* 0x000fe400078e001e */
.L_x_2220:
[----:B------:R-:W-:Y:S05]  /*18280*/  BSYNC B2 ;  /* 0x0000000000027941 */ /* 0x000fea0003800000 */
.L_x_2218:
        /* <DEDUP_REMOVED lines=19> */
.L_x_2224:
[----:B------:R-:W-:Y:S05]  /*183c0*/  BSYNC B3 ;  /* 0x0000000000037941 */ /* 0x000fea0003800000 */
.L_x_2223:
        /* <DEDUP_REMOVED lines=44> */
.L_x_2222:
[----:B------:R-:W-:Y:S05]  /*18690*/  BSYNC B2 ;  /* 0x0000000000027941 */ /* 0x000fea0003800000 */
.L_x_2221:
        /* <DEDUP_REMOVED lines=38> */
.L_x_2168:
[----:B------:R-:W-:Y:S05]  /*18900*/  BSYNC B1 ;  /* 0x0000000000017941 */ /* 0x000fea0003800000 */
.L_x_2167:
        /* <DEDUP_REMOVED lines=23> */
.L_x_2228:
[----:B------:R-:W-:Y:S02]  /*18a80*/  IMAD.MOV.U32 R59, RZ, RZ, R30 ;  /* 0x000000ffff3b7224 */ /* 0x000fe400078e001e */
.L_x_2229:
[----:B------:R-:W-:Y:S05]  /*18a90*/  BSYNC B2 ;  /* 0x0000000000027941 */ /* 0x000fea0003800000 */
.L_x_2227:
        /* <DEDUP_REMOVED lines=16> */
.L_x_2233:
[----:B------:R-:W-:Y:S05]  /*18ba0*/  BSYNC B3 ;  /* 0x0000000000037941 */ /* 0x000fea0003800000 */
.L_x_2232:
        /* <DEDUP_REMOVED lines=44> */
.L_x_2231:
[----:B------:R-:W-:Y:S05]  /*18e70*/  BSYNC B2 ;  /* 0x0000000000027941 */ /* 0x000fea0003800000 */
.L_x_2230:
        /* <DEDUP_REMOVED lines=24> */
.L_x_2235:
[----:B------:R-:W-:Y:S02]  /*19000*/  IMAD.MOV.U32 R28, RZ, RZ, R30 ;  /* 0x000000ffff1c7224 */ /* 0x000fe400078e001e */
.L_x_2236:
[----:B------:R-:W-:Y:S05]  /*19010*/  BSYNC B2 ;  /* 0x0000000000027941 */ /* 0x000fea0003800000 */
.L_x_2234:
        /* <DEDUP_REMOVED lines=16> */
.L_x_2240:
[----:B------:R-:W-:Y:S05]  /*19120*/  BSYNC B3 ;  /* 0x0000000000037941 */ /* 0x000fea0003800000 */
.L_x_2239:
        /* <DEDUP_REMOVED lines=44> */
.L_x_2238:
[----:B------:R-:W-:Y:S05]  /*193f0*/  BSYNC B2 ;  /* 0x0000000000027941 */ /* 0x000fea0003800000 */
.L_x_2237:
        /* <DEDUP_REMOVED lines=23> */
.L_x_2242:
[----:B------:R-:W-:Y:S02]  /*19570*/  IMAD.MOV.U32 R28, RZ, RZ, R30 ;  /* 0x000000ffff1c7224 */ /* 0x000fe400078e001e */
.L_x_2243:
[----:B------:R-:W-:Y:S05]  /*19580*/  BSYNC B2 ;  /* 0x0000000000027941 */ /* 0x000fea0003800000 */
.L_x_2241:
        /* <DEDUP_REMOVED lines=16> */
.L_x_2247:
[----:B------:R-:W-:Y:S05]  /*19690*/  BSYNC B3 ;  /* 0x0000000000037941 */ /* 0x000fea0003800000 */
.L_x_2246:
        /* <DEDUP_REMOVED lines=44> */
.L_x_2245:
[----:B------:R-:W-:Y:S05]  /*19960*/  BSYNC B2 ;  /* 0x0000000000027941 */ /* 0x000fea0003800000 */
.L_x_2244:
        /* <DEDUP_REMOVED lines=21> */
.L_x_2249:
[----:B------:R-:W-:Y:S02]  /*19ac0*/  IMAD.MOV.U32 R28, RZ, RZ, R30 ;  /* 0x000000ffff1c7224 */ /* 0x000fe400078e001e */
.L_x_2250:
[----:B------:R-:W-:Y:S05]  /*19ad0*/  BSYNC B2 ;  /* 0x0000000000027941 */ /* 0x000fea0003800000 */
.L_x_2248:
        /* <DEDUP_REMOVED lines=16> */
.L_x_2254:
[----:B------:R-:W-:Y:S05]  /*19be0*/  BSYNC B3 ;  /* 0x0000000000037941 */ /* 0x000fea0003800000 */
.L_x_2253:
        /* <DEDUP_REMOVED lines=44> */
.L_x_2252:
[----:B------:R-:W-:Y:S05]  /*19eb0*/  BSYNC B2 ;  /* 0x0000000000027941 */ /* 0x000fea0003800000 */
.L_x_2251:
        /* <DEDUP_REMOVED lines=21> */
.L_x_2256:
[----:B------:R-:W-:Y:S02]  /*1a010*/  IMAD.MOV.U32 R28, RZ, RZ, R30 ;  /* 0x000000ffff1c7224 */ /* 0x000fe400078e001e */
.L_x_2257:
[----:B------:R-:W-:Y:S05]  /*1a020*/  BSYNC B2 ;  /* 0x0000000000027941 */ /* 0x000fea0003800000 */
.L_x_2255:
        /* <DEDUP_REMOVED lines=16> */
.L_x_2261:
[----:B------:R-:W-:Y:S05]  /*1a130*/  BSYNC B3 ;  /* 0x0000000000037941 */ /* 0x000fea0003800000 */
.L_x_2260:
        /* <DEDUP_REMOVED lines=44> */
.L_x_2259:
[----:B------:R-:W-:Y:S05]  /*1a400*/  BSYNC B2 ;  /* 0x0000000000027941 */ /* 0x000fea0003800000 */
.L_x_2258:
        /* <DEDUP_REMOVED lines=21> */
.L_x_2263:
[----:B------:R-:W-:Y:S02]  /*1a560*/  IMAD.MOV.U32 R28, RZ, RZ, R30 ;  /* 0x000000ffff1c7224 */ /* 0x000fe400078e001e */
.L_x_2264:
[----:B------:R-:W-:Y:S05]  /*1a570*/  BSYNC B2 ;  /* 0x0000000000027941 */ /* 0x000fea0003800000 */
.L_x_2262:
        /* <DEDUP_REMOVED lines=16> */
.L_x_2268:
[----:B------:R-:W-:Y:S05]  /*1a680*/  BSYNC B3 ;  /* 0x0000000000037941 */ /* 0x000fea0003800000 */
.L_x_2267:
        /* <DEDUP_REMOVED lines=44> */
.L_x_2266:
[----:B------:R-:W-:Y:S05]  /*1a950*/  BSYNC B2 ;  /* 0x0000000000027941 */ /* 0x000fea0003800000 */
.L_x_2265:
        /* <DEDUP_REMOVED lines=21> */
.L_x_2270:
[----:B------:R-:W-:Y:S02]  /*1aab0*/  IMAD.MOV.U32 R28, RZ, RZ, R30 ;  /* 0x000000ffff1c7224 */ /* 0x000fe400078e001e */
.L_x_2271:
[----:B------:R-:W-:Y:S05]  /*1aac0*/  BSYNC B2 ;  /* 0x0000000000027941 */ /* 0x000fea0003800000 */
.L_x_2269:
        /* <DEDUP_REMOVED lines=16> */
.L_x_2275:
[----:B------:R-:W-:Y:S05]  /*1abd0*/  BSYNC B3 ;  /* 0x0000000000037941 */ /* 0x000fea0003800000 */
.L_x_2274:
        /* <DEDUP_REMOVED lines=44> */
.L_x_2273:
[----:B------:R-:W-:Y:S05]  /*1aea0*/  BSYNC B2 ;  /* 0x0000000000027941 */ /* 0x000fea0003800000 */
.L_x_2272:
        /* <DEDUP_REMOVED lines=21> */
.L_x_2277:
[----:B------:R-:W-:Y:S02]  /*1b000*/  IMAD.MOV.U32 R70, RZ, RZ, R30 ;  /* 0x000000ffff467224 */ /* 0x000fe400078e001e */
.L_x_2278:
[----:B------:R-:W-:Y:S05]  /*1b010*/  BSYNC B2 ;  /* 0x0000000000027941 */ /* 0x000fea0003800000 */
.L_x_2276:
        /* <DEDUP_REMOVED lines=19> */
.L_x_2282:
[----:B------:R-:W-:Y:S05]  /*1b150*/  BSYNC B3 ;  /* 0x0000000000037941 */ /* 0x000fea0003800000 */
.L_x_2281:
        /* <DEDUP_REMOVED lines=44> */
.L_x_2280:
[----:B------:R-:W-:Y:S05]  /*1b420*/  BSYNC B2 ;  /* 0x0000000000027941 */ /* 0x000fea0003800000 */
.L_x_2279:
        /* <DEDUP_REMOVED lines=38> */
.L_x_2226:
[----:B------:R-:W-:Y:S05]  /*1b690*/  BSYNC B1 ;  /* 0x0000000000017941 */ /* 0x000fea0003800000 */
.L_x_2225:
        /* <DEDUP_REMOVED lines=23> */
.L_x_2286:
[----:B------:R-:W-:Y:S02]  /*1b810*/  IMAD.MOV.U32 R60, RZ, RZ, R30 ;  /* 0x000000ffff3c7224 */ /* 0x000fe400078e001e */
.L_x_2287:
[----:B------:R-:W-:Y:S05]  /*1b820*/  BSYNC B2 ;  /* 0x0000000000027941 */ /* 0x000fea0003800000 */
.L_x_2285:
        /* <DEDUP_REMOVED lines=16> */
.L_x_2291:
[----:B------:R-:W-:Y:S05]  /*1b930*/  BSYNC B3 ;  /* 0x0000000000037941 */ /* 0x000fea0003800000 */
.L_x_2290:
        /* <DEDUP_REMOVED lines=44> */
.L_x_2289:
[----:B------:R-:W-:Y:S05]  /*1bc00*/  BSYNC B2 ;  /* 0x0000000000027941 */ /* 0x000fea0003800000 */
.L_x_2288:
        /* <DEDUP_REMOVED lines=24> */
.L_x_2293:
[----:B------:R-:W-:Y:S02]  /*1bd90*/  IMAD.MOV.U32 R28, RZ, RZ, R30 ;  /* 0x000000ffff1c7224 */ /* 0x000fe400078e001e */
.L_x_2294:
[----:B------:R-:W-:Y:S05]  /*1bda0*/  BSYNC B2 ;  /* 0x0000000000027941 */ /* 0x000fea0003800000 */
.L_x_2292:
        /* <DEDUP_REMOVED lines=16> */
.L_x_2298:
[----:B------:R-:W-:Y:S05]  /*1beb0*/  BSYNC B3 ;  /* 0x0000000000037941 */ /* 0x000fea0003800000 */
.L_x_2297:
        /* <DEDUP_REMOVED lines=44> */
.L_x_2296:
[----:B------:R-:W-:Y:S05]  /*1c180*/  BSYNC B2 ;  /* 0x0000000000027941 */ /* 0x000fea0003800000 */
.L_x_2295:
        /* <DEDUP_REMOVED lines=23> */
.L_x_2300:
[----:B------:R-:W-:Y:S02]  /*1c300*/  IMAD.MOV.U32 R28, RZ, RZ, R30 ;  /* 0x000000ffff1c7224 */ /* 0x000fe400078e001e */
.L_x_2301:
[----:B------:R-:W-:Y:S05]  /*1c310*/  BSYNC B2 ;  /* 0x0000000000027941 */ /* 0x000fea0003800000 */
.L_x_2299:
        /* <DEDUP_REMOVED lines=16> */
.L_x_2305:
[----:B------:R-:W-:Y:S05]  /*1c420*/  BSYNC B3 ;  /* 0x0000000000037941 */ /* 0x000fea0003800000 */
.L_x_2304:
        /* <DEDUP_REMOVED lines=44> */
.L_x_2303:
[----:B------:R-:W-:Y:S05]  /*1c6f0*/  BSYNC B2 ;  /* 0x0000000000027941 */ /* 0x000fea0003800000 */
.L_x_2302:
        /* <DEDUP_REMOVED lines=21> */
.L_x_2307:
[----:B------:R-:W-:Y:S02]  /*1c850*/  IMAD.MOV.U32 R28, RZ, RZ, R30 ;  /* 0x000000ffff1c7224 */ /* 0x000fe400078e001e */
.L_x_2308:
[----:B------:R-:W-:Y:S05]  /*1c860*/  BSYNC B2 ;  /* 0x0000000000027941 */ /* 0x000fea0003800000 */
.L_x_2306:
        /* <DEDUP_REMOVED lines=16> */
.L_x_2312:
[----:B------:R-:W-:Y:S05]  /*1c970*/  BSYNC B3 ;  /* 0x0000000000037941 */ /* 0x000fea0003800000 */
.L_x_2311:
        /* <DEDUP_REMOVED lines=44> */
.L_x_2310:
[----:B------:R-:W-:Y:S05]  /*1cc40*/  BSYNC B2 ;  /* 0x0000000000027941 */ /* 0x000fea0003800000 */
.L_x_2309:
        /* <DEDUP_REMOVED lines=21> */
.L_x_2314:
[----:B------:R-:W-:Y:S02]  /*1cda0*/  IMAD.MOV.U32 R28, RZ, RZ, R30 ;  /* 0x000000ffff1c7224 */ /* 0x000fe400078e001e */
.L_x_2315:
[----:B------:R-:W-:Y:S05]  /*1cdb0*/  BSYNC B2 ;  /* 0x0000000000027941 */ /* 0x000fea0003800000 */
.L_x_2313:
        /* <DEDUP_REMOVED lines=16> */
.L_x_2319:
[----:B------:R-:W-:Y:S05]  /*1cec0*/  BSYNC B3 ;  /* 0x0000000000037941 */ /* 0x000fea0003800000 */
.L_x_2318:
        /* <DEDUP_REMOVED lines=44> */
.L_x_2317:
[----:B------:R-:W-:Y:S05]  /*1d190*/  BSYNC B2 ;  /* 0x0000000000027941 */ /* 0x000fea0003800000 */
.L_x_2316:
        /* <DEDUP_REMOVED lines=21> */
.L_x_2321:
[----:B------:R-:W-:Y:S02]  /*1d2f0*/  IMAD.MOV.U32 R28, RZ, RZ, R30 ;  /* 0x000000ffff1c7224 */ /* 0x000fe400078e001e */
.L_x_2322:
[----:B------:R-:W-:Y:S05]  /*1d300*/  BSYNC B2 ;  /* 0x0000000000027941 */ /* 0x000fea0003800000 */
.L_x_2320:
        /* <DEDUP_REMOVED lines=16> */
.L_x_2326:
[----:B------:R-:W-:Y:S05]  /*1d410*/  BSYNC B3 ;  /* 0x0000000000037941 */ /* 0x000fea0003800000 */
.L_x_2325:
        /* <DEDUP_REMOVED lines=44> */
.L_x_2324:
[----:B------:R-:W-:Y:S05]  /*1d6e0*/  BSYNC B2 ;  /* 0x0000000000027941 */ /* 0x000fea0003800000 */
.L_x_2323:
        /* <DEDUP_REMOVED lines=21> */
.L_x_2328:
[----:B------:R-:W-:Y:S02]  /*1d840*/  IMAD.MOV.U32 R28, RZ, RZ, R30 ;  /* 0x000000ffff1c7224 */ /* 0x000fe400078e001e */
.L_x_2329:
[----:B------:R-:W-:Y:S05]  /*1d850*/  BSYNC B2 ;  /* 0x0000000000027941 */ /* 0x000fea0003800000 */
.L_x_2327:
        /* <DEDUP_REMOVED lines=16> */
.L_x_2333:
[----:B------:R-:W-:Y:S05]  /*1d960*/  BSYNC B3 ;  /* 0x0000000000037941 */ /* 0x000fea0003800000 */
.L_x_2332:
        /* <DEDUP_REMOVED lines=44> */
.L_x_2331:
[----:B------:R-:W-:Y:S05]  /*1dc30*/  BSYNC B2 ;  /* 0x0000000000027941 */ /* 0x000fea0003800000 */
.L_x_2330:
        /* <DEDUP_REMOVED lines=21> */
.L_x_2335:
[----:B------:R-:W-:Y:S02]  /*1dd90*/  IMAD.MOV.U32 R70, RZ, RZ, R30 ;  /* 0x000000ffff467224 */ /* 0x000fe400078e001e */
.L_x_2336:
[----:B------:R-:W-:Y:S05]  /*1dda0*/  BSYNC B2 ;  /* 0x0000000000027941 */ /* 0x000fea0003800000 */
.L_x_2334:
        /* <DEDUP_REMOVED lines=19> */
.L_x_2340:
[----:B------:R-:W-:Y:S05]  /*1dee0*/  BSYNC B3 ;  /* 0x0000000000037941 */ /* 0x000fea0003800000 */
.L_x_2339:
        /* <DEDUP_REMOVED lines=44> */
.L_x_2338:
[----:B------:R-:W-:Y:S05]  /*1e1b0*/  BSYNC B2 ;  /* 0x0000000000027941 */ /* 0x000fea0003800000 */
.L_x_2337:
        /* <DEDUP_REMOVED lines=16> */
[----:B------:R0:W-:Y:S01]  /*1e2c0*/  STG.E.128 [R130.64], R68 ;  /* 0x0000004482007986 */ /* 0x0001e2000c101d06 */
[----:B------:R-:W-:Y:S02]  /*1e2d0*/  SEL R127, RZ, 0x1, P0 ;  /* 0x00000001ff7f7807 */ /* 0x000fe40000000000 */
        /* <DEDUP_REMOVED lines=14> */
[C---:B------:R-:W-:Y:S02]  /*1e3c0*/  LEA R68, P0, R128.reuse, c[0x0][0x190], 0x3 ;  /* 0x0000640080447a11 */ /* 0x040fe400078018ff */
[----:B------:R-:W-:Y:S02]  /*1e3d0*/  LOP3.LUT R71, R131, R69, R71, 0xfe, !PT ;  /* 0x0000004583477212 */ /* 0x000fe400078efe47 */
[----:B------:R-:W-:Y:S02]  /*1e3e0*/  LEA.HI.X R69, R128, c[0x0][0x194], RZ, 0x3, P0 ;  /* 0x0000650080457a11 */ /* 0x000fe400000f1cff */
[----:B------:R-:W-:-:S05]  /*1e3f0*/  LOP3.LUT R70, R70, R127, RZ, 0xfc, !PT ;  /* 0x0000007f46467212 */ /* 0x000fca00078efcff */
[----:B------:R0:W-:Y:S02]  /*1e400*/  STG.E.64 [R68.64], R70 ;  /* 0x0000004644007986 */ /* 0x0001e4000c101b06 */
.L_x_2284:
[----:B------:R-:W-:Y:S05]  /*1e410*/  BSYNC B1 ;  /* 0x0000000000017941 */ /* 0x000fea0003800000 */
.L_x_2283:
[----:B0-----:R-:W-:Y:S01]  /*1e420*/  FADD.FTZ R68, RZ, R39 ;  /* 0x00000027ff447221 */ /* 0x001fe20000010000 */
[C---:B------:R-:W-:Y:S01]  /*1e430*/  LOP3.LUT P0, RZ, R5.reuse, 0x8, RZ, 0xc0, !PT ;  /* 0x0000000805ff7812 */ /* 0x040fe2000780c0ff */
[----:B------:R-:W0:Y:S01]  /*1e440*/  S2R R69, SR_TID.X ;  /* 0x0000000000457919 */ /* 0x000e220000002100 */
[----:B------:R-:W-:Y:S01]  /*1e450*/  LOP3.LUT R5, R5, 0xfffffffb, RZ, 0xc0, !PT ;  /* 0xfffffffb05057812 */ /* 0x000fe200078ec0ff */
[----:B------:R-:W-:Y:S01]  /*1e460*/  FADD.FTZ R68, R40, R68 ;  /* 0x0000004428447221 */ /* 0x000fe20000010000 */
[C---:B------:R-:W-:Y:S02]  /*1e470*/  ISETP.GT.U32.AND P1, PT, R4.reuse, 0xbf, PT ;  /* 0x000000bf0400780c */ /* 0x040fe40003f24070 */
[C---:B------:R-:W-:Y:S01]  /*1e480*/  ISETP.GT.U32.AND P2, PT, R4.reuse, 0xdf, PT ;  /* 0x000000df0400780c */ /* 0x040fe20003f44070 */
[----:B------:R-:W-:Y:S01]  /*1e490*/  FADD.FTZ R68, R41, R68 ;  /* 0x0000004429447221 */ /* 0x000fe20000010000 */
[C---:B------:R-:W-:Y:S02]  /*1e4a0*/  ISETP.GT.U32.AND P3, PT, R4.reuse, 0xff, PT ;  /* 0x000000ff0400780c */ /* 0x040fe40003f64070 */
[C---:B------:R-:W-:Y:S01]  /*1e4b0*/  ISETP.GT.U32.AND P4, PT, R4.reuse, 0x11f, PT ;  /* 0x0000011f0400780c */ /* 0x040fe20003f84070 */
[----:B------:R-:W-:Y:S01]  /*1e4c0*/  FADD.FTZ R68, R77, R68 ;  /* 0x000000444d447221 */ /* 0x000fe20000010000 */
[----:B------:R-:W-:-:S03]  /*1e4d0*/  ISETP.GT.U32.AND P5, PT, R4, 0x13f, PT ;  /* 0x0000013f0400780c */ /* 0x000fc60003fa4070 */
[----:B------:R-:W-:-:S04]  /*1e4e0*/  FADD.FTZ R68, R78, R68 ;  /* 0x000000444e447221 */ /* 0x000fc80000010000 */
[----:B------:R-:W-:-:S04]  /*1e4f0*/  FADD.FTZ R68, R97, R68 ;  /* 0x0000004461447221 */ /* 0x000fc80000010000 */
[----:B------:R-:W-:Y:S01]  /*1e500*/  FADD.FTZ R68, R98, R68 ;  /* 0x0000004462447221 */ /* 0x000fe20000010000 */
[----:B0-----:R-:W-:-:S03]  /*1e510*/  LOP3.LUT R69, R69, 0x1f, RZ, 0xc0, !PT ;  /* 0x0000001f45457812 */ /* 0x001fc600078ec0ff */
[----:B------:R-:W-:Y:S01]  /*1e520*/  FADD.FTZ R68, R118, R68 ;  /* 0x0000004476447221 */ /* 0x000fe20000010000 */
[----:B------:R-:W-:-:S04]  /*1e530*/  ISETP.NE.AND P6, PT, R69, RZ, PT ;  /* 0x000000ff4500720c */ /* 0x000fc80003fc5270 */
        /* <DEDUP_REMOVED lines=84> */
.L_x_2365:
[----:B01----:R-:W-:Y:S01]  /*1ea80*/  FADD.FTZ R71, R71, R70 ;  /* 0x0000004647477221 */ /* 0x003fe20000010000 */
[----:B------:R-:W-:Y:S05]  /*1ea90*/  BRA.DIV ~URZ, `(.L_x_2342) ;  /* 0x000026627f007947 */ /* 0x000fea000b800000 */
[----:B------:R-:W0:Y:S01]  /*1eaa0*/  SHFL.BFLY PT, R68, R71, 0x2, 0x1f ;  /* 0x0c401f0047447f89 */ /* 0x000e2200000e0000 */
[----:B------:R-:W-:-:S04]  /*1eab0*/  LOP3.LUT R5, R5, 0xffffbfff, RZ, 0xc0, !PT ;  /* 0xffffbfff05057812 */ /* 0x000fc800078ec0ff */
[----:B------:R-:W-:-:S04]  /*1eac0*/  @P5 LOP3.LUT R5, R5, 0x4000, RZ, 0xfc, !PT ;  /* 0x0000400005055812 */ /* 0x000fc800078efcff */
[C---:B------:R-:W-:Y:S02]  /*1ead0*/  LOP3.LUT P5, RZ, R5.reuse, 0x4, RZ, 0xc0, !PT ;  /* 0x0000000405ff7812 */ /* 0x040fe400078ac0ff */
[----:B------:R-:W-:-:S04]  /*1eae0*/  LOP3.LUT R5, R5, 0xffffdfff, RZ, 0xc0, !PT ;  /* 0xffffdfff05057812 */ /* 0x000fc800078ec0ff */
[----:B------:R-:W-:-:S04]  /*1eaf0*/  @P6 LOP3.LUT R5, R5, 0x2000, RZ, 0xfc, !PT ;  /* 0x0000200005056812 */ /* 0x000fc800078efcff */
[----:B------:R-:W-:Y:S01]  /*1eb00*/  LOP3.LUT P6, RZ, R5, 0x8, RZ, 0xc0, !PT ;  /* 0x0000000805ff7812 */ /* 0x000fe200078cc0ff */
        /* <DEDUP_REMOVED lines=26> */
[----:B------:R-:W-:Y:S02]  /*1ecb0*/  FSEL R68, R68, RZ, P6 ;  /* 0x000000ff44447208 */ /* 0x000fe40003000000 */
[----:B------:R-:W-:-:S03]  /*1ecc0*/  LOP3.LUT P6, RZ, R5, 0x1, RZ, 0xc0, !PT ;  /* 0x0000000105ff7812 */ /* 0x000fc600078cc0ff */
        /* <DEDUP_REMOVED lines=154> */
.L_x_2366:
[----:B------:R-:W-:Y:S01]  /*1f670*/  @!P6 IMAD.MOV.U32 R68, RZ, RZ, 0x4 ;  /* 0x00000004ff44e424 */ /* 0x000fe200078e00ff */
[----:B------:R-:W-:Y:S01]  /*1f680*/  ISETP.NE.AND P0, PT, RZ, UR8, PT ;  /* 0x00000008ff007c0c */ /* 0x000fe2000bf05270 */
[----:B01----:R-:W-:Y:S01]  /*1f690*/  FADD.FTZ R71, R70, R71 ;  /* 0x0000004746477221 */ /* 0x003fe20000010000 */
[----:B------:R-:W-:Y:S01]  /*1f6a0*/  LOP3.LUT P1, RZ, R5, 0x8, RZ, 0xc0, !PT ;  /* 0x0000000805ff7812 */ /* 0x000fe2000782c0ff */
[----:B------:R-:W-:Y:S01]  /*1f6b0*/  @!P6 IMAD.WIDE R68, R6, R68, c[0x0][0x1a0] ;  /* 0x000068000644e625 */ /* 0x000fe200078e0244 */
[----:B------:R-:W-:Y:S04]  /*1f6c0*/  BSSY B1, `(.L_x_2343) ;  /* 0x000004a000017945 */ /* 0x000fe80003800000 */
[----:B------:R0:W-:Y:S02]  /*1f6d0*/  @!P6 STG.E [R68.64], R127 ;  /* 0x0000007f4400e986 */ /* 0x0001e4000c101906 */
[----:B0-----:R-:W-:-:S04]  /*1f6e0*/  IMAD.MOV.U32 R68, RZ, RZ, c[0x0][0x1e0] ;  /* 0x00007800ff447624 */ /* 0x001fc800078e00ff */
        /* <DEDUP_REMOVED lines=9> */
[----:B------:R-:W2:Y:S04]  /*1f780*/  LDL R70, [R1+0x34] ;  /* 0x0000340001467983 */ /* 0x000ea80000100800 */
[----:B------:R-:W2:Y:S04]  /*1f790*/  LDL R139, [R1+0x38] ;  /* 0x00003800018b7983 */ /* 0x000ea80000100800 */
[----:B------:R-:W3:Y:S04]  /*1f7a0*/  LDL R138, [R1+0x2c] ;  /* 0x00002c00018a7983 */ /* 0x000ee80000100800 */
[----:B------:R-:W3:Y:S04]  /*1f7b0*/  LDL R131, [R1+0x30] ;  /* 0x0000300001837983 */ /* 0x000ee80000100800 */
[----:B------:R1:W-:Y:S04]  /*1f7c0*/  STL [R1+0x54], R7 ;  /* 0x0000540701007387 */ /* 0x0003e80000100800 */
[----:B-1----:R-:W4:Y:S04]  /*1f7d0*/  LDL R7, [R1+0x24] ;  /* 0x0000240001077983 */ /* 0x002f280000100800 */
[----:B------:R1:W-:Y:S04]  /*1f7e0*/  STL [R1+0x50], R6 ;  /* 0x0000500601007387 */ /* 0x0003e80000100800 */
[----:B-1----:R-:W4:Y:S04]  /*1f7f0*/  LDL R6, [R1+0x28] ;  /* 0x0000280001067983 */ /* 0x002f280000100800 */
[----:B------:R1:W-:Y:S04]  /*1f800*/  STL [R1+0x4c], R5 ;  /* 0x00004c0501007387 */ /* 0x0003e80000100800 */
[----:B------:R-:W4:Y:S04]  /*1f810*/  LDL R71, [R1+0x20] ;  /* 0x0000200001477983 */ /* 0x000f280000100800 */
[----:B-1----:R-:W4:Y:S04]  /*1f820*/  LDL R5, [R1+0x1c] ;  /* 0x00001c0001057983 */ /* 0x002f280000100800 */
[----:B------:R1:W-:Y:S04]  /*1f830*/  STL [R1+0x48], R4 ;  /* 0x0000480401007387 */ /* 0x0003e80000100800 */
[----:B------:R0:W-:Y:S04]  /*1f840*/  STL [R1+0x44], R3 ;  /* 0x0000440301007387 */ /* 0x0001e80000100800 */
[----:B------:R0:W-:Y:S04]  /*1f850*/  STL [R1+0x40], R2 ;  /* 0x0000400201007387 */ /* 0x0001e80000100800 */
[----:B------:R0:W-:Y:S04]  /*1f860*/  STL [R1+0x3c], R0 ;  /* 0x00003c0001007387 */ /* 0x0001e80000100800 */
[----:B-1----:R-:W4:Y:S04]  /*1f870*/  LDL R4, [R1+0x14] ;  /* 0x0000140001047983 */ /* 0x002f280000100800 */
[----:B0-----:R-:W4:Y:S04]  /*1f880*/  LDL R3, [R1+0x18] ;  /* 0x0000180001037983 */ /* 0x001f280000100800 */
[----:B------:R-:W4:Y:S04]  /*1f890*/  LDL R2, [R1+0xc] ;  /* 0x00000c0001027983 */ /* 0x000f280000100800 */
[----:B------:R-:W4:Y:S01]  /*1f8a0*/  LDL R0, [R1+0x10] ;  /* 0x0000100001007983 */ /* 0x000f220000100800 */
[----:B------:R-:W-:-:S05]  /*1f8b0*/  FSEL R130, R127, RZ, !P0 ;  /* 0x000000ff7f827208 */ /* 0x000fca0004000000 */
[--C-:B------:R-:W-:Y:S02]  /*1f8c0*/  FADD.FTZ R68, R39, -R130.reuse ;  /* 0x8000008227447221 */ /* 0x100fe40000010000 */
[----:B------:R-:W-:Y:S02]  /*1f8d0*/  FADD.FTZ R69, R40, -R130 ;  /* 0x8000008228457221 */ /* 0x000fe40000010000 */
[C---:B------:R-:W-:Y:S02]  /*1f8e0*/  FMUL.FTZ R68, R128.reuse, R68 ;  /* 0x0000004480447220 */ /* 0x040fe40000410000 */
[----:B------:R-:W-:Y:S02]  /*1f8f0*/  FMUL.FTZ R69, R128, R69 ;  /* 0x0000004580457220 */ /* 0x000fe40000410000 */
[----:B--2---:R-:W-:Y:S02]  /*1f900*/  FFMA.FTZ R68, R139, R68, R70 ;  /* 0x000000448b447223 */ /* 0x004fe40000010046 */
[----:B------:R-:W2:Y:S01]  /*1f910*/  LDL R139, [R1+0x4] ;  /* 0x00000400018b7983 */ /* 0x000ea20000100800 */
[----:B---3--:R-:W-:-:S03]  /*1f920*/  FFMA.FTZ R69, R131, R69, R138 ;  /* 0x0000004583457223 */ /* 0x008fc6000001008a */
[----:B------:R-:W2:Y:S04]  /*1f930*/  LDL R138, [R1+0x8] ;  /* 0x00000800018a7983 */ /* 0x000ea80000100800 */
[----:B------:R-:W3:Y:S01]  /*1f940*/  LDL R131, [R1] ;  /* 0x0000000001837983 */ /* 0x000ee20000100800 */
[----:B------:R-:W-:Y:S01]  /*1f950*/  F2FP.BF16.PACK_AB R68, R69, R68 ;  /* 0x000000444544723e */ /* 0x000fe200000010ff */
[--C-:B------:R-:W-:Y:S02]  /*1f960*/  FADD.FTZ R69, R41, -R130.reuse ;  /* 0x8000008229457221 */ /* 0x100fe40000010000 */
[----:B------:R-:W-:Y:S02]  /*1f970*/  FADD.FTZ R70, R77, -R130 ;  /* 0x800000824d467221 */ /* 0x000fe40000010000 */
[----:B------:R-:W-:-:S02]  /*1f980*/  FMUL.FTZ R69, R128, R69 ;  /* 0x0000004580457220 */ /* 0x000fc40000410000 */
[----:B------:R-:W-:Y:S02]  /*1f990*/  FMUL.FTZ R70, R128, R70 ;  /* 0x0000004680467220 */ /* 0x000fe40000410000 */
[----:B----4-:R-:W-:Y:S02]  /*1f9a0*/  FFMA.FTZ R69, R6, R69, R7 ;  /* 0x0000004506457223 */ /* 0x010fe40000010007 */
[----:B------:R0:W5:Y:S04]  /*1f9b0*/  LDL.LU R7, [R1+0x54] ;  /* 0x0000540001077983 */ /* 0x0001680000300800 */
[----:B------:R0:W5:Y:S01]  /*1f9c0*/  LDL.LU R6, [R1+0x50] ;  /* 0x0000500001067983 */ /* 0x0001620000300800 */
[----:B------:R-:W-:Y:S02]  /*1f9d0*/  FFMA.FTZ R70, R71, R70, R5 ;  /* 0x0000004647467223 */ /* 0x000fe40000010005 */
[--C-:B------:R-:W-:Y:S01]  /*1f9e0*/  FADD.FTZ R71, R97, -R130.reuse ;  /* 0x8000008261477221 */ /* 0x100fe20000010000 */
[----:B------:R0:W5:Y:S02]  /*1f9f0*/  LDL.LU R5, [R1+0x4c] ;  /* 0x00004c0001057983 */ /* 0x0001640000300800 */
[----:B------:R-:W-:Y:S01]  /*1fa00*/  F2FP.BF16.PACK_AB R69, R70, R69 ;  /* 0x000000454645723e */ /* 0x000fe200000010ff */
[----:B------:R-:W-:-:S02]  /*1fa10*/  FADD.FTZ R70, R78, -R130 ;  /* 0x800000824e467221 */ /* 0x000fc40000010000 */
[C---:B------:R-:W-:Y:S02]  /*1fa20*/  FMUL.FTZ R71, R128.reuse, R71 ;  /* 0x0000004780477220 */ /* 0x040fe40000410000 */
[----:B------:R-:W-:-:S04]  /*1fa30*/  FMUL.FTZ R70, R128, R70 ;  /* 0x0000004680467220 */ /* 0x000fc80000410000 */
[----:B------:R-:W-:Y:S02]  /*1fa40*/  FFMA.FTZ R70, R3, R70, R4 ;  /* 0x0000004603467223 */ /* 0x000fe40000010004 */
[----:B------:R0:W5:Y:S04]  /*1fa50*/  LDL.LU R4, [R1+0x48] ;  /* 0x0000480001047983 */ /* 0x0001680000300800 */
[----:B------:R0:W5:Y:S01]  /*1fa60*/  LDL.LU R3, [R1+0x44] ;  /* 0x0000440001037983 */ /* 0x0001620000300800 */
[----:B------:R-:W-:-:S03]  /*1fa70*/  FFMA.FTZ R71, R0, R71, R2 ;  /* 0x0000004700477223 */ /* 0x000fc60000010002 */
[----:B------:R0:W5:Y:S04]  /*1fa80*/  LDL.LU R2, [R1+0x40] ;  /* 0x0000400001027983 */ /* 0x0001680000300800 */
[----:B------:R0:W5:Y:S01]  /*1fa90*/  LDL.LU R0, [R1+0x3c] ;  /* 0x00003c0001007983 */ /* 0x0001620000300800 */
[----:B------:R-:W-:Y:S01]  /*1faa0*/  F2FP.BF16.PACK_AB R70, R71, R70 ;  /* 0x000000464746723e */ /* 0x000fe200000010ff */
[--C-:B------:R-:W-:Y:S02]  /*1fab0*/  FADD.FTZ R71, R98, -R130.reuse ;  /* 0x8000008262477221 */ /* 0x100fe40000010000 */
[----:B------:R-:W-:Y:S02]  /*1fac0*/  FADD.FTZ R130, R118, -R130 ;  /* 0x8000008276827221 */ /* 0x000fe40000010000 */
[----:B------:R-:W-:-:S02]  /*1fad0*/  FMUL.FTZ R71, R128, R71 ;  /* 0x0000004780477220 */ /* 0x000fc40000410000 */
[----:B------:R-:W-:Y:S02]  /*1fae0*/  FMUL.FTZ R130, R128, R130 ;  /* 0x0000008280827220 */ /* 0x000fe40000410000 */
[----:B--2---:R-:W-:Y:S02]  /*1faf0*/  FFMA.FTZ R71, R138, R71, R139 ;  /* 0x000000478a477223 */ /* 0x004fe4000001008b */
[----:B---3--:R-:W-:-:S05]  /*1fb00*/  FFMA.FTZ R130, R131, R130, R252 ;  /* 0x0000008283827223 */ /* 0x008fca00000100fc */
[----:B------:R-:W-:Y:S01]  /*1fb10*/  F2FP.BF16.PACK_AB R71, R130, R71 ;  /* 0x000000478247723e */ /* 0x000fe200000010ff */
[----:B------:R-:W-:-:S04]  /*1fb20*/  IMAD.MOV.U32 R130, RZ, RZ, 0x10 ;  /* 0x00000010ff827424 */ /* 0x000fc800078e00ff */
[----:B------:R-:W-:-:S05]  /*1fb30*/  IMAD.WIDE.U32 R130, R38, R130, c[0x0][0x208] ;  /* 0x0000820026827625 */ /* 0x000fca00078e0082 */
[----:B------:R0:W-:Y:S01]  /*1fb40*/  STG.E.128 [R130.64], R68 ;  /* 0x0000004482007986 */ /* 0x0001e2000c101d06 */
[----:B------:R-:W-:-:S03]  /*1fb50*/  IADD3 R38, R38, 0x20, RZ ;  /* 0x0000002026267810 */ /* 0x000fc60007ffe0ff */
.L_x_2344:
[----:B------:R-:W-:Y:S05]  /*1fb60*/  BSYNC B1 ;  /* 0x0000000000017941 */ /* 0x000fea0003800000 */
.L_x_2343:
[----:B-----5:R-:W-:Y:S01]  /*1fb70*/  LOP3.LUT P1, RZ, R5, 0x1000, RZ, 0xc0, !PT ;  /* 0x0000100005ff7812 */ /* 0x020fe2000782c0ff */
        /* <DEDUP_REMOVED lines=35> */
.L_x_2346:
[----:B------:R-:W-:Y:S05]  /*1fdb0*/  BSYNC B1 ;  /* 0x0000000000017941 */ /* 0x000fea0003800000 */
.L_x_2345:
[----:B------:R-:W-:Y:S01]  /*1fdc0*/  LOP3.LUT P1, RZ, R5, 0x800, RZ, 0xc0, !PT ;  /* 0x0000080005ff7812 */ /* 0x000fe2000782c0ff */
        /* <DEDUP_REMOVED lines=35> */
.L_x_2348:
[----:B------:R-:W-:Y:S05]  /*20000*/  BSYNC B1 ;  /* 0x0000000000017941 */ /* 0x000fea0003800000 */
.L_x_2347:
        /* <DEDUP_REMOVED lines=36> */
.L_x_2350:
[----:B------:R-:W-:Y:S05]  /*20250*/  BSYNC B1 ;  /* 0x0000000000017941 */ /* 0x000fea0003800000 */
.L_x_2349:
        /* <DEDUP_REMOVED lines=36> */
.L_x_2352:
[----:B------:R-:W-:Y:S05]  /*204a0*/  BSYNC B1 ;  /* 0x0000000000017941 */ /* 0x000fea0003800000 */
.L_x_2351:
        /* <DEDUP_REMOVED lines=36> */
.L_x_2354:
[----:B------:R-:W-:Y:S05]  /*206f0*/  BSYNC B1 ;  /* 0x0000000000017941 */ /* 0x000fea0003800000 */
.L_x_2353:
        /* <DEDUP_REMOVED lines=36> */
.L_x_2356:
[----:B------:R-:W-:Y:S05]  /*20940*/  BSYNC B1 ;  /* 0x0000000000017941 */ /* 0x000fea0003800000 */
.L_x_2355:
        /* <DEDUP_REMOVED lines=36> */
.L_x_2358:
[----:B------:R-:W-:Y:S05]  /*20b90*/  BSYNC B1 ;  /* 0x0000000000017941 */ /* 0x000fea0003800000 */
.L_x_2357:
        /* <DEDUP_REMOVED lines=36> */
.L_x_2360:
[----:B------:R-:W-:Y:S05]  /*20de0*/  BSYNC B1 ;  /* 0x0000000000017941 */ /* 0x000fea0003800000 */
.L_x_2359:
[----:B------:R-:W-:Y:S01]  /*20df0*/  LOP3.LUT P1, RZ, R5, 0x10, RZ, 0xc0, !PT ;  /* 0x0000001005ff7812 */ /* 0x000fe2000782c0ff */
        /* <DEDUP_REMOVED lines=22> */
[----:B------:R-:W-:Y:S02]  /*20f60*/  FFMA.FTZ R130, R17, R69, R27 ;  /* 0x0000004511827223 */ /* 0x000fe4000001001b */
[----:B------:R-:W-:Y:S02]  /*20f70*/  FFMA.FTZ R131, R21, R131, R35 ;  /* 0x0000008315837223 */ /* 0x000fe40000010023 */
[----:B------:R-:W-:Y:S01]  /*20f80*/  FFMA.FTZ R71, R22, R71, R36 ;  /* 0x0000004716477223 */ /* 0x000fe20000010024 */
[----:B------:R-:W-:Y:S01]  /*20f90*/  F2FP.BF16.PACK_AB R68, R130, R68 ;  /* 0x000000448244723e */ /* 0x000fe200000010ff */
[----:B------:R-:W-:Y:S01]  /*20fa0*/  FFMA.FTZ R138, R23, R138, R37 ;  /* 0x0000008a178a7223 */ /* 0x000fe20000010025 */
[----:B------:R-:W-:Y:S01]  /*20fb0*/  F2FP.BF16.PACK_AB R70, R131, R70 ;  /* 0x000000468346723e */ /* 0x000fe200000010ff */
[----:B------:R-:W-:-:S02]  /*20fc0*/  FFMA.FTZ R127, R19, R127, R33 ;  /* 0x0000007f137f7223 */ /* 0x000fc40000010021 */
[----:B------:R-:W-:Y:S01]  /*20fd0*/  IMAD.MOV.U32 R130, RZ, RZ, 0x10 ;  /* 0x00000010ff827424 */ /* 0x000fe200078e00ff */
[----:B------:R-:W-:Y:S02]  /*20fe0*/  F2FP.BF16.PACK_AB R71, R138, R71 ;  /* 0x000000478a47723e */ /* 0x000fe400000010ff */
[----:B------:R-:W-:Y:S01]  /*20ff0*/  F2FP.BF16.PACK_AB R69, R127, R128 ;  /* 0x000000807f45723e */ /* 0x000fe200000010ff */
[----:B------:R-:W-:-:S05]  /*21000*/  IMAD.WIDE.U32 R130, R38, R130, c[0x0][0x208] ;  /* 0x0000820026827625 */ /* 0x000fca00078e0082 */
[----:B------:R0:W-:Y:S02]  /*21010*/  STG.E.128 [R130.64], R68 ;  /* 0x0000004482007986 */ /* 0x0001e4000c101d06 */
.L_x_2362:
[----:B------:R-:W-:Y:S05]  /*21020*/  BSYNC B1 ;  /* 0x0000000000017941 */ /* 0x000fea0003800000 */
.L_x_2361:
[----:B------:R-:W-:-:S04]  /*21030*/  IMAD.MOV.U32 R38, RZ, RZ, 0x4 ;  /* 0x00000004ff267424 */ /* 0x000fc800078e00ff */
[----:B------:R-:W-:-:S05]  /*21040*/  IMAD R6, R38, c[0x0][0x160], R6 ;  /* 0x0000580026067a24 */ /* 0x000fca00078e0206 */
[----:B------:R-:W-:-:S13]  /*21050*/  ISETP.GE.AND P0, PT, R6, c[0x0][0x164], PT ;  /* 0x0000590006007a0c */ /* 0x000fda0003f06270 */
[----:B0-----:R-:W-:Y:S01]  /*21060*/  @P0 CALL.REL.NOINC `(.L_x_2363) ;  /* 0x0000001000000944 */ /* 0x001fe20003c00000 */
[----:B------:R-:W-:Y:S05]  /*21070*/  BRA `(.L_x_2364) ;  /* 0xfffe0b3000007947 */ /* 0x000fea000383ffff */
.L_x_2363:
[----:B------:R-:W-:Y:S05]  /*21080*/  BSYNC B0 ;  /* 0x0000000000007941 */ /* 0x000fea0003800000 */
.L_x_1760:
[----:B------:R-:W-:Y:S05]  /*21090*/  EXIT ;  /* 0x000000000000794d */ /* 0x000fea0003800000 */
.L_x_2341:
[----:B------:R-:W-:Y:S01]  /*210a0*/  IMAD.MOV.U32 R70, RZ, RZ, 0x1 ;  /* 0x00000001ff467424 */ /* 0x000fe200078e00ff */
[----:B------:R-:W-:Y:S01]  /*210b0*/  MOV R68, 0x210f0 ;  /* 0x000210f000447802 */ /* 0x000fe20000000f00 */
[----:B------:R-:W-:Y:S02]  /*210c0*/  IMAD.MOV.U32 R128, RZ, RZ, 0x1f ;  /* 0x0000001fff807424 */ /* 0x000fe400078e00ff */
[----:B------:R-:W-:Y:S02]  /*210d0*/  IMAD.MOV.U32 R69, RZ, RZ, -0x1 ;  /* 0xffffffffff457424 */ /* 0x000fe400078e00ff */
[----:B------:R-:W-:Y:S05]  /*210e0*/  CALL.REL.NOINC `($__internal_8_$__cuda_sm70_shflsync_bfly_p) ;  /* 0x00000e3000007944 */ /* 0x000fea0003c00000 */
[----:B-1----:R-:W-:Y:S05]  /*210f0*/  BRA `(.L_x_2365) ;  /* 0xffffd98000007947 */ /* 0x002fea000383ffff */
.L_x_2342:
[----:B------:R-:W-:Y:S01]  /*21100*/  IMAD.MOV.U32 R70, RZ, RZ, 0x2 ;  /* 0x00000002ff467424 */ /* 0x000fe200078e00ff */
[----:B------:R-:W-:Y:S01]  /*21110*/  MOV R68, 0x21150 ;  /* 0x0002115000447802 */ /* 0x000fe20000000f00 */
[----:B------:R-:W-:Y:S02]  /*21120*/  IMAD.MOV.U32 R128, RZ, RZ, 0x1f ;  /* 0x0000001fff807424 */ /* 0x000fe400078e00ff */
[----:B------:R-:W-:Y:S02]  /*21130*/  IMAD.MOV.U32 R69, RZ, RZ, -0x1 ;  /* 0xffffffffff457424 */ /* 0x000fe400078e00ff */
[----:B------:R-:W-:Y:S05]  /*21140*/  CALL.REL.NOINC `($__internal_8_$__cuda_sm70_shflsync_bfly_p) ;  /* 0x00000dd000007944 */ /* 0x000fea0003c00000 */
[----:B-1----:R-:W-:Y:S01]  /*21150*/  FADD.FTZ R71, R71, R70 ;  /* 0x0000004647477221 */ /* 0x002fe20000010000 */
[----:B------:R-:W-:Y:S01]  /*21160*/  MOV R68, 0x211b0 ;  /* 0x000211b000447802 */ /* 0x000fe20000000f00 */
[----:B------:R-:W-:-:S02]  /*21170*/  IMAD.MOV.U32 R70, RZ, RZ, 0x4 ;  /* 0x00000004ff467424 */ /* 0x000fc400078e00ff */
[----:B------:R-:W-:Y:S02]  /*21180*/  IMAD.MOV.U32 R128, RZ, RZ, 0x1f ;  /* 0x0000001fff807424 */ /* 0x000fe400078e00ff */
[----:B------:R-:W-:Y:S02]  /*21190*/  IMAD.MOV.U32 R69, RZ, RZ, -0x1 ;  /* 0xffffffffff457424 */ /* 0x000fe400078e00ff */
[----:B------:R-:W-:Y:S05]  /*211a0*/  CALL.REL.NOINC `($__internal_8_$__cuda_sm70_shflsync_bfly_p) ;  /* 0x00000d7000007944 */ /* 0x000fea0003c00000 */
[----:B-1----:R-:W-:Y:S01]  /*211b0*/  FADD.FTZ R71, R71, R70 ;  /* 0x0000004647477221 */ /* 0x002fe20000010000 */
[----:B------:R-:W-:Y:S01]  /*211c0*/  MOV R68, 0x21210 ;  /* 0x0002121000447802 */ /* 0x000fe20000000f00 */
[----:B------:R-:W-:Y:S02]  /*211d0*/  IMAD.MOV.U32 R70, RZ, RZ, 0x8 ;  /* 0x00000008ff467424 */ /* 0x000fe400078e00ff */
[----:B------:R-:W-:Y:S02]  /*211e0*/  IMAD.MOV.U32 R128, RZ, RZ, 0x1f ;  /* 0x0000001fff807424 */ /* 0x000fe400078e00ff */
[----:B------:R-:W-:Y:S02]  /*211f0*/  IMAD.MOV.U32 R69, RZ, RZ, -0x1 ;  /* 0xffffffffff457424 */ /* 0x000fe400078e00ff */
[----:B------:R-:W-:Y:S05]  /*21200*/  CALL.REL.NOINC `($__internal_8_$__cuda_sm70_shflsync_bfly_p) ;  /* 0x00000d1000007944 */ /* 0x000fea0003c00000 */
[----:B-1----:R-:W-:Y:S01]  /*21210*/  FADD.FTZ R71, R71, R70 ;  /* 0x0000004647477221 */ /* 0x002fe20000010000 */
[----:B------:R-:W-:Y:S01]  /*21220*/  MOV R70, 0x10 ;  /* 0x0000001000467802 */ /* 0x000fe20000000f00 */
[----:B------:R-:W-:Y:S01]  /*21230*/  IMAD.MOV.U32 R128, RZ, RZ, 0x1f ;  /* 0x0000001fff807424 */ /* 0x000fe200078e00ff */
[----:B------:R-:W-:Y:S01]  /*21240*/  MOV R68, 0x21270 ;  /* 0x0002127000447802 */ /* 0x000fe20000000f00 */
[----:B------:R-:W-:-:S02]  /*21250*/  IMAD.MOV.U32 R69, RZ, RZ, -0x1 ;  /* 0xffffffffff457424 */ /* 0x000fc400078e00ff */
[----:B------:R-:W-:Y:S05]  /*21260*/  CALL.REL.NOINC `($__internal_8_$__cuda_sm70_shflsync_bfly_p) ;  /* 0x00000cb000007944 */ /* 0x000fea0003c00000 */
[----:B-1----:R-:W-:Y:S01]  /*21270*/  FADD.FTZ R70, R71, R70 ;  /* 0x0000004647467221 */ /* 0x002fe20000010000 */
[----:B------:R-:W-:Y:S01]  /*21280*/  LOP3.LUT R5, R5, 0xffffbfff, RZ, 0xc0, !PT ;  /* 0xffffbfff05057812 */ /* 0x000fe200078ec0ff */
[----:B------:R-:W-:-:S02]  /*21290*/  IMAD.MOV.U32 R128, RZ, RZ, 0x1f ;  /* 0x0000001fff807424 */ /* 0x000fc400078e00ff */
[----:B------:R-:W-:Y:S01]  /*212a0*/  FMUL.FTZ R127, R70, c[0x0][0x1e0] ;  /* 0x00007800467f7a20 */ /* 0x000fe20000410000 */
[----:B------:R-:W-:Y:S01]  /*212b0*/  @P5 LOP3.LUT R5, R5, 0x4000, RZ, 0xfc, !PT ;  /* 0x0000400005055812 */ /* 0x000fe200078efcff */
[----:B------:R-:W-:Y:S02]  /*212c0*/  IMAD.MOV.U32 R70, RZ, RZ, 0x1 ;  /* 0x00000001ff467424 */ /* 0x000fe400078e00ff */
[--C-:B------:R-:W-:Y:S01]  /*212d0*/  FADD.FTZ R68, R39, -R127.reuse ;  /* 0x8000007f27447221 */ /* 0x100fe20000010000 */
[C---:B------:R-:W-:Y:S01]  /*212e0*/  LOP3.LUT P5, RZ, R5.reuse, 0x4, RZ, 0xc0, !PT ;  /* 0x0000000405ff7812 */ /* 0x040fe200078ac0ff */
[----:B------:R-:W-:Y:S01]  /*212f0*/  FADD.FTZ R69, R40, -R127 ;  /* 0x8000007f28457221 */ /* 0x000fe20000010000 */
[----:B------:R-:W-:Y:S01]  /*21300*/  LOP3.LUT R5, R5, 0xffffdfff, RZ, 0xc0, !PT ;  /* 0xffffdfff05057812 */ /* 0x000fe200078ec0ff */
[----:B------:R-:W-:-:S03]  /*21310*/  FFMA.FTZ R68, R68, R68, RZ ;  /* 0x0000004444447223 */ /* 0x000fc600000100ff */
[----:B------:R-:W-:Y:S01]  /*21320*/  @P6 LOP3.LUT R5, R5, 0x2000, RZ, 0xfc, !PT ;  /* 0x0000200005056812 */ /* 0x000fe200078efcff */
[----:B------:R-:W-:Y:S02]  /*21330*/  FFMA.FTZ R68, R69, R69, R68 ;  /* 0x0000004545447223 */ /* 0x000fe40000010044 */
[----:B------:R-:W-:Y:S01]  /*21340*/  FADD.FTZ R69, R41, -R127 ;  /* 0x8000007f29457221 */ /* 0x000fe20000010000 */
[----:B------:R-:W-:-:S03]  /*21350*/  LOP3.LUT P6, RZ, R5, 0x8, RZ, 0xc0, !PT ;  /* 0x0000000805ff7812 */ /* 0x000fc600078cc0ff */
        /* <DEDUP_REMOVED lines=13> */
[----:B------:R-:W-:Y:S01]  /*21430*/  FADD.FTZ R68, R42, -R127 ;  /* 0x8000007f2a447221 */ /* 0x000fe20000010000 */
        /* <DEDUP_REMOVED lines=146> */
[----:B------:R-:W-:Y:S01]  /*21d60*/  MOV R68, 0x21d90 ;  /* 0x00021d9000447802 */ /* 0x000fe20000000f00 */
        /* <DEDUP_REMOVED lines=26> */
[----:B-1----:R-:W-:Y:S05]  /*21f10*/  BRA `(.L_x_2366) ;  /* 0xffffd75000007947 */ /* 0x002fea000383ffff */
        .weak           $__internal_8_$__cuda_sm70_shflsync_bfly_p
        .type           $__internal_8_$__cuda_sm70_shflsync_bfly_p,@function
        .size           $__internal_8_$__cuda_sm70_shflsync_bfly_p,(.L_x_71008 - $__internal_8_$__cuda_sm70_shflsync_bfly_p)
$__internal_8_$__cuda_sm70_shflsync_bfly_p:
[----:B------:R-:W-:Y:S04]  /*21f20*/  WARPSYNC R69 ;  /* 0x0000004500007348 */ /* 0x000fe80003800000 */
[----:B------:R0:W1:Y:S02]  /*21f30*/  SHFL.BFLY PT, R70, R71, R70, R128 ;  /* 0x0c00004647467389 */ /* 0x00006400000e0080 */
[----:B0-----:R-:W-:-:S04]  /*21f40*/  IMAD.MOV.U32 R69, RZ, RZ, 0x0 ;  /* 0x00000000ff457424 */ /* 0x001fc800078e00ff */
[----:B------:R-:W-:Y:S05]  /*21f50*/  RET.REL.NODEC R68 `(_ZN10layer_norm13ln_fwd_kernelINS_13Kernel_traitsI13__nv_bfloat16S2_S2_S2_fjLj2560ELj1ELj4ELj1ELj16ENS_18Kernel_traits_baseILj2560ES2_S2_S2_S2_fjLj128EEEEELb1ELb0ELb0ELb0EEEvNS_9FwdParamsE) ;  /* 0xfffde0a044007950 */ /* 0x000fea0003c3ffff */
.L_x_2367:
        /* <DEDUP_REMOVED lines=10> */
.L_x_71008:


//--------------------- .text._ZN10layer_norm13ln_fwd_kernelINS_13Kernel_traitsI13__nv_bfloat16S2_S2_S2_fjLj2560ELj1ELj4ELj1ELj16ENS_18Kernel_traits_baseILj2560ES2_S2_S2_S2_fjLj128EEEEELb1ELb0ELb0ELb1EEEvNS_9FwdParamsE --------------------------
	.section	.text._ZN10layer_norm13ln_fwd_kernelINS_13Kernel_traitsI13__nv_bfloat16S2_S2_S2_fjLj2560ELj1ELj4ELj1ELj16ENS_18Kernel_traits_baseILj2560ES2_S2_S2_S2_fjLj128EEEEELb1ELb0ELb0ELb1EEEvNS_9FwdParamsE,"ax",@progbits
	.sectioninfo	@"SHI_REGISTERS=246"
	.align	128
        .global         _ZN10layer_norm13ln_fwd_kernelINS_13Kernel_traitsI13__nv_bfloat16S2_S2_S2_fjLj2560ELj1ELj4ELj1ELj16ENS_18Kernel_traits_baseILj2560ES2_S2_S2_S2_fjLj128EEEEELb1ELb0ELb0ELb1EEEvNS_9FwdParamsE
        .type           _ZN10layer_norm13ln_fwd_kernelINS_13Kernel_traitsI13__nv_bfloat16S2_S2_S2_fjLj2560ELj1ELj4ELj1ELj16ENS_18Kernel_traits_baseILj2560ES2_S2_S2_S2_fjLj128EEEEELb1ELb0ELb0ELb1EEEvNS_9FwdParamsE,@function
        .size           _ZN10layer_norm13ln_fwd_kernelINS_13Kernel_traitsI13__nv_bfloat16S2_S2_S2_fjLj2560ELj1ELj4ELj1ELj16ENS_18Kernel_traits_baseILj2560ES2_S2_S2_S2_fjLj128EEEEELb1ELb0ELb0ELb1EEEvNS_9FwdParamsE,(.L_x_71009 - _ZN10layer_norm13ln_fwd_kernelINS_13Kernel_traitsI13__nv_bfloat16S2_S2_S2_fjLj2560ELj1ELj4ELj1ELj16ENS_18Kernel_traits_baseILj2560ES2_S2_S2_S2_fjLj128EEEEELb1ELb0ELb0ELb1EEEvNS_9FwdParamsE)
        .other          _ZN10layer_norm13ln_fwd_kernelINS_13Kernel_traitsI13__nv_bfloat16S2_S2_S2_fjLj2560ELj1ELj4ELj1ELj16ENS_18Kernel_traits_baseILj2560ES2_S2_S2_S2_fjLj128EEEEELb1ELb0ELb0ELb1EEEvNS_9FwdParamsE,@"STO_CUDA_ENTRY STV_DEFAULT"
_ZN10layer_norm13ln_fwd_kernelINS_13Kernel_traitsI13__nv_bfloat16S2_S2_S2_fjLj2560ELj1ELj4ELj1ELj16ENS_18Kernel_traits_baseILj2560ES2_S2_S2_S2_fjLj128EEEEELb1ELb0ELb0ELb1EEEvNS_9FwdParamsE:
.text._ZN10layer_norm13ln_fwd_kernelINS_13Kernel_traitsI13__nv_bfloat16S2_S2_S2_fjLj2560ELj1ELj4ELj1ELj16ENS_18Kernel_traits_baseILj2560ES2_S2_S2_S2_fjLj128EEEEELb1ELb0ELb0ELb1EEEvNS_9FwdParamsE:
[----:B------:R-:W-:Y:S02]  /*0000*/  IMAD.MOV.U32 R1, RZ, RZ, c[0x0][0x28] ;  /* 0x00000a00ff017624 */ /* 0x000fe400078e00ff */
[----:B------:R-:W-:Y:S02]  /*0010*/  ULDC.U8 UR4, c[0x0][0x244] ;  /* 0x0000910000047ab9 */ /* 0x000fe40000000000 */
[----:B------:R-:W-:Y:S01]  /*0020*/  ISETP.NE.AND P1, PT, RZ, UR4, PT ;  /* 0x00000004ff007c0c */ /* 0x000fe2000bf25270 */
[----:B------:R-:W-:Y:S01]  /*0030*/  IMAD.MOV.U32 R188, RZ, RZ, c[0x0][0x238] ;  /* 0x00008e00ffbc7624 */ /* 0x000fe200078e00ff */
[----:B------:R-:W-:Y:S01]  /*0040*/  ULDC.64 UR6, c[0x0][0x118] ;  /* 0x0000460000067ab9 */ /* 0x000fe20000000a00 */
[----:B------:R-:W-:Y:S01]  /*0050*/  IMAD.MOV.U32 R189, RZ, RZ, c[0x0][0x23c] ;  /* 0x00008f00ffbd7624 */ /* 0x000fe200078e00ff */
[----:B------:R-:W-:Y:S02]  /*0060*/  ULDC.64 UR4, c[0x0][0x230] ;  /* 0x00008c0000047ab9 */ /* 0x000fe40000000a00 */
[----:B------:R-:W-:Y:S02]  /*0070*/  IMAD.U32 R2, RZ, RZ, UR4 ;  /* 0x00000004ff027e24 */ /* 0x000fe4000f8e00ff */
[----:B------:R-:W-:-:S05]  /*0080*/  IMAD.U32 R3, RZ, RZ, UR5 ;  /* 0x00000005ff037e24 */ /* 0x000fca000f8e00ff */
[----:B------:R-:W-:Y:S01]  /*0090*/  @P1 MOV R4, R188 ;  /* 0x000000bc00041202 */ /* 0x000fe20000000f00 */
[----:B------:R-:W-:Y:S01]  /*00a0*/  @P1 IMAD.MOV.U32 R5, RZ, RZ, R189 ;  /* 0x000000ffff051224 */ /* 0x000fe200078e00bd */
[----:B------:R-:W2:Y:S05]  /*00b0*/  @P1 LDG.E.64 R2, [R2.64] ;  /* 0x0000000602021981 */ /* 0x000eaa000c1e1b00 */
[----:B------:R-:W3:Y:S01]  /*00c0*/  @P1 LDG.E.64 R4, [R4.64] ;  /* 0x0000000604041981 */ /* 0x000ee2000c1e1b00 */
[----:B------:R-:W-:-:S03]  /*00d0*/  ISETP.NE.U32.AND P0, PT, RZ, c[0x0][0x218], PT ;  /* 0x00008600ff007a0c */ /* 0x000fc60003f05070 */
[----:B------:R-:W0:Y:S01]  /*00e0*/  S2R R42, SR_TID.X ;  /* 0x00000000002a7919 */ /* 0x000e220000002100 */
[----:B------:R-:W-:Y:S01]  /*00f0*/  ISETP.NE.AND.EX P0, PT, RZ, c[0x0][0x21c], PT, P0 ;  /* 0x00008700ff007a0c */ /* 0x000fe20003f05300 */
[----:B0-----:R-:W-:-:S05]  /*0100*/  IMAD.SHL.U32 R0, R42, 0x10, RZ ;  /* 0x000000102a007824 */ /* 0x001fca00078e00ff */
[----:B------:R-:W-:-:S04]  /*0110*/  LOP3.LUT R0, R0, 0x1f0, RZ, 0xc0, !PT ;  /* 0x000001f000007812 */ /* 0x000fc800078ec0ff */
[----:B------:R-:W-:-:S05]  /*0120*/  IADD3 R88, P2, R0, c[0x0][0x218], RZ ;  /* 0x0000860000587a10 */ /* 0x000fca0007f5e0ff */
[----:B------:R-:W-:-:S05]  /*0130*/  IMAD.X R89, RZ, RZ, c[0x0][0x21c], P2 ;  /* 0x00008700ff597624 */ /* 0x000fca00010e06ff */
        /* <DEDUP_REMOVED lines=9> */
[----:B--2---:R-:W2:Y:S01]  /*01d0*/  @P1 R2UR UR4, R2 ;  /* 0x00000000020413c2 */ /* 0x004ea200000e0000 */
[----:B---3--:R-:W-:-:S07]  /*01e0*/  @P1 IADD3 R188, P2, R4, c[0x0][0x240], RZ ;  /* 0x0000900004bc1a10 */ /* 0x008fce0007f5e0ff */
[----:B------:R-:W3:Y:S01]  /*01f0*/  @P1 R2UR UR5, R3 ;  /* 0x00000000030513c2 */ /* 0x000ee200000e0000 */
[----:B------:R-:W-:Y:S02]  /*0200*/  @P1 IMAD.X R189, RZ, RZ, R5, P2 ;  /* 0x000000ffffbd1224 */ /* 0x000fe400010e0605 */
[----:B------:R0:W5:Y:S04]  /*0210*/  @P0 LDG.E.128 R4, [R88.64+0x600] ;  /* 0x0006000658040981 */ /* 0x000168000c1e1d00 */
[----:B0-----:R-:W5:Y:S01]  /*0220*/  @P0 LDG.E.128 R88, [R88.64+0x1200] ;  /* 0x0012000658580981 */ /* 0x001f62000c1e1d00 */
[----:B-1----:R-:W-:Y:S01]  /*0230*/  IMAD R155, R29, c[0x0][0x0], R42 ;  /* 0x000000001d9b7a24 */ /* 0x002fe200078e022a */
[--C-:B------:R-:W-:Y:S02]  /*0240*/  SHF.R.U64 R153, R188, 0x2, R189.reuse ;  /* 0x00000002bc997819 */ /* 0x100fe400000012bd */
[----:B------:R-:W-:Y:S01]  /*0250*/  SHF.R.U32.HI R151, RZ, 0x2, R189 ;  /* 0x00000002ff977819 */ /* 0x000fe200000116bd */
[----:B------:R-:W-:-:S04]  /*0260*/  IMAD.WIDE.U32 R22, R155, -0x326172a9, RZ ;  /* 0xcd9e8d579b167825 */ /* 0x000fc800078e00ff */
[----:B------:R-:W-:Y:S01]  /*0270*/  IMAD.WIDE.U32 R20, R153, -0x2daee0ad, RZ ;  /* 0xd2511f5399147825 */ /* 0x000fe200078e00ff */
[----:B--2---:R-:W-:Y:S01]  /*0280*/  LOP3.LUT R2, R23, UR4, R151, 0x96, !PT ;  /* 0x0000000417027c12 */ /* 0x004fe2000f8e9697 */
[----:B---3--:R-:W-:-:S03]  /*0290*/  UIADD3 UR10, UR5, -0x4498517b, URZ ;  /* 0xbb67ae85050a7890 */ /* 0x008fc6000fffe03f */
[----:B------:R-:W-:Y:S01]  /*02a0*/  LOP3.LUT R24, R21, UR5, RZ, 0x3c, !PT ;  /* 0x0000000515187c12 */ /* 0x000fe2000f8e3cff */
[----:B------:R-:W-:Y:S01]  /*02b0*/  UIADD3 UR9, UR4, -0x61c88647, URZ ;  /* 0x9e3779b904097890 */ /* 0x000fe2000fffe03f */
[----:B------:R-:W-:-:S04]  /*02c0*/  IMAD.WIDE.U32 R2, R2, -0x2daee0ad, RZ ;  /* 0xd2511f5302027825 */ /* 0x000fc800078e00ff */
[----:B------:R-:W-:Y:S01]  /*02d0*/  IMAD.WIDE.U32 R24, R24, -0x326172a9, RZ ;  /* 0xcd9e8d5718187825 */ /* 0x000fe200078e00ff */
[----:B------:R-:W-:Y:S01]  /*02e0*/  LOP3.LUT R23, R3, UR10, R20, 0x96, !PT ;  /* 0x0000000a03177c12 */ /* 0x000fe2000f8e9614 */
[----:B------:R-:W-:-:S03]  /*02f0*/  UIADD3 UR11, UR4, 0x3c6ef372, URZ ;  /* 0x3c6ef372040b7890 */ /* 0x000fc6000fffe03f */
[----:B------:R-:W-:Y:S01]  /*0300*/  LOP3.LUT R20, R25, UR9, R22, 0x96, !PT ;  /* 0x0000000919147c12 */ /* 0x000fe2000f8e9616 */
[----:B------:R-:W-:Y:S01]  /*0310*/  UIADD3 UR12, UR5, 0x76cf5d0a, URZ ;  /* 0x76cf5d0a050c7890 */ /* 0x000fe2000fffe03f */
[----:B------:R-:W-:-:S04]  /*0320*/  IMAD.WIDE.U32 R22, R23, -0x326172a9, RZ ;  /* 0xcd9e8d5717167825 */ /* 0x000fc800078e00ff */
[----:B------:R-:W-:Y:S01]  /*0330*/  IMAD.WIDE.U32 R20, R20, -0x2daee0ad, RZ ;  /* 0xd2511f5314147825 */ /* 0x000fe200078e00ff */
[----:B------:R-:W-:Y:S01]  /*0340*/  LOP3.LUT R3, R23, UR11, R24, 0x96, !PT ;  /* 0x0000000b17037c12 */ /* 0x000fe2000f8e9618 */
[----:B------:R-:W-:-:S03]  /*0350*/  UIADD3 UR14, UR5, 0x32370b8f, URZ ;  /* 0x32370b8f050e7890 */ /* 0x000fc6000fffe03f */
[----:B------:R-:W-:Y:S01]  /*0360*/  LOP3.LUT R24, R21, UR12, R2, 0x96, !PT ;  /* 0x0000000c15187c12 */ /* 0x000fe2000f8e9602 */
[----:B------:R-:W-:Y:S01]  /*0370*/  UIADD3 UR13, UR4, -0x255992d5, URZ ;  /* 0xdaa66d2b040d7890 */ /* 0x000fe2000fffe03f */
        /* <DEDUP_REMOVED lines=9> */
[----:B------:R-:W-:-:S03]  /*0410*/  UIADD3 UR18, UR5, -0x56f99767, URZ ;  /* 0xa906689905127890 */ /* 0x000fc6000fffe03f */
[----:B------:R-:W-:Y:S01]  /*0420*/  LOP3.LUT R24, R21, UR16, R2, 0x96, !PT ;  /* 0x0000001015187c12 */ /* 0x000fe2000f8e9602 */
[----:B------:R-:W-:Y:S01]  /*0430*/  UIADD3 UR17, UR4, 0x1715609d, URZ ;  /* 0x1715609d04117890 */ /* 0x000fe2000fffe03f */
[----:B------:R-:W-:-:S04]  /*0440*/  IMAD.WIDE.U32 R2, R3, -0x2daee0ad, RZ ;  /* 0xd2511f5303027825 */ /* 0x000fc800078e00ff */
[----:B------:R-:W-:Y:S01]  /*0450*/  IMAD.WIDE.U32 R24, R24, -0x326172a9, RZ ;  /* 0xcd9e8d5718187825 */ /* 0x000fe200078e00ff */
[----:B------:R-:W-:-:S04]  /*0460*/  LOP3.LUT R23, R3, UR18, R20, 0x96, !PT ;  /* 0x0000001203177c12 */ /* 0x000fc8000f8e9614 */
[----:B------:R-:W-:Y:S01]  /*0470*/  LOP3.LUT R20, R25, UR17, R22, 0x96, !PT ;  /* 0x0000001119147c12 */ /* 0x000fe2000f8e9616 */
[----:B------:R-:W-:Y:S01]  /*0480*/  UIADD3 UR19, UR4, -0x4ab325aa, URZ ;  /* 0xb54cda5604137890 */ /* 0x000fe2000fffe03f */
[----:B------:R-:W-:Y:S01]  /*0490*/  IMAD.WIDE.U32 R22, R23, -0x326172a9, RZ ;  /* 0xcd9e8d5717167825 */ /* 0x000fe200078e00ff */
[----:B------:R-:W-:Y:S01]  /*04a0*/  UIADD3 UR20, UR5, 0x646e171e, URZ ;  /* 0x646e171e05147890 */ /* 0x000fe2000fffe03f */
[----:B------:R-:W-:Y:S02]  /*04b0*/  SHF.R.U32.HI R42, RZ, 0x5, R42 ;  /* 0x00000005ff2a7819 */ /* 0x000fe4000001162a */
[----:B------:R-:W-:Y:S01]  /*04c0*/  IMAD.WIDE.U32 R20, R20, -0x2daee0ad, RZ ;  /* 0xd2511f5314147825 */ /* 0x000fe200078e00ff */
[----:B------:R-:W-:-:S03]  /*04d0*/  LOP3.LUT R24, R23, UR19, R24, 0x96, !PT ;  /* 0x0000001317187c12 */ /* 0x000fc6000f8e9618 */
[----:B------:R-:W-:Y:S01]  /*04e0*/  IMAD R42, R29, 0x4, R42 ;  /* 0x000000041d2a7824 */ /* 0x000fe200078e022a */
[----:B------:R-:W-:Y:S01]  /*04f0*/  LOP3.LUT R26, R21, UR20, R2, 0x96, !PT ;  /* 0x00000014151a7c12 */ /* 0x000fe2000f8e9602 */
[----:B------:R-:W-:Y:S01]  /*0500*/  UIADD3 UR21, UR4, 0x5384540f, URZ ;  /* 0x5384540f04157890 */ /* 0x000fe2000fffe03f */
[----:B------:R-:W-:Y:S01]  /*0510*/  IMAD.WIDE.U32 R24, R24, -0x2daee0ad, RZ ;  /* 0xd2511f5318187825 */ /* 0x000fe200078e00ff */
[----:B------:R-:W-:Y:S01]  /*0520*/  UIADD3 UR22, UR5, 0x1fd5c5a3, URZ ;  /* 0x1fd5c5a305167890 */ /* 0x000fe2000fffe03f */
[----:B------:R-:W-:Y:S02]  /*0530*/  ISETP.GE.AND P1, PT, R42, c[0x0][0x164], PT ;  /* 0x000059002a007a0c */ /* 0x000fe40003f26270 */
[----:B------:R-:W-:-:S03]  /*0540*/  IMAD.WIDE.U32 R26, R26, -0x326172a9, RZ ;  /* 0xcd9e8d571a1a7825 */ /* 0x000fc600078e00ff */
[----:B------:R-:W-:Y:S02]  /*0550*/  LOP3.LUT R147, R25, UR22, R20, 0x96, !PT ;  /* 0x0000001619937c12 */ /* 0x000fe4000f8e9614 */
[----:B------:R-:W-:Y:S01]  /*0560*/  LOP3.LUT R146, R27, UR21, R22, 0x96, !PT ;  /* 0x000000151b927c12 */ /* 0x000fe2000f8e9616 */
[----:B------:R-:W-:Y:S02]  /*0570*/  UIADD3 UR23, UR4, -0xe443238, URZ ;  /* 0xf1bbcdc804177890 */ /* 0x000fe4000fffe03f */
[----:B------:R-:W-:Y:S01]  /*0580*/  UIADD3 UR24, UR5, -0x24c28bd8, URZ ;  /* 0xdb3d742805187890 */ /* 0x000fe2000fffe03f */
[----:B------:R-:W-:Y:S01]  /*0590*/  IMAD.HI.U32 R23, R147, -0x326172a9, RZ ;  /* 0xcd9e8d5793177827 */ /* 0x000fe200078e00ff */
[----:B------:R-:W-:-:S03]  /*05a0*/  IADD3 R2, P2, R0, c[0x0][0x1b0], RZ ;  /* 0x00006c0000027a10 */ /* 0x000fc60007f5e0ff */
[----:B------:R-:W-:Y:S01]  /*05b0*/  IMAD.HI.U32 R21, R146, -0x2daee0ad, RZ ;  /* 0xd2511f5392157827 */ /* 0x000fe200078e00ff */
[----:B------:R-:W-:Y:S02]  /*05c0*/  IADD3.X R3, RZ, c[0x0][0x1b4], RZ, P2, !PT ;  /* 0x00006d00ff037a10 */ /* 0x000fe400017fe4ff */
[----:B------:R-:W-:Y:S02]  /*05d0*/  LOP3.LUT R152, R23, UR23, R26, 0x96, !PT ;  /* 0x0000001717987c12 */ /* 0x000fe4000f8e961a */
[----:B------:R-:W-:Y:S01]  /*05e0*/  LOP3.LUT R154, R21, UR24, R24, 0x96, !PT ;  /* 0x00000018159a7c12 */ /* 0x000fe2000f8e9618 */
[----:B------:R-:W-:Y:S06]  /*05f0*/  @P1 EXIT ;  /* 0x000000000000194d */ /* 0x000fec0003800000 */
        /* <DEDUP_REMOVED lines=18> */
[--C-:B------:R-:W-:Y:S01]  /*0720*/  PRMT R137, RZ, 0x5410, R92.reuse ;  /* 0x00005410ff897816 */ /* 0x100fe2000000005c */
[----:B------:R-:W-:Y:S01]  /*0730*/  UIADD3 UR25, UR4, -0x700cb87f, URZ ;  /* 0x8ff3478104197890 */ /* 0x000fe2000fffe03f */
[----:B------:R-:W-:Y:S01]  /*0740*/  PRMT R140, RZ, 0x7610, R92 ;  /* 0x00007610ff8c7816 */ /* 0x000fe2000000005c */
[----:B------:R-:W-:Y:S01]  /*0750*/  UIADD3 UR26, UR5, -0x695add53, URZ ;  /* 0x96a522ad051a7890 */ /* 0x000fe2000fffe03f */
[--C-:B------:R-:W-:Y:S01]  /*0760*/  PRMT R139, RZ, 0x5410, R93.reuse ;  /* 0x00005410ff8b7816 */ /* 0x100fe2000000005d */
[----:B------:R-:W-:Y:S01]  /*0770*/  @!P0 CS2R R88, SRZ ;  /* 0x0000000000588805 */ /* 0x000fe2000001ff00 */
[----:B------:R-:W-:Y:S01]  /*0780*/  PRMT R142, RZ, 0x7610, R93 ;  /* 0x00007610ff8e7816 */ /* 0x000fe2000000005d */
[----:B------:R-:W-:Y:S01]  /*0790*/  @!P0 CS2R R90, SRZ ;  /* 0x00000000005a8805 */ /* 0x000fe2000001ff00 */
[----:B------:R-:W-:Y:S01]  /*07a0*/  IMAD R147, R147, -0x326172a9, RZ ;  /* 0xcd9e8d5793937824 */ /* 0x000fe200078e02ff */
[--C-:B------:R-:W-:Y:S01]  /*07b0*/  PRMT R37, RZ, 0x5410, R18.reuse ;  /* 0x00005410ff257816 */ /* 0x100fe20000000012 */
[----:B------:R-:W-:Y:S01]  /*07c0*/  IMAD.HI.U32 R92, R154, -0x326172a9, RZ ;  /* 0xcd9e8d579a5c7827 */ /* 0x000fe200078e00ff */
[----:B------:R-:W-:Y:S01]  /*07d0*/  PRMT R36, RZ, 0x7610, R18 ;  /* 0x00007610ff247816 */ /* 0x000fe20000000012 */
[----:B------:R0:W5:Y:S01]  /*07e0*/  LDG.E.128 R84, [R2.64] ;  /* 0x0000000602547981 */ /* 0x000162000c1e1d00 */
[--C-:B------:R-:W-:Y:S01]  /*07f0*/  PRMT R35, RZ, 0x5410, R19.reuse ;  /* 0x00005410ff237816 */ /* 0x100fe20000000013 */
[----:B------:R-:W-:Y:S01]  /*0800*/  IMAD R146, R146, -0x2daee0ad, RZ ;  /* 0xd2511f5392927824 */ /* 0x000fe200078e02ff */
[----:B------:R-:W-:Y:S01]  /*0810*/  PRMT R34, RZ, 0x7610, R19 ;  /* 0x00007610ff227816 */ /* 0x000fe20000000013 */
[----:B------:R-:W-:Y:S01]  /*0820*/  IMAD.HI.U32 R93, R152, -0x2daee0ad, RZ ;  /* 0xd2511f53985d7827 */ /* 0x000fe200078e00ff */
[--C-:B------:R-:W-:Y:S01]  /*0830*/  PRMT R41, RZ, 0x5410, R16.reuse ;  /* 0x00005410ff297816 */ /* 0x100fe20000000010 */
[----:B------:R0:W5:Y:S01]  /*0840*/  LDG.E.128 R80, [R2.64+0x200] ;  /* 0x0002000602507981 */ /* 0x000162000c1e1d00 */
[----:B------:R-:W-:Y:S01]  /*0850*/  PRMT R40, RZ, 0x7610, R16 ;  /* 0x00007610ff287816 */ /* 0x000fe20000000010 */
[----:B------:R-:W-:Y:S01]  /*0860*/  BSSY B0, `(.L_x_2368) ;  /* 0x0001efe000007945 */ /* 0x000fe20003800000 */
[--C-:B------:R-:W-:Y:S01]  /*0870*/  PRMT R39, RZ, 0x5410, R17.reuse ;  /* 0x00005410ff277816 */ /* 0x100fe20000000011 */
[----:B------:R0:W5:Y:S01]  /*0880*/  LDG.E.128 R76, [R2.64+0x400] ;  /* 0x00040006024c7981 */ /* 0x000162000c1e1d00 */
[----:B------:R-:W-:-:S02]  /*0890*/  PRMT R38, RZ, 0x7610, R17 ;  /* 0x00007610ff267816 */ /* 0x000fc40000000011 */
        /* <DEDUP_REMOVED lines=20> */
[----:B------:R-:W-:Y:S01]  /*09e0*/  PRMT R24, RZ, 0x7610, R8 ;  /* 0x00007610ff187816 */ /* 0x000fe20000000008 */
[----:B------:R-:W-:Y:S01]  /*09f0*/  IMAD R154, R154, -0x326172a9, RZ ;  /* 0xcd9e8d579a9a7824 */ /* 0x000fe200078e02ff */
[--C-:B------:R-:W-:Y:S01]  /*0a00*/  PRMT R23, RZ, 0x5410, R9.reuse ;  /* 0x00005410ff177816 */ /* 0x100fe20000000009 */
[----:B------:R-:W-:Y:S01]  /*0a10*/  IMAD R152, R152, -0x2daee0ad, RZ ;  /* 0xd2511f5398987824 */ /* 0x000fe200078e02ff */
[----:B------:R-:W-:Y:S01]  /*0a20*/  PRMT R22, RZ, 0x7610, R9 ;  /* 0x00007610ff167816 */ /* 0x000fe20000000009 */
[----:B------:R-:W-:Y:S01]  /*0a30*/  IMAD.MOV.U32 R150, RZ, RZ, RZ ;  /* 0x000000ffff967224 */ /* 0x000fe200078e00ff */
[--C-:B------:R-:W-:Y:S01]  /*0a40*/  PRMT R17, RZ, 0x5410, R4.reuse ;  /* 0x00005410ff117816 */ /* 0x100fe20000000004 */
[----:B------:R-:W-:Y:S01]  /*0a50*/  ULDC.U8 UR8, c[0x0][0x1f0] ;  /* 0x00007c0000087ab9 */ /* 0x000fe20000000000 */
        /* <DEDUP_REMOVED lines=13> */
[--C-:B0-----:R-:W-:Y:S02]  /*0b30*/  PRMT R3, RZ, 0x5410, R47.reuse ;  /* 0x00005410ff037816 */ /* 0x101fe4000000002f */
        /* <DEDUP_REMOVED lines=29> */
[----:B------:R-:W-:Y:S02]  /*0d10*/  LOP3.LUT R147, R92, UR25, R147, 0x96, !PT ;  /* 0x000000195c937c12 */ /* 0x000fe4000f8e9693 */
[----:B------:R-:W-:Y:S02]  /*0d20*/  LOP3.LUT R146, R93, UR26, R146, 0x96, !PT ;  /* 0x0000001a5d927c12 */ /* 0x000fe4000f8e9692 */
[--C-:B------:R-:W-:Y:S02]  /*0d30*/  PRMT R145, RZ, 0x5410, R88.reuse ;  /* 0x00005410ff917816 */ /* 0x100fe40000000058 */
[----:B------:R-:W-:Y:S02]  /*0d40*/  PRMT R156, RZ, 0x7610, R88 ;  /* 0x00007610ff9c7816 */ /* 0x000fe40000000058 */
[----:B------:R-:W-:Y:S02]  /*0d50*/  LOP3.LUT R188, R188, 0x3, RZ, 0xc0, !PT ;  /* 0x00000003bcbc7812 */ /* 0x000fe400078ec0ff */
[----:B------:R-:W-:-:S02]  /*0d60*/  PRMT R149, RZ, 0x5410, R89 ;  /* 0x00005410ff957816 */ /* 0x000fc40000000059 */
[----:B------:R-:W-:Y:S02]  /*0d70*/  PRMT R158, RZ, 0x7610, R89 ;  /* 0x00007610ff9e7816 */ /* 0x000fe40000000059 */
[--C-:B------:R-:W-:Y:S02]  /*0d80*/  PRMT R157, RZ, 0x5410, R90.reuse ;  /* 0x00005410ff9d7816 */ /* 0x100fe4000000005a */
[----:B------:R-:W-:Y:S02]  /*0d90*/  PRMT R160, RZ, 0x7610, R90 ;  /* 0x00007610ffa07816 */ /* 0x000fe4000000005a */
[--C-:B------:R-:W-:Y:S02]  /*0da0*/  PRMT R159, RZ, 0x5410, R91.reuse ;  /* 0x00005410ff9f7816 */ /* 0x100fe4000000005b */
[----:B------:R-:W-:Y:S02]  /*0db0*/  PRMT R161, RZ, 0x7610, R91 ;  /* 0x00007610ffa17816 */ /* 0x000fe4000000005b */
.L_x_2932:
[----:B------:R-:W0:Y:S01]  /*0dc0*/  S2R R101, SR_TID.X ;  /* 0x0000000000657919 */ /* 0x000e220000002100 */
[----:B------:R-:W-:Y:S01]  /*0dd0*/  ISETP.NE.U32.AND P1, PT, RZ, c[0x0][0x1c0], PT ;  /* 0x00007000ff007a0c */ /* 0x000fe20003f25070 */
[----:B------:R-:W-:Y:S01]  /*0de0*/  IMAD R92, R42, c[0x0][0x168], RZ ;  /* 0x00005a002a5c7a24 */ /* 0x000fe200078e02ff */
[----:B------:R-:W-:Y:S01]  /*0df0*/  ISETP.NE.U32.AND P0, PT, RZ, c[0x0][0x180], PT ;  /* 0x00006000ff007a0c */ /* 0x000fe20003f05070 */
[----:B------:R-:W-:Y:S01]  /*0e00*/  IMAD.MOV.U32 R116, RZ, RZ, 0x10 ;  /* 0x00000010ff747424 */ /* 0x000fe200078e00ff */
[----:B------:R-:W-:-:S02]  /*0e10*/  ISETP.NE.AND.EX P1, PT, RZ, c[0x0][0x1c4], PT, P1 ;  /* 0x00007100ff007a0c */ /* 0x000fc40003f25310 */
[----:B------:R-:W-:Y:S02]  /*0e20*/  ISETP.NE.AND.EX P0, PT, RZ, c[0x0][0x184], PT, P0 ;  /* 0x00006100ff007a0c */ /* 0x000fe40003f05300 */
[----:B------:R-:W-:-:S04]  /*0e30*/  SHF.R.S32.HI R93, RZ, 0x1f, R92 ;  /* 0x0000001fff5d7819 */ /* 0x000fc8000001145c */
[----:B------:R-:W-:-:S05]  /*0e40*/  LEA.HI R92, R93, R92, RZ, 0x3 ;  /* 0x0000005c5d5c7211 */ /* 0x000fca00078f18ff */
[----:B------:R-:W-:-:S04]  /*0e50*/  @P1 IMAD.MOV.U32 R97, RZ, RZ, 0x2 ;  /* 0x00000002ff611424 */ /* 0x000fc800078e00ff */
[----:B------:R-:W-:Y:S01]  /*0e60*/  @P1 IMAD.WIDE R96, R42, R97, c[0x0][0x1c0] ;  /* 0x000070002a601625 */ /* 0x000fe200078e0261 */
[----:B0-----:R-:W-:-:S04]  /*0e70*/  LOP3.LUT R101, R101, 0x1f, RZ, 0xc0, !PT ;  /* 0x0000001f65657812 */ /* 0x001fc800078ec0ff */
[----:B------:R-:W-:Y:S01]  /*0e80*/  LEA.HI.SX32 R171, R92, R101, 0x1d ;  /* 0x000000655cab7211 */ /* 0x000fe200078feaff */
[----:B------:R-:W2:Y:S03]  /*0e90*/  @P1 LDG.E.U16 R96, [R96.64] ;  /* 0x0000000660601981 */ /* 0x000ea6000c1e1500 */
[C---:B------:R-:W-:Y:S01]  /*0ea0*/  @P0 LEA R98, P2, R171.reuse, c[0x0][0x180], 0x4 ;  /* 0x00006000ab620a11 */ /* 0x040fe200078420ff */
[----:B------:R-:W-:-:S03]  /*0eb0*/  IMAD.WIDE.U32 R92, R171, R116, c[0x0][0x170] ;  /* 0x00005c00ab5c7625 */ /* 0x000fc600078e0074 */
[----:B------:R-:W-:-:S03]  /*0ec0*/  @P0 LEA.HI.X R99, R171, c[0x0][0x184], RZ, 0x4, P2 ;  /* 0x00006100ab630a11 */ /* 0x000fc600010f24ff */
[----:B-----5:R-:W5:Y:S04]  /*0ed0*/  LDG.E.128 R92, [R92.64] ;  /* 0x000000065c5c7981 */ /* 0x020f68000c1e1d00 */
[----:B------:R0:W5:Y:S01]  /*0ee0*/  @P0 LDG.E.128 R88, [R98.64] ;  /* 0x0000000662580981 */ /* 0x000162000c1e1d00 */
[C---:B------:R-:W-:Y:S01]  /*0ef0*/  ISETP.NE.AND P2, PT, R188.reuse, 0x1, PT ;  /* 0x00000001bc00780c */ /* 0x040fe20003f45270 */
[----:B------:R-:W-:Y:S01]  /*0f00*/  BSSY B1, `(.L_x_2369) ;  /* 0x000000e000017945 */ /* 0x000fe20003800000 */
[----:B------:R-:W-:Y:S01]  /*0f10*/  IMAD.MOV.U32 R110, RZ, RZ, 0x3f800000 ;  /* 0x3f800000ff6e7424 */ /* 0x000fe200078e00ff */
[----:B------:R-:W-:Y:S02]  /*0f20*/  IADD3 R102, R188, 0x1, RZ ;  /* 0x00000001bc667810 */ /* 0x000fe40007ffe0ff */
[----:B--2---:R-:W-:-:S08]  /*0f30*/  @P1 PRMT R110, RZ, 0x5410, R96 ;  /* 0x00005410ff6e1816 */ /* 0x004fd00000000060 */
[----:B------:R-:W-:Y:S05]  /*0f40*/  @!P2 BRA `(.L_x_2370) ;  /* 0x000000800000a947 */ /* 0x000fea0003800000 */
[----:B0-----:R-:W-:Y:S01]  /*0f50*/  ISETP.NE.AND P1, PT, R188, 0x2, PT ;  /* 0x00000002bc00780c */ /* 0x001fe20003f25270 */
[----:B------:R-:W-:-:S12]  /*0f60*/  IMAD.MOV.U32 R106, RZ, RZ, R146 ;  /* 0x000000ffff6a7224 */ /* 0x000fd800078e0092 */
[----:B------:R-:W-:Y:S05]  /*0f70*/  @!P1 BRA `(.L_x_2371) ;  /* 0x0000006000009947 */ /* 0x000fea0003800000 */
[----:B------:R-:W-:Y:S02]  /*0f80*/  ISETP.NE.AND P1, PT, R188, 0x3, PT ;  /* 0x00000003bc00780c */ /* 0x000fe40003f25270 */
[----:B------:R-:W-:-:S11]  /*0f90*/  MOV R106, R147 ;  /* 0x00000093006a7202 */ /* 0x000fd60000000f00 */
[----:B------:R-:W-:Y:S05]  /*0fa0*/  @P1 BRA `(.L_x_2371) ;  /* 0x0000003000001947 */ /* 0x000fea0003800000 */
[----:B------:R-:W-:Y:S01]  /*0fb0*/  IMAD.MOV.U32 R106, RZ, RZ, R152 ;  /* 0x000000ffff6a7224 */ /* 0x000fe200078e0098 */
[----:B------:R-:W-:Y:S05]  /*0fc0*/  BRA `(.L_x_2371) ;  /* 0x0000001000007947 */ /* 0x000fea0003800000 */
.L_x_2370:
[----:B0-----:R-:W-:Y:S02]  /*0fd0*/  IMAD.MOV.U32 R106, RZ, RZ, R154 ;  /* 0x000000ffff6a7224 */ /* 0x001fe400078e009a */
.L_x_2371:
[----:B------:R-:W-:Y:S05]  /*0fe0*/  BSYNC B1 ;  /* 0x0000000000017941 */ /* 0x000fea0003800000 */
.L_x_2369:
        /* <DEDUP_REMOVED lines=16> */
.L_x_2375:
[----:B------:R-:W-:Y:S05]  /*10f0*/  BSYNC B2 ;  /* 0x0000000000027941 */ /* 0x000fea0003800000 */
.L_x_2374:
[----:B------:R-:W-:Y:S01]  /*1100*/  IMAD.HI.U32 R96, R155, -0x326172a9, RZ ;  /* 0xcd9e8d579b607827 */ /* 0x000fe200078e00ff */
[----:B------:R-:W-:-:S03]  /*1110*/  LOP3.LUT R97, R97, UR5, R150, 0x96, !PT ;  /* 0x0000000561617c12 */ /* 0x000fc6000f8e9696 */
        /* <DEDUP_REMOVED lines=10> */
[----:B------:R-:W-:Y:S01]  /*11c0*/  LOP3.LUT R96, R105, UR11, R98, 0x96, !PT ;  /* 0x0000000b69607c12 */ /* 0x000fe2000f8e9662 */
[----:B------:R-:W-:-:S04]  /*11d0*/  IMAD.WIDE.U32 R98, R99, -0x326172a9, RZ ;  /* 0xcd9e8d5763627825 */ /* 0x000fc800078e00ff */
[----:B------:R-:W-:Y:S01]  /*11e0*/  IMAD.WIDE.U32 R96, R96, -0x2daee0ad, RZ ;  /* 0xd2511f5360607825 */ /* 0x000fe200078e00ff */
[----:B------:R-:W-:-:S04]  /*11f0*/  LOP3.LUT R103, R99, UR13, R104, 0x96, !PT ;  /* 0x0000000d63677c12 */ /* 0x000fc8000f8e9668 */
        /* <DEDUP_REMOVED lines=23> */
[----:B------:R-:W-:Y:S02]  /*1370*/  LOP3.LUT R147, R99, UR25, R102, 0x96, !PT ;  /* 0x0000001963937c12 */ /* 0x000fe4000f8e9666 */
[----:B------:R-:W-:Y:S01]  /*1380*/  MOV R154, R98 ;  /* 0x00000062009a7202 */ /* 0x000fe20000000f00 */
[----:B------:R-:W-:Y:S01]  /*1390*/  IMAD.MOV.U32 R152, RZ, RZ, R96 ;  /* 0x000000ffff987224 */ /* 0x000fe200078e0060 */
[----:B------:R-:W-:Y:S01]  /*13a0*/  LOP3.LUT R146, R97, UR26, R146, 0x96, !PT ;  /* 0x0000001a61927c12 */ /* 0x000fe2000f8e9692 */
[----:B------:R-:W-:Y:S02]  /*13b0*/  IMAD.MOV.U32 R102, RZ, RZ, RZ ;  /* 0x000000ffff667224 */ /* 0x000fe400078e00ff */
.L_x_2373:
[----:B------:R-:W-:Y:S05]  /*13c0*/  BSYNC B1 ;  /* 0x0000000000017941 */ /* 0x000fea0003800000 */
.L_x_2372:
[----:B------:R-:W0:Y:S01]  /*13d0*/  I2F.U32 R97, R106 ;  /* 0x0000006a00617306 */ /* 0x000e220000201000 */
[----:B-----5:R-:W-:Y:S01]  /*13e0*/  PRMT R99, RZ, 0x5410, R92 ;  /* 0x00005410ff637816 */ /* 0x020fe2000000005c */
[----:B------:R-:W-:Y:S01]  /*13f0*/  IMAD.MOV.U32 R108, RZ, RZ, 0x2f800000 ;  /* 0x2f800000ff6c7424 */ /* 0x000fe200078e00ff */
[C---:B------:R-:W-:Y:S01]  /*1400*/  ISETP.NE.AND P1, PT, R102.reuse, 0x1, PT ;  /* 0x000000016600780c */ /* 0x040fe20003f25270 */
[----:B------:R-:W-:Y:S01]  /*1410*/  BSSY B1, `(.L_x_2376) ;  /* 0x0000014000017945 */ /* 0x000fe20003800000 */
[----:B------:R-:W-:Y:S01]  /*1420*/  IADD3 R96, R102, 0x1, RZ ;  /* 0x0000000166607810 */ /* 0x000fe20007ffe0ff */
[----:B------:R-:W-:-:S04]  /*1430*/  FMUL.FTZ R99, R99, R110 ;  /* 0x0000006e63637220 */ /* 0x000fc80000410000 */
[----:B------:R-:W-:Y:S02]  /*1440*/  FMUL.FTZ R99, R99, c[0x0][0x1e8] ;  /* 0x00007a0063637a20 */ /* 0x000fe40000410000 */
[----:B0-----:R-:W-:-:S05]  /*1450*/  FFMA.FTZ R97, R97, R108, 1.1641532182693481445e-10 ;  /* 0x2f00000061617423 */ /* 0x001fca000001006c */
[----:B------:R-:W-:Y:S02]  /*1460*/  FSETP.GTU.FTZ.AND P2, PT, R97, c[0x0][0x1e4], PT ;  /* 0x0000790061007a0b */ /* 0x000fe40003f5c000 */
[----:B------:R-:W-:Y:S02]  /*1470*/  @P0 PRMT R97, RZ, 0x5410, R88 ;  /* 0x00005410ff610816 */ /* 0x000fe40000000058 */
[----:B------:R-:W-:Y:S02]  /*1480*/  FSEL R100, R99, RZ, !P2 ;  /* 0x000000ff63647208 */ /* 0x000fe40005000000 */
[----:B------:R-:W-:-:S03]  /*1490*/  P2R R111, PR, RZ, 0x4 ;  /* 0x00000004ff6f7803 */ /* 0x000fc60000000000 */
        /* <DEDUP_REMOVED lines=10> */
.L_x_2377:
[----:B------:R-:W-:Y:S02]  /*1540*/  IMAD.MOV.U32 R106, RZ, RZ, R154 ;  /* 0x000000ffff6a7224 */ /* 0x000fe400078e009a */
.L_x_2378:
[----:B------:R-:W-:Y:S05]  /*1550*/  BSYNC B1 ;  /* 0x0000000000017941 */ /* 0x000fea0003800000 */
.L_x_2376:
        /* <DEDUP_REMOVED lines=16> */
.L_x_2382:
[----:B------:R-:W-:Y:S05]  /*1660*/  BSYNC B2 ;  /* 0x0000000000027941 */ /* 0x000fea0003800000 */
.L_x_2381:
        /* <DEDUP_REMOVED lines=39> */
[----:B------:R-:W-:-:S03]  /*18e0*/  LOP3.LUT R147, R99, UR25, R102, 0x96, !PT ;  /* 0x0000001963937c12 */ /* 0x000fc6000f8e9666 */
[----:B------:R-:W-:Y:S01]  /*18f0*/  IMAD.MOV.U32 R154, RZ, RZ, R98 ;  /* 0x000000ffff9a7224 */ /* 0x000fe200078e0062 */
[----:B------:R-:W-:Y:S01]  /*1900*/  MOV R152, R96 ;  /* 0x0000006000987202 */ /* 0x000fe20000000f00 */
[----:B------:R-:W-:Y:S01]  /*1910*/  IMAD.MOV.U32 R96, RZ, RZ, RZ ;  /* 0x000000ffff607224 */ /* 0x000fe200078e00ff */
[----:B------:R-:W-:Y:S02]  /*1920*/  LOP3.LUT R146, R97, UR26, R146, 0x96, !PT ;  /* 0x0000001a61927c12 */ /* 0x000fe4000f8e9692 */
.L_x_2380:
[----:B------:R-:W-:Y:S05]  /*1930*/  BSYNC B1 ;  /* 0x0000000000017941 */ /* 0x000fea0003800000 */
.L_x_2379:
[----:B------:R-:W0:Y:S01]  /*1940*/  I2F.U32 R97, R106 ;  /* 0x0000006a00617306 */ /* 0x000e220000201000 */
[----:B------:R-:W-:Y:S01]  /*1950*/  PRMT R99, RZ, 0x7610, R92 ;  /* 0x00007610ff637816 */ /* 0x000fe2000000005c */
[----:B------:R-:W-:Y:S01]  /*1960*/  BSSY B1, `(.L_x_2383) ;  /* 0x0000015000017945 */ /* 0x000fe20003800000 */
[----:B------:R-:W-:Y:S02]  /*1970*/  ISETP.NE.AND P1, PT, R96, 0x1, PT ;  /* 0x000000016000780c */ /* 0x000fe40003f25270 */
[----:B------:R-:W-:Y:S01]  /*1980*/  @P0 PRMT R92, RZ, 0x7610, R88 ;  /* 0x00007610ff5c0816 */ /* 0x000fe20000000058 */
[----:B------:R-:W-:-:S04]  /*1990*/  FMUL.FTZ R99, R99, R110 ;  /* 0x0000006e63637220 */ /* 0x000fc80000410000 */
[----:B------:R-:W-:Y:S02]  /*19a0*/  FMUL.FTZ R99, R99, c[0x0][0x1e8] ;  /* 0x00007a0063637a20 */ /* 0x000fe40000410000 */
[----:B0-----:R-:W-:-:S05]  /*19b0*/  FFMA.FTZ R97, R97, R108, 1.1641532182693481445e-10 ;  /* 0x2f00000061617423 */ /* 0x001fca000001006c */
[----:B------:R-:W-:Y:S02]  /*19c0*/  FSETP.GTU.FTZ.AND P2, PT, R97, c[0x0][0x1e4], PT ;  /* 0x0000790061007a0b */ /* 0x000fe40003f5c000 */
[----:B------:R-:W-:Y:S02]  /*19d0*/  IADD3 R97, R96, 0x1, RZ ;  /* 0x0000000160617810 */ /* 0x000fe40007ffe0ff */
        /* <DEDUP_REMOVED lines=12> */
.L_x_2384:
[----:B------:R-:W-:Y:S02]  /*1aa0*/  IMAD.MOV.U32 R92, RZ, RZ, R154 ;  /* 0x000000ffff5c7224 */ /* 0x000fe400078e009a */
.L_x_2385:
[----:B------:R-:W-:Y:S05]  /*1ab0*/  BSYNC B1 ;  /* 0x0000000000017941 */ /* 0x000fea0003800000 */
.L_x_2383:
        /* <DEDUP_REMOVED lines=16> */
.L_x_2389:
[----:B------:R-:W-:Y:S05]  /*1bc0*/  BSYNC B2 ;  /* 0x0000000000027941 */ /* 0x000fea0003800000 */
.L_x_2388:
[----:B------:R-:W-:Y:S01]  /*1bd0*/  IMAD.HI.U32 R96, R155, -0x326172a9, RZ ;  /* 0xcd9e8d579b607827 */ /* 0x000fe200078e00ff */
[----:B------:R-:W-:-:S03]  /*1be0*/  LOP3.LUT R97, R97, UR5, R150, 0x96, !PT ;  /* 0x0000000561617c12 */ /* 0x000fc6000f8e9696 */
[----:B------:R-:W-:Y:S01]  /*1bf0*/  IMAD R99, R155, -0x326172a9, RZ ;  /* 0xcd9e8d579b637824 */ /* 0x000fe200078e02ff */
[----:B------:R-:W-:Y:S01]  /*1c00*/  LOP3.LUT R96, R96, UR4, R151, 0x96, !PT ;  /* 0x0000000460607c12 */ /* 0x000fe2000f8e9697 */
[----:B------:R-:W-:-:S04]  /*1c10*/  IMAD.WIDE.U32 R104, R97, -0x326172a9, RZ ;  /* 0xcd9e8d5761687825 */ /* 0x000fc800078e00ff */
[----:B------:R-:W-:Y:S02]  /*1c20*/  IMAD R97, R153, -0x2daee0ad, RZ ;  /* 0xd2511f5399617824 */ /* 0x000fe400078e02ff */
        /* <DEDUP_REMOVED lines=35> */
[----:B------:R-:W-:Y:S01]  /*1e60*/  LOP3.LUT R146, R97, UR26, R146, 0x96, !PT ;  /* 0x0000001a61927c12 */ /* 0x000fe2000f8e9692 */
[----:B------:R-:W-:Y:S02]  /*1e70*/  IMAD.MOV.U32 R152, RZ, RZ, R96 ;  /* 0x000000ffff987224 */ /* 0x000fe400078e0060 */
[----:B------:R-:W-:Y:S02]  /*1e80*/  IMAD.MOV.U32 R97, RZ, RZ, RZ ;  /* 0x000000ffff617224 */ /* 0x000fe400078e00ff */
.L_x_2387:
[----:B------:R-:W-:Y:S05]  /*1e90*/  BSYNC B1 ;  /* 0x0000000000017941 */ /* 0x000fea0003800000 */
.L_x_2386:
        /* <DEDUP_REMOVED lines=21> */
.L_x_2391:
[----:B------:R-:W-:Y:S02]  /*1ff0*/  IMAD.MOV.U32 R92, RZ, RZ, R154 ;  /* 0x000000ffff5c7224 */ /* 0x000fe400078e009a */
.L_x_2392:
[----:B------:R-:W-:Y:S05]  /*2000*/  BSYNC B1 ;  /* 0x0000000000017941 */ /* 0x000fea0003800000 */
.L_x_2390:
        /* <DEDUP_REMOVED lines=16> */
.L_x_2396:
[----:B------:R-:W-:Y:S05]  /*2110*/  BSYNC B2 ;  /* 0x0000000000027941 */ /* 0x000fea0003800000 */
.L_x_2395:
        /* <DEDUP_REMOVED lines=44> */
.L_x_2394:
[----:B------:R-:W-:Y:S05]  /*23e0*/  BSYNC B1 ;  /* 0x0000000000017941 */ /* 0x000fea0003800000 */
.L_x_2393:
[----:B------:R0:W1:Y:S01]  /*23f0*/  I2F.U32 R97, R92 ;  /* 0x0000005c00617306 */ /* 0x0000620000201000 */
[----:B------:R-:W-:Y:S01]  /*2400*/  PRMT R93, RZ, 0x7610, R93 ;  /* 0x00007610ff5d7816 */ /* 0x000fe2000000005d */
[----:B------:R-:W-:Y:S01]  /*2410*/  BSSY B1, `(.L_x_2397) ;  /* 0x0000014000017945 */ /* 0x000fe20003800000 */
[----:B------:R-:W-:-:S03]  /*2420*/  ISETP.NE.AND P3, PT, R96, 0x1, PT ;  /* 0x000000016000780c */ /* 0x000fc60003f65270 */
[----:B------:R-:W-:Y:S01]  /*2430*/  FMUL.FTZ R93, R93, R110 ;  /* 0x0000006e5d5d7220 */ /* 0x000fe20000410000 */
[----:B0-----:R-:W-:-:S03]  /*2440*/  @P0 PRMT R92, RZ, 0x7610, R89 ;  /* 0x00007610ff5c0816 */ /* 0x001fc60000000059 */
[----:B------:R-:W-:Y:S02]  /*2450*/  FMUL.FTZ R93, R93, c[0x0][0x1e8] ;  /* 0x00007a005d5d7a20 */ /* 0x000fe40000410000 */
[----:B-1----:R-:W-:-:S05]  /*2460*/  FFMA.FTZ R97, R97, R108, 1.1641532182693481445e-10 ;  /* 0x2f00000061617423 */ /* 0x002fca000001006c */
[----:B------:R-:W-:-:S04]  /*2470*/  FSETP.GTU.FTZ.AND P2, PT, R97, c[0x0][0x1e4], PT ;  /* 0x0000790061007a0b */ /* 0x000fc80003f5c000 */
[----:B------:R-:W-:Y:S02]  /*2480*/  FSEL R105, R93, RZ, !P2 ;  /* 0x000000ff5d697208 */ /* 0x000fe40005000000 */
[----:B------:R-:W-:-:S03]  /*2490*/  IADD3 R93, R96, 0x1, RZ ;  /* 0x00000001605d7810 */ /* 0x000fc60007ffe0ff */
        /* <DEDUP_REMOVED lines=10> */
.L_x_2398:
[----:B------:R-:W-:Y:S02]  /*2540*/  IMAD.MOV.U32 R112, RZ, RZ, R154 ;  /* 0x000000ffff707224 */ /* 0x000fe400078e009a */
.L_x_2399:
[----:B------:R-:W-:Y:S05]  /*2550*/  BSYNC B1 ;  /* 0x0000000000017941 */ /* 0x000fea0003800000 */
.L_x_2397:
        /* <DEDUP_REMOVED lines=16> */
.L_x_2403:
[----:B------:R-:W-:Y:S05]  /*2660*/  BSYNC B2 ;  /* 0x0000000000027941 */ /* 0x000fea0003800000 */
.L_x_2402:
        /* <DEDUP_REMOVED lines=42> */
[----:B------:R-:W-:Y:S01]  /*2910*/  IMAD.MOV.U32 R93, RZ, RZ, RZ ;  /* 0x000000ffff5d7224 */ /* 0x000fe200078e00ff */
[----:B------:R-:W-:Y:S02]  /*2920*/  MOV R152, R92 ;  /* 0x0000005c00987202 */ /* 0x000fe40000000f00 */
.L_x_2401:
[----:B------:R-:W-:Y:S05]  /*2930*/  BSYNC B1 ;  /* 0x0000000000017941 */ /* 0x000fea0003800000 */
.L_x_2400:
        /* <DEDUP_REMOVED lines=21> */
.L_x_2405:
[----:B------:R-:W-:Y:S02]  /*2a90*/  IMAD.MOV.U32 R112, RZ, RZ, R154 ;  /* 0x000000ffff707224 */ /* 0x000fe400078e009a */
.L_x_2406:
[----:B------:R-:W-:Y:S05]  /*2aa0*/  BSYNC B1 ;  /* 0x0000000000017941 */ /* 0x000fea0003800000 */
.L_x_2404:
        /* <DEDUP_REMOVED lines=16> */
.L_x_2410:
[----:B------:R-:W-:Y:S05]  /*2bb0*/  BSYNC B2 ;  /* 0x0000000000027941 */ /* 0x000fea0003800000 */
.L_x_2409:
        /* <DEDUP_REMOVED lines=44> */
.L_x_2408:
[----:B------:R-:W-:Y:S05]  /*2e80*/  BSYNC B1 ;  /* 0x0000000000017941 */ /* 0x000fea0003800000 */
.L_x_2407:
        /* <DEDUP_REMOVED lines=21> */
.L_x_2412:
[----:B------:R-:W-:Y:S02]  /*2fe0*/  IMAD.MOV.U32 R94, RZ, RZ, R154 ;  /* 0x000000ffff5e7224 */ /* 0x000fe400078e009a */
.L_x_2413:
[----:B------:R-:W-:Y:S05]  /*2ff0*/  BSYNC B1 ;  /* 0x0000000000017941 */ /* 0x000fea0003800000 */
.L_x_2411:
        /* <DEDUP_REMOVED lines=16> */
.L_x_2417:
[----:B------:R-:W-:Y:S05]  /*3100*/  BSYNC B2 ;  /* 0x0000000000027941 */ /* 0x000fea0003800000 */
.L_x_2416:
        /* <DEDUP_REMOVED lines=44> */
.L_x_2415:
[----:B------:R-:W-:Y:S05]  /*33d0*/  BSYNC B1 ;  /* 0x0000000000017941 */ /* 0x000fea0003800000 */
.L_x_2414:
        /* <DEDUP_REMOVED lines=21> */
.L_x_2419:
[----:B------:R-:W-:Y:S02]  /*3530*/  IMAD.MOV.U32 R114, RZ, RZ, R154 ;  /* 0x000000ffff727224 */ /* 0x000fe400078e009a */
.L_x_2420:
[----:B------:R-:W-:Y:S05]  /*3540*/  BSYNC B1 ;  /* 0x0000000000017941 */ /* 0x000fea0003800000 */
.L_x_2418:
        /* <DEDUP_REMOVED lines=9> */
[----:B------:R-:W-:Y:S02]  /*35e0*/  P2R R92, PR, RZ, 0x1 ;  /* 0x00000001ff5c7803 */ /* 0x000fe40000000000 */
[----:B------:R-:W-:-:S13]  /*35f0*/  ISETP.NE.AND P6, PT, R151, RZ, PT ;  /* 0x000000ff9700720c */ /* 0x000fda0003fc5270 */
[----:B------:R-:W-:Y:S01]  /*3600*/  @!P6 IADD3 R155, R155, 0x1, RZ ;  /* 0x000000019b9be810 */ /* 0x000fe20007ffe0ff */
[----:B------:R-:W-:Y:S01]  /*3610*/  @!P6 IMAD.MOV.U32 R151, RZ, RZ, RZ ;  /* 0x000000ffff97e224 */ /* 0x000fe200078e00ff */
[----:B------:R-:W-:Y:S02]  /*3620*/  @!P6 IADD3 R94, R150, 0x1, RZ ;  /* 0x00000001965ee810 */ /* 0x000fe40007ffe0ff */
[----:B------:R-:W-:-:S13]  /*3630*/  ISETP.NE.AND P0, PT, R155, RZ, !P6 ;  /* 0x000000ff9b00720c */ /* 0x000fda0007705270 */
[----:B------:R-:W-:Y:S01]  /*3640*/  @P0 IMAD.MOV R94, RZ, RZ, R150 ;  /* 0x000000ffff5e0224 */ /* 0x000fe200078e0296 */
[----:B------:R-:W-:-:S03]  /*3650*/  ISETP.NE.AND P0, PT, R92, RZ, PT ;  /* 0x000000ff5c00720c */ /* 0x000fc60003f05270 */
[----:B------:R-:W-:-:S05]  /*3660*/  @!P6 IMAD.MOV.U32 R150, RZ, RZ, R94 ;  /* 0x000000ffff96e224 */ /* 0x000fca00078e005e */
.L_x_2424:
[----:B------:R-:W-:Y:S05]  /*3670*/  BSYNC B2 ;  /* 0x0000000000027941 */ /* 0x000fea0003800000 */
.L_x_2423:
        /* <DEDUP_REMOVED lines=32> */
[----:B------:R-:W-:Y:S01]  /*3880*/  IMAD.MOV.U32 R113, RZ, RZ, RZ ;  /* 0x000000ffff717224 */ /* 0x000fe200078e00ff */
        /* <DEDUP_REMOVED lines=9> */
[----:B------:R-:W-:Y:S02]  /*3920*/  LOP3.LUT R146, R93, UR26, R146, 0x96, !PT ;  /* 0x0000001a5d927c12 */ /* 0x000fe4000f8e9692 */
[----:B------:R-:W-:Y:S02]  /*3930*/  MOV R152, R92 ;  /* 0x0000005c00987202 */ /* 0x000fe40000000f00 */
.L_x_2422:
[----:B------:R-:W-:Y:S05]  /*3940*/  BSYNC B1 ;  /* 0x0000000000017941 */ /* 0x000fea0003800000 */
.L_x_2421:
[----:B------:R-:W0:Y:S01]  /*3950*/  I2F.U32 R93, R114 ;  /* 0x00000072005d7306 */ /* 0x000e220000201000 */
[----:B------:R-:W-:Y:S02]  /*3960*/  SEL R96, RZ, 0x1, P2 ;  /* 0x00000001ff607807 */ /* 0x000fe40001000000 */
[----:B------:R-:W-:Y:S02]  /*3970*/  ISETP.NE.AND P2, PT, R109, RZ, PT ;  /* 0x000000ff6d00720c */ /* 0x000fe40003f45270 */
[----:B------:R-:W-:Y:S01]  /*3980*/  PRMT R95, RZ, 0x7610, R95 ;  /* 0x00007610ff5f7816 */ /* 0x000fe2000000005f */
[----:B------:R-:W-:Y:S01]  /*3990*/  IMAD.WIDE.U32 R96, R96, 0x1000000, RZ ;  /* 0x0100000060607825 */ /* 0x000fe200078e00ff */
[----:B------:R-:W-:-:S02]  /*39a0*/  SEL R94, RZ, 0x1, P1 ;  /* 0x00000001ff5e7807 */ /* 0x000fc40000800000 */
[----:B------:R-:W-:Y:S01]  /*39b0*/  SEL R92, RZ, 0x1, P2 ;  /* 0x00000001ff5c7807 */ /* 0x000fe20001000000 */
[----:B------:R-:W-:Y:S01]  /*39c0*/  FMUL.FTZ R98, R95, R110 ;  /* 0x0000006e5f627220 */ /* 0x000fe20000410000 */
[----:B------:R-:W-:Y:S01]  /*39d0*/  ISETP.NE.AND P6, PT, R111, RZ, PT ;  /* 0x000000ff6f00720c */ /* 0x000fe20003fc5270 */
[----:B------:R-:W-:Y:S01]  /*39e0*/  IMAD.WIDE.U32 R94, R94, 0x10000, RZ ;  /* 0x000100005e5e7825 */ /* 0x000fe200078e00ff */
[----:B------:R-:W-:Y:S02]  /*39f0*/  SEL R112, RZ, 0x10000, P5 ;  /* 0x00010000ff707807 */ /* 0x000fe40002800000 */
[----:B------:R-:W-:Y:S01]  /*3a00*/  SEL R99, RZ, 0x100, P4 ;  /* 0x00000100ff637807 */ /* 0x000fe20002000000 */
[----:B0-----:R-:W-:Y:S01]  /*3a10*/  FFMA.FTZ R93, R93, R108, 1.1641532182693481445e-10 ;  /* 0x2f0000005d5d7423 */ /* 0x001fe2000001006c */
[----:B------:R-:W-:Y:S01]  /*3a20*/  SEL R119, RZ, 0x1, P6 ;  /* 0x00000001ff777807 */ /* 0x000fe20003000000 */
[----:B------:R-:W-:Y:S01]  /*3a30*/  FMUL.FTZ R98, R98, c[0x0][0x1e8] ;  /* 0x00007a0062627a20 */ /* 0x000fe20000410000 */
[----:B------:R-:W-:-:S02]  /*3a40*/  LEA R114, P2, R171, c[0x0][0x190], 0x3 ;  /* 0x00006400ab727a11 */ /* 0x000fc400078418ff */
[----:B------:R-:W-:Y:S01]  /*3a50*/  FSETP.GTU.FTZ.AND P1, PT, R93, c[0x0][0x1e4], PT ;  /* 0x000079005d007a0b */ /* 0x000fe20003f3c000 */
[----:B------:R-:W-:Y:S01]  /*3a60*/  IMAD.WIDE.U32 R92, R92, 0x100, RZ ;  /* 0x000001005c5c7825 */ /* 0x000fe200078e00ff */
[----:B------:R-:W-:Y:S02]  /*3a70*/  LEA.HI.X R115, R171, c[0x0][0x194], RZ, 0x3, P2 ;  /* 0x00006500ab737a11 */ /* 0x000fe400010f1cff */
[----:B------:R-:W-:Y:S02]  /*3a80*/  SEL R111, RZ, 0x1000000, P1 ;  /* 0x01000000ff6f7807 */ /* 0x000fe40000800000 */
[----:B------:R-:W-:Y:S02]  /*3a90*/  LOP3.LUT R118, R92, R96, R94, 0xfe, !PT ;  /* 0x000000605c767212 */ /* 0x000fe400078efe5e */
[----:B------:R-:W-:Y:S02]  /*3aa0*/  FSEL R109, R98, RZ, !P1 ;  /* 0x000000ff626d7208 */ /* 0x000fe40004800000 */
[----:B------:R-:W-:-:S02]  /*3ab0*/  @P0 PRMT R92, RZ, 0x7610, R91 ;  /* 0x00007610ff5c0816 */ /* 0x000fc4000000005b */
[----:B------:R-:W-:Y:S02]  /*3ac0*/  LOP3.LUT R96, R99, R111, R112, 0xfe, !PT ;  /* 0x0000006f63607212 */ /* 0x000fe400078efe70 */
[----:B------:R-:W-:Y:S01]  /*3ad0*/  SEL R111, RZ, 0x1, P3 ;  /* 0x00000001ff6f7807 */ /* 0x000fe20001800000 */
[----:B------:R-:W-:Y:S01]  /*3ae0*/  @P0 FADD.FTZ R109, R109, R92 ;  /* 0x0000005c6d6d0221 */ /* 0x000fe20000010000 */
[----:B------:R-:W-:Y:S02]  /*3af0*/  LEA R164, P1, R171, c[0x0][0x188], 0x4 ;  /* 0x00006200aba47a11 */ /* 0x000fe400078220ff */
[----:B------:R-:W-:Y:S02]  /*3b00*/  LOP3.LUT R111, R97, R96, R111, 0xfe, !PT ;  /* 0x00000060616f7212 */ /* 0x000fe400078efe6f */
[----:B------:R-:W-:Y:S02]  /*3b10*/  IADD3 R112, R171, 0x20, RZ ;  /* 0x00000020ab707810 */ /* 0x000fe40007ffe0ff */
[----:B------:R-:W-:-:S02]  /*3b20*/  LOP3.LUT R118, R118, R119, RZ, 0xfc, !PT ;  /* 0x0000007776767212 */ /* 0x000fc400078efcff */
[----:B------:R-:W-:Y:S01]  /*3b30*/  F2FP.BF16.PACK_AB R98, R107, R104 ;  /* 0x000000686b62723e */ /* 0x000fe200000010ff */
[C---:B------:R-:W-:Y:S01]  /*3b40*/  @P0 IMAD.WIDE.U32 R166, R112.reuse, R116, c[0x0][0x180] ;  /* 0x0000600070a60625 */ /* 0x040fe200078e0074 */
[----:B------:R-:W-:Y:S02]  /*3b50*/  F2FP.BF16.PACK_AB R97, R105, R102 ;  /* 0x000000666961723e */ /* 0x000fe400000010ff */
[----:B------:R-:W-:Y:S02]  /*3b60*/  F2FP.BF16.PACK_AB R96, R103, R100 ;  /* 0x000000646760723e */ /* 0x000fe400000010ff */
[----:B------:R-:W-:Y:S02]  /*3b70*/  LEA.HI.X R165, R171, c[0x0][0x18c], RZ, 0x4, P1 ;  /* 0x00006300aba57a11 */ /* 0x000fe400008f24ff */
[----:B------:R-:W-:Y:S02]  /*3b80*/  F2FP.BF16.PACK_AB R99, R109, R106 ;  /* 0x0000006a6d63723e */ /* 0x000fe400000010ff */
[----:B------:R-:W-:Y:S01]  /*3b90*/  LOP3.LUT R119, R93, R111, R95, 0xfe, !PT ;  /* 0x0000006f5d777212 */ /* 0x000fe200078efe5f */
[----:B------:R-:W-:-:S02]  /*3ba0*/  IMAD.WIDE.U32 R92, R112, R116, c[0x0][0x170] ;  /* 0x00005c00705c7625 */ /* 0x000fc400078e0074 */
[----:B------:R0:W-:Y:S04]  /*3bb0*/  STG.E.128 [R164.64], R96 ;  /* 0x00000060a4007986 */ /* 0x0001e8000c101d06 */
[----:B------:R0:W-:Y:S04]  /*3bc0*/  STG.E.64 [R114.64], R118 ;  /* 0x0000007672007986 */ /* 0x0001e8000c101b06 */
[----:B------:R0:W5:Y:S04]  /*3bd0*/  @P0 LDG.E.128 R88, [R166.64] ;  /* 0x00000006a6580981 */ /* 0x000168000c1e1d00 */
[----:B------:R-:W5:Y:S01]  /*3be0*/  LDG.E.128 R92, [R92.64] ;  /* 0x000000065c5c7981 */ /* 0x000f62000c1e1d00 */
[C---:B------:R-:W-:Y:S01]  /*3bf0*/  ISETP.NE.AND P1, PT, R113.reuse, 0x1, PT ;  /* 0x000000017100780c */ /* 0x040fe20003f25270 */
[----:B------:R-:W-:Y:S01]  /*3c00*/  BSSY B1, `(.L_x_2425) ;  /* 0x000000c000017945 */ /* 0x000fe20003800000 */
[----:B------:R-:W-:-:S11]  /*3c10*/  IADD3 R117, R113, 0x1, RZ ;  /* 0x0000000171757810 */ /* 0x000fd60007ffe0ff */
[----:B------:R-:W-:Y:S05]  /*3c20*/  @!P1 BRA `(.L_x_2426) ;  /* 0x0000008000009947 */ /* 0x000fea0003800000 */
[----:B0-----:R-:W-:Y:S01]  /*3c30*/  ISETP.NE.AND P1, PT, R113, 0x2, PT ;  /* 0x000000027100780c */ /* 0x001fe20003f25270 */
[----:B------:R-:W-:-:S12]  /*3c40*/  IMAD.MOV.U32 R163, RZ, RZ, R146 ;  /* 0x000000ffffa37224 */ /* 0x000fd800078e0092 */
[----:B------:R-:W-:Y:S05]  /*3c50*/  @!P1 BRA `(.L_x_2427) ;  /* 0x0000006000009947 */ /* 0x000fea0003800000 */
[----:B------:R-:W-:Y:S01]  /*3c60*/  ISETP.NE.AND P1, PT, R113, 0x3, PT ;  /* 0x000000037100780c */ /* 0x000fe20003f25270 */
[----:B------:R-:W-:-:S12]  /*3c70*/  IMAD.MOV.U32 R163, RZ, RZ, R147 ;  /* 0x000000ffffa37224 */ /* 0x000fd800078e0093 */
[----:B------:R-:W-:Y:S05]  /*3c80*/  @P1 BRA `(.L_x_2427) ;  /* 0x0000003000001947 */ /* 0x000fea0003800000 */
[----:B------:R-:W-:Y:S01]  /*3c90*/  IMAD.MOV.U32 R163, RZ, RZ, R152 ;  /* 0x000000ffffa37224 */ /* 0x000fe200078e0098 */
[----:B------:R-:W-:Y:S05]  /*3ca0*/  BRA `(.L_x_2427) ;  /* 0x0000001000007947 */ /* 0x000fea0003800000 */
.L_x_2426:
[----:B0-----:R-:W-:Y:S02]  /*3cb0*/  IMAD.MOV.U32 R163, RZ, RZ, R154 ;  /* 0x000000ffffa37224 */ /* 0x001fe400078e009a */
.L_x_2427:
[----:B------:R-:W-:Y:S05]  /*3cc0*/  BSYNC B1 ;  /* 0x0000000000017941 */ /* 0x000fea0003800000 */
.L_x_2425:
        /* <DEDUP_REMOVED lines=16> */
.L_x_2431:
[----:B------:R-:W-:Y:S05]  /*3dd0*/  BSYNC B2 ;  /* 0x0000000000027941 */ /* 0x000fea0003800000 */
.L_x_2430:
        /* <DEDUP_REMOVED lines=44> */
.L_x_2429:
[----:B------:R-:W-:Y:S05]  /*40a0*/  BSYNC B1 ;  /* 0x0000000000017941 */ /* 0x000fea0003800000 */
.L_x_2428:
[----:B------:R-:W0:Y:S01]  /*40b0*/  I2F.U32 R97, R163 ;  /* 0x000000a300617306 */ /* 0x000e220000201000 */
[----:B-----5:R-:W-:Y:S01]  /*40c0*/  PRMT R99, RZ, 0x5410, R92 ;  /* 0x00005410ff637816 */ /* 0x020fe2000000005c */
[----:B------:R-:W-:Y:S01]  /*40d0*/  BSSY B1, `(.L_x_2432) ;  /* 0x0000015000017945 */ /* 0x000fe20003800000 */
[----:B------:R-:W-:Y:S02]  /*40e0*/  ISETP.NE.AND P1, PT, R117, 0x1, PT ;  /* 0x000000017500780c */ /* 0x000fe40003f25270 */
[----:B------:R-:W-:Y:S01]  /*40f0*/  @P0 PRMT R98, RZ, 0x5410, R88 ;  /* 0x00005410ff620816 */ /* 0x000fe20000000058 */
[----:B------:R-:W-:Y:S01]  /*4100*/  FMUL.FTZ R99, R99, R110 ;  /* 0x0000006e63637220 */ /* 0x000fe20000410000 */
[----:B------:R-:W-:-:S03]  /*4110*/  IADD3 R96, R117, 0x1, RZ ;  /* 0x0000000175607810 */ /* 0x000fc60007ffe0ff */
[----:B------:R-:W-:Y:S02]  /*4120*/  FMUL.FTZ R99, R99, c[0x0][0x1e8] ;  /* 0x00007a0063637a20 */ /* 0x000fe40000410000 */
[----:B0-----:R-:W-:-:S05]  /*4130*/  FFMA.FTZ R97, R97, R108, 1.1641532182693481445e-10 ;  /* 0x2f00000061617423 */ /* 0x001fca000001006c */
[----:B------:R-:W-:-:S04]  /*4140*/  FSETP.GTU.FTZ.AND P2, PT, R97, c[0x0][0x1e4], PT ;  /* 0x0000790061007a0b */ /* 0x000fc80003f5c000 */
[----:B------:R-:W-:Y:S02]  /*4150*/  FSEL R111, R99, RZ, !P2 ;  /* 0x000000ff636f7208 */ /* 0x000fe40005000000 */
[----:B------:R-:W-:-:S03]  /*4160*/  P2R R113, PR, RZ, 0x4 ;  /* 0x00000004ff717803 */ /* 0x000fc60000000000 */
        /* <DEDUP_REMOVED lines=10> */
.L_x_2433:
[----:B------:R-:W-:Y:S02]  /*4210*/  IMAD.MOV.U32 R163, RZ, RZ, R154 ;  /* 0x000000ffffa37224 */ /* 0x000fe400078e009a */
.L_x_2434:
[----:B------:R-:W-:Y:S05]  /*4220*/  BSYNC B1 ;  /* 0x0000000000017941 */ /* 0x000fea0003800000 */
.L_x_2432:
        /* <DEDUP_REMOVED lines=16> */
.L_x_2438:
[----:B------:R-:W-:Y:S05]  /*4330*/  BSYNC B2 ;  /* 0x0000000000027941 */ /* 0x000fea0003800000 */
.L_x_2437:
        /* <DEDUP_REMOVED lines=44> */
.L_x_2436:
[----:B------:R-:W-:Y:S05]  /*4600*/  BSYNC B1 ;  /* 0x0000000000017941 */ /* 0x000fea0003800000 */
.L_x_2435:
        /* <DEDUP_REMOVED lines=22> */
.L_x_2440:
[----:B------:R-:W-:Y:S02]  /*4770*/  IMAD.MOV.U32 R119, RZ, RZ, R154 ;  /* 0x000000ffff777224 */ /* 0x000fe400078e009a */
.L_x_2441:
[----:B------:R-:W-:Y:S05]  /*4780*/  BSYNC B1 ;  /* 0x0000000000017941 */ /* 0x000fea0003800000 */
.L_x_2439:
        /* <DEDUP_REMOVED lines=16> */
.L_x_2445:
[----:B------:R-:W-:Y:S05]  /*4890*/  BSYNC B2 ;  /* 0x0000000000027941 */ /* 0x000fea0003800000 */
.L_x_2444:
        /* <DEDUP_REMOVED lines=44> */
.L_x_2443:
[----:B------:R-:W-:Y:S05]  /*4b60*/  BSYNC B1 ;  /* 0x0000000000017941 */ /* 0x000fea0003800000 */
.L_x_2442:
[----:B------:R-:W0:Y:S01]  /*4b70*/  I2F.U32 R97, R119 ;  /* 0x0000007700617306 */ /* 0x000e220000201000 */
[----:B------:R-:W-:Y:S01]  /*4b80*/  PRMT R99, RZ, 0x5410, R93 ;  /* 0x00005410ff637816 */ /* 0x000fe2000000005d */
[----:B------:R-:W-:Y:S01]  /*4b90*/  BSSY B1, `(.L_x_2446) ;  /* 0x0000014000017945 */ /* 0x000fe20003800000 */
[C---:B------:R-:W-:Y:S02]  /*4ba0*/  ISETP.NE.AND P2, PT, R92.reuse, 0x1, PT ;  /* 0x000000015c00780c */ /* 0x040fe40003f45270 */
[----:B------:R-:W-:Y:S01]  /*4bb0*/  @P0 PRMT R98, RZ, 0x5410, R89 ;  /* 0x00005410ff620816 */ /* 0x000fe20000000059 */
[----:B------:R-:W-:Y:S01]  /*4bc0*/  FMUL.FTZ R99, R99, R110 ;  /* 0x0000006e63637220 */ /* 0x000fe20000410000 */
[----:B------:R-:W-:-:S03]  /*4bd0*/  IADD3 R96, R92, 0x1, RZ ;  /* 0x000000015c607810 */ /* 0x000fc60007ffe0ff */
[----:B------:R-:W-:Y:S02]  /*4be0*/  FMUL.FTZ R99, R99, c[0x0][0x1e8] ;  /* 0x00007a0063637a20 */ /* 0x000fe40000410000 */
[----:B0-----:R-:W-:-:S05]  /*4bf0*/  FFMA.FTZ R97, R97, R108, 1.1641532182693481445e-10 ;  /* 0x2f00000061617423 */ /* 0x001fca000001006c */
[----:B------:R-:W-:-:S04]  /*4c00*/  FSETP.GTU.FTZ.AND P1, PT, R97, c[0x0][0x1e4], PT ;  /* 0x0000790061007a0b */ /* 0x000fc80003f3c000 */
        /* <DEDUP_REMOVED lines=11> */
.L_x_2447:
[----:B------:R-:W-:Y:S02]  /*4cc0*/  IMAD.MOV.U32 R119, RZ, RZ, R154 ;  /* 0x000000ffff777224 */ /* 0x000fe400078e009a */
.L_x_2448:
[----:B------:R-:W-:Y:S05]  /*4cd0*/  BSYNC B1 ;  /* 0x0000000000017941 */ /* 0x000fea0003800000 */
.L_x_2446:
        /* <DEDUP_REMOVED lines=16> */
.L_x_2452:
[----:B------:R-:W-:Y:S05]  /*4de0*/  BSYNC B2 ;  /* 0x0000000000027941 */ /* 0x000fea0003800000 */
.L_x_2451:
[----:B------:R-:W-:Y:S01]  /*4df0*/  IMAD.HI.U32 R92, R155, -0x326172a9, RZ ;  /* 0xcd9e8d579b5c7827 */ /* 0x000fe200078e00ff */
[----:B------:R-:W-:-:S03]  /*4e00*/  LOP3.LUT R97, R97, UR5, R150, 0x96, !PT ;  /* 0x0000000561617c12 */ /* 0x000fc6000f8e9696 */
[----:B------:R-:W-:Y:S01]  /*4e10*/  IMAD R115, R155, -0x326172a9, RZ ;  /* 0xcd9e8d579b737824 */ /* 0x000fe200078e02ff */
[----:B------:R-:W-:Y:S01]  /*4e20*/  LOP3.LUT R92, R92, UR4, R151, 0x96, !PT ;  /* 0x000000045c5c7c12 */ /* 0x000fe2000f8e9697 */
[----:B------:R-:W-:-:S04]  /*4e30*/  IMAD.WIDE.U32 R96, R97, -0x326172a9, RZ ;  /* 0xcd9e8d5761607825 */ /* 0x000fc800078e00ff */
[----:B------:R-:W-:Y:S01]  /*4e40*/  IMAD R147, R153, -0x2daee0ad, RZ ;  /* 0xd2511f5399937824 */ /* 0x000fe200078e02ff */
        /* <DEDUP_REMOVED lines=38> */
.L_x_2450:
[----:B------:R-:W-:Y:S05]  /*50b0*/  BSYNC B1 ;  /* 0x0000000000017941 */ /* 0x000fea0003800000 */
.L_x_2449:
        /* <DEDUP_REMOVED lines=8> */
[----:B------:R-:W-:-:S04]  /*5140*/  FSETP.GTU.FTZ.AND P2, PT, R97, c[0x0][0x1e4], PT ;  /* 0x0000790061007a0b */ /* 0x000fc80003f5c000 */
        /* <DEDUP_REMOVED lines=12> */
.L_x_2454:
[----:B------:R-:W-:Y:S02]  /*5210*/  IMAD.MOV.U32 R165, RZ, RZ, R154 ;  /* 0x000000ffffa57224 */ /* 0x000fe400078e009a */
.L_x_2455:
[----:B------:R-:W-:Y:S05]  /*5220*/  BSYNC B1 ;  /* 0x0000000000017941 */ /* 0x000fea0003800000 */
.L_x_2453:
        /* <DEDUP_REMOVED lines=16> */
.L_x_2459:
[----:B------:R-:W-:Y:S05]  /*5330*/  BSYNC B2 ;  /* 0x0000000000027941 */ /* 0x000fea0003800000 */
.L_x_2458:
        /* <DEDUP_REMOVED lines=44> */
.L_x_2457:
[----:B------:R-:W-:Y:S05]  /*5600*/  BSYNC B1 ;  /* 0x0000000000017941 */ /* 0x000fea0003800000 */
.L_x_2456:
        /* <DEDUP_REMOVED lines=21> */
.L_x_2461:
[----:B------:R-:W-:Y:S02]  /*5760*/  IMAD.MOV.U32 R165, RZ, RZ, R154 ;  /* 0x000000ffffa57224 */ /* 0x000fe400078e009a */
.L_x_2462:
[----:B------:R-:W-:Y:S05]  /*5770*/  BSYNC B1 ;  /* 0x0000000000017941 */ /* 0x000fea0003800000 */
.L_x_2460:
        /* <DEDUP_REMOVED lines=16> */
.L_x_2466:
[----:B------:R-:W-:Y:S05]  /*5880*/  BSYNC B2 ;  /* 0x0000000000027941 */ /* 0x000fea0003800000 */
.L_x_2465:
        /* <DEDUP_REMOVED lines=44> */
.L_x_2464:
[----:B------:R-:W-:Y:S05]  /*5b50*/  BSYNC B1 ;  /* 0x0000000000017941 */ /* 0x000fea0003800000 */
.L_x_2463:
        /* <DEDUP_REMOVED lines=21> */
.L_x_2468:
[----:B------:R-:W-:Y:S02]  /*5cb0*/  IMAD.MOV.U32 R94, RZ, RZ, R154 ;  /* 0x000000ffff5e7224 */ /* 0x000fe400078e009a */
.L_x_2469:
[----:B------:R-:W-:Y:S05]  /*5cc0*/  BSYNC B1 ;  /* 0x0000000000017941 */ /* 0x000fea0003800000 */
.L_x_2467:
        /* <DEDUP_REMOVED lines=16> */
.L_x_2473:
[----:B------:R-:W-:Y:S05]  /*5dd0*/  BSYNC B2 ;  /* 0x0000000000027941 */ /* 0x000fea0003800000 */
.L_x_2472:
        /* <DEDUP_REMOVED lines=44> */
.L_x_2471:
[----:B------:R-:W-:Y:S05]  /*60a0*/  BSYNC B1 ;  /* 0x0000000000017941 */ /* 0x000fea0003800000 */
.L_x_2470:
[----:B------:R0:W1:Y:S01]  /*60b0*/  I2F.U32 R93, R94 ;  /* 0x0000005e005d7306 */ /* 0x0000620000201000 */
[----:B------:R-:W-:Y:S01]  /*60c0*/  PRMT R97, RZ, 0x5410, R95 ;  /* 0x00005410ff617816 */ /* 0x000fe2000000005f */
[----:B------:R-:W-:Y:S01]  /*60d0*/  BSSY B1, `(.L_x_2474) ;  /* 0x0000014000017945 */ /* 0x000fe20003800000 */
[C---:B------:R-:W-:Y:S02]  /*60e0*/  ISETP.NE.AND P6, PT, R92.reuse, 0x1, PT ;  /* 0x000000015c00780c */ /* 0x040fe40003fc5270 */
[----:B------:R-:W-:Y:S01]  /*60f0*/  IADD3 R167, R92, 0x1, RZ ;  /* 0x000000015ca77810 */ /* 0x000fe20007ffe0ff */
[----:B------:R-:W-:Y:S01]  /*6100*/  FMUL.FTZ R97, R97, R110 ;  /* 0x0000006e61617220 */ /* 0x000fe20000410000 */
[----:B0-----:R-:W-:-:S03]  /*6110*/  @P0 PRMT R94, RZ, 0x5410, R91 ;  /* 0x00005410ff5e0816 */ /* 0x001fc6000000005b */
[----:B------:R-:W-:Y:S02]  /*6120*/  FMUL.FTZ R97, R97, c[0x0][0x1e8] ;  /* 0x00007a0061617a20 */ /* 0x000fe40000410000 */
[----:B-1----:R-:W-:-:S05]  /*6130*/  FFMA.FTZ R93, R93, R108, 1.1641532182693481445e-10 ;  /* 0x2f0000005d5d7423 */ /* 0x002fca000001006c */
[----:B------:R-:W-:-:S04]  /*6140*/  FSETP.GTU.FTZ.AND P5, PT, R93, c[0x0][0x1e4], PT ;  /* 0x000079005d007a0b */ /* 0x000fc80003fbc000 */
        /* <DEDUP_REMOVED lines=11> */
.L_x_2475:
[----:B------:R-:W-:Y:S02]  /*6200*/  IMAD.MOV.U32 R168, RZ, RZ, R154 ;  /* 0x000000ffffa87224 */ /* 0x000fe400078e009a */
.L_x_2476:
[----:B------:R-:W-:Y:S05]  /*6210*/  BSYNC B1 ;  /* 0x0000000000017941 */ /* 0x000fea0003800000 */
.L_x_2474:
        /* <DEDUP_REMOVED lines=16> */
[----:B------:R-:W-:-:S04]  /*6320*/  ISETP.NE.AND P0, PT, R92, RZ, PT ;  /* 0x000000ff5c00720c */ /* 0x000fc80003f05270 */
[----:B------:R-:W-:-:S04]  /*6330*/  @!P6 MOV R150, R94 ;  /* 0x0000005e0096e202 */ /* 0x000fc80000000f00 */
.L_x_2480:
[----:B------:R-:W-:Y:S05]  /*6340*/  BSYNC B2 ;  /* 0x0000000000027941 */ /* 0x000fea0003800000 */
.L_x_2479:
        /* <DEDUP_REMOVED lines=44> */
.L_x_2478:
[----:B------:R-:W-:Y:S05]  /*6610*/  BSYNC B1 ;  /* 0x0000000000017941 */ /* 0x000fea0003800000 */
.L_x_2477:
[----:B------:R-:W0:Y:S01]  /*6620*/  I2F.U32 R93, R168 ;  /* 0x000000a8005d7306 */ /* 0x000e220000201000 */
[----:B------:R-:W-:Y:S01]  /*6630*/  SEL R96, RZ, 0x1, P2 ;  /* 0x00000001ff607807 */ /* 0x000fe20001000000 */
[----:B------:R-:W-:Y:S01]  /*6640*/  IMAD.WIDE.U32 R176, R112, R116, c[0x0][0x188] ;  /* 0x0000620070b07625 */ /* 0x000fe200078e0074 */
[----:B------:R-:W-:Y:S02]  /*6650*/  PRMT R95, RZ, 0x7610, R95 ;  /* 0x00007610ff5f7816 */ /* 0x000fe4000000005f */
[----:B------:R-:W-:Y:S01]  /*6660*/  ISETP.NE.AND P2, PT, R163, RZ, PT ;  /* 0x000000ffa300720c */ /* 0x000fe20003f45270 */
[----:B------:R-:W-:Y:S01]  /*6670*/  IMAD.WIDE.U32 R96, R96, 0x1000000, RZ ;  /* 0x0100000060607825 */ /* 0x000fe200078e00ff */
[----:B------:R-:W-:Y:S02]  /*6680*/  SEL R94, RZ, 0x1, P1 ;  /* 0x00000001ff5e7807 */ /* 0x000fe40000800000 */
[----:B------:R-:W-:Y:S01]  /*6690*/  SEL R92, RZ, 0x1, P2 ;  /* 0x00000001ff5c7807 */ /* 0x000fe20001000000 */
[----:B------:R-:W-:Y:S01]  /*66a0*/  FMUL.FTZ R98, R95, R110 ;  /* 0x0000006e5f627220 */ /* 0x000fe20000410000 */
[----:B------:R-:W-:Y:S01]  /*66b0*/  ISETP.NE.AND P6, PT, R113, RZ, PT ;  /* 0x000000ff7100720c */ /* 0x000fe20003fc5270 */
[----:B------:R-:W-:Y:S01]  /*66c0*/  IMAD.WIDE.U32 R94, R94, 0x10000, RZ ;  /* 0x000100005e5e7825 */ /* 0x000fe200078e00ff */
[----:B------:R-:W-:-:S02]  /*66d0*/  SEL R170, RZ, 0x10000, P5 ;  /* 0x00010000ffaa7807 */ /* 0x000fc40002800000 */
[----:B------:R-:W-:Y:S01]  /*66e0*/  SEL R99, RZ, 0x100, P4 ;  /* 0x00000100ff637807 */ /* 0x000fe20002000000 */
[----:B0-----:R-:W-:Y:S01]  /*66f0*/  FFMA.FTZ R93, R93, R108, 1.1641532182693481445e-10 ;  /* 0x2f0000005d5d7423 */ /* 0x001fe2000001006c */
[----:B------:R-:W-:Y:S01]  /*6700*/  SEL R115, RZ, 0x1, P6 ;  /* 0x00000001ff737807 */ /* 0x000fe20003000000 */
[----:B------:R-:W-:-:S03]  /*6710*/  FMUL.FTZ R98, R98, c[0x0][0x1e8] ;  /* 0x00007a0062627a20 */ /* 0x000fc60000410000 */
[----:B------:R-:W-:Y:S01]  /*6720*/  FSETP.GTU.FTZ.AND P1, PT, R93, c[0x0][0x1e4], PT ;  /* 0x000079005d007a0b */ /* 0x000fe20003f3c000 */
[----:B------:R-:W-:-:S03]  /*6730*/  IMAD.WIDE.U32 R92, R92, 0x100, RZ ;  /* 0x000001005c5c7825 */ /* 0x000fc600078e00ff */
[----:B------:R-:W-:Y:S02]  /*6740*/  SEL R113, RZ, 0x1000000, P1 ;  /* 0x01000000ff717807 */ /* 0x000fe40000800000 */
[----:B------:R-:W-:Y:S02]  /*6750*/  FSEL R168, R98, RZ, !P1 ;  /* 0x000000ff62a87208 */ /* 0x000fe40004800000 */
[----:B------:R-:W-:Y:S01]  /*6760*/  LOP3.LUT R99, R99, R113, R170, 0xfe, !PT ;  /* 0x0000007163637212 */ /* 0x000fe200078efeaa */
[----:B------:R-:W-:Y:S01]  /*6770*/  IMAD.MOV.U32 R170, RZ, RZ, 0x8 ;  /* 0x00000008ffaa7424 */ /* 0x000fe200078e00ff */
[----:B------:R-:W-:Y:S02]  /*6780*/  @P0 PRMT R113, RZ, 0x7610, R91 ;  /* 0x00007610ff710816 */ /* 0x000fe4000000005b */
[----:B------:R-:W-:Y:S01]  /*6790*/  LOP3.LUT R114, R92, R96, R94, 0xfe, !PT ;  /* 0x000000605c727212 */ /* 0x000fe200078efe5e */
[----:B------:R-:W-:Y:S01]  /*67a0*/  IMAD.WIDE.U32 R174, R112, R170, c[0x0][0x190] ;  /* 0x0000640070ae7625 */ /* 0x000fe200078e00aa */
[----:B------:R-:W-:-:S02]  /*67b0*/  SEL R96, RZ, 0x1, P3 ;  /* 0x00000001ff607807 */ /* 0x000fc40001800000 */
[----:B------:R-:W-:Y:S01]  /*67c0*/  LOP3.LUT R114, R114, R115, RZ, 0xfc, !PT ;  /* 0x0000007372727212 */ /* 0x000fe200078efcff */
[----:B------:R-:W-:Y:S01]  /*67d0*/  @P0 FADD.FTZ R168, R113, R168 ;  /* 0x000000a871a80221 */ /* 0x000fe20000010000 */
[----:B------:R-:W-:Y:S02]  /*67e0*/  LOP3.LUT R115, R97, R99, R96, 0xfe, !PT ;  /* 0x0000006361737212 */ /* 0x000fe400078efe60 */
[----:B------:R-:W-:Y:S02]  /*67f0*/  IADD3 R113, R171, 0x40, RZ ;  /* 0x00000040ab717810 */ /* 0x000fe40007ffe0ff */
[----:B------:R-:W-:Y:S02]  /*6800*/  F2FP.BF16.PACK_AB R98, R166, R119 ;  /* 0x00000077a662723e */ /* 0x000fe400000010ff */
[----:B------:R-:W-:Y:S01]  /*6810*/  F2FP.BF16.PACK_AB R97, R164, R117 ;  /* 0x00000075a461723e */ /* 0x000fe200000010ff */
[----:B------:R-:W-:Y:S01]  /*6820*/  @P0 IMAD.WIDE.U32 R172, R113, R116, c[0x0][0x180] ;  /* 0x0000600071ac0625 */ /* 0x000fe200078e0074 */
[----:B------:R-:W-:-:S02]  /*6830*/  F2FP.BF16.PACK_AB R96, R118, R111 ;  /* 0x0000006f7660723e */ /* 0x000fc400000010ff */
[----:B------:R-:W-:Y:S02]  /*6840*/  F2FP.BF16.PACK_AB R99, R168, R165 ;  /* 0x000000a5a863723e */ /* 0x000fe400000010ff */
[----:B------:R-:W-:Y:S01]  /*6850*/  LOP3.LUT R115, R93, R115, R95, 0xfe, !PT ;  /* 0x000000735d737212 */ /* 0x000fe200078efe5f */
[----:B------:R-:W-:Y:S02]  /*6860*/  IMAD.WIDE.U32 R92, R113, R116, c[0x0][0x170] ;  /* 0x00005c00715c7625 */ /* 0x000fe400078e0074 */
        /* <DEDUP_REMOVED lines=16> */
.L_x_2482:
[----:B0-----:R-:W-:Y:S02]  /*6970*/  IMAD.MOV.U32 R163, RZ, RZ, R154 ;  /* 0x000000ffffa37224 */ /* 0x001fe400078e009a */
.L_x_2483:
[----:B------:R-:W-:Y:S05]  /*6980*/  BSYNC B1 ;  /* 0x0000000000017941 */ /* 0x000fea0003800000 */
.L_x_2481:
        /* <DEDUP_REMOVED lines=16> */
.L_x_2487:
[----:B------:R-:W-:Y:S05]  /*6a90*/  BSYNC B2 ;  /* 0x0000000000027941 */ /* 0x000fea0003800000 */
.L_x_2486:
        /* <DEDUP_REMOVED lines=43> */
[----:B------:R-:W-:Y:S02]  /*6d50*/  LOP3.LUT R146, R97, UR26, R146, 0x96, !PT ;  /* 0x0000001a61927c12 */ /* 0x000fe4000f8e9692 */
.L_x_2485:
[----:B------:R-:W-:Y:S05]  /*6d60*/  BSYNC B1 ;  /* 0x0000000000017941 */ /* 0x000fea0003800000 */
.L_x_2484:
[----:B------:R-:W0:Y:S01]  /*6d70*/  I2F.U32 R97, R163 ;  /* 0x000000a300617306 */ /* 0x000e220000201000 */
[----:B-----5:R-:W-:Y:S01]  /*6d80*/  PRMT R99, RZ, 0x5410, R92 ;  /* 0x00005410ff637816 */ /* 0x020fe2000000005c */
        /* <DEDUP_REMOVED lines=20> */
.L_x_2489:
[----:B------:R-:W-:Y:S02]  /*6ed0*/  MOV R167, R154 ;  /* 0x0000009a00a77202 */ /* 0x000fe40000000f00 */
.L_x_2490:
[----:B------:R-:W-:Y:S05]  /*6ee0*/  BSYNC B1 ;  /* 0x0000000000017941 */ /* 0x000fea0003800000 */
.L_x_2488:
        /* <DEDUP_REMOVED lines=16> */
.L_x_2494:
[----:B------:R-:W-:Y:S05]  /*6ff0*/  BSYNC B2 ;  /* 0x0000000000027941 */ /* 0x000fea0003800000 */
.L_x_2493:
        /* <DEDUP_REMOVED lines=41> */
[----:B------:R-:W-:Y:S01]  /*7290*/  HFMA2.MMA R96, -RZ, RZ, 0, 0 ;  /* 0x00000000ff607435 */ /* 0x000fe200000001ff */
[----:B------:R-:W-:Y:S01]  /*72a0*/  IMAD.MOV.U32 R154, RZ, RZ, R98 ;  /* 0x000000ffff9a7224 */ /* 0x000fe200078e0062 */
[----:B------:R-:W-:-:S04]  /*72b0*/  LOP3.LUT R146, R97, UR26, R146, 0x96, !PT ;  /* 0x0000001a61927c12 */ /* 0x000fc8000f8e9692 */
.L_x_2492:
[----:B------:R-:W-:Y:S05]  /*72c0*/  BSYNC B1 ;  /* 0x0000000000017941 */ /* 0x000fea0003800000 */
.L_x_2491:
        /* <DEDUP_REMOVED lines=22> */
.L_x_2496:
[----:B------:R-:W-:Y:S02]  /*7430*/  IMAD.MOV.U32 R169, RZ, RZ, R154 ;  /* 0x000000ffffa97224 */ /* 0x000fe400078e009a */
.L_x_2497:
[----:B------:R-:W-:Y:S05]  /*7440*/  BSYNC B1 ;  /* 0x0000000000017941 */ /* 0x000fea0003800000 */
.L_x_2495:
        /* <DEDUP_REMOVED lines=16> */
.L_x_2501:
[----:B------:R-:W-:Y:S05]  /*7550*/  BSYNC B2 ;  /* 0x0000000000027941 */ /* 0x000fea0003800000 */
.L_x_2500:
        /* <DEDUP_REMOVED lines=44> */
.L_x_2499:
[----:B------:R-:W-:Y:S05]  /*7820*/  BSYNC B1 ;  /* 0x0000000000017941 */ /* 0x000fea0003800000 */
.L_x_2498:
        /* <DEDUP_REMOVED lines=21> */
.L_x_2503:
[----:B------:R-:W-:Y:S02]  /*7980*/  IMAD.MOV.U32 R169, RZ, RZ, R154 ;  /* 0x000000ffffa97224 */ /* 0x000fe400078e009a */
.L_x_2504:
[----:B------:R-:W-:Y:S05]  /*7990*/  BSYNC B1 ;  /* 0x0000000000017941 */ /* 0x000fea0003800000 */
.L_x_2502:
        /* <DEDUP_REMOVED lines=16> */
.L_x_2508:
[----:B------:R-:W-:Y:S05]  /*7aa0*/  BSYNC B2 ;  /* 0x0000000000027941 */ /* 0x000fea0003800000 */
.L_x_2507:
        /* <DEDUP_REMOVED lines=44> */
.L_x_2506:
[----:B------:R-:W-:Y:S05]  /*7d70*/  BSYNC B1 ;  /* 0x0000000000017941 */ /* 0x000fea0003800000 */
.L_x_2505:
        /* <DEDUP_REMOVED lines=21> */
.L_x_2510:
[----:B------:R-:W-:Y:S02]  /*7ed0*/  MOV R169, R154 ;  /* 0x0000009a00a97202 */ /* 0x000fe40000000f00 */
.L_x_2511:
[----:B------:R-:W-:Y:S05]  /*7ee0*/  BSYNC B1 ;  /* 0x0000000000017941 */ /* 0x000fea0003800000 */
.L_x_2509:
        /* <DEDUP_REMOVED lines=16> */
.L_x_2515:
[----:B------:R-:W-:Y:S05]  /*7ff0*/  BSYNC B2 ;  /* 0x0000000000027941 */ /* 0x000fea0003800000 */
.L_x_2514:
        /* <DEDUP_REMOVED lines=44> */
.L_x_2513:
[----:B------:R-:W-:Y:S05]  /*82c0*/  BSYNC B1 ;  /* 0x0000000000017941 */ /* 0x000fea0003800000 */
.L_x_2512:
[----:B------:R-:W0:Y:S01]  /*82d0*/  I2F.U32 R93, R169 ;  /* 0x000000a9005d7306 */ /* 0x000e220000201000 */
[----:B------:R-:W-:Y:S01]  /*82e0*/  PRMT R97, RZ, 0x5410, R94 ;  /* 0x00005410ff617816 */ /* 0x000fe2000000005e */
[----:B------:R-:W-:Y:S01]  /*82f0*/  BSSY B1, `(.L_x_2516) ;  /* 0x0000014000017945 */ /* 0x000fe20003800000 */
[----:B------:R-:W-:-:S03]  /*8300*/  ISETP.NE.AND P4, PT, R92, 0x1, PT ;  /* 0x000000015c00780c */ /* 0x000fc60003f85270 */
[----:B------:R-:W-:-:S04]  /*8310*/  FMUL.FTZ R97, R97, R110 ;  /* 0x0000006e61617220 */ /* 0x000fc80000410000 */
[----:B------:R-:W-:Y:S02]  /*8320*/  FMUL.FTZ R97, R97, c[0x0][0x1e8] ;  /* 0x00007a0061617a20 */ /* 0x000fe40000410000 */
[----:B0-----:R-:W-:-:S05]  /*8330*/  FFMA.FTZ R93, R93, R108, 1.1641532182693481445e-10 ;  /* 0x2f0000005d5d7423 */ /* 0x001fca000001006c */
[----:B------:R-:W-:Y:S02]  /*8340*/  FSETP.GTU.FTZ.AND P3, PT, R93, c[0x0][0x1e4], PT ;  /* 0x000079005d007a0b */ /* 0x000fe40003f7c000 */
[----:B------:R-:W-:Y:S02]  /*8350*/  IADD3 R93, R92, 0x1, RZ ;  /* 0x000000015c5d7810 */ /* 0x000fe40007ffe0ff */
        /* <DEDUP_REMOVED lines=12> */
.L_x_2517:
[----:B------:R-:W-:Y:S02]  /*8420*/  IMAD.MOV.U32 R169, RZ, RZ, R154 ;  /* 0x000000ffffa97224 */ /* 0x000fe400078e009a */
.L_x_2518:
[----:B------:R-:W-:Y:S05]  /*8430*/  BSYNC B1 ;  /* 0x0000000000017941 */ /* 0x000fea0003800000 */
.L_x_2516:
        /* <DEDUP_REMOVED lines=16> */
.L_x_2522:
[----:B------:R-:W-:Y:S05]  /*8540*/  BSYNC B2 ;  /* 0x0000000000027941 */ /* 0x000fea0003800000 */
.L_x_2521:
        /* <DEDUP_REMOVED lines=44> */
.L_x_2520:
[----:B------:R-:W-:Y:S05]  /*8810*/  BSYNC B1 ;  /* 0x0000000000017941 */ /* 0x000fea0003800000 */
.L_x_2519:
[----:B------:R-:W0:Y:S01]  /*8820*/  I2F.U32 R97, R169 ;  /* 0x000000a900617306 */ /* 0x000e220000201000 */
[----:B------:R-:W-:Y:S01]  /*8830*/  PRMT R99, RZ, 0x7610, R94 ;  /* 0x00007610ff637816 */ /* 0x000fe2000000005e */
        /* <DEDUP_REMOVED lines=19> */
.L_x_2524:
[----:B------:R-:W-:Y:S02]  /*8970*/  IMAD.MOV.U32 R94, RZ, RZ, R154 ;  /* 0x000000ffff5e7224 */ /* 0x000fe400078e009a */
.L_x_2525:
[----:B------:R-:W-:Y:S05]  /*8980*/  BSYNC B1 ;  /* 0x0000000000017941 */ /* 0x000fea0003800000 */
.L_x_2523:
        /* <DEDUP_REMOVED lines=16> */
.L_x_2529:
[----:B------:R-:W-:Y:S05]  /*8a90*/  BSYNC B2 ;  /* 0x0000000000027941 */ /* 0x000fea0003800000 */
.L_x_2528:
        /* <DEDUP_REMOVED lines=44> */
.L_x_2527:
[----:B------:R-:W-:Y:S05]  /*8d60*/  BSYNC B1 ;  /* 0x0000000000017941 */ /* 0x000fea0003800000 */
.L_x_2526:
        /* <DEDUP_REMOVED lines=21> */
.L_x_2531:
[----:B------:R-:W-:Y:S02]  /*8ec0*/  MOV R169, R154 ;  /* 0x0000009a00a97202 */ /* 0x000fe40000000f00 */
.L_x_2532:
[----:B------:R-:W-:Y:S05]  /*8ed0*/  BSYNC B1 ;  /* 0x0000000000017941 */ /* 0x000fea0003800000 */
.L_x_2530:
        /* <DEDUP_REMOVED lines=18> */
.L_x_2536:
[----:B------:R-:W-:Y:S05]  /*9000*/  BSYNC B2 ;  /* 0x0000000000027941 */ /* 0x000fea0003800000 */
.L_x_2535:
        /* <DEDUP_REMOVED lines=27> */
[----:B------:R-:W-:Y:S01]  /*91c0*/  LOP3.LUT R93, R115, UR20, R96, 0x96, !PT ;  /* 0x00000014735d7c12 */ /* 0x000fe2000f8e9660 */
[----:B------:R-:W-:-:S03]  /*91d0*/  HFMA2.MMA R115, -RZ, RZ, 0, 0 ;  /* 0x00000000ff737435 */ /* 0x000fc600000001ff */
        /* <DEDUP_REMOVED lines=15> */
.L_x_2534:
[----:B------:R-:W-:Y:S05]  /*92d0*/  BSYNC B1 ;  /* 0x0000000000017941 */ /* 0x000fea0003800000 */
.L_x_2533:
[----:B------:R-:W0:Y:S01]  /*92e0*/  I2F.U32 R93, R169 ;  /* 0x000000a9005d7306 */ /* 0x000e220000201000 */
[----:B------:R-:W-:Y:S01]  /*92f0*/  SEL R96, RZ, 0x1, P2 ;  /* 0x00000001ff607807 */ /* 0x000fe20001000000 */
[----:B------:R-:W-:Y:S01]  /*9300*/  IMAD.WIDE.U32 R186, R113, R116, c[0x0][0x188] ;  /* 0x0000620071ba7625 */ /* 0x000fe200078e0074 */
[----:B------:R-:W-:Y:S02]  /*9310*/  ISETP.NE.AND P2, PT, R167, RZ, PT ;  /* 0x000000ffa700720c */ /* 0x000fe40003f45270 */
[----:B------:R-:W-:Y:S01]  /*9320*/  PRMT R95, RZ, 0x7610, R95 ;  /* 0x00007610ff5f7816 */ /* 0x000fe2000000005f */
        /* <DEDUP_REMOVED lines=10> */
[----:B------:R-:W-:Y:S02]  /*93d0*/  FMUL.FTZ R98, R98, c[0x0][0x1e8] ;  /* 0x00007a0062627a20 */ /* 0x000fe40000410000 */
[----:B------:R-:W-:Y:S01]  /*93e0*/  IMAD.WIDE.U32 R184, R113, R170, c[0x0][0x190] ;  /* 0x0000640071b87625 */ /* 0x000fe200078e00aa */
[----:B------:R-:W-:-:S03]  /*93f0*/  FSETP.GTU.FTZ.AND P1, PT, R93, c[0x0][0x1e4], PT ;  /* 0x000079005d007a0b */ /* 0x000fc60003f3c000 */
[----:B------:R-:W-:Y:S01]  /*9400*/  IMAD.WIDE.U32 R92, R92, 0x100, RZ ;  /* 0x000001005c5c7825 */ /* 0x000fe200078e00ff */
[----:B------:R-:W-:Y:S02]  /*9410*/  SEL R163, RZ, 0x1000000, P1 ;  /* 0x01000000ffa37807 */ /* 0x000fe40000800000 */
[----:B------:R-:W-:Y:S02]  /*9420*/  FSEL R178, R98, RZ, !P1 ;  /* 0x000000ff62b27208 */ /* 0x000fe40004800000 */
[----:B------:R-:W-:Y:S02]  /*9430*/  LOP3.LUT R180, R92, R96, R94, 0xfe, !PT ;  /* 0x000000605cb47212 */ /* 0x000fe400078efe5e */
[----:B------:R-:W-:Y:S02]  /*9440*/  LOP3.LUT R96, R99, R163, R114, 0xfe, !PT ;  /* 0x000000a363607212 */ /* 0x000fe400078efe72 */
[----:B------:R-:W-:Y:S02]  /*9450*/  @P0 PRMT R99, RZ, 0x7610, R91 ;  /* 0x00007610ff630816 */ /* 0x000fe4000000005b */
[----:B------:R-:W-:-:S02]  /*9460*/  SEL R163, RZ, 0x1, P3 ;  /* 0x00000001ffa37807 */ /* 0x000fc40001800000 */
[----:B------:R-:W-:Y:S01]  /*9470*/  IADD3 R114, R171, 0x60, RZ ;  /* 0x00000060ab727810 */ /* 0x000fe20007ffe0ff */
[----:B------:R-:W-:Y:S01]  /*9480*/  @P0 FADD.FTZ R178, R99, R178 ;  /* 0x000000b263b20221 */ /* 0x000fe20000010000 */
[----:B------:R-:W-:Y:S02]  /*9490*/  LOP3.LUT R163, R97, R96, R163, 0xfe, !PT ;  /* 0x0000006061a37212 */ /* 0x000fe400078efea3 */
[----:B------:R-:W-:Y:S01]  /*94a0*/  LOP3.LUT R180, R180, R181, RZ, 0xfc, !PT ;  /* 0x000000b5b4b47212 */ /* 0x000fe200078efcff */
[----:B------:R-:W-:Y:S01]  /*94b0*/  @P0 IMAD.WIDE.U32 R182, R114, R116, c[0x0][0x180] ;  /* 0x0000600072b60625 */ /* 0x000fe200078e0074 */
[----:B------:R-:W-:Y:S02]  /*94c0*/  F2FP.BF16.PACK_AB R98, R179, R174 ;  /* 0x000000aeb362723e */ /* 0x000fe400000010ff */
[----:B------:R-:W-:Y:S02]  /*94d0*/  F2FP.BF16.PACK_AB R97, R176, R173 ;  /* 0x000000adb061723e */ /* 0x000fe400000010ff */
        /* <DEDUP_REMOVED lines=20> */
.L_x_2538:
[----:B0-----:R-:W-:Y:S02]  /*9620*/  IMAD.MOV.U32 R167, RZ, RZ, R154 ;  /* 0x000000ffffa77224 */ /* 0x001fe400078e009a */
.L_x_2539:
[----:B------:R-:W-:Y:S05]  /*9630*/  BSYNC B1 ;  /* 0x0000000000017941 */ /* 0x000fea0003800000 */
.L_x_2537:
        /* <DEDUP_REMOVED lines=16> */
.L_x_2543:
[----:B------:R-:W-:Y:S05]  /*9740*/  BSYNC B2 ;  /* 0x0000000000027941 */ /* 0x000fea0003800000 */
.L_x_2542:
        /* <DEDUP_REMOVED lines=44> */
.L_x_2541:
[----:B------:R-:W-:Y:S05]  /*9a10*/  BSYNC B1 ;  /* 0x0000000000017941 */ /* 0x000fea0003800000 */
.L_x_2540:
        /* <DEDUP_REMOVED lines=22> */
.L_x_2545:
[----:B------:R-:W-:Y:S02]  /*9b80*/  IMAD.MOV.U32 R167, RZ, RZ, R154 ;  /* 0x000000ffffa77224 */ /* 0x000fe400078e009a */
.L_x_2546:
[----:B------:R-:W-:Y:S05]  /*9b90*/  BSYNC B1 ;  /* 0x0000000000017941 */ /* 0x000fea0003800000 */
.L_x_2544:
        /* <DEDUP_REMOVED lines=16> */
.L_x_2550:
[----:B------:R-:W-:Y:S05]  /*9ca0*/  BSYNC B2 ;  /* 0x0000000000027941 */ /* 0x000fea0003800000 */
.L_x_2549:
        /* <DEDUP_REMOVED lines=44> */
.L_x_2548:
[----:B------:R-:W-:Y:S05]  /*9f70*/  BSYNC B1 ;  /* 0x0000000000017941 */ /* 0x000fea0003800000 */
.L_x_2547:
        /* <DEDUP_REMOVED lines=22> */
.L_x_2552:
[----:B------:R-:W-:Y:S02]  /*a0e0*/  MOV R167, R154 ;  /* 0x0000009a00a77202 */ /* 0x000fe40000000f00 */
.L_x_2553:
[----:B------:R-:W-:Y:S05]  /*a0f0*/  BSYNC B1 ;  /* 0x0000000000017941 */ /* 0x000fea0003800000 */
.L_x_2551:
        /* <DEDUP_REMOVED lines=16> */
.L_x_2557:
[----:B------:R-:W-:Y:S05]  /*a200*/  BSYNC B2 ;  /* 0x0000000000027941 */ /* 0x000fea0003800000 */
.L_x_2556:
[----:B------:R-:W-:Y:S01]  /*a210*/  IMAD.HI.U32 R92, R155, -0x326172a9, RZ ;  /* 0xcd9e8d579b5c7827 */ /* 0x000fe200078e00ff */
[----:B------:R-:W-:-:S03]  /*a220*/  LOP3.LUT R97, R97, UR5, R150, 0x96, !PT ;  /* 0x0000000561617c12 */ /* 0x000fc6000f8e9696 */
[----:B------:R-:W-:Y:S01]  /*a230*/  IMAD R147, R155, -0x326172a9, RZ ;  /* 0xcd9e8d579b937824 */ /* 0x000fe200078e02ff */
[----:B------:R-:W-:Y:S01]  /*a240*/  LOP3.LUT R92, R92, UR4, R151, 0x96, !PT ;  /* 0x000000045c5c7c12 */ /* 0x000fe2000f8e9697 */
[----:B------:R-:W-:-:S04]  /*a250*/  IMAD.WIDE.U32 R96, R97, -0x326172a9, RZ ;  /* 0xcd9e8d5761607825 */ /* 0x000fc800078e00ff */
[----:B------:R-:W-:Y:S01]  /*a260*/  IMAD R169, R153, -0x2daee0ad, RZ ;  /* 0xd2511f5399a97824 */ /* 0x000fe200078e02ff */
[----:B------:R-:W-:Y:S01]  /*a270*/  LOP3.LUT R147, R97, UR9, R147, 0x96, !PT ;  /* 0x0000000961937c12 */ /* 0x000fe2000f8e9693 */
[----:B------:R-:W-:Y:S01]  /*a280*/  IMAD.WIDE.U32 R98, R92, -0x2daee0ad, RZ ;  /* 0xd2511f535c627825 */ /* 0x000fe200078e00ff */
[----:B------:R-:W-:-:S03]  /*a290*/  HFMA2.MMA R92, -RZ, RZ, 0, 0 ;  /* 0x00000000ff5c7435 */ /* 0x000fc600000001ff */
        /* <DEDUP_REMOVED lines=35> */
.L_x_2555:
[----:B------:R-:W-:Y:S05]  /*a4d0*/  BSYNC B1 ;  /* 0x0000000000017941 */ /* 0x000fea0003800000 */
.L_x_2554:
        /* <DEDUP_REMOVED lines=21> */
.L_x_2559:
[----:B------:R-:W-:Y:S02]  /*a630*/  IMAD.MOV.U32 R167, RZ, RZ, R154 ;  /* 0x000000ffffa77224 */ /* 0x000fe400078e009a */
.L_x_2560:
[----:B------:R-:W-:Y:S05]  /*a640*/  BSYNC B1 ;  /* 0x0000000000017941 */ /* 0x000fea0003800000 */
.L_x_2558:
        /* <DEDUP_REMOVED lines=16> */
.L_x_2564:
[----:B------:R-:W-:Y:S05]  /*a750*/  BSYNC B2 ;  /* 0x0000000000027941 */ /* 0x000fea0003800000 */
.L_x_2563:
        /* <DEDUP_REMOVED lines=44> */
.L_x_2562:
[----:B------:R-:W-:Y:S05]  /*aa20*/  BSYNC B1 ;  /* 0x0000000000017941 */ /* 0x000fea0003800000 */
.L_x_2561:
        /* <DEDUP_REMOVED lines=21> */
.L_x_2566:
[----:B------:R-:W-:Y:S02]  /*ab80*/  IMAD.MOV.U32 R167, RZ, RZ, R154 ;  /* 0x000000ffffa77224 */ /* 0x000fe400078e009a */
.L_x_2567:
[----:B------:R-:W-:Y:S05]  /*ab90*/  BSYNC B1 ;  /* 0x0000000000017941 */ /* 0x000fea0003800000 */
.L_x_2565:
        /* <DEDUP_REMOVED lines=16> */
.L_x_2571:
[----:B------:R-:W-:Y:S05]  /*aca0*/  BSYNC B2 ;  /* 0x0000000000027941 */ /* 0x000fea0003800000 */
.L_x_2570:
        /* <DEDUP_REMOVED lines=44> */
.L_x_2569:
[----:B------:R-:W-:Y:S05]  /*af70*/  BSYNC B1 ;  /* 0x0000000000017941 */ /* 0x000fea0003800000 */
.L_x_2568:
        /* <DEDUP_REMOVED lines=21> */
.L_x_2573:
[----:B------:R-:W-:Y:S02]  /*b0d0*/  MOV R167, R154 ;  /* 0x0000009a00a77202 */ /* 0x000fe40000000f00 */
.L_x_2574:
[----:B------:R-:W-:Y:S05]  /*b0e0*/  BSYNC B1 ;  /* 0x0000000000017941 */ /* 0x000fea0003800000 */
.L_x_2572:
        /* <DEDUP_REMOVED lines=16> */
.L_x_2578:
[----:B------:R-:W-:Y:S05]  /*b1f0*/  BSYNC B2 ;  /* 0x0000000000027941 */ /* 0x000fea0003800000 */
.L_x_2577:
        /* <DEDUP_REMOVED lines=42> */
[----:B------:R-:W-:Y:S01]  /*b4a0*/  HFMA2.MMA R93, -RZ, RZ, 0, 0 ;  /* 0x00000000ff5d7435 */ /* 0x000fe200000001ff */
[----:B------:R-:W-:-:S05]  /*b4b0*/  IMAD.MOV.U32 R152, RZ, RZ, R92 ;  /* 0x000000ffff987224 */ /* 0x000fca00078e005c */
.L_x_2576:
[----:B------:R-:W-:Y:S05]  /*b4c0*/  BSYNC B1 ;  /* 0x0000000000017941 */ /* 0x000fea0003800000 */
.L_x_2575:
        /* <DEDUP_REMOVED lines=21> */
.L_x_2580:
[----:B------:R-:W-:Y:S02]  /*b620*/  IMAD.MOV.U32 R94, RZ, RZ, R154 ;  /* 0x000000ffff5e7224 */ /* 0x000fe400078e009a */
.L_x_2581:
[----:B------:R-:W-:Y:S05]  /*b630*/  BSYNC B1 ;  /* 0x0000000000017941 */ /* 0x000fea0003800000 */
.L_x_2579:
        /* <DEDUP_REMOVED lines=16> */
.L_x_2585:
[----:B------:R-:W-:Y:S05]  /*b740*/  BSYNC B2 ;  /* 0x0000000000027941 */ /* 0x000fea0003800000 */
.L_x_2584:
        /* <DEDUP_REMOVED lines=44> */
.L_x_2583:
[----:B------:R-:W-:Y:S05]  /*ba10*/  BSYNC B1 ;  /* 0x0000000000017941 */ /* 0x000fea0003800000 */
.L_x_2582:
        /* <DEDUP_REMOVED lines=21> */
.L_x_2587:
[----:B------:R-:W-:Y:S02]  /*bb70*/  IMAD.MOV.U32 R169, RZ, RZ, R154 ;  /* 0x000000ffffa97224 */ /* 0x000fe400078e009a */
.L_x_2588:
[----:B------:R-:W-:Y:S05]  /*bb80*/  BSYNC B1 ;  /* 0x0000000000017941 */ /* 0x000fea0003800000 */
.L_x_2586:
        /* <DEDUP_REMOVED lines=18> */
.L_x_2592:
[----:B------:R-:W-:Y:S05]  /*bcb0*/  BSYNC B2 ;  /* 0x0000000000027941 */ /* 0x000fea0003800000 */
.L_x_2591:
        /* <DEDUP_REMOVED lines=44> */
.L_x_2590:
[----:B------:R-:W-:Y:S05]  /*bf80*/  BSYNC B1 ;  /* 0x0000000000017941 */ /* 0x000fea0003800000 */
.L_x_2589:
[----:B------:R-:W0:Y:S01]  /*bf90*/  I2F.U32 R93, R169 ;  /* 0x000000a9005d7306 */ /* 0x000e220000201000 */
[----:B------:R-:W-:Y:S01]  /*bfa0*/  SEL R96, RZ, 0x1, P2 ;  /* 0x00000001ff607807 */ /* 0x000fe20001000000 */
[----:B------:R-:W-:Y:S01]  /*bfb0*/  IMAD.WIDE.U32 R196, R114, R116, c[0x0][0x188] ;  /* 0x0000620072c47625 */ /* 0x000fe200078e0074 */
        /* <DEDUP_REMOVED lines=13> */
[----:B------:R-:W-:Y:S01]  /*c090*/  SEL R191, RZ, 0x1, P6 ;  /* 0x00000001ffbf7807 */ /* 0x000fe20003000000 */
[----:B------:R-:W-:Y:S01]  /*c0a0*/  IMAD.WIDE.U32 R194, R114, R170, c[0x0][0x190] ;  /* 0x0000640072c27625 */ /* 0x000fe200078e00aa */
[----:B------:R-:W-:-:S03]  /*c0b0*/  FSETP.GTU.FTZ.AND P1, PT, R93, c[0x0][0x1e4], PT ;  /* 0x000079005d007a0b */ /* 0x000fc60003f3c000 */
[----:B------:R-:W-:Y:S01]  /*c0c0*/  IMAD.WIDE.U32 R92, R92, 0x100, RZ ;  /* 0x000001005c5c7825 */ /* 0x000fe200078e00ff */
[----:B------:R-:W-:Y:S02]  /*c0d0*/  SEL R115, RZ, 0x1000000, P1 ;  /* 0x01000000ff737807 */ /* 0x000fe40000800000 */
[----:B------:R-:W-:Y:S02]  /*c0e0*/  FSEL R189, R98, RZ, !P1 ;  /* 0x000000ff62bd7208 */ /* 0x000fe40004800000 */
[----:B------:R-:W-:Y:S02]  /*c0f0*/  LOP3.LUT R190, R92, R96, R94, 0xfe, !PT ;  /* 0x000000605cbe7212 */ /* 0x000fe400078efe5e */
[----:B------:R-:W-:Y:S02]  /*c100*/  @P0 PRMT R92, RZ, 0x7610, R91 ;  /* 0x00007610ff5c0816 */ /* 0x000fe4000000005b */
[----:B------:R-:W-:Y:S02]  /*c110*/  LOP3.LUT R96, R99, R115, R188, 0xfe, !PT ;  /* 0x0000007363607212 */ /* 0x000fe400078efebc */
[----:B------:R-:W-:Y:S01]  /*c120*/  IADD3 R115, R171, 0x80, RZ ;  /* 0x00000080ab737810 */ /* 0x000fe20007ffe0ff */
[----:B------:R-:W-:Y:S01]  /*c130*/  @P0 FADD.FTZ R189, R92, R189 ;  /* 0x000000bd5cbd0221 */ /* 0x000fe20000010000 */
[----:B------:R-:W-:-:S02]  /*c140*/  LOP3.LUT R163, R97, R96, R163, 0xfe, !PT ;  /* 0x0000006061a37212 */ /* 0x000fc400078efea3 */
[----:B------:R-:W-:Y:S01]  /*c150*/  LOP3.LUT R190, R190, R191, RZ, 0xfc, !PT ;  /* 0x000000bfbebe7212 */ /* 0x000fe200078efcff */
[----:B------:R-:W-:Y:S01]  /*c160*/  @P0 IMAD.WIDE.U32 R192, R115, R116, c[0x0][0x180] ;  /* 0x0000600073c00625 */ /* 0x000fe200078e0074 */
[----:B------:R-:W-:Y:S02]  /*c170*/  F2FP.BF16.PACK_AB R98, R187, R184 ;  /* 0x000000b8bb62723e */ /* 0x000fe400000010ff */
[----:B------:R-:W-:Y:S02]  /*c180*/  F2FP.BF16.PACK_AB R97, R185, R182 ;  /* 0x000000b6b961723e */ /* 0x000fe400000010ff */
[----:B------:R-:W-:Y:S02]  /*c190*/  F2FP.BF16.PACK_AB R96, R183, R180 ;  /* 0x000000b4b760723e */ /* 0x000fe400000010ff */
        /* <DEDUP_REMOVED lines=19> */
.L_x_2594:
[----:B0-----:R-:W-:Y:S02]  /*c2d0*/  MOV R163, R154 ;  /* 0x0000009a00a37202 */ /* 0x001fe40000000f00 */
.L_x_2595:
[----:B------:R-:W-:Y:S05]  /*c2e0*/  BSYNC B1 ;  /* 0x0000000000017941 */ /* 0x000fea0003800000 */
.L_x_2593:
        /* <DEDUP_REMOVED lines=16> */
.L_x_2599:
[----:B------:R-:W-:Y:S05]  /*c3f0*/  BSYNC B2 ;  /* 0x0000000000027941 */ /* 0x000fea0003800000 */
.L_x_2598:
[----:B------:R-:W-:Y:S01]  /*c400*/  IMAD.HI.U32 R96, R155, -0x326172a9, RZ ;  /* 0xcd9e8d579b607827 */ /* 0x000fe200078e00ff */
[----:B------:R-:W-:Y:S01]  /*c410*/  LOP3.LUT R97, R97, UR5, R150, 0x96, !PT ;  /* 0x0000000561617c12 */ /* 0x000fe2000f8e9696 */
[----:B------:R-:W-:Y:S02]  /*c420*/  HFMA2.MMA R169, -RZ, RZ, 0, 0 ;  /* 0x00000000ffa97435 */ /* 0x000fe400000001ff */
        /* <DEDUP_REMOVED lines=41> */
.L_x_2597:
[----:B------:R-:W-:Y:S05]  /*c6c0*/  BSYNC B1 ;  /* 0x0000000000017941 */ /* 0x000fea0003800000 */
.L_x_2596:
        /* <DEDUP_REMOVED lines=22> */
.L_x_2601:
[----:B------:R-:W-:Y:S02]  /*c830*/  IMAD.MOV.U32 R167, RZ, RZ, R154 ;  /* 0x000000ffffa77224 */ /* 0x000fe400078e009a */
.L_x_2602:
[----:B------:R-:W-:Y:S05]  /*c840*/  BSYNC B1 ;  /* 0x0000000000017941 */ /* 0x000fea0003800000 */
.L_x_2600:
        /* <DEDUP_REMOVED lines=16> */
.L_x_2606:
[----:B------:R-:W-:Y:S05]  /*c950*/  BSYNC B2 ;  /* 0x0000000000027941 */ /* 0x000fea0003800000 */
.L_x_2605:
        /* <DEDUP_REMOVED lines=44> */
.L_x_2604:
[----:B------:R-:W-:Y:S05]  /*cc20*/  BSYNC B1 ;  /* 0x0000000000017941 */ /* 0x000fea0003800000 */
.L_x_2603:
        /* <DEDUP_REMOVED lines=22> */
.L_x_2608:
[----:B------:R-:W-:Y:S02]  /*cd90*/  IMAD.MOV.U32 R169, RZ, RZ, R154 ;  /* 0x000000ffffa97224 */ /* 0x000fe400078e009a */
.L_x_2609:
[----:B------:R-:W-:Y:S05]  /*cda0*/  BSYNC B1 ;  /* 0x0000000000017941 */ /* 0x000fea0003800000 */
.L_x_2607:
        /* <DEDUP_REMOVED lines=16> */
.L_x_2613:
[----:B------:R-:W-:Y:S05]  /*ceb0*/  BSYNC B2 ;  /* 0x0000000000027941 */ /* 0x000fea0003800000 */
.L_x_2612:
        /* <DEDUP_REMOVED lines=44> */
.L_x_2611:
[----:B------:R-:W-:Y:S05]  /*d180*/  BSYNC B1 ;  /* 0x0000000000017941 */ /* 0x000fea0003800000 */
.L_x_2610:
        /* <DEDUP_REMOVED lines=21> */
.L_x_2615:
[----:B------:R-:W-:Y:S02]  /*d2e0*/  MOV R169, R154 ;  /* 0x0000009a00a97202 */ /* 0x000fe40000000f00 */
.L_x_2616:
[----:B------:R-:W-:Y:S05]  /*d2f0*/  BSYNC B1 ;  /* 0x0000000000017941 */ /* 0x000fea0003800000 */
.L_x_2614:
        /* <DEDUP_REMOVED lines=16> */
.L_x_2620:
[----:B------:R-:W-:Y:S05]  /*d400*/  BSYNC B2 ;  /* 0x0000000000027941 */ /* 0x000fea0003800000 */
.L_x_2619:
        /* <DEDUP_REMOVED lines=44> */
.L_x_2618:
[----:B------:R-:W-:Y:S05]  /*d6d0*/  BSYNC B1 ;  /* 0x0000000000017941 */ /* 0x000fea0003800000 */
.L_x_2617:
        /* <DEDUP_REMOVED lines=21> */
.L_x_2622:
[----:B------:R-:W-:Y:S02]  /*d830*/  IMAD.MOV.U32 R169, RZ, RZ, R154 ;  /* 0x000000ffffa97224 */ /* 0x000fe400078e009a */
.L_x_2623:
[----:B------:R-:W-:Y:S05]  /*d840*/  BSYNC B1 ;  /* 0x0000000000017941 */ /* 0x000fea0003800000 */
.L_x_2621:
        /* <DEDUP_REMOVED lines=16> */
.L_x_2627:
[----:B------:R-:W-:Y:S05]  /*d950*/  BSYNC B2 ;  /* 0x0000000000027941 */ /* 0x000fea0003800000 */
.L_x_2626:
        /* <DEDUP_REMOVED lines=44> */
.L_x_2625:
[----:B------:R-:W-:Y:S05]  /*dc20*/  BSYNC B1 ;  /* 0x0000000000017941 */ /* 0x000fea0003800000 */
.L_x_2624:
        /* <DEDUP_REMOVED lines=21> */
.L_x_2629:
[----:B------:R-:W-:Y:S02]  /*dd80*/  IMAD.MOV.U32 R169, RZ, RZ, R154 ;  /* 0x000000ffffa97224 */ /* 0x000fe400078e009a */
.L_x_2630:
[----:B------:R-:W-:Y:S05]  /*dd90*/  BSYNC B1 ;  /* 0x0000000000017941 */ /* 0x000fea0003800000 */
.L_x_2628:
        /* <DEDUP_REMOVED lines=16> */
.L_x_2634:
[----:B------:R-:W-:Y:S05]  /*dea0*/  BSYNC B2 ;  /* 0x0000000000027941 */ /* 0x000fea0003800000 */
.L_x_2633:
        /* <DEDUP_REMOVED lines=44> */
.L_x_2632:
[----:B------:R-:W-:Y:S05]  /*e170*/  BSYNC B1 ;  /* 0x0000000000017941 */ /* 0x000fea0003800000 */
.L_x_2631:
        /* <DEDUP_REMOVED lines=21> */
.L_x_2636:
[----:B------:R-:W-:Y:S02]  /*e2d0*/  MOV R94, R154 ;  /* 0x0000009a005e7202 */ /* 0x000fe40000000f00 */
.L_x_2637:
[----:B------:R-:W-:Y:S05]  /*e2e0*/  BSYNC B1 ;  /* 0x0000000000017941 */ /* 0x000fea0003800000 */
.L_x_2635:
        /* <DEDUP_REMOVED lines=16> */
.L_x_2641:
[----:B------:R-:W-:Y:S05]  /*e3f0*/  BSYNC B2 ;  /* 0x0000000000027941 */ /* 0x000fea0003800000 */
.L_x_2640:
        /* <DEDUP_REMOVED lines=44> */
.L_x_2639:
[----:B------:R-:W-:Y:S05]  /*e6c0*/  BSYNC B1 ;  /* 0x0000000000017941 */ /* 0x000fea0003800000 */
.L_x_2638:
        /* <DEDUP_REMOVED lines=21> */
.L_x_2643:
[----:B------:R-:W-:Y:S02]  /*e820*/  IMAD.MOV.U32 R181, RZ, RZ, R154 ;  /* 0x000000ffffb57224 */ /* 0x000fe400078e009a */
.L_x_2644:
[----:B------:R-:W-:Y:S05]  /*e830*/  BSYNC B1 ;  /* 0x0000000000017941 */ /* 0x000fea0003800000 */
.L_x_2642:
        /* <DEDUP_REMOVED lines=11> */
[----:B------:R-:W-:Y:S02]  /*e8f0*/  @!P6 IADD3 R155, R155, 0x1, RZ ;  /* 0x000000019b9be810 */ /* 0x000fe40007ffe0ff */
[----:B------:R-:W-:Y:S02]  /*e900*/  @!P6 IADD3 R94, R150, 0x1, RZ ;  /* 0x00000001965ee810 */ /* 0x000fe40007ffe0ff */
[----:B------:R-:W-:Y:S02]  /*e910*/  ISETP.NE.AND P0, PT, R155, RZ, !P6 ;  /* 0x000000ff9b00720c */ /* 0x000fe40007705270 */
[----:B------:R-:W-:-:S11]  /*e920*/  @!P6 MOV R151, RZ ;  /* 0x000000ff0097e202 */ /* 0x000fd60000000f00 */
[----:B------:R-:W-:Y:S01]  /*e930*/  @P0 IMAD.MOV R94, RZ, RZ, R150 ;  /* 0x000000ffff5e0224 */ /* 0x000fe200078e0296 */
[----:B------:R-:W-:-:S03]  /*e940*/  ISETP.NE.AND P0, PT, R92, RZ, PT ;  /* 0x000000ff5c00720c */ /* 0x000fc60003f05270 */
[----:B------:R-:W-:-:S05]  /*e950*/  @!P6 IMAD.MOV.U32 R150, RZ, RZ, R94 ;  /* 0x000000ffff96e224 */ /* 0x000fca00078e005e */
.L_x_2648:
[----:B------:R-:W-:Y:S05]  /*e960*/  BSYNC B2 ;  /* 0x0000000000027941 */ /* 0x000fea0003800000 */
.L_x_2647:
        /* <DEDUP_REMOVED lines=44> */
.L_x_2646:
[----:B------:R-:W-:Y:S05]  /*ec30*/  BSYNC B1 ;  /* 0x0000000000017941 */ /* 0x000fea0003800000 */
.L_x_2645:
        /* <DEDUP_REMOVED lines=15> */
[----:B------:R-:W-:Y:S01]  /*ed30*/  FMUL.FTZ R98, R98, c[0x0][0x1e8] ;  /* 0x00007a0062627a20 */ /* 0x000fe20000410000 */
[----:B------:R-:W-:Y:S01]  /*ed40*/  IADD3 R167, R171, 0xa0, RZ ;  /* 0x000000a0aba77810 */ /* 0x000fe20007ffe0ff */
[----:B------:R-:W-:Y:S01]  /*ed50*/  IMAD.WIDE.U32 R202, R115, R170, c[0x0][0x190] ;  /* 0x0000640073ca7625 */ /* 0x000fe200078e00aa */
[----:B------:R-:W-:-:S03]  /*ed60*/  FSETP.GTU.FTZ.AND P1, PT, R93, c[0x0][0x1e4], PT ;  /* 0x000079005d007a0b */ /* 0x000fc60003f3c000 */
[----:B------:R-:W-:Y:S01]  /*ed70*/  IMAD.WIDE.U32 R92, R92, 0x100, RZ ;  /* 0x000001005c5c7825 */ /* 0x000fe200078e00ff */
[----:B------:R-:W-:Y:S02]  /*ed80*/  SEL R163, RZ, 0x1000000, P1 ;  /* 0x01000000ffa37807 */ /* 0x000fe40000800000 */
[----:B------:R-:W-:Y:S01]  /*ed90*/  FSEL R196, R98, RZ, !P1 ;  /* 0x000000ff62c47208 */ /* 0x000fe20004800000 */
[----:B------:R-:W-:Y:S01]  /*eda0*/  @P0 IMAD.WIDE.U32 R200, R167, R116, c[0x0][0x180] ;  /* 0x00006000a7c80625 */ /* 0x000fe200078e0074 */
[----:B------:R-:W-:Y:S02]  /*edb0*/  LOP3.LUT R198, R92, R96, R94, 0xfe, !PT ;  /* 0x000000605cc67212 */ /* 0x000fe400078efe5e */
[----:B------:R-:W-:Y:S02]  /*edc0*/  LOP3.LUT R96, R99, R163, R188, 0xfe, !PT ;  /* 0x000000a363607212 */ /* 0x000fe400078efebc */
[----:B------:R-:W-:Y:S02]  /*edd0*/  @P0 PRMT R99, RZ, 0x7610, R91 ;  /* 0x00007610ff630816 */ /* 0x000fe4000000005b */
[----:B------:R-:W-:-:S02]  /*ede0*/  SEL R163, RZ, 0x1, P3 ;  /* 0x00000001ffa37807 */ /* 0x000fc40001800000 */
[----:B------:R-:W-:Y:S01]  /*edf0*/  LOP3.LUT R198, R198, R199, RZ, 0xfc, !PT ;  /* 0x000000c7c6c67212 */ /* 0x000fe200078efcff */
[----:B------:R-:W-:Y:S01]  /*ee00*/  @P0 FADD.FTZ R196, R99, R196 ;  /* 0x000000c463c40221 */ /* 0x000fe20000010000 */
[----:B------:R-:W-:Y:S02]  /*ee10*/  LOP3.LUT R163, R97, R96, R163, 0xfe, !PT ;  /* 0x0000006061a37212 */ /* 0x000fe400078efea3 */
[----:B------:R-:W-:Y:S02]  /*ee20*/  F2FP.BF16.PACK_AB R98, R197, R192 ;  /* 0x000000c0c562723e */ /* 0x000fe400000010ff */
[----:B------:R-:W-:Y:S02]  /*ee30*/  F2FP.BF16.PACK_AB R97, R194, R191 ;  /* 0x000000bfc261723e */ /* 0x000fe400000010ff */
[----:B------:R-:W-:Y:S02]  /*ee40*/  F2FP.BF16.PACK_AB R96, R193, R190 ;  /* 0x000000bec160723e */ /* 0x000fe400000010ff */
[----:B------:R-:W-:-:S02]  /*ee50*/  F2FP.BF16.PACK_AB R99, R196, R195 ;  /* 0x000000c3c463723e */ /* 0x000fc400000010ff */
        /* <DEDUP_REMOVED lines=18> */
.L_x_2650:
[----:B0-----:R-:W-:Y:S02]  /*ef80*/  IMAD.MOV.U32 R163, RZ, RZ, R154 ;  /* 0x000000ffffa37224 */ /* 0x001fe400078e009a */
.L_x_2651:
[----:B------:R-:W-:Y:S05]  /*ef90*/  BSYNC B1 ;  /* 0x0000000000017941 */ /* 0x000fea0003800000 */
.L_x_2649:
        /* <DEDUP_REMOVED lines=16> */
.L_x_2655:
[----:B------:R-:W-:Y:S05]  /*f0a0*/  BSYNC B2 ;  /* 0x0000000000027941 */ /* 0x000fea0003800000 */
.L_x_2654:
        /* <DEDUP_REMOVED lines=44> */
.L_x_2653:
[----:B------:R-:W-:Y:S05]  /*f370*/  BSYNC B1 ;  /* 0x0000000000017941 */ /* 0x000fea0003800000 */
.L_x_2652:
        /* <DEDUP_REMOVED lines=22> */
.L_x_2657:
[----:B------:R-:W-:Y:S02]  /*f4e0*/  MOV R169, R154 ;  /* 0x0000009a00a97202 */ /* 0x000fe40000000f00 */
.L_x_2658:
[----:B------:R-:W-:Y:S05]  /*f4f0*/  BSYNC B1 ;  /* 0x0000000000017941 */ /* 0x000fea0003800000 */
.L_x_2656:
        /* <DEDUP_REMOVED lines=16> */
.L_x_2662:
[----:B------:R-:W-:Y:S05]  /*f600*/  BSYNC B2 ;  /* 0x0000000000027941 */ /* 0x000fea0003800000 */
.L_x_2661:
        /* <DEDUP_REMOVED lines=44> */
.L_x_2660:
[----:B------:R-:W-:Y:S05]  /*f8d0*/  BSYNC B1 ;  /* 0x0000000000017941 */ /* 0x000fea0003800000 */
.L_x_2659:
        /* <DEDUP_REMOVED lines=22> */
.L_x_2664:
[----:B------:R-:W-:Y:S02]  /*fa40*/  IMAD.MOV.U32 R92, RZ, RZ, R154 ;  /* 0x000000ffff5c7224 */ /* 0x000fe400078e009a */
.L_x_2665:
[----:B------:R-:W-:Y:S05]  /*fa50*/  BSYNC B1 ;  /* 0x0000000000017941 */ /* 0x000fea0003800000 */
.L_x_2663:
        /* <DEDUP_REMOVED lines=16> */
.L_x_2669:
[----:B------:R-:W-:Y:S05]  /*fb60*/  BSYNC B2 ;  /* 0x0000000000027941 */ /* 0x000fea0003800000 */
.L_x_2668:
        /* <DEDUP_REMOVED lines=44> */
.L_x_2667:
[----:B------:R-:W-:Y:S05]  /*fe30*/  BSYNC B1 ;  /* 0x0000000000017941 */ /* 0x000fea0003800000 */
.L_x_2666:
        /* <DEDUP_REMOVED lines=21> */
.L_x_2671:
[----:B------:R-:W-:Y:S02]  /*ff90*/  IMAD.MOV.U32 R92, RZ, RZ, R154 ;  /* 0x000000ffff5c7224 */ /* 0x000fe400078e009a */
.L_x_2672:
[----:B------:R-:W-:Y:S05]  /*ffa0*/  BSYNC B1 ;  /* 0x0000000000017941 */ /* 0x000fea0003800000 */
.L_x_2670:
        /* <DEDUP_REMOVED lines=16> */
.L_x_2676:
[----:B------:R-:W-:Y:S05]  /*100b0*/  BSYNC B2 ;  /* 0x0000000000027941 */ /* 0x000fea0003800000 */
.L_x_2675:
        /* <DEDUP_REMOVED lines=44> */
.L_x_2674:
[----:B------:R-:W-:Y:S05]  /*10380*/  BSYNC B1 ;  /* 0x0000000000017941 */ /* 0x000fea0003800000 */
.L_x_2673:
        /* <DEDUP_REMOVED lines=8> */
[----:B------:R-:W-:Y:S02]  /*10410*/  @P0 PRMT R97, RZ, 0x7610, R89 ;  /* 0x00007610ff610816 */ /* 0x000fe40000000059 */
        /* <DEDUP_REMOVED lines=12> */
.L_x_2678:
[----:B------:R-:W-:Y:S02]  /*104e0*/  MOV R181, R154 ;  /* 0x0000009a00b57202 */ /* 0x000fe40000000f00 */
.L_x_2679:
[----:B------:R-:W-:Y:S05]  /*104f0*/  BSYNC B1 ;  /* 0x0000000000017941 */ /* 0x000fea0003800000 */
.L_x_2677:
        /* <DEDUP_REMOVED lines=16> */
.L_x_2683:
[----:B------:R-:W-:Y:S05]  /*10600*/  BSYNC B2 ;  /* 0x0000000000027941 */ /* 0x000fea0003800000 */
.L_x_2682:
        /* <DEDUP_REMOVED lines=44> */
.L_x_2681:
[----:B------:R-:W-:Y:S05]  /*108d0*/  BSYNC B1 ;  /* 0x0000000000017941 */ /* 0x000fea0003800000 */
.L_x_2680:
        /* <DEDUP_REMOVED lines=21> */
.L_x_2685:
[----:B------:R-:W-:Y:S02]  /*10a30*/  IMAD.MOV.U32 R181, RZ, RZ, R154 ;  /* 0x000000ffffb57224 */ /* 0x000fe400078e009a */
.L_x_2686:
[----:B------:R-:W-:Y:S05]  /*10a40*/  BSYNC B1 ;  /* 0x0000000000017941 */ /* 0x000fea0003800000 */
.L_x_2684:
        /* <DEDUP_REMOVED lines=16> */
.L_x_2690:
[----:B------:R-:W-:Y:S05]  /*10b50*/  BSYNC B2 ;  /* 0x0000000000027941 */ /* 0x000fea0003800000 */
.L_x_2689:
        /* <DEDUP_REMOVED lines=44> */
.L_x_2688:
[----:B------:R-:W-:Y:S05]  /*10e20*/  BSYNC B1 ;  /* 0x0000000000017941 */ /* 0x000fea0003800000 */
.L_x_2687:
        /* <DEDUP_REMOVED lines=21> */
.L_x_2692:
[----:B------:R-:W-:Y:S02]  /*10f80*/  IMAD.MOV.U32 R94, RZ, RZ, R154 ;  /* 0x000000ffff5e7224 */ /* 0x000fe400078e009a */
.L_x_2693:
[----:B------:R-:W-:Y:S05]  /*10f90*/  BSYNC B1 ;  /* 0x0000000000017941 */ /* 0x000fea0003800000 */
.L_x_2691:
        /* <DEDUP_REMOVED lines=16> */
.L_x_2697:
[----:B------:R-:W-:Y:S05]  /*110a0*/  BSYNC B2 ;  /* 0x0000000000027941 */ /* 0x000fea0003800000 */
.L_x_2696:
        /* <DEDUP_REMOVED lines=44> */
.L_x_2695:
[----:B------:R-:W-:Y:S05]  /*11370*/  BSYNC B1 ;  /* 0x0000000000017941 */ /* 0x000fea0003800000 */
.L_x_2694:
        /* <DEDUP_REMOVED lines=21> */
.L_x_2699:
[----:B------:R-:W-:Y:S02]  /*114d0*/  IMAD.MOV.U32 R181, RZ, RZ, R154 ;  /* 0x000000ffffb57224 */ /* 0x000fe400078e009a */
.L_x_2700:
[----:B------:R-:W-:Y:S05]  /*114e0*/  BSYNC B1 ;  /* 0x0000000000017941 */ /* 0x000fea0003800000 */
.L_x_2698:
        /* <DEDUP_REMOVED lines=18> */
.L_x_2704:
[----:B------:R-:W-:Y:S05]  /*11610*/  BSYNC B2 ;  /* 0x0000000000027941 */ /* 0x000fea0003800000 */
.L_x_2703:
        /* <DEDUP_REMOVED lines=44> */
.L_x_2702:
[----:B------:R-:W-:Y:S05]  /*118e0*/  BSYNC B1 ;  /* 0x0000000000017941 */ /* 0x000fea0003800000 */
.L_x_2701:
        /* <DEDUP_REMOVED lines=25> */
[----:B------:R-:W-:-:S02]  /*11a80*/  LOP3.LUT R169, R97, R96, R169, 0xfe, !PT ;  /* 0x0000006061a97212 */ /* 0x000fc400078efea9 */
[----:B------:R-:W-:Y:S01]  /*11a90*/  IADD3 R163, R171, 0xc0, RZ ;  /* 0x000000c0aba37810 */ /* 0x000fe20007ffe0ff */
[----:B------:R-:W-:Y:S01]  /*11aa0*/  @P0 FADD.FTZ R204, R99, R204 ;  /* 0x000000cc63cc0221 */ /* 0x000fe20000010000 */
[----:B------:R-:W-:Y:S02]  /*11ab0*/  LOP3.LUT R206, R206, R207, RZ, 0xfc, !PT ;  /* 0x000000cfcece7212 */ /* 0x000fe400078efcff */
[----:B------:R-:W-:Y:S01]  /*11ac0*/  F2FP.BF16.PACK_AB R98, R205, R200 ;  /* 0x000000c8cd62723e */ /* 0x000fe200000010ff */
[----:B------:R-:W-:Y:S01]  /*11ad0*/  @P0 IMAD.WIDE.U32 R208, R163, R116, c[0x0][0x180] ;  /* 0x00006000a3d00625 */ /* 0x000fe200078e0074 */
        /* <DEDUP_REMOVED lines=21> */
.L_x_2706:
[----:B0-----:R-:W-:Y:S02]  /*11c30*/  IMAD.MOV.U32 R169, RZ, RZ, R154 ;  /* 0x000000ffffa97224 */ /* 0x001fe400078e009a */
.L_x_2707:
[----:B------:R-:W-:Y:S05]  /*11c40*/  BSYNC B1 ;  /* 0x0000000000017941 */ /* 0x000fea0003800000 */
.L_x_2705:
        /* <DEDUP_REMOVED lines=16> */
.L_x_2711:
[----:B------:R-:W-:Y:S05]  /*11d50*/  BSYNC B2 ;  /* 0x0000000000027941 */ /* 0x000fea0003800000 */
.L_x_2710:
        /* <DEDUP_REMOVED lines=44> */
.L_x_2709:
[----:B------:R-:W-:Y:S05]  /*12020*/  BSYNC B1 ;  /* 0x0000000000017941 */ /* 0x000fea0003800000 */
.L_x_2708:
[----:B------:R-:W0:Y:S01]  /*12030*/  I2F.U32 R97, R169 ;  /* 0x000000a900617306 */ /* 0x000e220000201000 */
[----:B-----5:R-:W-:Y:S01]  /*12040*/  PRMT R99, RZ, 0x5410, R92 ;  /* 0x00005410ff637816 */ /* 0x020fe2000000005c */
[----:B------:R-:W-:Y:S01]  /*12050*/  BSSY B1, `(.L_x_2712) ;  /* 0x0000016000017945 */ /* 0x000fe20003800000 */
[----:B------:R-:W-:Y:S02]  /*12060*/  ISETP.NE.AND P1, PT, R181, 0x1, PT ;  /* 0x00000001b500780c */ /* 0x000fe40003f25270 */
[----:B------:R-:W-:Y:S01]  /*12070*/  LOP3.LUT R162, R162, 0xfffffffb, RZ, 0xc0, !PT ;  /* 0xfffffffba2a27812 */ /* 0x000fe200078ec0ff */
[----:B------:R-:W-:Y:S01]  /*12080*/  FMUL.FTZ R99, R99, R110 ;  /* 0x0000006e63637220 */ /* 0x000fe20000410000 */
[----:B------:R-:W-:-:S03]  /*12090*/  IADD3 R96, R181, 0x1, RZ ;  /* 0x00000001b5607810 */ /* 0x000fc60007ffe0ff */
[----:B------:R-:W-:Y:S02]  /*120a0*/  FMUL.FTZ R99, R99, c[0x0][0x1e8] ;  /* 0x00007a0063637a20 */ /* 0x000fe40000410000 */
[----:B0-----:R-:W-:-:S05]  /*120b0*/  FFMA.FTZ R97, R97, R108, 1.1641532182693481445e-10 ;  /* 0x2f00000061617423 */ /* 0x001fca000001006c */
[----:B------:R-:W-:Y:S02]  /*120c0*/  FSETP.GTU.FTZ.AND P2, PT, R97, c[0x0][0x1e4], PT ;  /* 0x0000790061007a0b */ /* 0x000fe40003f5c000 */
[----:B------:R-:W-:Y:S02]  /*120d0*/  @P0 PRMT R97, RZ, 0x5410, R88 ;  /* 0x00005410ff610816 */ /* 0x000fe40000000058 */
[----:B------:R-:W-:-:S05]  /*120e0*/  FSEL R206, R99, RZ, !P2 ;  /* 0x000000ff63ce7208 */ /* 0x000fca0005000000 */
[----:B------:R-:W-:-:S04]  /*120f0*/  @P0 FADD.FTZ R206, R97, R206 ;  /* 0x000000ce61ce0221 */ /* 0x000fc80000010000 */
[----:B------:R-:W-:Y:S01]  /*12100*/  @P2 LOP3.LUT R162, R162, 0x4, RZ, 0xfc, !PT ;  /* 0x00000004a2a22812 */ /* 0x000fe200078efcff */
        /* <DEDUP_REMOVED lines=9> */
.L_x_2713:
[----:B------:R-:W-:Y:S02]  /*121a0*/  IMAD.MOV.U32 R169, RZ, RZ, R154 ;  /* 0x000000ffffa97224 */ /* 0x000fe400078e009a */
.L_x_2714:
[----:B------:R-:W-:Y:S05]  /*121b0*/  BSYNC B1 ;  /* 0x0000000000017941 */ /* 0x000fea0003800000 */
.L_x_2712:
        /* <DEDUP_REMOVED lines=16> */
.L_x_2718:
[----:B------:R-:W-:Y:S05]  /*122c0*/  BSYNC B2 ;  /* 0x0000000000027941 */ /* 0x000fea0003800000 */
.L_x_2717:
        /* <DEDUP_REMOVED lines=44> */
.L_x_2716:
[----:B------:R-:W-:Y:S05]  /*12590*/  BSYNC B1 ;  /* 0x0000000000017941 */ /* 0x000fea0003800000 */
.L_x_2715:
[----:B------:R-:W0:Y:S01]  /*125a0*/  I2F.U32 R97, R169 ;  /* 0x000000a900617306 */ /* 0x000e220000201000 */
[----:B------:R-:W-:Y:S01]  /*125b0*/  PRMT R99, RZ, 0x7610, R92 ;  /* 0x00007610ff637816 */ /* 0x000fe2000000005c */
[----:B------:R-:W-:Y:S01]  /*125c0*/  BSSY B1, `(.L_x_2719) ;  /* 0x0000016000017945 */ /* 0x000fe20003800000 */
[----:B------:R-:W-:Y:S02]  /*125d0*/  ISETP.NE.AND P1, PT, R96, 0x1, PT ;  /* 0x000000016000780c */ /* 0x000fe40003f25270 */
[----:B------:R-:W-:Y:S01]  /*125e0*/  @P0 PRMT R92, RZ, 0x7610, R88 ;  /* 0x00007610ff5c0816 */ /* 0x000fe20000000058 */
[----:B------:R-:W-:Y:S01]  /*125f0*/  FMUL.FTZ R99, R99, R110 ;  /* 0x0000006e63637220 */ /* 0x000fe20000410000 */
[----:B------:R-:W-:-:S03]  /*12600*/  LOP3.LUT R162, R162, 0xfffffffd, RZ, 0xc0, !PT ;  /* 0xfffffffda2a27812 */ /* 0x000fc600078ec0ff */
[----:B------:R-:W-:Y:S02]  /*12610*/  FMUL.FTZ R99, R99, c[0x0][0x1e8] ;  /* 0x00007a0063637a20 */ /* 0x000fe40000410000 */
[----:B0-----:R-:W-:-:S05]  /*12620*/  FFMA.FTZ R97, R97, R108, 1.1641532182693481445e-10 ;  /* 0x2f00000061617423 */ /* 0x001fca000001006c */
[----:B------:R-:W-:Y:S02]  /*12630*/  FSETP.GTU.FTZ.AND P2, PT, R97, c[0x0][0x1e4], PT ;  /* 0x0000790061007a0b */ /* 0x000fe40003f5c000 */
[----:B------:R-:W-:Y:S02]  /*12640*/  IADD3 R97, R96, 0x1, RZ ;  /* 0x0000000160617810 */ /* 0x000fe40007ffe0ff */
        /* <DEDUP_REMOVED lines=12> */
.L_x_2720:
[----:B------:R-:W-:Y:S02]  /*12710*/  IMAD.MOV.U32 R92, RZ, RZ, R154 ;  /* 0x000000ffff5c7224 */ /* 0x000fe400078e009a */
.L_x_2721:
[----:B------:R-:W-:Y:S05]  /*12720*/  BSYNC B1 ;  /* 0x0000000000017941 */ /* 0x000fea0003800000 */
.L_x_2719:
        /* <DEDUP_REMOVED lines=16> */
.L_x_2725:
[----:B------:R-:W-:Y:S05]  /*12830*/  BSYNC B2 ;  /* 0x0000000000027941 */ /* 0x000fea0003800000 */
.L_x_2724:
        /* <DEDUP_REMOVED lines=44> */
.L_x_2723:
[----:B------:R-:W-:Y:S05]  /*12b00*/  BSYNC B1 ;  /* 0x0000000000017941 */ /* 0x000fea0003800000 */
.L_x_2722:
        /* <DEDUP_REMOVED lines=21> */
.L_x_2727:
[----:B------:R-:W-:Y:S02]  /*12c60*/  IMAD.MOV.U32 R92, RZ, RZ, R154 ;  /* 0x000000ffff5c7224 */ /* 0x000fe400078e009a */
.L_x_2728:
[----:B------:R-:W-:Y:S05]  /*12c70*/  BSYNC B1 ;  /* 0x0000000000017941 */ /* 0x000fea0003800000 */
.L_x_2726:
        /* <DEDUP_REMOVED lines=16> */
.L_x_2732:
[----:B------:R-:W-:Y:S05]  /*12d80*/  BSYNC B2 ;  /* 0x0000000000027941 */ /* 0x000fea0003800000 */
.L_x_2731:
        /* <DEDUP_REMOVED lines=44> */
.L_x_2730:
[----:B------:R-:W-:Y:S05]  /*13050*/  BSYNC B1 ;  /* 0x0000000000017941 */ /* 0x000fea0003800000 */
.L_x_2729:
        /* <DEDUP_REMOVED lines=21> */
.L_x_2734:
[----:B------:R-:W-:Y:S02]  /*131b0*/  IMAD.MOV.U32 R169, RZ, RZ, R154 ;  /* 0x000000ffffa97224 */ /* 0x000fe400078e009a */
.L_x_2735:
[----:B------:R-:W-:Y:S05]  /*131c0*/  BSYNC B1 ;  /* 0x0000000000017941 */ /* 0x000fea0003800000 */
.L_x_2733:
        /* <DEDUP_REMOVED lines=16> */
.L_x_2739:
[----:B------:R-:W-:Y:S05]  /*132d0*/  BSYNC B2 ;  /* 0x0000000000027941 */ /* 0x000fea0003800000 */
.L_x_2738:
        /* <DEDUP_REMOVED lines=44> */
.L_x_2737:
[----:B------:R-:W-:Y:S05]  /*135a0*/  BSYNC B1 ;  /* 0x0000000000017941 */ /* 0x000fea0003800000 */
.L_x_2736:
        /* <DEDUP_REMOVED lines=21> */
.L_x_2741:
[----:B------:R-:W-:Y:S02]  /*13700*/  IMAD.MOV.U32 R169, RZ, RZ, R154 ;  /* 0x000000ffffa97224 */ /* 0x000fe400078e009a */
.L_x_2742:
[----:B------:R-:W-:Y:S05]  /*13710*/  BSYNC B1 ;  /* 0x0000000000017941 */ /* 0x000fea0003800000 */
.L_x_2740:
        /* <DEDUP_REMOVED lines=16> */
.L_x_2746:
[----:B------:R-:W-:Y:S05]  /*13820*/  BSYNC B2 ;  /* 0x0000000000027941 */ /* 0x000fea0003800000 */
.L_x_2745:
        /* <DEDUP_REMOVED lines=44> */
.L_x_2744:
[----:B------:R-:W-:Y:S05]  /*13af0*/  BSYNC B1 ;  /* 0x0000000000017941 */ /* 0x000fea0003800000 */
.L_x_2743:
        /* <DEDUP_REMOVED lines=21> */
.L_x_2748:
[----:B------:R-:W-:Y:S02]  /*13c50*/  IMAD.MOV.U32 R94, RZ, RZ, R154 ;  /* 0x000000ffff5e7224 */ /* 0x000fe400078e009a */
.L_x_2749:
[----:B------:R-:W-:Y:S05]  /*13c60*/  BSYNC B1 ;  /* 0x0000000000017941 */ /* 0x000fea0003800000 */
.L_x_2747:
        /* <DEDUP_REMOVED lines=16> */
.L_x_2753:
[----:B------:R-:W-:Y:S05]  /*13d70*/  BSYNC B2 ;  /* 0x0000000000027941 */ /* 0x000fea0003800000 */
.L_x_2752:
        /* <DEDUP_REMOVED lines=44> */
.L_x_2751:
[----:B------:R-:W-:Y:S05]  /*14040*/  BSYNC B1 ;  /* 0x0000000000017941 */ /* 0x000fea0003800000 */
.L_x_2750:
        /* <DEDUP_REMOVED lines=21> */
.L_x_2755:
[----:B------:R-:W-:Y:S02]  /*141a0*/  IMAD.MOV.U32 R169, RZ, RZ, R154 ;  /* 0x000000ffffa97224 */ /* 0x000fe400078e009a */
.L_x_2756:
[----:B------:R-:W-:Y:S05]  /*141b0*/  BSYNC B1 ;  /* 0x0000000000017941 */ /* 0x000fea0003800000 */
.L_x_2754:
        /* <DEDUP_REMOVED lines=18> */
.L_x_2760:
[----:B------:R-:W-:Y:S05]  /*142e0*/  BSYNC B2 ;  /* 0x0000000000027941 */ /* 0x000fea0003800000 */
.L_x_2759:
        /* <DEDUP_REMOVED lines=44> */
.L_x_2758:
[----:B------:R-:W-:Y:S05]  /*145b0*/  BSYNC B1 ;  /* 0x0000000000017941 */ /* 0x000fea0003800000 */
.L_x_2757:
[----:B------:R-:W0:Y:S01]  /*145c0*/  I2F.U32 R93, R169 ;  /* 0x000000a9005d7306 */ /* 0x000e220000201000 */
[----:B------:R-:W-:Y:S01]  /*145d0*/  SEL R96, RZ, 0x1, P2 ;  /* 0x00000001ff607807 */ /* 0x000fe20001000000 */
[----:B------:R-:W-:Y:S01]  /*145e0*/  IMAD.WIDE.U32 R222, R163, R116, c[0x0][0x188] ;  /* 0x00006200a3de7625 */ /* 0x000fe200078e0074 */
[----:B------:R-:W-:Y:S02]  /*145f0*/  LOP3.LUT P2, RZ, R162, 0x2, RZ, 0xc0, !PT ;  /* 0x00000002a2ff7812 */ /* 0x000fe4000784c0ff */
[----:B------:R-:W-:Y:S01]  /*14600*/  PRMT R95, RZ, 0x7610, R95 ;  /* 0x00007610ff5f7816 */ /* 0x000fe2000000005f */
[----:B------:R-:W-:Y:S01]  /*14610*/  IMAD.WIDE.U32 R96, R96, 0x1000000, RZ ;  /* 0x0100000060607825 */ /* 0x000fe200078e00ff */
[----:B------:R-:W-:Y:S02]  /*14620*/  SEL R94, RZ, 0x1, P1 ;  /* 0x00000001ff5e7807 */ /* 0x000fe40000800000 */
[----:B------:R-:W-:Y:S01]  /*14630*/  SEL R92, RZ, 0x1, P2 ;  /* 0x00000001ff5c7807 */ /* 0x000fe20001000000 */
[----:B------:R-:W-:Y:S01]  /*14640*/  FMUL.FTZ R98, R95, R110 ;  /* 0x0000006e5f627220 */ /* 0x000fe20000410000 */
[----:B------:R-:W-:Y:S01]  /*14650*/  SEL R214, RZ, 0x10000, P5 ;  /* 0x00010000ffd67807 */ /* 0x000fe20002800000 */
[----:B------:R-:W-:Y:S01]  /*14660*/  IMAD.WIDE.U32 R94, R94, 0x10000, RZ ;  /* 0x000100005e5e7825 */ /* 0x000fe200078e00ff */
[----:B------:R-:W-:-:S02]  /*14670*/  SEL R99, RZ, 0x100, P4 ;  /* 0x00000100ff637807 */ /* 0x000fc40002000000 */
[----:B------:R-:W-:Y:S01]  /*14680*/  LOP3.LUT P6, RZ, R162, 0x4, RZ, 0xc0, !PT ;  /* 0x00000004a2ff7812 */ /* 0x000fe200078cc0ff */
        /* <DEDUP_REMOVED lines=39> */
.L_x_2762:
[----:B0-----:R-:W-:Y:S02]  /*14900*/  IMAD.MOV.U32 R181, RZ, RZ, R154 ;  /* 0x000000ffffb57224 */ /* 0x001fe400078e009a */
.L_x_2763:
[----:B------:R-:W-:Y:S05]  /*14910*/  BSYNC B1 ;  /* 0x0000000000017941 */ /* 0x000fea0003800000 */
.L_x_2761:
        /* <DEDUP_REMOVED lines=16> */
.L_x_2767:
[----:B------:R-:W-:Y:S05]  /*14a20*/  BSYNC B2 ;  /* 0x0000000000027941 */ /* 0x000fea0003800000 */
.L_x_2766:
        /* <DEDUP_REMOVED lines=44> */
.L_x_2765:
[----:B------:R-:W-:Y:S05]  /*14cf0*/  BSYNC B1 ;  /* 0x0000000000017941 */ /* 0x000fea0003800000 */
.L_x_2764:
        /* <DEDUP_REMOVED lines=23> */
.L_x_2769:
[----:B------:R-:W-:Y:S02]  /*14e70*/  IMAD.MOV.U32 R181, RZ, RZ, R154 ;  /* 0x000000ffffb57224 */ /* 0x000fe400078e009a */
.L_x_2770:
[----:B------:R-:W-:Y:S05]  /*14e80*/  BSYNC B1 ;  /* 0x0000000000017941 */ /* 0x000fea0003800000 */
.L_x_2768:
        /* <DEDUP_REMOVED lines=16> */
.L_x_2774:
[----:B------:R-:W-:Y:S05]  /*14f90*/  BSYNC B2 ;  /* 0x0000000000027941 */ /* 0x000fea0003800000 */
.L_x_2773:
        /* <DEDUP_REMOVED lines=44> */
.L_x_2772:
[----:B------:R-:W-:Y:S05]  /*15260*/  BSYNC B1 ;  /* 0x0000000000017941 */ /* 0x000fea0003800000 */
.L_x_2771:
        /* <DEDUP_REMOVED lines=23> */
.L_x_2776:
[----:B------:R-:W-:Y:S02]  /*153e0*/  IMAD.MOV.U32 R92, RZ, RZ, R154 ;  /* 0x000000ffff5c7224 */ /* 0x000fe400078e009a */
.L_x_2777:
[----:B------:R-:W-:Y:S05]  /*153f0*/  BSYNC B1 ;  /* 0x0000000000017941 */ /* 0x000fea0003800000 */
.L_x_2775:
        /* <DEDUP_REMOVED lines=16> */
.L_x_2781:
[----:B------:R-:W-:Y:S05]  /*15500*/  BSYNC B2 ;  /* 0x0000000000027941 */ /* 0x000fea0003800000 */
.L_x_2780:
        /* <DEDUP_REMOVED lines=44> */
.L_x_2779:
[----:B------:R-:W-:Y:S05]  /*157d0*/  BSYNC B1 ;  /* 0x0000000000017941 */ /* 0x000fea0003800000 */
.L_x_2778:
        /* <DEDUP_REMOVED lines=21> */
.L_x_2783:
[----:B------:R-:W-:Y:S02]  /*15930*/  IMAD.MOV.U32 R92, RZ, RZ, R154 ;  /* 0x000000ffff5c7224 */ /* 0x000fe400078e009a */
.L_x_2784:
[----:B------:R-:W-:Y:S05]  /*15940*/  BSYNC B1 ;  /* 0x0000000000017941 */ /* 0x000fea0003800000 */
.L_x_2782:
        /* <DEDUP_REMOVED lines=16> */
.L_x_2788:
[----:B------:R-:W-:Y:S05]  /*15a50*/  BSYNC B2 ;  /* 0x0000000000027941 */ /* 0x000fea0003800000 */
.L_x_2787:
        /* <DEDUP_REMOVED lines=44> */
.L_x_2786:
[----:B------:R-:W-:Y:S05]  /*15d20*/  BSYNC B1 ;  /* 0x0000000000017941 */ /* 0x000fea0003800000 */
.L_x_2785:
        /* <DEDUP_REMOVED lines=21> */
.L_x_2790:
[----:B------:R-:W-:Y:S02]  /*15e80*/  IMAD.MOV.U32 R181, RZ, RZ, R154 ;  /* 0x000000ffffb57224 */ /* 0x000fe400078e009a */
.L_x_2791:
[----:B------:R-:W-:Y:S05]  /*15e90*/  BSYNC B1 ;  /* 0x0000000000017941 */ /* 0x000fea0003800000 */
.L_x_2789:
        /* <DEDUP_REMOVED lines=16> */
.L_x_2795:
[----:B------:R-:W-:Y:S05]  /*15fa0*/  BSYNC B2 ;  /* 0x0000000000027941 */ /* 0x000fea0003800000 */
.L_x_2794:
        /* <DEDUP_REMOVED lines=44> */
.L_x_2793:
[----:B------:R-:W-:Y:S05]  /*16270*/  BSYNC B1 ;  /* 0x0000000000017941 */ /* 0x000fea0003800000 */
.L_x_2792:
        /* <DEDUP_REMOVED lines=21> */
.L_x_2797:
[----:B------:R-:W-:Y:S02]  /*163d0*/  IMAD.MOV.U32 R181, RZ, RZ, R154 ;  /* 0x000000ffffb57224 */ /* 0x000fe400078e009a */
.L_x_2798:
[----:B------:R-:W-:Y:S05]  /*163e0*/  BSYNC B1 ;  /* 0x0000000000017941 */ /* 0x000fea0003800000 */
.L_x_2796:
        /* <DEDUP_REMOVED lines=16> */
.L_x_2802:
[----:B------:R-:W-:Y:S05]  /*164f0*/  BSYNC B2 ;  /* 0x0000000000027941 */ /* 0x000fea0003800000 */
.L_x_2801:
        /* <DEDUP_REMOVED lines=44> */
.L_x_2800:
[----:B------:R-:W-:Y:S05]  /*167c0*/  BSYNC B1 ;  /* 0x0000000000017941 */ /* 0x000fea0003800000 */
.L_x_2799:
        /* <DEDUP_REMOVED lines=21> */
.L_x_2804:
[----:B------:R-:W-:Y:S02]  /*16920*/  IMAD.MOV.U32 R94, RZ, RZ, R154 ;  /* 0x000000ffff5e7224 */ /* 0x000fe400078e009a */
.L_x_2805:
[----:B------:R-:W-:Y:S05]  /*16930*/  BSYNC B1 ;  /* 0x0000000000017941 */ /* 0x000fea0003800000 */
.L_x_2803:
        /* <DEDUP_REMOVED lines=16> */
.L_x_2809:
[----:B------:R-:W-:Y:S05]  /*16a40*/  BSYNC B2 ;  /* 0x0000000000027941 */ /* 0x000fea0003800000 */
.L_x_2808:
        /* <DEDUP_REMOVED lines=44> */
.L_x_2807:
[----:B------:R-:W-:Y:S05]  /*16d10*/  BSYNC B1 ;  /* 0x0000000000017941 */ /* 0x000fea0003800000 */
.L_x_2806:
        /* <DEDUP_REMOVED lines=21> */
.L_x_2811:
[----:B------:R-:W-:Y:S02]  /*16e70*/  IMAD.MOV.U32 R181, RZ, RZ, R154 ;  /* 0x000000ffffb57224 */ /* 0x000fe400078e009a */
.L_x_2812:
[----:B------:R-:W-:Y:S05]  /*16e80*/  BSYNC B1 ;  /* 0x0000000000017941 */ /* 0x000fea0003800000 */
.L_x_2810:
        /* <DEDUP_REMOVED lines=18> */
.L_x_2816:
[----:B------:R-:W-:Y:S05]  /*16fb0*/  BSYNC B2 ;  /* 0x0000000000027941 */ /* 0x000fea0003800000 */
.L_x_2815:
        /* <DEDUP_REMOVED lines=44> */
.L_x_2814:
[----:B------:R-:W-:Y:S05]  /*17280*/  BSYNC B1 ;  /* 0x0000000000017941 */ /* 0x000fea0003800000 */
.L_x_2813:
        /* <DEDUP_REMOVED lines=9> */
[----:B------:R-:W-:Y:S01]  /*17320*/  LOP3.LUT P6, RZ, R162, 0x4, RZ, 0xc0, !PT ;  /* 0x00000004a2ff7812 */ /* 0x000fe200078cc0ff */
        /* <DEDUP_REMOVED lines=14> */
[----:B------:R-:W-:Y:S01]  /*17410*/  SEL R96, RZ, 0x1, P3 ;  /* 0x00000001ff607807 */ /* 0x000fe20001800000 */
[----:B------:R-:W-:Y:S01]  /*17420*/  @P0 FADD.FTZ R223, R92, R223 ;  /* 0x000000df5cdf0221 */ /* 0x000fe20000010000 */
[----:B------:R-:W-:-:S02]  /*17430*/  LOP3.LUT R224, R224, R225, RZ, 0xfc, !PT ;  /* 0x000000e1e0e07212 */ /* 0x000fc400078efcff */
[----:B------:R-:W-:Y:S02]  /*17440*/  LOP3.LUT R225, R97, R99, R96, 0xfe, !PT ;  /* 0x0000006361e17212 */ /* 0x000fe400078efe60 */
[----:B------:R-:W-:Y:S02]  /*17450*/  IADD3 R181, R171, 0x100, RZ ;  /* 0x00000100abb57810 */ /* 0x000fe40007ffe0ff */
[----:B------:R-:W-:Y:S02]  /*17460*/  F2FP.BF16.PACK_AB R98, R221, R218 ;  /* 0x000000dadd62723e */ /* 0x000fe400000010ff */
[----:B------:R-:W-:Y:S01]  /*17470*/  F2FP.BF16.PACK_AB R97, R219, R216 ;  /* 0x000000d8db61723e */ /* 0x000fe200000010ff */
[----:B------:R-:W-:Y:S01]  /*17480*/  @P0 IMAD.WIDE.U32 R226, R181, R116, c[0x0][0x180] ;  /* 0x00006000b5e20625 */ /* 0x000fe200078e0074 */
        /* <DEDUP_REMOVED lines=20> */
.L_x_2818:
[----:B0-----:R-:W-:Y:S02]  /*175d0*/  IMAD.MOV.U32 R188, RZ, RZ, R154 ;  /* 0x000000ffffbc7224 */ /* 0x001fe400078e009a */
.L_x_2819:
[----:B------:R-:W-:Y:S05]  /*175e0*/  BSYNC B1 ;  /* 0x0000000000017941 */ /* 0x000fea0003800000 */
.L_x_2817:
        /* <DEDUP_REMOVED lines=16> */
.L_x_2823:
[----:B------:R-:W-:Y:S05]  /*176f0*/  BSYNC B2 ;  /* 0x0000000000027941 */ /* 0x000fea0003800000 */
.L_x_2822:
        /* <DEDUP_REMOVED lines=44> */
.L_x_2821:
[----:B------:R-:W-:Y:S05]  /*179c0*/  BSYNC B1 ;  /* 0x0000000000017941 */ /* 0x000fea0003800000 */
.L_x_2820:
        /* <DEDUP_REMOVED lines=23> */
.L_x_2825:
[----:B------:R-:W-:Y:S02]  /*17b40*/  IMAD.MOV.U32 R188, RZ, RZ, R154 ;  /* 0x000000ffffbc7224 */ /* 0x000fe400078e009a */
.L_x_2826:
[----:B------:R-:W-:Y:S05]  /*17b50*/  BSYNC B1 ;  /* 0x0000000000017941 */ /* 0x000fea0003800000 */
.L_x_2824:
        /* <DEDUP_REMOVED lines=16> */
.L_x_2830:
[----:B------:R-:W-:Y:S05]  /*17c60*/  BSYNC B2 ;  /* 0x0000000000027941 */ /* 0x000fea0003800000 */
.L_x_2829:
        /* <DEDUP_REMOVED lines=44> */
.L_x_2828:
[----:B------:R-:W-:Y:S05]  /*17f30*/  BSYNC B1 ;  /* 0x0000000000017941 */ /* 0x000fea0003800000 */
.L_x_2827:
        /* <DEDUP_REMOVED lines=23> */
.L_x_2832:
[----:B------:R-:W-:Y:S02]  /*180b0*/  IMAD.MOV.U32 R92, RZ, RZ, R154 ;  /* 0x000000ffff5c7224 */ /* 0x000fe400078e009a */
.L_x_2833:
[----:B------:R-:W-:Y:S05]  /*180c0*/  BSYNC B1 ;  /* 0x0000000000017941 */ /* 0x000fea0003800000 */
.L_x_2831:
        /* <DEDUP_REMOVED lines=16> */
.L_x_2837:
[----:B------:R-:W-:Y:S05]  /*181d0*/  BSYNC B2 ;  /* 0x0000000000027941 */ /* 0x000fea0003800000 */
.L_x_2836:
        /* <DEDUP_REMOVED lines=44> */
.L_x_2835:
[----:B------:R-:W-:Y:S05]  /*184a0*/  BSYNC B1 ;  /* 0x0000000000017941 */ /* 0x000fea0003800000 */
.L_x_2834:
        /* <DEDUP_REMOVED lines=21> */
.L_x_2839:
[----:B------:R-:W-:Y:S02]  /*18600*/  IMAD.MOV.U32 R92, RZ, RZ, R154 ;  /* 0x000000ffff5c7224 */ /* 0x000fe400078e009a */
.L_x_2840:
[----:B------:R-:W-:Y:S05]  /*18610*/  BSYNC B1 ;  /* 0x0000000000017941 */ /* 0x000fea0003800000 */
.L_x_2838:
        /* <DEDUP_REMOVED lines=16> */
.L_x_2844:
[----:B------:R-:W-:Y:S05]  /*18720*/  BSYNC B2 ;  /* 0x0000000000027941 */ /* 0x000fea0003800000 */
.L_x_2843:
        /* <DEDUP_REMOVED lines=44> */
.L_x_2842:
[----:B------:R-:W-:Y:S05]  /*189f0*/  BSYNC B1 ;  /* 0x0000000000017941 */ /* 0x000fea0003800000 */
.L_x_2841:
        /* <DEDUP_REMOVED lines=21> */
.L_x_2846:
[----:B------:R-:W-:Y:S02]  /*18b50*/  IMAD.MOV.U32 R188, RZ, RZ, R154 ;  /* 0x000000ffffbc7224 */ /* 0x000fe400078e009a */
.L_x_2847:
[----:B------:R-:W-:Y:S05]  /*18b60*/  BSYNC B1 ;  /* 0x0000000000017941 */ /* 0x000fea0003800000 */
.L_x_2845:
        /* <DEDUP_REMOVED lines=16> */
.L_x_2851:
[----:B------:R-:W-:Y:S05]  /*18c70*/  BSYNC B2 ;  /* 0x0000000000027941 */ /* 0x000fea0003800000 */
.L_x_2850:
        /* <DEDUP_REMOVED lines=44> */
.L_x_2849:
[----:B------:R-:W-:Y:S05]  /*18f40*/  BSYNC B1 ;  /* 0x0000000000017941 */ /* 0x000fea0003800000 */
.L_x_2848:
        /* <DEDUP_REMOVED lines=21> */
.L_x_2853:
[----:B------:R-:W-:Y:S02]  /*190a0*/  IMAD.MOV.U32 R188, RZ, RZ, R154 ;  /* 0x000000ffffbc7224 */ /* 0x000fe400078e009a */
.L_x_2854:
[----:B------:R-:W-:Y:S05]  /*190b0*/  BSYNC B1 ;  /* 0x0000000000017941 */ /* 0x000fea0003800000 */
.L_x_2852:
        /* <DEDUP_REMOVED lines=16> */
.L_x_2858:
[----:B------:R-:W-:Y:S05]  /*191c0*/  BSYNC B2 ;  /* 0x0000000000027941 */ /* 0x000fea0003800000 */
.L_x_2857:
        /* <DEDUP_REMOVED lines=44> */
.L_x_2856:
[----:B------:R-:W-:Y:S05]  /*19490*/  BSYNC B1 ;  /* 0x0000000000017941 */ /* 0x000fea0003800000 */
.L_x_2855:
        /* <DEDUP_REMOVED lines=21> */
.L_x_2860:
[----:B------:R-:W-:Y:S02]  /*195f0*/  IMAD.MOV.U32 R94, RZ, RZ, R154 ;  /* 0x000000ffff5e7224 */ /* 0x000fe400078e009a */
.L_x_2861:
[----:B------:R-:W-:Y:S05]  /*19600*/  BSYNC B1 ;  /* 0x0000000000017941 */ /* 0x000fea0003800000 */
.L_x_2859:
        /* <DEDUP_REMOVED lines=16> */
.L_x_2865:
[----:B------:R-:W-:Y:S05]  /*19710*/  BSYNC B2 ;  /* 0x0000000000027941 */ /* 0x000fea0003800000 */
.L_x_2864:
        /* <DEDUP_REMOVED lines=44> */
.L_x_2863:
[----:B------:R-:W-:Y:S05]  /*199e0*/  BSYNC B1 ;  /* 0x0000000000017941 */ /* 0x000fea0003800000 */
.L_x_2862:
        /* <DEDUP_REMOVED lines=21> */
.L_x_2867:
[----:B------:R-:W-:Y:S02]  /*19b40*/  IMAD.MOV.U32 R188, RZ, RZ, R154 ;  /* 0x000000ffffbc7224 */ /* 0x000fe400078e009a */
.L_x_2868:
[----:B------:R-:W-:Y:S05]  /*19b50*/  BSYNC B1 ;  /* 0x0000000000017941 */ /* 0x000fea0003800000 */
.L_x_2866:
        /* <DEDUP_REMOVED lines=18> */
.L_x_2872:
[----:B------:R-:W-:Y:S05]  /*19c80*/  BSYNC B2 ;  /* 0x0000000000027941 */ /* 0x000fea0003800000 */
.L_x_2871:
        /* <DEDUP_REMOVED lines=44> */
.L_x_2870:
[----:B------:R-:W-:Y:S05]  /*19f50*/  BSYNC B1 ;  /* 0x0000000000017941 */ /* 0x000fea0003800000 */
.L_x_2869:
        /* <DEDUP_REMOVED lines=24> */
[----:B------:R-:W-:Y:S02]  /*1a0e0*/  @P0 PRMT R92, RZ, 0x7610, R91 ;  /* 0x00007610ff5c0816 */ /* 0x000fe4000000005b */
[----:B------:R-:W-:Y:S02]  /*1a0f0*/  LOP3.LUT R99, R99, R188, R230, 0xfe, !PT ;  /* 0x000000bc63637212 */ /* 0x000fe400078efee6 */
[----:B------:R-:W-:Y:S01]  /*1a100*/  SEL R96, RZ, 0x1, P3 ;  /* 0x00000001ff607807 */ /* 0x000fe20001800000 */
[----:B------:R-:W-:Y:S01]  /*1a110*/  @P0 FADD.FTZ R231, R92, R231 ;  /* 0x000000e75ce70221 */ /* 0x000fe20000010000 */
[----:B------:R-:W-:-:S02]  /*1a120*/  LOP3.LUT R232, R232, R233, RZ, 0xfc, !PT ;  /* 0x000000e9e8e87212 */ /* 0x000fc400078efcff */
[----:B------:R-:W-:Y:S02]  /*1a130*/  LOP3.LUT R233, R97, R99, R96, 0xfe, !PT ;  /* 0x0000006361e97212 */ /* 0x000fe400078efe60 */
        /* <DEDUP_REMOVED lines=22> */
.L_x_2874:
[----:B0-----:R-:W-:Y:S02]  /*1a2a0*/  IMAD.MOV.U32 R188, RZ, RZ, R154 ;  /* 0x000000ffffbc7224 */ /* 0x001fe400078e009a */
.L_x_2875:
[----:B------:R-:W-:Y:S05]  /*1a2b0*/  BSYNC B1 ;  /* 0x0000000000017941 */ /* 0x000fea0003800000 */
.L_x_2873:
        /* <DEDUP_REMOVED lines=16> */
.L_x_2879:
[----:B------:R-:W-:Y:S05]  /*1a3c0*/  BSYNC B2 ;  /* 0x0000000000027941 */ /* 0x000fea0003800000 */
.L_x_2878:
        /* <DEDUP_REMOVED lines=44> */
.L_x_2877:
[----:B------:R-:W-:Y:S05]  /*1a690*/  BSYNC B1 ;  /* 0x0000000000017941 */ /* 0x000fea0003800000 */
.L_x_2876:
        /* <DEDUP_REMOVED lines=23> */
.L_x_2881:
[----:B------:R-:W-:Y:S02]  /*1a810*/  IMAD.MOV.U32 R188, RZ, RZ, R154 ;  /* 0x000000ffffbc7224 */ /* 0x000fe400078e009a */
.L_x_2882:
[----:B------:R-:W-:Y:S05]  /*1a820*/  BSYNC B1 ;  /* 0x0000000000017941 */ /* 0x000fea0003800000 */
.L_x_2880:
        /* <DEDUP_REMOVED lines=16> */
.L_x_2886:
[----:B------:R-:W-:Y:S05]  /*1a930*/  BSYNC B2 ;  /* 0x0000000000027941 */ /* 0x000fea0003800000 */
.L_x_2885:
        /* <DEDUP_REMOVED lines=44> */
.L_x_2884:
[----:B------:R-:W-:Y:S05]  /*1ac00*/  BSYNC B1 ;  /* 0x0000000000017941 */ /* 0x000fea0003800000 */
.L_x_2883:
        /* <DEDUP_REMOVED lines=9> */
[----:B------:R-:W-:-:S04]  /*1aca0*/  FSETP.GTU.FTZ.AND P2, PT, R97, c[0x0][0x1e4], PT ;  /* 0x0000790061007a0b */ /* 0x000fc80003f5c000 */
[----:B------:R-:W-:Y:S02]  /*1acb0*/  FSEL R97, R99, RZ, !P2 ;  /* 0x000000ff63617208 */ /* 0x000fe40005000000 */
[----:B------:R-:W-:-:S03]  /*1acc0*/  IADD3 R99, R98, 0x1, RZ ;  /* 0x0000000162637810 */ /* 0x000fc60007ffe0ff */
        /* <DEDUP_REMOVED lines=11> */
.L_x_2888:
[----:B------:R-:W-:Y:S02]  /*1ad80*/  IMAD.MOV.U32 R92, RZ, RZ, R154 ;  /* 0x000000ffff5c7224 */ /* 0x000fe400078e009a */
.L_x_2889:
[----:B------:R-:W-:Y:S05]  /*1ad90*/  BSYNC B1 ;  /* 0x0000000000017941 */ /* 0x000fea0003800000 */
.L_x_2887:
        /* <DEDUP_REMOVED lines=16> */
.L_x_2893:
[----:B------:R-:W-:Y:S05]  /*1aea0*/  BSYNC B2 ;  /* 0x0000000000027941 */ /* 0x000fea0003800000 */
.L_x_2892:
        /* <DEDUP_REMOVED lines=44> */
.L_x_2891:
[----:B------:R-:W-:Y:S05]  /*1b170*/  BSYNC B1 ;  /* 0x0000000000017941 */ /* 0x000fea0003800000 */
.L_x_2890:
        /* <DEDUP_REMOVED lines=21> */
.L_x_2895:
[----:B------:R-:W-:Y:S02]  /*1b2d0*/  IMAD.MOV.U32 R92, RZ, RZ, R154 ;  /* 0x000000ffff5c7224 */ /* 0x000fe400078e009a */
.L_x_2896:
[----:B------:R-:W-:Y:S05]  /*1b2e0*/  BSYNC B1 ;  /* 0x0000000000017941 */ /* 0x000fea0003800000 */
.L_x_2894:
        /* <DEDUP_REMOVED lines=16> */
.L_x_2900:
[----:B------:R-:W-:Y:S05]  /*1b3f0*/  BSYNC B2 ;  /* 0x0000000000027941 */ /* 0x000fea0003800000 */
.L_x_2899:
        /* <DEDUP_REMOVED lines=44> */
.L_x_2898:
[----:B------:R-:W-:Y:S05]  /*1b6c0*/  BSYNC B1 ;  /* 0x0000000000017941 */ /* 0x000fea0003800000 */
.L_x_2897:
        /* <DEDUP_REMOVED lines=21> */
.L_x_2902:
[----:B------:R-:W-:Y:S02]  /*1b820*/  IMAD.MOV.U32 R188, RZ, RZ, R154 ;  /* 0x000000ffffbc7224 */ /* 0x000fe400078e009a */
.L_x_2903:
[----:B------:R-:W-:Y:S05]  /*1b830*/  BSYNC B1 ;  /* 0x0000000000017941 */ /* 0x000fea0003800000 */
.L_x_2901:
        /* <DEDUP_REMOVED lines=16> */
.L_x_2907:
[----:B------:R-:W-:Y:S05]  /*1b940*/  BSYNC B2 ;  /* 0x0000000000027941 */ /* 0x000fea0003800000 */
.L_x_2906:
        /* <DEDUP_REMOVED lines=44> */
.L_x_2905:
[----:B------:R-:W-:Y:S05]  /*1bc10*/  BSYNC B1 ;  /* 0x0000000000017941 */ /* 0x000fea0003800000 */
.L_x_2904:
        /* <DEDUP_REMOVED lines=21> */
.L_x_2909:
[----:B------:R-:W-:Y:S02]  /*1bd70*/  IMAD.MOV.U32 R188, RZ, RZ, R154 ;  /* 0x000000ffffbc7224 */ /* 0x000fe400078e009a */
.L_x_2910:
[----:B------:R-:W-:Y:S05]  /*1bd80*/  BSYNC B1 ;  /* 0x0000000000017941 */ /* 0x000fea0003800000 */
.L_x_2908:
        /* <DEDUP_REMOVED lines=16> */
.L_x_2914:
[----:B------:R-:W-:Y:S05]  /*1be90*/  BSYNC B2 ;  /* 0x0000000000027941 */ /* 0x000fea0003800000 */
.L_x_2913:
        /* <DEDUP_REMOVED lines=44> */
.L_x_2912:
[----:B------:R-:W-:Y:S05]  /*1c160*/  BSYNC B1 ;  /* 0x0000000000017941 */ /* 0x000fea0003800000 */
.L_x_2911:
        /* <DEDUP_REMOVED lines=21> */
.L_x_2916:
[----:B------:R-:W-:Y:S02]  /*1c2c0*/  IMAD.MOV.U32 R94, RZ, RZ, R154 ;  /* 0x000000ffff5e7224 */ /* 0x000fe400078e009a */
.L_x_2917:
[----:B------:R-:W-:Y:S05]  /*1c2d0*/  BSYNC B1 ;  /* 0x0000000000017941 */ /* 0x000fea0003800000 */
.L_x_2915:
        /* <DEDUP_REMOVED lines=16> */
.L_x_2921:
[----:B------:R-:W-:Y:S05]  /*1c3e0*/  BSYNC B2 ;  /* 0x0000000000027941 */ /* 0x000fea0003800000 */
.L_x_2920:
        /* <DEDUP_REMOVED lines=44> */
.L_x_2919:
[----:B------:R-:W-:Y:S05]  /*1c6b0*/  BSYNC B1 ;  /* 0x0000000000017941 */ /* 0x000fea0003800000 */
.L_x_2918:
        /* <DEDUP_REMOVED lines=21> */
.L_x_2923:
[----:B------:R-:W-:Y:S02]  /*1c810*/  IMAD.MOV.U32 R94, RZ, RZ, R154 ;  /* 0x000000ffff5e7224 */ /* 0x000fe400078e009a */
.L_x_2924:
[----:B------:R-:W-:Y:S05]  /*1c820*/  BSYNC B1 ;  /* 0x0000000000017941 */ /* 0x000fea0003800000 */
.L_x_2922:
        /* <DEDUP_REMOVED lines=18> */
.L_x_2928:
[----:B------:R-:W-:Y:S05]  /*1c950*/  BSYNC B2 ;  /* 0x0000000000027941 */ /* 0x000fea0003800000 */
.L_x_2927:
        /* <DEDUP_REMOVED lines=44> */
.L_x_2926:
[----:B------:R-:W-:Y:S05]  /*1cc20*/  BSYNC B1 ;  /* 0x0000000000017941 */ /* 0x000fea0003800000 */
.L_x_2925:
[----:B------:R-:W0:Y:S01]  /*1cc30*/  I2F.U32 R93, R94 ;  /* 0x0000005e005d7306 */ /* 0x000e220000201000 */
[----:B------:R-:W-:Y:S01]  /*1cc40*/  PRMT R95, RZ, 0x7610, R95 ;  /* 0x00007610ff5f7816 */ /* 0x000fe2000000005f */
[----:B------:R-:W-:Y:S01]  /*1cc50*/  IMAD.WIDE.U32 R242, R171, R116, c[0x0][0x188] ;  /* 0x00006200abf27625 */ /* 0x000fe200078e0074 */
[----:B------:R-:W-:Y:S02]  /*1cc60*/  SEL R92, RZ, 0x10000, P5 ;  /* 0x00010000ff5c7807 */ /* 0x000fe40002800000 */
[----:B------:R-:W-:Y:S01]  /*1cc70*/  SEL R207, RZ, 0x100, P4 ;  /* 0x00000100ffcf7807 */ /* 0x000fe20002000000 */
[----:B------:R-:W-:Y:S01]  /*1cc80*/  FMUL.FTZ R95, R95, R110 ;  /* 0x0000006e5f5f7220 */ /* 0x000fe20000410000 */
[----:B------:R-:W-:Y:S02]  /*1cc90*/  SEL R240, RZ, 0x1, P2 ;  /* 0x00000001fff07807 */ /* 0x000fe40001000000 */
[----:B------:R-:W-:Y:S01]  /*1cca0*/  SEL R238, RZ, 0x1, P1 ;  /* 0x00000001ffee7807 */ /* 0x000fe20000800000 */
[----:B------:R-:W-:Y:S01]  /*1ccb0*/  FMUL.FTZ R95, R95, c[0x0][0x1e8] ;  /* 0x00007a005f5f7a20 */ /* 0x000fe20000410000 */
[----:B------:R-:W-:Y:S01]  /*1ccc0*/  LOP3.LUT P6, RZ, R162, 0x4, RZ, 0xc0, !PT ;  /* 0x00000004a2ff7812 */ /* 0x000fe200078cc0ff */
[----:B------:R-:W-:Y:S01]  /*1ccd0*/  IMAD.WIDE.U32 R240, R240, 0x1000000, RZ ;  /* 0x01000000f0f07825 */ /* 0x000fe200078e00ff */
[----:B------:R-:W-:-:S02]  /*1cce0*/  SEL R110, RZ, 0x1, P3 ;  /* 0x00000001ff6e7807 */ /* 0x000fc40001800000 */
[----:B------:R-:W-:Y:S01]  /*1ccf0*/  ISETP.NE.AND P1, PT, R101, RZ, PT ;  /* 0x000000ff6500720c */ /* 0x000fe20003f25270 */
[----:B0-----:R-:W-:Y:S02]  /*1cd00*/  FFMA.FTZ R93, R93, R108, 1.1641532182693481445e-10 ;  /* 0x2f0000005d5d7423 */ /* 0x001fe4000001006c */
[----:B------:R-:W-:Y:S02]  /*1cd10*/  FADD.FTZ R108, RZ, R100 ;  /* 0x00000064ff6c7221 */ /* 0x000fe40000010000 */
[----:B------:R-:W-:Y:S01]  /*1cd20*/  IMAD.WIDE.U32 R238, R238, 0x10000, RZ ;  /* 0x00010000eeee7825 */ /* 0x000fe200078e00ff */
[----:B------:R-:W-:-:S04]  /*1cd30*/  FSETP.GTU.FTZ.AND P5, PT, R93, c[0x0][0x1e4], PT ;  /* 0x000079005d007a0b */ /* 0x000fc80003fbc000 */
[----:B------:R-:W-:Y:S01]  /*1cd40*/  FSEL R235, R95, RZ, !P5 ;  /* 0x000000ff5feb7208 */ /* 0x000fe20006800000 */
[----:B------:R-:W-:Y:S01]  /*1cd50*/  FADD.FTZ R95, R108, R103 ;  /* 0x000000676c5f7221 */ /* 0x000fe20000010000 */
[----:B------:R-:W-:Y:S02]  /*1cd60*/  SEL R93, RZ, 0x1000000, P5 ;  /* 0x01000000ff5d7807 */ /* 0x000fe40002800000 */
[----:B------:R-:W-:Y:S01]  /*1cd70*/  LOP3.LUT P5, RZ, R162, 0x2, RZ, 0xc0, !PT ;  /* 0x00000002a2ff7812 */ /* 0x000fe200078ac0ff */
[----:B------:R-:W-:Y:S01]  /*1cd80*/  FADD.FTZ R108, R95, R102 ;  /* 0x000000665f6c7221 */ /* 0x000fe20000010000 */
[----:B------:R-:W-:Y:S02]  /*1cd90*/  LOP3.LUT R207, R207, R93, R92, 0xfe, !PT ;  /* 0x0000005dcfcf7212 */ /* 0x000fe400078efe5c */
[----:B------:R-:W-:Y:S01]  /*1cda0*/  @P0 PRMT R92, RZ, 0x7610, R91 ;  /* 0x00007610ff5c0816 */ /* 0x000fe2000000005b */
[----:B------:R-:W-:Y:S01]  /*1cdb0*/  FADD.FTZ R95, R108, R105 ;  /* 0x000000696c5f7221 */ /* 0x000fe20000010000 */
[----:B------:R-:W-:-:S02]  /*1cdc0*/  F2FP.BF16.PACK_AB R93, R233, R98 ;  /* 0x00000062e95d723e */ /* 0x000fc400000010ff */
[----:B------:R-:W-:Y:S01]  /*1cdd0*/  SEL R236, RZ, 0x1, P5 ;  /* 0x00000001ffec7807 */ /* 0x000fe20002800000 */
[----:B------:R-:W-:Y:S01]  /*1cde0*/  FADD.FTZ R94, R95, R104 ;  /* 0x000000685f5e7221 */ /* 0x000fe20000010000 */
[----:B------:R-:W-:Y:S01]  /*1cdf0*/  LOP3.LUT R241, R241, R207, R110, 0xfe, !PT ;  /* 0x000000cff1f17212 */ /* 0x000fe200078efe6e */
[----:B------:R-:W-:Y:S01]  /*1ce00*/  @P0 FADD.FTZ R235, R92, R235 ;  /* 0x000000eb5ceb0221 */ /* 0x000fe20000010000 */
[----:B------:R-:W-:Y:S01]  /*1ce10*/  F2FP.BF16.PACK_AB R92, R97, R96 ;  /* 0x00000060615c723e */ /* 0x000fe200000010ff */
        /* <DEDUP_REMOVED lines=68> */
[----:B------:R-:W-:Y:S02]  /*1d260*/  FADD.FTZ R108, R237, R228 ;  /* 0x000000e4ed6c7221 */ /* 0x000fe40000010000 */
[----:B------:R-:W-:-:S04]  /*1d270*/  IMAD.WIDE.U32 R236, R236, 0x100, RZ ;  /* 0x00000100ecec7825 */ /* 0x000fc800078e00ff */
[----:B0-----:R-:W-:Y:S01]  /*1d280*/  FADD.FTZ R93, R108, R231 ;  /* 0x000000e76c5d7221 */ /* 0x001fe20000010000 */
[----:B------:R-:W-:Y:S02]  /*1d290*/  LOP3.LUT R92, R236, R240, R238, 0xfe, !PT ;  /* 0x000000f0ec5c7212 */ /* 0x000fe400078efeee */
[----:B------:R-:W-:Y:S01]  /*1d2a0*/  SEL R95, RZ, 0x1, P6 ;  /* 0x00000001ff5f7807 */ /* 0x000fe20003000000 */
[----:B------:R-:W-:Y:S01]  /*1d2b0*/  FADD.FTZ R94, R93, R96 ;  /* 0x000000605d5e7221 */ /* 0x000fe20000010000 */
[----:B------:R-:W-:Y:S02]  /*1d2c0*/  LOP3.LUT R93, R237, R241, R239, 0xfe, !PT ;  /* 0x000000f1ed5d7212 */ /* 0x000fe400078efeef */
[----:B------:R-:W-:Y:S01]  /*1d2d0*/  LOP3.LUT R92, R92, R95, RZ, 0xfc, !PT ;  /* 0x0000005f5c5c7212 */ /* 0x000fe200078efcff */
[----:B------:R-:W-:Y:S02]  /*1d2e0*/  FADD.FTZ R207, R94, R97 ;  /* 0x000000615ecf7221 */ /* 0x000fe40000010000 */
[----:B------:R-:W-:-:S04]  /*1d2f0*/  IMAD.WIDE.U32 R94, R171, R170, c[0x0][0x190] ;  /* 0x00006400ab5e7625 */ /* 0x000fc800078e00aa */
[----:B------:R-:W-:Y:S01]  /*1d300*/  FADD.FTZ R108, R207, R98 ;  /* 0x00000062cf6c7221 */ /* 0x000fe20000010000 */
[----:B------:R0:W-:Y:S03]  /*1d310*/  STG.E.64 [R94.64], R92 ;  /* 0x0000005c5e007986 */ /* 0x0001e6000c101b06 */
[----:B------:R-:W-:-:S04]  /*1d320*/  FADD.FTZ R108, R108, R233 ;  /* 0x000000e96c6c7221 */ /* 0x000fc80000010000 */
[----:B------:R-:W-:-:S04]  /*1d330*/  FADD.FTZ R207, R108, R99 ;  /* 0x000000636ccf7221 */ /* 0x000fc80000010000 */
[----:B------:R-:W-:-:S04]  /*1d340*/  FADD.FTZ R207, R207, R232 ;  /* 0x000000e8cfcf7221 */ /* 0x000fc80000010000 */
[----:B------:R-:W-:-:S04]  /*1d350*/  FADD.FTZ R108, R207, R230 ;  /* 0x000000e6cf6c7221 */ /* 0x000fc80000010000 */
[----:B------:R-:W-:Y:S01]  /*1d360*/  FADD.FTZ R101, R108, R235 ;  /* 0x000000eb6c657221 */ /* 0x000fe20000010000 */
[----:B------:R-:W-:Y:S05]  /*1d370*/  BRA.DIV ~URZ, `(.L_x_2929) ;  /* 0x000024e27f007947 */ /* 0x000fea000b800000 */
[----:B0-----:R0:W1:Y:S02]  /*1d380*/  SHFL.BFLY PT, R92, R101, 0x1, 0x1f ;  /* 0x0c201f00655c7f89 */ /* 0x00106400000e0000 */
.L_x_2933:
        /* <DEDUP_REMOVED lines=180> */
.L_x_2934:
[C---:B------:R-:W-:Y:S01]  /*1ded0*/  FMUL.FTZ R92, R239.reuse, R239 ;  /* 0x000000efef5c7220 */ /* 0x040fe20000410000 */
[----:B------:R-:W-:Y:S01]  /*1dee0*/  ISETP.NE.AND P0, PT, RZ, UR8, PT ;  /* 0x00000008ff007c0c */ /* 0x000fe2000bf05270 */
[----:B------:R-:W2:Y:S01]  /*1def0*/  S2R R93, SR_TID.X ;  /* 0x00000000005d7919 */ /* 0x000ea20000002100 */
[----:B------:R-:W-:Y:S01]  /*1df00*/  MOV R95, c[0x0][0x1e0] ;  /* 0x00007800005f7a02 */ /* 0x000fe20000000f00 */
[----:B-1----:R-:W-:Y:S01]  /*1df10*/  FADD.FTZ R108, R108, R101 ;  /* 0x000000656c6c7221 */ /* 0x002fe20000010000 */
[----:B------:R-:W-:Y:S01]  /*1df20*/  FSEL R92, R92, RZ, P0 ;  /* 0x000000ff5c5c7208 */ /* 0x000fe20000000000 */
[----:B0-----:R-:W-:Y:S02]  /*1df30*/  IMAD R101, R42, c[0x0][0x168], RZ ;  /* 0x00005a002a657a24 */ /* 0x001fe400078e02ff */
[----:B------:R-:W-:Y:S01]  /*1df40*/  FFMA.FTZ R95, R108, R95, c[0x0][0x228] ;  /* 0x00008a006c5f7623 */ /* 0x000fe2000001005f */
[----:B------:R-:W-:Y:S01]  /*1df50*/  FSEL R108, R239, RZ, !P0 ;  /* 0x000000ffef6c7208 */ /* 0x000fe20004000000 */
[----:B------:R-:W-:Y:S01]  /*1df60*/  IMAD.MOV.U32 R207, RZ, RZ, 0x4 ;  /* 0x00000004ffcf7424 */ /* 0x000fe200078e00ff */
[----:B------:R-:W-:Y:S01]  /*1df70*/  SHF.R.S32.HI R94, RZ, 0x1f, R101 ;  /* 0x0000001fff5e7819 */ /* 0x000fe20000011465 */
[----:B------:R-:W-:-:S02]  /*1df80*/  FADD.FTZ R95, R95, R92 ;  /* 0x0000005c5f5f7221 */ /* 0x000fc40000010000 */
[----:B------:R-:W-:Y:S01]  /*1df90*/  @!P1 IMAD.WIDE R236, R42, R207, c[0x0][0x1a0] ;  /* 0x000068002aec9625 */ /* 0x000fe200078e02cf */
[----:B------:R-:W-:-:S03]  /*1dfa0*/  LEA.HI R101, R94, R101, RZ, 0x3 ;  /* 0x000000655e657211 */ /* 0x000fc600078f18ff */
[----:B------:R-:W0:Y:S01]  /*1dfb0*/  MUFU.RSQ R95, R95 ;  /* 0x0000005f005f7308 */ /* 0x000e220000001400 */
[C---:B------:R-:W-:Y:S01]  /*1dfc0*/  FADD.FTZ R118, -R108.reuse, R118 ;  /* 0x000000766c767221 */ /* 0x040fe20000010100 */
[----:B------:R1:W-:Y:S01]  /*1dfd0*/  @!P1 STG.E [R236.64], R239 ;  /* 0x000000efec009986 */ /* 0x0003e2000c101906 */
[C---:B------:R-:W-:Y:S02]  /*1dfe0*/  FADD.FTZ R164, -R108.reuse, R164 ;  /* 0x000000a46ca47221 */ /* 0x040fe40000010100 */
[C---:B------:R-:W-:Y:S02]  /*1dff0*/  FADD.FTZ R111, -R108.reuse, R111 ;  /* 0x0000006f6c6f7221 */ /* 0x040fe40000010100 */
[----:B------:R-:W-:Y:S01]  /*1e000*/  FADD.FTZ R117, -R108, R117 ;  /* 0x000000756c757221 */ /* 0x000fe20000010100 */
[----:B--2---:R-:W-:Y:S01]  /*1e010*/  LOP3.LUT R94, R93, 0x1f, RZ, 0xc0, !PT ;  /* 0x0000001f5d5e7812 */ /* 0x004fe200078ec0ff */
[----:B------:R-:W-:-:S03]  /*1e020*/  @!P1 IMAD.WIDE R92, R42, R207, c[0x0][0x1a8] ;  /* 0x00006a002a5c9625 */ /* 0x000fc600078e02cf */
[----:B------:R-:W-:Y:S01]  /*1e030*/  LEA.HI.SX32 R94, R101, R94, 0x1d ;  /* 0x0000005e655e7211 */ /* 0x000fe200078feaff */
[C---:B------:R-:W-:Y:S02]  /*1e040*/  FADD.FTZ R119, -R108.reuse, R119 ;  /* 0x000000776c777221 */ /* 0x040fe40000010100 */
[C---:B------:R-:W-:Y:S01]  /*1e050*/  FADD.FTZ R165, -R108.reuse, R165 ;  /* 0x000000a56ca57221 */ /* 0x040fe20000010100 */
[----:B0-----:R0:W-:Y:S01]  /*1e060*/  @!P1 STG.E [R92.64], R95 ;  /* 0x0000005f5c009986 */ /* 0x0011e2000c101906 */
        /* <DEDUP_REMOVED lines=69> */
[----:B-1----:R-:W-:-:S02]  /*1e4c0*/  FADD.FTZ R236, -R108, R233 ;  /* 0x000000e96cec7221 */ /* 0x002fc40000010100 */
[C---:B------:R-:W-:Y:S02]  /*1e4d0*/  FADD.FTZ R238, -R108.reuse, R99 ;  /* 0x000000636cee7221 */ /* 0x040fe40000010100 */
[C---:B------:R-:W-:Y:S02]  /*1e4e0*/  FADD.FTZ R232, -R108.reuse, R232 ;  /* 0x000000e86ce87221 */ /* 0x040fe40000010100 */
[C---:B------:R-:W-:Y:S02]  /*1e4f0*/  FADD.FTZ R230, -R108.reuse, R230 ;  /* 0x000000e66ce67221 */ /* 0x040fe40000010100 */
[----:B------:R-:W-:Y:S02]  /*1e500*/  FADD.FTZ R108, -R108, R235 ;  /* 0x000000eb6c6c7221 */ /* 0x000fe40000010100 */
[C---:B------:R-:W-:Y:S02]  /*1e510*/  FMUL.FTZ R97, R95.reuse, R118 ;  /* 0x000000765f617220 */ /* 0x040fe40000410000 */
[----:B0-----:R-:W-:-:S02]  /*1e520*/  FMUL.FTZ R93, R95, R164 ;  /* 0x000000a45f5d7220 */ /* 0x001fc40000410000 */
        /* <DEDUP_REMOVED lines=72> */
[C---:B------:R-:W-:Y:S01]  /*1e9b0*/  FMUL.FTZ R227, R95.reuse, R170 ;  /* 0x000000aa5fe37220 */ /* 0x040fe20000410000 */
[----:B------:R-:W-:Y:S01]  /*1e9c0*/  PRMT R170, RZ, 0x5410, R49 ;  /* 0x00005410ffaa7816 */ /* 0x000fe20000000031 */
[C---:B------:R-:W-:Y:S02]  /*1e9d0*/  FMUL.FTZ R96, R95.reuse, R96 ;  /* 0x000000605f607220 */ /* 0x040fe40000410000 */
[C---:B------:R-:W-:Y:S02]  /*1e9e0*/  FMUL.FTZ R199, R95.reuse, R234 ;  /* 0x000000ea5fc77220 */ /* 0x040fe40000410000 */
[----:B------:R-:W-:-:S02]  /*1e9f0*/  FMUL.FTZ R98, R95, R98 ;  /* 0x000000625f627220 */ /* 0x000fc40000410000 */
[C---:B------:R-:W-:Y:S02]  /*1ea00*/  FMUL.FTZ R229, R95.reuse, R236 ;  /* 0x000000ec5fe57220 */ /* 0x040fe40000410000 */
[C---:B------:R-:W-:Y:S02]  /*1ea10*/  FMUL.FTZ R238, R95.reuse, R238 ;  /* 0x000000ee5fee7220 */ /* 0x040fe40000410000 */
[C---:B------:R-:W-:Y:S02]  /*1ea20*/  FMUL.FTZ R231, R95.reuse, R232 ;  /* 0x000000e85fe77220 */ /* 0x040fe40000410000 */
[C---:B------:R-:W-:Y:S02]  /*1ea30*/  FMUL.FTZ R230, R95.reuse, R230 ;  /* 0x000000e65fe67220 */ /* 0x040fe40000410000 */
[----:B------:R-:W-:Y:S01]  /*1ea40*/  FMUL.FTZ R108, R95, R108 ;  /* 0x0000006c5f6c7220 */ /* 0x000fe20000410000 */
        /* <DEDUP_REMOVED lines=8> */
[----:B------:R-:W-:Y:S01]  /*1ead0*/  LEA R108, P0, R94, c[0x0][0x208], 0x4 ;  /* 0x000082005e6c7a11 */ /* 0x000fe200078020ff */
[----:B------:R-:W-:-:S02]  /*1eae0*/  FFMA.FTZ R229, R229, R98, R158 ;  /* 0x00000062e5e57223 */ /* 0x000fc4000001009e */
[----:B------:R-:W-:Y:S01]  /*1eaf0*/  FFMA.FTZ R109, R109, R95, R34 ;  /* 0x0000005f6d6d7223 */ /* 0x000fe20000010022 */
[--C-:B------:R-:W-:Y:S01]  /*1eb00*/  PRMT R95, RZ, 0x5410, R86.reuse ;  /* 0x00005410ff5f7816 */ /* 0x100fe20000000056 */
[----:B------:R-:W-:Y:S02]  /*1eb10*/  FFMA.FTZ R198, R96, R198, R145 ;  /* 0x000000c660c67223 */ /* 0x000fe40000010091 */
[----:B------:R-:W-:Y:S02]  /*1eb20*/  FFMA.FTZ R110, R200, R110, R45 ;  /* 0x0000006ec86e7223 */ /* 0x000fe4000001002d */
[----:B------:R-:W-:Y:S01]  /*1eb30*/  FFMA.FTZ R104, R104, R95, R37 ;  /* 0x0000005f68687223 */ /* 0x000fe20000010025 */
[----:B------:R-:W-:Y:S01]  /*1eb40*/  PRMT R95, RZ, 0x7610, R86 ;  /* 0x00007610ff5f7816 */ /* 0x000fe20000000056 */
[----:B------:R-:W-:-:S04]  /*1eb50*/  IMAD R42, R207, c[0x0][0x160], R42 ;  /* 0x00005800cf2a7a24 */ /* 0x000fc800078e022a */
        /* <DEDUP_REMOVED lines=149> */
[----:B------:R-:W-:Y:S02]  /*1f4b0*/  LEA.HI.X R109, R94, c[0x0][0x20c], RZ, 0x4, P0 ;  /* 0x000083005e6d7a11 */ /* 0x000fe400000f24ff */
[----:B------:R-:W-:Y:S02]  /*1f4c0*/  PRMT R94, RZ, 0x7610, R48 ;  /* 0x00007610ff5e7816 */ /* 0x000fe40000000030 */
[----:B------:R-:W-:Y:S02]  /*1f4d0*/  F2FP.BF16.PACK_AB R106, R95, R104 ;  /* 0x000000685f6a723e */ /* 0x000fe400000010ff */
[----:B------:R-:W-:Y:S01]  /*1f4e0*/  F2FP.BF16.PACK_AB R104, R103, R100 ;  /* 0x000000646768723e */ /* 0x000fe200000010ff */
[----:B------:R-:W-:Y:S01]  /*1f4f0*/  FFMA.FTZ R199, R199, R94, R156 ;  /* 0x0000005ec7c77223 */ /* 0x000fe2000001009c */
[----:B------:R-:W-:-:S02]  /*1f500*/  F2FP.BF16.PACK_AB R94, R99, R118 ;  /* 0x00000076635e723e */ /* 0x000fc400000010ff */
[----:B------:R-:W-:Y:S01]  /*1f510*/  F2FP.BF16.PACK_AB R99, R117, R168 ;  /* 0x000000a87563723e */ /* 0x000fe200000010ff */
[----:B------:R-:W-:Y:S01]  /*1f520*/  IMAD.MOV.U32 R168, RZ, RZ, 0x10 ;  /* 0x00000010ffa87424 */ /* 0x000fe200078e00ff */
[----:B------:R0:W-:Y:S01]  /*1f530*/  STG.E.128 [R108.64], R104 ;  /* 0x000000686c007986 */ /* 0x0001e2000c101d06 */
[----:B------:R-:W-:Y:S02]  /*1f540*/  F2FP.BF16.PACK_AB R95, R101, R164 ;  /* 0x000000a4655f723e */ /* 0x000fe400000010ff */
[----:B------:R-:W-:Y:S01]  /*1f550*/  F2FP.BF16.PACK_AB R103, R189, R186 ;  /* 0x000000babd67723e */ /* 0x000fe200000010ff */
[----:B------:R-:W-:Y:S01]  /*1f560*/  IMAD.WIDE.U32 R174, R115, R168, c[0x0][0x208] ;  /* 0x0000820073ae7625 */ /* 0x000fe200078e00a8 */
[----:B------:R-:W-:Y:S02]  /*1f570*/  F2FP.BF16.PACK_AB R101, R185, R182 ;  /* 0x000000b6b965723e */ /* 0x000fe400000010ff */
[----:B------:R-:W-:Y:S01]  /*1f580*/  F2FP.BF16.PACK_AB R100, R183, R180 ;  /* 0x000000b4b764723e */ /* 0x000fe200000010ff */
[----:B------:R-:W-:Y:S01]  /*1f590*/  IMAD.WIDE.U32 R166, R167, R168, c[0x0][0x208] ;  /* 0x00008200a7a67625 */ /* 0x000fe200078e00a8 */
[----:B------:R-:W-:-:S02]  /*1f5a0*/  F2FP.BF16.PACK_AB R115, R215, R212 ;  /* 0x000000d4d773723e */ /* 0x000fc400000010ff */
[----:B------:R-:W-:Y:S02]  /*1f5b0*/  F2FP.BF16.PACK_AB R118, R221, R218 ;  /* 0x000000dadd76723e */ /* 0x000fe400000010ff */
[----:B0-----:R-:W-:Y:S01]  /*1f5c0*/  F2FP.BF16.PACK_AB R108, R116, R173 ;  /* 0x000000ad746c723e */ /* 0x001fe200000010ff */
[----:B------:R-:W-:Y:S01]  /*1f5d0*/  IMAD.WIDE.U32 R116, R112, R168, c[0x0][0x208] ;  /* 0x0000820070747625 */ /* 0x000fe200078e00a8 */
[----:B------:R-:W-:Y:S02]  /*1f5e0*/  F2FP.BF16.PACK_AB R107, R165, R178 ;  /* 0x000000b2a56b723e */ /* 0x000fe400000010ff */
[----:B------:R-:W-:Y:S01]  /*1f5f0*/  F2FP.BF16.PACK_AB R106, R197, R192 ;  /* 0x000000c0c56a723e */ /* 0x000fe200000010ff */
[----:B------:R-:W-:Y:S01]  /*1f600*/  IMAD.WIDE.U32 R164, R113, R168, c[0x0][0x208] ;  /* 0x0000820071a47625 */ /* 0x000fe200078e00a8 */
[----:B------:R-:W-:Y:S01]  /*1f610*/  F2FP.BF16.PACK_AB R105, R119, R176 ;  /* 0x000000b07769723e */ /* 0x000fe200000010ff */
[----:B------:R0:W-:Y:S01]  /*1f620*/  STG.E.128 [R116.64], R92 ;  /* 0x0000005c74007986 */ /* 0x0001e2000c101d06 */
[----:B------:R-:W-:Y:S01]  /*1f630*/  F2FP.BF16.PACK_AB R104, R193, R190 ;  /* 0x000000bec168723e */ /* 0x000fe200000010ff */
[----:B------:R-:W-:Y:S01]  /*1f640*/  IMAD.WIDE.U32 R172, R114, R168, c[0x0][0x208] ;  /* 0x0000820072ac7625 */ /* 0x000fe200078e00a8 */
[----:B------:R-:W-:Y:S01]  /*1f650*/  F2FP.BF16.PACK_AB R109, R177, R194 ;  /* 0x000000c2b16d723e */ /* 0x000fe200000010ff */
[----:B------:R-:W-:Y:S01]  /*1f660*/  STG.E.128 [R164.64], R96 ;  /* 0x00000060a4007986 */ /* 0x000fe2000c101d06 */
[----:B------:R-:W-:-:S02]  /*1f670*/  F2FP.BF16.PACK_AB R114, R213, R210 ;  /* 0x000000d2d572723e */ /* 0x000fc400000010ff */
[----:B------:R-:W-:Y:S01]  /*1f680*/  F2FP.BF16.PACK_AB R113, R211, R208 ;  /* 0x000000d0d371723e */ /* 0x000fe200000010ff */
[----:B------:R1:W-:Y:S01]  /*1f690*/  STG.E.128 [R172.64], R100 ;  /* 0x00000064ac007986 */ /* 0x0003e2000c101d06 */
[----:B------:R-:W-:Y:S02]  /*1f6a0*/  F2FP.BF16.PACK_AB R112, R209, R206 ;  /* 0x000000ced170723e */ /* 0x000fe400000010ff */
[----:B------:R-:W-:Y:S01]  /*1f6b0*/  F2FP.BF16.PACK_AB R119, R223, R220 ;  /* 0x000000dcdf77723e */ /* 0x000fe200000010ff */
[----:B------:R2:W-:Y:S04]  /*1f6c0*/  STG.E.128 [R174.64], R104 ;  /* 0x00000068ae007986 */ /* 0x0005e8000c101d06 */
[----:B------:R3:W-:Y:S01]  /*1f6d0*/  STG.E.128 [R166.64], R108 ;  /* 0x0000006ca6007986 */ /* 0x0007e2000c101d06 */
[----:B0-----:R-:W-:-:S02]  /*1f6e0*/  F2FP.BF16.PACK_AB R117, R219, R216 ;  /* 0x000000d8db75723e */ /* 0x001fc400000010ff */
[----:B------:R-:W-:Y:S02]  /*1f6f0*/  F2FP.BF16.PACK_AB R116, R217, R214 ;  /* 0x000000d6d974723e */ /* 0x000fe400000010ff */
[----:B------:R-:W-:Y:S02]  /*1f700*/  F2FP.BF16.PACK_AB R95, R227, R228 ;  /* 0x000000e4e35f723e */ /* 0x000fe400000010ff */
[----:B------:R-:W-:Y:S02]  /*1f710*/  F2FP.BF16.PACK_AB R94, R203, R226 ;  /* 0x000000e2cb5e723e */ /* 0x000fe400000010ff */
[----:B-1----:R-:W-:Y:S01]  /*1f720*/  LEA R100, P0, R171, c[0x0][0x208], 0x4 ;  /* 0x00008200ab647a11 */ /* 0x002fe200078020ff */
[----:B------:R-:W-:Y:S01]  /*1f730*/  IMAD.WIDE.U32 R102, R163, R168, c[0x0][0x208] ;  /* 0x00008200a3667625 */ /* 0x000fe200078e00a8 */
[----:B------:R-:W-:Y:S02]  /*1f740*/  F2FP.BF16.PACK_AB R93, R195, R224 ;  /* 0x000000e0c35d723e */ /* 0x000fe400000010ff */
[----:B------:R-:W-:Y:S01]  /*1f750*/  F2FP.BF16.PACK_AB R92, R225, R222 ;  /* 0x000000dee15c723e */ /* 0x000fe200000010ff */
[----:B--2---:R-:W-:Y:S01]  /*1f760*/  IMAD.WIDE.U32 R104, R169, R168, c[0x0][0x208] ;  /* 0x00008200a9687625 */ /* 0x004fe200078e00a8 */
[----:B------:R-:W-:Y:S01]  /*1f770*/  F2FP.BF16.PACK_AB R99, R201, R230 ;  /* 0x000000e6c963723e */ /* 0x000fe200000010ff */
[----:B------:R3:W-:Y:S01]  /*1f780*/  STG.E.128 [R102.64], R112 ;  /* 0x0000007066007986 */ /* 0x0007e2000c101d06 */
[----:B------:R-:W-:Y:S01]  /*1f790*/  F2FP.BF16.PACK_AB R98, R231, R238 ;  /* 0x000000eee762723e */ /* 0x000fe200000010ff */
[----:B------:R-:W-:Y:S01]  /*1f7a0*/  IMAD.WIDE.U32 R106, R181, R168, c[0x0][0x208] ;  /* 0x00008200b56a7625 */ /* 0x000fe200078e00a8 */
[----:B------:R-:W-:Y:S01]  /*1f7b0*/  F2FP.BF16.PACK_AB R97, R229, R170 ;  /* 0x000000aae561723e */ /* 0x000fe200000010ff */
[----:B------:R3:W-:Y:S01]  /*1f7c0*/  STG.E.128 [R104.64], R116 ;  /* 0x0000007468007986 */ /* 0x0007e2000c101d06 */
[----:B------:R-:W-:-:S02]  /*1f7d0*/  LEA.HI.X R101, R171, c[0x0][0x20c], RZ, 0x4, P0 ;  /* 0x00008300ab657a11 */ /* 0x000fc400000f24ff */
[----:B------:R-:W-:Y:S01]  /*1f7e0*/  F2FP.BF16.PACK_AB R96, R199, R198 ;  /* 0x000000c6c760723e */ /* 0x000fe200000010ff */
[----:B------:R3:W-:Y:S01]  /*1f7f0*/  STG.E.128 [R106.64], R92 ;  /* 0x0000005c6a007986 */ /* 0x0007e2000c101d06 */
[----:B------:R-:W-:-:S03]  /*1f800*/  ISETP.GE.AND P0, PT, R42, c[0x0][0x164], PT ;  /* 0x000059002a007a0c */ /* 0x000fc60003f06270 */
[----:B------:R3:W-:Y:S10]  /*1f810*/  STG.E.128 [R100.64], R96 ;  /* 0x0000006064007986 */ /* 0x0007f4000c101d06 */
[----:B---3--:R-:W-:Y:S01]  /*1f820*/  @P0 CALL.REL.NOINC `(.L_x_2931) ;  /* 0x0000001000000944 */ /* 0x008fe20003c00000 */
[----:B------:R-:W-:Y:S05]  /*1f830*/  BRA `(.L_x_2932) ;  /* 0xfffe158000007947 */ /* 0x000fea000383ffff */
.L_x_2931:
[----:B------:R-:W-:Y:S05]  /*1f840*/  BSYNC B0 ;  /* 0x0000000000007941 */ /* 0x000fea0003800000 */
.L_x_2368:
[----:B------:R-:W-:Y:S05]  /*1f850*/  EXIT ;  /* 0x000000000000794d */ /* 0x000fea0003800000 */
.L_x_2929:
[----:B0-----:R-:W-:Y:S01]  /*1f860*/  IMAD.MOV.U32 R108, RZ, RZ, 0x1 ;  /* 0x00000001ff6c7424 */ /* 0x001fe200078e00ff */
[----:B------:R-:W-:Y:S01]  /*1f870*/  MOV R92, 0x1f8b0 ;  /* 0x0001f8b0005c7802 */ /* 0x000fe20000000f00 */
[----:B------:R-:W-:-:S02]  /*1f880*/  IMAD.MOV.U32 R94, RZ, RZ, 0x1f ;  /* 0x0000001fff5e7424 */ /* 0x000fc400078e00ff */
[----:B------:R-:W-:Y:S02]  /*1f890*/  IMAD.MOV.U32 R95, RZ, RZ, -0x1 ;  /* 0xffffffffff5f7424 */ /* 0x000fe400078e00ff */
[----:B------:R-:W-:Y:S05]  /*1f8a0*/  CALL.REL.NOINC `($__internal_9_$__cuda_sm70_shflsync_bfly_p) ;  /* 0x00000d9000007944 */ /* 0x000fea0003c00000 */
[----:B-1----:R-:W-:Y:S01]  /*1f8b0*/  MOV R92, R108 ;  /* 0x0000006c005c7202 */ /* 0x002fe20000000f00 */
[----:B0-----:R-:W-:Y:S05]  /*1f8c0*/  BRA `(.L_x_2933) ;  /* 0xffffdac000007947 */ /* 0x001fea000383ffff */
.L_x_2930:
[----:B------:R-:W-:Y:S01]  /*1f8d0*/  IMAD.MOV.U32 R108, RZ, RZ, 0x2 ;  /* 0x00000002ff6c7424 */ /* 0x000fe200078e00ff */
[----:B------:R-:W-:Y:S01]  /*1f8e0*/  MOV R92, 0x1f920 ;  /* 0x0001f920005c7802 */ /* 0x000fe20000000f00 */
[----:B------:R-:W-:Y:S02]  /*1f8f0*/  IMAD.MOV.U32 R94, RZ, RZ, 0x1f ;  /* 0x0000001fff5e7424 */ /* 0x000fe400078e00ff */
[----:B------:R-:W-:Y:S02]  /*1f900*/  IMAD.MOV.U32 R95, RZ, RZ, -0x1 ;  /* 0xffffffffff5f7424 */ /* 0x000fe400078e00ff */
[----:B------:R-:W-:Y:S05]  /*1f910*/  CALL.REL.NOINC `($__internal_9_$__cuda_sm70_shflsync_bfly_p) ;  /* 0x00000d2000007944 */ /* 0x000fea0003c00000 */
[----:B0-----:R-:W-:Y:S01]  /*1f920*/  HFMA2.MMA R94, -RZ, RZ, 0, 1.847743988037109375e-06 ;  /* 0x0000001fff5e7435 */ /* 0x001fe200000001ff */
[----:B-1----:R-:W-:Y:S01]  /*1f930*/  FADD.FTZ R101, R101, R108 ;  /* 0x0000006c65657221 */ /* 0x002fe20000010000 */
[----:B------:R-:W-:Y:S01]  /*1f940*/  MOV R92, 0x1f980 ;  /* 0x0001f980005c7802 */ /* 0x000fe20000000f00 */
[----:B------:R-:W-:Y:S02]  /*1f950*/  IMAD.MOV.U32 R108, RZ, RZ, 0x4 ;  /* 0x00000004ff6c7424 */ /* 0x000fe400078e00ff */
[----:B------:R-:W-:-:S02]  /*1f960*/  IMAD.MOV.U32 R95, RZ, RZ, -0x1 ;  /* 0xffffffffff5f7424 */ /* 0x000fc400078e00ff */
[----:B------:R-:W-:Y:S05]  /*1f970*/  CALL.REL.NOINC `($__internal_9_$__cuda_sm70_shflsync_bfly_p) ;  /* 0x00000cc000007944 */ /* 0x000fea0003c00000 */
[----:B01----:R-:W-:Y:S01]  /*1f980*/  FADD.FTZ R101, R101, R108 ;  /* 0x0000006c65657221 */ /* 0x003fe20000010000 */
[----:B------:R-:W-:Y:S01]  /*1f990*/  MOV R92, 0x1f9e0 ;  /* 0x0001f9e0005c7802 */ /* 0x000fe20000000f00 */
[----:B------:R-:W-:-:S02]  /*1f9a0*/  IMAD.MOV.U32 R108, RZ, RZ, 0x8 ;  /* 0x00000008ff6c7424 */ /* 0x000fc400078e00ff */
[----:B------:R-:W-:Y:S02]  /*1f9b0*/  IMAD.MOV.U32 R94, RZ, RZ, 0x1f ;  /* 0x0000001fff5e7424 */ /* 0x000fe400078e00ff */
[----:B------:R-:W-:Y:S02]  /*1f9c0*/  IMAD.MOV.U32 R95, RZ, RZ, -0x1 ;  /* 0xffffffffff5f7424 */ /* 0x000fe400078e00ff */
[----:B------:R-:W-:Y:S05]  /*1f9d0*/  CALL.REL.NOINC `($__internal_9_$__cuda_sm70_shflsync_bfly_p) ;  /* 0x00000c6000007944 */ /* 0x000fea0003c00000 */
[----:B01----:R-:W-:Y:S01]  /*1f9e0*/  FADD.FTZ R101, R101, R108 ;  /* 0x0000006c65657221 */ /* 0x003fe20000010000 */
[----:B------:R-:W-:Y:S01]  /*1f9f0*/  MOV R108, 0x10 ;  /* 0x00000010006c7802 */ /* 0x000fe20000000f00 */
[----:B------:R-:W-:Y:S01]  /*1fa00*/  IMAD.MOV.U32 R94, RZ, RZ, 0x1f ;  /* 0x0000001fff5e7424 */ /* 0x000fe200078e00ff */
[----:B------:R-:W-:Y:S01]  /*1fa10*/  MOV R92, 0x1fa40 ;  /* 0x0001fa40005c7802 */ /* 0x000fe20000000f00 */
[----:B------:R-:W-:Y:S02]  /*1fa20*/  IMAD.MOV.U32 R95, RZ, RZ, -0x1 ;  /* 0xffffffffff5f7424 */ /* 0x000fe400078e00ff */
[----:B------:R-:W-:Y:S05]  /*1fa30*/  CALL.REL.NOINC `($__internal_9_$__cuda_sm70_shflsync_bfly_p) ;  /* 0x00000c0000007944 */ /* 0x000fea0003c00000 */
[----:B-1----:R-:W-:Y:S02]  /*1fa40*/  FADD.FTZ R108, R101, R108 ;  /* 0x0000006c656c7221 */ /* 0x002fe40000010000 */
[----:B0-----:R-:W-:Y:S02]  /*1fa50*/  IMAD.MOV.U32 R94, RZ, RZ, 0x1f ;  /* 0x0000001fff5e7424 */ /* 0x001fe400078e00ff */
[----:B------:R-:W-:-:S02]  /*1fa60*/  FMUL.FTZ R239, R108, c[0x0][0x1e0] ;  /* 0x000078006cef7a20 */ /* 0x000fc40000410000 */
[----:B------:R-:W-:Y:S02]  /*1fa70*/  IMAD.MOV.U32 R108, RZ, RZ, 0x1 ;  /* 0x00000001ff6c7424 */ /* 0x000fe400078e00ff */
[C---:B------:R-:W-:Y:S02]  /*1fa80*/  FADD.FTZ R92, -R239.reuse, R100 ;  /* 0x00000064ef5c7221 */ /* 0x040fe40000010100 */
[C---:B------:R-:W-:Y:S02]  /*1fa90*/  FADD.FTZ R93, -R239.reuse, R103 ;  /* 0x00000067ef5d7221 */ /* 0x040fe40000010100 */
[----:B------:R-:W-:Y:S02]  /*1faa0*/  FFMA.FTZ R92, R92, R92, RZ ;  /* 0x0000005c5c5c7223 */ /* 0x000fe400000100ff */
[----:B------:R-:W-:Y:S02]  /*1fab0*/  FADD.FTZ R95, -R239, R102 ;  /* 0x00000066ef5f7221 */ /* 0x000fe40000010100 */
[----:B------:R-:W-:-:S02]  /*1fac0*/  FFMA.FTZ R92, R93, R93, R92 ;  /* 0x0000005d5d5c7223 */ /* 0x000fc4000001005c */
[----:B------:R-:W-:Y:S02]  /*1fad0*/  FADD.FTZ R93, -R239, R105 ;  /* 0x00000069ef5d7221 */ /* 0x000fe40000010100 */
[----:B------:R-:W-:Y:S02]  /*1fae0*/  FFMA.FTZ R92, R95, R95, R92 ;  /* 0x0000005f5f5c7223 */ /* 0x000fe4000001005c */
[----:B------:R-:W-:Y:S02]  /*1faf0*/  FADD.FTZ R95, -R239, R104 ;  /* 0x00000068ef5f7221 */ /* 0x000fe40000010100 */
[----:B------:R-:W-:Y:S02]  /*1fb00*/  FFMA.FTZ R92, R93, R93, R92 ;  /* 0x0000005d5d5c7223 */ /* 0x000fe4000001005c */
        /* <DEDUP_REMOVED lines=149> */
[----:B------:R-:W-:Y:S01]  /*20460*/  FFMA.FTZ R92, R95, R95, R92 ;  /* 0x0000005f5f5c7223 */ /* 0x000fe2000001005c */
[----:B------:R-:W-:-:S03]  /*20470*/  MOV R95, 0xffffffff ;  /* 0xffffffff005f7802 */ /* 0x000fc60000000f00 */
[----:B------:R-:W-:Y:S01]  /*20480*/  FFMA.FTZ R101, R93, R93, R92 ;  /* 0x0000005d5d657223 */ /* 0x000fe2000001005c */
[----:B------:R-:W-:Y:S02]  /*20490*/  MOV R92, 0x204b0 ;  /* 0x000204b0005c7802 */ /* 0x000fe40000000f00 */
[----:B------:R-:W-:Y:S05]  /*204a0*/  CALL.REL.NOINC `($__internal_9_$__cuda_sm70_shflsync_bfly_p) ;  /* 0x0000019000007944 */ /* 0x000fea0003c00000 */
[----:B01----:R-:W-:Y:S01]  /*204b0*/  FADD.FTZ R101, R101, R108 ;  /* 0x0000006c65657221 */ /* 0x003fe20000010000 */
[----:B------:R-:W-:Y:S01]  /*204c0*/  MOV R92, 0x20510 ;  /* 0x00020510005c7802 */ /* 0x000fe20000000f00 */
[----:B------:R-:W-:Y:S02]  /*204d0*/  IMAD.MOV.U32 R108, RZ, RZ, 0x2 ;  /* 0x00000002ff6c7424 */ /* 0x000fe400078e00ff */
[----:B------:R-:W-:Y:S02]  /*204e0*/  IMAD.MOV.U32 R94, RZ, RZ, 0x1f ;  /* 0x0000001fff5e7424 */ /* 0x000fe400078e00ff */
[----:B------:R-:W-:Y:S02]  /*204f0*/  IMAD.MOV.U32 R95, RZ, RZ, -0x1 ;  /* 0xffffffffff5f7424 */ /* 0x000fe400078e00ff */
[----:B------:R-:W-:Y:S05]  /*20500*/  CALL.REL.NOINC `($__internal_9_$__cuda_sm70_shflsync_bfly_p) ;  /* 0x0000013000007944 */ /* 0x000fea0003c00000 */
[----:B0-----:R-:W-:Y:S01]  /*20510*/  HFMA2.MMA R94, -RZ, RZ, 0, 1.847743988037109375e-06 ;  /* 0x0000001fff5e7435 */ /* 0x001fe200000001ff */
[----:B-1----:R-:W-:Y:S01]  /*20520*/  FADD.FTZ R101, R101, R108 ;  /* 0x0000006c65657221 */ /* 0x002fe20000010000 */
[----:B------:R-:W-:Y:S01]  /*20530*/  MOV R92, 0x20570 ;  /* 0x00020570005c7802 */ /* 0x000fe20000000f00 */
[----:B------:R-:W-:-:S02]  /*20540*/  IMAD.MOV.U32 R108, RZ, RZ, 0x4 ;  /* 0x00000004ff6c7424 */ /* 0x000fc400078e00ff */
[----:B------:R-:W-:Y:S02]  /*20550*/  IMAD.MOV.U32 R95, RZ, RZ, -0x1 ;  /* 0xffffffffff5f7424 */ /* 0x000fe400078e00ff */
[----:B------:R-:W-:Y:S05]  /*20560*/  CALL.REL.NOINC `($__internal_9_$__cuda_sm70_shflsync_bfly_p) ;  /* 0x000000d000007944 */ /* 0x000fea0003c00000 */
[----:B01----:R-:W-:Y:S01]  /*20570*/  FADD.FTZ R101, R101, R108 ;  /* 0x0000006c65657221 */ /* 0x003fe20000010000 */
[----:B------:R-:W-:Y:S01]  /*20580*/  MOV R92, 0x205d0 ;  /* 0x000205d0005c7802 */ /* 0x000fe20000000f00 */
[----:B------:R-:W-:Y:S02]  /*20590*/  IMAD.MOV.U32 R108, RZ, RZ, 0x8 ;  /* 0x00000008ff6c7424 */ /* 0x000fe400078e00ff */
[----:B------:R-:W-:Y:S02]  /*205a0*/  IMAD.MOV.U32 R94, RZ, RZ, 0x1f ;  /* 0x0000001fff5e7424 */ /* 0x000fe400078e00ff */
[----:B------:R-:W-:Y:S02]  /*205b0*/  IMAD.MOV.U32 R95, RZ, RZ, -0x1 ;  /* 0xffffffffff5f7424 */ /* 0x000fe400078e00ff */
[----:B------:R-:W-:Y:S05]  /*205c0*/  CALL.REL.NOINC `($__internal_9_$__cuda_sm70_shflsync_bfly_p) ;  /* 0x0000007000007944 */ /* 0x000fea0003c00000 */
[----:B01----:R-:W-:Y:S01]  /*205d0*/  FADD.FTZ R101, R101, R108 ;  /* 0x0000006c65657221 */ /* 0x003fe20000010000 */
[----:B------:R-:W-:Y:S01]  /*205e0*/  MOV R108, 0x10 ;  /* 0x00000010006c7802 */ /* 0x000fe20000000f00 */
[----:B------:R-:W-:Y:S01]  /*205f0*/  IMAD.MOV.U32 R94, RZ, RZ, 0x1f ;  /* 0x0000001fff5e7424 */ /* 0x000fe200078e00ff */
[----:B------:R-:W-:Y:S01]  /*20600*/  MOV R92, 0x20630 ;  /* 0x00020630005c7802 */ /* 0x000fe20000000f00 */
[----:B------:R-:W-:-:S02]  /*20610*/  IMAD.MOV.U32 R95, RZ, RZ, -0x1 ;  /* 0xffffffffff5f7424 */ /* 0x000fc400078e00ff */
[----:B------:R-:W-:Y:S05]  /*20620*/  CALL.REL.NOINC `($__internal_9_$__cuda_sm70_shflsync_bfly_p) ;  /* 0x0000001000007944 */ /* 0x000fea0003c00000 */
[----:B01----:R-:W-:Y:S05]  /*20630*/  BRA `(.L_x_2934) ;  /* 0xffffd89000007947 */ /* 0x003fea000383ffff */
        .weak           $__internal_9_$__cuda_sm70_shflsync_bfly_p
        .type           $__internal_9_$__cuda_sm70_shflsync_bfly_p,@function
        .size           $__internal_9_$__cuda_sm70_shflsync_bfly_p,(.L_x_71009 - $__internal_9_$__cuda_sm70_shflsync_bfly_p)
$__internal_9_$__cuda_sm70_shflsync_bfly_p:
[----:B------:R-:W-:Y:S01]  /*20640*/  IMAD.MOV.U32 R93, RZ, RZ, 0x0 ;  /* 0x00000000ff5d7424 */ /* 0x000fe200078e00ff */
[----:B------:R-:W-:Y:S04]  /*20650*/  WARPSYNC R95 ;  /* 0x0000005f00007348 */ /* 0x000fe80003800000 */
[----:B------:R0:W1:Y:S01]  /*20660*/  SHFL.BFLY PT, R108, R101, R108, R94 ;  /* 0x0c00006c656c7389 */ /* 0x00006200000e005e */
[----:B------:R-:W-:Y:S05]  /*20670*/  RET.REL.NODEC R92 `(_ZN10layer_norm13ln_fwd_kernelINS_13Kernel_traitsI13__nv_bfloat16S2_S2_S2_fjLj2560ELj1ELj4ELj1ELj16ENS_18Kernel_traits_baseILj2560ES2_S2_S2_S2_fjLj128EEEEELb1ELb0ELb0ELb1EEEvNS_9FwdParamsE) ;  /* 0xfffdf9805c007950 */ /* 0x000fea0003c3ffff */
.L_x_2935:
        /* <DEDUP_REMOVED lines=16> */
.L_x_71009:


//--------------------- .text._ZN10layer_norm13ln_fwd_kernelINS_13Kernel_traitsI13__nv_bfloat16S2_S2_S2_fjLj2560ELj1ELj4ELj1ELj16ENS_18Kernel_traits_baseILj2560ES2_S2_S2_S2_fjLj128EEEEELb1ELb0ELb1ELb0EEEvNS_9FwdParamsE --------------------------
	.section	.text._ZN10layer_norm13ln_fwd_kernelINS_13Kernel_traitsI13__nv_bfloat16S2_S2_S2_fjLj2560ELj1ELj4ELj1ELj16ENS_18Kernel_traits_baseILj2560ES2_S2_S2_S2_fjLj128EEEEELb1ELb0ELb1ELb0EEEvNS_9FwdParamsE,"ax",@progbits
	.sectioninfo	@"SHI_REGISTERS=255"
	.align	128
        .global         _ZN10layer_norm13ln_fwd_kernelINS_13Kernel_traitsI13__nv_bfloat16S2_S2_S2_fjLj2560ELj1ELj4ELj1ELj16ENS_18Kernel_traits_baseILj2560ES2_S2_S2_S2_fjLj128EEEEELb1ELb0ELb1ELb0EEEvNS_9FwdParamsE
        .type           _ZN10layer_norm13ln_fwd_kernelINS_13Kernel_traitsI13__nv_bfloat16S2_S2_S2_fjLj2560ELj1ELj4ELj1ELj16ENS_18Kernel_traits_baseILj2560ES2_S2_S2_S2_fjLj128EEEEELb1ELb0ELb1ELb0EEEvNS_9FwdParamsE,@function
        .size           _ZN10layer_norm13ln_fwd_kernelINS_13Kernel_traitsI13__nv_bfloat16S2_S2_S2_fjLj2560ELj1ELj4ELj1ELj16ENS_18Kernel_traits_baseILj2560ES2_S2_S2_S2_fjLj128EEEEELb1ELb0ELb1ELb0EEEvNS_9FwdParamsE,(.L_x_71010 - _ZN10layer_norm13ln_fwd_kernelINS_13Kernel_traitsI13__nv_bfloat16S2_S2_S2_fjLj2560ELj1ELj4ELj1ELj16ENS_18Kernel_traits_baseILj2560ES2_S2_S2_S2_fjLj128EEEEELb1ELb0ELb1ELb0EEEvNS_9FwdParamsE)
        .other          _ZN10layer_norm13ln_fwd_kernelINS_13Kernel_traitsI13__nv_bfloat16S2_S2_S2_fjLj2560ELj1ELj4ELj1ELj16ENS_18Kernel_traits_baseILj2560ES2_S2_S2_S2_fjLj128EEEEELb1ELb0ELb1ELb0EEEvNS_9FwdParamsE,@"STO_CUDA_ENTRY STV_DEFAULT"
_ZN10layer_norm13ln_fwd_kernelINS_13Kernel_traitsI13__nv_bfloat16S2_S2_S2_fjLj2560ELj1ELj4ELj1ELj16ENS_18Kernel_traits_baseILj2560ES2_S2_S2_S2_fjLj128EEEEELb1ELb0ELb1ELb0EEEvNS_9FwdParamsE:
.text._ZN10layer_norm13ln_fwd_kernelINS_13Kernel_traitsI13__nv_bfloat16S2_S2_S2_fjLj2560ELj1ELj4ELj1ELj16ENS_18Kernel_traits_baseILj2560ES2_S2_S2_S2_fjLj128EEEEELb1ELb0ELb1ELb0EEEvNS_9FwdParamsE:
        /* <DEDUP_REMOVED lines=11> */
[----:B------:R-:W-:Y:S01]  /*00b0*/  @P0 MOV R12, R72 ;  /* 0x00000048000c0202 */ /* 0x000fe20000000f00 */
[----:B------:R-:W-:-:S05]  /*00c0*/  @P0 IMAD.MOV.U32 R13, RZ, RZ, R73 ;  /* 0x000000ffff0d0224 */ /* 0x000fca00078e0049 */
[----:B------:R-:W3:Y:S01]  /*00d0*/  @P0 LDG.E.64 R2, [R12.64] ;  /* 0x000000060c020981 */ /* 0x000ee2000c1e1b00 */
[----:B------:R-:W-:Y:S01]  /*00e0*/  LOP3.LUT R5, R5, 0xffffefff, RZ, 0xc0, !PT ;  /* 0xffffefff05057812 */ /* 0x000fe200078ec0ff */
[----:B------:R-:W-:Y:S02]  /*00f0*/  BSSY B0, `(.L_x_2936) ;  /* 0x000004f000007945 */ /* 0x000fe40003800000 */
[----:B------:R-:W0:Y:S04]  /*0100*/  S2R R15, SR_TID.X ;  /* 0x00000000000f7919 */ /* 0x000e280000002100 */
[----:B------:R-:W1:Y:S01]  /*0110*/  S2R R16, SR_CTAID.X ;  /* 0x0000000000107919 */ /* 0x000e620000002500 */
[----:B0-----:R-:W-:Y:S01]  /*0120*/  LOP3.LUT R14, R15, 0x1f, RZ, 0xc0, !PT ;  /* 0x0000001f0f0e7812 */ /* 0x001fe200078ec0ff */
[----:B-1----:R-:W-:-:S04]  /*0130*/  IMAD R0, R16, c[0x0][0x0], R15 ;  /* 0x0000000010007a24 */ /* 0x002fc800078e020f */
[----:B------:R-:W-:Y:S01]  /*0140*/  IMAD.WIDE.U32 R10, R0, -0x326172a9, RZ ;  /* 0xcd9e8d57000a7825 */ /* 0x000fe200078e00ff */
[----:B--2---:R-:W0:Y:S01]  /*0150*/  @P0 R2UR UR4, R6 ;  /* 0x00000000060403c2 */ /* 0x004e2200000e0000 */
[----:B---3--:R-:W-:-:S07]  /*0160*/  @P0 IADD3 R72, P1, R2, c[0x0][0x240], RZ ;  /* 0x0000900002480a10 */ /* 0x008fce0007f3e0ff */
[----:B------:R1:W2:Y:S01]  /*0170*/  @P0 R2UR UR5, R7 ;  /* 0x00000000070503c2 */ /* 0x0002a200000e0000 */
        /* <DEDUP_REMOVED lines=40> */
[C---:B------:R-:W-:Y:S02]  /*0400*/  ISETP.GE.U32.AND P6, PT, R4.reuse, 0x40, PT ;  /* 0x000000400400780c */ /* 0x040fe40003fc6070 */
[C---:B------:R-:W-:Y:S02]  /*0410*/  ISETP.GE.U32.AND P5, PT, R4.reuse, 0x60, PT ;  /* 0x000000600400780c */ /* 0x040fe40003fa6070 */
[C---:B------:R-:W-:Y:S02]  /*0420*/  ISETP.GE.U32.AND P4, PT, R4.reuse, 0x80, PT ;  /* 0x000000800400780c */ /* 0x040fe40003f86070 */
[C---:B------:R-:W-:Y:S02]  /*0430*/  LOP3.LUT P0, RZ, R4.reuse, 0xffffffe0, RZ, 0xc0, !PT ;  /* 0xffffffe004ff7812 */ /* 0x040fe4000780c0ff */
[----:B------:R-:W-:Y:S02]  /*0440*/  ISETP.GE.U32.AND P3, PT, R4, 0xa0, PT ;  /* 0x000000a00400780c */ /* 0x000fe40003f66070 */
[----:B------:R-:W-:-:S02]  /*0450*/  LOP3.LUT R7, R11, UR15, R12, 0x96, !PT ;  /* 0x0000000f0b077c12 */ /* 0x000fc4000f8e960c */
[----:B------:R-:W-:Y:S02]  /*0460*/  LOP3.LUT R12, R9, UR16, R6, 0x96, !PT ;  /* 0x00000010090c7c12 */ /* 0x000fe4000f8e9606 */
[----:B------:R-:W-:Y:S01]  /*0470*/  @P6 LOP3.LUT R5, R5, 0x1000, RZ, 0xfc, !PT ;  /* 0x0000100005056812 */ /* 0x000fe200078efcff */
[----:B------:R-:W-:-:S03]  /*0480*/  IMAD.WIDE.U32 R6, R7, -0x2daee0ad, RZ ;  /* 0xd2511f5307067825 */ /* 0x000fc600078e00ff */
[----:B------:R-:W-:Y:S01]  /*0490*/  LOP3.LUT R5, R5, 0xfffff7ff, RZ, 0xc0, !PT ;  /* 0xfffff7ff05057812 */ /* 0x000fe200078ec0ff */
[----:B------:R-:W-:Y:S01]  /*04a0*/  IMAD.WIDE.U32 R12, R12, -0x326172a9, RZ ;  /* 0xcd9e8d570c0c7825 */ /* 0x000fe200078e00ff */
[----:B------:R-:W-:Y:S02]  /*04b0*/  LOP3.LUT R74, R7, UR18, R8, 0x96, !PT ;  /* 0x00000012074a7c12 */ /* 0x000fe4000f8e9608 */
[----:B------:R-:W-:Y:S02]  /*04c0*/  @P5 LOP3.LUT R5, R5, 0x800, RZ, 0xfc, !PT ;  /* 0x0000080005055812 */ /* 0x000fe400078efcff */
[----:B------:R-:W-:Y:S02]  /*04d0*/  LOP3.LUT R10, R13, UR17, R10, 0x96, !PT ;  /* 0x000000110d0a7c12 */ /* 0x000fe4000f8e960a */
        /* <DEDUP_REMOVED lines=16> */
.L_x_2937:
[----:B0-----:R-:W-:Y:S05]  /*05e0*/  BSYNC B0 ;  /* 0x0000000000007941 */ /* 0x001fea0003800000 */
.L_x_2936:
        /* <DEDUP_REMOVED lines=13> */
.L_x_2939:
[----:B0-----:R-:W-:Y:S05]  /*06c0*/  BSYNC B0 ;  /* 0x0000000000007941 */ /* 0x001fea0003800000 */
.L_x_2938:
        /* <DEDUP_REMOVED lines=13> */
.L_x_2941:
[----:B0-----:R-:W-:Y:S05]  /*07a0*/  BSYNC B0 ;  /* 0x0000000000007941 */ /* 0x001fea0003800000 */
.L_x_2940:
        /* <DEDUP_REMOVED lines=13> */
.L_x_2943:
[----:B0-----:R-:W-:Y:S05]  /*0880*/  BSYNC B0 ;  /* 0x0000000000007941 */ /* 0x001fea0003800000 */
.L_x_2942:
        /* <DEDUP_REMOVED lines=13> */
.L_x_2945:
[----:B0-----:R-:W-:Y:S05]  /*0960*/  BSYNC B0 ;  /* 0x0000000000007941 */ /* 0x001fea0003800000 */
.L_x_2944:
        /* <DEDUP_REMOVED lines=23> */
.L_x_2947:
[----:B0-----:R-:W-:Y:S05]  /*0ae0*/  BSYNC B0 ;  /* 0x0000000000007941 */ /* 0x001fea0003800000 */
.L_x_2946:
        /* <DEDUP_REMOVED lines=22> */
.L_x_2949:
[----:B0-----:R-:W-:Y:S05]  /*0c50*/  BSYNC B0 ;  /* 0x0000000000007941 */ /* 0x001fea0003800000 */
.L_x_2948:
        /* <DEDUP_REMOVED lines=16> */
.L_x_2951:
[----:B0-----:R-:W-:Y:S05]  /*0d60*/  BSYNC B0 ;  /* 0x0000000000007941 */ /* 0x001fea0003800000 */
.L_x_2950:
        /* <DEDUP_REMOVED lines=17> */
.L_x_2953:
[----:B0-----:R-:W-:Y:S05]  /*0e80*/  BSYNC B0 ;  /* 0x0000000000007941 */ /* 0x001fea0003800000 */
.L_x_2952:
        /* <DEDUP_REMOVED lines=16> */
.L_x_2955:
[----:B0-----:R-:W-:Y:S05]  /*0f90*/  BSYNC B0 ;  /* 0x0000000000007941 */ /* 0x001fea0003800000 */
.L_x_2954:
[----:B------:R-:W-:Y:S02]  /*0fa0*/  ISETP.GE.AND P1, PT, R6, c[0x0][0x164], PT ;  /* 0x0000590006007a0c */ /* 0x000fe40003f26270 */
[----:B------:R-:W-:-:S02]  /*0fb0*/  LOP3.LUT R75, R75, UR23, R94, 0x96, !PT ;  /* 0x000000174b4b7c12 */ /* 0x000fc4000f8e965e */
[----:B------:R-:W-:-:S09]  /*0fc0*/  LOP3.LUT R92, R7, UR24, R92, 0x96, !PT ;  /* 0x00000018075c7c12 */ /* 0x000fd2000f8e965c */
[----:B------:R-:W-:Y:S05]  /*0fd0*/  @P1 EXIT ;  /* 0x000000000000194d */ /* 0x000fea0003800000 */
[--C-:B-----5:R-:W-:Y:S01]  /*0fe0*/  PRMT R7, RZ, 0x5410, R88.reuse ;  /* 0x00005410ff077816 */ /* 0x120fe20000000058 */
[----:B------:R-:W-:Y:S01]  /*0ff0*/  IMAD R73, R73, -0x326172a9, RZ ;  /* 0xcd9e8d5749497824 */ /* 0x000fe200078e02ff */
[----:B------:R-:W-:Y:S01]  /*1000*/  PRMT R93, RZ, 0x7610, R88 ;  /* 0x00007610ff5d7816 */ /* 0x000fe20000000058 */
[----:B------:R-:W-:Y:S01]  /*1010*/  IMAD R74, R74, -0x2daee0ad, RZ ;  /* 0xd2511f534a4a7824 */ /* 0x000fe200078e02ff */
[----:B------:R-:W-:Y:S01]  /*1020*/  PRMT R88, RZ, 0x5410, R89 ;  /* 0x00005410ff587816 */ /* 0x000fe20000000059 */
[----:B------:R0:W-:Y:S01]  /*1030*/  STL [R1+0x6c], R7 ;  /* 0x00006c0701007387 */ /* 0x0001e20000100800 */
[--C-:B------:R-:W-:Y:S01]  /*1040*/  PRMT R151, RZ, 0x5410, R16.reuse ;  /* 0x00005410ff977816 */ /* 0x100fe20000000010 */
[----:B------:R-:W-:Y:S01]  /*1050*/  BSSY B0, `(.L_x_2956) ;  /* 0x000237b000007945 */ /* 0x000fe20003800000 */
[----:B------:R-:W-:Y:S01]  /*1060*/  PRMT R149, RZ, 0x7610, R16 ;  /* 0x00007610ff957816 */ /* 0x000fe20000000010 */
[----:B------:R-:W-:Y:S01]  /*1070*/  STL [R1+0x64], R93 ;  /* 0x0000645d01007387 */ /* 0x000fe20000100800 */
[----:B------:R-:W-:Y:S01]  /*1080*/  IMAD.HI.U32 R16, R92, -0x326172a9, RZ ;  /* 0xcd9e8d575c107827 */ /* 0x000fe200078e00ff */
[--C-:B------:R-:W-:Y:S01]  /*1090*/  PRMT R147, RZ, 0x5410, R17.reuse ;  /* 0x00005410ff937816 */ /* 0x100fe20000000011 */
[----:B------:R-:W-:Y:S01]  /*10a0*/  ULDC.U8 UR8, c[0x0][0x1f0] ;  /* 0x00007c0000087ab9 */ /* 0x000fe20000000000 */
[----:B------:R1:W-:Y:S01]  /*10b0*/  STL [R1+0x5c], R88 ;  /* 0x00005c5801007387 */ /* 0x0003e20000100800 */
[----:B------:R-:W-:Y:S01]  /*10c0*/  PRMT R145, RZ, 0x7610, R17 ;  /* 0x00007610ff917816 */ /* 0x000fe20000000011 */
[----:B------:R-:W-:Y:S01]  /*10d0*/  IMAD.HI.U32 R17, R75, -0x2daee0ad, RZ ;  /* 0xd2511f534b117827 */ /* 0x000fe200078e00ff */
[----:B0-----:R-:W-:-:S02]  /*10e0*/  PRMT R7, RZ, 0x7610, R89 ;  /* 0x00007610ff077816 */ /* 0x001fc40000000059 */
[----:B------:R-:W-:Y:S02]  /*10f0*/  PRMT R89, RZ, 0x5410, R90 ;  /* 0x00005410ff597816 */ /* 0x000fe4000000005a */
[--C-:B------:R-:W-:Y:S01]  /*1100*/  PRMT R142, RZ, 0x5410, R10.reuse ;  /* 0x00005410ff8e7816 */ /* 0x100fe2000000000a */
        /* <DEDUP_REMOVED lines=8> */
[--C-:B0-----:R-:W-:Y:S02]  /*1190*/  PRMT R7, RZ, 0x5410, R91.reuse ;  /* 0x00005410ff077816 */ /* 0x101fe4000000005b */
[----:B------:R-:W-:Y:S02]  /*11a0*/  PRMT R148, RZ, 0x7610, R8 ;  /* 0x00007610ff947816 */ /* 0x000fe40000000008 */
[----:B-1----:R-:W-:Y:S01]  /*11b0*/  PRMT R89, RZ, 0x7610, R91 ;  /* 0x00007610ff597816 */ /* 0x002fe2000000005b */
[----:B------:R0:W-:Y:S01]  /*11c0*/  STL [R1+0x3c], R7 ;  /* 0x00003c0701007387 */ /* 0x0001e20000100800 */
[--C-:B------:R-:W-:Y:S02]  /*11d0*/  PRMT R146, RZ, 0x5410, R9.reuse ;  /* 0x00005410ff927816 */ /* 0x100fe40000000009 */
        /* <DEDUP_REMOVED lines=14> */
[----:B------:R-:W-:Y:S01]  /*12c0*/  LOP3.LUT R14, R16, UR25, R73, 0x96, !PT ;  /* 0x00000019100e7c12 */ /* 0x000fe2000f8e9649 */
[----:B------:R2:W-:Y:S01]  /*12d0*/  STL [R1+0x50], R85 ;  /* 0x0000505501007387 */ /* 0x0005e20000100800 */
[--C-:B------:R-:W-:Y:S02]  /*12e0*/  PRMT R162, RZ, 0x5410, R21.reuse ;  /* 0x00005410ffa27816 */ /* 0x100fe40000000015 */
[----:B0-----:R-:W-:Y:S02]  /*12f0*/  PRMT R7, RZ, 0x5410, R86 ;  /* 0x00005410ff077816 */ /* 0x001fe40000000056 */
[----:B------:R-:W-:-:S02]  /*1300*/  PRMT R160, RZ, 0x7610, R21 ;  /* 0x00007610ffa07816 */ /* 0x000fc40000000015 */
[----:B-1----:R-:W-:Y:S01]  /*1310*/  PRMT R84, RZ, 0x7610, R86 ;  /* 0x00007610ff547816 */ /* 0x002fe20000000056 */
[----:B------:R0:W-:Y:S01]  /*1320*/  STL [R1+0x48], R7 ;  /* 0x0000480701007387 */ /* 0x0001e20000100800 */
[--C-:B------:R-:W-:Y:S02]  /*1330*/  PRMT R158, RZ, 0x5410, R22.reuse ;  /* 0x00005410ff9e7816 */ /* 0x100fe40000000016 */
[----:B--2---:R-:W-:Y:S01]  /*1340*/  PRMT R85, RZ, 0x5410, R87 ;  /* 0x00005410ff557816 */ /* 0x004fe20000000057 */
[----:B------:R1:W-:Y:S01]  /*1350*/  STL [R1+0x40], R84 ;  /* 0x0000405401007387 */ /* 0x0003e20000100800 */
[----:B------:R-:W-:Y:S02]  /*1360*/  PRMT R156, RZ, 0x7610, R22 ;  /* 0x00007610ff9c7816 */ /* 0x000fe40000000016 */
[--C-:B------:R-:W-:Y:S01]  /*1370*/  PRMT R154, RZ, 0x5410, R23.reuse ;  /* 0x00005410ff9a7816 */ /* 0x100fe20000000017 */
[----:B------:R-:W-:Y:S01]  /*1380*/  STL [R1+0x38], R85 ;  /* 0x0000385501007387 */ /* 0x000fe20000100800 */
[----:B------:R-:W-:-:S02]  /*1390*/  PRMT R152, RZ, 0x7610, R23 ;  /* 0x00007610ff987816 */ /* 0x000fc40000000017 */
[----:B0-----:R-:W-:Y:S02]  /*13a0*/  PRMT R7, RZ, 0x7610, R87 ;  /* 0x00007610ff077816 */ /* 0x001fe40000000057 */
[----:B------:R-:W-:Y:S02]  /*13b0*/  PRMT R13, RZ, 0x7610, R15 ;  /* 0x00007610ff0d7816 */ /* 0x000fe4000000000f */
[--C-:B-1----:R-:W-:Y:S01]  /*13c0*/  PRMT R84, RZ, 0x5410, R80.reuse ;  /* 0x00005410ff547816 */ /* 0x102fe20000000050 */
[----:B------:R0:W-:Y:S01]  /*13d0*/  STL [R1+0x30], R7 ;  /* 0x0000300701007387 */ /* 0x0001e20000100800 */
[----:B------:R-:W-:Y:S02]  /*13e0*/  PRMT R80, RZ, 0x7610, R80 ;  /* 0x00007610ff507816 */ /* 0x000fe40000000050 */
[--C-:B------:R-:W-:Y:S01]  /*13f0*/  PRMT R134, RZ, 0x5410, R24.reuse ;  /* 0x00005410ff867816 */ /* 0x100fe20000000018 */
[----:B------:R-:W-:Y:S01]  /*1400*/  STL [R1+0x2c], R84 ;  /* 0x00002c5401007387 */ /* 0x000fe20000100800 */
[----:B------:R-:W-:-:S02]  /*1410*/  PRMT R16, RZ, 0x7610, R24 ;  /* 0x00007610ff107816 */ /* 0x000fc40000000018 */
[--C-:B------:R-:W-:Y:S01]  /*1420*/  PRMT R166, RZ, 0x5410, R20.reuse ;  /* 0x00005410ffa67816 */ /* 0x100fe20000000014 */
[----:B------:R1:W-:Y:S01]  /*1430*/  STL [R1+0x24], R80 ;  /* 0x0000245001007387 */ /* 0x0003e20000100800 */
[----:B------:R-:W-:Y:S01]  /*1440*/  PRMT R164, RZ, 0x7610, R20 ;  /* 0x00007610ffa47816 */ /* 0x000fe20000000014 */
[----:B------:R-:W-:Y:S01]  /*1450*/  IMAD R20, R75, -0x2daee0ad, RZ ;  /* 0xd2511f534b147824 */ /* 0x000fe200078e02ff */
[--C-:B0-----:R-:W-:Y:S02]  /*1460*/  PRMT R7, RZ, 0x5410, R81.reuse ;  /* 0x00005410ff077816 */ /* 0x101fe40000000051 */
[----:B------:R-:W-:Y:S02]  /*1470*/  PRMT R81, RZ, 0x7610, R81 ;  /* 0x00007610ff517816 */ /* 0x000fe40000000051 */
[--C-:B------:R-:W-:Y:S01]  /*1480*/  PRMT R143, RZ, 0x5410, R18.reuse ;  /* 0x00005410ff8f7816 */ /* 0x100fe20000000012 */
[----:B------:R0:W-:Y:S01]  /*1490*/  STL [R1+0x1c], R7 ;  /* 0x00001c0701007387 */ /* 0x0001e20000100800 */
[----:B------:R-:W-:Y:S01]  /*14a0*/  PRMT R141, RZ, 0x7610, R18 ;  /* 0x00007610ff8d7816 */ /* 0x000fe20000000012 */
[----:B------:R-:W-:Y:S01]  /*14b0*/  IMAD R18, R92, -0x326172a9, RZ ;  /* 0xcd9e8d575c127824 */ /* 0x000fe200078e02ff */
[----:B-1----:R-:W-:Y:S01]  /*14c0*/  PRMT R80, RZ, 0x5410, R82 ;  /* 0x00005410ff507816 */ /* 0x002fe20000000052 */
[----:B------:R-:W-:Y:S01]  /*14d0*/  STL [R1+0x14], R81 ;  /* 0x0000145101007387 */ /* 0x000fe20000100800 */
[----:B------:R-:W-:-:S02]  /*14e0*/  PRMT R139, RZ, 0x5410, R19 ;  /* 0x00005410ff8b7816 */ /* 0x000fc40000000013 */
[----:B------:R-:W-:Y:S01]  /*14f0*/  PRMT R137, RZ, 0x7610, R19 ;  /* 0x00007610ff897816 */ /* 0x000fe20000000013 */
[----:B------:R1:W-:Y:S01]  /*1500*/  STL [R1+0xc], R80 ;  /* 0x00000c5001007387 */ /* 0x0003e20000100800 */
[--C-:B------:R-:W-:Y:S01]  /*1510*/  PRMT R21, RZ, 0x5410, R25.reuse ;  /* 0x00005410ff157816 */ /* 0x100fe20000000019 */
[----:B------:R-:W-:Y:S01]  /*1520*/  IMAD.MOV.U32 R19, RZ, RZ, RZ ;  /* 0x000000ffff137224 */ /* 0x000fe200078e00ff */
[----:B0-----:R-:W-:Y:S02]  /*1530*/  PRMT R7, RZ, 0x7610, R82 ;  /* 0x00007610ff077816 */ /* 0x001fe40000000052 */
[----:B------:R-:W-:Y:S02]  /*1540*/  PRMT R22, RZ, 0x7610, R25 ;  /* 0x00007610ff167816 */ /* 0x000fe40000000019 */
[--C-:B------:R-:W-:Y:S01]  /*1550*/  PRMT R23, RZ, 0x5410, R26.reuse ;  /* 0x00005410ff177816 */ /* 0x100fe2000000001a */
[----:B------:R0:W-:Y:S01]  /*1560*/  STL [R1+0x4], R7 ;  /* 0x0000040701007387 */ /* 0x0001e20000100800 */
[----:B------:R-:W-:-:S02]  /*1570*/  PRMT R24, RZ, 0x7610, R26 ;  /* 0x00007610ff187816 */ /* 0x000fc4000000001a */
[--C-:B-1----:R-:W-:Y:S02]  /*1580*/  PRMT R80, RZ, 0x5410, R76.reuse ;  /* 0x00005410ff507816 */ /* 0x102fe4000000004c */
[----:B------:R-:W-:Y:S02]  /*1590*/  PRMT R76, RZ, 0x7610, R76 ;  /* 0x00007610ff4c7816 */ /* 0x000fe4000000004c */
[--C-:B------:R-:W-:Y:S01]  /*15a0*/  PRMT R251, RZ, 0x5410, R83.reuse ;  /* 0x00005410fffb7816 */ /* 0x100fe20000000053 */
[----:B------:R-:W-:Y:S01]  /*15b0*/  STL [R1+0x28], R80 ;  /* 0x0000285001007387 */ /* 0x000fe20000100800 */
[----:B------:R-:W-:Y:S02]  /*15c0*/  PRMT R249, RZ, 0x7610, R83 ;  /* 0x00007610fff97816 */ /* 0x000fe40000000053 */
[--C-:B0-----:R-:W-:Y:S01]  /*15d0*/  PRMT R7, RZ, 0x5410, R77.reuse ;  /* 0x00005410ff077816 */ /* 0x101fe2000000004d */
[----:B------:R0:W-:Y:S01]  /*15e0*/  STL [R1+0x20], R76 ;  /* 0x0000204c01007387 */ /* 0x0001e20000100800 */
[----:B------:R-:W-:-:S02]  /*15f0*/  PRMT R77, RZ, 0x7610, R77 ;  /* 0x00007610ff4d7816 */ /* 0x000fc4000000004d */
[--C-:B------:R-:W-:Y:S01]  /*1600*/  PRMT R250, RZ, 0x5410, R79.reuse ;  /* 0x00005410fffa7816 */ /* 0x100fe2000000004f */
        /* <DEDUP_REMOVED lines=10> */
[--C-:B------:R-:W-:Y:S01]  /*16b0*/  PRMT R239, RZ, 0x5410, R70.reuse ;  /* 0x00005410ffef7816 */ /* 0x100fe20000000046 */
[----:B------:R0:W-:Y:S01]  /*16c0*/  STL [R1], R7 ;  /* 0x0000000701007387 */ /* 0x0001e20000100800 */
[----:B------:R-:W-:Y:S02]  /*16d0*/  PRMT R237, RZ, 0x7610, R70 ;  /* 0x00007610ffed7816 */ /* 0x000fe40000000046 */
[--C-:B------:R-:W-:Y:S02]  /*16e0*/  PRMT R235, RZ, 0x5410, R71.reuse ;  /* 0x00005410ffeb7816 */ /* 0x100fe40000000047 */
[----:B------:R-:W-:-:S02]  /*16f0*/  PRMT R233, RZ, 0x7610, R71 ;  /* 0x00007610ffe97816 */ /* 0x000fc40000000047 */
[--C-:B------:R-:W-:Y:S02]  /*1700*/  PRMT R246, RZ, 0x5410, R64.reuse ;  /* 0x00005410fff67816 */ /* 0x100fe40000000040 */
[----:B------:R-:W-:Y:S02]  /*1710*/  PRMT R244, RZ, 0x7610, R64 ;  /* 0x00007610fff47816 */ /* 0x000fe40000000040 */
[----:B0-----:R-:W-:Y:S02]  /*1720*/  PRMT R7, RZ, 0x7610, R12 ;  /* 0x00007610ff077816 */ /* 0x001fe4000000000c */
[----:B------:R-:W-:Y:S02]  /*1730*/  PRMT R12, RZ, 0x5410, R15 ;  /* 0x00005410ff0c7816 */ /* 0x000fe4000000000f */
[----:B------:R-:W-:Y:S02]  /*1740*/  LOP3.LUT R15, R17, UR26, R74, 0x96, !PT ;  /* 0x0000001a110f7c12 */ /* 0x000fe4000f8e964a */
        /* <DEDUP_REMOVED lines=78> */
[----:B------:R-:W-:-:S02]  /*1c30*/  LOP3.LUT R17, R72, 0x3, RZ, 0xc0, !PT ;  /* 0x0000000348117812 */ /* 0x000fc400078ec0ff */
[--C-:B------:R-:W-:Y:S02]  /*1c40*/  PRMT R25, RZ, 0x5410, R27.reuse ;  /* 0x00005410ff197816 */ /* 0x100fe4000000001b */
[----:B------:R-:W-:Y:S02]  /*1c50*/  PRMT R26, RZ, 0x7610, R27 ;  /* 0x00007610ff1a7816 */ /* 0x000fe4000000001b */
.L_x_3818:
[----:B------:R-:W-:-:S04]  /*1c60*/  IMAD.MOV.U32 R128, RZ, RZ, 0x4 ;  /* 0x00000004ff807424 */ /* 0x000fc800078e00ff */
[----:B------:R-:W-:-:S06]  /*1c70*/  IMAD.WIDE R130, R6, R128, c[0x0][0x1d0] ;  /* 0x0000740006827625 */ /* 0x000fcc00078e0280 */
[----:B------:R0:W2:Y:S01]  /*1c80*/  LDG.E R130, [R130.64] ;  /* 0x0000000682827981 */ /* 0x0000a2000c1e1900 */
[----:B------:R-:W-:-:S03]  /*1c90*/  IMAD.WIDE R128, R6, R128, c[0x0][0x1d8] ;  /* 0x0000760006807625 */ /* 0x000fc600078e0280 */
[----:B------:R-:W1:Y:S01]  /*1ca0*/  S2R R70, SR_TID.X ;  /* 0x0000000000467919 */ /* 0x000e620000002100 */
[----:B------:R-:W-:Y:S01]  /*1cb0*/  BSSY B1, `(.L_x_2957) ;  /* 0x0000339000017945 */ /* 0x000fe20003800000 */
[----:B------:R-:W-:Y:S02]  /*1cc0*/  IMAD.MOV.U32 R127, RZ, RZ, RZ ;  /* 0x000000ffff7f7224 */ /* 0x000fe400078e00ff */
[----:B------:R3:W5:Y:S01]  /*1cd0*/  LDG.E R128, [R128.64] ;  /* 0x0000000680807981 */ /* 0x000762000c1e1900 */
[----:B0-----:R-:W-:-:S05]  /*1ce0*/  IMAD R131, R6, c[0x0][0x168], RZ ;  /* 0x00005a0006837a24 */ /* 0x001fca00078e02ff */
[----:B------:R-:W-:-:S04]  /*1cf0*/  SHF.R.S32.HI R69, RZ, 0x1f, R131 ;  /* 0x0000001fff457819 */ /* 0x000fc80000011483 */
[----:B------:R-:W-:Y:S02]  /*1d00*/  LEA.HI R131, R69, R131, RZ, 0x3 ;  /* 0x0000008345837211 */ /* 0x000fe400078f18ff */
[----:B---3--:R-:W-:Y:S02]  /*1d10*/  SHF.R.S32.HI R129, RZ, 0x1f, R6 ;  /* 0x0000001fff817819 */ /* 0x008fe40000011406 */
        /* <DEDUP_REMOVED lines=8> */
[----:B------:R-:W-:Y:S05]  /*1da0*/  @!P0 BRA `(.L_x_2958) ;  /* 0x0000329000008947 */ /* 0x000fea0003800000 */
[----:B------:R-:W-:Y:S02]  /*1db0*/  ISETP.NE.U32.AND P2, PT, RZ, c[0x0][0x180], PT ;  /* 0x00006000ff007a0c */ /* 0x000fe40003f45070 */
[----:B------:R-:W-:Y:S02]  /*1dc0*/  @P1 MOV R68, 0x10 ;  /* 0x0000001000441802 */ /* 0x000fe40000000f00 */
[----:B------:R-:W-:-:S03]  /*1dd0*/  ISETP.NE.AND.EX P2, PT, RZ, c[0x0][0x184], PT, P2 ;  /* 0x00006100ff007a0c */ /* 0x000fc60003f45320 */
[----:B------:R-:W-:-:S05]  /*1de0*/  @P1 IMAD.WIDE.U32 R68, R127, R68, c[0x0][0x170] ;  /* 0x00005c007f441625 */ /* 0x000fca00078e0044 */
[----:B------:R0:W5:Y:S05]  /*1df0*/  @P1 LDG.E.128 R60, [R68.64] ;  /* 0x00000006443c1981 */ /* 0x00016a000c1e1d00 */
[----:B0-----:R-:W-:-:S04]  /*1e00*/  @P2 IMAD.MOV.U32 R68, RZ, RZ, 0x10 ;  /* 0x00000010ff442424 */ /* 0x001fc800078e00ff */
[----:B------:R-:W-:-:S05]  /*1e10*/  @P2 IMAD.WIDE.U32 R68, R131, R68, c[0x0][0x180] ;  /* 0x0000600083442625 */ /* 0x000fca00078e0044 */
[----:B------:R0:W5:Y:S01]  /*1e20*/  @P2 LDG.E.128 R64, [R68.64] ;  /* 0x0000000644402981 */ /* 0x000162000c1e1d00 */
[----:B------:R-:W-:Y:S01]  /*1e30*/  ISETP.GT.AND P3, PT, R130, RZ, PT ;  /* 0x000000ff8200720c */ /* 0x000fe20003f64270 */
[----:B------:R-:W-:-:S12]  /*1e40*/  BSSY B2, `(.L_x_2959) ;  /* 0x000005f000027945 */ /* 0x000fd80003800000 */
[----:B------:R-:W-:Y:S05]  /*1e50*/  @P3 BRA `(.L_x_2960) ;  /* 0x0000006000003947 */ /* 0x000fea0003800000 */
[----:B0-----:R-:W-:Y:S02]  /*1e60*/  IMAD.MOV.U32 R27, RZ, RZ, RZ ;  /* 0x000000ffff1b7224 */ /* 0x001fe400078e00ff */
[----:B------:R-:W-:Y:S01]  /*1e70*/  IMAD.MOV.U32 R31, RZ, RZ, R17 ;  /* 0x000000ffff1f7224 */ /* 0x000fe200078e0011 */
[----:B------:R-:W-:Y:S05]  /*1e80*/  @!P2 BRA `(.L_x_2961) ;  /* 0x000005a00000a947 */ /* 0x000fea0003800000 */
[----:B------:R-:W-:Y:S01]  /*1e90*/  IMAD.MOV.U32 R31, RZ, RZ, R17 ;  /* 0x000000ffff1f7224 */ /* 0x000fe200078e0011 */
[----:B-----5:R-:W-:Y:S01]  /*1ea0*/  PRMT R27, RZ, 0x5410, R64 ;  /* 0x00005410ff1b7816 */ /* 0x020fe20000000040 */
[----:B------:R-:W-:Y:S05]  /*1eb0*/  BRA `(.L_x_2961) ;  /* 0x0000057000007947 */ /* 0x000fea0003800000 */
.L_x_2960:
[C---:B0-----:R-:W-:Y:S01]  /*1ec0*/  ISETP.NE.AND P4, PT, R17.reuse, 0x1, PT ;  /* 0x000000011100780c */ /* 0x041fe20003f85270 */
[----:B------:R-:W-:Y:S01]  /*1ed0*/  BSSY B3, `(.L_x_2962) ;  /* 0x000000c000037945 */ /* 0x000fe20003800000 */
[----:B------:R-:W-:-:S11]  /*1ee0*/  IADD3 R31, R17, 0x1, RZ ;  /* 0x00000001111f7810 */ /* 0x000fd60007ffe0ff */
        /* <DEDUP_REMOVED lines=9> */
.L_x_2963:
[----:B------:R-:W-:Y:S02]  /*1f80*/  IMAD.MOV.U32 R27, RZ, RZ, R18 ;  /* 0x000000ffff1b7224 */ /* 0x000fe400078e0012 */
.L_x_2964:
[----:B------:R-:W-:Y:S05]  /*1f90*/  BSYNC B3 ;  /* 0x0000000000037941 */ /* 0x000fea0003800000 */
.L_x_2962:
        /* <DEDUP_REMOVED lines=16> */
.L_x_2968:
[----:B------:R-:W-:Y:S05]  /*20a0*/  BSYNC B4 ;  /* 0x0000000000047941 */ /* 0x000fea0003800000 */
.L_x_2967:
        /* <DEDUP_REMOVED lines=44> */
.L_x_2966:
[----:B------:R-:W-:Y:S05]  /*2370*/  BSYNC B3 ;  /* 0x0000000000037941 */ /* 0x000fea0003800000 */
.L_x_2965:
[----:B------:R0:W1:Y:S02]  /*2380*/  I2F.U32 R17, R27 ;  /* 0x0000001b00117306 */ /* 0x0000640000201000 */
[----:B0-----:R-:W-:-:S04]  /*2390*/  IMAD.MOV.U32 R27, RZ, RZ, 0x2f800000 ;  /* 0x2f800000ff1b7424 */ /* 0x001fc800078e00ff */
[----:B-1----:R-:W-:-:S05]  /*23a0*/  FFMA.FTZ R17, R17, R27, 1.1641532182693481445e-10 ;  /* 0x2f00000011117423 */ /* 0x002fca000001001b */
[----:B------:R-:W-:Y:S02]  /*23b0*/  FSETP.GTU.FTZ.AND P4, PT, R17, c[0x0][0x1e4], PT ;  /* 0x0000790011007a0b */ /* 0x000fe40003f9c000 */
[----:B-----5:R-:W-:Y:S02]  /*23c0*/  PRMT R17, RZ, 0x5410, R60 ;  /* 0x00005410ff117816 */ /* 0x020fe4000000003c */
[----:B------:R-:W-:-:S03]  /*23d0*/  SEL R28, RZ, 0x1, P4 ;  /* 0x00000001ff1c7807 */ /* 0x000fc60002000000 */
[----:B------:R-:W-:-:S04]  /*23e0*/  FMUL.FTZ R17, R17, c[0x0][0x1ec] ;  /* 0x00007b0011117a20 */ /* 0x000fc80000410000 */
[----:B------:R-:W-:-:S05]  /*23f0*/  FMUL.FTZ R17, R17, c[0x0][0x1e8] ;  /* 0x00007a0011117a20 */ /* 0x000fca0000410000 */
[----:B------:R-:W-:Y:S02]  /*2400*/  FSEL R27, R17, RZ, !P4 ;  /* 0x000000ff111b7208 */ /* 0x000fe40006000000 */
[----:B------:R-:W-:-:S05]  /*2410*/  @P2 PRMT R17, RZ, 0x5410, R64 ;  /* 0x00005410ff112816 */ /* 0x000fca0000000040 */
[----:B------:R-:W-:Y:S02]  /*2420*/  @P2 FADD.FTZ R27, R17, R27 ;  /* 0x0000001b111b2221 */ /* 0x000fe40000010000 */
.L_x_2961:
[----:B------:R-:W-:Y:S05]  /*2430*/  BSYNC B2 ;  /* 0x0000000000027941 */ /* 0x000fea0003800000 */
.L_x_2959:
[----:B------:R-:W-:Y:S01]  /*2440*/  BSSY B2, `(.L_x_2969) ;  /* 0x000005f000027945 */ /* 0x000fe20003800000 */
[----:B------:R-:W-:Y:S05]  /*2450*/  @P3 BRA `(.L_x_2970) ;  /* 0x0000006000003947 */ /* 0x000fea0003800000 */
[----:B------:R-:W-:Y:S02]  /*2460*/  IMAD.MOV.U32 R29, RZ, RZ, RZ ;  /* 0x000000ffff1d7224 */ /* 0x000fe400078e00ff */
[----:B------:R-:W-:Y:S01]  /*2470*/  IMAD.MOV.U32 R33, RZ, RZ, R31 ;  /* 0x000000ffff217224 */ /* 0x000fe200078e001f */
[----:B------:R-:W-:Y:S05]  /*2480*/  @!P2 BRA `(.L_x_2971) ;  /* 0x000005a00000a947 */ /* 0x000fea0003800000 */
[----:B------:R-:W-:Y:S02]  /*2490*/  MOV R33, R31 ;  /* 0x0000001f00217202 */ /* 0x000fe40000000f00 */
[----:B-----5:R-:W-:Y:S01]  /*24a0*/  PRMT R29, RZ, 0x7610, R64 ;  /* 0x00007610ff1d7816 */ /* 0x020fe20000000040 */
[----:B------:R-:W-:Y:S05]  /*24b0*/  BRA `(.L_x_2971) ;  /* 0x0000057000007947 */ /* 0x000fea0003800000 */
.L_x_2970:
        /* <DEDUP_REMOVED lines=12> */
.L_x_2973:
[----:B------:R-:W-:Y:S02]  /*2580*/  IMAD.MOV.U32 R17, RZ, RZ, R18 ;  /* 0x000000ffff117224 */ /* 0x000fe400078e0012 */
.L_x_2974:
[----:B------:R-:W-:Y:S05]  /*2590*/  BSYNC B3 ;  /* 0x0000000000037941 */ /* 0x000fea0003800000 */
.L_x_2972:
        /* <DEDUP_REMOVED lines=16> */
.L_x_2978:
[----:B------:R-:W-:Y:S05]  /*26a0*/  BSYNC B4 ;  /* 0x0000000000047941 */ /* 0x000fea0003800000 */
.L_x_2977:
        /* <DEDUP_REMOVED lines=44> */
.L_x_2976:
[----:B------:R-:W-:Y:S05]  /*2970*/  BSYNC B3 ;  /* 0x0000000000037941 */ /* 0x000fea0003800000 */
.L_x_2975:
[----:B------:R-:W0:Y:S01]  /*2980*/  I2F.U32 R17, R17 ;  /* 0x0000001100117306 */ /* 0x000e220000201000 */
[----:B------:R-:W-:-:S04]  /*2990*/  IMAD.MOV.U32 R29, RZ, RZ, 0x2f800000 ;  /* 0x2f800000ff1d7424 */ /* 0x000fc800078e00ff */
[----:B0-----:R-:W-:-:S05]  /*29a0*/  FFMA.FTZ R17, R17, R29, 1.1641532182693481445e-10 ;  /* 0x2f00000011117423 */ /* 0x001fca000001001d */
        /* <DEDUP_REMOVED lines=8> */
.L_x_2971:
[----:B------:R-:W-:Y:S05]  /*2a30*/  BSYNC B2 ;  /* 0x0000000000027941 */ /* 0x000fea0003800000 */
.L_x_2969:
[----:B------:R-:W-:Y:S01]  /*2a40*/  BSSY B2, `(.L_x_2979) ;  /* 0x000005f000027945 */ /* 0x000fe20003800000 */
[----:B------:R-:W-:Y:S05]  /*2a50*/  @P3 BRA `(.L_x_2980) ;  /* 0x0000006000003947 */ /* 0x000fea0003800000 */
[----:B------:R-:W-:Y:S01]  /*2a60*/  HFMA2.MMA R31, -RZ, RZ, 0, 0 ;  /* 0x00000000ff1f7435 */ /* 0x000fe200000001ff */
[----:B------:R-:W-:Y:S01]  /*2a70*/  IMAD.MOV.U32 R35, RZ, RZ, R33 ;  /* 0x000000ffff237224 */ /* 0x000fe200078e0021 */
[----:B------:R-:W-:Y:S05]  /*2a80*/  @!P2 BRA `(.L_x_2981) ;  /* 0x000005a00000a947 */ /* 0x000fea0003800000 */
[----:B------:R-:W-:Y:S01]  /*2a90*/  IMAD.MOV.U32 R35, RZ, RZ, R33 ;  /* 0x000000ffff237224 */ /* 0x000fe200078e0021 */
[----:B-----5:R-:W-:Y:S01]  /*2aa0*/  PRMT R31, RZ, 0x5410, R65 ;  /* 0x00005410ff1f7816 */ /* 0x020fe20000000041 */
[----:B------:R-:W-:Y:S05]  /*2ab0*/  BRA `(.L_x_2981) ;  /* 0x0000057000007947 */ /* 0x000fea0003800000 */
.L_x_2980:
        /* <DEDUP_REMOVED lines=12> */
.L_x_2983:
[----:B------:R-:W-:Y:S02]  /*2b80*/  MOV R17, R18 ;  /* 0x0000001200117202 */ /* 0x000fe40000000f00 */
.L_x_2984:
[----:B------:R-:W-:Y:S05]  /*2b90*/  BSYNC B3 ;  /* 0x0000000000037941 */ /* 0x000fea0003800000 */
.L_x_2982:
        /* <DEDUP_REMOVED lines=16> */
.L_x_2988:
[----:B------:R-:W-:Y:S05]  /*2ca0*/  BSYNC B4 ;  /* 0x0000000000047941 */ /* 0x000fea0003800000 */
.L_x_2987:
        /* <DEDUP_REMOVED lines=44> */
.L_x_2986:
[----:B------:R-:W-:Y:S05]  /*2f70*/  BSYNC B3 ;  /* 0x0000000000037941 */ /* 0x000fea0003800000 */
.L_x_2985:
        /* <DEDUP_REMOVED lines=11> */
.L_x_2981:
[----:B------:R-:W-:Y:S05]  /*3030*/  BSYNC B2 ;  /* 0x0000000000027941 */ /* 0x000fea0003800000 */
.L_x_2979:
[----:B------:R-:W-:Y:S01]  /*3040*/  BSSY B2, `(.L_x_2989) ;  /* 0x000005f000027945 */ /* 0x000fe20003800000 */
[----:B------:R-:W-:Y:S05]  /*3050*/  @P3 BRA `(.L_x_2990) ;  /* 0x0000006000003947 */ /* 0x000fea0003800000 */
[----:B------:R-:W-:Y:S02]  /*3060*/  IMAD.MOV.U32 R33, RZ, RZ, RZ ;  /* 0x000000ffff217224 */ /* 0x000fe400078e00ff */
[----:B------:R-:W-:Y:S01]  /*3070*/  IMAD.MOV.U32 R37, RZ, RZ, R35 ;  /* 0x000000ffff257224 */ /* 0x000fe200078e0023 */
[----:B------:R-:W-:Y:S05]  /*3080*/  @!P2 BRA `(.L_x_2991) ;  /* 0x000005a00000a947 */ /* 0x000fea0003800000 */
[----:B------:R-:W-:Y:S01]  /*3090*/  IMAD.MOV.U32 R37, RZ, RZ, R35 ;  /* 0x000000ffff257224 */ /* 0x000fe200078e0023 */
[----:B-----5:R-:W-:Y:S01]  /*30a0*/  PRMT R33, RZ, 0x7610, R65 ;  /* 0x00007610ff217816 */ /* 0x020fe20000000041 */
[----:B------:R-:W-:Y:S05]  /*30b0*/  BRA `(.L_x_2991) ;  /* 0x0000057000007947 */ /* 0x000fea0003800000 */
.L_x_2990:
[C---:B------:R-:W-:Y:S01]  /*30c0*/  ISETP.NE.AND P4, PT, R35.reuse, 0x1, PT ;  /* 0x000000012300780c */ /* 0x040fe20003f85270 */
        /* <DEDUP_REMOVED lines=11> */
.L_x_2993:
[----:B------:R-:W-:Y:S02]  /*3180*/  IMAD.MOV.U32 R17, RZ, RZ, R18 ;  /* 0x000000ffff117224 */ /* 0x000fe400078e0012 */
.L_x_2994:
[----:B------:R-:W-:Y:S05]  /*3190*/  BSYNC B3 ;  /* 0x0000000000037941 */ /* 0x000fea0003800000 */
.L_x_2992:
        /* <DEDUP_REMOVED lines=16> */
.L_x_2998:
[----:B------:R-:W-:Y:S05]  /*32a0*/  BSYNC B4 ;  /* 0x0000000000047941 */ /* 0x000fea0003800000 */
.L_x_2997:
        /* <DEDUP_REMOVED lines=44> */
.L_x_2996:
[----:B------:R-:W-:Y:S05]  /*3570*/  BSYNC B3 ;  /* 0x0000000000037941 */ /* 0x000fea0003800000 */
.L_x_2995:
        /* <DEDUP_REMOVED lines=11> */
.L_x_2991:
[----:B------:R-:W-:Y:S05]  /*3630*/  BSYNC B2 ;  /* 0x0000000000027941 */ /* 0x000fea0003800000 */
.L_x_2989:
        /* <DEDUP_REMOVED lines=8> */
.L_x_3000:
        /* <DEDUP_REMOVED lines=12> */
.L_x_3003:
[----:B------:R-:W-:Y:S02]  /*3780*/  IMAD.MOV.U32 R17, RZ, RZ, R18 ;  /* 0x000000ffff117224 */ /* 0x000fe400078e0012 */
.L_x_3004:
[----:B------:R-:W-:Y:S05]  /*3790*/  BSYNC B3 ;  /* 0x0000000000037941 */ /* 0x000fea0003800000 */
.L_x_3002:
        /* <DEDUP_REMOVED lines=16> */
.L_x_3008:
[----:B------:R-:W-:Y:S05]  /*38a0*/  BSYNC B4 ;  /* 0x0000000000047941 */ /* 0x000fea0003800000 */
.L_x_3007:
        /* <DEDUP_REMOVED lines=44> */
.L_x_3006:
[----:B------:R-:W-:Y:S05]  /*3b70*/  BSYNC B3 ;  /* 0x0000000000037941 */ /* 0x000fea0003800000 */
.L_x_3005:
        /* <DEDUP_REMOVED lines=11> */
.L_x_3001:
[----:B------:R-:W-:Y:S05]  /*3c30*/  BSYNC B2 ;  /* 0x0000000000027941 */ /* 0x000fea0003800000 */
.L_x_2999:
        /* <DEDUP_REMOVED lines=8> */
.L_x_3010:
        /* <DEDUP_REMOVED lines=12> */
.L_x_3013:
[----:B------:R-:W-:Y:S02]  /*3d80*/  MOV R17, R18 ;  /* 0x0000001200117202 */ /* 0x000fe40000000f00 */
.L_x_3014:
[----:B------:R-:W-:Y:S05]  /*3d90*/  BSYNC B3 ;  /* 0x0000000000037941 */ /* 0x000fea0003800000 */
.L_x_3012:
        /* <DEDUP_REMOVED lines=16> */
.L_x_3018:
[----:B------:R-:W-:Y:S05]  /*3ea0*/  BSYNC B4 ;  /* 0x0000000000047941 */ /* 0x000fea0003800000 */
.L_x_3017:
        /* <DEDUP_REMOVED lines=44> */
.L_x_3016:
[----:B------:R-:W-:Y:S05]  /*4170*/  BSYNC B3 ;  /* 0x0000000000037941 */ /* 0x000fea0003800000 */
.L_x_3015:
        /* <DEDUP_REMOVED lines=11> */
.L_x_3011:
[----:B------:R-:W-:Y:S05]  /*4230*/  BSYNC B2 ;  /* 0x0000000000027941 */ /* 0x000fea0003800000 */
.L_x_3009:
        /* <DEDUP_REMOVED lines=8> */
.L_x_3020:
        /* <DEDUP_REMOVED lines=12> */
.L_x_3023:
[----:B------:R-:W-:Y:S02]  /*4380*/  IMAD.MOV.U32 R17, RZ, RZ, R18 ;  /* 0x000000ffff117224 */ /* 0x000fe400078e0012 */
.L_x_3024:
[----:B------:R-:W-:Y:S05]  /*4390*/  BSYNC B3 ;  /* 0x0000000000037941 */ /* 0x000fea0003800000 */
.L_x_3022:
        /* <DEDUP_REMOVED lines=16> */
.L_x_3028:
[----:B------:R-:W-:Y:S05]  /*44a0*/  BSYNC B4 ;  /* 0x0000000000047941 */ /* 0x000fea0003800000 */
.L_x_3027:
        /* <DEDUP_REMOVED lines=39> */
[----:B------:R-:W-:Y:S01]  /*4720*/  IMAD.MOV.U32 R68, RZ, RZ, RZ ;  /* 0x000000ffff447224 */ /* 0x000fe200078e00ff */
[----:B------:R-:W-:Y:S01]  /*4730*/  MOV R20, R40 ;  /* 0x0000002800147202 */ /* 0x000fe20000000f00 */
[----:B------:R-:W-:-:S04]  /*4740*/  IMAD.WIDE.U32 R40, R18, -0x326172a9, RZ ;  /* 0xcd9e8d5712287825 */ /* 0x000fc800078e00ff */
[----:B------:R-:W-:Y:S01]  /*4750*/  IMAD.MOV.U32 R18, RZ, RZ, R40 ;  /* 0x000000ffff127224 */ /* 0x000fe200078e0028 */
[----:B------:R-:W-:Y:S02]  /*4760*/  LOP3.LUT R14, R41, UR25, R14, 0x96, !PT ;  /* 0x00000019290e7c12 */ /* 0x000fe4000f8e960e */
.L_x_3026:
[----:B------:R-:W-:Y:S05]  /*4770*/  BSYNC B3 ;  /* 0x0000000000037941 */ /* 0x000fea0003800000 */
.L_x_3025:
        /* <DEDUP_REMOVED lines=11> */
.L_x_3021:
[----:B------:R-:W-:Y:S05]  /*4830*/  BSYNC B2 ;  /* 0x0000000000027941 */ /* 0x000fea0003800000 */
.L_x_3019:
        /* <DEDUP_REMOVED lines=8> */
.L_x_3030:
        /* <DEDUP_REMOVED lines=12> */
.L_x_3033:
[----:B------:R-:W-:Y:S02]  /*4980*/  IMAD.MOV.U32 R41, RZ, RZ, R18 ;  /* 0x000000ffff297224 */ /* 0x000fe400078e0012 */
.L_x_3034:
[----:B------:R-:W-:Y:S05]  /*4990*/  BSYNC B3 ;  /* 0x0000000000037941 */ /* 0x000fea0003800000 */
.L_x_3032:
        /* <DEDUP_REMOVED lines=16> */
.L_x_3038:
[----:B------:R-:W-:Y:S05]  /*4aa0*/  BSYNC B4 ;  /* 0x0000000000047941 */ /* 0x000fea0003800000 */
.L_x_3037:
        /* <DEDUP_REMOVED lines=44> */
.L_x_3036:
[----:B------:R-:W-:Y:S05]  /*4d70*/  BSYNC B3 ;  /* 0x0000000000037941 */ /* 0x000fea0003800000 */
.L_x_3035:
[----:B------:R-:W0:Y:S01]  /*4d80*/  I2F.U32 R41, R41 ;  /* 0x0000002900297306 */ /* 0x000e220000201000 */
[----:B------:R-:W-:-:S04]  /*4d90*/  IMAD.MOV.U32 R42, RZ, RZ, 0x2f800000 ;  /* 0x2f800000ff2a7424 */ /* 0x000fc800078e00ff */
[----:B0-----:R-:W-:Y:S01]  /*4da0*/  FFMA.FTZ R41, R41, R42, 1.1641532182693481445e-10 ;  /* 0x2f00000029297423 */ /* 0x001fe2000001002a */
[----:B-----5:R-:W-:-:S04]  /*4db0*/  @P2 PRMT R42, RZ, 0x7610, R67 ;  /* 0x00007610ff2a2816 */ /* 0x020fc80000000043 */
[----:B------:R-:W-:Y:S02]  /*4dc0*/  FSETP.GTU.FTZ.AND P3, PT, R41, c[0x0][0x1e4], PT ;  /* 0x0000790029007a0b */ /* 0x000fe40003f7c000 */
[----:B------:R-:W-:-:S05]  /*4dd0*/  PRMT R41, RZ, 0x7610, R63 ;  /* 0x00007610ff297816 */ /* 0x000fca000000003f */
[----:B------:R-:W-:-:S04]  /*4de0*/  FMUL.FTZ R41, R41, c[0x0][0x1ec] ;  /* 0x00007b0029297a20 */ /* 0x000fc80000410000 */
[----:B------:R-:W-:-:S05]  /*4df0*/  FMUL.FTZ R41, R41, c[0x0][0x1e8] ;  /* 0x00007a0029297a20 */ /* 0x000fca0000410000 */
[----:B------:R-:W-:-:S05]  /*4e00*/  FSEL R41, R41, RZ, !P3 ;  /* 0x000000ff29297208 */ /* 0x000fca0005800000 */
[----:B------:R-:W-:Y:S01]  /*4e10*/  @P2 FADD.FTZ R41, R42, R41 ;  /* 0x000000292a292221 */ /* 0x000fe20000010000 */
[----:B------:R-:W-:Y:S02]  /*4e20*/  SEL R42, RZ, 0x1, P3 ;  /* 0x00000001ff2a7807 */ /* 0x000fe40001800000 */
.L_x_3031:
[----:B------:R-:W-:Y:S05]  /*4e30*/  BSYNC B2 ;  /* 0x0000000000027941 */ /* 0x000fea0003800000 */
.L_x_3029:
[----:B------:R-:W-:Y:S01]  /*4e40*/  HFMA2.MMA R132, -RZ, RZ, 0, 9.5367431640625e-07 ;  /* 0x00000010ff847435 */ /* 0x000fe200000001ff */
[----:B------:R-:W-:Y:S01]  /*4e50*/  F2FP.BF16.PACK_AB R71, R41, R39 ;  /* 0x000000272947723e */ /* 0x000fe200000010ff */
[----:B------:R-:W-:Y:S01]  /*4e60*/  BSSY B2, `(.L_x_3039) ;  /* 0x000001b000027945 */ /* 0x000fe20003800000 */
[----:B------:R-:W-:Y:S02]  /*4e70*/  F2FP.BF16.PACK_AB R70, R37, R35 ;  /* 0x000000232546723e */ /* 0x000fe400000010ff */
[----:B------:R-:W-:Y:S02]  /*4e80*/  F2FP.BF16.PACK_AB R69, R33, R31 ;  /* 0x0000001f2145723e */ /* 0x000fe400000010ff */
[----:B------:R-:W-:-:S03]  /*4e90*/  F2FP.BF16.PACK_AB R68, R29, R27 ;  /* 0x0000001b1d44723e */ /* 0x000fc600000010ff */
[----:B------:R-:W-:-:S05]  /*4ea0*/  IMAD.WIDE.U32 R132, R131, R132, c[0x0][0x188] ;  /* 0x0000620083847625 */ /* 0x000fca00078e0084 */
[----:B------:R0:W-:Y:S01]  /*4eb0*/  STG.E.128 [R132.64], R68 ;  /* 0x0000004484007986 */ /* 0x0001e2000c101d06 */
[----:B------:R-:W-:Y:S05]  /*4ec0*/  @!P1 BRA `(.L_x_3040) ;  /* 0x0000014000009947 */ /* 0x000fea0003800000 */
[----:B0-----:R-:W-:Y:S01]  /*4ed0*/  IMAD.U32 R68, R40, 0x10000, RZ ;  /* 0x0001000028447824 */ /* 0x001fe200078e00ff */
[----:B------:R-:W-:Y:S02]  /*4ee0*/  LOP3.LUT R69, R42, 0xffff, RZ, 0xc0, !PT ;  /* 0x0000ffff2a457812 */ /* 0x000fe400078ec0ff */
[----:B------:R-:W-:Y:S02]  /*4ef0*/  PRMT R252, R38, 0x7104, RZ ;  /* 0x0000710426fc7816 */ /* 0x000fe400000000ff */
[----:B------:R-:W-:Y:S02]  /*4f00*/  LOP3.LUT R68, R68, 0xff0000, RZ, 0xc0, !PT ;  /* 0x00ff000044447812 */ /* 0x000fe400078ec0ff */
[----:B------:R-:W-:Y:S02]  /*4f10*/  LOP3.LUT R70, R32, 0xff, RZ, 0xc0, !PT ;  /* 0x000000ff20467812 */ /* 0x000fe400078ec0ff */
[----:B------:R-:W-:-:S02]  /*4f20*/  PRMT R68, R68, 0x4210, R69 ;  /* 0x0000421044447816 */ /* 0x000fc40000000045 */
[----:B------:R-:W-:Y:S01]  /*4f30*/  LOP3.LUT R132, R30, 0xff, RZ, 0xc0, !PT ;  /* 0x000000ff1e847812 */ /* 0x000fe200078ec0ff */
[----:B------:R-:W-:Y:S01]  /*4f40*/  IMAD.WIDE.U32 R70, R70, 0x10000, RZ ;  /* 0x0001000046467825 */ /* 0x000fe200078e00ff */
[----:B------:R-:W-:Y:S02]  /*4f50*/  LOP3.LUT R252, R68, 0xff00, R252, 0xf8, !PT ;  /* 0x0000ff0044fc7812 */ /* 0x000fe400078ef8fc */
[----:B------:R-:W-:Y:S01]  /*4f60*/  LOP3.LUT R68, R34, 0xff, RZ, 0xc0, !PT ;  /* 0x000000ff22447812 */ /* 0x000fe200078ec0ff */
[----:B------:R-:W-:Y:S01]  /*4f70*/  IMAD.WIDE.U32 R132, R132, 0x100, RZ ;  /* 0x0000010084847825 */ /* 0x000fe200078e00ff */
[----:B------:R-:W-:-:S03]  /*4f80*/  LOP3.LUT R252, R252, 0xff, R36, 0xf8, !PT ;  /* 0x000000fffcfc7812 */ /* 0x000fc600078ef824 */
[----:B------:R-:W-:-:S05]  /*4f90*/  IMAD.WIDE.U32 R68, R68, 0x1000000, RZ ;  /* 0x0100000044447825 */ /* 0x000fca00078e00ff */
[----:B------:R-:W-:Y:S01]  /*4fa0*/  LOP3.LUT R252, R71, R252, R69, 0xfe, !PT ;  /* 0x000000fc47fc7212 */ /* 0x000fe200078efe45 */
[----:B------:R-:W-:Y:S01]  /*4fb0*/  IMAD.MOV.U32 R69, RZ, RZ, 0x8 ;  /* 0x00000008ff457424 */ /* 0x000fe200078e00ff */
[----:B------:R-:W-:Y:S02]  /*4fc0*/  LOP3.LUT R68, R132, R68, R70, 0xfe, !PT ;  /* 0x0000004484447212 */ /* 0x000fe400078efe46 */
[----:B------:R-:W-:Y:S02]  /*4fd0*/  LOP3.LUT R133, R252, R133, RZ, 0xfc, !PT ;  /* 0x00000085fc857212 */ /* 0x000fe400078efcff */
[----:B------:R-:W-:Y:S01]  /*4fe0*/  LOP3.LUT R132, R68, 0xff, R28, 0xf8, !PT ;  /* 0x000000ff44847812 */ /* 0x000fe200078ef81c */
[----:B------:R-:W-:-:S05]  /*4ff0*/  IMAD.WIDE.U32 R68, R127, R69, c[0x0][0x190] ;  /* 0x000064007f447625 */ /* 0x000fca00078e0045 */
[----:B------:R0:W-:Y:S02]  /*5000*/  STG.E.64 [R68.64], R132 ;  /* 0x0000008444007986 */ /* 0x0001e4000c101b06 */
.L_x_3040:
[----:B------:R-:W-:Y:S05]  /*5010*/  BSYNC B2 ;  /* 0x0000000000027941 */ /* 0x000fea0003800000 */
.L_x_3039:
[----:B------:R-:W-:Y:S02]  /*5020*/  IADD3 R131, R131, 0x20, RZ ;  /* 0x0000002083837810 */ /* 0x000fe40007ffe0ff */
[----:B------:R-:W-:Y:S02]  /*5030*/  IADD3 R127, R127, 0x20, RZ ;  /* 0x000000207f7f7810 */ /* 0x000fe40007ffe0ff */
.L_x_2958:
[----:B------:R-:W-:Y:S05]  /*5040*/  BSYNC B1 ;  /* 0x0000000000017941 */ /* 0x000fea0003800000 */
.L_x_2957:
[----:B------:R-:W-:Y:S01]  /*5050*/  LOP3.LUT P2, RZ, R5, 0x1000, RZ, 0xc0, !PT ;  /* 0x0000100005ff7812 */ /* 0x000fe2000784c0ff */
[----:B------:R-:W-:-:S12]  /*5060*/  BSSY B1, `(.L_x_3041) ;  /* 0x000032b000017945 */ /* 0x000fd80003800000 */
[----:B------:R-:W-:Y:S05]  /*5070*/  @!P2 BRA `(.L_x_3042) ;  /* 0x000032900000a947 */ /* 0x000fea0003800000 */
[----:B------:R-:W-:Y:S01]  /*5080*/  ISETP.NE.U32.AND P2, PT, RZ, c[0x0][0x180], PT ;  /* 0x00006000ff007a0c */ /* 0x000fe20003f45070 */
[----:B------:R-:W-:-:S03]  /*5090*/  @P1 IMAD.MOV.U32 R44, RZ, RZ, 0x10 ;  /* 0x00000010ff2c1424 */ /* 0x000fc600078e00ff */
[----:B------:R-:W-:Y:S01]  /*50a0*/  ISETP.NE.AND.EX P2, PT, RZ, c[0x0][0x184], PT, P2 ;  /* 0x00006100ff007a0c */ /* 0x000fe20003f45320 */
[----:B------:R-:W-:-:S05]  /*50b0*/  @P1 IMAD.WIDE.U32 R44, R127, R44, c[0x0][0x170] ;  /* 0x00005c007f2c1625 */ /* 0x000fca00078e002c */
[----:B-----5:R1:W5:Y:S07]  /*50c0*/  @P1 LDG.E.128 R60, [R44.64] ;  /* 0x000000062c3c1981 */ /* 0x02036e000c1e1d00 */
[----:B-1----:R-:W-:-:S04]  /*50d0*/  @P2 IMAD.MOV.U32 R44, RZ, RZ, 0x10 ;  /* 0x00000010ff2c2424 */ /* 0x002fc800078e00ff */
[----:B------:R-:W-:-:S05]  /*50e0*/  @P2 IMAD.WIDE.U32 R44, R131, R44, c[0x0][0x180] ;  /* 0x00006000832c2625 */ /* 0x000fca00078e002c */
[----:B------:R1:W5:Y:S01]  /*50f0*/  @P2 LDG.E.128 R64, [R44.64] ;  /* 0x000000062c402981 */ /* 0x000362000c1e1d00 */
[----:B------:R-:W-:Y:S01]  /*5100*/  ISETP.GT.AND P3, PT, R130, RZ, PT ;  /* 0x000000ff8200720c */ /* 0x000fe20003f64270 */
[----:B------:R-:W-:-:S12]  /*5110*/  BSSY B2, `(.L_x_3043) ;  /* 0x000005f000027945 */ /* 0x000fd80003800000 */
[----:B------:R-:W-:Y:S05]  /*5120*/  @P3 BRA `(.L_x_3044) ;  /* 0x0000006000003947 */ /* 0x000fea0003800000 */
[----:B-1----:R-:W-:Y:S01]  /*5130*/  IMAD.MOV.U32 R43, RZ, RZ, RZ ;  /* 0x000000ffff2b7224 */ /* 0x002fe200078e00ff */
[----:B------:R-:W-:Y:S01]  /*5140*/  MOV R45, R17 ;  /* 0x00000011002d7202 */ /* 0x000fe20000000f00 */
[----:B------:R-:W-:Y:S05]  /*5150*/  @!P2 BRA `(.L_x_3045) ;  /* 0x000005a00000a947 */ /* 0x000fea0003800000 */
[----:B------:R-:W-:Y:S01]  /*5160*/  IMAD.MOV.U32 R45, RZ, RZ, R17 ;  /* 0x000000ffff2d7224 */ /* 0x000fe200078e0011 */
[----:B-----5:R-:W-:Y:S01]  /*5170*/  PRMT R43, RZ, 0x5410, R64 ;  /* 0x00005410ff2b7816 */ /* 0x020fe20000000040 */
[----:B------:R-:W-:Y:S05]  /*5180*/  BRA `(.L_x_3045) ;  /* 0x0000057000007947 */ /* 0x000fea0003800000 */
.L_x_3044:
[C---:B-1----:R-:W-:Y:S01]  /*5190*/  ISETP.NE.AND P4, PT, R17.reuse, 0x1, PT ;  /* 0x000000011100780c */ /* 0x042fe20003f85270 */
        /* <DEDUP_REMOVED lines=11> */
.L_x_3047:
[----:B------:R-:W-:Y:S02]  /*5250*/  IMAD.MOV.U32 R28, RZ, RZ, R18 ;  /* 0x000000ffff1c7224 */ /* 0x000fe400078e0012 */
.L_x_3048:
[----:B------:R-:W-:Y:S05]  /*5260*/  BSYNC B3 ;  /* 0x0000000000037941 */ /* 0x000fea0003800000 */
.L_x_3046:
        /* <DEDUP_REMOVED lines=16> */
.L_x_3052:
[----:B------:R-:W-:Y:S05]  /*5370*/  BSYNC B4 ;  /* 0x0000000000047941 */ /* 0x000fea0003800000 */
.L_x_3051:
        /* <DEDUP_REMOVED lines=44> */
.L_x_3050:
[----:B------:R-:W-:Y:S05]  /*5640*/  BSYNC B3 ;  /* 0x0000000000037941 */ /* 0x000fea0003800000 */
.L_x_3049:
[----:B------:R1:W2:Y:S02]  /*5650*/  I2F.U32 R17, R28 ;  /* 0x0000001c00117306 */ /* 0x0002a40000201000 */
[----:B-1----:R-:W-:-:S10]  /*5660*/  HFMA2.MMA R28, -RZ, RZ, 0.1171875, 0 ;  /* 0x2f800000ff1c7435 */ /* 0x002fd400000001ff */
[----:B--2---:R-:W-:-:S05]  /*5670*/  FFMA.FTZ R17, R17, R28, 1.1641532182693481445e-10 ;  /* 0x2f00000011117423 */ /* 0x004fca000001001c */
        /* <DEDUP_REMOVED lines=8> */
.L_x_3045:
[----:B------:R-:W-:Y:S05]  /*5700*/  BSYNC B2 ;  /* 0x0000000000027941 */ /* 0x000fea0003800000 */
.L_x_3043:
        /* <DEDUP_REMOVED lines=8> */
.L_x_3054:
        /* <DEDUP_REMOVED lines=12> */
.L_x_3057:
[----:B------:R-:W-:Y:S02]  /*5850*/  IMAD.MOV.U32 R17, RZ, RZ, R18 ;  /* 0x000000ffff117224 */ /* 0x000fe400078e0012 */
.L_x_3058:
[----:B------:R-:W-:Y:S05]  /*5860*/  BSYNC B3 ;  /* 0x0000000000037941 */ /* 0x000fea0003800000 */
.L_x_3056:
        /* <DEDUP_REMOVED lines=16> */
.L_x_3062:
[----:B------:R-:W-:Y:S05]  /*5970*/  BSYNC B4 ;  /* 0x0000000000047941 */ /* 0x000fea0003800000 */
.L_x_3061:
        /* <DEDUP_REMOVED lines=41> */
[----:B------:R-:W-:Y:S01]  /*5c10*/  IMAD.MOV.U32 R46, RZ, RZ, RZ ;  /* 0x000000ffff2e7224 */ /* 0x000fe200078e00ff */
[----:B------:R-:W-:Y:S02]  /*5c20*/  LOP3.LUT R14, R45, UR25, R14, 0x96, !PT ;  /* 0x000000192d0e7c12 */ /* 0x000fe4000f8e960e */
[----:B------:R-:W-:Y:S02]  /*5c30*/  MOV R18, R44 ;  /* 0x0000002c00127202 */ /* 0x000fe40000000f00 */
.L_x_3060:
[----:B------:R-:W-:Y:S05]  /*5c40*/  BSYNC B3 ;  /* 0x0000000000037941 */ /* 0x000fea0003800000 */
.L_x_3059:
[----:B------:R-:W1:Y:S01]  /*5c50*/  I2F.U32 R17, R17 ;  /* 0x0000001100117306 */ /* 0x000e620000201000 */
[----:B------:R-:W-:-:S04]  /*5c60*/  IMAD.MOV.U32 R30, RZ, RZ, 0x2f800000 ;  /* 0x2f800000ff1e7424 */ /* 0x000fc800078e00ff */
        /* <DEDUP_REMOVED lines=9> */
.L_x_3055:
[----:B------:R-:W-:Y:S05]  /*5d00*/  BSYNC B2 ;  /* 0x0000000000027941 */ /* 0x000fea0003800000 */
.L_x_3053:
        /* <DEDUP_REMOVED lines=8> */
.L_x_3064:
[C---:B------:R-:W-:Y:S01]  /*5d90*/  ISETP.NE.AND P4, PT, R46.reuse, 0x1, PT ;  /* 0x000000012e00780c */ /* 0x040fe20003f85270 */
[----:B------:R-:W-:Y:S01]  /*5da0*/  BSSY B3, `(.L_x_3066) ;  /* 0x000000c000037945 */ /* 0x000fe20003800000 */
[----:B------:R-:W-:-:S11]  /*5db0*/  IADD3 R47, R46, 0x1, RZ ;  /* 0x000000012e2f7810 */ /* 0x000fd60007ffe0ff */
        /* <DEDUP_REMOVED lines=9> */
.L_x_3067:
[----:B------:R-:W-:Y:S02]  /*5e50*/  IMAD.MOV.U32 R17, RZ, RZ, R18 ;  /* 0x000000ffff117224 */ /* 0x000fe400078e0012 */
.L_x_3068:
[----:B------:R-:W-:Y:S05]  /*5e60*/  BSYNC B3 ;  /* 0x0000000000037941 */ /* 0x000fea0003800000 */
.L_x_3066:
        /* <DEDUP_REMOVED lines=16> */
.L_x_3072:
[----:B------:R-:W-:Y:S05]  /*5f70*/  BSYNC B4 ;  /* 0x0000000000047941 */ /* 0x000fea0003800000 */
.L_x_3071:
        /* <DEDUP_REMOVED lines=44> */
.L_x_3070:
[----:B------:R-:W-:Y:S05]  /*6240*/  BSYNC B3 ;  /* 0x0000000000037941 */ /* 0x000fea0003800000 */
.L_x_3069:
        /* <DEDUP_REMOVED lines=11> */
.L_x_3065:
[----:B------:R-:W-:Y:S05]  /*6300*/  BSYNC B2 ;  /* 0x0000000000027941 */ /* 0x000fea0003800000 */
.L_x_3063:
[----:B------:R-:W-:Y:S01]  /*6310*/  BSSY B2, `(.L_x_3073) ;  /* 0x000005f000027945 */ /* 0x000fe20003800000 */
[----:B------:R-:W-:Y:S05]  /*6320*/  @P3 BRA `(.L_x_3074) ;  /* 0x0000006000003947 */ /* 0x000fea0003800000 */
[----:B------:R-:W-:Y:S01]  /*6330*/  IMAD.MOV.U32 R46, RZ, RZ, RZ ;  /* 0x000000ffff2e7224 */ /* 0x000fe200078e00ff */
[----:B------:R-:W-:Y:S01]  /*6340*/  MOV R48, R47 ;  /* 0x0000002f00307202 */ /* 0x000fe20000000f00 */
[----:B------:R-:W-:Y:S05]  /*6350*/  @!P2 BRA `(.L_x_3075) ;  /* 0x000005a00000a947 */ /* 0x000fea0003800000 */
[----:B------:R-:W-:Y:S01]  /*6360*/  IMAD.MOV.U32 R48, RZ, RZ, R47 ;  /* 0x000000ffff307224 */ /* 0x000fe200078e002f */
[----:B-----5:R-:W-:Y:S01]  /*6370*/  PRMT R46, RZ, 0x7610, R65 ;  /* 0x00007610ff2e7816 */ /* 0x020fe20000000041 */
[----:B------:R-:W-:Y:S05]  /*6380*/  BRA `(.L_x_3075) ;  /* 0x0000057000007947 */ /* 0x000fea0003800000 */
.L_x_3074:
        /* <DEDUP_REMOVED lines=12> */
.L_x_3077:
[----:B------:R-:W-:Y:S02]  /*6450*/  IMAD.MOV.U32 R17, RZ, RZ, R18 ;  /* 0x000000ffff117224 */ /* 0x000fe400078e0012 */
.L_x_3078:
[----:B------:R-:W-:Y:S05]  /*6460*/  BSYNC B3 ;  /* 0x0000000000037941 */ /* 0x000fea0003800000 */
.L_x_3076:
        /* <DEDUP_REMOVED lines=16> */
.L_x_3082:
[----:B------:R-:W-:Y:S05]  /*6570*/  BSYNC B4 ;  /* 0x0000000000047941 */ /* 0x000fea0003800000 */
.L_x_3081:
        /* <DEDUP_REMOVED lines=44> */
.L_x_3080:
[----:B------:R-:W-:Y:S05]  /*6840*/  BSYNC B3 ;  /* 0x0000000000037941 */ /* 0x000fea0003800000 */
.L_x_3079:
[----:B------:R-:W1:Y:S01]  /*6850*/  I2F.U32 R17, R17 ;  /* 0x0000001100117306 */ /* 0x000e620000201000 */
[----:B------:R-:W-:-:S10]  /*6860*/  HFMA2.MMA R34, -RZ, RZ, 0.1171875, 0 ;  /* 0x2f800000ff227435 */ /* 0x000fd400000001ff */
        /* <DEDUP_REMOVED lines=9> */
.L_x_3075:
[----:B------:R-:W-:Y:S05]  /*6900*/  BSYNC B2 ;  /* 0x0000000000027941 */ /* 0x000fea0003800000 */
.L_x_3073:
        /* <DEDUP_REMOVED lines=8> */
.L_x_3084:
        /* <DEDUP_REMOVED lines=12> */
.L_x_3087:
[----:B------:R-:W-:Y:S02]  /*6a50*/  IMAD.MOV.U32 R17, RZ, RZ, R18 ;  /* 0x000000ffff117224 */ /* 0x000fe400078e0012 */
.L_x_3088:
[----:B------:R-:W-:Y:S05]  /*6a60*/  BSYNC B3 ;  /* 0x0000000000037941 */ /* 0x000fea0003800000 */
.L_x_3086:
        /* <DEDUP_REMOVED lines=16> */
.L_x_3092:
[----:B------:R-:W-:Y:S05]  /*6b70*/  BSYNC B4 ;  /* 0x0000000000047941 */ /* 0x000fea0003800000 */
.L_x_3091:
[----:B------:R-:W-:Y:S01]  /*6b80*/  LOP3.LUT R48, R48, UR5, R19, 0x96, !PT ;  /* 0x0000000530307c12 */ /* 0x000fe2000f8e9613 */
[----:B------:R-:W-:-:S04]  /*6b90*/  IMAD.HI.U32 R14, R0, -0x326172a9, RZ ;  /* 0xcd9e8d57000e7827 */ /* 0x000fc800078e00ff */
[----:B0-----:R-:W-:Y:S01]  /*6ba0*/  IMAD R68, R0, -0x326172a9, RZ ;  /* 0xcd9e8d5700447824 */ /* 0x001fe200078e02ff */
        /* <DEDUP_REMOVED lines=41> */
.L_x_3090:
[----:B------:R-:W-:Y:S05]  /*6e40*/  BSYNC B3 ;  /* 0x0000000000037941 */ /* 0x000fea0003800000 */
.L_x_3089:
        /* <DEDUP_REMOVED lines=11> */
.L_x_3085:
[----:B------:R-:W-:Y:S05]  /*6f00*/  BSYNC B2 ;  /* 0x0000000000027941 */ /* 0x000fea0003800000 */
.L_x_3083:
        /* <DEDUP_REMOVED lines=8> */
.L_x_3094:
        /* <DEDUP_REMOVED lines=12> */
.L_x_3097:
[----:B------:R-:W-:Y:S02]  /*7050*/  IMAD.MOV.U32 R17, RZ, RZ, R18 ;  /* 0x000000ffff117224 */ /* 0x000fe400078e0012 */
.L_x_3098:
[----:B------:R-:W-:Y:S05]  /*7060*/  BSYNC B3 ;  /* 0x0000000000037941 */ /* 0x000fea0003800000 */
.L_x_3096:
        /* <DEDUP_REMOVED lines=16> */
.L_x_3102:
[----:B------:R-:W-:Y:S05]  /*7170*/  BSYNC B4 ;  /* 0x0000000000047941 */ /* 0x000fea0003800000 */
.L_x_3101:
        /* <DEDUP_REMOVED lines=44> */
.L_x_3100:
[----:B------:R-:W-:Y:S05]  /*7440*/  BSYNC B3 ;  /* 0x0000000000037941 */ /* 0x000fea0003800000 */
.L_x_3099:
        /* <DEDUP_REMOVED lines=11> */
.L_x_3095:
[----:B------:R-:W-:Y:S05]  /*7500*/  BSYNC B2 ;  /* 0x0000000000027941 */ /* 0x000fea0003800000 */
.L_x_3093:
[----:B------:R-:W-:Y:S01]  /*7510*/  BSSY B2, `(.L_x_3103) ;  /* 0x000005f000027945 */ /* 0x000fe20003800000 */
[----:B------:R-:W-:Y:S05]  /*7520*/  @P3 BRA `(.L_x_3104) ;  /* 0x0000006000003947 */ /* 0x000fea0003800000 */
[----:B------:R-:W-:Y:S01]  /*7530*/  IMAD.MOV.U32 R49, RZ, RZ, RZ ;  /* 0x000000ffff317224 */ /* 0x000fe200078e00ff */
[----:B0-----:R-:W-:Y:S01]  /*7540*/  MOV R68, R50 ;  /* 0x0000003200447202 */ /* 0x001fe20000000f00 */
[----:B------:R-:W-:Y:S05]  /*7550*/  @!P2 BRA `(.L_x_3105) ;  /* 0x000005a00000a947 */ /* 0x000fea0003800000 */
[----:B------:R-:W-:Y:S01]  /*7560*/  IMAD.MOV.U32 R68, RZ, RZ, R50 ;  /* 0x000000ffff447224 */ /* 0x000fe200078e0032 */
[----:B-----5:R-:W-:Y:S01]  /*7570*/  PRMT R49, RZ, 0x5410, R67 ;  /* 0x00005410ff317816 */ /* 0x020fe20000000043 */
[----:B------:R-:W-:Y:S05]  /*7580*/  BRA `(.L_x_3105) ;  /* 0x0000057000007947 */ /* 0x000fea0003800000 */
.L_x_3104:
[C---:B------:R-:W-:Y:S01]  /*7590*/  ISETP.NE.AND P4, PT, R50.reuse, 0x1, PT ;  /* 0x000000013200780c */ /* 0x040fe20003f85270 */
[----:B------:R-:W-:Y:S01]  /*75a0*/  BSSY B3, `(.L_x_3106) ;  /* 0x000000c000037945 */ /* 0x000fe20003800000 */
[----:B0-----:R-:W-:-:S11]  /*75b0*/  IADD3 R68, R50, 0x1, RZ ;  /* 0x0000000132447810 */ /* 0x001fd60007ffe0ff */
        /* <DEDUP_REMOVED lines=9> */
.L_x_3107:
[----:B------:R-:W-:Y:S02]  /*7650*/  IMAD.MOV.U32 R17, RZ, RZ, R18 ;  /* 0x000000ffff117224 */ /* 0x000fe400078e0012 */
.L_x_3108:
[----:B------:R-:W-:Y:S05]  /*7660*/  BSYNC B3 ;  /* 0x0000000000037941 */ /* 0x000fea0003800000 */
.L_x_3106:
        /* <DEDUP_REMOVED lines=16> */
.L_x_3112:
[----:B------:R-:W-:Y:S05]  /*7770*/  BSYNC B4 ;  /* 0x0000000000047941 */ /* 0x000fea0003800000 */
.L_x_3111:
        /* <DEDUP_REMOVED lines=44> */
.L_x_3110:
[----:B------:R-:W-:Y:S05]  /*7a40*/  BSYNC B3 ;  /* 0x0000000000037941 */ /* 0x000fea0003800000 */
.L_x_3109:
[----:B------:R-:W0:Y:S01]  /*7a50*/  I2F.U32 R17, R17 ;  /* 0x0000001100117306 */ /* 0x000e220000201000 */
[----:B------:R-:W-:-:S10]  /*7a60*/  HFMA2.MMA R40, -RZ, RZ, 0.1171875, 0 ;  /* 0x2f800000ff287435 */ /* 0x000fd400000001ff */
        /* <DEDUP_REMOVED lines=9> */
.L_x_3105:
[----:B------:R-:W-:Y:S05]  /*7b00*/  BSYNC B2 ;  /* 0x0000000000027941 */ /* 0x000fea0003800000 */
.L_x_3103:
        /* <DEDUP_REMOVED lines=8> */
.L_x_3114:
        /* <DEDUP_REMOVED lines=12> */
.L_x_3117:
[----:B------:R-:W-:Y:S02]  /*7c50*/  IMAD.MOV.U32 R42, RZ, RZ, R18 ;  /* 0x000000ffff2a7224 */ /* 0x000fe400078e0012 */
.L_x_3118:
[----:B------:R-:W-:Y:S05]  /*7c60*/  BSYNC B3 ;  /* 0x0000000000037941 */ /* 0x000fea0003800000 */
.L_x_3116:
        /* <DEDUP_REMOVED lines=16> */
.L_x_3122:
[----:B------:R-:W-:Y:S05]  /*7d70*/  BSYNC B4 ;  /* 0x0000000000047941 */ /* 0x000fea0003800000 */
.L_x_3121:
        /* <DEDUP_REMOVED lines=44> */
.L_x_3120:
[----:B------:R-:W-:Y:S05]  /*8040*/  BSYNC B3 ;  /* 0x0000000000037941 */ /* 0x000fea0003800000 */
.L_x_3119:
[----:B------:R-:W0:Y:S01]  /*8050*/  I2F.U32 R42, R42 ;  /* 0x0000002a002a7306 */ /* 0x000e220000201000 */
[----:B------:R-:W-:-:S04]  /*8060*/  IMAD.MOV.U32 R50, RZ, RZ, 0x2f800000 ;  /* 0x2f800000ff327424 */ /* 0x000fc800078e00ff */
[----:B0-----:R-:W-:-:S05]  /*8070*/  FFMA.FTZ R42, R42, R50, 1.1641532182693481445e-10 ;  /* 0x2f0000002a2a7423 */ /* 0x001fca0000010032 */
[----:B------:R-:W-:Y:S02]  /*8080*/  FSETP.GTU.FTZ.AND P3, PT, R42, c[0x0][0x1e4], PT ;  /* 0x000079002a007a0b */ /* 0x000fe40003f7c000 */
[----:B-----5:R-:W-:-:S05]  /*8090*/  PRMT R42, RZ, 0x7610, R63 ;  /* 0x00007610ff2a7816 */ /* 0x020fca000000003f */
[----:B------:R-:W-:-:S04]  /*80a0*/  FMUL.FTZ R42, R42, c[0x0][0x1ec] ;  /* 0x00007b002a2a7a20 */ /* 0x000fc80000410000 */
[----:B------:R-:W-:-:S05]  /*80b0*/  FMUL.FTZ R42, R42, c[0x0][0x1e8] ;  /* 0x00007a002a2a7a20 */ /* 0x000fca0000410000 */
[----:B------:R-:W-:Y:S02]  /*80c0*/  FSEL R50, R42, RZ, !P3 ;  /* 0x000000ff2a327208 */ /* 0x000fe40005800000 */
[----:B------:R-:W-:-:S05]  /*80d0*/  @P2 PRMT R42, RZ, 0x7610, R67 ;  /* 0x00007610ff2a2816 */ /* 0x000fca0000000043 */
[----:B------:R-:W-:Y:S01]  /*80e0*/  @P2 FADD.FTZ R50, R42, R50 ;  /* 0x000000322a322221 */ /* 0x000fe20000010000 */
[----:B------:R-:W-:Y:S02]  /*80f0*/  SEL R42, RZ, 0x1, P3 ;  /* 0x00000001ff2a7807 */ /* 0x000fe40001800000 */
.L_x_3115:
[----:B------:R-:W-:Y:S05]  /*8100*/  BSYNC B2 ;  /* 0x0000000000027941 */ /* 0x000fea0003800000 */
.L_x_3113:
[----:B------:R-:W-:Y:S01]  /*8110*/  IMAD.MOV.U32 R132, RZ, RZ, 0x10 ;  /* 0x00000010ff847424 */ /* 0x000fe200078e00ff */
[----:B------:R-:W-:Y:S01]  /*8120*/  F2FP.BF16.PACK_AB R71, R50, R49 ;  /* 0x000000313247723e */ /* 0x000fe200000010ff */
[----:B------:R-:W-:Y:S01]  /*8130*/  BSSY B2, `(.L_x_3123) ;  /* 0x000001b000027945 */ /* 0x000fe20003800000 */
[----:B------:R-:W-:Y:S01]  /*8140*/  F2FP.BF16.PACK_AB R70, R48, R47 ;  /* 0x0000002f3046723e */ /* 0x000fe200000010ff */
[----:B------:R-:W-:Y:S01]  /*8150*/  IMAD.WIDE.U32 R132, R131, R132, c[0x0][0x188] ;  /* 0x0000620083847625 */ /* 0x000fe200078e0084 */
[----:B------:R-:W-:Y:S02]  /*8160*/  F2FP.BF16.PACK_AB R69, R46, R45 ;  /* 0x0000002d2e45723e */ /* 0x000fe400000010ff */
[----:B------:R-:W-:-:S05]  /*8170*/  F2FP.BF16.PACK_AB R68, R44, R43 ;  /* 0x0000002b2c44723e */ /* 0x000fca00000010ff */
        /* <DEDUP_REMOVED lines=22> */
.L_x_3124:
[----:B------:R-:W-:Y:S05]  /*82e0*/  BSYNC B2 ;  /* 0x0000000000027941 */ /* 0x000fea0003800000 */
.L_x_3123:
[----:B------:R-:W-:Y:S02]  /*82f0*/  IADD3 R131, R131, 0x20, RZ ;  /* 0x0000002083837810 */ /* 0x000fe40007ffe0ff */
[----:B------:R-:W-:Y:S02]  /*8300*/  IADD3 R127, R127, 0x20, RZ ;  /* 0x000000207f7f7810 */ /* 0x000fe40007ffe0ff */
.L_x_3042:
[----:B------:R-:W-:Y:S05]  /*8310*/  BSYNC B1 ;  /* 0x0000000000017941 */ /* 0x000fea0003800000 */
.L_x_3041:
[----:B------:R-:W-:Y:S01]  /*8320*/  LOP3.LUT P2, RZ, R5, 0x800, RZ, 0xc0, !PT ;  /* 0x0000080005ff7812 */ /* 0x000fe2000784c0ff */
        /* <DEDUP_REMOVED lines=13> */
[----:B-1----:R-:W-:Y:S02]  /*8400*/  IMAD.MOV.U32 R51, RZ, RZ, RZ ;  /* 0x000000ffff337224 */ /* 0x002fe400078e00ff */
[----:B------:R-:W-:Y:S01]  /*8410*/  IMAD.MOV.U32 R53, RZ, RZ, R17 ;  /* 0x000000ffff357224 */ /* 0x000fe200078e0011 */
[----:B------:R-:W-:Y:S05]  /*8420*/  @!P2 BRA `(.L_x_3129) ;  /* 0x000005a00000a947 */ /* 0x000fea0003800000 */
[----:B------:R-:W-:Y:S01]  /*8430*/  IMAD.MOV.U32 R53, RZ, RZ, R17 ;  /* 0x000000ffff357224 */ /* 0x000fe200078e0011 */
[----:B-----5:R-:W-:Y:S01]  /*8440*/  PRMT R51, RZ, 0x5410, R64 ;  /* 0x00005410ff337816 */ /* 0x020fe20000000040 */
[----:B------:R-:W-:Y:S05]  /*8450*/  BRA `(.L_x_3129) ;  /* 0x0000057000007947 */ /* 0x000fea0003800000 */
.L_x_3128:
[C---:B-1----:R-:W-:Y:S01]  /*8460*/  ISETP.NE.AND P4, PT, R17.reuse, 0x1, PT ;  /* 0x000000011100780c */ /* 0x042fe20003f85270 */
        /* <DEDUP_REMOVED lines=11> */
.L_x_3131:
[----:B------:R-:W-:Y:S02]  /*8520*/  IMAD.MOV.U32 R28, RZ, RZ, R18 ;  /* 0x000000ffff1c7224 */ /* 0x000fe400078e0012 */
.L_x_3132:
[----:B------:R-:W-:Y:S05]  /*8530*/  BSYNC B3 ;  /* 0x0000000000037941 */ /* 0x000fea0003800000 */
.L_x_3130:
        /* <DEDUP_REMOVED lines=16> */
.L_x_3136:
[----:B------:R-:W-:Y:S05]  /*8640*/  BSYNC B4 ;  /* 0x0000000000047941 */ /* 0x000fea0003800000 */
.L_x_3135:
        /* <DEDUP_REMOVED lines=44> */
.L_x_3134:
[----:B------:R-:W-:Y:S05]  /*8910*/  BSYNC B3 ;  /* 0x0000000000037941 */ /* 0x000fea0003800000 */
.L_x_3133:
[----:B------:R1:W2:Y:S02]  /*8920*/  I2F.U32 R17, R28 ;  /* 0x0000001c00117306 */ /* 0x0002a40000201000 */
[----:B-1----:R-:W-:-:S04]  /*8930*/  IMAD.MOV.U32 R28, RZ, RZ, 0x2f800000 ;  /* 0x2f800000ff1c7424 */ /* 0x002fc800078e00ff */
        /* <DEDUP_REMOVED lines=9> */
.L_x_3129:
[----:B------:R-:W-:Y:S05]  /*89d0*/  BSYNC B2 ;  /* 0x0000000000027941 */ /* 0x000fea0003800000 */
.L_x_3127:
        /* <DEDUP_REMOVED lines=8> */
.L_x_3138:
        /* <DEDUP_REMOVED lines=12> */
.L_x_3141:
[----:B------:R-:W-:Y:S02]  /*8b20*/  IMAD.MOV.U32 R17, RZ, RZ, R18 ;  /* 0x000000ffff117224 */ /* 0x000fe400078e0012 */
.L_x_3142:
[----:B------:R-:W-:Y:S05]  /*8b30*/  BSYNC B3 ;  /* 0x0000000000037941 */ /* 0x000fea0003800000 */
.L_x_3140:
        /* <DEDUP_REMOVED lines=16> */
.L_x_3146:
[----:B------:R-:W-:Y:S05]  /*8c40*/  BSYNC B4 ;  /* 0x0000000000047941 */ /* 0x000fea0003800000 */
.L_x_3145:
        /* <DEDUP_REMOVED lines=44> */
.L_x_3144:
[----:B------:R-:W-:Y:S05]  /*8f10*/  BSYNC B3 ;  /* 0x0000000000037941 */ /* 0x000fea0003800000 */
.L_x_3143:
        /* <DEDUP_REMOVED lines=11> */
.L_x_3139:
[----:B------:R-:W-:Y:S05]  /*8fd0*/  BSYNC B2 ;  /* 0x0000000000027941 */ /* 0x000fea0003800000 */
.L_x_3137:
        /* <DEDUP_REMOVED lines=8> */
.L_x_3148:
        /* <DEDUP_REMOVED lines=12> */
.L_x_3151:
[----:B------:R-:W-:Y:S02]  /*9120*/  MOV R17, R18 ;  /* 0x0000001200117202 */ /* 0x000fe40000000f00 */
.L_x_3152:
[----:B------:R-:W-:Y:S05]  /*9130*/  BSYNC B3 ;  /* 0x0000000000037941 */ /* 0x000fea0003800000 */
.L_x_3150:
        /* <DEDUP_REMOVED lines=16> */
.L_x_3156:
[----:B------:R-:W-:Y:S05]  /*9240*/  BSYNC B4 ;  /* 0x0000000000047941 */ /* 0x000fea0003800000 */
.L_x_3155:
        /* <DEDUP_REMOVED lines=43> */
[----:B------:R-:W-:-:S06]  /*9500*/  HFMA2.MMA R55, -RZ, RZ, 0, 0 ;  /* 0x00000000ff377435 */ /* 0x000fcc00000001ff */
.L_x_3154:
[----:B------:R-:W-:Y:S05]  /*9510*/  BSYNC B3 ;  /* 0x0000000000037941 */ /* 0x000fea0003800000 */
.L_x_3153:
        /* <DEDUP_REMOVED lines=11> */
.L_x_3149:
[----:B------:R-:W-:Y:S05]  /*95d0*/  BSYNC B2 ;  /* 0x0000000000027941 */ /* 0x000fea0003800000 */
.L_x_3147:
        /* <DEDUP_REMOVED lines=8> */
.L_x_3158:
        /* <DEDUP_REMOVED lines=12> */
.L_x_3161:
[----:B------:R-:W-:Y:S02]  /*9720*/  IMAD.MOV.U32 R17, RZ, RZ, R18 ;  /* 0x000000ffff117224 */ /* 0x000fe400078e0012 */
.L_x_3162:
[----:B------:R-:W-:Y:S05]  /*9730*/  BSYNC B3 ;  /* 0x0000000000037941 */ /* 0x000fea0003800000 */
.L_x_3160:
        /* <DEDUP_REMOVED lines=16> */
.L_x_3166:
[----:B------:R-:W-:Y:S05]  /*9840*/  BSYNC B4 ;  /* 0x0000000000047941 */ /* 0x000fea0003800000 */
.L_x_3165:
        /* <DEDUP_REMOVED lines=44> */
.L_x_3164:
[----:B------:R-:W-:Y:S05]  /*9b10*/  BSYNC B3 ;  /* 0x0000000000037941 */ /* 0x000fea0003800000 */
.L_x_3163:
        /* <DEDUP_REMOVED lines=11> */
.L_x_3159:
[----:B------:R-:W-:Y:S05]  /*9bd0*/  BSYNC B2 ;  /* 0x0000000000027941 */ /* 0x000fea0003800000 */
.L_x_3157:
        /* <DEDUP_REMOVED lines=8> */
.L_x_3168:
        /* <DEDUP_REMOVED lines=12> */
.L_x_3171:
[----:B------:R-:W-:Y:S02]  /*9d20*/  IMAD.MOV.U32 R17, RZ, RZ, R18 ;  /* 0x000000ffff117224 */ /* 0x000fe400078e0012 */
.L_x_3172:
[----:B------:R-:W-:Y:S05]  /*9d30*/  BSYNC B3 ;  /* 0x0000000000037941 */ /* 0x000fea0003800000 */
.L_x_3170:
        /* <DEDUP_REMOVED lines=16> */
.L_x_3176:
[----:B------:R-:W-:Y:S05]  /*9e40*/  BSYNC B4 ;  /* 0x0000000000047941 */ /* 0x000fea0003800000 */
.L_x_3175:
        /* <DEDUP_REMOVED lines=44> */
.L_x_3174:
[----:B------:R-:W-:Y:S05]  /*a110*/  BSYNC B3 ;  /* 0x0000000000037941 */ /* 0x000fea0003800000 */
.L_x_3173:
        /* <DEDUP_REMOVED lines=11> */
.L_x_3169:
[----:B------:R-:W-:Y:S05]  /*a1d0*/  BSYNC B2 ;  /* 0x0000000000027941 */ /* 0x000fea0003800000 */
.L_x_3167:
        /* <DEDUP_REMOVED lines=8> */
.L_x_3178:
        /* <DEDUP_REMOVED lines=12> */
.L_x_3181:
[----:B------:R-:W-:Y:S02]  /*a320*/  MOV R17, R18 ;  /* 0x0000001200117202 */ /* 0x000fe40000000f00 */
.L_x_3182:
[----:B------:R-:W-:Y:S05]  /*a330*/  BSYNC B3 ;  /* 0x0000000000037941 */ /* 0x000fea0003800000 */
.L_x_3180:
        /* <DEDUP_REMOVED lines=16> */
.L_x_3186:
[----:B------:R-:W-:Y:S05]  /*a440*/  BSYNC B4 ;  /* 0x0000000000047941 */ /* 0x000fea0003800000 */
.L_x_3185:
[----:B------:R-:W-:Y:S01]  /*a450*/  LOP3.LUT R56, R56, UR5, R19, 0x96, !PT ;  /* 0x0000000538387c12 */ /* 0x000fe2000f8e9613 */
[----:B------:R-:W-:Y:S01]  /*a460*/  IMAD.HI.U32 R14, R0, -0x326172a9, RZ ;  /* 0xcd9e8d57000e7827 */ /* 0x000fe200078e00ff */
[----:B------:R-:W-:-:S03]  /*a470*/  HFMA2.MMA R58, -RZ, RZ, 0, 0 ;  /* 0x00000000ff3a7435 */ /* 0x000fc600000001ff */
        /* <DEDUP_REMOVED lines=41> */
.L_x_3184:
[----:B------:R-:W-:Y:S05]  /*a710*/  BSYNC B3 ;  /* 0x0000000000037941 */ /* 0x000fea0003800000 */
.L_x_3183:
        /* <DEDUP_REMOVED lines=11> */
.L_x_3179:
[----:B------:R-:W-:Y:S05]  /*a7d0*/  BSYNC B2 ;  /* 0x0000000000027941 */ /* 0x000fea0003800000 */
.L_x_3177:
[----:B------:R-:W-:Y:S01]  /*a7e0*/  BSSY B2, `(.L_x_3187) ;  /* 0x000005f000027945 */ /* 0x000fe20003800000 */
[----:B------:R-:W-:Y:S05]  /*a7f0*/  @P3 BRA `(.L_x_3188) ;  /* 0x0000006000003947 */ /* 0x000fea0003800000 */
[----:B------:R-:W-:Y:S02]  /*a800*/  IMAD.MOV.U32 R57, RZ, RZ, RZ ;  /* 0x000000ffff397224 */ /* 0x000fe400078e00ff */
[----:B0-----:R-:W-:Y:S01]  /*a810*/  IMAD.MOV.U32 R68, RZ, RZ, R58 ;  /* 0x000000ffff447224 */ /* 0x001fe200078e003a */
[----:B------:R-:W-:Y:S05]  /*a820*/  @!P2 BRA `(.L_x_3189) ;  /* 0x000005a00000a947 */ /* 0x000fea0003800000 */
[----:B------:R-:W-:Y:S01]  /*a830*/  IMAD.MOV.U32 R68, RZ, RZ, R58 ;  /* 0x000000ffff447224 */ /* 0x000fe200078e003a */
[----:B-----5:R-:W-:Y:S01]  /*a840*/  PRMT R57, RZ, 0x5410, R67 ;  /* 0x00005410ff397816 */ /* 0x020fe20000000043 */
[----:B------:R-:W-:Y:S05]  /*a850*/  BRA `(.L_x_3189) ;  /* 0x0000057000007947 */ /* 0x000fea0003800000 */
.L_x_3188:
[C---:B------:R-:W-:Y:S01]  /*a860*/  ISETP.NE.AND P4, PT, R58.reuse, 0x1, PT ;  /* 0x000000013a00780c */ /* 0x040fe20003f85270 */
[----:B------:R-:W-:Y:S01]  /*a870*/  BSSY B3, `(.L_x_3190) ;  /* 0x000000c000037945 */ /* 0x000fe20003800000 */
[----:B0-----:R-:W-:-:S11]  /*a880*/  IADD3 R68, R58, 0x1, RZ ;  /* 0x000000013a447810 */ /* 0x001fd60007ffe0ff */
        /* <DEDUP_REMOVED lines=9> */
.L_x_3191:
[----:B------:R-:W-:Y:S02]  /*a920*/  IMAD.MOV.U32 R17, RZ, RZ, R18 ;  /* 0x000000ffff117224 */ /* 0x000fe400078e0012 */
.L_x_3192:
[----:B------:R-:W-:Y:S05]  /*a930*/  BSYNC B3 ;  /* 0x0000000000037941 */ /* 0x000fea0003800000 */
.L_x_3190:
        /* <DEDUP_REMOVED lines=16> */
.L_x_3196:
[----:B------:R-:W-:Y:S05]  /*aa40*/  BSYNC B4 ;  /* 0x0000000000047941 */ /* 0x000fea0003800000 */
.L_x_3195:
        /* <DEDUP_REMOVED lines=44> */
.L_x_3194:
[----:B------:R-:W-:Y:S05]  /*ad10*/  BSYNC B3 ;  /* 0x0000000000037941 */ /* 0x000fea0003800000 */
.L_x_3193:
        /* <DEDUP_REMOVED lines=11> */
.L_x_3189:
[----:B------:R-:W-:Y:S05]  /*add0*/  BSYNC B2 ;  /* 0x0000000000027941 */ /* 0x000fea0003800000 */
.L_x_3187:
        /* <DEDUP_REMOVED lines=8> */
.L_x_3198:
        /* <DEDUP_REMOVED lines=12> */
.L_x_3201:
[----:B------:R-:W-:Y:S02]  /*af20*/  IMAD.MOV.U32 R42, RZ, RZ, R18 ;  /* 0x000000ffff2a7224 */ /* 0x000fe400078e0012 */
.L_x_3202:
[----:B------:R-:W-:Y:S05]  /*af30*/  BSYNC B3 ;  /* 0x0000000000037941 */ /* 0x000fea0003800000 */
.L_x_3200:
        /* <DEDUP_REMOVED lines=16> */
.L_x_3206:
[----:B------:R-:W-:Y:S05]  /*b040*/  BSYNC B4 ;  /* 0x0000000000047941 */ /* 0x000fea0003800000 */
.L_x_3205:
        /* <DEDUP_REMOVED lines=44> */
.L_x_3204:
[----:B------:R-:W-:Y:S05]  /*b310*/  BSYNC B3 ;  /* 0x0000000000037941 */ /* 0x000fea0003800000 */
.L_x_3203:
        /* <DEDUP_REMOVED lines=11> */
.L_x_3199:
[----:B------:R-:W-:Y:S05]  /*b3d0*/  BSYNC B2 ;  /* 0x0000000000027941 */ /* 0x000fea0003800000 */
.L_x_3197:
        /* <DEDUP_REMOVED lines=29> */
.L_x_3208:
[----:B------:R-:W-:Y:S05]  /*b5b0*/  BSYNC B2 ;  /* 0x0000000000027941 */ /* 0x000fea0003800000 */
.L_x_3207:
[----:B------:R-:W-:Y:S02]  /*b5c0*/  IADD3 R131, R131, 0x20, RZ ;  /* 0x0000002083837810 */ /* 0x000fe40007ffe0ff */
[----:B------:R-:W-:Y:S02]  /*b5d0*/  IADD3 R127, R127, 0x20, RZ ;  /* 0x000000207f7f7810 */ /* 0x000fe40007ffe0ff */
.L_x_3126:
[----:B------:R-:W-:Y:S05]  /*b5e0*/  BSYNC B1 ;  /* 0x0000000000017941 */ /* 0x000fea0003800000 */
.L_x_3125:
[----:B------:R-:W-:Y:S01]  /*b5f0*/  LOP3.LUT P2, RZ, R5, 0x400, RZ, 0xc0, !PT ;  /* 0x0000040005ff7812 */ /* 0x000fe2000784c0ff */
[----:B------:R-:W-:-:S12]  /*b600*/  BSSY B1, `(.L_x_3209) ;  /* 0x000032b000017945 */ /* 0x000fd80003800000 */
[----:B------:R-:W-:Y:S05]  /*b610*/  @!P2 BRA `(.L_x_3210) ;  /* 0x000032900000a947 */ /* 0x000fea0003800000 */
[----:B------:R-:W-:Y:S01]  /*b620*/  ISETP.NE.U32.AND P2, PT, RZ, c[0x0][0x180], PT ;  /* 0x00006000ff007a0c */ /* 0x000fe20003f45070 */
[----:B0-----:R-:W-:-:S03]  /*b630*/  @P1 IMAD.MOV.U32 R68, RZ, RZ, 0x10 ;  /* 0x00000010ff441424 */ /* 0x001fc600078e00ff */
[----:B------:R-:W-:Y:S01]  /*b640*/  ISETP.NE.AND.EX P2, PT, RZ, c[0x0][0x184], PT, P2 ;  /* 0x00006100ff007a0c */ /* 0x000fe20003f45320 */
[----:B------:R-:W-:-:S05]  /*b650*/  @P1 IMAD.WIDE.U32 R68, R127, R68, c[0x0][0x170] ;  /* 0x00005c007f441625 */ /* 0x000fca00078e0044 */
[----:B-----5:R0:W5:Y:S07]  /*b660*/  @P1 LDG.E.128 R60, [R68.64] ;  /* 0x00000006443c1981 */ /* 0x02016e000c1e1d00 */
[----:B0-----:R-:W-:-:S04]  /*b670*/  @P2 IMAD.MOV.U32 R68, RZ, RZ, 0x10 ;  /* 0x00000010ff442424 */ /* 0x001fc800078e00ff */
[----:B------:R-:W-:-:S05]  /*b680*/  @P2 IMAD.WIDE.U32 R68, R131, R68, c[0x0][0x180] ;  /* 0x0000600083442625 */ /* 0x000fca00078e0044 */
[----:B------:R0:W5:Y:S01]  /*b690*/  @P2 LDG.E.128 R64, [R68.64] ;  /* 0x0000000644402981 */ /* 0x000162000c1e1d00 */
[----:B------:R-:W-:Y:S01]  /*b6a0*/  ISETP.GT.AND P3, PT, R130, RZ, PT ;  /* 0x000000ff8200720c */ /* 0x000fe20003f64270 */
[----:B------:R-:W-:-:S12]  /*b6b0*/  BSSY B2, `(.L_x_3211) ;  /* 0x000005f000027945 */ /* 0x000fd80003800000 */
[----:B------:R-:W-:Y:S05]  /*b6c0*/  @P3 BRA `(.L_x_3212) ;  /* 0x0000006000003947 */ /* 0x000fea0003800000 */
[----:B0-----:R-:W-:Y:S01]  /*b6d0*/  IMAD.MOV.U32 R59, RZ, RZ, RZ ;  /* 0x000000ffff3b7224 */ /* 0x001fe200078e00ff */
[----:B------:R-:W-:Y:S01]  /*b6e0*/  MOV R68, R17 ;  /* 0x0000001100447202 */ /* 0x000fe20000000f00 */
[----:B------:R-:W-:Y:S05]  /*b6f0*/  @!P2 BRA `(.L_x_3213) ;  /* 0x000005a00000a947 */ /* 0x000fea0003800000 */
[----:B------:R-:W-:Y:S01]  /*b700*/  IMAD.MOV.U32 R68, RZ, RZ, R17 ;  /* 0x000000ffff447224 */ /* 0x000fe200078e0011 */
[----:B-----5:R-:W-:Y:S01]  /*b710*/  PRMT R59, RZ, 0x5410, R64 ;  /* 0x00005410ff3b7816 */ /* 0x020fe20000000040 */
[----:B------:R-:W-:Y:S05]  /*b720*/  BRA `(.L_x_3213) ;  /* 0x0000057000007947 */ /* 0x000fea0003800000 */
.L_x_3212:
[C---:B0-----:R-:W-:Y:S01]  /*b730*/  ISETP.NE.AND P4, PT, R17.reuse, 0x1, PT ;  /* 0x000000011100780c */ /* 0x041fe20003f85270 */
        /* <DEDUP_REMOVED lines=11> */
.L_x_3215:
[----:B------:R-:W-:Y:S02]  /*b7f0*/  IMAD.MOV.U32 R28, RZ, RZ, R18 ;  /* 0x000000ffff1c7224 */ /* 0x000fe400078e0012 */
.L_x_3216:
[----:B------:R-:W-:Y:S05]  /*b800*/  BSYNC B3 ;  /* 0x0000000000037941 */ /* 0x000fea0003800000 */
.L_x_3214:
        /* <DEDUP_REMOVED lines=16> */
.L_x_3220:
[----:B------:R-:W-:Y:S05]  /*b910*/  BSYNC B4 ;  /* 0x0000000000047941 */ /* 0x000fea0003800000 */
.L_x_3219:
        /* <DEDUP_REMOVED lines=44> */
.L_x_3218:
[----:B------:R-:W-:Y:S05]  /*bbe0*/  BSYNC B3 ;  /* 0x0000000000037941 */ /* 0x000fea0003800000 */
.L_x_3217:
[----:B------:R0:W1:Y:S02]  /*bbf0*/  I2F.U32 R17, R28 ;  /* 0x0000001c00117306 */ /* 0x0000640000201000 */
[----:B0-----:R-:W-:-:S10]  /*bc00*/  HFMA2.MMA R28, -RZ, RZ, 0.1171875, 0 ;  /* 0x2f800000ff1c7435 */ /* 0x001fd400000001ff */
        /* <DEDUP_REMOVED lines=9> */
.L_x_3213:
[----:B------:R-:W-:Y:S05]  /*bca0*/  BSYNC B2 ;  /* 0x0000000000027941 */ /* 0x000fea0003800000 */
.L_x_3211:
        /* <DEDUP_REMOVED lines=8> */
.L_x_3222:
        /* <DEDUP_REMOVED lines=12> */
.L_x_3225:
[----:B------:R-:W-:Y:S02]  /*bdf0*/  IMAD.MOV.U32 R17, RZ, RZ, R18 ;  /* 0x000000ffff117224 */ /* 0x000fe400078e0012 */
.L_x_3226:
[----:B------:R-:W-:Y:S05]  /*be00*/  BSYNC B3 ;  /* 0x0000000000037941 */ /* 0x000fea0003800000 */
.L_x_3224:
        /* <DEDUP_REMOVED lines=16> */
.L_x_3230:
[----:B------:R-:W-:Y:S05]  /*bf10*/  BSYNC B4 ;  /* 0x0000000000047941 */ /* 0x000fea0003800000 */
.L_x_3229:
        /* <DEDUP_REMOVED lines=44> */
.L_x_3228:
[----:B------:R-:W-:Y:S05]  /*c1e0*/  BSYNC B3 ;  /* 0x0000000000037941 */ /* 0x000fea0003800000 */
.L_x_3227:
        /* <DEDUP_REMOVED lines=11> */
.L_x_3223:
[----:B------:R-:W-:Y:S05]  /*c2a0*/  BSYNC B2 ;  /* 0x0000000000027941 */ /* 0x000fea0003800000 */
.L_x_3221:
        /* <DEDUP_REMOVED lines=8> */
.L_x_3232:
        /* <DEDUP_REMOVED lines=12> */
.L_x_3235:
[----:B------:R-:W-:Y:S02]  /*c3f0*/  IMAD.MOV.U32 R17, RZ, RZ, R18 ;  /* 0x000000ffff117224 */ /* 0x000fe400078e0012 */
.L_x_3236:
[----:B------:R-:W-:Y:S05]  /*c400*/  BSYNC B3 ;  /* 0x0000000000037941 */ /* 0x000fea0003800000 */
.L_x_3234:
        /* <DEDUP_REMOVED lines=16> */
.L_x_3240:
[----:B------:R-:W-:Y:S05]  /*c510*/  BSYNC B4 ;  /* 0x0000000000047941 */ /* 0x000fea0003800000 */
.L_x_3239:
        /* <DEDUP_REMOVED lines=44> */
.L_x_3238:
[----:B------:R-:W-:Y:S05]  /*c7e0*/  BSYNC B3 ;  /* 0x0000000000037941 */ /* 0x000fea0003800000 */
.L_x_3237:
        /* <DEDUP_REMOVED lines=11> */
.L_x_3233:
[----:B------:R-:W-:Y:S05]  /*c8a0*/  BSYNC B2 ;  /* 0x0000000000027941 */ /* 0x000fea0003800000 */
.L_x_3231:
        /* <DEDUP_REMOVED lines=8> */
.L_x_3242:
        /* <DEDUP_REMOVED lines=12> */
.L_x_3245:
[----:B------:R-:W-:Y:S02]  /*c9f0*/  IMAD.MOV.U32 R17, RZ, RZ, R18 ;  /* 0x000000ffff117224 */ /* 0x000fe400078e0012 */
.L_x_3246:
[----:B------:R-:W-:Y:S05]  /*ca00*/  BSYNC B3 ;  /* 0x0000000000037941 */ /* 0x000fea0003800000 */
.L_x_3244:
        /* <DEDUP_REMOVED lines=16> */
.L_x_3250:
[----:B------:R-:W-:Y:S05]  /*cb10*/  BSYNC B4 ;  /* 0x0000000000047941 */ /* 0x000fea0003800000 */
.L_x_3249:
        /* <DEDUP_REMOVED lines=44> */
.L_x_3248:
[----:B------:R-:W-:Y:S05]  /*cde0*/  BSYNC B3 ;  /* 0x0000000000037941 */ /* 0x000fea0003800000 */
.L_x_3247:
        /* <DEDUP_REMOVED lines=11> */
.L_x_3243:
[----:B------:R-:W-:Y:S05]  /*cea0*/  BSYNC B2 ;  /* 0x0000000000027941 */ /* 0x000fea0003800000 */
.L_x_3241:
        /* <DEDUP_REMOVED lines=8> */
.L_x_3252:
        /* <DEDUP_REMOVED lines=12> */
.L_x_3255:
[----:B------:R-:W-:Y:S02]  /*cff0*/  IMAD.MOV.U32 R17, RZ, RZ, R18 ;  /* 0x000000ffff117224 */ /* 0x000fe400078e0012 */
.L_x_3256:
[----:B------:R-:W-:Y:S05]  /*d000*/  BSYNC B3 ;  /* 0x0000000000037941 */ /* 0x000fea0003800000 */
.L_x_3254:
        /* <DEDUP_REMOVED lines=16> */
.L_x_3260:
[----:B------:R-:W-:Y:S05]  /*d110*/  BSYNC B4 ;  /* 0x0000000000047941 */ /* 0x000fea0003800000 */
.L_x_3259:
        /* <DEDUP_REMOVED lines=44> */
.L_x_3258:
[----:B------:R-:W-:Y:S05]  /*d3e0*/  BSYNC B3 ;  /* 0x0000000000037941 */ /* 0x000fea0003800000 */
.L_x_3257:
        /* <DEDUP_REMOVED lines=11> */
.L_x_3253:
[----:B------:R-:W-:Y:S05]  /*d4a0*/  BSYNC B2 ;  /* 0x0000000000027941 */ /* 0x000fea0003800000 */
.L_x_3251:
        /* <DEDUP_REMOVED lines=8> */
.L_x_3262:
        /* <DEDUP_REMOVED lines=12> */
.L_x_3265:
[----:B------:R-:W-:Y:S02]  /*d5f0*/  IMAD.MOV.U32 R17, RZ, RZ, R18 ;  /* 0x000000ffff117224 */ /* 0x000fe400078e0012 */
.L_x_3266:
[----:B------:R-:W-:Y:S05]  /*d600*/  BSYNC B3 ;  /* 0x0000000000037941 */ /* 0x000fea0003800000 */
.L_x_3264:
        /* <DEDUP_REMOVED lines=16> */
.L_x_3270:
[----:B------:R-:W-:Y:S05]  /*d710*/  BSYNC B4 ;  /* 0x0000000000047941 */ /* 0x000fea0003800000 */
.L_x_3269:
        /* <DEDUP_REMOVED lines=44> */
.L_x_3268:
[----:B------:R-:W-:Y:S05]  /*d9e0*/  BSYNC B3 ;  /* 0x0000000000037941 */ /* 0x000fea0003800000 */
.L_x_3267:
        /* <DEDUP_REMOVED lines=11> */
.L_x_3263:
[----:B------:R-:W-:Y:S05]  /*daa0*/  BSYNC B2 ;  /* 0x0000000000027941 */ /* 0x000fea0003800000 */
.L_x_3261:
        /* <DEDUP_REMOVED lines=8> */
.L_x_3272:
        /* <DEDUP_REMOVED lines=12> */
.L_x_3275:
[----:B------:R-:W-:Y:S02]  /*dbf0*/  IMAD.MOV.U32 R17, RZ, RZ, R18 ;  /* 0x000000ffff117224 */ /* 0x000fe400078e0012 */
.L_x_3276:
[----:B------:R-:W-:Y:S05]  /*dc00*/  BSYNC B3 ;  /* 0x0000000000037941 */ /* 0x000fea0003800000 */
.L_x_3274:
        /* <DEDUP_REMOVED lines=16> */
.L_x_3280:
[----:B------:R-:W-:Y:S05]  /*dd10*/  BSYNC B4 ;  /* 0x0000000000047941 */ /* 0x000fea0003800000 */
.L_x_3279:
        /* <DEDUP_REMOVED lines=44> */
.L_x_3278:
[----:B------:R-:W-:Y:S05]  /*dfe0*/  BSYNC B3 ;  /* 0x0000000000037941 */ /* 0x000fea0003800000 */
.L_x_3277:
        /* <DEDUP_REMOVED lines=11> */
.L_x_3273:
[----:B------:R-:W-:Y:S05]  /*e0a0*/  BSYNC B2 ;  /* 0x0000000000027941 */ /* 0x000fea0003800000 */
.L_x_3271:
        /* <DEDUP_REMOVED lines=8> */
.L_x_3282:
        /* <DEDUP_REMOVED lines=12> */
.L_x_3285:
[----:B------:R-:W-:Y:S02]  /*e1f0*/  IMAD.MOV.U32 R42, RZ, RZ, R18 ;  /* 0x000000ffff2a7224 */ /* 0x000fe400078e0012 */
.L_x_3286:
[----:B------:R-:W-:Y:S05]  /*e200*/  BSYNC B3 ;  /* 0x0000000000037941 */ /* 0x000fea0003800000 */
.L_x_3284:
        /* <DEDUP_REMOVED lines=16> */
.L_x_3290:
[----:B------:R-:W-:Y:S05]  /*e310*/  BSYNC B4 ;  /* 0x0000000000047941 */ /* 0x000fea0003800000 */
.L_x_3289:
        /* <DEDUP_REMOVED lines=44> */
.L_x_3288:
[----:B------:R-:W-:Y:S05]  /*e5e0*/  BSYNC B3 ;  /* 0x0000000000037941 */ /* 0x000fea0003800000 */
.L_x_3287:
        /* <DEDUP_REMOVED lines=11> */
.L_x_3283:
[----:B------:R-:W-:Y:S05]  /*e6a0*/  BSYNC B2 ;  /* 0x0000000000027941 */ /* 0x000fea0003800000 */
.L_x_3281:
        /* <DEDUP_REMOVED lines=29> */
.L_x_3292:
[----:B------:R-:W-:Y:S05]  /*e880*/  BSYNC B2 ;  /* 0x0000000000027941 */ /* 0x000fea0003800000 */
.L_x_3291:
[----:B------:R-:W-:Y:S02]  /*e890*/  IADD3 R131, R131, 0x20, RZ ;  /* 0x0000002083837810 */ /* 0x000fe40007ffe0ff */
[----:B------:R-:W-:Y:S02]  /*e8a0*/  IADD3 R127, R127, 0x20, RZ ;  /* 0x000000207f7f7810 */ /* 0x000fe40007ffe0ff */
.L_x_3210:
[----:B------:R-:W-:Y:S05]  /*e8b0*/  BSYNC B1 ;  /* 0x0000000000017941 */ /* 0x000fea0003800000 */
.L_x_3209:
[----:B------:R-:W-:Y:S01]  /*e8c0*/  LOP3.LUT P2, RZ, R5, 0x200, RZ, 0xc0, !PT ;  /* 0x0000020005ff7812 */ /* 0x000fe2000784c0ff */
[----:B------:R-:W-:-:S12]  /*e8d0*/  BSSY B1, `(.L_x_3293) ;  /* 0x000032b000017945 */ /* 0x000fd80003800000 */
[----:B------:R-:W-:Y:S05]  /*e8e0*/  @!P2 BRA `(.L_x_3294) ;  /* 0x000032900000a947 */ /* 0x000fea0003800000 */
[----:B------:R-:W-:Y:S02]  /*e8f0*/  ISETP.NE.U32.AND P2, PT, RZ, c[0x0][0x180], PT ;  /* 0x00006000ff007a0c */ /* 0x000fe40003f45070 */
[----:B0-----:R-:W-:Y:S02]  /*e900*/  @P1 MOV R68, 0x10 ;  /* 0x0000001000441802 */ /* 0x001fe40000000f00 */
[----:B------:R-:W-:-:S03]  /*e910*/  ISETP.NE.AND.EX P2, PT, RZ, c[0x0][0x184], PT, P2 ;  /* 0x00006100ff007a0c */ /* 0x000fc60003f45320 */
[----:B------:R-:W-:-:S05]  /*e920*/  @P1 IMAD.WIDE.U32 R68, R127, R68, c[0x0][0x170] ;  /* 0x00005c007f441625 */ /* 0x000fca00078e0044 */
[----:B-----5:R0:W5:Y:S05]  /*e930*/  @P1 LDG.E.128 R60, [R68.64] ;  /* 0x00000006443c1981 */ /* 0x02016a000c1e1d00 */
        /* <DEDUP_REMOVED lines=12> */
.L_x_3296:
        /* <DEDUP_REMOVED lines=12> */
.L_x_3299:
[----:B------:R-:W-:Y:S02]  /*eac0*/  IMAD.MOV.U32 R28, RZ, RZ, R18 ;  /* 0x000000ffff1c7224 */ /* 0x000fe400078e0012 */
.L_x_3300:
[----:B------:R-:W-:Y:S05]  /*ead0*/  BSYNC B3 ;  /* 0x0000000000037941 */ /* 0x000fea0003800000 */
.L_x_3298:
        /* <DEDUP_REMOVED lines=16> */
.L_x_3304:
[----:B------:R-:W-:Y:S05]  /*ebe0*/  BSYNC B4 ;  /* 0x0000000000047941 */ /* 0x000fea0003800000 */
.L_x_3303:
        /* <DEDUP_REMOVED lines=44> */
.L_x_3302:
[----:B------:R-:W-:Y:S05]  /*eeb0*/  BSYNC B3 ;  /* 0x0000000000037941 */ /* 0x000fea0003800000 */
.L_x_3301:
        /* <DEDUP_REMOVED lines=11> */
.L_x_3297:
[----:B------:R-:W-:Y:S05]  /*ef70*/  BSYNC B2 ;  /* 0x0000000000027941 */ /* 0x000fea0003800000 */
.L_x_3295:
        /* <DEDUP_REMOVED lines=8> */
.L_x_3306:
        /* <DEDUP_REMOVED lines=12> */
.L_x_3309:
[----:B------:R-:W-:Y:S02]  /*f0c0*/  IMAD.MOV.U32 R17, RZ, RZ, R18 ;  /* 0x000000ffff117224 */ /* 0x000fe400078e0012 */
.L_x_3310:
[----:B------:R-:W-:Y:S05]  /*f0d0*/  BSYNC B3 ;  /* 0x0000000000037941 */ /* 0x000fea0003800000 */
.L_x_3308:
        /* <DEDUP_REMOVED lines=16> */
.L_x_3314:
[----:B------:R-:W-:Y:S05]  /*f1e0*/  BSYNC B4 ;  /* 0x0000000000047941 */ /* 0x000fea0003800000 */
.L_x_3313:
        /* <DEDUP_REMOVED lines=44> */
.L_x_3312:
[----:B------:R-:W-:Y:S05]  /*f4b0*/  BSYNC B3 ;  /* 0x0000000000037941 */ /* 0x000fea0003800000 */
.L_x_3311:
        /* <DEDUP_REMOVED lines=11> */
.L_x_3307:
[----:B------:R-:W-:Y:S05]  /*f570*/  BSYNC B2 ;  /* 0x0000000000027941 */ /* 0x000fea0003800000 */
.L_x_3305:
        /* <DEDUP_REMOVED lines=8> */
.L_x_3316:
        /* <DEDUP_REMOVED lines=12> */
.L_x_3319:
[----:B------:R-:W-:Y:S02]  /*f6c0*/  MOV R17, R18 ;  /* 0x0000001200117202 */ /* 0x000fe40000000f00 */
.L_x_3320:
[----:B------:R-:W-:Y:S05]  /*f6d0*/  BSYNC B3 ;  /* 0x0000000000037941 */ /* 0x000fea0003800000 */
.L_x_3318:
        /* <DEDUP_REMOVED lines=16> */
.L_x_3324:
[----:B------:R-:W-:Y:S05]  /*f7e0*/  BSYNC B4 ;  /* 0x0000000000047941 */ /* 0x000fea0003800000 */
.L_x_3323:
        /* <DEDUP_REMOVED lines=44> */
.L_x_3322:
[----:B------:R-:W-:Y:S05]  /*fab0*/  BSYNC B3 ;  /* 0x0000000000037941 */ /* 0x000fea0003800000 */
.L_x_3321:
        /* <DEDUP_REMOVED lines=11> */
.L_x_3317:
[----:B------:R-:W-:Y:S05]  /*fb70*/  BSYNC B2 ;  /* 0x0000000000027941 */ /* 0x000fea0003800000 */
.L_x_3315:
        /* <DEDUP_REMOVED lines=8> */
.L_x_3326:
        /* <DEDUP_REMOVED lines=12> */
.L_x_3329:
[----:B------:R-:W-:Y:S02]  /*fcc0*/  IMAD.MOV.U32 R17, RZ, RZ, R18 ;  /* 0x000000ffff117224 */ /* 0x000fe400078e0012 */
.L_x_3330:
[----:B------:R-:W-:Y:S05]  /*fcd0*/  BSYNC B3 ;  /* 0x0000000000037941 */ /* 0x000fea0003800000 */
.L_x_3328:
        /* <DEDUP_REMOVED lines=16> */
.L_x_3334:
[----:B------:R-:W-:Y:S05]  /*fde0*/  BSYNC B4 ;  /* 0x0000000000047941 */ /* 0x000fea0003800000 */
.L_x_3333:
        /* <DEDUP_REMOVED lines=44> */
.L_x_3332:
[----:B------:R-:W-:Y:S05]  /*100b0*/  BSYNC B3 ;  /* 0x0000000000037941 */ /* 0x000fea0003800000 */
.L_x_3331:
        /* <DEDUP_REMOVED lines=11> */
.L_x_3327:
[----:B------:R-:W-:Y:S05]  /*10170*/  BSYNC B2 ;  /* 0x0000000000027941 */ /* 0x000fea0003800000 */
.L_x_3325:
        /* <DEDUP_REMOVED lines=8> */
.L_x_3336:
        /* <DEDUP_REMOVED lines=12> */
.L_x_3339:
[----:B------:R-:W-:Y:S02]  /*102c0*/  IMAD.MOV.U32 R17, RZ, RZ, R18 ;  /* 0x000000ffff117224 */ /* 0x000fe400078e0012 */
.L_x_3340:
[----:B------:R-:W-:Y:S05]  /*102d0*/  BSYNC B3 ;  /* 0x0000000000037941 */ /* 0x000fea0003800000 */
.L_x_3338:
        /* <DEDUP_REMOVED lines=16> */
.L_x_3344:
[----:B------:R-:W-:Y:S05]  /*103e0*/  BSYNC B4 ;  /* 0x0000000000047941 */ /* 0x000fea0003800000 */
.L_x_3343:
        /* <DEDUP_REMOVED lines=44> */
.L_x_3342:
[----:B------:R-:W-:Y:S05]  /*106b0*/  BSYNC B3 ;  /* 0x0000000000037941 */ /* 0x000fea0003800000 */
.L_x_3341:
        /* <DEDUP_REMOVED lines=11> */
.L_x_3337:
[----:B------:R-:W-:Y:S05]  /*10770*/  BSYNC B2 ;  /* 0x0000000000027941 */ /* 0x000fea0003800000 */
.L_x_3335:
        /* <DEDUP_REMOVED lines=8> */
.L_x_3346:
        /* <DEDUP_REMOVED lines=12> */
.L_x_3349:
[----:B------:R-:W-:Y:S02]  /*108c0*/  MOV R17, R18 ;  /* 0x0000001200117202 */ /* 0x000fe40000000f00 */
.L_x_3350:
[----:B------:R-:W-:Y:S05]  /*108d0*/  BSYNC B3 ;  /* 0x0000000000037941 */ /* 0x000fea0003800000 */
.L_x_3348:
        /* <DEDUP_REMOVED lines=16> */
.L_x_3354:
[----:B------:R-:W-:Y:S05]  /*109e0*/  BSYNC B4 ;  /* 0x0000000000047941 */ /* 0x000fea0003800000 */
.L_x_3353:
        /* <DEDUP_REMOVED lines=44> */
.L_x_3352:
[----:B------:R-:W-:Y:S05]  /*10cb0*/  BSYNC B3 ;  /* 0x0000000000037941 */ /* 0x000fea0003800000 */
.L_x_3351:
        /* <DEDUP_REMOVED lines=11> */
.L_x_3347:
[----:B------:R-:W-:Y:S05]  /*10d70*/  BSYNC B2 ;  /* 0x0000000000027941 */ /* 0x000fea0003800000 */
.L_x_3345:
        /* <DEDUP_REMOVED lines=8> */
.L_x_3356:
        /* <DEDUP_REMOVED lines=12> */
.L_x_3359:
[----:B------:R-:W-:Y:S02]  /*10ec0*/  IMAD.MOV.U32 R17, RZ, RZ, R18 ;  /* 0x000000ffff117224 */ /* 0x000fe400078e0012 */
.L_x_3360:
[----:B------:R-:W-:Y:S05]  /*10ed0*/  BSYNC B3 ;  /* 0x0000000000037941 */ /* 0x000fea0003800000 */
.L_x_3358:
        /* <DEDUP_REMOVED lines=16> */
.L_x_3364:
[----:B------:R-:W-:Y:S05]  /*10fe0*/  BSYNC B4 ;  /* 0x0000000000047941 */ /* 0x000fea0003800000 */
.L_x_3363:
        /* <DEDUP_REMOVED lines=44> */
.L_x_3362:
[----:B------:R-:W-:Y:S05]  /*112b0*/  BSYNC B3 ;  /* 0x0000000000037941 */ /* 0x000fea0003800000 */
.L_x_3361:
        /* <DEDUP_REMOVED lines=11> */
.L_x_3357:
[----:B------:R-:W-:Y:S05]  /*11370*/  BSYNC B2 ;  /* 0x0000000000027941 */ /* 0x000fea0003800000 */
.L_x_3355:
        /* <DEDUP_REMOVED lines=8> */
.L_x_3366:
        /* <DEDUP_REMOVED lines=12> */
.L_x_3369:
[----:B------:R-:W-:Y:S02]  /*114c0*/  IMAD.MOV.U32 R42, RZ, RZ, R18 ;  /* 0x000000ffff2a7224 */ /* 0x000fe400078e0012 */
.L_x_3370:
[----:B------:R-:W-:Y:S05]  /*114d0*/  BSYNC B3 ;  /* 0x0000000000037941 */ /* 0x000fea0003800000 */
.L_x_3368:
        /* <DEDUP_REMOVED lines=16> */
.L_x_3374:
[----:B------:R-:W-:Y:S05]  /*115e0*/  BSYNC B4 ;  /* 0x0000000000047941 */ /* 0x000fea0003800000 */
.L_x_3373:
        /* <DEDUP_REMOVED lines=44> */
.L_x_3372:
[----:B------:R-:W-:Y:S05]  /*118b0*/  BSYNC B3 ;  /* 0x0000000000037941 */ /* 0x000fea0003800000 */
.L_x_3371:
        /* <DEDUP_REMOVED lines=11> */
.L_x_3367:
[----:B------:R-:W-:Y:S05]  /*11970*/  BSYNC B2 ;  /* 0x0000000000027941 */ /* 0x000fea0003800000 */
.L_x_3365:
        /* <DEDUP_REMOVED lines=29> */
.L_x_3376:
[----:B------:R-:W-:Y:S05]  /*11b50*/  BSYNC B2 ;  /* 0x0000000000027941 */ /* 0x000fea0003800000 */
.L_x_3375:
[----:B------:R-:W-:Y:S02]  /*11b60*/  IADD3 R131, R131, 0x20, RZ ;  /* 0x0000002083837810 */ /* 0x000fe40007ffe0ff */
[----:B------:R-:W-:Y:S02]  /*11b70*/  IADD3 R127, R127, 0x20, RZ ;  /* 0x000000207f7f7810 */ /* 0x000fe40007ffe0ff */
.L_x_3294:
[----:B------:R-:W-:Y:S05]  /*11b80*/  BSYNC B1 ;  /* 0x0000000000017941 */ /* 0x000fea0003800000 */
.L_x_3293:
        /* <DEDUP_REMOVED lines=20> */
.L_x_3380:
        /* <DEDUP_REMOVED lines=12> */
.L_x_3383:
[----:B------:R-:W-:Y:S02]  /*11d90*/  IMAD.MOV.U32 R28, RZ, RZ, R18 ;  /* 0x000000ffff1c7224 */ /* 0x000fe400078e0012 */
.L_x_3384:
[----:B------:R-:W-:Y:S05]  /*11da0*/  BSYNC B3 ;  /* 0x0000000000037941 */ /* 0x000fea0003800000 */
.L_x_3382:
        /* <DEDUP_REMOVED lines=16> */
.L_x_3388:
[----:B------:R-:W-:Y:S05]  /*11eb0*/  BSYNC B4 ;  /* 0x0000000000047941 */ /* 0x000fea0003800000 */
.L_x_3387:
        /* <DEDUP_REMOVED lines=44> */
.L_x_3386:
[----:B------:R-:W-:Y:S05]  /*12180*/  BSYNC B3 ;  /* 0x0000000000037941 */ /* 0x000fea0003800000 */
.L_x_3385:
        /* <DEDUP_REMOVED lines=11> */
.L_x_3381:
[----:B------:R-:W-:Y:S05]  /*12240*/  BSYNC B2 ;  /* 0x0000000000027941 */ /* 0x000fea0003800000 */
.L_x_3379:
        /* <DEDUP_REMOVED lines=8> */
.L_x_3390:
        /* <DEDUP_REMOVED lines=12> */
.L_x_3393:
[----:B------:R-:W-:Y:S02]  /*12390*/  IMAD.MOV.U32 R17, RZ, RZ, R18 ;  /* 0x000000ffff117224 */ /* 0x000fe400078e0012 */
.L_x_3394:
[----:B------:R-:W-:Y:S05]  /*123a0*/  BSYNC B3 ;  /* 0x0000000000037941 */ /* 0x000fea0003800000 */
.L_x_3392:
        /* <DEDUP_REMOVED lines=16> */
.L_x_3398:
[----:B------:R-:W-:Y:S05]  /*124b0*/  BSYNC B4 ;  /* 0x0000000000047941 */ /* 0x000fea0003800000 */
.L_x_3397:
        /* <DEDUP_REMOVED lines=44> */
.L_x_3396:
[----:B------:R-:W-:Y:S05]  /*12780*/  BSYNC B3 ;  /* 0x0000000000037941 */ /* 0x000fea0003800000 */
.L_x_3395:
        /* <DEDUP_REMOVED lines=11> */
.L_x_3391:
[----:B------:R-:W-:Y:S05]  /*12840*/  BSYNC B2 ;  /* 0x0000000000027941 */ /* 0x000fea0003800000 */
.L_x_3389:
        /* <DEDUP_REMOVED lines=8> */
.L_x_3400:
        /* <DEDUP_REMOVED lines=12> */
.L_x_3403:
[----:B------:R-:W-:Y:S02]  /*12990*/  IMAD.MOV.U32 R17, RZ, RZ, R18 ;  /* 0x000000ffff117224 */ /* 0x000fe400078e0012 */
.L_x_3404:
[----:B------:R-:W-:Y:S05]  /*129a0*/  BSYNC B3 ;  /* 0x0000000000037941 */ /* 0x000fea0003800000 */
.L_x_3402:
        /* <DEDUP_REMOVED lines=16> */
.L_x_3408:
[----:B------:R-:W-:Y:S05]  /*12ab0*/  BSYNC B4 ;  /* 0x0000000000047941 */ /* 0x000fea0003800000 */
.L_x_3407:
        /* <DEDUP_REMOVED lines=44> */
.L_x_3406:
[----:B------:R-:W-:Y:S05]  /*12d80*/  BSYNC B3 ;  /* 0x0000000000037941 */ /* 0x000fea0003800000 */
.L_x_3405:
        /* <DEDUP_REMOVED lines=11> */
.L_x_3401:
[----:B------:R-:W-:Y:S05]  /*12e40*/  BSYNC B2 ;  /* 0x0000000000027941 */ /* 0x000fea0003800000 */
.L_x_3399:
        /* <DEDUP_REMOVED lines=8> */
.L_x_3410:
        /* <DEDUP_REMOVED lines=12> */
.L_x_3413:
[----:B------:R-:W-:Y:S02]  /*12f90*/  IMAD.MOV.U32 R17, RZ, RZ, R18 ;  /* 0x000000ffff117224 */ /* 0x000fe400078e0012 */
.L_x_3414:
[----:B------:R-:W-:Y:S05]  /*12fa0*/  BSYNC B3 ;  /* 0x0000000000037941 */ /* 0x000fea0003800000 */
.L_x_3412:
        /* <DEDUP_REMOVED lines=16> */
.L_x_3418:
[----:B------:R-:W-:Y:S05]  /*130b0*/  BSYNC B4 ;  /* 0x0000000000047941 */ /* 0x000fea0003800000 */
.L_x_3417:
        /* <DEDUP_REMOVED lines=44> */
.L_x_3416:
[----:B------:R-:W-:Y:S05]  /*13380*/  BSYNC B3 ;  /* 0x0000000000037941 */ /* 0x000fea0003800000 */
.L_x_3415:
        /* <DEDUP_REMOVED lines=11> */
.L_x_3411:
[----:B------:R-:W-:Y:S05]  /*13440*/  BSYNC B2 ;  /* 0x0000000000027941 */ /* 0x000fea0003800000 */
.L_x_3409:
        /* <DEDUP_REMOVED lines=8> */
.L_x_3420:
        /* <DEDUP_REMOVED lines=12> */
.L_x_3423:
[----:B------:R-:W-:Y:S02]  /*13590*/  IMAD.MOV.U32 R17, RZ, RZ, R18 ;  /* 0x000000ffff117224 */ /* 0x000fe400078e0012 */
.L_x_3424:
[----:B------:R-:W-:Y:S05]  /*135a0*/  BSYNC B3 ;  /* 0x0000000000037941 */ /* 0x000fea0003800000 */
.L_x_3422:
        /* <DEDUP_REMOVED lines=16> */
.L_x_3428:
[----:B------:R-:W-:Y:S05]  /*136b0*/  BSYNC B4 ;  /* 0x0000000000047941 */ /* 0x000fea0003800000 */
.L_x_3427:
        /* <DEDUP_REMOVED lines=44> */
.L_x_3426:
[----:B------:R-:W-:Y:S05]  /*13980*/  BSYNC B3 ;  /* 0x0000000000037941 */ /* 0x000fea0003800000 */
.L_x_3425:
        /* <DEDUP_REMOVED lines=11> */
.L_x_3421:
[----:B------:R-:W-:Y:S05]  /*13a40*/  BSYNC B2 ;  /* 0x0000000000027941 */ /* 0x000fea0003800000 */
.L_x_3419:
        /* <DEDUP_REMOVED lines=8> */
.L_x_3430:
        /* <DEDUP_REMOVED lines=12> */
.L_x_3433:
[----:B------:R-:W-:Y:S02]  /*13b90*/  IMAD.MOV.U32 R17, RZ, RZ, R18 ;  /* 0x000000ffff117224 */ /* 0x000fe400078e0012 */
.L_x_3434:
[----:B------:R-:W-:Y:S05]  /*13ba0*/  BSYNC B3 ;  /* 0x0000000000037941 */ /* 0x000fea0003800000 */
.L_x_3432:
        /* <DEDUP_REMOVED lines=16> */
.L_x_3438:
[----:B------:R-:W-:Y:S05]  /*13cb0*/  BSYNC B4 ;  /* 0x0000000000047941 */ /* 0x000fea0003800000 */
.L_x_3437:
        /* <DEDUP_REMOVED lines=44> */
.L_x_3436:
[----:B------:R-:W-:Y:S05]  /*13f80*/  BSYNC B3 ;  /* 0x0000000000037941 */ /* 0x000fea0003800000 */
.L_x_3435:
        /* <DEDUP_REMOVED lines=11> */
.L_x_3431:
[----:B------:R-:W-:Y:S05]  /*14040*/  BSYNC B2 ;  /* 0x0000000000027941 */ /* 0x000fea0003800000 */
.L_x_3429:
        /* <DEDUP_REMOVED lines=8> */
.L_x_3440:
        /* <DEDUP_REMOVED lines=12> */
.L_x_3443:
[----:B------:R-:W-:Y:S02]  /*14190*/  IMAD.MOV.U32 R17, RZ, RZ, R18 ;  /* 0x000000ffff117224 */ /* 0x000fe400078e0012 */
.L_x_3444:
[----:B------:R-:W-:Y:S05]  /*141a0*/  BSYNC B3 ;  /* 0x0000000000037941 */ /* 0x000fea0003800000 */
.L_x_3442:
        /* <DEDUP_REMOVED lines=16> */
.L_x_3448:
[----:B------:R-:W-:Y:S05]  /*142b0*/  BSYNC B4 ;  /* 0x0000000000047941 */ /* 0x000fea0003800000 */
.L_x_3447:
        /* <DEDUP_REMOVED lines=44> */
.L_x_3446:
[----:B------:R-:W-:Y:S05]  /*14580*/  BSYNC B3 ;  /* 0x0000000000037941 */ /* 0x000fea0003800000 */
.L_x_3445:
        /* <DEDUP_REMOVED lines=11> */
.L_x_3441:
[----:B------:R-:W-:Y:S05]  /*14640*/  BSYNC B2 ;  /* 0x0000000000027941 */ /* 0x000fea0003800000 */
.L_x_3439:
        /* <DEDUP_REMOVED lines=8> */
.L_x_3450:
        /* <DEDUP_REMOVED lines=12> */
.L_x_3453:
[----:B------:R-:W-:Y:S02]  /*14790*/  IMAD.MOV.U32 R42, RZ, RZ, R18 ;  /* 0x000000ffff2a7224 */ /* 0x000fe400078e0012 */
.L_x_3454:
[----:B------:R-:W-:Y:S05]  /*147a0*/  BSYNC B3 ;  /* 0x0000000000037941 */ /* 0x000fea0003800000 */
.L_x_3452:
        /* <DEDUP_REMOVED lines=16> */
.L_x_3458:
[----:B------:R-:W-:Y:S05]  /*148b0*/  BSYNC B4 ;  /* 0x0000000000047941 */ /* 0x000fea0003800000 */
.L_x_3457:
        /* <DEDUP_REMOVED lines=44> */
.L_x_3456:
[----:B------:R-:W-:Y:S05]  /*14b80*/  BSYNC B3 ;  /* 0x0000000000037941 */ /* 0x000fea0003800000 */
.L_x_3455:
        /* <DEDUP_REMOVED lines=11> */
.L_x_3451:
[----:B------:R-:W-:Y:S05]  /*14c40*/  BSYNC B2 ;  /* 0x0000000000027941 */ /* 0x000fea0003800000 */
.L_x_3449:
        /* <DEDUP_REMOVED lines=29> */
.L_x_3460:
[----:B------:R-:W-:Y:S05]  /*14e20*/  BSYNC B2 ;  /* 0x0000000000027941 */ /* 0x000fea0003800000 */
.L_x_3459:
[----:B------:R-:W-:Y:S02]  /*14e30*/  IADD3 R131, R131, 0x20, RZ ;  /* 0x0000002083837810 */ /* 0x000fe40007ffe0ff */
[----:B------:R-:W-:Y:S02]  /*14e40*/  IADD3 R127, R127, 0x20, RZ ;  /* 0x000000207f7f7810 */ /* 0x000fe40007ffe0ff */
.L_x_3378:
[----:B------:R-:W-:Y:S05]  /*14e50*/  BSYNC B1 ;  /* 0x0000000000017941 */ /* 0x000fea0003800000 */
.L_x_3377:
        /* <DEDUP_REMOVED lines=20> */
.L_x_3464:
        /* <DEDUP_REMOVED lines=12> */
.L_x_3467:
[----:B------:R-:W-:Y:S02]  /*15060*/  IMAD.MOV.U32 R28, RZ, RZ, R18 ;  /* 0x000000ffff1c7224 */ /* 0x000fe400078e0012 */
.L_x_3468:
[----:B------:R-:W-:Y:S05]  /*15070*/  BSYNC B3 ;  /* 0x0000000000037941 */ /* 0x000fea0003800000 */
.L_x_3466:
        /* <DEDUP_REMOVED lines=16> */
.L_x_3472:
[----:B------:R-:W-:Y:S05]  /*15180*/  BSYNC B4 ;  /* 0x0000000000047941 */ /* 0x000fea0003800000 */
.L_x_3471:
        /* <DEDUP_REMOVED lines=44> */
.L_x_3470:
[----:B------:R-:W-:Y:S05]  /*15450*/  BSYNC B3 ;  /* 0x0000000000037941 */ /* 0x000fea0003800000 */
.L_x_3469:
        /* <DEDUP_REMOVED lines=11> */
.L_x_3465:
[----:B------:R-:W-:Y:S05]  /*15510*/  BSYNC B2 ;  /* 0x0000000000027941 */ /* 0x000fea0003800000 */
.L_x_3463:
        /* <DEDUP_REMOVED lines=8> */
.L_x_3474:
        /* <DEDUP_REMOVED lines=12> */
.L_x_3477:
[----:B------:R-:W-:Y:S02]  /*15660*/  IMAD.MOV.U32 R17, RZ, RZ, R18 ;  /* 0x000000ffff117224 */ /* 0x000fe400078e0012 */
.L_x_3478:
[----:B------:R-:W-:Y:S05]  /*15670*/  BSYNC B3 ;  /* 0x0000000000037941 */ /* 0x000fea0003800000 */
.L_x_3476:
        /* <DEDUP_REMOVED lines=16> */
.L_x_3482:
[----:B------:R-:W-:Y:S05]  /*15780*/  BSYNC B4 ;  /* 0x0000000000047941 */ /* 0x000fea0003800000 */
.L_x_3481:
        /* <DEDUP_REMOVED lines=44> */
.L_x_3480:
[----:B------:R-:W-:Y:S05]  /*15a50*/  BSYNC B3 ;  /* 0x0000000000037941 */ /* 0x000fea0003800000 */
.L_x_3479:
        /* <DEDUP_REMOVED lines=11> */
.L_x_3475:
[----:B------:R-:W-:Y:S05]  /*15b10*/  BSYNC B2 ;  /* 0x0000000000027941 */ /* 0x000fea0003800000 */
.L_x_3473:
        /* <DEDUP_REMOVED lines=8> */
.L_x_3484:
        /* <DEDUP_REMOVED lines=12> */
.L_x_3487:
[----:B------:R-:W-:Y:S02]  /*15c60*/  MOV R17, R18 ;  /* 0x0000001200117202 */ /* 0x000fe40000000f00 */
.L_x_3488:
[----:B------:R-:W-:Y:S05]  /*15c70*/  BSYNC B3 ;  /* 0x0000000000037941 */ /* 0x000fea0003800000 */
.L_x_3486:
        /* <DEDUP_REMOVED lines=16> */
.L_x_3492:
[----:B------:R-:W-:Y:S05]  /*15d80*/  BSYNC B4 ;  /* 0x0000000000047941 */ /* 0x000fea0003800000 */
.L_x_3491:
        /* <DEDUP_REMOVED lines=44> */
.L_x_3490:
[----:B------:R-:W-:Y:S05]  /*16050*/  BSYNC B3 ;  /* 0x0000000000037941 */ /* 0x000fea0003800000 */
.L_x_3489:
        /* <DEDUP_REMOVED lines=11> */
.L_x_3485:
[----:B------:R-:W-:Y:S05]  /*16110*/  BSYNC B2 ;  /* 0x0000000000027941 */ /* 0x000fea0003800000 */
.L_x_3483:
        /* <DEDUP_REMOVED lines=8> */
.L_x_3494:
        /* <DEDUP_REMOVED lines=12> */
.L_x_3497:
[----:B------:R-:W-:Y:S02]  /*16260*/  IMAD.MOV.U32 R17, RZ, RZ, R18 ;  /* 0x000000ffff117224 */ /* 0x000fe400078e0012 */
.L_x_3498:
[----:B------:R-:W-:Y:S05]  /*16270*/  BSYNC B3 ;  /* 0x0000000000037941 */ /* 0x000fea0003800000 */
.L_x_3496:
        /* <DEDUP_REMOVED lines=16> */
.L_x_3502:
[----:B------:R-:W-:Y:S05]  /*16380*/  BSYNC B4 ;  /* 0x0000000000047941 */ /* 0x000fea0003800000 */
.L_x_3501:
        /* <DEDUP_REMOVED lines=44> */
.L_x_3500:
[----:B------:R-:W-:Y:S05]  /*16650*/  BSYNC B3 ;  /* 0x0000000000037941 */ /* 0x000fea0003800000 */
.L_x_3499:
        /* <DEDUP_REMOVED lines=11> */
.L_x_3495:
[----:B------:R-:W-:Y:S05]  /*16710*/  BSYNC B2 ;  /* 0x0000000000027941 */ /* 0x000fea0003800000 */
.L_x_3493:
        /* <DEDUP_REMOVED lines=8> */
.L_x_3504:
        /* <DEDUP_REMOVED lines=12> */
.L_x_3507:
[----:B------:R-:W-:Y:S02]  /*16860*/  IMAD.MOV.U32 R17, RZ, RZ, R18 ;  /* 0x000000ffff117224 */ /* 0x000fe400078e0012 */
.L_x_3508:
[----:B------:R-:W-:Y:S05]  /*16870*/  BSYNC B3 ;  /* 0x0000000000037941 */ /* 0x000fea0003800000 */
.L_x_3506:
        /* <DEDUP_REMOVED lines=16> */
.L_x_3512:
[----:B------:R-:W-:Y:S05]  /*16980*/  BSYNC B4 ;  /* 0x0000000000047941 */ /* 0x000fea0003800000 */
.L_x_3511:
        /* <DEDUP_REMOVED lines=44> */
.L_x_3510:
[----:B------:R-:W-:Y:S05]  /*16c50*/  BSYNC B3 ;  /* 0x0000000000037941 */ /* 0x000fea0003800000 */
.L_x_3509:
        /* <DEDUP_REMOVED lines=11> */
.L_x_3505:
[----:B------:R-:W-:Y:S05]  /*16d10*/  BSYNC B2 ;  /* 0x0000000000027941 */ /* 0x000fea0003800000 */
.L_x_3503:
        /* <DEDUP_REMOVED lines=8> */
.L_x_3514:
        /* <DEDUP_REMOVED lines=12> */
.L_x_3517:
[----:B------:R-:W-:Y:S02]  /*16e60*/  MOV R17, R18 ;  /* 0x0000001200117202 */ /* 0x000fe40000000f00 */
.L_x_3518:
[----:B------:R-:W-:Y:S05]  /*16e70*/  BSYNC B3 ;  /* 0x0000000000037941 */ /* 0x000fea0003800000 */
.L_x_3516:
        /* <DEDUP_REMOVED lines=16> */
.L_x_3522:
[----:B------:R-:W-:Y:S05]  /*16f80*/  BSYNC B4 ;  /* 0x0000000000047941 */ /* 0x000fea0003800000 */
.L_x_3521:
        /* <DEDUP_REMOVED lines=44> */
.L_x_3520:
[----:B------:R-:W-:Y:S05]  /*17250*/  BSYNC B3 ;  /* 0x0000000000037941 */ /* 0x000fea0003800000 */
.L_x_3519:
        /* <DEDUP_REMOVED lines=11> */
.L_x_3515:
[----:B------:R-:W-:Y:S05]  /*17310*/  BSYNC B2 ;  /* 0x0000000000027941 */ /* 0x000fea0003800000 */
.L_x_3513:
        /* <DEDUP_REMOVED lines=8> */
.L_x_3524:
        /* <DEDUP_REMOVED lines=12> */
.L_x_3527:
[----:B------:R-:W-:Y:S02]  /*17460*/  IMAD.MOV.U32 R17, RZ, RZ, R18 ;  /* 0x000000ffff117224 */ /* 0x000fe400078e0012 */
.L_x_3528:
[----:B------:R-:W-:Y:S05]  /*17470*/  BSYNC B3 ;  /* 0x0000000000037941 */ /* 0x000fea0003800000 */
.L_x_3526:
        /* <DEDUP_REMOVED lines=16> */
.L_x_3532:
[----:B------:R-:W-:Y:S05]  /*17580*/  BSYNC B4 ;  /* 0x0000000000047941 */ /* 0x000fea0003800000 */
.L_x_3531:
        /* <DEDUP_REMOVED lines=44> */
.L_x_3530:
[----:B------:R-:W-:Y:S05]  /*17850*/  BSYNC B3 ;  /* 0x0000000000037941 */ /* 0x000fea0003800000 */
.L_x_3529:
        /* <DEDUP_REMOVED lines=11> */
.L_x_3525:
[----:B------:R-:W-:Y:S05]  /*17910*/  BSYNC B2 ;  /* 0x0000000000027941 */ /* 0x000fea0003800000 */
.L_x_3523:
        /* <DEDUP_REMOVED lines=8> */
.L_x_3534:
        /* <DEDUP_REMOVED lines=12> */
.L_x_3537:
[----:B------:R-:W-:Y:S02]  /*17a60*/  IMAD.MOV.U32 R42, RZ, RZ, R18 ;  /* 0x000000ffff2a7224 */ /* 0x000fe400078e0012 */
.L_x_3538:
[----:B------:R-:W-:Y:S05]  /*17a70*/  BSYNC B3 ;  /* 0x0000000000037941 */ /* 0x000fea0003800000 */
.L_x_3536:
        /* <DEDUP_REMOVED lines=16> */
.L_x_3542:
[----:B------:R-:W-:Y:S05]  /*17b80*/  BSYNC B4 ;  /* 0x0000000000047941 */ /* 0x000fea0003800000 */
.L_x_3541:
        /* <DEDUP_REMOVED lines=44> */
.L_x_3540:
[----:B------:R-:W-:Y:S05]  /*17e50*/  BSYNC B3 ;  /* 0x0000000000037941 */ /* 0x000fea0003800000 */
.L_x_3539:
        /* <DEDUP_REMOVED lines=11> */
.L_x_3535:
[----:B------:R-:W-:Y:S05]  /*17f10*/  BSYNC B2 ;  /* 0x0000000000027941 */ /* 0x000fea0003800000 */
.L_x_3533:
        /* <DEDUP_REMOVED lines=29> */
.L_x_3544:
[----:B------:R-:W-:Y:S05]  /*180f0*/  BSYNC B2 ;  /* 0x0000000000027941 */ /* 0x000fea0003800000 */
.L_x_3543:
[----:B------:R-:W-:Y:S02]  /*18100*/  IADD3 R131, R131, 0x20, RZ ;  /* 0x0000002083837810 */ /* 0x000fe40007ffe0ff */
[----:B------:R-:W-:Y:S02]  /*18110*/  IADD3 R127, R127, 0x20, RZ ;  /* 0x000000207f7f7810 */ /* 0x000fe40007ffe0ff */
.L_x_3462:
[----:B------:R-:W-:Y:S05]  /*18120*/  BSYNC B1 ;  /* 0x0000000000017941 */ /* 0x000fea0003800000 */
.L_x_3461:
        /* <DEDUP_REMOVED lines=20> */
.L_x_3548:
        /* <DEDUP_REMOVED lines=12> */
.L_x_3551:
[----:B------:R-:W-:Y:S02]  /*18330*/  IMAD.MOV.U32 R28, RZ, RZ, R18 ;  /* 0x000000ffff1c7224 */ /* 0x000fe400078e0012 */
.L_x_3552:
[----:B------:R-:W-:Y:S05]  /*18340*/  BSYNC B3 ;  /* 0x0000000000037941 */ /* 0x000fea0003800000 */
.L_x_3550:
        /* <DEDUP_REMOVED lines=16> */
.L_x_3556:
[----:B------:R-:W-:Y:S05]  /*18450*/  BSYNC B4 ;  /* 0x0000000000047941 */ /* 0x000fea0003800000 */
.L_x_3555:
        /* <DEDUP_REMOVED lines=44> */
.L_x_3554:
[----:B------:R-:W-:Y:S05]  /*18720*/  BSYNC B3 ;  /* 0x0000000000037941 */ /* 0x000fea0003800000 */
.L_x_3553:
        /* <DEDUP_REMOVED lines=11> */
.L_x_3549:
[----:B------:R-:W-:Y:S05]  /*187e0*/  BSYNC B2 ;  /* 0x0000000000027941 */ /* 0x000fea0003800000 */
.L_x_3547:
        /* <DEDUP_REMOVED lines=8> */
.L_x_3558:
        /* <DEDUP_REMOVED lines=12> */
.L_x_3561:
[----:B------:R-:W-:Y:S02]  /*18930*/  IMAD.MOV.U32 R17, RZ, RZ, R18 ;  /* 0x000000ffff117224 */ /* 0x000fe400078e0012 */
.L_x_3562:
[----:B------:R-:W-:Y:S05]  /*18940*/  BSYNC B3 ;  /* 0x0000000000037941 */ /* 0x000fea0003800000 */
.L_x_3560:
        /* <DEDUP_REMOVED lines=16> */
.L_x_3566:
[----:B------:R-:W-:Y:S05]  /*18a50*/  BSYNC B4 ;  /* 0x0000000000047941 */ /* 0x000fea0003800000 */
.L_x_3565:
        /* <DEDUP_REMOVED lines=44> */
.L_x_3564:
[----:B------:R-:W-:Y:S05]  /*18d20*/  BSYNC B3 ;  /* 0x0000000000037941 */ /* 0x000fea0003800000 */
.L_x_3563:
        /* <DEDUP_REMOVED lines=11> */
.L_x_3559:
[----:B------:R-:W-:Y:S05]  /*18de0*/  BSYNC B2 ;  /* 0x0000000000027941 */ /* 0x000fea0003800000 */
.L_x_3557:
        /* <DEDUP_REMOVED lines=8> */
.L_x_3568:
        /* <DEDUP_REMOVED lines=12> */
.L_x_3571:
[----:B------:R-:W-:Y:S02]  /*18f30*/  IMAD.MOV.U32 R17, RZ, RZ, R18 ;  /* 0x000000ffff117224 */ /* 0x000fe400078e0012 */
.L_x_3572:
[----:B------:R-:W-:Y:S05]  /*18f40*/  BSYNC B3 ;  /* 0x0000000000037941 */ /* 0x000fea0003800000 */
.L_x_3570:
        /* <DEDUP_REMOVED lines=16> */
.L_x_3576:
[----:B------:R-:W-:Y:S05]  /*19050*/  BSYNC B4 ;  /* 0x0000000000047941 */ /* 0x000fea0003800000 */
.L_x_3575:
        /* <DEDUP_REMOVED lines=44> */
.L_x_3574:
[----:B------:R-:W-:Y:S05]  /*19320*/  BSYNC B3 ;  /* 0x0000000000037941 */ /* 0x000fea0003800000 */
.L_x_3573:
        /* <DEDUP_REMOVED lines=11> */
.L_x_3569:
[----:B------:R-:W-:Y:S05]  /*193e0*/  BSYNC B2 ;  /* 0x0000000000027941 */ /* 0x000fea0003800000 */
.L_x_3567:
        /* <DEDUP_REMOVED lines=8> */
.L_x_3578:
        /* <DEDUP_REMOVED lines=12> */
.L_x_3581:
[----:B------:R-:W-:Y:S02]  /*19530*/  IMAD.MOV.U32 R17, RZ, RZ, R18 ;  /* 0x000000ffff117224 */ /* 0x000fe400078e0012 */
.L_x_3582:
[----:B------:R-:W-:Y:S05]  /*19540*/  BSYNC B3 ;  /* 0x0000000000037941 */ /* 0x000fea0003800000 */
.L_x_3580:
        /* <DEDUP_REMOVED lines=16> */
.L_x_3586:
[----:B------:R-:W-:Y:S05]  /*19650*/  BSYNC B4 ;  /* 0x0000000000047941 */ /* 0x000fea0003800000 */
.L_x_3585:
        /* <DEDUP_REMOVED lines=44> */
.L_x_3584:
[----:B------:R-:W-:Y:S05]  /*19920*/  BSYNC B3 ;  /* 0x0000000000037941 */ /* 0x000fea0003800000 */
.L_x_3583:
        /* <DEDUP_REMOVED lines=11> */
.L_x_3579:
[----:B------:R-:W-:Y:S05]  /*199e0*/  BSYNC B2 ;  /* 0x0000000000027941 */ /* 0x000fea0003800000 */
.L_x_3577:
        /* <DEDUP_REMOVED lines=8> */
.L_x_3588:
        /* <DEDUP_REMOVED lines=12> */
.L_x_3591:
[----:B------:R-:W-:Y:S02]  /*19b30*/  IMAD.MOV.U32 R17, RZ, RZ, R18 ;  /* 0x000000ffff117224 */ /* 0x000fe400078e0012 */
.L_x_3592:
[----:B------:R-:W-:Y:S05]  /*19b40*/  BSYNC B3 ;  /* 0x0000000000037941 */ /* 0x000fea0003800000 */
.L_x_3590:
        /* <DEDUP_REMOVED lines=16> */
.L_x_3596:
[----:B------:R-:W-:Y:S05]  /*19c50*/  BSYNC B4 ;  /* 0x0000000000047941 */ /* 0x000fea0003800000 */
.L_x_3595:
        /* <DEDUP_REMOVED lines=44> */
.L_x_3594:
[----:B------:R-:W-:Y:S05]  /*19f20*/  BSYNC B3 ;  /* 0x0000000000037941 */ /* 0x000fea0003800000 */
.L_x_3593:
        /* <DEDUP_REMOVED lines=11> */
.L_x_3589:
[----:B------:R-:W-:Y:S05]  /*19fe0*/  BSYNC B2 ;  /* 0x0000000000027941 */ /* 0x000fea0003800000 */
.L_x_3587:
        /* <DEDUP_REMOVED lines=8> */
.L_x_3598:
        /* <DEDUP_REMOVED lines=12> */
.L_x_3601:
[----:B------:R-:W-:Y:S02]  /*1a130*/  IMAD.MOV.U32 R17, RZ, RZ, R18 ;  /* 0x000000ffff117224 */ /* 0x000fe400078e0012 */
.L_x_3602:
[----:B------:R-:W-:Y:S05]  /*1a140*/  BSYNC B3 ;  /* 0x0000000000037941 */ /* 0x000fea0003800000 */
.L_x_3600:
        /* <DEDUP_REMOVED lines=16> */
.L_x_3606:
[----:B------:R-:W-:Y:S05]  /*1a250*/  BSYNC B4 ;  /* 0x0000000000047941 */ /* 0x000fea0003800000 */
.L_x_3605:
        /* <DEDUP_REMOVED lines=44> */
.L_x_3604:
[----:B------:R-:W-:Y:S05]  /*1a520*/  BSYNC B3 ;  /* 0x0000000000037941 */ /* 0x000fea0003800000 */
.L_x_3603:
        /* <DEDUP_REMOVED lines=11> */
.L_x_3599:
[----:B------:R-:W-:Y:S05]  /*1a5e0*/  BSYNC B2 ;  /* 0x0000000000027941 */ /* 0x000fea0003800000 */
.L_x_3597:
        /* <DEDUP_REMOVED lines=8> */
.L_x_3608:
        /* <DEDUP_REMOVED lines=12> */
.L_x_3611:
[----:B------:R-:W-:Y:S02]  /*1a730*/  IMAD.MOV.U32 R17, RZ, RZ, R18 ;  /* 0x000000ffff117224 */ /* 0x000fe400078e0012 */
.L_x_3612:
[----:B------:R-:W-:Y:S05]  /*1a740*/  BSYNC B3 ;  /* 0x0000000000037941 */ /* 0x000fea0003800000 */
.L_x_3610:
        /* <DEDUP_REMOVED lines=16> */
.L_x_3616:
[----:B------:R-:W-:Y:S05]  /*1a850*/  BSYNC B4 ;  /* 0x0000000000047941 */ /* 0x000fea0003800000 */
.L_x_3615:
        /* <DEDUP_REMOVED lines=44> */
.L_x_3614:
[----:B------:R-:W-:Y:S05]  /*1ab20*/  BSYNC B3 ;  /* 0x0000000000037941 */ /* 0x000fea0003800000 */
.L_x_3613:
        /* <DEDUP_REMOVED lines=11> */
.L_x_3609:
[----:B------:R-:W-:Y:S05]  /*1abe0*/  BSYNC B2 ;  /* 0x0000000000027941 */ /* 0x000fea0003800000 */
.L_x_3607:
        /* <DEDUP_REMOVED lines=8> */
.L_x_3618:
        /* <DEDUP_REMOVED lines=12> */
.L_x_3621:
[----:B------:R-:W-:Y:S02]  /*1ad30*/  IMAD.MOV.U32 R42, RZ, RZ, R18 ;  /* 0x000000ffff2a7224 */ /* 0x000fe400078e0012 */
.L_x_3622:
[----:B------:R-:W-:Y:S05]  /*1ad40*/  BSYNC B3 ;  /* 0x0000000000037941 */ /* 0x000fea0003800000 */
.L_x_3620:
        /* <DEDUP_REMOVED lines=16> */
.L_x_3626:
[----:B------:R-:W-:Y:S05]  /*1ae50*/  BSYNC B4 ;  /* 0x0000000000047941 */ /* 0x000fea0003800000 */
.L_x_3625:
        /* <DEDUP_REMOVED lines=44> */
.L_x_3624:
[----:B------:R-:W-:Y:S05]  /*1b120*/  BSYNC B3 ;  /* 0x0000000000037941 */ /* 0x000fea0003800000 */
.L_x_3623:
        /* <DEDUP_REMOVED lines=11> */
.L_x_3619:
[----:B------:R-:W-:Y:S05]  /*1b1e0*/  BSYNC B2 ;  /* 0x0000000000027941 */ /* 0x000fea0003800000 */
.L_x_3617:
        /* <DEDUP_REMOVED lines=29> */
.L_x_3628:
[----:B------:R-:W-:Y:S05]  /*1b3c0*/  BSYNC B2 ;  /* 0x0000000000027941 */ /* 0x000fea0003800000 */
.L_x_3627:
[----:B------:R-:W-:Y:S02]  /*1b3d0*/  IADD3 R131, R131, 0x20, RZ ;  /* 0x0000002083837810 */ /* 0x000fe40007ffe0ff */
[----:B------:R-:W-:Y:S02]  /*1b3e0*/  IADD3 R127, R127, 0x20, RZ ;  /* 0x000000207f7f7810 */ /* 0x000fe40007ffe0ff */
.L_x_3546:
[----:B------:R-:W-:Y:S05]  /*1b3f0*/  BSYNC B1 ;  /* 0x0000000000017941 */ /* 0x000fea0003800000 */
.L_x_3545:
        /* <DEDUP_REMOVED lines=20> */
.L_x_3632:
        /* <DEDUP_REMOVED lines=12> */
.L_x_3635:
[----:B------:R-:W-:Y:S02]  /*1b600*/  IMAD.MOV.U32 R28, RZ, RZ, R18 ;  /* 0x000000ffff1c7224 */ /* 0x000fe400078e0012 */
.L_x_3636:
[----:B------:R-:W-:Y:S05]  /*1b610*/  BSYNC B3 ;  /* 0x0000000000037941 */ /* 0x000fea0003800000 */
.L_x_3634:
        /* <DEDUP_REMOVED lines=16> */
.L_x_3640:
[----:B------:R-:W-:Y:S05]  /*1b720*/  BSYNC B4 ;  /* 0x0000000000047941 */ /* 0x000fea0003800000 */
.L_x_3639:
        /* <DEDUP_REMOVED lines=44> */
.L_x_3638:
[----:B------:R-:W-:Y:S05]  /*1b9f0*/  BSYNC B3 ;  /* 0x0000000000037941 */ /* 0x000fea0003800000 */
.L_x_3637:
        /* <DEDUP_REMOVED lines=11> */
.L_x_3633:
[----:B------:R-:W-:Y:S05]  /*1bab0*/  BSYNC B2 ;  /* 0x0000000000027941 */ /* 0x000fea0003800000 */
.L_x_3631:
        /* <DEDUP_REMOVED lines=8> */
.L_x_3642:
        /* <DEDUP_REMOVED lines=12> */
.L_x_3645:
[----:B------:R-:W-:Y:S02]  /*1bc00*/  IMAD.MOV.U32 R17, RZ, RZ, R18 ;  /* 0x000000ffff117224 */ /* 0x000fe400078e0012 */
.L_x_3646:
[----:B------:R-:W-:Y:S05]  /*1bc10*/  BSYNC B3 ;  /* 0x0000000000037941 */ /* 0x000fea0003800000 */
.L_x_3644:
        /* <DEDUP_REMOVED lines=16> */
.L_x_3650:
[----:B------:R-:W-:Y:S05]  /*1bd20*/  BSYNC B4 ;  /* 0x0000000000047941 */ /* 0x000fea0003800000 */
.L_x_3649:
        /* <DEDUP_REMOVED lines=44> */
.L_x_3648:
[----:B------:R-:W-:Y:S05]  /*1bff0*/  BSYNC B3 ;  /* 0x0000000000037941 */ /* 0x000fea0003800000 */
.L_x_3647:
        /* <DEDUP_REMOVED lines=11> */
.L_x_3643:
[----:B------:R-:W-:Y:S05]  /*1c0b0*/  BSYNC B2 ;  /* 0x0000000000027941 */ /* 0x000fea0003800000 */
.L_x_3641:
        /* <DEDUP_REMOVED lines=8> */
.L_x_3652:
        /* <DEDUP_REMOVED lines=12> */
.L_x_3655:
[----:B------:R-:W-:Y:S02]  /*1c200*/  MOV R17, R18 ;  /* 0x0000001200117202 */ /* 0x000fe40000000f00 */
.L_x_3656:
[----:B------:R-:W-:Y:S05]  /*1c210*/  BSYNC B3 ;  /* 0x0000000000037941 */ /* 0x000fea0003800000 */
.L_x_3654:
        /* <DEDUP_REMOVED lines=16> */
.L_x_3660:
[----:B------:R-:W-:Y:S05]  /*1c320*/  BSYNC B4 ;  /* 0x0000000000047941 */ /* 0x000fea0003800000 */
.L_x_3659:
        /* <DEDUP_REMOVED lines=44> */
.L_x_3658:
[----:B------:R-:W-:Y:S05]  /*1c5f0*/  BSYNC B3 ;  /* 0x0000000000037941 */ /* 0x000fea0003800000 */
.L_x_3657:
        /* <DEDUP_REMOVED lines=11> */
.L_x_3653:
[----:B------:R-:W-:Y:S05]  /*1c6b0*/  BSYNC B2 ;  /* 0x0000000000027941 */ /* 0x000fea0003800000 */
.L_x_3651:
        /* <DEDUP_REMOVED lines=8> */
.L_x_3662:
        /* <DEDUP_REMOVED lines=12> */
.L_x_3665:
[----:B------:R-:W-:Y:S02]  /*1c800*/  IMAD.MOV.U32 R17, RZ, RZ, R18 ;  /* 0x000000ffff117224 */ /* 0x000fe400078e0012 */
.L_x_3666:
[----:B------:R-:W-:Y:S05]  /*1c810*/  BSYNC B3 ;  /* 0x0000000000037941 */ /* 0x000fea0003800000 */
.L_x_3664:
        /* <DEDUP_REMOVED lines=16> */
.L_x_3670:
[----:B------:R-:W-:Y:S05]  /*1c920*/  BSYNC B4 ;  /* 0x0000000000047941 */ /* 0x000fea0003800000 */
.L_x_3669:
        /* <DEDUP_REMOVED lines=44> */
.L_x_3668:
[----:B------:R-:W-:Y:S05]  /*1cbf0*/  BSYNC B3 ;  /* 0x0000000000037941 */ /* 0x000fea0003800000 */
.L_x_3667:
        /* <DEDUP_REMOVED lines=11> */
.L_x_3663:
[----:B------:R-:W-:Y:S05]  /*1ccb0*/  BSYNC B2 ;  /* 0x0000000000027941 */ /* 0x000fea0003800000 */
.L_x_3661:
        /* <DEDUP_REMOVED lines=8> */
.L_x_3672:
        /* <DEDUP_REMOVED lines=12> */
.L_x_3675:
[----:B------:R-:W-:Y:S02]  /*1ce00*/  IMAD.MOV.U32 R17, RZ, RZ, R18 ;  /* 0x000000ffff117224 */ /* 0x000fe400078e0012 */
.L_x_3676:
[----:B------:R-:W-:Y:S05]  /*1ce10*/  BSYNC B3 ;  /* 0x0000000000037941 */ /* 0x000fea0003800000 */
.L_x_3674:
        /* <DEDUP_REMOVED lines=16> */
.L_x_3680:
[----:B------:R-:W-:Y:S05]  /*1cf20*/  BSYNC B4 ;  /* 0x0000000000047941 */ /* 0x000fea0003800000 */
.L_x_3679:
        /* <DEDUP_REMOVED lines=44> */
.L_x_3678:
[----:B------:R-:W-:Y:S05]  /*1d1f0*/  BSYNC B3 ;  /* 0x0000000000037941 */ /* 0x000fea0003800000 */
.L_x_3677:
        /* <DEDUP_REMOVED lines=11> */
.L_x_3673:
[----:B------:R-:W-:Y:S05]  /*1d2b0*/  BSYNC B2 ;  /* 0x0000000000027941 */ /* 0x000fea0003800000 */
.L_x_3671:
        /* <DEDUP_REMOVED lines=8> */
.L_x_3682:
        /* <DEDUP_REMOVED lines=12> */
.L_x_3685:
[----:B------:R-:W-:Y:S02]  /*1d400*/  MOV R17, R18 ;  /* 0x0000001200117202 */ /* 0x000fe40000000f00 */
.L_x_3686:
[----:B------:R-:W-:Y:S05]  /*1d410*/  BSYNC B3 ;  /* 0x0000000000037941 */ /* 0x000fea0003800000 */
.L_x_3684:
        /* <DEDUP_REMOVED lines=16> */
.L_x_3690:
[----:B------:R-:W-:Y:S05]  /*1d520*/  BSYNC B4 ;  /* 0x0000000000047941 */ /* 0x000fea0003800000 */
.L_x_3689:
        /* <DEDUP_REMOVED lines=44> */
.L_x_3688:
[----:B------:R-:W-:Y:S05]  /*1d7f0*/  BSYNC B3 ;  /* 0x0000000000037941 */ /* 0x000fea0003800000 */
.L_x_3687:
        /* <DEDUP_REMOVED lines=11> */
.L_x_3683:
[----:B------:R-:W-:Y:S05]  /*1d8b0*/  BSYNC B2 ;  /* 0x0000000000027941 */ /* 0x000fea0003800000 */
.L_x_3681:
        /* <DEDUP_REMOVED lines=8> */
.L_x_3692:
        /* <DEDUP_REMOVED lines=12> */
.L_x_3695:
[----:B------:R-:W-:Y:S02]  /*1da00*/  IMAD.MOV.U32 R17, RZ, RZ, R18 ;  /* 0x000000ffff117224 */ /* 0x000fe400078e0012 */
.L_x_3696:
[----:B------:R-:W-:Y:S05]  /*1da10*/  BSYNC B3 ;  /* 0x0000000000037941 */ /* 0x000fea0003800000 */
.L_x_3694:
        /* <DEDUP_REMOVED lines=16> */
.L_x_3700:
[----:B------:R-:W-:Y:S05]  /*1db20*/  BSYNC B4 ;  /* 0x0000000000047941 */ /* 0x000fea0003800000 */
.L_x_3699:
        /* <DEDUP_REMOVED lines=44> */
.L_x_3698:
[----:B------:R-:W-:Y:S05]  /*1ddf0*/  BSYNC B3 ;  /* 0x0000000000037941 */ /* 0x000fea0003800000 */
.L_x_3697:
        /* <DEDUP_REMOVED lines=11> */
.L_x_3693:
[----:B------:R-:W-:Y:S05]  /*1deb0*/  BSYNC B2 ;  /* 0x0000000000027941 */ /* 0x000fea0003800000 */
.L_x_3691:
        /* <DEDUP_REMOVED lines=8> */
.L_x_3702:
        /* <DEDUP_REMOVED lines=12> */
.L_x_3705:
[----:B------:R-:W-:Y:S02]  /*1e000*/  IMAD.MOV.U32 R42, RZ, RZ, R18 ;  /* 0x000000ffff2a7224 */ /* 0x000fe400078e0012 */
.L_x_3706:
[----:B------:R-:W-:Y:S05]  /*1e010*/  BSYNC B3 ;  /* 0x0000000000037941 */ /* 0x000fea0003800000 */
.L_x_3704:
        /* <DEDUP_REMOVED lines=16> */
.L_x_3710:
[----:B------:R-:W-:Y:S05]  /*1e120*/  BSYNC B4 ;  /* 0x0000000000047941 */ /* 0x000fea0003800000 */
.L_x_3709:
        /* <DEDUP_REMOVED lines=44> */
.L_x_3708:
[----:B------:R-:W-:Y:S05]  /*1e3f0*/  BSYNC B3 ;  /* 0x0000000000037941 */ /* 0x000fea0003800000 */
.L_x_3707:
        /* <DEDUP_REMOVED lines=11> */
.L_x_3703:
[----:B------:R-:W-:Y:S05]  /*1e4b0*/  BSYNC B2 ;  /* 0x0000000000027941 */ /* 0x000fea0003800000 */
.L_x_3701:
        /* <DEDUP_REMOVED lines=29> */
.L_x_3712:
[----:B------:R-:W-:Y:S05]  /*1e690*/  BSYNC B2 ;  /* 0x0000000000027941 */ /* 0x000fea0003800000 */
.L_x_3711:
[----:B------:R-:W-:Y:S02]  /*1e6a0*/  IADD3 R131, R131, 0x20, RZ ;  /* 0x0000002083837810 */ /* 0x000fe40007ffe0ff */
[----:B------:R-:W-:Y:S02]  /*1e6b0*/  IADD3 R127, R127, 0x20, RZ ;  /* 0x000000207f7f7810 */ /* 0x000fe40007ffe0ff */
.L_x_3630:
[----:B------:R-:W-:Y:S05]  /*1e6c0*/  BSYNC B1 ;  /* 0x0000000000017941 */ /* 0x000fea0003800000 */
.L_x_3629:
        /* <DEDUP_REMOVED lines=14> */
[----:B0-----:R-:W-:Y:S01]  /*1e7b0*/  MOV R119, RZ ;  /* 0x000000ff00777202 */ /* 0x001fe20000000f00 */
[----:B------:R-:W-:Y:S01]  /*1e7c0*/  IMAD.MOV.U32 R68, RZ, RZ, R17 ;  /* 0x000000ffff447224 */ /* 0x000fe200078e0011 */
[----:B------:R-:W-:Y:S05]  /*1e7d0*/  @!P2 BRA `(.L_x_3717) ;  /* 0x000005a00000a947 */ /* 0x000fea0003800000 */
[----:B------:R-:W-:Y:S01]  /*1e7e0*/  IMAD.MOV.U32 R68, RZ, RZ, R17 ;  /* 0x000000ffff447224 */ /* 0x000fe200078e0011 */
[----:B-----5:R-:W-:Y:S01]  /*1e7f0*/  PRMT R119, RZ, 0x5410, R64 ;  /* 0x00005410ff777816 */ /* 0x020fe20000000040 */
[----:B------:R-:W-:Y:S05]  /*1e800*/  BRA `(.L_x_3717) ;  /* 0x0000057000007947 */ /* 0x000fea0003800000 */
.L_x_3716:
        /* <DEDUP_REMOVED lines=12> */
.L_x_3719:
[----:B------:R-:W-:Y:S02]  /*1e8d0*/  IMAD.MOV.U32 R28, RZ, RZ, R18 ;  /* 0x000000ffff1c7224 */ /* 0x000fe400078e0012 */
.L_x_3720:
[----:B------:R-:W-:Y:S05]  /*1e8e0*/  BSYNC B3 ;  /* 0x0000000000037941 */ /* 0x000fea0003800000 */
.L_x_3718:
        /* <DEDUP_REMOVED lines=16> */
.L_x_3724:
[----:B------:R-:W-:Y:S05]  /*1e9f0*/  BSYNC B4 ;  /* 0x0000000000047941 */ /* 0x000fea0003800000 */
.L_x_3723:
        /* <DEDUP_REMOVED lines=44> */
.L_x_3722:
[----:B------:R-:W-:Y:S05]  /*1ecc0*/  BSYNC B3 ;  /* 0x0000000000037941 */ /* 0x000fea0003800000 */
.L_x_3721:
        /* <DEDUP_REMOVED lines=11> */
.L_x_3717:
[----:B------:R-:W-:Y:S05]  /*1ed80*/  BSYNC B2 ;  /* 0x0000000000027941 */ /* 0x000fea0003800000 */
.L_x_3715:
        /* <DEDUP_REMOVED lines=8> */
.L_x_3726:
        /* <DEDUP_REMOVED lines=12> */
.L_x_3729:
[----:B------:R-:W-:Y:S02]  /*1eed0*/  MOV R17, R18 ;  /* 0x0000001200117202 */ /* 0x000fe40000000f00 */
.L_x_3730:
[----:B------:R-:W-:Y:S05]  /*1eee0*/  BSYNC B3 ;  /* 0x0000000000037941 */ /* 0x000fea0003800000 */
.L_x_3728:
        /* <DEDUP_REMOVED lines=16> */
.L_x_3734:
[----:B------:R-:W-:Y:S05]  /*1eff0*/  BSYNC B4 ;  /* 0x0000000000047941 */ /* 0x000fea0003800000 */
.L_x_3733:
        /* <DEDUP_REMOVED lines=44> */
.L_x_3732:
[----:B------:R-:W-:Y:S05]  /*1f2c0*/  BSYNC B3 ;  /* 0x0000000000037941 */ /* 0x000fea0003800000 */
.L_x_3731:
        /* <DEDUP_REMOVED lines=11> */
.L_x_3727:
[----:B------:R-:W-:Y:S05]  /*1f380*/  BSYNC B2 ;  /* 0x0000000000027941 */ /* 0x000fea0003800000 */
.L_x_3725:
        /* <DEDUP_REMOVED lines=8> */
.L_x_3736:
        /* <DEDUP_REMOVED lines=12> */
.L_x_3739:
[----:B------:R-:W-:Y:S02]  /*1f4d0*/  IMAD.MOV.U32 R17, RZ, RZ, R18 ;  /* 0x000000ffff117224 */ /* 0x000fe400078e0012 */
.L_x_3740:
[----:B------:R-:W-:Y:S05]  /*1f4e0*/  BSYNC B3 ;  /* 0x0000000000037941 */ /* 0x000fea0003800000 */
.L_x_3738:
        /* <DEDUP_REMOVED lines=16> */
.L_x_3744:
[----:B------:R-:W-:Y:S05]  /*1f5f0*/  BSYNC B4 ;  /* 0x0000000000047941 */ /* 0x000fea0003800000 */
.L_x_3743:
        /* <DEDUP_REMOVED lines=44> */
.L_x_3742:
[----:B------:R-:W-:Y:S05]  /*1f8c0*/  BSYNC B3 ;  /* 0x0000000000037941 */ /* 0x000fea0003800000 */
.L_x_3741:
        /* <DEDUP_REMOVED lines=11> */
.L_x_3737:
[----:B------:R-:W-:Y:S05]  /*1f980*/  BSYNC B2 ;  /* 0x0000000000027941 */ /* 0x000fea0003800000 */
.L_x_3735:
        /* <DEDUP_REMOVED lines=8> */
.L_x_3746:
        /* <DEDUP_REMOVED lines=12> */
.L_x_3749:
[----:B------:R-:W-:Y:S02]  /*1fad0*/  IMAD.MOV.U32 R17, RZ, RZ, R18 ;  /* 0x000000ffff117224 */ /* 0x000fe400078e0012 */
.L_x_3750:
[----:B------:R-:W-:Y:S05]  /*1fae0*/  BSYNC B3 ;  /* 0x0000000000037941 */ /* 0x000fea0003800000 */
.L_x_3748:
        /* <DEDUP_REMOVED lines=16> */
.L_x_3754:
[----:B------:R-:W-:Y:S05]  /*1fbf0*/  BSYNC B4 ;  /* 0x0000000000047941 */ /* 0x000fea0003800000 */
.L_x_3753:
        /* <DEDUP_REMOVED lines=44> */
.L_x_3752:
[----:B------:R-:W-:Y:S05]  /*1fec0*/  BSYNC B3 ;  /* 0x0000000000037941 */ /* 0x000fea0003800000 */
.L_x_3751:
        /* <DEDUP_REMOVED lines=11> */
.L_x_3747:
[----:B------:R-:W-:Y:S05]  /*1ff80*/  BSYNC B2 ;  /* 0x0000000000027941 */ /* 0x000fea0003800000 */
.L_x_3745:
        /* <DEDUP_REMOVED lines=8> */
.L_x_3756:
        /* <DEDUP_REMOVED lines=12> */
.L_x_3759:
[----:B------:R-:W-:Y:S02]  /*200d0*/  IMAD.MOV.U32 R17, RZ, RZ, R18 ;  /* 0x000000ffff117224 */ /* 0x000fe400078e0012 */
.L_x_3760:
[----:B------:R-:W-:Y:S05]  /*200e0*/  BSYNC B3 ;  /* 0x0000000000037941 */ /* 0x000fea0003800000 */
.L_x_3758:
        /* <DEDUP_REMOVED lines=16> */
.L_x_3764:
[----:B------:R-:W-:Y:S05]  /*201f0*/  BSYNC B4 ;  /* 0x0000000000047941 */ /* 0x000fea0003800000 */
.L_x_3763:
        /* <DEDUP_REMOVED lines=44> */
.L_x_3762:
[----:B------:R-:W-:Y:S05]  /*204c0*/  BSYNC B3 ;  /* 0x0000000000037941 */ /* 0x000fea0003800000 */
.L_x_3761:
        /* <DEDUP_REMOVED lines=11> */
.L_x_3757:
[----:B------:R-:W-:Y:S05]  /*20580*/  BSYNC B2 ;  /* 0x0000000000027941 */ /* 0x000fea0003800000 */
.L_x_3755:
        /* <DEDUP_REMOVED lines=8> */
.L_x_3766:
        /* <DEDUP_REMOVED lines=12> */
.L_x_3769:
[----:B------:R-:W-:Y:S02]  /*206d0*/  IMAD.MOV.U32 R17, RZ, RZ, R18 ;  /* 0x000000ffff117224 */ /* 0x000fe400078e0012 */
.L_x_3770:
[----:B------:R-:W-:Y:S05]  /*206e0*/  BSYNC B3 ;  /* 0x0000000000037941 */ /* 0x000fea0003800000 */
.L_x_3768:
        /* <DEDUP_REMOVED lines=16> */
.L_x_3774:
[----:B------:R-:W-:Y:S05]  /*207f0*/  BSYNC B4 ;  /* 0x0000000000047941 */ /* 0x000fea0003800000 */
.L_x_3773:
        /* <DEDUP_REMOVED lines=44> */
.L_x_3772:
[----:B------:R-:W-:Y:S05]  /*20ac0*/  BSYNC B3 ;  /* 0x0000000000037941 */ /* 0x000fea0003800000 */
.L_x_3771:
        /* <DEDUP_REMOVED lines=11> */
.L_x_3767:
[----:B------:R-:W-:Y:S05]  /*20b80*/  BSYNC B2 ;  /* 0x0000000000027941 */ /* 0x000fea0003800000 */
.L_x_3765:
        /* <DEDUP_REMOVED lines=8> */
.L_x_3776:
        /* <DEDUP_REMOVED lines=12> */
.L_x_3779:
[----:B------:R-:W-:Y:S02]  /*20cd0*/  MOV R17, R18 ;  /* 0x0000001200117202 */ /* 0x000fe40000000f00 */
.L_x_3780:
[----:B------:R-:W-:Y:S05]  /*20ce0*/  BSYNC B3 ;  /* 0x0000000000037941 */ /* 0x000fea0003800000 */
.L_x_3778:
        /* <DEDUP_REMOVED lines=16> */
.L_x_3784:
[----:B------:R-:W-:Y:S05]  /*20df0*/  BSYNC B4 ;  /* 0x0000000000047941 */ /* 0x000fea0003800000 */
.L_x_3783:
        /* <DEDUP_REMOVED lines=44> */
.L_x_3782:
[----:B------:R-:W-:Y:S05]  /*210c0*/  BSYNC B3 ;  /* 0x0000000000037941 */ /* 0x000fea0003800000 */
.L_x_3781:
        /* <DEDUP_REMOVED lines=11> */
.L_x_3777:
[----:B------:R-:W-:Y:S05]  /*21180*/  BSYNC B2 ;  /* 0x0000000000027941 */ /* 0x000fea0003800000 */
.L_x_3775:
        /* <DEDUP_REMOVED lines=8> */
.L_x_3786:
        /* <DEDUP_REMOVED lines=12> */
.L_x_3789:
[----:B------:R-:W-:Y:S02]  /*212d0*/  IMAD.MOV.U32 R42, RZ, RZ, R18 ;  /* 0x000000ffff2a7224 */ /* 0x000fe400078e0012 */
.L_x_3790:
[----:B------:R-:W-:Y:S05]  /*212e0*/  BSYNC B3 ;  /* 0x0000000000037941 */ /* 0x000fea0003800000 */
.L_x_3788:
        /* <DEDUP_REMOVED lines=16> */
.L_x_3794:
[----:B------:R-:W-:Y:S05]  /*213f0*/  BSYNC B4 ;  /* 0x0000000000047941 */ /* 0x000fea0003800000 */
.L_x_3793:
        /* <DEDUP_REMOVED lines=44> */
.L_x_3792:
[----:B------:R-:W-:Y:S05]  /*216c0*/  BSYNC B3 ;  /* 0x0000000000037941 */ /* 0x000fea0003800000 */
.L_x_3791:
        /* <DEDUP_REMOVED lines=11> */
.L_x_3787:
[----:B------:R-:W-:Y:S05]  /*21780*/  BSYNC B2 ;  /* 0x0000000000027941 */ /* 0x000fea0003800000 */
.L_x_3785:
[----:B------:R-:W-:Y:S01]  /*21790*/  IMAD.MOV.U32 R130, RZ, RZ, 0x10 ;  /* 0x00000010ff827424 */ /* 0x000fe200078e00ff */
[----:B------:R-:W-:Y:S02]  /*217a0*/  F2FP.BF16.PACK_AB R71, R126, R125 ;  /* 0x0000007d7e47723e */ /* 0x000fe400000010ff */
        /* <DEDUP_REMOVED lines=26> */
.L_x_3714:
[----:B------:R-:W-:Y:S05]  /*21950*/  BSYNC B1 ;  /* 0x0000000000017941 */ /* 0x000fea0003800000 */
.L_x_3713:
[----:B0-----:R-:W-:Y:S01]  /*21960*/  FADD.FTZ R68, RZ, R27 ;  /* 0x0000001bff447221 */ /* 0x001fe20000010000 */
[C---:B------:R-:W-:Y:S01]  /*21970*/  ISETP.GT.U32.AND P1, PT, R4.reuse, 0x3f, PT ;  /* 0x0000003f0400780c */ /* 0x040fe20003f24070 */
[----:B------:R-:W0:Y:S01]  /*21980*/  S2R R69, SR_TID.X ;  /* 0x0000000000457919 */ /* 0x000e220000002100 */
[----:B------:R-:W-:Y:S01]  /*21990*/  LOP3.LUT R5, R5, 0xffffdfff, RZ, 0xc0, !PT ;  /* 0xffffdfff05057812 */ /* 0x000fe200078ec0ff */
[----:B------:R-:W-:Y:S01]  /*219a0*/  FADD.FTZ R68, R29, R68 ;  /* 0x000000441d447221 */ /* 0x000fe20000010000 */
[C---:B------:R-:W-:Y:S02]  /*219b0*/  ISETP.GT.U32.AND P2, PT, R4.reuse, 0xbf, PT ;  /* 0x000000bf0400780c */ /* 0x040fe40003f44070 */
[----:B------:R-:W-:Y:S01]  /*219c0*/  @P0 LOP3.LUT R5, R5, 0x2000, RZ, 0xfc, !PT ;  /* 0x0000200005050812 */ /* 0x000fe200078efcff */
[----:B------:R-:W-:Y:S01]  /*219d0*/  FADD.FTZ R68, R31, R68 ;  /* 0x000000441f447221 */ /* 0x000fe20000010000 */
[C---:B------:R-:W-:Y:S02]  /*219e0*/  ISETP.GT.U32.AND P3, PT, R4.reuse, 0xdf, PT ;  /* 0x000000df0400780c */ /* 0x040fe40003f64070 */
[----:B------:R-:W-:Y:S01]  /*219f0*/  LOP3.LUT R5, R5, 0xfffffffb, RZ, 0xc0, !PT ;  /* 0xfffffffb05057812 */ /* 0x000fe200078ec0ff */
[----:B------:R-:W-:Y:S01]  /*21a00*/  FADD.FTZ R68, R33, R68 ;  /* 0x0000004421447221 */ /* 0x000fe20000010000 */
[----:B------:R-:W-:-:S02]  /*21a10*/  ISETP.GT.U32.AND P4, PT, R4, 0xff, PT ;  /* 0x000000ff0400780c */ /* 0x000fc40003f84070 */
[----:B------:R-:W-:Y:S01]  /*21a20*/  @P1 LOP3.LUT R5, R5, 0x4, RZ, 0xfc, !PT ;  /* 0x0000000405051812 */ /* 0x000fe200078efcff */
[----:B------:R-:W-:Y:S01]  /*21a30*/  FADD.FTZ R68, R35, R68 ;  /* 0x0000004423447221 */ /* 0x000fe20000010000 */
[C---:B------:R-:W-:Y:S02]  /*21a40*/  ISETP.GT.U32.AND P5, PT, R4.reuse, 0x11f, PT ;  /* 0x0000011f0400780c */ /* 0x040fe40003fa4070 */
        /* <DEDUP_REMOVED lines=90> */
.L_x_3819:
        /* <DEDUP_REMOVED lines=20> */
[----:B------:R-:W-:Y:S02]  /*22130*/  FADD.FTZ R70, R44, -R130 ;  /* 0x800000822c467221 */ /* 0x000fe40000010000 */
        /* <DEDUP_REMOVED lines=169> */
.L_x_3820:
[----:B------:R-:W2:Y:S01]  /*22bd0*/  S2R R127, SR_TID.X ;  /* 0x00000000007f7919 */ /* 0x000ea20000002100 */
[----:B01----:R-:W-:Y:S01]  /*22be0*/  FADD.FTZ R71, R70, R71 ;  /* 0x0000004746477221 */ /* 0x003fe20000010000 */
[----:B------:R-:W-:Y:S01]  /*22bf0*/  BSSY B1, `(.L_x_3797) ;  /* 0x00001bb000017945 */ /* 0x000fe20003800000 */
[----:B--2---:R-:W-:-:S13]  /*22c00*/  LOP3.LUT P3, RZ, R127, 0x1f, RZ, 0xc0, !PT ;  /* 0x0000001f7fff7812 */ /* 0x004fda000786c0ff */
[----:B------:R-:W-:-:S04]  /*22c10*/  @!P3 LEA R68, P1, R6, c[0x0][0x1a0], 0x2 ;  /* 0x000068000644ba11 */ /* 0x000fc800078210ff */
[----:B------:R-:W-:Y:S02]  /*22c20*/  @!P3 LEA.HI.X R69, R6, c[0x0][0x1a4], R129, 0x2, P1 ;  /* 0x000069000645ba11 */ /* 0x000fe400008f1481 */
[----:B------:R-:W-:-:S03]  /*22c30*/  ISETP.NE.AND P1, PT, RZ, UR8, PT ;  /* 0x00000008ff007c0c */ /* 0x000fc6000bf25270 */
[----:B------:R0:W-:Y:S02]  /*22c40*/  @!P3 STG.E [R68.64], R130 ;  /* 0x000000824400b986 */ /* 0x0001e4000c101906 */
[----:B0-----:R-:W-:-:S05]  /*22c50*/  MOV R68, c[0x0][0x1e0] ;  /* 0x0000780000447a02 */ /* 0x001fca0000000f00 */
[----:B------:R-:W-:Y:S02]  /*22c60*/  FFMA.FTZ R71, R71, R68, c[0x0][0x228] ;  /* 0x00008a0047477623 */ /* 0x000fe40000010044 */
[----:B------:R-:W-:-:S05]  /*22c70*/  FMUL.FTZ R68, R130, R130 ;  /* 0x0000008282447220 */ /* 0x000fca0000410000 */
[----:B------:R-:W-:-:S05]  /*22c80*/  FSEL R68, R68, RZ, P1 ;  /* 0x000000ff44447208 */ /* 0x000fca0000800000 */
[----:B------:R-:W-:Y:S01]  /*22c90*/  FADD.FTZ R131, R71, R68 ;  /* 0x0000004447837221 */ /* 0x000fe20000010000 */
[----:B------:R-:W-:-:S04]  /*22ca0*/  @!P3 LEA R68, P2, R6, c[0x0][0x1a8], 0x2 ;  /* 0x00006a000644ba11 */ /* 0x000fc800078410ff */
[----:B------:R-:W-:Y:S01]  /*22cb0*/  @!P3 LEA.HI.X R69, R6, c[0x0][0x1ac], R129, 0x2, P2 ;  /* 0x00006b000645ba11 */ /* 0x000fe200010f1481 */
[----:B------:R-:W0:Y:S01]  /*22cc0*/  MUFU.RSQ R131, R131 ;  /* 0x0000008300837308 */ /* 0x000e220000001400 */
[----:B-----5:R-:W-:-:S03]  /*22cd0*/  ISETP.GE.AND P2, PT, R128, 0x1, PT ;  /* 0x000000018000780c */ /* 0x020fc60003f46270 */
[----:B0-----:R0:W-:Y:S10]  /*22ce0*/  @!P3 STG.E [R68.64], R131 ;  /* 0x000000834400b986 */ /* 0x0011f4000c101906 */
        /* <DEDUP_REMOVED lines=9> */
[----:B------:R-:W2:Y:S04]  /*22d80*/  LDL R70, [R1+0x68] ;  /* 0x0000680001467983 */ /* 0x000ea80000100800 */
[----:B------:R-:W2:Y:S04]  /*22d90*/  LDL R252, [R1+0x6c] ;  /* 0x00006c0001fc7983 */ /* 0x000ea80000100800 */
[----:B------:R-:W3:Y:S04]  /*22da0*/  LDL R133, [R1+0x60] ;  /* 0x0000600001857983 */ /* 0x000ee80000100800 */
[----:B------:R-:W3:Y:S04]  /*22db0*/  LDL R132, [R1+0x64] ;  /* 0x0000640001847983 */ /* 0x000ee80000100800 */
[----:B------:R0:W-:Y:S04]  /*22dc0*/  STL [R1+0x88], R7 ;  /* 0x0000880701007387 */ /* 0x0001e80000100800 */
[----:B0-----:R-:W4:Y:S04]  /*22dd0*/  LDL R7, [R1+0x58] ;  /* 0x0000580001077983 */ /* 0x001f280000100800 */
[----:B------:R0:W-:Y:S04]  /*22de0*/  STL [R1+0x84], R6 ;  /* 0x0000840601007387 */ /* 0x0001e80000100800 */
[----:B0-----:R-:W4:Y:S04]  /*22df0*/  LDL R6, [R1+0x5c] ;  /* 0x00005c0001067983 */ /* 0x001f280000100800 */
[----:B------:R0:W-:Y:S04]  /*22e00*/  STL [R1+0x80], R5 ;  /* 0x0000800501007387 */ /* 0x0001e80000100800 */
[----:B------:R-:W4:Y:S04]  /*22e10*/  LDL R71, [R1+0x54] ;  /* 0x0000540001477983 */ /* 0x000f280000100800 */
[----:B0-----:R-:W4:Y:S04]  /*22e20*/  LDL R5, [R1+0x50] ;  /* 0x0000500001057983 */ /* 0x001f280000100800 */
[----:B------:R0:W-:Y:S04]  /*22e30*/  STL [R1+0x7c], R4 ;  /* 0x00007c0401007387 */ /* 0x0001e80000100800 */
[----:B------:R1:W-:Y:S04]  /*22e40*/  STL [R1+0x78], R3 ;  /* 0x0000780301007387 */ /* 0x0003e80000100800 */
[----:B------:R1:W-:Y:S04]  /*22e50*/  STL [R1+0x74], R2 ;  /* 0x0000740201007387 */ /* 0x0003e80000100800 */
[----:B------:R1:W-:Y:S04]  /*22e60*/  STL [R1+0x70], R0 ;  /* 0x0000700001007387 */ /* 0x0003e80000100800 */
[----:B0-----:R-:W4:Y:S04]  /*22e70*/  LDL R4, [R1+0x48] ;  /* 0x0000480001047983 */ /* 0x001f280000100800 */
[----:B-1----:R-:W4:Y:S04]  /*22e80*/  LDL R3, [R1+0x4c] ;  /* 0x00004c0001037983 */ /* 0x002f280000100800 */
[----:B------:R-:W4:Y:S04]  /*22e90*/  LDL R2, [R1+0x40] ;  /* 0x0000400001027983 */ /* 0x000f280000100800 */
[----:B------:R-:W4:Y:S01]  /*22ea0*/  LDL R0, [R1+0x44] ;  /* 0x0000440001007983 */ /* 0x000f220000100800 */
[----:B------:R-:W-:-:S03]  /*22eb0*/  FSEL R128, R130, RZ, !P1 ;  /* 0x000000ff82807208 */ /* 0x000fc60004800000 */
[----:B------:R-:W4:Y:S02]  /*22ec0*/  LDL R129, [R1+0x34] ;  /* 0x0000340001817983 */ /* 0x000f240000100800 */
[--C-:B------:R-:W-:Y:S02]  /*22ed0*/  FADD.FTZ R68, R27, -R128.reuse ;  /* 0x800000801b447221 */ /* 0x100fe40000010000 */
[----:B------:R-:W-:Y:S02]  /*22ee0*/  FADD.FTZ R69, R29, -R128 ;  /* 0x800000801d457221 */ /* 0x000fe40000010000 */
[C---:B------:R-:W-:Y:S02]  /*22ef0*/  FMUL.FTZ R68, R131.reuse, R68 ;  /* 0x0000004483447220 */ /* 0x040fe40000410000 */
[----:B------:R-:W-:Y:S02]  /*22f00*/  FMUL.FTZ R69, R131, R69 ;  /* 0x0000004583457220 */ /* 0x000fe40000410000 */
[----:B--2---:R-:W-:-:S02]  /*22f10*/  FFMA.FTZ R68, R252, R68, R70 ;  /* 0x00000044fc447223 */ /* 0x004fc40000010046 */
[----:B------:R-:W2:Y:S01]  /*22f20*/  LDL R252, [R1+0x38] ;  /* 0x0000380001fc7983 */ /* 0x000ea20000100800 */
[----:B---3--:R-:W-:-:S03]  /*22f30*/  FFMA.FTZ R69, R132, R69, R133 ;  /* 0x0000004584457223 */ /* 0x008fc60000010085 */
[----:B------:R-:W2:Y:S04]  /*22f40*/  LDL R133, [R1+0x3c] ;  /* 0x00003c0001857983 */ /* 0x000ea80000100800 */
[----:B------:R-:W3:Y:S01]  /*22f50*/  LDL R132, [R1+0x30] ;  /* 0x0000300001847983 */ /* 0x000ee20000100800 */
        /* <DEDUP_REMOVED lines=33> */
.L_x_3800:
[----:B------:R-:W-:Y:S05]  /*23170*/  BSYNC B2 ;  /* 0x0000000000027941 */ /* 0x000fea0003800000 */
.L_x_3799:
[----:B-----5:R-:W-:Y:S01]  /*23180*/  LOP3.LUT P2, RZ, R5, 0x1000, RZ, 0xc0, !PT ;  /* 0x0000100005ff7812 */ /* 0x020fe2000784c0ff */
[----:B------:R-:W-:-:S12]  /*23190*/  BSSY B2, `(.L_x_3801) ;  /* 0x000003b000027945 */ /* 0x000fd80003800000 */
[----:B------:R-:W-:Y:S05]  /*231a0*/  @!P2 BRA `(.L_x_3802) ;  /* 0x000003900000a947 */ /* 0x000fea0003800000 */
[----:B------:R1:W-:Y:S04]  /*231b0*/  STL [R1+0x84], R6 ;  /* 0x0000840601007387 */ /* 0x0003e80000100800 */
[----:B-1----:R-:W2:Y:S04]  /*231c0*/  LDL R6, [R1+0x28] ;  /* 0x0000280001067983 */ /* 0x002ea80000100800 */
[----:B------:R1:W-:Y:S04]  /*231d0*/  STL [R1+0x80], R5 ;  /* 0x0000800501007387 */ /* 0x0003e80000100800 */
[----:B-1----:R-:W2:Y:S04]  /*231e0*/  LDL R5, [R1+0x2c] ;  /* 0x00002c0001057983 */ /* 0x002ea80000100800 */
[----:B------:R1:W-:Y:S04]  /*231f0*/  STL [R1+0x7c], R4 ;  /* 0x00007c0401007387 */ /* 0x0003e80000100800 */
[----:B0-----:R-:W3:Y:S04]  /*23200*/  LDL R70, [R1+0x24] ;  /* 0x0000240001467983 */ /* 0x001ee80000100800 */
[----:B-1----:R-:W3:Y:S04]  /*23210*/  LDL R4, [R1+0x20] ;  /* 0x0000200001047983 */ /* 0x002ee80000100800 */
[----:B------:R0:W-:Y:S04]  /*23220*/  STL [R1+0x78], R3 ;  /* 0x0000780301007387 */ /* 0x0001e80000100800 */
[----:B0-----:R-:W4:Y:S04]  /*23230*/  LDL R3, [R1+0x18] ;  /* 0x0000180001037983 */ /* 0x001f280000100800 */
[----:B------:R0:W-:Y:S04]  /*23240*/  STL [R1+0x74], R2 ;  /* 0x0000740201007387 */ /* 0x0001e80000100800 */
[----:B0-----:R-:W4:Y:S04]  /*23250*/  LDL R2, [R1+0x1c] ;  /* 0x00001c0001027983 */ /* 0x001f280000100800 */
[----:B------:R0:W-:Y:S04]  /*23260*/  STL [R1+0x70], R0 ;  /* 0x0000700001007387 */ /* 0x0001e80000100800 */
[----:B------:R-:W4:Y:S04]  /*23270*/  LDL R71, [R1+0x14] ;  /* 0x0000140001477983 */ /* 0x000f280000100800 */
[----:B------:R-:W4:Y:S04]  /*23280*/  LDL R252, [R1+0x8] ;  /* 0x0000080001fc7983 */ /* 0x000f280000100800 */
[----:B0-----:R-:W4:Y:S04]  /*23290*/  LDL R0, [R1+0x10] ;  /* 0x0000100001007983 */ /* 0x001f280000100800 */
[----:B------:R-:W4:Y:S04]  /*232a0*/  LDL R133, [R1+0xc] ;  /* 0x00000c0001857983 */ /* 0x000f280000100800 */
        /* <DEDUP_REMOVED lines=10> */
[----:B---3--:R-:W-:-:S02]  /*23350*/  FFMA.FTZ R69, R70, R69, R4 ;  /* 0x0000004546457223 */ /* 0x008fc40000010004 */
[--C-:B------:R-:W-:Y:S01]  /*23360*/  FADD.FTZ R70, R46, -R128.reuse ;  /* 0x800000802e467221 */ /* 0x100fe20000010000 */
[----:B------:R0:W5:Y:S02]  /*23370*/  LDL.LU R4, [R1+0x7c] ;  /* 0x00007c0001047983 */ /* 0x0001640000300800 */
[----:B------:R-:W-:Y:S01]  /*23380*/  F2FP.BF16.PACK_AB R68, R69, R68 ;  /* 0x000000444544723e */ /* 0x000fe200000010ff */
[----:B------:R-:W-:Y:S02]  /*23390*/  FADD.FTZ R69, R45, -R128 ;  /* 0x800000802d457221 */ /* 0x000fe40000010000 */
[C---:B------:R-:W-:Y:S02]  /*233a0*/  FMUL.FTZ R70, R131.reuse, R70 ;  /* 0x0000004683467220 */ /* 0x040fe40000410000 */
[----:B------:R-:W-:-:S04]  /*233b0*/  FMUL.FTZ R69, R131, R69 ;  /* 0x0000004583457220 */ /* 0x000fc80000410000 */
[----:B----4-:R-:W-:Y:S02]  /*233c0*/  FFMA.FTZ R69, R2, R69, R3 ;  /* 0x0000004502457223 */ /* 0x010fe40000010003 */
[----:B------:R0:W5:Y:S04]  /*233d0*/  LDL.LU R3, [R1+0x78] ;  /* 0x0000780001037983 */ /* 0x0001680000300800 */
[----:B------:R0:W5:Y:S01]  /*233e0*/  LDL.LU R2, [R1+0x74] ;  /* 0x0000740001027983 */ /* 0x0001620000300800 */
[----:B------:R-:W-:-:S03]  /*233f0*/  FFMA.FTZ R70, R71, R70, R0 ;  /* 0x0000004647467223 */ /* 0x000fc60000010000 */
[----:B------:R0:W5:Y:S01]  /*23400*/  LDL.LU R0, [R1+0x70] ;  /* 0x0000700001007983 */ /* 0x0001620000300800 */
[--C-:B------:R-:W-:Y:S01]  /*23410*/  FADD.FTZ R71, R48, -R128.reuse ;  /* 0x8000008030477221 */ /* 0x100fe20000010000 */
        /* <DEDUP_REMOVED lines=15> */
[----:B------:R-:W-:-:S05]  /*23510*/  IMAD.WIDE.U32 R128, R127, R128, c[0x0][0x208] ;  /* 0x000082007f807625 */ /* 0x000fca00078e0080 */
[----:B------:R0:W-:Y:S01]  /*23520*/  STG.E.128 [R128.64], R68 ;  /* 0x0000004480007986 */ /* 0x0001e2000c101d06 */
[----:B------:R-:W-:-:S03]  /*23530*/  IADD3 R127, R127, 0x20, RZ ;  /* 0x000000207f7f7810 */ /* 0x000fc60007ffe0ff */
.L_x_3802:
[----:B------:R-:W-:Y:S05]  /*23540*/  BSYNC B2 ;  /* 0x0000000000027941 */ /* 0x000fea0003800000 */
.L_x_3801:
        /* <DEDUP_REMOVED lines=36> */
.L_x_3804:
[----:B------:R-:W-:Y:S05]  /*23790*/  BSYNC B2 ;  /* 0x0000000000027941 */ /* 0x000fea0003800000 */
.L_x_3803:
        /* <DEDUP_REMOVED lines=36> */
.L_x_3806:
[----:B------:R-:W-:Y:S05]  /*239e0*/  BSYNC B2 ;  /* 0x0000000000027941 */ /* 0x000fea0003800000 */
.L_x_3805:
        /* <DEDUP_REMOVED lines=36> */
.L_x_3808:
[----:B------:R-:W-:Y:S05]  /*23c30*/  BSYNC B2 ;  /* 0x0000000000027941 */ /* 0x000fea0003800000 */
.L_x_3807:
        /* <DEDUP_REMOVED lines=36> */
.L_x_3810:
[----:B------:R-:W-:Y:S05]  /*23e80*/  BSYNC B2 ;  /* 0x0000000000027941 */ /* 0x000fea0003800000 */
.L_x_3809:
        /* <DEDUP_REMOVED lines=36> */
.L_x_3812:
[----:B------:R-:W-:Y:S05]  /*240d0*/  BSYNC B2 ;  /* 0x0000000000027941 */ /* 0x000fea0003800000 */
.L_x_3811:
        /* <DEDUP_REMOVED lines=36> */
.L_x_3814:
[----:B------:R-:W-:Y:S05]  /*24320*/  BSYNC B2 ;  /* 0x0000000000027941 */ /* 0x000fea0003800000 */
.L_x_3813:
        /* <DEDUP_REMOVED lines=36> */
.L_x_3816:
[----:B------:R-:W-:Y:S05]  /*24570*/  BSYNC B2 ;  /* 0x0000000000027941 */ /* 0x000fea0003800000 */
.L_x_3815:
[----:B------:R-:W-:-:S13]  /*24580*/  LOP3.LUT P2, RZ, R5, 0x8, RZ, 0xc0, !PT ;  /* 0x0000000805ff7812 */ /* 0x000fda000784c0ff */
        /* <DEDUP_REMOVED lines=33> */
.L_x_3798:
[----:B------:R-:W-:Y:S05]  /*247a0*/  BSYNC B1 ;  /* 0x0000000000017941 */ /* 0x000fea0003800000 */
.L_x_3797:
[----:B0-----:R-:W-:-:S04]  /*247b0*/  IMAD.MOV.U32 R68, RZ, RZ, c[0x0][0x160] ;  /* 0x00005800ff447624 */ /* 0x001fc800078e00ff */
[----:B------:R-:W-:-:S05]  /*247c0*/  IMAD R6, R68, 0x4, R6 ;  /* 0x0000000444067824 */ /* 0x000fca00078e0206 */
[----:B------:R-:W-:-:S13]  /*247d0*/  ISETP.GE.AND P1, PT, R6, c[0x0][0x164], PT ;  /* 0x0000590006007a0c */ /* 0x000fda0003f26270 */
[----:B------:R-:W-:Y:S01]  /*247e0*/  @P1 CALL.REL.NOINC `(.L_x_3817) ;  /* 0x0000001000001944 */ /* 0x000fe20003c00000 */
[----:B------:R-:W-:Y:S05]  /*247f0*/  BRA `(.L_x_3818) ;  /* 0xfffdd46000007947 */ /* 0x000fea000383ffff */
.L_x_3817:
[----:B------:R-:W-:Y:S05]  /*24800*/  BSYNC B0 ;  /* 0x0000000000007941 */ /* 0x000fea0003800000 */
.L_x_2956:
[----:B------:R-:W-:Y:S05]  /*24810*/  EXIT ;  /* 0x000000000000794d */ /* 0x000fea0003800000 */
.L_x_3795:
[----:B------:R-:W-:Y:S01]  /*24820*/  IMAD.MOV.U32 R70, RZ, RZ, 0x1 ;  /* 0x00000001ff467424 */ /* 0x000fe200078e00ff */
[----:B------:R-:W-:Y:S01]  /*24830*/  MOV R69, 0xffffffff ;  /* 0xffffffff00457802 */ /* 0x000fe20000000f00 */
[----:B------:R-:W-:Y:S01]  /*24840*/  IMAD.MOV.U32 R127, RZ, RZ, 0x1f ;  /* 0x0000001fff7f7424 */ /* 0x000fe200078e00ff */
[----:B------:R-:W-:Y:S02]  /*24850*/  MOV R68, 0x24870 ;  /* 0x0002487000447802 */ /* 0x000fe40000000f00 */
[----:B-----5:R-:W-:Y:S05]  /*24860*/  CALL.REL.NOINC `($__internal_10_$__cuda_sm70_shflsync_bfly_p) ;  /* 0x00000e2000007944 */ /* 0x020fea0003c00000 */
[----:B-1----:R-:W-:Y:S05]  /*24870*/  BRA `(.L_x_3819) ;  /* 0xffffd77000007947 */ /* 0x002fea000383ffff */
.L_x_3796:
[----:B------:R-:W-:Y:S01]  /*24880*/  IMAD.MOV.U32 R70, RZ, RZ, 0x2 ;  /* 0x00000002ff467424 */ /* 0x000fe200078e00ff */
[----:B------:R-:W-:Y:S01]  /*24890*/  MOV R68, 0x248d0 ;  /* 0x000248d000447802 */ /* 0x000fe20000000f00 */
[----:B------:R-:W-:Y:S02]  /*248a0*/  IMAD.MOV.U32 R127, RZ, RZ, 0x1f ;  /* 0x0000001fff7f7424 */ /* 0x000fe400078e00ff */
[----:B------:R-:W-:Y:S02]  /*248b0*/  IMAD.MOV.U32 R69, RZ, RZ, -0x1 ;  /* 0xffffffffff457424 */ /* 0x000fe400078e00ff */
[----:B-----5:R-:W-:Y:S05]  /*248c0*/  CALL.REL.NOINC `($__internal_10_$__cuda_sm70_shflsync_bfly_p) ;  /* 0x00000dc000007944 */ /* 0x020fea0003c00000 */
[----:B------:R-:W-:Y:S01]  /*248d0*/  HFMA2.MMA R127, -RZ, RZ, 0, 1.847743988037109375e-06 ;  /* 0x0000001fff7f7435 */ /* 0x000fe200000001ff */
[----:B-1----:R-:W-:Y:S01]  /*248e0*/  FADD.FTZ R71, R71, R70 ;  /* 0x0000004647477221 */ /* 0x002fe20000010000 */
[----:B------:R-:W-:Y:S01]  /*248f0*/  MOV R68, 0x24930 ;  /* 0x0002493000447802 */ /* 0x000fe20000000f00 */
[----:B------:R-:W-:-:S02]  /*24900*/  IMAD.MOV.U32 R70, RZ, RZ, 0x4 ;  /* 0x00000004ff467424 */ /* 0x000fc400078e00ff */
[----:B------:R-:W-:Y:S02]  /*24910*/  IMAD.MOV.U32 R69, RZ, RZ, -0x1 ;  /* 0xffffffffff457424 */ /* 0x000fe400078e00ff */
[----:B------:R-:W-:Y:S05]  /*24920*/  CALL.REL.NOINC `($__internal_10_$__cuda_sm70_shflsync_bfly_p) ;  /* 0x00000d6000007944 */ /* 0x000fea0003c00000 */
[----:B-1----:R-:W-:Y:S01]  /*24930*/  FADD.FTZ R71, R71, R70 ;  /* 0x0000004647477221 */ /* 0x002fe20000010000 */
[----:B------:R-:W-:Y:S01]  /*24940*/  MOV R68, 0x24990 ;  /* 0x0002499000447802 */ /* 0x000fe20000000f00 */
[----:B------:R-:W-:Y:S02]  /*24950*/  IMAD.MOV.U32 R70, RZ, RZ, 0x8 ;  /* 0x00000008ff467424 */ /* 0x000fe400078e00ff */
[----:B------:R-:W-:Y:S02]  /*24960*/  IMAD.MOV.U32 R127, RZ, RZ, 0x1f ;  /* 0x0000001fff7f7424 */ /* 0x000fe400078e00ff */
[----:B------:R-:W-:Y:S02]  /*24970*/  IMAD.MOV.U32 R69, RZ, RZ, -0x1 ;  /* 0xffffffffff457424 */ /* 0x000fe400078e00ff */
[----:B------:R-:W-:Y:S05]  /*24980*/  CALL.REL.NOINC `($__internal_10_$__cuda_sm70_shflsync_bfly_p) ;  /* 0x00000d0000007944 */ /* 0x000fea0003c00000 */
[----:B-1----:R-:W-:Y:S01]  /*24990*/  FADD.FTZ R71, R71, R70 ;  /* 0x0000004647477221 */ /* 0x002fe20000010000 */
[----:B------:R-:W-:Y:S01]  /*249a0*/  MOV R70, 0x10 ;  /* 0x0000001000467802 */ /* 0x000fe20000000f00 */
[----:B------:R-:W-:Y:S01]  /*249b0*/  IMAD.MOV.U32 R127, RZ, RZ, 0x1f ;  /* 0x0000001fff7f7424 */ /* 0x000fe200078e00ff */
[----:B------:R-:W-:Y:S01]  /*249c0*/  MOV R68, 0x249f0 ;  /* 0x000249f000447802 */ /* 0x000fe20000000f00 */
[----:B------:R-:W-:-:S02]  /*249d0*/  IMAD.MOV.U32 R69, RZ, RZ, -0x1 ;  /* 0xffffffffff457424 */ /* 0x000fc400078e00ff */
[----:B------:R-:W-:Y:S05]  /*249e0*/  CALL.REL.NOINC `($__internal_10_$__cuda_sm70_shflsync_bfly_p) ;  /* 0x00000ca000007944 */ /* 0x000fea0003c00000 */
[----:B-1----:R-:W-:Y:S01]  /*249f0*/  FADD.FTZ R70, R71, R70 ;  /* 0x0000004647467221 */ /* 0x002fe20000010000 */
[----:B------:R-:W-:Y:S01]  /*24a00*/  LOP3.LUT R5, R5, 0xffffbfff, RZ, 0xc0, !PT ;  /* 0xffffbfff05057812 */ /* 0x000fe200078ec0ff */
[----:B------:R-:W-:-:S02]  /*24a10*/  IMAD.MOV.U32 R127, RZ, RZ, 0x1f ;  /* 0x0000001fff7f7424 */ /* 0x000fc400078e00ff */
[----:B------:R-:W-:Y:S01]  /*24a20*/  FMUL.FTZ R130, R70, c[0x0][0x1e0] ;  /* 0x0000780046827a20 */ /* 0x000fe20000410000 */
[----:B------:R-:W-:Y:S01]  /*24a30*/  @P5 LOP3.LUT R5, R5, 0x4000, RZ, 0xfc, !PT ;  /* 0x0000400005055812 */ /* 0x000fe200078efcff */
[----:B------:R-:W-:Y:S02]  /*24a40*/  IMAD.MOV.U32 R70, RZ, RZ, 0x1 ;  /* 0x00000001ff467424 */ /* 0x000fe400078e00ff */
[--C-:B------:R-:W-:Y:S01]  /*24a50*/  FADD.FTZ R68, R27, -R130.reuse ;  /* 0x800000821b447221 */ /* 0x100fe20000010000 */
[----:B------:R-:W-:Y:S01]  /*24a60*/  LOP3.LUT P5, RZ, R5, 0x4, RZ, 0xc0, !PT ;  /* 0x0000000405ff7812 */ /* 0x000fe200078ac0ff */
        /* <DEDUP_REMOVED lines=168> */
[----:B------:R-:W-:Y:S05]  /*254f0*/  CALL.REL.NOINC `($__internal_10_$__cuda_sm70_shflsync_bfly_p) ;  /* 0x0000019000007944 */ /* 0x000fea0003c00000 */
[----:B-1----:R-:W-:Y:S01]  /*25500*/  FADD.FTZ R71, R71, R70 ;  /* 0x0000004647477221 */ /* 0x002fe20000010000 */
[----:B------:R-:W-:Y:S01]  /*25510*/  MOV R68, 0x25560 ;  /* 0x0002556000447802 */ /* 0x000fe20000000f00 */
[----:B------:R-:W-:Y:S02]  /*25520*/  IMAD.MOV.U32 R70, RZ, RZ, 0x2 ;  /* 0x00000002ff467424 */ /* 0x000fe400078e00ff */
[----:B------:R-:W-:Y:S02]  /*25530*/  IMAD.MOV.U32 R127, RZ, RZ, 0x1f ;  /* 0x0000001fff7f7424 */ /* 0x000fe400078e00ff */
[----:B------:R-:W-:Y:S02]  /*25540*/  IMAD.MOV.U32 R69, RZ, RZ, -0x1 ;  /* 0xffffffffff457424 */ /* 0x000fe400078e00ff */
[----:B------:R-:W-:Y:S05]  /*25550*/  CALL.REL.NOINC `($__internal_10_$__cuda_sm70_shflsync_bfly_p) ;  /* 0x0000013000007944 */ /* 0x000fea0003c00000 */
        /* <DEDUP_REMOVED lines=18> */
[----:B-1----:R-:W-:Y:S05]  /*25680*/  BRA `(.L_x_3820) ;  /* 0xffffd54000007947 */ /* 0x002fea000383ffff */
        .weak           $__internal_10_$__cuda_sm70_shflsync_bfly_p
        .type           $__internal_10_$__cuda_sm70_shflsync_bfly_p,@function
        .size           $__internal_10_$__cuda_sm70_shflsync_bfly_p,(.L_x_71010 - $__internal_10_$__cuda_sm70_shflsync_bfly_p)
$__internal_10_$__cuda_sm70_shflsync_bfly_p:
[----:B------:R-:W-:Y:S04]  /*25690*/  WARPSYNC R69 ;  /* 0x0000004500007348 */ /* 0x000fe80003800000 */
[----:B------:R0:W1:Y:S02]  /*256a0*/  SHFL.BFLY PT, R70, R71, R70, R127 ;  /* 0x0c00004647467389 */ /* 0x00006400000e007f */
[----:B0-----:R-:W-:-:S04]  /*256b0*/  IMAD.MOV.U32 R69, RZ, RZ, 0x0 ;  /* 0x00000000ff457424 */ /* 0x001fc800078e00ff */
[----:B------:R-:W-:Y:S05]  /*256c0*/  RET.REL.NODEC R68 `(_ZN10layer_norm13ln_fwd_kernelINS_13Kernel_traitsI13__nv_bfloat16S2_S2_S2_fjLj2560ELj1ELj4ELj1ELj16ENS_18Kernel_traits_baseILj2560ES2_S2_S2_S2_fjLj128EEEEELb1ELb0ELb1ELb0EEEvNS_9FwdParamsE) ;  /* 0xfffda93044007950 */ /* 0x000fea0003c3ffff */
.L_x_3821:
        /* <DEDUP_REMOVED lines=11> */
.L_x_71010:


//--------------------- .text._ZN10layer_norm13ln_fwd_kernelINS_13Kernel_traitsI13__nv_bfloat16S2_S2_S2_fjLj2560ELj1ELj4ELj1ELj16ENS_18Kernel_traits_baseILj2560ES2_S2_S2_S2_fjLj128EEEEELb1ELb0ELb1ELb1EEEvNS_9FwdParamsE --------------------------
	.section	.text._ZN10layer_norm13ln_fwd_kernelINS_13Kernel_traitsI13__nv_bfloat16S2_S2_S2_fjLj2560ELj1ELj4ELj1ELj16ENS_18Kernel_traits_baseILj2560ES2_S2_S2_S2_fjLj128EEEEELb1ELb0ELb1ELb1EEEvNS_9FwdParamsE,"ax",@progbits
	.sectioninfo	@"SHI_REGISTERS=254"
	.align	128
        .global         _ZN10layer_norm13ln_fwd_kernelINS_13Kernel_traitsI13__nv_bfloat16S2_S2_S2_fjLj2560ELj1ELj4ELj1ELj16ENS_18Kernel_traits_baseILj2560ES2_S2_S2_S2_fjLj128EEEEELb1ELb0ELb1ELb1EEEvNS_9FwdParamsE
        .type           _ZN10layer_norm13ln_fwd_kernelINS_13Kernel_traitsI13__nv_bfloat16S2_S2_S2_fjLj2560ELj1ELj4ELj1ELj16ENS_18Kernel_traits_baseILj2560ES2_S2_S2_S2_fjLj128EEEEELb1ELb0ELb1ELb1EEEvNS_9FwdParamsE,@function
        .size           _ZN10layer_norm13ln_fwd_kernelINS_13Kernel_traitsI13__nv_bfloat16S2_S2_S2_fjLj2560ELj1ELj4ELj1ELj16ENS_18Kernel_traits_baseILj2560ES2_S2_S2_S2_fjLj128EEEEELb1ELb0ELb1ELb1EEEvNS_9FwdParamsE,(.L_x_71011 - _ZN10layer_norm13ln_fwd_kernelINS_13Kernel_traitsI13__nv_bfloat16S2_S2_S2_fjLj2560ELj1ELj4ELj1ELj16ENS_18Kernel_traits_baseILj2560ES2_S2_S2_S2_fjLj128EEEEELb1ELb0ELb1ELb1EEEvNS_9FwdParamsE)
        .other          _ZN10layer_norm13ln_fwd_kernelINS_13Kernel_traitsI13__nv_bfloat16S2_S2_S2_fjLj2560ELj1ELj4ELj1ELj16ENS_18Kernel_traits_baseILj2560ES2_S2_S2_S2_fjLj128EEEEELb1ELb0ELb1ELb1EEEvNS_9FwdParamsE,@"STO_CUDA_ENTRY STV_DEFAULT"
_ZN10layer_norm13ln_fwd_kernelINS_13Kernel_traitsI13__nv_bfloat16S2_S2_S2_fjLj2560ELj1ELj4ELj1ELj16ENS_18Kernel_traits_baseILj2560ES2_S2_S2_S2_fjLj128EEEEELb1ELb0ELb1ELb1EEEvNS_9FwdParamsE:
.text._ZN10layer_norm13ln_fwd_kernelINS_13Kernel_traitsI13__nv_bfloat16S2_S2_S2_fjLj2560ELj1ELj4ELj1ELj16ENS_18Kernel_traits_baseILj2560ES2_S2_S2_S2_fjLj128EEEEELb1ELb0ELb1ELb1EEEvNS_9FwdParamsE:
[----:B------:R-:W-:Y:S02]  /*0000*/  IMAD.MOV.U32 R1, RZ, RZ, c[0x0][0x28] ;  /* 0x00000a00ff017624 */ /* 0x000fe400078e00ff */
[----:B------:R-:W-:Y:S02]  /*0010*/  ULDC.U8 UR4, c[0x0][0x244] ;  /* 0x0000910000047ab9 */ /* 0x000fe40000000000 */
[----:B------:R-:W-:Y:S01]  /*0020*/  ISETP.NE.AND P1, PT, RZ, UR4, PT ;  /* 0x00000004ff007c0c */ /* 0x000fe2000bf25270 */
[----:B------:R-:W-:Y:S01]  /*0030*/  IMAD.MOV.U32 R174, RZ, RZ, c[0x0][0x238] ;  /* 0x00008e00ffae7624 */ /* 0x000fe200078e00ff */
[----:B------:R-:W-:Y:S01]  /*0040*/  MOV R175, c[0x0][0x23c] ;  /* 0x00008f0000af7a02 */ /* 0x000fe20000000f00 */
[----:B------:R-:W-:Y:S02]  /*0050*/  ULDC.64 UR6, c[0x0][0x118] ;  /* 0x0000460000067ab9 */ /* 0x000fe40000000a00 */
[----:B------:R-:W-:Y:S02]  /*0060*/  ULDC.64 UR4, c[0x0][0x230] ;  /* 0x00008c0000047ab9 */ /* 0x000fe40000000a00 */
[----:B------:R-:W-:Y:S02]  /*0070*/  IMAD.U32 R2, RZ, RZ, UR4 ;  /* 0x00000004ff027e24 */ /* 0x000fe4000f8e00ff */
[----:B------:R-:W-:-:S04]  /*0080*/  IMAD.U32 R3, RZ, RZ, UR5 ;  /* 0x00000005ff037e24 */ /* 0x000fc8000f8e00ff */
[----:B------:R-:W-:Y:S02]  /*0090*/  @P1 IMAD.MOV.U32 R4, RZ, RZ, R174 ;  /* 0x000000ffff041224 */ /* 0x000fe400078e00ae */
        /* <DEDUP_REMOVED lines=22> */
[----:B------:R-:W-:Y:S02]  /*0200*/  @P1 IADD3.X R175, RZ, R5, RZ, P2, !PT ;  /* 0x00000005ffaf1210 */ /* 0x000fe400017fe4ff */
        /* <DEDUP_REMOVED lines=54> */
[----:B------:R-:W-:Y:S01]  /*0570*/  UIADD3 UR23, UR4, -0xe443238, URZ ;  /* 0xf1bbcdc804177890 */ /* 0x000fe2000fffe03f */
[----:B------:R-:W-:Y:S01]  /*0580*/  IADD3 R2, P2, R0, c[0x0][0x1b0], RZ ;  /* 0x00006c0000027a10 */ /* 0x000fe20007f5e0ff */
[----:B------:R-:W-:Y:S01]  /*0590*/  UIADD3 UR24, UR5, -0x24c28bd8, URZ ;  /* 0xdb3d742805187890 */ /* 0x000fe2000fffe03f */
[----:B------:R-:W-:-:S04]  /*05a0*/  IMAD.HI.U32 R23, R151, -0x326172a9, RZ ;  /* 0xcd9e8d5797177827 */ /* 0x000fc800078e00ff */
[----:B------:R-:W-:Y:S01]  /*05b0*/  IMAD.HI.U32 R21, R150, -0x2daee0ad, RZ ;  /* 0xd2511f5396157827 */ /* 0x000fe200078e00ff */
[----:B------:R-:W-:-:S03]  /*05c0*/  LOP3.LUT R156, R23, UR23, R26, 0x96, !PT ;  /* 0x00000017179c7c12 */ /* 0x000fc6000f8e961a */
[----:B------:R-:W-:Y:S01]  /*05d0*/  IMAD.X R3, RZ, RZ, c[0x0][0x1b4], P2 ;  /* 0x00006d00ff037624 */ /* 0x000fe200010e06ff */
        /* <DEDUP_REMOVED lines=126> */
.L_x_4648:
[----:B------:R-:W-:-:S04]  /*0dc0*/  IMAD.MOV.U32 R103, RZ, RZ, 0x4 ;  /* 0x00000004ff677424 */ /* 0x000fc800078e00ff */
[----:B------:R-:W-:-:S05]  /*0dd0*/  IMAD.WIDE R96, R42, R103, c[0x0][0x1d0] ;  /* 0x000074002a607625 */ /* 0x000fca00078e0267 */
[----:B------:R0:W2:Y:S01]  /*0de0*/  LDG.E R102, [R96.64] ;  /* 0x0000000660667981 */ /* 0x0000a2000c1e1900 */
[----:B------:R-:W-:Y:S01]  /*0df0*/  ISETP.NE.U32.AND P0, PT, RZ, c[0x0][0x180], PT ;  /* 0x00006000ff007a0c */ /* 0x000fe20003f05070 */
[----:B------:R-:W-:Y:S01]  /*0e00*/  IMAD R98, R42, c[0x0][0x168], RZ ;  /* 0x00005a002a627a24 */ /* 0x000fe200078e02ff */
[----:B------:R-:W-:Y:S01]  /*0e10*/  HFMA2.MMA R225, -RZ, RZ, 0, 0 ;  /* 0x00000000ffe17435 */ /* 0x000fe200000001ff */
[----:B------:R-:W1:Y:S01]  /*0e20*/  S2R R110, SR_TID.X ;  /* 0x00000000006e7919 */ /* 0x000e620000002100 */
[----:B------:R-:W-:-:S13]  /*0e30*/  ISETP.NE.AND.EX P0, PT, RZ, c[0x0][0x184], PT, P0 ;  /* 0x00006100ff007a0c */ /* 0x000fda0003f05300 */
[----:B0-----:R-:W-:Y:S01]  /*0e40*/  @P0 IMAD.MOV.U32 R97, RZ, RZ, 0x10 ;  /* 0x00000010ff610424 */ /* 0x001fe200078e00ff */
[----:B-1----:R-:W-:Y:S02]  /*0e50*/  LOP3.LUT R96, R110, 0x1f, RZ, 0xc0, !PT ;  /* 0x0000001f6e607812 */ /* 0x002fe400078ec0ff */
[----:B--2---:R-:W-:-:S13]  /*0e60*/  ISETP.GE.AND P1, PT, R102, 0x1, PT ;  /* 0x000000016600780c */ /* 0x004fda0003f26270 */
[----:B------:R-:W-:-:S05]  /*0e70*/  @P1 IADD3 R99, R102, -0x1, RZ ;  /* 0xffffffff66631810 */ /* 0x000fca0007ffe0ff */
[----:B------:R-:W-:Y:S01]  /*0e80*/  @P1 IMAD R100, R99, c[0x0][0x168], RZ ;  /* 0x00005a0063641a24 */ /* 0x000fe200078e02ff */
[----:B------:R-:W-:-:S04]  /*0e90*/  SHF.R.S32.HI R99, RZ, 0x1f, R98 ;  /* 0x0000001fff637819 */ /* 0x000fc80000011462 */
[----:B------:R-:W-:Y:S02]  /*0ea0*/  @P1 SHF.R.S32.HI R101, RZ, 0x1f, R100 ;  /* 0x0000001fff651819 */ /* 0x000fe40000011464 */
[----:B------:R-:W-:Y:S01]  /*0eb0*/  LEA.HI R99, R99, R98, RZ, 0x3 ;  /* 0x0000006263637211 */ /* 0x000fe200078f18ff */
[----:B------:R-:W-:Y:S01]  /*0ec0*/  @P1 IMAD.MOV.U32 R98, RZ, RZ, 0x10 ;  /* 0x00000010ff621424 */ /* 0x000fe200078e00ff */
[----:B------:R-:W-:Y:S02]  /*0ed0*/  @P1 LEA.HI R101, R101, R100, RZ, 0x3 ;  /* 0x0000006465651211 */ /* 0x000fe400078f18ff */
[-C--:B------:R-:W-:Y:S02]  /*0ee0*/  LEA.HI.SX32 R228, R99, R96.reuse, 0x1d ;  /* 0x0000006063e47211 */ /* 0x080fe400078feaff */
[----:B------:R-:W-:Y:S01]  /*0ef0*/  @P1 LEA.HI.SX32 R225, R101, R96, 0x1d ;  /* 0x0000006065e11211 */ /* 0x000fe200078feaff */
[----:B------:R-:W-:-:S04]  /*0f00*/  IMAD.WIDE R100, R42, R103, c[0x0][0x1d8] ;  /* 0x000076002a647625 */ /* 0x000fc800078e0267 */
[----:B------:R-:W-:Y:S01]  /*0f10*/  @P0 IMAD.WIDE.U32 R96, R228, R97, c[0x0][0x180] ;  /* 0x00006000e4600625 */ /* 0x000fe200078e0061 */
[----:B-----5:R0:W5:Y:S03]  /*0f20*/  LDG.E R108, [R100.64] ;  /* 0x00000006646c7981 */ /* 0x020166000c1e1900 */
[----:B------:R-:W-:Y:S01]  /*0f30*/  @P1 IMAD.WIDE.U32 R98, R225, R98, c[0x0][0x170] ;  /* 0x00005c00e1621625 */ /* 0x000fe200078e0062 */
[----:B------:R0:W5:Y:S04]  /*0f40*/  @P0 LDG.E.128 R88, [R96.64] ;  /* 0x0000000660580981 */ /* 0x000168000c1e1d00 */
[----:B------:R0:W5:Y:S01]  /*0f50*/  @P1 LDG.E.128 R92, [R98.64] ;  /* 0x00000006625c1981 */ /* 0x000162000c1e1d00 */
[----:B------:R-:W-:Y:S01]  /*0f60*/  ISETP.GT.AND P2, PT, R102, RZ, PT ;  /* 0x000000ff6600720c */ /* 0x000fe20003f44270 */
[----:B------:R-:W-:Y:S01]  /*0f70*/  BSSY B1, `(.L_x_3823) ;  /* 0x0000060000017945 */ /* 0x000fe20003800000 */
[----:B------:R-:W-:-:S11]  /*0f80*/  SHF.R.S32.HI R109, RZ, 0x1f, R42 ;  /* 0x0000001fff6d7819 */ /* 0x000fd6000001142a */
[----:B------:R-:W-:Y:S05]  /*0f90*/  @P2 BRA `(.L_x_3824) ;  /* 0x0000006000002947 */ /* 0x000fea0003800000 */
[----:B0-----:R-:W-:Y:S02]  /*0fa0*/  IMAD.MOV.U32 R107, RZ, RZ, RZ ;  /* 0x000000ffff6b7224 */ /* 0x001fe400078e00ff */
[----:B------:R-:W-:Y:S01]  /*0fb0*/  IMAD.MOV.U32 R96, RZ, RZ, R174 ;  /* 0x000000ffff607224 */ /* 0x000fe200078e00ae */
[----:B------:R-:W-:Y:S05]  /*0fc0*/  @!P0 BRA `(.L_x_3825) ;  /* 0x000005a000008947 */ /* 0x000fea0003800000 */
[----:B------:R-:W-:Y:S02]  /*0fd0*/  MOV R96, R174 ;  /* 0x000000ae00607202 */ /* 0x000fe40000000f00 */
[----:B-----5:R-:W-:Y:S01]  /*0fe0*/  PRMT R107, RZ, 0x5410, R88 ;  /* 0x00005410ff6b7816 */ /* 0x020fe20000000058 */
[----:B------:R-:W-:Y:S05]  /*0ff0*/  BRA `(.L_x_3825) ;  /* 0x0000057000007947 */ /* 0x000fea0003800000 */
.L_x_3824:
        /* <DEDUP_REMOVED lines=12> */
.L_x_3827:
[----:B------:R-:W-:Y:S02]  /*10c0*/  IMAD.MOV.U32 R104, RZ, RZ, R158 ;  /* 0x000000ffff687224 */ /* 0x000fe400078e009e */
.L_x_3828:
[----:B------:R-:W-:Y:S05]  /*10d0*/  BSYNC B2 ;  /* 0x0000000000027941 */ /* 0x000fea0003800000 */
.L_x_3826:
        /* <DEDUP_REMOVED lines=16> */
.L_x_3832:
[----:B------:R-:W-:Y:S05]  /*11e0*/  BSYNC B3 ;  /* 0x0000000000037941 */ /* 0x000fea0003800000 */
.L_x_3831:
        /* <DEDUP_REMOVED lines=44> */
.L_x_3830:
[----:B------:R-:W-:Y:S05]  /*14b0*/  BSYNC B2 ;  /* 0x0000000000027941 */ /* 0x000fea0003800000 */
.L_x_3829:
[----:B------:R-:W0:Y:S01]  /*14c0*/  I2F.U32 R97, R104 ;  /* 0x0000006800617306 */ /* 0x000e220000201000 */
[----:B-----5:R-:W-:Y:S01]  /*14d0*/  PRMT R98, RZ, 0x5410, R92 ;  /* 0x00005410ff627816 */ /* 0x020fe2000000005c */
[----:B------:R-:W-:-:S04]  /*14e0*/  IMAD.MOV.U32 R100, RZ, RZ, 0x2f800000 ;  /* 0x2f800000ff647424 */ /* 0x000fc800078e00ff */
[----:B------:R-:W-:-:S04]  /*14f0*/  FMUL.FTZ R98, R98, c[0x0][0x1ec] ;  /* 0x00007b0062627a20 */ /* 0x000fc80000410000 */
[----:B------:R-:W-:Y:S02]  /*1500*/  FMUL.FTZ R98, R98, c[0x0][0x1e8] ;  /* 0x00007a0062627a20 */ /* 0x000fe40000410000 */
[----:B0-----:R-:W-:-:S05]  /*1510*/  FFMA.FTZ R97, R97, R100, 1.1641532182693481445e-10 ;  /* 0x2f00000061617423 */ /* 0x001fca0000010064 */
[----:B------:R-:W-:-:S04]  /*1520*/  FSETP.GTU.FTZ.AND P3, PT, R97, c[0x0][0x1e4], PT ;  /* 0x0000790061007a0b */ /* 0x000fc80003f7c000 */
[----:B------:R-:W-:Y:S02]  /*1530*/  FSEL R107, R98, RZ, !P3 ;  /* 0x000000ff626b7208 */ /* 0x000fe40005800000 */
[----:B------:R-:W-:Y:S02]  /*1540*/  @P0 PRMT R98, RZ, 0x5410, R88 ;  /* 0x00005410ff620816 */ /* 0x000fe40000000058 */
[----:B------:R-:W-:-:S03]  /*1550*/  SEL R172, RZ, 0x1, P3 ;  /* 0x00000001ffac7807 */ /* 0x000fc60001800000 */
[----:B------:R-:W-:Y:S02]  /*1560*/  @P0 FADD.FTZ R107, R107, R98 ;  /* 0x000000626b6b0221 */ /* 0x000fe40000010000 */
.L_x_3825:
[----:B------:R-:W-:Y:S05]  /*1570*/  BSYNC B1 ;  /* 0x0000000000017941 */ /* 0x000fea0003800000 */
.L_x_3823:
        /* <DEDUP_REMOVED lines=8> */
.L_x_3834:
        /* <DEDUP_REMOVED lines=12> */
.L_x_3837:
[----:B------:R-:W-:Y:S02]  /*16c0*/  IMAD.MOV.U32 R104, RZ, RZ, R158 ;  /* 0x000000ffff687224 */ /* 0x000fe400078e009e */
.L_x_3838:
[----:B------:R-:W-:Y:S05]  /*16d0*/  BSYNC B2 ;  /* 0x0000000000027941 */ /* 0x000fea0003800000 */
.L_x_3836:
        /* <DEDUP_REMOVED lines=16> */
.L_x_3842:
[----:B------:R-:W-:Y:S05]  /*17e0*/  BSYNC B3 ;  /* 0x0000000000037941 */ /* 0x000fea0003800000 */
.L_x_3841:
        /* <DEDUP_REMOVED lines=44> */
.L_x_3840:
[----:B------:R-:W-:Y:S05]  /*1ab0*/  BSYNC B2 ;  /* 0x0000000000027941 */ /* 0x000fea0003800000 */
.L_x_3839:
[----:B------:R-:W0:Y:S01]  /*1ac0*/  I2F.U32 R96, R104 ;  /* 0x0000006800607306 */ /* 0x000e220000201000 */
[----:B------:R-:W-:Y:S01]  /*1ad0*/  HFMA2.MMA R99, -RZ, RZ, 0.1171875, 0 ;  /* 0x2f800000ff637435 */ /* 0x000fe200000001ff */
[----:B-----5:R-:W-:-:S05]  /*1ae0*/  PRMT R98, RZ, 0x7610, R92 ;  /* 0x00007610ff627816 */ /* 0x020fca000000005c */
[----:B------:R-:W-:-:S04]  /*1af0*/  FMUL.FTZ R98, R98, c[0x0][0x1ec] ;  /* 0x00007b0062627a20 */ /* 0x000fc80000410000 */
[----:B------:R-:W-:Y:S02]  /*1b00*/  FMUL.FTZ R98, R98, c[0x0][0x1e8] ;  /* 0x00007a0062627a20 */ /* 0x000fe40000410000 */
[----:B0-----:R-:W-:Y:S01]  /*1b10*/  FFMA.FTZ R96, R96, R99, 1.1641532182693481445e-10 ;  /* 0x2f00000060607423 */ /* 0x001fe20000010063 */
[----:B------:R-:W-:-:S04]  /*1b20*/  @P0 PRMT R99, RZ, 0x7610, R88 ;  /* 0x00007610ff630816 */ /* 0x000fc80000000058 */
[----:B------:R-:W-:-:S04]  /*1b30*/  FSETP.GTU.FTZ.AND P3, PT, R96, c[0x0][0x1e4], PT ;  /* 0x0000790060007a0b */ /* 0x000fc80003f7c000 */
[----:B------:R-:W-:Y:S02]  /*1b40*/  FSEL R106, R98, RZ, !P3 ;  /* 0x000000ff626a7208 */ /* 0x000fe40005800000 */
[----:B------:R-:W-:-:S03]  /*1b50*/  SEL R171, RZ, 0x1, P3 ;  /* 0x00000001ffab7807 */ /* 0x000fc60001800000 */
[----:B------:R-:W-:Y:S02]  /*1b60*/  @P0 FADD.FTZ R106, R106, R99 ;  /* 0x000000636a6a0221 */ /* 0x000fe40000010000 */
.L_x_3835:
[----:B------:R-:W-:Y:S05]  /*1b70*/  BSYNC B1 ;  /* 0x0000000000017941 */ /* 0x000fea0003800000 */
.L_x_3833:
        /* <DEDUP_REMOVED lines=8> */
.L_x_3844:
        /* <DEDUP_REMOVED lines=12> */
.L_x_3847:
[----:B------:R-:W-:Y:S02]  /*1cc0*/  IMAD.MOV.U32 R104, RZ, RZ, R158 ;  /* 0x000000ffff687224 */ /* 0x000fe400078e009e */
.L_x_3848:
[----:B------:R-:W-:Y:S05]  /*1cd0*/  BSYNC B2 ;  /* 0x0000000000027941 */ /* 0x000fea0003800000 */
.L_x_3846:
        /* <DEDUP_REMOVED lines=16> */
.L_x_3852:
[----:B------:R-:W-:Y:S05]  /*1de0*/  BSYNC B3 ;  /* 0x0000000000037941 */ /* 0x000fea0003800000 */
.L_x_3851:
        /* <DEDUP_REMOVED lines=44> */
.L_x_3850:
[----:B------:R-:W-:Y:S05]  /*20b0*/  BSYNC B2 ;  /* 0x0000000000027941 */ /* 0x000fea0003800000 */
.L_x_3849:
        /* <DEDUP_REMOVED lines=11> */
.L_x_3845:
[----:B------:R-:W-:Y:S05]  /*2170*/  BSYNC B1 ;  /* 0x0000000000017941 */ /* 0x000fea0003800000 */
.L_x_3843:
        /* <DEDUP_REMOVED lines=8> */
.L_x_3854:
        /* <DEDUP_REMOVED lines=12> */
.L_x_3857:
[----:B------:R-:W-:Y:S02]  /*22c0*/  IMAD.MOV.U32 R111, RZ, RZ, R158 ;  /* 0x000000ffff6f7224 */ /* 0x000fe400078e009e */
.L_x_3858:
[----:B------:R-:W-:Y:S05]  /*22d0*/  BSYNC B2 ;  /* 0x0000000000027941 */ /* 0x000fea0003800000 */
.L_x_3856:
        /* <DEDUP_REMOVED lines=16> */
.L_x_3862:
[----:B------:R-:W-:Y:S05]  /*23e0*/  BSYNC B3 ;  /* 0x0000000000037941 */ /* 0x000fea0003800000 */
.L_x_3861:
        /* <DEDUP_REMOVED lines=44> */
.L_x_3860:
[----:B------:R-:W-:Y:S05]  /*26b0*/  BSYNC B2 ;  /* 0x0000000000027941 */ /* 0x000fea0003800000 */
.L_x_3859:
[----:B------:R-:W0:Y:S01]  /*26c0*/  I2F.U32 R96, R111 ;  /* 0x0000006f00607306 */ /* 0x000e220000201000 */
[----:B-----5:R-:W-:Y:S01]  /*26d0*/  PRMT R98, RZ, 0x7610, R93 ;  /* 0x00007610ff627816 */ /* 0x020fe2000000005d */
[----:B------:R-:W-:-:S04]  /*26e0*/  IMAD.MOV.U32 R99, RZ, RZ, 0x2f800000 ;  /* 0x2f800000ff637424 */ /* 0x000fc800078e00ff */
        /* <DEDUP_REMOVED lines=8> */
.L_x_3855:
[----:B------:R-:W-:Y:S05]  /*2770*/  BSYNC B1 ;  /* 0x0000000000017941 */ /* 0x000fea0003800000 */
.L_x_3853:
        /* <DEDUP_REMOVED lines=8> */
.L_x_3864:
        /* <DEDUP_REMOVED lines=12> */
.L_x_3867:
[----:B------:R-:W-:Y:S02]  /*28c0*/  MOV R111, R158 ;  /* 0x0000009e006f7202 */ /* 0x000fe40000000f00 */
.L_x_3868:
[----:B------:R-:W-:Y:S05]  /*28d0*/  BSYNC B2 ;  /* 0x0000000000027941 */ /* 0x000fea0003800000 */
.L_x_3866:
        /* <DEDUP_REMOVED lines=16> */
.L_x_3872:
[----:B------:R-:W-:Y:S05]  /*29e0*/  BSYNC B3 ;  /* 0x0000000000037941 */ /* 0x000fea0003800000 */
.L_x_3871:
        /* <DEDUP_REMOVED lines=44> */
.L_x_3870:
[----:B------:R-:W-:Y:S05]  /*2cb0*/  BSYNC B2 ;  /* 0x0000000000027941 */ /* 0x000fea0003800000 */
.L_x_3869:
        /* <DEDUP_REMOVED lines=11> */
.L_x_3865:
[----:B------:R-:W-:Y:S05]  /*2d70*/  BSYNC B1 ;  /* 0x0000000000017941 */ /* 0x000fea0003800000 */
.L_x_3863:
        /* <DEDUP_REMOVED lines=8> */
.L_x_3874:
        /* <DEDUP_REMOVED lines=12> */
.L_x_3877:
[----:B------:R-:W-:Y:S02]  /*2ec0*/  IMAD.MOV.U32 R111, RZ, RZ, R158 ;  /* 0x000000ffff6f7224 */ /* 0x000fe400078e009e */
.L_x_3878:
[----:B------:R-:W-:Y:S05]  /*2ed0*/  BSYNC B2 ;  /* 0x0000000000027941 */ /* 0x000fea0003800000 */
.L_x_3876:
        /* <DEDUP_REMOVED lines=16> */
.L_x_3882:
[----:B------:R-:W-:Y:S05]  /*2fe0*/  BSYNC B3 ;  /* 0x0000000000037941 */ /* 0x000fea0003800000 */
.L_x_3881:
        /* <DEDUP_REMOVED lines=44> */
.L_x_3880:
[----:B------:R-:W-:Y:S05]  /*32b0*/  BSYNC B2 ;  /* 0x0000000000027941 */ /* 0x000fea0003800000 */
.L_x_3879:
        /* <DEDUP_REMOVED lines=11> */
.L_x_3875:
[----:B------:R-:W-:Y:S05]  /*3370*/  BSYNC B1 ;  /* 0x0000000000017941 */ /* 0x000fea0003800000 */
.L_x_3873:
        /* <DEDUP_REMOVED lines=8> */
.L_x_3884:
        /* <DEDUP_REMOVED lines=12> */
.L_x_3887:
[----:B------:R-:W-:Y:S02]  /*34c0*/  IMAD.MOV.U32 R111, RZ, RZ, R158 ;  /* 0x000000ffff6f7224 */ /* 0x000fe400078e009e */
.L_x_3888:
[----:B------:R-:W-:Y:S05]  /*34d0*/  BSYNC B2 ;  /* 0x0000000000027941 */ /* 0x000fea0003800000 */
.L_x_3886:
        /* <DEDUP_REMOVED lines=16> */
.L_x_3892:
[----:B------:R-:W-:Y:S05]  /*35e0*/  BSYNC B3 ;  /* 0x0000000000037941 */ /* 0x000fea0003800000 */
.L_x_3891:
        /* <DEDUP_REMOVED lines=44> */
.L_x_3890:
[----:B------:R-:W-:Y:S05]  /*38b0*/  BSYNC B2 ;  /* 0x0000000000027941 */ /* 0x000fea0003800000 */
.L_x_3889:
[----:B------:R-:W0:Y:S01]  /*38c0*/  I2F.U32 R97, R111 ;  /* 0x0000006f00617306 */ /* 0x000e220000201000 */
[----:B------:R-:W-:Y:S01]  /*38d0*/  HFMA2.MMA R100, -RZ, RZ, 0.1171875, 0 ;  /* 0x2f800000ff647435 */ /* 0x000fe200000001ff */
[----:B-----5:R-:W-:-:S05]  /*38e0*/  PRMT R98, RZ, 0x5410, R95 ;  /* 0x00005410ff627816 */ /* 0x020fca000000005f */
        /* <DEDUP_REMOVED lines=8> */
.L_x_3885:
[----:B------:R-:W-:Y:S05]  /*3970*/  BSYNC B1 ;  /* 0x0000000000017941 */ /* 0x000fea0003800000 */
.L_x_3883:
        /* <DEDUP_REMOVED lines=8> */
.L_x_3894:
        /* <DEDUP_REMOVED lines=12> */
.L_x_3897:
[----:B------:R-:W-:Y:S02]  /*3ac0*/  IMAD.MOV.U32 R116, RZ, RZ, R158 ;  /* 0x000000ffff747224 */ /* 0x000fe400078e009e */
.L_x_3898:
[----:B------:R-:W-:Y:S05]  /*3ad0*/  BSYNC B2 ;  /* 0x0000000000027941 */ /* 0x000fea0003800000 */
.L_x_3896:
        /* <DEDUP_REMOVED lines=16> */
.L_x_3902:
[----:B------:R-:W-:Y:S05]  /*3be0*/  BSYNC B3 ;  /* 0x0000000000037941 */ /* 0x000fea0003800000 */
.L_x_3901:
        /* <DEDUP_REMOVED lines=44> */
.L_x_3900:
[----:B------:R-:W-:Y:S05]  /*3eb0*/  BSYNC B2 ;  /* 0x0000000000027941 */ /* 0x000fea0003800000 */
.L_x_3899:
        /* <DEDUP_REMOVED lines=11> */
.L_x_3895:
[----:B------:R-:W-:Y:S05]  /*3f70*/  BSYNC B1 ;  /* 0x0000000000017941 */ /* 0x000fea0003800000 */
.L_x_3893:
[----:B------:R-:W-:Y:S01]  /*3f80*/  HFMA2.MMA R233, -RZ, RZ, 0, 9.5367431640625e-07 ;  /* 0x00000010ffe97435 */ /* 0x000fe200000001ff */
[----:B------:R-:W-:Y:S01]  /*3f90*/  F2FP.BF16.PACK_AB R99, R100, R101 ;  /* 0x000000656463723e */ /* 0x000fe200000010ff */
[----:B------:R-:W-:Y:S01]  /*3fa0*/  BSSY B1, `(.L_x_3903) ;  /* 0x000001f000017945 */ /* 0x000fe20003800000 */
[----:B------:R-:W-:Y:S02]  /*3fb0*/  F2FP.BF16.PACK_AB R98, R102, R103 ;  /* 0x000000676662723e */ /* 0x000fe400000010ff */
[----:B------:R-:W-:Y:S02]  /*3fc0*/  F2FP.BF16.PACK_AB R97, R104, R105 ;  /* 0x000000696861723e */ /* 0x000fe400000010ff */
[----:B------:R-:W-:Y:S02]  /*3fd0*/  F2FP.BF16.PACK_AB R96, R106, R107 ;  /* 0x0000006b6a60723e */ /* 0x000fe400000010ff */
[----:B------:R-:W-:Y:S01]  /*3fe0*/  IADD3 R178, R225, 0x20, RZ ;  /* 0x00000020e1b27810 */ /* 0x000fe20007ffe0ff */
[C---:B------:R-:W-:Y:S01]  /*3ff0*/  IMAD.WIDE.U32 R116, R228.reuse, R233, c[0x0][0x188] ;  /* 0x00006200e4747625 */ /* 0x040fe200078e00e9 */
[----:B------:R-:W-:-:S03]  /*4000*/  IADD3 R176, R228, 0x20, RZ ;  /* 0x00000020e4b07810 */ /* 0x000fc60007ffe0ff */
[-C--:B------:R-:W-:Y:S01]  /*4010*/  @P1 IMAD.WIDE.U32 R114, R178, R233.reuse, c[0x0][0x170] ;  /* 0x00005c00b2721625 */ /* 0x080fe200078e00e9 */
[----:B------:R0:W-:Y:S03]  /*4020*/  STG.E.128 [R116.64], R96 ;  /* 0x0000006074007986 */ /* 0x0001e6000c101d06 */
[----:B------:R-:W-:Y:S01]  /*4030*/  @P0 IMAD.WIDE.U32 R112, R176, R233, c[0x0][0x180] ;  /* 0x00006000b0700625 */ /* 0x000fe200078e00e9 */
[----:B------:R-:W-:Y:S05]  /*4040*/  @!P1 BRA `(.L_x_3904) ;  /* 0x0000014000009947 */ /* 0x000fea0003800000 */
[----:B0-----:R-:W-:Y:S01]  /*4050*/  IMAD.U32 R97, R166, 0x10000, RZ ;  /* 0x00010000a6617824 */ /* 0x001fe200078e00ff */
[----:B------:R-:W-:Y:S02]  /*4060*/  LOP3.LUT R96, R165, 0xffff, RZ, 0xc0, !PT ;  /* 0x0000ffffa5607812 */ /* 0x000fe400078ec0ff */
[----:B------:R-:W-:Y:S02]  /*4070*/  LOP3.LUT R116, R169, 0xff, RZ, 0xc0, !PT ;  /* 0x000000ffa9747812 */ /* 0x000fe400078ec0ff */
[----:B------:R-:W-:-:S02]  /*4080*/  LOP3.LUT R99, R97, 0xff0000, RZ, 0xc0, !PT ;  /* 0x00ff000061637812 */ /* 0x000fc400078ec0ff */
[----:B------:R-:W-:Y:S01]  /*4090*/  PRMT R97, R167, 0x7104, RZ ;  /* 0x00007104a7617816 */ /* 0x000fe200000000ff */
[----:B------:R-:W-:Y:S01]  /*40a0*/  IMAD.WIDE.U32 R116, R116, 0x1000000, RZ ;  /* 0x0100000074747825 */ /* 0x000fe200078e00ff */
[----:B------:R-:W-:Y:S02]  /*40b0*/  PRMT R118, R99, 0x4210, R96 ;  /* 0x0000421063767816 */ /* 0x000fe40000000060 */
[----:B------:R-:W-:Y:S02]  /*40c0*/  LOP3.LUT R98, R170, 0xff, RZ, 0xc0, !PT ;  /* 0x000000ffaa627812 */ /* 0x000fe400078ec0ff */
[----:B------:R-:W-:Y:S02]  /*40d0*/  LOP3.LUT R96, R171, 0xff, RZ, 0xc0, !PT ;  /* 0x000000ffab607812 */ /* 0x000fe400078ec0ff */
[----:B------:R-:W-:Y:S01]  /*40e0*/  LOP3.LUT R121, R118, 0xff00, R97, 0xf8, !PT ;  /* 0x0000ff0076797812 */ /* 0x000fe200078ef861 */
[----:B------:R-:W-:-:S03]  /*40f0*/  IMAD.WIDE.U32 R98, R98, 0x10000, RZ ;  /* 0x0001000062627825 */ /* 0x000fc600078e00ff */
[----:B------:R-:W-:Y:S01]  /*4100*/  LOP3.LUT R121, R121, 0xff, R168, 0xf8, !PT ;  /* 0x000000ff79797812 */ /* 0x000fe200078ef8a8 */
[----:B------:R-:W-:-:S03]  /*4110*/  IMAD.WIDE.U32 R96, R96, 0x100, RZ ;  /* 0x0000010060607825 */ /* 0x000fc600078e00ff */
[----:B------:R-:W-:Y:S01]  /*4120*/  LOP3.LUT R99, R99, R121, R117, 0xfe, !PT ;  /* 0x0000007963637212 */ /* 0x000fe200078efe75 */
[----:B------:R-:W-:Y:S01]  /*4130*/  IMAD.MOV.U32 R118, RZ, RZ, 0x8 ;  /* 0x00000008ff767424 */ /* 0x000fe200078e00ff */
[----:B------:R-:W-:Y:S02]  /*4140*/  LOP3.LUT R119, R96, R116, R98, 0xfe, !PT ;  /* 0x0000007460777212 */ /* 0x000fe400078efe62 */
[----:B------:R-:W-:Y:S01]  /*4150*/  LOP3.LUT R97, R99, R97, RZ, 0xfc, !PT ;  /* 0x0000006163617212 */ /* 0x000fe200078efcff */
[----:B------:R-:W-:Y:S01]  /*4160*/  IMAD.WIDE.U32 R98, R225, R118, c[0x0][0x190] ;  /* 0x00006400e1627625 */ /* 0x000fe200078e0076 */
[----:B------:R-:W-:-:S05]  /*4170*/  LOP3.LUT R96, R119, 0xff, R172, 0xf8, !PT ;  /* 0x000000ff77607812 */ /* 0x000fca00078ef8ac */
[----:B------:R0:W-:Y:S02]  /*4180*/  STG.E.64 [R98.64], R96 ;  /* 0x0000006062007986 */ /* 0x0001e4000c101b06 */
.L_x_3904:
[----:B------:R-:W-:Y:S05]  /*4190*/  BSYNC B1 ;  /* 0x0000000000017941 */ /* 0x000fea0003800000 */
.L_x_3903:
[----:B-----5:R1:W5:Y:S04]  /*41a0*/  @P1 LDG.E.128 R92, [R114.64] ;  /* 0x00000006725c1981 */ /* 0x020368000c1e1d00 */
[----:B------:R1:W5:Y:S01]  /*41b0*/  @P0 LDG.E.128 R88, [R112.64] ;  /* 0x0000000670580981 */ /* 0x000362000c1e1d00 */
[----:B------:R-:W-:Y:S01]  /*41c0*/  BSSY B1, `(.L_x_3905) ;  /* 0x000005f000017945 */ /* 0x000fe20003800000 */
[----:B------:R-:W-:Y:S05]  /*41d0*/  @P2 BRA `(.L_x_3906) ;  /* 0x0000006000002947 */ /* 0x000fea0003800000 */
[----:B------:R-:W-:Y:S02]  /*41e0*/  IMAD.MOV.U32 R118, RZ, RZ, RZ ;  /* 0x000000ffff767224 */ /* 0x000fe400078e00ff */
[----:B0-----:R-:W-:Y:S01]  /*41f0*/  IMAD.MOV.U32 R96, RZ, RZ, R111 ;  /* 0x000000ffff607224 */ /* 0x001fe200078e006f */
[----:B------:R-:W-:Y:S05]  /*4200*/  @!P0 BRA `(.L_x_3907) ;  /* 0x000005a000008947 */ /* 0x000fea0003800000 */
[----:B------:R-:W-:Y:S02]  /*4210*/  MOV R96, R111 ;  /* 0x0000006f00607202 */ /* 0x000fe40000000f00 */
[----:B-----5:R-:W-:Y:S01]  /*4220*/  PRMT R118, RZ, 0x5410, R88 ;  /* 0x00005410ff767816 */ /* 0x020fe20000000058 */
[----:B------:R-:W-:Y:S05]  /*4230*/  BRA `(.L_x_3907) ;  /* 0x0000057000007947 */ /* 0x000fea0003800000 */
.L_x_3906:
        /* <DEDUP_REMOVED lines=12> */
.L_x_3909:
[----:B------:R-:W-:Y:S02]  /*4300*/  IMAD.MOV.U32 R116, RZ, RZ, R158 ;  /* 0x000000ffff747224 */ /* 0x000fe400078e009e */
.L_x_3910:
[----:B------:R-:W-:Y:S05]  /*4310*/  BSYNC B2 ;  /* 0x0000000000027941 */ /* 0x000fea0003800000 */
.L_x_3908:
        /* <DEDUP_REMOVED lines=16> */
.L_x_3914:
[----:B------:R-:W-:Y:S05]  /*4420*/  BSYNC B3 ;  /* 0x0000000000037941 */ /* 0x000fea0003800000 */
.L_x_3913:
[----:B------:R-:W-:Y:S01]  /*4430*/  IMAD.HI.U32 R96, R159, -0x326172a9, RZ ;  /* 0xcd9e8d579f607827 */ /* 0x000fe200078e00ff */
[----:B------:R-:W-:-:S03]  /*4440*/  LOP3.LUT R97, R97, UR5, R154, 0x96, !PT ;  /* 0x0000000561617c12 */ /* 0x000fc6000f8e969a */
[----:B------:R-:W-:Y:S01]  /*4450*/  IMAD R111, R159, -0x326172a9, RZ ;  /* 0xcd9e8d579f6f7824 */ /* 0x000fe200078e02ff */
[----:B------:R-:W-:Y:S01]  /*4460*/  LOP3.LUT R98, R96, UR4, R155, 0x96, !PT ;  /* 0x0000000460627c12 */ /* 0x000fe2000f8e969b */
[----:B------:R-:W-:-:S04]  /*4470*/  IMAD.WIDE.U32 R96, R97, -0x326172a9, RZ ;  /* 0xcd9e8d5761607825 */ /* 0x000fc800078e00ff */
[----:B-1----:R-:W-:Y:S01]  /*4480*/  IMAD R113, R157, -0x2daee0ad, RZ ;  /* 0xd2511f539d717824 */ /* 0x002fe200078e02ff */
        /* <DEDUP_REMOVED lines=38> */
.L_x_3912:
[----:B------:R-:W-:Y:S05]  /*46f0*/  BSYNC B2 ;  /* 0x0000000000027941 */ /* 0x000fea0003800000 */
.L_x_3911:
[----:B------:R-:W0:Y:S01]  /*4700*/  I2F.U32 R97, R116 ;  /* 0x0000007400617306 */ /* 0x000e220000201000 */
[----:B-----5:R-:W-:Y:S01]  /*4710*/  PRMT R99, RZ, 0x5410, R92 ;  /* 0x00005410ff637816 */ /* 0x020fe2000000005c */
[----:B------:R-:W-:-:S04]  /*4720*/  IMAD.MOV.U32 R98, RZ, RZ, 0x2f800000 ;  /* 0x2f800000ff627424 */ /* 0x000fc800078e00ff */
[----:B------:R-:W-:-:S04]  /*4730*/  FMUL.FTZ R99, R99, c[0x0][0x1ec] ;  /* 0x00007b0063637a20 */ /* 0x000fc80000410000 */
[----:B------:R-:W-:Y:S02]  /*4740*/  FMUL.FTZ R99, R99, c[0x0][0x1e8] ;  /* 0x00007a0063637a20 */ /* 0x000fe40000410000 */
[----:B0-----:R-:W-:-:S05]  /*4750*/  FFMA.FTZ R97, R97, R98, 1.1641532182693481445e-10 ;  /* 0x2f00000061617423 */ /* 0x001fca0000010062 */
[----:B------:R-:W-:Y:S02]  /*4760*/  FSETP.GTU.FTZ.AND P3, PT, R97, c[0x0][0x1e4], PT ;  /* 0x0000790061007a0b */ /* 0x000fe40003f7c000 */
[----:B------:R-:W-:Y:S02]  /*4770*/  @P0 PRMT R97, RZ, 0x5410, R88 ;  /* 0x00005410ff610816 */ /* 0x000fe40000000058 */
[----:B------:R-:W-:Y:S02]  /*4780*/  FSEL R118, R99, RZ, !P3 ;  /* 0x000000ff63767208 */ /* 0x000fe40005800000 */
[----:B------:R-:W-:-:S03]  /*4790*/  SEL R172, RZ, 0x1, P3 ;  /* 0x00000001ffac7807 */ /* 0x000fc60001800000 */
[----:B------:R-:W-:Y:S02]  /*47a0*/  @P0 FADD.FTZ R118, R97, R118 ;  /* 0x0000007661760221 */ /* 0x000fe40000010000 */
.L_x_3907:
[----:B------:R-:W-:Y:S05]  /*47b0*/  BSYNC B1 ;  /* 0x0000000000017941 */ /* 0x000fea0003800000 */
.L_x_3905:
        /* <DEDUP_REMOVED lines=8> */
.L_x_3916:
        /* <DEDUP_REMOVED lines=12> */
.L_x_3919:
[----:B------:R-:W-:Y:S02]  /*4900*/  IMAD.MOV.U32 R111, RZ, RZ, R158 ;  /* 0x000000ffff6f7224 */ /* 0x000fe400078e009e */
.L_x_3920:
[----:B------:R-:W-:Y:S05]  /*4910*/  BSYNC B2 ;  /* 0x0000000000027941 */ /* 0x000fea0003800000 */
.L_x_3918:
        /* <DEDUP_REMOVED lines=16> */
.L_x_3924:
[----:B------:R-:W-:Y:S05]  /*4a20*/  BSYNC B3 ;  /* 0x0000000000037941 */ /* 0x000fea0003800000 */
.L_x_3923:
[----:B------:R-:W-:Y:S01]  /*4a30*/  IMAD.HI.U32 R96, R159, -0x326172a9, RZ ;  /* 0xcd9e8d579f607827 */ /* 0x000fe200078e00ff */
[----:B------:R-:W-:-:S03]  /*4a40*/  LOP3.LUT R97, R97, UR5, R154, 0x96, !PT ;  /* 0x0000000561617c12 */ /* 0x000fc6000f8e969a */
[----:B-1----:R-:W-:Y:S01]  /*4a50*/  IMAD R113, R159, -0x326172a9, RZ ;  /* 0xcd9e8d579f717824 */ /* 0x002fe200078e02ff */
        /* <DEDUP_REMOVED lines=41> */
.L_x_3922:
[----:B------:R-:W-:Y:S05]  /*4cf0*/  BSYNC B2 ;  /* 0x0000000000027941 */ /* 0x000fea0003800000 */
.L_x_3921:
[----:B------:R-:W0:Y:S01]  /*4d00*/  I2F.U32 R96, R111 ;  /* 0x0000006f00607306 */ /* 0x000e220000201000 */
[----:B------:R-:W-:Y:S01]  /*4d10*/  HFMA2.MMA R99, -RZ, RZ, 0.1171875, 0 ;  /* 0x2f800000ff637435 */ /* 0x000fe200000001ff */
[----:B-----5:R-:W-:-:S05]  /*4d20*/  PRMT R98, RZ, 0x7610, R92 ;  /* 0x00007610ff627816 */ /* 0x020fca000000005c */
        /* <DEDUP_REMOVED lines=8> */
.L_x_3917:
[----:B------:R-:W-:Y:S05]  /*4db0*/  BSYNC B1 ;  /* 0x0000000000017941 */ /* 0x000fea0003800000 */
.L_x_3915:
        /* <DEDUP_REMOVED lines=8> */
.L_x_3926:
        /* <DEDUP_REMOVED lines=12> */
.L_x_3929:
[----:B------:R-:W-:Y:S02]  /*4f00*/  IMAD.MOV.U32 R111, RZ, RZ, R158 ;  /* 0x000000ffff6f7224 */ /* 0x000fe400078e009e */
.L_x_3930:
[----:B------:R-:W-:Y:S05]  /*4f10*/  BSYNC B2 ;  /* 0x0000000000027941 */ /* 0x000fea0003800000 */
.L_x_3928:
        /* <DEDUP_REMOVED lines=16> */
.L_x_3934:
[----:B------:R-:W-:Y:S05]  /*5020*/  BSYNC B3 ;  /* 0x0000000000037941 */ /* 0x000fea0003800000 */
.L_x_3933:
        /* <DEDUP_REMOVED lines=44> */
.L_x_3932:
[----:B------:R-:W-:Y:S05]  /*52f0*/  BSYNC B2 ;  /* 0x0000000000027941 */ /* 0x000fea0003800000 */
.L_x_3931:
        /* <DEDUP_REMOVED lines=11> */
.L_x_3927:
[----:B------:R-:W-:Y:S05]  /*53b0*/  BSYNC B1 ;  /* 0x0000000000017941 */ /* 0x000fea0003800000 */
.L_x_3925:
[----:B------:R-:W-:Y:S01]  /*53c0*/  BSSY B1, `(.L_x_3935) ;  /* 0x000005f000017945 */ /* 0x000fe20003800000 */
[----:B------:R-:W-:Y:S05]  /*53d0*/  @P2 BRA `(.L_x_3936) ;  /* 0x0000006000002947 */ /* 0x000fea0003800000 */
[----:B-1----:R-:W-:Y:S01]  /*53e0*/  HFMA2.MMA R115, -RZ, RZ, 0, 0 ;  /* 0x00000000ff737435 */ /* 0x002fe200000001ff */
[----:B------:R-:W-:Y:S01]  /*53f0*/  IMAD.MOV.U32 R97, RZ, RZ, R96 ;  /* 0x000000ffff617224 */ /* 0x000fe200078e0060 */
[----:B------:R-:W-:Y:S05]  /*5400*/  @!P0 BRA `(.L_x_3937) ;  /* 0x000005a000008947 */ /* 0x000fea0003800000 */
[----:B------:R-:W-:Y:S01]  /*5410*/  IMAD.MOV.U32 R97, RZ, RZ, R96 ;  /* 0x000000ffff617224 */ /* 0x000fe200078e0060 */
[----:B-----5:R-:W-:Y:S01]  /*5420*/  PRMT R115, RZ, 0x7610, R89 ;  /* 0x00007610ff737816 */ /* 0x020fe20000000059 */
[----:B------:R-:W-:Y:S05]  /*5430*/  BRA `(.L_x_3937) ;  /* 0x0000057000007947 */ /* 0x000fea0003800000 */
.L_x_3936:
        /* <DEDUP_REMOVED lines=12> */
.L_x_3939:
[----:B------:R-:W-:Y:S02]  /*5500*/  IMAD.MOV.U32 R111, RZ, RZ, R158 ;  /* 0x000000ffff6f7224 */ /* 0x000fe400078e009e */
.L_x_3940:
[----:B------:R-:W-:Y:S05]  /*5510*/  BSYNC B2 ;  /* 0x0000000000027941 */ /* 0x000fea0003800000 */
.L_x_3938:
        /* <DEDUP_REMOVED lines=16> */
.L_x_3944:
[----:B------:R-:W-:Y:S05]  /*5620*/  BSYNC B3 ;  /* 0x0000000000037941 */ /* 0x000fea0003800000 */
.L_x_3943:
        /* <DEDUP_REMOVED lines=44> */
.L_x_3942:
[----:B------:R-:W-:Y:S05]  /*58f0*/  BSYNC B2 ;  /* 0x0000000000027941 */ /* 0x000fea0003800000 */
.L_x_3941:
        /* <DEDUP_REMOVED lines=8> */
[----:B-1----:R-:W-:Y:S02]  /*5980*/  FSEL R115, R98, RZ, !P3 ;  /* 0x000000ff62737208 */ /* 0x002fe40005800000 */
[----:B------:R-:W-:-:S03]  /*5990*/  SEL R169, RZ, 0x1, P3 ;  /* 0x00000001ffa97807 */ /* 0x000fc60001800000 */
[----:B------:R-:W-:Y:S02]  /*59a0*/  @P0 FADD.FTZ R115, R96, R115 ;  /* 0x0000007360730221 */ /* 0x000fe40000010000 */
.L_x_3937:
[----:B------:R-:W-:Y:S05]  /*59b0*/  BSYNC B1 ;  /* 0x0000000000017941 */ /* 0x000fea0003800000 */
.L_x_3935:
        /* <DEDUP_REMOVED lines=8> */
.L_x_3946:
        /* <DEDUP_REMOVED lines=12> */
.L_x_3949:
[----:B------:R-:W-:Y:S02]  /*5b00*/  MOV R111, R158 ;  /* 0x0000009e006f7202 */ /* 0x000fe40000000f00 */
.L_x_3950:
[----:B------:R-:W-:Y:S05]  /*5b10*/  BSYNC B2 ;  /* 0x0000000000027941 */ /* 0x000fea0003800000 */
.L_x_3948:
        /* <DEDUP_REMOVED lines=16> */
.L_x_3954:
[----:B------:R-:W-:Y:S05]  /*5c20*/  BSYNC B3 ;  /* 0x0000000000037941 */ /* 0x000fea0003800000 */
.L_x_3953:
        /* <DEDUP_REMOVED lines=44> */
.L_x_3952:
[----:B------:R-:W-:Y:S05]  /*5ef0*/  BSYNC B2 ;  /* 0x0000000000027941 */ /* 0x000fea0003800000 */
.L_x_3951:
        /* <DEDUP_REMOVED lines=11> */
.L_x_3947:
[----:B------:R-:W-:Y:S05]  /*5fb0*/  BSYNC B1 ;  /* 0x0000000000017941 */ /* 0x000fea0003800000 */
.L_x_3945:
        /* <DEDUP_REMOVED lines=8> */
.L_x_3956:
        /* <DEDUP_REMOVED lines=12> */
.L_x_3959:
[----:B------:R-:W-:Y:S02]  /*6100*/  IMAD.MOV.U32 R111, RZ, RZ, R158 ;  /* 0x000000ffff6f7224 */ /* 0x000fe400078e009e */
.L_x_3960:
[----:B------:R-:W-:Y:S05]  /*6110*/  BSYNC B2 ;  /* 0x0000000000027941 */ /* 0x000fea0003800000 */
.L_x_3958:
        /* <DEDUP_REMOVED lines=16> */
.L_x_3964:
[----:B------:R-:W-:Y:S05]  /*6220*/  BSYNC B3 ;  /* 0x0000000000037941 */ /* 0x000fea0003800000 */
.L_x_3963:
        /* <DEDUP_REMOVED lines=44> */
.L_x_3962:
[----:B------:R-:W-:Y:S05]  /*64f0*/  BSYNC B2 ;  /* 0x0000000000027941 */ /* 0x000fea0003800000 */
.L_x_3961:
        /* <DEDUP_REMOVED lines=11> */
.L_x_3957:
[----:B------:R-:W-:Y:S05]  /*65b0*/  BSYNC B1 ;  /* 0x0000000000017941 */ /* 0x000fea0003800000 */
.L_x_3955:
        /* <DEDUP_REMOVED lines=8> */
.L_x_3966:
        /* <DEDUP_REMOVED lines=12> */
.L_x_3969:
[----:B------:R-:W-:Y:S02]  /*6700*/  IMAD.MOV.U32 R111, RZ, RZ, R158 ;  /* 0x000000ffff6f7224 */ /* 0x000fe400078e009e */
.L_x_3970:
[----:B------:R-:W-:Y:S05]  /*6710*/  BSYNC B2 ;  /* 0x0000000000027941 */ /* 0x000fea0003800000 */
.L_x_3968:
        /* <DEDUP_REMOVED lines=16> */
.L_x_3974:
[----:B------:R-:W-:Y:S05]  /*6820*/  BSYNC B3 ;  /* 0x0000000000037941 */ /* 0x000fea0003800000 */
.L_x_3973:
        /* <DEDUP_REMOVED lines=44> */
.L_x_3972:
[----:B------:R-:W-:Y:S05]  /*6af0*/  BSYNC B2 ;  /* 0x0000000000027941 */ /* 0x000fea0003800000 */
.L_x_3971:
        /* <DEDUP_REMOVED lines=11> */
.L_x_3967:
[----:B------:R-:W-:Y:S05]  /*6bb0*/  BSYNC B1 ;  /* 0x0000000000017941 */ /* 0x000fea0003800000 */
.L_x_3965:
        /* <DEDUP_REMOVED lines=8> */
.L_x_3976:
        /* <DEDUP_REMOVED lines=12> */
.L_x_3979:
[----:B------:R-:W-:Y:S02]  /*6d00*/  IMAD.MOV.U32 R165, RZ, RZ, R158 ;  /* 0x000000ffffa57224 */ /* 0x000fe400078e009e */
.L_x_3980:
[----:B------:R-:W-:Y:S05]  /*6d10*/  BSYNC B2 ;  /* 0x0000000000027941 */ /* 0x000fea0003800000 */
.L_x_3978:
        /* <DEDUP_REMOVED lines=16> */
.L_x_3984:
[----:B------:R-:W-:Y:S05]  /*6e20*/  BSYNC B3 ;  /* 0x0000000000037941 */ /* 0x000fea0003800000 */
.L_x_3983:
        /* <DEDUP_REMOVED lines=44> */
.L_x_3982:
[----:B------:R-:W-:Y:S05]  /*70f0*/  BSYNC B2 ;  /* 0x0000000000027941 */ /* 0x000fea0003800000 */
.L_x_3981:
        /* <DEDUP_REMOVED lines=10> */
[----:B------:R-:W-:Y:S01]  /*71a0*/  @P0 FADD.FTZ R111, R98, R111 ;  /* 0x0000006f626f0221 */ /* 0x000fe20000010000 */
[----:B------:R-:W-:Y:S02]  /*71b0*/  PRMT R165, R96, 0x7610, R165 ;  /* 0x0000761060a57816 */ /* 0x000fe400000000a5 */
.L_x_3977:
[----:B------:R-:W-:Y:S05]  /*71c0*/  BSYNC B1 ;  /* 0x0000000000017941 */ /* 0x000fea0003800000 */
.L_x_3975:
[----:B------:R-:W-:Y:S01]  /*71d0*/  IMAD.WIDE.U32 R176, R176, R233, c[0x0][0x188] ;  /* 0x00006200b0b07625 */ /* 0x000fe200078e00e9 */
[----:B------:R-:W-:Y:S01]  /*71e0*/  F2FP.BF16.PACK_AB R99, R111, R112 ;  /* 0x000000706f63723e */ /* 0x000fe200000010ff */
[----:B------:R-:W-:Y:S01]  /*71f0*/  BSSY B1, `(.L_x_3985) ;  /* 0x000001e000017945 */ /* 0x000fe20003800000 */
[----:B------:R-:W-:Y:S02]  /*7200*/  F2FP.BF16.PACK_AB R98, R113, R114 ;  /* 0x000000727162723e */ /* 0x000fe400000010ff */
[----:B------:R-:W-:Y:S02]  /*7210*/  F2FP.BF16.PACK_AB R97, R115, R116 ;  /* 0x000000747361723e */ /* 0x000fe400000010ff */
[----:B------:R-:W-:Y:S02]  /*7220*/  F2FP.BF16.PACK_AB R96, R117, R118 ;  /* 0x000000767560723e */ /* 0x000fe400000010ff */
[----:B------:R-:W-:-:S02]  /*7230*/  IADD3 R174, R225, 0x40, RZ ;  /* 0x00000040e1ae7810 */ /* 0x000fc40007ffe0ff */
[----:B------:R-:W-:Y:S01]  /*7240*/  IADD3 R184, R228, 0x40, RZ ;  /* 0x00000040e4b87810 */ /* 0x000fe20007ffe0ff */
[----:B------:R0:W-:Y:S02]  /*7250*/  STG.E.128 [R176.64], R96 ;  /* 0x00000060b0007986 */ /* 0x0001e4000c101d06 */
[----:B------:R-:W-:-:S04]  /*7260*/  @P1 IMAD.WIDE.U32 R122, R174, R233, c[0x0][0x170] ;  /* 0x00005c00ae7a1625 */ /* 0x000fc800078e00e9 */
[----:B------:R-:W-:Y:S01]  /*7270*/  @P0 IMAD.WIDE.U32 R120, R184, R233, c[0x0][0x180] ;  /* 0x00006000b8780625 */ /* 0x000fe200078e00e9 */
[----:B------:R-:W-:Y:S05]  /*7280*/  @!P1 BRA `(.L_x_3986) ;  /* 0x0000014000009947 */ /* 0x000fea0003800000 */
[----:B0-----:R-:W-:Y:S01]  /*7290*/  SHF.L.U32 R97, R166, 0x10, RZ ;  /* 0x00000010a6617819 */ /* 0x001fe200000006ff */
[----:B------:R-:W-:Y:S01]  /*72a0*/  IMAD.MOV.U32 R181, RZ, RZ, 0x8 ;  /* 0x00000008ffb57424 */ /* 0x000fe200078e00ff */
[----:B------:R-:W-:Y:S02]  /*72b0*/  LOP3.LUT R96, R165, 0xffff, RZ, 0xc0, !PT ;  /* 0x0000ffffa5607812 */ /* 0x000fe400078ec0ff */
[----:B------:R-:W-:Y:S02]  /*72c0*/  LOP3.LUT R97, R97, 0xff0000, RZ, 0xc0, !PT ;  /* 0x00ff000061617812 */ /* 0x000fe400078ec0ff */
[----:B------:R-:W-:Y:S02]  /*72d0*/  PRMT R99, R167, 0x7104, RZ ;  /* 0x00007104a7637816 */ /* 0x000fe400000000ff */
[----:B------:R-:W-:Y:S02]  /*72e0*/  PRMT R96, R97, 0x4210, R96 ;  /* 0x0000421061607816 */ /* 0x000fe40000000060 */
[----:B------:R-:W-:-:S02]  /*72f0*/  LOP3.LUT R176, R169, 0xff, RZ, 0xc0, !PT ;  /* 0x000000ffa9b07812 */ /* 0x000fc400078ec0ff */
[----:B------:R-:W-:Y:S02]  /*7300*/  LOP3.LUT R98, R170, 0xff, RZ, 0xc0, !PT ;  /* 0x000000ffaa627812 */ /* 0x000fe400078ec0ff */
[----:B------:R-:W-:Y:S01]  /*7310*/  LOP3.LUT R97, R171, 0xff, RZ, 0xc0, !PT ;  /* 0x000000ffab617812 */ /* 0x000fe200078ec0ff */
[----:B------:R-:W-:Y:S01]  /*7320*/  IMAD.WIDE.U32 R176, R176, 0x1000000, RZ ;  /* 0x01000000b0b07825 */ /* 0x000fe200078e00ff */
[----:B------:R-:W-:-:S03]  /*7330*/  LOP3.LUT R175, R96, 0xff00, R99, 0xf8, !PT ;  /* 0x0000ff0060af7812 */ /* 0x000fc600078ef863 */
[----:B------:R-:W-:Y:S01]  /*7340*/  IMAD.WIDE.U32 R98, R98, 0x10000, RZ ;  /* 0x0001000062627825 */ /* 0x000fe200078e00ff */
[----:B------:R-:W-:-:S03]  /*7350*/  LOP3.LUT R175, R175, 0xff, R168, 0xf8, !PT ;  /* 0x000000ffafaf7812 */ /* 0x000fc600078ef8a8 */
[----:B------:R-:W-:Y:S01]  /*7360*/  IMAD.WIDE.U32 R96, R97, 0x100, RZ ;  /* 0x0000010061607825 */ /* 0x000fe200078e00ff */
[----:B------:R-:W-:-:S04]  /*7370*/  LOP3.LUT R175, R99, R175, R177, 0xfe, !PT ;  /* 0x000000af63af7212 */ /* 0x000fc800078efeb1 */
[----:B------:R-:W-:Y:S01]  /*7380*/  LOP3.LUT R179, R96, R176, R98, 0xfe, !PT ;  /* 0x000000b060b37212 */ /* 0x000fe200078efe62 */
[----:B------:R-:W-:Y:S01]  /*7390*/  IMAD.WIDE.U32 R98, R178, R181, c[0x0][0x190] ;  /* 0x00006400b2627625 */ /* 0x000fe200078e00b5 */
[----:B------:R-:W-:Y:S02]  /*73a0*/  LOP3.LUT R97, R175, R97, RZ, 0xfc, !PT ;  /* 0x00000061af617212 */ /* 0x000fe400078efcff */
[----:B------:R-:W-:-:S05]  /*73b0*/  LOP3.LUT R96, R179, 0xff, R172, 0xf8, !PT ;  /* 0x000000ffb3607812 */ /* 0x000fca00078ef8ac */
[----:B------:R0:W-:Y:S02]  /*73c0*/  STG.E.64 [R98.64], R96 ;  /* 0x0000006062007986 */ /* 0x0001e4000c101b06 */
.L_x_3986:
[----:B------:R-:W-:Y:S05]  /*73d0*/  BSYNC B1 ;  /* 0x0000000000017941 */ /* 0x000fea0003800000 */
.L_x_3985:
[----:B-----5:R1:W5:Y:S04]  /*73e0*/  @P1 LDG.E.128 R92, [R122.64] ;  /* 0x000000067a5c1981 */ /* 0x020368000c1e1d00 */
[----:B------:R1:W5:Y:S01]  /*73f0*/  @P0 LDG.E.128 R88, [R120.64] ;  /* 0x0000000678580981 */ /* 0x000362000c1e1d00 */
        /* <DEDUP_REMOVED lines=8> */
.L_x_3988:
[C---:B------:R-:W-:Y:S01]  /*7480*/  ISETP.NE.AND P3, PT, R119.reuse, 0x1, PT ;  /* 0x000000017700780c */ /* 0x040fe20003f65270 */
[----:B------:R-:W-:Y:S01]  /*7490*/  BSSY B2, `(.L_x_3990) ;  /* 0x000000c000027945 */ /* 0x000fe20003800000 */
[----:B0-----:R-:W-:-:S11]  /*74a0*/  IADD3 R96, R119, 0x1, RZ ;  /* 0x0000000177607810 */ /* 0x001fd60007ffe0ff */
        /* <DEDUP_REMOVED lines=9> */
.L_x_3991:
[----:B------:R-:W-:Y:S02]  /*7540*/  IMAD.MOV.U32 R172, RZ, RZ, R158 ;  /* 0x000000ffffac7224 */ /* 0x000fe400078e009e */
.L_x_3992:
[----:B------:R-:W-:Y:S05]  /*7550*/  BSYNC B2 ;  /* 0x0000000000027941 */ /* 0x000fea0003800000 */
.L_x_3990:
        /* <DEDUP_REMOVED lines=16> */
.L_x_3996:
[----:B------:R-:W-:Y:S05]  /*7660*/  BSYNC B3 ;  /* 0x0000000000037941 */ /* 0x000fea0003800000 */
.L_x_3995:
        /* <DEDUP_REMOVED lines=44> */
.L_x_3994:
[----:B------:R-:W-:Y:S05]  /*7930*/  BSYNC B2 ;  /* 0x0000000000027941 */ /* 0x000fea0003800000 */
.L_x_3993:
        /* <DEDUP_REMOVED lines=12> */
.L_x_3989:
[----:B------:R-:W-:Y:S05]  /*7a00*/  BSYNC B1 ;  /* 0x0000000000017941 */ /* 0x000fea0003800000 */
.L_x_3987:
        /* <DEDUP_REMOVED lines=8> */
.L_x_3998:
        /* <DEDUP_REMOVED lines=12> */
.L_x_4001:
[----:B------:R-:W-:Y:S02]  /*7b50*/  IMAD.MOV.U32 R119, RZ, RZ, R158 ;  /* 0x000000ffff777224 */ /* 0x000fe400078e009e */
.L_x_4002:
[----:B------:R-:W-:Y:S05]  /*7b60*/  BSYNC B2 ;  /* 0x0000000000027941 */ /* 0x000fea0003800000 */
.L_x_4000:
        /* <DEDUP_REMOVED lines=16> */
.L_x_4006:
[----:B------:R-:W-:Y:S05]  /*7c70*/  BSYNC B3 ;  /* 0x0000000000037941 */ /* 0x000fea0003800000 */
.L_x_4005:
        /* <DEDUP_REMOVED lines=44> */
.L_x_4004:
[----:B------:R-:W-:Y:S05]  /*7f40*/  BSYNC B2 ;  /* 0x0000000000027941 */ /* 0x000fea0003800000 */
.L_x_4003:
        /* <DEDUP_REMOVED lines=11> */
.L_x_3999:
[----:B------:R-:W-:Y:S05]  /*8000*/  BSYNC B1 ;  /* 0x0000000000017941 */ /* 0x000fea0003800000 */
.L_x_3997:
        /* <DEDUP_REMOVED lines=8> */
.L_x_4008:
        /* <DEDUP_REMOVED lines=12> */
.L_x_4011:
[----:B------:R-:W-:Y:S02]  /*8150*/  IMAD.MOV.U32 R119, RZ, RZ, R158 ;  /* 0x000000ffff777224 */ /* 0x000fe400078e009e */
.L_x_4012:
[----:B------:R-:W-:Y:S05]  /*8160*/  BSYNC B2 ;  /* 0x0000000000027941 */ /* 0x000fea0003800000 */
.L_x_4010:
        /* <DEDUP_REMOVED lines=16> */
.L_x_4016:
[----:B------:R-:W-:Y:S05]  /*8270*/  BSYNC B3 ;  /* 0x0000000000037941 */ /* 0x000fea0003800000 */
.L_x_4015:
        /* <DEDUP_REMOVED lines=44> */
.L_x_4014:
[----:B------:R-:W-:Y:S05]  /*8540*/  BSYNC B2 ;  /* 0x0000000000027941 */ /* 0x000fea0003800000 */
.L_x_4013:
        /* <DEDUP_REMOVED lines=11> */
.L_x_4009:
[----:B------:R-:W-:Y:S05]  /*8600*/  BSYNC B1 ;  /* 0x0000000000017941 */ /* 0x000fea0003800000 */
.L_x_4007:
[----:B------:R-:W-:Y:S01]  /*8610*/  BSSY B1, `(.L_x_4017) ;  /* 0x000005f000017945 */ /* 0x000fe20003800000 */
[----:B------:R-:W-:Y:S05]  /*8620*/  @P2 BRA `(.L_x_4018) ;  /* 0x0000006000002947 */ /* 0x000fea0003800000 */
[----:B-1----:R-:W-:Y:S01]  /*8630*/  IMAD.MOV.U32 R123, RZ, RZ, RZ ;  /* 0x000000ffff7b7224 */ /* 0x002fe200078e00ff */
[----:B------:R-:W-:Y:S01]  /*8640*/  MOV R97, R96 ;  /* 0x0000006000617202 */ /* 0x000fe20000000f00 */
[----:B------:R-:W-:Y:S05]  /*8650*/  @!P0 BRA `(.L_x_4019) ;  /* 0x000005a000008947 */ /* 0x000fea0003800000 */
[----:B------:R-:W-:Y:S01]  /*8660*/  IMAD.MOV.U32 R97, RZ, RZ, R96 ;  /* 0x000000ffff617224 */ /* 0x000fe200078e0060 */
[----:B-----5:R-:W-:Y:S01]  /*8670*/  PRMT R123, RZ, 0x7610, R89 ;  /* 0x00007610ff7b7816 */ /* 0x020fe20000000059 */
[----:B------:R-:W-:Y:S05]  /*8680*/  BRA `(.L_x_4019) ;  /* 0x0000057000007947 */ /* 0x000fea0003800000 */
.L_x_4018:
        /* <DEDUP_REMOVED lines=12> */
.L_x_4021:
[----:B------:R-:W-:Y:S02]  /*8750*/  MOV R119, R158 ;  /* 0x0000009e00777202 */ /* 0x000fe40000000f00 */
.L_x_4022:
[----:B------:R-:W-:Y:S05]  /*8760*/  BSYNC B2 ;  /* 0x0000000000027941 */ /* 0x000fea0003800000 */
.L_x_4020:
        /* <DEDUP_REMOVED lines=16> */
.L_x_4026:
[----:B------:R-:W-:Y:S05]  /*8870*/  BSYNC B3 ;  /* 0x0000000000037941 */ /* 0x000fea0003800000 */
.L_x_4025:
        /* <DEDUP_REMOVED lines=44> */
.L_x_4024:
[----:B------:R-:W-:Y:S05]  /*8b40*/  BSYNC B2 ;  /* 0x0000000000027941 */ /* 0x000fea0003800000 */
.L_x_4023:
        /* <DEDUP_REMOVED lines=11> */
.L_x_4019:
[----:B------:R-:W-:Y:S05]  /*8c00*/  BSYNC B1 ;  /* 0x0000000000017941 */ /* 0x000fea0003800000 */
.L_x_4017:
        /* <DEDUP_REMOVED lines=8> */
.L_x_4028:
        /* <DEDUP_REMOVED lines=12> */
.L_x_4031:
[----:B------:R-:W-:Y:S02]  /*8d50*/  IMAD.MOV.U32 R119, RZ, RZ, R158 ;  /* 0x000000ffff777224 */ /* 0x000fe400078e009e */
.L_x_4032:
[----:B------:R-:W-:Y:S05]  /*8d60*/  BSYNC B2 ;  /* 0x0000000000027941 */ /* 0x000fea0003800000 */
.L_x_4030:
        /* <DEDUP_REMOVED lines=16> */
.L_x_4036:
[----:B------:R-:W-:Y:S05]  /*8e70*/  BSYNC B3 ;  /* 0x0000000000037941 */ /* 0x000fea0003800000 */
.L_x_4035:
        /* <DEDUP_REMOVED lines=44> */
.L_x_4034:
[----:B------:R-:W-:Y:S05]  /*9140*/  BSYNC B2 ;  /* 0x0000000000027941 */ /* 0x000fea0003800000 */
.L_x_4033:
        /* <DEDUP_REMOVED lines=11> */
.L_x_4029:
[----:B------:R-:W-:Y:S05]  /*9200*/  BSYNC B1 ;  /* 0x0000000000017941 */ /* 0x000fea0003800000 */
.L_x_4027:
        /* <DEDUP_REMOVED lines=8> */
.L_x_4038:
        /* <DEDUP_REMOVED lines=12> */
.L_x_4041:
[----:B------:R-:W-:Y:S02]  /*9350*/  IMAD.MOV.U32 R119, RZ, RZ, R158 ;  /* 0x000000ffff777224 */ /* 0x000fe400078e009e */
.L_x_4042:
[----:B------:R-:W-:Y:S05]  /*9360*/  BSYNC B2 ;  /* 0x0000000000027941 */ /* 0x000fea0003800000 */
.L_x_4040:
        /* <DEDUP_REMOVED lines=16> */
.L_x_4046:
[----:B------:R-:W-:Y:S05]  /*9470*/  BSYNC B3 ;  /* 0x0000000000037941 */ /* 0x000fea0003800000 */
.L_x_4045:
        /* <DEDUP_REMOVED lines=44> */
.L_x_4044:
[----:B------:R-:W-:Y:S05]  /*9740*/  BSYNC B2 ;  /* 0x0000000000027941 */ /* 0x000fea0003800000 */
.L_x_4043:
        /* <DEDUP_REMOVED lines=11> */
.L_x_4039:
[----:B------:R-:W-:Y:S05]  /*9800*/  BSYNC B1 ;  /* 0x0000000000017941 */ /* 0x000fea0003800000 */
.L_x_4037:
        /* <DEDUP_REMOVED lines=8> */
.L_x_4048:
        /* <DEDUP_REMOVED lines=12> */
.L_x_4051:
[----:B------:R-:W-:Y:S02]  /*9950*/  IMAD.MOV.U32 R119, RZ, RZ, R158 ;  /* 0x000000ffff777224 */ /* 0x000fe400078e009e */
.L_x_4052:
[----:B------:R-:W-:Y:S05]  /*9960*/  BSYNC B2 ;  /* 0x0000000000027941 */ /* 0x000fea0003800000 */
.L_x_4050:
        /* <DEDUP_REMOVED lines=16> */
.L_x_4056:
[----:B------:R-:W-:Y:S05]  /*9a70*/  BSYNC B3 ;  /* 0x0000000000037941 */ /* 0x000fea0003800000 */
.L_x_4055:
        /* <DEDUP_REMOVED lines=44> */
.L_x_4054:
[----:B------:R-:W-:Y:S05]  /*9d40*/  BSYNC B2 ;  /* 0x0000000000027941 */ /* 0x000fea0003800000 */
.L_x_4053:
        /* <DEDUP_REMOVED lines=11> */
.L_x_4049:
[----:B------:R-:W-:Y:S05]  /*9e00*/  BSYNC B1 ;  /* 0x0000000000017941 */ /* 0x000fea0003800000 */
.L_x_4047:
        /* <DEDUP_REMOVED lines=8> */
.L_x_4058:
        /* <DEDUP_REMOVED lines=12> */
.L_x_4061:
[----:B------:R-:W-:Y:S02]  /*9f50*/  IMAD.MOV.U32 R165, RZ, RZ, R158 ;  /* 0x000000ffffa57224 */ /* 0x000fe400078e009e */
.L_x_4062:
[----:B------:R-:W-:Y:S05]  /*9f60*/  BSYNC B2 ;  /* 0x0000000000027941 */ /* 0x000fea0003800000 */
.L_x_4060:
        /* <DEDUP_REMOVED lines=16> */
.L_x_4066:
[----:B------:R-:W-:Y:S05]  /*a070*/  BSYNC B3 ;  /* 0x0000000000037941 */ /* 0x000fea0003800000 */
.L_x_4065:
        /* <DEDUP_REMOVED lines=44> */
.L_x_4064:
[----:B------:R-:W-:Y:S05]  /*a340*/  BSYNC B2 ;  /* 0x0000000000027941 */ /* 0x000fea0003800000 */
.L_x_4063:
        /* <DEDUP_REMOVED lines=12> */
.L_x_4059:
[----:B------:R-:W-:Y:S05]  /*a410*/  BSYNC B1 ;  /* 0x0000000000017941 */ /* 0x000fea0003800000 */
.L_x_4057:
        /* <DEDUP_REMOVED lines=12> */
[----:B0-----:R-:W-:Y:S01]  /*a4e0*/  IMAD.U32 R97, R166, 0x10000, RZ ;  /* 0x00010000a6617824 */ /* 0x001fe200078e00ff */
[----:B------:R-:W-:Y:S01]  /*a4f0*/  LOP3.LUT R96, R165, 0xffff, RZ, 0xc0, !PT ;  /* 0x0000ffffa5607812 */ /* 0x000fe200078ec0ff */
[----:B------:R-:W-:Y:S01]  /*a500*/  HFMA2.MMA R189, -RZ, RZ, 0, 4.76837158203125e-07 ;  /* 0x00000008ffbd7435 */ /* 0x000fe200000001ff */
[----:B------:R-:W-:Y:S02]  /*a510*/  PRMT R99, R167, 0x7104, RZ ;  /* 0x00007104a7637816 */ /* 0x000fe400000000ff */
[----:B------:R-:W-:Y:S02]  /*a520*/  LOP3.LUT R97, R97, 0xff0000, RZ, 0xc0, !PT ;  /* 0x00ff000061617812 */ /* 0x000fe400078ec0ff */
[----:B------:R-:W-:Y:S02]  /*a530*/  LOP3.LUT R184, R169, 0xff, RZ, 0xc0, !PT ;  /* 0x000000ffa9b87812 */ /* 0x000fe400078ec0ff */
[----:B------:R-:W-:-:S02]  /*a540*/  PRMT R96, R97, 0x4210, R96 ;  /* 0x0000421061607816 */ /* 0x000fc40000000060 */
[----:B------:R-:W-:Y:S01]  /*a550*/  LOP3.LUT R98, R170, 0xff, RZ, 0xc0, !PT ;  /* 0x000000ffaa627812 */ /* 0x000fe200078ec0ff */
[----:B------:R-:W-:Y:S01]  /*a560*/  IMAD.WIDE.U32 R184, R184, 0x1000000, RZ ;  /* 0x01000000b8b87825 */ /* 0x000fe200078e00ff */
[----:B------:R-:W-:Y:S02]  /*a570*/  LOP3.LUT R97, R171, 0xff, RZ, 0xc0, !PT ;  /* 0x000000ffab617812 */ /* 0x000fe400078ec0ff */
[----:B------:R-:W-:Y:S01]  /*a580*/  LOP3.LUT R179, R96, 0xff00, R99, 0xf8, !PT ;  /* 0x0000ff0060b37812 */ /* 0x000fe200078ef863 */
[----:B------:R-:W-:-:S03]  /*a590*/  IMAD.WIDE.U32 R98, R98, 0x10000, RZ ;  /* 0x0001000062627825 */ /* 0x000fc600078e00ff */
[----:B------:R-:W-:Y:S01]  /*a5a0*/  LOP3.LUT R179, R179, 0xff, R168, 0xf8, !PT ;  /* 0x000000ffb3b37812 */ /* 0x000fe200078ef8a8 */
[----:B------:R-:W-:-:S03]  /*a5b0*/  IMAD.WIDE.U32 R96, R97, 0x100, RZ ;  /* 0x0000010061607825 */ /* 0x000fc600078e00ff */
[----:B------:R-:W-:Y:S02]  /*a5c0*/  LOP3.LUT R179, R99, R179, R185, 0xfe, !PT ;  /* 0x000000b363b37212 */ /* 0x000fe400078efeb9 */
[----:B------:R-:W-:Y:S01]  /*a5d0*/  LOP3.LUT R187, R96, R184, R98, 0xfe, !PT ;  /* 0x000000b860bb7212 */ /* 0x000fe200078efe62 */
[----:B------:R-:W-:Y:S01]  /*a5e0*/  IMAD.WIDE.U32 R98, R174, R189, c[0x0][0x190] ;  /* 0x00006400ae627625 */ /* 0x000fe200078e00bd */
[----:B------:R-:W-:Y:S02]  /*a5f0*/  LOP3.LUT R97, R179, R97, RZ, 0xfc, !PT ;  /* 0x00000061b3617212 */ /* 0x000fe400078efcff */
[----:B------:R-:W-:-:S05]  /*a600*/  LOP3.LUT R96, R187, 0xff, R172, 0xf8, !PT ;  /* 0x000000ffbb607812 */ /* 0x000fca00078ef8ac */
[----:B------:R0:W-:Y:S02]  /*a610*/  STG.E.64 [R98.64], R96 ;  /* 0x0000006062007986 */ /* 0x0001e4000c101b06 */
.L_x_4068:
[----:B------:R-:W-:Y:S05]  /*a620*/  BSYNC B1 ;  /* 0x0000000000017941 */ /* 0x000fea0003800000 */
.L_x_4067:
        /* <DEDUP_REMOVED lines=10> */
.L_x_4070:
        /* <DEDUP_REMOVED lines=12> */
.L_x_4073:
[----:B------:R-:W-:Y:S02]  /*a790*/  IMAD.MOV.U32 R172, RZ, RZ, R158 ;  /* 0x000000ffffac7224 */ /* 0x000fe400078e009e */
.L_x_4074:
[----:B------:R-:W-:Y:S05]  /*a7a0*/  BSYNC B2 ;  /* 0x0000000000027941 */ /* 0x000fea0003800000 */
.L_x_4072:
        /* <DEDUP_REMOVED lines=16> */
.L_x_4078:
[----:B------:R-:W-:Y:S05]  /*a8b0*/  BSYNC B3 ;  /* 0x0000000000037941 */ /* 0x000fea0003800000 */
.L_x_4077:
        /* <DEDUP_REMOVED lines=8> */
[----:B-1----:R-:W-:Y:S01]  /*a940*/  IMAD.WIDE.U32 R180, R151, -0x2daee0ad, RZ ;  /* 0xd2511f5397b47825 */ /* 0x002fe200078e00ff */
        /* <DEDUP_REMOVED lines=35> */
.L_x_4076:
[----:B------:R-:W-:Y:S05]  /*ab80*/  BSYNC B2 ;  /* 0x0000000000027941 */ /* 0x000fea0003800000 */
.L_x_4075:
        /* <DEDUP_REMOVED lines=12> */
.L_x_4071:
[----:B------:R-:W-:Y:S05]  /*ac50*/  BSYNC B1 ;  /* 0x0000000000017941 */ /* 0x000fea0003800000 */
.L_x_4069:
        /* <DEDUP_REMOVED lines=8> */
.L_x_4080:
        /* <DEDUP_REMOVED lines=12> */
.L_x_4083:
[----:B------:R-:W-:Y:S02]  /*ada0*/  IMAD.MOV.U32 R171, RZ, RZ, R158 ;  /* 0x000000ffffab7224 */ /* 0x000fe400078e009e */
.L_x_4084:
[----:B------:R-:W-:Y:S05]  /*adb0*/  BSYNC B2 ;  /* 0x0000000000027941 */ /* 0x000fea0003800000 */
.L_x_4082:
        /* <DEDUP_REMOVED lines=16> */
.L_x_4088:
[----:B------:R-:W-:Y:S05]  /*aec0*/  BSYNC B3 ;  /* 0x0000000000037941 */ /* 0x000fea0003800000 */
.L_x_4087:
        /* <DEDUP_REMOVED lines=44> */
.L_x_4086:
[----:B------:R-:W-:Y:S05]  /*b190*/  BSYNC B2 ;  /* 0x0000000000027941 */ /* 0x000fea0003800000 */
.L_x_4085:
[----:B------:R-:W0:Y:S01]  /*b1a0*/  I2F.U32 R96, R171 ;  /* 0x000000ab00607306 */ /* 0x000e220000201000 */
[----:B-----5:R-:W-:Y:S01]  /*b1b0*/  PRMT R98, RZ, 0x7610, R92 ;  /* 0x00007610ff627816 */ /* 0x020fe2000000005c */
[----:B------:R-:W-:-:S04]  /*b1c0*/  IMAD.MOV.U32 R99, RZ, RZ, 0x2f800000 ;  /* 0x2f800000ff637424 */ /* 0x000fc800078e00ff */
[----:B------:R-:W-:-:S04]  /*b1d0*/  FMUL.FTZ R98, R98, c[0x0][0x1ec] ;  /* 0x00007b0062627a20 */ /* 0x000fc80000410000 */
[----:B------:R-:W-:Y:S02]  /*b1e0*/  FMUL.FTZ R98, R98, c[0x0][0x1e8] ;  /* 0x00007a0062627a20 */ /* 0x000fe40000410000 */
[----:B0-----:R-:W-:-:S05]  /*b1f0*/  FFMA.FTZ R96, R96, R99, 1.1641532182693481445e-10 ;  /* 0x2f00000060607423 */ /* 0x001fca0000010063 */
[----:B------:R-:W-:-:S04]  /*b200*/  FSETP.GTU.FTZ.AND P3, PT, R96, c[0x0][0x1e4], PT ;  /* 0x0000790060007a0b */ /* 0x000fc80003f7c000 */
[----:B-1----:R-:W-:Y:S02]  /*b210*/  FSEL R183, R98, RZ, !P3 ;  /* 0x000000ff62b77208 */ /* 0x002fe40005800000 */
[----:B------:R-:W-:Y:S02]  /*b220*/  @P0 PRMT R98, RZ, 0x7610, R88 ;  /* 0x00007610ff620816 */ /* 0x000fe40000000058 */
[----:B------:R-:W-:-:S03]  /*b230*/  SEL R96, RZ, 0x1, P3 ;  /* 0x00000001ff607807 */ /* 0x000fc60001800000 */
[----:B------:R-:W-:Y:S01]  /*b240*/  @P0 FADD.FTZ R183, R98, R183 ;  /* 0x000000b762b70221 */ /* 0x000fe20000010000 */
[----:B------:R-:W-:Y:S02]  /*b250*/  PRMT R171, R96, 0x7610, R171 ;  /* 0x0000761060ab7816 */ /* 0x000fe400000000ab */
.L_x_4081:
[----:B------:R-:W-:Y:S05]  /*b260*/  BSYNC B1 ;  /* 0x0000000000017941 */ /* 0x000fea0003800000 */
.L_x_4079:
        /* <DEDUP_REMOVED lines=8> */
.L_x_4090:
        /* <DEDUP_REMOVED lines=12> */
.L_x_4093:
[----:B------:R-:W-:Y:S02]  /*b3b0*/  MOV R170, R158 ;  /* 0x0000009e00aa7202 */ /* 0x000fe40000000f00 */
.L_x_4094:
[----:B------:R-:W-:Y:S05]  /*b3c0*/  BSYNC B2 ;  /* 0x0000000000027941 */ /* 0x000fea0003800000 */
.L_x_4092:
        /* <DEDUP_REMOVED lines=16> */
.L_x_4098:
[----:B------:R-:W-:Y:S05]  /*b4d0*/  BSYNC B3 ;  /* 0x0000000000037941 */ /* 0x000fea0003800000 */
.L_x_4097:
        /* <DEDUP_REMOVED lines=44> */
.L_x_4096:
[----:B------:R-:W-:Y:S05]  /*b7a0*/  BSYNC B2 ;  /* 0x0000000000027941 */ /* 0x000fea0003800000 */
.L_x_4095:
        /* <DEDUP_REMOVED lines=12> */
.L_x_4091:
[----:B------:R-:W-:Y:S05]  /*b870*/  BSYNC B1 ;  /* 0x0000000000017941 */ /* 0x000fea0003800000 */
.L_x_4089:
        /* <DEDUP_REMOVED lines=8> */
.L_x_4100:
        /* <DEDUP_REMOVED lines=12> */
.L_x_4103:
[----:B------:R-:W-:Y:S02]  /*b9c0*/  IMAD.MOV.U32 R169, RZ, RZ, R158 ;  /* 0x000000ffffa97224 */ /* 0x000fe400078e009e */
.L_x_4104:
[----:B------:R-:W-:Y:S05]  /*b9d0*/  BSYNC B2 ;  /* 0x0000000000027941 */ /* 0x000fea0003800000 */
.L_x_4102:
        /* <DEDUP_REMOVED lines=16> */
.L_x_4108:
[----:B------:R-:W-:Y:S05]  /*bae0*/  BSYNC B3 ;  /* 0x0000000000037941 */ /* 0x000fea0003800000 */
.L_x_4107:
        /* <DEDUP_REMOVED lines=44> */
.L_x_4106:
[----:B------:R-:W-:Y:S05]  /*bdb0*/  BSYNC B2 ;  /* 0x0000000000027941 */ /* 0x000fea0003800000 */
.L_x_4105:
        /* <DEDUP_REMOVED lines=12> */
.L_x_4101:
[----:B------:R-:W-:Y:S05]  /*be80*/  BSYNC B1 ;  /* 0x0000000000017941 */ /* 0x000fea0003800000 */
.L_x_4099:
        /* <DEDUP_REMOVED lines=8> */
.L_x_4110:
        /* <DEDUP_REMOVED lines=12> */
.L_x_4113:
[----:B------:R-:W-:Y:S02]  /*bfd0*/  IMAD.MOV.U32 R168, RZ, RZ, R158 ;  /* 0x000000ffffa87224 */ /* 0x000fe400078e009e */
.L_x_4114:
[----:B------:R-:W-:Y:S05]  /*bfe0*/  BSYNC B2 ;  /* 0x0000000000027941 */ /* 0x000fea0003800000 */
.L_x_4112:
        /* <DEDUP_REMOVED lines=16> */
.L_x_4118:
[----:B------:R-:W-:Y:S05]  /*c0f0*/  BSYNC B3 ;  /* 0x0000000000037941 */ /* 0x000fea0003800000 */
.L_x_4117:
        /* <DEDUP_REMOVED lines=44> */
.L_x_4116:
[----:B------:R-:W-:Y:S05]  /*c3c0*/  BSYNC B2 ;  /* 0x0000000000027941 */ /* 0x000fea0003800000 */
.L_x_4115:
        /* <DEDUP_REMOVED lines=12> */
.L_x_4111:
[----:B------:R-:W-:Y:S05]  /*c490*/  BSYNC B1 ;  /* 0x0000000000017941 */ /* 0x000fea0003800000 */
.L_x_4109:
        /* <DEDUP_REMOVED lines=8> */
.L_x_4120:
        /* <DEDUP_REMOVED lines=12> */
.L_x_4123:
[----:B------:R-:W-:Y:S02]  /*c5e0*/  IMAD.MOV.U32 R167, RZ, RZ, R158 ;  /* 0x000000ffffa77224 */ /* 0x000fe400078e009e */
.L_x_4124:
[----:B------:R-:W-:Y:S05]  /*c5f0*/  BSYNC B2 ;  /* 0x0000000000027941 */ /* 0x000fea0003800000 */
.L_x_4122:
        /* <DEDUP_REMOVED lines=16> */
.L_x_4128:
[----:B------:R-:W-:Y:S05]  /*c700*/  BSYNC B3 ;  /* 0x0000000000037941 */ /* 0x000fea0003800000 */
.L_x_4127:
        /* <DEDUP_REMOVED lines=44> */
.L_x_4126:
[----:B------:R-:W-:Y:S05]  /*c9d0*/  BSYNC B2 ;  /* 0x0000000000027941 */ /* 0x000fea0003800000 */
.L_x_4125:
        /* <DEDUP_REMOVED lines=12> */
.L_x_4121:
[----:B------:R-:W-:Y:S05]  /*caa0*/  BSYNC B1 ;  /* 0x0000000000017941 */ /* 0x000fea0003800000 */
.L_x_4119:
        /* <DEDUP_REMOVED lines=8> */
.L_x_4130:
        /* <DEDUP_REMOVED lines=12> */
.L_x_4133:
[----:B------:R-:W-:Y:S02]  /*cbf0*/  IMAD.MOV.U32 R166, RZ, RZ, R158 ;  /* 0x000000ffffa67224 */ /* 0x000fe400078e009e */
.L_x_4134:
[----:B------:R-:W-:Y:S05]  /*cc00*/  BSYNC B2 ;  /* 0x0000000000027941 */ /* 0x000fea0003800000 */
.L_x_4132:
        /* <DEDUP_REMOVED lines=16> */
.L_x_4138:
[----:B------:R-:W-:Y:S05]  /*cd10*/  BSYNC B3 ;  /* 0x0000000000037941 */ /* 0x000fea0003800000 */
.L_x_4137:
        /* <DEDUP_REMOVED lines=44> */
.L_x_4136:
[----:B------:R-:W-:Y:S05]  /*cfe0*/  BSYNC B2 ;  /* 0x0000000000027941 */ /* 0x000fea0003800000 */
.L_x_4135:
        /* <DEDUP_REMOVED lines=12> */
.L_x_4131:
[----:B------:R-:W-:Y:S05]  /*d0b0*/  BSYNC B1 ;  /* 0x0000000000017941 */ /* 0x000fea0003800000 */
.L_x_4129:
        /* <DEDUP_REMOVED lines=8> */
.L_x_4140:
        /* <DEDUP_REMOVED lines=12> */
.L_x_4143:
[----:B------:R-:W-:Y:S02]  /*d200*/  MOV R165, R158 ;  /* 0x0000009e00a57202 */ /* 0x000fe40000000f00 */
.L_x_4144:
[----:B------:R-:W-:Y:S05]  /*d210*/  BSYNC B2 ;  /* 0x0000000000027941 */ /* 0x000fea0003800000 */
.L_x_4142:
        /* <DEDUP_REMOVED lines=16> */
.L_x_4148:
[----:B------:R-:W-:Y:S05]  /*d320*/  BSYNC B3 ;  /* 0x0000000000037941 */ /* 0x000fea0003800000 */
.L_x_4147:
        /* <DEDUP_REMOVED lines=44> */
.L_x_4146:
[----:B------:R-:W-:Y:S05]  /*d5f0*/  BSYNC B2 ;  /* 0x0000000000027941 */ /* 0x000fea0003800000 */
.L_x_4145:
        /* <DEDUP_REMOVED lines=12> */
.L_x_4141:
[----:B------:R-:W-:Y:S05]  /*d6c0*/  BSYNC B1 ;  /* 0x0000000000017941 */ /* 0x000fea0003800000 */
.L_x_4139:
        /* <DEDUP_REMOVED lines=14> */
[----:B------:R-:W-:Y:S01]  /*d7b0*/  IMAD.MOV.U32 R197, RZ, RZ, 0x8 ;  /* 0x00000008ffc57424 */ /* 0x000fe200078e00ff */
        /* <DEDUP_REMOVED lines=17> */
.L_x_4150:
[----:B------:R-:W-:Y:S05]  /*d8d0*/  BSYNC B1 ;  /* 0x0000000000017941 */ /* 0x000fea0003800000 */
.L_x_4149:
[----:B-----5:R1:W5:Y:S04]  /*d8e0*/  @P1 LDG.E.128 R92, [R190.64] ;  /* 0x00000006be5c1981 */ /* 0x020368000c1e1d00 */
[----:B------:R1:W5:Y:S01]  /*d8f0*/  @P0 LDG.E.128 R88, [R188.64] ;  /* 0x00000006bc580981 */ /* 0x000362000c1e1d00 */
[----:B------:R-:W-:Y:S01]  /*d900*/  BSSY B1, `(.L_x_4151) ;  /* 0x0000060000017945 */ /* 0x000fe20003800000 */
[----:B------:R-:W-:Y:S05]  /*d910*/  @P2 BRA `(.L_x_4152) ;  /* 0x0000006000002947 */ /* 0x000fea0003800000 */
[----:B------:R-:W-:Y:S01]  /*d920*/  HFMA2.MMA R194, -RZ, RZ, 0, 0 ;  /* 0x00000000ffc27435 */ /* 0x000fe200000001ff */
[----:B0-----:R-:W-:Y:S01]  /*d930*/  IMAD.MOV.U32 R96, RZ, RZ, R185 ;  /* 0x000000ffff607224 */ /* 0x001fe200078e00b9 */
[----:B------:R-:W-:Y:S05]  /*d940*/  @!P0 BRA `(.L_x_4153) ;  /* 0x000005b000008947 */ /* 0x000fea0003800000 */
[----:B------:R-:W-:Y:S01]  /*d950*/  IMAD.MOV.U32 R96, RZ, RZ, R185 ;  /* 0x000000ffff607224 */ /* 0x000fe200078e00b9 */
[----:B-----5:R-:W-:Y:S01]  /*d960*/  PRMT R194, RZ, 0x5410, R88 ;  /* 0x00005410ffc27816 */ /* 0x020fe20000000058 */
[----:B------:R-:W-:Y:S05]  /*d970*/  BRA `(.L_x_4153) ;  /* 0x0000058000007947 */ /* 0x000fea0003800000 */
.L_x_4152:
        /* <DEDUP_REMOVED lines=12> */
.L_x_4155:
[----:B------:R-:W-:Y:S02]  /*da40*/  IMAD.MOV.U32 R172, RZ, RZ, R158 ;  /* 0x000000ffffac7224 */ /* 0x000fe400078e009e */
.L_x_4156:
[----:B------:R-:W-:Y:S05]  /*da50*/  BSYNC B2 ;  /* 0x0000000000027941 */ /* 0x000fea0003800000 */
.L_x_4154:
        /* <DEDUP_REMOVED lines=16> */
.L_x_4160:
[----:B------:R-:W-:Y:S05]  /*db60*/  BSYNC B3 ;  /* 0x0000000000037941 */ /* 0x000fea0003800000 */
.L_x_4159:
        /* <DEDUP_REMOVED lines=44> */
.L_x_4158:
[----:B------:R-:W-:Y:S05]  /*de30*/  BSYNC B2 ;  /* 0x0000000000027941 */ /* 0x000fea0003800000 */
.L_x_4157:
        /* <DEDUP_REMOVED lines=12> */
.L_x_4153:
[----:B------:R-:W-:Y:S05]  /*df00*/  BSYNC B1 ;  /* 0x0000000000017941 */ /* 0x000fea0003800000 */
.L_x_4151:
        /* <DEDUP_REMOVED lines=8> */
.L_x_4162:
        /* <DEDUP_REMOVED lines=12> */
.L_x_4165:
[----:B------:R-:W-:Y:S02]  /*e050*/  MOV R171, R158 ;  /* 0x0000009e00ab7202 */ /* 0x000fe40000000f00 */
.L_x_4166:
[----:B------:R-:W-:Y:S05]  /*e060*/  BSYNC B2 ;  /* 0x0000000000027941 */ /* 0x000fea0003800000 */
.L_x_4164:
        /* <DEDUP_REMOVED lines=16> */
.L_x_4170:
[----:B------:R-:W-:Y:S05]  /*e170*/  BSYNC B3 ;  /* 0x0000000000037941 */ /* 0x000fea0003800000 */
.L_x_4169:
        /* <DEDUP_REMOVED lines=44> */
.L_x_4168:
[----:B------:R-:W-:Y:S05]  /*e440*/  BSYNC B2 ;  /* 0x0000000000027941 */ /* 0x000fea0003800000 */
.L_x_4167:
        /* <DEDUP_REMOVED lines=12> */
.L_x_4163:
[----:B------:R-:W-:Y:S05]  /*e510*/  BSYNC B1 ;  /* 0x0000000000017941 */ /* 0x000fea0003800000 */
.L_x_4161:
        /* <DEDUP_REMOVED lines=8> */
.L_x_4172:
        /* <DEDUP_REMOVED lines=12> */
.L_x_4175:
[----:B------:R-:W-:Y:S02]  /*e660*/  IMAD.MOV.U32 R170, RZ, RZ, R158 ;  /* 0x000000ffffaa7224 */ /* 0x000fe400078e009e */
.L_x_4176:
[----:B------:R-:W-:Y:S05]  /*e670*/  BSYNC B2 ;  /* 0x0000000000027941 */ /* 0x000fea0003800000 */
.L_x_4174:
        /* <DEDUP_REMOVED lines=16> */
.L_x_4180:
[----:B------:R-:W-:Y:S05]  /*e780*/  BSYNC B3 ;  /* 0x0000000000037941 */ /* 0x000fea0003800000 */
.L_x_4179:
        /* <DEDUP_REMOVED lines=44> */
.L_x_4178:
[----:B------:R-:W-:Y:S05]  /*ea50*/  BSYNC B2 ;  /* 0x0000000000027941 */ /* 0x000fea0003800000 */
.L_x_4177:
        /* <DEDUP_REMOVED lines=12> */
.L_x_4173:
[----:B------:R-:W-:Y:S05]  /*eb20*/  BSYNC B1 ;  /* 0x0000000000017941 */ /* 0x000fea0003800000 */
.L_x_4171:
        /* <DEDUP_REMOVED lines=8> */
.L_x_4182:
        /* <DEDUP_REMOVED lines=12> */
.L_x_4185:
[----:B------:R-:W-:Y:S02]  /*ec70*/  IMAD.MOV.U32 R169, RZ, RZ, R158 ;  /* 0x000000ffffa97224 */ /* 0x000fe400078e009e */
.L_x_4186:
[----:B------:R-:W-:Y:S05]  /*ec80*/  BSYNC B2 ;  /* 0x0000000000027941 */ /* 0x000fea0003800000 */
.L_x_4184:
        /* <DEDUP_REMOVED lines=16> */
.L_x_4190:
[----:B------:R-:W-:Y:S05]  /*ed90*/  BSYNC B3 ;  /* 0x0000000000037941 */ /* 0x000fea0003800000 */
.L_x_4189:
        /* <DEDUP_REMOVED lines=44> */
.L_x_4188:
[----:B------:R-:W-:Y:S05]  /*f060*/  BSYNC B2 ;  /* 0x0000000000027941 */ /* 0x000fea0003800000 */
.L_x_4187:
        /* <DEDUP_REMOVED lines=12> */
.L_x_4183:
[----:B------:R-:W-:Y:S05]  /*f130*/  BSYNC B1 ;  /* 0x0000000000017941 */ /* 0x000fea0003800000 */
.L_x_4181:
        /* <DEDUP_REMOVED lines=8> */
.L_x_4192:
        /* <DEDUP_REMOVED lines=12> */
.L_x_4195:
[----:B------:R-:W-:Y:S02]  /*f280*/  IMAD.MOV.U32 R168, RZ, RZ, R158 ;  /* 0x000000ffffa87224 */ /* 0x000fe400078e009e */
.L_x_4196:
[----:B------:R-:W-:Y:S05]  /*f290*/  BSYNC B2 ;  /* 0x0000000000027941 */ /* 0x000fea0003800000 */
.L_x_4194:
        /* <DEDUP_REMOVED lines=16> */
.L_x_4200:
[----:B------:R-:W-:Y:S05]  /*f3a0*/  BSYNC B3 ;  /* 0x0000000000037941 */ /* 0x000fea0003800000 */
.L_x_4199:
        /* <DEDUP_REMOVED lines=44> */
.L_x_4198:
[----:B------:R-:W-:Y:S05]  /*f670*/  BSYNC B2 ;  /* 0x0000000000027941 */ /* 0x000fea0003800000 */
.L_x_4197:
        /* <DEDUP_REMOVED lines=12> */
.L_x_4193:
[----:B------:R-:W-:Y:S05]  /*f740*/  BSYNC B1 ;  /* 0x0000000000017941 */ /* 0x000fea0003800000 */
.L_x_4191:
        /* <DEDUP_REMOVED lines=8> */
.L_x_4202:
        /* <DEDUP_REMOVED lines=12> */
.L_x_4205:
[----:B------:R-:W-:Y:S02]  /*f890*/  IMAD.MOV.U32 R167, RZ, RZ, R158 ;  /* 0x000000ffffa77224 */ /* 0x000fe400078e009e */
.L_x_4206:
[----:B------:R-:W-:Y:S05]  /*f8a0*/  BSYNC B2 ;  /* 0x0000000000027941 */ /* 0x000fea0003800000 */
.L_x_4204:
        /* <DEDUP_REMOVED lines=16> */
.L_x_4210:
[----:B------:R-:W-:Y:S05]  /*f9b0*/  BSYNC B3 ;  /* 0x0000000000037941 */ /* 0x000fea0003800000 */
.L_x_4209:
        /* <DEDUP_REMOVED lines=44> */
.L_x_4208:
[----:B------:R-:W-:Y:S05]  /*fc80*/  BSYNC B2 ;  /* 0x0000000000027941 */ /* 0x000fea0003800000 */
.L_x_4207:
        /* <DEDUP_REMOVED lines=12> */
.L_x_4203:
[----:B------:R-:W-:Y:S05]  /*fd50*/  BSYNC B1 ;  /* 0x0000000000017941 */ /* 0x000fea0003800000 */
.L_x_4201:
        /* <DEDUP_REMOVED lines=8> */
.L_x_4212:
        /* <DEDUP_REMOVED lines=12> */
.L_x_4215:
[----:B------:R-:W-:Y:S02]  /*fea0*/  MOV R166, R158 ;  /* 0x0000009e00a67202 */ /* 0x000fe40000000f00 */
.L_x_4216:
[----:B------:R-:W-:Y:S05]  /*feb0*/  BSYNC B2 ;  /* 0x0000000000027941 */ /* 0x000fea0003800000 */
.L_x_4214:
        /* <DEDUP_REMOVED lines=16> */
.L_x_4220:
[----:B------:R-:W-:Y:S05]  /*ffc0*/  BSYNC B3 ;  /* 0x0000000000037941 */ /* 0x000fea0003800000 */
.L_x_4219:
        /* <DEDUP_REMOVED lines=44> */
.L_x_4218:
[----:B------:R-:W-:Y:S05]  /*10290*/  BSYNC B2 ;  /* 0x0000000000027941 */ /* 0x000fea0003800000 */
.L_x_4217:
        /* <DEDUP_REMOVED lines=12> */
.L_x_4213:
[----:B------:R-:W-:Y:S05]  /*10360*/  BSYNC B1 ;  /* 0x0000000000017941 */ /* 0x000fea0003800000 */
.L_x_4211:
        /* <DEDUP_REMOVED lines=8> */
.L_x_4222:
        /* <DEDUP_REMOVED lines=12> */
.L_x_4225:
[----:B------:R-:W-:Y:S02]  /*104b0*/  IMAD.MOV.U32 R165, RZ, RZ, R158 ;  /* 0x000000ffffa57224 */ /* 0x000fe400078e009e */
.L_x_4226:
[----:B------:R-:W-:Y:S05]  /*104c0*/  BSYNC B2 ;  /* 0x0000000000027941 */ /* 0x000fea0003800000 */
.L_x_4224:
        /* <DEDUP_REMOVED lines=16> */
.L_x_4230:
[----:B------:R-:W-:Y:S05]  /*105d0*/  BSYNC B3 ;  /* 0x0000000000037941 */ /* 0x000fea0003800000 */
.L_x_4229:
        /* <DEDUP_REMOVED lines=44> */
.L_x_4228:
[----:B------:R-:W-:Y:S05]  /*108a0*/  BSYNC B2 ;  /* 0x0000000000027941 */ /* 0x000fea0003800000 */
.L_x_4227:
        /* <DEDUP_REMOVED lines=12> */
.L_x_4223:
[----:B------:R-:W-:Y:S05]  /*10970*/  BSYNC B1 ;  /* 0x0000000000017941 */ /* 0x000fea0003800000 */
.L_x_4221:
        /* <DEDUP_REMOVED lines=32> */
.L_x_4232:
[----:B------:R-:W-:Y:S05]  /*10b80*/  BSYNC B1 ;  /* 0x0000000000017941 */ /* 0x000fea0003800000 */
.L_x_4231:
[----:B-----5:R1:W5:Y:S04]  /*10b90*/  @P1 LDG.E.128 R92, [R198.64] ;  /* 0x00000006c65c1981 */ /* 0x020368000c1e1d00 */
[----:B------:R1:W5:Y:S01]  /*10ba0*/  @P0 LDG.E.128 R88, [R196.64] ;  /* 0x00000006c4580981 */ /* 0x000362000c1e1d00 */
[----:B------:R-:W-:Y:S01]  /*10bb0*/  BSSY B1, `(.L_x_4233) ;  /* 0x0000060000017945 */ /* 0x000fe20003800000 */
[----:B------:R-:W-:Y:S05]  /*10bc0*/  @P2 BRA `(.L_x_4234) ;  /* 0x0000006000002947 */ /* 0x000fea0003800000 */
[----:B-1----:R-:W-:Y:S01]  /*10bd0*/  IMAD.MOV.U32 R199, RZ, RZ, RZ ;  /* 0x000000ffffc77224 */ /* 0x002fe200078e00ff */
[----:B0-----:R-:W-:Y:S01]  /*10be0*/  MOV R96, R193 ;  /* 0x000000c100607202 */ /* 0x001fe20000000f00 */
[----:B------:R-:W-:Y:S05]  /*10bf0*/  @!P0 BRA `(.L_x_4235) ;  /* 0x000005b000008947 */ /* 0x000fea0003800000 */
[----:B------:R-:W-:Y:S01]  /*10c00*/  IMAD.MOV.U32 R96, RZ, RZ, R193 ;  /* 0x000000ffff607224 */ /* 0x000fe200078e00c1 */
[----:B-----5:R-:W-:Y:S01]  /*10c10*/  PRMT R199, RZ, 0x5410, R88 ;  /* 0x00005410ffc77816 */ /* 0x020fe20000000058 */
[----:B------:R-:W-:Y:S05]  /*10c20*/  BRA `(.L_x_4235) ;  /* 0x0000058000007947 */ /* 0x000fea0003800000 */
.L_x_4234:
        /* <DEDUP_REMOVED lines=12> */
.L_x_4237:
[----:B------:R-:W-:Y:S02]  /*10cf0*/  MOV R172, R158 ;  /* 0x0000009e00ac7202 */ /* 0x000fe40000000f00 */
.L_x_4238:
[----:B------:R-:W-:Y:S05]  /*10d00*/  BSYNC B2 ;  /* 0x0000000000027941 */ /* 0x000fea0003800000 */
.L_x_4236:
        /* <DEDUP_REMOVED lines=16> */
.L_x_4242:
[----:B------:R-:W-:Y:S05]  /*10e10*/  BSYNC B3 ;  /* 0x0000000000037941 */ /* 0x000fea0003800000 */
.L_x_4241:
        /* <DEDUP_REMOVED lines=44> */
.L_x_4240:
[----:B------:R-:W-:Y:S05]  /*110e0*/  BSYNC B2 ;  /* 0x0000000000027941 */ /* 0x000fea0003800000 */
.L_x_4239:
        /* <DEDUP_REMOVED lines=8> */
[----:B-1----:R-:W-:Y:S02]  /*11170*/  FSEL R199, R99, RZ, !P3 ;  /* 0x000000ff63c77208 */ /* 0x002fe40005800000 */
[----:B------:R-:W-:-:S03]  /*11180*/  SEL R97, RZ, 0x1, P3 ;  /* 0x00000001ff617807 */ /* 0x000fc60001800000 */
[----:B------:R-:W-:Y:S01]  /*11190*/  @P0 FADD.FTZ R199, R98, R199 ;  /* 0x000000c762c70221 */ /* 0x000fe20000010000 */
[----:B------:R-:W-:Y:S02]  /*111a0*/  PRMT R172, R97, 0x7610, R172 ;  /* 0x0000761061ac7816 */ /* 0x000fe400000000ac */
.L_x_4235:
[----:B------:R-:W-:Y:S05]  /*111b0*/  BSYNC B1 ;  /* 0x0000000000017941 */ /* 0x000fea0003800000 */
.L_x_4233:
        /* <DEDUP_REMOVED lines=8> */
.L_x_4244:
        /* <DEDUP_REMOVED lines=12> */
.L_x_4247:
[----:B------:R-:W-:Y:S02]  /*11300*/  IMAD.MOV.U32 R171, RZ, RZ, R158 ;  /* 0x000000ffffab7224 */ /* 0x000fe400078e009e */
.L_x_4248:
[----:B------:R-:W-:Y:S05]  /*11310*/  BSYNC B2 ;  /* 0x0000000000027941 */ /* 0x000fea0003800000 */
.L_x_4246:
        /* <DEDUP_REMOVED lines=16> */
.L_x_4252:
[----:B------:R-:W-:Y:S05]  /*11420*/  BSYNC B3 ;  /* 0x0000000000037941 */ /* 0x000fea0003800000 */
.L_x_4251:
        /* <DEDUP_REMOVED lines=44> */
.L_x_4250:
[----:B------:R-:W-:Y:S05]  /*116f0*/  BSYNC B2 ;  /* 0x0000000000027941 */ /* 0x000fea0003800000 */
.L_x_4249:
        /* <DEDUP_REMOVED lines=10> */
[----:B------:R-:W-:Y:S01]  /*117a0*/  @P0 FADD.FTZ R202, R99, R202 ;  /* 0x000000ca63ca0221 */ /* 0x000fe20000010000 */
[----:B------:R-:W-:Y:S02]  /*117b0*/  PRMT R171, R96, 0x7610, R171 ;  /* 0x0000761060ab7816 */ /* 0x000fe400000000ab */
.L_x_4245:
[----:B------:R-:W-:Y:S05]  /*117c0*/  BSYNC B1 ;  /* 0x0000000000017941 */ /* 0x000fea0003800000 */
.L_x_4243:
        /* <DEDUP_REMOVED lines=8> */
.L_x_4254:
        /* <DEDUP_REMOVED lines=12> */
.L_x_4257:
[----:B------:R-:W-:Y:S02]  /*11910*/  IMAD.MOV.U32 R170, RZ, RZ, R158 ;  /* 0x000000ffffaa7224 */ /* 0x000fe400078e009e */
.L_x_4258:
[----:B------:R-:W-:Y:S05]  /*11920*/  BSYNC B2 ;  /* 0x0000000000027941 */ /* 0x000fea0003800000 */
.L_x_4256:
        /* <DEDUP_REMOVED lines=16> */
.L_x_4262:
[----:B------:R-:W-:Y:S05]  /*11a30*/  BSYNC B3 ;  /* 0x0000000000037941 */ /* 0x000fea0003800000 */
.L_x_4261:
        /* <DEDUP_REMOVED lines=44> */
.L_x_4260:
[----:B------:R-:W-:Y:S05]  /*11d00*/  BSYNC B2 ;  /* 0x0000000000027941 */ /* 0x000fea0003800000 */
.L_x_4259:
        /* <DEDUP_REMOVED lines=12> */
.L_x_4255:
[----:B------:R-:W-:Y:S05]  /*11dd0*/  BSYNC B1 ;  /* 0x0000000000017941 */ /* 0x000fea0003800000 */
.L_x_4253:
        /* <DEDUP_REMOVED lines=8> */
.L_x_4264:
        /* <DEDUP_REMOVED lines=12> */
.L_x_4267:
[----:B------:R-:W-:Y:S02]  /*11f20*/  IMAD.MOV.U32 R169, RZ, RZ, R158 ;  /* 0x000000ffffa97224 */ /* 0x000fe400078e009e */
.L_x_4268:
[----:B------:R-:W-:Y:S05]  /*11f30*/  BSYNC B2 ;  /* 0x0000000000027941 */ /* 0x000fea0003800000 */
.L_x_4266:
        /* <DEDUP_REMOVED lines=16> */
.L_x_4272:
[----:B------:R-:W-:Y:S05]  /*12040*/  BSYNC B3 ;  /* 0x0000000000037941 */ /* 0x000fea0003800000 */
.L_x_4271:
        /* <DEDUP_REMOVED lines=44> */
.L_x_4270:
[----:B------:R-:W-:Y:S05]  /*12310*/  BSYNC B2 ;  /* 0x0000000000027941 */ /* 0x000fea0003800000 */
.L_x_4269:
        /* <DEDUP_REMOVED lines=12> */
.L_x_4265:
[----:B------:R-:W-:Y:S05]  /*123e0*/  BSYNC B1 ;  /* 0x0000000000017941 */ /* 0x000fea0003800000 */
.L_x_4263:
        /* <DEDUP_REMOVED lines=8> */
.L_x_4274:
        /* <DEDUP_REMOVED lines=12> */
.L_x_4277:
[----:B------:R-:W-:Y:S02]  /*12530*/  IMAD.MOV.U32 R168, RZ, RZ, R158 ;  /* 0x000000ffffa87224 */ /* 0x000fe400078e009e */
.L_x_4278:
[----:B------:R-:W-:Y:S05]  /*12540*/  BSYNC B2 ;  /* 0x0000000000027941 */ /* 0x000fea0003800000 */
.L_x_4276:
        /* <DEDUP_REMOVED lines=16> */
.L_x_4282:
[----:B------:R-:W-:Y:S05]  /*12650*/  BSYNC B3 ;  /* 0x0000000000037941 */ /* 0x000fea0003800000 */
.L_x_4281:
        /* <DEDUP_REMOVED lines=44> */
.L_x_4280:
[----:B------:R-:W-:Y:S05]  /*12920*/  BSYNC B2 ;  /* 0x0000000000027941 */ /* 0x000fea0003800000 */
.L_x_4279:
        /* <DEDUP_REMOVED lines=12> */
.L_x_4275:
[----:B------:R-:W-:Y:S05]  /*129f0*/  BSYNC B1 ;  /* 0x0000000000017941 */ /* 0x000fea0003800000 */
.L_x_4273:
        /* <DEDUP_REMOVED lines=8> */
.L_x_4284:
        /* <DEDUP_REMOVED lines=12> */
.L_x_4287:
[----:B------:R-:W-:Y:S02]  /*12b40*/  MOV R167, R158 ;  /* 0x0000009e00a77202 */ /* 0x000fe40000000f00 */
.L_x_4288:
[----:B------:R-:W-:Y:S05]  /*12b50*/  BSYNC B2 ;  /* 0x0000000000027941 */ /* 0x000fea0003800000 */
.L_x_4286:
        /* <DEDUP_REMOVED lines=16> */
.L_x_4292:
[----:B------:R-:W-:Y:S05]  /*12c60*/  BSYNC B3 ;  /* 0x0000000000037941 */ /* 0x000fea0003800000 */
.L_x_4291:
        /* <DEDUP_REMOVED lines=44> */
.L_x_4290:
[----:B------:R-:W-:Y:S05]  /*12f30*/  BSYNC B2 ;  /* 0x0000000000027941 */ /* 0x000fea0003800000 */
.L_x_4289:
        /* <DEDUP_REMOVED lines=12> */
.L_x_4285:
[----:B------:R-:W-:Y:S05]  /*13000*/  BSYNC B1 ;  /* 0x0000000000017941 */ /* 0x000fea0003800000 */
.L_x_4283:
        /* <DEDUP_REMOVED lines=8> */
.L_x_4294:
        /* <DEDUP_REMOVED lines=12> */
.L_x_4297:
[----:B------:R-:W-:Y:S02]  /*13150*/  IMAD.MOV.U32 R166, RZ, RZ, R158 ;  /* 0x000000ffffa67224 */ /* 0x000fe400078e009e */
.L_x_4298:
[----:B------:R-:W-:Y:S05]  /*13160*/  BSYNC B2 ;  /* 0x0000000000027941 */ /* 0x000fea0003800000 */
.L_x_4296:
        /* <DEDUP_REMOVED lines=16> */
.L_x_4302:
[----:B------:R-:W-:Y:S05]  /*13270*/  BSYNC B3 ;  /* 0x0000000000037941 */ /* 0x000fea0003800000 */
.L_x_4301:
        /* <DEDUP_REMOVED lines=44> */
.L_x_4300:
[----:B------:R-:W-:Y:S05]  /*13540*/  BSYNC B2 ;  /* 0x0000000000027941 */ /* 0x000fea0003800000 */
.L_x_4299:
        /* <DEDUP_REMOVED lines=12> */
.L_x_4295:
[----:B------:R-:W-:Y:S05]  /*13610*/  BSYNC B1 ;  /* 0x0000000000017941 */ /* 0x000fea0003800000 */
.L_x_4293:
        /* <DEDUP_REMOVED lines=8> */
.L_x_4304:
        /* <DEDUP_REMOVED lines=12> */
.L_x_4307:
[----:B------:R-:W-:Y:S02]  /*13760*/  IMAD.MOV.U32 R165, RZ, RZ, R158 ;  /* 0x000000ffffa57224 */ /* 0x000fe400078e009e */
.L_x_4308:
[----:B------:R-:W-:Y:S05]  /*13770*/  BSYNC B2 ;  /* 0x0000000000027941 */ /* 0x000fea0003800000 */
.L_x_4306:
        /* <DEDUP_REMOVED lines=16> */
.L_x_4312:
[----:B------:R-:W-:Y:S05]  /*13880*/  BSYNC B3 ;  /* 0x0000000000037941 */ /* 0x000fea0003800000 */
.L_x_4311:
        /* <DEDUP_REMOVED lines=44> */
.L_x_4310:
[----:B------:R-:W-:Y:S05]  /*13b50*/  BSYNC B2 ;  /* 0x0000000000027941 */ /* 0x000fea0003800000 */
.L_x_4309:
        /* <DEDUP_REMOVED lines=12> */
.L_x_4305:
[----:B------:R-:W-:Y:S05]  /*13c20*/  BSYNC B1 ;  /* 0x0000000000017941 */ /* 0x000fea0003800000 */
.L_x_4303:
        /* <DEDUP_REMOVED lines=32> */
.L_x_4314:
[----:B------:R-:W-:Y:S05]  /*13e30*/  BSYNC B1 ;  /* 0x0000000000017941 */ /* 0x000fea0003800000 */
.L_x_4313:
        /* <DEDUP_REMOVED lines=10> */
.L_x_4316:
        /* <DEDUP_REMOVED lines=12> */
.L_x_4319:
[----:B------:R-:W-:Y:S02]  /*13fa0*/  IMAD.MOV.U32 R172, RZ, RZ, R158 ;  /* 0x000000ffffac7224 */ /* 0x000fe400078e009e */
.L_x_4320:
[----:B------:R-:W-:Y:S05]  /*13fb0*/  BSYNC B2 ;  /* 0x0000000000027941 */ /* 0x000fea0003800000 */
.L_x_4318:
        /* <DEDUP_REMOVED lines=16> */
.L_x_4324:
[----:B------:R-:W-:Y:S05]  /*140c0*/  BSYNC B3 ;  /* 0x0000000000037941 */ /* 0x000fea0003800000 */
.L_x_4323:
        /* <DEDUP_REMOVED lines=44> */
.L_x_4322:
[----:B------:R-:W-:Y:S05]  /*14390*/  BSYNC B2 ;  /* 0x0000000000027941 */ /* 0x000fea0003800000 */
.L_x_4321:
        /* <DEDUP_REMOVED lines=12> */
.L_x_4317:
[----:B------:R-:W-:Y:S05]  /*14460*/  BSYNC B1 ;  /* 0x0000000000017941 */ /* 0x000fea0003800000 */
.L_x_4315:
[----:B------:R-:W-:Y:S01]  /*14470*/  BSSY B1, `(.L_x_4325) ;  /* 0x0000060000017945 */ /* 0x000fe20003800000 */
[----:B------:R-:W-:Y:S05]  /*14480*/  @P2 BRA `(.L_x_4326) ;  /* 0x0000006000002947 */ /* 0x000fea0003800000 */
[----:B-1----:R-:W-:Y:S02]  /*14490*/  IMAD.MOV.U32 R207, RZ, RZ, RZ ;  /* 0x000000ffffcf7224 */ /* 0x002fe400078e00ff */
[----:B------:R-:W-:Y:S01]  /*144a0*/  IMAD.MOV.U32 R97, RZ, RZ, R96 ;  /* 0x000000ffff617224 */ /* 0x000fe200078e0060 */
[----:B------:R-:W-:Y:S05]  /*144b0*/  @!P0 BRA `(.L_x_4327) ;  /* 0x000005b000008947 */ /* 0x000fea0003800000 */
[----:B------:R-:W-:Y:S01]  /*144c0*/  IMAD.MOV.U32 R97, RZ, RZ, R96 ;  /* 0x000000ffff617224 */ /* 0x000fe200078e0060 */
[----:B-----5:R-:W-:Y:S01]  /*144d0*/  PRMT R207, RZ, 0x7610, R88 ;  /* 0x00007610ffcf7816 */ /* 0x020fe20000000058 */
[----:B------:R-:W-:Y:S05]  /*144e0*/  BRA `(.L_x_4327) ;  /* 0x0000058000007947 */ /* 0x000fea0003800000 */
.L_x_4326:
        /* <DEDUP_REMOVED lines=12> */
.L_x_4329:
[----:B------:R-:W-:Y:S02]  /*145b0*/  IMAD.MOV.U32 R171, RZ, RZ, R158 ;  /* 0x000000ffffab7224 */ /* 0x000fe400078e009e */
.L_x_4330:
[----:B------:R-:W-:Y:S05]  /*145c0*/  BSYNC B2 ;  /* 0x0000000000027941 */ /* 0x000fea0003800000 */
.L_x_4328:
        /* <DEDUP_REMOVED lines=16> */
.L_x_4334:
[----:B------:R-:W-:Y:S05]  /*146d0*/  BSYNC B3 ;  /* 0x0000000000037941 */ /* 0x000fea0003800000 */
.L_x_4333:
        /* <DEDUP_REMOVED lines=44> */
.L_x_4332:
[----:B------:R-:W-:Y:S05]  /*149a0*/  BSYNC B2 ;  /* 0x0000000000027941 */ /* 0x000fea0003800000 */
.L_x_4331:
[----:B------:R-:W0:Y:S01]  /*149b0*/  I2F.U32 R96, R171 ;  /* 0x000000ab00607306 */ /* 0x000e220000201000 */
[----:B------:R-:W-:Y:S01]  /*149c0*/  HFMA2.MMA R99, -RZ, RZ, 0.1171875, 0 ;  /* 0x2f800000ff637435 */ /* 0x000fe200000001ff */
[----:B-----5:R-:W-:-:S05]  /*149d0*/  PRMT R98, RZ, 0x7610, R92 ;  /* 0x00007610ff627816 */ /* 0x020fca000000005c */
        /* <DEDUP_REMOVED lines=9> */
.L_x_4327:
[----:B------:R-:W-:Y:S05]  /*14a70*/  BSYNC B1 ;  /* 0x0000000000017941 */ /* 0x000fea0003800000 */
.L_x_4325:
        /* <DEDUP_REMOVED lines=8> */
.L_x_4336:
        /* <DEDUP_REMOVED lines=12> */
.L_x_4339:
[----:B------:R-:W-:Y:S02]  /*14bc0*/  IMAD.MOV.U32 R170, RZ, RZ, R158 ;  /* 0x000000ffffaa7224 */ /* 0x000fe400078e009e */
.L_x_4340:
[----:B------:R-:W-:Y:S05]  /*14bd0*/  BSYNC B2 ;  /* 0x0000000000027941 */ /* 0x000fea0003800000 */
.L_x_4338:
        /* <DEDUP_REMOVED lines=16> */
.L_x_4344:
[----:B------:R-:W-:Y:S05]  /*14ce0*/  BSYNC B3 ;  /* 0x0000000000037941 */ /* 0x000fea0003800000 */
.L_x_4343:
        /* <DEDUP_REMOVED lines=44> */
.L_x_4342:
[----:B------:R-:W-:Y:S05]  /*14fb0*/  BSYNC B2 ;  /* 0x0000000000027941 */ /* 0x000fea0003800000 */
.L_x_4341:
        /* <DEDUP_REMOVED lines=12> */
.L_x_4337:
[----:B------:R-:W-:Y:S05]  /*15080*/  BSYNC B1 ;  /* 0x0000000000017941 */ /* 0x000fea0003800000 */
.L_x_4335:
        /* <DEDUP_REMOVED lines=8> */
.L_x_4346:
        /* <DEDUP_REMOVED lines=12> */
.L_x_4349:
[----:B------:R-:W-:Y:S02]  /*151d0*/  IMAD.MOV.U32 R169, RZ, RZ, R158 ;  /* 0x000000ffffa97224 */ /* 0x000fe400078e009e */
.L_x_4350:
[----:B------:R-:W-:Y:S05]  /*151e0*/  BSYNC B2 ;  /* 0x0000000000027941 */ /* 0x000fea0003800000 */
.L_x_4348:
        /* <DEDUP_REMOVED lines=16> */
.L_x_4354:
[----:B------:R-:W-:Y:S05]  /*152f0*/  BSYNC B3 ;  /* 0x0000000000037941 */ /* 0x000fea0003800000 */
.L_x_4353:
        /* <DEDUP_REMOVED lines=44> */
.L_x_4352:
[----:B------:R-:W-:Y:S05]  /*155c0*/  BSYNC B2 ;  /* 0x0000000000027941 */ /* 0x000fea0003800000 */
.L_x_4351:
        /* <DEDUP_REMOVED lines=12> */
.L_x_4347:
[----:B------:R-:W-:Y:S05]  /*15690*/  BSYNC B1 ;  /* 0x0000000000017941 */ /* 0x000fea0003800000 */
.L_x_4345:
        /* <DEDUP_REMOVED lines=8> */
.L_x_4356:
        /* <DEDUP_REMOVED lines=12> */
.L_x_4359:
[----:B------:R-:W-:Y:S02]  /*157e0*/  MOV R168, R158 ;  /* 0x0000009e00a87202 */ /* 0x000fe40000000f00 */
.L_x_4360:
[----:B------:R-:W-:Y:S05]  /*157f0*/  BSYNC B2 ;  /* 0x0000000000027941 */ /* 0x000fea0003800000 */
.L_x_4358:
        /* <DEDUP_REMOVED lines=16> */
.L_x_4364:
[----:B------:R-:W-:Y:S05]  /*15900*/  BSYNC B3 ;  /* 0x0000000000037941 */ /* 0x000fea0003800000 */
.L_x_4363:
        /* <DEDUP_REMOVED lines=44> */
.L_x_4362:
[----:B------:R-:W-:Y:S05]  /*15bd0*/  BSYNC B2 ;  /* 0x0000000000027941 */ /* 0x000fea0003800000 */
.L_x_4361:
        /* <DEDUP_REMOVED lines=12> */
.L_x_4357:
[----:B------:R-:W-:Y:S05]  /*15ca0*/  BSYNC B1 ;  /* 0x0000000000017941 */ /* 0x000fea0003800000 */
.L_x_4355:
        /* <DEDUP_REMOVED lines=8> */
.L_x_4366:
        /* <DEDUP_REMOVED lines=12> */
.L_x_4369:
[----:B------:R-:W-:Y:S02]  /*15df0*/  IMAD.MOV.U32 R167, RZ, RZ, R158 ;  /* 0x000000ffffa77224 */ /* 0x000fe400078e009e */
.L_x_4370:
[----:B------:R-:W-:Y:S05]  /*15e00*/  BSYNC B2 ;  /* 0x0000000000027941 */ /* 0x000fea0003800000 */
.L_x_4368:
        /* <DEDUP_REMOVED lines=16> */
.L_x_4374:
[----:B------:R-:W-:Y:S05]  /*15f10*/  BSYNC B3 ;  /* 0x0000000000037941 */ /* 0x000fea0003800000 */
.L_x_4373:
        /* <DEDUP_REMOVED lines=44> */
.L_x_4372:
[----:B------:R-:W-:Y:S05]  /*161e0*/  BSYNC B2 ;  /* 0x0000000000027941 */ /* 0x000fea0003800000 */
.L_x_4371:
        /* <DEDUP_REMOVED lines=12> */
.L_x_4367:
[----:B------:R-:W-:Y:S05]  /*162b0*/  BSYNC B1 ;  /* 0x0000000000017941 */ /* 0x000fea0003800000 */
.L_x_4365:
        /* <DEDUP_REMOVED lines=8> */
.L_x_4376:
        /* <DEDUP_REMOVED lines=12> */
.L_x_4379:
[----:B------:R-:W-:Y:S02]  /*16400*/  IMAD.MOV.U32 R166, RZ, RZ, R158 ;  /* 0x000000ffffa67224 */ /* 0x000fe400078e009e */
.L_x_4380:
[----:B------:R-:W-:Y:S05]  /*16410*/  BSYNC B2 ;  /* 0x0000000000027941 */ /* 0x000fea0003800000 */
.L_x_4378:
        /* <DEDUP_REMOVED lines=16> */
.L_x_4384:
[----:B------:R-:W-:Y:S05]  /*16520*/  BSYNC B3 ;  /* 0x0000000000037941 */ /* 0x000fea0003800000 */
.L_x_4383:
        /* <DEDUP_REMOVED lines=44> */
.L_x_4382:
[----:B------:R-:W-:Y:S05]  /*167f0*/  BSYNC B2 ;  /* 0x0000000000027941 */ /* 0x000fea0003800000 */
.L_x_4381:
        /* <DEDUP_REMOVED lines=12> */
.L_x_4377:
[----:B------:R-:W-:Y:S05]  /*168c0*/  BSYNC B1 ;  /* 0x0000000000017941 */ /* 0x000fea0003800000 */
.L_x_4375:
        /* <DEDUP_REMOVED lines=8> */
.L_x_4386:
        /* <DEDUP_REMOVED lines=12> */
.L_x_4389:
[----:B------:R-:W-:Y:S02]  /*16a10*/  IMAD.MOV.U32 R165, RZ, RZ, R158 ;  /* 0x000000ffffa57224 */ /* 0x000fe400078e009e */
.L_x_4390:
[----:B------:R-:W-:Y:S05]  /*16a20*/  BSYNC B2 ;  /* 0x0000000000027941 */ /* 0x000fea0003800000 */
.L_x_4388:
        /* <DEDUP_REMOVED lines=16> */
.L_x_4394:
[----:B------:R-:W-:Y:S05]  /*16b30*/  BSYNC B3 ;  /* 0x0000000000037941 */ /* 0x000fea0003800000 */
.L_x_4393:
        /* <DEDUP_REMOVED lines=44> */
.L_x_4392:
[----:B------:R-:W-:Y:S05]  /*16e00*/  BSYNC B2 ;  /* 0x0000000000027941 */ /* 0x000fea0003800000 */
.L_x_4391:
        /* <DEDUP_REMOVED lines=12> */
.L_x_4387:
[----:B------:R-:W-:Y:S05]  /*16ed0*/  BSYNC B1 ;  /* 0x0000000000017941 */ /* 0x000fea0003800000 */
.L_x_4385:
        /* <DEDUP_REMOVED lines=32> */
.L_x_4396:
[----:B------:R-:W-:Y:S05]  /*170e0*/  BSYNC B1 ;  /* 0x0000000000017941 */ /* 0x000fea0003800000 */
.L_x_4395:
        /* <DEDUP_REMOVED lines=10> */
.L_x_4398:
        /* <DEDUP_REMOVED lines=12> */
.L_x_4401:
[----:B------:R-:W-:Y:S02]  /*17250*/  IMAD.MOV.U32 R172, RZ, RZ, R158 ;  /* 0x000000ffffac7224 */ /* 0x000fe400078e009e */
.L_x_4402:
[----:B------:R-:W-:Y:S05]  /*17260*/  BSYNC B2 ;  /* 0x0000000000027941 */ /* 0x000fea0003800000 */
.L_x_4400:
        /* <DEDUP_REMOVED lines=16> */
.L_x_4406:
[----:B------:R-:W-:Y:S05]  /*17370*/  BSYNC B3 ;  /* 0x0000000000037941 */ /* 0x000fea0003800000 */
.L_x_4405:
        /* <DEDUP_REMOVED lines=44> */
.L_x_4404:
[----:B------:R-:W-:Y:S05]  /*17640*/  BSYNC B2 ;  /* 0x0000000000027941 */ /* 0x000fea0003800000 */
.L_x_4403:
        /* <DEDUP_REMOVED lines=12> */
.L_x_4399:
[----:B------:R-:W-:Y:S05]  /*17710*/  BSYNC B1 ;  /* 0x0000000000017941 */ /* 0x000fea0003800000 */
.L_x_4397:
        /* <DEDUP_REMOVED lines=8> */
.L_x_4408:
        /* <DEDUP_REMOVED lines=12> */
.L_x_4411:
[----:B------:R-:W-:Y:S02]  /*17860*/  IMAD.MOV.U32 R171, RZ, RZ, R158 ;  /* 0x000000ffffab7224 */ /* 0x000fe400078e009e */
.L_x_4412:
[----:B------:R-:W-:Y:S05]  /*17870*/  BSYNC B2 ;  /* 0x0000000000027941 */ /* 0x000fea0003800000 */
.L_x_4410:
        /* <DEDUP_REMOVED lines=16> */
.L_x_4416:
[----:B------:R-:W-:Y:S05]  /*17980*/  BSYNC B3 ;  /* 0x0000000000037941 */ /* 0x000fea0003800000 */
.L_x_4415:
        /* <DEDUP_REMOVED lines=44> */
.L_x_4414:
[----:B------:R-:W-:Y:S05]  /*17c50*/  BSYNC B2 ;  /* 0x0000000000027941 */ /* 0x000fea0003800000 */
.L_x_4413:
        /* <DEDUP_REMOVED lines=12> */
.L_x_4409:
[----:B------:R-:W-:Y:S05]  /*17d20*/  BSYNC B1 ;  /* 0x0000000000017941 */ /* 0x000fea0003800000 */
.L_x_4407:
        /* <DEDUP_REMOVED lines=8> */
.L_x_4418:
        /* <DEDUP_REMOVED lines=12> */
.L_x_4421:
[----:B------:R-:W-:Y:S02]  /*17e70*/  IMAD.MOV.U32 R170, RZ, RZ, R158 ;  /* 0x000000ffffaa7224 */ /* 0x000fe400078e009e */
.L_x_4422:
[----:B------:R-:W-:Y:S05]  /*17e80*/  BSYNC B2 ;  /* 0x0000000000027941 */ /* 0x000fea0003800000 */
.L_x_4420:
        /* <DEDUP_REMOVED lines=16> */
.L_x_4426:
[----:B------:R-:W-:Y:S05]  /*17f90*/  BSYNC B3 ;  /* 0x0000000000037941 */ /* 0x000fea0003800000 */
.L_x_4425:
        /* <DEDUP_REMOVED lines=44> */
.L_x_4424:
[----:B------:R-:W-:Y:S05]  /*18260*/  BSYNC B2 ;  /* 0x0000000000027941 */ /* 0x000fea0003800000 */
.L_x_4423:
        /* <DEDUP_REMOVED lines=12> */
.L_x_4419:
[----:B------:R-:W-:Y:S05]  /*18330*/  BSYNC B1 ;  /* 0x0000000000017941 */ /* 0x000fea0003800000 */
.L_x_4417:
        /* <DEDUP_REMOVED lines=8> */
.L_x_4428:
        /* <DEDUP_REMOVED lines=12> */
.L_x_4431:
[----:B------:R-:W-:Y:S02]  /*18480*/  MOV R169, R158 ;  /* 0x0000009e00a97202 */ /* 0x000fe40000000f00 */
.L_x_4432:
[----:B------:R-:W-:Y:S05]  /*18490*/  BSYNC B2 ;  /* 0x0000000000027941 */ /* 0x000fea0003800000 */
.L_x_4430:
        /* <DEDUP_REMOVED lines=16> */
.L_x_4436:
[----:B------:R-:W-:Y:S05]  /*185a0*/  BSYNC B3 ;  /* 0x0000000000037941 */ /* 0x000fea0003800000 */
.L_x_4435:
[----:B------:R-:W-:Y:S01]  /*185b0*/  IMAD.HI.U32 R96, R159, -0x326172a9, RZ ;  /* 0xcd9e8d579f607827 */ /* 0x000fe200078e00ff */
[----:B------:R-:W-:-:S03]  /*185c0*/  LOP3.LUT R97, R97, UR5, R154, 0x96, !PT ;  /* 0x0000000561617c12 */ /* 0x000fc6000f8e969a */
[----:B------:R-:W-:Y:S01]  /*185d0*/  IMAD R151, R159, -0x326172a9, RZ ;  /* 0xcd9e8d579f977824 */ /* 0x000fe200078e02ff */
[----:B------:R-:W-:Y:S01]  /*185e0*/  LOP3.LUT R98, R96, UR4, R155, 0x96, !PT ;  /* 0x0000000460627c12 */ /* 0x000fe2000f8e969b */
[----:B------:R-:W-:-:S04]  /*185f0*/  IMAD.WIDE.U32 R96, R97, -0x326172a9, RZ ;  /* 0xcd9e8d5761607825 */ /* 0x000fc800078e00ff */
[----:B-1----:R-:W-:Y:S01]  /*18600*/  IMAD R213, R157, -0x2daee0ad, RZ ;  /* 0xd2511f539dd57824 */ /* 0x002fe200078e02ff */
        /* <DEDUP_REMOVED lines=38> */
.L_x_4434:
[----:B------:R-:W-:Y:S05]  /*18870*/  BSYNC B2 ;  /* 0x0000000000027941 */ /* 0x000fea0003800000 */
.L_x_4433:
        /* <DEDUP_REMOVED lines=12> */
.L_x_4429:
[----:B------:R-:W-:Y:S05]  /*18940*/  BSYNC B1 ;  /* 0x0000000000017941 */ /* 0x000fea0003800000 */
.L_x_4427:
        /* <DEDUP_REMOVED lines=8> */
.L_x_4438:
        /* <DEDUP_REMOVED lines=12> */
.L_x_4441:
[----:B------:R-:W-:Y:S02]  /*18a90*/  IMAD.MOV.U32 R168, RZ, RZ, R158 ;  /* 0x000000ffffa87224 */ /* 0x000fe400078e009e */
.L_x_4442:
[----:B------:R-:W-:Y:S05]  /*18aa0*/  BSYNC B2 ;  /* 0x0000000000027941 */ /* 0x000fea0003800000 */
.L_x_4440:
        /* <DEDUP_REMOVED lines=16> */
.L_x_4446:
[----:B------:R-:W-:Y:S05]  /*18bb0*/  BSYNC B3 ;  /* 0x0000000000037941 */ /* 0x000fea0003800000 */
.L_x_4445:
        /* <DEDUP_REMOVED lines=44> */
.L_x_4444:
[----:B------:R-:W-:Y:S05]  /*18e80*/  BSYNC B2 ;  /* 0x0000000000027941 */ /* 0x000fea0003800000 */
.L_x_4443:
        /* <DEDUP_REMOVED lines=12> */
.L_x_4439:
[----:B------:R-:W-:Y:S05]  /*18f50*/  BSYNC B1 ;  /* 0x0000000000017941 */ /* 0x000fea0003800000 */
.L_x_4437:
        /* <DEDUP_REMOVED lines=8> */
.L_x_4448:
        /* <DEDUP_REMOVED lines=12> */
.L_x_4451:
[----:B------:R-:W-:Y:S02]  /*190a0*/  IMAD.MOV.U32 R167, RZ, RZ, R158 ;  /* 0x000000ffffa77224 */ /* 0x000fe400078e009e */
.L_x_4452:
[----:B------:R-:W-:Y:S05]  /*190b0*/  BSYNC B2 ;  /* 0x0000000000027941 */ /* 0x000fea0003800000 */
.L_x_4450:
        /* <DEDUP_REMOVED lines=16> */
.L_x_4456:
[----:B------:R-:W-:Y:S05]  /*191c0*/  BSYNC B3 ;  /* 0x0000000000037941 */ /* 0x000fea0003800000 */
.L_x_4455:
        /* <DEDUP_REMOVED lines=44> */
.L_x_4454:
[----:B------:R-:W-:Y:S05]  /*19490*/  BSYNC B2 ;  /* 0x0000000000027941 */ /* 0x000fea0003800000 */
.L_x_4453:
        /* <DEDUP_REMOVED lines=12> */
.L_x_4449:
[----:B------:R-:W-:Y:S05]  /*19560*/  BSYNC B1 ;  /* 0x0000000000017941 */ /* 0x000fea0003800000 */
.L_x_4447:
        /* <DEDUP_REMOVED lines=8> */
.L_x_4458:
        /* <DEDUP_REMOVED lines=12> */
.L_x_4461:
[----:B------:R-:W-:Y:S02]  /*196b0*/  IMAD.MOV.U32 R166, RZ, RZ, R158 ;  /* 0x000000ffffa67224 */ /* 0x000fe400078e009e */
.L_x_4462:
[----:B------:R-:W-:Y:S05]  /*196c0*/  BSYNC B2 ;  /* 0x0000000000027941 */ /* 0x000fea0003800000 */
.L_x_4460:
        /* <DEDUP_REMOVED lines=16> */
.L_x_4466:
[----:B------:R-:W-:Y:S05]  /*197d0*/  BSYNC B3 ;  /* 0x0000000000037941 */ /* 0x000fea0003800000 */
.L_x_4465:
        /* <DEDUP_REMOVED lines=44> */
.L_x_4464:
[----:B------:R-:W-:Y:S05]  /*19aa0*/  BSYNC B2 ;  /* 0x0000000000027941 */ /* 0x000fea0003800000 */
.L_x_4463:
        /* <DEDUP_REMOVED lines=12> */
.L_x_4459:
[----:B------:R-:W-:Y:S05]  /*19b70*/  BSYNC B1 ;  /* 0x0000000000017941 */ /* 0x000fea0003800000 */
.L_x_4457:
        /* <DEDUP_REMOVED lines=8> */
.L_x_4468:
        /* <DEDUP_REMOVED lines=12> */
.L_x_4471:
[----:B------:R-:W-:Y:S02]  /*19cc0*/  IMAD.MOV.U32 R165, RZ, RZ, R158 ;  /* 0x000000ffffa57224 */ /* 0x000fe400078e009e */
.L_x_4472:
[----:B------:R-:W-:Y:S05]  /*19cd0*/  BSYNC B2 ;  /* 0x0000000000027941 */ /* 0x000fea0003800000 */
.L_x_4470:
        /* <DEDUP_REMOVED lines=16> */
.L_x_4476:
[----:B------:R-:W-:Y:S05]  /*19de0*/  BSYNC B3 ;  /* 0x0000000000037941 */ /* 0x000fea0003800000 */
.L_x_4475:
        /* <DEDUP_REMOVED lines=44> */
.L_x_4474:
[----:B------:R-:W-:Y:S05]  /*1a0b0*/  BSYNC B2 ;  /* 0x0000000000027941 */ /* 0x000fea0003800000 */
.L_x_4473:
        /* <DEDUP_REMOVED lines=12> */
.L_x_4469:
[----:B------:R-:W-:Y:S05]  /*1a180*/  BSYNC B1 ;  /* 0x0000000000017941 */ /* 0x000fea0003800000 */
.L_x_4467:
        /* <DEDUP_REMOVED lines=32> */
.L_x_4478:
[----:B------:R-:W-:Y:S05]  /*1a390*/  BSYNC B1 ;  /* 0x0000000000017941 */ /* 0x000fea0003800000 */
.L_x_4477:
[----:B-----5:R1:W5:Y:S04]  /*1a3a0*/  @P1 LDG.E.128 R92, [R222.64] ;  /* 0x00000006de5c1981 */ /* 0x020368000c1e1d00 */
[----:B------:R1:W5:Y:S01]  /*1a3b0*/  @P0 LDG.E.128 R88, [R220.64] ;  /* 0x00000006dc580981 */ /* 0x000362000c1e1d00 */
[----:B------:R-:W-:Y:S01]  /*1a3c0*/  BSSY B1, `(.L_x_4479) ;  /* 0x0000060000017945 */ /* 0x000fe20003800000 */
[----:B------:R-:W-:Y:S05]  /*1a3d0*/  @P2 BRA `(.L_x_4480) ;  /* 0x0000006000002947 */ /* 0x000fea0003800000 */
[----:B-1----:R-:W-:Y:S02]  /*1a3e0*/  IMAD.MOV.U32 R221, RZ, RZ, RZ ;  /* 0x000000ffffdd7224 */ /* 0x002fe400078e00ff */
[----:B0-----:R-:W-:Y:S01]  /*1a3f0*/  IMAD.MOV.U32 R96, RZ, RZ, R217 ;  /* 0x000000ffff607224 */ /* 0x001fe200078e00d9 */
[----:B------:R-:W-:Y:S05]  /*1a400*/  @!P0 BRA `(.L_x_4481) ;  /* 0x000005b000008947 */ /* 0x000fea0003800000 */
[----:B------:R-:W-:Y:S01]  /*1a410*/  IMAD.MOV.U32 R96, RZ, RZ, R217 ;  /* 0x000000ffff607224 */ /* 0x000fe200078e00d9 */
[----:B-----5:R-:W-:Y:S01]  /*1a420*/  PRMT R221, RZ, 0x5410, R88 ;  /* 0x00005410ffdd7816 */ /* 0x020fe20000000058 */
[----:B------:R-:W-:Y:S05]  /*1a430*/  BRA `(.L_x_4481) ;  /* 0x0000058000007947 */ /* 0x000fea0003800000 */
.L_x_4480:
        /* <DEDUP_REMOVED lines=12> */
.L_x_4483:
[----:B------:R-:W-:Y:S02]  /*1a500*/  IMAD.MOV.U32 R172, RZ, RZ, R158 ;  /* 0x000000ffffac7224 */ /* 0x000fe400078e009e */
.L_x_4484:
[----:B------:R-:W-:Y:S05]  /*1a510*/  BSYNC B2 ;  /* 0x0000000000027941 */ /* 0x000fea0003800000 */
.L_x_4482:
        /* <DEDUP_REMOVED lines=16> */
.L_x_4488:
[----:B------:R-:W-:Y:S05]  /*1a620*/  BSYNC B3 ;  /* 0x0000000000037941 */ /* 0x000fea0003800000 */
.L_x_4487:
        /* <DEDUP_REMOVED lines=44> */
.L_x_4486:
[----:B------:R-:W-:Y:S05]  /*1a8f0*/  BSYNC B2 ;  /* 0x0000000000027941 */ /* 0x000fea0003800000 */
.L_x_4485:
        /* <DEDUP_REMOVED lines=12> */
.L_x_4481:
[----:B------:R-:W-:Y:S05]  /*1a9c0*/  BSYNC B1 ;  /* 0x0000000000017941 */ /* 0x000fea0003800000 */
.L_x_4479:
        /* <DEDUP_REMOVED lines=8> */
.L_x_4490:
        /* <DEDUP_REMOVED lines=12> */
.L_x_4493:
[----:B------:R-:W-:Y:S02]  /*1ab10*/  IMAD.MOV.U32 R171, RZ, RZ, R158 ;  /* 0x000000ffffab7224 */ /* 0x000fe400078e009e */
.L_x_4494:
[----:B------:R-:W-:Y:S05]  /*1ab20*/  BSYNC B2 ;  /* 0x0000000000027941 */ /* 0x000fea0003800000 */
.L_x_4492:
        /* <DEDUP_REMOVED lines=16> */
.L_x_4498:
[----:B------:R-:W-:Y:S05]  /*1ac30*/  BSYNC B3 ;  /* 0x0000000000037941 */ /* 0x000fea0003800000 */
.L_x_4497:
        /* <DEDUP_REMOVED lines=44> */
.L_x_4496:
[----:B------:R-:W-:Y:S05]  /*1af00*/  BSYNC B2 ;  /* 0x0000000000027941 */ /* 0x000fea0003800000 */
.L_x_4495:
        /* <DEDUP_REMOVED lines=12> */
.L_x_4491:
[----:B------:R-:W-:Y:S05]  /*1afd0*/  BSYNC B1 ;  /* 0x0000000000017941 */ /* 0x000fea0003800000 */
.L_x_4489:
        /* <DEDUP_REMOVED lines=8> */
.L_x_4500:
        /* <DEDUP_REMOVED lines=12> */
.L_x_4503:
[----:B------:R-:W-:Y:S02]  /*1b120*/  MOV R170, R158 ;  /* 0x0000009e00aa7202 */ /* 0x000fe40000000f00 */
.L_x_4504:
[----:B------:R-:W-:Y:S05]  /*1b130*/  BSYNC B2 ;  /* 0x0000000000027941 */ /* 0x000fea0003800000 */
.L_x_4502:
        /* <DEDUP_REMOVED lines=16> */
.L_x_4508:
[----:B------:R-:W-:Y:S05]  /*1b240*/  BSYNC B3 ;  /* 0x0000000000037941 */ /* 0x000fea0003800000 */
.L_x_4507:
        /* <DEDUP_REMOVED lines=44> */
.L_x_4506:
[----:B------:R-:W-:Y:S05]  /*1b510*/  BSYNC B2 ;  /* 0x0000000000027941 */ /* 0x000fea0003800000 */
.L_x_4505:
        /* <DEDUP_REMOVED lines=12> */
.L_x_4501:
[----:B------:R-:W-:Y:S05]  /*1b5e0*/  BSYNC B1 ;  /* 0x0000000000017941 */ /* 0x000fea0003800000 */
.L_x_4499:
        /* <DEDUP_REMOVED lines=8> */
.L_x_4510:
        /* <DEDUP_REMOVED lines=12> */
.L_x_4513:
[----:B------:R-:W-:Y:S02]  /*1b730*/  IMAD.MOV.U32 R169, RZ, RZ, R158 ;  /* 0x000000ffffa97224 */ /* 0x000fe400078e009e */
.L_x_4514:
[----:B------:R-:W-:Y:S05]  /*1b740*/  BSYNC B2 ;  /* 0x0000000000027941 */ /* 0x000fea0003800000 */
.L_x_4512:
        /* <DEDUP_REMOVED lines=16> */
.L_x_4518:
[----:B------:R-:W-:Y:S05]  /*1b850*/  BSYNC B3 ;  /* 0x0000000000037941 */ /* 0x000fea0003800000 */
.L_x_4517:
        /* <DEDUP_REMOVED lines=44> */
.L_x_4516:
[----:B------:R-:W-:Y:S05]  /*1bb20*/  BSYNC B2 ;  /* 0x0000000000027941 */ /* 0x000fea0003800000 */
.L_x_4515:
        /* <DEDUP_REMOVED lines=12> */
.L_x_4511:
[----:B------:R-:W-:Y:S05]  /*1bbf0*/  BSYNC B1 ;  /* 0x0000000000017941 */ /* 0x000fea0003800000 */
.L_x_4509:
        /* <DEDUP_REMOVED lines=8> */
.L_x_4520:
        /* <DEDUP_REMOVED lines=12> */
.L_x_4523:
[----:B------:R-:W-:Y:S02]  /*1bd40*/  IMAD.MOV.U32 R168, RZ, RZ, R158 ;  /* 0x000000ffffa87224 */ /* 0x000fe400078e009e */
.L_x_4524:
[----:B------:R-:W-:Y:S05]  /*1bd50*/  BSYNC B2 ;  /* 0x0000000000027941 */ /* 0x000fea0003800000 */
.L_x_4522:
        /* <DEDUP_REMOVED lines=16> */
.L_x_4528:
[----:B------:R-:W-:Y:S05]  /*1be60*/  BSYNC B3 ;  /* 0x0000000000037941 */ /* 0x000fea0003800000 */
.L_x_4527:
        /* <DEDUP_REMOVED lines=44> */
.L_x_4526:
[----:B------:R-:W-:Y:S05]  /*1c130*/  BSYNC B2 ;  /* 0x0000000000027941 */ /* 0x000fea0003800000 */
.L_x_4525:
        /* <DEDUP_REMOVED lines=12> */
.L_x_4521:
[----:B------:R-:W-:Y:S05]  /*1c200*/  BSYNC B1 ;  /* 0x0000000000017941 */ /* 0x000fea0003800000 */
.L_x_4519:
        /* <DEDUP_REMOVED lines=8> */
.L_x_4530:
        /* <DEDUP_REMOVED lines=12> */
.L_x_4533:
[----:B------:R-:W-:Y:S02]  /*1c350*/  IMAD.MOV.U32 R167, RZ, RZ, R158 ;  /* 0x000000ffffa77224 */ /* 0x000fe400078e009e */
.L_x_4534:
[----:B------:R-:W-:Y:S05]  /*1c360*/  BSYNC B2 ;  /* 0x0000000000027941 */ /* 0x000fea0003800000 */
.L_x_4532:
        /* <DEDUP_REMOVED lines=16> */
.L_x_4538:
[----:B------:R-:W-:Y:S05]  /*1c470*/  BSYNC B3 ;  /* 0x0000000000037941 */ /* 0x000fea0003800000 */
.L_x_4537:
        /* <DEDUP_REMOVED lines=44> */
.L_x_4536:
[----:B------:R-:W-:Y:S05]  /*1c740*/  BSYNC B2 ;  /* 0x0000000000027941 */ /* 0x000fea0003800000 */
.L_x_4535:
        /* <DEDUP_REMOVED lines=12> */
.L_x_4531:
[----:B------:R-:W-:Y:S05]  /*1c810*/  BSYNC B1 ;  /* 0x0000000000017941 */ /* 0x000fea0003800000 */
.L_x_4529:
        /* <DEDUP_REMOVED lines=8> */
.L_x_4540:
        /* <DEDUP_REMOVED lines=12> */
.L_x_4543:
[----:B------:R-:W-:Y:S02]  /*1c960*/  IMAD.MOV.U32 R166, RZ, RZ, R158 ;  /* 0x000000ffffa67224 */ /* 0x000fe400078e009e */
.L_x_4544:
[----:B------:R-:W-:Y:S05]  /*1c970*/  BSYNC B2 ;  /* 0x0000000000027941 */ /* 0x000fea0003800000 */
.L_x_4542:
        /* <DEDUP_REMOVED lines=16> */
.L_x_4548:
[----:B------:R-:W-:Y:S05]  /*1ca80*/  BSYNC B3 ;  /* 0x0000000000037941 */ /* 0x000fea0003800000 */
.L_x_4547:
        /* <DEDUP_REMOVED lines=44> */
.L_x_4546:
[----:B------:R-:W-:Y:S05]  /*1cd50*/  BSYNC B2 ;  /* 0x0000000000027941 */ /* 0x000fea0003800000 */
.L_x_4545:
        /* <DEDUP_REMOVED lines=12> */
.L_x_4541:
[----:B------:R-:W-:Y:S05]  /*1ce20*/  BSYNC B1 ;  /* 0x0000000000017941 */ /* 0x000fea0003800000 */
.L_x_4539:
        /* <DEDUP_REMOVED lines=8> */
.L_x_4550:
        /* <DEDUP_REMOVED lines=12> */
.L_x_4553:
[----:B------:R-:W-:Y:S02]  /*1cf70*/  MOV R165, R158 ;  /* 0x0000009e00a57202 */ /* 0x000fe40000000f00 */
.L_x_4554:
[----:B------:R-:W-:Y:S05]  /*1cf80*/  BSYNC B2 ;  /* 0x0000000000027941 */ /* 0x000fea0003800000 */
.L_x_4552:
        /* <DEDUP_REMOVED lines=16> */
.L_x_4558:
[----:B------:R-:W-:Y:S05]  /*1d090*/  BSYNC B3 ;  /* 0x0000000000037941 */ /* 0x000fea0003800000 */
.L_x_4557:
        /* <DEDUP_REMOVED lines=44> */
.L_x_4556:
[----:B------:R-:W-:Y:S05]  /*1d360*/  BSYNC B2 ;  /* 0x0000000000027941 */ /* 0x000fea0003800000 */
.L_x_4555:
        /* <DEDUP_REMOVED lines=12> */
.L_x_4551:
[----:B------:R-:W-:Y:S05]  /*1d430*/  BSYNC B1 ;  /* 0x0000000000017941 */ /* 0x000fea0003800000 */
.L_x_4549:
        /* <DEDUP_REMOVED lines=21> */
[----:B------:R-:W-:Y:S02]  /*1d590*/  LOP3.LUT R96, R171, 0xff, RZ, 0xc0, !PT ;  /* 0x000000ffab607812 */ /* 0x000fe400078ec0ff */
[----:B------:R-:W-:Y:S01]  /*1d5a0*/  LOP3.LUT R225, R99, 0xff, R168, 0xf8, !PT ;  /* 0x000000ff63e17812 */ /* 0x000fe200078ef8a8 */
[----:B------:R-:W-:-:S04]  /*1d5b0*/  IMAD.WIDE.U32 R98, R98, 0x10000, RZ ;  /* 0x0001000062627825 */ /* 0x000fc800078e00ff */
[----:B------:R-:W-:Y:S01]  /*1d5c0*/  IMAD.WIDE.U32 R96, R96, 0x100, RZ ;  /* 0x0000010060607825 */ /* 0x000fe200078e00ff */
[----:B------:R-:W-:-:S03]  /*1d5d0*/  LOP3.LUT R225, R99, R225, R229, 0xfe, !PT ;  /* 0x000000e163e17212 */ /* 0x000fc600078efee5 */
[----:B------:R-:W-:Y:S01]  /*1d5e0*/  IMAD.MOV.U32 R229, RZ, RZ, 0x8 ;  /* 0x00000008ffe57424 */ /* 0x000fe200078e00ff */
[----:B------:R-:W-:Y:S02]  /*1d5f0*/  LOP3.LUT R99, R96, R228, R98, 0xfe, !PT ;  /* 0x000000e460637212 */ /* 0x000fe400078efe62 */
[----:B------:R-:W-:Y:S02]  /*1d600*/  LOP3.LUT R97, R225, R97, RZ, 0xfc, !PT ;  /* 0x00000061e1617212 */ /* 0x000fe400078efcff */
[----:B------:R-:W-:Y:S01]  /*1d610*/  LOP3.LUT R96, R99, 0xff, R172, 0xf8, !PT ;  /* 0x000000ff63607812 */ /* 0x000fe200078ef8ac */
[----:B------:R-:W-:-:S05]  /*1d620*/  IMAD.WIDE.U32 R98, R174, R229, c[0x0][0x190] ;  /* 0x00006400ae627625 */ /* 0x000fca00078e00e5 */
[----:B------:R0:W-:Y:S02]  /*1d630*/  STG.E.64 [R98.64], R96 ;  /* 0x0000006062007986 */ /* 0x0001e4000c101b06 */
.L_x_4560:
[----:B------:R-:W-:Y:S05]  /*1d640*/  BSYNC B1 ;  /* 0x0000000000017941 */ /* 0x000fea0003800000 */
.L_x_4559:
        /* <DEDUP_REMOVED lines=10> */
.L_x_4562:
        /* <DEDUP_REMOVED lines=12> */
.L_x_4565:
[----:B------:R-:W-:Y:S02]  /*1d7b0*/  IMAD.MOV.U32 R172, RZ, RZ, R158 ;  /* 0x000000ffffac7224 */ /* 0x000fe400078e009e */
.L_x_4566:
[----:B------:R-:W-:Y:S05]  /*1d7c0*/  BSYNC B2 ;  /* 0x0000000000027941 */ /* 0x000fea0003800000 */
.L_x_4564:
        /* <DEDUP_REMOVED lines=16> */
.L_x_4570:
[----:B------:R-:W-:Y:S05]  /*1d8d0*/  BSYNC B3 ;  /* 0x0000000000037941 */ /* 0x000fea0003800000 */
.L_x_4569:
        /* <DEDUP_REMOVED lines=44> */
.L_x_4568:
[----:B------:R-:W-:Y:S05]  /*1dba0*/  BSYNC B2 ;  /* 0x0000000000027941 */ /* 0x000fea0003800000 */
.L_x_4567:
        /* <DEDUP_REMOVED lines=12> */
.L_x_4563:
[----:B------:R-:W-:Y:S05]  /*1dc70*/  BSYNC B1 ;  /* 0x0000000000017941 */ /* 0x000fea0003800000 */
.L_x_4561:
        /* <DEDUP_REMOVED lines=8> */
.L_x_4572:
        /* <DEDUP_REMOVED lines=12> */
.L_x_4575:
[----:B------:R-:W-:Y:S02]  /*1ddc0*/  MOV R171, R158 ;  /* 0x0000009e00ab7202 */ /* 0x000fe40000000f00 */
.L_x_4576:
[----:B------:R-:W-:Y:S05]  /*1ddd0*/  BSYNC B2 ;  /* 0x0000000000027941 */ /* 0x000fea0003800000 */
.L_x_4574:
        /* <DEDUP_REMOVED lines=16> */
.L_x_4580:
[----:B------:R-:W-:Y:S05]  /*1dee0*/  BSYNC B3 ;  /* 0x0000000000037941 */ /* 0x000fea0003800000 */
.L_x_4579:
        /* <DEDUP_REMOVED lines=44> */
.L_x_4578:
[----:B------:R-:W-:Y:S05]  /*1e1b0*/  BSYNC B2 ;  /* 0x0000000000027941 */ /* 0x000fea0003800000 */
.L_x_4577:
        /* <DEDUP_REMOVED lines=12> */
.L_x_4573:
[----:B------:R-:W-:Y:S05]  /*1e280*/  BSYNC B1 ;  /* 0x0000000000017941 */ /* 0x000fea0003800000 */
.L_x_4571:
        /* <DEDUP_REMOVED lines=8> */
.L_x_4582:
        /* <DEDUP_REMOVED lines=12> */
.L_x_4585:
[----:B------:R-:W-:Y:S02]  /*1e3d0*/  IMAD.MOV.U32 R170, RZ, RZ, R158 ;  /* 0x000000ffffaa7224 */ /* 0x000fe400078e009e */
.L_x_4586:
[----:B------:R-:W-:Y:S05]  /*1e3e0*/  BSYNC B2 ;  /* 0x0000000000027941 */ /* 0x000fea0003800000 */
.L_x_4584:
        /* <DEDUP_REMOVED lines=16> */
.L_x_4590:
[----:B------:R-:W-:Y:S05]  /*1e4f0*/  BSYNC B3 ;  /* 0x0000000000037941 */ /* 0x000fea0003800000 */
.L_x_4589:
        /* <DEDUP_REMOVED lines=44> */
.L_x_4588:
[----:B------:R-:W-:Y:S05]  /*1e7c0*/  BSYNC B2 ;  /* 0x0000000000027941 */ /* 0x000fea0003800000 */
.L_x_4587:
        /* <DEDUP_REMOVED lines=12> */
.L_x_4583:
[----:B------:R-:W-:Y:S05]  /*1e890*/  BSYNC B1 ;  /* 0x0000000000017941 */ /* 0x000fea0003800000 */
.L_x_4581:
        /* <DEDUP_REMOVED lines=8> */
.L_x_4592:
        /* <DEDUP_REMOVED lines=12> */
.L_x_4595:
[----:B------:R-:W-:Y:S02]  /*1e9e0*/  IMAD.MOV.U32 R169, RZ, RZ, R158 ;  /* 0x000000ffffa97224 */ /* 0x000fe400078e009e */
.L_x_4596:
[----:B------:R-:W-:Y:S05]  /*1e9f0*/  BSYNC B2 ;  /* 0x0000000000027941 */ /* 0x000fea0003800000 */
.L_x_4594:
        /* <DEDUP_REMOVED lines=16> */
.L_x_4600:
[----:B------:R-:W-:Y:S05]  /*1eb00*/  BSYNC B3 ;  /* 0x0000000000037941 */ /* 0x000fea0003800000 */
.L_x_4599:
        /* <DEDUP_REMOVED lines=44> */
.L_x_4598:
[----:B------:R-:W-:Y:S05]  /*1edd0*/  BSYNC B2 ;  /* 0x0000000000027941 */ /* 0x000fea0003800000 */
.L_x_4597:
        /* <DEDUP_REMOVED lines=12> */
.L_x_4593:
[----:B------:R-:W-:Y:S05]  /*1eea0*/  BSYNC B1 ;  /* 0x0000000000017941 */ /* 0x000fea0003800000 */
.L_x_4591:
        /* <DEDUP_REMOVED lines=8> */
.L_x_4602:
        /* <DEDUP_REMOVED lines=12> */
.L_x_4605:
[----:B------:R-:W-:Y:S02]  /*1eff0*/  IMAD.MOV.U32 R168, RZ, RZ, R158 ;  /* 0x000000ffffa87224 */ /* 0x000fe400078e009e */
.L_x_4606:
[----:B------:R-:W-:Y:S05]  /*1f000*/  BSYNC B2 ;  /* 0x0000000000027941 */ /* 0x000fea0003800000 */
.L_x_4604:
        /* <DEDUP_REMOVED lines=16> */
.L_x_4610:
[----:B------:R-:W-:Y:S05]  /*1f110*/  BSYNC B3 ;  /* 0x0000000000037941 */ /* 0x000fea0003800000 */
.L_x_4609:
        /* <DEDUP_REMOVED lines=44> */
.L_x_4608:
[----:B------:R-:W-:Y:S05]  /*1f3e0*/  BSYNC B2 ;  /* 0x0000000000027941 */ /* 0x000fea0003800000 */
.L_x_4607:
        /* <DEDUP_REMOVED lines=12> */
.L_x_4603:
[----:B------:R-:W-:Y:S05]  /*1f4b0*/  BSYNC B1 ;  /* 0x0000000000017941 */ /* 0x000fea0003800000 */
.L_x_4601:
        /* <DEDUP_REMOVED lines=8> */
.L_x_4612:
        /* <DEDUP_REMOVED lines=12> */
.L_x_4615:
[----:B------:R-:W-:Y:S02]  /*1f600*/  IMAD.MOV.U32 R167, RZ, RZ, R158 ;  /* 0x000000ffffa77224 */ /* 0x000fe400078e009e */
.L_x_4616:
[----:B------:R-:W-:Y:S05]  /*1f610*/  BSYNC B2 ;  /* 0x0000000000027941 */ /* 0x000fea0003800000 */
.L_x_4614:
        /* <DEDUP_REMOVED lines=16> */
.L_x_4620:
[----:B------:R-:W-:Y:S05]  /*1f720*/  BSYNC B3 ;  /* 0x0000000000037941 */ /* 0x000fea0003800000 */
.L_x_4619:
        /* <DEDUP_REMOVED lines=44> */
.L_x_4618:
[----:B------:R-:W-:Y:S05]  /*1f9f0*/  BSYNC B2 ;  /* 0x0000000000027941 */ /* 0x000fea0003800000 */
.L_x_4617:
        /* <DEDUP_REMOVED lines=12> */
.L_x_4613:
[----:B------:R-:W-:Y:S05]  /*1fac0*/  BSYNC B1 ;  /* 0x0000000000017941 */ /* 0x000fea0003800000 */
.L_x_4611:
        /* <DEDUP_REMOVED lines=8> */
.L_x_4622:
        /* <DEDUP_REMOVED lines=12> */
.L_x_4625:
[----:B------:R-:W-:Y:S02]  /*1fc10*/  IMAD.MOV.U32 R166, RZ, RZ, R158 ;  /* 0x000000ffffa67224 */ /* 0x000fe400078e009e */
.L_x_4626:
[----:B------:R-:W-:Y:S05]  /*1fc20*/  BSYNC B2 ;  /* 0x0000000000027941 */ /* 0x000fea0003800000 */
.L_x_4624:
        /* <DEDUP_REMOVED lines=16> */
.L_x_4630:
[----:B------:R-:W-:Y:S05]  /*1fd30*/  BSYNC B3 ;  /* 0x0000000000037941 */ /* 0x000fea0003800000 */
.L_x_4629:
        /* <DEDUP_REMOVED lines=44> */
.L_x_4628:
[----:B------:R-:W-:Y:S05]  /*20000*/  BSYNC B2 ;  /* 0x0000000000027941 */ /* 0x000fea0003800000 */
.L_x_4627:
        /* <DEDUP_REMOVED lines=12> */
.L_x_4623:
[----:B------:R-:W-:Y:S05]  /*200d0*/  BSYNC B1 ;  /* 0x0000000000017941 */ /* 0x000fea0003800000 */
.L_x_4621:
        /* <DEDUP_REMOVED lines=8> */
.L_x_4632:
        /* <DEDUP_REMOVED lines=12> */
.L_x_4635:
[----:B------:R-:W-:Y:S02]  /*20220*/  IMAD.MOV.U32 R165, RZ, RZ, R158 ;  /* 0x000000ffffa57224 */ /* 0x000fe400078e009e */
.L_x_4636:
[----:B------:R-:W-:Y:S05]  /*20230*/  BSYNC B2 ;  /* 0x0000000000027941 */ /* 0x000fea0003800000 */
.L_x_4634:
        /* <DEDUP_REMOVED lines=16> */
.L_x_4640:
[----:B------:R-:W-:Y:S05]  /*20340*/  BSYNC B3 ;  /* 0x0000000000037941 */ /* 0x000fea0003800000 */
.L_x_4639:
        /* <DEDUP_REMOVED lines=44> */
.L_x_4638:
[----:B------:R-:W-:Y:S05]  /*20610*/  BSYNC B2 ;  /* 0x0000000000027941 */ /* 0x000fea0003800000 */
.L_x_4637:
        /* <DEDUP_REMOVED lines=12> */
.L_x_4633:
[----:B------:R-:W-:Y:S05]  /*206e0*/  BSYNC B1 ;  /* 0x0000000000017941 */ /* 0x000fea0003800000 */
.L_x_4631:
[----:B------:R-:W-:Y:S01]  /*206f0*/  IMAD.WIDE.U32 R236, R240, R233, c[0x0][0x188] ;  /* 0x00006200f0ec7625 */ /* 0x000fe200078e00e9 */
[----:B------:R-:W-:Y:S01]  /*20700*/  F2FP.BF16.PACK_AB R99, R229, R234 ;  /* 0x000000eae563723e */ /* 0x000fe200000010ff */
[----:B------:R-:W-:Y:S01]  /*20710*/  BSSY B1, `(.L_x_4641) ;  /* 0x000006a000017945 */ /* 0x000fe20003800000 */
[----:B------:R-:W-:Y:S01]  /*20720*/  F2FP.BF16.PACK_AB R98, R232, R227 ;  /* 0x000000e3e862723e */ /* 0x000fe200000010ff */
[----:B------:R-:W-:Y:S01]  /*20730*/  FADD.FTZ R233, RZ, R107 ;  /* 0x0000006bffe97221 */ /* 0x000fe20000010000 */
[----:B------:R-:W-:Y:S02]  /*20740*/  F2FP.BF16.PACK_AB R97, R230, R225 ;  /* 0x000000e1e661723e */ /* 0x000fe400000010ff */
[----:B------:R-:W-:Y:S01]  /*20750*/  F2FP.BF16.PACK_AB R96, R231, R228 ;  /* 0x000000e4e760723e */ /* 0x000fe200000010ff */
[----:B------:R-:W-:Y:S01]  /*20760*/  FADD.FTZ R240, R233, R106 ;  /* 0x0000006ae9f07221 */ /* 0x000fe20000010000 */
[----:B------:R-:W-:-:S03]  /*20770*/  LOP3.LUT P0, RZ, R110, 0x1f, RZ, 0xc0, !PT ;  /* 0x0000001f6eff7812 */ /* 0x000fc6000780c0ff */
[----:B------:R-:W-:Y:S01]  /*20780*/  FADD.FTZ R233, R240, R105 ;  /* 0x00000069f0e97221 */ /* 0x000fe20000010000 */
[----:B------:R0:W-:Y:S03]  /*20790*/  STG.E.128 [R236.64], R96 ;  /* 0x00000060ec007986 */ /* 0x0001e6000c101d06 */
[----:B------:R-:W-:-:S04]  /*207a0*/  FADD.FTZ R240, R233, R104 ;  /* 0x00000068e9f07221 */ /* 0x000fc80000010000 */
[----:B------:R-:W-:-:S04]  /*207b0*/  FADD.FTZ R233, R240, R103 ;  /* 0x00000067f0e97221 */ /* 0x000fc80000010000 */
[----:B------:R-:W-:-:S04]  /*207c0*/  FADD.FTZ R240, R233, R102 ;  /* 0x00000066e9f07221 */ /* 0x000fc80000010000 */
[----:B------:R-:W-:-:S04]  /*207d0*/  FADD.FTZ R233, R240, R101 ;  /* 0x00000065f0e97221 */ /* 0x000fc80000010000 */
[----:B------:R-:W-:-:S04]  /*207e0*/  FADD.FTZ R233, R233, R100 ;  /* 0x00000064e9e97221 */ /* 0x000fc80000010000 */
[----:B------:R-:W-:-:S04]  /*207f0*/  FADD.FTZ R240, R233, R118 ;  /* 0x00000076e9f07221 */ /* 0x000fc80000010000 */
[----:B------:R-:W-:-:S04]  /*20800*/  FADD.FTZ R233, R240, R117 ;  /* 0x00000075f0e97221 */ /* 0x000fc80000010000 */
[----:B0-----:R-:W-:-:S04]  /*20810*/  FADD.FTZ R96, R233, R116 ;  /* 0x00000074e9607221 */ /* 0x001fc80000010000 */
        /* <DEDUP_REMOVED lines=68> */
[----:B------:R-:W-:Y:S05]  /*20c60*/  @!P1 BRA `(.L_x_4642) ;  /* 0x0000014000009947 */ /* 0x000fea0003800000 */
[----:B------:R-:W-:Y:S01]  /*20c70*/  IMAD.U32 R97, R166, 0x10000, RZ ;  /* 0x00010000a6617824 */ /* 0x000fe200078e00ff */
[----:B------:R-:W-:Y:S02]  /*20c80*/  LOP3.LUT R96, R165, 0xffff, RZ, 0xc0, !PT ;  /* 0x0000ffffa5607812 */ /* 0x000fe400078ec0ff */
[----:B------:R-:W-:Y:S02]  /*20c90*/  LOP3.LUT R236, R169, 0xff, RZ, 0xc0, !PT ;  /* 0x000000ffa9ec7812 */ /* 0x000fe400078ec0ff */
[----:B------:R-:W-:Y:S02]  /*20ca0*/  LOP3.LUT R97, R97, 0xff0000, RZ, 0xc0, !PT ;  /* 0x00ff000061617812 */ /* 0x000fe400078ec0ff */
[----:B------:R-:W-:Y:S01]  /*20cb0*/  LOP3.LUT R98, R170, 0xff, RZ, 0xc0, !PT ;  /* 0x000000ffaa627812 */ /* 0x000fe200078ec0ff */
[----:B------:R-:W-:Y:S01]  /*20cc0*/  IMAD.WIDE.U32 R236, R236, 0x1000000, RZ ;  /* 0x01000000ecec7825 */ /* 0x000fe200078e00ff */
[----:B------:R-:W-:-:S02]  /*20cd0*/  PRMT R96, R97, 0x4210, R96 ;  /* 0x0000421061607816 */ /* 0x000fc40000000060 */
[----:B------:R-:W-:Y:S01]  /*20ce0*/  PRMT R97, R167, 0x7104, RZ ;  /* 0x00007104a7617816 */ /* 0x000fe200000000ff */
[----:B------:R-:W-:-:S03]  /*20cf0*/  IMAD.WIDE.U32 R98, R98, 0x10000, RZ ;  /* 0x0001000062627825 */ /* 0x000fc600078e00ff */
[----:B------:R-:W-:Y:S02]  /*20d00*/  LOP3.LUT R97, R96, 0xff00, R97, 0xf8, !PT ;  /* 0x0000ff0060617812 */ /* 0x000fe400078ef861 */
[----:B------:R-:W-:Y:S02]  /*20d10*/  LOP3.LUT R96, R171, 0xff, RZ, 0xc0, !PT ;  /* 0x000000ffab607812 */ /* 0x000fe400078ec0ff */
[----:B------:R-:W-:-:S03]  /*20d20*/  LOP3.LUT R233, R97, 0xff, R168, 0xf8, !PT ;  /* 0x000000ff61e97812 */ /* 0x000fc600078ef8a8 */
[----:B------:R-:W-:Y:S01]  /*20d30*/  IMAD.WIDE.U32 R96, R96, 0x100, RZ ;  /* 0x0000010060607825 */ /* 0x000fe200078e00ff */
[----:B------:R-:W-:-:S04]  /*20d40*/  LOP3.LUT R233, R99, R233, R237, 0xfe, !PT ;  /* 0x000000e963e97212 */ /* 0x000fc800078efeed */
[----:B------:R-:W-:Y:S02]  /*20d50*/  LOP3.LUT R99, R96, R236, R98, 0xfe, !PT ;  /* 0x000000ec60637212 */ /* 0x000fe400078efe62 */
[----:B------:R-:W-:Y:S01]  /*20d60*/  LOP3.LUT R97, R233, R97, RZ, 0xfc, !PT ;  /* 0x00000061e9617212 */ /* 0x000fe200078efcff */
[----:B------:R-:W-:Y:S01]  /*20d70*/  IMAD.MOV.U32 R233, RZ, RZ, 0x8 ;  /* 0x00000008ffe97424 */ /* 0x000fe200078e00ff */
[----:B------:R-:W-:-:S03]  /*20d80*/  LOP3.LUT R96, R99, 0xff, R172, 0xf8, !PT ;  /* 0x000000ff63607812 */ /* 0x000fc600078ef8ac */
[----:B------:R-:W-:-:S05]  /*20d90*/  IMAD.WIDE.U32 R98, R238, R233, c[0x0][0x190] ;  /* 0x00006400ee627625 */ /* 0x000fca00078e00e9 */
[----:B------:R0:W-:Y:S02]  /*20da0*/  STG.E.64 [R98.64], R96 ;  /* 0x0000006062007986 */ /* 0x0001e4000c101b06 */
.L_x_4642:
[----:B------:R-:W-:Y:S05]  /*20db0*/  BSYNC B1 ;  /* 0x0000000000017941 */ /* 0x000fea0003800000 */
.L_x_4641:
[----:B------:R-:W-:Y:S01]  /*20dc0*/  FADD.FTZ R235, R240, R229 ;  /* 0x000000e5f0eb7221 */ /* 0x000fe20000010000 */
[----:B------:R-:W-:Y:S05]  /*20dd0*/  BRA.DIV ~URZ, `(.L_x_4643) ;  /* 0x000025b27f007947 */ /* 0x000fea000b800000 */
[----:B0-----:R0:W1:Y:S02]  /*20de0*/  SHFL.BFLY PT, R96, R235, 0x1, 0x1f ;  /* 0x0c201f00eb607f89 */ /* 0x00106400000e0000 */
.L_x_4649:
        /* <DEDUP_REMOVED lines=180> */
.L_x_4650:
[----:B------:R-:W-:Y:S01]  /*21930*/  FMUL.FTZ R96, R233, R233 ;  /* 0x000000e9e9607220 */ /* 0x000fe20000410000 */
[----:B------:R-:W-:Y:S01]  /*21940*/  ISETP.NE.AND P1, PT, RZ, UR8, PT ;  /* 0x00000008ff007c0c */ /* 0x000fe2000bf25270 */
[----:B01----:R-:W-:Y:S01]  /*21950*/  FADD.FTZ R235, R236, R235 ;  /* 0x000000ebeceb7221 */ /* 0x003fe20000010000 */
[----:B------:R-:W-:Y:S01]  /*21960*/  @!P0 LEA R236, P2, R42, c[0x0][0x1a0], 0x2 ;  /* 0x000068002aec8a11 */ /* 0x000fe200078410ff */
[----:B------:R-:W-:Y:S01]  /*21970*/  IMAD.MOV.U32 R98, RZ, RZ, c[0x0][0x1e0] ;  /* 0x00007800ff627624 */ /* 0x000fe200078e00ff */
[----:B------:R-:W-:Y:S01]  /*21980*/  FSEL R97, R96, RZ, P1 ;  /* 0x000000ff60617208 */ /* 0x000fe20000800000 */
[----:B------:R-:W-:Y:S01]  /*21990*/  BSSY B1, `(.L_x_4645) ;  /* 0x0000198000017945 */ /* 0x000fe20003800000 */
[C---:B------:R-:W-:Y:S01]  /*219a0*/  @!P0 LEA.HI.X R237, R42.reuse, c[0x0][0x1a4], R109, 0x2, P2 ;  /* 0x000069002aed8a11 */ /* 0x040fe200010f146d */
[----:B------:R-:W-:Y:S01]  /*219b0*/  FFMA.FTZ R96, R235, R98, c[0x0][0x228] ;  /* 0x00008a00eb607623 */ /* 0x000fe20000010062 */
[----:B------:R-:W-:-:S03]  /*219c0*/  @!P0 LEA R98, P3, R42, c[0x0][0x1a8], 0x2 ;  /* 0x00006a002a628a11 */ /* 0x000fc600078610ff */
[----:B------:R-:W-:Y:S01]  /*219d0*/  FADD.FTZ R96, R96, R97 ;  /* 0x0000006160607221 */ /* 0x000fe20000010000 */
[----:B------:R-:W-:Y:S01]  /*219e0*/  @!P0 LEA.HI.X R99, R42, c[0x0][0x1ac], R109, 0x2, P3 ;  /* 0x00006b002a638a11 */ /* 0x000fe200018f146d */
[----:B------:R0:W-:Y:S04]  /*219f0*/  @!P0 STG.E [R236.64], R233 ;  /* 0x000000e9ec008986 */ /* 0x0001e8000c101906 */
[----:B------:R-:W1:Y:S02]  /*21a00*/  MUFU.RSQ R96, R96 ;  /* 0x0000006000607308 */ /* 0x000e640000001400 */
[----:B-1----:R0:W-:Y:S01]  /*21a10*/  @!P0 STG.E [R98.64], R96 ;  /* 0x0000006062008986 */ /* 0x0021e2000c101906 */
[----:B------:R-:W-:-:S13]  /*21a20*/  ISETP.GE.AND P0, PT, R108, 0x1, PT ;  /* 0x000000016c00780c */ /* 0x000fda0003f06270 */
[----:B------:R-:W-:Y:S05]  /*21a30*/  @!P0 BRA `(.L_x_4646) ;  /* 0x000018d000008947 */ /* 0x000fea0003800000 */
[----:B0-----:R-:W-:Y:S02]  /*21a40*/  FSEL R97, R233, RZ, !P1 ;  /* 0x000000ffe9617208 */ /* 0x001fe40004800000 */
        /* <DEDUP_REMOVED lines=17> */
[----:B------:R-:W-:Y:S02]  /*21b60*/  FMUL.FTZ R102, R96, R103 ;  /* 0x0000006760667220 */ /* 0x000fe40000410000 */
[----:B------:R-:W-:-:S02]  /*21b70*/  FADD.FTZ R203, -R97, R203 ;  /* 0x000000cb61cb7221 */ /* 0x000fc40000010100 */
[C---:B------:R-:W-:Y:S02]  /*21b80*/  FADD.FTZ R209, -R97.reuse, R209 ;  /* 0x000000d161d17221 */ /* 0x040fe40000010100 */
[C---:B------:R-:W-:Y:S02]  /*21b90*/  FADD.FTZ R218, -R97.reuse, R218 ;  /* 0x000000da61da7221 */ /* 0x040fe40000010100 */
[C---:B------:R-:W-:Y:S02]  /*21ba0*/  FADD.FTZ R213, -R97.reuse, R213 ;  /* 0x000000d561d57221 */ /* 0x040fe40000010100 */
[----:B------:R-:W-:Y:S02]  /*21bb0*/  FADD.FTZ R222, -R97, R222 ;  /* 0x000000de61de7221 */ /* 0x000fe40000010100 */
[C---:B------:R-:W-:Y:S02]  /*21bc0*/  FMUL.FTZ R100, R96.reuse, R105 ;  /* 0x0000006960647220 */ /* 0x040fe40000410000 */
[----:B------:R-:W-:-:S02]  /*21bd0*/  FMUL.FTZ R103, R96, R196 ;  /* 0x000000c460677220 */ /* 0x000fc40000410000 */
[C---:B------:R-:W-:Y:S02]  /*21be0*/  FADD.FTZ R109, -R97.reuse, R104 ;  /* 0x00000068616d7221 */ /* 0x040fe40000010100 */
[C---:B------:R-:W-:Y:S02]  /*21bf0*/  FADD.FTZ R216, -R97.reuse, R216 ;  /* 0x000000d861d87221 */ /* 0x040fe40000010100 */
[C---:B------:R-:W-:Y:S02]  /*21c00*/  FADD.FTZ R226, -R97.reuse, R226 ;  /* 0x000000e261e27221 */ /* 0x040fe40000010100 */
[C---:B------:R-:W-:Y:S02]  /*21c10*/  FADD.FTZ R217, -R97.reuse, R217 ;  /* 0x000000d961d97221 */ /* 0x040fe40000010100 */
[C---:B------:R-:W-:Y:S02]  /*21c20*/  FADD.FTZ R219, -R97.reuse, R219 ;  /* 0x000000db61db7221 */ /* 0x040fe40000010100 */
[----:B------:R-:W-:-:S02]  /*21c30*/  FADD.FTZ R224, -R97, R224 ;  /* 0x000000e061e07221 */ /* 0x000fc40000010100 */
[C---:B------:R-:W-:Y:S02]  /*21c40*/  FMUL.FTZ R196, R96.reuse, R193 ;  /* 0x000000c160c47220 */ /* 0x040fe40000410000 */
[----:B------:R-:W-:Y:S02]  /*21c50*/  FMUL.FTZ R105, R96, R198 ;  /* 0x000000c660697220 */ /* 0x000fe40000410000 */
        /* <DEDUP_REMOVED lines=52> */
[C---:B------:R-:W-:Y:S02]  /*21fa0*/  FMUL.FTZ R98, R96.reuse, R107 ;  /* 0x0000006b60627220 */ /* 0x040fe40000410000 */
[C---:B------:R-:W-:Y:S02]  /*21fb0*/  FMUL.FTZ R104, R96.reuse, R101 ;  /* 0x0000006560687220 */ /* 0x040fe40000410000 */
[C---:B------:R-:W-:Y:S02]  /*21fc0*/  FMUL.FTZ R198, R96.reuse, R201 ;  /* 0x000000c960c67220 */ /* 0x040fe40000410000 */
[C---:B------:R-:W-:Y:S02]  /*21fd0*/  FMUL.FTZ R193, R96.reuse, R208 ;  /* 0x000000d060c17220 */ /* 0x040fe40000410000 */
[----:B------:R-:W-:Y:S01]  /*21fe0*/  FADD.FTZ R97, -R97, R229 ;  /* 0x000000e561617221 */ /* 0x000fe20000010100 */
        /* <DEDUP_REMOVED lines=75> */
[----:B------:R-:W-:Y:S01]  /*224a0*/  FMUL.FTZ R96, R96, R97 ;  /* 0x0000006160607220 */ /* 0x000fe20000410000 */
[----:B------:R-:W-:Y:S01]  /*224b0*/  PRMT R97, RZ, 0x5410, R51 ;  /* 0x00005410ff617816 */ /* 0x000fe20000000033 */
[----:B------:R-:W-:Y:S02]  /*224c0*/  IMAD R108, R108, c[0x0][0x168], RZ ;  /* 0x00005a006c6c7a24 */ /* 0x000fe400078e02ff */
[----:B------:R-:W-:Y:S01]  /*224d0*/  FFMA.FTZ R229, R96, R229, R173 ;  /* 0x000000e560e57223 */ /* 0x000fe200000100ad */
[----:B------:R-:W-:Y:S01]  /*224e0*/  PRMT R96, RZ, 0x5410, R86 ;  /* 0x00005410ff607816 */ /* 0x000fe20000000056 */
[----:B------:R-:W-:Y:S01]  /*224f0*/  FFMA.FTZ R104, R104, R97, R35 ;  /* 0x0000006168687223 */ /* 0x000fe20000010023 */
[----:B------:R-:W-:Y:S01]  /*22500*/  PRMT R97, RZ, 0x7610, R51 ;  /* 0x00007610ff617816 */ /* 0x000fe20000000033 */
[----:B------:R-:W-:Y:S01]  /*22510*/  FFMA.FTZ R230, R99, R230, R40 ;  /* 0x000000e663e67223 */ /* 0x000fe20000010028 */
[----:B------:R-:W-:Y:S01]  /*22520*/  SHF.R.S32.HI R221, RZ, 0x1f, R108 ;  /* 0x0000001fffdd7819 */ /* 0x000fe2000001146c */
[----:B------:R-:W-:Y:S01]  /*22530*/  FFMA.FTZ R226, R226, R96, R161 ;  /* 0x00000060e2e27223 */ /* 0x000fe200000100a1 */
[----:B------:R-:W-:Y:S01]  /*22540*/  PRMT R96, RZ, 0x7610, R86 ;  /* 0x00007610ff607816 */ /* 0x000fe20000000056 */
        /* <DEDUP_REMOVED lines=9> */
[----:B------:R-:W-:Y:S01]  /*225e0*/  LOP3.LUT R99, R110, 0x1f, RZ, 0xc0, !PT ;  /* 0x0000001f6e637812 */ /* 0x000fe200078ec0ff */
[----:B------:R-:W-:Y:S01]  /*225f0*/  FFMA.FTZ R224, R224, R96, R153 ;  /* 0x00000060e0e07223 */ /* 0x000fe20000010099 */
[----:B------:R-:W-:Y:S01]  /*22600*/  PRMT R96, RZ, 0x7610, R85 ;  /* 0x00007610ff607816 */ /* 0x000fe20000000055 */
[----:B------:R-:W-:Y:S01]  /*22610*/  FFMA.FTZ R233, R233, R97, R36 ;  /* 0x00000061e9e97223 */ /* 0x000fe20000010024 */
[----:B------:R-:W-:Y:S01]  /*22620*/  PRMT R97, RZ, 0x5410, R49 ;  /* 0x00005410ff617816 */ /* 0x000fe20000000031 */
[----:B------:R-:W-:Y:S01]  /*22630*/  FFMA.FTZ R232, R101, R232, R44 ;  /* 0x000000e865e87223 */ /* 0x000fe2000001002c */
[----:B------:R-:W-:Y:S01]  /*22640*/  LEA.HI.SX32 R236, R108, R99, 0x1d ;  /* 0x000000636cec7211 */ /* 0x000fe200078feaff */
        /* <DEDUP_REMOVED lines=10> */
[----:B------:R-:W-:Y:S01]  /*226f0*/  F2FP.BF16.PACK_AB R99, R235, R104 ;  /* 0x00000068eb63723e */ /* 0x000fe200000010ff */
[----:B------:R-:W-:Y:S01]  /*22700*/  FFMA.FTZ R231, R231, R96, R160 ;  /* 0x00000060e7e77223 */ /* 0x000fe200000100a0 */
[----:B------:R-:W-:Y:S01]  /*22710*/  F2FP.BF16.PACK_AB R97, R100, R97 ;  /* 0x000000616461723e */ /* 0x000fe200000010ff */
        /* <DEDUP_REMOVED lines=29> */
[----:B------:R-:W-:-:S03]  /*228f0*/  IADD3 R176, R236, 0x80, RZ ;  /* 0x00000080ecb07810 */ /* 0x000fc60007ffe0ff */
        /* <DEDUP_REMOVED lines=15> */
[----:B------:R-:W-:-:S03]  /*229f0*/  MOV R175, 0x10 ;  /* 0x0000001000af7802 */ /* 0x000fc60000000f00 */
[----:B------:R-:W-:Y:S01]  /*22a00*/  FFMA.FTZ R177, R177, R98, R10 ;  /* 0x00000062b1b17223 */ /* 0x000fe2000001000a */
[----:B------:R-:W-:Y:S01]  /*22a10*/  PRMT R98, RZ, 0x5410, R62 ;  /* 0x00005410ff627816 */ /* 0x000fe2000000003e */
[----:B------:R-:W-:-:S03]  /*22a20*/  IMAD.WIDE.U32 R120, R236, R175, c[0x0][0x208] ;  /* 0x00008200ec787625 */ /* 0x000fc600078e00af */
[----:B------:R-:W-:Y:S01]  /*22a30*/  F2FP.BF16.PACK_AB R111, R177, R180 ;  /* 0x000000b4b16f723e */ /* 0x000fe200000010ff */
[----:B------:R-:W-:Y:S01]  /*22a40*/  FFMA.FTZ R182, R182, R98, R13 ;  /* 0x00000062b6b67223 */ /* 0x000fe2000001000d */
[----:B------:R-:W-:Y:S01]  /*22a50*/  PRMT R98, RZ, 0x7610, R62 ;  /* 0x00007610ff627816 */ /* 0x000fe2000000003e */
[----:B------:R-:W-:Y:S01]  /*22a60*/  IMAD.WIDE.U32 R176, R176, R175, c[0x0][0x208] ;  /* 0x00008200b0b07625 */ /* 0x000fe200078e00af */
[----:B------:R-:W-:-:S03]  /*22a70*/  IADD3 R180, R236, 0x60, RZ ;  /* 0x00000060ecb47810 */ /* 0x000fc60007ffe0ff */
        /* <DEDUP_REMOVED lines=116> */
[----:B--2---:R-:W-:Y:S01]  /*231c0*/  IADD3 R176, R236, 0xa0, RZ ;  /* 0x000000a0ecb07810 */ /* 0x004fe20007ffe0ff */
[-C--:B------:R-:W-:Y:S01]  /*231d0*/  IMAD.WIDE.U32 R110, R110, R175.reuse, c[0x0][0x208] ;  /* 0x000082006e6e7625 */ /* 0x080fe200078e00af */
[C---:B------:R-:W-:Y:S02]  /*231e0*/  IADD3 R114, R236.reuse, 0xc0, RZ ;  /* 0x000000c0ec727810 */ /* 0x040fe40007ffe0ff */
[----:B------:R-:W-:Y:S01]  /*231f0*/  IADD3 R112, R236, 0xe0, RZ ;  /* 0x000000e0ec707810 */ /* 0x000fe20007ffe0ff */
[-C--:B------:R-:W-:Y:S01]  /*23200*/  IMAD.WIDE.U32 R176, R176, R175.reuse, c[0x0][0x208] ;  /* 0x00008200b0b07625 */ /* 0x080fe200078e00af */
[----:B------:R-:W-:Y:S02]  /*23210*/  F2FP.BF16.PACK_AB R103, R223, R220 ;  /* 0x000000dcdf67723e */ /* 0x000fe400000010ff */
        /* <DEDUP_REMOVED lines=12> */
[----:B------:R-:W-:-:S03]  /*232e0*/  F2FP.BF16.PACK_AB R104, R231, R228 ;  /* 0x000000e4e768723e */ /* 0x000fc600000010ff */
[----:B------:R0:W-:Y:S04]  /*232f0*/  STG.E.128 [R110.64], R100 ;  /* 0x000000646e007986 */ /* 0x0001e8000c101d06 */
[----:B------:R0:W-:Y:S02]  /*23300*/  STG.E.128 [R108.64], R104 ;  /* 0x000000686c007986 */ /* 0x0001e4000c101d06 */
.L_x_4646:
[----:B0-----:R-:W-:Y:S05]  /*23310*/  BSYNC B1 ;  /* 0x0000000000017941 */ /* 0x001fea0003800000 */
.L_x_4645:
[----:B------:R-:W-:-:S04]  /*23320*/  IMAD.MOV.U32 R97, RZ, RZ, c[0x0][0x160] ;  /* 0x00005800ff617624 */ /* 0x000fc800078e00ff */
[----:B------:R-:W-:-:S05]  /*23330*/  IMAD R42, R97, 0x4, R42 ;  /* 0x00000004612a7824 */ /* 0x000fca00078e022a */
[----:B------:R-:W-:-:S13]  /*23340*/  ISETP.GE.AND P0, PT, R42, c[0x0][0x164], PT ;  /* 0x000059002a007a0c */ /* 0x000fda0003f06270 */
[----:B-----5:R-:W-:Y:S01]  /*23350*/  @P0 CALL.REL.NOINC `(.L_x_4647) ;  /* 0x0000001000000944 */ /* 0x020fe20003c00000 */
[----:B------:R-:W-:Y:S05]  /*23360*/  BRA `(.L_x_4648) ;  /* 0xfffdda5000007947 */ /* 0x000fea000383ffff */
.L_x_4647:
[----:B------:R-:W-:Y:S05]  /*23370*/  BSYNC B0 ;  /* 0x0000000000007941 */ /* 0x000fea0003800000 */
.L_x_3822:
[----:B------:R-:W-:Y:S05]  /*23380*/  EXIT ;  /* 0x000000000000794d */ /* 0x000fea0003800000 */
.L_x_4643:
[----:B0-----:R-:W-:Y:S01]  /*23390*/  HFMA2.MMA R98, -RZ, RZ, 0, 1.847743988037109375e-06 ;  /* 0x0000001fff627435 */ /* 0x001fe200000001ff */
[----:B------:R-:W-:Y:S01]  /*233a0*/  IMAD.MOV.U32 R236, RZ, RZ, 0x1 ;  /* 0x00000001ffec7424 */ /* 0x000fe200078e00ff */
[----:B------:R-:W-:Y:S01]  /*233b0*/  MOV R96, 0x233e0 ;  /* 0x000233e000607802 */ /* 0x000fe20000000f00 */
[----:B------:R-:W-:-:S03]  /*233c0*/  IMAD.MOV.U32 R99, RZ, RZ, -0x1 ;  /* 0xffffffffff637424 */ /* 0x000fc600078e00ff */
[----:B-----5:R-:W-:Y:S05]  /*233d0*/  CALL.REL.NOINC `($__internal_11_$__cuda_sm70_shflsync_bfly_p) ;  /* 0x00000d9000007944 */ /* 0x020fea0003c00000 */
[----:B-1----:R-:W-:Y:S01]  /*233e0*/  IMAD.MOV.U32 R96, RZ, RZ, R236 ;  /* 0x000000ffff607224 */ /* 0x002fe200078e00ec */
[----:B0-----:R-:W-:Y:S05]  /*233f0*/  BRA `(.L_x_4649) ;  /* 0xffffd9f000007947 */ /* 0x001fea000383ffff */
.L_x_4644:
[----:B------:R-:W-:Y:S01]  /*23400*/  IMAD.MOV.U32 R236, RZ, RZ, 0x2 ;  /* 0x00000002ffec7424 */ /* 0x000fe200078e00ff */
[----:B------:R-:W-:Y:S01]  /*23410*/  MOV R98, 0x1f ;  /* 0x0000001f00627802 */ /* 0x000fe20000000f00 */
[----:B------:R-:W-:Y:S01]  /*23420*/  IMAD.MOV.U32 R99, RZ, RZ, -0x1 ;  /* 0xffffffffff637424 */ /* 0x000fe200078e00ff */
[----:B------:R-:W-:Y:S02]  /*23430*/  MOV R96, 0x23450 ;  /* 0x0002345000607802 */ /* 0x000fe40000000f00 */
[----:B-----5:R-:W-:Y:S05]  /*23440*/  CALL.REL.NOINC `($__internal_11_$__cuda_sm70_shflsync_bfly_p) ;  /* 0x00000d2000007944 */ /* 0x020fea0003c00000 */
[----:B01----:R-:W-:Y:S01]  /*23450*/  FADD.FTZ R235, R235, R236 ;  /* 0x000000ecebeb7221 */ /* 0x003fe20000010000 */
[----:B------:R-:W-:Y:S01]  /*23460*/  MOV R99, 0xffffffff ;  /* 0xffffffff00637802 */ /* 0x000fe20000000f00 */
[----:B------:R-:W-:Y:S01]  /*23470*/  IMAD.MOV.U32 R236, RZ, RZ, 0x4 ;  /* 0x00000004ffec7424 */ /* 0x000fe200078e00ff */
[----:B------:R-:W-:Y:S01]  /*23480*/  MOV R96, 0x234b0 ;  /* 0x000234b000607802 */ /* 0x000fe20000000f00 */
[----:B------:R-:W-:-:S02]  /*23490*/  IMAD.MOV.U32 R98, RZ, RZ, 0x1f ;  /* 0x0000001fff627424 */ /* 0x000fc400078e00ff */
[----:B------:R-:W-:Y:S05]  /*234a0*/  CALL.REL.NOINC `($__internal_11_$__cuda_sm70_shflsync_bfly_p) ;  /* 0x00000cc000007944 */ /* 0x000fea0003c00000 */
[----:B01----:R-:W-:Y:S01]  /*234b0*/  FADD.FTZ R235, R235, R236 ;  /* 0x000000ecebeb7221 */ /* 0x003fe20000010000 */
[----:B------:R-:W-:Y:S01]  /*234c0*/  MOV R96, 0x23510 ;  /* 0x0002351000607802 */ /* 0x000fe20000000f00 */
[----:B------:R-:W-:-:S02]  /*234d0*/  IMAD.MOV.U32 R236, RZ, RZ, 0x8 ;  /* 0x00000008ffec7424 */ /* 0x000fc400078e00ff */
[----:B------:R-:W-:Y:S02]  /*234e0*/  IMAD.MOV.U32 R98, RZ, RZ, 0x1f ;  /* 0x0000001fff627424 */ /* 0x000fe400078e00ff */
[----:B------:R-:W-:Y:S02]  /*234f0*/  IMAD.MOV.U32 R99, RZ, RZ, -0x1 ;  /* 0xffffffffff637424 */ /* 0x000fe400078e00ff */
[----:B------:R-:W-:Y:S05]  /*23500*/  CALL.REL.NOINC `($__internal_11_$__cuda_sm70_shflsync_bfly_p) ;  /* 0x00000c6000007944 */ /* 0x000fea0003c00000 */
[----:B01----:R-:W-:Y:S01]  /*23510*/  FADD.FTZ R235, R235, R236 ;  /* 0x000000ecebeb7221 */ /* 0x003fe20000010000 */
[----:B------:R-:W-:Y:S01]  /*23520*/  HFMA2.MMA R236, -RZ, RZ, 0, 9.5367431640625e-07 ;  /* 0x00000010ffec7435 */ /* 0x000fe200000001ff */
[----:B------:R-:W-:Y:S01]  /*23530*/  IMAD.MOV.U32 R98, RZ, RZ, 0x1f ;  /* 0x0000001fff627424 */ /* 0x000fe200078e00ff */
[----:B------:R-:W-:Y:S01]  /*23540*/  MOV R96, 0x23570 ;  /* 0x0002357000607802 */ /* 0x000fe20000000f00 */
[----:B------:R-:W-:-:S03]  /*23550*/  IMAD.MOV.U32 R99, RZ, RZ, -0x1 ;  /* 0xffffffffff637424 */ /* 0x000fc600078e00ff */
[----:B------:R-:W-:Y:S05]  /*23560*/  CALL.REL.NOINC `($__internal_11_$__cuda_sm70_shflsync_bfly_p) ;  /* 0x00000c0000007944 */ /* 0x000fea0003c00000 */
[----:B-1----:R-:W-:Y:S01]  /*23570*/  FADD.FTZ R233, R235, R236 ;  /* 0x000000ecebe97221 */ /* 0x002fe20000010000 */
[----:B0-----:R-:W-:Y:S01]  /*23580*/  MOV R98, 0x1f ;  /* 0x0000001f00627802 */ /* 0x001fe20000000f00 */
[----:B------:R-:W-:Y:S02]  /*23590*/  IMAD.MOV.U32 R236, RZ, RZ, 0x1 ;  /* 0x00000001ffec7424 */ /* 0x000fe400078e00ff */
        /* <DEDUP_REMOVED lines=160> */
[----:B------:R-:W-:Y:S02]  /*23fa0*/  IMAD.MOV.U32 R99, RZ, RZ, -0x1 ;  /* 0xffffffffff637424 */ /* 0x000fe400078e00ff */
[----:B------:R-:W-:Y:S01]  /*23fb0*/  FFMA.FTZ R235, R97, R97, R96 ;  /* 0x0000006161eb7223 */ /* 0x000fe20000010060 */
[----:B------:R-:W-:Y:S02]  /*23fc0*/  MOV R96, 0x23fe0 ;  /* 0x00023fe000607802 */ /* 0x000fe40000000f00 */
[----:B------:R-:W-:Y:S05]  /*23fd0*/  CALL.REL.NOINC `($__internal_11_$__cuda_sm70_shflsync_bfly_p) ;  /* 0x0000019000007944 */ /* 0x000fea0003c00000 */
        /* <DEDUP_REMOVED lines=13> */
[----:B------:R-:W-:Y:S01]  /*240b0*/  HFMA2.MMA R236, -RZ, RZ, 0, 4.76837158203125e-07 ;  /* 0x00000008ffec7435 */ /* 0x000fe200000001ff */
[----:B------:R-:W-:Y:S01]  /*240c0*/  IMAD.MOV.U32 R98, RZ, RZ, 0x1f ;  /* 0x0000001fff627424 */ /* 0x000fe200078e00ff */
[----:B------:R-:W-:Y:S01]  /*240d0*/  MOV R96, 0x24100 ;  /* 0x0002410000607802 */ /* 0x000fe20000000f00 */
[----:B------:R-:W-:-:S03]  /*240e0*/  IMAD.MOV.U32 R99, RZ, RZ, -0x1 ;  /* 0xffffffffff637424 */ /* 0x000fc600078e00ff */
[----:B------:R-:W-:Y:S05]  /*240f0*/  CALL.REL.NOINC `($__internal_11_$__cuda_sm70_shflsync_bfly_p) ;  /* 0x0000007000007944 */ /* 0x000fea0003c00000 */
[----:B01----:R-:W-:Y:S01]  /*24100*/  FADD.FTZ R235, R235, R236 ;  /* 0x000000ecebeb7221 */ /* 0x003fe20000010000 */
[----:B------:R-:W-:Y:S01]  /*24110*/  MOV R98, 0x1f ;  /* 0x0000001f00627802 */ /* 0x000fe20000000f00 */
[----:B------:R-:W-:Y:S01]  /*24120*/  IMAD.MOV.U32 R236, RZ, RZ, 0x10 ;  /* 0x00000010ffec7424 */ /* 0x000fe200078e00ff */
[----:B------:R-:W-:Y:S01]  /*24130*/  MOV R96, 0x24160 ;  /* 0x0002416000607802 */ /* 0x000fe20000000f00 */
[----:B------:R-:W-:-:S02]  /*24140*/  IMAD.MOV.U32 R99, RZ, RZ, -0x1 ;  /* 0xffffffffff637424 */ /* 0x000fc400078e00ff */
[----:B------:R-:W-:Y:S05]  /*24150*/  CALL.REL.NOINC `($__internal_11_$__cuda_sm70_shflsync_bfly_p) ;  /* 0x0000001000007944 */ /* 0x000fea0003c00000 */
[----:B01----:R-:W-:Y:S05]  /*24160*/  BRA `(.L_x_4650) ;  /* 0xffffd7c000007947 */ /* 0x003fea000383ffff */
        .weak           $__internal_11_$__cuda_sm70_shflsync_bfly_p
        .type           $__internal_11_$__cuda_sm70_shflsync_bfly_p,@function
        .size           $__internal_11_$__cuda_sm70_shflsync_bfly_p,(.L_x_71011 - $__internal_11_$__cuda_sm70_shflsync_bfly_p)
$__internal_11_$__cuda_sm70_shflsync_bfly_p:
[----:B------:R-:W-:Y:S01]  /*24170*/  IMAD.MOV.U32 R97, RZ, RZ, 0x0 ;  /* 0x00000000ff617424 */ /* 0x000fe200078e00ff */
[----:B------:R-:W-:Y:S04]  /*24180*/  WARPSYNC R99 ;  /* 0x0000006300007348 */ /* 0x000fe80003800000 */
[----:B------:R0:W1:Y:S01]  /*24190*/  SHFL.BFLY PT, R236, R235, R236, R98 ;  /* 0x0c0000ecebec7389 */ /* 0x00006200000e0062 */
[----:B------:R-:W-:Y:S05]  /*241a0*/  RET.REL.NODEC R96 `(_ZN10layer_norm13ln_fwd_kernelINS_13Kernel_traitsI13__nv_bfloat16S2_S2_S2_fjLj2560ELj1ELj4ELj1ELj16ENS_18Kernel_traits_baseILj2560ES2_S2_S2_S2_fjLj128EEEEELb1ELb0ELb1ELb1EEEvNS_9FwdParamsE) ;  /* 0xfffdbe5060007950 */ /* 0x000fea0003c3ffff */
.L_x_4651:
        /* <DEDUP_REMOVED lines=13> */
.L_x_71011:


//--------------------- .text._ZN10layer_norm13ln_fwd_kernelINS_13Kernel_traitsI13__nv_bfloat16S2_S2_S2_fjLj2560ELj1ELj4ELj1ELj16ENS_18Kernel_traits_baseILj2560ES2_S2_S2_S2_fjLj128EEEEELb1ELb1ELb0ELb0EEEvNS_9FwdParamsE --------------------------
	.section	.text._ZN10layer_norm13ln_fwd_kernelINS_13Kernel_traitsI13__nv_bfloat16S2_S2_S2_fjLj2560ELj1ELj4ELj1ELj16ENS_18Kernel_traits_baseILj2560ES2_S2_S2_S2_fjLj128EEEEELb1ELb1ELb0ELb0EEEvNS_9FwdParamsE,"ax",@progbits
	.sectioninfo	@"SHI_REGISTERS=255"
	.align	128
        .global         _ZN10layer_norm13ln_fwd_kernelINS_13Kernel_traitsI13__nv_bfloat16S2_S2_S2_fjLj2560ELj1ELj4ELj1ELj16ENS_18Kernel_traits_baseILj2560ES2_S2_S2_S2_fjLj128EEEEELb1ELb1ELb0ELb0EEEvNS_9FwdParamsE
        .type           _ZN10layer_norm13ln_fwd_kernelINS_13Kernel_traitsI13__nv_bfloat16S2_S2_S2_fjLj2560ELj1ELj4ELj1ELj16ENS_18Kernel_traits_baseILj2560ES2_S2_S2_S2_fjLj128EEEEELb1ELb1ELb0ELb0EEEvNS_9FwdParamsE,@function
        .size           _ZN10layer_norm13ln_fwd_kernelINS_13Kernel_traitsI13__nv_bfloat16S2_S2_S2_fjLj2560ELj1ELj4ELj1ELj16ENS_18Kernel_traits_baseILj2560ES2_S2_S2_S2_fjLj128EEEEELb1ELb1ELb0ELb0EEEvNS_9FwdParamsE,(.L_x_71012 - _ZN10layer_norm13ln_fwd_kernelINS_13Kernel_traitsI13__nv_bfloat16S2_S2_S2_fjLj2560ELj1ELj4ELj1ELj16ENS_18Kernel_traits_baseILj2560ES2_S2_S2_S2_fjLj128EEEEELb1ELb1ELb0ELb0EEEvNS_9FwdParamsE)
        .other          _ZN10layer_norm13ln_fwd_kernelINS_13Kernel_traitsI13__nv_bfloat16S2_S2_S2_fjLj2560ELj1ELj4ELj1ELj16ENS_18Kernel_traits_baseILj2560ES2_S2_S2_S2_fjLj128EEEEELb1ELb1ELb0ELb0EEEvNS_9FwdParamsE,@"STO_CUDA_ENTRY STV_DEFAULT"
_ZN10layer_norm13ln_fwd_kernelINS_13Kernel_traitsI13__nv_bfloat16S2_S2_S2_fjLj2560ELj1ELj4ELj1ELj16ENS_18Kernel_traits_baseILj2560ES2_S2_S2_S2_fjLj128EEEEELb1ELb1ELb0ELb0EEEvNS_9FwdParamsE:
.text._ZN10layer_norm13ln_fwd_kernelINS_13Kernel_traitsI13__nv_bfloat16S2_S2_S2_fjLj2560ELj1ELj4ELj1ELj16ENS_18Kernel_traits_baseILj2560ES2_S2_S2_S2_fjLj128EEEEELb1ELb1ELb0ELb0EEEvNS_9FwdParamsE:
        /* <DEDUP_REMOVED lines=91> */
[C---:B------:R-:W-:Y:S02]  /*05b0*/  @P0 LEA.HI.X R9, R26.reuse, c[0x0][0x21c], RZ, 0x4, P1 ;  /* 0x000087001a090a11 */ /* 0x040fe400008f24ff */
[----:B------:R-:W-:-:S03]  /*05c0*/  LEA R96, P1, R26, c[0x0][0x1c8], 0x4 ;  /* 0x000072001a607a11 */ /* 0x000fc600078220ff */
[----:B------:R0:W5:Y:S01]  /*05d0*/  @P0 LDG.E.128 R52, [R8.64] ;  /* 0x0000000608340981 */ /* 0x000162000c1e1d00 */
[----:B------:R-:W-:-:S06]  /*05e0*/  LEA.HI.X R97, R26, c[0x0][0x1cc], RZ, 0x4, P1 ;  /* 0x000073001a617a11 */ /* 0x000fcc00008f24ff */
[----:B------:R-:W5:Y:S01]  /*05f0*/  LDG.E.128 R96, [R96.64] ;  /* 0x0000000660607981 */ /* 0x000f62000c1e1d00 */
[----:B------:R-:W-:Y:S01]  /*0600*/  LOP3.LUT R26, R26, 0x20, RZ, 0xfc, !PT ;  /* 0x000000201a1a7812 */ /* 0x000fe200078efcff */
[----:B------:R-:W-:Y:S01]  /*0610*/  @!P0 CS2R R52, SRZ ;  /* 0x0000000000348805 */ /* 0x000fe2000001ff00 */
[----:B------:R-:W-:Y:S02]  /*0620*/  @!P0 CS2R R54, SRZ ;  /* 0x0000000000368805 */ /* 0x000fe4000001ff00 */
.L_x_4653:
[----:B0-----:R-:W-:Y:S05]  /*0630*/  BSYNC B0 ;  /* 0x0000000000007941 */ /* 0x001fea0003800000 */
.L_x_4652:
        /* <DEDUP_REMOVED lines=16> */
.L_x_4655:
[----:B0-----:R-:W-:Y:S05]  /*0740*/  BSYNC B0 ;  /* 0x0000000000007941 */ /* 0x001fea0003800000 */
.L_x_4654:
        /* <DEDUP_REMOVED lines=16> */
.L_x_4657:
[----:B0-----:R-:W-:Y:S05]  /*0850*/  BSYNC B0 ;  /* 0x0000000000007941 */ /* 0x001fea0003800000 */
.L_x_4656:
        /* <DEDUP_REMOVED lines=16> */
.L_x_4659:
[----:B0-----:R-:W-:Y:S05]  /*0960*/  BSYNC B0 ;  /* 0x0000000000007941 */ /* 0x001fea0003800000 */
.L_x_4658:
        /* <DEDUP_REMOVED lines=16> */
.L_x_4661:
[----:B0-----:R-:W-:Y:S05]  /*0a70*/  BSYNC B0 ;  /* 0x0000000000007941 */ /* 0x001fea0003800000 */
.L_x_4660:
        /* <DEDUP_REMOVED lines=26> */
.L_x_4663:
[----:B0-----:R-:W-:Y:S05]  /*0c20*/  BSYNC B0 ;  /* 0x0000000000007941 */ /* 0x001fea0003800000 */
.L_x_4662:
        /* <DEDUP_REMOVED lines=25> */
.L_x_4665:
[----:B0-----:R-:W-:Y:S05]  /*0dc0*/  BSYNC B0 ;  /* 0x0000000000007941 */ /* 0x001fea0003800000 */
.L_x_4664:
[----:B------:R-:W-:Y:S01]  /*0dd0*/  ISETP.GE.U32.AND P0, PT, R4, 0x100, PT ;  /* 0x000001000400780c */ /* 0x000fe20003f06070 */
[----:B------:R-:W-:Y:S01]  /*0de0*/  BSSY B0, `(.L_x_4666) ;  /* 0x0000012000007945 */ /* 0x000fe20003800000 */
[----:B------:R-:W-:-:S11]  /*0df0*/  LOP3.LUT R5, R5, 0xffffffbf, RZ, 0xc0, !PT ;  /* 0xffffffbf05057812 */ /* 0x000fd600078ec0ff */
        /* <DEDUP_REMOVED lines=16> */
.L_x_4667:
[----:B0-----:R-:W-:Y:S05]  /*0f00*/  BSYNC B0 ;  /* 0x0000000000007941 */ /* 0x001fea0003800000 */
.L_x_4666:
        /* <DEDUP_REMOVED lines=20> */
.L_x_4669:
[----:B0-----:R-:W-:Y:S05]  /*1050*/  BSYNC B0 ;  /* 0x0000000000007941 */ /* 0x001fea0003800000 */
.L_x_4668:
        /* <DEDUP_REMOVED lines=19> */
.L_x_4671:
[----:B0-----:R-:W-:Y:S05]  /*1190*/  BSYNC B0 ;  /* 0x0000000000007941 */ /* 0x001fea0003800000 */
.L_x_4670:
[----:B------:R-:W-:Y:S02]  /*11a0*/  ISETP.GE.AND P0, PT, R6, c[0x0][0x164], PT ;  /* 0x0000590006007a0c */ /* 0x000fe40003f06270 */
[----:B------:R-:W-:Y:S02]  /*11b0*/  LOP3.LUT R48, R107, UR23, R48, 0x96, !PT ;  /* 0x000000176b307c12 */ /* 0x000fe4000f8e9630 */
[----:B------:R-:W-:-:S09]  /*11c0*/  LOP3.LUT R49, R105, UR24, R100, 0x96, !PT ;  /* 0x0000001869317c12 */ /* 0x000fd2000f8e9664 */
[----:B------:R-:W-:Y:S05]  /*11d0*/  @P0 EXIT ;  /* 0x000000000000094d */ /* 0x000fea0003800000 */
[--C-:B-----5:R-:W-:Y:S01]  /*11e0*/  PRMT R100, RZ, 0x5410, R96.reuse ;  /* 0x00005410ff647816 */ /* 0x120fe20000000060 */
[----:B------:R-:W-:Y:S01]  /*11f0*/  BSSY B0, `(.L_x_4672) ;  /* 0x0002149000007945 */ /* 0x000fe20003800000 */
[----:B------:R-:W-:Y:S01]  /*1200*/  PRMT R96, RZ, 0x7610, R96 ;  /* 0x00007610ff607816 */ /* 0x000fe20000000060 */
[----:B------:R-:W-:Y:S01]  /*1210*/  ULDC.U8 UR8, c[0x0][0x1f0] ;  /* 0x00007c0000087ab9 */ /* 0x000fe20000000000 */
[----:B------:R-:W-:Y:S01]  /*1220*/  PRMT R101, RZ, 0x5410, R97 ;  /* 0x00005410ff657816 */ /* 0x000fe20000000061 */
[----:B------:R0:W-:Y:S01]  /*1230*/  STL [R1+0x180], R100 ;  /* 0x0001806401007387 */ /* 0x0001e20000100800 */
[--C-:B------:R-:W-:Y:S02]  /*1240*/  PRMT R201, RZ, 0x5410, R189.reuse ;  /* 0x00005410ffc97816 */ /* 0x100fe400000000bd */
[----:B------:R-:W-:Y:S01]  /*1250*/  PRMT R199, RZ, 0x7610, R189 ;  /* 0x00007610ffc77816 */ /* 0x000fe200000000bd */
        /* <DEDUP_REMOVED lines=19> */
[----:B------:R-:W-:Y:S01]  /*1390*/  STL [R1+0x168], R98 ;  /* 0x0001686201007387 */ /* 0x000fe20000100800 */
[----:B------:R-:W-:Y:S01]  /*13a0*/  PRMT R217, RZ, 0x5410, R205 ;  /* 0x00005410ffd97816 */ /* 0x000fe200000000cd */
[----:B------:R-:W-:Y:S01]  /*13b0*/  IMAD.HI.U32 R10, R49, -0x326172a9, RZ ;  /* 0xcd9e8d57310a7827 */ /* 0x000fe200078e00ff */
[----:B0-----:R-:W-:-:S02]  /*13c0*/  PRMT R96, RZ, 0x7610, R99 ;  /* 0x00007610ff607816 */ /* 0x001fc40000000063 */
[----:B------:R-:W-:Y:S01]  /*13d0*/  PRMT R215, RZ, 0x7610, R205 ;  /* 0x00007610ffd77816 */ /* 0x000fe200000000cd */
[----:B------:R-:W-:Y:S01]  /*13e0*/  IMAD.HI.U32 R9, R48, -0x2daee0ad, RZ ;  /* 0xd2511f5330097827 */ /* 0x000fe200078e00ff */
[--C-:B-1----:R-:W-:Y:S01]  /*13f0*/  PRMT R97, RZ, 0x5410, R92.reuse ;  /* 0x00005410ff617816 */ /* 0x102fe2000000005c */
[----:B------:R0:W-:Y:S01]  /*1400*/  STL [R1+0x164], R96 ;  /* 0x0001646001007387 */ /* 0x0001e20000100800 */
[----:B------:R-:W-:Y:S02]  /*1410*/  PRMT R92, RZ, 0x7610, R92 ;  /* 0x00007610ff5c7816 */ /* 0x000fe4000000005c */
[--C-:B------:R-:W-:Y:S01]  /*1420*/  PRMT R149, RZ, 0x5410, R142.reuse ;  /* 0x00005410ff957816 */ /* 0x100fe2000000008e */
[----:B------:R-:W-:Y:S01]  /*1430*/  STL [R1+0x160], R97 ;  /* 0x0001606101007387 */ /* 0x000fe20000100800 */
[----:B------:R-:W-:Y:S02]  /*1440*/  PRMT R147, RZ, 0x7610, R142 ;  /* 0x00007610ff937816 */ /* 0x000fe4000000008e */
[--C-:B------:R-:W-:Y:S01]  /*1450*/  PRMT R152, RZ, 0x5410, R13.reuse ;  /* 0x00005410ff987816 */ /* 0x100fe2000000000d */
[----:B------:R1:W-:Y:S01]  /*1460*/  STL [R1+0x15c], R92 ;  /* 0x00015c5c01007387 */ /* 0x0003e20000100800 */
[----:B------:R-:W-:-:S02]  /*1470*/  PRMT R150, RZ, 0x7610, R13 ;  /* 0x00007610ff967816 */ /* 0x000fc4000000000d */
[--C-:B0-----:R-:W-:Y:S02]  /*1480*/  PRMT R96, RZ, 0x5410, R93.reuse ;  /* 0x00005410ff607816 */ /* 0x101fe4000000005d */
[----:B------:R-:W-:Y:S02]  /*1490*/  PRMT R93, RZ, 0x7610, R93 ;  /* 0x00007610ff5d7816 */ /* 0x000fe4000000005d */
[--C-:B------:R-:W-:Y:S01]  /*14a0*/  PRMT R205, RZ, 0x5410, R188.reuse ;  /* 0x00005410ffcd7816 */ /* 0x100fe200000000bc */
[----:B------:R-:W-:Y:S01]  /*14b0*/  STL [R1+0x158], R96 ;  /* 0x0001586001007387 */ /* 0x000fe20000100800 */
[----:B------:R-:W-:Y:S02]  /*14c0*/  PRMT R203, RZ, 0x7610, R188 ;  /* 0x00007610ffcb7816 */ /* 0x000fe400000000bc */
[--C-:B-1----:R-:W-:Y:S01]  /*14d0*/  PRMT R92, RZ, 0x5410, R94.reuse ;  /* 0x00005410ff5c7816 */ /* 0x102fe2000000005e */
        /* <DEDUP_REMOVED lines=17> */
[----:B------:R-:W-:Y:S01]  /*15f0*/  STL [R1+0x140], R94 ;  /* 0x0001405e01007387 */ /* 0x000fe20000100800 */
[----:B------:R-:W-:-:S02]  /*1600*/  PRMT R181, RZ, 0x5410, R174 ;  /* 0x00005410ffb57816 */ /* 0x000fc400000000ae */
[----:B0-----:R-:W-:Y:S02]  /*1610*/  PRMT R93, RZ, 0x7610, R88 ;  /* 0x00007610ff5d7816 */ /* 0x001fe40000000058 */
[--C-:B------:R-:W-:Y:S02]  /*1620*/  PRMT R88, RZ, 0x7610, R89.reuse ;  /* 0x00007610ff587816 */ /* 0x100fe40000000059 */
[----:B-1----:R-:W-:Y:S01]  /*1630*/  PRMT R92, RZ, 0x5410, R89 ;  /* 0x00005410ff5c7816 */ /* 0x002fe20000000059 */
[----:B------:R-:W-:Y:S01]  /*1640*/  STL [R1+0x13c], R93 ;  /* 0x00013c5d01007387 */ /* 0x000fe20000100800 */
[--C-:B------:R-:W-:Y:S02]  /*1650*/  PRMT R89, RZ, 0x5410, R90.reuse ;  /* 0x00005410ff597816 */ /* 0x100fe4000000005a */
[----:B------:R-:W-:Y:S01]  /*1660*/  PRMT R90, RZ, 0x7610, R90 ;  /* 0x00007610ff5a7816 */ /* 0x000fe2000000005a */
[----:B------:R-:W-:Y:S01]  /*1670*/  STL [R1+0x138], R92 ;  /* 0x0001385c01007387 */ /* 0x000fe20000100800 */
        /* <DEDUP_REMOVED lines=32> */
[----:B0-----:R-:W-:Y:S02]  /*1880*/  PRMT R88, RZ, 0x5410, R86 ;  /* 0x00005410ff587816 */ /* 0x001fe40000000056 */
[----:B------:R-:W-:-:S02]  /*1890*/  PRMT R86, RZ, 0x7610, R87 ;  /* 0x00007610ff567816 */ /* 0x000fc40000000057 */
[----:B------:R-:W-:Y:S01]  /*18a0*/  PRMT R183, RZ, 0x7610, R173 ;  /* 0x00007610ffb77816 */ /* 0x000fe200000000ad */
[----:B------:R-:W-:Y:S01]  /*18b0*/  STL [R1+0x110], R88 ;  /* 0x0001105801007387 */ /* 0x000fe20000100800 */
[--C-:B------:R-:W-:Y:S02]  /*18c0*/  PRMT R180, RZ, 0x5410, R22.reuse ;  /* 0x00005410ffb47816 */ /* 0x100fe40000000016 */
[----:B-1----:R-:W-:Y:S01]  /*18d0*/  PRMT R84, RZ, 0x5410, R87 ;  /* 0x00005410ff547816 */ /* 0x002fe20000000057 */
[----:B------:R0:W-:Y:S01]  /*18e0*/  STL [R1+0x10c], R85 ;  /* 0x00010c5501007387 */ /* 0x0001e20000100800 */
[----:B------:R-:W-:Y:S02]  /*18f0*/  PRMT R178, RZ, 0x7610, R22 ;  /* 0x00007610ffb27816 */ /* 0x000fe40000000016 */
[--C-:B------:R-:W-:Y:S01]  /*1900*/  PRMT R176, RZ, 0x5410, R23.reuse ;  /* 0x00005410ffb07816 */ /* 0x100fe20000000017 */
[----:B------:R1:W-:Y:S01]  /*1910*/  STL [R1+0x108], R84 ;  /* 0x0001085401007387 */ /* 0x0003e20000100800 */
[----:B------:R-:W-:-:S02]  /*1920*/  PRMT R174, RZ, 0x7610, R23 ;  /* 0x00007610ffae7816 */ /* 0x000fc40000000017 */
[--C-:B------:R-:W-:Y:S01]  /*1930*/  PRMT R18, RZ, 0x5410, R24.reuse ;  /* 0x00005410ff127816 */ /* 0x100fe20000000018 */
[----:B------:R-:W-:Y:S01]  /*1940*/  STL [R1+0x104], R86 ;  /* 0x0001045601007387 */ /* 0x000fe20000100800 */
[----:B------:R-:W-:Y:S02]  /*1950*/  PRMT R19, RZ, 0x7610, R24 ;  /* 0x00007610ff137816 */ /* 0x000fe40000000018 */
[--C-:B0-----:R-:W-:Y:S02]  /*1960*/  PRMT R85, RZ, 0x5410, R80.reuse ;  /* 0x00005410ff557816 */ /* 0x101fe40000000050 */
[----:B------:R-:W-:Y:S02]  /*1970*/  PRMT R20, RZ, 0x5410, R25 ;  /* 0x00005410ff147816 */ /* 0x000fe40000000019 */
[----:B-1----:R-:W-:Y:S01]  /*1980*/  PRMT R84, RZ, 0x7610, R80 ;  /* 0x00007610ff547816 */ /* 0x002fe20000000050 */
[----:B------:R-:W-:Y:S01]  /*1990*/  STL [R1+0x100], R85 ;  /* 0x0001005501007387 */ /* 0x000fe20000100800 */
[----:B------:R-:W-:-:S02]  /*19a0*/  PRMT R80, RZ, 0x5410, R81 ;  /* 0x00005410ff507816 */ /* 0x000fc40000000051 */
[----:B------:R-:W-:Y:S01]  /*19b0*/  PRMT R81, RZ, 0x7610, R81 ;  /* 0x00007610ff517816 */ /* 0x000fe20000000051 */
        /* <DEDUP_REMOVED lines=11> */
[----:B------:R-:W-:Y:S01]  /*1a70*/  STL [R1+0xf0], R84 ;  /* 0x0000f05401007387 */ /* 0x000fe20000100800 */
[--C-:B------:R-:W-:Y:S02]  /*1a80*/  PRMT R82, RZ, 0x7610, R83.reuse ;  /* 0x00007610ff527816 */ /* 0x100fe40000000053 */
[----:B--2---:R-:W-:Y:S01]  /*1a90*/  PRMT R81, RZ, 0x5410, R83 ;  /* 0x00005410ff517816 */ /* 0x004fe20000000053 */
        /* <DEDUP_REMOVED lines=20> */
[----:B------:R-:W-:Y:S02]  /*1be0*/  PRMT R77, RZ, 0x5410, R78 ;  /* 0x00005410ff4d7816 */ /* 0x000fe4000000004e */
[----:B------:R-:W-:Y:S01]  /*1bf0*/  PRMT R23, RZ, 0x7610, R26 ;  /* 0x00007610ff177816 */ /* 0x000fe2000000001a */
[----:B------:R-:W-:Y:S01]  /*1c00*/  STL [R1+0xd4], R80 ;  /* 0x0000d45001007387 */ /* 0x000fe20000100800 */
[----:B------:R-:W-:Y:S02]  /*1c10*/  PRMT R24, RZ, 0x5410, R27 ;  /* 0x00005410ff187816 */ /* 0x000fe4000000001b */
[----:B-1----:R-:W-:Y:S01]  /*1c20*/  PRMT R76, RZ, 0x7610, R78 ;  /* 0x00007610ff4c7816 */ /* 0x002fe2000000004e */
[----:B------:R0:W-:Y:S01]  /*1c30*/  STL [R1+0xd0], R77 ;  /* 0x0000d04d01007387 */ /* 0x0001e20000100800 */
[----:B------:R-:W-:-:S02]  /*1c40*/  PRMT R78, RZ, 0x5410, R79 ;  /* 0x00005410ff4e7816 */ /* 0x000fc4000000004f */
[----:B------:R-:W-:Y:S01]  /*1c50*/  PRMT R25, RZ, 0x7610, R27 ;  /* 0x00007610ff197816 */ /* 0x000fe2000000001b */
[----:B------:R1:W-:Y:S01]  /*1c60*/  STL [R1+0xcc], R76 ;  /* 0x0000cc4c01007387 */ /* 0x0003e20000100800 */
[----:B------:R-:W-:Y:S02]  /*1c70*/  PRMT R251, RZ, 0x7610, R236 ;  /* 0x00007610fffb7816 */ /* 0x000fe400000000ec */
[--C-:B------:R-:W-:Y:S01]  /*1c80*/  PRMT R245, RZ, 0x5410, R238.reuse ;  /* 0x00005410fff57816 */ /* 0x100fe200000000ee */
[----:B------:R-:W-:Y:S01]  /*1c90*/  STL [R1+0xc8], R78 ;  /* 0x0000c84e01007387 */ /* 0x000fe20000100800 */
[----:B------:R-:W-:Y:S02]  /*1ca0*/  PRMT R243, RZ, 0x7610, R238 ;  /* 0x00007610fff37816 */ /* 0x000fe400000000ee */
[----:B0-----:R-:W-:Y:S02]  /*1cb0*/  PRMT R77, RZ, 0x7610, R79 ;  /* 0x00007610ff4d7816 */ /* 0x001fe4000000004f */
[----:B------:R-:W-:-:S02]  /*1cc0*/  PRMT R241, RZ, 0x5410, R239 ;  /* 0x00005410fff17816 */ /* 0x000fc400000000ef */
[--C-:B-1----:R-:W-:Y:S01]  /*1cd0*/  PRMT R76, RZ, 0x5410, R72.reuse ;  /* 0x00005410ff4c7816 */ /* 0x102fe20000000048 */
[----:B------:R0:W-:Y:S01]  /*1ce0*/  STL [R1+0xc4], R77 ;  /* 0x0000c44d01007387 */ /* 0x0001e20000100800 */
[----:B------:R-:W-:Y:S02]  /*1cf0*/  PRMT R72, RZ, 0x7610, R72 ;  /* 0x00007610ff487816 */ /* 0x000fe40000000048 */
[--C-:B------:R-:W-:Y:S01]  /*1d00*/  PRMT R229, RZ, 0x5410, R222.reuse ;  /* 0x00005410ffe57816 */ /* 0x100fe200000000de */
[----:B------:R1:W-:Y:S01]  /*1d10*/  STL [R1+0xc0], R76 ;  /* 0x0000c04c01007387 */ /* 0x0003e20000100800 */
[----:B------:R-:W-:Y:S02]  /*1d20*/  PRMT R227, RZ, 0x7610, R222 ;  /* 0x00007610ffe37816 */ /* 0x000fe400000000de */
[----:B------:R-:W-:Y:S01]  /*1d30*/  PRMT R225, RZ, 0x5410, R223 ;  /* 0x00005410ffe17816 */ /* 0x000fe200000000df */
[----:B------:R2:W-:Y:S01]  /*1d40*/  STL [R1+0xbc], R72 ;  /* 0x0000bc4801007387 */ /* 0x0005e20000100800 */
[----:B------:R-:W-:-:S02]  /*1d50*/  PRMT R209, RZ, 0x5410, R207 ;  /* 0x00005410ffd17816 */ /* 0x000fc400000000cf */
[--C-:B0-----:R-:W-:Y:S02]  /*1d60*/  PRMT R77, RZ, 0x5410, R73.reuse ;  /* 0x00005410ff4d7816 */ /* 0x101fe40000000049 */
[----:B------:R-:W-:Y:S02]  /*1d70*/  PRMT R220, RZ, 0x5410, R32 ;  /* 0x00005410ffdc7816 */ /* 0x000fe40000000020 */
[----:B-1----:R-:W-:Y:S01]  /*1d80*/  PRMT R76, RZ, 0x7610, R73 ;  /* 0x00007610ff4c7816 */ /* 0x002fe20000000049 */
[----:B------:R-:W-:Y:S01]  /*1d90*/  STL [R1+0xb8], R77 ;  /* 0x0000b84d01007387 */ /* 0x000fe20000100800 */
[--C-:B------:R-:W-:Y:S02]  /*1da0*/  PRMT R73, RZ, 0x7610, R74.reuse ;  /* 0x00007610ff497816 */ /* 0x100fe4000000004a */
[----:B--2---:R-:W-:Y:S01]  /*1db0*/  PRMT R72, RZ, 0x5410, R74 ;  /* 0x00005410ff487816 */ /* 0x004fe2000000004a */
        /* <DEDUP_REMOVED lines=8> */
[--C-:B------:R-:W-:Y:S02]  /*1e40*/  PRMT R208, RZ, 0x5410, R35.reuse ;  /* 0x00005410ffd07816 */ /* 0x100fe40000000023 */
        /* <DEDUP_REMOVED lines=11> */
[----:B------:R-:W-:Y:S01]  /*1f00*/  PRMT R198, RZ, 0x7610, R29 ;  /* 0x00007610ffc67816 */ /* 0x000fe2000000001d */
[----:B------:R1:W-:Y:S01]  /*1f10*/  STL [R1+0x9c], R68 ;  /* 0x00009c4401007387 */ /* 0x0003e20000100800 */
[--C-:B------:R-:W-:Y:S01]  /*1f20*/  PRMT R196, RZ, 0x5410, R30.reuse ;  /* 0x00005410ffc47816 */ /* 0x100fe2000000001e */
[----:B------:R-:W-:Y:S01]  /*1f30*/  IMAD.MOV.U32 R29, RZ, RZ, RZ ;  /* 0x000000ffff1d7224 */ /* 0x000fe200078e00ff */
[--C-:B0-----:R-:W-:Y:S02]  /*1f40*/  PRMT R72, RZ, 0x5410, R69.reuse ;  /* 0x00005410ff487816 */ /* 0x101fe40000000045 */
[----:B------:R-:W-:Y:S02]  /*1f50*/  PRMT R69, RZ, 0x7610, R69 ;  /* 0x00007610ff457816 */ /* 0x000fe40000000045 */
[----:B------:R-:W-:Y:S01]  /*1f60*/  PRMT R194, RZ, 0x7610, R30 ;  /* 0x00007610ffc27816 */ /* 0x000fe2000000001e */
[----:B------:R-:W-:Y:S01]  /*1f70*/  STL [R1+0x98], R72 ;  /* 0x0000984801007387 */ /* 0x000fe20000100800 */
[----:B------:R-:W-:Y:S01]  /*1f80*/  PRMT R177, RZ, 0x5410, R175 ;  /* 0x00005410ffb17816 */ /* 0x000fe200000000af */
[----:B------:R-:W-:Y:S01]  /*1f90*/  IMAD R30, R49, -0x326172a9, RZ ;  /* 0xcd9e8d57311e7824 */ /* 0x000fe200078e02ff */
[--C-:B-1----:R-:W-:Y:S01]  /*1fa0*/  PRMT R68, RZ, 0x5410, R70.reuse ;  /* 0x00005410ff447816 */ /* 0x102fe20000000046 */
[----:B------:R0:W-:Y:S01]  /*1fb0*/  STL [R1+0x94], R69 ;  /* 0x0000944501007387 */ /* 0x0001e20000100800 */
[----:B------:R-:W-:-:S02]  /*1fc0*/  PRMT R70, RZ, 0x7610, R70 ;  /* 0x00007610ff467816 */ /* 0x000fc40000000046 */
[--C-:B------:R-:W-:Y:S01]  /*1fd0*/  PRMT R169, RZ, 0x5410, R157.reuse ;  /* 0x00005410ffa97816 */ /* 0x100fe2000000009d */
[----:B------:R1:W-:Y:S01]  /*1fe0*/  STL [R1+0x90], R68 ;  /* 0x0000904401007387 */ /* 0x0003e20000100800 */
[----:B------:R-:W-:Y:S02]  /*1ff0*/  PRMT R167, RZ, 0x7610, R157 ;  /* 0x00007610ffa77816 */ /* 0x000fe4000000009d */
        /* <DEDUP_REMOVED lines=10> */
[----:B------:R-:W-:Y:S02]  /*20a0*/  LOP3.LUT R7, R10, UR25, R7, 0x96, !PT ;  /* 0x000000190a077c12 */ /* 0x000fe4000f8e9607 */
[----:B------:R-:W-:Y:S01]  /*20b0*/  LOP3.LUT R8, R9, UR26, R8, 0x96, !PT ;  /* 0x0000001a09087c12 */ /* 0x000fe2000f8e9608 */
        /* <DEDUP_REMOVED lines=10> */
[----:B------:R-:W-:Y:S01]  /*2160*/  PRMT R133, RZ, 0x5410, R129 ;  /* 0x00005410ff857816 */ /* 0x000fe20000000081 */
        /* <DEDUP_REMOVED lines=34> */
[----:B------:R-:W-:Y:S02]  /*2390*/  PRMT R232, RZ, 0x5410, R41 ;  /* 0x00005410ffe87816 */ /* 0x000fe40000000029 */
        /* <DEDUP_REMOVED lines=17> */
[----:B------:R-:W-:Y:S01]  /*24b0*/  PRMT R175, RZ, 0x7610, R175 ;  /* 0x00007610ffaf7816 */ /* 0x000fe200000000af */
[----:B------:R1:W-:Y:S01]  /*24c0*/  STL [R1+0x30], R56 ;  /* 0x0000303801007387 */ /* 0x0003e20000100800 */
[----:B------:R-:W-:Y:S02]  /*24d0*/  PRMT R159, RZ, 0x7610, R159 ;  /* 0x00007610ff9f7816 */ /* 0x000fe4000000009f */
[--C-:B------:R-:W-:Y:S01]  /*24e0*/  PRMT R157, RZ, 0x5410, R140.reuse ;  /* 0x00005410ff9d7816 */ /* 0x100fe2000000008c */
        /* <DEDUP_REMOVED lines=8> */
[----:B------:R0:W-:Y:S01]  /*2570*/  STL [R1+0x18], R56 ;  /* 0x0000183801007387 */ /* 0x0001e20000100800 */
[----:B------:R-:W-:-:S02]  /*2580*/  PRMT R151, RZ, 0x7610, R141 ;  /* 0x00007610ff977816 */ /* 0x000fc4000000008d */
[----:B------:R-:W-:Y:S01]  /*2590*/  PRMT R143, RZ, 0x7610, R143 ;  /* 0x00007610ff8f7816 */ /* 0x000fe2000000008f */
        /* <DEDUP_REMOVED lines=15> */
[----:B------:R-:W-:-:S02]  /*2690*/  LOP3.LUT R28, R50, 0x3, RZ, 0xc0, !PT ;  /* 0x00000003321c7812 */ /* 0x000fc400078ec0ff */
[----:B0-----:R-:W-:Y:S02]  /*26a0*/  PRMT R56, RZ, 0x7610, R53 ;  /* 0x00007610ff387816 */ /* 0x001fe40000000035 */
[----:B------:R-:W-:Y:S02]  /*26b0*/  PRMT R53, RZ, 0x5410, R54 ;  /* 0x00005410ff357816 */ /* 0x000fe40000000036 */
[--C-:B------:R-:W-:Y:S01]  /*26c0*/  PRMT R34, RZ, 0x5410, R38.reuse ;  /* 0x00005410ff227816 */ /* 0x100fe20000000026 */
[----:B------:R-:W-:Y:S01]  /*26d0*/  STL [R1+0x24], R56 ;  /* 0x0000243801007387 */ /* 0x000fe20000100800 */
[----:B------:R-:W-:Y:S02]  /*26e0*/  PRMT R35, RZ, 0x7610, R38 ;  /* 0x00007610ff237816 */ /* 0x000fe40000000026 */
[----:B-1----:R-:W-:Y:S01]  /*26f0*/  PRMT R52, RZ, 0x7610, R54 ;  /* 0x00007610ff347816 */ /* 0x002fe20000000036 */
[----:B------:R0:W-:Y:S01]  /*2700*/  STL [R1+0x1c], R53 ;  /* 0x00001c3501007387 */ /* 0x0001e20000100800 */
[----:B------:R-:W-:-:S02]  /*2710*/  PRMT R54, RZ, 0x5410, R55 ;  /* 0x00005410ff367816 */ /* 0x000fc40000000037 */
[--C-:B------:R-:W-:Y:S01]  /*2720*/  PRMT R36, RZ, 0x5410, R39.reuse ;  /* 0x00005410ff247816 */ /* 0x100fe20000000027 */
[----:B------:R1:W-:Y:S01]  /*2730*/  STL [R1+0x14], R52 ;  /* 0x0000143401007387 */ /* 0x0003e20000100800 */
[----:B------:R-:W-:-:S03]  /*2740*/  PRMT R37, RZ, 0x7610, R39 ;  /* 0x00007610ff257816 */ /* 0x000fc60000000027 */
[----:B------:R2:W-:Y:S01]  /*2750*/  STL [R1+0xc], R54 ;  /* 0x00000c3601007387 */ /* 0x0005e20000100800 */
[----:B0-----:R-:W-:Y:S02]  /*2760*/  PRMT R53, RZ, 0x7610, R55 ;  /* 0x00007610ff357816 */ /* 0x001fe40000000037 */
[----:B-1----:R-:W-:-:S03]  /*2770*/  PRMT R52, RZ, 0x5410, R236 ;  /* 0x00005410ff347816 */ /* 0x002fc600000000ec */
[----:B------:R2:W-:Y:S01]  /*2780*/  STL [R1+0x4], R53 ;  /* 0x0000043501007387 */ /* 0x0005e20000100800 */
[----:B------:R-:W-:-:S03]  /*2790*/  PRMT R236, RZ, 0x5410, R40 ;  /* 0x00005410ffec7816 */ /* 0x000fc60000000028 */
[----:B------:R2:W-:Y:S04]  /*27a0*/  STL [R1], R52 ;  /* 0x0000003401007387 */ /* 0x0005e80000100800 */
.L_x_5276:
[----:B------:R-:W-:Y:S02]  /*27b0*/  ISETP.NE.U32.AND P0, PT, RZ, c[0x0][0x1c0], PT ;  /* 0x00007000ff007a0c */ /* 0x000fe40003f05070 */
[----:B------:R-:W-:Y:S02]  /*27c0*/  LOP3.LUT P1, RZ, R5, 0x8, RZ, 0xc0, !PT ;  /* 0x0000000805ff7812 */ /* 0x000fe4000782c0ff */
[----:B------:R-:W-:-:S13]  /*27d0*/  ISETP.NE.AND.EX P0, PT, RZ, c[0x0][0x1c4], PT, P0 ;  /* 0x00007100ff007a0c */ /* 0x000fda0003f05300 */
[----:B------:R-:W-:-:S04]  /*27e0*/  @P0 IMAD.MOV.U32 R68, RZ, RZ, 0x2 ;  /* 0x00000002ff440424 */ /* 0x000fc800078e00ff */
[----:B------:R-:W-:-:S06]  /*27f0*/  @P0 IMAD.WIDE R68, R6, R68, c[0x0][0x1c0] ;  /* 0x0000700006440625 */ /* 0x000fcc00078e0244 */
[----:B------:R-:W3:Y:S01]  /*2800*/  @P0 LDG.E.U16 R68, [R68.64] ;  /* 0x0000000644440981 */ /* 0x000ee2000c1e1500 */
[----:B------:R-:W-:Y:S01]  /*2810*/  IMAD R38, R6, c[0x0][0x168], RZ ;  /* 0x00005a0006267a24 */ /* 0x000fe200078e02ff */
[----:B------:R-:W-:Y:S01]  /*2820*/  BSSY B1, `(.L_x_4673) ;  /* 0x00002ef000017945 */ /* 0x000fe20003800000 */
[----:B------:R-:W-:Y:S01]  /*2830*/  IMAD.MOV.U32 R127, RZ, RZ, 0x3f800000 ;  /* 0x3f800000ff7f7424 */ /* 0x000fe200078e00ff */
[----:B---3--:R-:W-:Y:S02]  /*2840*/  @P0 PRMT R127, RZ, 0x5410, R68 ;  /* 0x00005410ff7f0816 */ /* 0x008fe40000000044 */
        /* <DEDUP_REMOVED lines=27> */
.L_x_4676:
[----:B------:R-:W-:Y:S02]  /*2a00*/  IMAD.MOV.U32 R39, RZ, RZ, R30 ;  /* 0x000000ffff277224 */ /* 0x000fe400078e001e */
.L_x_4677:
[----:B------:R-:W-:Y:S05]  /*2a10*/  BSYNC B2 ;  /* 0x0000000000027941 */ /* 0x000fea0003800000 */
.L_x_4675:
        /* <DEDUP_REMOVED lines=16> */
.L_x_4681:
[----:B------:R-:W-:Y:S05]  /*2b20*/  BSYNC B3 ;  /* 0x0000000000037941 */ /* 0x000fea0003800000 */
.L_x_4680:
        /* <DEDUP_REMOVED lines=44> */
.L_x_4679:
[----:B------:R-:W-:Y:S05]  /*2df0*/  BSYNC B2 ;  /* 0x0000000000027941 */ /* 0x000fea0003800000 */
.L_x_4678:
[----:B------:R-:W3:Y:S01]  /*2e00*/  LDL R41, [R1+0x180] ;  /* 0x0001800001297983 */ /* 0x000ee20000100800 */
[----:B------:R-:W0:Y:S01]  /*2e10*/  I2F.U32 R28, R39 ;  /* 0x00000027001c7306 */ /* 0x000e220000201000 */
[----:B------:R-:W-:Y:S01]  /*2e20*/  IMAD.MOV.U32 R118, RZ, RZ, 0x2f800000 ;  /* 0x2f800000ff767424 */ /* 0x000fe200078e00ff */
[----:B------:R-:W-:Y:S01]  /*2e30*/  LOP3.LUT R5, R5, 0xfffffffb, RZ, 0xc0, !PT ;  /* 0xfffffffb05057812 */ /* 0x000fe200078ec0ff */
[----:B------:R-:W-:Y:S02]  /*2e40*/  BSSY B2, `(.L_x_4682) ;  /* 0x0000017000027945 */ /* 0x000fe40003800000 */
[----:B0-----:R-:W-:-:S05]  /*2e50*/  FFMA.FTZ R28, R28, R118, 1.1641532182693481445e-10 ;  /* 0x2f0000001c1c7423 */ /* 0x001fca0000010076 */
[----:B------:R-:W-:Y:S02]  /*2e60*/  FSETP.GTU.FTZ.AND P1, PT, R28, c[0x0][0x1e4], PT ;  /* 0x000079001c007a0b */ /* 0x000fe40003f3c000 */
[----:B-----5:R-:W-:-:S05]  /*2e70*/  PRMT R28, RZ, 0x5410, R68 ;  /* 0x00005410ff1c7816 */ /* 0x020fca0000000044 */
[----:B------:R-:W-:-:S04]  /*2e80*/  FMUL.FTZ R28, R28, R127 ;  /* 0x0000007f1c1c7220 */ /* 0x000fc80000410000 */
[----:B------:R-:W-:Y:S02]  /*2e90*/  FMUL.FTZ R28, R28, c[0x0][0x1e8] ;  /* 0x00007a001c1c7a20 */ /* 0x000fe40000410000 */
[----:B------:R-:W-:-:S03]  /*2ea0*/  @P1 LOP3.LUT R5, R5, 0x4, RZ, 0xfc, !PT ;  /* 0x0000000405051812 */ /* 0x000fc600078efcff */
[----:B------:R-:W-:Y:S02]  /*2eb0*/  FSEL R28, R28, RZ, !P1 ;  /* 0x000000ff1c1c7208 */ /* 0x000fe40004800000 */
[----:B------:R-:W-:-:S03]  /*2ec0*/  ISETP.NE.AND P1, PT, R40, 0x1, PT ;  /* 0x000000012800780c */ /* 0x000fc60003f25270 */
[----:B---3--:R-:W-:Y:S01]  /*2ed0*/  FMUL.FTZ R39, R41, R28 ;  /* 0x0000001c29277220 */ /* 0x008fe20000410000 */
[----:B------:R-:W-:Y:S02]  /*2ee0*/  @P0 PRMT R28, RZ, 0x5410, R64 ;  /* 0x00005410ff1c0816 */ /* 0x000fe40000000040 */
[----:B------:R-:W-:-:S03]  /*2ef0*/  IADD3 R41, R40, 0x1, RZ ;  /* 0x0000000128297810 */ /* 0x000fc60007ffe0ff */
[----:B------:R-:W-:-:S04]  /*2f00*/  @P0 FADD.FTZ R39, R28, R39 ;  /* 0x000000271c270221 */ /* 0x000fc80000010000 */
        /* <DEDUP_REMOVED lines=9> */
.L_x_4683:
[----:B------:R-:W-:Y:S02]  /*2fa0*/  IMAD.MOV.U32 R28, RZ, RZ, R30 ;  /* 0x000000ffff1c7224 */ /* 0x000fe400078e001e */
.L_x_4684:
[----:B------:R-:W-:Y:S05]  /*2fb0*/  BSYNC B2 ;  /* 0x0000000000027941 */ /* 0x000fea0003800000 */
.L_x_4682:
        /* <DEDUP_REMOVED lines=16> */
.L_x_4688:
[----:B------:R-:W-:Y:S05]  /*30c0*/  BSYNC B3 ;  /* 0x0000000000037941 */ /* 0x000fea0003800000 */
.L_x_4687:
        /* <DEDUP_REMOVED lines=44> */
.L_x_4686:
[----:B------:R-:W-:Y:S05]  /*3390*/  BSYNC B2 ;  /* 0x0000000000027941 */ /* 0x000fea0003800000 */
.L_x_4685:
[----:B------:R-:W3:Y:S01]  /*33a0*/  LDL R40, [R1+0x17c] ;  /* 0x00017c0001287983 */ /* 0x000ee20000100800 */
        /* <DEDUP_REMOVED lines=9> */
[----:B------:R-:W-:-:S09]  /*3440*/  FSEL R68, R68, RZ, !P1 ;  /* 0x000000ff44447208 */ /* 0x000fd20004800000 */
[----:B------:R-:W-:Y:S02]  /*3450*/  @P1 LOP3.LUT R5, R5, 0x2, RZ, 0xfc, !PT ;  /* 0x0000000205051812 */ /* 0x000fe400078efcff */
[C---:B------:R-:W-:Y:S01]  /*3460*/  ISETP.NE.AND P1, PT, R41.reuse, 0x1, PT ;  /* 0x000000012900780c */ /* 0x040fe20003f25270 */
[----:B---3--:R-:W-:Y:S01]  /*3470*/  FMUL.FTZ R40, R40, R68 ;  /* 0x0000004428287220 */ /* 0x008fe20000410000 */
[----:B------:R-:W-:-:S03]  /*3480*/  IADD3 R68, R41, 0x1, RZ ;  /* 0x0000000129447810 */ /* 0x000fc60007ffe0ff */
[----:B------:R-:W-:-:S08]  /*3490*/  @P0 FADD.FTZ R40, R28, R40 ;  /* 0x000000281c280221 */ /* 0x000fd00000010000 */
        /* <DEDUP_REMOVED lines=9> */
.L_x_4690:
[----:B------:R-:W-:Y:S02]  /*3530*/  IMAD.MOV.U32 R28, RZ, RZ, R30 ;  /* 0x000000ffff1c7224 */ /* 0x000fe400078e001e */
.L_x_4691:
[----:B------:R-:W-:Y:S05]  /*3540*/  BSYNC B2 ;  /* 0x0000000000027941 */ /* 0x000fea0003800000 */
.L_x_4689:
        /* <DEDUP_REMOVED lines=16> */
.L_x_4695:
[----:B------:R-:W-:Y:S05]  /*3650*/  BSYNC B3 ;  /* 0x0000000000037941 */ /* 0x000fea0003800000 */
.L_x_4694:
        /* <DEDUP_REMOVED lines=44> */
.L_x_4693:
[----:B------:R-:W-:Y:S05]  /*3920*/  BSYNC B2 ;  /* 0x0000000000027941 */ /* 0x000fea0003800000 */
.L_x_4692:
[----:B------:R-:W3:Y:S01]  /*3930*/  LDL R41, [R1+0x178] ;  /* 0x0001780001297983 */ /* 0x000ee20000100800 */
        /* <DEDUP_REMOVED lines=9> */
[----:B------:R-:W-:-:S05]  /*39d0*/  FSEL R28, R28, RZ, !P1 ;  /* 0x000000ff1c1c7208 */ /* 0x000fca0004800000 */
[----:B---3--:R-:W-:Y:S01]  /*39e0*/  FMUL.FTZ R41, R41, R28 ;  /* 0x0000001c29297220 */ /* 0x008fe20000410000 */
        /* <DEDUP_REMOVED lines=11> */
.L_x_4697:
[----:B------:R-:W-:Y:S02]  /*3aa0*/  IMAD.MOV.U32 R28, RZ, RZ, R30 ;  /* 0x000000ffff1c7224 */ /* 0x000fe400078e001e */
.L_x_4698:
[----:B------:R-:W-:Y:S05]  /*3ab0*/  BSYNC B2 ;  /* 0x0000000000027941 */ /* 0x000fea0003800000 */
.L_x_4696:
        /* <DEDUP_REMOVED lines=16> */
.L_x_4702:
[----:B------:R-:W-:Y:S05]  /*3bc0*/  BSYNC B3 ;  /* 0x0000000000037941 */ /* 0x000fea0003800000 */
.L_x_4701:
        /* <DEDUP_REMOVED lines=44> */
.L_x_4700:
[----:B------:R-:W-:Y:S05]  /*3e90*/  BSYNC B2 ;  /* 0x0000000000027941 */ /* 0x000fea0003800000 */
.L_x_4699:
[----:B------:R-:W3:Y:S01]  /*3ea0*/  LDL R68, [R1+0x174] ;  /* 0x0001740001447983 */ /* 0x000ee20000100800 */
        /* <DEDUP_REMOVED lines=9> */
[----:B------:R-:W-:-:S05]  /*3f40*/  FSEL R69, R69, RZ, !P2 ;  /* 0x000000ff45457208 */ /* 0x000fca0005000000 */
[----:B---3--:R-:W-:Y:S01]  /*3f50*/  FMUL.FTZ R77, R68, R69 ;  /* 0x00000045444d7220 */ /* 0x008fe20000410000 */
        /* <DEDUP_REMOVED lines=11> */
.L_x_4704:
[----:B------:R-:W-:Y:S02]  /*4010*/  IMAD.MOV.U32 R28, RZ, RZ, R30 ;  /* 0x000000ffff1c7224 */ /* 0x000fe400078e001e */
.L_x_4705:
[----:B------:R-:W-:Y:S05]  /*4020*/  BSYNC B2 ;  /* 0x0000000000027941 */ /* 0x000fea0003800000 */
.L_x_4703:
        /* <DEDUP_REMOVED lines=16> */
.L_x_4709:
[----:B------:R-:W-:Y:S05]  /*4130*/  BSYNC B3 ;  /* 0x0000000000037941 */ /* 0x000fea0003800000 */
.L_x_4708:
        /* <DEDUP_REMOVED lines=44> */
.L_x_4707:
[----:B------:R-:W-:Y:S05]  /*4400*/  BSYNC B2 ;  /* 0x0000000000027941 */ /* 0x000fea0003800000 */
.L_x_4706:
[----:B------:R-:W3:Y:S01]  /*4410*/  LDL R69, [R1+0x170] ;  /* 0x0001700001457983 */ /* 0x000ee20000100800 */
        /* <DEDUP_REMOVED lines=8> */
[----:B------:R-:W-:-:S05]  /*44a0*/  FSEL R28, R28, RZ, !P3 ;  /* 0x000000ff1c1c7208 */ /* 0x000fca0005800000 */
[----:B---3--:R-:W-:Y:S01]  /*44b0*/  FMUL.FTZ R78, R69, R28 ;  /* 0x0000001c454e7220 */ /* 0x008fe20000410000 */
[----:B------:R-:W-:Y:S02]  /*44c0*/  @P0 PRMT R28, RZ, 0x5410, R66 ;  /* 0x00005410ff1c0816 */ /* 0x000fe40000000042 */
        /* <DEDUP_REMOVED lines=11> */
.L_x_4711:
[----:B------:R-:W-:Y:S02]  /*4580*/  IMAD.MOV.U32 R28, RZ, RZ, R30 ;  /* 0x000000ffff1c7224 */ /* 0x000fe400078e001e */
.L_x_4712:
[----:B------:R-:W-:Y:S05]  /*4590*/  BSYNC B2 ;  /* 0x0000000000027941 */ /* 0x000fea0003800000 */
.L_x_4710:
        /* <DEDUP_REMOVED lines=16> */
.L_x_4716:
[----:B------:R-:W-:Y:S05]  /*46a0*/  BSYNC B3 ;  /* 0x0000000000037941 */ /* 0x000fea0003800000 */
.L_x_4715:
        /* <DEDUP_REMOVED lines=44> */
.L_x_4714:
[----:B------:R-:W-:Y:S05]  /*4970*/  BSYNC B2 ;  /* 0x0000000000027941 */ /* 0x000fea0003800000 */
.L_x_4713:
        /* <DEDUP_REMOVED lines=23> */
.L_x_4718:
[----:B------:R-:W-:Y:S02]  /*4af0*/  IMAD.MOV.U32 R28, RZ, RZ, R30 ;  /* 0x000000ffff1c7224 */ /* 0x000fe400078e001e */
.L_x_4719:
[----:B------:R-:W-:Y:S05]  /*4b00*/  BSYNC B2 ;  /* 0x0000000000027941 */ /* 0x000fea0003800000 */
.L_x_4717:
        /* <DEDUP_REMOVED lines=16> */
.L_x_4723:
[----:B------:R-:W-:Y:S05]  /*4c10*/  BSYNC B3 ;  /* 0x0000000000037941 */ /* 0x000fea0003800000 */
.L_x_4722:
        /* <DEDUP_REMOVED lines=44> */
.L_x_4721:
[----:B------:R-:W-:Y:S05]  /*4ee0*/  BSYNC B2 ;  /* 0x0000000000027941 */ /* 0x000fea0003800000 */
.L_x_4720:
        /* <DEDUP_REMOVED lines=23> */
.L_x_4725:
[----:B------:R-:W-:Y:S02]  /*5060*/  IMAD.MOV.U32 R70, RZ, RZ, R30 ;  /* 0x000000ffff467224 */ /* 0x000fe400078e001e */
.L_x_4726:
[----:B------:R-:W-:Y:S05]  /*5070*/  BSYNC B2 ;  /* 0x0000000000027941 */ /* 0x000fea0003800000 */
.L_x_4724:
        /* <DEDUP_REMOVED lines=19> */
.L_x_4730:
[----:B------:R-:W-:Y:S05]  /*51b0*/  BSYNC B3 ;  /* 0x0000000000037941 */ /* 0x000fea0003800000 */
.L_x_4729:
        /* <DEDUP_REMOVED lines=44> */
.L_x_4728:
[----:B------:R-:W-:Y:S05]  /*5480*/  BSYNC B2 ;  /* 0x0000000000027941 */ /* 0x000fea0003800000 */
.L_x_4727:
[----:B------:R-:W3:Y:S01]  /*5490*/  LDL R69, [R1+0x164] ;  /* 0x0001640001457983 */ /* 0x000ee20000100800 */
[----:B------:R0:W1:Y:S01]  /*54a0*/  I2F.U32 R68, R70 ;  /* 0x0000004600447306 */ /* 0x0000620000201000 */
[----:B------:R-:W-:Y:S02]  /*54b0*/  PRMT R71, RZ, 0x7610, R71 ;  /* 0x00007610ff477816 */ /* 0x000fe40000000047 */
[----:B------:R-:W-:Y:S02]  /*54c0*/  SEL R128, RZ, 0x10000, P5 ;  /* 0x00010000ff807807 */ /* 0x000fe40002800000 */
[----:B------:R-:W-:Y:S01]  /*54d0*/  LOP3.LUT P5, RZ, R5, 0x2, RZ, 0xc0, !PT ;  /* 0x0000000205ff7812 */ /* 0x000fe200078ac0ff */
[----:B------:R-:W-:Y:S01]  /*54e0*/  FMUL.FTZ R71, R71, R127 ;  /* 0x0000007f47477220 */ /* 0x000fe20000410000 */
[----:B0-----:R-:W-:-:S03]  /*54f0*/  F2FP.BF16.PACK_AB R70, R97, R78 ;  /* 0x0000004e6146723e */ /* 0x001fc600000010ff */
[----:B------:R-:W-:Y:S02]  /*5500*/  FMUL.FTZ R71, R71, c[0x0][0x1e8] ;  /* 0x00007a0047477a20 */ /* 0x000fe40000410000 */
[----:B-1----:R-:W-:-:S05]  /*5510*/  FFMA.FTZ R68, R68, R118, 1.1641532182693481445e-10 ;  /* 0x2f00000044447423 */ /* 0x002fca0000010076 */
[----:B------:R-:W-:Y:S02]  /*5520*/  FSETP.GTU.FTZ.AND P6, PT, R68, c[0x0][0x1e4], PT ;  /* 0x0000790044007a0b */ /* 0x000fe40003fdc000 */
[----:B------:R-:W-:Y:S02]  /*5530*/  @P0 PRMT R68, RZ, 0x7610, R67 ;  /* 0x00007610ff440816 */ /* 0x000fe40000000043 */
[----:B------:R-:W-:-:S05]  /*5540*/  FSEL R71, R71, RZ, !P6 ;  /* 0x000000ff47477208 */ /* 0x000fca0007000000 */
[----:B---3--:R-:W-:Y:S01]  /*5550*/  FMUL.FTZ R118, R69, R71 ;  /* 0x0000004745767220 */ /* 0x008fe20000410000 */
[----:B------:R-:W-:-:S03]  /*5560*/  F2FP.BF16.PACK_AB R69, R77, R41 ;  /* 0x000000294d45723e */ /* 0x000fc600000010ff */
        /* <DEDUP_REMOVED lines=10> */
[----:B------:R-:W-:Y:S02]  /*5610*/  LOP3.LUT R128, R69, R70, R128, 0xfe, !PT ;  /* 0x0000004645807212 */ /* 0x000fe400078efe80 */
[----:B------:R-:W-:Y:S01]  /*5620*/  SEL R71, RZ, 0x1, P3 ;  /* 0x00000001ff477807 */ /* 0x000fe20001800000 */
[----:B------:R-:W-:Y:S01]  /*5630*/  IMAD.WIDE.U32 R68, R68, 0x1000000, RZ ;  /* 0x0100000044447825 */ /* 0x000fe200078e00ff */
[----:B------:R-:W-:-:S02]  /*5640*/  SEL R70, RZ, 0x1, P1 ;  /* 0x00000001ff467807 */ /* 0x000fc40000800000 */
[----:B------:R-:W-:Y:S02]  /*5650*/  SEL R130, RZ, 0x1, P5 ;  /* 0x00000001ff827807 */ /* 0x000fe40002800000 */
[----:B------:R-:W-:Y:S01]  /*5660*/  LOP3.LUT R69, R69, R128, R71, 0xfe, !PT ;  /* 0x0000008045457212 */ /* 0x000fe200078efe47 */
[----:B------:R-:W-:Y:S01]  /*5670*/  IMAD.WIDE.U32 R70, R70, 0x10000, RZ ;  /* 0x0001000046467825 */ /* 0x000fe200078e00ff */
[----:B------:R-:W-:-:S03]  /*5680*/  SEL R128, RZ, 0x1, P0 ;  /* 0x00000001ff807807 */ /* 0x000fc60000000000 */
[----:B------:R-:W-:-:S05]  /*5690*/  IMAD.WIDE.U32 R130, R130, 0x100, RZ ;  /* 0x0000010082827825 */ /* 0x000fca00078e00ff */
[----:B------:R-:W-:Y:S02]  /*56a0*/  LOP3.LUT R70, R130, R68, R70, 0xfe, !PT ;  /* 0x0000004482467212 */ /* 0x000fe400078efe46 */
[C---:B------:R-:W-:Y:S02]  /*56b0*/  LEA R68, P0, R38.reuse, c[0x0][0x190], 0x3 ;  /* 0x0000640026447a11 */ /* 0x040fe400078018ff */
[----:B------:R-:W-:Y:S02]  /*56c0*/  LOP3.LUT R71, R131, R69, R71, 0xfe, !PT ;  /* 0x0000004583477212 */ /* 0x000fe400078efe47 */
[----:B------:R-:W-:Y:S02]  /*56d0*/  LEA.HI.X R69, R38, c[0x0][0x194], RZ, 0x3, P0 ;  /* 0x0000650026457a11 */ /* 0x000fe400000f1cff */
[----:B------:R-:W-:Y:S02]  /*56e0*/  LOP3.LUT R70, R70, R128, RZ, 0xfc, !PT ;  /* 0x0000008046467212 */ /* 0x000fe400078efcff */
[----:B------:R-:W-:-:S03]  /*56f0*/  IADD3 R128, R38, 0x20, RZ ;  /* 0x0000002026807810 */ /* 0x000fc60007ffe0ff */
[----:B------:R0:W-:Y:S04]  /*5700*/  STG.E.64 [R68.64], R70 ;  /* 0x0000004644007986 */ /* 0x0001e8000c101b06 */
.L_x_4674:
[----:B------:R-:W-:Y:S05]  /*5710*/  BSYNC B1 ;  /* 0x0000000000017941 */ /* 0x000fea0003800000 */
.L_x_4673:
        /* <DEDUP_REMOVED lines=23> */
.L_x_4734:
[----:B------:R-:W-:Y:S02]  /*5890*/  IMAD.MOV.U32 R44, RZ, RZ, R30 ;  /* 0x000000ffff2c7224 */ /* 0x000fe400078e001e */
.L_x_4735:
[----:B------:R-:W-:Y:S05]  /*58a0*/  BSYNC B2 ;  /* 0x0000000000027941 */ /* 0x000fea0003800000 */
.L_x_4733:
        /* <DEDUP_REMOVED lines=16> */
.L_x_4739:
[----:B------:R-:W-:Y:S05]  /*59b0*/  BSYNC B3 ;  /* 0x0000000000037941 */ /* 0x000fea0003800000 */
.L_x_4738:
        /* <DEDUP_REMOVED lines=44> */
.L_x_4737:
[----:B------:R-:W-:Y:S05]  /*5c80*/  BSYNC B2 ;  /* 0x0000000000027941 */ /* 0x000fea0003800000 */
.L_x_4736:
[----:B------:R-:W3:Y:S01]  /*5c90*/  LDL R42, [R1+0x160] ;  /* 0x00016000012a7983 */ /* 0x000ee20000100800 */
        /* <DEDUP_REMOVED lines=14> */
[----:B------:R-:W-:-:S05]  /*5d80*/  @P0 PRMT R28, RZ, 0x5410, R64 ;  /* 0x00005410ff1c0816 */ /* 0x000fca0000000040 */
        /* <DEDUP_REMOVED lines=10> */
.L_x_4741:
[----:B------:R-:W-:Y:S02]  /*5e30*/  IMAD.MOV.U32 R28, RZ, RZ, R30 ;  /* 0x000000ffff1c7224 */ /* 0x000fe400078e001e */
.L_x_4742:
[----:B------:R-:W-:Y:S05]  /*5e40*/  BSYNC B2 ;  /* 0x0000000000027941 */ /* 0x000fea0003800000 */
.L_x_4740:
        /* <DEDUP_REMOVED lines=16> */
.L_x_4746:
[----:B------:R-:W-:Y:S05]  /*5f50*/  BSYNC B3 ;  /* 0x0000000000037941 */ /* 0x000fea0003800000 */
.L_x_4745:
        /* <DEDUP_REMOVED lines=44> */
.L_x_4744:
[----:B------:R-:W-:Y:S05]  /*6220*/  BSYNC B2 ;  /* 0x0000000000027941 */ /* 0x000fea0003800000 */
.L_x_4743:
        /* <DEDUP_REMOVED lines=25> */
.L_x_4748:
[----:B------:R-:W-:Y:S02]  /*63c0*/  IMAD.MOV.U32 R28, RZ, RZ, R30 ;  /* 0x000000ffff1c7224 */ /* 0x000fe400078e001e */
.L_x_4749:
[----:B------:R-:W-:Y:S05]  /*63d0*/  BSYNC B2 ;  /* 0x0000000000027941 */ /* 0x000fea0003800000 */
.L_x_4747:
        /* <DEDUP_REMOVED lines=16> */
.L_x_4753:
[----:B------:R-:W-:Y:S05]  /*64e0*/  BSYNC B3 ;  /* 0x0000000000037941 */ /* 0x000fea0003800000 */
.L_x_4752:
        /* <DEDUP_REMOVED lines=44> */
.L_x_4751:
[----:B------:R-:W-:Y:S05]  /*67b0*/  BSYNC B2 ;  /* 0x0000000000027941 */ /* 0x000fea0003800000 */
.L_x_4750:
        /* <DEDUP_REMOVED lines=23> */
.L_x_4755:
[----:B------:R-:W-:Y:S02]  /*6930*/  IMAD.MOV.U32 R28, RZ, RZ, R30 ;  /* 0x000000ffff1c7224 */ /* 0x000fe400078e001e */
.L_x_4756:
[----:B------:R-:W-:Y:S05]  /*6940*/  BSYNC B2 ;  /* 0x0000000000027941 */ /* 0x000fea0003800000 */
.L_x_4754:
        /* <DEDUP_REMOVED lines=16> */
.L_x_4760:
[----:B------:R-:W-:Y:S05]  /*6a50*/  BSYNC B3 ;  /* 0x0000000000037941 */ /* 0x000fea0003800000 */
.L_x_4759:
        /* <DEDUP_REMOVED lines=44> */
.L_x_4758:
[----:B------:R-:W-:Y:S05]  /*6d20*/  BSYNC B2 ;  /* 0x0000000000027941 */ /* 0x000fea0003800000 */
.L_x_4757:
        /* <DEDUP_REMOVED lines=23> */
.L_x_4762:
[----:B------:R-:W-:Y:S02]  /*6ea0*/  IMAD.MOV.U32 R28, RZ, RZ, R30 ;  /* 0x000000ffff1c7224 */ /* 0x000fe400078e001e */
.L_x_4763:
[----:B------:R-:W-:Y:S05]  /*6eb0*/  BSYNC B2 ;  /* 0x0000000000027941 */ /* 0x000fea0003800000 */
.L_x_4761:
        /* <DEDUP_REMOVED lines=16> */
.L_x_4767:
[----:B------:R-:W-:Y:S05]  /*6fc0*/  BSYNC B3 ;  /* 0x0000000000037941 */ /* 0x000fea0003800000 */
.L_x_4766:
        /* <DEDUP_REMOVED lines=44> */
.L_x_4765:
[----:B------:R-:W-:Y:S05]  /*7290*/  BSYNC B2 ;  /* 0x0000000000027941 */ /* 0x000fea0003800000 */
.L_x_4764:
        /* <DEDUP_REMOVED lines=23> */
.L_x_4769:
[----:B------:R-:W-:Y:S02]  /*7410*/  IMAD.MOV.U32 R28, RZ, RZ, R30 ;  /* 0x000000ffff1c7224 */ /* 0x000fe400078e001e */
.L_x_4770:
[----:B------:R-:W-:Y:S05]  /*7420*/  BSYNC B2 ;  /* 0x0000000000027941 */ /* 0x000fea0003800000 */
.L_x_4768:
        /* <DEDUP_REMOVED lines=16> */
.L_x_4774:
[----:B------:R-:W-:Y:S05]  /*7530*/  BSYNC B3 ;  /* 0x0000000000037941 */ /* 0x000fea0003800000 */
.L_x_4773:
        /* <DEDUP_REMOVED lines=44> */
.L_x_4772:
[----:B------:R-:W-:Y:S05]  /*7800*/  BSYNC B2 ;  /* 0x0000000000027941 */ /* 0x000fea0003800000 */
.L_x_4771:
        /* <DEDUP_REMOVED lines=23> */
.L_x_4776:
[----:B------:R-:W-:Y:S02]  /*7980*/  IMAD.MOV.U32 R28, RZ, RZ, R30 ;  /* 0x000000ffff1c7224 */ /* 0x000fe400078e001e */
.L_x_4777:
[----:B------:R-:W-:Y:S05]  /*7990*/  BSYNC B2 ;  /* 0x0000000000027941 */ /* 0x000fea0003800000 */
.L_x_4775:
        /* <DEDUP_REMOVED lines=16> */
.L_x_4781:
[----:B------:R-:W-:Y:S05]  /*7aa0*/  BSYNC B3 ;  /* 0x0000000000037941 */ /* 0x000fea0003800000 */
.L_x_4780:
        /* <DEDUP_REMOVED lines=44> */
.L_x_4779:
[----:B------:R-:W-:Y:S05]  /*7d70*/  BSYNC B2 ;  /* 0x0000000000027941 */ /* 0x000fea0003800000 */
.L_x_4778:
        /* <DEDUP_REMOVED lines=23> */
.L_x_4783:
[----:B------:R-:W-:Y:S02]  /*7ef0*/  IMAD.MOV.U32 R70, RZ, RZ, R30 ;  /* 0x000000ffff467224 */ /* 0x000fe400078e001e */
.L_x_4784:
[----:B------:R-:W-:Y:S05]  /*7f00*/  BSYNC B2 ;  /* 0x0000000000027941 */ /* 0x000fea0003800000 */
.L_x_4782:
        /* <DEDUP_REMOVED lines=19> */
.L_x_4788:
[----:B------:R-:W-:Y:S05]  /*8040*/  BSYNC B3 ;  /* 0x0000000000037941 */ /* 0x000fea0003800000 */
.L_x_4787:
        /* <DEDUP_REMOVED lines=44> */
.L_x_4786:
[----:B------:R-:W-:Y:S05]  /*8310*/  BSYNC B2 ;  /* 0x0000000000027941 */ /* 0x000fea0003800000 */
.L_x_4785:
[----:B------:R-:W3:Y:S01]  /*8320*/  LDL R69, [R1+0x144] ;  /* 0x0001440001457983 */ /* 0x000ee20000100800 */
[----:B------:R0:W1:Y:S01]  /*8330*/  I2F.U32 R68, R70 ;  /* 0x0000004600447306 */ /* 0x0000620000201000 */
[----:B------:R-:W-:-:S05]  /*8340*/  PRMT R71, RZ, 0x7610, R71 ;  /* 0x00007610ff477816 */ /* 0x000fca0000000047 */
        /* <DEDUP_REMOVED lines=23> */
[----:B------:R-:W-:Y:S02]  /*84c0*/  LOP3.LUT P5, RZ, R5, 0x2, RZ, 0xc0, !PT ;  /* 0x0000000205ff7812 */ /* 0x000fe400078ac0ff */
[----:B------:R-:W-:Y:S02]  /*84d0*/  SEL R70, RZ, 0x1, P1 ;  /* 0x00000001ff467807 */ /* 0x000fe40000800000 */
[----:B------:R-:W-:Y:S02]  /*84e0*/  LOP3.LUT R69, R69, R130, R71, 0xfe, !PT ;  /* 0x0000008245457212 */ /* 0x000fe400078efe47 */
[----:B------:R-:W-:Y:S01]  /*84f0*/  SEL R130, RZ, 0x1, P5 ;  /* 0x00000001ff827807 */ /* 0x000fe20002800000 */
[----:B------:R-:W-:-:S04]  /*8500*/  IMAD.WIDE.U32 R70, R70, 0x10000, RZ ;  /* 0x0001000046467825 */ /* 0x000fc800078e00ff */
[----:B------:R-:W-:-:S05]  /*8510*/  IMAD.WIDE.U32 R130, R130, 0x100, RZ ;  /* 0x0000010082827825 */ /* 0x000fca00078e00ff */
[----:B------:R-:W-:Y:S02]  /*8520*/  LOP3.LUT R70, R130, R68, R70, 0xfe, !PT ;  /* 0x0000004482467212 */ /* 0x000fe400078efe46 */
[----:B------:R-:W-:Y:S02]  /*8530*/  SEL R130, RZ, 0x1, P0 ;  /* 0x00000001ff827807 */ /* 0x000fe40000000000 */
[C---:B------:R-:W-:Y:S02]  /*8540*/  LEA R68, P0, R128.reuse, c[0x0][0x190], 0x3 ;  /* 0x0000640080447a11 */ /* 0x040fe400078018ff */
[----:B------:R-:W-:Y:S02]  /*8550*/  LOP3.LUT R71, R131, R69, R71, 0xfe, !PT ;  /* 0x0000004583477212 */ /* 0x000fe400078efe47 */
[----:B------:R-:W-:Y:S02]  /*8560*/  LEA.HI.X R69, R128, c[0x0][0x194], RZ, 0x3, P0 ;  /* 0x0000650080457a11 */ /* 0x000fe400000f1cff */
[----:B------:R-:W-:-:S02]  /*8570*/  LOP3.LUT R70, R70, R130, RZ, 0xfc, !PT ;  /* 0x0000008246467212 */ /* 0x000fc400078efcff */
[----:B------:R-:W-:-:S03]  /*8580*/  IADD3 R128, R128, 0x20, RZ ;  /* 0x0000002080807810 */ /* 0x000fc60007ffe0ff */
[----:B------:R0:W-:Y:S04]  /*8590*/  STG.E.64 [R68.64], R70 ;  /* 0x0000004644007986 */ /* 0x0001e8000c101b06 */
.L_x_4732:
[----:B------:R-:W-:Y:S05]  /*85a0*/  BSYNC B1 ;  /* 0x0000000000017941 */ /* 0x000fea0003800000 */
.L_x_4731:
        /* <DEDUP_REMOVED lines=23> */
.L_x_4792:
[----:B------:R-:W-:Y:S02]  /*8720*/  IMAD.MOV.U32 R45, RZ, RZ, R30 ;  /* 0x000000ffff2d7224 */ /* 0x000fe400078e001e */
.L_x_4793:
[----:B------:R-:W-:Y:S05]  /*8730*/  BSYNC B2 ;  /* 0x0000000000027941 */ /* 0x000fea0003800000 */
.L_x_4791:
        /* <DEDUP_REMOVED lines=16> */
.L_x_4797:
[----:B------:R-:W-:Y:S05]  /*8840*/  BSYNC B3 ;  /* 0x0000000000037941 */ /* 0x000fea0003800000 */
.L_x_4796:
        /* <DEDUP_REMOVED lines=44> */
.L_x_4795:
[----:B------:R-:W-:Y:S05]  /*8b10*/  BSYNC B2 ;  /* 0x0000000000027941 */ /* 0x000fea0003800000 */
.L_x_4794:
        /* <DEDUP_REMOVED lines=26> */
.L_x_4799:
[----:B------:R-:W-:Y:S02]  /*8cc0*/  IMAD.MOV.U32 R28, RZ, RZ, R30 ;  /* 0x000000ffff1c7224 */ /* 0x000fe400078e001e */
.L_x_4800:
[----:B------:R-:W-:Y:S05]  /*8cd0*/  BSYNC B2 ;  /* 0x0000000000027941 */ /* 0x000fea0003800000 */
.L_x_4798:
        /* <DEDUP_REMOVED lines=16> */
.L_x_4804:
[----:B------:R-:W-:Y:S05]  /*8de0*/  BSYNC B3 ;  /* 0x0000000000037941 */ /* 0x000fea0003800000 */
.L_x_4803:
        /* <DEDUP_REMOVED lines=44> */
.L_x_4802:
[----:B------:R-:W-:Y:S05]  /*90b0*/  BSYNC B2 ;  /* 0x0000000000027941 */ /* 0x000fea0003800000 */
.L_x_4801:
        /* <DEDUP_REMOVED lines=25> */
.L_x_4806:
[----:B------:R-:W-:Y:S02]  /*9250*/  IMAD.MOV.U32 R28, RZ, RZ, R30 ;  /* 0x000000ffff1c7224 */ /* 0x000fe400078e001e */
.L_x_4807:
[----:B------:R-:W-:Y:S05]  /*9260*/  BSYNC B2 ;  /* 0x0000000000027941 */ /* 0x000fea0003800000 */
.L_x_4805:
        /* <DEDUP_REMOVED lines=16> */
.L_x_4811:
[----:B------:R-:W-:Y:S05]  /*9370*/  BSYNC B3 ;  /* 0x0000000000037941 */ /* 0x000fea0003800000 */
.L_x_4810:
        /* <DEDUP_REMOVED lines=44> */
.L_x_4809:
[----:B------:R-:W-:Y:S05]  /*9640*/  BSYNC B2 ;  /* 0x0000000000027941 */ /* 0x000fea0003800000 */
.L_x_4808:
        /* <DEDUP_REMOVED lines=23> */
.L_x_4813:
[----:B------:R-:W-:Y:S02]  /*97c0*/  IMAD.MOV.U32 R28, RZ, RZ, R30 ;  /* 0x000000ffff1c7224 */ /* 0x000fe400078e001e */
.L_x_4814:
[----:B------:R-:W-:Y:S05]  /*97d0*/  BSYNC B2 ;  /* 0x0000000000027941 */ /* 0x000fea0003800000 */
.L_x_4812:
        /* <DEDUP_REMOVED lines=16> */
.L_x_4818:
[----:B------:R-:W-:Y:S05]  /*98e0*/  BSYNC B3 ;  /* 0x0000000000037941 */ /* 0x000fea0003800000 */
.L_x_4817:
        /* <DEDUP_REMOVED lines=44> */
.L_x_4816:
[----:B------:R-:W-:Y:S05]  /*9bb0*/  BSYNC B2 ;  /* 0x0000000000027941 */ /* 0x000fea0003800000 */
.L_x_4815:
        /* <DEDUP_REMOVED lines=23> */
.L_x_4820:
[----:B------:R-:W-:Y:S02]  /*9d30*/  IMAD.MOV.U32 R28, RZ, RZ, R30 ;  /* 0x000000ffff1c7224 */ /* 0x000fe400078e001e */
.L_x_4821:
[----:B------:R-:W-:Y:S05]  /*9d40*/  BSYNC B2 ;  /* 0x0000000000027941 */ /* 0x000fea0003800000 */
.L_x_4819:
        /* <DEDUP_REMOVED lines=16> */
.L_x_4825:
[----:B------:R-:W-:Y:S05]  /*9e50*/  BSYNC B3 ;  /* 0x0000000000037941 */ /* 0x000fea0003800000 */
.L_x_4824:
        /* <DEDUP_REMOVED lines=44> */
.L_x_4823:
[----:B------:R-:W-:Y:S05]  /*a120*/  BSYNC B2 ;  /* 0x0000000000027941 */ /* 0x000fea0003800000 */
.L_x_4822:
        /* <DEDUP_REMOVED lines=23> */
.L_x_4827:
[----:B------:R-:W-:Y:S02]  /*a2a0*/  MOV R28, R30 ;  /* 0x0000001e001c7202 */ /* 0x000fe40000000f00 */
.L_x_4828:
[----:B------:R-:W-:Y:S05]  /*a2b0*/  BSYNC B2 ;  /* 0x0000000000027941 */ /* 0x000fea0003800000 */
.L_x_4826:
        /* <DEDUP_REMOVED lines=16> */
.L_x_4832:
[----:B------:R-:W-:Y:S05]  /*a3c0*/  BSYNC B3 ;  /* 0x0000000000037941 */ /* 0x000fea0003800000 */
.L_x_4831:
        /* <DEDUP_REMOVED lines=44> */
.L_x_4830:
[----:B------:R-:W-:Y:S05]  /*a690*/  BSYNC B2 ;  /* 0x0000000000027941 */ /* 0x000fea0003800000 */
.L_x_4829:
        /* <DEDUP_REMOVED lines=23> */
.L_x_4834:
[----:B------:R-:W-:Y:S02]  /*a810*/  IMAD.MOV.U32 R28, RZ, RZ, R30 ;  /* 0x000000ffff1c7224 */ /* 0x000fe400078e001e */
.L_x_4835:
[----:B------:R-:W-:Y:S05]  /*a820*/  BSYNC B2 ;  /* 0x0000000000027941 */ /* 0x000fea0003800000 */
.L_x_4833:
        /* <DEDUP_REMOVED lines=16> */
.L_x_4839:
[----:B------:R-:W-:Y:S05]  /*a930*/  BSYNC B3 ;  /* 0x0000000000037941 */ /* 0x000fea0003800000 */
.L_x_4838:
        /* <DEDUP_REMOVED lines=44> */
.L_x_4837:
[----:B------:R-:W-:Y:S05]  /*ac00*/  BSYNC B2 ;  /* 0x0000000000027941 */ /* 0x000fea0003800000 */
.L_x_4836:
        /* <DEDUP_REMOVED lines=23> */
.L_x_4841:
[----:B------:R-:W-:Y:S02]  /*ad80*/  IMAD.MOV.U32 R70, RZ, RZ, R30 ;  /* 0x000000ffff467224 */ /* 0x000fe400078e001e */
.L_x_4842:
[----:B------:R-:W-:Y:S05]  /*ad90*/  BSYNC B2 ;  /* 0x0000000000027941 */ /* 0x000fea0003800000 */
.L_x_4840:
        /* <DEDUP_REMOVED lines=19> */
.L_x_4846:
[----:B------:R-:W-:Y:S05]  /*aed0*/  BSYNC B3 ;  /* 0x0000000000037941 */ /* 0x000fea0003800000 */
.L_x_4845:
        /* <DEDUP_REMOVED lines=44> */
.L_x_4844:
[----:B------:R-:W-:Y:S05]  /*b1a0*/  BSYNC B2 ;  /* 0x0000000000027941 */ /* 0x000fea0003800000 */
.L_x_4843:
        /* <DEDUP_REMOVED lines=40> */
.L_x_4790:
[----:B------:R-:W-:Y:S05]  /*b430*/  BSYNC B1 ;  /* 0x0000000000017941 */ /* 0x000fea0003800000 */
.L_x_4789:
[----:B------:R-:W-:Y:S01]  /*b440*/  LOP3.LUT P0, RZ, R5, 0x400, RZ, 0xc0, !PT ;  /* 0x0000040005ff7812 */ /* 0x000fe2000780c0ff */
[----:B------:R-:W-:-:S12]  /*b450*/  BSSY B1, `(.L_x_4847) ;  /* 0x00002e7000017945 */ /* 0x000fd80003800000 */
[----:B------:R-:W-:Y:S05]  /*b460*/  @!P0 BRA `(.L_x_4848) ;  /* 0x00002e5000008947 */ /* 0x000fea0003800000 */
[----:B0-----:R-:W-:Y:S01]  /*b470*/  HFMA2.MMA R68, -RZ, RZ, 0, 9.5367431640625e-07 ;  /* 0x00000010ff447435 */ /* 0x001fe200000001ff */
[----:B------:R-:W-:-:S04]  /*b480*/  ISETP.NE.U32.AND P0, PT, RZ, c[0x0][0x180], PT ;  /* 0x00006000ff007a0c */ /* 0x000fc80003f05070 */
[----:B------:R-:W-:-:S05]  /*b490*/  ISETP.NE.AND.EX P0, PT, RZ, c[0x0][0x184], PT, P0 ;  /* 0x00006100ff007a0c */ /* 0x000fca0003f05300 */
[----:B------:R-:W-:-:S06]  /*b4a0*/  IMAD.WIDE.U32 R68, R128, R68, c[0x0][0x170] ;  /* 0x00005c0080447625 */ /* 0x000fcc00078e0044 */
[----:B------:R-:W5:Y:S02]  /*b4b0*/  LDG.E.128 R68, [R68.64] ;  /* 0x0000000644447981 */ /* 0x000f64000c1e1d00 */
        /* <DEDUP_REMOVED lines=15> */
.L_x_4850:
[----:B------:R-:W-:Y:S02]  /*b5b0*/  IMAD.MOV.U32 R50, RZ, RZ, R30 ;  /* 0x000000ffff327224 */ /* 0x000fe400078e001e */
.L_x_4851:
[----:B------:R-:W-:Y:S05]  /*b5c0*/  BSYNC B2 ;  /* 0x0000000000027941 */ /* 0x000fea0003800000 */
.L_x_4849:
        /* <DEDUP_REMOVED lines=16> */
.L_x_4855:
[----:B------:R-:W-:Y:S05]  /*b6d0*/  BSYNC B3 ;  /* 0x0000000000037941 */ /* 0x000fea0003800000 */
.L_x_4854:
        /* <DEDUP_REMOVED lines=44> */
.L_x_4853:
[----:B------:R-:W-:Y:S05]  /*b9a0*/  BSYNC B2 ;  /* 0x0000000000027941 */ /* 0x000fea0003800000 */
.L_x_4852:
        /* <DEDUP_REMOVED lines=26> */
.L_x_4857:
[----:B------:R-:W-:Y:S02]  /*bb50*/  IMAD.MOV.U32 R28, RZ, RZ, R30 ;  /* 0x000000ffff1c7224 */ /* 0x000fe400078e001e */
.L_x_4858:
[----:B------:R-:W-:Y:S05]  /*bb60*/  BSYNC B2 ;  /* 0x0000000000027941 */ /* 0x000fea0003800000 */
.L_x_4856:
        /* <DEDUP_REMOVED lines=16> */
.L_x_4862:
[----:B------:R-:W-:Y:S05]  /*bc70*/  BSYNC B3 ;  /* 0x0000000000037941 */ /* 0x000fea0003800000 */
.L_x_4861:
        /* <DEDUP_REMOVED lines=44> */
.L_x_4860:
[----:B------:R-:W-:Y:S05]  /*bf40*/  BSYNC B2 ;  /* 0x0000000000027941 */ /* 0x000fea0003800000 */
.L_x_4859:
        /* <DEDUP_REMOVED lines=25> */
.L_x_4864:
[----:B------:R-:W-:Y:S02]  /*c0e0*/  IMAD.MOV.U32 R28, RZ, RZ, R30 ;  /* 0x000000ffff1c7224 */ /* 0x000fe400078e001e */
.L_x_4865:
[----:B------:R-:W-:Y:S05]  /*c0f0*/  BSYNC B2 ;  /* 0x0000000000027941 */ /* 0x000fea0003800000 */
.L_x_4863:
        /* <DEDUP_REMOVED lines=16> */
.L_x_4869:
[----:B------:R-:W-:Y:S05]  /*c200*/  BSYNC B3 ;  /* 0x0000000000037941 */ /* 0x000fea0003800000 */
.L_x_4868:
        /* <DEDUP_REMOVED lines=44> */
.L_x_4867:
[----:B------:R-:W-:Y:S05]  /*c4d0*/  BSYNC B2 ;  /* 0x0000000000027941 */ /* 0x000fea0003800000 */
.L_x_4866:
        /* <DEDUP_REMOVED lines=23> */
.L_x_4871:
[----:B------:R-:W-:Y:S02]  /*c650*/  IMAD.MOV.U32 R28, RZ, RZ, R30 ;  /* 0x000000ffff1c7224 */ /* 0x000fe400078e001e */
.L_x_4872:
[----:B------:R-:W-:Y:S05]  /*c660*/  BSYNC B2 ;  /* 0x0000000000027941 */ /* 0x000fea0003800000 */
.L_x_4870:
        /* <DEDUP_REMOVED lines=16> */
.L_x_4876:
[----:B------:R-:W-:Y:S05]  /*c770*/  BSYNC B3 ;  /* 0x0000000000037941 */ /* 0x000fea0003800000 */
.L_x_4875:
        /* <DEDUP_REMOVED lines=44> */
.L_x_4874:
[----:B------:R-:W-:Y:S05]  /*ca40*/  BSYNC B2 ;  /* 0x0000000000027941 */ /* 0x000fea0003800000 */
.L_x_4873:
        /* <DEDUP_REMOVED lines=23> */
.L_x_4878:
[----:B------:R-:W-:Y:S02]  /*cbc0*/  IMAD.MOV.U32 R28, RZ, RZ, R30 ;  /* 0x000000ffff1c7224 */ /* 0x000fe400078e001e */
.L_x_4879:
[----:B------:R-:W-:Y:S05]  /*cbd0*/  BSYNC B2 ;  /* 0x0000000000027941 */ /* 0x000fea0003800000 */
.L_x_4877:
        /* <DEDUP_REMOVED lines=16> */
.L_x_4883:
[----:B------:R-:W-:Y:S05]  /*cce0*/  BSYNC B3 ;  /* 0x0000000000037941 */ /* 0x000fea0003800000 */
.L_x_4882:
        /* <DEDUP_REMOVED lines=44> */
.L_x_4881:
[----:B------:R-:W-:Y:S05]  /*cfb0*/  BSYNC B2 ;  /* 0x0000000000027941 */ /* 0x000fea0003800000 */
.L_x_4880:
        /* <DEDUP_REMOVED lines=23> */
.L_x_4885:
[----:B------:R-:W-:Y:S02]  /*d130*/  IMAD.MOV.U32 R28, RZ, RZ, R30 ;  /* 0x000000ffff1c7224 */ /* 0x000fe400078e001e */
.L_x_4886:
[----:B------:R-:W-:Y:S05]  /*d140*/  BSYNC B2 ;  /* 0x0000000000027941 */ /* 0x000fea0003800000 */
.L_x_4884:
        /* <DEDUP_REMOVED lines=16> */
.L_x_4890:
[----:B------:R-:W-:Y:S05]  /*d250*/  BSYNC B3 ;  /* 0x0000000000037941 */ /* 0x000fea0003800000 */
.L_x_4889:
        /* <DEDUP_REMOVED lines=44> */
.L_x_4888:
[----:B------:R-:W-:Y:S05]  /*d520*/  BSYNC B2 ;  /* 0x0000000000027941 */ /* 0x000fea0003800000 */
.L_x_4887:
        /* <DEDUP_REMOVED lines=23> */
.L_x_4892:
[----:B------:R-:W-:Y:S02]  /*d6a0*/  IMAD.MOV.U32 R28, RZ, RZ, R30 ;  /* 0x000000ffff1c7224 */ /* 0x000fe400078e001e */
.L_x_4893:
[----:B------:R-:W-:Y:S05]  /*d6b0*/  BSYNC B2 ;  /* 0x0000000000027941 */ /* 0x000fea0003800000 */
.L_x_4891:
        /* <DEDUP_REMOVED lines=16> */
.L_x_4897:
[----:B------:R-:W-:Y:S05]  /*d7c0*/  BSYNC B3 ;  /* 0x0000000000037941 */ /* 0x000fea0003800000 */
.L_x_4896:
        /* <DEDUP_REMOVED lines=44> */
.L_x_4895:
[----:B------:R-:W-:Y:S05]  /*da90*/  BSYNC B2 ;  /* 0x0000000000027941 */ /* 0x000fea0003800000 */
.L_x_4894:
        /* <DEDUP_REMOVED lines=23> */
.L_x_4899:
[----:B------:R-:W-:Y:S02]  /*dc10*/  IMAD.MOV.U32 R70, RZ, RZ, R30 ;  /* 0x000000ffff467224 */ /* 0x000fe400078e001e */
.L_x_4900:
[----:B------:R-:W-:Y:S05]  /*dc20*/  BSYNC B2 ;  /* 0x0000000000027941 */ /* 0x000fea0003800000 */
.L_x_4898:
        /* <DEDUP_REMOVED lines=19> */
.L_x_4904:
[----:B------:R-:W-:Y:S05]  /*dd60*/  BSYNC B3 ;  /* 0x0000000000037941 */ /* 0x000fea0003800000 */
.L_x_4903:
        /* <DEDUP_REMOVED lines=44> */
.L_x_4902:
[----:B------:R-:W-:Y:S05]  /*e030*/  BSYNC B2 ;  /* 0x0000000000027941 */ /* 0x000fea0003800000 */
.L_x_4901:
        /* <DEDUP_REMOVED lines=40> */
.L_x_4848:
[----:B------:R-:W-:Y:S05]  /*e2c0*/  BSYNC B1 ;  /* 0x0000000000017941 */ /* 0x000fea0003800000 */
.L_x_4847:
        /* <DEDUP_REMOVED lines=8> */
[----:B--2---:R-:W-:-:S04]  /*e350*/  @P0 LEA R52, P1, R128, c[0x0][0x180], 0x4 ;  /* 0x0000600080340a11 */ /* 0x004fc800078220ff */
        /* <DEDUP_REMOVED lines=14> */
.L_x_4908:
[----:B------:R-:W-:Y:S02]  /*e440*/  IMAD.MOV.U32 R51, RZ, RZ, R30 ;  /* 0x000000ffff337224 */ /* 0x000fe400078e001e */
.L_x_4909:
[----:B------:R-:W-:Y:S05]  /*e450*/  BSYNC B2 ;  /* 0x0000000000027941 */ /* 0x000fea0003800000 */
.L_x_4907:
        /* <DEDUP_REMOVED lines=16> */
.L_x_4913:
[----:B------:R-:W-:Y:S05]  /*e560*/  BSYNC B3 ;  /* 0x0000000000037941 */ /* 0x000fea0003800000 */
.L_x_4912:
        /* <DEDUP_REMOVED lines=44> */
.L_x_4911:
[----:B------:R-:W-:Y:S05]  /*e830*/  BSYNC B2 ;  /* 0x0000000000027941 */ /* 0x000fea0003800000 */
.L_x_4910:
[----:B------:R-:W2:Y:S01]  /*e840*/  LDL R53, [R1+0x100] ;  /* 0x0001000001357983 */ /* 0x000ea20000100800 */
        /* <DEDUP_REMOVED lines=12> */
[----:B--2---:R-:W-:Y:S01]  /*e910*/  FMUL.FTZ R51, R53, R28 ;  /* 0x0000001c35337220 */ /* 0x004fe20000410000 */
        /* <DEDUP_REMOVED lines=12> */
.L_x_4915:
[----:B------:R-:W-:Y:S02]  /*e9e0*/  IMAD.MOV.U32 R28, RZ, RZ, R30 ;  /* 0x000000ffff1c7224 */ /* 0x000fe400078e001e */
.L_x_4916:
[----:B------:R-:W-:Y:S05]  /*e9f0*/  BSYNC B2 ;  /* 0x0000000000027941 */ /* 0x000fea0003800000 */
.L_x_4914:
        /* <DEDUP_REMOVED lines=16> */
.L_x_4920:
[----:B------:R-:W-:Y:S05]  /*eb00*/  BSYNC B3 ;  /* 0x0000000000037941 */ /* 0x000fea0003800000 */
.L_x_4919:
        /* <DEDUP_REMOVED lines=44> */
.L_x_4918:
[----:B------:R-:W-:Y:S05]  /*edd0*/  BSYNC B2 ;  /* 0x0000000000027941 */ /* 0x000fea0003800000 */
.L_x_4917:
[----:B------:R-:W2:Y:S01]  /*ede0*/  LDL R52, [R1+0xfc] ;  /* 0x0000fc0001347983 */ /* 0x000ea20000100800 */
        /* <DEDUP_REMOVED lines=12> */
[----:B--2---:R-:W-:Y:S01]  /*eeb0*/  FMUL.FTZ R52, R52, R68 ;  /* 0x0000004434347220 */ /* 0x004fe20000410000 */
        /* <DEDUP_REMOVED lines=11> */
.L_x_4922:
[----:B------:R-:W-:Y:S02]  /*ef70*/  IMAD.MOV.U32 R28, RZ, RZ, R30 ;  /* 0x000000ffff1c7224 */ /* 0x000fe400078e001e */
.L_x_4923:
[----:B------:R-:W-:Y:S05]  /*ef80*/  BSYNC B2 ;  /* 0x0000000000027941 */ /* 0x000fea0003800000 */
.L_x_4921:
        /* <DEDUP_REMOVED lines=16> */
.L_x_4927:
[----:B------:R-:W-:Y:S05]  /*f090*/  BSYNC B3 ;  /* 0x0000000000037941 */ /* 0x000fea0003800000 */
.L_x_4926:
        /* <DEDUP_REMOVED lines=44> */
.L_x_4925:
[----:B------:R-:W-:Y:S05]  /*f360*/  BSYNC B2 ;  /* 0x0000000000027941 */ /* 0x000fea0003800000 */
.L_x_4924:
[----:B------:R-:W2:Y:S01]  /*f370*/  LDL R53, [R1+0xf8] ;  /* 0x0000f80001357983 */ /* 0x000ea20000100800 */
        /* <DEDUP_REMOVED lines=10> */
[----:B--2---:R-:W-:Y:S01]  /*f420*/  FMUL.FTZ R53, R53, R28 ;  /* 0x0000001c35357220 */ /* 0x004fe20000410000 */
        /* <DEDUP_REMOVED lines=11> */
.L_x_4929:
[----:B------:R-:W-:Y:S02]  /*f4e0*/  IMAD.MOV.U32 R28, RZ, RZ, R30 ;  /* 0x000000ffff1c7224 */ /* 0x000fe400078e001e */
.L_x_4930:
[----:B------:R-:W-:Y:S05]  /*f4f0*/  BSYNC B2 ;  /* 0x0000000000027941 */ /* 0x000fea0003800000 */
.L_x_4928:
        /* <DEDUP_REMOVED lines=16> */
.L_x_4934:
[----:B------:R-:W-:Y:S05]  /*f600*/  BSYNC B3 ;  /* 0x0000000000037941 */ /* 0x000fea0003800000 */
.L_x_4933:
        /* <DEDUP_REMOVED lines=44> */
.L_x_4932:
[----:B------:R-:W-:Y:S05]  /*f8d0*/  BSYNC B2 ;  /* 0x0000000000027941 */ /* 0x000fea0003800000 */
.L_x_4931:
[----:B------:R-:W2:Y:S01]  /*f8e0*/  LDL R68, [R1+0xf4] ;  /* 0x0000f40001447983 */ /* 0x000ea20000100800 */
        /* <DEDUP_REMOVED lines=10> */
[----:B--2---:R-:W-:Y:S01]  /*f990*/  FMUL.FTZ R85, R68, R69 ;  /* 0x0000004544557220 */ /* 0x004fe20000410000 */
        /* <DEDUP_REMOVED lines=11> */
.L_x_4936:
[----:B------:R-:W-:Y:S02]  /*fa50*/  IMAD.MOV.U32 R28, RZ, RZ, R30 ;  /* 0x000000ffff1c7224 */ /* 0x000fe400078e001e */
.L_x_4937:
[----:B------:R-:W-:Y:S05]  /*fa60*/  BSYNC B2 ;  /* 0x0000000000027941 */ /* 0x000fea0003800000 */
.L_x_4935:
        /* <DEDUP_REMOVED lines=16> */
.L_x_4941:
[----:B------:R-:W-:Y:S05]  /*fb70*/  BSYNC B3 ;  /* 0x0000000000037941 */ /* 0x000fea0003800000 */
.L_x_4940:
        /* <DEDUP_REMOVED lines=44> */
.L_x_4939:
[----:B------:R-:W-:Y:S05]  /*fe40*/  BSYNC B2 ;  /* 0x0000000000027941 */ /* 0x000fea0003800000 */
.L_x_4938:
[----:B------:R-:W2:Y:S01]  /*fe50*/  LDL R69, [R1+0xf0] ;  /* 0x0000f00001457983 */ /* 0x000ea20000100800 */
        /* <DEDUP_REMOVED lines=9> */
[----:B--2---:R-:W-:Y:S01]  /*fef0*/  FMUL.FTZ R86, R69, R28 ;  /* 0x0000001c45567220 */ /* 0x004fe20000410000 */
[----:B------:R-:W-:Y:S02]  /*ff00*/  @P0 PRMT R28, RZ, 0x5410, R66 ;  /* 0x00005410ff1c0816 */ /* 0x000fe40000000042 */
        /* <DEDUP_REMOVED lines=11> */
.L_x_4943:
[----:B------:R-:W-:Y:S02]  /*ffc0*/  IMAD.MOV.U32 R28, RZ, RZ, R30 ;  /* 0x000000ffff1c7224 */ /* 0x000fe400078e001e */
.L_x_4944:
[----:B------:R-:W-:Y:S05]  /*ffd0*/  BSYNC B2 ;  /* 0x0000000000027941 */ /* 0x000fea0003800000 */
.L_x_4942:
        /* <DEDUP_REMOVED lines=16> */
.L_x_4948:
[----:B------:R-:W-:Y:S05]  /*100e0*/  BSYNC B3 ;  /* 0x0000000000037941 */ /* 0x000fea0003800000 */
.L_x_4947:
        /* <DEDUP_REMOVED lines=44> */
.L_x_4946:
[----:B------:R-:W-:Y:S05]  /*103b0*/  BSYNC B2 ;  /* 0x0000000000027941 */ /* 0x000fea0003800000 */
.L_x_4945:
        /* <DEDUP_REMOVED lines=23> */
.L_x_4950:
[----:B------:R-:W-:Y:S02]  /*10530*/  IMAD.MOV.U32 R28, RZ, RZ, R30 ;  /* 0x000000ffff1c7224 */ /* 0x000fe400078e001e */
.L_x_4951:
[----:B------:R-:W-:Y:S05]  /*10540*/  BSYNC B2 ;  /* 0x0000000000027941 */ /* 0x000fea0003800000 */
.L_x_4949:
        /* <DEDUP_REMOVED lines=16> */
.L_x_4955:
[----:B------:R-:W-:Y:S05]  /*10650*/  BSYNC B3 ;  /* 0x0000000000037941 */ /* 0x000fea0003800000 */
.L_x_4954:
        /* <DEDUP_REMOVED lines=44> */
.L_x_4953:
[----:B------:R-:W-:Y:S05]  /*10920*/  BSYNC B2 ;  /* 0x0000000000027941 */ /* 0x000fea0003800000 */
.L_x_4952:
        /* <DEDUP_REMOVED lines=23> */
.L_x_4957:
[----:B------:R-:W-:Y:S02]  /*10aa0*/  IMAD.MOV.U32 R70, RZ, RZ, R30 ;  /* 0x000000ffff467224 */ /* 0x000fe400078e001e */
.L_x_4958:
[----:B------:R-:W-:Y:S05]  /*10ab0*/  BSYNC B2 ;  /* 0x0000000000027941 */ /* 0x000fea0003800000 */
.L_x_4956:
        /* <DEDUP_REMOVED lines=19> */
.L_x_4962:
[----:B------:R-:W-:Y:S05]  /*10bf0*/  BSYNC B3 ;  /* 0x0000000000037941 */ /* 0x000fea0003800000 */
.L_x_4961:
        /* <DEDUP_REMOVED lines=44> */
.L_x_4960:
[----:B------:R-:W-:Y:S05]  /*10ec0*/  BSYNC B2 ;  /* 0x0000000000027941 */ /* 0x000fea0003800000 */
.L_x_4959:
[----:B------:R-:W2:Y:S01]  /*10ed0*/  LDL R69, [R1+0xe4] ;  /* 0x0000e40001457983 */ /* 0x000ea20000100800 */
        /* <DEDUP_REMOVED lines=9> */
[----:B--2---:R-:W-:Y:S01]  /*10f70*/  FMUL.FTZ R122, R69, R71 ;  /* 0x00000047457a7220 */ /* 0x004fe20000410000 */
        /* <DEDUP_REMOVED lines=29> */
.L_x_4906:
[----:B------:R-:W-:Y:S05]  /*11150*/  BSYNC B1 ;  /* 0x0000000000017941 */ /* 0x000fea0003800000 */
.L_x_4905:
        /* <DEDUP_REMOVED lines=23> */
.L_x_4966:
[----:B------:R-:W-:Y:S02]  /*112d0*/  IMAD.MOV.U32 R56, RZ, RZ, R30 ;  /* 0x000000ffff387224 */ /* 0x000fe400078e001e */
.L_x_4967:
[----:B------:R-:W-:Y:S05]  /*112e0*/  BSYNC B2 ;  /* 0x0000000000027941 */ /* 0x000fea0003800000 */
.L_x_4965:
        /* <DEDUP_REMOVED lines=16> */
.L_x_4971:
[----:B------:R-:W-:Y:S05]  /*113f0*/  BSYNC B3 ;  /* 0x0000000000037941 */ /* 0x000fea0003800000 */
.L_x_4970:
        /* <DEDUP_REMOVED lines=44> */
.L_x_4969:
[----:B------:R-:W-:Y:S05]  /*116c0*/  BSYNC B2 ;  /* 0x0000000000027941 */ /* 0x000fea0003800000 */
.L_x_4968:
[----:B------:R-:W2:Y:S01]  /*116d0*/  LDL R54, [R1+0xe0] ;  /* 0x0000e00001367983 */ /* 0x000ea20000100800 */
        /* <DEDUP_REMOVED lines=25> */
.L_x_4973:
[----:B------:R-:W-:Y:S02]  /*11870*/  IMAD.MOV.U32 R28, RZ, RZ, R30 ;  /* 0x000000ffff1c7224 */ /* 0x000fe400078e001e */
.L_x_4974:
[----:B------:R-:W-:Y:S05]  /*11880*/  BSYNC B2 ;  /* 0x0000000000027941 */ /* 0x000fea0003800000 */
.L_x_4972:
        /* <DEDUP_REMOVED lines=16> */
.L_x_4978:
[----:B------:R-:W-:Y:S05]  /*11990*/  BSYNC B3 ;  /* 0x0000000000037941 */ /* 0x000fea0003800000 */
.L_x_4977:
        /* <DEDUP_REMOVED lines=44> */
.L_x_4976:
[----:B------:R-:W-:Y:S05]  /*11c60*/  BSYNC B2 ;  /* 0x0000000000027941 */ /* 0x000fea0003800000 */
.L_x_4975:
        /* <DEDUP_REMOVED lines=25> */
.L_x_4980:
[----:B------:R-:W-:Y:S02]  /*11e00*/  MOV R28, R30 ;  /* 0x0000001e001c7202 */ /* 0x000fe40000000f00 */
.L_x_4981:
[----:B------:R-:W-:Y:S05]  /*11e10*/  BSYNC B2 ;  /* 0x0000000000027941 */ /* 0x000fea0003800000 */
.L_x_4979:
        /* <DEDUP_REMOVED lines=16> */
.L_x_4985:
[----:B------:R-:W-:Y:S05]  /*11f20*/  BSYNC B3 ;  /* 0x0000000000037941 */ /* 0x000fea0003800000 */
.L_x_4984:
        /* <DEDUP_REMOVED lines=44> */
.L_x_4983:
[----:B------:R-:W-:Y:S05]  /*121f0*/  BSYNC B2 ;  /* 0x0000000000027941 */ /* 0x000fea0003800000 */
.L_x_4982:
        /* <DEDUP_REMOVED lines=23> */
.L_x_4987:
[----:B------:R-:W-:Y:S02]  /*12370*/  IMAD.MOV.U32 R28, RZ, RZ, R30 ;  /* 0x000000ffff1c7224 */ /* 0x000fe400078e001e */
.L_x_4988:
[----:B------:R-:W-:Y:S05]  /*12380*/  BSYNC B2 ;  /* 0x0000000000027941 */ /* 0x000fea0003800000 */
.L_x_4986:
        /* <DEDUP_REMOVED lines=16> */
.L_x_4992:
[----:B------:R-:W-:Y:S05]  /*12490*/  BSYNC B3 ;  /* 0x0000000000037941 */ /* 0x000fea0003800000 */
.L_x_4991:
        /* <DEDUP_REMOVED lines=44> */
.L_x_4990:
[----:B------:R-:W-:Y:S05]  /*12760*/  BSYNC B2 ;  /* 0x0000000000027941 */ /* 0x000fea0003800000 */
.L_x_4989:
        /* <DEDUP_REMOVED lines=23> */
.L_x_4994:
[----:B------:R-:W-:Y:S02]  /*128e0*/  IMAD.MOV.U32 R28, RZ, RZ, R30 ;  /* 0x000000ffff1c7224 */ /* 0x000fe400078e001e */
.L_x_4995:
[----:B------:R-:W-:Y:S05]  /*128f0*/  BSYNC B2 ;  /* 0x0000000000027941 */ /* 0x000fea0003800000 */
.L_x_4993:
        /* <DEDUP_REMOVED lines=16> */
.L_x_4999:
[----:B------:R-:W-:Y:S05]  /*12a00*/  BSYNC B3 ;  /* 0x0000000000037941 */ /* 0x000fea0003800000 */
.L_x_4998:
        /* <DEDUP_REMOVED lines=44> */
.L_x_4997:
[----:B------:R-:W-:Y:S05]  /*12cd0*/  BSYNC B2 ;  /* 0x0000000000027941 */ /* 0x000fea0003800000 */
.L_x_4996:
        /* <DEDUP_REMOVED lines=23> */
.L_x_5001:
[----:B------:R-:W-:Y:S02]  /*12e50*/  IMAD.MOV.U32 R28, RZ, RZ, R30 ;  /* 0x000000ffff1c7224 */ /* 0x000fe400078e001e */
.L_x_5002:
[----:B------:R-:W-:Y:S05]  /*12e60*/  BSYNC B2 ;  /* 0x0000000000027941 */ /* 0x000fea0003800000 */
.L_x_5000:
        /* <DEDUP_REMOVED lines=16> */
.L_x_5006:
[----:B------:R-:W-:Y:S05]  /*12f70*/  BSYNC B3 ;  /* 0x0000000000037941 */ /* 0x000fea0003800000 */
.L_x_5005:
        /* <DEDUP_REMOVED lines=44> */
.L_x_5004:
[----:B------:R-:W-:Y:S05]  /*13240*/  BSYNC B2 ;  /* 0x0000000000027941 */ /* 0x000fea0003800000 */
.L_x_5003:
        /* <DEDUP_REMOVED lines=23> */
.L_x_5008:
[----:B------:R-:W-:Y:S02]  /*133c0*/  IMAD.MOV.U32 R28, RZ, RZ, R30 ;  /* 0x000000ffff1c7224 */ /* 0x000fe400078e001e */
.L_x_5009:
[----:B------:R-:W-:Y:S05]  /*133d0*/  BSYNC B2 ;  /* 0x0000000000027941 */ /* 0x000fea0003800000 */
.L_x_5007:
        /* <DEDUP_REMOVED lines=16> */
.L_x_5013:
[----:B------:R-:W-:Y:S05]  /*134e0*/  BSYNC B3 ;  /* 0x0000000000037941 */ /* 0x000fea0003800000 */
.L_x_5012:
        /* <DEDUP_REMOVED lines=44> */
.L_x_5011:
[----:B------:R-:W-:Y:S05]  /*137b0*/  BSYNC B2 ;  /* 0x0000000000027941 */ /* 0x000fea0003800000 */
.L_x_5010:
        /* <DEDUP_REMOVED lines=23> */
.L_x_5015:
[----:B------:R-:W-:Y:S02]  /*13930*/  IMAD.MOV.U32 R70, RZ, RZ, R30 ;  /* 0x000000ffff467224 */ /* 0x000fe400078e001e */
.L_x_5016:
[----:B------:R-:W-:Y:S05]  /*13940*/  BSYNC B2 ;  /* 0x0000000000027941 */ /* 0x000fea0003800000 */
.L_x_5014:
        /* <DEDUP_REMOVED lines=19> */
.L_x_5020:
[----:B------:R-:W-:Y:S05]  /*13a80*/  BSYNC B3 ;  /* 0x0000000000037941 */ /* 0x000fea0003800000 */
.L_x_5019:
        /* <DEDUP_REMOVED lines=44> */
.L_x_5018:
[----:B------:R-:W-:Y:S05]  /*13d50*/  BSYNC B2 ;  /* 0x0000000000027941 */ /* 0x000fea0003800000 */
.L_x_5017:
        /* <DEDUP_REMOVED lines=40> */
.L_x_4964:
[----:B------:R-:W-:Y:S05]  /*13fe0*/  BSYNC B1 ;  /* 0x0000000000017941 */ /* 0x000fea0003800000 */
.L_x_4963:
        /* <DEDUP_REMOVED lines=23> */
.L_x_5024:
[----:B------:R-:W-:Y:S02]  /*14160*/  IMAD.MOV.U32 R57, RZ, RZ, R30 ;  /* 0x000000ffff397224 */ /* 0x000fe400078e001e */
.L_x_5025:
[----:B------:R-:W-:Y:S05]  /*14170*/  BSYNC B2 ;  /* 0x0000000000027941 */ /* 0x000fea0003800000 */
.L_x_5023:
        /* <DEDUP_REMOVED lines=16> */
.L_x_5029:
[----:B------:R-:W-:Y:S05]  /*14280*/  BSYNC B3 ;  /* 0x0000000000037941 */ /* 0x000fea0003800000 */
.L_x_5028:
        /* <DEDUP_REMOVED lines=44> */
.L_x_5027:
[----:B------:R-:W-:Y:S05]  /*14550*/  BSYNC B2 ;  /* 0x0000000000027941 */ /* 0x000fea0003800000 */
.L_x_5026:
        /* <DEDUP_REMOVED lines=26> */
.L_x_5031:
[----:B------:R-:W-:Y:S02]  /*14700*/  IMAD.MOV.U32 R28, RZ, RZ, R30 ;  /* 0x000000ffff1c7224 */ /* 0x000fe400078e001e */
.L_x_5032:
[----:B------:R-:W-:Y:S05]  /*14710*/  BSYNC B2 ;  /* 0x0000000000027941 */ /* 0x000fea0003800000 */
.L_x_5030:
        /* <DEDUP_REMOVED lines=16> */
.L_x_5036:
[----:B------:R-:W-:Y:S05]  /*14820*/  BSYNC B3 ;  /* 0x0000000000037941 */ /* 0x000fea0003800000 */
.L_x_5035:
        /* <DEDUP_REMOVED lines=44> */
.L_x_5034:
[----:B------:R-:W-:Y:S05]  /*14af0*/  BSYNC B2 ;  /* 0x0000000000027941 */ /* 0x000fea0003800000 */
.L_x_5033:
        /* <DEDUP_REMOVED lines=25> */
.L_x_5038:
[----:B------:R-:W-:Y:S02]  /*14c90*/  IMAD.MOV.U32 R28, RZ, RZ, R30 ;  /* 0x000000ffff1c7224 */ /* 0x000fe400078e001e */
.L_x_5039:
[----:B------:R-:W-:Y:S05]  /*14ca0*/  BSYNC B2 ;  /* 0x0000000000027941 */ /* 0x000fea0003800000 */
.L_x_5037:
        /* <DEDUP_REMOVED lines=16> */
.L_x_5043:
[----:B------:R-:W-:Y:S05]  /*14db0*/  BSYNC B3 ;  /* 0x0000000000037941 */ /* 0x000fea0003800000 */
.L_x_5042:
        /* <DEDUP_REMOVED lines=44> */
.L_x_5041:
[----:B------:R-:W-:Y:S05]  /*15080*/  BSYNC B2 ;  /* 0x0000000000027941 */ /* 0x000fea0003800000 */
.L_x_5040:
        /* <DEDUP_REMOVED lines=23> */
.L_x_5045:
[----:B------:R-:W-:Y:S02]  /*15200*/  IMAD.MOV.U32 R28, RZ, RZ, R30 ;  /* 0x000000ffff1c7224 */ /* 0x000fe400078e001e */
.L_x_5046:
[----:B------:R-:W-:Y:S05]  /*15210*/  BSYNC B2 ;  /* 0x0000000000027941 */ /* 0x000fea0003800000 */
.L_x_5044:
        /* <DEDUP_REMOVED lines=16> */
.L_x_5050:
[----:B------:R-:W-:Y:S05]  /*15320*/  BSYNC B3 ;  /* 0x0000000000037941 */ /* 0x000fea0003800000 */
.L_x_5049:
        /* <DEDUP_REMOVED lines=44> */
.L_x_5048:
[----:B------:R-:W-:Y:S05]  /*155f0*/  BSYNC B2 ;  /* 0x0000000000027941 */ /* 0x000fea0003800000 */
.L_x_5047:
        /* <DEDUP_REMOVED lines=23> */
.L_x_5052:
[----:B------:R-:W-:Y:S02]  /*15770*/  IMAD.MOV.U32 R28, RZ, RZ, R30 ;  /* 0x000000ffff1c7224 */ /* 0x000fe400078e001e */
.L_x_5053:
[----:B------:R-:W-:Y:S05]  /*15780*/  BSYNC B2 ;  /* 0x0000000000027941 */ /* 0x000fea0003800000 */
.L_x_5051:
        /* <DEDUP_REMOVED lines=16> */
.L_x_5057:
[----:B------:R-:W-:Y:S05]  /*15890*/  BSYNC B3 ;  /* 0x0000000000037941 */ /* 0x000fea0003800000 */
.L_x_5056:
        /* <DEDUP_REMOVED lines=44> */
.L_x_5055:
[----:B------:R-:W-:Y:S05]  /*15b60*/  BSYNC B2 ;  /* 0x0000000000027941 */ /* 0x000fea0003800000 */
.L_x_5054:
        /* <DEDUP_REMOVED lines=23> */
.L_x_5059:
[----:B------:R-:W-:Y:S02]  /*15ce0*/  IMAD.MOV.U32 R28, RZ, RZ, R30 ;  /* 0x000000ffff1c7224 */ /* 0x000fe400078e001e */
.L_x_5060:
[----:B------:R-:W-:Y:S05]  /*15cf0*/  BSYNC B2 ;  /* 0x0000000000027941 */ /* 0x000fea0003800000 */
.L_x_5058:
        /* <DEDUP_REMOVED lines=16> */
.L_x_5064:
[----:B------:R-:W-:Y:S05]  /*15e00*/  BSYNC B3 ;  /* 0x0000000000037941 */ /* 0x000fea0003800000 */
.L_x_5063:
        /* <DEDUP_REMOVED lines=44> */
.L_x_5062:
[----:B------:R-:W-:Y:S05]  /*160d0*/  BSYNC B2 ;  /* 0x0000000000027941 */ /* 0x000fea0003800000 */
.L_x_5061:
        /* <DEDUP_REMOVED lines=23> */
.L_x_5066:
[----:B------:R-:W-:Y:S02]  /*16250*/  IMAD.MOV.U32 R28, RZ, RZ, R30 ;  /* 0x000000ffff1c7224 */ /* 0x000fe400078e001e */
.L_x_5067:
[----:B------:R-:W-:Y:S05]  /*16260*/  BSYNC B2 ;  /* 0x0000000000027941 */ /* 0x000fea0003800000 */
.L_x_5065:
        /* <DEDUP_REMOVED lines=16> */
.L_x_5071:
[----:B------:R-:W-:Y:S05]  /*16370*/  BSYNC B3 ;  /* 0x0000000000037941 */ /* 0x000fea0003800000 */
.L_x_5070:
        /* <DEDUP_REMOVED lines=44> */
.L_x_5069:
[----:B------:R-:W-:Y:S05]  /*16640*/  BSYNC B2 ;  /* 0x0000000000027941 */ /* 0x000fea0003800000 */
.L_x_5068:
        /* <DEDUP_REMOVED lines=23> */
.L_x_5073:
[----:B------:R-:W-:Y:S02]  /*167c0*/  IMAD.MOV.U32 R70, RZ, RZ, R30 ;  /* 0x000000ffff467224 */ /* 0x000fe400078e001e */
.L_x_5074:
[----:B------:R-:W-:Y:S05]  /*167d0*/  BSYNC B2 ;  /* 0x0000000000027941 */ /* 0x000fea0003800000 */
.L_x_5072:
        /* <DEDUP_REMOVED lines=12> */
[----:B------:R-:W-:Y:S02]  /*168a0*/  @!P6 IADD3 R0, R0, 0x1, RZ ;  /* 0x000000010000e810 */ /* 0x000fe40007ffe0ff */
[----:B------:R-:W-:Y:S02]  /*168b0*/  @!P6 IADD3 R7, R29, 0x1, RZ ;  /* 0x000000011d07e810 */ /* 0x000fe40007ffe0ff */
[----:B------:R-:W-:Y:S02]  /*168c0*/  ISETP.NE.AND P0, PT, R0, RZ, !P6 ;  /* 0x000000ff0000720c */ /* 0x000fe40007705270 */
[----:B------:R-:W-:-:S11]  /*168d0*/  @!P6 MOV R3, RZ ;  /* 0x000000ff0003e202 */ /* 0x000fd60000000f00 */
[----:B------:R-:W-:Y:S01]  /*168e0*/  @P0 IMAD.MOV R7, RZ, RZ, R29 ;  /* 0x000000ffff070224 */ /* 0x000fe200078e021d */
[----:B------:R-:W-:-:S03]  /*168f0*/  LOP3.LUT P0, RZ, R5, 0x2000, RZ, 0xc0, !PT ;  /* 0x0000200005ff7812 */ /* 0x000fc6000780c0ff */
[----:B------:R-:W-:-:S05]  /*16900*/  @!P6 IMAD.MOV.U32 R29, RZ, RZ, R7 ;  /* 0x000000ffff1de224 */ /* 0x000fca00078e0007 */
.L_x_5078:
[----:B------:R-:W-:Y:S05]  /*16910*/  BSYNC B3 ;  /* 0x0000000000037941 */ /* 0x000fea0003800000 */
.L_x_5077:
        /* <DEDUP_REMOVED lines=44> */
.L_x_5076:
[----:B------:R-:W-:Y:S05]  /*16be0*/  BSYNC B2 ;  /* 0x0000000000027941 */ /* 0x000fea0003800000 */
.L_x_5075:
        /* <DEDUP_REMOVED lines=40> */
.L_x_5022:
[----:B------:R-:W-:Y:S05]  /*16e70*/  BSYNC B1 ;  /* 0x0000000000017941 */ /* 0x000fea0003800000 */
.L_x_5021:
        /* <DEDUP_REMOVED lines=23> */
.L_x_5082:
[----:B------:R-:W-:Y:S02]  /*16ff0*/  IMAD.MOV.U32 R58, RZ, RZ, R30 ;  /* 0x000000ffff3a7224 */ /* 0x000fe400078e001e */
.L_x_5083:
[----:B------:R-:W-:Y:S05]  /*17000*/  BSYNC B2 ;  /* 0x0000000000027941 */ /* 0x000fea0003800000 */
.L_x_5081:
        /* <DEDUP_REMOVED lines=16> */
.L_x_5087:
[----:B------:R-:W-:Y:S05]  /*17110*/  BSYNC B3 ;  /* 0x0000000000037941 */ /* 0x000fea0003800000 */
.L_x_5086:
        /* <DEDUP_REMOVED lines=44> */
.L_x_5085:
[----:B------:R-:W-:Y:S05]  /*173e0*/  BSYNC B2 ;  /* 0x0000000000027941 */ /* 0x000fea0003800000 */
.L_x_5084:
        /* <DEDUP_REMOVED lines=26> */
.L_x_5089:
[----:B------:R-:W-:Y:S02]  /*17590*/  IMAD.MOV.U32 R28, RZ, RZ, R30 ;  /* 0x000000ffff1c7224 */ /* 0x000fe400078e001e */
.L_x_5090:
[----:B------:R-:W-:Y:S05]  /*175a0*/  BSYNC B2 ;  /* 0x0000000000027941 */ /* 0x000fea0003800000 */
.L_x_5088:
        /* <DEDUP_REMOVED lines=16> */
.L_x_5094:
[----:B------:R-:W-:Y:S05]  /*176b0*/  BSYNC B3 ;  /* 0x0000000000037941 */ /* 0x000fea0003800000 */
.L_x_5093:
        /* <DEDUP_REMOVED lines=44> */
.L_x_5092:
[----:B------:R-:W-:Y:S05]  /*17980*/  BSYNC B2 ;  /* 0x0000000000027941 */ /* 0x000fea0003800000 */
.L_x_5091:
        /* <DEDUP_REMOVED lines=25> */
.L_x_5096:
[----:B------:R-:W-:Y:S02]  /*17b20*/  IMAD.MOV.U32 R28, RZ, RZ, R30 ;  /* 0x000000ffff1c7224 */ /* 0x000fe400078e001e */
.L_x_5097:
[----:B------:R-:W-:Y:S05]  /*17b30*/  BSYNC B2 ;  /* 0x0000000000027941 */ /* 0x000fea0003800000 */
.L_x_5095:
        /* <DEDUP_REMOVED lines=16> */
.L_x_5101:
[----:B------:R-:W-:Y:S05]  /*17c40*/  BSYNC B3 ;  /* 0x0000000000037941 */ /* 0x000fea0003800000 */
.L_x_5100:
        /* <DEDUP_REMOVED lines=44> */
.L_x_5099:
[----:B------:R-:W-:Y:S05]  /*17f10*/  BSYNC B2 ;  /* 0x0000000000027941 */ /* 0x000fea0003800000 */
.L_x_5098:
        /* <DEDUP_REMOVED lines=23> */
.L_x_5103:
[----:B------:R-:W-:Y:S02]  /*18090*/  IMAD.MOV.U32 R28, RZ, RZ, R30 ;  /* 0x000000ffff1c7224 */ /* 0x000fe400078e001e */
.L_x_5104:
[----:B------:R-:W-:Y:S05]  /*180a0*/  BSYNC B2 ;  /* 0x0000000000027941 */ /* 0x000fea0003800000 */
.L_x_5102:
        /* <DEDUP_REMOVED lines=16> */
.L_x_5108:
[----:B------:R-:W-:Y:S05]  /*181b0*/  BSYNC B3 ;  /* 0x0000000000037941 */ /* 0x000fea0003800000 */
.L_x_5107:
        /* <DEDUP_REMOVED lines=44> */
.L_x_5106:
[----:B------:R-:W-:Y:S05]  /*18480*/  BSYNC B2 ;  /* 0x0000000000027941 */ /* 0x000fea0003800000 */
.L_x_5105:
        /* <DEDUP_REMOVED lines=23> */
.L_x_5110:
[----:B------:R-:W-:Y:S02]  /*18600*/  IMAD.MOV.U32 R28, RZ, RZ, R30 ;  /* 0x000000ffff1c7224 */ /* 0x000fe400078e001e */
.L_x_5111:
[----:B------:R-:W-:Y:S05]  /*18610*/  BSYNC B2 ;  /* 0x0000000000027941 */ /* 0x000fea0003800000 */
.L_x_5109:
        /* <DEDUP_REMOVED lines=16> */
.L_x_5115:
[----:B------:R-:W-:Y:S05]  /*18720*/  BSYNC B3 ;  /* 0x0000000000037941 */ /* 0x000fea0003800000 */
.L_x_5114:
        /* <DEDUP_REMOVED lines=44> */
.L_x_5113:
[----:B------:R-:W-:Y:S05]  /*189f0*/  BSYNC B2 ;  /* 0x0000000000027941 */ /* 0x000fea0003800000 */
.L_x_5112:
        /* <DEDUP_REMOVED lines=23> */
.L_x_5117:
[----:B------:R-:W-:Y:S02]  /*18b70*/  IMAD.MOV.U32 R28, RZ, RZ, R30 ;  /* 0x000000ffff1c7224 */ /* 0x000fe400078e001e */
.L_x_5118:
[----:B------:R-:W-:Y:S05]  /*18b80*/  BSYNC B2 ;  /* 0x0000000000027941 */ /* 0x000fea0003800000 */
.L_x_5116:
        /* <DEDUP_REMOVED lines=16> */
.L_x_5122:
[----:B------:R-:W-:Y:S05]  /*18c90*/  BSYNC B3 ;  /* 0x0000000000037941 */ /* 0x000fea0003800000 */
.L_x_5121:
        /* <DEDUP_REMOVED lines=44> */
.L_x_5120:
[----:B------:R-:W-:Y:S05]  /*18f60*/  BSYNC B2 ;  /* 0x0000000000027941 */ /* 0x000fea0003800000 */
.L_x_5119:
        /* <DEDUP_REMOVED lines=23> */
.L_x_5124:
[----:B------:R-:W-:Y:S02]  /*190e0*/  IMAD.MOV.U32 R28, RZ, RZ, R30 ;  /* 0x000000ffff1c7224 */ /* 0x000fe400078e001e */
.L_x_5125:
[----:B------:R-:W-:Y:S05]  /*190f0*/  BSYNC B2 ;  /* 0x0000000000027941 */ /* 0x000fea0003800000 */
.L_x_5123:
        /* <DEDUP_REMOVED lines=16> */
.L_x_5129:
[----:B------:R-:W-:Y:S05]  /*19200*/  BSYNC B3 ;  /* 0x0000000000037941 */ /* 0x000fea0003800000 */
.L_x_5128:
        /* <DEDUP_REMOVED lines=44> */
.L_x_5127:
[----:B------:R-:W-:Y:S05]  /*194d0*/  BSYNC B2 ;  /* 0x0000000000027941 */ /* 0x000fea0003800000 */
.L_x_5126:
        /* <DEDUP_REMOVED lines=23> */
.L_x_5131:
[----:B------:R-:W-:Y:S02]  /*19650*/  IMAD.MOV.U32 R70, RZ, RZ, R30 ;  /* 0x000000ffff467224 */ /* 0x000fe400078e001e */
.L_x_5132:
[----:B------:R-:W-:Y:S05]  /*19660*/  BSYNC B2 ;  /* 0x0000000000027941 */ /* 0x000fea0003800000 */
.L_x_5130:
        /* <DEDUP_REMOVED lines=17> */
[----:B------:R-:W-:-:S04]  /*19780*/  LOP3.LUT P0, RZ, R5, 0x2000, RZ, 0xc0, !PT ;  /* 0x0000200005ff7812 */ /* 0x000fc8000780c0ff */
[----:B------:R-:W-:-:S04]  /*19790*/  @!P6 MOV R29, R7 ;  /* 0x00000007001de202 */ /* 0x000fc80000000f00 */
.L_x_5136:
[----:B------:R-:W-:Y:S05]  /*197a0*/  BSYNC B3 ;  /* 0x0000000000037941 */ /* 0x000fea0003800000 */
.L_x_5135:
        /* <DEDUP_REMOVED lines=44> */
.L_x_5134:
[----:B------:R-:W-:Y:S05]  /*19a70*/  BSYNC B2 ;  /* 0x0000000000027941 */ /* 0x000fea0003800000 */
.L_x_5133:
        /* <DEDUP_REMOVED lines=40> */
.L_x_5080:
[----:B------:R-:W-:Y:S05]  /*19d00*/  BSYNC B1 ;  /* 0x0000000000017941 */ /* 0x000fea0003800000 */
.L_x_5079:
        /* <DEDUP_REMOVED lines=23> */
.L_x_5140:
[----:B------:R-:W-:Y:S02]  /*19e80*/  IMAD.MOV.U32 R59, RZ, RZ, R30 ;  /* 0x000000ffff3b7224 */ /* 0x000fe400078e001e */
.L_x_5141:
[----:B------:R-:W-:Y:S05]  /*19e90*/  BSYNC B2 ;  /* 0x0000000000027941 */ /* 0x000fea0003800000 */
.L_x_5139:
        /* <DEDUP_REMOVED lines=16> */
.L_x_5145:
[----:B------:R-:W-:Y:S05]  /*19fa0*/  BSYNC B3 ;  /* 0x0000000000037941 */ /* 0x000fea0003800000 */
.L_x_5144:
        /* <DEDUP_REMOVED lines=44> */
.L_x_5143:
[----:B------:R-:W-:Y:S05]  /*1a270*/  BSYNC B2 ;  /* 0x0000000000027941 */ /* 0x000fea0003800000 */
.L_x_5142:
        /* <DEDUP_REMOVED lines=26> */
.L_x_5147:
[----:B------:R-:W-:Y:S02]  /*1a420*/  IMAD.MOV.U32 R28, RZ, RZ, R30 ;  /* 0x000000ffff1c7224 */ /* 0x000fe400078e001e */
.L_x_5148:
[----:B------:R-:W-:Y:S05]  /*1a430*/  BSYNC B2 ;  /* 0x0000000000027941 */ /* 0x000fea0003800000 */
.L_x_5146:
        /* <DEDUP_REMOVED lines=16> */
.L_x_5152:
[----:B------:R-:W-:Y:S05]  /*1a540*/  BSYNC B3 ;  /* 0x0000000000037941 */ /* 0x000fea0003800000 */
.L_x_5151:
        /* <DEDUP_REMOVED lines=44> */
.L_x_5150:
[----:B------:R-:W-:Y:S05]  /*1a810*/  BSYNC B2 ;  /* 0x0000000000027941 */ /* 0x000fea0003800000 */
.L_x_5149:
        /* <DEDUP_REMOVED lines=25> */
.L_x_5154:
[----:B------:R-:W-:Y:S02]  /*1a9b0*/  IMAD.MOV.U32 R28, RZ, RZ, R30 ;  /* 0x000000ffff1c7224 */ /* 0x000fe400078e001e */
.L_x_5155:
[----:B------:R-:W-:Y:S05]  /*1a9c0*/  BSYNC B2 ;  /* 0x0000000000027941 */ /* 0x000fea0003800000 */
.L_x_5153:
        /* <DEDUP_REMOVED lines=16> */
.L_x_5159:
[----:B------:R-:W-:Y:S05]  /*1aad0*/  BSYNC B3 ;  /* 0x0000000000037941 */ /* 0x000fea0003800000 */
.L_x_5158:
        /* <DEDUP_REMOVED lines=44> */
.L_x_5157:
[----:B------:R-:W-:Y:S05]  /*1ada0*/  BSYNC B2 ;  /* 0x0000000000027941 */ /* 0x000fea0003800000 */
.L_x_5156:
        /* <DEDUP_REMOVED lines=23> */
.L_x_5161:
[----:B------:R-:W-:Y:S02]  /*1af20*/  IMAD.MOV.U32 R28, RZ, RZ, R30 ;  /* 0x000000ffff1c7224 */ /* 0x000fe400078e001e */
.L_x_5162:
[----:B------:R-:W-:Y:S05]  /*1af30*/  BSYNC B2 ;  /* 0x0000000000027941 */ /* 0x000fea0003800000 */
.L_x_5160:
        /* <DEDUP_REMOVED lines=16> */
.L_x_5166:
[----:B------:R-:W-:Y:S05]  /*1b040*/  BSYNC B3 ;  /* 0x0000000000037941 */ /* 0x000fea0003800000 */
.L_x_5165:
        /* <DEDUP_REMOVED lines=44> */
.L_x_5164:
[----:B------:R-:W-:Y:S05]  /*1b310*/  BSYNC B2 ;  /* 0x0000000000027941 */ /* 0x000fea0003800000 */
.L_x_5163:
        /* <DEDUP_REMOVED lines=23> */
.L_x_5168:
[----:B------:R-:W-:Y:S02]  /*1b490*/  IMAD.MOV.U32 R28, RZ, RZ, R30 ;  /* 0x000000ffff1c7224 */ /* 0x000fe400078e001e */
.L_x_5169:
[----:B------:R-:W-:Y:S05]  /*1b4a0*/  BSYNC B2 ;  /* 0x0000000000027941 */ /* 0x000fea0003800000 */
.L_x_5167:
        /* <DEDUP_REMOVED lines=16> */
.L_x_5173:
[----:B------:R-:W-:Y:S05]  /*1b5b0*/  BSYNC B3 ;  /* 0x0000000000037941 */ /* 0x000fea0003800000 */
.L_x_5172:
        /* <DEDUP_REMOVED lines=44> */
.L_x_5171:
[----:B------:R-:W-:Y:S05]  /*1b880*/  BSYNC B2 ;  /* 0x0000000000027941 */ /* 0x000fea0003800000 */
.L_x_5170:
        /* <DEDUP_REMOVED lines=23> */
.L_x_5175:
[----:B------:R-:W-:Y:S02]  /*1ba00*/  IMAD.MOV.U32 R28, RZ, RZ, R30 ;  /* 0x000000ffff1c7224 */ /* 0x000fe400078e001e */
.L_x_5176:
[----:B------:R-:W-:Y:S05]  /*1ba10*/  BSYNC B2 ;  /* 0x0000000000027941 */ /* 0x000fea0003800000 */
.L_x_5174:
        /* <DEDUP_REMOVED lines=16> */
.L_x_5180:
[----:B------:R-:W-:Y:S05]  /*1bb20*/  BSYNC B3 ;  /* 0x0000000000037941 */ /* 0x000fea0003800000 */
.L_x_5179:
        /* <DEDUP_REMOVED lines=44> */
.L_x_5178:
[----:B------:R-:W-:Y:S05]  /*1bdf0*/  BSYNC B2 ;  /* 0x0000000000027941 */ /* 0x000fea0003800000 */
.L_x_5177:
        /* <DEDUP_REMOVED lines=23> */
.L_x_5182:
[----:B------:R-:W-:Y:S02]  /*1bf70*/  IMAD.MOV.U32 R28, RZ, RZ, R30 ;  /* 0x000000ffff1c7224 */ /* 0x000fe400078e001e */
.L_x_5183:
[----:B------:R-:W-:Y:S05]  /*1bf80*/  BSYNC B2 ;  /* 0x0000000000027941 */ /* 0x000fea0003800000 */
.L_x_5181:
        /* <DEDUP_REMOVED lines=16> */
.L_x_5187:
[----:B------:R-:W-:Y:S05]  /*1c090*/  BSYNC B3 ;  /* 0x0000000000037941 */ /* 0x000fea0003800000 */
.L_x_5186:
        /* <DEDUP_REMOVED lines=44> */
.L_x_5185:
[----:B------:R-:W-:Y:S05]  /*1c360*/  BSYNC B2 ;  /* 0x0000000000027941 */ /* 0x000fea0003800000 */
.L_x_5184:
        /* <DEDUP_REMOVED lines=23> */
.L_x_5189:
[----:B------:R-:W-:Y:S02]  /*1c4e0*/  IMAD.MOV.U32 R70, RZ, RZ, R30 ;  /* 0x000000ffff467224 */ /* 0x000fe400078e001e */
.L_x_5190:
[----:B------:R-:W-:Y:S05]  /*1c4f0*/  BSYNC B2 ;  /* 0x0000000000027941 */ /* 0x000fea0003800000 */
.L_x_5188:
        /* <DEDUP_REMOVED lines=16> */
[----:B------:R-:W-:Y:S02]  /*1c600*/  @P0 IADD3 R7, R29, RZ, RZ ;  /* 0x000000ff1d070210 */ /* 0x000fe40007ffe0ff */
[----:B------:R-:W-:-:S03]  /*1c610*/  LOP3.LUT P0, RZ, R5, 0x2000, RZ, 0xc0, !PT ;  /* 0x0000200005ff7812 */ /* 0x000fc6000780c0ff */
[----:B------:R-:W-:-:S05]  /*1c620*/  @!P6 IMAD.MOV.U32 R29, RZ, RZ, R7 ;  /* 0x000000ffff1de224 */ /* 0x000fca00078e0007 */
.L_x_5194:
[----:B------:R-:W-:Y:S05]  /*1c630*/  BSYNC B3 ;  /* 0x0000000000037941 */ /* 0x000fea0003800000 */
.L_x_5193:
        /* <DEDUP_REMOVED lines=44> */
.L_x_5192:
[----:B------:R-:W-:Y:S05]  /*1c900*/  BSYNC B2 ;  /* 0x0000000000027941 */ /* 0x000fea0003800000 */
.L_x_5191:
        /* <DEDUP_REMOVED lines=40> */
.L_x_5138:
[----:B------:R-:W-:Y:S05]  /*1cb90*/  BSYNC B1 ;  /* 0x0000000000017941 */ /* 0x000fea0003800000 */
.L_x_5137:
        /* <DEDUP_REMOVED lines=23> */
.L_x_5198:
[----:B------:R-:W-:Y:S02]  /*1cd10*/  IMAD.MOV.U32 R60, RZ, RZ, R30 ;  /* 0x000000ffff3c7224 */ /* 0x000fe400078e001e */
.L_x_5199:
[----:B------:R-:W-:Y:S05]  /*1cd20*/  BSYNC B2 ;  /* 0x0000000000027941 */ /* 0x000fea0003800000 */
.L_x_5197:
        /* <DEDUP_REMOVED lines=16> */
.L_x_5203:
[----:B------:R-:W-:Y:S05]  /*1ce30*/  BSYNC B3 ;  /* 0x0000000000037941 */ /* 0x000fea0003800000 */
.L_x_5202:
        /* <DEDUP_REMOVED lines=44> */
.L_x_5201:
[----:B------:R-:W-:Y:S05]  /*1d100*/  BSYNC B2 ;  /* 0x0000000000027941 */ /* 0x000fea0003800000 */
.L_x_5200:
        /* <DEDUP_REMOVED lines=26> */
.L_x_5205:
[----:B------:R-:W-:Y:S02]  /*1d2b0*/  IMAD.MOV.U32 R28, RZ, RZ, R30 ;  /* 0x000000ffff1c7224 */ /* 0x000fe400078e001e */
.L_x_5206:
[----:B------:R-:W-:Y:S05]  /*1d2c0*/  BSYNC B2 ;  /* 0x0000000000027941 */ /* 0x000fea0003800000 */
.L_x_5204:
        /* <DEDUP_REMOVED lines=16> */
.L_x_5210:
[----:B------:R-:W-:Y:S05]  /*1d3d0*/  BSYNC B3 ;  /* 0x0000000000037941 */ /* 0x000fea0003800000 */
.L_x_5209:
        /* <DEDUP_REMOVED lines=44> */
.L_x_5208:
[----:B------:R-:W-:Y:S05]  /*1d6a0*/  BSYNC B2 ;  /* 0x0000000000027941 */ /* 0x000fea0003800000 */
.L_x_5207:
        /* <DEDUP_REMOVED lines=25> */
.L_x_5212:
[----:B------:R-:W-:Y:S02]  /*1d840*/  IMAD.MOV.U32 R28, RZ, RZ, R30 ;  /* 0x000000ffff1c7224 */ /* 0x000fe400078e001e */
.L_x_5213:
[----:B------:R-:W-:Y:S05]  /*1d850*/  BSYNC B2 ;  /* 0x0000000000027941 */ /* 0x000fea0003800000 */
.L_x_5211:
        /* <DEDUP_REMOVED lines=16> */
.L_x_5217:
[----:B------:R-:W-:Y:S05]  /*1d960*/  BSYNC B3 ;  /* 0x0000000000037941 */ /* 0x000fea0003800000 */
.L_x_5216:
        /* <DEDUP_REMOVED lines=44> */
.L_x_5215:
[----:B------:R-:W-:Y:S05]  /*1dc30*/  BSYNC B2 ;  /* 0x0000000000027941 */ /* 0x000fea0003800000 */
.L_x_5214:
        /* <DEDUP_REMOVED lines=23> */
.L_x_5219:
[----:B------:R-:W-:Y:S02]  /*1ddb0*/  IMAD.MOV.U32 R28, RZ, RZ, R30 ;  /* 0x000000ffff1c7224 */ /* 0x000fe400078e001e */
.L_x_5220:
[----:B------:R-:W-:Y:S05]  /*1ddc0*/  BSYNC B2 ;  /* 0x0000000000027941 */ /* 0x000fea0003800000 */
.L_x_5218:
        /* <DEDUP_REMOVED lines=16> */
.L_x_5224:
[----:B------:R-:W-:Y:S05]  /*1ded0*/  BSYNC B3 ;  /* 0x0000000000037941 */ /* 0x000fea0003800000 */
.L_x_5223:
        /* <DEDUP_REMOVED lines=44> */
.L_x_5222:
[----:B------:R-:W-:Y:S05]  /*1e1a0*/  BSYNC B2 ;  /* 0x0000000000027941 */ /* 0x000fea0003800000 */
.L_x_5221:
        /* <DEDUP_REMOVED lines=23> */
.L_x_5226:
[----:B------:R-:W-:Y:S02]  /*1e320*/  IMAD.MOV.U32 R28, RZ, RZ, R30 ;  /* 0x000000ffff1c7224 */ /* 0x000fe400078e001e */
.L_x_5227:
[----:B------:R-:W-:Y:S05]  /*1e330*/  BSYNC B2 ;  /* 0x0000000000027941 */ /* 0x000fea0003800000 */
.L_x_5225:
        /* <DEDUP_REMOVED lines=16> */
.L_x_5231:
[----:B------:R-:W-:Y:S05]  /*1e440*/  BSYNC B3 ;  /* 0x0000000000037941 */ /* 0x000fea0003800000 */
.L_x_5230:
        /* <DEDUP_REMOVED lines=44> */
.L_x_5229:
[----:B------:R-:W-:Y:S05]  /*1e710*/  BSYNC B2 ;  /* 0x0000000000027941 */ /* 0x000fea0003800000 */
.L_x_5228:
        /* <DEDUP_REMOVED lines=23> */
.L_x_5233:
[----:B------:R-:W-:Y:S02]  /*1e890*/  IMAD.MOV.U32 R28, RZ, RZ, R30 ;  /* 0x000000ffff1c7224 */ /* 0x000fe400078e001e */
.L_x_5234:
[----:B------:R-:W-:Y:S05]  /*1e8a0*/  BSYNC B2 ;  /* 0x0000000000027941 */ /* 0x000fea0003800000 */
.L_x_5232:
        /* <DEDUP_REMOVED lines=16> */
.L_x_5238:
[----:B------:R-:W-:Y:S05]  /*1e9b0*/  BSYNC B3 ;  /* 0x0000000000037941 */ /* 0x000fea0003800000 */
.L_x_5237:
        /* <DEDUP_REMOVED lines=44> */
.L_x_5236:
[----:B------:R-:W-:Y:S05]  /*1ec80*/  BSYNC B2 ;  /* 0x0000000000027941 */ /* 0x000fea0003800000 */
.L_x_5235:
        /* <DEDUP_REMOVED lines=23> */
.L_x_5240:
[----:B------:R-:W-:Y:S02]  /*1ee00*/  IMAD.MOV.U32 R28, RZ, RZ, R30 ;  /* 0x000000ffff1c7224 */ /* 0x000fe400078e001e */
.L_x_5241:
[----:B------:R-:W-:Y:S05]  /*1ee10*/  BSYNC B2 ;  /* 0x0000000000027941 */ /* 0x000fea0003800000 */
.L_x_5239:
        /* <DEDUP_REMOVED lines=16> */
.L_x_5245:
[----:B------:R-:W-:Y:S05]  /*1ef20*/  BSYNC B3 ;  /* 0x0000000000037941 */ /* 0x000fea0003800000 */
.L_x_5244:
        /* <DEDUP_REMOVED lines=44> */
.L_x_5243:
[----:B------:R-:W-:Y:S05]  /*1f1f0*/  BSYNC B2 ;  /* 0x0000000000027941 */ /* 0x000fea0003800000 */
.L_x_5242:
        /* <DEDUP_REMOVED lines=23> */
.L_x_5247:
[----:B------:R-:W-:Y:S02]  /*1f370*/  MOV R70, R30 ;  /* 0x0000001e00467202 */ /* 0x000fe40000000f00 */
.L_x_5248:
[----:B------:R-:W-:Y:S05]  /*1f380*/  BSYNC B2 ;  /* 0x0000000000027941 */ /* 0x000fea0003800000 */
.L_x_5246:
        /* <DEDUP_REMOVED lines=19> */
.L_x_5252:
[----:B------:R-:W-:Y:S05]  /*1f4c0*/  BSYNC B3 ;  /* 0x0000000000037941 */ /* 0x000fea0003800000 */
.L_x_5251:
        /* <DEDUP_REMOVED lines=44> */
.L_x_5250:
[----:B------:R-:W-:Y:S05]  /*1f790*/  BSYNC B2 ;  /* 0x0000000000027941 */ /* 0x000fea0003800000 */
.L_x_5249:
[----:B------:R-:W3:Y:S01]  /*1f7a0*/  LDL R69, [R1+0x44] ;  /* 0x0000440001457983 */ /* 0x000ee20000100800 */
[----:B------:R0:W1:Y:S01]  /*1f7b0*/  I2F.U32 R68, R70 ;  /* 0x0000004600447306 */ /* 0x0000620000201000 */
[----:B------:R-:W-:-:S05]  /*1f7c0*/  PRMT R71, RZ, 0x7610, R71 ;  /* 0x00007610ff477816 */ /* 0x000fca0000000047 */
[----:B------:R-:W-:Y:S01]  /*1f7d0*/  FMUL.FTZ R71, R71, R127 ;  /* 0x0000007f47477220 */ /* 0x000fe20000410000 */
[----:B------:R-:W-:Y:S02]  /*1f7e0*/  SEL R127, RZ, 0x10000, P5 ;  /* 0x00010000ff7f7807 */ /* 0x000fe40002800000 */
[----:B0-----:R-:W-:Y:S01]  /*1f7f0*/  F2FP.BF16.PACK_AB R70, R115, R96 ;  /* 0x000000607346723e */ /* 0x001fe200000010ff */
[----:B------:R-:W-:Y:S01]  /*1f800*/  FMUL.FTZ R71, R71, c[0x0][0x1e8] ;  /* 0x00007a0047477a20 */ /* 0x000fe20000410000 */
[----:B------:R-:W-:Y:S01]  /*1f810*/  LOP3.LUT P5, RZ, R5, 0x2, RZ, 0xc0, !PT ;  /* 0x0000000205ff7812 */ /* 0x000fe200078ac0ff */
        /* <DEDUP_REMOVED lines=29> */
[----:B------:R-:W-:-:S05]  /*1f9f0*/  LOP3.LUT R70, R70, R127, RZ, 0xfc, !PT ;  /* 0x0000007f46467212 */ /* 0x000fca00078efcff */
[----:B------:R0:W-:Y:S02]  /*1fa00*/  STG.E.64 [R68.64], R70 ;  /* 0x0000004644007986 */ /* 0x0001e4000c101b06 */
.L_x_5196:
[----:B------:R-:W-:Y:S05]  /*1fa10*/  BSYNC B1 ;  /* 0x0000000000017941 */ /* 0x000fea0003800000 */
.L_x_5195:
        /* <DEDUP_REMOVED lines=102> */
.L_x_5277:
        /* <DEDUP_REMOVED lines=191> */
.L_x_5278:
        /* <DEDUP_REMOVED lines=17> */
[----:B------:R-:W3:Y:S04]  /*20d80*/  LDL R140, [R1+0x3c] ;  /* 0x00003c00018c7983 */ /* 0x000ee80000100800 */
[----:B------:R-:W3:Y:S04]  /*20d90*/  LDL R137, [R1+0x40] ;  /* 0x0000400001897983 */ /* 0x000ee80000100800 */
[----:B------:R-:W4:Y:S04]  /*20da0*/  LDL R136, [R1+0x34] ;  /* 0x0000340001887983 */ /* 0x000f280000100800 */
[----:B------:R-:W4:Y:S04]  /*20db0*/  LDL R131, [R1+0x38] ;  /* 0x0000380001837983 */ /* 0x000f280000100800 */
[----:B------:R1:W-:Y:S04]  /*20dc0*/  STL [R1+0x198], R6 ;  /* 0x0001980601007387 */ /* 0x0003e80000100800 */
[----:B-12---:R-:W2:Y:S04]  /*20dd0*/  LDL R6, [R1+0x2c] ;  /* 0x00002c0001067983 */ /* 0x006ea80000100800 */
[----:B------:R1:W-:Y:S04]  /*20de0*/  STL [R1+0x194], R5 ;  /* 0x0001940501007387 */ /* 0x0003e80000100800 */
[----:B-1----:R-:W2:Y:S04]  /*20df0*/  LDL R5, [R1+0x30] ;  /* 0x0000300001057983 */ /* 0x002ea80000100800 */
[----:B------:R1:W-:Y:S04]  /*20e00*/  STL [R1+0x190], R4 ;  /* 0x0001900401007387 */ /* 0x0003e80000100800 */
[----:B------:R-:W2:Y:S04]  /*20e10*/  LDL R71, [R1+0x28] ;  /* 0x0000280001477983 */ /* 0x000ea80000100800 */
[----:B-1----:R-:W2:Y:S04]  /*20e20*/  LDL R4, [R1+0x24] ;  /* 0x0000240001047983 */ /* 0x002ea80000100800 */
[----:B------:R1:W-:Y:S04]  /*20e30*/  STL [R1+0x18c], R3 ;  /* 0x00018c0301007387 */ /* 0x0003e80000100800 */
[----:B------:R0:W-:Y:S04]  /*20e40*/  STL [R1+0x188], R2 ;  /* 0x0001880201007387 */ /* 0x0001e80000100800 */
[----:B------:R0:W-:Y:S04]  /*20e50*/  STL [R1+0x184], R0 ;  /* 0x0001840001007387 */ /* 0x0001e80000100800 */
[----:B-1----:R-:W2:Y:S04]  /*20e60*/  LDL R3, [R1+0x1c] ;  /* 0x00001c0001037983 */ /* 0x002ea80000100800 */
[----:B0-----:R-:W2:Y:S04]  /*20e70*/  LDL R2, [R1+0x20] ;  /* 0x0000200001027983 */ /* 0x001ea80000100800 */
[----:B------:R-:W2:Y:S04]  /*20e80*/  LDL R0, [R1+0x14] ;  /* 0x0000140001007983 */ /* 0x000ea80000100800 */
[----:B------:R-:W2:Y:S01]  /*20e90*/  LDL R141, [R1+0x18] ;  /* 0x00001800018d7983 */ /* 0x000ea20000100800 */
[----:B------:R-:W-:-:S05]  /*20ea0*/  FSEL R130, R127, RZ, !P0 ;  /* 0x000000ff7f827208 */ /* 0x000fca0004000000 */
[--C-:B------:R-:W-:Y:S02]  /*20eb0*/  FADD.FTZ R68, R39, -R130.reuse ;  /* 0x8000008227447221 */ /* 0x100fe40000010000 */
[--C-:B------:R-:W-:Y:S02]  /*20ec0*/  FADD.FTZ R69, R40, -R130.reuse ;  /* 0x8000008228457221 */ /* 0x100fe40000010000 */
[C---:B------:R-:W-:Y:S02]  /*20ed0*/  FMUL.FTZ R68, R128.reuse, R68 ;  /* 0x0000004480447220 */ /* 0x040fe40000410000 */
[----:B------:R-:W-:Y:S02]  /*20ee0*/  FMUL.FTZ R69, R128, R69 ;  /* 0x0000004580457220 */ /* 0x000fe40000410000 */
[----:B------:R-:W-:-:S04]  /*20ef0*/  FADD.FTZ R70, R77, -R130 ;  /* 0x800000824d467221 */ /* 0x000fc80000010000 */
[----:B------:R-:W-:Y:S02]  /*20f00*/  FMUL.FTZ R70, R128, R70 ;  /* 0x0000004680467220 */ /* 0x000fe40000410000 */
[----:B---3--:R-:W-:Y:S02]  /*20f10*/  FFMA.FTZ R68, R137, R68, R140 ;  /* 0x0000004489447223 */ /* 0x008fe4000001008c */
[----:B------:R-:W3:Y:S04]  /*20f20*/  LDL R140, [R1+0xc] ;  /* 0x00000c00018c7983 */ /* 0x000ee80000100800 */
[----:B------:R-:W3:Y:S01]  /*20f30*/  LDL R137, [R1+0x10] ;  /* 0x0000100001897983 */ /* 0x000ee20000100800 */
[----:B----4-:R-:W-:-:S03]  /*20f40*/  FFMA.FTZ R69, R131, R69, R136 ;  /* 0x0000004583457223 */ /* 0x010fc60000010088 */
[----:B------:R-:W4:Y:S04]  /*20f50*/  LDL R136, [R1+0x4] ;  /* 0x0000040001887983 */ /* 0x000f280000100800 */
[----:B------:R-:W4:Y:S01]  /*20f60*/  LDL R131, [R1+0x8] ;  /* 0x0000080001837983 */ /* 0x000f220000100800 */
[----:B------:R-:W-:Y:S01]  /*20f70*/  F2FP.BF16.PACK_AB R68, R69, R68 ;  /* 0x000000444544723e */ /* 0x000fe200000010ff */
[----:B------:R-:W-:-:S04]  /*20f80*/  FADD.FTZ R69, R41, -R130 ;  /* 0x8000008229457221 */ /* 0x000fc80000010000 */
[----:B------:R-:W-:-:S04]  /*20f90*/  FMUL.FTZ R69, R128, R69 ;  /* 0x0000004580457220 */ /* 0x000fc80000410000 */
[----:B--2---:R-:W-:Y:S02]  /*20fa0*/  FFMA.FTZ R69, R5, R69, R6 ;  /* 0x0000004505457223 */ /* 0x004fe40000010006 */
        /* <DEDUP_REMOVED lines=13> */
[----:B------:R0:W5:Y:S02]  /*21080*/  LDL.LU R0, [R1+0x184] ;  /* 0x0001840001007983 */ /* 0x0001640000300800 */
[----:B------:R-:W-:Y:S01]  /*21090*/  F2FP.BF16.PACK_AB R70, R71, R70 ;  /* 0x000000464746723e */ /* 0x000fe200000010ff */
[--C-:B------:R-:W-:Y:S02]  /*210a0*/  FADD.FTZ R71, R98, -R130.reuse ;  /* 0x8000008262477221 */ /* 0x100fe40000010000 */
[----:B------:R-:W-:Y:S02]  /*210b0*/  FADD.FTZ R130, R118, -R130 ;  /* 0x8000008276827221 */ /* 0x000fe40000010000 */
[C---:B------:R-:W-:Y:S02]  /*210c0*/  FMUL.FTZ R71, R128.reuse, R71 ;  /* 0x0000004780477220 */ /* 0x040fe40000410000 */
[----:B------:R-:W-:Y:S02]  /*210d0*/  FMUL.FTZ R130, R128, R130 ;  /* 0x0000008280827220 */ /* 0x000fe40000410000 */
[----:B---3--:R-:W-:-:S02]  /*210e0*/  FFMA.FTZ R71, R137, R71, R140 ;  /* 0x0000004789477223 */ /* 0x008fc4000001008c */
[----:B----4-:R-:W-:-:S05]  /*210f0*/  FFMA.FTZ R130, R131, R130, R136 ;  /* 0x0000008283827223 */ /* 0x010fca0000010088 */
[----:B------:R-:W-:Y:S01]  /*21100*/  F2FP.BF16.PACK_AB R71, R130, R71 ;  /* 0x000000478247723e */ /* 0x000fe200000010ff */
[----:B------:R-:W-:-:S04]  /*21110*/  IMAD.MOV.U32 R130, RZ, RZ, 0x10 ;  /* 0x00000010ff827424 */ /* 0x000fc800078e00ff */
[----:B------:R-:W-:-:S05]  /*21120*/  IMAD.WIDE.U32 R130, R38, R130, c[0x0][0x208] ;  /* 0x0000820026827625 */ /* 0x000fca00078e0082 */
[----:B------:R0:W-:Y:S01]  /*21130*/  STG.E.128 [R130.64], R68 ;  /* 0x0000004482007986 */ /* 0x0001e2000c101d06 */
[----:B------:R-:W-:-:S03]  /*21140*/  IADD3 R38, R38, 0x20, RZ ;  /* 0x0000002026267810 */ /* 0x000fc60007ffe0ff */
.L_x_5256:
[----:B------:R-:W-:Y:S05]  /*21150*/  BSYNC B1 ;  /* 0x0000000000017941 */ /* 0x000fea0003800000 */
.L_x_5255:
[----:B-----5:R-:W-:Y:S01]  /*21160*/  LOP3.LUT P1, RZ, R5, 0x1000, RZ, 0xc0, !PT ;  /* 0x0000100005ff7812 */ /* 0x020fe2000782c0ff */
[----:B------:R-:W-:-:S12]  /*21170*/  BSSY B1, `(.L_x_5257) ;  /* 0x0000024000017945 */ /* 0x000fd80003800000 */
[----:B------:R-:W-:Y:S05]  /*21180*/  @!P1 BRA `(.L_x_5258) ;  /* 0x0000022000009947 */ /* 0x000fea0003800000 */
[----:B0-----:R-:W3:Y:S01]  /*21190*/  LDL R70, [R1] ;  /* 0x0000000001467983 */ /* 0x001ee20000100800 */
[----:B------:R-:W-:-:S05]  /*211a0*/  FSEL R130, R127, RZ, !P0 ;  /* 0x000000ff7f827208 */ /* 0x000fca0004000000 */
[--C-:B------:R-:W-:Y:S02]  /*211b0*/  FADD.FTZ R68, R42, -R130.reuse ;  /* 0x800000822a447221 */ /* 0x100fe40000010000 */
[--C-:B------:R-:W-:Y:S02]  /*211c0*/  FADD.FTZ R69, R43, -R130.reuse ;  /* 0x800000822b457221 */ /* 0x100fe40000010000 */
[C---:B------:R-:W-:Y:S02]  /*211d0*/  FMUL.FTZ R68, R128.reuse, R68 ;  /* 0x0000004480447220 */ /* 0x040fe40000410000 */
[----:B------:R-:W-:Y:S02]  /*211e0*/  FMUL.FTZ R69, R128, R69 ;  /* 0x0000004580457220 */ /* 0x000fe40000410000 */
[----:B------:R-:W-:Y:S02]  /*211f0*/  FADD.FTZ R71, R99, -R130 ;  /* 0x8000008263477221 */ /* 0x000fe40000010000 */
[----:B------:R-:W-:-:S02]  /*21200*/  FFMA.FTZ R69, R251, R69, R250 ;  /* 0x00000045fb457223 */ /* 0x000fc400000100fa */
[----:B------:R-:W-:-:S04]  /*21210*/  FMUL.FTZ R71, R128, R71 ;  /* 0x0000004780477220 */ /* 0x000fc80000410000 */
[----:B------:R-:W-:Y:S02]  /*21220*/  FFMA.FTZ R71, R243, R71, R242 ;  /* 0x00000047f3477223 */ /* 0x000fe400000100f2 */
[----:B---3--:R-:W-:Y:S02]  /*21230*/  FFMA.FTZ R68, R70, R68, R252 ;  /* 0x0000004446447223 */ /* 0x008fe400000100fc */
        /* <DEDUP_REMOVED lines=8> */
[----:B------:R-:W-:-:S04]  /*212c0*/  FADD.FTZ R70, R80, -R130 ;  /* 0x8000008250467221 */ /* 0x000fc80000010000 */
        /* <DEDUP_REMOVED lines=14> */
.L_x_5258:
[----:B------:R-:W-:Y:S05]  /*213b0*/  BSYNC B1 ;  /* 0x0000000000017941 */ /* 0x000fea0003800000 */
.L_x_5257:
        /* <DEDUP_REMOVED lines=36> */
.L_x_5260:
[----:B------:R-:W-:Y:S05]  /*21600*/  BSYNC B1 ;  /* 0x0000000000017941 */ /* 0x000fea0003800000 */
.L_x_5259:
        /* <DEDUP_REMOVED lines=36> */
.L_x_5262:
[----:B------:R-:W-:Y:S05]  /*21850*/  BSYNC B1 ;  /* 0x0000000000017941 */ /* 0x000fea0003800000 */
.L_x_5261:
        /* <DEDUP_REMOVED lines=36> */
.L_x_5264:
[----:B------:R-:W-:Y:S05]  /*21aa0*/  BSYNC B1 ;  /* 0x0000000000017941 */ /* 0x000fea0003800000 */
.L_x_5263:
        /* <DEDUP_REMOVED lines=36> */
.L_x_5266:
[----:B------:R-:W-:Y:S05]  /*21cf0*/  BSYNC B1 ;  /* 0x0000000000017941 */ /* 0x000fea0003800000 */
.L_x_5265:
        /* <DEDUP_REMOVED lines=36> */
.L_x_5268:
[----:B------:R-:W-:Y:S05]  /*21f40*/  BSYNC B1 ;  /* 0x0000000000017941 */ /* 0x000fea0003800000 */
.L_x_5267:
        /* <DEDUP_REMOVED lines=36> */
.L_x_5270:
[----:B------:R-:W-:Y:S05]  /*22190*/  BSYNC B1 ;  /* 0x0000000000017941 */ /* 0x000fea0003800000 */
.L_x_5269:
        /* <DEDUP_REMOVED lines=36> */
.L_x_5272:
[----:B------:R-:W-:Y:S05]  /*223e0*/  BSYNC B1 ;  /* 0x0000000000017941 */ /* 0x000fea0003800000 */
.L_x_5271:
        /* <DEDUP_REMOVED lines=35> */
.L_x_5274:
[----:B------:R-:W-:Y:S05]  /*22620*/  BSYNC B1 ;  /* 0x0000000000017941 */ /* 0x000fea0003800000 */
.L_x_5273:
[----:B------:R-:W-:-:S04]  /*22630*/  IMAD.MOV.U32 R38, RZ, RZ, 0x4 ;  /* 0x00000004ff267424 */ /* 0x000fc800078e00ff */
[----:B------:R-:W-:-:S05]  /*22640*/  IMAD R6, R38, c[0x0][0x160], R6 ;  /* 0x0000580026067a24 */ /* 0x000fca00078e0206 */
[----:B------:R-:W-:-:S13]  /*22650*/  ISETP.GE.AND P0, PT, R6, c[0x0][0x164], PT ;  /* 0x0000590006007a0c */ /* 0x000fda0003f06270 */
[----:B0-2---:R-:W-:Y:S01]  /*22660*/  @P0 CALL.REL.NOINC `(.L_x_5275) ;  /* 0x0000001000000944 */ /* 0x005fe20003c00000 */
[----:B------:R-:W-:Y:S05]  /*22670*/  BRA `(.L_x_5276) ;  /* 0xfffe013000007947 */ /* 0x000fea000383ffff */
.L_x_5275:
[----:B------:R-:W-:Y:S05]  /*22680*/  BSYNC B0 ;  /* 0x0000000000007941 */ /* 0x000fea0003800000 */
.L_x_4672:
[----:B------:R-:W-:Y:S05]  /*22690*/  EXIT ;  /* 0x000000000000794d */ /* 0x000fea0003800000 */
.L_x_5253:
[----:B------:R-:W-:Y:S01]  /*226a0*/  IMAD.MOV.U32 R70, RZ, RZ, 0x1 ;  /* 0x00000001ff467424 */ /* 0x000fe200078e00ff */
[----:B------:R-:W-:Y:S01]  /*226b0*/  MOV R68, 0x226f0 ;  /* 0x000226f000447802 */ /* 0x000fe20000000f00 */
[----:B------:R-:W-:Y:S02]  /*226c0*/  IMAD.MOV.U32 R128, RZ, RZ, 0x1f ;  /* 0x0000001fff807424 */ /* 0x000fe400078e00ff */
[----:B------:R-:W-:Y:S02]  /*226d0*/  IMAD.MOV.U32 R69, RZ, RZ, -0x1 ;  /* 0xffffffffff457424 */ /* 0x000fe400078e00ff */
[----:B--2---:R-:W-:Y:S05]  /*226e0*/  CALL.REL.NOINC `($__internal_12_$__cuda_sm70_shflsync_bfly_p) ;  /* 0x00000e3000007944 */ /* 0x004fea0003c00000 */
[----:B-1----:R-:W-:Y:S05]  /*226f0*/  BRA `(.L_x_5277) ;  /* 0xffffd98000007947 */ /* 0x002fea000383ffff */
.L_x_5254:
[----:B------:R-:W-:Y:S01]  /*22700*/  IMAD.MOV.U32 R70, RZ, RZ, 0x2 ;  /* 0x00000002ff467424 */ /* 0x000fe200078e00ff */
[----:B------:R-:W-:Y:S01]  /*22710*/  MOV R68, 0x22750 ;  /* 0x0002275000447802 */ /* 0x000fe20000000f00 */
[----:B------:R-:W-:Y:S02]  /*22720*/  IMAD.MOV.U32 R128, RZ, RZ, 0x1f ;  /* 0x0000001fff807424 */ /* 0x000fe400078e00ff */
[----:B------:R-:W-:Y:S02]  /*22730*/  IMAD.MOV.U32 R69, RZ, RZ, -0x1 ;  /* 0xffffffffff457424 */ /* 0x000fe400078e00ff */
[----:B--2---:R-:W-:Y:S05]  /*22740*/  CALL.REL.NOINC `($__internal_12_$__cuda_sm70_shflsync_bfly_p) ;  /* 0x00000dd000007944 */ /* 0x004fea0003c00000 */
[----:B-1----:R-:W-:Y:S01]  /*22750*/  FADD.FTZ R71, R71, R70 ;  /* 0x0000004647477221 */ /* 0x002fe20000010000 */
[----:B------:R-:W-:Y:S01]  /*22760*/  HFMA2.MMA R70, -RZ, RZ, 0, 2.384185791015625e-07 ;  /* 0x00000004ff467435 */ /* 0x000fe200000001ff */
[----:B------:R-:W-:Y:S01]  /*22770*/  IMAD.MOV.U32 R128, RZ, RZ, 0x1f ;  /* 0x0000001fff807424 */ /* 0x000fe200078e00ff */
[----:B------:R-:W-:Y:S01]  /*22780*/  MOV R68, 0x227b0 ;  /* 0x000227b000447802 */ /* 0x000fe20000000f00 */
[----:B------:R-:W-:-:S03]  /*22790*/  IMAD.MOV.U32 R69, RZ, RZ, -0x1 ;  /* 0xffffffffff457424 */ /* 0x000fc600078e00ff */
[----:B------:R-:W-:Y:S05]  /*227a0*/  CALL.REL.NOINC `($__internal_12_$__cuda_sm70_shflsync_bfly_p) ;  /* 0x00000d7000007944 */ /* 0x000fea0003c00000 */
[----:B-1----:R-:W-:Y:S01]  /*227b0*/  FADD.FTZ R71, R71, R70 ;  /* 0x0000004647477221 */ /* 0x002fe20000010000 */
[----:B------:R-:W-:Y:S01]  /*227c0*/  MOV R68, 0x22810 ;  /* 0x0002281000447802 */ /* 0x000fe20000000f00 */
[----:B------:R-:W-:-:S02]  /*227d0*/  IMAD.MOV.U32 R70, RZ, RZ, 0x8 ;  /* 0x00000008ff467424 */ /* 0x000fc400078e00ff */
[----:B------:R-:W-:Y:S02]  /*227e0*/  IMAD.MOV.U32 R128, RZ, RZ, 0x1f ;  /* 0x0000001fff807424 */ /* 0x000fe400078e00ff */
[----:B------:R-:W-:Y:S02]  /*227f0*/  IMAD.MOV.U32 R69, RZ, RZ, -0x1 ;  /* 0xffffffffff457424 */ /* 0x000fe400078e00ff */
[----:B------:R-:W-:Y:S05]  /*22800*/  CALL.REL.NOINC `($__internal_12_$__cuda_sm70_shflsync_bfly_p) ;  /* 0x00000d1000007944 */ /* 0x000fea0003c00000 */
[----:B-1----:R-:W-:Y:S01]  /*22810*/  FADD.FTZ R71, R71, R70 ;  /* 0x0000004647477221 */ /* 0x002fe20000010000 */
[----:B------:R-:W-:Y:S01]  /*22820*/  MOV R68, 0x22870 ;  /* 0x0002287000447802 */ /* 0x000fe20000000f00 */
[----:B------:R-:W-:Y:S02]  /*22830*/  IMAD.MOV.U32 R70, RZ, RZ, 0x10 ;  /* 0x00000010ff467424 */ /* 0x000fe400078e00ff */
[----:B------:R-:W-:Y:S02]  /*22840*/  IMAD.MOV.U32 R128, RZ, RZ, 0x1f ;  /* 0x0000001fff807424 */ /* 0x000fe400078e00ff */
[----:B------:R-:W-:Y:S02]  /*22850*/  IMAD.MOV.U32 R69, RZ, RZ, -0x1 ;  /* 0xffffffffff457424 */ /* 0x000fe400078e00ff */
[----:B------:R-:W-:Y:S05]  /*22860*/  CALL.REL.NOINC `($__internal_12_$__cuda_sm70_shflsync_bfly_p) ;  /* 0x00000cb000007944 */ /* 0x000fea0003c00000 */
        /* <DEDUP_REMOVED lines=202> */
[----:B-1----:R-:W-:Y:S05]  /*23510*/  BRA `(.L_x_5278) ;  /* 0xffffd75000007947 */ /* 0x002fea000383ffff */
        .weak           $__internal_12_$__cuda_sm70_shflsync_bfly_p
        .type           $__internal_12_$__cuda_sm70_shflsync_bfly_p,@function
        .size           $__internal_12_$__cuda_sm70_shflsync_bfly_p,(.L_x_71012 - $__internal_12_$__cuda_sm70_shflsync_bfly_p)
$__internal_12_$__cuda_sm70_shflsync_bfly_p:
[----:B------:R-:W-:Y:S04]  /*23520*/  WARPSYNC R69 ;  /* 0x0000004500007348 */ /* 0x000fe80003800000 */
[----:B------:R0:W1:Y:S02]  /*23530*/  SHFL.BFLY PT, R70, R71, R70, R128 ;  /* 0x0c00004647467389 */ /* 0x00006400000e0080 */
[----:B0-----:R-:W-:-:S04]  /*23540*/  IMAD.MOV.U32 R69, RZ, RZ, 0x0 ;  /* 0x00000000ff457424 */ /* 0x001fc800078e00ff */
[----:B------:R-:W-:Y:S05]  /*23550*/  RET.REL.NODEC R68 `(_ZN10layer_norm13ln_fwd_kernelINS_13Kernel_traitsI13__nv_bfloat16S2_S2_S2_fjLj2560ELj1ELj4ELj1ELj16ENS_18Kernel_traits_baseILj2560ES2_S2_S2_S2_fjLj128EEEEELb1ELb1ELb0ELb0EEEvNS_9FwdParamsE) ;  /* 0xfffdcaa044007950 */ /* 0x000fea0003c3ffff */
.L_x_5279:
        /* <DEDUP_REMOVED lines=10> */
.L_x_71012:


//--------------------- .text._ZN10layer_norm13ln_fwd_kernelINS_13Kernel_traitsI13__nv_bfloat16S2_S2_S2_fjLj2560ELj1ELj4ELj1ELj16ENS_18Kernel_traits_baseILj2560ES2_S2_S2_S2_fjLj128EEEEELb1ELb1ELb0ELb1EEEvNS_9FwdParamsE --------------------------
	.section	.text._ZN10layer_norm13ln_fwd_kernelINS_13Kernel_traitsI13__nv_bfloat16S2_S2_S2_fjLj2560ELj1ELj4ELj1ELj16ENS_18Kernel_traits_baseILj2560ES2_S2_S2_S2_fjLj128EEEEELb1ELb1ELb0ELb1EEEvNS_9FwdParamsE,"ax",@progbits
	.sectioninfo	@"SHI_REGISTERS=255"
	.align	128
        .global         _ZN10layer_norm13ln_fwd_kernelINS_13Kernel_traitsI13__nv_bfloat16S2_S2_S2_fjLj2560ELj1ELj4ELj1ELj16ENS_18Kernel_traits_baseILj2560ES2_S2_S2_S2_fjLj128EEEEELb1ELb1ELb0ELb1EEEvNS_9FwdParamsE
        .type           _ZN10layer_norm13ln_fwd_kernelINS_13Kernel_traitsI13__nv_bfloat16S2_S2_S2_fjLj2560ELj1ELj4ELj1ELj16ENS_18Kernel_traits_baseILj2560ES2_S2_S2_S2_fjLj128EEEEELb1ELb1ELb0ELb1EEEvNS_9FwdParamsE,@function
        .size           _ZN10layer_norm13ln_fwd_kernelINS_13Kernel_traitsI13__nv_bfloat16S2_S2_S2_fjLj2560ELj1ELj4ELj1ELj16ENS_18Kernel_traits_baseILj2560ES2_S2_S2_S2_fjLj128EEEEELb1ELb1ELb0ELb1EEEvNS_9FwdParamsE,(.L_x_71013 - _ZN10layer_norm13ln_fwd_kernelINS_13Kernel_traitsI13__nv_bfloat16S2_S2_S2_fjLj2560ELj1ELj4ELj1ELj16ENS_18Kernel_traits_baseILj2560ES2_S2_S2_S2_fjLj128EEEEELb1ELb1ELb0ELb1EEEvNS_9FwdParamsE)
        .other          _ZN10layer_norm13ln_fwd_kernelINS_13Kernel_traitsI13__nv_bfloat16S2_S2_S2_fjLj2560ELj1ELj4ELj1ELj16ENS_18Kernel_traits_baseILj2560ES2_S2_S2_S2_fjLj128EEEEELb1ELb1ELb0ELb1EEEvNS_9FwdParamsE,@"STO_CUDA_ENTRY STV_DEFAULT"
_ZN10layer_norm13ln_fwd_kernelINS_13Kernel_traitsI13__nv_bfloat16S2_S2_S2_fjLj2560ELj1ELj4ELj1ELj16ENS_18Kernel_traits_baseILj2560ES2_S2_S2_S2_fjLj128EEEEELb1ELb1ELb0ELb1EEEvNS_9FwdParamsE:
.text._ZN10layer_norm13ln_fwd_kernelINS_13Kernel_traitsI13__nv_bfloat16S2_S2_S2_fjLj2560ELj1ELj4ELj1ELj16ENS_18Kernel_traits_baseILj2560ES2_S2_S2_S2_fjLj128EEEEELb1ELb1ELb0ELb1EEEvNS_9FwdParamsE:
        /* <DEDUP_REMOVED lines=10> */
[----:B------:R-:W2:Y:S04]  /*00a0*/  @P1 LDG.E.64 R4, [R4.64] ;  /* 0x0000000604041981 */ /* 0x000ea8000c1e1b00 */
[----:B------:R-:W3:Y:S01]  /*00b0*/  @P1 LDG.E.64 R2, [R32.64] ;  /* 0x0000000620021981 */ /* 0x000ee2000c1e1b00 */
[----:B------:R-:W-:Y:S01]  /*00c0*/  ISETP.NE.U32.AND P0, PT, RZ, c[0x0][0x218], PT ;  /* 0x00008600ff007a0c */ /* 0x000fe20003f05070 */
[----:B------:R-:W-:Y:S02]  /*00d0*/  IMAD.MOV.U32 R50, RZ, RZ, 0x10 ;  /* 0x00000010ff327424 */ /* 0x000fe400078e00ff */
[----:B------:R-:W0:Y:S01]  /*00e0*/  S2R R48, SR_TID.X ;  /* 0x0000000000307919 */ /* 0x000e220000002100 */
[----:B------:R-:W-:-:S03]  /*00f0*/  ISETP.NE.AND.EX P0, PT, RZ, c[0x0][0x21c], PT, P0 ;  /* 0x00008700ff007a0c */ /* 0x000fc60003f05300 */
[----:B------:R-:W1:Y:S01]  /*0100*/  S2R R49, SR_CTAID.X ;  /* 0x0000000000317919 */ /* 0x000e620000002500 */
[----:B0-----:R-:W-:Y:S01]  /*0110*/  LOP3.LUT R51, R48, 0x1f, RZ, 0xc0, !PT ;  /* 0x0000001f30337812 */ /* 0x001fe200078ec0ff */
[----:B-1----:R-:W-:-:S04]  /*0120*/  IMAD R0, R49, c[0x0][0x0], R48 ;  /* 0x0000000031007a24 */ /* 0x002fc800078e0230 */
[----:B------:R-:W-:-:S04]  /*0130*/  IMAD.WIDE.U32 R34, R51, R50, c[0x0][0x218] ;  /* 0x0000860033227625 */ /* 0x000fc800078e0032 */
[----:B------:R-:W-:Y:S01]  /*0140*/  IMAD.WIDE.U32 R8, R0, -0x326172a9, RZ ;  /* 0xcd9e8d5700087825 */ /* 0x000fe200078e00ff */
[----:B------:R0:W5:Y:S04]  /*0150*/  @P0 LDG.E.128 R36, [R34.64] ;  /* 0x0000000622240981 */ /* 0x000168000c1e1d00 */
[----:B------:R0:W5:Y:S04]  /*0160*/  @P0 LDG.E.128 R28, [R34.64+0x200] ;  /* 0x00020006221c0981 */ /* 0x000168000c1e1d00 */
[----:B------:R0:W5:Y:S04]  /*0170*/  @P0 LDG.E.128 R24, [R34.64+0x400] ;  /* 0x0004000622180981 */ /* 0x000168000c1e1d00 */
[----:B------:R0:W5:Y:S04]  /*0180*/  @P0 LDG.E.128 R244, [R34.64+0x600] ;  /* 0x0006000622f40981 */ /* 0x000168000c1e1d00 */
[----:B------:R0:W5:Y:S04]  /*0190*/  @P0 LDG.E.128 R20, [R34.64+0x800] ;  /* 0x0008000622140981 */ /* 0x000168000c1e1d00 */
[----:B------:R0:W5:Y:S04]  /*01a0*/  @P0 LDG.E.128 R16, [R34.64+0xa00] ;  /* 0x000a000622100981 */ /* 0x000168000c1e1d00 */
[----:B------:R0:W5:Y:S04]  /*01b0*/  @P0 LDG.E.128 R12, [R34.64+0xc00] ;  /* 0x000c0006220c0981 */ /* 0x000168000c1e1d00 */
[----:B------:R0:W5:Y:S01]  /*01c0*/  @P0 LDG.E.128 R184, [R34.64+0x1200] ;  /* 0x0012000622b80981 */ /* 0x000162000c1e1d00 */
[----:B--2---:R-:W1:Y:S01]  /*01d0*/  @P1 R2UR UR4, R4 ;  /* 0x00000000040413c2 */ /* 0x004e6200000e0000 */
[----:B---3--:R-:W-:-:S07]  /*01e0*/  @P1 IADD3 R32, P2, R2, c[0x0][0x240], RZ ;  /* 0x0000900002201a10 */ /* 0x008fce0007f5e0ff */
[----:B------:R-:W2:Y:S01]  /*01f0*/  @P1 R2UR UR5, R5 ;  /* 0x00000000050513c2 */ /* 0x000ea200000e0000 */
[----:B------:R-:W-:-:S05]  /*0200*/  @P1 IMAD.X R33, RZ, RZ, R3, P2 ;  /* 0x000000ffff211224 */ /* 0x000fca00010e0603 */
[--C-:B------:R-:W-:Y:S02]  /*0210*/  SHF.R.U64 R2, R32, 0x2, R33.reuse ;  /* 0x0000000220027819 */ /* 0x100fe40000001221 */
[----:B------:R-:W-:-:S03]  /*0220*/  SHF.R.U32.HI R3, RZ, 0x2, R33 ;  /* 0x00000002ff037819 */ /* 0x000fc60000011621 */
[----:B------:R-:W-:Y:S01]  /*0230*/  IMAD.WIDE.U32 R6, R2, -0x2daee0ad, RZ ;  /* 0xd2511f5302067825 */ /* 0x000fe200078e00ff */
[----:B-1----:R-:W-:Y:S01]  /*0240*/  LOP3.LUT R9, R9, UR4, R3, 0x96, !PT ;  /* 0x0000000409097c12 */ /* 0x002fe2000f8e9603 */
[----:B------:R-:W-:-:S03]  /*0250*/  UIADD3 UR9, UR4, -0x61c88647, URZ ;  /* 0x9e3779b904097890 */ /* 0x000fc6000fffe03f */
[----:B--2---:R-:W-:Y:S01]  /*0260*/  LOP3.LUT R10, R7, UR5, RZ, 0x3c, !PT ;  /* 0x00000005070a7c12 */ /* 0x004fe2000f8e3cff */
        /* <DEDUP_REMOVED lines=15> */
[----:B------:R-:W-:-:S04]  /*0360*/  LOP3.LUT R40, R5, UR14, R6, 0x96, !PT ;  /* 0x0000000e05287c12 */ /* 0x000fc8000f8e9606 */
[----:B------:R-:W-:Y:S01]  /*0370*/  LOP3.LUT R6, R11, UR13, R8, 0x96, !PT ;  /* 0x0000000d0b067c12 */ /* 0x000fe2000f8e9608 */
[----:B------:R-:W-:-:S04]  /*0380*/  UIADD3 UR16, UR5, -0x126145ec, URZ ;  /* 0xed9eba1405107890 */ /* 0x000fc8000fffe03f */
[----:B------:R-:W-:Y:S01]  /*0390*/  IMAD.WIDE.U32 R6, R6, -0x2daee0ad, RZ ;  /* 0xd2511f5306067825 */ /* 0x000fe200078e00ff */
[----:B------:R-:W-:-:S03]  /*03a0*/  UIADD3 UR15, UR4, 0x78dde6e4, URZ ;  /* 0x78dde6e4040f7890 */ /* 0x000fc6000fffe03f */
[----:B------:R-:W-:Y:S01]  /*03b0*/  IMAD.WIDE.U32 R40, R40, -0x326172a9, RZ ;  /* 0xcd9e8d5728287825 */ /* 0x000fe200078e00ff */
[----:B------:R-:W-:Y:S01]  /*03c0*/  LOP3.LUT R42, R7, UR16, R4, 0x96, !PT ;  /* 0x00000010072a7c12 */ /* 0x000fe2000f8e9604 */
[----:B------:R-:W-:-:S03]  /*03d0*/  UIADD3 UR17, UR4, 0x1715609d, URZ ;  /* 0x1715609d04117890 */ /* 0x000fc6000fffe03f */
[----:B------:R-:W-:Y:S01]  /*03e0*/  LOP3.LUT R5, R41, UR15, R10, 0x96, !PT ;  /* 0x0000000f29057c12 */ /* 0x000fe2000f8e960a */
[----:B------:R-:W-:Y:S01]  /*03f0*/  IMAD.WIDE.U32 R42, R42, -0x326172a9, RZ ;  /* 0xcd9e8d572a2a7825 */ /* 0x000fe200078e00ff */
[----:B------:R-:W-:Y:S01]  /*0400*/  UIADD3 UR18, UR5, -0x56f99767, URZ ;  /* 0xa906689905127890 */ /* 0x000fe2000fffe03f */
[----:B------:R0:W5:Y:S02]  /*0410*/  @P0 LDG.E.128 R8, [R34.64+0xe00] ;  /* 0x000e000622080981 */ /* 0x000164000c1e1d00 */
[----:B------:R-:W-:Y:S01]  /*0420*/  IMAD.WIDE.U32 R4, R5, -0x2daee0ad, RZ ;  /* 0xd2511f5305047825 */ /* 0x000fe200078e00ff */
[----:B------:R-:W-:Y:S01]  /*0430*/  LOP3.LUT R40, R43, UR17, R40, 0x96, !PT ;  /* 0x000000112b287c12 */ /* 0x000fe2000f8e9628 */
[----:B------:R-:W-:-:S03]  /*0440*/  UIADD3 UR20, UR5, 0x646e171e, URZ ;  /* 0x646e171e05147890 */ /* 0x000fc6000fffe03f */
[----:B------:R-:W-:Y:S01]  /*0450*/  LOP3.LUT R44, R5, UR18, R6, 0x96, !PT ;  /* 0x00000012052c7c12 */ /* 0x000fe2000f8e9606 */
[----:B------:R-:W-:Y:S01]  /*0460*/  IMAD.WIDE.U32 R40, R40, -0x2daee0ad, RZ ;  /* 0xd2511f5328287825 */ /* 0x000fe200078e00ff */
[----:B------:R-:W-:-:S03]  /*0470*/  UIADD3 UR19, UR4, -0x4ab325aa, URZ ;  /* 0xb54cda5604137890 */ /* 0x000fc6000fffe03f */
[----:B------:R-:W-:Y:S01]  /*0480*/  IMAD.WIDE.U32 R44, R44, -0x326172a9, RZ ;  /* 0xcd9e8d572c2c7825 */ /* 0x000fe200078e00ff */
[----:B------:R-:W-:Y:S02]  /*0490*/  LOP3.LUT R46, R41, UR20, R4, 0x96, !PT ;  /* 0x00000014292e7c12 */ /* 0x000fe4000f8e9604 */
[----:B------:R-:W-:Y:S02]  /*04a0*/  SHF.R.U32.HI R4, RZ, 0x5, R48 ;  /* 0x00000005ff047819 */ /* 0x000fe40000011630 */
[----:B------:R-:W-:-:S03]  /*04b0*/  LOP3.LUT R42, R45, UR19, R42, 0x96, !PT ;  /* 0x000000132d2a7c12 */ /* 0x000fc6000f8e962a */
[----:B------:R-:W-:Y:S02]  /*04c0*/  IMAD R45, R49, 0x4, R4 ;  /* 0x00000004312d7824 */ /* 0x000fe400078e0204 */
[----:B------:R0:W5:Y:S01]  /*04d0*/  @P0 LDG.E.128 R4, [R34.64+0x1000] ;  /* 0x0010000622040981 */ /* 0x000162000c1e1d00 */
        /* <DEDUP_REMOVED lines=8> */
[----:B------:R-:W-:Y:S01]  /*0560*/  LEA R40, P2, R51, c[0x0][0x1c8], 0x4 ;  /* 0x0000720033287a11 */ /* 0x000fe200078420ff */
[----:B------:R-:W-:Y:S01]  /*0570*/  UIADD3 UR24, UR5, -0x24c28bd8, URZ ;  /* 0xdb3d742805187890 */ /* 0x000fe2000fffe03f */
[----:B------:R-:W-:-:S04]  /*0580*/  IMAD.HI.U32 R43, R169, -0x326172a9, RZ ;  /* 0xcd9e8d57a92b7827 */ /* 0x000fc800078e00ff */
[----:B------:R-:W-:Y:S01]  /*0590*/  IMAD.HI.U32 R33, R44, -0x2daee0ad, RZ ;  /* 0xd2511f532c217827 */ /* 0x000fe200078e00ff */
[----:B------:R-:W-:-:S03]  /*05a0*/  LOP3.LUT R43, R43, UR23, R46, 0x96, !PT ;  /* 0x000000172b2b7c12 */ /* 0x000fc6000f8e962e */
[----:B------:R-:W-:Y:S01]  /*05b0*/  IMAD.X R41, RZ, RZ, c[0x0][0x1cc], P2 ;  /* 0x00007300ff297624 */ /* 0x000fe200010e06ff */
[----:B------:R-:W-:Y:S01]  /*05c0*/  LOP3.LUT R42, R33, UR24, R42, 0x96, !PT ;  /* 0x00000018212a7c12 */ /* 0x000fe2000f8e962a */
[----:B------:R-:W-:Y:S06]  /*05d0*/  @P1 EXIT ;  /* 0x000000000000194d */ /* 0x000fec0003800000 */
[----:B0-----:R-:W-:Y:S01]  /*05e0*/  SHF.L.U32 R33, R48, 0x4, RZ ;  /* 0x0000000430217819 */ /* 0x001fe200000006ff */
[----:B------:R0:W5:Y:S01]  /*05f0*/  LDG.E.128 R120, [R40.64] ;  /* 0x0000000628787981 */ /* 0x000162000c1e1d00 */
[----:B------:R-:W-:Y:S02]  /*0600*/  IMAD.WIDE.U32 R34, R51, R50, c[0x0][0x1b0] ;  /* 0x00006c0033227625 */ /* 0x000fe400078e0032 */
[----:B------:R-:W-:Y:S01]  /*0610*/  LOP3.LUT R33, R33, 0x1f0, RZ, 0xc0, !PT ;  /* 0x000001f021217812 */ /* 0x000fe200078ec0ff */
[----:B------:R0:W5:Y:S03]  /*0620*/  LDG.E.128 R116, [R40.64+0x200] ;  /* 0x0002000628747981 */ /* 0x000166000c1e1d00 */
[----:B------:R-:W-:Y:S01]  /*0630*/  IADD3 R220, P1, R33, c[0x0][0x1c8], RZ ;  /* 0x0000720021dc7a10 */ /* 0x000fe20007f3e0ff */
[----:B------:R0:W5:Y:S04]  /*0640*/  LDG.E.128 R112, [R40.64+0x400] ;  /* 0x0004000628707981 */ /* 0x000168000c1e1d00 */
[----:B------:R-:W-:Y:S01]  /*0650*/  IMAD.X R221, RZ, RZ, c[0x0][0x1cc], P1 ;  /* 0x00007300ffdd7624 */ /* 0x000fe200008e06ff */
[----:B------:R0:W5:Y:S04]  /*0660*/  LDG.E.128 R108, [R40.64+0x600] ;  /* 0x00060006286c7981 */ /* 0x000168000c1e1d00 */
[----:B------:R0:W5:Y:S04]  /*0670*/  LDG.E.128 R104, [R40.64+0x800] ;  /* 0x0008000628687981 */ /* 0x000168000c1e1d00 */
[----:B------:R-:W2:Y:S04]  /*0680*/  LDG.E.128 R220, [R220.64+0x1200] ;  /* 0x00120006dcdc7981 */ /* 0x000ea8000c1e1d00 */
[----:B------:R0:W5:Y:S04]  /*0690*/  LDG.E.128 R100, [R40.64+0xa00] ;  /* 0x000a000628647981 */ /* 0x000168000c1e1d00 */
[----:B------:R0:W5:Y:S04]  /*06a0*/  LDG.E.128 R96, [R40.64+0xc00] ;  /* 0x000c000628607981 */ /* 0x000168000c1e1d00 */
[----:B------:R0:W5:Y:S04]  /*06b0*/  LDG.E.128 R92, [R40.64+0xe00] ;  /* 0x000e0006285c7981 */ /* 0x000168000c1e1d00 */
[----:B------:R0:W5:Y:S02]  /*06c0*/  LDG.E.128 R88, [R40.64+0x1000] ;  /* 0x0010000628587981 */ /* 0x000164000c1e1d00 */
[----:B-----5:R-:W-:-:S02]  /*06d0*/  @!P0 CS2R R36, SRZ ;  /* 0x0000000000248805 */ /* 0x020fc4000001ff00 */
        /* <DEDUP_REMOVED lines=11> */
[----:B------:R1:W5:Y:S02]  /*0790*/  LDG.E.128 R48, [R34.64+0x1200] ;  /* 0x0012000622307981 */ /* 0x000364000c1e1d00 */
[----:B-1----:R-:W-:-:S02]  /*07a0*/  PRMT R34, RZ, 0x5410, R36 ;  /* 0x00005410ff227816 */ /* 0x002fc40000000024 */
[----:B------:R-:W-:-:S03]  /*07b0*/  PRMT R35, RZ, 0x5410, R37 ;  /* 0x00005410ff237816 */ /* 0x000fc60000000025 */
[----:B------:R1:W-:Y:S04]  /*07c0*/  STL [R1+0x64], R34 ;  /* 0x0000642201007387 */ /* 0x0003e80000100800 */
[----:B------:R3:W-:Y:S01]  /*07d0*/  STL [R1+0x60], R33 ;  /* 0x0000602101007387 */ /* 0x0007e20000100800 */
[----:B-1----:R-:W-:-:S03]  /*07e0*/  PRMT R34, RZ, 0x7610, R37 ;  /* 0x00007610ff227816 */ /* 0x002fc60000000025 */
[----:B------:R1:W-:Y:S01]  /*07f0*/  STL [R1+0x5c], R35 ;  /* 0x00005c2301007387 */ /* 0x0003e20000100800 */
[----:B---3--:R-:W-:-:S03]  /*0800*/  PRMT R33, RZ, 0x5410, R38 ;  /* 0x00005410ff217816 */ /* 0x008fc60000000026 */
[----:B------:R3:W-:Y:S01]  /*0810*/  STL [R1+0x58], R34 ;  /* 0x0000582201007387 */ /* 0x0007e20000100800 */
[----:B------:R-:W-:-:S03]  /*0820*/  @!P0 CS2R R28, SRZ ;  /* 0x00000000001c8805 */ /* 0x000fc6000001ff00 */
[----:B------:R4:W-:Y:S01]  /*0830*/  STL [R1+0x54], R33 ;  /* 0x0000542101007387 */ /* 0x0009e20000100800 */
[----:B-1----:R-:W-:Y:S02]  /*0840*/  PRMT R35, RZ, 0x7610, R38 ;  /* 0x00007610ff237816 */ /* 0x002fe40000000026 */
[----:B---3--:R-:W-:-:S03]  /*0850*/  PRMT R34, RZ, 0x5410, R39 ;  /* 0x00005410ff227816 */ /* 0x008fc60000000027 */
[----:B------:R-:W-:Y:S01]  /*0860*/  STL [R1+0x50], R35 ;  /* 0x0000502301007387 */ /* 0x000fe20000100800 */
[----:B----4-:R-:W-:-:S03]  /*0870*/  PRMT R33, RZ, 0x7610, R39 ;  /* 0x00007610ff217816 */ /* 0x010fc60000000027 */
[----:B------:R1:W-:Y:S01]  /*0880*/  STL [R1+0x4c], R34 ;  /* 0x00004c2201007387 */ /* 0x0003e20000100800 */
[----:B------:R-:W-:-:S03]  /*0890*/  @!P0 CS2R R30, SRZ ;  /* 0x00000000001e8805 */ /* 0x000fc6000001ff00 */
[----:B------:R3:W-:Y:S01]  /*08a0*/  STL [R1+0x48], R33 ;  /* 0x0000482101007387 */ /* 0x0007e20000100800 */
[--C-:B-1----:R-:W-:Y:S02]  /*08b0*/  PRMT R34, RZ, 0x5410, R28.reuse ;  /* 0x00005410ff227816 */ /* 0x102fe4000000001c */
[----:B------:R-:W-:Y:S02]  /*08c0*/  PRMT R28, RZ, 0x7610, R28 ;  /* 0x00007610ff1c7816 */ /* 0x000fe4000000001c */
[--C-:B---3--:R-:W-:Y:S02]  /*08d0*/  PRMT R33, RZ, 0x5410, R29.reuse ;  /* 0x00005410ff217816 */ /* 0x108fe4000000001d */
[----:B------:R-:W-:Y:S01]  /*08e0*/  PRMT R29, RZ, 0x7610, R29 ;  /* 0x00007610ff1d7816 */ /* 0x000fe2000000001d */
[----:B------:R-:W-:Y:S01]  /*08f0*/  STL [R1+0x44], R34 ;  /* 0x0000442201007387 */ /* 0x000fe20000100800 */
[----:B------:R-:W-:-:S03]  /*0900*/  @!P0 CS2R R24, SRZ ;  /* 0x0000000000188805 */ /* 0x000fc6000001ff00 */
[----:B------:R1:W-:Y:S04]  /*0910*/  STL [R1+0x40], R28 ;  /* 0x0000401c01007387 */ /* 0x0003e80000100800 */
[----:B------:R-:W-:Y:S04]  /*0920*/  STL [R1+0x3c], R33 ;  /* 0x00003c2101007387 */ /* 0x000fe80000100800 */
[----:B------:R3:W-:Y:S01]  /*0930*/  STL [R1+0x38], R29 ;  /* 0x0000381d01007387 */ /* 0x0007e20000100800 */
[--C-:B-1----:R-:W-:Y:S02]  /*0940*/  PRMT R28, RZ, 0x5410, R30.reuse ;  /* 0x00005410ff1c7816 */ /* 0x102fe4000000001e */
[----:B------:R-:W-:-:S03]  /*0950*/  PRMT R30, RZ, 0x7610, R30 ;  /* 0x00007610ff1e7816 */ /* 0x000fc6000000001e */
[----:B------:R1:W-:Y:S01]  /*0960*/  STL [R1+0x34], R28 ;  /* 0x0000341c01007387 */ /* 0x0003e20000100800 */
[----:B---3--:R-:W-:-:S03]  /*0970*/  PRMT R29, RZ, 0x5410, R31 ;  /* 0x00005410ff1d7816 */ /* 0x008fc6000000001f */
[----:B------:R-:W-:Y:S01]  /*0980*/  STL [R1+0x30], R30 ;  /* 0x0000301e01007387 */ /* 0x000fe20000100800 */
[----:B------:R-:W-:-:S03]  /*0990*/  @!P0 CS2R R26, SRZ ;  /* 0x00000000001a8805 */ /* 0x000fc6000001ff00 */
[----:B------:R3:W-:Y:S01]  /*09a0*/  STL [R1+0x2c], R29 ;  /* 0x00002c1d01007387 */ /* 0x0007e20000100800 */
[----:B-1----:R-:W-:Y:S02]  /*09b0*/  PRMT R28, RZ, 0x7610, R31 ;  /* 0x00007610ff1c7816 */ /* 0x002fe4000000001f */
[--C-:B---3--:R-:W-:Y:S02]  /*09c0*/  PRMT R29, RZ, 0x5410, R24.reuse ;  /* 0x00005410ff1d7816 */ /* 0x108fe40000000018 */
[----:B------:R-:W-:Y:S01]  /*09d0*/  PRMT R24, RZ, 0x7610, R24 ;  /* 0x00007610ff187816 */ /* 0x000fe20000000018 */
[----:B------:R1:W-:Y:S04]  /*09e0*/  STL [R1+0x28], R28 ;  /* 0x0000281c01007387 */ /* 0x0003e80000100800 */
[----:B------:R-:W-:Y:S04]  /*09f0*/  STL [R1+0x24], R29 ;  /* 0x0000241d01007387 */ /* 0x000fe80000100800 */
[----:B------:R3:W-:Y:S01]  /*0a00*/  STL [R1+0x20], R24 ;  /* 0x0000201801007387 */ /* 0x0007e20000100800 */
[----:B-1----:R-:W-:-:S02]  /*0a10*/  PRMT R28, RZ, 0x5410, R25 ;  /* 0x00005410ff1c7816 */ /* 0x002fc40000000019 */
[----:B------:R-:W-:Y:S01]  /*0a20*/  PRMT R25, RZ, 0x7610, R25 ;  /* 0x00007610ff197816 */ /* 0x000fe20000000019 */
[----:B------:R-:W-:Y:S02]  /*0a30*/  @!P0 CS2R R244, SRZ ;  /* 0x0000000000f48805 */ /* 0x000fe4000001ff00 */
[----:B------:R-:W-:Y:S01]  /*0a40*/  STL [R1+0x1c], R28 ;  /* 0x00001c1c01007387 */ /* 0x000fe20000100800 */
[----:B---3--:R-:W-:-:S03]  /*0a50*/  PRMT R24, RZ, 0x5410, R26 ;  /* 0x00005410ff187816 */ /* 0x008fc6000000001a */
[----:B------:R1:W-:Y:S01]  /*0a60*/  STL [R1+0x18], R25 ;  /* 0x0000181901007387 */ /* 0x0003e20000100800 */
[----:B------:R-:W-:-:S03]  /*0a70*/  PRMT R26, RZ, 0x7610, R26 ;  /* 0x00007610ff1a7816 */ /* 0x000fc6000000001a */
[----:B------:R3:W-:Y:S01]  /*0a80*/  STL [R1+0x14], R24 ;  /* 0x0000141801007387 */ /* 0x0007e20000100800 */
[----:B-1----:R-:W-:-:S03]  /*0a90*/  PRMT R25, RZ, 0x5410, R27 ;  /* 0x00005410ff197816 */ /* 0x002fc6000000001b */
[----:B------:R-:W-:Y:S01]  /*0aa0*/  STL [R1+0x10], R26 ;  /* 0x0000101a01007387 */ /* 0x000fe20000100800 */
[----:B---3--:R-:W-:-:S03]  /*0ab0*/  PRMT R24, RZ, 0x7610, R27 ;  /* 0x00007610ff187816 */ /* 0x008fc6000000001b */
[----:B------:R1:W-:Y:S04]  /*0ac0*/  STL [R1+0xc], R25 ;  /* 0x00000c1901007387 */ /* 0x0003e80000100800 */
[----:B------:R3:W-:Y:S01]  /*0ad0*/  STL [R1+0x8], R24 ;  /* 0x0000081801007387 */ /* 0x0007e20000100800 */
[--C-:B-1----:R-:W-:Y:S02]  /*0ae0*/  PRMT R25, RZ, 0x5410, R244.reuse ;  /* 0x00005410ff197816 */ /* 0x102fe400000000f4 */
[----:B---3--:R-:W-:-:S03]  /*0af0*/  PRMT R24, RZ, 0x7610, R244 ;  /* 0x00007610ff187816 */ /* 0x008fc600000000f4 */
[----:B------:R0:W-:Y:S04]  /*0b00*/  STL [R1+0x4], R25 ;  /* 0x0000041901007387 */ /* 0x0001e80000100800 */
[----:B------:R0:W-:Y:S01]  /*0b10*/  STL [R1], R24 ;  /* 0x0000001801007387 */ /* 0x0001e20000100800 */
[----:B------:R-:W-:Y:S01]  /*0b20*/  @!P0 CS2R R4, SRZ ;  /* 0x0000000000048805 */ /* 0x000fe2000001ff00 */
[----:B------:R-:W-:Y:S01]  /*0b30*/  @!P0 CS2R R246, SRZ ;  /* 0x0000000000f68805 */ /* 0x000fe2000001ff00 */
[----:B------:R-:W-:Y:S01]  /*0b40*/  @!P0 CS2R R186, SRZ ;  /* 0x0000000000ba8805 */ /* 0x000fe2000001ff00 */
[----:B------:R-:W-:Y:S01]  /*0b50*/  UIADD3 UR25, UR4, -0x700cb87f, URZ ;  /* 0x8ff3478104197890 */ /* 0x000fe2000fffe03f */
[----:B------:R-:W-:Y:S01]  /*0b60*/  @!P0 CS2R R20, SRZ ;  /* 0x0000000000148805 */ /* 0x000fe2000001ff00 */
[----:B------:R-:W-:Y:S01]  /*0b70*/  UIADD3 UR26, UR5, -0x695add53, URZ ;  /* 0x96a522ad051a7890 */ /* 0x000fe2000fffe03f */
[--C-:B------:R-:W-:Y:S01]  /*0b80*/  PRMT R203, RZ, 0x5410, R4.reuse ;  /* 0x00005410ffcb7816 */ /* 0x100fe20000000004 */
[----:B------:R-:W-:Y:S01]  /*0b90*/  @!P0 CS2R R22, SRZ ;  /* 0x0000000000168805 */ /* 0x000fe2000001ff00 */
[----:B------:R-:W-:Y:S01]  /*0ba0*/  PRMT R202, RZ, 0x7610, R4 ;  /* 0x00007610ffca7816 */ /* 0x000fe20000000004 */
[----:B------:R-:W-:Y:S01]  /*0bb0*/  @!P0 CS2R R16, SRZ ;  /* 0x0000000000108805 */ /* 0x000fe2000001ff00 */
[--C-:B------:R-:W-:Y:S01]  /*0bc0*/  PRMT R201, RZ, 0x5410, R5.reuse ;  /* 0x00005410ffc97816 */ /* 0x100fe20000000005 */
[----:B------:R-:W-:Y:S01]  /*0bd0*/  @!P0 CS2R R18, SRZ ;  /* 0x0000000000128805 */ /* 0x000fe2000001ff00 */
[----:B------:R-:W-:Y:S01]  /*0be0*/  PRMT R200, RZ, 0x7610, R5 ;  /* 0x00007610ffc87816 */ /* 0x000fe20000000005 */
[----:B------:R-:W-:Y:S01]  /*0bf0*/  @!P0 CS2R R12, SRZ ;  /* 0x00000000000c8805 */ /* 0x000fe2000001ff00 */
[----:B------:R-:W-:Y:S01]  /*0c00*/  @!P0 CS2R R14, SRZ ;  /* 0x00000000000e8805 */ /* 0x000fe2000001ff00 */
[----:B------:R-:W-:Y:S01]  /*0c10*/  @!P0 CS2R R8, SRZ ;  /* 0x0000000000088805 */ /* 0x000fe2000001ff00 */
[----:B------:R-:W-:Y:S01]  /*0c20*/  @!P0 CS2R R10, SRZ ;  /* 0x00000000000a8805 */ /* 0x000fe2000001ff00 */
[----:B------:R-:W-:Y:S01]  /*0c30*/  @!P0 CS2R R6, SRZ ;  /* 0x0000000000068805 */ /* 0x000fe2000001ff00 */
[----:B------:R-:W-:Y:S01]  /*0c40*/  @!P0 CS2R R184, SRZ ;  /* 0x0000000000b88805 */ /* 0x000fe2000001ff00 */
[----:B------:R-:W-:-:S02]  /*0c50*/  IMAD R172, R44, -0x2daee0ad, RZ ;  /* 0xd2511f532cac7824 */ /* 0x000fc400078e02ff */
[----:B------:R-:W-:Y:S02]  /*0c60*/  IMAD R169, R169, -0x326172a9, RZ ;  /* 0xcd9e8d57a9a97824 */ /* 0x000fe400078e02ff */
[----:B------:R-:W-:-:S04]  /*0c70*/  IMAD.HI.U32 R4, R42, -0x326172a9, RZ ;  /* 0xcd9e8d572a047827 */ /* 0x000fc800078e00ff */
[C---:B------:R-:W-:Y:S01]  /*0c80*/  IMAD.HI.U32 R5, R43.reuse, -0x2daee0ad, RZ ;  /* 0xd2511f532b057827 */ /* 0x040fe200078e00ff */
[----:B------:R-:W-:Y:S01]  /*0c90*/  BSSY B0, `(.L_x_5280) ;  /* 0x0001f0e000007945 */ /* 0x000fe20003800000 */
[--C-:B------:R-:W-:Y:S02]  /*0ca0*/  PRMT R252, RZ, 0x5410, R245.reuse ;  /* 0x00005410fffc7816 */ /* 0x100fe400000000f5 */
[----:B------:R-:W-:Y:S01]  /*0cb0*/  PRMT R251, RZ, 0x7610, R245 ;  /* 0x00007610fffb7816 */ /* 0x000fe200000000f5 */
[----:B------:R-:W-:Y:S01]  /*0cc0*/  IMAD R168, R42, -0x326172a9, RZ ;  /* 0xcd9e8d572aa87824 */ /* 0x000fe200078e02ff */
[--C-:B------:R-:W-:Y:S01]  /*0cd0*/  PRMT R250, RZ, 0x5410, R246.reuse ;  /* 0x00005410fffa7816 */ /* 0x100fe200000000f6 */
[----:B------:R-:W-:Y:S01]  /*0ce0*/  IMAD R174, R43, -0x2daee0ad, RZ ;  /* 0xd2511f532bae7824 */ /* 0x000fe200078e02ff */
[----:B------:R-:W-:Y:S02]  /*0cf0*/  PRMT R249, RZ, 0x7610, R246 ;  /* 0x00007610fff97816 */ /* 0x000fe400000000f6 */
[----:B------:R-:W-:-:S02]  /*0d00*/  PRMT R248, RZ, 0x5410, R247 ;  /* 0x00005410fff87816 */ /* 0x000fc400000000f7 */
[----:B------:R-:W-:Y:S02]  /*0d10*/  PRMT R188, RZ, 0x5410, R187 ;  /* 0x00005410ffbc7816 */ /* 0x000fe400000000bb */
[----:B------:R-:W-:Y:S01]  /*0d20*/  LOP3.LUT R169, R4, UR25, R169, 0x96, !PT ;  /* 0x0000001904a97c12 */ /* 0x000fe2000f8e96a9 */
[----:B------:R-:W-:Y:S01]  /*0d30*/  IMAD.MOV.U32 R4, RZ, RZ, R45 ;  /* 0x000000ffff047224 */ /* 0x000fe200078e002d */
[----:B------:R-:W-:Y:S01]  /*0d40*/  LOP3.LUT R172, R5, UR26, R172, 0x96, !PT ;  /* 0x0000001a05ac7c12 */ /* 0x000fe2000f8e96ac */
[----:B------:R-:W-:Y:S01]  /*0d50*/  IMAD.MOV.U32 R5, RZ, RZ, RZ ;  /* 0x000000ffff057224 */ /* 0x000fe200078e00ff */
        /* <DEDUP_REMOVED lines=22> */
[----:B--2---:R-:W-:Y:S02]  /*0ec0*/  PRMT R240, RZ, 0x5410, R220 ;  /* 0x00005410fff07816 */ /* 0x004fe400000000dc */
        /* <DEDUP_REMOVED lines=22> */
[----:B------:R-:W-:Y:S02]  /*1030*/  LOP3.LUT R175, R32, 0x3, RZ, 0xc0, !PT ;  /* 0x0000000320af7812 */ /* 0x000fe400078ec0ff */
[----:B------:R-:W-:Y:S02]  /*1040*/  PRMT R220, RZ, 0x7610, R220 ;  /* 0x00007610ffdc7816 */ /* 0x000fe400000000dc */
[--C-:B------:R-:W-:Y:S02]  /*1050*/  PRMT R219, RZ, 0x5410, R221.reuse ;  /* 0x00005410ffdb7816 */ /* 0x100fe400000000dd */
[----:B------:R-:W-:Y:S02]  /*1060*/  PRMT R218, RZ, 0x7610, R221 ;  /* 0x00007610ffda7816 */ /* 0x000fe400000000dd */
[--C-:B------:R-:W-:Y:S02]  /*1070*/  PRMT R217, RZ, 0x5410, R222.reuse ;  /* 0x00005410ffd97816 */ /* 0x100fe400000000de */
[----:B------:R-:W-:-:S02]  /*1080*/  PRMT R216, RZ, 0x7610, R222 ;  /* 0x00007610ffd87816 */ /* 0x000fc400000000de */
[--C-:B------:R-:W-:Y:S02]  /*1090*/  PRMT R215, RZ, 0x5410, R223.reuse ;  /* 0x00005410ffd77816 */ /* 0x100fe400000000df */
[----:B0-----:R-:W-:Y:S02]  /*10a0*/  PRMT R214, RZ, 0x7610, R223 ;  /* 0x00007610ffd67816 */ /* 0x001fe400000000df */
.L_x_5844:
[----:B------:R-:W0:Y:S01]  /*10b0*/  S2R R223, SR_TID.X ;  /* 0x0000000000df7919 */ /* 0x000e220000002100 */
[----:B------:R-:W-:Y:S01]  /*10c0*/  ISETP.NE.U32.AND P1, PT, RZ, c[0x0][0x1c0], PT ;  /* 0x00007000ff007a0c */ /* 0x000fe20003f25070 */
[----:B------:R-:W-:Y:S01]  /*10d0*/  IMAD R6, R4, c[0x0][0x168], RZ ;  /* 0x00005a0004067a24 */ /* 0x000fe200078e02ff */
[----:B------:R-:W-:Y:S01]  /*10e0*/  ISETP.NE.U32.AND P0, PT, RZ, c[0x0][0x180], PT ;  /* 0x00006000ff007a0c */ /* 0x000fe20003f05070 */
[----:B------:R-:W-:Y:S01]  /*10f0*/  IMAD.MOV.U32 R221, RZ, RZ, 0x10 ;  /* 0x00000010ffdd7424 */ /* 0x000fe200078e00ff */
[----:B------:R-:W-:Y:S02]  /*1100*/  ISETP.NE.AND.EX P1, PT, RZ, c[0x0][0x1c4], PT, P1 ;  /* 0x00007100ff007a0c */ /* 0x000fe40003f25310 */
[----:B------:R-:W-:Y:S02]  /*1110*/  ISETP.NE.AND.EX P0, PT, RZ, c[0x0][0x184], PT, P0 ;  /* 0x00006100ff007a0c */ /* 0x000fe40003f05300 */
[----:B------:R-:W-:-:S04]  /*1120*/  SHF.R.S32.HI R7, RZ, 0x1f, R6 ;  /* 0x0000001fff077819 */ /* 0x000fc80000011406 */
[----:B------:R-:W-:-:S05]  /*1130*/  LEA.HI R7, R7, R6, RZ, 0x3 ;  /* 0x0000000607077211 */ /* 0x000fca00078f18ff */
[----:B------:R-:W-:-:S04]  /*1140*/  @P1 IMAD.MOV.U32 R9, RZ, RZ, 0x2 ;  /* 0x00000002ff091424 */ /* 0x000fc800078e00ff */
[----:B------:R-:W-:Y:S01]  /*1150*/  @P1 IMAD.WIDE R8, R4, R9, c[0x0][0x1c0] ;  /* 0x0000700004081625 */ /* 0x000fe200078e0209 */
[----:B0-----:R-:W-:-:S04]  /*1160*/  LOP3.LUT R223, R223, 0x1f, RZ, 0xc0, !PT ;  /* 0x0000001fdfdf7812 */ /* 0x001fc800078ec0ff */
[----:B------:R0:W2:Y:S01]  /*1170*/  @P1 LDG.E.U16 R12, [R8.64] ;  /* 0x00000006080c1981 */ /* 0x0000a2000c1e1500 */
[----:B------:R-:W-:-:S04]  /*1180*/  LEA.HI.SX32 R176, R7, R223, 0x1d ;  /* 0x000000df07b07211 */ /* 0x000fc800078feaff */
[C---:B------:R-:W-:Y:S01]  /*1190*/  @P0 LEA R6, P2, R176.reuse, c[0x0][0x180], 0x4 ;  /* 0x00006000b0060a11 */ /* 0x040fe200078420ff */
[----:B------:R-:W-:-:S03]  /*11a0*/  IMAD.WIDE.U32 R10, R176, R221, c[0x0][0x170] ;  /* 0x00005c00b00a7625 */ /* 0x000fc600078e00dd */
[----:B------:R-:W-:-:S03]  /*11b0*/  @P0 LEA.HI.X R7, R176, c[0x0][0x184], RZ, 0x4, P2 ;  /* 0x00006100b0070a11 */ /* 0x000fc600010f24ff */
[----:B0----5:R-:W5:Y:S04]  /*11c0*/  LDG.E.128 R8, [R10.64] ;  /* 0x000000060a087981 */ /* 0x021f68000c1e1d00 */
        /* <DEDUP_REMOVED lines=15> */
.L_x_5282:
[----:B0-----:R-:W-:Y:S02]  /*12c0*/  MOV R18, R168 ;  /* 0x000000a800127202 */ /* 0x001fe40000000f00 */
.L_x_5283:
[----:B------:R-:W-:Y:S05]  /*12d0*/  BSYNC B1 ;  /* 0x0000000000017941 */ /* 0x000fea0003800000 */
.L_x_5281:
        /* <DEDUP_REMOVED lines=16> */
.L_x_5287:
[----:B------:R-:W-:Y:S05]  /*13e0*/  BSYNC B2 ;  /* 0x0000000000027941 */ /* 0x000fea0003800000 */
.L_x_5286:
        /* <DEDUP_REMOVED lines=41> */
[----:B------:R-:W-:Y:S02]  /*1680*/  LOP3.LUT R172, R175, UR26, R172, 0x96, !PT ;  /* 0x0000001aafac7c12 */ /* 0x000fe4000f8e96ac */
.L_x_5285:
[----:B------:R-:W-:Y:S05]  /*1690*/  BSYNC B1 ;  /* 0x0000000000017941 */ /* 0x000fea0003800000 */
.L_x_5284:
[----:B------:R-:W0:Y:S01]  /*16a0*/  I2F.U32 R7, R18 ;  /* 0x0000001200077306 */ /* 0x000e220000201000 */
[----:B-----5:R-:W-:Y:S01]  /*16b0*/  PRMT R15, RZ, 0x5410, R8 ;  /* 0x00005410ff0f7816 */ /* 0x020fe20000000008 */
[----:B------:R-:W-:Y:S01]  /*16c0*/  IMAD.MOV.U32 R186, RZ, RZ, 0x2f800000 ;  /* 0x2f800000ffba7424 */ /* 0x000fe200078e00ff */
[----:B------:R-:W-:Y:S01]  /*16d0*/  PRMT R32, RZ, 0x5410, R120 ;  /* 0x00005410ff207816 */ /* 0x000fe20000000078 */
[----:B------:R-:W-:Y:S01]  /*16e0*/  BSSY B1, `(.L_x_5288) ;  /* 0x0000016000017945 */ /* 0x000fe20003800000 */
[----:B------:R-:W-:Y:S01]  /*16f0*/  IADD3 R12, R13, 0x1, RZ ;  /* 0x000000010d0c7810 */ /* 0x000fe20007ffe0ff */
[----:B------:R-:W-:-:S04]  /*1700*/  FMUL.FTZ R15, R15, R132 ;  /* 0x000000840f0f7220 */ /* 0x000fc80000410000 */
[----:B------:R-:W-:Y:S02]  /*1710*/  FMUL.FTZ R15, R15, c[0x0][0x1e8] ;  /* 0x00007a000f0f7a20 */ /* 0x000fe40000410000 */
[----:B0-----:R-:W-:-:S05]  /*1720*/  FFMA.FTZ R7, R7, R186, 1.1641532182693481445e-10 ;  /* 0x2f00000007077423 */ /* 0x001fca00000100ba */
[----:B------:R-:W-:Y:S02]  /*1730*/  FSETP.GTU.FTZ.AND P1, PT, R7, c[0x0][0x1e4], PT ;  /* 0x0000790007007a0b */ /* 0x000fe40003f3c000 */
[----:B------:R-:W-:Y:S02]  /*1740*/  @P0 PRMT R7, RZ, 0x5410, R44 ;  /* 0x00005410ff070816 */ /* 0x000fe4000000002c */
[----:B------:R-:W-:Y:S02]  /*1750*/  P2R R16, PR, RZ, 0x2 ;  /* 0x00000002ff107803 */ /* 0x000fe40000000000 */
[----:B------:R-:W-:Y:S02]  /*1760*/  FSEL R15, R15, RZ, !P1 ;  /* 0x000000ff0f0f7208 */ /* 0x000fe40004800000 */
[----:B------:R-:W-:-:S03]  /*1770*/  ISETP.NE.AND P1, PT, R13, 0x1, PT ;  /* 0x000000010d00780c */ /* 0x000fc60003f25270 */
[----:B------:R-:W-:-:S04]  /*1780*/  FMUL.FTZ R32, R15, R32 ;  /* 0x000000200f207220 */ /* 0x000fc80000410000 */
        /* <DEDUP_REMOVED lines=10> */
.L_x_5289:
[----:B------:R-:W-:Y:S02]  /*1830*/  IMAD.MOV.U32 R17, RZ, RZ, R168 ;  /* 0x000000ffff117224 */ /* 0x000fe400078e00a8 */
.L_x_5290:
[----:B------:R-:W-:Y:S05]  /*1840*/  BSYNC B1 ;  /* 0x0000000000017941 */ /* 0x000fea0003800000 */
.L_x_5288:
        /* <DEDUP_REMOVED lines=16> */
.L_x_5294:
[----:B------:R-:W-:Y:S05]  /*1950*/  BSYNC B2 ;  /* 0x0000000000027941 */ /* 0x000fea0003800000 */
.L_x_5293:
        /* <DEDUP_REMOVED lines=41> */
[----:B------:R-:W-:Y:S02]  /*1bf0*/  LOP3.LUT R172, R175, UR26, R172, 0x96, !PT ;  /* 0x0000001aafac7c12 */ /* 0x000fe4000f8e96ac */
.L_x_5292:
[----:B------:R-:W-:Y:S05]  /*1c00*/  BSYNC B1 ;  /* 0x0000000000017941 */ /* 0x000fea0003800000 */
.L_x_5291:
[----:B------:R-:W0:Y:S01]  /*1c10*/  I2F.U32 R7, R17 ;  /* 0x0000001100077306 */ /* 0x000e220000201000 */
[----:B------:R-:W-:Y:S01]  /*1c20*/  PRMT R13, RZ, 0x7610, R8 ;  /* 0x00007610ff0d7816 */ /* 0x000fe20000000008 */
[----:B------:R-:W-:Y:S01]  /*1c30*/  BSSY B1, `(.L_x_5295) ;  /* 0x0000017000017945 */ /* 0x000fe20003800000 */
[----:B------:R-:W-:Y:S02]  /*1c40*/  PRMT R6, RZ, 0x7610, R120 ;  /* 0x00007610ff067816 */ /* 0x000fe40000000078 */
[----:B------:R-:W-:Y:S01]  /*1c50*/  IADD3 R14, R12, 0x1, RZ ;  /* 0x000000010c0e7810 */ /* 0x000fe20007ffe0ff */
[----:B------:R-:W-:-:S04]  /*1c60*/  FMUL.FTZ R13, R13, R132 ;  /* 0x000000840d0d7220 */ /* 0x000fc80000410000 */
[----:B------:R-:W-:Y:S02]  /*1c70*/  FMUL.FTZ R13, R13, c[0x0][0x1e8] ;  /* 0x00007a000d0d7a20 */ /* 0x000fe40000410000 */
[----:B0-----:R-:W-:-:S05]  /*1c80*/  FFMA.FTZ R7, R7, R186, 1.1641532182693481445e-10 ;  /* 0x2f00000007077423 */ /* 0x001fca00000100ba */
[----:B------:R-:W-:-:S04]  /*1c90*/  FSETP.GTU.FTZ.AND P1, PT, R7, c[0x0][0x1e4], PT ;  /* 0x0000790007007a0b */ /* 0x000fc80003f3c000 */
[----:B------:R-:W-:Y:S02]  /*1ca0*/  P2R R17, PR, RZ, 0x2 ;  /* 0x00000002ff117803 */ /* 0x000fe40000000000 */
[----:B------:R-:W-:Y:S02]  /*1cb0*/  FSEL R13, R13, RZ, !P1 ;  /* 0x000000ff0d0d7208 */ /* 0x000fe40004800000 */
[----:B------:R-:W-:-:S03]  /*1cc0*/  ISETP.NE.AND P1, PT, R12, 0x1, PT ;  /* 0x000000010c00780c */ /* 0x000fc60003f25270 */
[----:B------:R-:W-:Y:S01]  /*1cd0*/  FMUL.FTZ R33, R13, R6 ;  /* 0x000000060d217220 */ /* 0x000fe20000410000 */
        /* <DEDUP_REMOVED lines=11> */
.L_x_5296:
[----:B------:R-:W-:Y:S02]  /*1d90*/  IMAD.MOV.U32 R8, RZ, RZ, R168 ;  /* 0x000000ffff087224 */ /* 0x000fe400078e00a8 */
.L_x_5297:
[----:B------:R-:W-:Y:S05]  /*1da0*/  BSYNC B1 ;  /* 0x0000000000017941 */ /* 0x000fea0003800000 */
.L_x_5295:
        /* <DEDUP_REMOVED lines=16> */
.L_x_5301:
[----:B------:R-:W-:Y:S05]  /*1eb0*/  BSYNC B2 ;  /* 0x0000000000027941 */ /* 0x000fea0003800000 */
.L_x_5300:
        /* <DEDUP_REMOVED lines=41> */
[----:B------:R-:W-:Y:S02]  /*2150*/  LOP3.LUT R172, R175, UR26, R172, 0x96, !PT ;  /* 0x0000001aafac7c12 */ /* 0x000fe4000f8e96ac */
.L_x_5299:
[----:B------:R-:W-:Y:S05]  /*2160*/  BSYNC B1 ;  /* 0x0000000000017941 */ /* 0x000fea0003800000 */
.L_x_5298:
[----:B------:R-:W0:Y:S01]  /*2170*/  I2F.U32 R7, R8 ;  /* 0x0000000800077306 */ /* 0x000e220000201000 */
[----:B------:R-:W-:Y:S01]  /*2180*/  PRMT R13, RZ, 0x5410, R9 ;  /* 0x00005410ff0d7816 */ /* 0x000fe20000000009 */
[----:B------:R-:W-:Y:S01]  /*2190*/  BSSY B1, `(.L_x_5302) ;  /* 0x0000016000017945 */ /* 0x000fe20003800000 */
[C---:B------:R-:W-:Y:S02]  /*21a0*/  ISETP.NE.AND P2, PT, R14.reuse, 0x1, PT ;  /* 0x000000010e00780c */ /* 0x040fe40003f45270 */
[----:B------:R-:W-:Y:S01]  /*21b0*/  PRMT R34, RZ, 0x5410, R121 ;  /* 0x00005410ff227816 */ /* 0x000fe20000000079 */
[----:B------:R-:W-:Y:S01]  /*21c0*/  FMUL.FTZ R13, R13, R132 ;  /* 0x000000840d0d7220 */ /* 0x000fe20000410000 */
[----:B------:R-:W-:-:S03]  /*21d0*/  IADD3 R12, R14, 0x1, RZ ;  /* 0x000000010e0c7810 */ /* 0x000fc60007ffe0ff */
[----:B------:R-:W-:Y:S02]  /*21e0*/  FMUL.FTZ R13, R13, c[0x0][0x1e8] ;  /* 0x00007a000d0d7a20 */ /* 0x000fe40000410000 */
[----:B0-----:R-:W-:-:S05]  /*21f0*/  FFMA.FTZ R7, R7, R186, 1.1641532182693481445e-10 ;  /* 0x2f00000007077423 */ /* 0x001fca00000100ba */
[----:B------:R-:W-:Y:S02]  /*2200*/  FSETP.GTU.FTZ.AND P1, PT, R7, c[0x0][0x1e4], PT ;  /* 0x0000790007007a0b */ /* 0x000fe40003f3c000 */
[----:B------:R-:W-:Y:S02]  /*2210*/  @P0 PRMT R7, RZ, 0x5410, R45 ;  /* 0x00005410ff070816 */ /* 0x000fe4000000002d */
[----:B------:R-:W-:-:S05]  /*2220*/  FSEL R13, R13, RZ, !P1 ;  /* 0x000000ff0d0d7208 */ /* 0x000fca0004800000 */
[----:B------:R-:W-:-:S04]  /*2230*/  FMUL.FTZ R34, R13, R34 ;  /* 0x000000220d227220 */ /* 0x000fc80000410000 */
        /* <DEDUP_REMOVED lines=10> */
.L_x_5303:
[----:B------:R-:W-:Y:S02]  /*22e0*/  IMAD.MOV.U32 R8, RZ, RZ, R168 ;  /* 0x000000ffff087224 */ /* 0x000fe400078e00a8 */
.L_x_5304:
[----:B------:R-:W-:Y:S05]  /*22f0*/  BSYNC B1 ;  /* 0x0000000000017941 */ /* 0x000fea0003800000 */
.L_x_5302:
        /* <DEDUP_REMOVED lines=16> */
.L_x_5308:
[----:B------:R-:W-:Y:S05]  /*2400*/  BSYNC B2 ;  /* 0x0000000000027941 */ /* 0x000fea0003800000 */
.L_x_5307:
        /* <DEDUP_REMOVED lines=37> */
[----:B------:R-:W-:Y:S01]  /*2660*/  IMAD.WIDE.U32 R168, R168, -0x326172a9, RZ ;  /* 0xcd9e8d57a8a87825 */ /* 0x000fe200078e00ff */
[----:B------:R-:W-:-:S03]  /*2670*/  HFMA2.MMA R12, -RZ, RZ, 0, 0 ;  /* 0x00000000ff0c7435 */ /* 0x000fc600000001ff */
[----:B------:R-:W-:Y:S01]  /*2680*/  IMAD.WIDE.U32 R174, R174, -0x2daee0ad, RZ ;  /* 0xd2511f53aeae7825 */ /* 0x000fe200078e00ff */
[----:B------:R-:W-:-:S04]  /*2690*/  LOP3.LUT R169, R169, UR25, R6, 0x96, !PT ;  /* 0x00000019a9a97c12 */ /* 0x000fc8000f8e9606 */
[----:B------:R-:W-:Y:S02]  /*26a0*/  LOP3.LUT R172, R175, UR26, R172, 0x96, !PT ;  /* 0x0000001aafac7c12 */ /* 0x000fe4000f8e96ac */
.L_x_5306:
[----:B------:R-:W-:Y:S05]  /*26b0*/  BSYNC B1 ;  /* 0x0000000000017941 */ /* 0x000fea0003800000 */
.L_x_5305:
[----:B------:R0:W1:Y:S01]  /*26c0*/  I2F.U32 R7, R8 ;  /* 0x0000000800077306 */ /* 0x0000620000201000 */
[----:B------:R-:W-:Y:S01]  /*26d0*/  PRMT R9, RZ, 0x7610, R9 ;  /* 0x00007610ff097816 */ /* 0x000fe20000000009 */
[----:B------:R-:W-:Y:S01]  /*26e0*/  BSSY B1, `(.L_x_5309) ;  /* 0x0000016000017945 */ /* 0x000fe20003800000 */
[C---:B------:R-:W-:Y:S02]  /*26f0*/  ISETP.NE.AND P3, PT, R12.reuse, 0x1, PT ;  /* 0x000000010c00780c */ /* 0x040fe40003f65270 */
[----:B------:R-:W-:Y:S01]  /*2700*/  PRMT R6, RZ, 0x7610, R121 ;  /* 0x00007610ff067816 */ /* 0x000fe20000000079 */
[----:B------:R-:W-:Y:S01]  /*2710*/  FMUL.FTZ R9, R9, R132 ;  /* 0x0000008409097220 */ /* 0x000fe20000410000 */
[----:B0-----:R-:W-:-:S03]  /*2720*/  IADD3 R8, R12, 0x1, RZ ;  /* 0x000000010c087810 */ /* 0x001fc60007ffe0ff */
[----:B------:R-:W-:Y:S02]  /*2730*/  FMUL.FTZ R9, R9, c[0x0][0x1e8] ;  /* 0x00007a0009097a20 */ /* 0x000fe40000410000 */
[----:B-1----:R-:W-:-:S05]  /*2740*/  FFMA.FTZ R7, R7, R186, 1.1641532182693481445e-10 ;  /* 0x2f00000007077423 */ /* 0x002fca00000100ba */
[----:B------:R-:W-:-:S04]  /*2750*/  FSETP.GTU.FTZ.AND P2, PT, R7, c[0x0][0x1e4], PT ;  /* 0x0000790007007a0b */ /* 0x000fc80003f5c000 */
[----:B------:R-:W-:-:S05]  /*2760*/  FSEL R9, R9, RZ, !P2 ;  /* 0x000000ff09097208 */ /* 0x000fca0005000000 */
[----:B------:R-:W-:Y:S01]  /*2770*/  FMUL.FTZ R35, R9, R6 ;  /* 0x0000000609237220 */ /* 0x000fe20000410000 */
        /* <DEDUP_REMOVED lines=11> */
.L_x_5310:
[----:B------:R-:W-:Y:S02]  /*2830*/  IMAD.MOV.U32 R18, RZ, RZ, R168 ;  /* 0x000000ffff127224 */ /* 0x000fe400078e00a8 */
.L_x_5311:
[----:B------:R-:W-:Y:S05]  /*2840*/  BSYNC B1 ;  /* 0x0000000000017941 */ /* 0x000fea0003800000 */
.L_x_5309:
        /* <DEDUP_REMOVED lines=16> */
.L_x_5315:
[----:B------:R-:W-:Y:S05]  /*2950*/  BSYNC B2 ;  /* 0x0000000000027941 */ /* 0x000fea0003800000 */
.L_x_5314:
        /* <DEDUP_REMOVED lines=42> */
.L_x_5313:
[----:B------:R-:W-:Y:S05]  /*2c00*/  BSYNC B1 ;  /* 0x0000000000017941 */ /* 0x000fea0003800000 */
.L_x_5312:
        /* <DEDUP_REMOVED lines=9> */
[----:B------:R-:W-:-:S04]  /*2ca0*/  FSETP.GTU.FTZ.AND P3, PT, R7, c[0x0][0x1e4], PT ;  /* 0x0000790007007a0b */ /* 0x000fc80003f7c000 */
[----:B------:R-:W-:-:S05]  /*2cb0*/  FSEL R9, R9, RZ, !P3 ;  /* 0x000000ff09097208 */ /* 0x000fca0005800000 */
[----:B------:R-:W-:Y:S01]  /*2cc0*/  FMUL.FTZ R129, R9, R6 ;  /* 0x0000000609817220 */ /* 0x000fe20000410000 */
        /* <DEDUP_REMOVED lines=11> */
.L_x_5317:
[----:B------:R-:W-:Y:S02]  /*2d80*/  IMAD.MOV.U32 R18, RZ, RZ, R168 ;  /* 0x000000ffff127224 */ /* 0x000fe400078e00a8 */
.L_x_5318:
[----:B------:R-:W-:Y:S05]  /*2d90*/  BSYNC B1 ;  /* 0x0000000000017941 */ /* 0x000fea0003800000 */
.L_x_5316:
        /* <DEDUP_REMOVED lines=16> */
.L_x_5322:
[----:B------:R-:W-:Y:S05]  /*2ea0*/  BSYNC B2 ;  /* 0x0000000000027941 */ /* 0x000fea0003800000 */
.L_x_5321:
        /* <DEDUP_REMOVED lines=42> */
.L_x_5320:
[----:B------:R-:W-:Y:S05]  /*3150*/  BSYNC B1 ;  /* 0x0000000000017941 */ /* 0x000fea0003800000 */
.L_x_5319:
        /* <DEDUP_REMOVED lines=23> */
.L_x_5324:
[----:B------:R-:W-:Y:S02]  /*32d0*/  IMAD.MOV.U32 R10, RZ, RZ, R168 ;  /* 0x000000ffff0a7224 */ /* 0x000fe400078e00a8 */
.L_x_5325:
[----:B------:R-:W-:Y:S05]  /*32e0*/  BSYNC B1 ;  /* 0x0000000000017941 */ /* 0x000fea0003800000 */
.L_x_5323:
        /* <DEDUP_REMOVED lines=16> */
.L_x_5329:
[----:B------:R-:W-:Y:S05]  /*33f0*/  BSYNC B2 ;  /* 0x0000000000027941 */ /* 0x000fea0003800000 */
.L_x_5328:
        /* <DEDUP_REMOVED lines=42> */
.L_x_5327:
[----:B------:R-:W-:Y:S05]  /*36a0*/  BSYNC B1 ;  /* 0x0000000000017941 */ /* 0x000fea0003800000 */
.L_x_5326:
        /* <DEDUP_REMOVED lines=23> */
.L_x_5331:
[----:B------:R-:W-:Y:S02]  /*3820*/  IMAD.MOV.U32 R10, RZ, RZ, R168 ;  /* 0x000000ffff0a7224 */ /* 0x000fe400078e00a8 */
.L_x_5332:
[----:B------:R-:W-:Y:S05]  /*3830*/  BSYNC B1 ;  /* 0x0000000000017941 */ /* 0x000fea0003800000 */
.L_x_5330:
        /* <DEDUP_REMOVED lines=18> */
.L_x_5336:
[----:B------:R-:W-:Y:S05]  /*3960*/  BSYNC B2 ;  /* 0x0000000000027941 */ /* 0x000fea0003800000 */
.L_x_5335:
        /* <DEDUP_REMOVED lines=42> */
.L_x_5334:
[----:B------:R-:W-:Y:S05]  /*3c10*/  BSYNC B1 ;  /* 0x0000000000017941 */ /* 0x000fea0003800000 */
.L_x_5333:
[----:B------:R-:W0:Y:S01]  /*3c20*/  I2F.U32 R7, R10 ;  /* 0x0000000a00077306 */ /* 0x000e220000201000 */
[----:B------:R-:W-:Y:S02]  /*3c30*/  SEL R9, RZ, 0x10000, P5 ;  /* 0x00010000ff097807 */ /* 0x000fe40002800000 */
[----:B------:R-:W-:Y:S02]  /*3c40*/  ISETP.NE.AND P5, PT, R17, RZ, PT ;  /* 0x000000ff1100720c */ /* 0x000fe40003fa5270 */
[----:B------:R-:W-:Y:S02]  /*3c50*/  PRMT R11, RZ, 0x7610, R11 ;  /* 0x00007610ff0b7816 */ /* 0x000fe4000000000b */
[----:B------:R-:W-:Y:S02]  /*3c60*/  SEL R6, RZ, 0x1, P2 ;  /* 0x00000001ff067807 */ /* 0x000fe40001000000 */
[----:B------:R-:W-:Y:S01]  /*3c70*/  SEL R12, RZ, 0x1, P1 ;  /* 0x00000001ff0c7807 */ /* 0x000fe20000800000 */
[----:B------:R-:W-:Y:S01]  /*3c80*/  FMUL.FTZ R11, R11, R132 ;  /* 0x000000840b0b7220 */ /* 0x000fe20000410000 */
[----:B------:R-:W-:-:S02]  /*3c90*/  SEL R14, RZ, 0x1, P5 ;  /* 0x00000001ff0e7807 */ /* 0x000fc40002800000 */
[----:B------:R-:W-:Y:S01]  /*3ca0*/  SEL R8, RZ, 0x100, P4 ;  /* 0x00000100ff087807 */ /* 0x000fe20002000000 */
[----:B------:R-:W-:Y:S01]  /*3cb0*/  IMAD.WIDE.U32 R12, R12, 0x10000, RZ ;  /* 0x000100000c0c7825 */ /* 0x000fe200078e00ff */
[----:B------:R-:W-:Y:S02]  /*3cc0*/  ISETP.NE.AND P6, PT, R16, RZ, PT ;  /* 0x000000ff1000720c */ /* 0x000fe40003fc5270 */
[----:B------:R-:W-:Y:S01]  /*3cd0*/  SEL R17, RZ, 0x1, P3 ;  /* 0x00000001ff117807 */ /* 0x000fe20001800000 */
[----:B0-----:R-:W-:Y:S01]  /*3ce0*/  FFMA.FTZ R7, R7, R186, 1.1641532182693481445e-10 ;  /* 0x2f00000007077423 */ /* 0x001fe200000100ba */
[----:B------:R-:W-:Y:S01]  /*3cf0*/  IADD3 R185, R176, 0x20, RZ ;  /* 0x00000020b0b97810 */ /* 0x000fe20007ffe0ff */
[----:B------:R-:W-:-:S03]  /*3d00*/  IMAD.WIDE.U32 R14, R14, 0x100, RZ ;  /* 0x000001000e0e7825 */ /* 0x000fc600078e00ff */
[----:B------:R-:W-:Y:S01]  /*3d10*/  FSETP.GTU.FTZ.AND P2, PT, R7, c[0x0][0x1e4], PT ;  /* 0x0000790007007a0b */ /* 0x000fe20003f5c000 */
[----:B------:R-:W-:-:S03]  /*3d20*/  IMAD.WIDE.U32 R6, R6, 0x1000000, RZ ;  /* 0x0100000006067825 */ /* 0x000fc600078e00ff */
[----:B------:R-:W-:Y:S01]  /*3d30*/  SEL R10, RZ, 0x1000000, P2 ;  /* 0x01000000ff0a7807 */ /* 0x000fe20001000000 */
[----:B------:R-:W-:Y:S01]  /*3d40*/  FMUL.FTZ R11, R11, c[0x0][0x1e8] ;  /* 0x00007a000b0b7a20 */ /* 0x000fe20000410000 */
[----:B------:R-:W-:Y:S02]  /*3d50*/  LOP3.LUT R12, R14, R6, R12, 0xfe, !PT ;  /* 0x000000060e0c7212 */ /* 0x000fe400078efe0c */
[----:B------:R-:W-:Y:S02]  /*3d60*/  PRMT R6, RZ, 0x7610, R123 ;  /* 0x00007610ff067816 */ /* 0x000fe4000000007b */
[----:B------:R-:W-:Y:S02]  /*3d70*/  FSEL R11, R11, RZ, !P2 ;  /* 0x000000ff0b0b7208 */ /* 0x000fe40005000000 */
[----:B------:R-:W-:Y:S02]  /*3d80*/  LOP3.LUT R8, R8, R10, R9, 0xfe, !PT ;  /* 0x0000000a08087212 */ /* 0x000fe400078efe09 */
[----:B------:R-:W-:Y:S01]  /*3d90*/  SEL R9, RZ, 0x1, P6 ;  /* 0x00000001ff097807 */ /* 0x000fe20003000000 */
[----:B------:R-:W-:Y:S01]  /*3da0*/  FMUL.FTZ R131, R11, R6 ;  /* 0x000000060b837220 */ /* 0x000fe20000410000 */
[----:B------:R-:W-:-:S02]  /*3db0*/  @P0 PRMT R6, RZ, 0x7610, R47 ;  /* 0x00007610ff060816 */ /* 0x000fc4000000002f */
[----:B------:R-:W-:Y:S02]  /*3dc0*/  LOP3.LUT R12, R12, R9, RZ, 0xfc, !PT ;  /* 0x000000090c0c7212 */ /* 0x000fe400078efcff */
[----:B------:R-:W-:Y:S01]  /*3dd0*/  LOP3.LUT R17, R7, R8, R17, 0xfe, !PT ;  /* 0x0000000807117212 */ /* 0x000fe200078efe11 */
[----:B------:R-:W-:Y:S01]  /*3de0*/  @P0 FADD.FTZ R131, R131, R6 ;  /* 0x0000000683830221 */ /* 0x000fe20000010000 */
[----:B------:R-:W-:Y:S02]  /*3df0*/  LEA R6, P1, R176, c[0x0][0x188], 0x4 ;  /* 0x00006200b0067a11 */ /* 0x000fe400078220ff */
[----:B------:R-:W-:Y:S02]  /*3e00*/  F2FP.BF16.PACK_AB R10, R128, R129 ;  /* 0x00000081800a723e */ /* 0x000fe400000010ff */
[----:B------:R-:W-:Y:S02]  /*3e10*/  F2FP.BF16.PACK_AB R9, R35, R34 ;  /* 0x000000222309723e */ /* 0x000fe400000010ff */
[----:B------:R-:W-:-:S02]  /*3e20*/  F2FP.BF16.PACK_AB R8, R33, R32 ;  /* 0x000000202108723e */ /* 0x000fc400000010ff */
[C---:B------:R-:W-:Y:S02]  /*3e30*/  LEA.HI.X R7, R176.reuse, c[0x0][0x18c], RZ, 0x4, P1 ;  /* 0x00006300b0077a11 */ /* 0x040fe400008f24ff */
[----:B------:R-:W-:Y:S02]  /*3e40*/  F2FP.BF16.PACK_AB R11, R131, R130 ;  /* 0x00000082830b723e */ /* 0x000fe400000010ff */
[C---:B------:R-:W-:Y:S02]  /*3e50*/  LEA R14, P2, R176.reuse, c[0x0][0x190], 0x3 ;  /* 0x00006400b00e7a11 */ /* 0x040fe400078418ff */
[----:B------:R-:W-:Y:S01]  /*3e60*/  LOP3.LUT R13, R15, R17, R13, 0xfe, !PT ;  /* 0x000000110f0d7212 */ /* 0x000fe200078efe0d */
[----:B------:R0:W-:Y:S01]  /*3e70*/  STG.E.128 [R6.64], R8 ;  /* 0x0000000806007986 */ /* 0x0001e2000c101d06 */
[----:B------:R-:W-:-:S05]  /*3e80*/  LEA.HI.X R15, R176, c[0x0][0x194], RZ, 0x3, P2 ;  /* 0x00006500b00f7a11 */ /* 0x000fca00010f1cff */
[----:B------:R1:W-:Y:S01]  /*3e90*/  STG.E.64 [R14.64], R12 ;  /* 0x0000000c0e007986 */ /* 0x0003e2000c101b06 */
[----:B0-----:R-:W-:-:S04]  /*3ea0*/  @P0 IMAD.WIDE.U32 R6, R185, R221, c[0x0][0x180] ;  /* 0x00006000b9060625 */ /* 0x001fc800078e00dd */
[----:B------:R-:W-:Y:S01]  /*3eb0*/  IMAD.WIDE.U32 R8, R185, R221, c[0x0][0x170] ;  /* 0x00005c00b9087625 */ /* 0x000fe200078e00dd */
[----:B------:R0:W5:Y:S04]  /*3ec0*/  @P0 LDG.E.128 R44, [R6.64] ;  /* 0x00000006062c0981 */ /* 0x000168000c1e1d00 */
[----:B-1----:R0:W5:Y:S01]  /*3ed0*/  LDG.E.128 R12, [R8.64] ;  /* 0x00000006080c7981 */ /* 0x002162000c1e1d00 */
        /* <DEDUP_REMOVED lines=12> */
.L_x_5338:
[----:B0-----:R-:W-:Y:S02]  /*3fa0*/  MOV R18, R168 ;  /* 0x000000a800127202 */ /* 0x001fe40000000f00 */
.L_x_5339:
[----:B------:R-:W-:Y:S05]  /*3fb0*/  BSYNC B1 ;  /* 0x0000000000017941 */ /* 0x000fea0003800000 */
.L_x_5337:
        /* <DEDUP_REMOVED lines=16> */
.L_x_5343:
[----:B------:R-:W-:Y:S05]  /*40c0*/  BSYNC B2 ;  /* 0x0000000000027941 */ /* 0x000fea0003800000 */
.L_x_5342:
        /* <DEDUP_REMOVED lines=42> */
.L_x_5341:
[----:B------:R-:W-:Y:S05]  /*4370*/  BSYNC B1 ;  /* 0x0000000000017941 */ /* 0x000fea0003800000 */
.L_x_5340:
[----:B------:R-:W0:Y:S01]  /*4380*/  I2F.U32 R7, R18 ;  /* 0x0000001200077306 */ /* 0x000e220000201000 */
[----:B-----5:R-:W-:Y:S01]  /*4390*/  PRMT R9, RZ, 0x5410, R12 ;  /* 0x00005410ff097816 */ /* 0x020fe2000000000c */
[----:B------:R-:W-:Y:S01]  /*43a0*/  BSSY B1, `(.L_x_5344) ;  /* 0x0000017000017945 */ /* 0x000fe20003800000 */
[----:B------:R-:W-:Y:S02]  /*43b0*/  PRMT R6, RZ, 0x5410, R116 ;  /* 0x00005410ff067816 */ /* 0x000fe40000000074 */
        /* <DEDUP_REMOVED lines=20> */
.L_x_5345:
[----:B------:R-:W-:Y:S02]  /*4500*/  IMAD.MOV.U32 R20, RZ, RZ, R168 ;  /* 0x000000ffff147224 */ /* 0x000fe400078e00a8 */
.L_x_5346:
[----:B------:R-:W-:Y:S05]  /*4510*/  BSYNC B1 ;  /* 0x0000000000017941 */ /* 0x000fea0003800000 */
.L_x_5344:
        /* <DEDUP_REMOVED lines=16> */
.L_x_5350:
[----:B------:R-:W-:Y:S05]  /*4620*/  BSYNC B2 ;  /* 0x0000000000027941 */ /* 0x000fea0003800000 */
.L_x_5349:
        /* <DEDUP_REMOVED lines=42> */
.L_x_5348:
[----:B------:R-:W-:Y:S05]  /*48d0*/  BSYNC B1 ;  /* 0x0000000000017941 */ /* 0x000fea0003800000 */
.L_x_5347:
        /* <DEDUP_REMOVED lines=24> */
.L_x_5352:
[----:B------:R-:W-:Y:S02]  /*4a60*/  IMAD.MOV.U32 R12, RZ, RZ, R168 ;  /* 0x000000ffff0c7224 */ /* 0x000fe400078e00a8 */
.L_x_5353:
[----:B------:R-:W-:Y:S05]  /*4a70*/  BSYNC B1 ;  /* 0x0000000000017941 */ /* 0x000fea0003800000 */
.L_x_5351:
        /* <DEDUP_REMOVED lines=16> */
.L_x_5357:
[----:B------:R-:W-:Y:S05]  /*4b80*/  BSYNC B2 ;  /* 0x0000000000027941 */ /* 0x000fea0003800000 */
.L_x_5356:
        /* <DEDUP_REMOVED lines=42> */
.L_x_5355:
[----:B------:R-:W-:Y:S05]  /*4e30*/  BSYNC B1 ;  /* 0x0000000000017941 */ /* 0x000fea0003800000 */
.L_x_5354:
[----:B------:R-:W0:Y:S01]  /*4e40*/  I2F.U32 R9, R12 ;  /* 0x0000000c00097306 */ /* 0x000e220000201000 */
[----:B------:R-:W-:Y:S01]  /*4e50*/  PRMT R11, RZ, 0x5410, R13 ;  /* 0x00005410ff0b7816 */ /* 0x000fe2000000000d */
[----:B------:R-:W-:Y:S01]  /*4e60*/  BSSY B1, `(.L_x_5358) ;  /* 0x0000016000017945 */ /* 0x000fe20003800000 */
[----:B------:R-:W-:Y:S02]  /*4e70*/  ISETP.NE.AND P2, PT, R16, 0x1, PT ;  /* 0x000000011000780c */ /* 0x000fe40003f45270 */
[----:B------:R-:W-:Y:S01]  /*4e80*/  PRMT R8, RZ, 0x5410, R117 ;  /* 0x00005410ff087816 */ /* 0x000fe20000000075 */
[----:B------:R-:W-:-:S04]  /*4e90*/  FMUL.FTZ R11, R11, R132 ;  /* 0x000000840b0b7220 */ /* 0x000fc80000410000 */
[----:B------:R-:W-:Y:S02]  /*4ea0*/  FMUL.FTZ R11, R11, c[0x0][0x1e8] ;  /* 0x00007a000b0b7a20 */ /* 0x000fe40000410000 */
[----:B0-----:R-:W-:-:S05]  /*4eb0*/  FFMA.FTZ R9, R9, R186, 1.1641532182693481445e-10 ;  /* 0x2f00000009097423 */ /* 0x001fca00000100ba */
[----:B------:R-:W-:Y:S02]  /*4ec0*/  FSETP.GTU.FTZ.AND P1, PT, R9, c[0x0][0x1e4], PT ;  /* 0x0000790009007a0b */ /* 0x000fe40003f3c000 */
[----:B------:R-:W-:Y:S02]  /*4ed0*/  @P0 PRMT R9, RZ, 0x5410, R45 ;  /* 0x00005410ff090816 */ /* 0x000fe4000000002d */
[----:B------:R-:W-:-:S05]  /*4ee0*/  FSEL R11, R11, RZ, !P1 ;  /* 0x000000ff0b0b7208 */ /* 0x000fca0004800000 */
[----:B------:R-:W-:Y:S01]  /*4ef0*/  FMUL.FTZ R8, R11, R8 ;  /* 0x000000080b087220 */ /* 0x000fe20000410000 */
        /* <DEDUP_REMOVED lines=11> */
.L_x_5359:
[----:B------:R-:W-:Y:S02]  /*4fb0*/  IMAD.MOV.U32 R12, RZ, RZ, R168 ;  /* 0x000000ffff0c7224 */ /* 0x000fe400078e00a8 */
.L_x_5360:
[----:B------:R-:W-:Y:S05]  /*4fc0*/  BSYNC B1 ;  /* 0x0000000000017941 */ /* 0x000fea0003800000 */
.L_x_5358:
        /* <DEDUP_REMOVED lines=16> */
.L_x_5364:
[----:B------:R-:W-:Y:S05]  /*50d0*/  BSYNC B2 ;  /* 0x0000000000027941 */ /* 0x000fea0003800000 */
.L_x_5363:
        /* <DEDUP_REMOVED lines=42> */
.L_x_5362:
[----:B------:R-:W-:Y:S05]  /*5380*/  BSYNC B1 ;  /* 0x0000000000017941 */ /* 0x000fea0003800000 */
.L_x_5361:
[----:B------:R0:W1:Y:S01]  /*5390*/  I2F.U32 R9, R12 ;  /* 0x0000000c00097306 */ /* 0x0000620000201000 */
[----:B------:R-:W-:Y:S01]  /*53a0*/  PRMT R13, RZ, 0x7610, R13 ;  /* 0x00007610ff0d7816 */ /* 0x000fe2000000000d */
[----:B------:R-:W-:Y:S01]  /*53b0*/  BSSY B1, `(.L_x_5365) ;  /* 0x0000016000017945 */ /* 0x000fe20003800000 */
[----:B------:R-:W-:Y:S02]  /*53c0*/  ISETP.NE.AND P3, PT, R11, 0x1, PT ;  /* 0x000000010b00780c */ /* 0x000fe40003f65270 */
        /* <DEDUP_REMOVED lines=19> */
.L_x_5366:
[----:B------:R-:W-:Y:S02]  /*5500*/  IMAD.MOV.U32 R20, RZ, RZ, R168 ;  /* 0x000000ffff147224 */ /* 0x000fe400078e00a8 */
.L_x_5367:
[----:B------:R-:W-:Y:S05]  /*5510*/  BSYNC B1 ;  /* 0x0000000000017941 */ /* 0x000fea0003800000 */
.L_x_5365:
        /* <DEDUP_REMOVED lines=16> */
.L_x_5371:
[----:B------:R-:W-:Y:S05]  /*5620*/  BSYNC B2 ;  /* 0x0000000000027941 */ /* 0x000fea0003800000 */
.L_x_5370:
        /* <DEDUP_REMOVED lines=42> */
.L_x_5369:
[----:B------:R-:W-:Y:S05]  /*58d0*/  BSYNC B1 ;  /* 0x0000000000017941 */ /* 0x000fea0003800000 */
.L_x_5368:
        /* <DEDUP_REMOVED lines=23> */
.L_x_5373:
[----:B------:R-:W-:Y:S02]  /*5a50*/  IMAD.MOV.U32 R22, RZ, RZ, R168 ;  /* 0x000000ffff167224 */ /* 0x000fe400078e00a8 */
.L_x_5374:
[----:B------:R-:W-:Y:S05]  /*5a60*/  BSYNC B1 ;  /* 0x0000000000017941 */ /* 0x000fea0003800000 */
.L_x_5372:
        /* <DEDUP_REMOVED lines=16> */
.L_x_5378:
[----:B------:R-:W-:Y:S05]  /*5b70*/  BSYNC B2 ;  /* 0x0000000000027941 */ /* 0x000fea0003800000 */
.L_x_5377:
        /* <DEDUP_REMOVED lines=42> */
.L_x_5376:
[----:B------:R-:W-:Y:S05]  /*5e20*/  BSYNC B1 ;  /* 0x0000000000017941 */ /* 0x000fea0003800000 */
.L_x_5375:
[----:B------:R-:W0:Y:S01]  /*5e30*/  I2F.U32 R11, R22 ;  /* 0x00000016000b7306 */ /* 0x000e220000201000 */
[----:B------:R-:W-:Y:S01]  /*5e40*/  PRMT R13, RZ, 0x7610, R14 ;  /* 0x00007610ff0d7816 */ /* 0x000fe2000000000e */
[----:B------:R-:W-:Y:S01]  /*5e50*/  BSSY B1, `(.L_x_5379) ;  /* 0x0000016000017945 */ /* 0x000fe20003800000 */
[----:B------:R-:W-:Y:S02]  /*5e60*/  ISETP.NE.AND P5, PT, R17, 0x1, PT ;  /* 0x000000011100780c */ /* 0x000fe40003fa5270 */
        /* <DEDUP_REMOVED lines=19> */
.L_x_5380:
[----:B------:R-:W-:Y:S02]  /*5fa0*/  IMAD.MOV.U32 R14, RZ, RZ, R168 ;  /* 0x000000ffff0e7224 */ /* 0x000fe400078e00a8 */
.L_x_5381:
[----:B------:R-:W-:Y:S05]  /*5fb0*/  BSYNC B1 ;  /* 0x0000000000017941 */ /* 0x000fea0003800000 */
.L_x_5379:
        /* <DEDUP_REMOVED lines=16> */
.L_x_5385:
[----:B------:R-:W-:Y:S05]  /*60c0*/  BSYNC B2 ;  /* 0x0000000000027941 */ /* 0x000fea0003800000 */
.L_x_5384:
        /* <DEDUP_REMOVED lines=42> */
.L_x_5383:
[----:B------:R-:W-:Y:S05]  /*6370*/  BSYNC B1 ;  /* 0x0000000000017941 */ /* 0x000fea0003800000 */
.L_x_5382:
        /* <DEDUP_REMOVED lines=23> */
.L_x_5387:
[----:B------:R-:W-:Y:S02]  /*64f0*/  IMAD.MOV.U32 R13, RZ, RZ, R168 ;  /* 0x000000ffff0d7224 */ /* 0x000fe400078e00a8 */
.L_x_5388:
[----:B------:R-:W-:Y:S05]  /*6500*/  BSYNC B1 ;  /* 0x0000000000017941 */ /* 0x000fea0003800000 */
.L_x_5386:
        /* <DEDUP_REMOVED lines=18> */
.L_x_5392:
[----:B------:R-:W-:Y:S05]  /*6630*/  BSYNC B2 ;  /* 0x0000000000027941 */ /* 0x000fea0003800000 */
.L_x_5391:
        /* <DEDUP_REMOVED lines=42> */
.L_x_5390:
[----:B------:R-:W-:Y:S05]  /*68e0*/  BSYNC B1 ;  /* 0x0000000000017941 */ /* 0x000fea0003800000 */
.L_x_5389:
[----:B------:R-:W0:Y:S01]  /*68f0*/  I2F.U32 R13, R13 ;  /* 0x0000000d000d7306 */ /* 0x000e220000201000 */
[----:B------:R-:W-:Y:S01]  /*6900*/  PRMT R15, RZ, 0x7610, R15 ;  /* 0x00007610ff0f7816 */ /* 0x000fe2000000000f */
[----:B------:R-:W-:Y:S01]  /*6910*/  IMAD.MOV.U32 R222, RZ, RZ, 0x8 ;  /* 0x00000008ffde7424 */ /* 0x000fe200078e00ff */
[----:B------:R-:W-:Y:S02]  /*6920*/  SEL R19, RZ, 0x10000, P5 ;  /* 0x00010000ff137807 */ /* 0x000fe40002800000 */
[----:B------:R-:W-:Y:S01]  /*6930*/  ISETP.NE.AND P5, PT, R25, RZ, PT ;  /* 0x000000ff1900720c */ /* 0x000fe20003fa5270 */
[----:B------:R-:W-:Y:S01]  /*6940*/  FMUL.FTZ R15, R15, R132 ;  /* 0x000000840f0f7220 */ /* 0x000fe20000410000 */
[----:B------:R-:W-:Y:S02]  /*6950*/  SEL R16, RZ, 0x1, P2 ;  /* 0x00000001ff107807 */ /* 0x000fe40001000000 */
[----:B------:R-:W-:Y:S01]  /*6960*/  SEL R22, RZ, 0x1, P5 ;  /* 0x00000001ff167807 */ /* 0x000fe20002800000 */
[----:B------:R-:W-:Y:S01]  /*6970*/  FMUL.FTZ R18, R15, c[0x0][0x1e8] ;  /* 0x00007a000f127a20 */ /* 0x000fe20000410000 */
[----:B------:R-:W-:Y:S01]  /*6980*/  SEL R20, RZ, 0x100, P4 ;  /* 0x00000100ff147807 */ /* 0x000fe20002000000 */
[----:B------:R-:W-:Y:S01]  /*6990*/  IMAD.WIDE.U32 R16, R16, 0x1000000, RZ ;  /* 0x0100000010107825 */ /* 0x000fe200078e00ff */
[----:B------:R-:W-:-:S02]  /*69a0*/  ISETP.NE.AND P6, PT, R24, RZ, PT ;  /* 0x000000ff1800720c */ /* 0x000fc40003fc5270 */
[----:B------:R-:W-:Y:S01]  /*69b0*/  SEL R25, RZ, 0x1, P3 ;  /* 0x00000001ff197807 */ /* 0x000fe20001800000 */
[----:B0-----:R-:W-:Y:S01]  /*69c0*/  FFMA.FTZ R14, R13, R186, 1.1641532182693481445e-10 ;  /* 0x2f0000000d0e7423 */ /* 0x001fe200000100ba */
[----:B------:R-:W-:Y:S01]  /*69d0*/  IADD3 R184, R176, 0x40, RZ ;  /* 0x00000040b0b87810 */ /* 0x000fe20007ffe0ff */
[----:B------:R-:W-:-:S03]  /*69e0*/  IMAD.WIDE.U32 R22, R22, 0x100, RZ ;  /* 0x0000010016167825 */ /* 0x000fc600078e00ff */
[----:B------:R-:W-:Y:S01]  /*69f0*/  FSETP.GTU.FTZ.AND P2, PT, R14, c[0x0][0x1e4], PT ;  /* 0x000079000e007a0b */ /* 0x000fe20003f5c000 */
[----:B------:R-:W-:Y:S01]  /*6a00*/  IMAD.WIDE.U32 R26, R184, R221, c[0x0][0x170] ;  /* 0x00005c00b81a7625 */ /* 0x000fe200078e00dd */
[----:B------:R-:W-:Y:S02]  /*6a10*/  SEL R14, RZ, 0x1, P1 ;  /* 0x00000001ff0e7807 */ /* 0x000fe40000800000 */
[----:B------:R-:W-:Y:S02]  /*6a20*/  SEL R13, RZ, 0x1000000, P2 ;  /* 0x01000000ff0d7807 */ /* 0x000fe40001000000 */
[----:B------:R-:W-:Y:S01]  /*6a30*/  FSEL R18, R18, RZ, !P2 ;  /* 0x000000ff12127208 */ /* 0x000fe20005000000 */
[----:B------:R-:W-:Y:S01]  /*6a40*/  IMAD.WIDE.U32 R14, R14, 0x10000, RZ ;  /* 0x000100000e0e7825 */ /* 0x000fe200078e00ff */
[----:B------:R-:W-:Y:S02]  /*6a50*/  LOP3.LUT R20, R20, R13, R19, 0xfe, !PT ;  /* 0x0000000d14147212 */ /* 0x000fe400078efe13 */
[----:B------:R-:W-:-:S02]  /*6a60*/  PRMT R13, RZ, 0x7610, R119 ;  /* 0x00007610ff0d7816 */ /* 0x000fc40000000077 */
[----:B------:R-:W-:Y:S02]  /*6a70*/  LOP3.LUT R14, R22, R16, R14, 0xfe, !PT ;  /* 0x00000010160e7212 */ /* 0x000fe400078efe0e */
[----:B------:R-:W-:Y:S01]  /*6a80*/  @P0 PRMT R16, RZ, 0x7610, R47 ;  /* 0x00007610ff100816 */ /* 0x000fe2000000002f */
[----:B------:R-:W-:Y:S01]  /*6a90*/  FMUL.FTZ R13, R18, R13 ;  /* 0x0000000d120d7220 */ /* 0x000fe20000410000 */
[----:B------:R-:W-:Y:S02]  /*6aa0*/  SEL R19, RZ, 0x1, P6 ;  /* 0x00000001ff137807 */ /* 0x000fe40003000000 */
[----:B------:R-:W-:Y:S01]  /*6ab0*/  LOP3.LUT R25, R17, R20, R25, 0xfe, !PT ;  /* 0x0000001411197212 */ /* 0x000fe200078efe19 */
[----:B------:R-:W-:Y:S01]  /*6ac0*/  @P0 FADD.FTZ R13, R16, R13 ;  /* 0x0000000d100d0221 */ /* 0x000fe20000010000 */
[----:B------:R-:W-:Y:S01]  /*6ad0*/  LOP3.LUT R14, R14, R19, RZ, 0xfc, !PT ;  /* 0x000000130e0e7212 */ /* 0x000fe200078efcff */
[----:B------:R-:W-:Y:S01]  /*6ae0*/  IMAD.WIDE.U32 R20, R185, R221, c[0x0][0x188] ;  /* 0x00006200b9147625 */ /* 0x000fe200078e00dd */
[----:B------:R-:W-:-:S02]  /*6af0*/  F2FP.BF16.PACK_AB R18, R11, R10 ;  /* 0x0000000a0b12723e */ /* 0x000fc400000010ff */
[----:B------:R-:W-:Y:S02]  /*6b00*/  F2FP.BF16.PACK_AB R17, R9, R8 ;  /* 0x000000080911723e */ /* 0x000fe400000010ff */
[----:B------:R-:W-:Y:S02]  /*6b10*/  F2FP.BF16.PACK_AB R16, R7, R6 ;  /* 0x000000060710723e */ /* 0x000fe400000010ff */
[----:B------:R-:W-:Y:S02]  /*6b20*/  F2FP.BF16.PACK_AB R19, R13, R12 ;  /* 0x0000000c0d13723e */ /* 0x000fe400000010ff */
[----:B------:R-:W-:Y:S01]  /*6b30*/  LOP3.LUT R15, R23, R25, R15, 0xfe, !PT ;  /* 0x00000019170f7212 */ /* 0x000fe200078efe0f */
[----:B------:R-:W-:Y:S02]  /*6b40*/  IMAD.WIDE.U32 R22, R185, R222, c[0x0][0x190] ;  /* 0x00006400b9167625 */ /* 0x000fe400078e00de */
[----:B------:R-:W-:Y:S02]  /*6b50*/  STG.E.128 [R20.64], R16 ;  /* 0x0000001014007986 */ /* 0x000fe4000c101d06 */
[----:B------:R-:W-:-:S02]  /*6b60*/  @P0 IMAD.WIDE.U32 R24, R184, R221, c[0x0][0x180] ;  /* 0x00006000b8180625 */ /* 0x000fc400078e00dd */
[----:B------:R0:W-:Y:S04]  /*6b70*/  STG.E.64 [R22.64], R14 ;  /* 0x0000000e16007986 */ /* 0x0001e8000c101b06 */
[----:B------:R1:W5:Y:S04]  /*6b80*/  @P0 LDG.E.128 R44, [R24.64] ;  /* 0x00000006182c0981 */ /* 0x000368000c1e1d00 */
[----:B0-----:R1:W5:Y:S01]  /*6b90*/  LDG.E.128 R20, [R26.64] ;  /* 0x000000061a147981 */ /* 0x001362000c1e1d00 */
[C---:B------:R-:W-:Y:S01]  /*6ba0*/  ISETP.NE.AND P1, PT, R28.reuse, 0x1, PT ;  /* 0x000000011c00780c */ /* 0x040fe20003f25270 */
[----:B------:R-:W-:Y:S01]  /*6bb0*/  BSSY B1, `(.L_x_5393) ;  /* 0x000000c000017945 */ /* 0x000fe20003800000 */
[----:B------:R-:W-:-:S11]  /*6bc0*/  IADD3 R29, R28, 0x1, RZ ;  /* 0x000000011c1d7810 */ /* 0x000fd60007ffe0ff */
[----:B------:R-:W-:Y:S05]  /*6bd0*/  @!P1 BRA `(.L_x_5394) ;  /* 0x0000008000009947 */ /* 0x000fea0003800000 */
[----:B-1----:R-:W-:Y:S01]  /*6be0*/  ISETP.NE.AND P1, PT, R28, 0x2, PT ;  /* 0x000000021c00780c */ /* 0x002fe20003f25270 */
[----:B------:R-:W-:-:S12]  /*6bf0*/  IMAD.MOV.U32 R26, RZ, RZ, R172 ;  /* 0x000000ffff1a7224 */ /* 0x000fd800078e00ac */
[----:B------:R-:W-:Y:S05]  /*6c00*/  @!P1 BRA `(.L_x_5395) ;  /* 0x0000006000009947 */ /* 0x000fea0003800000 */
[----:B------:R-:W-:Y:S02]  /*6c10*/  ISETP.NE.AND P1, PT, R28, 0x3, PT ;  /* 0x000000031c00780c */ /* 0x000fe40003f25270 */
[----:B------:R-:W-:-:S11]  /*6c20*/  MOV R26, R169 ;  /* 0x000000a9001a7202 */ /* 0x000fd60000000f00 */
[----:B------:R-:W-:Y:S05]  /*6c30*/  @P1 BRA `(.L_x_5395) ;  /* 0x0000003000001947 */ /* 0x000fea0003800000 */
[----:B------:R-:W-:Y:S01]  /*6c40*/  IMAD.MOV.U32 R26, RZ, RZ, R174 ;  /* 0x000000ffff1a7224 */ /* 0x000fe200078e00ae */
[----:B------:R-:W-:Y:S05]  /*6c50*/  BRA `(.L_x_5395) ;  /* 0x0000001000007947 */ /* 0x000fea0003800000 */
.L_x_5394:
[----:B-1----:R-:W-:Y:S02]  /*6c60*/  IMAD.MOV.U32 R26, RZ, RZ, R168 ;  /* 0x000000ffff1a7224 */ /* 0x002fe400078e00a8 */
.L_x_5395:
[----:B------:R-:W-:Y:S05]  /*6c70*/  BSYNC B1 ;  /* 0x0000000000017941 */ /* 0x000fea0003800000 */
.L_x_5393:
        /* <DEDUP_REMOVED lines=16> */
.L_x_5399:
[----:B------:R-:W-:Y:S05]  /*6d80*/  BSYNC B2 ;  /* 0x0000000000027941 */ /* 0x000fea0003800000 */
.L_x_5398:
        /* <DEDUP_REMOVED lines=42> */
.L_x_5397:
[----:B------:R-:W-:Y:S05]  /*7030*/  BSYNC B1 ;  /* 0x0000000000017941 */ /* 0x000fea0003800000 */
.L_x_5396:
        /* <DEDUP_REMOVED lines=24> */
.L_x_5401:
[----:B------:R-:W-:Y:S02]  /*71c0*/  IMAD.MOV.U32 R28, RZ, RZ, R168 ;  /* 0x000000ffff1c7224 */ /* 0x000fe400078e00a8 */
.L_x_5402:
[----:B------:R-:W-:Y:S05]  /*71d0*/  BSYNC B1 ;  /* 0x0000000000017941 */ /* 0x000fea0003800000 */
.L_x_5400:
        /* <DEDUP_REMOVED lines=16> */
.L_x_5406:
[----:B------:R-:W-:Y:S05]  /*72e0*/  BSYNC B2 ;  /* 0x0000000000027941 */ /* 0x000fea0003800000 */
.L_x_5405:
        /* <DEDUP_REMOVED lines=42> */
.L_x_5404:
[----:B------:R-:W-:Y:S05]  /*7590*/  BSYNC B1 ;  /* 0x0000000000017941 */ /* 0x000fea0003800000 */
.L_x_5403:
        /* <DEDUP_REMOVED lines=24> */
.L_x_5408:
[----:B------:R-:W-:Y:S02]  /*7720*/  MOV R20, R168 ;  /* 0x000000a800147202 */ /* 0x000fe40000000f00 */
.L_x_5409:
[----:B------:R-:W-:Y:S05]  /*7730*/  BSYNC B1 ;  /* 0x0000000000017941 */ /* 0x000fea0003800000 */
.L_x_5407:
        /* <DEDUP_REMOVED lines=16> */
.L_x_5413:
[----:B------:R-:W-:Y:S05]  /*7840*/  BSYNC B2 ;  /* 0x0000000000027941 */ /* 0x000fea0003800000 */
.L_x_5412:
        /* <DEDUP_REMOVED lines=42> */
.L_x_5411:
[----:B------:R-:W-:Y:S05]  /*7af0*/  BSYNC B1 ;  /* 0x0000000000017941 */ /* 0x000fea0003800000 */
.L_x_5410:
        /* <DEDUP_REMOVED lines=23> */
.L_x_5415:
[----:B------:R-:W-:Y:S02]  /*7c70*/  IMAD.MOV.U32 R20, RZ, RZ, R168 ;  /* 0x000000ffff147224 */ /* 0x000fe400078e00a8 */
.L_x_5416:
[----:B------:R-:W-:Y:S05]  /*7c80*/  BSYNC B1 ;  /* 0x0000000000017941 */ /* 0x000fea0003800000 */
.L_x_5414:
        /* <DEDUP_REMOVED lines=16> */
.L_x_5420:
[----:B------:R-:W-:Y:S05]  /*7d90*/  BSYNC B2 ;  /* 0x0000000000027941 */ /* 0x000fea0003800000 */
.L_x_5419:
        /* <DEDUP_REMOVED lines=42> */
.L_x_5418:
[----:B------:R-:W-:Y:S05]  /*8040*/  BSYNC B1 ;  /* 0x0000000000017941 */ /* 0x000fea0003800000 */
.L_x_5417:
        /* <DEDUP_REMOVED lines=23> */
.L_x_5422:
[----:B------:R-:W-:Y:S02]  /*81c0*/  IMAD.MOV.U32 R28, RZ, RZ, R168 ;  /* 0x000000ffff1c7224 */ /* 0x000fe400078e00a8 */
.L_x_5423:
[----:B------:R-:W-:Y:S05]  /*81d0*/  BSYNC B1 ;  /* 0x0000000000017941 */ /* 0x000fea0003800000 */
.L_x_5421:
        /* <DEDUP_REMOVED lines=16> */
.L_x_5427:
[----:B------:R-:W-:Y:S05]  /*82e0*/  BSYNC B2 ;  /* 0x0000000000027941 */ /* 0x000fea0003800000 */
.L_x_5426:
        /* <DEDUP_REMOVED lines=42> */
.L_x_5425:
[----:B------:R-:W-:Y:S05]  /*8590*/  BSYNC B1 ;  /* 0x0000000000017941 */ /* 0x000fea0003800000 */
.L_x_5424:
        /* <DEDUP_REMOVED lines=23> */
.L_x_5429:
[----:B------:R-:W-:Y:S02]  /*8710*/  IMAD.MOV.U32 R36, RZ, RZ, R168 ;  /* 0x000000ffff247224 */ /* 0x000fe400078e00a8 */
.L_x_5430:
[----:B------:R-:W-:Y:S05]  /*8720*/  BSYNC B1 ;  /* 0x0000000000017941 */ /* 0x000fea0003800000 */
.L_x_5428:
        /* <DEDUP_REMOVED lines=16> */
.L_x_5434:
[----:B------:R-:W-:Y:S05]  /*8830*/  BSYNC B2 ;  /* 0x0000000000027941 */ /* 0x000fea0003800000 */
.L_x_5433:
        /* <DEDUP_REMOVED lines=42> */
.L_x_5432:
[----:B------:R-:W-:Y:S05]  /*8ae0*/  BSYNC B1 ;  /* 0x0000000000017941 */ /* 0x000fea0003800000 */
.L_x_5431:
        /* <DEDUP_REMOVED lines=23> */
.L_x_5436:
[----:B------:R-:W-:Y:S02]  /*8c60*/  IMAD.MOV.U32 R22, RZ, RZ, R168 ;  /* 0x000000ffff167224 */ /* 0x000fe400078e00a8 */
.L_x_5437:
[----:B------:R-:W-:Y:S05]  /*8c70*/  BSYNC B1 ;  /* 0x0000000000017941 */ /* 0x000fea0003800000 */
.L_x_5435:
        /* <DEDUP_REMOVED lines=16> */
.L_x_5441:
[----:B------:R-:W-:Y:S05]  /*8d80*/  BSYNC B2 ;  /* 0x0000000000027941 */ /* 0x000fea0003800000 */
.L_x_5440:
        /* <DEDUP_REMOVED lines=42> */
.L_x_5439:
[----:B------:R-:W-:Y:S05]  /*9030*/  BSYNC B1 ;  /* 0x0000000000017941 */ /* 0x000fea0003800000 */
.L_x_5438:
        /* <DEDUP_REMOVED lines=23> */
.L_x_5443:
[----:B------:R-:W-:Y:S02]  /*91b0*/  IMAD.MOV.U32 R21, RZ, RZ, R168 ;  /* 0x000000ffff157224 */ /* 0x000fe400078e00a8 */
.L_x_5444:
[----:B------:R-:W-:Y:S05]  /*91c0*/  BSYNC B1 ;  /* 0x0000000000017941 */ /* 0x000fea0003800000 */
.L_x_5442:
        /* <DEDUP_REMOVED lines=18> */
.L_x_5448:
[----:B------:R-:W-:Y:S05]  /*92f0*/  BSYNC B2 ;  /* 0x0000000000027941 */ /* 0x000fea0003800000 */
.L_x_5447:
        /* <DEDUP_REMOVED lines=42> */
.L_x_5446:
[----:B------:R-:W-:Y:S05]  /*95a0*/  BSYNC B1 ;  /* 0x0000000000017941 */ /* 0x000fea0003800000 */
.L_x_5445:
[----:B------:R-:W0:Y:S01]  /*95b0*/  I2F.U32 R21, R21 ;  /* 0x0000001500157306 */ /* 0x000e220000201000 */
[----:B------:R-:W-:Y:S02]  /*95c0*/  PRMT R23, RZ, 0x7610, R23 ;  /* 0x00007610ff177816 */ /* 0x000fe40000000017 */
        /* <DEDUP_REMOVED lines=44> */
[----:B0-----:R-:W-:Y:S02]  /*9890*/  ISETP.NE.AND P1, PT, R42, 0x2, PT ;  /* 0x000000022a00780c */ /* 0x001fe40003f25270 */
[----:B------:R-:W-:-:S11]  /*98a0*/  MOV R30, R172 ;  /* 0x000000ac001e7202 */ /* 0x000fd60000000f00 */
[----:B------:R-:W-:Y:S05]  /*98b0*/  @!P1 BRA `(.L_x_5451) ;  /* 0x0000006000009947 */ /* 0x000fea0003800000 */
[----:B------:R-:W-:Y:S01]  /*98c0*/  ISETP.NE.AND P1, PT, R42, 0x3, PT ;  /* 0x000000032a00780c */ /* 0x000fe20003f25270 */
[----:B------:R-:W-:-:S12]  /*98d0*/  IMAD.MOV.U32 R30, RZ, RZ, R169 ;  /* 0x000000ffff1e7224 */ /* 0x000fd800078e00a9 */
[----:B------:R-:W-:Y:S05]  /*98e0*/  @P1 BRA `(.L_x_5451) ;  /* 0x0000003000001947 */ /* 0x000fea0003800000 */
[----:B------:R-:W-:Y:S01]  /*98f0*/  IMAD.MOV.U32 R30, RZ, RZ, R174 ;  /* 0x000000ffff1e7224 */ /* 0x000fe200078e00ae */
[----:B------:R-:W-:Y:S05]  /*9900*/  BRA `(.L_x_5451) ;  /* 0x0000001000007947 */ /* 0x000fea0003800000 */
.L_x_5450:
[----:B0-----:R-:W-:Y:S02]  /*9910*/  IMAD.MOV.U32 R30, RZ, RZ, R168 ;  /* 0x000000ffff1e7224 */ /* 0x001fe400078e00a8 */
.L_x_5451:
[----:B------:R-:W-:Y:S05]  /*9920*/  BSYNC B1 ;  /* 0x0000000000017941 */ /* 0x000fea0003800000 */
.L_x_5449:
        /* <DEDUP_REMOVED lines=16> */
.L_x_5455:
[----:B------:R-:W-:Y:S05]  /*9a30*/  BSYNC B2 ;  /* 0x0000000000027941 */ /* 0x000fea0003800000 */
.L_x_5454:
        /* <DEDUP_REMOVED lines=42> */
.L_x_5453:
[----:B------:R-:W-:Y:S05]  /*9ce0*/  BSYNC B1 ;  /* 0x0000000000017941 */ /* 0x000fea0003800000 */
.L_x_5452:
        /* <DEDUP_REMOVED lines=24> */
.L_x_5457:
[----:B------:R-:W-:Y:S02]  /*9e70*/  IMAD.MOV.U32 R23, RZ, RZ, R168 ;  /* 0x000000ffff177224 */ /* 0x000fe400078e00a8 */
.L_x_5458:
[----:B------:R-:W-:Y:S05]  /*9e80*/  BSYNC B1 ;  /* 0x0000000000017941 */ /* 0x000fea0003800000 */
.L_x_5456:
        /* <DEDUP_REMOVED lines=16> */
.L_x_5462:
[----:B------:R-:W-:Y:S05]  /*9f90*/  BSYNC B2 ;  /* 0x0000000000027941 */ /* 0x000fea0003800000 */
.L_x_5461:
        /* <DEDUP_REMOVED lines=42> */
.L_x_5460:
[----:B------:R-:W-:Y:S05]  /*a240*/  BSYNC B1 ;  /* 0x0000000000017941 */ /* 0x000fea0003800000 */
.L_x_5459:
[----:B------:R-:W0:Y:S01]  /*a250*/  I2F.U32 R23, R23 ;  /* 0x0000001700177306 */ /* 0x000e220000201000 */
[----:B------:R-:W-:Y:S01]  /*a260*/  PRMT R25, RZ, 0x7610, R36 ;  /* 0x00007610ff197816 */ /* 0x000fe20000000024 */
[----:B------:R-:W-:Y:S01]  /*a270*/  BSSY B1, `(.L_x_5463) ;  /* 0x0000017000017945 */ /* 0x000fe20003800000 */
[----:B------:R-:W-:-:S03]  /*a280*/  IADD3 R36, R26, 0x1, RZ ;  /* 0x000000011a247810 */ /* 0x000fc60007ffe0ff */
[----:B------:R-:W-:-:S04]  /*a290*/  FMUL.FTZ R25, R25, R132 ;  /* 0x0000008419197220 */ /* 0x000fc80000410000 */
[----:B------:R-:W-:Y:S02]  /*a2a0*/  FMUL.FTZ R25, R25, c[0x0][0x1e8] ;  /* 0x00007a0019197a20 */ /* 0x000fe40000410000 */
[----:B0-----:R-:W-:-:S05]  /*a2b0*/  FFMA.FTZ R24, R23, R186, 1.1641532182693481445e-10 ;  /* 0x2f00000017187423 */ /* 0x001fca00000100ba */
[----:B------:R-:W-:Y:S02]  /*a2c0*/  FSETP.GTU.FTZ.AND P1, PT, R24, c[0x0][0x1e4], PT ;  /* 0x0000790018007a0b */ /* 0x000fe40003f3c000 */
[----:B------:R-:W-:Y:S02]  /*a2d0*/  PRMT R24, RZ, 0x7610, R108 ;  /* 0x00007610ff187816 */ /* 0x000fe4000000006c */
        /* <DEDUP_REMOVED lines=15> */
.L_x_5464:
[----:B------:R-:W-:Y:S02]  /*a3d0*/  IMAD.MOV.U32 R28, RZ, RZ, R168 ;  /* 0x000000ffff1c7224 */ /* 0x000fe400078e00a8 */
.L_x_5465:
[----:B------:R-:W-:Y:S05]  /*a3e0*/  BSYNC B1 ;  /* 0x0000000000017941 */ /* 0x000fea0003800000 */
.L_x_5463:
        /* <DEDUP_REMOVED lines=16> */
.L_x_5469:
[----:B------:R-:W-:Y:S05]  /*a4f0*/  BSYNC B2 ;  /* 0x0000000000027941 */ /* 0x000fea0003800000 */
.L_x_5468:
        /* <DEDUP_REMOVED lines=42> */
.L_x_5467:
[----:B------:R-:W-:Y:S05]  /*a7a0*/  BSYNC B1 ;  /* 0x0000000000017941 */ /* 0x000fea0003800000 */
.L_x_5466:
        /* <DEDUP_REMOVED lines=23> */
.L_x_5471:
[----:B------:R-:W-:Y:S02]  /*a920*/  MOV R25, R168 ;  /* 0x000000a800197202 */ /* 0x000fe40000000f00 */
.L_x_5472:
[----:B------:R-:W-:Y:S05]  /*a930*/  BSYNC B1 ;  /* 0x0000000000017941 */ /* 0x000fea0003800000 */
.L_x_5470:
        /* <DEDUP_REMOVED lines=16> */
.L_x_5476:
[----:B------:R-:W-:Y:S05]  /*aa40*/  BSYNC B2 ;  /* 0x0000000000027941 */ /* 0x000fea0003800000 */
.L_x_5475:
        /* <DEDUP_REMOVED lines=42> */
.L_x_5474:
[----:B------:R-:W-:Y:S05]  /*acf0*/  BSYNC B1 ;  /* 0x0000000000017941 */ /* 0x000fea0003800000 */
.L_x_5473:
        /* <DEDUP_REMOVED lines=9> */
[----:B------:R-:W-:Y:S02]  /*ad90*/  PRMT R26, RZ, 0x7610, R109 ;  /* 0x00007610ff1a7816 */ /* 0x000fe4000000006d */
        /* <DEDUP_REMOVED lines=13> */
.L_x_5478:
[----:B------:R-:W-:Y:S02]  /*ae70*/  IMAD.MOV.U32 R28, RZ, RZ, R168 ;  /* 0x000000ffff1c7224 */ /* 0x000fe400078e00a8 */
.L_x_5479:
[----:B------:R-:W-:Y:S05]  /*ae80*/  BSYNC B1 ;  /* 0x0000000000017941 */ /* 0x000fea0003800000 */
.L_x_5477:
        /* <DEDUP_REMOVED lines=16> */
.L_x_5483:
[----:B------:R-:W-:Y:S05]  /*af90*/  BSYNC B2 ;  /* 0x0000000000027941 */ /* 0x000fea0003800000 */
.L_x_5482:
        /* <DEDUP_REMOVED lines=42> */
.L_x_5481:
[----:B------:R-:W-:Y:S05]  /*b240*/  BSYNC B1 ;  /* 0x0000000000017941 */ /* 0x000fea0003800000 */
.L_x_5480:
        /* <DEDUP_REMOVED lines=23> */
.L_x_5485:
[----:B------:R-:W-:Y:S02]  /*b3c0*/  IMAD.MOV.U32 R27, RZ, RZ, R168 ;  /* 0x000000ffff1b7224 */ /* 0x000fe400078e00a8 */
.L_x_5486:
[----:B------:R-:W-:Y:S05]  /*b3d0*/  BSYNC B1 ;  /* 0x0000000000017941 */ /* 0x000fea0003800000 */
.L_x_5484:
        /* <DEDUP_REMOVED lines=16> */
.L_x_5490:
[----:B------:R-:W-:Y:S05]  /*b4e0*/  BSYNC B2 ;  /* 0x0000000000027941 */ /* 0x000fea0003800000 */
.L_x_5489:
        /* <DEDUP_REMOVED lines=42> */
.L_x_5488:
[----:B------:R-:W-:Y:S05]  /*b790*/  BSYNC B1 ;  /* 0x0000000000017941 */ /* 0x000fea0003800000 */
.L_x_5487:
        /* <DEDUP_REMOVED lines=23> */
.L_x_5492:
[----:B------:R-:W-:Y:S02]  /*b910*/  IMAD.MOV.U32 R28, RZ, RZ, R168 ;  /* 0x000000ffff1c7224 */ /* 0x000fe400078e00a8 */
.L_x_5493:
[----:B------:R-:W-:Y:S05]  /*b920*/  BSYNC B1 ;  /* 0x0000000000017941 */ /* 0x000fea0003800000 */
.L_x_5491:
        /* <DEDUP_REMOVED lines=16> */
.L_x_5497:
[----:B------:R-:W-:Y:S05]  /*ba30*/  BSYNC B2 ;  /* 0x0000000000027941 */ /* 0x000fea0003800000 */
.L_x_5496:
        /* <DEDUP_REMOVED lines=42> */
.L_x_5495:
[----:B------:R-:W-:Y:S05]  /*bce0*/  BSYNC B1 ;  /* 0x0000000000017941 */ /* 0x000fea0003800000 */
.L_x_5494:
[----:B------:R0:W1:Y:S01]  /*bcf0*/  I2F.U32 R37, R28 ;  /* 0x0000001c00257306 */ /* 0x0000620000201000 */
[----:B------:R-:W-:Y:S01]  /*bd00*/  PRMT R41, RZ, 0x5410, R39 ;  /* 0x00005410ff297816 */ /* 0x000fe20000000027 */
[----:B------:R-:W-:Y:S01]  /*bd10*/  BSSY B1, `(.L_x_5498) ;  /* 0x0000016000017945 */ /* 0x000fe20003800000 */
[C---:B------:R-:W-:Y:S02]  /*bd20*/  ISETP.NE.AND P6, PT, R36.reuse, 0x1, PT ;  /* 0x000000012400780c */ /* 0x040fe40003fc5270 */
[----:B------:R-:W-:Y:S01]  /*bd30*/  IADD3 R133, R36, 0x1, RZ ;  /* 0x0000000124857810 */ /* 0x000fe20007ffe0ff */
[----:B------:R-:W-:Y:S01]  /*bd40*/  FMUL.FTZ R41, R41, R132 ;  /* 0x0000008429297220 */ /* 0x000fe20000410000 */
[----:B0-----:R-:W-:-:S03]  /*bd50*/  PRMT R28, RZ, 0x5410, R111 ;  /* 0x00005410ff1c7816 */ /* 0x001fc6000000006f */
[----:B------:R-:W-:Y:S02]  /*bd60*/  FMUL.FTZ R41, R41, c[0x0][0x1e8] ;  /* 0x00007a0029297a20 */ /* 0x000fe40000410000 */
[----:B-1----:R-:W-:-:S05]  /*bd70*/  FFMA.FTZ R37, R37, R186, 1.1641532182693481445e-10 ;  /* 0x2f00000025257423 */ /* 0x002fca00000100ba */
        /* <DEDUP_REMOVED lines=14> */
.L_x_5499:
[----:B------:R-:W-:Y:S02]  /*be60*/  IMAD.MOV.U32 R38, RZ, RZ, R168 ;  /* 0x000000ffff267224 */ /* 0x000fe400078e00a8 */
.L_x_5500:
[----:B------:R-:W-:Y:S05]  /*be70*/  BSYNC B1 ;  /* 0x0000000000017941 */ /* 0x000fea0003800000 */
.L_x_5498:
        /* <DEDUP_REMOVED lines=18> */
.L_x_5504:
[----:B------:R-:W-:Y:S05]  /*bfa0*/  BSYNC B2 ;  /* 0x0000000000027941 */ /* 0x000fea0003800000 */
.L_x_5503:
        /* <DEDUP_REMOVED lines=42> */
.L_x_5502:
[----:B------:R-:W-:Y:S05]  /*c250*/  BSYNC B1 ;  /* 0x0000000000017941 */ /* 0x000fea0003800000 */
.L_x_5501:
[----:B------:R-:W-:Y:S02]  /*c260*/  ISETP.NE.AND P6, PT, R29, RZ, PT ;  /* 0x000000ff1d00720c */ /* 0x000fe40003fc5270 */
[----:B------:R-:W0:Y:S01]  /*c270*/  I2F.U32 R29, R38 ;  /* 0x00000026001d7306 */ /* 0x000e220000201000 */
[----:B------:R-:W-:Y:S02]  /*c280*/  PRMT R39, RZ, 0x7610, R39 ;  /* 0x00007610ff277816 */ /* 0x000fe40000000027 */
[----:B------:R-:W-:Y:S02]  /*c290*/  SEL R36, RZ, 0x1, P2 ;  /* 0x00000001ff247807 */ /* 0x000fe40001000000 */
[----:B------:R-:W-:Y:S01]  /*c2a0*/  SEL R43, RZ, 0x10000, P5 ;  /* 0x00010000ff2b7807 */ /* 0x000fe20002800000 */
[----:B------:R-:W-:Y:S01]  /*c2b0*/  FMUL.FTZ R39, R39, R132 ;  /* 0x0000008427277220 */ /* 0x000fe20000410000 */
[----:B------:R-:W-:Y:S01]  /*c2c0*/  ISETP.NE.AND P5, PT, R30, RZ, PT ;  /* 0x000000ff1e00720c */ /* 0x000fe20003fa5270 */
[----:B------:R-:W-:Y:S01]  /*c2d0*/  IMAD.WIDE.U32 R36, R36, 0x1000000, RZ ;  /* 0x0100000024247825 */ /* 0x000fe200078e00ff */
[----:B------:R-:W-:-:S02]  /*c2e0*/  SEL R30, RZ, 0x100, P4 ;  /* 0x00000100ff1e7807 */ /* 0x000fc40002000000 */
[----:B------:R-:W-:Y:S01]  /*c2f0*/  SEL R40, RZ, 0x1, P1 ;  /* 0x00000001ff287807 */ /* 0x000fe20000800000 */
[----:B------:R-:W-:Y:S01]  /*c300*/  FMUL.FTZ R39, R39, c[0x0][0x1e8] ;  /* 0x00007a0027277a20 */ /* 0x000fe20000410000 */
[----:B------:R-:W-:Y:S02]  /*c310*/  SEL R124, RZ, 0x1, P5 ;  /* 0x00000001ff7c7807 */ /* 0x000fe40002800000 */
[----:B------:R-:W-:Y:S01]  /*c320*/  SEL R127, RZ, 0x1, P3 ;  /* 0x00000001ff7f7807 */ /* 0x000fe20001800000 */
[----:B0-----:R-:W-:Y:S01]  /*c330*/  FFMA.FTZ R29, R29, R186, 1.1641532182693481445e-10 ;  /* 0x2f0000001d1d7423 */ /* 0x001fe200000100ba */
[----:B------:R-:W-:Y:S01]  /*c340*/  IADD3 R182, R176, 0x80, RZ ;  /* 0x00000080b0b67810 */ /* 0x000fe20007ffe0ff */
[----:B------:R-:W-:-:S03]  /*c350*/  IMAD.WIDE.U32 R40, R40, 0x10000, RZ ;  /* 0x0001000028287825 */ /* 0x000fc600078e00ff */
[----:B------:R-:W-:Y:S01]  /*c360*/  FSETP.GTU.FTZ.AND P2, PT, R29, c[0x0][0x1e4], PT ;  /* 0x000079001d007a0b */ /* 0x000fe20003f5c000 */
[----:B------:R-:W-:-:S03]  /*c370*/  IMAD.WIDE.U32 R124, R124, 0x100, RZ ;  /* 0x000001007c7c7825 */ /* 0x000fc600078e00ff */
[----:B------:R-:W-:Y:S01]  /*c380*/  SEL R38, RZ, 0x1000000, P2 ;  /* 0x01000000ff267807 */ /* 0x000fe20001000000 */
[----:B------:R-:W-:Y:S01]  /*c390*/  IMAD.WIDE.U32 R134, R182, R221, c[0x0][0x170] ;  /* 0x00005c00b6867625 */ /* 0x000fe200078e00dd */
[----:B------:R-:W-:Y:S02]  /*c3a0*/  FSEL R39, R39, RZ, !P2 ;  /* 0x000000ff27277208 */ /* 0x000fe40005000000 */
[----:B------:R-:W-:Y:S02]  /*c3b0*/  LOP3.LUT R38, R30, R38, R43, 0xfe, !PT ;  /* 0x000000261e267212 */ /* 0x000fe400078efe2b */
[----:B------:R-:W-:Y:S02]  /*c3c0*/  PRMT R30, RZ, 0x7610, R111 ;  /* 0x00007610ff1e7816 */ /* 0x000fe4000000006f */
[----:B------:R-:W-:Y:S02]  /*c3d0*/  SEL R43, RZ, 0x1, P6 ;  /* 0x00000001ff2b7807 */ /* 0x000fe40003000000 */
[----:B------:R-:W-:Y:S01]  /*c3e0*/  LOP3.LUT R40, R124, R36, R40, 0xfe, !PT ;  /* 0x000000247c287212 */ /* 0x000fe200078efe28 */
[----:B------:R-:W-:Y:S01]  /*c3f0*/  FMUL.FTZ R29, R39, R30 ;  /* 0x0000001e271d7220 */ /* 0x000fe20000410000 */
[----:B------:R-:W-:-:S02]  /*c400*/  @P0 PRMT R30, RZ, 0x7610, R47 ;  /* 0x00007610ff1e0816 */ /* 0x000fc4000000002f */
[----:B------:R-:W-:Y:S02]  /*c410*/  LOP3.LUT R127, R37, R38, R127, 0xfe, !PT ;  /* 0x00000026257f7212 */ /* 0x000fe400078efe7f */
[----:B------:R-:W-:Y:S01]  /*c420*/  LOP3.LUT R40, R40, R43, RZ, 0xfc, !PT ;  /* 0x0000002b28287212 */ /* 0x000fe200078efcff */
[----:B------:R-:W-:Y:S01]  /*c430*/  @P0 FADD.FTZ R29, R30, R29 ;  /* 0x0000001d1e1d0221 */ /* 0x000fe20000010000 */
[----:B------:R-:W-:Y:S01]  /*c440*/  F2FP.BF16.PACK_AB R38, R27, R26 ;  /* 0x0000001a1b26723e */ /* 0x000fe200000010ff */
[----:B------:R-:W-:Y:S01]  /*c450*/  IMAD.WIDE.U32 R42, R183, R221, c[0x0][0x188] ;  /* 0x00006200b72a7625 */ /* 0x000fe200078e00dd */
[----:B------:R-:W-:Y:S02]  /*c460*/  F2FP.BF16.PACK_AB R37, R25, R24 ;  /* 0x000000181925723e */ /* 0x000fe400000010ff */
[----:B------:R-:W-:Y:S02]  /*c470*/  F2FP.BF16.PACK_AB R36, R23, R22 ;  /* 0x000000161724723e */ /* 0x000fe400000010ff */
[----:B------:R-:W-:-:S02]  /*c480*/  F2FP.BF16.PACK_AB R39, R29, R28 ;  /* 0x0000001c1d27723e */ /* 0x000fc400000010ff */
[----:B------:R-:W-:Y:S01]  /*c490*/  LOP3.LUT R41, R125, R127, R41, 0xfe, !PT ;  /* 0x0000007f7d297212 */ /* 0x000fe200078efe29 */
[----:B------:R-:W-:Y:S02]  /*c4a0*/  IMAD.WIDE.U32 R124, R183, R222, c[0x0][0x190] ;  /* 0x00006400b77c7625 */ /* 0x000fe400078e00de */
[----:B------:R-:W-:Y:S02]  /*c4b0*/  STG.E.128 [R42.64], R36 ;  /* 0x000000242a007986 */ /* 0x000fe4000c101d06 */
[----:B------:R-:W-:Y:S02]  /*c4c0*/  @P0 IMAD.WIDE.U32 R126, R182, R221, c[0x0][0x180] ;  /* 0x00006000b67e0625 */ /* 0x000fe400078e00dd */
        /* <DEDUP_REMOVED lines=10> */
[----:B------:R-:W-:Y:S01]  /*c570*/  ISETP.NE.AND P1, PT, R133, 0x3, PT ;  /* 0x000000038500780c */ /* 0x000fe20003f25270 */
[----:B------:R-:W-:-:S12]  /*c580*/  IMAD.MOV.U32 R30, RZ, RZ, R169 ;  /* 0x000000ffff1e7224 */ /* 0x000fd800078e00a9 */
[----:B------:R-:W-:Y:S05]  /*c590*/  @P1 BRA `(.L_x_5507) ;  /* 0x0000003000001947 */ /* 0x000fea0003800000 */
[----:B------:R-:W-:Y:S01]  /*c5a0*/  IMAD.MOV.U32 R30, RZ, RZ, R174 ;  /* 0x000000ffff1e7224 */ /* 0x000fe200078e00ae */
[----:B------:R-:W-:Y:S05]  /*c5b0*/  BRA `(.L_x_5507) ;  /* 0x0000001000007947 */ /* 0x000fea0003800000 */
.L_x_5506:
[----:B-1----:R-:W-:Y:S02]  /*c5c0*/  IMAD.MOV.U32 R30, RZ, RZ, R168 ;  /* 0x000000ffff1e7224 */ /* 0x002fe400078e00a8 */
.L_x_5507:
[----:B------:R-:W-:Y:S05]  /*c5d0*/  BSYNC B1 ;  /* 0x0000000000017941 */ /* 0x000fea0003800000 */
.L_x_5505:
        /* <DEDUP_REMOVED lines=16> */
.L_x_5511:
[----:B------:R-:W-:Y:S05]  /*c6e0*/  BSYNC B2 ;  /* 0x0000000000027941 */ /* 0x000fea0003800000 */
.L_x_5510:
        /* <DEDUP_REMOVED lines=42> */
.L_x_5509:
[----:B------:R-:W-:Y:S05]  /*c990*/  BSYNC B1 ;  /* 0x0000000000017941 */ /* 0x000fea0003800000 */
.L_x_5508:
[----:B------:R0:W1:Y:S01]  /*c9a0*/  I2F.U32 R37, R30 ;  /* 0x0000001e00257306 */ /* 0x0000620000201000 */
[----:B-----5:R-:W-:Y:S01]  /*c9b0*/  PRMT R39, RZ, 0x5410, R40 ;  /* 0x00005410ff277816 */ /* 0x020fe20000000028 */
[----:B------:R-:W-:Y:S01]  /*c9c0*/  BSSY B1, `(.L_x_5512) ;  /* 0x0000017000017945 */ /* 0x000fe20003800000 */
[----:B------:R-:W-:-:S03]  /*c9d0*/  IADD3 R38, R136, 0x1, RZ ;  /* 0x0000000188267810 */ /* 0x000fc60007ffe0ff */
[----:B------:R-:W-:Y:S01]  /*c9e0*/  FMUL.FTZ R39, R39, R132 ;  /* 0x0000008427277220 */ /* 0x000fe20000410000 */
[----:B0-----:R-:W-:-:S03]  /*c9f0*/  PRMT R30, RZ, 0x5410, R104 ;  /* 0x00005410ff1e7816 */ /* 0x001fc60000000068 */
[----:B------:R-:W-:Y:S02]  /*ca00*/  FMUL.FTZ R39, R39, c[0x0][0x1e8] ;  /* 0x00007a0027277a20 */ /* 0x000fe40000410000 */
[----:B-1----:R-:W-:-:S05]  /*ca10*/  FFMA.FTZ R37, R37, R186, 1.1641532182693481445e-10 ;  /* 0x2f00000025257423 */ /* 0x002fca00000100ba */
        /* <DEDUP_REMOVED lines=16> */
.L_x_5513:
[----:B------:R-:W-:Y:S02]  /*cb20*/  IMAD.MOV.U32 R134, RZ, RZ, R168 ;  /* 0x000000ffff867224 */ /* 0x000fe400078e00a8 */
.L_x_5514:
[----:B------:R-:W-:Y:S05]  /*cb30*/  BSYNC B1 ;  /* 0x0000000000017941 */ /* 0x000fea0003800000 */
.L_x_5512:
        /* <DEDUP_REMOVED lines=16> */
.L_x_5518:
[----:B------:R-:W-:Y:S05]  /*cc40*/  BSYNC B2 ;  /* 0x0000000000027941 */ /* 0x000fea0003800000 */
.L_x_5517:
        /* <DEDUP_REMOVED lines=42> */
.L_x_5516:
[----:B------:R-:W-:Y:S05]  /*cef0*/  BSYNC B1 ;  /* 0x0000000000017941 */ /* 0x000fea0003800000 */
.L_x_5515:
        /* <DEDUP_REMOVED lines=24> */
.L_x_5520:
[----:B------:R-:W-:Y:S02]  /*d080*/  IMAD.MOV.U32 R37, RZ, RZ, R168 ;  /* 0x000000ffff257224 */ /* 0x000fe400078e00a8 */
.L_x_5521:
[----:B------:R-:W-:Y:S05]  /*d090*/  BSYNC B1 ;  /* 0x0000000000017941 */ /* 0x000fea0003800000 */
.L_x_5519:
        /* <DEDUP_REMOVED lines=16> */
.L_x_5525:
[----:B------:R-:W-:Y:S05]  /*d1a0*/  BSYNC B2 ;  /* 0x0000000000027941 */ /* 0x000fea0003800000 */
.L_x_5524:
        /* <DEDUP_REMOVED lines=42> */
.L_x_5523:
[----:B------:R-:W-:Y:S05]  /*d450*/  BSYNC B1 ;  /* 0x0000000000017941 */ /* 0x000fea0003800000 */
.L_x_5522:
        /* <DEDUP_REMOVED lines=23> */
.L_x_5527:
[----:B------:R-:W-:Y:S02]  /*d5d0*/  IMAD.MOV.U32 R40, RZ, RZ, R168 ;  /* 0x000000ffff287224 */ /* 0x000fe400078e00a8 */
.L_x_5528:
[----:B------:R-:W-:Y:S05]  /*d5e0*/  BSYNC B1 ;  /* 0x0000000000017941 */ /* 0x000fea0003800000 */
.L_x_5526:
        /* <DEDUP_REMOVED lines=16> */
.L_x_5532:
[----:B------:R-:W-:Y:S05]  /*d6f0*/  BSYNC B2 ;  /* 0x0000000000027941 */ /* 0x000fea0003800000 */
.L_x_5531:
        /* <DEDUP_REMOVED lines=42> */
.L_x_5530:
[----:B------:R-:W-:Y:S05]  /*d9a0*/  BSYNC B1 ;  /* 0x0000000000017941 */ /* 0x000fea0003800000 */
.L_x_5529:
        /* <DEDUP_REMOVED lines=23> */
.L_x_5534:
[----:B------:R-:W-:Y:S02]  /*db20*/  MOV R39, R168 ;  /* 0x000000a800277202 */ /* 0x000fe40000000f00 */
.L_x_5535:
[----:B------:R-:W-:Y:S05]  /*db30*/  BSYNC B1 ;  /* 0x0000000000017941 */ /* 0x000fea0003800000 */
.L_x_5533:
        /* <DEDUP_REMOVED lines=16> */
.L_x_5539:
[----:B------:R-:W-:Y:S05]  /*dc40*/  BSYNC B2 ;  /* 0x0000000000027941 */ /* 0x000fea0003800000 */
.L_x_5538:
        /* <DEDUP_REMOVED lines=42> */
.L_x_5537:
[----:B------:R-:W-:Y:S05]  /*def0*/  BSYNC B1 ;  /* 0x0000000000017941 */ /* 0x000fea0003800000 */
.L_x_5536:
        /* <DEDUP_REMOVED lines=23> */
.L_x_5541:
[----:B------:R-:W-:Y:S02]  /*e070*/  IMAD.MOV.U32 R136, RZ, RZ, R168 ;  /* 0x000000ffff887224 */ /* 0x000fe400078e00a8 */
.L_x_5542:
[----:B------:R-:W-:Y:S05]  /*e080*/  BSYNC B1 ;  /* 0x0000000000017941 */ /* 0x000fea0003800000 */
.L_x_5540:
        /* <DEDUP_REMOVED lines=16> */
.L_x_5546:
[----:B------:R-:W-:Y:S05]  /*e190*/  BSYNC B2 ;  /* 0x0000000000027941 */ /* 0x000fea0003800000 */
.L_x_5545:
        /* <DEDUP_REMOVED lines=42> */
.L_x_5544:
[----:B------:R-:W-:Y:S05]  /*e440*/  BSYNC B1 ;  /* 0x0000000000017941 */ /* 0x000fea0003800000 */
.L_x_5543:
        /* <DEDUP_REMOVED lines=23> */
.L_x_5548:
[----:B------:R-:W-:Y:S02]  /*e5c0*/  IMAD.MOV.U32 R40, RZ, RZ, R168 ;  /* 0x000000ffff287224 */ /* 0x000fe400078e00a8 */
.L_x_5549:
[----:B------:R-:W-:Y:S05]  /*e5d0*/  BSYNC B1 ;  /* 0x0000000000017941 */ /* 0x000fea0003800000 */
.L_x_5547:
        /* <DEDUP_REMOVED lines=16> */
.L_x_5553:
[----:B------:R-:W-:Y:S05]  /*e6e0*/  BSYNC B2 ;  /* 0x0000000000027941 */ /* 0x000fea0003800000 */
.L_x_5552:
        /* <DEDUP_REMOVED lines=42> */
.L_x_5551:
[----:B------:R-:W-:Y:S05]  /*e990*/  BSYNC B1 ;  /* 0x0000000000017941 */ /* 0x000fea0003800000 */
.L_x_5550:
        /* <DEDUP_REMOVED lines=23> */
.L_x_5555:
[----:B------:R-:W-:Y:S02]  /*eb10*/  IMAD.MOV.U32 R42, RZ, RZ, R168 ;  /* 0x000000ffff2a7224 */ /* 0x000fe400078e00a8 */
.L_x_5556:
[----:B------:R-:W-:Y:S05]  /*eb20*/  BSYNC B1 ;  /* 0x0000000000017941 */ /* 0x000fea0003800000 */
.L_x_5554:
        /* <DEDUP_REMOVED lines=18> */
.L_x_5560:
[----:B------:R-:W-:Y:S05]  /*ec50*/  BSYNC B2 ;  /* 0x0000000000027941 */ /* 0x000fea0003800000 */
.L_x_5559:
        /* <DEDUP_REMOVED lines=42> */
.L_x_5558:
[----:B------:R-:W-:Y:S05]  /*ef00*/  BSYNC B1 ;  /* 0x0000000000017941 */ /* 0x000fea0003800000 */
.L_x_5557:
[----:B------:R0:W1:Y:S01]  /*ef10*/  I2F.U32 R125, R42 ;  /* 0x0000002a007d7306 */ /* 0x0000620000201000 */
[----:B------:R-:W-:Y:S01]  /*ef20*/  PRMT R43, RZ, 0x7610, R43 ;  /* 0x00007610ff2b7816 */ /* 0x000fe2000000002b */
[----:B------:R-:W-:Y:S01]  /*ef30*/  IMAD.WIDE.U32 R134, R182, R221, c[0x0][0x188] ;  /* 0x00006200b6867625 */ /* 0x000fe200078e00dd */
[----:B------:R-:W-:Y:S02]  /*ef40*/  ISETP.NE.AND P6, PT, R133, RZ, PT ;  /* 0x000000ff8500720c */ /* 0x000fe40003fc5270 */
[----:B------:R-:W-:Y:S01]  /*ef50*/  SEL R133, RZ, 0x10000, P5 ;  /* 0x00010000ff857807 */ /* 0x000fe20002800000 */
[----:B------:R-:W-:Y:S01]  /*ef60*/  FMUL.FTZ R43, R43, R132 ;  /* 0x000000842b2b7220 */ /* 0x000fe20000410000 */
[----:B------:R-:W-:Y:S02]  /*ef70*/  F2FP.BF16.PACK_AB R126, R41, R39 ;  /* 0x00000027297e723e */ /* 0x000fe400000010ff */
[----:B0-----:R-:W-:Y:S01]  /*ef80*/  PRMT R42, RZ, 0x7610, R107 ;  /* 0x00007610ff2a7816 */ /* 0x001fe2000000006b */
[----:B------:R-:W-:Y:S01]  /*ef90*/  FMUL.FTZ R43, R43, c[0x0][0x1e8] ;  /* 0x00007a002b2b7a20 */ /* 0x000fe20000410000 */
[----:B------:R-:W-:-:S02]  /*efa0*/  F2FP.BF16.PACK_AB R124, R36, R30 ;  /* 0x0000001e247c723e */ /* 0x000fc400000010ff */
[----:B------:R-:W-:Y:S01]  /*efb0*/  IADD3 R181, R176, 0xa0, RZ ;  /* 0x000000a0b0b57810 */ /* 0x000fe20007ffe0ff */
[----:B-1----:R-:W-:-:S05]  /*efc0*/  FFMA.FTZ R125, R125, R186, 1.1641532182693481445e-10 ;  /* 0x2f0000007d7d7423 */ /* 0x002fca00000100ba */
[----:B------:R-:W-:Y:S02]  /*efd0*/  FSETP.GTU.FTZ.AND P5, PT, R125, c[0x0][0x1e4], PT ;  /* 0x000079007d007a0b */ /* 0x000fe40003fbc000 */
[----:B------:R-:W-:Y:S02]  /*efe0*/  F2FP.BF16.PACK_AB R125, R38, R37 ;  /* 0x00000025267d723e */ /* 0x000fe400000010ff */
[----:B------:R-:W-:Y:S02]  /*eff0*/  FSEL R43, R43, RZ, !P5 ;  /* 0x000000ff2b2b7208 */ /* 0x000fe40006800000 */
[----:B------:R-:W-:Y:S02]  /*f000*/  SEL R137, RZ, 0x1000000, P5 ;  /* 0x01000000ff897807 */ /* 0x000fe40002800000 */
[----:B------:R-:W-:Y:S01]  /*f010*/  ISETP.NE.AND P5, PT, R138, RZ, PT ;  /* 0x000000ff8a00720c */ /* 0x000fe20003fa5270 */
[----:B------:R-:W-:Y:S01]  /*f020*/  FMUL.FTZ R42, R43, R42 ;  /* 0x0000002a2b2a7220 */ /* 0x000fe20000410000 */
[----:B------:R-:W-:-:S02]  /*f030*/  @P0 PRMT R43, RZ, 0x7610, R47 ;  /* 0x00007610ff2b0816 */ /* 0x000fc4000000002f */
[----:B------:R-:W-:-:S03]  /*f040*/  SEL R138, RZ, 0x100, P4 ;  /* 0x00000100ff8a7807 */ /* 0x000fc60002000000 */
[----:B------:R-:W-:Y:S01]  /*f050*/  @P0 FADD.FTZ R42, R43, R42 ;  /* 0x0000002a2b2a0221 */ /* 0x000fe20000010000 */
[----:B------:R-:W-:Y:S02]  /*f060*/  SEL R43, RZ, 0x1, P2 ;  /* 0x00000001ff2b7807 */ /* 0x000fe40001000000 */
[----:B------:R-:W-:Y:S02]  /*f070*/  LOP3.LUT R138, R138, R137, R133, 0xfe, !PT ;  /* 0x000000898a8a7212 */ /* 0x000fe400078efe85 */
[----:B------:R-:W-:Y:S02]  /*f080*/  F2FP.BF16.PACK_AB R127, R42, R40 ;  /* 0x000000282a7f723e */ /* 0x000fe400000010ff */
[----:B------:R-:W-:Y:S02]  /*f090*/  SEL R133, RZ, 0x1, P5 ;  /* 0x00000001ff857807 */ /* 0x000fe40002800000 */
[----:B------:R-:W-:Y:S01]  /*f0a0*/  SEL R137, RZ, 0x1, P3 ;  /* 0x00000001ff897807 */ /* 0x000fe20001800000 */
[----:B------:R0:W-:Y:S02]  /*f0b0*/  STG.E.128 [R134.64], R124 ;  /* 0x0000007c86007986 */ /* 0x0001e4000c101d06 */
[----:B0-----:R-:W-:Y:S01]  /*f0c0*/  IMAD.WIDE.U32 R124, R43, 0x1000000, RZ ;  /* 0x010000002b7c7825 */ /* 0x001fe200078e00ff */
[----:B------:R-:W-:-:S03]  /*f0d0*/  SEL R43, RZ, 0x1, P1 ;  /* 0x00000001ff2b7807 */ /* 0x000fc60000800000 */
[----:B------:R-:W-:Y:S01]  /*f0e0*/  IMAD.WIDE.U32 R134, R133, 0x100, RZ ;  /* 0x0000010085867825 */ /* 0x000fe200078e00ff */
[----:B------:R-:W-:-:S03]  /*f0f0*/  LOP3.LUT R137, R125, R138, R137, 0xfe, !PT ;  /* 0x0000008a7d897212 */ /* 0x000fc600078efe89 */
[----:B------:R-:W-:Y:S01]  /*f100*/  IMAD.WIDE.U32 R126, R43, 0x10000, RZ ;  /* 0x000100002b7e7825 */ /* 0x000fe200078e00ff */
[----:B------:R-:W-:-:S04]  /*f110*/  SEL R43, RZ, 0x1, P6 ;  /* 0x00000001ff2b7807 */ /* 0x000fc80003000000 */
[----:B------:R-:W-:Y:S02]  /*f120*/  LOP3.LUT R124, R134, R124, R126, 0xfe, !PT ;  /* 0x0000007c867c7212 */ /* 0x000fe400078efe7e */
[----:B------:R-:W-:Y:S02]  /*f130*/  LOP3.LUT R127, R135, R137, R127, 0xfe, !PT ;  /* 0x00000089877f7212 */ /* 0x000fe400078efe7f */
[----:B------:R-:W-:Y:S01]  /*f140*/  LOP3.LUT R126, R124, R43, RZ, 0xfc, !PT ;  /* 0x0000002b7c7e7212 */ /* 0x000fe200078efcff */
[----:B------:R-:W-:-:S05]  /*f150*/  IMAD.WIDE.U32 R124, R182, R222, c[0x0][0x190] ;  /* 0x00006400b67c7625 */ /* 0x000fca00078e00de */
[----:B------:R0:W-:Y:S02]  /*f160*/  STG.E.64 [R124.64], R126 ;  /* 0x0000007e7c007986 */ /* 0x0001e4000c101b06 */
[----:B0-----:R-:W-:-:S04]  /*f170*/  @P0 IMAD.WIDE.U32 R124, R181, R221, c[0x0][0x180] ;  /* 0x00006000b57c0625 */ /* 0x001fc800078e00dd */
[----:B------:R-:W-:Y:S01]  /*f180*/  IMAD.WIDE.U32 R126, R181, R221, c[0x0][0x170] ;  /* 0x00005c00b57e7625 */ /* 0x000fe200078e00dd */
[----:B------:R0:W5:Y:S05]  /*f190*/  @P0 LDG.E.128 R44, [R124.64] ;  /* 0x000000067c2c0981 */ /* 0x00016a000c1e1d00 */
[----:B0-----:R-:W5:Y:S01]  /*f1a0*/  LDG.E.128 R124, [R126.64] ;  /* 0x000000067e7c7981 */ /* 0x001f62000c1e1d00 */
        /* <DEDUP_REMOVED lines=12> */
.L_x_5562:
[----:B------:R-:W-:Y:S02]  /*f270*/  IMAD.MOV.U32 R43, RZ, RZ, R168 ;  /* 0x000000ffff2b7224 */ /* 0x000fe400078e00a8 */
.L_x_5563:
[----:B------:R-:W-:Y:S05]  /*f280*/  BSYNC B1 ;  /* 0x0000000000017941 */ /* 0x000fea0003800000 */
.L_x_5561:
        /* <DEDUP_REMOVED lines=16> */
.L_x_5567:
[----:B------:R-:W-:Y:S05]  /*f390*/  BSYNC B2 ;  /* 0x0000000000027941 */ /* 0x000fea0003800000 */
.L_x_5566:
[----:B------:R-:W-:Y:S01]  /*f3a0*/  LOP3.LUT R136, R134, UR5, R5, 0x96, !PT ;  /* 0x0000000586887c12 */ /* 0x000fe2000f8e9605 */
[----:B------:R-:W-:-:S04]  /*f3b0*/  IMAD.HI.U32 R134, R0, -0x326172a9, RZ ;  /* 0xcd9e8d5700867827 */ /* 0x000fc800078e00ff */
[----:B------:R-:W-:Y:S01]  /*f3c0*/  IMAD R133, R0, -0x326172a9, RZ ;  /* 0xcd9e8d5700857824 */ /* 0x000fe200078e02ff */
[----:B------:R-:W-:Y:S01]  /*f3d0*/  LOP3.LUT R134, R134, UR4, R3, 0x96, !PT ;  /* 0x0000000486867c12 */ /* 0x000fe2000f8e9603 */
[----:B------:R-:W-:-:S04]  /*f3e0*/  IMAD.WIDE.U32 R136, R136, -0x326172a9, RZ ;  /* 0xcd9e8d5788887825 */ /* 0x000fc800078e00ff */
[----:B------:R-:W-:Y:S01]  /*f3f0*/  IMAD.WIDE.U32 R134, R134, -0x2daee0ad, RZ ;  /* 0xd2511f5386867825 */ /* 0x000fe200078e00ff */
[----:B------:R-:W-:-:S03]  /*f400*/  LOP3.LUT R133, R137, UR9, R133, 0x96, !PT ;  /* 0x0000000989857c12 */ /* 0x000fc6000f8e9685 */
[----:B------:R-:W-:Y:S02]  /*f410*/  IMAD R137, R2, -0x2daee0ad, RZ ;  /* 0xd2511f5302897824 */ /* 0x000fe400078e02ff */
[----:B------:R-:W-:-:S03]  /*f420*/  IMAD.WIDE.U32 R138, R133, -0x2daee0ad, RZ ;  /* 0xd2511f53858a7825 */ /* 0x000fc600078e00ff */
[----:B------:R-:W-:Y:S02]  /*f430*/  LOP3.LUT R135, R135, UR10, R137, 0x96, !PT ;  /* 0x0000000a87877c12 */ /* 0x000fe4000f8e9689 */
[----:B------:R-:W-:-:S03]  /*f440*/  LOP3.LUT R137, R139, UR12, R134, 0x96, !PT ;  /* 0x0000000c8b897c12 */ /* 0x000fc6000f8e9686 */
[----:B------:R-:W-:-:S05]  /*f450*/  IMAD.WIDE.U32 R134, R135, -0x326172a9, RZ ;  /* 0xcd9e8d5787867825 */ /* 0x000fca00078e00ff */
[----:B------:R-:W-:Y:S01]  /*f460*/  LOP3.LUT R135, R135, UR11, R136, 0x96, !PT ;  /* 0x0000000b87877c12 */ /* 0x000fe2000f8e9688 */
        /* <DEDUP_REMOVED lines=27> */
[----:B------:R-:W-:-:S04]  /*f620*/  HFMA2.MMA R134, -RZ, RZ, 0, 0 ;  /* 0x00000000ff867435 */ /* 0x000fc800000001ff */
[----:B------:R-:W-:Y:S02]  /*f630*/  LOP3.LUT R172, R175, UR26, R172, 0x96, !PT ;  /* 0x0000001aafac7c12 */ /* 0x000fe4000f8e96ac */
.L_x_5565:
[----:B------:R-:W-:Y:S05]  /*f640*/  BSYNC B1 ;  /* 0x0000000000017941 */ /* 0x000fea0003800000 */
.L_x_5564:
[----:B------:R-:W0:Y:S01]  /*f650*/  I2F.U32 R43, R43 ;  /* 0x0000002b002b7306 */ /* 0x000e220000201000 */
[----:B------:R-:W-:Y:S01]  /*f660*/  LOP3.LUT R31, R31, 0xfffffffb, RZ, 0xc0, !PT ;  /* 0xfffffffb1f1f7812 */ /* 0x000fe200078ec0ff */
[----:B------:R-:W-:Y:S01]  /*f670*/  BSSY B1, `(.L_x_5568) ;  /* 0x0000018000017945 */ /* 0x000fe20003800000 */
[----:B------:R-:W-:Y:S01]  /*f680*/  PRMT R136, RZ, 0x5410, R100 ;  /* 0x00005410ff887816 */ /* 0x000fe20000000064 */
[----:B0-----:R-:W-:Y:S01]  /*f690*/  FFMA.FTZ R133, R43, R186, 1.1641532182693481445e-10 ;  /* 0x2f0000002b857423 */ /* 0x001fe200000100ba */
[----:B-----5:R-:W-:-:S04]  /*f6a0*/  PRMT R43, RZ, 0x5410, R124 ;  /* 0x00005410ff2b7816 */ /* 0x020fc8000000007c */
[----:B------:R-:W-:Y:S01]  /*f6b0*/  FSETP.GTU.FTZ.AND P1, PT, R133, c[0x0][0x1e4], PT ;  /* 0x0000790085007a0b */ /* 0x000fe20003f3c000 */
[----:B------:R-:W-:-:S04]  /*f6c0*/  FMUL.FTZ R135, R43, R132 ;  /* 0x000000842b877220 */ /* 0x000fc80000410000 */
[----:B------:R-:W-:-:S05]  /*f6d0*/  FMUL.FTZ R135, R135, c[0x0][0x1e8] ;  /* 0x00007a0087877a20 */ /* 0x000fca0000410000 */
[----:B------:R-:W-:-:S03]  /*f6e0*/  FSEL R135, R135, RZ, !P1 ;  /* 0x000000ff87877208 */ /* 0x000fc60004800000 */
[----:B------:R-:W-:Y:S02]  /*f6f0*/  @P1 LOP3.LUT R31, R31, 0x4, RZ, 0xfc, !PT ;  /* 0x000000041f1f1812 */ /* 0x000fe400078efcff */
[C---:B------:R-:W-:Y:S01]  /*f700*/  ISETP.NE.AND P1, PT, R134.reuse, 0x1, PT ;  /* 0x000000018600780c */ /* 0x040fe20003f25270 */
[----:B------:R-:W-:Y:S01]  /*f710*/  FMUL.FTZ R43, R135, R136 ;  /* 0x00000088872b7220 */ /* 0x000fe20000410000 */
[----:B------:R-:W-:Y:S02]  /*f720*/  @P0 PRMT R136, RZ, 0x5410, R44 ;  /* 0x00005410ff880816 */ /* 0x000fe4000000002c */
[----:B------:R-:W-:-:S03]  /*f730*/  IADD3 R135, R134, 0x1, RZ ;  /* 0x0000000186877810 */ /* 0x000fc60007ffe0ff */
        /* <DEDUP_REMOVED lines=10> */
.L_x_5569:
[----:B------:R-:W-:Y:S02]  /*f7e0*/  IMAD.MOV.U32 R133, RZ, RZ, R168 ;  /* 0x000000ffff857224 */ /* 0x000fe400078e00a8 */
.L_x_5570:
[----:B------:R-:W-:Y:S05]  /*f7f0*/  BSYNC B1 ;  /* 0x0000000000017941 */ /* 0x000fea0003800000 */
.L_x_5568:
        /* <DEDUP_REMOVED lines=16> */
.L_x_5574:
[----:B------:R-:W-:Y:S05]  /*f900*/  BSYNC B2 ;  /* 0x0000000000027941 */ /* 0x000fea0003800000 */
.L_x_5573:
[----:B------:R-:W-:Y:S01]  /*f910*/  LOP3.LUT R136, R134, UR5, R5, 0x96, !PT ;  /* 0x0000000586887c12 */ /* 0x000fe2000f8e9605 */
[----:B------:R-:W-:-:S04]  /*f920*/  IMAD.HI.U32 R134, R0, -0x326172a9, RZ ;  /* 0xcd9e8d5700867827 */ /* 0x000fc800078e00ff */
[----:B------:R-:W-:Y:S01]  /*f930*/  IMAD R135, R0, -0x326172a9, RZ ;  /* 0xcd9e8d5700877824 */ /* 0x000fe200078e02ff */
[----:B------:R-:W-:Y:S01]  /*f940*/  LOP3.LUT R134, R134, UR4, R3, 0x96, !PT ;  /* 0x0000000486867c12 */ /* 0x000fe2000f8e9603 */
[----:B------:R-:W-:-:S05]  /*f950*/  IMAD.WIDE.U32 R136, R136, -0x326172a9, RZ ;  /* 0xcd9e8d5788887825 */ /* 0x000fca00078e00ff */
[----:B------:R-:W-:Y:S01]  /*f960*/  LOP3.LUT R138, R137, UR9, R135, 0x96, !PT ;  /* 0x00000009898a7c12 */ /* 0x000fe2000f8e9687 */
[----:B------:R-:W-:Y:S02]  /*f970*/  IMAD R137, R2, -0x2daee0ad, RZ ;  /* 0xd2511f5302897824 */ /* 0x000fe400078e02ff */
[----:B------:R-:W-:-:S04]  /*f980*/  IMAD.WIDE.U32 R134, R134, -0x2daee0ad, RZ ;  /* 0xd2511f5386867825 */ /* 0x000fc800078e00ff */
[----:B------:R-:W-:Y:S01]  /*f990*/  IMAD.WIDE.U32 R138, R138, -0x2daee0ad, RZ ;  /* 0xd2511f538a8a7825 */ /* 0x000fe200078e00ff */
[----:B------:R-:W-:-:S04]  /*f9a0*/  LOP3.LUT R135, R135, UR10, R137, 0x96, !PT ;  /* 0x0000000a87877c12 */ /* 0x000fc8000f8e9689 */
        /* <DEDUP_REMOVED lines=30> */
[----:B------:R-:W-:-:S05]  /*fb90*/  IMAD.WIDE.U32 R174, R174, -0x2daee0ad, RZ ;  /* 0xd2511f53aeae7825 */ /* 0x000fca00078e00ff */
[----:B------:R-:W-:Y:S02]  /*fba0*/  LOP3.LUT R172, R175, UR26, R172, 0x96, !PT ;  /* 0x0000001aafac7c12 */ /* 0x000fe4000f8e96ac */
.L_x_5572:
[----:B------:R-:W-:Y:S05]  /*fbb0*/  BSYNC B1 ;  /* 0x0000000000017941 */ /* 0x000fea0003800000 */
.L_x_5571:
[----:B------:R-:W0:Y:S01]  /*fbc0*/  I2F.U32 R133, R133 ;  /* 0x0000008500857306 */ /* 0x000e220000201000 */
[----:B------:R-:W-:Y:S01]  /*fbd0*/  LOP3.LUT R31, R31, 0xfffffffd, RZ, 0xc0, !PT ;  /* 0xfffffffd1f1f7812 */ /* 0x000fe200078ec0ff */
[----:B------:R-:W-:Y:S01]  /*fbe0*/  BSSY B1, `(.L_x_5575) ;  /* 0x0000018000017945 */ /* 0x000fe20003800000 */
[----:B------:R-:W-:Y:S01]  /*fbf0*/  IADD3 R136, R135, 0x1, RZ ;  /* 0x0000000187887810 */ /* 0x000fe20007ffe0ff */
[----:B0-----:R-:W-:Y:S01]  /*fc00*/  FFMA.FTZ R134, R133, R186, 1.1641532182693481445e-10 ;  /* 0x2f00000085867423 */ /* 0x001fe200000100ba */
[----:B------:R-:W-:-:S04]  /*fc10*/  PRMT R133, RZ, 0x7610, R124 ;  /* 0x00007610ff857816 */ /* 0x000fc8000000007c */
[----:B------:R-:W-:Y:S01]  /*fc20*/  FSETP.GTU.FTZ.AND P1, PT, R134, c[0x0][0x1e4], PT ;  /* 0x0000790086007a0b */ /* 0x000fe20003f3c000 */
[----:B------:R-:W-:Y:S01]  /*fc30*/  FMUL.FTZ R124, R133, R132 ;  /* 0x00000084857c7220 */ /* 0x000fe20000410000 */
[----:B------:R-:W-:-:S03]  /*fc40*/  PRMT R133, RZ, 0x7610, R100 ;  /* 0x00007610ff857816 */ /* 0x000fc60000000064 */
[----:B------:R-:W-:-:S05]  /*fc50*/  FMUL.FTZ R124, R124, c[0x0][0x1e8] ;  /* 0x00007a007c7c7a20 */ /* 0x000fca0000410000 */
[----:B------:R-:W-:-:S03]  /*fc60*/  FSEL R124, R124, RZ, !P1 ;  /* 0x000000ff7c7c7208 */ /* 0x000fc60004800000 */
[----:B------:R-:W-:Y:S02]  /*fc70*/  @P1 LOP3.LUT R31, R31, 0x2, RZ, 0xfc, !PT ;  /* 0x000000021f1f1812 */ /* 0x000fe400078efcff */
[----:B------:R-:W-:Y:S01]  /*fc80*/  ISETP.NE.AND P1, PT, R135, 0x1, PT ;  /* 0x000000018700780c */ /* 0x000fe20003f25270 */
[----:B------:R-:W-:Y:S01]  /*fc90*/  FMUL.FTZ R133, R124, R133 ;  /* 0x000000857c857220 */ /* 0x000fe20000410000 */
[----:B------:R-:W-:-:S05]  /*fca0*/  @P0 PRMT R124, RZ, 0x7610, R44 ;  /* 0x00007610ff7c0816 */ /* 0x000fca000000002c */
        /* <DEDUP_REMOVED lines=10> */
.L_x_5576:
[----:B------:R-:W-:Y:S02]  /*fd50*/  IMAD.MOV.U32 R124, RZ, RZ, R168 ;  /* 0x000000ffff7c7224 */ /* 0x000fe400078e00a8 */
.L_x_5577:
[----:B------:R-:W-:Y:S05]  /*fd60*/  BSYNC B1 ;  /* 0x0000000000017941 */ /* 0x000fea0003800000 */
.L_x_5575:
        /* <DEDUP_REMOVED lines=16> */
.L_x_5581:
[----:B------:R-:W-:Y:S05]  /*fe70*/  BSYNC B2 ;  /* 0x0000000000027941 */ /* 0x000fea0003800000 */
.L_x_5580:
        /* <DEDUP_REMOVED lines=42> */
.L_x_5579:
[----:B------:R-:W-:Y:S05]  /*10120*/  BSYNC B1 ;  /* 0x0000000000017941 */ /* 0x000fea0003800000 */
.L_x_5578:
        /* <DEDUP_REMOVED lines=23> */
.L_x_5583:
[----:B------:R-:W-:Y:S02]  /*102a0*/  IMAD.MOV.U32 R124, RZ, RZ, R168 ;  /* 0x000000ffff7c7224 */ /* 0x000fe400078e00a8 */
.L_x_5584:
[----:B------:R-:W-:Y:S05]  /*102b0*/  BSYNC B1 ;  /* 0x0000000000017941 */ /* 0x000fea0003800000 */
.L_x_5582:
        /* <DEDUP_REMOVED lines=16> */
.L_x_5588:
[----:B------:R-:W-:Y:S05]  /*103c0*/  BSYNC B2 ;  /* 0x0000000000027941 */ /* 0x000fea0003800000 */
.L_x_5587:
        /* <DEDUP_REMOVED lines=42> */
.L_x_5586:
[----:B------:R-:W-:Y:S05]  /*10670*/  BSYNC B1 ;  /* 0x0000000000017941 */ /* 0x000fea0003800000 */
.L_x_5585:
[----:B------:R0:W1:Y:S01]  /*10680*/  I2F.U32 R135, R124 ;  /* 0x0000007c00877306 */ /* 0x0000620000201000 */
[----:B------:R-:W-:Y:S01]  /*10690*/  PRMT R125, RZ, 0x7610, R125 ;  /* 0x00007610ff7d7816 */ /* 0x000fe2000000007d */
[----:B------:R-:W-:Y:S01]  /*106a0*/  BSSY B1, `(.L_x_5589) ;  /* 0x0000016000017945 */ /* 0x000fe20003800000 */
[----:B------:R-:W-:-:S03]  /*106b0*/  ISETP.NE.AND P3, PT, R137, 0x1, PT ;  /* 0x000000018900780c */ /* 0x000fc60003f65270 */
[----:B------:R-:W-:Y:S01]  /*106c0*/  FMUL.FTZ R125, R125, R132 ;  /* 0x000000847d7d7220 */ /* 0x000fe20000410000 */
[----:B0-----:R-:W-:-:S03]  /*106d0*/  PRMT R124, RZ, 0x7610, R101 ;  /* 0x00007610ff7c7816 */ /* 0x001fc60000000065 */
[----:B------:R-:W-:Y:S02]  /*106e0*/  FMUL.FTZ R125, R125, c[0x0][0x1e8] ;  /* 0x00007a007d7d7a20 */ /* 0x000fe40000410000 */
[----:B-1----:R-:W-:-:S05]  /*106f0*/  FFMA.FTZ R135, R135, R186, 1.1641532182693481445e-10 ;  /* 0x2f00000087877423 */ /* 0x002fca00000100ba */
[----:B------:R-:W-:-:S04]  /*10700*/  FSETP.GTU.FTZ.AND P2, PT, R135, c[0x0][0x1e4], PT ;  /* 0x0000790087007a0b */ /* 0x000fc80003f5c000 */
[----:B------:R-:W-:-:S05]  /*10710*/  FSEL R125, R125, RZ, !P2 ;  /* 0x000000ff7d7d7208 */ /* 0x000fca0005000000 */
[----:B------:R-:W-:Y:S01]  /*10720*/  FMUL.FTZ R135, R125, R124 ;  /* 0x0000007c7d877220 */ /* 0x000fe20000410000 */
        /* <DEDUP_REMOVED lines=12> */
.L_x_5590:
[----:B------:R-:W-:Y:S02]  /*107f0*/  IMAD.MOV.U32 R140, RZ, RZ, R168 ;  /* 0x000000ffff8c7224 */ /* 0x000fe400078e00a8 */
.L_x_5591:
[----:B------:R-:W-:Y:S05]  /*10800*/  BSYNC B1 ;  /* 0x0000000000017941 */ /* 0x000fea0003800000 */
.L_x_5589:
        /* <DEDUP_REMOVED lines=16> */
.L_x_5595:
[----:B------:R-:W-:Y:S05]  /*10910*/  BSYNC B2 ;  /* 0x0000000000027941 */ /* 0x000fea0003800000 */
.L_x_5594:
        /* <DEDUP_REMOVED lines=40> */
[----:B------:R-:W-:Y:S01]  /*10ba0*/  IMAD.MOV.U32 R124, RZ, RZ, RZ ;  /* 0x000000ffff7c7224 */ /* 0x000fe200078e00ff */
[----:B------:R-:W-:Y:S02]  /*10bb0*/  LOP3.LUT R172, R175, UR26, R172, 0x96, !PT ;  /* 0x0000001aafac7c12 */ /* 0x000fe4000f8e96ac */
.L_x_5593:
[----:B------:R-:W-:Y:S05]  /*10bc0*/  BSYNC B1 ;  /* 0x0000000000017941 */ /* 0x000fea0003800000 */
.L_x_5592:
        /* <DEDUP_REMOVED lines=23> */
.L_x_5597:
[----:B------:R-:W-:Y:S02]  /*10d40*/  MOV R137, R168 ;  /* 0x000000a800897202 */ /* 0x000fe40000000f00 */
.L_x_5598:
[----:B------:R-:W-:Y:S05]  /*10d50*/  BSYNC B1 ;  /* 0x0000000000017941 */ /* 0x000fea0003800000 */
.L_x_5596:
        /* <DEDUP_REMOVED lines=16> */
.L_x_5602:
[----:B------:R-:W-:Y:S05]  /*10e60*/  BSYNC B2 ;  /* 0x0000000000027941 */ /* 0x000fea0003800000 */
.L_x_5601:
        /* <DEDUP_REMOVED lines=42> */
.L_x_5600:
[----:B------:R-:W-:Y:S05]  /*11110*/  BSYNC B1 ;  /* 0x0000000000017941 */ /* 0x000fea0003800000 */
.L_x_5599:
[----:B------:R0:W1:Y:S01]  /*11120*/  I2F.U32 R125, R137 ;  /* 0x00000089007d7306 */ /* 0x0000620000201000 */
[----:B------:R-:W-:Y:S01]  /*11130*/  ISETP.NE.AND P5, PT, R138, 0x1, PT ;  /* 0x000000018a00780c */ /* 0x000fe20003fa5270 */
[----:B------:R-:W-:Y:S01]  /*11140*/  BSSY B1, `(.L_x_5603) ;  /* 0x0000016000017945 */ /* 0x000fe20003800000 */
[----:B0-----:R-:W-:-:S05]  /*11150*/  PRMT R137, RZ, 0x7610, R126 ;  /* 0x00007610ff897816 */ /* 0x001fca000000007e */
[----:B------:R-:W-:Y:S01]  /*11160*/  FMUL.FTZ R124, R137, R132 ;  /* 0x00000084897c7220 */ /* 0x000fe20000410000 */
[----:B------:R-:W-:Y:S01]  /*11170*/  PRMT R137, RZ, 0x7610, R102 ;  /* 0x00007610ff897816 */ /* 0x000fe20000000066 */
[----:B-1----:R-:W-:Y:S02]  /*11180*/  FFMA.FTZ R125, R125, R186, 1.1641532182693481445e-10 ;  /* 0x2f0000007d7d7423 */ /* 0x002fe400000100ba */
[----:B------:R-:W-:-:S03]  /*11190*/  FMUL.FTZ R124, R124, c[0x0][0x1e8] ;  /* 0x00007a007c7c7a20 */ /* 0x000fc60000410000 */
        /* <DEDUP_REMOVED lines=15> */
.L_x_5604:
[----:B------:R-:W-:Y:S02]  /*11290*/  IMAD.MOV.U32 R126, RZ, RZ, R168 ;  /* 0x000000ffff7e7224 */ /* 0x000fe400078e00a8 */
.L_x_5605:
[----:B------:R-:W-:Y:S05]  /*112a0*/  BSYNC B1 ;  /* 0x0000000000017941 */ /* 0x000fea0003800000 */
.L_x_5603:
        /* <DEDUP_REMOVED lines=16> */
.L_x_5609:
[----:B------:R-:W-:Y:S05]  /*113b0*/  BSYNC B2 ;  /* 0x0000000000027941 */ /* 0x000fea0003800000 */
.L_x_5608:
        /* <DEDUP_REMOVED lines=42> */
.L_x_5607:
[----:B------:R-:W-:Y:S05]  /*11660*/  BSYNC B1 ;  /* 0x0000000000017941 */ /* 0x000fea0003800000 */
.L_x_5606:
        /* <DEDUP_REMOVED lines=23> */
.L_x_5611:
[----:B------:R-:W-:Y:S02]  /*117e0*/  IMAD.MOV.U32 R126, RZ, RZ, R168 ;  /* 0x000000ffff7e7224 */ /* 0x000fe400078e00a8 */
.L_x_5612:
[----:B------:R-:W-:Y:S05]  /*117f0*/  BSYNC B1 ;  /* 0x0000000000017941 */ /* 0x000fea0003800000 */
.L_x_5610:
        /* <DEDUP_REMOVED lines=18> */
.L_x_5616:
[----:B------:R-:W-:Y:S05]  /*11920*/  BSYNC B2 ;  /* 0x0000000000027941 */ /* 0x000fea0003800000 */
.L_x_5615:
        /* <DEDUP_REMOVED lines=40> */
[----:B------:R-:W-:-:S05]  /*11bb0*/  IMAD.WIDE.U32 R174, R174, -0x2daee0ad, RZ ;  /* 0xd2511f53aeae7825 */ /* 0x000fca00078e00ff */
[----:B------:R-:W-:Y:S02]  /*11bc0*/  LOP3.LUT R172, R175, UR26, R172, 0x96, !PT ;  /* 0x0000001aafac7c12 */ /* 0x000fe4000f8e96ac */
.L_x_5614:
[----:B------:R-:W-:Y:S05]  /*11bd0*/  BSYNC B1 ;  /* 0x0000000000017941 */ /* 0x000fea0003800000 */
.L_x_5613:
[----:B------:R0:W1:Y:S01]  /*11be0*/  I2F.U32 R125, R126 ;  /* 0x0000007e007d7306 */ /* 0x0000620000201000 */
[----:B------:R-:W-:Y:S01]  /*11bf0*/  PRMT R127, RZ, 0x7610, R127 ;  /* 0x00007610ff7f7816 */ /* 0x000fe2000000007f */
[----:B------:R-:W-:Y:S01]  /*11c00*/  IMAD.WIDE.U32 R140, R181, R221, c[0x0][0x188] ;  /* 0x00006200b58c7625 */ /* 0x000fe200078e00dd */
[----:B------:R-:W-:Y:S02]  /*11c10*/  SEL R143, RZ, 0x10000, P5 ;  /* 0x00010000ff8f7807 */ /* 0x000fe40002800000 */
[----:B------:R-:W-:Y:S01]  /*11c20*/  PRMT R124, RZ, 0x7610, R103 ;  /* 0x00007610ff7c7816 */ /* 0x000fe20000000067 */
[----:B------:R-:W-:Y:S01]  /*11c30*/  FMUL.FTZ R127, R127, R132 ;  /* 0x000000847f7f7220 */ /* 0x000fe20000410000 */
[----:B------:R-:W-:Y:S02]  /*11c40*/  SEL R144, RZ, 0x100, P4 ;  /* 0x00000100ff907807 */ /* 0x000fe40002000000 */
[----:B0-----:R-:W-:Y:S01]  /*11c50*/  F2FP.BF16.PACK_AB R126, R137, R136 ;  /* 0x00000088897e723e */ /* 0x001fe200000010ff */
[----:B------:R-:W-:Y:S01]  /*11c60*/  FMUL.FTZ R127, R127, c[0x0][0x1e8] ;  /* 0x00007a007f7f7a20 */ /* 0x000fe20000410000 */
[----:B------:R-:W-:-:S02]  /*11c70*/  LOP3.LUT P6, RZ, R31, 0x4, RZ, 0xc0, !PT ;  /* 0x000000041fff7812 */ /* 0x000fc400078cc0ff */
[----:B------:R-:W-:Y:S01]  /*11c80*/  IADD3 R180, R176, 0xc0, RZ ;  /* 0x000000c0b0b47810 */ /* 0x000fe20007ffe0ff */
[----:B-1----:R-:W-:-:S05]  /*11c90*/  FFMA.FTZ R125, R125, R186, 1.1641532182693481445e-10 ;  /* 0x2f0000007d7d7423 */ /* 0x002fca00000100ba */
[----:B------:R-:W-:Y:S02]  /*11ca0*/  FSETP.GTU.FTZ.AND P5, PT, R125, c[0x0][0x1e4], PT ;  /* 0x000079007d007a0b */ /* 0x000fe40003fbc000 */
[----:B------:R-:W-:Y:S02]  /*11cb0*/  F2FP.BF16.PACK_AB R125, R135, R134 ;  /* 0x00000086877d723e */ /* 0x000fe400000010ff */
[----:B------:R-:W-:Y:S02]  /*11cc0*/  FSEL R127, R127, RZ, !P5 ;  /* 0x000000ff7f7f7208 */ /* 0x000fe40006800000 */
[----:B------:R-:W-:Y:S02]  /*11cd0*/  SEL R145, RZ, 0x1000000, P5 ;  /* 0x01000000ff917807 */ /* 0x000fe40002800000 */
[----:B------:R-:W-:Y:S01]  /*11ce0*/  LOP3.LUT P5, RZ, R31, 0x2, RZ, 0xc0, !PT ;  /* 0x000000021fff7812 */ /* 0x000fe200078ac0ff */
[----:B------:R-:W-:Y:S01]  /*11cf0*/  FMUL.FTZ R139, R127, R124 ;  /* 0x0000007c7f8b7220 */ /* 0x000fe20000410000 */
[----:B------:R-:W-:-:S02]  /*11d00*/  @P0 PRMT R124, RZ, 0x7610, R47 ;  /* 0x00007610ff7c0816 */ /* 0x000fc4000000002f */
[----:B------:R-:W-:Y:S02]  /*11d10*/  LOP3.LUT R144, R144, R145, R143, 0xfe, !PT ;  /* 0x0000009190907212 */ /* 0x000fe400078efe8f */
[----:B------:R-:W-:Y:S01]  /*11d20*/  SEL R143, RZ, 0x1, P2 ;  /* 0x00000001ff8f7807 */ /* 0x000fe20001000000 */
[----:B------:R-:W-:Y:S01]  /*11d30*/  @P0 FADD.FTZ R139, R124, R139 ;  /* 0x0000008b7c8b0221 */ /* 0x000fe20000010000 */
[----:B------:R-:W-:Y:S02]  /*11d40*/  F2FP.BF16.PACK_AB R124, R133, R43 ;  /* 0x0000002b857c723e */ /* 0x000fe400000010ff */
[----:B------:R-:W-:Y:S02]  /*11d50*/  SEL R145, RZ, 0x1, P3 ;  /* 0x00000001ff917807 */ /* 0x000fe40001800000 */
[----:B------:R-:W-:-:S05]  /*11d60*/  F2FP.BF16.PACK_AB R127, R139, R138 ;  /* 0x0000008a8b7f723e */ /* 0x000fca00000010ff */
[----:B------:R0:W-:Y:S02]  /*11d70*/  STG.E.128 [R140.64], R124 ;  /* 0x0000007c8c007986 */ /* 0x0001e4000c101d06 */
[----:B0-----:R-:W-:Y:S01]  /*11d80*/  IMAD.WIDE.U32 R124, R143, 0x1000000, RZ ;  /* 0x010000008f7c7825 */ /* 0x001fe200078e00ff */
[----:B------:R-:W-:-:S04]  /*11d90*/  SEL R143, RZ, 0x1, P1 ;  /* 0x00000001ff8f7807 */ /* 0x000fc80000800000 */
[----:B------:R-:W-:Y:S01]  /*11da0*/  LOP3.LUT R145, R125, R144, R145, 0xfe, !PT ;  /* 0x000000907d917212 */ /* 0x000fe200078efe91 */
[----:B------:R-:W-:Y:S01]  /*11db0*/  IMAD.WIDE.U32 R126, R143, 0x10000, RZ ;  /* 0x000100008f7e7825 */ /* 0x000fe200078e00ff */
[----:B------:R-:W-:Y:S02]  /*11dc0*/  SEL R144, RZ, 0x1, P5 ;  /* 0x00000001ff907807 */ /* 0x000fe40002800000 */
[----:B------:R-:W-:-:S03]  /*11dd0*/  SEL R125, RZ, 0x1, P6 ;  /* 0x00000001ff7d7807 */ /* 0x000fc60003000000 */
[----:B------:R-:W-:-:S05]  /*11de0*/  IMAD.WIDE.U32 R140, R144, 0x100, RZ ;  /* 0x00000100908c7825 */ /* 0x000fca00078e00ff */
[----:B------:R-:W-:Y:S02]  /*11df0*/  LOP3.LUT R124, R140, R124, R126, 0xfe, !PT ;  /* 0x0000007c8c7c7212 */ /* 0x000fe400078efe7e */
[----:B------:R-:W-:Y:S02]  /*11e00*/  LOP3.LUT R127, R141, R145, R127, 0xfe, !PT ;  /* 0x000000918d7f7212 */ /* 0x000fe400078efe7f */
[----:B------:R-:W-:Y:S01]  /*11e10*/  LOP3.LUT R126, R124, R125, RZ, 0xfc, !PT ;  /* 0x0000007d7c7e7212 */ /* 0x000fe200078efcff */
[----:B------:R-:W-:-:S05]  /*11e20*/  IMAD.WIDE.U32 R124, R181, R222, c[0x0][0x190] ;  /* 0x00006400b57c7625 */ /* 0x000fca00078e00de */
[----:B------:R0:W-:Y:S02]  /*11e30*/  STG.E.64 [R124.64], R126 ;  /* 0x0000007e7c007986 */ /* 0x0001e4000c101b06 */
[----:B0-----:R-:W-:-:S05]  /*11e40*/  @P0 IMAD.WIDE.U32 R124, R180, R221, c[0x0][0x180] ;  /* 0x00006000b47c0625 */ /* 0x001fca00078e00dd */
[----:B------:R0:W5:Y:S02]  /*11e50*/  @P0 LDG.E.128 R44, [R124.64] ;  /* 0x000000067c2c0981 */ /* 0x000164000c1e1d00 */
[----:B0-----:R-:W-:-:S06]  /*11e60*/  IMAD.WIDE.U32 R124, R180, R221, c[0x0][0x170] ;  /* 0x00005c00b47c7625 */ /* 0x001fcc00078e00dd */
        /* <DEDUP_REMOVED lines=13> */
.L_x_5618:
[----:B------:R-:W-:Y:S02]  /*11f40*/  IMAD.MOV.U32 R146, RZ, RZ, R168 ;  /* 0x000000ffff927224 */ /* 0x000fe400078e00a8 */
.L_x_5619:
[----:B------:R-:W-:Y:S05]  /*11f50*/  BSYNC B1 ;  /* 0x0000000000017941 */ /* 0x000fea0003800000 */
.L_x_5617:
        /* <DEDUP_REMOVED lines=16> */
.L_x_5623:
[----:B------:R-:W-:Y:S05]  /*12060*/  BSYNC B2 ;  /* 0x0000000000027941 */ /* 0x000fea0003800000 */
.L_x_5622:
        /* <DEDUP_REMOVED lines=42> */
.L_x_5621:
[----:B------:R-:W-:Y:S05]  /*12310*/  BSYNC B1 ;  /* 0x0000000000017941 */ /* 0x000fea0003800000 */
.L_x_5620:
[----:B------:R-:W0:Y:S01]  /*12320*/  I2F.U32 R141, R146 ;  /* 0x00000092008d7306 */ /* 0x000e220000201000 */
[----:B-----5:R-:W-:Y:S01]  /*12330*/  PRMT R145, RZ, 0x5410, R124 ;  /* 0x00005410ff917816 */ /* 0x020fe2000000007c */
[----:B------:R-:W-:Y:S01]  /*12340*/  BSSY B1, `(.L_x_5624) ;  /* 0x0000018000017945 */ /* 0x000fe20003800000 */
[----:B------:R-:W-:Y:S02]  /*12350*/  LOP3.LUT R31, R31, 0xfffffffb, RZ, 0xc0, !PT ;  /* 0xfffffffb1f1f7812 */ /* 0x000fe400078ec0ff */
        /* <DEDUP_REMOVED lines=9> */
[----:B------:R-:W-:Y:S01]  /*123f0*/  @P1 LOP3.LUT R31, R31, 0x4, RZ, 0xfc, !PT ;  /* 0x000000041f1f1812 */ /* 0x000fe200078efcff */
[----:B------:R-:W-:Y:S01]  /*12400*/  @P0 FADD.FTZ R140, R141, R140 ;  /* 0x0000008c8d8c0221 */ /* 0x000fe20000010000 */
        /* <DEDUP_REMOVED lines=10> */
.L_x_5625:
[----:B------:R-:W-:Y:S02]  /*124b0*/  IMAD.MOV.U32 R141, RZ, RZ, R168 ;  /* 0x000000ffff8d7224 */ /* 0x000fe400078e00a8 */
.L_x_5626:
[----:B------:R-:W-:Y:S05]  /*124c0*/  BSYNC B1 ;  /* 0x0000000000017941 */ /* 0x000fea0003800000 */
.L_x_5624:
        /* <DEDUP_REMOVED lines=16> */
.L_x_5630:
[----:B------:R-:W-:Y:S05]  /*125d0*/  BSYNC B2 ;  /* 0x0000000000027941 */ /* 0x000fea0003800000 */
.L_x_5629:
        /* <DEDUP_REMOVED lines=40> */
[----:B------:R-:W-:-:S05]  /*12860*/  IMAD.WIDE.U32 R174, R174, -0x2daee0ad, RZ ;  /* 0xd2511f53aeae7825 */ /* 0x000fca00078e00ff */
[----:B------:R-:W-:Y:S02]  /*12870*/  LOP3.LUT R172, R175, UR26, R172, 0x96, !PT ;  /* 0x0000001aafac7c12 */ /* 0x000fe4000f8e96ac */
.L_x_5628:
[----:B------:R-:W-:Y:S05]  /*12880*/  BSYNC B1 ;  /* 0x0000000000017941 */ /* 0x000fea0003800000 */
.L_x_5627:
        /* <DEDUP_REMOVED lines=25> */
.L_x_5632:
[----:B------:R-:W-:Y:S02]  /*12a20*/  IMAD.MOV.U32 R124, RZ, RZ, R168 ;  /* 0x000000ffff7c7224 */ /* 0x000fe400078e00a8 */
.L_x_5633:
[----:B------:R-:W-:Y:S05]  /*12a30*/  BSYNC B1 ;  /* 0x0000000000017941 */ /* 0x000fea0003800000 */
.L_x_5631:
        /* <DEDUP_REMOVED lines=16> */
.L_x_5637:
[----:B------:R-:W-:Y:S05]  /*12b40*/  BSYNC B2 ;  /* 0x0000000000027941 */ /* 0x000fea0003800000 */
.L_x_5636:
        /* <DEDUP_REMOVED lines=42> */
.L_x_5635:
[----:B------:R-:W-:Y:S05]  /*12df0*/  BSYNC B1 ;  /* 0x0000000000017941 */ /* 0x000fea0003800000 */
.L_x_5634:
        /* <DEDUP_REMOVED lines=23> */
.L_x_5639:
[----:B------:R-:W-:Y:S02]  /*12f70*/  IMAD.MOV.U32 R124, RZ, RZ, R168 ;  /* 0x000000ffff7c7224 */ /* 0x000fe400078e00a8 */
.L_x_5640:
[----:B------:R-:W-:Y:S05]  /*12f80*/  BSYNC B1 ;  /* 0x0000000000017941 */ /* 0x000fea0003800000 */
.L_x_5638:
        /* <DEDUP_REMOVED lines=16> */
.L_x_5644:
[----:B------:R-:W-:Y:S05]  /*13090*/  BSYNC B2 ;  /* 0x0000000000027941 */ /* 0x000fea0003800000 */
.L_x_5643:
        /* <DEDUP_REMOVED lines=42> */
.L_x_5642:
[----:B------:R-:W-:Y:S05]  /*13340*/  BSYNC B1 ;  /* 0x0000000000017941 */ /* 0x000fea0003800000 */
.L_x_5641:
        /* <DEDUP_REMOVED lines=23> */
.L_x_5646:
[----:B------:R-:W-:Y:S02]  /*134c0*/  IMAD.MOV.U32 R148, RZ, RZ, R168 ;  /* 0x000000ffff947224 */ /* 0x000fe400078e00a8 */
.L_x_5647:
[----:B------:R-:W-:Y:S05]  /*134d0*/  BSYNC B1 ;  /* 0x0000000000017941 */ /* 0x000fea0003800000 */
.L_x_5645:
        /* <DEDUP_REMOVED lines=16> */
.L_x_5651:
[----:B------:R-:W-:Y:S05]  /*135e0*/  BSYNC B2 ;  /* 0x0000000000027941 */ /* 0x000fea0003800000 */
.L_x_5650:
        /* <DEDUP_REMOVED lines=42> */
.L_x_5649:
[----:B------:R-:W-:Y:S05]  /*13890*/  BSYNC B1 ;  /* 0x0000000000017941 */ /* 0x000fea0003800000 */
.L_x_5648:
        /* <DEDUP_REMOVED lines=23> */
.L_x_5653:
[----:B------:R-:W-:Y:S02]  /*13a10*/  IMAD.MOV.U32 R145, RZ, RZ, R168 ;  /* 0x000000ffff917224 */ /* 0x000fe400078e00a8 */
.L_x_5654:
[----:B------:R-:W-:Y:S05]  /*13a20*/  BSYNC B1 ;  /* 0x0000000000017941 */ /* 0x000fea0003800000 */
.L_x_5652:
        /* <DEDUP_REMOVED lines=16> */
.L_x_5658:
[----:B------:R-:W-:Y:S05]  /*13b30*/  BSYNC B2 ;  /* 0x0000000000027941 */ /* 0x000fea0003800000 */
.L_x_5657:
        /* <DEDUP_REMOVED lines=42> */
.L_x_5656:
[----:B------:R-:W-:Y:S05]  /*13de0*/  BSYNC B1 ;  /* 0x0000000000017941 */ /* 0x000fea0003800000 */
.L_x_5655:
        /* <DEDUP_REMOVED lines=23> */
.L_x_5660:
[----:B------:R-:W-:Y:S02]  /*13f60*/  MOV R126, R168 ;  /* 0x000000a8007e7202 */ /* 0x000fe40000000f00 */
.L_x_5661:
[----:B------:R-:W-:Y:S05]  /*13f70*/  BSYNC B1 ;  /* 0x0000000000017941 */ /* 0x000fea0003800000 */
.L_x_5659:
        /* <DEDUP_REMOVED lines=16> */
.L_x_5665:
[----:B------:R-:W-:Y:S05]  /*14080*/  BSYNC B2 ;  /* 0x0000000000027941 */ /* 0x000fea0003800000 */
.L_x_5664:
        /* <DEDUP_REMOVED lines=42> */
.L_x_5663:
[----:B------:R-:W-:Y:S05]  /*14330*/  BSYNC B1 ;  /* 0x0000000000017941 */ /* 0x000fea0003800000 */
.L_x_5662:
        /* <DEDUP_REMOVED lines=23> */
.L_x_5667:
[----:B------:R-:W-:Y:S02]  /*144b0*/  IMAD.MOV.U32 R126, RZ, RZ, R168 ;  /* 0x000000ffff7e7224 */ /* 0x000fe400078e00a8 */
.L_x_5668:
[----:B------:R-:W-:Y:S05]  /*144c0*/  BSYNC B1 ;  /* 0x0000000000017941 */ /* 0x000fea0003800000 */
.L_x_5666:
        /* <DEDUP_REMOVED lines=15> */
[----:B------:R-:W-:Y:S02]  /*145c0*/  @P0 IADD3 R147, R5, RZ, RZ ;  /* 0x000000ff05930210 */ /* 0x000fe40007ffe0ff */
[----:B------:R-:W-:-:S03]  /*145d0*/  ISETP.NE.AND P0, PT, R125, RZ, PT ;  /* 0x000000ff7d00720c */ /* 0x000fc60003f05270 */
[----:B------:R-:W-:-:S05]  /*145e0*/  @!P6 IMAD.MOV.U32 R5, RZ, RZ, R147 ;  /* 0x000000ffff05e224 */ /* 0x000fca00078e0093 */
.L_x_5672:
[----:B------:R-:W-:Y:S05]  /*145f0*/  BSYNC B2 ;  /* 0x0000000000027941 */ /* 0x000fea0003800000 */
.L_x_5671:
        /* <DEDUP_REMOVED lines=32> */
[----:B------:R-:W-:Y:S01]  /*14800*/  LOP3.LUT R172, R149, UR21, R150, 0x96, !PT ;  /* 0x0000001595ac7c12 */ /* 0x000fe2000f8e9696 */
[----:B------:R-:W-:-:S04]  /*14810*/  IMAD.MOV.U32 R150, RZ, RZ, RZ ;  /* 0x000000ffff967224 */ /* 0x000fc800078e00ff */
[----:B------:R-:W-:-:S05]  /*14820*/  IMAD.WIDE.U32 R172, R172, -0x2daee0ad, RZ ;  /* 0xd2511f53acac7825 */ /* 0x000fca00078e00ff */
[----:B------:R-:W-:Y:S01]  /*14830*/  LOP3.LUT R168, R173, UR24, R124, 0x96, !PT ;  /* 0x00000018ada87c12 */ /* 0x000fe2000f8e967c */
[----:B------:R-:W-:-:S04]  /*14840*/  IMAD.WIDE.U32 R124, R125, -0x326172a9, RZ ;  /* 0xcd9e8d577d7c7825 */ /* 0x000fc800078e00ff */
[----:B------:R-:W-:Y:S01]  /*14850*/  IMAD.WIDE.U32 R168, R168, -0x326172a9, RZ ;  /* 0xcd9e8d57a8a87825 */ /* 0x000fe200078e00ff */
[----:B------:R-:W-:-:S04]  /*14860*/  LOP3.LUT R174, R125, UR23, R148, 0x96, !PT ;  /* 0x000000177dae7c12 */ /* 0x000fc8000f8e9694 */
[----:B------:R-:W-:Y:S01]  /*14870*/  LOP3.LUT R169, R169, UR25, R124, 0x96, !PT ;  /* 0x00000019a9a97c12 */ /* 0x000fe2000f8e967c */
[----:B------:R-:W-:-:S05]  /*14880*/  IMAD.WIDE.U32 R174, R174, -0x2daee0ad, RZ ;  /* 0xd2511f53aeae7825 */ /* 0x000fca00078e00ff */
[----:B------:R-:W-:Y:S02]  /*14890*/  LOP3.LUT R172, R175, UR26, R172, 0x96, !PT ;  /* 0x0000001aafac7c12 */ /* 0x000fe4000f8e96ac */
.L_x_5670:
[----:B------:R-:W-:Y:S05]  /*148a0*/  BSYNC B1 ;  /* 0x0000000000017941 */ /* 0x000fea0003800000 */
.L_x_5669:
[----:B------:R0:W1:Y:S01]  /*148b0*/  I2F.U32 R125, R126 ;  /* 0x0000007e007d7306 */ /* 0x0000620000201000 */
[----:B------:R-:W-:Y:S01]  /*148c0*/  PRMT R127, RZ, 0x7610, R127 ;  /* 0x00007610ff7f7816 */ /* 0x000fe2000000007f */
[----:B------:R-:W-:Y:S01]  /*148d0*/  IMAD.WIDE.U32 R148, R180, R221, c[0x0][0x188] ;  /* 0x00006200b4947625 */ /* 0x000fe200078e00dd */
[----:B------:R-:W-:Y:S02]  /*148e0*/  PRMT R124, RZ, 0x7610, R99 ;  /* 0x00007610ff7c7816 */ /* 0x000fe40000000063 */
[----:B------:R-:W-:Y:S01]  /*148f0*/  SEL R151, RZ, 0x10000, P5 ;  /* 0x00010000ff977807 */ /* 0x000fe20002800000 */
        /* <DEDUP_REMOVED lines=17> */
[----:B------:R-:W-:-:S04]  /*14a10*/  F2FP.BF16.PACK_AB R124, R141, R140 ;  /* 0x0000008c8d7c723e */ /* 0x000fc800000010ff */
[----:B------:R-:W-:-:S05]  /*14a20*/  F2FP.BF16.PACK_AB R127, R147, R146 ;  /* 0x00000092937f723e */ /* 0x000fca00000010ff */
[----:B------:R0:W-:Y:S02]  /*14a30*/  STG.E.128 [R148.64], R124 ;  /* 0x0000007c94007986 */ /* 0x0001e4000c101d06 */
[----:B0-----:R-:W-:Y:S01]  /*14a40*/  IMAD.WIDE.U32 R124, R151, 0x1000000, RZ ;  /* 0x01000000977c7825 */ /* 0x001fe200078e00ff */
[----:B------:R-:W-:Y:S02]  /*14a50*/  SEL R151, RZ, 0x1, P3 ;  /* 0x00000001ff977807 */ /* 0x000fe40001800000 */
[----:B------:R-:W-:Y:S02]  /*14a60*/  SEL R148, RZ, 0x1, P6 ;  /* 0x00000001ff947807 */ /* 0x000fe40003000000 */
[----:B------:R-:W-:Y:S02]  /*14a70*/  LOP3.LUT R125, R125, R152, R151, 0xfe, !PT ;  /* 0x000000987d7d7212 */ /* 0x000fe400078efe97 */
[----:B------:R-:W-:Y:S01]  /*14a80*/  SEL R151, RZ, 0x1, P1 ;  /* 0x00000001ff977807 */ /* 0x000fe20000800000 */
[----:B------:R-:W-:-:S04]  /*14a90*/  IMAD.WIDE.U32 R148, R148, 0x100, RZ ;  /* 0x0000010094947825 */ /* 0x000fc800078e00ff */
[----:B------:R-:W-:-:S05]  /*14aa0*/  IMAD.WIDE.U32 R126, R151, 0x10000, RZ ;  /* 0x00010000977e7825 */ /* 0x000fca00078e00ff */
[----:B------:R-:W-:Y:S02]  /*14ab0*/  LOP3.LUT R127, R149, R125, R127, 0xfe, !PT ;  /* 0x0000007d957f7212 */ /* 0x000fe400078efe7f */
[----:B------:R-:W-:Y:S02]  /*14ac0*/  LOP3.LUT R124, R148, R124, R126, 0xfe, !PT ;  /* 0x0000007c947c7212 */ /* 0x000fe400078efe7e */
[----:B------:R-:W-:-:S04]  /*14ad0*/  SEL R125, RZ, 0x1, P5 ;  /* 0x00000001ff7d7807 */ /* 0x000fc80002800000 */
        /* <DEDUP_REMOVED lines=19> */
.L_x_5674:
[----:B------:R-:W-:Y:S02]  /*14c10*/  IMAD.MOV.U32 R154, RZ, RZ, R168 ;  /* 0x000000ffff9a7224 */ /* 0x000fe400078e00a8 */
.L_x_5675:
[----:B------:R-:W-:Y:S05]  /*14c20*/  BSYNC B1 ;  /* 0x0000000000017941 */ /* 0x000fea0003800000 */
.L_x_5673:
        /* <DEDUP_REMOVED lines=16> */
.L_x_5679:
[----:B------:R-:W-:Y:S05]  /*14d30*/  BSYNC B2 ;  /* 0x0000000000027941 */ /* 0x000fea0003800000 */
.L_x_5678:
        /* <DEDUP_REMOVED lines=42> */
.L_x_5677:
[----:B------:R-:W-:Y:S05]  /*14fe0*/  BSYNC B1 ;  /* 0x0000000000017941 */ /* 0x000fea0003800000 */
.L_x_5676:
[----:B------:R-:W0:Y:S01]  /*14ff0*/  I2F.U32 R148, R154 ;  /* 0x0000009a00947306 */ /* 0x000e220000201000 */
[----:B------:R-:W-:Y:S01]  /*15000*/  LOP3.LUT R31, R31, 0xfffffffb, RZ, 0xc0, !PT ;  /* 0xfffffffb1f1f7812 */ /* 0x000fe200078ec0ff */
[----:B------:R-:W-:Y:S01]  /*15010*/  BSSY B1, `(.L_x_5680) ;  /* 0x0000018000017945 */ /* 0x000fe20003800000 */
[----:B------:R-:W-:Y:S02]  /*15020*/  PRMT R149, RZ, 0x5410, R92 ;  /* 0x00005410ff957816 */ /* 0x000fe4000000005c */
        /* <DEDUP_REMOVED lines=21> */
.L_x_5681:
[----:B------:R-:W-:Y:S02]  /*15180*/  IMAD.MOV.U32 R149, RZ, RZ, R168 ;  /* 0x000000ffff957224 */ /* 0x000fe400078e00a8 */
.L_x_5682:
[----:B------:R-:W-:Y:S05]  /*15190*/  BSYNC B1 ;  /* 0x0000000000017941 */ /* 0x000fea0003800000 */
.L_x_5680:
        /* <DEDUP_REMOVED lines=16> */
.L_x_5686:
[----:B------:R-:W-:Y:S05]  /*152a0*/  BSYNC B2 ;  /* 0x0000000000027941 */ /* 0x000fea0003800000 */
.L_x_5685:
        /* <DEDUP_REMOVED lines=42> */
.L_x_5684:
[----:B------:R-:W-:Y:S05]  /*15550*/  BSYNC B1 ;  /* 0x0000000000017941 */ /* 0x000fea0003800000 */
.L_x_5683:
[----:B------:R-:W0:Y:S01]  /*15560*/  I2F.U32 R149, R149 ;  /* 0x0000009500957306 */ /* 0x000e220000201000 */
[----:B------:R-:W-:Y:S01]  /*15570*/  PRMT R124, RZ, 0x7610, R124 ;  /* 0x00007610ff7c7816 */ /* 0x000fe2000000007c */
[----:B------:R-:W-:Y:S01]  /*15580*/  BSSY B1, `(.L_x_5687) ;  /* 0x0000018000017945 */ /* 0x000fe20003800000 */
[----:B------:R-:W-:Y:S02]  /*15590*/  LOP3.LUT R31, R31, 0xfffffffd, RZ, 0xc0, !PT ;  /* 0xfffffffd1f1f7812 */ /* 0x000fe400078ec0ff */
[----:B------:R-:W-:Y:S01]  /*155a0*/  IADD3 R151, R150, 0x1, RZ ;  /* 0x0000000196977810 */ /* 0x000fe20007ffe0ff */
[----:B------:R-:W-:-:S04]  /*155b0*/  FMUL.FTZ R124, R124, R132 ;  /* 0x000000847c7c7220 */ /* 0x000fc80000410000 */
[----:B------:R-:W-:Y:S02]  /*155c0*/  FMUL.FTZ R124, R124, c[0x0][0x1e8] ;  /* 0x00007a007c7c7a20 */ /* 0x000fe40000410000 */
[----:B0-----:R-:W-:-:S05]  /*155d0*/  FFMA.FTZ R149, R149, R186, 1.1641532182693481445e-10 ;  /* 0x2f00000095957423 */ /* 0x001fca00000100ba */
[----:B------:R-:W-:-:S04]  /*155e0*/  FSETP.GTU.FTZ.AND P1, PT, R149, c[0x0][0x1e4], PT ;  /* 0x0000790095007a0b */ /* 0x000fc80003f3c000 */
[----:B------:R-:W-:Y:S02]  /*155f0*/  FSEL R149, R124, RZ, !P1 ;  /* 0x000000ff7c957208 */ /* 0x000fe40004800000 */
[----:B------:R-:W-:-:S05]  /*15600*/  PRMT R124, RZ, 0x7610, R92 ;  /* 0x00007610ff7c7816 */ /* 0x000fca000000005c */
[----:B------:R-:W-:Y:S01]  /*15610*/  FMUL.FTZ R149, R149, R124 ;  /* 0x0000007c95957220 */ /* 0x000fe20000410000 */
[----:B------:R-:W-:Y:S02]  /*15620*/  @P0 PRMT R124, RZ, 0x7610, R44 ;  /* 0x00007610ff7c0816 */ /* 0x000fe4000000002c */
[----:B------:R-:W-:Y:S02]  /*15630*/  @P1 LOP3.LUT R31, R31, 0x2, RZ, 0xfc, !PT ;  /* 0x000000021f1f1812 */ /* 0x000fe400078efcff */
[----:B------:R-:W-:Y:S01]  /*15640*/  ISETP.NE.AND P1, PT, R150, 0x1, PT ;  /* 0x000000019600780c */ /* 0x000fe20003f25270 */
[----:B------:R-:W-:-:S12]  /*15650*/  @P0 FADD.FTZ R149, R124, R149 ;  /* 0x000000957c950221 */ /* 0x000fd80000010000 */
        /* <DEDUP_REMOVED lines=9> */
.L_x_5688:
[----:B------:R-:W-:Y:S02]  /*156f0*/  IMAD.MOV.U32 R124, RZ, RZ, R168 ;  /* 0x000000ffff7c7224 */ /* 0x000fe400078e00a8 */
.L_x_5689:
[----:B------:R-:W-:Y:S05]  /*15700*/  BSYNC B1 ;  /* 0x0000000000017941 */ /* 0x000fea0003800000 */
.L_x_5687:
        /* <DEDUP_REMOVED lines=16> */
.L_x_5693:
[----:B------:R-:W-:Y:S05]  /*15810*/  BSYNC B2 ;  /* 0x0000000000027941 */ /* 0x000fea0003800000 */
.L_x_5692:
        /* <DEDUP_REMOVED lines=42> */
.L_x_5691:
[----:B------:R-:W-:Y:S05]  /*15ac0*/  BSYNC B1 ;  /* 0x0000000000017941 */ /* 0x000fea0003800000 */
.L_x_5690:
        /* <DEDUP_REMOVED lines=10> */
[----:B------:R-:W-:-:S05]  /*15b70*/  PRMT R124, RZ, 0x5410, R93 ;  /* 0x00005410ff7c7816 */ /* 0x000fca000000005d */
        /* <DEDUP_REMOVED lines=12> */
.L_x_5695:
[----:B------:R-:W-:Y:S02]  /*15c40*/  IMAD.MOV.U32 R124, RZ, RZ, R168 ;  /* 0x000000ffff7c7224 */ /* 0x000fe400078e00a8 */
.L_x_5696:
[----:B------:R-:W-:Y:S05]  /*15c50*/  BSYNC B1 ;  /* 0x0000000000017941 */ /* 0x000fea0003800000 */
.L_x_5694:
        /* <DEDUP_REMOVED lines=16> */
.L_x_5700:
[----:B------:R-:W-:Y:S05]  /*15d60*/  BSYNC B2 ;  /* 0x0000000000027941 */ /* 0x000fea0003800000 */
.L_x_5699:
        /* <DEDUP_REMOVED lines=42> */
.L_x_5698:
[----:B------:R-:W-:Y:S05]  /*16010*/  BSYNC B1 ;  /* 0x0000000000017941 */ /* 0x000fea0003800000 */
.L_x_5697:
        /* <DEDUP_REMOVED lines=23> */
.L_x_5702:
[----:B------:R-:W-:Y:S02]  /*16190*/  IMAD.MOV.U32 R156, RZ, RZ, R168 ;  /* 0x000000ffff9c7224 */ /* 0x000fe400078e00a8 */
.L_x_5703:
[----:B------:R-:W-:Y:S05]  /*161a0*/  BSYNC B1 ;  /* 0x0000000000017941 */ /* 0x000fea0003800000 */
.L_x_5701:
        /* <DEDUP_REMOVED lines=16> */
.L_x_5707:
[----:B------:R-:W-:Y:S05]  /*162b0*/  BSYNC B2 ;  /* 0x0000000000027941 */ /* 0x000fea0003800000 */
.L_x_5706:
        /* <DEDUP_REMOVED lines=42> */
.L_x_5705:
[----:B------:R-:W-:Y:S05]  /*16560*/  BSYNC B1 ;  /* 0x0000000000017941 */ /* 0x000fea0003800000 */
.L_x_5704:
        /* <DEDUP_REMOVED lines=23> */
.L_x_5709:
[----:B------:R-:W-:Y:S02]  /*166e0*/  IMAD.MOV.U32 R153, RZ, RZ, R168 ;  /* 0x000000ffff997224 */ /* 0x000fe400078e00a8 */
.L_x_5710:
[----:B------:R-:W-:Y:S05]  /*166f0*/  BSYNC B1 ;  /* 0x0000000000017941 */ /* 0x000fea0003800000 */
.L_x_5708:
        /* <DEDUP_REMOVED lines=16> */
.L_x_5714:
[----:B------:R-:W-:Y:S05]  /*16800*/  BSYNC B2 ;  /* 0x0000000000027941 */ /* 0x000fea0003800000 */
.L_x_5713:
        /* <DEDUP_REMOVED lines=42> */
.L_x_5712:
[----:B------:R-:W-:Y:S05]  /*16ab0*/  BSYNC B1 ;  /* 0x0000000000017941 */ /* 0x000fea0003800000 */
.L_x_5711:
        /* <DEDUP_REMOVED lines=23> */
.L_x_5716:
[----:B------:R-:W-:Y:S02]  /*16c30*/  IMAD.MOV.U32 R126, RZ, RZ, R168 ;  /* 0x000000ffff7e7224 */ /* 0x000fe400078e00a8 */
.L_x_5717:
[----:B------:R-:W-:Y:S05]  /*16c40*/  BSYNC B1 ;  /* 0x0000000000017941 */ /* 0x000fea0003800000 */
.L_x_5715:
        /* <DEDUP_REMOVED lines=16> */
.L_x_5721:
[----:B------:R-:W-:Y:S05]  /*16d50*/  BSYNC B2 ;  /* 0x0000000000027941 */ /* 0x000fea0003800000 */
.L_x_5720:
        /* <DEDUP_REMOVED lines=42> */
.L_x_5719:
[----:B------:R-:W-:Y:S05]  /*17000*/  BSYNC B1 ;  /* 0x0000000000017941 */ /* 0x000fea0003800000 */
.L_x_5718:
        /* <DEDUP_REMOVED lines=23> */
.L_x_5723:
[----:B------:R-:W-:Y:S02]  /*17180*/  MOV R126, R168 ;  /* 0x000000a8007e7202 */ /* 0x000fe40000000f00 */
.L_x_5724:
[----:B------:R-:W-:Y:S05]  /*17190*/  BSYNC B1 ;  /* 0x0000000000017941 */ /* 0x000fea0003800000 */
.L_x_5722:
        /* <DEDUP_REMOVED lines=19> */
.L_x_5728:
[----:B------:R-:W-:Y:S05]  /*172d0*/  BSYNC B2 ;  /* 0x0000000000027941 */ /* 0x000fea0003800000 */
.L_x_5727:
        /* <DEDUP_REMOVED lines=42> */
.L_x_5726:
[----:B------:R-:W-:Y:S05]  /*17580*/  BSYNC B1 ;  /* 0x0000000000017941 */ /* 0x000fea0003800000 */
.L_x_5725:
[----:B------:R0:W1:Y:S01]  /*17590*/  I2F.U32 R124, R126 ;  /* 0x0000007e007c7306 */ /* 0x0000620000201000 */
[----:B------:R-:W-:Y:S01]  /*175a0*/  PRMT R127, RZ, 0x7610, R127 ;  /* 0x00007610ff7f7816 */ /* 0x000fe2000000007f */
[----:B------:R-:W-:Y:S01]  /*175b0*/  IMAD.WIDE.U32 R156, R179, R221, c[0x0][0x188] ;  /* 0x00006200b39c7625 */ /* 0x000fe200078e00dd */
[----:B------:R-:W-:Y:S02]  /*175c0*/  PRMT R155, RZ, 0x7610, R95 ;  /* 0x00007610ff9b7816 */ /* 0x000fe4000000005f */
[----:B------:R-:W-:Y:S01]  /*175d0*/  F2FP.BF16.PACK_AB R125, R151, R150 ;  /* 0x00000096977d723e */ /* 0x000fe200000010ff */
[----:B------:R-:W-:Y:S01]  /*175e0*/  FMUL.FTZ R127, R127, R132 ;  /* 0x000000847f7f7220 */ /* 0x000fe20000410000 */
[----:B------:R-:W-:Y:S02]  /*175f0*/  IADD3 R177, R176, 0x100, RZ ;  /* 0x00000100b0b17810 */ /* 0x000fe40007ffe0ff */
[----:B0-----:R-:W-:Y:S01]  /*17600*/  F2FP.BF16.PACK_AB R126, R153, R152 ;  /* 0x00000098997e723e */ /* 0x001fe200000010ff */
[----:B------:R-:W-:-:S02]  /*17610*/  FMUL.FTZ R127, R127, c[0x0][0x1e8] ;  /* 0x00007a007f7f7a20 */ /* 0x000fc40000410000 */
[----:B-1----:R-:W-:-:S05]  /*17620*/  FFMA.FTZ R124, R124, R186, 1.1641532182693481445e-10 ;  /* 0x2f0000007c7c7423 */ /* 0x002fca00000100ba */
[----:B------:R-:W-:Y:S02]  /*17630*/  FSETP.GTU.FTZ.AND P6, PT, R124, c[0x0][0x1e4], PT ;  /* 0x000079007c007a0b */ /* 0x000fe40003fdc000 */
[----:B------:R-:W-:Y:S02]  /*17640*/  @P0 PRMT R124, RZ, 0x7610, R47 ;  /* 0x00007610ff7c0816 */ /* 0x000fe4000000002f */
[----:B------:R-:W-:-:S05]  /*17650*/  FSEL R127, R127, RZ, !P6 ;  /* 0x000000ff7f7f7208 */ /* 0x000fca0007000000 */
[----:B------:R-:W-:-:S04]  /*17660*/  FMUL.FTZ R155, R127, R155 ;  /* 0x0000009b7f9b7220 */ /* 0x000fc80000410000 */
[----:B------:R-:W-:Y:S01]  /*17670*/  @P0 FADD.FTZ R155, R124, R155 ;  /* 0x0000009b7c9b0221 */ /* 0x000fe20000010000 */
[----:B------:R-:W-:-:S04]  /*17680*/  F2FP.BF16.PACK_AB R124, R149, R148 ;  /* 0x00000094957c723e */ /* 0x000fc800000010ff */
[----:B------:R-:W-:-:S05]  /*17690*/  F2FP.BF16.PACK_AB R127, R155, R154 ;  /* 0x0000009a9b7f723e */ /* 0x000fca00000010ff */
[----:B------:R0:W-:Y:S02]  /*176a0*/  STG.E.128 [R156.64], R124 ;  /* 0x0000007c9c007986 */ /* 0x0001e4000c101d06 */
[----:B0-----:R-:W-:Y:S02]  /*176b0*/  SEL R126, RZ, 0x10000, P5 ;  /* 0x00010000ff7e7807 */ /* 0x001fe40002800000 */
[----:B------:R-:W-:Y:S02]  /*176c0*/  SEL R124, RZ, 0x1000000, P6 ;  /* 0x01000000ff7c7807 */ /* 0x000fe40003000000 */
[----:B------:R-:W-:Y:S02]  /*176d0*/  SEL R125, RZ, 0x100, P4 ;  /* 0x00000100ff7d7807 */ /* 0x000fe40002000000 */
[----:B------:R-:W-:Y:S02]  /*176e0*/  SEL R127, RZ, 0x1, P3 ;  /* 0x00000001ff7f7807 */ /* 0x000fe40001800000 */
[----:B------:R-:W-:-:S02]  /*176f0*/  LOP3.LUT R126, R125, R124, R126, 0xfe, !PT ;  /* 0x0000007c7d7e7212 */ /* 0x000fc400078efe7e */
[----:B------:R-:W-:Y:S02]  /*17700*/  SEL R124, RZ, 0x1, P2 ;  /* 0x00000001ff7c7807 */ /* 0x000fe40001000000 */
[C---:B------:R-:W-:Y:S02]  /*17710*/  LOP3.LUT P6, RZ, R31.reuse, 0x2, RZ, 0xc0, !PT ;  /* 0x000000021fff7812 */ /* 0x040fe400078cc0ff */
[----:B------:R-:W-:Y:S01]  /*17720*/  LOP3.LUT P5, RZ, R31, 0x4, RZ, 0xc0, !PT ;  /* 0x000000041fff7812 */ /* 0x000fe200078ac0ff */
[----:B------:R-:W-:Y:S01]  /*17730*/  IMAD.WIDE.U32 R124, R124, 0x1000000, RZ ;  /* 0x010000007c7c7825 */ /* 0x000fe200078e00ff */
[----:B------:R-:W-:-:S04]  /*17740*/  SEL R156, RZ, 0x1, P6 ;  /* 0x00000001ff9c7807 */ /* 0x000fc80003000000 */
[----:B------:R-:W-:Y:S01]  /*17750*/  LOP3.LUT R125, R125, R126, R127, 0xfe, !PT ;  /* 0x0000007e7d7d7212 */ /* 0x000fe200078efe7f */
[----:B------:R-:W-:Y:S01]  /*17760*/  IMAD.WIDE.U32 R156, R156, 0x100, RZ ;  /* 0x000001009c9c7825 */ /* 0x000fe200078e00ff */
[----:B------:R-:W-:-:S05]  /*17770*/  SEL R126, RZ, 0x1, P1 ;  /* 0x00000001ff7e7807 */ /* 0x000fca0000800000 */
        /* <DEDUP_REMOVED lines=23> */
.L_x_5730:
[----:B------:R-:W-:Y:S02]  /*178f0*/  IMAD.MOV.U32 R162, RZ, RZ, R168 ;  /* 0x000000ffffa27224 */ /* 0x000fe400078e00a8 */
.L_x_5731:
[----:B------:R-:W-:Y:S05]  /*17900*/  BSYNC B1 ;  /* 0x0000000000017941 */ /* 0x000fea0003800000 */
.L_x_5729:
        /* <DEDUP_REMOVED lines=16> */
.L_x_5735:
[----:B------:R-:W-:Y:S05]  /*17a10*/  BSYNC B2 ;  /* 0x0000000000027941 */ /* 0x000fea0003800000 */
.L_x_5734:
        /* <DEDUP_REMOVED lines=42> */
.L_x_5733:
[----:B------:R-:W-:Y:S05]  /*17cc0*/  BSYNC B1 ;  /* 0x0000000000017941 */ /* 0x000fea0003800000 */
.L_x_5732:
        /* <DEDUP_REMOVED lines=25> */
.L_x_5737:
[----:B------:R-:W-:Y:S02]  /*17e60*/  IMAD.MOV.U32 R157, RZ, RZ, R168 ;  /* 0x000000ffff9d7224 */ /* 0x000fe400078e00a8 */
.L_x_5738:
[----:B------:R-:W-:Y:S05]  /*17e70*/  BSYNC B1 ;  /* 0x0000000000017941 */ /* 0x000fea0003800000 */
.L_x_5736:
        /* <DEDUP_REMOVED lines=16> */
.L_x_5742:
[----:B------:R-:W-:Y:S05]  /*17f80*/  BSYNC B2 ;  /* 0x0000000000027941 */ /* 0x000fea0003800000 */
.L_x_5741:
        /* <DEDUP_REMOVED lines=42> */
.L_x_5740:
[----:B------:R-:W-:Y:S05]  /*18230*/  BSYNC B1 ;  /* 0x0000000000017941 */ /* 0x000fea0003800000 */
.L_x_5739:
        /* <DEDUP_REMOVED lines=25> */
.L_x_5744:
[----:B------:R-:W-:Y:S02]  /*183d0*/  IMAD.MOV.U32 R124, RZ, RZ, R168 ;  /* 0x000000ffff7c7224 */ /* 0x000fe400078e00a8 */
.L_x_5745:
[----:B------:R-:W-:Y:S05]  /*183e0*/  BSYNC B1 ;  /* 0x0000000000017941 */ /* 0x000fea0003800000 */
.L_x_5743:
        /* <DEDUP_REMOVED lines=16> */
.L_x_5749:
[----:B------:R-:W-:Y:S05]  /*184f0*/  BSYNC B2 ;  /* 0x0000000000027941 */ /* 0x000fea0003800000 */
.L_x_5748:
        /* <DEDUP_REMOVED lines=42> */
.L_x_5747:
[----:B------:R-:W-:Y:S05]  /*187a0*/  BSYNC B1 ;  /* 0x0000000000017941 */ /* 0x000fea0003800000 */
.L_x_5746:
        /* <DEDUP_REMOVED lines=23> */
.L_x_5751:
[----:B------:R-:W-:Y:S02]  /*18920*/  IMAD.MOV.U32 R124, RZ, RZ, R168 ;  /* 0x000000ffff7c7224 */ /* 0x000fe400078e00a8 */
.L_x_5752:
[----:B------:R-:W-:Y:S05]  /*18930*/  BSYNC B1 ;  /* 0x0000000000017941 */ /* 0x000fea0003800000 */
.L_x_5750:
        /* <DEDUP_REMOVED lines=16> */
.L_x_5756:
[----:B------:R-:W-:Y:S05]  /*18a40*/  BSYNC B2 ;  /* 0x0000000000027941 */ /* 0x000fea0003800000 */
.L_x_5755:
        /* <DEDUP_REMOVED lines=42> */
.L_x_5754:
[----:B------:R-:W-:Y:S05]  /*18cf0*/  BSYNC B1 ;  /* 0x0000000000017941 */ /* 0x000fea0003800000 */
.L_x_5753:
        /* <DEDUP_REMOVED lines=23> */
.L_x_5758:
[----:B------:R-:W-:Y:S02]  /*18e70*/  IMAD.MOV.U32 R164, RZ, RZ, R168 ;  /* 0x000000ffffa47224 */ /* 0x000fe400078e00a8 */
.L_x_5759:
[----:B------:R-:W-:Y:S05]  /*18e80*/  BSYNC B1 ;  /* 0x0000000000017941 */ /* 0x000fea0003800000 */
.L_x_5757:
        /* <DEDUP_REMOVED lines=16> */
.L_x_5763:
[----:B------:R-:W-:Y:S05]  /*18f90*/  BSYNC B2 ;  /* 0x0000000000027941 */ /* 0x000fea0003800000 */
.L_x_5762:
        /* <DEDUP_REMOVED lines=42> */
.L_x_5761:
[----:B------:R-:W-:Y:S05]  /*19240*/  BSYNC B1 ;  /* 0x0000000000017941 */ /* 0x000fea0003800000 */
.L_x_5760:
        /* <DEDUP_REMOVED lines=23> */
.L_x_5765:
[----:B------:R-:W-:Y:S02]  /*193c0*/  IMAD.MOV.U32 R161, RZ, RZ, R168 ;  /* 0x000000ffffa17224 */ /* 0x000fe400078e00a8 */
.L_x_5766:
[----:B------:R-:W-:Y:S05]  /*193d0*/  BSYNC B1 ;  /* 0x0000000000017941 */ /* 0x000fea0003800000 */
.L_x_5764:
        /* <DEDUP_REMOVED lines=16> */
.L_x_5770:
[----:B------:R-:W-:Y:S05]  /*194e0*/  BSYNC B2 ;  /* 0x0000000000027941 */ /* 0x000fea0003800000 */
.L_x_5769:
        /* <DEDUP_REMOVED lines=42> */
.L_x_5768:
[----:B------:R-:W-:Y:S05]  /*19790*/  BSYNC B1 ;  /* 0x0000000000017941 */ /* 0x000fea0003800000 */
.L_x_5767:
        /* <DEDUP_REMOVED lines=23> */
.L_x_5772:
[----:B------:R-:W-:Y:S02]  /*19910*/  IMAD.MOV.U32 R126, RZ, RZ, R168 ;  /* 0x000000ffff7e7224 */ /* 0x000fe400078e00a8 */
.L_x_5773:
[----:B------:R-:W-:Y:S05]  /*19920*/  BSYNC B1 ;  /* 0x0000000000017941 */ /* 0x000fea0003800000 */
.L_x_5771:
        /* <DEDUP_REMOVED lines=16> */
.L_x_5777:
[----:B------:R-:W-:Y:S05]  /*19a30*/  BSYNC B2 ;  /* 0x0000000000027941 */ /* 0x000fea0003800000 */
.L_x_5776:
        /* <DEDUP_REMOVED lines=42> */
.L_x_5775:
[----:B------:R-:W-:Y:S05]  /*19ce0*/  BSYNC B1 ;  /* 0x0000000000017941 */ /* 0x000fea0003800000 */
.L_x_5774:
        /* <DEDUP_REMOVED lines=23> */
.L_x_5779:
[----:B------:R-:W-:Y:S02]  /*19e60*/  IMAD.MOV.U32 R126, RZ, RZ, R168 ;  /* 0x000000ffff7e7224 */ /* 0x000fe400078e00a8 */
.L_x_5780:
[----:B------:R-:W-:Y:S05]  /*19e70*/  BSYNC B1 ;  /* 0x0000000000017941 */ /* 0x000fea0003800000 */
.L_x_5778:
        /* <DEDUP_REMOVED lines=19> */
.L_x_5784:
[----:B------:R-:W-:Y:S05]  /*19fb0*/  BSYNC B2 ;  /* 0x0000000000027941 */ /* 0x000fea0003800000 */
.L_x_5783:
        /* <DEDUP_REMOVED lines=42> */
.L_x_5782:
[----:B------:R-:W-:Y:S05]  /*1a260*/  BSYNC B1 ;  /* 0x0000000000017941 */ /* 0x000fea0003800000 */
.L_x_5781:
        /* <DEDUP_REMOVED lines=20> */
[----:B------:R-:W-:Y:S01]  /*1a3b0*/  SEL R125, RZ, 0x1000000, P6 ;  /* 0x01000000ff7d7807 */ /* 0x000fe20003000000 */
[----:B------:R-:W-:Y:S01]  /*1a3c0*/  IMAD.WIDE.U32 R164, R164, 0x1000000, RZ ;  /* 0x01000000a4a47825 */ /* 0x000fe200078e00ff */
[----:B------:R-:W-:Y:S02]  /*1a3d0*/  SEL R126, RZ, 0x100, P4 ;  /* 0x00000100ff7e7807 */ /* 0x000fe40002000000 */
[----:B------:R-:W-:-:S02]  /*1a3e0*/  LOP3.LUT P6, RZ, R31, 0x2, RZ, 0xc0, !PT ;  /* 0x000000021fff7812 */ /* 0x000fc400078cc0ff */
[----:B------:R-:W-:Y:S02]  /*1a3f0*/  LOP3.LUT R124, R126, R125, R124, 0xfe, !PT ;  /* 0x0000007d7e7c7212 */ /* 0x000fe400078efe7c */
[----:B------:R-:W-:Y:S02]  /*1a400*/  SEL R125, RZ, 0x1, P3 ;  /* 0x00000001ff7d7807 */ /* 0x000fe40001800000 */
[----:B------:R-:W-:Y:S02]  /*1a410*/  SEL R126, RZ, 0x1, P1 ;  /* 0x00000001ff7e7807 */ /* 0x000fe40000800000 */
[----:B------:R-:W-:Y:S02]  /*1a420*/  LOP3.LUT R165, R165, R124, R125, 0xfe, !PT ;  /* 0x0000007ca5a57212 */ /* 0x000fe400078efe7d */
[----:B------:R-:W-:Y:S01]  /*1a430*/  SEL R124, RZ, 0x1, P6 ;  /* 0x00000001ff7c7807 */ /* 0x000fe20003000000 */
[----:B------:R-:W-:Y:S01]  /*1a440*/  IMAD.WIDE.U32 R126, R126, 0x10000, RZ ;  /* 0x000100007e7e7825 */ /* 0x000fe200078e00ff */
[----:B------:R-:W-:-:S03]  /*1a450*/  LOP3.LUT P5, RZ, R31, 0x4, RZ, 0xc0, !PT ;  /* 0x000000041fff7812 */ /* 0x000fc600078ac0ff */
[----:B------:R-:W-:-:S05]  /*1a460*/  IMAD.WIDE.U32 R124, R124, 0x100, RZ ;  /* 0x000001007c7c7825 */ /* 0x000fca00078e00ff */
[----:B------:R-:W-:Y:S02]  /*1a470*/  LOP3.LUT R164, R124, R164, R126, 0xfe, !PT ;  /* 0x000000a47ca47212 */ /* 0x000fe400078efe7e */
[----:B------:R-:W-:Y:S02]  /*1a480*/  SEL R124, RZ, 0x1, P5 ;  /* 0x00000001ff7c7807 */ /* 0x000fe40002800000 */
[----:B------:R-:W-:Y:S01]  /*1a490*/  LOP3.LUT R125, R125, R165, R127, 0xfe, !PT ;  /* 0x000000a57d7d7212 */ /* 0x000fe200078efe7f */
[----:B------:R-:W-:Y:S01]  /*1a4a0*/  IMAD.WIDE.U32 R126, R177, R222, c[0x0][0x190] ;  /* 0x00006400b17e7625 */ /* 0x000fe200078e00de */
[----:B------:R-:W-:-:S05]  /*1a4b0*/  LOP3.LUT R124, R164, R124, RZ, 0xfc, !PT ;  /* 0x0000007ca47c7212 */ /* 0x000fca00078efcff */
        /* <DEDUP_REMOVED lines=17> */
.L_x_5786:
[----:B------:R-:W-:Y:S02]  /*1a5d0*/  MOV R170, R168 ;  /* 0x000000a800aa7202 */ /* 0x000fe40000000f00 */
.L_x_5787:
[----:B------:R-:W-:Y:S05]  /*1a5e0*/  BSYNC B1 ;  /* 0x0000000000017941 */ /* 0x000fea0003800000 */
.L_x_5785:
        /* <DEDUP_REMOVED lines=16> */
.L_x_5791:
[----:B------:R-:W-:Y:S05]  /*1a6f0*/  BSYNC B2 ;  /* 0x0000000000027941 */ /* 0x000fea0003800000 */
.L_x_5790:
        /* <DEDUP_REMOVED lines=37> */
[----:B------:R-:W-:-:S04]  /*1a950*/  IMAD.WIDE.U32 R166, R167, -0x326172a9, RZ ;  /* 0xcd9e8d57a7a67825 */ /* 0x000fc800078e00ff */
[----:B------:R-:W-:Y:S01]  /*1a960*/  IMAD.WIDE.U32 R174, R174, -0x2daee0ad, RZ ;  /* 0xd2511f53aeae7825 */ /* 0x000fe200078e00ff */
[----:B------:R-:W-:-:S03]  /*1a970*/  LOP3.LUT R169, R167, UR25, R164, 0x96, !PT ;  /* 0x00000019a7a97c12 */ /* 0x000fc6000f8e96a4 */
[----:B------:R-:W-:Y:S01]  /*1a980*/  IMAD.MOV.U32 R168, RZ, RZ, R166 ;  /* 0x000000ffffa87224 */ /* 0x000fe200078e00a6 */
[----:B------:R-:W-:Y:S01]  /*1a990*/  LOP3.LUT R172, R175, UR26, R172, 0x96, !PT ;  /* 0x0000001aafac7c12 */ /* 0x000fe2000f8e96ac */
[----:B------:R-:W-:Y:S02]  /*1a9a0*/  IMAD.MOV.U32 R167, RZ, RZ, RZ ;  /* 0x000000ffffa77224 */ /* 0x000fe400078e00ff */
.L_x_5789:
[----:B------:R-:W-:Y:S05]  /*1a9b0*/  BSYNC B1 ;  /* 0x0000000000017941 */ /* 0x000fea0003800000 */
.L_x_5788:
[----:B------:R-:W0:Y:S01]  /*1a9c0*/  I2F.U32 R164, R170 ;  /* 0x000000aa00a47306 */ /* 0x000e220000201000 */
[----:B------:R-:W-:Y:S01]  /*1a9d0*/  LOP3.LUT R31, R31, 0xfffffffb, RZ, 0xc0, !PT ;  /* 0xfffffffb1f1f7812 */ /* 0x000fe200078ec0ff */
[----:B------:R-:W-:Y:S01]  /*1a9e0*/  BSSY B1, `(.L_x_5792) ;  /* 0x0000017000017945 */ /* 0x000fe20003800000 */
[----:B-----5:R-:W-:Y:S02]  /*1a9f0*/  @P0 PRMT R165, RZ, 0x5410, R44 ;  /* 0x00005410ffa50816 */ /* 0x020fe4000000002c */
[----:B------:R-:W-:Y:S01]  /*1aa00*/  IADD3 R166, R167, 0x1, RZ ;  /* 0x00000001a7a67810 */ /* 0x000fe20007ffe0ff */
[----:B0-----:R-:W-:-:S05]  /*1aa10*/  FFMA.FTZ R164, R164, R186, 1.1641532182693481445e-10 ;  /* 0x2f000000a4a47423 */ /* 0x001fca00000100ba */
[----:B------:R-:W-:Y:S02]  /*1aa20*/  FSETP.GTU.FTZ.AND P1, PT, R164, c[0x0][0x1e4], PT ;  /* 0x00007900a4007a0b */ /* 0x000fe40003f3c000 */
[----:B------:R-:W-:-:S05]  /*1aa30*/  PRMT R164, RZ, 0x5410, R124 ;  /* 0x00005410ffa47816 */ /* 0x000fca000000007c */
[----:B------:R-:W-:-:S04]  /*1aa40*/  FMUL.FTZ R164, R164, R132 ;  /* 0x00000084a4a47220 */ /* 0x000fc80000410000 */
[----:B------:R-:W-:Y:S02]  /*1aa50*/  FMUL.FTZ R164, R164, c[0x0][0x1e8] ;  /* 0x00007a00a4a47a20 */ /* 0x000fe40000410000 */
[----:B------:R-:W-:-:S03]  /*1aa60*/  @P1 LOP3.LUT R31, R31, 0x4, RZ, 0xfc, !PT ;  /* 0x000000041f1f1812 */ /* 0x000fc600078efcff */
        /* <DEDUP_REMOVED lines=13> */
.L_x_5793:
[----:B------:R-:W-:Y:S02]  /*1ab40*/  MOV R165, R168 ;  /* 0x000000a800a57202 */ /* 0x000fe40000000f00 */
.L_x_5794:
[----:B------:R-:W-:Y:S05]  /*1ab50*/  BSYNC B1 ;  /* 0x0000000000017941 */ /* 0x000fea0003800000 */
.L_x_5792:
        /* <DEDUP_REMOVED lines=16> */
.L_x_5798:
[----:B------:R-:W-:Y:S05]  /*1ac60*/  BSYNC B2 ;  /* 0x0000000000027941 */ /* 0x000fea0003800000 */
.L_x_5797:
        /* <DEDUP_REMOVED lines=14> */
[----:B------:R-:W-:-:S05]  /*1ad50*/  IMAD.WIDE.U32 R166, R166, -0x2daee0ad, RZ ;  /* 0xd2511f53a6a67825 */ /* 0x000fca00078e00ff */
[----:B------:R-:W-:Y:S02]  /*1ad60*/  LOP3.LUT R169, R167, UR14, R170, 0x96, !PT ;  /* 0x0000000ea7a97c12 */ /* 0x000fe4000f8e96aa */
[----:B------:R-:W-:-:S03]  /*1ad70*/  LOP3.LUT R170, R173, UR13, R168, 0x96, !PT ;  /* 0x0000000dadaa7c12 */ /* 0x000fc6000f8e96a8 */
[----:B------:R-:W-:-:S04]  /*1ad80*/  IMAD.WIDE.U32 R168, R169, -0x326172a9, RZ ;  /* 0xcd9e8d57a9a87825 */ /* 0x000fc800078e00ff */
[----:B------:R-:W-:-:S05]  /*1ad90*/  IMAD.WIDE.U32 R170, R170, -0x2daee0ad, RZ ;  /* 0xd2511f53aaaa7825 */ /* 0x000fca00078e00ff */
[----:B------:R-:W-:Y:S02]  /*1ada0*/  LOP3.LUT R173, R171, UR16, R166, 0x96, !PT ;  /* 0x00000010abad7c12 */ /* 0x000fe4000f8e96a6 */
[----:B------:R-:W-:-:S03]  /*1adb0*/  LOP3.LUT R166, R169, UR15, R172, 0x96, !PT ;  /* 0x0000000fa9a67c12 */ /* 0x000fc6000f8e96ac */
[----:B------:R-:W-:-:S04]  /*1adc0*/  IMAD.WIDE.U32 R172, R173, -0x326172a9, RZ ;  /* 0xcd9e8d57adac7825 */ /* 0x000fc800078e00ff */
[----:B------:R-:W-:Y:S01]  /*1add0*/  IMAD.WIDE.U32 R166, R166, -0x2daee0ad, RZ ;  /* 0xd2511f53a6a67825 */ /* 0x000fe200078e00ff */
[----:B------:R-:W-:-:S04]  /*1ade0*/  LOP3.LUT R168, R173, UR17, R168, 0x96, !PT ;  /* 0x00000011ada87c12 */ /* 0x000fc8000f8e96a8 */
[----:B------:R-:W-:Y:S01]  /*1adf0*/  LOP3.LUT R170, R167, UR18, R170, 0x96, !PT ;  /* 0x00000012a7aa7c12 */ /* 0x000fe2000f8e96aa */
[----:B------:R-:W-:-:S04]  /*1ae00*/  IMAD.WIDE.U32 R168, R168, -0x2daee0ad, RZ ;  /* 0xd2511f53a8a87825 */ /* 0x000fc800078e00ff */
[----:B------:R-:W-:Y:S01]  /*1ae10*/  IMAD.WIDE.U32 R170, R170, -0x326172a9, RZ ;  /* 0xcd9e8d57aaaa7825 */ /* 0x000fe200078e00ff */
[----:B------:R-:W-:-:S04]  /*1ae20*/  LOP3.LUT R169, R169, UR20, R166, 0x96, !PT ;  /* 0x00000014a9a97c12 */ /* 0x000fc8000f8e96a6 */
        /* <DEDUP_REMOVED lines=13> */
[----:B------:R-:W-:Y:S02]  /*1af00*/  LOP3.LUT R172, R175, UR26, R172, 0x96, !PT ;  /* 0x0000001aafac7c12 */ /* 0x000fe4000f8e96ac */
.L_x_5796:
[----:B------:R-:W-:Y:S05]  /*1af10*/  BSYNC B1 ;  /* 0x0000000000017941 */ /* 0x000fea0003800000 */
.L_x_5795:
        /* <DEDUP_REMOVED lines=9> */
[----:B------:R-:W-:-:S05]  /*1afb0*/  FSEL R124, R124, RZ, !P1 ;  /* 0x000000ff7c7c7208 */ /* 0x000fca0004800000 */
[----:B------:R-:W-:Y:S01]  /*1afc0*/  FMUL.FTZ R165, R220, R124 ;  /* 0x0000007cdca57220 */ /* 0x000fe20000410000 */
[----:B------:R-:W-:-:S03]  /*1afd0*/  @P0 PRMT R124, RZ, 0x7610, R44 ;  /* 0x00007610ff7c0816 */ /* 0x000fc6000000002c */
        /* <DEDUP_REMOVED lines=12> */
.L_x_5800:
[----:B------:R-:W-:Y:S02]  /*1b0a0*/  IMAD.MOV.U32 R124, RZ, RZ, R168 ;  /* 0x000000ffff7c7224 */ /* 0x000fe400078e00a8 */
.L_x_5801:
[----:B------:R-:W-:Y:S05]  /*1b0b0*/  BSYNC B1 ;  /* 0x0000000000017941 */ /* 0x000fea0003800000 */
.L_x_5799:
        /* <DEDUP_REMOVED lines=16> */
.L_x_5805:
[----:B------:R-:W-:Y:S05]  /*1b1c0*/  BSYNC B2 ;  /* 0x0000000000027941 */ /* 0x000fea0003800000 */
.L_x_5804:
        /* <DEDUP_REMOVED lines=11> */
[----:B------:R-:W-:-:S04]  /*1b280*/  IMAD.WIDE.U32 R166, R167, -0x326172a9, RZ ;  /* 0xcd9e8d57a7a67825 */ /* 0x000fc800078e00ff */
[----:B------:R-:W-:Y:S01]  /*1b290*/  IMAD.WIDE.U32 R172, R172, -0x326172a9, RZ ;  /* 0xcd9e8d57acac7825 */ /* 0x000fe200078e00ff */
[----:B------:R-:W-:-:S05]  /*1b2a0*/  LOP3.LUT R168, R167, UR11, R168, 0x96, !PT ;  /* 0x0000000ba7a87c12 */ /* 0x000fca000f8e96a8 */
[----:B------:R-:W-:-:S05]  /*1b2b0*/  IMAD.WIDE.U32 R168, R168, -0x2daee0ad, RZ ;  /* 0xd2511f53a8a87825 */ /* 0x000fca00078e00ff */
[----:B------:R-:W-:Y:S02]  /*1b2c0*/  LOP3.LUT R169, R169, UR14, R170, 0x96, !PT ;  /* 0x0000000ea9a97c12 */ /* 0x000fe4000f8e96aa */
[----:B------:R-:W-:-:S05]  /*1b2d0*/  LOP3.LUT R170, R173, UR13, R166, 0x96, !PT ;  /* 0x0000000dadaa7c12 */ /* 0x000fca000f8e96a6 */
[----:B------:R-:W-:-:S05]  /*1b2e0*/  IMAD.WIDE.U32 R170, R170, -0x2daee0ad, RZ ;  /* 0xd2511f53aaaa7825 */ /* 0x000fca00078e00ff */
[----:B------:R-:W-:Y:S01]  /*1b2f0*/  LOP3.LUT R173, R171, UR16, R168, 0x96, !PT ;  /* 0x00000010abad7c12 */ /* 0x000fe2000f8e96a8 */
[----:B------:R-:W-:-:S05]  /*1b300*/  IMAD.WIDE.U32 R168, R169, -0x326172a9, RZ ;  /* 0xcd9e8d57a9a87825 */ /* 0x000fca00078e00ff */
[----:B------:R-:W-:Y:S01]  /*1b310*/  LOP3.LUT R166, R169, UR15, R172, 0x96, !PT ;  /* 0x0000000fa9a67c12 */ /* 0x000fe2000f8e96ac */
[----:B------:R-:W-:-:S04]  /*1b320*/  IMAD.WIDE.U32 R172, R173, -0x326172a9, RZ ;  /* 0xcd9e8d57adac7825 */ /* 0x000fc800078e00ff */
[----:B------:R-:W-:-:S05]  /*1b330*/  IMAD.WIDE.U32 R166, R166, -0x2daee0ad, RZ ;  /* 0xd2511f53a6a67825 */ /* 0x000fca00078e00ff */
[----:B------:R-:W-:Y:S02]  /*1b340*/  LOP3.LUT R167, R167, UR18, R170, 0x96, !PT ;  /* 0x00000012a7a77c12 */ /* 0x000fe4000f8e96aa */
        /* <DEDUP_REMOVED lines=18> */
[----:B------:R-:W-:Y:S02]  /*1b470*/  IMAD.MOV.U32 R168, RZ, RZ, R166 ;  /* 0x000000ffffa87224 */ /* 0x000fe400078e00a6 */
[----:B------:R-:W-:Y:S02]  /*1b480*/  IMAD.MOV.U32 R167, RZ, RZ, RZ ;  /* 0x000000ffffa77224 */ /* 0x000fe400078e00ff */
.L_x_5803:
[----:B------:R-:W-:Y:S05]  /*1b490*/  BSYNC B1 ;  /* 0x0000000000017941 */ /* 0x000fea0003800000 */
.L_x_5802:
        /* <DEDUP_REMOVED lines=22> */
.L_x_5807:
[----:B------:R-:W-:Y:S02]  /*1b600*/  MOV R124, R168 ;  /* 0x000000a8007c7202 */ /* 0x000fe40000000f00 */
.L_x_5808:
[----:B------:R-:W-:Y:S05]  /*1b610*/  BSYNC B1 ;  /* 0x0000000000017941 */ /* 0x000fea0003800000 */
.L_x_5806:
        /* <DEDUP_REMOVED lines=16> */
.L_x_5812:
[----:B------:R-:W-:Y:S05]  /*1b720*/  BSYNC B2 ;  /* 0x0000000000027941 */ /* 0x000fea0003800000 */
.L_x_5811:
        /* <DEDUP_REMOVED lines=36> */
[----:B------:R-:W-:-:S05]  /*1b970*/  LOP3.LUT R168, R167, UR23, R174, 0x96, !PT ;  /* 0x00000017a7a87c12 */ /* 0x000fca000f8e96ae */
[----:B------:R-:W-:-:S04]  /*1b980*/  IMAD.WIDE.U32 R168, R168, -0x2daee0ad, RZ ;  /* 0xd2511f53a8a87825 */ /* 0x000fc800078e00ff */
[----:B------:R-:W-:Y:S01]  /*1b990*/  IMAD.MOV.U32 R174, RZ, RZ, R168 ;  /* 0x000000ffffae7224 */ /* 0x000fe200078e00a8 */
[----:B------:R-:W-:Y:S01]  /*1b9a0*/  LOP3.LUT R172, R169, UR26, R172, 0x96, !PT ;  /* 0x0000001aa9ac7c12 */ /* 0x000fe2000f8e96ac */
[----:B------:R-:W-:-:S05]  /*1b9b0*/  IMAD.WIDE.U32 R168, R171, -0x326172a9, RZ ;  /* 0xcd9e8d57aba87825 */ /* 0x000fca00078e00ff */
[----:B------:R-:W-:Y:S01]  /*1b9c0*/  LOP3.LUT R169, R169, UR25, R166, 0x96, !PT ;  /* 0x00000019a9a97c12 */ /* 0x000fe2000f8e96a6 */
[----:B------:R-:W-:Y:S02]  /*1b9d0*/  IMAD.MOV.U32 R166, RZ, RZ, RZ ;  /* 0x000000ffffa67224 */ /* 0x000fe400078e00ff */
.L_x_5810:
[----:B------:R-:W-:Y:S05]  /*1b9e0*/  BSYNC B1 ;  /* 0x0000000000017941 */ /* 0x000fea0003800000 */
.L_x_5809:
        /* <DEDUP_REMOVED lines=10> */
[----:B------:R-:W-:-:S04]  /*1ba90*/  FMUL.FTZ R171, R218, R125 ;  /* 0x0000007ddaab7220 */ /* 0x000fc80000410000 */
        /* <DEDUP_REMOVED lines=11> */
.L_x_5814:
[----:B------:R-:W-:Y:S02]  /*1bb50*/  MOV R175, R168 ;  /* 0x000000a800af7202 */ /* 0x000fe40000000f00 */
.L_x_5815:
[----:B------:R-:W-:Y:S05]  /*1bb60*/  BSYNC B1 ;  /* 0x0000000000017941 */ /* 0x000fea0003800000 */
.L_x_5813:
        /* <DEDUP_REMOVED lines=16> */
.L_x_5819:
[----:B------:R-:W-:Y:S05]  /*1bc70*/  BSYNC B2 ;  /* 0x0000000000027941 */ /* 0x000fea0003800000 */
.L_x_5818:
        /* <DEDUP_REMOVED lines=44> */
.L_x_5817:
[----:B------:R-:W-:Y:S05]  /*1bf40*/  BSYNC B1 ;  /* 0x0000000000017941 */ /* 0x000fea0003800000 */
.L_x_5816:
        /* <DEDUP_REMOVED lines=22> */
.L_x_5821:
[----:B------:R-:W-:Y:S02]  /*1c0b0*/  IMAD.MOV.U32 R178, RZ, RZ, R168 ;  /* 0x000000ffffb27224 */ /* 0x000fe400078e00a8 */
.L_x_5822:
[----:B------:R-:W-:Y:S05]  /*1c0c0*/  BSYNC B1 ;  /* 0x0000000000017941 */ /* 0x000fea0003800000 */
.L_x_5820:
        /* <DEDUP_REMOVED lines=16> */
.L_x_5826:
[----:B------:R-:W-:Y:S05]  /*1c1d0*/  BSYNC B2 ;  /* 0x0000000000027941 */ /* 0x000fea0003800000 */
.L_x_5825:
        /* <DEDUP_REMOVED lines=44> */
.L_x_5824:
[----:B------:R-:W-:Y:S05]  /*1c4a0*/  BSYNC B1 ;  /* 0x0000000000017941 */ /* 0x000fea0003800000 */
.L_x_5823:
        /* <DEDUP_REMOVED lines=22> */
.L_x_5828:
[----:B------:R-:W-:Y:S02]  /*1c610*/  IMAD.MOV.U32 R126, RZ, RZ, R168 ;  /* 0x000000ffff7e7224 */ /* 0x000fe400078e00a8 */
.L_x_5829:
[----:B------:R-:W-:Y:S05]  /*1c620*/  BSYNC B1 ;  /* 0x0000000000017941 */ /* 0x000fea0003800000 */
.L_x_5827:
        /* <DEDUP_REMOVED lines=16> */
.L_x_5833:
[----:B------:R-:W-:Y:S05]  /*1c730*/  BSYNC B2 ;  /* 0x0000000000027941 */ /* 0x000fea0003800000 */
.L_x_5832:
        /* <DEDUP_REMOVED lines=44> */
.L_x_5831:
[----:B------:R-:W-:Y:S05]  /*1ca00*/  BSYNC B1 ;  /* 0x0000000000017941 */ /* 0x000fea0003800000 */
.L_x_5830:
        /* <DEDUP_REMOVED lines=22> */
.L_x_5835:
[----:B------:R-:W-:Y:S02]  /*1cb70*/  IMAD.MOV.U32 R126, RZ, RZ, R168 ;  /* 0x000000ffff7e7224 */ /* 0x000fe400078e00a8 */
.L_x_5836:
[----:B------:R-:W-:Y:S05]  /*1cb80*/  BSYNC B1 ;  /* 0x0000000000017941 */ /* 0x000fea0003800000 */
.L_x_5834:
        /* <DEDUP_REMOVED lines=19> */
.L_x_5840:
[----:B------:R-:W-:Y:S05]  /*1ccc0*/  BSYNC B2 ;  /* 0x0000000000027941 */ /* 0x000fea0003800000 */
.L_x_5839:
        /* <DEDUP_REMOVED lines=24> */
[----:B------:R-:W-:Y:S01]  /*1ce50*/  LOP3.LUT R168, R175, UR17, R124, 0x96, !PT ;  /* 0x00000011afa87c12 */ /* 0x000fe2000f8e967c */
[----:B------:R-:W-:Y:S02]  /*1ce60*/  HFMA2.MMA R175, -RZ, RZ, 0, 0 ;  /* 0x00000000ffaf7435 */ /* 0x000fe400000001ff */
        /* <DEDUP_REMOVED lines=18> */
.L_x_5838:
[----:B------:R-:W-:Y:S05]  /*1cf90*/  BSYNC B1 ;  /* 0x0000000000017941 */ /* 0x000fea0003800000 */
.L_x_5837:
[----:B------:R0:W1:Y:S01]  /*1cfa0*/  I2F.U32 R124, R126 ;  /* 0x0000007e007c7306 */ /* 0x0000620000201000 */
[----:B------:R-:W-:Y:S01]  /*1cfb0*/  PRMT R127, RZ, 0x7610, R127 ;  /* 0x00007610ff7f7816 */ /* 0x000fe2000000007f */
[----:B------:R-:W-:Y:S01]  /*1cfc0*/  IMAD.WIDE.U32 R166, R176, R221, c[0x0][0x188] ;  /* 0x00006200b0a67625 */ /* 0x000fe200078e00dd */
        /* <DEDUP_REMOVED lines=8> */
[----:B------:R-:W-:-:S04]  /*1d050*/  FMUL.FTZ R132, R214, R127 ;  /* 0x0000007fd6847220 */ /* 0x000fc80000410000 */
[----:B------:R-:W-:Y:S01]  /*1d060*/  @P0 FADD.FTZ R132, R124, R132 ;  /* 0x000000847c840221 */ /* 0x000fe20000010000 */
[----:B------:R-:W-:Y:S02]  /*1d070*/  F2FP.BF16.PACK_AB R124, R165, R164 ;  /* 0x000000a4a57c723e */ /* 0x000fe400000010ff */
[----:B------:R-:W-:Y:S02]  /*1d080*/  LOP3.LUT P0, RZ, R31, 0x4, RZ, 0xc0, !PT ;  /* 0x000000041fff7812 */ /* 0x000fe4000780c0ff */
        /* <DEDUP_REMOVED lines=14> */
[----:B------:R-:W-:-:S03]  /*1d170*/  ISETP.NE.AND P1, PT, R223, RZ, PT ;  /* 0x000000ffdf00720c */ /* 0x000fc60003f25270 */
[----:B------:R-:W-:-:S05]  /*1d180*/  IMAD.WIDE.U32 R124, R124, 0x100, RZ ;  /* 0x000001007c7c7825 */ /* 0x000fca00078e00ff */
[----:B------:R-:W-:Y:S02]  /*1d190*/  LOP3.LUT R166, R124, R166, R126, 0xfe, !PT ;  /* 0x000000a67ca67212 */ /* 0x000fe400078efe7e */
[----:B------:R-:W-:Y:S02]  /*1d1a0*/  SEL R124, RZ, 0x1, P0 ;  /* 0x00000001ff7c7807 */ /* 0x000fe40000000000 */
[----:B------:R-:W-:Y:S01]  /*1d1b0*/  LOP3.LUT R125, R125, R167, R127, 0xfe, !PT ;  /* 0x000000a77d7d7212 */ /* 0x000fe200078efe7f */
[----:B------:R-:W-:Y:S01]  /*1d1c0*/  IMAD.WIDE.U32 R126, R176, R222, c[0x0][0x190] ;  /* 0x00006400b07e7625 */ /* 0x000fe200078e00de */
[----:B------:R-:W-:-:S05]  /*1d1d0*/  LOP3.LUT R124, R166, R124, RZ, 0xfc, !PT ;  /* 0x0000007ca67c7212 */ /* 0x000fca00078efcff */
[----:B------:R0:W-:Y:S02]  /*1d1e0*/  STG.E.64 [R126.64], R124 ;  /* 0x0000007c7e007986 */ /* 0x0001e4000c101b06 */
[----:B0-----:R-:W-:-:S04]  /*1d1f0*/  FADD.FTZ R124, RZ, R32 ;  /* 0x00000020ff7c7221 */ /* 0x001fc80000010000 */
        /* <DEDUP_REMOVED lines=81> */
.L_x_5845:
        /* <DEDUP_REMOVED lines=180> */
.L_x_5846:
[----:B------:R-:W2:Y:S04]  /*1e250*/  LDL R222, [R1+0x4c] ;  /* 0x00004c0001de7983 */ /* 0x000ea80000100800 */
[----:B------:R-:W3:Y:S01]  /*1e260*/  LDL R186, [R1+0x48] ;  /* 0x0000480001ba7983 */ /* 0x000ee20000100800 */
[----:B-1----:R-:W-:Y:S02]  /*1e270*/  FADD.FTZ R124, R126, R127 ;  /* 0x0000007f7e7c7221 */ /* 0x002fe40000010000 */
[----:B------:R-:W-:Y:S01]  /*1e280*/  IMAD.MOV.U32 R125, RZ, RZ, c[0x0][0x1e0] ;  /* 0x00007800ff7d7624 */ /* 0x000fe200078e00ff */
[----:B------:R-:W-:Y:S01]  /*1e290*/  ULDC.U8 UR8, c[0x0][0x1f0] ;  /* 0x00007c0000087ab9 */ /* 0x000fe20000000000 */
[----:B------:R-:W4:Y:S02]  /*1e2a0*/  LDL R223, [R1+0x50] ;  /* 0x0000500001df7983 */ /* 0x000f240000100800 */
[----:B------:R-:W-:Y:S01]  /*1e2b0*/  FFMA.FTZ R124, R124, R125, c[0x0][0x228] ;  /* 0x00008a007c7c7623 */ /* 0x000fe2000001007d */
[----:B------:R-:W-:Y:S01]  /*1e2c0*/  ISETP.NE.AND P0, PT, RZ, UR8, PT ;  /* 0x00000008ff007c0c */ /* 0x000fe2000bf05270 */
[C---:B------:R-:W-:Y:S01]  /*1e2d0*/  FMUL.FTZ R125, R221.reuse, R221 ;  /* 0x000000dddd7d7220 */ /* 0x040fe20000410000 */
[----:B------:R-:W5:Y:S02]  /*1e2e0*/  LDL R126, [R1+0x54] ;  /* 0x00005400017e7983 */ /* 0x000f640000100800 */
[----:B------:R-:W-:-:S02]  /*1e2f0*/  FSEL R167, R221, RZ, !P0 ;  /* 0x000000ffdda77208 */ /* 0x000fc40004000000 */
[----:B------:R-:W-:-:S03]  /*1e300*/  FSEL R125, R125, RZ, P0 ;  /* 0x000000ff7d7d7208 */ /* 0x000fc60000000000 */
[C---:B------:R-:W-:Y:S02]  /*1e310*/  FADD.FTZ R130, -R167.reuse, R130 ;  /* 0x00000082a7827221 */ /* 0x040fe40000010100 */
[----:B------:R-:W-:Y:S01]  /*1e320*/  FADD.FTZ R124, R124, R125 ;  /* 0x0000007d7c7c7221 */ /* 0x000fe20000010000 */
[----:B------:R-:W-:Y:S01]  /*1e330*/  PRMT R125, RZ, 0x7610, R87 ;  /* 0x00007610ff7d7816 */ /* 0x000fe20000000057 */
[----:B------:R-:W-:Y:S02]  /*1e340*/  FADD.FTZ R131, -R167, R131 ;  /* 0x00000083a7837221 */ /* 0x000fe40000010100 */
[----:B------:R1:W0:Y:S02]  /*1e350*/  MUFU.RSQ R166, R124 ;  /* 0x0000007c00a67308 */ /* 0x0002240000001400 */
[----:B-1----:R-:W-:Y:S01]  /*1e360*/  PRMT R124, RZ, 0x5410, R87 ;  /* 0x00005410ff7c7816 */ /* 0x002fe20000000057 */
[C---:B0-----:R-:W-:Y:S02]  /*1e370*/  FMUL.FTZ R130, R166.reuse, R130 ;  /* 0x00000082a6827220 */ /* 0x041fe40000410000 */
[----:B------:R-:W-:-:S02]  /*1e380*/  FMUL.FTZ R131, R166, R131 ;  /* 0x00000083a6837220 */ /* 0x000fc40000410000 */
[----:B--2---:R-:W-:Y:S02]  /*1e390*/  FFMA.FTZ R124, R130, R124, R222 ;  /* 0x0000007c827c7223 */ /* 0x004fe400000100de */
[----:B------:R-:W2:Y:S01]  /*1e3a0*/  LDL R222, [R1+0x5c] ;  /* 0x00005c0001de7983 */ /* 0x000ea20000100800 */
[----:B---3--:R-:W-:-:S03]  /*1e3b0*/  FFMA.FTZ R125, R131, R125, R186 ;  /* 0x0000007d837d7223 */ /* 0x008fc600000100ba */
[----:B------:R-:W3:Y:S04]  /*1e3c0*/  LDL R186, [R1+0x58] ;  /* 0x0000580001ba7983 */ /* 0x000ee80000100800 */
[----:B------:R-:W3:Y:S04]  /*1e3d0*/  LDL R131, [R1+0x64] ;  /* 0x0000640001837983 */ /* 0x000ee80000100800 */
[----:B------:R-:W3:Y:S01]  /*1e3e0*/  LDL R130, [R1+0x60] ;  /* 0x0000600001827983 */ /* 0x000ee20000100800 */
[C---:B------:R-:W-:Y:S02]  /*1e3f0*/  FADD.FTZ R129, -R167.reuse, R129 ;  /* 0x00000081a7817221 */ /* 0x040fe40000010100 */
[----:B------:R-:W-:Y:S01]  /*1e400*/  FADD.FTZ R128, -R167, R128 ;  /* 0x00000080a7807221 */ /* 0x000fe20000010100 */
[----:B------:R-:W-:Y:S01]  /*1e410*/  F2FP.BF16.PACK_AB R127, R125, R124 ;  /* 0x0000007c7d7f723e */ /* 0x000fe200000010ff */
[C---:B------:R-:W-:Y:S01]  /*1e420*/  FMUL.FTZ R129, R166.reuse, R129 ;  /* 0x00000081a6817220 */ /* 0x040fe20000410000 */
[--C-:B------:R-:W-:Y:S01]  /*1e430*/  PRMT R124, RZ, 0x5410, R86.reuse ;  /* 0x00005410ff7c7816 */ /* 0x100fe20000000056 */
[----:B------:R-:W-:Y:S01]  /*1e440*/  FMUL.FTZ R128, R166, R128 ;  /* 0x00000080a6807220 */ /* 0x000fe20000410000 */
[----:B------:R-:W-:-:S03]  /*1e450*/  PRMT R125, RZ, 0x7610, R86 ;  /* 0x00007610ff7d7816 */ /* 0x000fc60000000056 */
[----:B-----5:R-:W-:Y:S02]  /*1e460*/  FFMA.FTZ R124, R129, R124, R126 ;  /* 0x0000007c817c7223 */ /* 0x020fe4000001007e */
[----:B----4-:R-:W-:Y:S01]  /*1e470*/  FFMA.FTZ R125, R128, R125, R223 ;  /* 0x0000007d807d7223 */ /* 0x010fe200000100df */
[----:B------:R-:W4:Y:S01]  /*1e480*/  LDL R129, [R1+0x8] ;  /* 0x0000080001817983 */ /* 0x000f220000100800 */
[----:B------:R-:W-:-:S03]  /*1e490*/  FADD.FTZ R34, -R167, R34 ;  /* 0x00000022a7227221 */ /* 0x000fc60000010100 */
[----:B------:R-:W-:Y:S01]  /*1e4a0*/  F2FP.BF16.PACK_AB R126, R125, R124 ;  /* 0x0000007c7d7e723e */ /* 0x000fe200000010ff */
[C---:B------:R-:W-:Y:S01]  /*1e4b0*/  FMUL.FTZ R34, R166.reuse, R34 ;  /* 0x00000022a6227220 */ /* 0x040fe20000410000 */
[----:B------:R-:W-:Y:S01]  /*1e4c0*/  PRMT R124, RZ, 0x5410, R85 ;  /* 0x00005410ff7c7816 */ /* 0x000fe20000000055 */
[----:B------:R-:W-:Y:S01]  /*1e4d0*/  FADD.FTZ R35, -R167, R35 ;  /* 0x00000023a7237221 */ /* 0x000fe20000010100 */
[----:B------:R-:W5:Y:S03]  /*1e4e0*/  LDL R223, [R1+0x28] ;  /* 0x0000280001df7983 */ /* 0x000f660000100800 */
[----:B------:R-:W-:Y:S02]  /*1e4f0*/  FMUL.FTZ R35, R166, R35 ;  /* 0x00000023a6237220 */ /* 0x000fe40000410000 */
[----:B------:R-:W-:Y:S02]  /*1e500*/  IMAD.MOV.U32 R128, RZ, RZ, 0x4 ;  /* 0x00000004ff807424 */ /* 0x000fe400078e00ff */
[----:B--2---:R-:W-:Y:S01]  /*1e510*/  FFMA.FTZ R34, R34, R124, R222 ;  /* 0x0000007c22227223 */ /* 0x004fe200000100de */
[----:B------:R-:W-:Y:S01]  /*1e520*/  PRMT R124, RZ, 0x7610, R85 ;  /* 0x00007610ff7c7816 */ /* 0x000fe20000000055 */
[----:B------:R-:W2:Y:S04]  /*1e530*/  LDL R222, [R1+0x3c] ;  /* 0x00003c0001de7983 */ /* 0x000ea80000100800 */
[----:B---3--:R-:W-:-:S02]  /*1e540*/  FFMA.FTZ R35, R35, R124, R186 ;  /* 0x0000007c23237223 */ /* 0x008fc400000100ba */
[C---:B------:R-:W-:Y:S01]  /*1e550*/  FADD.FTZ R124, -R167.reuse, R32 ;  /* 0x00000020a77c7221 */ /* 0x040fe20000010100 */
[----:B------:R-:W3:Y:S01]  /*1e560*/  LDL R186, [R1+0x44] ;  /* 0x0000440001ba7983 */ /* 0x000ee20000100800 */
[----:B------:R-:W-:Y:S01]  /*1e570*/  FADD.FTZ R32, -R167, R33 ;  /* 0x00000021a7207221 */ /* 0x000fe20000010100 */
[--C-:B------:R-:W-:Y:S01]  /*1e580*/  PRMT R33, RZ, 0x5410, R84.reuse ;  /* 0x00005410ff217816 */ /* 0x100fe20000000054 */
[C---:B------:R-:W-:Y:S02]  /*1e590*/  FMUL.FTZ R124, R166.reuse, R124 ;  /* 0x0000007ca67c7220 */ /* 0x040fe40000410000 */
[----:B------:R-:W-:Y:S02]  /*1e5a0*/  FMUL.FTZ R32, R166, R32 ;  /* 0x00000020a6207220 */ /* 0x000fe40000410000 */
[----:B------:R-:W-:Y:S01]  /*1e5b0*/  FFMA.FTZ R124, R124, R33, R131 ;  /* 0x000000217c7c7223 */ /* 0x000fe20000010083 */
[----:B------:R-:W-:Y:S01]  /*1e5c0*/  PRMT R33, RZ, 0x7610, R84 ;  /* 0x00007610ff217816 */ /* 0x000fe20000000054 */
[----:B------:R-:W2:Y:S04]  /*1e5d0*/  LDL R131, [R1+0x40] ;  /* 0x0000400001837983 */ /* 0x000ea80000100800 */
[----:B------:R-:W-:-:S02]  /*1e5e0*/  FFMA.FTZ R32, R32, R33, R130 ;  /* 0x0000002120207223 */ /* 0x000fc40000010082 */
[----:B------:R-:W0:Y:S03]  /*1e5f0*/  S2R R130, SR_TID.X ;  /* 0x0000000000827919 */ /* 0x000e260000002100 */
[----:B------:R-:W-:Y:S01]  /*1e600*/  F2FP.BF16.PACK_AB R124, R32, R124 ;  /* 0x0000007c207c723e */ /* 0x000fe200000010ff */
[----:B------:R-:W-:-:S05]  /*1e610*/  @!P1 IMAD.WIDE R32, R4, R128, c[0x0][0x1a0] ;  /* 0x0000680004209625 */ /* 0x000fca00078e0280 */
[----:B------:R1:W-:Y:S02]  /*1e620*/  @!P1 STG.E [R32.64], R221 ;  /* 0x000000dd20009986 */ /* 0x0003e4000c101906 */
[----:B-1----:R-:W-:Y:S01]  /*1e630*/  @!P1 IMAD.WIDE R32, R4, R128, c[0x0][0x1a8] ;  /* 0x00006a0004209625 */ /* 0x002fe200078e0280 */
[----:B------:R-:W-:Y:S01]  /*1e640*/  F2FP.BF16.PACK_AB R125, R35, R34 ;  /* 0x00000022237d723e */ /* 0x000fe200000010ff */
[----:B------:R-:W2:Y:S04]  /*1e650*/  LDL R221, [R1+0x38] ;  /* 0x0000380001dd7983 */ /* 0x000ea80000100800 */
[----:B------:R1:W-:Y:S01]  /*1e660*/  @!P1 STG.E [R32.64], R166 ;  /* 0x000000a620009986 */ /* 0x0003e2000c101906 */
[----:B0-----:R-:W-:-:S03]  /*1e670*/  LOP3.LUT R130, R130, 0x1f, RZ, 0xc0, !PT ;  /* 0x0000001f82827812 */ /* 0x001fc600078ec0ff */
[----:B------:R-:W2:Y:S04]  /*1e680*/  LDL R35, [R1+0x34] ;  /* 0x0000340001237983 */ /* 0x000ea80000100800 */
[----:B------:R-:W2:Y:S01]  /*1e690*/  LDL R34, [R1+0x30] ;  /* 0x0000300001227983 */ /* 0x000ea20000100800 */
[----:B-1----:R-:W-:-:S05]  /*1e6a0*/  IMAD R32, R4, c[0x0][0x168], RZ ;  /* 0x00005a0004207a24 */ /* 0x002fca00078e02ff */
[----:B------:R-:W-:-:S04]  /*1e6b0*/  SHF.R.S32.HI R33, RZ, 0x1f, R32 ;  /* 0x0000001fff217819 */ /* 0x000fc80000011420 */
[----:B------:R-:W-:-:S04]  /*1e6c0*/  LEA.HI R33, R33, R32, RZ, 0x3 ;  /* 0x0000002021217211 */ /* 0x000fc800078f18ff */
[----:B------:R-:W-:Y:S02]  /*1e6d0*/  LEA.HI.SX32 R33, R33, R130, 0x1d ;  /* 0x0000008221217211 */ /* 0x000fe400078feaff */
[----:B------:R-:W2:Y:S02]  /*1e6e0*/  LDL R130, [R1+0xc] ;  /* 0x00000c0001827983 */ /* 0x000ea40000100800 */
[----:B------:R-:W-:-:S04]  /*1e6f0*/  LEA R32, P0, R33, c[0x0][0x208], 0x4 ;  /* 0x0000820021207a11 */ /* 0x000fc800078020ff */
[----:B------:R-:W-:-:S05]  /*1e700*/  LEA.HI.X R33, R33, c[0x0][0x20c], RZ, 0x4, P0 ;  /* 0x0000830021217a11 */ /* 0x000fca00000f24ff */
[----:B------:R0:W-:Y:S04]  /*1e710*/  STG.E.128 [R32.64], R124 ;  /* 0x0000007c20007986 */ /* 0x0001e8000c101d06 */
[----:B0-----:R-:W2:Y:S01]  /*1e720*/  LDL R33, [R1+0x2c] ;  /* 0x00002c0001217983 */ /* 0x001ea20000100800 */
[C---:B------:R-:W-:Y:S02]  /*1e730*/  FADD.FTZ R12, -R167.reuse, R12 ;  /* 0x0000000ca70c7221 */ /* 0x040fe40000010100 */
[C---:B------:R-:W-:Y:S01]  /*1e740*/  FADD.FTZ R15, -R167.reuse, R15 ;  /* 0x0000000fa70f7221 */ /* 0x040fe20000010100 */
[----:B------:R-:W3:Y:S01]  /*1e750*/  LDL R127, [R1+0x14] ;  /* 0x00001400017f7983 */ /* 0x000ee20000100800 */
[C---:B------:R-:W-:Y:S02]  /*1e760*/  FMUL.FTZ R32, R166.reuse, R12 ;  /* 0x0000000ca6207220 */ /* 0x040fe40000410000 */
[----:B------:R-:W-:Y:S01]  /*1e770*/  FMUL.FTZ R12, R166, R15 ;  /* 0x0000000fa60c7220 */ /* 0x000fe20000410000 */
[----:B------:R-:W-:Y:S01]  /*1e780*/  PRMT R15, RZ, 0x5410, R83 ;  /* 0x00005410ff0f7816 */ /* 0x000fe20000000053 */
[C---:B------:R-:W-:Y:S01]  /*1e790*/  FADD.FTZ R13, -R167.reuse, R13 ;  /* 0x0000000da70d7221 */ /* 0x040fe20000010100 */
[----:B------:R-:W3:Y:S01]  /*1e7a0*/  LDL R126, [R1+0x10] ;  /* 0x00001000017e7983 */ /* 0x000ee20000100800 */
[----:B------:R-:W-:-:S02]  /*1e7b0*/  FADD.FTZ R10, -R167, R10 ;  /* 0x0000000aa70a7221 */ /* 0x000fc40000010100 */
[C---:B------:R-:W-:Y:S01]  /*1e7c0*/  FMUL.FTZ R13, R166.reuse, R13 ;  /* 0x0000000da60d7220 */ /* 0x040fe20000410000 */
[----:B------:R-:W3:Y:S01]  /*1e7d0*/  LDL R124, [R1+0x18] ;  /* 0x00001800017c7983 */ /* 0x000ee20000100800 */
[C---:B------:R-:W-:Y:S02]  /*1e7e0*/  FMUL.FTZ R10, R166.reuse, R10 ;  /* 0x0000000aa60a7220 */ /* 0x040fe40000410000 */
[C---:B------:R-:W-:Y:S01]  /*1e7f0*/  FADD.FTZ R11, -R167.reuse, R11 ;  /* 0x0000000ba70b7221 */ /* 0x040fe20000010100 */
[----:B------:R-:W3:Y:S03]  /*1e800*/  LDL R125, [R1+0x1c] ;  /* 0x00001c00017d7983 */ /* 0x000ee60000100800 */
[----:B------:R-:W-:Y:S02]  /*1e810*/  FMUL.FTZ R11, R166, R11 ;  /* 0x0000000ba60b7220 */ /* 0x000fe40000410000 */
[----:B------:R-:W-:-:S02]  /*1e820*/  FADD.FTZ R8, -R167, R8 ;  /* 0x00000008a7087221 */ /* 0x000fc40000010100 */
[C---:B------:R-:W-:Y:S02]  /*1e830*/  FADD.FTZ R9, -R167.reuse, R9 ;  /* 0x00000009a7097221 */ /* 0x040fe40000010100 */
[C---:B------:R-:W-:Y:S02]  /*1e840*/  FMUL.FTZ R8, R166.reuse, R8 ;  /* 0x00000008a6087220 */ /* 0x040fe40000410000 */
[C---:B------:R-:W-:Y:S02]  /*1e850*/  FMUL.FTZ R9, R166.reuse, R9 ;  /* 0x00000009a6097220 */ /* 0x040fe40000410000 */
[C---:B------:R-:W-:Y:S02]  /*1e860*/  FADD.FTZ R6, -R167.reuse, R6 ;  /* 0x00000006a7067221 */ /* 0x040fe40000010100 */
[----:B------:R-:W-:Y:S02]  /*1e870*/  FADD.FTZ R7, -R167, R7 ;  /* 0x00000007a7077221 */ /* 0x000fe40000010100 */
[----:B------:R-:W-:-:S02]  /*1e880*/  FMUL.FTZ R6, R166, R6 ;  /* 0x00000006a6067220 */ /* 0x000fc40000410000 */
[C---:B------:R-:W-:Y:S02]  /*1e890*/  FMUL.FTZ R7, R166.reuse, R7 ;  /* 0x00000007a6077220 */ /* 0x040fe40000410000 */
[C---:B------:R-:W-:Y:S02]  /*1e8a0*/  FADD.FTZ R20, -R167.reuse, R20 ;  /* 0x00000014a7147221 */ /* 0x040fe40000010100 */
[----:B------:R-:W-:Y:S02]  /*1e8b0*/  FADD.FTZ R21, -R167, R21 ;  /* 0x00000015a7157221 */ /* 0x000fe40000010100 */
[C---:B------:R-:W-:Y:S02]  /*1e8c0*/  FMUL.FTZ R20, R166.reuse, R20 ;  /* 0x00000014a6147220 */ /* 0x040fe40000410000 */
[----:B------:R-:W-:Y:S02]  /*1e8d0*/  FMUL.FTZ R21, R166, R21 ;  /* 0x00000015a6157220 */ /* 0x000fe40000410000 */
[----:B--2---:R-:W-:Y:S01]  /*1e8e0*/  FFMA.FTZ R32, R32, R15, R33 ;  /* 0x0000000f20207223 */ /* 0x004fe20000010021 */
[----:B------:R-:W-:Y:S01]  /*1e8f0*/  PRMT R15, RZ, 0x7610, R83 ;  /* 0x00007610ff0f7816 */ /* 0x000fe20000000053 */
[----:B------:R-:W2:Y:S04]  /*1e900*/  LDL R33, [R1+0x4] ;  /* 0x0000040001217983 */ /* 0x000ea80000100800 */
[----:B-----5:R-:W-:Y:S01]  /*1e910*/  FFMA.FTZ R13, R13, R15, R223 ;  /* 0x0000000f0d0d7223 */ /* 0x020fe200000100df */
[----:B------:R-:W-:-:S05]  /*1e920*/  PRMT R15, RZ, 0x5410, R82 ;  /* 0x00005410ff0f7816 */ /* 0x000fca0000000052 */
[----:B------:R-:W-:Y:S01]  /*1e930*/  FFMA.FTZ R10, R10, R15, R35 ;  /* 0x0000000f0a0a7223 */ /* 0x000fe20000010023 */
[----:B------:R-:W-:Y:S01]  /*1e940*/  PRMT R15, RZ, 0x7610, R82 ;  /* 0x00007610ff0f7816 */ /* 0x000fe20000000052 */
[----:B------:R-:W5:Y:S04]  /*1e950*/  LDL R35, [R1+0x24] ;  /* 0x0000240001237983 */ /* 0x000f680000100800 */
[----:B------:R-:W-:Y:S02]  /*1e960*/  FFMA.FTZ R15, R11, R15, R34 ;  /* 0x0000000f0b0f7223 */ /* 0x000fe40000010022 */
[----:B------:R-:W2:Y:S01]  /*1e970*/  LDL R34, [R1+0x20] ;  /* 0x0000200001227983 */ /* 0x000ea20000100800 */
[----:B------:R-:W-:-:S05]  /*1e980*/  PRMT R11, RZ, 0x5410, R81 ;  /* 0x00005410ff0b7816 */ /* 0x000fca0000000051 */
[----:B------:R-:W-:Y:S01]  /*1e990*/  FFMA.FTZ R8, R8, R11, R222 ;  /* 0x0000000b08087223 */ /* 0x000fe200000100de */
[----:B------:R-:W-:-:S05]  /*1e9a0*/  PRMT R11, RZ, 0x7610, R81 ;  /* 0x00007610ff0b7816 */ /* 0x000fca0000000051 */
[----:B------:R-:W-:Y:S01]  /*1e9b0*/  FFMA.FTZ R9, R9, R11, R221 ;  /* 0x0000000b09097223 */ /* 0x000fe200000100dd */
[----:B------:R-:W-:-:S05]  /*1e9c0*/  PRMT R11, RZ, 0x5410, R80 ;  /* 0x00005410ff0b7816 */ /* 0x000fca0000000050 */
[----:B---3--:R-:W-:Y:S01]  /*1e9d0*/  FFMA.FTZ R6, R6, R11, R186 ;  /* 0x0000000b06067223 */ /* 0x008fe200000100ba */
[----:B------:R-:W-:-:S05]  /*1e9e0*/  PRMT R11, RZ, 0x7610, R80 ;  /* 0x00007610ff0b7816 */ /* 0x000fca0000000050 */
[----:B------:R-:W-:Y:S01]  /*1e9f0*/  FFMA.FTZ R7, R7, R11, R131 ;  /* 0x0000000b07077223 */ /* 0x000fe20000010083 */
[----:B------:R-:W-:-:S05]  /*1ea00*/  PRMT R11, RZ, 0x5410, R79 ;  /* 0x00005410ff0b7816 */ /* 0x000fca000000004f */
[----:B------:R-:W-:Y:S01]  /*1ea10*/  FFMA.FTZ R20, R20, R11, R130 ;  /* 0x0000000b14147223 */ /* 0x000fe20000010082 */
[----:B------:R-:W-:-:S05]  /*1ea20*/  PRMT R11, RZ, 0x7610, R79 ;  /* 0x00007610ff0b7816 */ /* 0x000fca000000004f */
[----:B----4-:R-:W-:Y:S01]  /*1ea30*/  FFMA.FTZ R21, R21, R11, R129 ;  /* 0x0000000b15157223 */ /* 0x010fe20000010081 */
[----:B------:R-:W-:-:S04]  /*1ea40*/  F2FP.BF16.PACK_AB R10, R15, R10 ;  /* 0x0000000a0f0a723e */ /* 0x000fc800000010ff */
[----:B------:R-:W-:Y:S02]  /*1ea50*/  F2FP.BF16.PACK_AB R15, R21, R20 ;  /* 0x00000014150f723e */ /* 0x000fe400000010ff */
[----:B------:R-:W3:Y:S01]  /*1ea60*/  LDL R20, [R1] ;  /* 0x0000000001147983 */ /* 0x000ee20000100800 */
[----:B------:R-:W-:Y:S02]  /*1ea70*/  F2FP.BF16.PACK_AB R9, R9, R8 ;  /* 0x000000080909723e */ /* 0x000fe400000010ff */
[----:B------:R-:W-:Y:S02]  /*1ea80*/  F2FP.BF16.PACK_AB R8, R7, R6 ;  /* 0x000000060708723e */ /* 0x000fe400000010ff */
[----:B------:R-:W-:Y:S01]  /*1ea90*/  PRMT R7, RZ, 0x7610, R76 ;  /* 0x00007610ff077816 */ /* 0x000fe2000000004c */
[C---:B------:R-:W-:Y:S02]  /*1eaa0*/  FADD.FTZ R28, -R167.reuse, R28 ;  /* 0x0000001ca71c7221 */ /* 0x040fe40000010100 */
[----:B------:R-:W-:-:S02]  /*1eab0*/  FADD.FTZ R29, -R167, R29 ;  /* 0x0000001da71d7221 */ /* 0x000fc40000010100 */
[C---:B------:R-:W-:Y:S02]  /*1eac0*/  FMUL.FTZ R28, R166.reuse, R28 ;  /* 0x0000001ca61c7220 */ /* 0x040fe40000410000 */
[C---:B------:R-:W-:Y:S02]  /*1ead0*/  FMUL.FTZ R29, R166.reuse, R29 ;  /* 0x0000001da61d7220 */ /* 0x040fe40000410000 */
[C---:B------:R-:W-:Y:S02]  /*1eae0*/  FADD.FTZ R26, -R167.reuse, R26 ;  /* 0x0000001aa71a7221 */ /* 0x040fe40000010100 */
[----:B------:R-:W-:Y:S02]  /*1eaf0*/  FADD.FTZ R27, -R167, R27 ;  /* 0x0000001ba71b7221 */ /* 0x000fe40000010100 */
[C---:B------:R-:W-:Y:S02]  /*1eb00*/  FMUL.FTZ R26, R166.reuse, R26 ;  /* 0x0000001aa61a7220 */ /* 0x040fe40000410000 */
[----:B------:R-:W-:-:S02]  /*1eb10*/  FMUL.FTZ R27, R166, R27 ;  /* 0x0000001ba61b7220 */ /* 0x000fc40000410000 */
[C---:B------:R-:W-:Y:S02]  /*1eb20*/  FADD.FTZ R36, -R167.reuse, R36 ;  /* 0x00000024a7247221 */ /* 0x040fe40000010100 */
[C---:B------:R-:W-:Y:S02]  /*1eb30*/  FADD.FTZ R139, -R167.reuse, R139 ;  /* 0x0000008ba78b7221 */ /* 0x040fe40000010100 */
[C---:B------:R-:W-:Y:S02]  /*1eb40*/  FMUL.FTZ R36, R166.reuse, R36 ;  /* 0x00000024a6247220 */ /* 0x040fe40000410000 */
[----:B------:R-:W-:Y:S02]  /*1eb50*/  FMUL.FTZ R139, R166, R139 ;  /* 0x0000008ba68b7220 */ /* 0x000fe40000410000 */
        /* <DEDUP_REMOVED lines=38> */
[----:B------:R-:W-:Y:S02]  /*1edc0*/  FMUL.FTZ R161, R166, R161 ;  /* 0x000000a1a6a17220 */ /* 0x000fe40000410000 */
[----:B--2---:R-:W-:Y:S01]  /*1edd0*/  FFMA.FTZ R12, R12, R7, R34 ;  /* 0x000000070c0c7223 */ /* 0x004fe20000010022 */
        /* <DEDUP_REMOVED lines=49> */
[----:B------:R-:W-:Y:S01]  /*1f0f0*/  FADD.FTZ R18, -R167, R18 ;  /* 0x00000012a7127221 */ /* 0x000fe20000010100 */
[----:B------:R-:W-:Y:S01]  /*1f100*/  PRMT R6, RZ, 0x5410, R78 ;  /* 0x00005410ff067816 */ /* 0x000fe2000000004e */
[C---:B------:R-:W-:Y:S02]  /*1f110*/  FMUL.FTZ R158, R166.reuse, R158 ;  /* 0x0000009ea69e7220 */ /* 0x040fe40000410000 */
[----:B------:R-:W-:Y:S01]  /*1f120*/  FFMA.FTZ R161, R161, R7, R198 ;  /* 0x00000007a1a17223 */ /* 0x000fe200000100c6 */
[----:B------:R-:W-:Y:S01]  /*1f130*/  PRMT R7, RZ, 0x5410, R53 ;  /* 0x00005410ff077816 */ /* 0x000fe20000000035 */
[----:B------:R-:W-:Y:S02]  /*1f140*/  FADD.FTZ R159, -R167, R159 ;  /* 0x0000009fa79f7221 */ /* 0x000fe40000010100 */
[----:B------:R-:W-:-:S02]  /*1f150*/  FMUL.FTZ R18, R166, R18 ;  /* 0x00000012a6127220 */ /* 0x000fc40000410000 */
[C---:B------:R-:W-:Y:S02]  /*1f160*/  FADD.FTZ R19, -R167.reuse, R19 ;  /* 0x00000013a7137221 */ /* 0x040fe40000010100 */
[----:B------:R-:W-:Y:S01]  /*1f170*/  FFMA.FTZ R158, R158, R7, R201 ;  /* 0x000000079e9e7223 */ /* 0x000fe200000100c9 */
[----:B------:R-:W-:Y:S01]  /*1f180*/  PRMT R7, RZ, 0x7610, R53 ;  /* 0x00007610ff077816 */ /* 0x000fe20000000035 */
[----:B------:R-:W-:Y:S02]  /*1f190*/  FMUL.FTZ R159, R166, R159 ;  /* 0x0000009fa69f7220 */ /* 0x000fe40000410000 */
[----:B------:R-:W-:Y:S01]  /*1f1a0*/  FFMA.FTZ R18, R18, R6, R127 ;  /* 0x0000000612127223 */ /* 0x000fe2000001007f */
[----:B------:R-:W-:Y:S01]  /*1f1b0*/  PRMT R6, RZ, 0x7610, R78 ;  /* 0x00007610ff067816 */ /* 0x000fe2000000004e */
[----:B------:R-:W-:Y:S02]  /*1f1c0*/  FADD.FTZ R156, -R167, R156 ;  /* 0x0000009ca79c7221 */ /* 0x000fe40000010100 */
[----:B------:R-:W-:-:S02]  /*1f1d0*/  FMUL.FTZ R19, R166, R19 ;  /* 0x00000013a6137220 */ /* 0x000fc40000410000 */
[----:B------:R-:W-:Y:S02]  /*1f1e0*/  FADD.FTZ R17, -R167, R17 ;  /* 0x00000011a7117221 */ /* 0x000fe40000010100 */
[----:B------:R-:W-:Y:S01]  /*1f1f0*/  FFMA.FTZ R159, R159, R7, R200 ;  /* 0x000000079f9f7223 */ /* 0x000fe200000100c8 */
[----:B------:R-:W-:Y:S01]  /*1f200*/  PRMT R7, RZ, 0x5410, R52 ;  /* 0x00005410ff077816 */ /* 0x000fe20000000034 */
[C---:B------:R-:W-:Y:S02]  /*1f210*/  FMUL.FTZ R156, R166.reuse, R156 ;  /* 0x0000009ca69c7220 */ /* 0x040fe40000410000 */
        /* <DEDUP_REMOVED lines=12> */
[----:B------:R-:W-:Y:S01]  /*1f2e0*/  FFMA.FTZ R157, R157, R7, R202 ;  /* 0x000000079d9d7223 */ /* 0x000fe200000100ca */
[----:B------:R-:W-:Y:S01]  /*1f2f0*/  PRMT R7, RZ, 0x5410, R51 ;  /* 0x00005410ff077816 */ /* 0x000fe20000000033 */
[----:B------:R-:W-:Y:S02]  /*1f300*/  FMUL.FTZ R192, R166, R192 ;  /* 0x000000c0a6c07220 */ /* 0x000fe40000410000 */
[----:B-----5:R-:W-:Y:S02]  /*1f310*/  FFMA.FTZ R6, R14, R6, R35 ;  /* 0x000000060e067223 */ /* 0x020fe40000010023 */
[C---:B------:R-:W-:Y:S02]  /*1f320*/  FADD.FTZ R132, -R167.reuse, R132 ;  /* 0x00000084a7847221 */ /* 0x040fe40000010100 */
[----:B------:R-:W-:Y:S01]  /*1f330*/  FADD.FTZ R25, -R167, R25 ;  /* 0x00000019a7197221 */ /* 0x000fe20000010100 */
[----:B------:R-:W-:Y:S01]  /*1f340*/  F2FP.BF16.PACK_AB R12, R12, R6 ;  /* 0x000000060c0c723e */ /* 0x000fe200000010ff */
[----:B------:R-:W-:Y:S01]  /*1f350*/  FFMA.FTZ R192, R192, R7, R188 ;  /* 0x00000007c0c07223 */ /* 0x000fe200000100bc */
[----:B------:R-:W-:Y:S01]  /*1f360*/  PRMT R7, RZ, 0x7610, R51 ;  /* 0x00007610ff077816 */ /* 0x000fe20000000033 */
[C---:B------:R-:W-:Y:S01]  /*1f370*/  FMUL.FTZ R132, R166.reuse, R132 ;  /* 0x00000084a6847220 */ /* 0x040fe20000410000 */
[----:B------:R-:W-:Y:S01]  /*1f380*/  PRMT R6, RZ, 0x7610, R73 ;  /* 0x00007610ff067816 */ /* 0x000fe20000000049 */
[----:B------:R-:W-:-:S02]  /*1f390*/  FMUL.FTZ R25, R166, R25 ;  /* 0x00000019a6197220 */ /* 0x000fc40000410000 */
[C---:B------:R-:W-:Y:S02]  /*1f3a0*/  FADD.FTZ R173, -R167.reuse, R173 ;  /* 0x000000ada7ad7221 */ /* 0x040fe40000010100 */
[----:B------:R-:W-:Y:S02]  /*1f3b0*/  FADD.FTZ R23, -R167, R23 ;  /* 0x00000017a7177221 */ /* 0x000fe40000010100 */
[----:B------:R-:W-:Y:S01]  /*1f3c0*/  FFMA.FTZ R132, R132, R7, R187 ;  /* 0x0000000784847223 */ /* 0x000fe200000100bb */
[----:B------:R-:W-:Y:S01]  /*1f3d0*/  PRMT R7, RZ, 0x5410, R50 ;  /* 0x00005410ff077816 */ /* 0x000fe20000000032 */
[----:B------:R-:W-:Y:S01]  /*1f3e0*/  FFMA.FTZ R25, R25, R6, R251 ;  /* 0x0000000619197223 */ /* 0x000fe200000100fb */
[----:B------:R-:W-:Y:S01]  /*1f3f0*/  PRMT R6, RZ, 0x7610, R72 ;  /* 0x00007610ff067816 */ /* 0x000fe20000000048 */
[C---:B------:R-:W-:Y:S02]  /*1f400*/  FMUL.FTZ R173, R166.reuse, R173 ;  /* 0x000000ada6ad7220 */ /* 0x040fe40000410000 */
[----:B------:R-:W-:-:S02]  /*1f410*/  FMUL.FTZ R23, R166, R23 ;  /* 0x00000017a6177220 */ /* 0x000fc40000410000 */
[C---:B------:R-:W-:Y:S02]  /*1f420*/  FADD.FTZ R178, -R167.reuse, R178 ;  /* 0x000000b2a7b27221 */ /* 0x040fe40000010100 */
[----:B------:R-:W-:Y:S02]  /*1f430*/  FADD.FTZ R40, -R167, R40 ;  /* 0x00000028a7287221 */ /* 0x000fe40000010100 */
[----:B------:R-:W-:Y:S01]  /*1f440*/  FFMA.FTZ R173, R173, R7, R190 ;  /* 0x00000007adad7223 */ /* 0x000fe200000100be */
[----:B------:R-:W-:Y:S01]  /*1f450*/  PRMT R7, RZ, 0x7610, R50 ;  /* 0x00007610ff077816 */ /* 0x000fe20000000032 */
[----:B---3--:R-:W-:Y:S01]  /*1f460*/  FFMA.FTZ R23, R23, R6, R20 ;  /* 0x0000000617177223 */ /* 0x008fe20000010014 */
[----:B------:R-:W-:Y:S01]  /*1f470*/  PRMT R6, RZ, 0x5410, R71 ;  /* 0x00005410ff067816 */ /* 0x000fe20000000047 */
[C---:B------:R-:W-:Y:S02]  /*1f480*/  FMUL.FTZ R178, R166.reuse, R178 ;  /* 0x000000b2a6b27220 */ /* 0x040fe40000410000 */
[----:B------:R-:W-:-:S02]  /*1f490*/  FMUL.FTZ R40, R166, R40 ;  /* 0x00000028a6287220 */ /* 0x000fc40000410000 */
[C---:B------:R-:W-:Y:S02]  /*1f4a0*/  FADD.FTZ R170, -R167.reuse, R170 ;  /* 0x000000aaa7aa7221 */ /* 0x040fe40000010100 */
[C---:B------:R-:W-:Y:S02]  /*1f4b0*/  FADD.FTZ R16, -R167.reuse, R16 ;  /* 0x00000010a7107221 */ /* 0x040fe40000010100 */
[----:B------:R-:W-:Y:S01]  /*1f4c0*/  FADD.FTZ R42, -R167, R42 ;  /* 0x0000002aa72a7221 */ /* 0x000fe20000010100 */
[----:B------:R-:W-:Y:S01]  /*1f4d0*/  F2FP.BF16.PACK_AB R11, R13, R32 ;  /* 0x000000200d0b723e */ /* 0x000fe200000010ff */
[----:B------:R-:W-:Y:S01]  /*1f4e0*/  FFMA.FTZ R178, R178, R7, R189 ;  /* 0x00000007b2b27223 */ /* 0x000fe200000100bd */
[----:B------:R-:W-:Y:S01]  /*1f4f0*/  PRMT R7, RZ, 0x5410, R49 ;  /* 0x00005410ff077816 */ /* 0x000fe20000000031 */
[----:B------:R-:W-:Y:S01]  /*1f500*/  FFMA.FTZ R40, R40, R6, R239 ;  /* 0x0000000628287223 */ /* 0x000fe200000100ef */
[----:B------:R-:W-:Y:S01]  /*1f510*/  PRMT R13, RZ, 0x5410, R77 ;  /* 0x00005410ff0d7816 */ /* 0x000fe2000000004d */
[C---:B------:R-:W-:Y:S01]  /*1f520*/  FMUL.FTZ R170, R166.reuse, R170 ;  /* 0x000000aaa6aa7220 */ /* 0x040fe20000410000 */
[----:B------:R-:W-:Y:S01]  /*1f530*/  PRMT R6, RZ, 0x7610, R71 ;  /* 0x00007610ff067816 */ /* 0x000fe20000000047 */
[----:B------:R-:W-:-:S02]  /*1f540*/  FMUL.FTZ R16, R166, R16 ;  /* 0x00000010a6107220 */ /* 0x000fc40000410000 */
[----:B------:R-:W-:Y:S02]  /*1f550*/  FMUL.FTZ R42, R166, R42 ;  /* 0x0000002aa62a7220 */ /* 0x000fe40000410000 */
[C---:B------:R-:W-:Y:S02]  /*1f560*/  FADD.FTZ R171, -R167.reuse, R171 ;  /* 0x000000aba7ab7221 */ /* 0x040fe40000010100 */
[----:B------:R-:W-:Y:S02]  /*1f570*/  FADD.FTZ R41, -R167, R41 ;  /* 0x00000029a7297221 */ /* 0x000fe40000010100 */
[----:B------:R-:W-:Y:S01]  /*1f580*/  FFMA.FTZ R170, R170, R7, R193 ;  /* 0x00000007aaaa7223 */ /* 0x000fe200000100c1 */
[----:B------:R-:W-:Y:S01]  /*1f590*/  PRMT R7, RZ, 0x7610, R49 ;  /* 0x00007610ff077816 */ /* 0x000fe20000000031 */
[----:B------:R-:W-:Y:S02]  /*1f5a0*/  FFMA.FTZ R13, R16, R13, R125 ;  /* 0x0000000d100d7223 */ /* 0x000fe4000001007d */
[----:B------:R-:W-:Y:S01]  /*1f5b0*/  FFMA.FTZ R42, R42, R6, R238 ;  /* 0x000000062a2a7223 */ /* 0x000fe200000100ee */
[----:B------:R-:W-:Y:S01]  /*1f5c0*/  PRMT R6, RZ, 0x7610, R70 ;  /* 0x00007610ff067816 */ /* 0x000fe20000000046 */
[----:B------:R-:W-:-:S02]  /*1f5d0*/  FMUL.FTZ R171, R166, R171 ;  /* 0x000000aba6ab7220 */ /* 0x000fc40000410000 */
[C---:B------:R-:W-:Y:S02]  /*1f5e0*/  FADD.FTZ R22, -R167.reuse, R22 ;  /* 0x00000016a7167221 */ /* 0x040fe40000010100 */
[----:B------:R-:W-:Y:S02]  /*1f5f0*/  FMUL.FTZ R41, R166, R41 ;  /* 0x00000029a6297220 */ /* 0x000fe40000410000 */
[C---:B------:R-:W-:Y:S02]  /*1f600*/  FADD.FTZ R24, -R167.reuse, R24 ;  /* 0x00000018a7187221 */ /* 0x040fe40000010100 */
[----:B------:R-:W-:Y:S01]  /*1f610*/  FADD.FTZ R164, -R167, R164 ;  /* 0x000000a4a7a47221 */ /* 0x000fe20000010100 */
[----:B------:R-:W-:Y:S01]  /*1f620*/  F2FP.BF16.PACK_AB R13, R17, R13 ;  /* 0x0000000d110d723e */ /* 0x000fe200000010ff */
[C---:B------:R-:W-:Y:S01]  /*1f630*/  FADD.FTZ R37, -R167.reuse, R37 ;  /* 0x00000025a7257221 */ /* 0x040fe20000010100 */
[----:B------:R-:W-:Y:S01]  /*1f640*/  PRMT R16, RZ, 0x5410, R72 ;  /* 0x00005410ff107816 */ /* 0x000fe20000000048 */
[C---:B------:R-:W-:Y:S01]  /*1f650*/  FADD.FTZ R38, -R167.reuse, R38 ;  /* 0x00000026a7267221 */ /* 0x040fe20000010100 */
[----:B------:R-:W-:Y:S01]  /*1f660*/  PRMT R17, RZ, 0x5410, R73 ;  /* 0x00005410ff117816 */ /* 0x000fe20000000049 */
[----:B------:R-:W-:-:S02]  /*1f670*/  FADD.FTZ R30, -R167, R30 ;  /* 0x0000001ea71e7221 */ /* 0x000fc40000010100 */
[----:B------:R-:W-:Y:S01]  /*1f680*/  FFMA.FTZ R171, R171, R7, R191 ;  /* 0x00000007abab7223 */ /* 0x000fe200000100bf */
[----:B------:R-:W-:Y:S01]  /*1f690*/  PRMT R7, RZ, 0x5410, R48 ;  /* 0x00005410ff077816 */ /* 0x000fe20000000030 */
[C---:B------:R-:W-:Y:S01]  /*1f6a0*/  FMUL.FTZ R22, R166.reuse, R22 ;  /* 0x00000016a6167220 */ /* 0x040fe20000410000 */
[----:B------:R-:W-:Y:S01]  /*1f6b0*/  PRMT R21, RZ, 0x5410, R69 ;  /* 0x00005410ff157816 */ /* 0x000fe20000000045 */
[----:B------:R-:W-:Y:S01]  /*1f6c0*/  FFMA.FTZ R41, R41, R6, R241 ;  /* 0x0000000629297223 */ /* 0x000fe200000100f1 */
[----:B------:R-:W-:Y:S01]  /*1f6d0*/  PRMT R6, RZ, 0x7610, R69 ;  /* 0x00007610ff067816 */ /* 0x000fe20000000045 */
[C---:B------:R-:W-:Y:S01]  /*1f6e0*/  FMUL.FTZ R24, R166.reuse, R24 ;  /* 0x00000018a6187220 */ /* 0x040fe20000410000 */
[----:B------:R-:W-:Y:S01]  /*1f6f0*/  PRMT R20, RZ, 0x5410, R68 ;  /* 0x00005410ff147816 */ /* 0x000fe20000000044 */
[----:B------:R-:W-:Y:S02]  /*1f700*/  FMUL.FTZ R164, R166, R164 ;  /* 0x000000a4a6a47220 */ /* 0x000fe40000410000 */
[----:B------:R-:W-:-:S02]  /*1f710*/  FADD.FTZ R39, -R167, R39 ;  /* 0x00000027a7277221 */ /* 0x000fc40000010100 */
[C---:B------:R-:W-:Y:S02]  /*1f720*/  FMUL.FTZ R37, R166.reuse, R37 ;  /* 0x00000025a6257220 */ /* 0x040fe40000410000 */
[----:B------:R-:W-:Y:S01]  /*1f730*/  FMUL.FTZ R38, R166, R38 ;  /* 0x00000026a6267220 */ /* 0x000fe20000410000 */
[----:B------:R-:W-:Y:S01]  /*1f740*/  F2FP.BF16.PACK_AB R14, R19, R18 ;  /* 0x00000012130e723e */ /* 0x000fe200000010ff */
[C---:B------:R-:W-:Y:S02]  /*1f750*/  FADD.FTZ R43, -R167.reuse, R43 ;  /* 0x0000002ba72b7221 */ /* 0x040fe40000010100 */
[C---:B------:R-:W-:Y:S02]  /*1f760*/  FADD.FTZ R136, -R167.reuse, R136 ;  /* 0x00000088a7887221 */ /* 0x040fe40000010100 */
[C---:B------:R-:W-:Y:S02]  /*1f770*/  FADD.FTZ R138, -R167.reuse, R138 ;  /* 0x0000008aa78a7221 */ /* 0x040fe40000010100 */
[----:B------:R-:W-:-:S02]  /*1f780*/  FADD.FTZ R165, -R167, R165 ;  /* 0x000000a5a7a57221 */ /* 0x000fc40000010100 */
[----:B------:R-:W-:Y:S01]  /*1f790*/  FMUL.FTZ R30, R166, R30 ;  /* 0x0000001ea61e7220 */ /* 0x000fe20000410000 */
[----:B------:R-:W-:Y:S01]  /*1f7a0*/  F2FP.BF16.PACK_AB R18, R27, R26 ;  /* 0x0000001a1b12723e */ /* 0x000fe200000010ff */
[----:B------:R-:W-:Y:S01]  /*1f7b0*/  FFMA.FTZ R16, R22, R16, R33 ;  /* 0x0000001016107223 */ /* 0x000fe20000010021 */
[----:B------:R-:W-:Y:S01]  /*1f7c0*/  PRMT R22, RZ, 0x5410, R70 ;  /* 0x00005410ff167816 */ /* 0x000fe20000000046 */
[----:B------:R-:W-:Y:S01]  /*1f7d0*/  FFMA.FTZ R17, R24, R17, R252 ;  /* 0x0000001118117223 */ /* 0x000fe200000100fc */
[----:B------:R-:W-:Y:S01]  /*1f7e0*/  PRMT R27, RZ, 0x5410, R67 ;  /* 0x00005410ff1b7816 */ /* 0x000fe20000000043 */
[----:B------:R-:W-:Y:S01]  /*1f7f0*/  FFMA.FTZ R164, R164, R7, R195 ;  /* 0x00000007a4a47223 */ /* 0x000fe200000100c3 */
[----:B------:R-:W-:Y:S01]  /*1f800*/  PRMT R26, RZ, 0x5410, R66 ;  /* 0x00005410ff1a7816 */ /* 0x000fe20000000042 */
[----:B------:R-:W-:Y:S01]  /*1f810*/  FMUL.FTZ R39, R166, R39 ;  /* 0x00000027a6277220 */ /* 0x000fe20000410000 */
[----:B------:R-:W-:Y:S01]  /*1f820*/  PRMT R24, RZ, 0x5410, R64 ;  /* 0x00005410ff187816 */ /* 0x000fe20000000040 */
[----:B------:R-:W-:Y:S01]  /*1f830*/  FFMA.FTZ R21, R37, R21, R244 ;  /* 0x0000001525157223 */ /* 0x000fe200000100f4 */
[----:B------:R-:W-:Y:S01]  /*1f840*/  PRMT R7, RZ, 0x7610, R48 ;  /* 0x00007610ff077816 */ /* 0x000fe20000000030 */
[----:B------:R-:W-:-:S02]  /*1f850*/  FFMA.FTZ R6, R38, R6, R243 ;  /* 0x0000000626067223 */ /* 0x000fc400000100f3 */
[C---:B------:R-:W-:Y:S02]  /*1f860*/  FMUL.FTZ R43, R166.reuse, R43 ;  /* 0x0000002ba62b7220 */ /* 0x040fe40000410000 */
[C---:B------:R-:W-:Y:S02]  /*1f870*/  FMUL.FTZ R136, R166.reuse, R136 ;  /* 0x00000088a6887220 */ /* 0x040fe40000410000 */
[C---:B------:R-:W-:Y:S02]  /*1f880*/  FMUL.FTZ R138, R166.reuse, R138 ;  /* 0x0000008aa68a7220 */ /* 0x040fe40000410000 */
[----:B------:R-:W-:Y:S02]  /*1f890*/  FMUL.FTZ R165, R166, R165 ;  /* 0x000000a5a6a57220 */ /* 0x000fe40000410000 */
[----:B------:R-:W-:Y:S02]  /*1f8a0*/  FFMA.FTZ R20, R30, R20, R246 ;  /* 0x000000141e147223 */ /* 0x000fe400000100f6 */
[----:B------:R-:W-:-:S02]  /*1f8b0*/  IMAD.MOV.U32 R30, RZ, RZ, 0x10 ;  /* 0x00000010ff1e7424 */ /* 0x000fc400078e00ff */
[C---:B------:R-:W-:Y:S02]  /*1f8c0*/  FADD.FTZ R144, -R167.reuse, R144 ;  /* 0x00000090a7907221 */ /* 0x040fe40000010100 */
[C---:B------:R-:W-:Y:S01]  /*1f8d0*/  FADD.FTZ R146, -R167.reuse, R146 ;  /* 0x00000092a7927221 */ /* 0x040fe20000010100 */
[----:B------:R-:W-:Y:S01]  /*1f8e0*/  F2FP.BF16.PACK_AB R21, R6, R21 ;  /* 0x000000150615723e */ /* 0x000fe200000010ff */
[C---:B------:R-:W-:Y:S02]  /*1f8f0*/  FADD.FTZ R150, -R167.reuse, R150 ;  /* 0x00000096a7967221 */ /* 0x040fe40000010100 */
[C---:B------:R-:W-:Y:S02]  /*1f900*/  FADD.FTZ R152, -R167.reuse, R152 ;  /* 0x00000098a7987221 */ /* 0x040fe40000010100 */
[----:B------:R-:W-:Y:S02]  /*1f910*/  FADD.FTZ R154, -R167, R154 ;  /* 0x0000009aa79a7221 */ /* 0x000fe40000010100 */
[----:B------:R-:W-:Y:S01]  /*1f920*/  FFMA.FTZ R22, R39, R22, R242 ;  /* 0x0000001627167223 */ /* 0x000fe200000100f2 */
[----:B------:R-:W-:Y:S01]  /*1f930*/  PRMT R35, RZ, 0x5410, R63 ;  /* 0x00005410ff237816 */ /* 0x000fe2000000003f */
[----:B------:R-:W-:Y:S01]  /*1f940*/  FFMA.FTZ R27, R138, R27, R231 ;  /* 0x0000001b8a1b7223 */ /* 0x000fe200000100e7 */
[----:B------:R-:W-:Y:S01]  /*1f950*/  PRMT R34, RZ, 0x5410, R62 ;  /* 0x00005410ff227816 */ /* 0x000fe2000000003e */
[----:B------:R-:W-:-:S02]  /*1f960*/  FFMA.FTZ R26, R136, R26, R233 ;  /* 0x0000001a881a7223 */ /* 0x000fc400000100e9 */
[----:B------:R-:W-:Y:S02]  /*1f970*/  FFMA.FTZ R24, R43, R24, R237 ;  /* 0x000000182b187223 */ /* 0x000fe400000100ed */
[----:B------:R-:W-:Y:S01]  /*1f980*/  FFMA.FTZ R165, R165, R7, R194 ;  /* 0x00000007a5a57223 */ /* 0x000fe200000100c2 */
[----:B------:R-:W-:Y:S01]  /*1f990*/  F2FP.BF16.PACK_AB R19, R29, R28 ;  /* 0x0000001c1d13723e */ /* 0x000fe200000010ff */
[----:B------:R-:W-:Y:S01]  /*1f9a0*/  IMAD.WIDE.U32 R6, R185, R30, c[0x0][0x208] ;  /* 0x00008200b9067625 */ /* 0x000fe200078e001e */
[----:B------:R-:W-:Y:S02]  /*1f9b0*/  PRMT R39, RZ, 0x5410, R59 ;  /* 0x00005410ff277816 */ /* 0x000fe4000000003b */
[----:B------:R-:W-:Y:S01]  /*1f9c0*/  PRMT R38, RZ, 0x5410, R58 ;  /* 0x00005410ff267816 */ /* 0x000fe2000000003a */
[C---:B------:R-:W-:Y:S01]  /*1f9d0*/  FMUL.FTZ R144, R166.reuse, R144 ;  /* 0x00000090a6907220 */ /* 0x040fe20000410000 */
[----:B------:R-:W-:Y:S01]  /*1f9e0*/  PRMT R37, RZ, 0x5410, R57 ;  /* 0x00005410ff257816 */ /* 0x000fe20000000039 */
[----:B------:R-:W-:Y:S01]  /*1f9f0*/  FMUL.FTZ R146, R166, R146 ;  /* 0x00000092a6927220 */ /* 0x000fe20000410000 */
[----:B------:R-:W-:Y:S01]  /*1fa00*/  F2FP.BF16.PACK_AB R17, R25, R17 ;  /* 0x000000111911723e */ /* 0x000fe200000010ff */
[----:B------:R-:W-:Y:S01]  /*1fa10*/  IMAD.WIDE.U32 R184, R184, R30, c[0x0][0x208] ;  /* 0x00008200b8b87625 */ /* 0x000fe200078e001e */
[----:B------:R-:W-:-:S02]  /*1fa20*/  F2FP.BF16.PACK_AB R16, R23, R16 ;  /* 0x000000101710723e */ /* 0x000fc400000010ff */
[----:B------:R-:W-:Y:S01]  /*1fa30*/  F2FP.BF16.PACK_AB R23, R42, R40 ;  /* 0x000000282a17723e */ /* 0x000fe200000010ff */
[C---:B------:R-:W-:Y:S01]  /*1fa40*/  FMUL.FTZ R150, R166.reuse, R150 ;  /* 0x00000096a6967220 */ /* 0x040fe20000410000 */
[----:B------:R-:W-:Y:S01]  /*1fa50*/  F2FP.BF16.PACK_AB R22, R41, R22 ;  /* 0x000000162916723e */ /* 0x000fe200000010ff */
[----:B------:R-:W-:Y:S01]  /*1fa60*/  FMUL.FTZ R152, R166, R152 ;  /* 0x00000098a6987220 */ /* 0x000fe20000410000 */
[----:B------:R-:W-:Y:S01]  /*1fa70*/  F2FP.BF16.PACK_AB R20, R36, R20 ;  /* 0x000000142414723e */ /* 0x000fe200000010ff */
[----:B------:R-:W-:Y:S02]  /*1fa80*/  FMUL.FTZ R154, R166, R154 ;  /* 0x0000009aa69a7220 */ /* 0x000fe40000410000 */
[----:B------:R-:W-:Y:S01]  /*1fa90*/  IMAD.WIDE.U32 R28, R183, R30, c[0x0][0x208] ;  /* 0x00008200b71c7625 */ /* 0x000fe200078e001e */
[----:B------:R-:W-:Y:S01]  /*1faa0*/  F2FP.BF16.PACK_AB R27, R139, R27 ;  /* 0x0000001b8b1b723e */ /* 0x000fe200000010ff */
[----:B------:R0:W-:Y:S01]  /*1fab0*/  STG.E.128 [R6.64], R8 ;  /* 0x0000000806007986 */ /* 0x0001e2000c101d06 */
[----:B------:R-:W-:Y:S01]  /*1fac0*/  F2FP.BF16.PACK_AB R26, R137, R26 ;  /* 0x0000001a891a723e */ /* 0x000fe200000010ff */
[----:B------:R-:W-:Y:S01]  /*1fad0*/  IMAD.WIDE.U32 R182, R182, R30, c[0x0][0x208] ;  /* 0x00008200b6b67625 */ /* 0x000fe200078e001e */
[----:B------:R-:W-:-:S02]  /*1fae0*/  F2FP.BF16.PACK_AB R25, R135, R134 ;  /* 0x000000868719723e */ /* 0x000fc400000010ff */
[----:B------:R-:W-:Y:S01]  /*1faf0*/  F2FP.BF16.PACK_AB R24, R133, R24 ;  /* 0x000000188518723e */ /* 0x000fe200000010ff */
[----:B------:R-:W-:Y:S01]  /*1fb00*/  IMAD.WIDE.U32 R32, R181, R30, c[0x0][0x208] ;  /* 0x00008200b5207625 */ /* 0x000fe200078e001e */
[----:B------:R-:W-:Y:S03]  /*1fb10*/  STG.E.128 [R184.64], R12 ;  /* 0x0000000cb8007986 */ /* 0x000fe6000c101d06 */
[----:B------:R-:W-:Y:S02]  /*1fb20*/  FFMA.FTZ R35, R146, R35, R213 ;  /* 0x0000002392237223 */ /* 0x000fe400000100d5 */
[----:B------:R-:W-:Y:S01]  /*1fb30*/  FFMA.FTZ R34, R144, R34, R225 ;  /* 0x0000002290227223 */ /* 0x000fe200000100e1 */
[----:B------:R1:W-:Y:S01]  /*1fb40*/  STG.E.128 [R28.64], R16 ;  /* 0x000000101c007986 */ /* 0x0003e2000c101d06 */
[----:B------:R-:W-:Y:S02]  /*1fb50*/  FFMA.FTZ R39, R154, R39, R205 ;  /* 0x000000279a277223 */ /* 0x000fe400000100cd */
[----:B------:R-:W-:-:S02]  /*1fb60*/  FFMA.FTZ R38, R152, R38, R207 ;  /* 0x0000002698267223 */ /* 0x000fc400000100cf */
[----:B------:R-:W-:Y:S01]  /*1fb70*/  FFMA.FTZ R37, R150, R37, R209 ;  /* 0x0000002596257223 */ /* 0x000fe200000100d1 */
[----:B------:R-:W-:Y:S01]  /*1fb80*/  STG.E.128 [R182.64], R20 ;  /* 0x00000014b6007986 */ /* 0x000fe2000c101d06 */
[----:B0-----:R-:W-:Y:S01]  /*1fb90*/  LEA R6, P0, R176, c[0x0][0x208], 0x4 ;  /* 0x00008200b0067a11 */ /* 0x001fe200078020ff */
[----:B------:R-:W-:Y:S01]  /*1fba0*/  IMAD.WIDE.U32 R180, R180, R30, c[0x0][0x208] ;  /* 0x00008200b4b47625 */ /* 0x000fe200078e001e */
[----:B------:R-:W-:Y:S01]  /*1fbb0*/  F2FP.BF16.PACK_AB R35, R147, R35 ;  /* 0x000000239323723e */ /* 0x000fe200000010ff */
[----:B------:R0:W-:Y:S01]  /*1fbc0*/  STG.E.128 [R32.64], R24 ;  /* 0x0000001820007986 */ /* 0x0001e2000c101d06 */
[----:B------:R-:W-:Y:S02]  /*1fbd0*/  F2FP.BF16.PACK_AB R34, R145, R34 ;  /* 0x000000229122723e */ /* 0x000fe400000010ff */
[----:B------:R-:W-:Y:S02]  /*1fbe0*/  F2FP.BF16.PACK_AB R39, R155, R39 ;  /* 0x000000279b27723e */ /* 0x000fe400000010ff */
[----:B------:R-:W-:-:S02]  /*1fbf0*/  F2FP.BF16.PACK_AB R38, R153, R38 ;  /* 0x000000269926723e */ /* 0x000fc400000010ff */
[----:B------:R-:W-:Y:S01]  /*1fc00*/  F2FP.BF16.PACK_AB R37, R151, R37 ;  /* 0x000000259725723e */ /* 0x000fe200000010ff */
[----:B-1----:R-:W-:Y:S01]  /*1fc10*/  IMAD.WIDE.U32 R16, R179, R30, c[0x0][0x208] ;  /* 0x00008200b3107625 */ /* 0x002fe200078e001e */
[----:B------:R-:W-:Y:S02]  /*1fc20*/  F2FP.BF16.PACK_AB R36, R149, R148 ;  /* 0x000000949524723e */ /* 0x000fe400000010ff */
[----:B------:R-:W-:Y:S01]  /*1fc30*/  F2FP.BF16.PACK_AB R11, R163, R162 ;  /* 0x000000a2a30b723e */ /* 0x000fe200000010ff */
[----:B------:R-:W-:Y:S01]  /*1fc40*/  IMAD.WIDE.U32 R18, R177, R30, c[0x0][0x208] ;  /* 0x00008200b1127625 */ /* 0x000fe200078e001e */
[----:B------:R-:W-:Y:S02]  /*1fc50*/  F2FP.BF16.PACK_AB R10, R161, R160 ;  /* 0x000000a0a10a723e */ /* 0x000fe400000010ff */
[----:B------:R-:W-:Y:S02]  /*1fc60*/  F2FP.BF16.PACK_AB R9, R159, R158 ;  /* 0x0000009e9f09723e */ /* 0x000fe400000010ff */
[----:B0-----:R-:W-:-:S02]  /*1fc70*/  F2FP.BF16.PACK_AB R33, R143, R142 ;  /* 0x0000008e8f21723e */ /* 0x001fc400000010ff */
[----:B------:R-:W-:Y:S02]  /*1fc80*/  F2FP.BF16.PACK_AB R32, R141, R140 ;  /* 0x0000008c8d20723e */ /* 0x000fe400000010ff */
[----:B------:R-:W-:Y:S02]  /*1fc90*/  F2FP.BF16.PACK_AB R8, R157, R156 ;  /* 0x0000009c9d08723e */ /* 0x000fe400000010ff */
[----:B------:R-:W-:Y:S02]  /*1fca0*/  F2FP.BF16.PACK_AB R15, R132, R192 ;  /* 0x000000c0840f723e */ /* 0x000fe400000010ff */
[----:B------:R-:W-:Y:S02]  /*1fcb0*/  F2FP.BF16.PACK_AB R14, R178, R173 ;  /* 0x000000adb20e723e */ /* 0x000fe400000010ff */
[----:B------:R-:W-:Y:S02]  /*1fcc0*/  F2FP.BF16.PACK_AB R13, R171, R170 ;  /* 0x000000aaab0d723e */ /* 0x000fe400000010ff */
[----:B------:R-:W-:-:S02]  /*1fcd0*/  LEA.HI.X R7, R176, c[0x0][0x20c], RZ, 0x4, P0 ;  /* 0x00008300b0077a11 */ /* 0x000fc400000f24ff */
[----:B------:R-:W-:Y:S01]  /*1fce0*/  F2FP.BF16.PACK_AB R12, R165, R164 ;  /* 0x000000a4a50c723e */ /* 0x000fe200000010ff */
[----:B------:R0:W-:Y:S01]  /*1fcf0*/  STG.E.128 [R180.64], R32 ;  /* 0x00000020b4007986 */ /* 0x0001e2000c101d06 */
[----:B------:R-:W-:-:S03]  /*1fd00*/  IMAD R4, R128, c[0x0][0x160], R4 ;  /* 0x0000580080047a24 */ /* 0x000fc600078e0204 */
[----:B------:R0:W-:Y:S04]  /*1fd10*/  STG.E.128 [R16.64], R36 ;  /* 0x0000002410007986 */ /* 0x0001e8000c101d06 */
[----:B------:R0:W-:Y:S04]  /*1fd20*/  STG.E.128 [R18.64], R8 ;  /* 0x0000000812007986 */ /* 0x0001e8000c101d06 */
[----:B------:R0:W-:Y:S01]  /*1fd30*/  STG.E.128 [R6.64], R12 ;  /* 0x0000000c06007986 */ /* 0x0001e2000c101d06 */
[----:B------:R-:W-:-:S13]  /*1fd40*/  ISETP.GE.AND P0, PT, R4, c[0x0][0x164], PT ;  /* 0x0000590004007a0c */ /* 0x000fda0003f06270 */
[----:B0-----:R-:W-:Y:S01]  /*1fd50*/  @P0 CALL.REL.NOINC `(.L_x_5843) ;  /* 0x0000001000000944 */ /* 0x001fe20003c00000 */
[----:B------:R-:W-:Y:S05]  /*1fd60*/  BRA `(.L_x_5844) ;  /* 0xfffe134000007947 */ /* 0x000fea000383ffff */
.L_x_5843:
[----:B------:R-:W-:Y:S05]  /*1fd70*/  BSYNC B0 ;  /* 0x0000000000007941 */ /* 0x000fea0003800000 */
.L_x_5280:
[----:B------:R-:W-:Y:S05]  /*1fd80*/  EXIT ;  /* 0x000000000000794d */ /* 0x000fea0003800000 */
.L_x_5841:
[----:B------:R-:W-:Y:S01]  /*1fd90*/  IMAD.MOV.U32 R126, RZ, RZ, 0x1 ;  /* 0x00000001ff7e7424 */ /* 0x000fe200078e00ff */
[----:B------:R-:W-:Y:S01]  /*1fda0*/  MOV R124, 0x1fde0 ;  /* 0x0001fde0007c7802 */ /* 0x000fe20000000f00 */
[----:B------:R-:W-:Y:S02]  /*1fdb0*/  IMAD.MOV.U32 R166, RZ, RZ, 0x1f ;  /* 0x0000001fffa67424 */ /* 0x000fe400078e00ff */
[----:B------:R-:W-:Y:S02]  /*1fdc0*/  IMAD.MOV.U32 R125, RZ, RZ, -0x1 ;  /* 0xffffffffff7d7424 */ /* 0x000fe400078e00ff */
[----:B------:R-:W-:Y:S05]  /*1fdd0*/  CALL.REL.NOINC `($__internal_13_$__cuda_sm70_shflsync_bfly_p) ;  /* 0x00000d8000007944 */ /* 0x000fea0003c00000 */
[----:B-1----:R-:W-:Y:S05]  /*1fde0*/  BRA `(.L_x_5845) ;  /* 0xffffd92000007947 */ /* 0x002fea000383ffff */
.L_x_5842:
[----:B------:R-:W-:Y:S01]  /*1fdf0*/  IMAD.MOV.U32 R126, RZ, RZ, 0x2 ;  /* 0x00000002ff7e7424 */ /* 0x000fe200078e00ff */
[----:B------:R-:W-:Y:S01]  /*1fe00*/  MOV R125, 0xffffffff ;  /* 0xffffffff007d7802 */ /* 0x000fe20000000f00 */
[----:B------:R-:W-:Y:S01]  /*1fe10*/  IMAD.MOV.U32 R166, RZ, RZ, 0x1f ;  /* 0x0000001fffa67424 */ /* 0x000fe200078e00ff */
[----:B------:R-:W-:Y:S02]  /*1fe20*/  MOV R124, 0x1fe40 ;  /* 0x0001fe40007c7802 */ /* 0x000fe40000000f00 */
[----:B------:R-:W-:Y:S05]  /*1fe30*/  CALL.REL.NOINC `($__internal_13_$__cuda_sm70_shflsync_bfly_p) ;  /* 0x00000d2000007944 */ /* 0x000fea0003c00000 */
[----:B-1----:R-:W-:Y:S01]  /*1fe40*/  FADD.FTZ R127, R127, R126 ;  /* 0x0000007e7f7f7221 */ /* 0x002fe20000010000 */
[----:B------:R-:W-:Y:S01]  /*1fe50*/  MOV R124, 0x1fea0 ;  /* 0x0001fea0007c7802 */ /* 0x000fe20000000f00 */
[----:B------:R-:W-:Y:S02]  /*1fe60*/  IMAD.MOV.U32 R126, RZ, RZ, 0x4 ;  /* 0x00000004ff7e7424 */ /* 0x000fe400078e00ff */
[----:B------:R-:W-:-:S02]  /*1fe70*/  IMAD.MOV.U32 R166, RZ, RZ, 0x1f ;  /* 0x0000001fffa67424 */ /* 0x000fc400078e00ff */
[----:B------:R-:W-:Y:S02]  /*1fe80*/  IMAD.MOV.U32 R125, RZ, RZ, -0x1 ;  /* 0xffffffffff7d7424 */ /* 0x000fe400078e00ff */
[----:B------:R-:W-:Y:S05]  /*1fe90*/  CALL.REL.NOINC `($__internal_13_$__cuda_sm70_shflsync_bfly_p) ;  /* 0x00000cc000007944 */ /* 0x000fea0003c00000 */
[----:B-1----:R-:W-:Y:S01]  /*1fea0*/  FADD.FTZ R127, R127, R126 ;  /* 0x0000007e7f7f7221 */ /* 0x002fe20000010000 */
[----:B------:R-:W-:Y:S01]  /*1feb0*/  MOV R124, 0x1ff00 ;  /* 0x0001ff00007c7802 */ /* 0x000fe20000000f00 */
[----:B------:R-:W-:Y:S02]  /*1fec0*/  IMAD.MOV.U32 R126, RZ, RZ, 0x8 ;  /* 0x00000008ff7e7424 */ /* 0x000fe400078e00ff */
[----:B------:R-:W-:Y:S02]  /*1fed0*/  IMAD.MOV.U32 R166, RZ, RZ, 0x1f ;  /* 0x0000001fffa67424 */ /* 0x000fe400078e00ff */
[----:B------:R-:W-:Y:S02]  /*1fee0*/  IMAD.MOV.U32 R125, RZ, RZ, -0x1 ;  /* 0xffffffffff7d7424 */ /* 0x000fe400078e00ff */
[----:B------:R-:W-:Y:S05]  /*1fef0*/  CALL.REL.NOINC `($__internal_13_$__cuda_sm70_shflsync_bfly_p) ;  /* 0x00000c6000007944 */ /* 0x000fea0003c00000 */
[----:B-1----:R-:W-:Y:S01]  /*1ff00*/  FADD.FTZ R127, R127, R126 ;  /* 0x0000007e7f7f7221 */ /* 0x002fe20000010000 */
[----:B------:R-:W-:Y:S01]  /*1ff10*/  MOV R125, 0xffffffff ;  /* 0xffffffff007d7802 */ /* 0x000fe20000000f00 */
[----:B------:R-:W-:Y:S01]  /*1ff20*/  IMAD.MOV.U32 R126, RZ, RZ, 0x10 ;  /* 0x00000010ff7e7424 */ /* 0x000fe200078e00ff */
[----:B------:R-:W-:Y:S01]  /*1ff30*/  MOV R124, 0x1ff60 ;  /* 0x0001ff60007c7802 */ /* 0x000fe20000000f00 */
[----:B------:R-:W-:-:S02]  /*1ff40*/  IMAD.MOV.U32 R166, RZ, RZ, 0x1f ;  /* 0x0000001fffa67424 */ /* 0x000fc400078e00ff */
[----:B------:R-:W-:Y:S05]  /*1ff50*/  CALL.REL.NOINC `($__internal_13_$__cuda_sm70_shflsync_bfly_p) ;  /* 0x00000c0000007944 */ /* 0x000fea0003c00000 */
[----:B-1----:R-:W-:Y:S02]  /*1ff60*/  FADD.FTZ R126, R127, R126 ;  /* 0x0000007e7f7e7221 */ /* 0x002fe40000010000 */
[----:B------:R-:W-:-:S02]  /*1ff70*/  IMAD.MOV.U32 R166, RZ, RZ, 0x1f ;  /* 0x0000001fffa67424 */ /* 0x000fc400078e00ff */
[----:B------:R-:W-:Y:S02]  /*1ff80*/  FMUL.FTZ R221, R126, c[0x0][0x1e0] ;  /* 0x000078007edd7a20 */ /* 0x000fe40000410000 */
[----:B------:R-:W-:Y:S02]  /*1ff90*/  IMAD.MOV.U32 R126, RZ, RZ, 0x1 ;  /* 0x00000001ff7e7424 */ /* 0x000fe400078e00ff */
[C---:B------:R-:W-:Y:S02]  /*1ffa0*/  FADD.FTZ R124, -R221.reuse, R32 ;  /* 0x00000020dd7c7221 */ /* 0x040fe40000010100 */
[C---:B------:R-:W-:Y:S02]  /*1ffb0*/  FADD.FTZ R125, -R221.reuse, R33 ;  /* 0x00000021dd7d7221 */ /* 0x040fe40000010100 */
[----:B------:R-:W-:Y:S02]  /*1ffc0*/  FFMA.FTZ R124, R124, R124, RZ ;  /* 0x0000007c7c7c7223 */ /* 0x000fe400000100ff */
[----:B------:R-:W-:-:S02]  /*1ffd0*/  FADD.FTZ R127, -R221, R132 ;  /* 0x00000084dd7f7221 */ /* 0x000fc40000010100 */
        /* <DEDUP_REMOVED lines=155> */
[----:B------:R-:W-:Y:S02]  /*20990*/  IMAD.MOV.U32 R125, RZ, RZ, -0x1 ;  /* 0xffffffffff7d7424 */ /* 0x000fe400078e00ff */
[----:B------:R-:W-:Y:S01]  /*209a0*/  FFMA.FTZ R127, R127, R127, R124 ;  /* 0x0000007f7f7f7223 */ /* 0x000fe2000001007c */
[----:B------:R-:W-:Y:S02]  /*209b0*/  MOV R124, 0x209d0 ;  /* 0x000209d0007c7802 */ /* 0x000fe40000000f00 */
[----:B------:R-:W-:Y:S05]  /*209c0*/  CALL.REL.NOINC `($__internal_13_$__cuda_sm70_shflsync_bfly_p) ;  /* 0x0000019000007944 */ /* 0x000fea0003c00000 */
[----:B-1----:R-:W-:Y:S01]  /*209d0*/  FADD.FTZ R127, R127, R126 ;  /* 0x0000007e7f7f7221 */ /* 0x002fe20000010000 */
[----:B------:R-:W-:Y:S01]  /*209e0*/  MOV R124, 0x20a30 ;  /* 0x00020a30007c7802 */ /* 0x000fe20000000f00 */
[----:B------:R-:W-:Y:S02]  /*209f0*/  IMAD.MOV.U32 R126, RZ, RZ, 0x2 ;  /* 0x00000002ff7e7424 */ /* 0x000fe400078e00ff */
[----:B------:R-:W-:Y:S02]  /*20a00*/  IMAD.MOV.U32 R166, RZ, RZ, 0x1f ;  /* 0x0000001fffa67424 */ /* 0x000fe400078e00ff */
[----:B------:R-:W-:-:S02]  /*20a10*/  IMAD.MOV.U32 R125, RZ, RZ, -0x1 ;  /* 0xffffffffff7d7424 */ /* 0x000fc400078e00ff */
[----:B------:R-:W-:Y:S05]  /*20a20*/  CALL.REL.NOINC `($__internal_13_$__cuda_sm70_shflsync_bfly_p) ;  /* 0x0000013000007944 */ /* 0x000fea0003c00000 */
[----:B-1----:R-:W-:Y:S01]  /*20a30*/  FADD.FTZ R127, R127, R126 ;  /* 0x0000007e7f7f7221 */ /* 0x002fe20000010000 */
[----:B------:R-:W-:Y:S01]  /*20a40*/  MOV R125, 0xffffffff ;  /* 0xffffffff007d7802 */ /* 0x000fe20000000f00 */
[----:B------:R-:W-:Y:S01]  /*20a50*/  IMAD.MOV.U32 R126, RZ, RZ, 0x4 ;  /* 0x00000004ff7e7424 */ /* 0x000fe200078e00ff */
[----:B------:R-:W-:Y:S01]  /*20a60*/  MOV R124, 0x20a90 ;  /* 0x00020a90007c7802 */ /* 0x000fe20000000f00 */
[----:B------:R-:W-:-:S02]  /*20a70*/  IMAD.MOV.U32 R166, RZ, RZ, 0x1f ;  /* 0x0000001fffa67424 */ /* 0x000fc400078e00ff */
[----:B------:R-:W-:Y:S05]  /*20a80*/  CALL.REL.NOINC `($__internal_13_$__cuda_sm70_shflsync_bfly_p) ;  /* 0x000000d000007944 */ /* 0x000fea0003c00000 */
[----:B-1----:R-:W-:Y:S01]  /*20a90*/  FADD.FTZ R127, R127, R126 ;  /* 0x0000007e7f7f7221 */ /* 0x002fe20000010000 */
[----:B------:R-:W-:Y:S01]  /*20aa0*/  MOV R124, 0x20af0 ;  /* 0x00020af0007c7802 */ /* 0x000fe20000000f00 */
[----:B------:R-:W-:-:S02]  /*20ab0*/  IMAD.MOV.U32 R126, RZ, RZ, 0x8 ;  /* 0x00000008ff7e7424 */ /* 0x000fc400078e00ff */
[----:B------:R-:W-:Y:S02]  /*20ac0*/  IMAD.MOV.U32 R166, RZ, RZ, 0x1f ;  /* 0x0000001fffa67424 */ /* 0x000fe400078e00ff */
        /* <DEDUP_REMOVED lines=8> */
[----:B-1----:R-:W-:Y:S05]  /*20b50*/  BRA `(.L_x_5846) ;  /* 0xffffd6f000007947 */ /* 0x002fea000383ffff */
        .weak           $__internal_13_$__cuda_sm70_shflsync_bfly_p
        .type           $__internal_13_$__cuda_sm70_shflsync_bfly_p,@function
        .size           $__internal_13_$__cuda_sm70_shflsync_bfly_p,(.L_x_71013 - $__internal_13_$__cuda_sm70_shflsync_bfly_p)
$__internal_13_$__cuda_sm70_shflsync_bfly_p:
[----:B------:R-:W-:Y:S04]  /*20b60*/  WARPSYNC R125 ;  /* 0x0000007d00007348 */ /* 0x000fe80003800000 */
[----:B------:R0:W1:Y:S02]  /*20b70*/  SHFL.BFLY PT, R126, R127, R126, R166 ;  /* 0x0c00007e7f7e7389 */ /* 0x00006400000e00a6 */
[----:B0-----:R-:W-:-:S04]  /*20b80*/  IMAD.MOV.U32 R125, RZ, RZ, 0x0 ;  /* 0x00000000ff7d7424 */ /* 0x001fc800078e00ff */
[----:B------:R-:W-:Y:S05]  /*20b90*/  RET.REL.NODEC R124 `(_ZN10layer_norm13ln_fwd_kernelINS_13Kernel_traitsI13__nv_bfloat16S2_S2_S2_fjLj2560ELj1ELj4ELj1ELj16ENS_18Kernel_traits_baseILj2560ES2_S2_S2_S2_fjLj128EEEEELb1ELb1ELb0ELb1EEEvNS_9FwdParamsE) ;  /* 0xfffdf4607c007950 */ /* 0x000fea0003c3ffff */
.L_x_5847:
        /* <DEDUP_REMOVED lines=14> */
.L_x_71013:


//--------------------- .text._ZN10layer_norm13ln_fwd_kernelINS_13Kernel_traitsI13__nv_bfloat16S2_S2_S2_fjLj2560ELj1ELj4ELj1ELj16ENS_18Kernel_traits_baseILj2560ES2_S2_S2_S2_fjLj128EEEEELb1ELb1ELb1ELb0EEEvNS_9FwdParamsE --------------------------
	.section	.text._ZN10layer_norm13ln_fwd_kernelINS_13Kernel_traitsI13__nv_bfloat16S2_S2_S2_fjLj2560ELj1ELj4ELj1ELj16ENS_18Kernel_traits_baseILj2560ES2_S2_S2_S2_fjLj128EEEEELb1ELb1ELb1ELb0EEEvNS_9FwdParamsE,"ax",@progbits
	.sectioninfo	@"SHI_REGISTERS=255"
	.align	128
        .global         _ZN10layer_norm13ln_fwd_kernelINS_13Kernel_traitsI13__nv_bfloat16S2_S2_S2_fjLj2560ELj1ELj4ELj1ELj16ENS_18Kernel_traits_baseILj2560ES2_S2_S2_S2_fjLj128EEEEELb1ELb1ELb1ELb0EEEvNS_9FwdParamsE
        .type           _ZN10layer_norm13ln_fwd_kernelINS_13Kernel_traitsI13__nv_bfloat16S2_S2_S2_fjLj2560ELj1ELj4ELj1ELj16ENS_18Kernel_traits_baseILj2560ES2_S2_S2_S2_fjLj128EEEEELb1ELb1ELb1ELb0EEEvNS_9FwdParamsE,@function
        .size           _ZN10layer_norm13ln_fwd_kernelINS_13Kernel_traitsI13__nv_bfloat16S2_S2_S2_fjLj2560ELj1ELj4ELj1ELj16ENS_18Kernel_traits_baseILj2560ES2_S2_S2_S2_fjLj128EEEEELb1ELb1ELb1ELb0EEEvNS_9FwdParamsE,(.L_x_71014 - _ZN10layer_norm13ln_fwd_kernelINS_13Kernel_traitsI13__nv_bfloat16S2_S2_S2_fjLj2560ELj1ELj4ELj1ELj16ENS_18Kernel_traits_baseILj2560ES2_S2_S2_S2_fjLj128EEEEELb1ELb1ELb1ELb0EEEvNS_9FwdParamsE)
        .other          _ZN10layer_norm13ln_fwd_kernelINS_13Kernel_traitsI13__nv_bfloat16S2_S2_S2_fjLj2560ELj1ELj4ELj1ELj16ENS_18Kernel_traits_baseILj2560ES2_S2_S2_S2_fjLj128EEEEELb1ELb1ELb1ELb0EEEvNS_9FwdParamsE,@"STO_CUDA_ENTRY STV_DEFAULT"
_ZN10layer_norm13ln_fwd_kernelINS_13Kernel_traitsI13__nv_bfloat16S2_S2_S2_fjLj2560ELj1ELj4ELj1ELj16ENS_18Kernel_traits_baseILj2560ES2_S2_S2_S2_fjLj128EEEEELb1ELb1ELb1ELb0EEEvNS_9FwdParamsE:
.text._ZN10layer_norm13ln_fwd_kernelINS_13Kernel_traitsI13__nv_bfloat16S2_S2_S2_fjLj2560ELj1ELj4ELj1ELj16ENS_18Kernel_traits_baseILj2560ES2_S2_S2_S2_fjLj128EEEEELb1ELb1ELb1ELb0EEEvNS_9FwdParamsE:
        /* <DEDUP_REMOVED lines=11> */
[----:B------:R-:W-:Y:S01]  /*00b0*/  @P0 IMAD.MOV.U32 R12, RZ, RZ, R82 ;  /* 0x000000ffff0c0224 */ /* 0x000fe200078e0052 */
[----:B------:R-:W-:-:S05]  /*00c0*/  @P0 MOV R13, R83 ;  /* 0x00000053000d0202 */ /* 0x000fca0000000f00 */
        /* <DEDUP_REMOVED lines=84> */
.L_x_5849:
[----:B0-----:R-:W-:Y:S05]  /*0610*/  BSYNC B0 ;  /* 0x0000000000007941 */ /* 0x001fea0003800000 */
.L_x_5848:
        /* <DEDUP_REMOVED lines=16> */
.L_x_5851:
[----:B0-----:R-:W-:Y:S05]  /*0720*/  BSYNC B0 ;  /* 0x0000000000007941 */ /* 0x001fea0003800000 */
.L_x_5850:
        /* <DEDUP_REMOVED lines=16> */
.L_x_5853:
[----:B0-----:R-:W-:Y:S05]  /*0830*/  BSYNC B0 ;  /* 0x0000000000007941 */ /* 0x001fea0003800000 */
.L_x_5852:
        /* <DEDUP_REMOVED lines=16> */
.L_x_5855:
[----:B0-----:R-:W-:Y:S05]  /*0940*/  BSYNC B0 ;  /* 0x0000000000007941 */ /* 0x001fea0003800000 */
.L_x_5854:
        /* <DEDUP_REMOVED lines=16> */
.L_x_5857:
[----:B0-----:R-:W-:Y:S05]  /*0a50*/  BSYNC B0 ;  /* 0x0000000000007941 */ /* 0x001fea0003800000 */
.L_x_5856:
        /* <DEDUP_REMOVED lines=26> */
.L_x_5859:
[----:B0-----:R-:W-:Y:S05]  /*0c00*/  BSYNC B0 ;  /* 0x0000000000007941 */ /* 0x001fea0003800000 */
.L_x_5858:
        /* <DEDUP_REMOVED lines=25> */
.L_x_5861:
[----:B0-----:R-:W-:Y:S05]  /*0da0*/  BSYNC B0 ;  /* 0x0000000000007941 */ /* 0x001fea0003800000 */
.L_x_5860:
        /* <DEDUP_REMOVED lines=19> */
.L_x_5863:
[----:B0-----:R-:W-:Y:S05]  /*0ee0*/  BSYNC B0 ;  /* 0x0000000000007941 */ /* 0x001fea0003800000 */
.L_x_5862:
        /* <DEDUP_REMOVED lines=20> */
.L_x_5865:
[----:B0-----:R-:W-:Y:S05]  /*1030*/  BSYNC B0 ;  /* 0x0000000000007941 */ /* 0x001fea0003800000 */
.L_x_5864:
        /* <DEDUP_REMOVED lines=19> */
.L_x_5867:
[----:B0-----:R-:W-:Y:S05]  /*1170*/  BSYNC B0 ;  /* 0x0000000000007941 */ /* 0x001fea0003800000 */
.L_x_5866:
        /* <DEDUP_REMOVED lines=12> */
[----:B------:R-:W-:Y:S01]  /*1240*/  STL [R1+0x1a8], R133 ;  /* 0x0001a88501007387 */ /* 0x000fe20000100800 */
[--C-:B------:R-:W-:Y:S01]  /*1250*/  PRMT R163, RZ, 0x5410, R9.reuse ;  /* 0x00005410ffa37816 */ /* 0x100fe20000000009 */
[----:B------:R-:W-:Y:S01]  /*1260*/  IMAD R8, R7, -0x2daee0ad, RZ ;  /* 0xd2511f5307087824 */ /* 0x000fe200078e02ff */
[----:B------:R-:W-:Y:S01]  /*1270*/  PRMT R161, RZ, 0x7610, R9 ;  /* 0x00007610ffa17816 */ /* 0x000fe20000000009 */
[----:B------:R1:W-:Y:S01]  /*1280*/  STL [R1+0x1a4], R128 ;  /* 0x0001a48001007387 */ /* 0x0003e20000100800 */
[----:B------:R-:W-:Y:S01]  /*1290*/  IMAD.HI.U32 R9, R80, -0x2daee0ad, RZ ;  /* 0xd2511f5350097827 */ /* 0x000fe200078e00ff */
[----:B0-----:R-:W-:-:S02]  /*12a0*/  PRMT R132, RZ, 0x7610, R129 ;  /* 0x00007610ff847816 */ /* 0x001fc40000000081 */
[----:B------:R-:W-:Y:S01]  /*12b0*/  PRMT R129, RZ, 0x5410, R130 ;  /* 0x00005410ff817816 */ /* 0x000fe20000000082 */
[----:B------:R-:W-:Y:S01]  /*12c0*/  IMAD R7, R83, -0x326172a9, RZ ;  /* 0xcd9e8d5753077824 */ /* 0x000fe200078e02ff */
[--C-:B------:R-:W-:Y:S01]  /*12d0*/  PRMT R182, RZ, 0x5410, R32.reuse ;  /* 0x00005410ffb67816 */ /* 0x100fe20000000020 */
[----:B------:R-:W-:Y:S01]  /*12e0*/  STL [R1+0x1a0], R132 ;  /* 0x0001a08401007387 */ /* 0x000fe20000100800 */
[----:B------:R-:W-:Y:S01]  /*12f0*/  PRMT R180, RZ, 0x7610, R32 ;  /* 0x00007610ffb47816 */ /* 0x000fe20000000020 */
[----:B------:R-:W-:Y:S01]  /*1300*/  IMAD.HI.U32 R32, R81, -0x326172a9, RZ ;  /* 0xcd9e8d5751207827 */ /* 0x000fe200078e00ff */
        /* <DEDUP_REMOVED lines=9> */
[----:B0-----:R-:W-:Y:S02]  /*13a0*/  PRMT R129, RZ, 0x7610, R131 ;  /* 0x00007610ff817816 */ /* 0x001fe40000000083 */
[----:B------:R-:W-:Y:S02]  /*13b0*/  LOP3.LUT R8, R9, UR26, R8, 0x96, !PT ;  /* 0x0000001a09087c12 */ /* 0x000fe4000f8e9608 */
        /* <DEDUP_REMOVED lines=8> */
[----:B------:R-:W-:Y:S01]  /*1440*/  PRMT R136, RZ, 0x7610, R19 ;  /* 0x00007610ff887816 */ /* 0x000fe20000000013 */
[----:B------:R-:W-:Y:S01]  /*1450*/  HFMA2.MMA R19, -RZ, RZ, 0, 0 ;  /* 0x00000000ff137435 */ /* 0x000fe200000001ff */
[----:B0-----:R-:W-:Y:S02]  /*1460*/  PRMT R129, RZ, 0x5410, R125 ;  /* 0x00005410ff817816 */ /* 0x001fe4000000007d */
[----:B------:R-:W-:-:S02]  /*1470*/  PRMT R135, RZ, 0x5410, R12 ;  /* 0x00005410ff877816 */ /* 0x000fc4000000000c */
[----:B-1----:R-:W-:Y:S01]  /*1480*/  PRMT R128, RZ, 0x7610, R125 ;  /* 0x00007610ff807816 */ /* 0x002fe2000000007d */
[----:B------:R-:W-:Y:S01]  /*1490*/  STL [R1+0x184], R129 ;  /* 0x0001848101007387 */ /* 0x000fe20000100800 */
[--C-:B------:R-:W-:Y:S02]  /*14a0*/  PRMT R125, RZ, 0x7610, R126.reuse ;  /* 0x00007610ff7d7816 */ /* 0x100fe4000000007e */
[----:B--2---:R-:W-:Y:S01]  /*14b0*/  PRMT R124, RZ, 0x5410, R126 ;  /* 0x00005410ff7c7816 */ /* 0x004fe2000000007e */
[----:B------:R-:W-:Y:S01]  /*14c0*/  STL [R1+0x180], R128 ;  /* 0x0001808001007387 */ /* 0x000fe20000100800 */
[----:B------:R-:W-:Y:S02]  /*14d0*/  PRMT R126, RZ, 0x5410, R127 ;  /* 0x00005410ff7e7816 */ /* 0x000fe4000000007f */
[----:B------:R-:W-:Y:S01]  /*14e0*/  PRMT R9, RZ, 0x7610, R12 ;  /* 0x00007610ff097816 */ /* 0x000fe2000000000c */
[----:B------:R0:W-:Y:S01]  /*14f0*/  STL [R1+0x17c], R124 ;  /* 0x00017c7c01007387 */ /* 0x0001e20000100800 */
[----:B------:R-:W-:-:S02]  /*1500*/  PRMT R10, RZ, 0x5410, R13 ;  /* 0x00005410ff0a7816 */ /* 0x000fc4000000000d */
[----:B------:R-:W-:Y:S01]  /*1510*/  PRMT R11, RZ, 0x7610, R13 ;  /* 0x00007610ff0b7816 */ /* 0x000fe2000000000d */
[----:B------:R1:W-:Y:S01]  /*1520*/  STL [R1+0x178], R125 ;  /* 0x0001787d01007387 */ /* 0x0003e20000100800 */
[--C-:B------:R-:W-:Y:S02]  /*1530*/  PRMT R147, RZ, 0x5410, R21.reuse ;  /* 0x00005410ff937816 */ /* 0x100fe40000000015 */
[----:B------:R-:W-:Y:S01]  /*1540*/  PRMT R145, RZ, 0x7610, R21 ;  /* 0x00007610ff917816 */ /* 0x000fe20000000015 */
[----:B------:R-:W-:Y:S01]  /*1550*/  STL [R1+0x174], R126 ;  /* 0x0001747e01007387 */ /* 0x000fe20000100800 */
[--C-:B------:R-:W-:Y:S02]  /*1560*/  PRMT R143, RZ, 0x5410, R22.reuse ;  /* 0x00005410ff8f7816 */ /* 0x100fe40000000016 */
[----:B0-----:R-:W-:Y:S02]  /*1570*/  PRMT R124, RZ, 0x7610, R127 ;  /* 0x00007610ff7c7816 */ /* 0x001fe4000000007f */
[----:B------:R-:W-:-:S02]  /*1580*/  PRMT R141, RZ, 0x7610, R22 ;  /* 0x00007610ff8d7816 */ /* 0x000fc40000000016 */
        /* <DEDUP_REMOVED lines=19> */
[----:B------:R-:W-:Y:S01]  /*16c0*/  PRMT R149, RZ, 0x7610, R20 ;  /* 0x00007610ff957816 */ /* 0x000fe20000000014 */
[----:B------:R-:W-:Y:S01]  /*16d0*/  IMAD R20, R80, -0x2daee0ad, RZ ;  /* 0xd2511f5350147824 */ /* 0x000fe200078e02ff */
[--C-:B------:R-:W-:Y:S01]  /*16e0*/  PRMT R146, RZ, 0x5410, R17.reuse ;  /* 0x00005410ff927816 */ /* 0x100fe20000000011 */
[----:B------:R2:W-:Y:S01]  /*16f0*/  STL [R1+0x158], R122 ;  /* 0x0001587a01007387 */ /* 0x0005e20000100800 */
[----:B------:R-:W-:Y:S02]  /*1700*/  PRMT R144, RZ, 0x7610, R17 ;  /* 0x00007610ff907816 */ /* 0x000fe40000000011 */
[----:B0-----:R-:W-:Y:S02]  /*1710*/  PRMT R121, RZ, 0x5410, R123 ;  /* 0x00005410ff797816 */ /* 0x001fe4000000007b */
[----:B------:R-:W-:-:S02]  /*1720*/  PRMT R142, RZ, 0x5410, R18 ;  /* 0x00005410ff8e7816 */ /* 0x000fc40000000012 */
[----:B-1----:R-:W-:Y:S01]  /*1730*/  PRMT R120, RZ, 0x7610, R123 ;  /* 0x00007610ff787816 */ /* 0x002fe2000000007b */
[----:B------:R0:W-:Y:S01]  /*1740*/  STL [R1+0x154], R121 ;  /* 0x0001547901007387 */ /* 0x0001e20000100800 */
[----:B------:R-:W-:Y:S01]  /*1750*/  PRMT R140, RZ, 0x7610, R18 ;  /* 0x00007610ff8c7816 */ /* 0x000fe20000000012 */
[----:B------:R-:W-:Y:S01]  /*1760*/  IMAD R18, R81, -0x326172a9, RZ ;  /* 0xcd9e8d5751127824 */ /* 0x000fe200078e02ff */
[----:B--2---:R-:W-:Y:S01]  /*1770*/  PRMT R122, RZ, 0x5410, R116 ;  /* 0x00005410ff7a7816 */ /* 0x004fe20000000074 */
[----:B------:R1:W-:Y:S01]  /*1780*/  STL [R1+0x150], R120 ;  /* 0x0001507801007387 */ /* 0x0003e20000100800 */
[----:B------:R-:W-:Y:S02]  /*1790*/  PRMT R14, RZ, 0x5410, R15 ;  /* 0x00005410ff0e7816 */ /* 0x000fe4000000000f */
[--C-:B------:R-:W-:Y:S01]  /*17a0*/  PRMT R21, RZ, 0x5410, R25.reuse ;  /* 0x00005410ff157816 */ /* 0x100fe20000000019 */
        /* <DEDUP_REMOVED lines=35> */
[--C-:B------:R-:W-:Y:S01]  /*19e0*/  PRMT R235, RZ, 0x5410, R71.reuse ;  /* 0x00005410ffeb7816 */ /* 0x100fe20000000047 */
[----:B------:R-:W-:Y:S01]  /*19f0*/  STL [R1+0x124], R117 ;  /* 0x0001247501007387 */ /* 0x000fe20000100800 */
[----:B------:R-:W-:Y:S02]  /*1a00*/  PRMT R233, RZ, 0x7610, R71 ;  /* 0x00007610ffe97816 */ /* 0x000fe40000000047 */
[--C-:B------:R-:W-:Y:S01]  /*1a10*/  PRMT R246, RZ, 0x5410, R64.reuse ;  /* 0x00005410fff67816 */ /* 0x100fe20000000040 */
[----:B------:R1:W-:Y:S01]  /*1a20*/  STL [R1+0x120], R112 ;  /* 0x0001207001007387 */ /* 0x0003e20000100800 */
[----:B------:R-:W-:Y:S02]  /*1a30*/  PRMT R244, RZ, 0x7610, R64 ;  /* 0x00007610fff47816 */ /* 0x000fe40000000040 */
[----:B0-----:R-:W-:Y:S02]  /*1a40*/  PRMT R116, RZ, 0x5410, R114 ;  /* 0x00005410ff747816 */ /* 0x001fe40000000072 */
[----:B------:R-:W-:-:S02]  /*1a50*/  PRMT R114, RZ, 0x7610, R115 ;  /* 0x00007610ff727816 */ /* 0x000fc40000000073 */
[--C-:B------:R-:W-:Y:S01]  /*1a60*/  PRMT R242, RZ, 0x5410, R65.reuse ;  /* 0x00005410fff27816 */ /* 0x100fe20000000041 */
[----:B------:R-:W-:Y:S01]  /*1a70*/  STL [R1+0x11c], R116 ;  /* 0x00011c7401007387 */ /* 0x000fe20000100800 */
[----:B------:R-:W-:Y:S02]  /*1a80*/  PRMT R240, RZ, 0x7610, R65 ;  /* 0x00007610fff07816 */ /* 0x000fe40000000041 */
[----:B-1----:R-:W-:Y:S01]  /*1a90*/  PRMT R112, RZ, 0x5410, R115 ;  /* 0x00005410ff707816 */ /* 0x002fe20000000073 */
        /* <DEDUP_REMOVED lines=9> */
[----:B------:R-:W-:Y:S02]  /*1b30*/  PRMT R229, RZ, 0x7610, R60 ;  /* 0x00007610ffe57816 */ /* 0x000fe4000000003c */
[----:B-1----:R-:W-:Y:S01]  /*1b40*/  PRMT R112, RZ, 0x7610, R108 ;  /* 0x00007610ff707816 */ /* 0x002fe2000000006c */
        /* <DEDUP_REMOVED lines=36> */
[----:B0-----:R-:W-:Y:S02]  /*1d90*/  PRMT R108, RZ, 0x7610, R105 ;  /* 0x00007610ff6c7816 */ /* 0x001fe40000000069 */
[--C-:B------:R-:W-:Y:S02]  /*1da0*/  PRMT R105, RZ, 0x5410, R106.reuse ;  /* 0x00005410ff697816 */ /* 0x100fe4000000006a */
        /* <DEDUP_REMOVED lines=50> */
[--C-:B------:R-:W-:Y:S02]  /*20d0*/  PRMT R198, RZ, 0x5410, R40.reuse ;  /* 0x00005410ffc67816 */ /* 0x100fe40000000028 */
[--C-:B0-----:R-:W-:Y:S02]  /*20e0*/  PRMT R100, RZ, 0x5410, R97.reuse ;  /* 0x00005410ff647816 */ /* 0x101fe40000000061 */
[----:B------:R-:W-:Y:S02]  /*20f0*/  PRMT R97, RZ, 0x7610, R97 ;  /* 0x00007610ff617816 */ /* 0x000fe40000000061 */
[----:B------:R-:W-:Y:S01]  /*2100*/  PRMT R196, RZ, 0x7610, R40 ;  /* 0x00007610ffc47816 */ /* 0x000fe20000000028 */
[----:B------:R-:W-:Y:S01]  /*2110*/  STL [R1+0xa4], R100 ;  /* 0x0000a46401007387 */ /* 0x000fe20000100800 */
        /* <DEDUP_REMOVED lines=27> */
[----:B------:R-:W-:Y:S01]  /*22d0*/  STL [R1+0x84], R96 ;  /* 0x0000846001007387 */ /* 0x000fe20000100800 */
[--C-:B------:R-:W-:Y:S02]  /*22e0*/  PRMT R175, RZ, 0x5410, R38.reuse ;  /* 0x00005410ffaf7816 */ /* 0x100fe40000000026 */
        /* <DEDUP_REMOVED lines=15> */
[----:B------:R1:W-:Y:S01]  /*23e0*/  STL [R1+0x70], R93 ;  /* 0x0000705d01007387 */ /* 0x0003e20000100800 */
[----:B------:R-:W-:Y:S02]  /*23f0*/  PRMT R168, RZ, 0x7610, R35 ;  /* 0x00007610ffa87816 */ /* 0x000fe40000000023 */
[----:B------:R-:W-:Y:S01]  /*2400*/  LOP3.LUT R7, R32, UR25, R7, 0x96, !PT ;  /* 0x0000001920077c12 */ /* 0x000fe2000f8e9607 */
        /* <DEDUP_REMOVED lines=23> */
[----:B------:R-:W-:Y:S02]  /*2580*/  LOP3.LUT R17, R82, 0x3, RZ, 0xc0, !PT ;  /* 0x0000000352117812 */ /* 0x000fe400078ec0ff */
[--C-:B------:R-:W-:Y:S01]  /*2590*/  PRMT R25, RZ, 0x5410, R27.reuse ;  /* 0x00005410ff197816 */ /* 0x100fe2000000001b */
[----:B------:R-:W-:Y:S01]  /*25a0*/  STL [R1+0x34], R90 ;  /* 0x0000345a01007387 */ /* 0x000fe20000100800 */
[----:B------:R-:W-:Y:S02]  /*25b0*/  PRMT R26, RZ, 0x7610, R27 ;  /* 0x00007610ff1a7816 */ /* 0x000fe4000000001b */
[--C-:B0-----:R-:W-:Y:S02]  /*25c0*/  PRMT R89, RZ, 0x5410, R84.reuse ;  /* 0x00005410ff597816 */ /* 0x101fe40000000054 */
[----:B-1----:R-:W-:-:S02]  /*25d0*/  PRMT R88, RZ, 0x7610, R84 ;  /* 0x00007610ff587816 */ /* 0x002fc40000000054 */
[--C-:B------:R-:W-:Y:S01]  /*25e0*/  PRMT R84, RZ, 0x5410, R85.reuse ;  /* 0x00005410ff547816 */ /* 0x100fe20000000055 */
[----:B------:R-:W-:Y:S01]  /*25f0*/  STL [R1+0x68], R89 ;  /* 0x0000685901007387 */ /* 0x000fe20000100800 */
[----:B------:R-:W-:-:S03]  /*2600*/  PRMT R85, RZ, 0x7610, R85 ;  /* 0x00007610ff557816 */ /* 0x000fc60000000055 */
[----:B------:R0:W-:Y:S04]  /*2610*/  STL [R1+0x60], R88 ;  /* 0x0000605801007387 */ /* 0x0001e80000100800 */
[----:B------:R1:W-:Y:S04]  /*2620*/  STL [R1+0x58], R84 ;  /* 0x0000585401007387 */ /* 0x0003e80000100800 */
[----:B------:R2:W-:Y:S01]  /*2630*/  STL [R1+0x50], R85 ;  /* 0x0000505501007387 */ /* 0x0005e20000100800 */
[--C-:B0-----:R-:W-:Y:S02]  /*2640*/  PRMT R88, RZ, 0x5410, R86.reuse ;  /* 0x00005410ff587816 */ /* 0x101fe40000000056 */
[----:B-1----:R-:W-:-:S03]  /*2650*/  PRMT R84, RZ, 0x7610, R86 ;  /* 0x00007610ff547816 */ /* 0x002fc60000000056 */
[----:B------:R-:W-:Y:S01]  /*2660*/  STL [R1+0x48], R88 ;  /* 0x0000485801007387 */ /* 0x000fe20000100800 */
[--C-:B------:R-:W-:Y:S02]  /*2670*/  PRMT R86, RZ, 0x7610, R87.reuse ;  /* 0x00007610ff567816 */ /* 0x100fe40000000057 */
[----:B--2---:R-:W-:Y:S01]  /*2680*/  PRMT R85, RZ, 0x5410, R87 ;  /* 0x00005410ff557816 */ /* 0x004fe20000000057 */
[----:B------:R0:W-:Y:S04]  /*2690*/  STL [R1+0x40], R84 ;  /* 0x0000405401007387 */ /* 0x0001e80000100800 */
[----:B------:R1:W-:Y:S04]  /*26a0*/  STL [R1+0x38], R85 ;  /* 0x0000385501007387 */ /* 0x0003e80000100800 */
[----:B------:R-:W-:Y:S01]  /*26b0*/  STL [R1+0x30], R86 ;  /* 0x0000305601007387 */ /* 0x000fe20000100800 */
[----:B0-----:R-:W-:-:S02]  /*26c0*/  PRMT R84, RZ, 0x5410, R76 ;  /* 0x00005410ff547816 */ /* 0x001fc4000000004c */
[----:B-1----:R-:W-:-:S03]  /*26d0*/  PRMT R85, RZ, 0x7610, R76 ;  /* 0x00007610ff557816 */ /* 0x002fc6000000004c */
[----:B------:R0:W-:Y:S01]  /*26e0*/  STL [R1+0x2c], R84 ;  /* 0x00002c5401007387 */ /* 0x0001e20000100800 */
[----:B------:R-:W-:-:S03]  /*26f0*/  PRMT R76, RZ, 0x5410, R77 ;  /* 0x00005410ff4c7816 */ /* 0x000fc6000000004d */
[----:B------:R-:W-:Y:S04]  /*2700*/  STL [R1+0x24], R85 ;  /* 0x0000245501007387 */ /* 0x000fe80000100800 */
[----:B------:R1:W-:Y:S01]  /*2710*/  STL [R1+0x1c], R76 ;  /* 0x00001c4c01007387 */ /* 0x0003e20000100800 */
[----:B0-----:R-:W-:Y:S02]  /*2720*/  PRMT R84, RZ, 0x7610, R77 ;  /* 0x00007610ff547816 */ /* 0x001fe4000000004d */
[----:B------:R-:W-:-:S03]  /*2730*/  PRMT R77, RZ, 0x5410, R78 ;  /* 0x00005410ff4d7816 */ /* 0x000fc6000000004e */
[----:B------:R-:W-:Y:S01]  /*2740*/  STL [R1+0x14], R84 ;  /* 0x0000145401007387 */ /* 0x000fe20000100800 */
[----:B-1----:R-:W-:-:S03]  /*2750*/  PRMT R76, RZ, 0x7610, R78 ;  /* 0x00007610ff4c7816 */ /* 0x002fc6000000004e */
[----:B------:R0:W-:Y:S04]  /*2760*/  STL [R1+0xc], R77 ;  /* 0x00000c4d01007387 */ /* 0x0001e80000100800 */
[----:B------:R1:W-:Y:S01]  /*2770*/  STL [R1+0x4], R76 ;  /* 0x0000044c01007387 */ /* 0x0003e20000100800 */
[--C-:B0-----:R-:W-:Y:S02]  /*2780*/  PRMT R77, RZ, 0x7610, R72.reuse ;  /* 0x00007610ff4d7816 */ /* 0x101fe40000000048 */
[----:B-1----:R-:W-:Y:S02]  /*2790*/  PRMT R76, RZ, 0x5410, R72 ;  /* 0x00005410ff4c7816 */ /* 0x002fe40000000048 */
[----:B------:R-:W-:-:S03]  /*27a0*/  PRMT R72, RZ, 0x5410, R73 ;  /* 0x00005410ff487816 */ /* 0x000fc60000000049 */
[----:B------:R0:W-:Y:S04]  /*27b0*/  STL [R1+0x28], R76 ;  /* 0x0000284c01007387 */ /* 0x0001e80000100800 */
[----:B------:R-:W-:Y:S04]  /*27c0*/  STL [R1+0x20], R77 ;  /* 0x0000204d01007387 */ /* 0x000fe80000100800 */
[----:B------:R1:W-:Y:S01]  /*27d0*/  STL [R1+0x18], R72 ;  /* 0x0000184801007387 */ /* 0x0003e20000100800 */
[----:B0-----:R-:W-:Y:S02]  /*27e0*/  PRMT R76, RZ, 0x7610, R73 ;  /* 0x00007610ff4c7816 */ /* 0x001fe40000000049 */
[----:B------:R-:W-:-:S03]  /*27f0*/  PRMT R73, RZ, 0x5410, R74 ;  /* 0x00005410ff497816 */ /* 0x000fc6000000004a */
[----:B------:R0:W-:Y:S01]  /*2800*/  STL [R1+0x10], R76 ;  /* 0x0000104c01007387 */ /* 0x0001e20000100800 */
[----:B-1----:R-:W-:-:S03]  /*2810*/  PRMT R72, RZ, 0x7610, R74 ;  /* 0x00007610ff487816 */ /* 0x002fc6000000004a */
[----:B------:R0:W-:Y:S04]  /*2820*/  STL [R1+0x8], R73 ;  /* 0x0000084901007387 */ /* 0x0001e80000100800 */
[----:B------:R0:W-:Y:S02]  /*2830*/  STL [R1], R72 ;  /* 0x0000004801007387 */ /* 0x0001e40000100800 */
.L_x_6730:
[----:B------:R-:W-:-:S04]  /*2840*/  IMAD.MOV.U32 R128, RZ, RZ, 0x4 ;  /* 0x00000004ff807424 */ /* 0x000fc800078e00ff */
[----:B------:R-:W-:-:S06]  /*2850*/  IMAD.WIDE R130, R6, R128, c[0x0][0x1d0] ;  /* 0x0000740006827625 */ /* 0x000fcc00078e0280 */
[----:B------:R1:W2:Y:S01]  /*2860*/  LDG.E R130, [R130.64] ;  /* 0x0000000682827981 */ /* 0x0002a2000c1e1900 */
[----:B------:R-:W-:-:S03]  /*2870*/  IMAD.WIDE R128, R6, R128, c[0x0][0x1d8] ;  /* 0x0000760006807625 */ /* 0x000fc600078e0280 */
[----:B------:R-:W3:Y:S01]  /*2880*/  S2R R70, SR_TID.X ;  /* 0x0000000000467919 */ /* 0x000ee20000002100 */
[----:B------:R-:W-:Y:S01]  /*2890*/  BSSY B1, `(.L_x_5869) ;  /* 0x0000349000017945 */ /* 0x000fe20003800000 */
[----:B------:R-:W-:Y:S02]  /*28a0*/  IMAD.MOV.U32 R127, RZ, RZ, RZ ;  /* 0x000000ffff7f7224 */ /* 0x000fe400078e00ff */
[----:B------:R4:W5:Y:S01]  /*28b0*/  LDG.E R128, [R128.64] ;  /* 0x0000000680807981 */ /* 0x000962000c1e1900 */
[----:B-1----:R-:W-:-:S05]  /*28c0*/  IMAD R131, R6, c[0x0][0x168], RZ ;  /* 0x00005a0006837a24 */ /* 0x002fca00078e02ff */
[----:B------:R-:W-:-:S04]  /*28d0*/  SHF.R.S32.HI R69, RZ, 0x1f, R131 ;  /* 0x0000001fff457819 */ /* 0x000fc80000011483 */
[----:B------:R-:W-:Y:S02]  /*28e0*/  LEA.HI R131, R69, R131, RZ, 0x3 ;  /* 0x0000008345837211 */ /* 0x000fe400078f18ff */
[----:B----4-:R-:W-:Y:S02]  /*28f0*/  SHF.R.S32.HI R129, RZ, 0x1f, R6 ;  /* 0x0000001fff817819 */ /* 0x010fe40000011406 */
[----:B--2---:R-:W-:-:S13]  /*2900*/  ISETP.GE.AND P1, PT, R130, 0x1, PT ;  /* 0x000000018200780c */ /* 0x004fda0003f26270 */
[----:B------:R-:W-:-:S05]  /*2910*/  @P1 IADD3 R68, R130, -0x1, RZ ;  /* 0xffffffff82441810 */ /* 0x000fca0007ffe0ff */
[----:B------:R-:W-:-:S05]  /*2920*/  @P1 IMAD R68, R68, c[0x0][0x168], RZ ;  /* 0x00005a0044441a24 */ /* 0x000fca00078e02ff */
[----:B------:R-:W-:-:S04]  /*2930*/  @P1 SHF.R.S32.HI R69, RZ, 0x1f, R68 ;  /* 0x0000001fff451819 */ /* 0x000fc80000011444 */
[----:B------:R-:W-:Y:S02]  /*2940*/  @P1 LEA.HI R68, R69, R68, RZ, 0x3 ;  /* 0x0000004445441211 */ /* 0x000fe400078f18ff */
[----:B---3--:R-:W-:-:S04]  /*2950*/  LOP3.LUT R69, R70, 0x1f, RZ, 0xc0, !PT ;  /* 0x0000001f46457812 */ /* 0x008fc800078ec0ff */
[-C--:B------:R-:W-:Y:S02]  /*2960*/  LEA.HI.SX32 R131, R131, R69.reuse, 0x1d ;  /* 0x0000004583837211 */ /* 0x080fe400078feaff */
[----:B------:R-:W-:Y:S01]  /*2970*/  @P1 LEA.HI.SX32 R127, R68, R69, 0x1d ;  /* 0x00000045447f1211 */ /* 0x000fe200078feaff */
[----:B------:R-:W-:Y:S05]  /*2980*/  @!P0 BRA `(.L_x_5870) ;  /* 0x0000339000008947 */ /* 0x000fea0003800000 */
[----:B------:R-:W-:Y:S01]  /*2990*/  ISETP.NE.U32.AND P2, PT, RZ, c[0x0][0x180], PT ;  /* 0x00006000ff007a0c */ /* 0x000fe20003f45070 */
[----:B------:R-:W-:-:S03]  /*29a0*/  @P1 IMAD.MOV.U32 R68, RZ, RZ, 0x10 ;  /* 0x00000010ff441424 */ /* 0x000fc600078e00ff */
[----:B------:R-:W-:Y:S01]  /*29b0*/  ISETP.NE.AND.EX P2, PT, RZ, c[0x0][0x184], PT, P2 ;  /* 0x00006100ff007a0c */ /* 0x000fe20003f45320 */
[----:B------:R-:W-:-:S05]  /*29c0*/  @P1 IMAD.WIDE.U32 R68, R127, R68, c[0x0][0x170] ;  /* 0x00005c007f441625 */ /* 0x000fca00078e0044 */
[----:B------:R1:W5:Y:S07]  /*29d0*/  @P1 LDG.E.128 R60, [R68.64] ;  /* 0x00000006443c1981 */ /* 0x00036e000c1e1d00 */
        /* <DEDUP_REMOVED lines=9> */
[----:B------:R-:W-:Y:S02]  /*2a70*/  MOV R31, R17 ;  /* 0x00000011001f7202 */ /* 0x000fe40000000f00 */
[----:B-----5:R-:W-:Y:S01]  /*2a80*/  PRMT R27, RZ, 0x5410, R64 ;  /* 0x00005410ff1b7816 */ /* 0x020fe20000000040 */
[----:B------:R-:W-:Y:S05]  /*2a90*/  BRA `(.L_x_5873) ;  /* 0x0000059000007947 */ /* 0x000fea0003800000 */
.L_x_5872:
        /* <DEDUP_REMOVED lines=12> */
.L_x_5875:
[----:B------:R-:W-:Y:S02]  /*2b60*/  IMAD.MOV.U32 R27, RZ, RZ, R18 ;  /* 0x000000ffff1b7224 */ /* 0x000fe400078e0012 */
.L_x_5876:
[----:B------:R-:W-:Y:S05]  /*2b70*/  BSYNC B3 ;  /* 0x0000000000037941 */ /* 0x000fea0003800000 */
.L_x_5874:
        /* <DEDUP_REMOVED lines=16> */
.L_x_5880:
[----:B------:R-:W-:Y:S05]  /*2c80*/  BSYNC B4 ;  /* 0x0000000000047941 */ /* 0x000fea0003800000 */
.L_x_5879:
        /* <DEDUP_REMOVED lines=44> */
.L_x_5878:
[----:B------:R-:W-:Y:S05]  /*2f50*/  BSYNC B3 ;  /* 0x0000000000037941 */ /* 0x000fea0003800000 */
.L_x_5877:
[----:B------:R-:W2:Y:S01]  /*2f60*/  LDL R28, [R1+0x1ac] ;  /* 0x0001ac00011c7983 */ /* 0x000ea20000100800 */
[----:B------:R1:W3:Y:S02]  /*2f70*/  I2F.U32 R17, R27 ;  /* 0x0000001b00117306 */ /* 0x0002e40000201000 */
[----:B-1----:R-:W-:-:S04]  /*2f80*/  IMAD.MOV.U32 R27, RZ, RZ, 0x2f800000 ;  /* 0x2f800000ff1b7424 */ /* 0x002fc800078e00ff */
[----:B---3--:R-:W-:-:S05]  /*2f90*/  FFMA.FTZ R17, R17, R27, 1.1641532182693481445e-10 ;  /* 0x2f00000011117423 */ /* 0x008fca000001001b */
[----:B------:R-:W-:Y:S02]  /*2fa0*/  FSETP.GTU.FTZ.AND P4, PT, R17, c[0x0][0x1e4], PT ;  /* 0x0000790011007a0b */ /* 0x000fe40003f9c000 */
[----:B-----5:R-:W-:-:S05]  /*2fb0*/  PRMT R17, RZ, 0x5410, R60 ;  /* 0x00005410ff117816 */ /* 0x020fca000000003c */
[----:B------:R-:W-:-:S04]  /*2fc0*/  FMUL.FTZ R17, R17, c[0x0][0x1ec] ;  /* 0x00007b0011117a20 */ /* 0x000fc80000410000 */
[----:B------:R-:W-:-:S05]  /*2fd0*/  FMUL.FTZ R17, R17, c[0x0][0x1e8] ;  /* 0x00007a0011117a20 */ /* 0x000fca0000410000 */
[----:B------:R-:W-:-:S05]  /*2fe0*/  FSEL R17, R17, RZ, !P4 ;  /* 0x000000ff11117208 */ /* 0x000fca0006000000 */
[----:B--2---:R-:W-:Y:S01]  /*2ff0*/  FMUL.FTZ R27, R28, R17 ;  /* 0x000000111c1b7220 */ /* 0x004fe20000410000 */
[----:B------:R-:W-:Y:S02]  /*3000*/  @P2 PRMT R17, RZ, 0x5410, R64 ;  /* 0x00005410ff112816 */ /* 0x000fe40000000040 */
[----:B------:R-:W-:-:S03]  /*3010*/  SEL R28, RZ, 0x1, P4 ;  /* 0x00000001ff1c7807 */ /* 0x000fc60002000000 */
[----:B------:R-:W-:Y:S02]  /*3020*/  @P2 FADD.FTZ R27, R17, R27 ;  /* 0x0000001b111b2221 */ /* 0x000fe40000010000 */
.L_x_5873:
[----:B------:R-:W-:Y:S05]  /*3030*/  BSYNC B2 ;  /* 0x0000000000027941 */ /* 0x000fea0003800000 */
.L_x_5871:
        /* <DEDUP_REMOVED lines=8> */
.L_x_5882:
        /* <DEDUP_REMOVED lines=12> */
.L_x_5885:
[----:B------:R-:W-:Y:S02]  /*3180*/  IMAD.MOV.U32 R17, RZ, RZ, R18 ;  /* 0x000000ffff117224 */ /* 0x000fe400078e0012 */
.L_x_5886:
[----:B------:R-:W-:Y:S05]  /*3190*/  BSYNC B3 ;  /* 0x0000000000037941 */ /* 0x000fea0003800000 */
.L_x_5884:
        /* <DEDUP_REMOVED lines=16> */
.L_x_5890:
[----:B------:R-:W-:Y:S05]  /*32a0*/  BSYNC B4 ;  /* 0x0000000000047941 */ /* 0x000fea0003800000 */
.L_x_5889:
        /* <DEDUP_REMOVED lines=44> */
.L_x_5888:
[----:B------:R-:W-:Y:S05]  /*3570*/  BSYNC B3 ;  /* 0x0000000000037941 */ /* 0x000fea0003800000 */
.L_x_5887:
[----:B------:R-:W2:Y:S01]  /*3580*/  LDL R30, [R1+0x1a8] ;  /* 0x0001a800011e7983 */ /* 0x000ea20000100800 */
[----:B------:R-:W1:Y:S01]  /*3590*/  I2F.U32 R17, R17 ;  /* 0x0000001100117306 */ /* 0x000e620000201000 */
[----:B------:R-:W-:-:S04]  /*35a0*/  IMAD.MOV.U32 R29, RZ, RZ, 0x2f800000 ;  /* 0x2f800000ff1d7424 */ /* 0x000fc800078e00ff */
[----:B-1----:R-:W-:-:S05]  /*35b0*/  FFMA.FTZ R17, R17, R29, 1.1641532182693481445e-10 ;  /* 0x2f00000011117423 */ /* 0x002fca000001001d */
        /* <DEDUP_REMOVED lines=9> */
.L_x_5883:
[----:B------:R-:W-:Y:S05]  /*3650*/  BSYNC B2 ;  /* 0x0000000000027941 */ /* 0x000fea0003800000 */
.L_x_5881:
        /* <DEDUP_REMOVED lines=8> */
.L_x_5892:
        /* <DEDUP_REMOVED lines=12> */
.L_x_5895:
[----:B------:R-:W-:Y:S02]  /*37a0*/  IMAD.MOV.U32 R17, RZ, RZ, R18 ;  /* 0x000000ffff117224 */ /* 0x000fe400078e0012 */
.L_x_5896:
[----:B------:R-:W-:Y:S05]  /*37b0*/  BSYNC B3 ;  /* 0x0000000000037941 */ /* 0x000fea0003800000 */
.L_x_5894:
        /* <DEDUP_REMOVED lines=16> */
.L_x_5900:
[----:B------:R-:W-:Y:S05]  /*38c0*/  BSYNC B4 ;  /* 0x0000000000047941 */ /* 0x000fea0003800000 */
.L_x_5899:
        /* <DEDUP_REMOVED lines=44> */
.L_x_5898:
[----:B------:R-:W-:Y:S05]  /*3b90*/  BSYNC B3 ;  /* 0x0000000000037941 */ /* 0x000fea0003800000 */
.L_x_5897:
        /* <DEDUP_REMOVED lines=13> */
.L_x_5893:
[----:B------:R-:W-:Y:S05]  /*3c70*/  BSYNC B2 ;  /* 0x0000000000027941 */ /* 0x000fea0003800000 */
.L_x_5891:
        /* <DEDUP_REMOVED lines=8> */
.L_x_5902:
        /* <DEDUP_REMOVED lines=12> */
.L_x_5905:
[----:B------:R-:W-:Y:S02]  /*3dc0*/  IMAD.MOV.U32 R17, RZ, RZ, R18 ;  /* 0x000000ffff117224 */ /* 0x000fe400078e0012 */
.L_x_5906:
[----:B------:R-:W-:Y:S05]  /*3dd0*/  BSYNC B3 ;  /* 0x0000000000037941 */ /* 0x000fea0003800000 */
.L_x_5904:
        /* <DEDUP_REMOVED lines=16> */
.L_x_5910:
[----:B------:R-:W-:Y:S05]  /*3ee0*/  BSYNC B4 ;  /* 0x0000000000047941 */ /* 0x000fea0003800000 */
.L_x_5909:
        /* <DEDUP_REMOVED lines=44> */
.L_x_5908:
[----:B------:R-:W-:Y:S05]  /*41b0*/  BSYNC B3 ;  /* 0x0000000000037941 */ /* 0x000fea0003800000 */
.L_x_5907:
        /* <DEDUP_REMOVED lines=13> */
.L_x_5903:
[----:B------:R-:W-:Y:S05]  /*4290*/  BSYNC B2 ;  /* 0x0000000000027941 */ /* 0x000fea0003800000 */
.L_x_5901:
        /* <DEDUP_REMOVED lines=8> */
.L_x_5912:
        /* <DEDUP_REMOVED lines=12> */
.L_x_5915:
[----:B------:R-:W-:Y:S02]  /*43e0*/  IMAD.MOV.U32 R17, RZ, RZ, R18 ;  /* 0x000000ffff117224 */ /* 0x000fe400078e0012 */
.L_x_5916:
[----:B------:R-:W-:Y:S05]  /*43f0*/  BSYNC B3 ;  /* 0x0000000000037941 */ /* 0x000fea0003800000 */
.L_x_5914:
        /* <DEDUP_REMOVED lines=16> */
.L_x_5920:
[----:B------:R-:W-:Y:S05]  /*4500*/  BSYNC B4 ;  /* 0x0000000000047941 */ /* 0x000fea0003800000 */
.L_x_5919:
        /* <DEDUP_REMOVED lines=44> */
.L_x_5918:
[----:B------:R-:W-:Y:S05]  /*47d0*/  BSYNC B3 ;  /* 0x0000000000037941 */ /* 0x000fea0003800000 */
.L_x_5917:
        /* <DEDUP_REMOVED lines=13> */
.L_x_5913:
[----:B------:R-:W-:Y:S05]  /*48b0*/  BSYNC B2 ;  /* 0x0000000000027941 */ /* 0x000fea0003800000 */
.L_x_5911:
        /* <DEDUP_REMOVED lines=8> */
.L_x_5922:
        /* <DEDUP_REMOVED lines=12> */
.L_x_5925:
[----:B------:R-:W-:Y:S02]  /*4a00*/  IMAD.MOV.U32 R17, RZ, RZ, R18 ;  /* 0x000000ffff117224 */ /* 0x000fe400078e0012 */
.L_x_5926:
[----:B------:R-:W-:Y:S05]  /*4a10*/  BSYNC B3 ;  /* 0x0000000000037941 */ /* 0x000fea0003800000 */
.L_x_5924:
        /* <DEDUP_REMOVED lines=16> */
.L_x_5930:
[----:B------:R-:W-:Y:S05]  /*4b20*/  BSYNC B4 ;  /* 0x0000000000047941 */ /* 0x000fea0003800000 */
.L_x_5929:
        /* <DEDUP_REMOVED lines=44> */
.L_x_5928:
[----:B------:R-:W-:Y:S05]  /*4df0*/  BSYNC B3 ;  /* 0x0000000000037941 */ /* 0x000fea0003800000 */
.L_x_5927:
        /* <DEDUP_REMOVED lines=13> */
.L_x_5923:
[----:B------:R-:W-:Y:S05]  /*4ed0*/  BSYNC B2 ;  /* 0x0000000000027941 */ /* 0x000fea0003800000 */
.L_x_5921:
        /* <DEDUP_REMOVED lines=8> */
.L_x_5932:
        /* <DEDUP_REMOVED lines=12> */
.L_x_5935:
[----:B------:R-:W-:Y:S02]  /*5020*/  IMAD.MOV.U32 R17, RZ, RZ, R18 ;  /* 0x000000ffff117224 */ /* 0x000fe400078e0012 */
.L_x_5936:
[----:B------:R-:W-:Y:S05]  /*5030*/  BSYNC B3 ;  /* 0x0000000000037941 */ /* 0x000fea0003800000 */
.L_x_5934:
        /* <DEDUP_REMOVED lines=16> */
.L_x_5940:
[----:B------:R-:W-:Y:S05]  /*5140*/  BSYNC B4 ;  /* 0x0000000000047941 */ /* 0x000fea0003800000 */
.L_x_5939:
        /* <DEDUP_REMOVED lines=44> */
.L_x_5938:
[----:B------:R-:W-:Y:S05]  /*5410*/  BSYNC B3 ;  /* 0x0000000000037941 */ /* 0x000fea0003800000 */
.L_x_5937:
        /* <DEDUP_REMOVED lines=13> */
.L_x_5933:
[----:B------:R-:W-:Y:S05]  /*54f0*/  BSYNC B2 ;  /* 0x0000000000027941 */ /* 0x000fea0003800000 */
.L_x_5931:
        /* <DEDUP_REMOVED lines=8> */
.L_x_5942:
        /* <DEDUP_REMOVED lines=12> */
.L_x_5945:
[----:B------:R-:W-:Y:S02]  /*5640*/  IMAD.MOV.U32 R41, RZ, RZ, R18 ;  /* 0x000000ffff297224 */ /* 0x000fe400078e0012 */
.L_x_5946:
[----:B------:R-:W-:Y:S05]  /*5650*/  BSYNC B3 ;  /* 0x0000000000037941 */ /* 0x000fea0003800000 */
.L_x_5944:
        /* <DEDUP_REMOVED lines=16> */
.L_x_5950:
[----:B------:R-:W-:Y:S05]  /*5760*/  BSYNC B4 ;  /* 0x0000000000047941 */ /* 0x000fea0003800000 */
.L_x_5949:
        /* <DEDUP_REMOVED lines=44> */
.L_x_5948:
[----:B------:R-:W-:Y:S05]  /*5a30*/  BSYNC B3 ;  /* 0x0000000000037941 */ /* 0x000fea0003800000 */
.L_x_5947:
[----:B------:R-:W2:Y:S01]  /*5a40*/  LDL R68, [R1+0x190] ;  /* 0x0001900001447983 */ /* 0x000ea20000100800 */
[----:B------:R-:W1:Y:S01]  /*5a50*/  I2F.U32 R41, R41 ;  /* 0x0000002900297306 */ /* 0x000e620000201000 */
[----:B------:R-:W-:-:S04]  /*5a60*/  IMAD.MOV.U32 R42, RZ, RZ, 0x2f800000 ;  /* 0x2f800000ff2a7424 */ /* 0x000fc800078e00ff */
[----:B-1----:R-:W-:Y:S01]  /*5a70*/  FFMA.FTZ R41, R41, R42, 1.1641532182693481445e-10 ;  /* 0x2f00000029297423 */ /* 0x002fe2000001002a */
[----:B-----5:R-:W-:-:S04]  /*5a80*/  @P2 PRMT R42, RZ, 0x7610, R67 ;  /* 0x00007610ff2a2816 */ /* 0x020fc80000000043 */
[----:B------:R-:W-:Y:S02]  /*5a90*/  FSETP.GTU.FTZ.AND P3, PT, R41, c[0x0][0x1e4], PT ;  /* 0x0000790029007a0b */ /* 0x000fe40003f7c000 */
[----:B------:R-:W-:-:S05]  /*5aa0*/  PRMT R41, RZ, 0x7610, R63 ;  /* 0x00007610ff297816 */ /* 0x000fca000000003f */
[----:B------:R-:W-:-:S04]  /*5ab0*/  FMUL.FTZ R41, R41, c[0x0][0x1ec] ;  /* 0x00007b0029297a20 */ /* 0x000fc80000410000 */
[----:B------:R-:W-:-:S05]  /*5ac0*/  FMUL.FTZ R41, R41, c[0x0][0x1e8] ;  /* 0x00007a0029297a20 */ /* 0x000fca0000410000 */
[----:B------:R-:W-:-:S05]  /*5ad0*/  FSEL R41, R41, RZ, !P3 ;  /* 0x000000ff29297208 */ /* 0x000fca0005800000 */
[----:B--2---:R-:W-:-:S04]  /*5ae0*/  FMUL.FTZ R41, R68, R41 ;  /* 0x0000002944297220 */ /* 0x004fc80000410000 */
[----:B------:R-:W-:Y:S01]  /*5af0*/  @P2 FADD.FTZ R41, R42, R41 ;  /* 0x000000292a292221 */ /* 0x000fe20000010000 */
[----:B------:R-:W-:Y:S02]  /*5b00*/  SEL R42, RZ, 0x1, P3 ;  /* 0x00000001ff2a7807 */ /* 0x000fe40001800000 */
.L_x_5943:
[----:B------:R-:W-:Y:S05]  /*5b10*/  BSYNC B2 ;  /* 0x0000000000027941 */ /* 0x000fea0003800000 */
.L_x_5941:
        /* <DEDUP_REMOVED lines=9> */
[----:B-1----:R-:W-:Y:S01]  /*5bb0*/  IMAD.U32 R68, R40, 0x10000, RZ ;  /* 0x0001000028447824 */ /* 0x002fe200078e00ff */
        /* <DEDUP_REMOVED lines=13> */
[----:B------:R-:W-:Y:S01]  /*5c90*/  HFMA2.MMA R69, -RZ, RZ, 0, 4.76837158203125e-07 ;  /* 0x00000008ff457435 */ /* 0x000fe200000001ff */
[----:B------:R-:W-:Y:S02]  /*5ca0*/  LOP3.LUT R68, R132, R68, R70, 0xfe, !PT ;  /* 0x0000004484447212 */ /* 0x000fe400078efe46 */
[----:B------:R-:W-:Y:S02]  /*5cb0*/  LOP3.LUT R133, R252, R133, RZ, 0xfc, !PT ;  /* 0x00000085fc857212 */ /* 0x000fe400078efcff */
[----:B------:R-:W-:-:S05]  /*5cc0*/  LOP3.LUT R132, R68, 0xff, R28, 0xf8, !PT ;  /* 0x000000ff44847812 */ /* 0x000fca00078ef81c */
[----:B------:R-:W-:-:S05]  /*5cd0*/  IMAD.WIDE.U32 R68, R127, R69, c[0x0][0x190] ;  /* 0x000064007f447625 */ /* 0x000fca00078e0045 */
[----:B------:R1:W-:Y:S02]  /*5ce0*/  STG.E.64 [R68.64], R132 ;  /* 0x0000008444007986 */ /* 0x0003e4000c101b06 */
.L_x_5952:
[----:B------:R-:W-:Y:S05]  /*5cf0*/  BSYNC B2 ;  /* 0x0000000000027941 */ /* 0x000fea0003800000 */
.L_x_5951:
[----:B------:R-:W-:Y:S02]  /*5d00*/  IADD3 R131, R131, 0x20, RZ ;  /* 0x0000002083837810 */ /* 0x000fe40007ffe0ff */
[----:B------:R-:W-:Y:S02]  /*5d10*/  IADD3 R127, R127, 0x20, RZ ;  /* 0x000000207f7f7810 */ /* 0x000fe40007ffe0ff */
.L_x_5870:
[----:B------:R-:W-:Y:S05]  /*5d20*/  BSYNC B1 ;  /* 0x0000000000017941 */ /* 0x000fea0003800000 */
.L_x_5869:
        /* <DEDUP_REMOVED lines=8> */
[----:B--2---:R-:W-:-:S04]  /*5db0*/  @P2 IMAD.MOV.U32 R44, RZ, RZ, 0x10 ;  /* 0x00000010ff2c2424 */ /* 0x004fc800078e00ff */
[----:B------:R-:W-:-:S05]  /*5dc0*/  @P2 IMAD.WIDE.U32 R44, R131, R44, c[0x0][0x180] ;  /* 0x00006000832c2625 */ /* 0x000fca00078e002c */
[----:B------:R2:W5:Y:S01]  /*5dd0*/  @P2 LDG.E.128 R64, [R44.64] ;  /* 0x000000062c402981 */ /* 0x000562000c1e1d00 */
[----:B------:R-:W-:Y:S01]  /*5de0*/  ISETP.GT.AND P3, PT, R130, RZ, PT ;  /* 0x000000ff8200720c */ /* 0x000fe20003f64270 */
[----:B------:R-:W-:-:S12]  /*5df0*/  BSSY B2, `(.L_x_5955) ;  /* 0x0000061000027945 */ /* 0x000fd80003800000 */
[----:B------:R-:W-:Y:S05]  /*5e00*/  @P3 BRA `(.L_x_5956) ;  /* 0x0000006000003947 */ /* 0x000fea0003800000 */
[----:B--2---:R-:W-:Y:S02]  /*5e10*/  IMAD.MOV.U32 R43, RZ, RZ, RZ ;  /* 0x000000ffff2b7224 */ /* 0x004fe400078e00ff */
[----:B------:R-:W-:Y:S01]  /*5e20*/  IMAD.MOV.U32 R45, RZ, RZ, R17 ;  /* 0x000000ffff2d7224 */ /* 0x000fe200078e0011 */
[----:B------:R-:W-:Y:S05]  /*5e30*/  @!P2 BRA `(.L_x_5957) ;  /* 0x000005c00000a947 */ /* 0x000fea0003800000 */
[----:B------:R-:W-:Y:S01]  /*5e40*/  IMAD.MOV.U32 R45, RZ, RZ, R17 ;  /* 0x000000ffff2d7224 */ /* 0x000fe200078e0011 */
[----:B-----5:R-:W-:Y:S01]  /*5e50*/  PRMT R43, RZ, 0x5410, R64 ;  /* 0x00005410ff2b7816 */ /* 0x020fe20000000040 */
[----:B------:R-:W-:Y:S05]  /*5e60*/  BRA `(.L_x_5957) ;  /* 0x0000059000007947 */ /* 0x000fea0003800000 */
.L_x_5956:
[C---:B--2---:R-:W-:Y:S01]  /*5e70*/  ISETP.NE.AND P4, PT, R17.reuse, 0x1, PT ;  /* 0x000000011100780c */ /* 0x044fe20003f85270 */
        /* <DEDUP_REMOVED lines=11> */
.L_x_5959:
[----:B------:R-:W-:Y:S02]  /*5f30*/  IMAD.MOV.U32 R28, RZ, RZ, R18 ;  /* 0x000000ffff1c7224 */ /* 0x000fe400078e0012 */
.L_x_5960:
[----:B------:R-:W-:Y:S05]  /*5f40*/  BSYNC B3 ;  /* 0x0000000000037941 */ /* 0x000fea0003800000 */
.L_x_5958:
        /* <DEDUP_REMOVED lines=16> */
.L_x_5964:
[----:B------:R-:W-:Y:S05]  /*6050*/  BSYNC B4 ;  /* 0x0000000000047941 */ /* 0x000fea0003800000 */
.L_x_5963:
        /* <DEDUP_REMOVED lines=44> */
.L_x_5962:
[----:B------:R-:W-:Y:S05]  /*6320*/  BSYNC B3 ;  /* 0x0000000000037941 */ /* 0x000fea0003800000 */
.L_x_5961:
[----:B------:R-:W2:Y:S01]  /*6330*/  LDL R43, [R1+0x18c] ;  /* 0x00018c00012b7983 */ /* 0x000ea20000100800 */
[----:B------:R3:W4:Y:S02]  /*6340*/  I2F.U32 R17, R28 ;  /* 0x0000001c00117306 */ /* 0x0007240000201000 */
[----:B---3--:R-:W-:-:S04]  /*6350*/  IMAD.MOV.U32 R28, RZ, RZ, 0x2f800000 ;  /* 0x2f800000ff1c7424 */ /* 0x008fc800078e00ff */
[----:B----4-:R-:W-:-:S05]  /*6360*/  FFMA.FTZ R17, R17, R28, 1.1641532182693481445e-10 ;  /* 0x2f00000011117423 */ /* 0x010fca000001001c */
[----:B------:R-:W-:Y:S02]  /*6370*/  FSETP.GTU.FTZ.AND P4, PT, R17, c[0x0][0x1e4], PT ;  /* 0x0000790011007a0b */ /* 0x000fe40003f9c000 */
[----:B-----5:R-:W-:Y:S02]  /*6380*/  PRMT R17, RZ, 0x5410, R60 ;  /* 0x00005410ff117816 */ /* 0x020fe4000000003c */
[----:B------:R-:W-:-:S03]  /*6390*/  SEL R28, RZ, 0x1, P4 ;  /* 0x00000001ff1c7807 */ /* 0x000fc60002000000 */
[----:B------:R-:W-:-:S04]  /*63a0*/  FMUL.FTZ R17, R17, c[0x0][0x1ec] ;  /* 0x00007b0011117a20 */ /* 0x000fc80000410000 */
[----:B------:R-:W-:-:S05]  /*63b0*/  FMUL.FTZ R17, R17, c[0x0][0x1e8] ;  /* 0x00007a0011117a20 */ /* 0x000fca0000410000 */
[----:B------:R-:W-:-:S05]  /*63c0*/  FSEL R17, R17, RZ, !P4 ;  /* 0x000000ff11117208 */ /* 0x000fca0006000000 */
[----:B--2---:R-:W-:Y:S01]  /*63d0*/  FMUL.FTZ R43, R43, R17 ;  /* 0x000000112b2b7220 */ /* 0x004fe20000410000 */
[----:B------:R-:W-:-:S05]  /*63e0*/  @P2 PRMT R17, RZ, 0x5410, R64 ;  /* 0x00005410ff112816 */ /* 0x000fca0000000040 */
[----:B------:R-:W-:Y:S02]  /*63f0*/  @P2 FADD.FTZ R43, R17, R43 ;  /* 0x0000002b112b2221 */ /* 0x000fe40000010000 */
.L_x_5957:
[----:B------:R-:W-:Y:S05]  /*6400*/  BSYNC B2 ;  /* 0x0000000000027941 */ /* 0x000fea0003800000 */
.L_x_5955:
        /* <DEDUP_REMOVED lines=8> */
.L_x_5966:
        /* <DEDUP_REMOVED lines=12> */
.L_x_5969:
[----:B------:R-:W-:Y:S02]  /*6550*/  IMAD.MOV.U32 R17, RZ, RZ, R18 ;  /* 0x000000ffff117224 */ /* 0x000fe400078e0012 */
.L_x_5970:
[----:B------:R-:W-:Y:S05]  /*6560*/  BSYNC B3 ;  /* 0x0000000000037941 */ /* 0x000fea0003800000 */
.L_x_5968:
        /* <DEDUP_REMOVED lines=16> */
.L_x_5974:
[----:B------:R-:W-:Y:S05]  /*6670*/  BSYNC B4 ;  /* 0x0000000000047941 */ /* 0x000fea0003800000 */
.L_x_5973:
        /* <DEDUP_REMOVED lines=44> */
.L_x_5972:
[----:B------:R-:W-:Y:S05]  /*6940*/  BSYNC B3 ;  /* 0x0000000000037941 */ /* 0x000fea0003800000 */
.L_x_5971:
[----:B------:R-:W2:Y:S01]  /*6950*/  LDL R44, [R1+0x188] ;  /* 0x00018800012c7983 */ /* 0x000ea20000100800 */
[----:B------:R-:W3:Y:S01]  /*6960*/  I2F.U32 R17, R17 ;  /* 0x0000001100117306 */ /* 0x000ee20000201000 */
[----:B------:R-:W-:-:S04]  /*6970*/  IMAD.MOV.U32 R30, RZ, RZ, 0x2f800000 ;  /* 0x2f800000ff1e7424 */ /* 0x000fc800078e00ff */
[----:B---3--:R-:W-:-:S05]  /*6980*/  FFMA.FTZ R17, R17, R30, 1.1641532182693481445e-10 ;  /* 0x2f00000011117423 */ /* 0x008fca000001001e */
        /* <DEDUP_REMOVED lines=9> */
.L_x_5967:
[----:B------:R-:W-:Y:S05]  /*6a20*/  BSYNC B2 ;  /* 0x0000000000027941 */ /* 0x000fea0003800000 */
.L_x_5965:
        /* <DEDUP_REMOVED lines=8> */
.L_x_5976:
        /* <DEDUP_REMOVED lines=12> */
.L_x_5979:
[----:B------:R-:W-:Y:S02]  /*6b70*/  IMAD.MOV.U32 R17, RZ, RZ, R18 ;  /* 0x000000ffff117224 */ /* 0x000fe400078e0012 */
.L_x_5980:
[----:B------:R-:W-:Y:S05]  /*6b80*/  BSYNC B3 ;  /* 0x0000000000037941 */ /* 0x000fea0003800000 */
.L_x_5978:
        /* <DEDUP_REMOVED lines=16> */
.L_x_5984:
[----:B------:R-:W-:Y:S05]  /*6c90*/  BSYNC B4 ;  /* 0x0000000000047941 */ /* 0x000fea0003800000 */
.L_x_5983:
[----:B------:R-:W-:Y:S01]  /*6ca0*/  LOP3.LUT R46, R46, UR5, R19, 0x96, !PT ;  /* 0x000000052e2e7c12 */ /* 0x000fe2000f8e9613 */
[----:B------:R-:W-:-:S04]  /*6cb0*/  IMAD.HI.U32 R48, R0, -0x326172a9, RZ ;  /* 0xcd9e8d5700307827 */ /* 0x000fc800078e00ff */
[----:B-1----:R-:W-:Y:S01]  /*6cc0*/  IMAD R68, R0, -0x326172a9, RZ ;  /* 0xcd9e8d5700447824 */ /* 0x002fe200078e02ff */
        /* <DEDUP_REMOVED lines=41> */
.L_x_5982:
[----:B------:R-:W-:Y:S05]  /*6f60*/  BSYNC B3 ;  /* 0x0000000000037941 */ /* 0x000fea0003800000 */
.L_x_5981:
        /* <DEDUP_REMOVED lines=13> */
.L_x_5977:
[----:B------:R-:W-:Y:S05]  /*7040*/  BSYNC B2 ;  /* 0x0000000000027941 */ /* 0x000fea0003800000 */
.L_x_5975:
        /* <DEDUP_REMOVED lines=8> */
.L_x_5986:
        /* <DEDUP_REMOVED lines=12> */
.L_x_5989:
[----:B------:R-:W-:Y:S02]  /*7190*/  IMAD.MOV.U32 R17, RZ, RZ, R18 ;  /* 0x000000ffff117224 */ /* 0x000fe400078e0012 */
.L_x_5990:
[----:B------:R-:W-:Y:S05]  /*71a0*/  BSYNC B3 ;  /* 0x0000000000037941 */ /* 0x000fea0003800000 */
.L_x_5988:
        /* <DEDUP_REMOVED lines=16> */
.L_x_5994:
[----:B------:R-:W-:Y:S05]  /*72b0*/  BSYNC B4 ;  /* 0x0000000000047941 */ /* 0x000fea0003800000 */
.L_x_5993:
        /* <DEDUP_REMOVED lines=44> */
.L_x_5992:
[----:B------:R-:W-:Y:S05]  /*7580*/  BSYNC B3 ;  /* 0x0000000000037941 */ /* 0x000fea0003800000 */
.L_x_5991:
        /* <DEDUP_REMOVED lines=13> */
.L_x_5987:
[----:B------:R-:W-:Y:S05]  /*7660*/  BSYNC B2 ;  /* 0x0000000000027941 */ /* 0x000fea0003800000 */
.L_x_5985:
        /* <DEDUP_REMOVED lines=8> */
.L_x_5996:
        /* <DEDUP_REMOVED lines=12> */
.L_x_5999:
[----:B------:R-:W-:Y:S02]  /*77b0*/  IMAD.MOV.U32 R17, RZ, RZ, R18 ;  /* 0x000000ffff117224 */ /* 0x000fe400078e0012 */
.L_x_6000:
[----:B------:R-:W-:Y:S05]  /*77c0*/  BSYNC B3 ;  /* 0x0000000000037941 */ /* 0x000fea0003800000 */
.L_x_5998:
        /* <DEDUP_REMOVED lines=16> */
.L_x_6004:
[----:B------:R-:W-:Y:S05]  /*78d0*/  BSYNC B4 ;  /* 0x0000000000047941 */ /* 0x000fea0003800000 */
.L_x_6003:
[----:B------:R-:W-:Y:S01]  /*78e0*/  LOP3.LUT R48, R48, UR5, R19, 0x96, !PT ;  /* 0x0000000530307c12 */ /* 0x000fe2000f8e9613 */
[----:B-1----:R-:W-:-:S04]  /*78f0*/  IMAD.HI.U32 R68, R0, -0x326172a9, RZ ;  /* 0xcd9e8d5700447827 */ /* 0x002fc800078e00ff */
        /* <DEDUP_REMOVED lines=42> */
.L_x_6002:
[----:B------:R-:W-:Y:S05]  /*7ba0*/  BSYNC B3 ;  /* 0x0000000000037941 */ /* 0x000fea0003800000 */
.L_x_6001:
        /* <DEDUP_REMOVED lines=13> */
.L_x_5997:
[----:B------:R-:W-:Y:S05]  /*7c80*/  BSYNC B2 ;  /* 0x0000000000027941 */ /* 0x000fea0003800000 */
.L_x_5995:
        /* <DEDUP_REMOVED lines=8> */
.L_x_6006:
        /* <DEDUP_REMOVED lines=12> */
.L_x_6009:
[----:B------:R-:W-:Y:S02]  /*7dd0*/  MOV R17, R18 ;  /* 0x0000001200117202 */ /* 0x000fe40000000f00 */
.L_x_6010:
[----:B------:R-:W-:Y:S05]  /*7de0*/  BSYNC B3 ;  /* 0x0000000000037941 */ /* 0x000fea0003800000 */
.L_x_6008:
        /* <DEDUP_REMOVED lines=16> */
.L_x_6014:
[----:B------:R-:W-:Y:S05]  /*7ef0*/  BSYNC B4 ;  /* 0x0000000000047941 */ /* 0x000fea0003800000 */
.L_x_6013:
[----:B------:R-:W-:Y:S01]  /*7f00*/  LOP3.LUT R48, R48, UR5, R19, 0x96, !PT ;  /* 0x0000000530307c12 */ /* 0x000fe2000f8e9613 */
[----:B-1----:R-:W-:Y:S01]  /*7f10*/  IMAD.HI.U32 R68, R0, -0x326172a9, RZ ;  /* 0xcd9e8d5700447827 */ /* 0x002fe200078e00ff */
        /* <DEDUP_REMOVED lines=42> */
.L_x_6012:
[----:B------:R-:W-:Y:S05]  /*81c0*/  BSYNC B3 ;  /* 0x0000000000037941 */ /* 0x000fea0003800000 */
.L_x_6011:
        /* <DEDUP_REMOVED lines=13> */
.L_x_6007:
[----:B------:R-:W-:Y:S05]  /*82a0*/  BSYNC B2 ;  /* 0x0000000000027941 */ /* 0x000fea0003800000 */
.L_x_6005:
[----:B------:R-:W-:Y:S01]  /*82b0*/  BSSY B2, `(.L_x_6015) ;  /* 0x0000061000027945 */ /* 0x000fe20003800000 */
[----:B------:R-:W-:Y:S05]  /*82c0*/  @P3 BRA `(.L_x_6016) ;  /* 0x0000006000003947 */ /* 0x000fea0003800000 */
[----:B------:R-:W-:Y:S02]  /*82d0*/  IMAD.MOV.U32 R49, RZ, RZ, RZ ;  /* 0x000000ffff317224 */ /* 0x000fe400078e00ff */
[----:B-1----:R-:W-:Y:S01]  /*82e0*/  IMAD.MOV.U32 R68, RZ, RZ, R50 ;  /* 0x000000ffff447224 */ /* 0x002fe200078e0032 */
[----:B------:R-:W-:Y:S05]  /*82f0*/  @!P2 BRA `(.L_x_6017) ;  /* 0x000005c00000a947 */ /* 0x000fea0003800000 */
[----:B------:R-:W-:Y:S01]  /*8300*/  IMAD.MOV.U32 R68, RZ, RZ, R50 ;  /* 0x000000ffff447224 */ /* 0x000fe200078e0032 */
[----:B-----5:R-:W-:Y:S01]  /*8310*/  PRMT R49, RZ, 0x5410, R67 ;  /* 0x00005410ff317816 */ /* 0x020fe20000000043 */
[----:B------:R-:W-:Y:S05]  /*8320*/  BRA `(.L_x_6017) ;  /* 0x0000059000007947 */ /* 0x000fea0003800000 */
.L_x_6016:
[C---:B------:R-:W-:Y:S01]  /*8330*/  ISETP.NE.AND P4, PT, R50.reuse, 0x1, PT ;  /* 0x000000013200780c */ /* 0x040fe20003f85270 */
[----:B------:R-:W-:Y:S01]  /*8340*/  BSSY B3, `(.L_x_6018) ;  /* 0x000000c000037945 */ /* 0x000fe20003800000 */
[----:B-1----:R-:W-:-:S11]  /*8350*/  IADD3 R68, R50, 0x1, RZ ;  /* 0x0000000132447810 */ /* 0x002fd60007ffe0ff */
        /* <DEDUP_REMOVED lines=9> */
.L_x_6019:
[----:B------:R-:W-:Y:S02]  /*83f0*/  IMAD.MOV.U32 R17, RZ, RZ, R18 ;  /* 0x000000ffff117224 */ /* 0x000fe400078e0012 */
.L_x_6020:
[----:B------:R-:W-:Y:S05]  /*8400*/  BSYNC B3 ;  /* 0x0000000000037941 */ /* 0x000fea0003800000 */
.L_x_6018:
        /* <DEDUP_REMOVED lines=16> */
.L_x_6024:
[----:B------:R-:W-:Y:S05]  /*8510*/  BSYNC B4 ;  /* 0x0000000000047941 */ /* 0x000fea0003800000 */
.L_x_6023:
        /* <DEDUP_REMOVED lines=44> */
.L_x_6022:
[----:B------:R-:W-:Y:S05]  /*87e0*/  BSYNC B3 ;  /* 0x0000000000037941 */ /* 0x000fea0003800000 */
.L_x_6021:
[----:B------:R-:W2:Y:S01]  /*87f0*/  LDL R49, [R1+0x174] ;  /* 0x0001740001317983 */ /* 0x000ea20000100800 */
        /* <DEDUP_REMOVED lines=12> */
.L_x_6017:
[----:B------:R-:W-:Y:S05]  /*88c0*/  BSYNC B2 ;  /* 0x0000000000027941 */ /* 0x000fea0003800000 */
.L_x_6015:
        /* <DEDUP_REMOVED lines=8> */
.L_x_6026:
        /* <DEDUP_REMOVED lines=12> */
.L_x_6029:
[----:B------:R-:W-:Y:S02]  /*8a10*/  IMAD.MOV.U32 R42, RZ, RZ, R18 ;  /* 0x000000ffff2a7224 */ /* 0x000fe400078e0012 */
.L_x_6030:
[----:B------:R-:W-:Y:S05]  /*8a20*/  BSYNC B3 ;  /* 0x0000000000037941 */ /* 0x000fea0003800000 */
.L_x_6028:
        /* <DEDUP_REMOVED lines=16> */
.L_x_6034:
[----:B------:R-:W-:Y:S05]  /*8b30*/  BSYNC B4 ;  /* 0x0000000000047941 */ /* 0x000fea0003800000 */
.L_x_6033:
        /* <DEDUP_REMOVED lines=44> */
.L_x_6032:
[----:B------:R-:W-:Y:S05]  /*8e00*/  BSYNC B3 ;  /* 0x0000000000037941 */ /* 0x000fea0003800000 */
.L_x_6031:
        /* <DEDUP_REMOVED lines=10> */
[----:B------:R-:W-:-:S05]  /*8eb0*/  @P2 PRMT R42, RZ, 0x7610, R67 ;  /* 0x00007610ff2a2816 */ /* 0x000fca0000000043 */
[----:B------:R-:W-:Y:S01]  /*8ec0*/  @P2 FADD.FTZ R50, R42, R50 ;  /* 0x000000322a322221 */ /* 0x000fe20000010000 */
[----:B------:R-:W-:Y:S02]  /*8ed0*/  SEL R42, RZ, 0x1, P3 ;  /* 0x00000001ff2a7807 */ /* 0x000fe40001800000 */
.L_x_6027:
[----:B------:R-:W-:Y:S05]  /*8ee0*/  BSYNC B2 ;  /* 0x0000000000027941 */ /* 0x000fea0003800000 */
.L_x_6025:
        /* <DEDUP_REMOVED lines=29> */
.L_x_6036:
[----:B------:R-:W-:Y:S05]  /*90c0*/  BSYNC B2 ;  /* 0x0000000000027941 */ /* 0x000fea0003800000 */
.L_x_6035:
[----:B------:R-:W-:Y:S02]  /*90d0*/  IADD3 R131, R131, 0x20, RZ ;  /* 0x0000002083837810 */ /* 0x000fe40007ffe0ff */
[----:B------:R-:W-:Y:S02]  /*90e0*/  IADD3 R127, R127, 0x20, RZ ;  /* 0x000000207f7f7810 */ /* 0x000fe40007ffe0ff */
.L_x_5954:
[----:B------:R-:W-:Y:S05]  /*90f0*/  BSYNC B1 ;  /* 0x0000000000017941 */ /* 0x000fea0003800000 */
.L_x_5953:
        /* <DEDUP_REMOVED lines=14> */
[----:B--2---:R-:W-:Y:S01]  /*91e0*/  IMAD.MOV.U32 R51, RZ, RZ, RZ ;  /* 0x000000ffff337224 */ /* 0x004fe200078e00ff */
[----:B------:R-:W-:Y:S01]  /*91f0*/  MOV R53, R17 ;  /* 0x0000001100357202 */ /* 0x000fe20000000f00 */
[----:B------:R-:W-:Y:S05]  /*9200*/  @!P2 BRA `(.L_x_6041) ;  /* 0x000005c00000a947 */ /* 0x000fea0003800000 */
[----:B------:R-:W-:Y:S01]  /*9210*/  IMAD.MOV.U32 R53, RZ, RZ, R17 ;  /* 0x000000ffff357224 */ /* 0x000fe200078e0011 */
[----:B-----5:R-:W-:Y:S01]  /*9220*/  PRMT R51, RZ, 0x5410, R64 ;  /* 0x00005410ff337816 */ /* 0x020fe20000000040 */
[----:B------:R-:W-:Y:S05]  /*9230*/  BRA `(.L_x_6041) ;  /* 0x0000059000007947 */ /* 0x000fea0003800000 */
.L_x_6040:
[C---:B--2---:R-:W-:Y:S01]  /*9240*/  ISETP.NE.AND P4, PT, R17.reuse, 0x1, PT ;  /* 0x000000011100780c */ /* 0x044fe20003f85270 */
        /* <DEDUP_REMOVED lines=11> */
.L_x_6043:
[----:B------:R-:W-:Y:S02]  /*9300*/  IMAD.MOV.U32 R28, RZ, RZ, R18 ;  /* 0x000000ffff1c7224 */ /* 0x000fe400078e0012 */
.L_x_6044:
[----:B------:R-:W-:Y:S05]  /*9310*/  BSYNC B3 ;  /* 0x0000000000037941 */ /* 0x000fea0003800000 */
.L_x_6042:
        /* <DEDUP_REMOVED lines=16> */
.L_x_6048:
[----:B------:R-:W-:Y:S05]  /*9420*/  BSYNC B4 ;  /* 0x0000000000047941 */ /* 0x000fea0003800000 */
.L_x_6047:
        /* <DEDUP_REMOVED lines=44> */
.L_x_6046:
[----:B------:R-:W-:Y:S05]  /*96f0*/  BSYNC B3 ;  /* 0x0000000000037941 */ /* 0x000fea0003800000 */
.L_x_6045:
[----:B------:R-:W2:Y:S01]  /*9700*/  LDL R51, [R1+0x16c] ;  /* 0x00016c0001337983 */ /* 0x000ea20000100800 */
[----:B------:R3:W4:Y:S02]  /*9710*/  I2F.U32 R17, R28 ;  /* 0x0000001c00117306 */ /* 0x0007240000201000 */
[----:B---3--:R-:W-:-:S10]  /*9720*/  HFMA2.MMA R28, -RZ, RZ, 0.1171875, 0 ;  /* 0x2f800000ff1c7435 */ /* 0x008fd400000001ff */
        /* <DEDUP_REMOVED lines=10> */
.L_x_6041:
[----:B------:R-:W-:Y:S05]  /*97d0*/  BSYNC B2 ;  /* 0x0000000000027941 */ /* 0x000fea0003800000 */
.L_x_6039:
        /* <DEDUP_REMOVED lines=8> */
.L_x_6050:
        /* <DEDUP_REMOVED lines=12> */
.L_x_6053:
[----:B------:R-:W-:Y:S02]  /*9920*/  IMAD.MOV.U32 R17, RZ, RZ, R18 ;  /* 0x000000ffff117224 */ /* 0x000fe400078e0012 */
.L_x_6054:
[----:B------:R-:W-:Y:S05]  /*9930*/  BSYNC B3 ;  /* 0x0000000000037941 */ /* 0x000fea0003800000 */
.L_x_6052:
        /* <DEDUP_REMOVED lines=16> */
.L_x_6058:
[----:B------:R-:W-:Y:S05]  /*9a40*/  BSYNC B4 ;  /* 0x0000000000047941 */ /* 0x000fea0003800000 */
.L_x_6057:
        /* <DEDUP_REMOVED lines=44> */
.L_x_6056:
[----:B------:R-:W-:Y:S05]  /*9d10*/  BSYNC B3 ;  /* 0x0000000000037941 */ /* 0x000fea0003800000 */
.L_x_6055:
        /* <DEDUP_REMOVED lines=13> */
.L_x_6051:
[----:B------:R-:W-:Y:S05]  /*9df0*/  BSYNC B2 ;  /* 0x0000000000027941 */ /* 0x000fea0003800000 */
.L_x_6049:
        /* <DEDUP_REMOVED lines=8> */
.L_x_6060:
        /* <DEDUP_REMOVED lines=12> */
.L_x_6063:
[----:B------:R-:W-:Y:S02]  /*9f40*/  IMAD.MOV.U32 R17, RZ, RZ, R18 ;  /* 0x000000ffff117224 */ /* 0x000fe400078e0012 */
.L_x_6064:
[----:B------:R-:W-:Y:S05]  /*9f50*/  BSYNC B3 ;  /* 0x0000000000037941 */ /* 0x000fea0003800000 */
.L_x_6062:
        /* <DEDUP_REMOVED lines=16> */
.L_x_6068:
[----:B------:R-:W-:Y:S05]  /*a060*/  BSYNC B4 ;  /* 0x0000000000047941 */ /* 0x000fea0003800000 */
.L_x_6067:
        /* <DEDUP_REMOVED lines=44> */
.L_x_6066:
[----:B------:R-:W-:Y:S05]  /*a330*/  BSYNC B3 ;  /* 0x0000000000037941 */ /* 0x000fea0003800000 */
.L_x_6065:
        /* <DEDUP_REMOVED lines=13> */
.L_x_6061:
[----:B------:R-:W-:Y:S05]  /*a410*/  BSYNC B2 ;  /* 0x0000000000027941 */ /* 0x000fea0003800000 */
.L_x_6059:
        /* <DEDUP_REMOVED lines=8> */
.L_x_6070:
        /* <DEDUP_REMOVED lines=12> */
.L_x_6073:
[----:B------:R-:W-:Y:S02]  /*a560*/  IMAD.MOV.U32 R17, RZ, RZ, R18 ;  /* 0x000000ffff117224 */ /* 0x000fe400078e0012 */
.L_x_6074:
[----:B------:R-:W-:Y:S05]  /*a570*/  BSYNC B3 ;  /* 0x0000000000037941 */ /* 0x000fea0003800000 */
.L_x_6072:
        /* <DEDUP_REMOVED lines=16> */
.L_x_6078:
[----:B------:R-:W-:Y:S05]  /*a680*/  BSYNC B4 ;  /* 0x0000000000047941 */ /* 0x000fea0003800000 */
.L_x_6077:
        /* <DEDUP_REMOVED lines=44> */
.L_x_6076:
[----:B------:R-:W-:Y:S05]  /*a950*/  BSYNC B3 ;  /* 0x0000000000037941 */ /* 0x000fea0003800000 */
.L_x_6075:
[----:B------:R-:W2:Y:S01]  /*a960*/  LDL R54, [R1+0x160] ;  /* 0x0001600001367983 */ /* 0x000ea20000100800 */
[----:B------:R-:W3:Y:S01]  /*a970*/  I2F.U32 R17, R17 ;  /* 0x0000001100117306 */ /* 0x000ee20000201000 */
[----:B------:R-:W-:-:S10]  /*a980*/  HFMA2.MMA R34, -RZ, RZ, 0.1171875, 0 ;  /* 0x2f800000ff227435 */ /* 0x000fd400000001ff */
        /* <DEDUP_REMOVED lines=10> */
.L_x_6071:
[----:B------:R-:W-:Y:S05]  /*aa30*/  BSYNC B2 ;  /* 0x0000000000027941 */ /* 0x000fea0003800000 */
.L_x_6069:
        /* <DEDUP_REMOVED lines=8> */
.L_x_6080:
        /* <DEDUP_REMOVED lines=12> */
.L_x_6083:
[----:B------:R-:W-:Y:S02]  /*ab80*/  IMAD.MOV.U32 R17, RZ, RZ, R18 ;  /* 0x000000ffff117224 */ /* 0x000fe400078e0012 */
.L_x_6084:
[----:B------:R-:W-:Y:S05]  /*ab90*/  BSYNC B3 ;  /* 0x0000000000037941 */ /* 0x000fea0003800000 */
.L_x_6082:
        /* <DEDUP_REMOVED lines=16> */
.L_x_6088:
[----:B------:R-:W-:Y:S05]  /*aca0*/  BSYNC B4 ;  /* 0x0000000000047941 */ /* 0x000fea0003800000 */
.L_x_6087:
        /* <DEDUP_REMOVED lines=44> */
.L_x_6086:
[----:B------:R-:W-:Y:S05]  /*af70*/  BSYNC B3 ;  /* 0x0000000000037941 */ /* 0x000fea0003800000 */
.L_x_6085:
        /* <DEDUP_REMOVED lines=13> */
.L_x_6081:
[----:B------:R-:W-:Y:S05]  /*b050*/  BSYNC B2 ;  /* 0x0000000000027941 */ /* 0x000fea0003800000 */
.L_x_6079:
        /* <DEDUP_REMOVED lines=8> */
.L_x_6090:
        /* <DEDUP_REMOVED lines=12> */
.L_x_6093:
[----:B------:R-:W-:Y:S02]  /*b1a0*/  IMAD.MOV.U32 R17, RZ, RZ, R18 ;  /* 0x000000ffff117224 */ /* 0x000fe400078e0012 */
.L_x_6094:
[----:B------:R-:W-:Y:S05]  /*b1b0*/  BSYNC B3 ;  /* 0x0000000000037941 */ /* 0x000fea0003800000 */
.L_x_6092:
        /* <DEDUP_REMOVED lines=16> */
.L_x_6098:
[----:B------:R-:W-:Y:S05]  /*b2c0*/  BSYNC B4 ;  /* 0x0000000000047941 */ /* 0x000fea0003800000 */
.L_x_6097:
        /* <DEDUP_REMOVED lines=44> */
.L_x_6096:
[----:B------:R-:W-:Y:S05]  /*b590*/  BSYNC B3 ;  /* 0x0000000000037941 */ /* 0x000fea0003800000 */
.L_x_6095:
        /* <DEDUP_REMOVED lines=13> */
.L_x_6091:
[----:B------:R-:W-:Y:S05]  /*b670*/  BSYNC B2 ;  /* 0x0000000000027941 */ /* 0x000fea0003800000 */
.L_x_6089:
[----:B------:R-:W-:Y:S01]  /*b680*/  BSSY B2, `(.L_x_6099) ;  /* 0x0000061000027945 */ /* 0x000fe20003800000 */
[----:B------:R-:W-:Y:S05]  /*b690*/  @P3 BRA `(.L_x_6100) ;  /* 0x0000006000003947 */ /* 0x000fea0003800000 */
[----:B------:R-:W-:Y:S01]  /*b6a0*/  IMAD.MOV.U32 R57, RZ, RZ, RZ ;  /* 0x000000ffff397224 */ /* 0x000fe200078e00ff */
[----:B-1----:R-:W-:Y:S01]  /*b6b0*/  MOV R68, R58 ;  /* 0x0000003a00447202 */ /* 0x002fe20000000f00 */
[----:B------:R-:W-:Y:S05]  /*b6c0*/  @!P2 BRA `(.L_x_6101) ;  /* 0x000005c00000a947 */ /* 0x000fea0003800000 */
[----:B------:R-:W-:Y:S01]  /*b6d0*/  IMAD.MOV.U32 R68, RZ, RZ, R58 ;  /* 0x000000ffff447224 */ /* 0x000fe200078e003a */
[----:B-----5:R-:W-:Y:S01]  /*b6e0*/  PRMT R57, RZ, 0x5410, R67 ;  /* 0x00005410ff397816 */ /* 0x020fe20000000043 */
[----:B------:R-:W-:Y:S05]  /*b6f0*/  BRA `(.L_x_6101) ;  /* 0x0000059000007947 */ /* 0x000fea0003800000 */
.L_x_6100:
[C---:B------:R-:W-:Y:S01]  /*b700*/  ISETP.NE.AND P4, PT, R58.reuse, 0x1, PT ;  /* 0x000000013a00780c */ /* 0x040fe20003f85270 */
[----:B------:R-:W-:Y:S01]  /*b710*/  BSSY B3, `(.L_x_6102) ;  /* 0x000000c000037945 */ /* 0x000fe20003800000 */
[----:B-1----:R-:W-:-:S11]  /*b720*/  IADD3 R68, R58, 0x1, RZ ;  /* 0x000000013a447810 */ /* 0x002fd60007ffe0ff */
        /* <DEDUP_REMOVED lines=9> */
.L_x_6103:
[----:B------:R-:W-:Y:S02]  /*b7c0*/  IMAD.MOV.U32 R17, RZ, RZ, R18 ;  /* 0x000000ffff117224 */ /* 0x000fe400078e0012 */
.L_x_6104:
[----:B------:R-:W-:Y:S05]  /*b7d0*/  BSYNC B3 ;  /* 0x0000000000037941 */ /* 0x000fea0003800000 */
.L_x_6102:
        /* <DEDUP_REMOVED lines=16> */
.L_x_6108:
[----:B------:R-:W-:Y:S05]  /*b8e0*/  BSYNC B4 ;  /* 0x0000000000047941 */ /* 0x000fea0003800000 */
.L_x_6107:
        /* <DEDUP_REMOVED lines=44> */
.L_x_6106:
[----:B------:R-:W-:Y:S05]  /*bbb0*/  BSYNC B3 ;  /* 0x0000000000037941 */ /* 0x000fea0003800000 */
.L_x_6105:
[----:B------:R-:W2:Y:S01]  /*bbc0*/  LDL R57, [R1+0x154] ;  /* 0x0001540001397983 */ /* 0x000ea20000100800 */
        /* <DEDUP_REMOVED lines=12> */
.L_x_6101:
[----:B------:R-:W-:Y:S05]  /*bc90*/  BSYNC B2 ;  /* 0x0000000000027941 */ /* 0x000fea0003800000 */
.L_x_6099:
        /* <DEDUP_REMOVED lines=8> */
.L_x_6110:
        /* <DEDUP_REMOVED lines=12> */
.L_x_6113:
[----:B------:R-:W-:Y:S02]  /*bde0*/  IMAD.MOV.U32 R42, RZ, RZ, R18 ;  /* 0x000000ffff2a7224 */ /* 0x000fe400078e0012 */
.L_x_6114:
[----:B------:R-:W-:Y:S05]  /*bdf0*/  BSYNC B3 ;  /* 0x0000000000037941 */ /* 0x000fea0003800000 */
.L_x_6112:
        /* <DEDUP_REMOVED lines=16> */
.L_x_6118:
[----:B------:R-:W-:Y:S05]  /*bf00*/  BSYNC B4 ;  /* 0x0000000000047941 */ /* 0x000fea0003800000 */
.L_x_6117:
        /* <DEDUP_REMOVED lines=44> */
.L_x_6116:
[----:B------:R-:W-:Y:S05]  /*c1d0*/  BSYNC B3 ;  /* 0x0000000000037941 */ /* 0x000fea0003800000 */
.L_x_6115:
        /* <DEDUP_REMOVED lines=13> */
.L_x_6111:
[----:B------:R-:W-:Y:S05]  /*c2b0*/  BSYNC B2 ;  /* 0x0000000000027941 */ /* 0x000fea0003800000 */
.L_x_6109:
        /* <DEDUP_REMOVED lines=29> */
.L_x_6120:
[----:B------:R-:W-:Y:S05]  /*c490*/  BSYNC B2 ;  /* 0x0000000000027941 */ /* 0x000fea0003800000 */
.L_x_6119:
[----:B------:R-:W-:Y:S02]  /*c4a0*/  IADD3 R131, R131, 0x20, RZ ;  /* 0x0000002083837810 */ /* 0x000fe40007ffe0ff */
[----:B------:R-:W-:Y:S02]  /*c4b0*/  IADD3 R127, R127, 0x20, RZ ;  /* 0x000000207f7f7810 */ /* 0x000fe40007ffe0ff */
.L_x_6038:
[----:B------:R-:W-:Y:S05]  /*c4c0*/  BSYNC B1 ;  /* 0x0000000000017941 */ /* 0x000fea0003800000 */
.L_x_6037:
[----:B------:R-:W-:Y:S01]  /*c4d0*/  LOP3.LUT P2, RZ, R5, 0x400, RZ, 0xc0, !PT ;  /* 0x0000040005ff7812 */ /* 0x000fe2000784c0ff */
[----:B------:R-:W-:-:S12]  /*c4e0*/  BSSY B1, `(.L_x_6121) ;  /* 0x000033b000017945 */ /* 0x000fd80003800000 */
[----:B------:R-:W-:Y:S05]  /*c4f0*/  @!P2 BRA `(.L_x_6122) ;  /* 0x000033900000a947 */ /* 0x000fea0003800000 */
[----:B------:R-:W-:Y:S02]  /*c500*/  ISETP.NE.U32.AND P2, PT, RZ, c[0x0][0x180], PT ;  /* 0x00006000ff007a0c */ /* 0x000fe40003f45070 */
[----:B-1----:R-:W-:Y:S02]  /*c510*/  @P1 MOV R68, 0x10 ;  /* 0x0000001000441802 */ /* 0x002fe40000000f00 */
        /* <DEDUP_REMOVED lines=15> */
.L_x_6124:
        /* <DEDUP_REMOVED lines=12> */
.L_x_6127:
[----:B------:R-:W-:Y:S02]  /*c6d0*/  IMAD.MOV.U32 R28, RZ, RZ, R18 ;  /* 0x000000ffff1c7224 */ /* 0x000fe400078e0012 */
.L_x_6128:
[----:B------:R-:W-:Y:S05]  /*c6e0*/  BSYNC B3 ;  /* 0x0000000000037941 */ /* 0x000fea0003800000 */
.L_x_6126:
        /* <DEDUP_REMOVED lines=16> */
.L_x_6132:
[----:B------:R-:W-:Y:S05]  /*c7f0*/  BSYNC B4 ;  /* 0x0000000000047941 */ /* 0x000fea0003800000 */
.L_x_6131:
        /* <DEDUP_REMOVED lines=44> */
.L_x_6130:
[----:B------:R-:W-:Y:S05]  /*cac0*/  BSYNC B3 ;  /* 0x0000000000037941 */ /* 0x000fea0003800000 */
.L_x_6129:
[----:B------:R-:W2:Y:S01]  /*cad0*/  LDL R59, [R1+0x14c] ;  /* 0x00014c00013b7983 */ /* 0x000ea20000100800 */
[----:B------:R1:W3:Y:S02]  /*cae0*/  I2F.U32 R17, R28 ;  /* 0x0000001c00117306 */ /* 0x0002e40000201000 */
[----:B-1----:R-:W-:-:S04]  /*caf0*/  IMAD.MOV.U32 R28, RZ, RZ, 0x2f800000 ;  /* 0x2f800000ff1c7424 */ /* 0x002fc800078e00ff */
        /* <DEDUP_REMOVED lines=10> */
.L_x_6125:
[----:B------:R-:W-:Y:S05]  /*cba0*/  BSYNC B2 ;  /* 0x0000000000027941 */ /* 0x000fea0003800000 */
.L_x_6123:
[----:B------:R-:W-:Y:S01]  /*cbb0*/  BSSY B2, `(.L_x_6133) ;  /* 0x0000061000027945 */ /* 0x000fe20003800000 */
[----:B------:R-:W-:Y:S05]  /*cbc0*/  @P3 BRA `(.L_x_6134) ;  /* 0x0000006000003947 */ /* 0x000fea0003800000 */
[----:B0-----:R-:W-:Y:S02]  /*cbd0*/  IMAD.MOV.U32 R72, RZ, RZ, RZ ;  /* 0x000000ffff487224 */ /* 0x001fe400078e00ff */
[----:B------:R-:W-:Y:S01]  /*cbe0*/  IMAD.MOV.U32 R69, RZ, RZ, R68 ;  /* 0x000000ffff457224 */ /* 0x000fe200078e0044 */
[----:B------:R-:W-:Y:S05]  /*cbf0*/  @!P2 BRA `(.L_x_6135) ;  /* 0x000005c00000a947 */ /* 0x000fea0003800000 */
[----:B------:R-:W-:Y:S02]  /*cc00*/  MOV R69, R68 ;  /* 0x0000004400457202 */ /* 0x000fe40000000f00 */
[----:B-----5:R-:W-:Y:S01]  /*cc10*/  PRMT R72, RZ, 0x7610, R64 ;  /* 0x00007610ff487816 */ /* 0x020fe20000000040 */
[----:B------:R-:W-:Y:S05]  /*cc20*/  BRA `(.L_x_6135) ;  /* 0x0000059000007947 */ /* 0x000fea0003800000 */
.L_x_6134:
        /* <DEDUP_REMOVED lines=12> */
.L_x_6137:
[----:B------:R-:W-:Y:S02]  /*ccf0*/  IMAD.MOV.U32 R17, RZ, RZ, R18 ;  /* 0x000000ffff117224 */ /* 0x000fe400078e0012 */
.L_x_6138:
[----:B------:R-:W-:Y:S05]  /*cd00*/  BSYNC B3 ;  /* 0x0000000000037941 */ /* 0x000fea0003800000 */
.L_x_6136:
        /* <DEDUP_REMOVED lines=16> */
.L_x_6142:
[----:B------:R-:W-:Y:S05]  /*ce10*/  BSYNC B4 ;  /* 0x0000000000047941 */ /* 0x000fea0003800000 */
.L_x_6141:
        /* <DEDUP_REMOVED lines=44> */
.L_x_6140:
[----:B------:R-:W-:Y:S05]  /*d0e0*/  BSYNC B3 ;  /* 0x0000000000037941 */ /* 0x000fea0003800000 */
.L_x_6139:
        /* <DEDUP_REMOVED lines=10> */
[----:B0-2---:R-:W-:Y:S01]  /*d190*/  FMUL.FTZ R72, R68, R17 ;  /* 0x0000001144487220 */ /* 0x005fe20000410000 */
[----:B------:R-:W-:-:S05]  /*d1a0*/  @P2 PRMT R17, RZ, 0x7610, R64 ;  /* 0x00007610ff112816 */ /* 0x000fca0000000040 */
[----:B------:R-:W-:Y:S02]  /*d1b0*/  @P2 FADD.FTZ R72, R17, R72 ;  /* 0x0000004811482221 */ /* 0x000fe40000010000 */
.L_x_6135:
[----:B------:R-:W-:Y:S05]  /*d1c0*/  BSYNC B2 ;  /* 0x0000000000027941 */ /* 0x000fea0003800000 */
.L_x_6133:
        /* <DEDUP_REMOVED lines=8> */
.L_x_6144:
        /* <DEDUP_REMOVED lines=12> */
.L_x_6147:
[----:B------:R-:W-:Y:S02]  /*d310*/  MOV R17, R18 ;  /* 0x0000001200117202 */ /* 0x000fe40000000f00 */
.L_x_6148:
[----:B------:R-:W-:Y:S05]  /*d320*/  BSYNC B3 ;  /* 0x0000000000037941 */ /* 0x000fea0003800000 */
.L_x_6146:
        /* <DEDUP_REMOVED lines=16> */
.L_x_6152:
[----:B------:R-:W-:Y:S05]  /*d430*/  BSYNC B4 ;  /* 0x0000000000047941 */ /* 0x000fea0003800000 */
.L_x_6151:
        /* <DEDUP_REMOVED lines=44> */
.L_x_6150:
[----:B------:R-:W-:Y:S05]  /*d700*/  BSYNC B3 ;  /* 0x0000000000037941 */ /* 0x000fea0003800000 */
.L_x_6149:
[----:B------:R-:W2:Y:S01]  /*d710*/  LDL R69, [R1+0x144] ;  /* 0x0001440001457983 */ /* 0x000ea20000100800 */
        /* <DEDUP_REMOVED lines=12> */
.L_x_6145:
[----:B------:R-:W-:Y:S05]  /*d7e0*/  BSYNC B2 ;  /* 0x0000000000027941 */ /* 0x000fea0003800000 */
.L_x_6143:
        /* <DEDUP_REMOVED lines=8> */
.L_x_6154:
        /* <DEDUP_REMOVED lines=12> */
.L_x_6157:
[----:B------:R-:W-:Y:S02]  /*d930*/  IMAD.MOV.U32 R17, RZ, RZ, R18 ;  /* 0x000000ffff117224 */ /* 0x000fe400078e0012 */
.L_x_6158:
[----:B------:R-:W-:Y:S05]  /*d940*/  BSYNC B3 ;  /* 0x0000000000037941 */ /* 0x000fea0003800000 */
.L_x_6156:
        /* <DEDUP_REMOVED lines=16> */
.L_x_6162:
[----:B------:R-:W-:Y:S05]  /*da50*/  BSYNC B4 ;  /* 0x0000000000047941 */ /* 0x000fea0003800000 */
.L_x_6161:
        /* <DEDUP_REMOVED lines=44> */
.L_x_6160:
[----:B------:R-:W-:Y:S05]  /*dd20*/  BSYNC B3 ;  /* 0x0000000000037941 */ /* 0x000fea0003800000 */
.L_x_6159:
        /* <DEDUP_REMOVED lines=13> */
.L_x_6155:
[----:B------:R-:W-:Y:S05]  /*de00*/  BSYNC B2 ;  /* 0x0000000000027941 */ /* 0x000fea0003800000 */
.L_x_6153:
        /* <DEDUP_REMOVED lines=8> */
.L_x_6164:
        /* <DEDUP_REMOVED lines=12> */
.L_x_6167:
[----:B------:R-:W-:Y:S02]  /*df50*/  IMAD.MOV.U32 R17, RZ, RZ, R18 ;  /* 0x000000ffff117224 */ /* 0x000fe400078e0012 */
.L_x_6168:
[----:B------:R-:W-:Y:S05]  /*df60*/  BSYNC B3 ;  /* 0x0000000000037941 */ /* 0x000fea0003800000 */
.L_x_6166:
        /* <DEDUP_REMOVED lines=16> */
.L_x_6172:
[----:B------:R-:W-:Y:S05]  /*e070*/  BSYNC B4 ;  /* 0x0000000000047941 */ /* 0x000fea0003800000 */
.L_x_6171:
        /* <DEDUP_REMOVED lines=44> */
.L_x_6170:
[----:B------:R-:W-:Y:S05]  /*e340*/  BSYNC B3 ;  /* 0x0000000000037941 */ /* 0x000fea0003800000 */
.L_x_6169:
        /* <DEDUP_REMOVED lines=13> */
.L_x_6165:
[----:B------:R-:W-:Y:S05]  /*e420*/  BSYNC B2 ;  /* 0x0000000000027941 */ /* 0x000fea0003800000 */
.L_x_6163:
        /* <DEDUP_REMOVED lines=8> */
.L_x_6174:
        /* <DEDUP_REMOVED lines=12> */
.L_x_6177:
[----:B------:R-:W-:Y:S02]  /*e570*/  MOV R17, R18 ;  /* 0x0000001200117202 */ /* 0x000fe40000000f00 */
.L_x_6178:
[----:B------:R-:W-:Y:S05]  /*e580*/  BSYNC B3 ;  /* 0x0000000000037941 */ /* 0x000fea0003800000 */
.L_x_6176:
        /* <DEDUP_REMOVED lines=16> */
.L_x_6182:
[----:B------:R-:W-:Y:S05]  /*e690*/  BSYNC B4 ;  /* 0x0000000000047941 */ /* 0x000fea0003800000 */
.L_x_6181:
        /* <DEDUP_REMOVED lines=44> */
.L_x_6180:
[----:B------:R-:W-:Y:S05]  /*e960*/  BSYNC B3 ;  /* 0x0000000000037941 */ /* 0x000fea0003800000 */
.L_x_6179:
        /* <DEDUP_REMOVED lines=13> */
.L_x_6175:
[----:B------:R-:W-:Y:S05]  /*ea40*/  BSYNC B2 ;  /* 0x0000000000027941 */ /* 0x000fea0003800000 */
.L_x_6173:
        /* <DEDUP_REMOVED lines=8> */
.L_x_6184:
        /* <DEDUP_REMOVED lines=12> */
.L_x_6187:
[----:B------:R-:W-:Y:S02]  /*eb90*/  IMAD.MOV.U32 R17, RZ, RZ, R18 ;  /* 0x000000ffff117224 */ /* 0x000fe400078e0012 */
.L_x_6188:
[----:B------:R-:W-:Y:S05]  /*eba0*/  BSYNC B3 ;  /* 0x0000000000037941 */ /* 0x000fea0003800000 */
.L_x_6186:
        /* <DEDUP_REMOVED lines=16> */
.L_x_6192:
[----:B------:R-:W-:Y:S05]  /*ecb0*/  BSYNC B4 ;  /* 0x0000000000047941 */ /* 0x000fea0003800000 */
.L_x_6191:
        /* <DEDUP_REMOVED lines=44> */
.L_x_6190:
[----:B------:R-:W-:Y:S05]  /*ef80*/  BSYNC B3 ;  /* 0x0000000000037941 */ /* 0x000fea0003800000 */
.L_x_6189:
        /* <DEDUP_REMOVED lines=13> */
.L_x_6185:
[----:B------:R-:W-:Y:S05]  /*f060*/  BSYNC B2 ;  /* 0x0000000000027941 */ /* 0x000fea0003800000 */
.L_x_6183:
        /* <DEDUP_REMOVED lines=8> */
.L_x_6194:
        /* <DEDUP_REMOVED lines=12> */
.L_x_6197:
[----:B------:R-:W-:Y:S02]  /*f1b0*/  IMAD.MOV.U32 R42, RZ, RZ, R18 ;  /* 0x000000ffff2a7224 */ /* 0x000fe400078e0012 */
.L_x_6198:
[----:B------:R-:W-:Y:S05]  /*f1c0*/  BSYNC B3 ;  /* 0x0000000000037941 */ /* 0x000fea0003800000 */
.L_x_6196:
        /* <DEDUP_REMOVED lines=16> */
.L_x_6202:
[----:B------:R-:W-:Y:S05]  /*f2d0*/  BSYNC B4 ;  /* 0x0000000000047941 */ /* 0x000fea0003800000 */
.L_x_6201:
        /* <DEDUP_REMOVED lines=44> */
.L_x_6200:
[----:B------:R-:W-:Y:S05]  /*f5a0*/  BSYNC B3 ;  /* 0x0000000000037941 */ /* 0x000fea0003800000 */
.L_x_6199:
[----:B------:R-:W2:Y:S01]  /*f5b0*/  LDL R69, [R1+0x130] ;  /* 0x0001300001457983 */ /* 0x000ea20000100800 */
[----:B------:R-:W0:Y:S01]  /*f5c0*/  I2F.U32 R42, R42 ;  /* 0x0000002a002a7306 */ /* 0x000e220000201000 */
[----:B------:R-:W-:-:S04]  /*f5d0*/  IMAD.MOV.U32 R68, RZ, RZ, 0x2f800000 ;  /* 0x2f800000ff447424 */ /* 0x000fc800078e00ff */
[----:B0-----:R-:W-:-:S05]  /*f5e0*/  FFMA.FTZ R42, R42, R68, 1.1641532182693481445e-10 ;  /* 0x2f0000002a2a7423 */ /* 0x001fca0000010044 */
        /* <DEDUP_REMOVED lines=9> */
.L_x_6195:
[----:B------:R-:W-:Y:S05]  /*f680*/  BSYNC B2 ;  /* 0x0000000000027941 */ /* 0x000fea0003800000 */
.L_x_6193:
        /* <DEDUP_REMOVED lines=29> */
.L_x_6204:
[----:B------:R-:W-:Y:S05]  /*f860*/  BSYNC B2 ;  /* 0x0000000000027941 */ /* 0x000fea0003800000 */
.L_x_6203:
[----:B------:R-:W-:Y:S02]  /*f870*/  IADD3 R131, R131, 0x20, RZ ;  /* 0x0000002083837810 */ /* 0x000fe40007ffe0ff */
[----:B------:R-:W-:Y:S02]  /*f880*/  IADD3 R127, R127, 0x20, RZ ;  /* 0x000000207f7f7810 */ /* 0x000fe40007ffe0ff */
.L_x_6122:
[----:B------:R-:W-:Y:S05]  /*f890*/  BSYNC B1 ;  /* 0x0000000000017941 */ /* 0x000fea0003800000 */
.L_x_6121:
[----:B------:R-:W-:Y:S01]  /*f8a0*/  LOP3.LUT P2, RZ, R5, 0x200, RZ, 0xc0, !PT ;  /* 0x0000020005ff7812 */ /* 0x000fe2000784c0ff */
[----:B------:R-:W-:-:S12]  /*f8b0*/  BSSY B1, `(.L_x_6205) ;  /* 0x000033b000017945 */ /* 0x000fd80003800000 */
[----:B------:R-:W-:Y:S05]  /*f8c0*/  @!P2 BRA `(.L_x_6206) ;  /* 0x000033900000a947 */ /* 0x000fea0003800000 */
[----:B------:R-:W-:Y:S01]  /*f8d0*/  ISETP.NE.U32.AND P2, PT, RZ, c[0x0][0x180], PT ;  /* 0x00006000ff007a0c */ /* 0x000fe20003f45070 */
[----:B01----:R-:W-:-:S03]  /*f8e0*/  @P1 IMAD.MOV.U32 R68, RZ, RZ, 0x10 ;  /* 0x00000010ff441424 */ /* 0x003fc600078e00ff */
        /* <DEDUP_REMOVED lines=15> */
.L_x_6208:
        /* <DEDUP_REMOVED lines=12> */
.L_x_6211:
[----:B------:R-:W-:Y:S02]  /*faa0*/  IMAD.MOV.U32 R28, RZ, RZ, R18 ;  /* 0x000000ffff1c7224 */ /* 0x000fe400078e0012 */
.L_x_6212:
[----:B------:R-:W-:Y:S05]  /*fab0*/  BSYNC B3 ;  /* 0x0000000000037941 */ /* 0x000fea0003800000 */
.L_x_6210:
        /* <DEDUP_REMOVED lines=16> */
.L_x_6216:
[----:B------:R-:W-:Y:S05]  /*fbc0*/  BSYNC B4 ;  /* 0x0000000000047941 */ /* 0x000fea0003800000 */
.L_x_6215:
        /* <DEDUP_REMOVED lines=44> */
.L_x_6214:
[----:B------:R-:W-:Y:S05]  /*fe90*/  BSYNC B3 ;  /* 0x0000000000037941 */ /* 0x000fea0003800000 */
.L_x_6213:
[----:B------:R-:W2:Y:S01]  /*fea0*/  LDL R69, [R1+0x12c] ;  /* 0x00012c0001457983 */ /* 0x000ea20000100800 */
        /* <DEDUP_REMOVED lines=12> */
.L_x_6209:
[----:B------:R-:W-:Y:S05]  /*ff70*/  BSYNC B2 ;  /* 0x0000000000027941 */ /* 0x000fea0003800000 */
.L_x_6207:
        /* <DEDUP_REMOVED lines=8> */
.L_x_6218:
        /* <DEDUP_REMOVED lines=12> */
.L_x_6221:
[----:B------:R-:W-:Y:S02]  /*100c0*/  IMAD.MOV.U32 R17, RZ, RZ, R18 ;  /* 0x000000ffff117224 */ /* 0x000fe400078e0012 */
.L_x_6222:
[----:B------:R-:W-:Y:S05]  /*100d0*/  BSYNC B3 ;  /* 0x0000000000037941 */ /* 0x000fea0003800000 */
.L_x_6220:
        /* <DEDUP_REMOVED lines=16> */
.L_x_6226:
[----:B------:R-:W-:Y:S05]  /*101e0*/  BSYNC B4 ;  /* 0x0000000000047941 */ /* 0x000fea0003800000 */
.L_x_6225:
        /* <DEDUP_REMOVED lines=44> */
.L_x_6224:
[----:B------:R-:W-:Y:S05]  /*104b0*/  BSYNC B3 ;  /* 0x0000000000037941 */ /* 0x000fea0003800000 */
.L_x_6223:
        /* <DEDUP_REMOVED lines=13> */
.L_x_6219:
[----:B------:R-:W-:Y:S05]  /*10590*/  BSYNC B2 ;  /* 0x0000000000027941 */ /* 0x000fea0003800000 */
.L_x_6217:
        /* <DEDUP_REMOVED lines=8> */
.L_x_6228:
        /* <DEDUP_REMOVED lines=12> */
.L_x_6231:
[----:B------:R-:W-:Y:S02]  /*106e0*/  IMAD.MOV.U32 R17, RZ, RZ, R18 ;  /* 0x000000ffff117224 */ /* 0x000fe400078e0012 */
.L_x_6232:
[----:B------:R-:W-:Y:S05]  /*106f0*/  BSYNC B3 ;  /* 0x0000000000037941 */ /* 0x000fea0003800000 */
.L_x_6230:
        /* <DEDUP_REMOVED lines=16> */
.L_x_6236:
[----:B------:R-:W-:Y:S05]  /*10800*/  BSYNC B4 ;  /* 0x0000000000047941 */ /* 0x000fea0003800000 */
.L_x_6235:
        /* <DEDUP_REMOVED lines=44> */
.L_x_6234:
[----:B------:R-:W-:Y:S05]  /*10ad0*/  BSYNC B3 ;  /* 0x0000000000037941 */ /* 0x000fea0003800000 */
.L_x_6233:
        /* <DEDUP_REMOVED lines=13> */
.L_x_6229:
[----:B------:R-:W-:Y:S05]  /*10bb0*/  BSYNC B2 ;  /* 0x0000000000027941 */ /* 0x000fea0003800000 */
.L_x_6227:
        /* <DEDUP_REMOVED lines=8> */
.L_x_6238:
        /* <DEDUP_REMOVED lines=12> */
.L_x_6241:
[----:B------:R-:W-:Y:S02]  /*10d00*/  IMAD.MOV.U32 R17, RZ, RZ, R18 ;  /* 0x000000ffff117224 */ /* 0x000fe400078e0012 */
.L_x_6242:
[----:B------:R-:W-:Y:S05]  /*10d10*/  BSYNC B3 ;  /* 0x0000000000037941 */ /* 0x000fea0003800000 */
.L_x_6240:
        /* <DEDUP_REMOVED lines=16> */
.L_x_6246:
[----:B------:R-:W-:Y:S05]  /*10e20*/  BSYNC B4 ;  /* 0x0000000000047941 */ /* 0x000fea0003800000 */
.L_x_6245:
        /* <DEDUP_REMOVED lines=44> */
.L_x_6244:
[----:B------:R-:W-:Y:S05]  /*110f0*/  BSYNC B3 ;  /* 0x0000000000037941 */ /* 0x000fea0003800000 */
.L_x_6243:
[----:B------:R-:W2:Y:S01]  /*11100*/  LDL R68, [R1+0x120] ;  /* 0x0001200001447983 */ /* 0x000ea20000100800 */
        /* <DEDUP_REMOVED lines=12> */
.L_x_6239:
[----:B------:R-:W-:Y:S05]  /*111d0*/  BSYNC B2 ;  /* 0x0000000000027941 */ /* 0x000fea0003800000 */
.L_x_6237:
        /* <DEDUP_REMOVED lines=8> */
.L_x_6248:
        /* <DEDUP_REMOVED lines=12> */
.L_x_6251:
[----:B------:R-:W-:Y:S02]  /*11320*/  IMAD.MOV.U32 R17, RZ, RZ, R18 ;  /* 0x000000ffff117224 */ /* 0x000fe400078e0012 */
.L_x_6252:
[----:B------:R-:W-:Y:S05]  /*11330*/  BSYNC B3 ;  /* 0x0000000000037941 */ /* 0x000fea0003800000 */
.L_x_6250:
        /* <DEDUP_REMOVED lines=16> */
.L_x_6256:
[----:B------:R-:W-:Y:S05]  /*11440*/  BSYNC B4 ;  /* 0x0000000000047941 */ /* 0x000fea0003800000 */
.L_x_6255:
        /* <DEDUP_REMOVED lines=44> */
.L_x_6254:
[----:B------:R-:W-:Y:S05]  /*11710*/  BSYNC B3 ;  /* 0x0000000000037941 */ /* 0x000fea0003800000 */
.L_x_6253:
        /* <DEDUP_REMOVED lines=13> */
.L_x_6249:
[----:B------:R-:W-:Y:S05]  /*117f0*/  BSYNC B2 ;  /* 0x0000000000027941 */ /* 0x000fea0003800000 */
.L_x_6247:
        /* <DEDUP_REMOVED lines=8> */
.L_x_6258:
        /* <DEDUP_REMOVED lines=12> */
.L_x_6261:
[----:B------:R-:W-:Y:S02]  /*11940*/  IMAD.MOV.U32 R17, RZ, RZ, R18 ;  /* 0x000000ffff117224 */ /* 0x000fe400078e0012 */
.L_x_6262:
[----:B------:R-:W-:Y:S05]  /*11950*/  BSYNC B3 ;  /* 0x0000000000037941 */ /* 0x000fea0003800000 */
.L_x_6260:
        /* <DEDUP_REMOVED lines=16> */
.L_x_6266:
[----:B------:R-:W-:Y:S05]  /*11a60*/  BSYNC B4 ;  /* 0x0000000000047941 */ /* 0x000fea0003800000 */
.L_x_6265:
        /* <DEDUP_REMOVED lines=44> */
.L_x_6264:
[----:B------:R-:W-:Y:S05]  /*11d30*/  BSYNC B3 ;  /* 0x0000000000037941 */ /* 0x000fea0003800000 */
.L_x_6263:
        /* <DEDUP_REMOVED lines=13> */
.L_x_6259:
[----:B------:R-:W-:Y:S05]  /*11e10*/  BSYNC B2 ;  /* 0x0000000000027941 */ /* 0x000fea0003800000 */
.L_x_6257:
        /* <DEDUP_REMOVED lines=8> */
.L_x_6268:
        /* <DEDUP_REMOVED lines=12> */
.L_x_6271:
[----:B------:R-:W-:Y:S02]  /*11f60*/  IMAD.MOV.U32 R17, RZ, RZ, R18 ;  /* 0x000000ffff117224 */ /* 0x000fe400078e0012 */
.L_x_6272:
[----:B------:R-:W-:Y:S05]  /*11f70*/  BSYNC B3 ;  /* 0x0000000000037941 */ /* 0x000fea0003800000 */
.L_x_6270:
        /* <DEDUP_REMOVED lines=16> */
.L_x_6276:
[----:B------:R-:W-:Y:S05]  /*12080*/  BSYNC B4 ;  /* 0x0000000000047941 */ /* 0x000fea0003800000 */
.L_x_6275:
        /* <DEDUP_REMOVED lines=44> */
.L_x_6274:
[----:B------:R-:W-:Y:S05]  /*12350*/  BSYNC B3 ;  /* 0x0000000000037941 */ /* 0x000fea0003800000 */
.L_x_6273:
        /* <DEDUP_REMOVED lines=13> */
.L_x_6269:
[----:B------:R-:W-:Y:S05]  /*12430*/  BSYNC B2 ;  /* 0x0000000000027941 */ /* 0x000fea0003800000 */
.L_x_6267:
        /* <DEDUP_REMOVED lines=8> */
.L_x_6278:
        /* <DEDUP_REMOVED lines=12> */
.L_x_6281:
[----:B------:R-:W-:Y:S02]  /*12580*/  IMAD.MOV.U32 R42, RZ, RZ, R18 ;  /* 0x000000ffff2a7224 */ /* 0x000fe400078e0012 */
.L_x_6282:
[----:B------:R-:W-:Y:S05]  /*12590*/  BSYNC B3 ;  /* 0x0000000000037941 */ /* 0x000fea0003800000 */
.L_x_6280:
        /* <DEDUP_REMOVED lines=16> */
.L_x_6286:
[----:B------:R-:W-:Y:S05]  /*126a0*/  BSYNC B4 ;  /* 0x0000000000047941 */ /* 0x000fea0003800000 */
.L_x_6285:
        /* <DEDUP_REMOVED lines=44> */
.L_x_6284:
[----:B------:R-:W-:Y:S05]  /*12970*/  BSYNC B3 ;  /* 0x0000000000037941 */ /* 0x000fea0003800000 */
.L_x_6283:
        /* <DEDUP_REMOVED lines=13> */
.L_x_6279:
[----:B------:R-:W-:Y:S05]  /*12a50*/  BSYNC B2 ;  /* 0x0000000000027941 */ /* 0x000fea0003800000 */
.L_x_6277:
        /* <DEDUP_REMOVED lines=29> */
.L_x_6288:
[----:B------:R-:W-:Y:S05]  /*12c30*/  BSYNC B2 ;  /* 0x0000000000027941 */ /* 0x000fea0003800000 */
.L_x_6287:
[----:B------:R-:W-:Y:S02]  /*12c40*/  IADD3 R131, R131, 0x20, RZ ;  /* 0x0000002083837810 */ /* 0x000fe40007ffe0ff */
[----:B------:R-:W-:Y:S02]  /*12c50*/  IADD3 R127, R127, 0x20, RZ ;  /* 0x000000207f7f7810 */ /* 0x000fe40007ffe0ff */
.L_x_6206:
[----:B------:R-:W-:Y:S05]  /*12c60*/  BSYNC B1 ;  /* 0x0000000000017941 */ /* 0x000fea0003800000 */
.L_x_6205:
[----:B------:R-:W-:Y:S01]  /*12c70*/  LOP3.LUT P2, RZ, R5, 0x100, RZ, 0xc0, !PT ;  /* 0x0000010005ff7812 */ /* 0x000fe2000784c0ff */
[----:B------:R-:W-:-:S12]  /*12c80*/  BSSY B1, `(.L_x_6289) ;  /* 0x000033b000017945 */ /* 0x000fd80003800000 */
[----:B------:R-:W-:Y:S05]  /*12c90*/  @!P2 BRA `(.L_x_6290) ;  /* 0x000033900000a947 */ /* 0x000fea0003800000 */
[----:B------:R-:W-:Y:S02]  /*12ca0*/  ISETP.NE.U32.AND P2, PT, RZ, c[0x0][0x180], PT ;  /* 0x00006000ff007a0c */ /* 0x000fe40003f45070 */
[----:B01----:R-:W-:Y:S02]  /*12cb0*/  @P1 MOV R68, 0x10 ;  /* 0x0000001000441802 */ /* 0x003fe40000000f00 */
        /* <DEDUP_REMOVED lines=15> */
.L_x_6292:
        /* <DEDUP_REMOVED lines=12> */
.L_x_6295:
[----:B------:R-:W-:Y:S02]  /*12e70*/  IMAD.MOV.U32 R28, RZ, RZ, R18 ;  /* 0x000000ffff1c7224 */ /* 0x000fe400078e0012 */
.L_x_6296:
[----:B------:R-:W-:Y:S05]  /*12e80*/  BSYNC B3 ;  /* 0x0000000000037941 */ /* 0x000fea0003800000 */
.L_x_6294:
        /* <DEDUP_REMOVED lines=16> */
.L_x_6300:
[----:B------:R-:W-:Y:S05]  /*12f90*/  BSYNC B4 ;  /* 0x0000000000047941 */ /* 0x000fea0003800000 */
.L_x_6299:
        /* <DEDUP_REMOVED lines=44> */
.L_x_6298:
[----:B------:R-:W-:Y:S05]  /*13260*/  BSYNC B3 ;  /* 0x0000000000037941 */ /* 0x000fea0003800000 */
.L_x_6297:
[----:B------:R-:W2:Y:S01]  /*13270*/  LDL R69, [R1+0x10c] ;  /* 0x00010c0001457983 */ /* 0x000ea20000100800 */
        /* <DEDUP_REMOVED lines=12> */
.L_x_6293:
[----:B------:R-:W-:Y:S05]  /*13340*/  BSYNC B2 ;  /* 0x0000000000027941 */ /* 0x000fea0003800000 */
.L_x_6291:
        /* <DEDUP_REMOVED lines=8> */
.L_x_6302:
        /* <DEDUP_REMOVED lines=12> */
.L_x_6305:
[----:B------:R-:W-:Y:S02]  /*13490*/  IMAD.MOV.U32 R17, RZ, RZ, R18 ;  /* 0x000000ffff117224 */ /* 0x000fe400078e0012 */
.L_x_6306:
[----:B------:R-:W-:Y:S05]  /*134a0*/  BSYNC B3 ;  /* 0x0000000000037941 */ /* 0x000fea0003800000 */
.L_x_6304:
        /* <DEDUP_REMOVED lines=16> */
.L_x_6310:
[----:B------:R-:W-:Y:S05]  /*135b0*/  BSYNC B4 ;  /* 0x0000000000047941 */ /* 0x000fea0003800000 */
.L_x_6309:
        /* <DEDUP_REMOVED lines=44> */
.L_x_6308:
[----:B------:R-:W-:Y:S05]  /*13880*/  BSYNC B3 ;  /* 0x0000000000037941 */ /* 0x000fea0003800000 */
.L_x_6307:
        /* <DEDUP_REMOVED lines=13> */
.L_x_6303:
[----:B------:R-:W-:Y:S05]  /*13960*/  BSYNC B2 ;  /* 0x0000000000027941 */ /* 0x000fea0003800000 */
.L_x_6301:
        /* <DEDUP_REMOVED lines=8> */
.L_x_6312:
        /* <DEDUP_REMOVED lines=12> */
.L_x_6315:
[----:B------:R-:W-:Y:S02]  /*13ab0*/  MOV R17, R18 ;  /* 0x0000001200117202 */ /* 0x000fe40000000f00 */
.L_x_6316:
[----:B------:R-:W-:Y:S05]  /*13ac0*/  BSYNC B3 ;  /* 0x0000000000037941 */ /* 0x000fea0003800000 */
.L_x_6314:
        /* <DEDUP_REMOVED lines=16> */
.L_x_6320:
[----:B------:R-:W-:Y:S05]  /*13bd0*/  BSYNC B4 ;  /* 0x0000000000047941 */ /* 0x000fea0003800000 */
.L_x_6319:
        /* <DEDUP_REMOVED lines=44> */
.L_x_6318:
[----:B------:R-:W-:Y:S05]  /*13ea0*/  BSYNC B3 ;  /* 0x0000000000037941 */ /* 0x000fea0003800000 */
.L_x_6317:
        /* <DEDUP_REMOVED lines=13> */
.L_x_6313:
[----:B------:R-:W-:Y:S05]  /*13f80*/  BSYNC B2 ;  /* 0x0000000000027941 */ /* 0x000fea0003800000 */
.L_x_6311:
        /* <DEDUP_REMOVED lines=8> */
.L_x_6322:
        /* <DEDUP_REMOVED lines=12> */
.L_x_6325:
[----:B------:R-:W-:Y:S02]  /*140d0*/  IMAD.MOV.U32 R17, RZ, RZ, R18 ;  /* 0x000000ffff117224 */ /* 0x000fe400078e0012 */
.L_x_6326:
[----:B------:R-:W-:Y:S05]  /*140e0*/  BSYNC B3 ;  /* 0x0000000000037941 */ /* 0x000fea0003800000 */
.L_x_6324:
        /* <DEDUP_REMOVED lines=16> */
.L_x_6330:
[----:B------:R-:W-:Y:S05]  /*141f0*/  BSYNC B4 ;  /* 0x0000000000047941 */ /* 0x000fea0003800000 */
.L_x_6329:
        /* <DEDUP_REMOVED lines=44> */
.L_x_6328:
[----:B------:R-:W-:Y:S05]  /*144c0*/  BSYNC B3 ;  /* 0x0000000000037941 */ /* 0x000fea0003800000 */
.L_x_6327:
        /* <DEDUP_REMOVED lines=13> */
.L_x_6323:
[----:B------:R-:W-:Y:S05]  /*145a0*/  BSYNC B2 ;  /* 0x0000000000027941 */ /* 0x000fea0003800000 */
.L_x_6321:
        /* <DEDUP_REMOVED lines=8> */
.L_x_6332:
        /* <DEDUP_REMOVED lines=12> */
.L_x_6335:
[----:B------:R-:W-:Y:S02]  /*146f0*/  IMAD.MOV.U32 R17, RZ, RZ, R18 ;  /* 0x000000ffff117224 */ /* 0x000fe400078e0012 */
.L_x_6336:
[----:B------:R-:W-:Y:S05]  /*14700*/  BSYNC B3 ;  /* 0x0000000000037941 */ /* 0x000fea0003800000 */
.L_x_6334:
        /* <DEDUP_REMOVED lines=16> */
.L_x_6340:
[----:B------:R-:W-:Y:S05]  /*14810*/  BSYNC B4 ;  /* 0x0000000000047941 */ /* 0x000fea0003800000 */
.L_x_6339:
        /* <DEDUP_REMOVED lines=44> */
.L_x_6338:
[----:B------:R-:W-:Y:S05]  /*14ae0*/  BSYNC B3 ;  /* 0x0000000000037941 */ /* 0x000fea0003800000 */
.L_x_6337:
        /* <DEDUP_REMOVED lines=13> */
.L_x_6333:
[----:B------:R-:W-:Y:S05]  /*14bc0*/  BSYNC B2 ;  /* 0x0000000000027941 */ /* 0x000fea0003800000 */
.L_x_6331:
        /* <DEDUP_REMOVED lines=8> */
.L_x_6342:
        /* <DEDUP_REMOVED lines=12> */
.L_x_6345:
[----:B------:R-:W-:Y:S02]  /*14d10*/  MOV R17, R18 ;  /* 0x0000001200117202 */ /* 0x000fe40000000f00 */
.L_x_6346:
[----:B------:R-:W-:Y:S05]  /*14d20*/  BSYNC B3 ;  /* 0x0000000000037941 */ /* 0x000fea0003800000 */
.L_x_6344:
        /* <DEDUP_REMOVED lines=16> */
.L_x_6350:
[----:B------:R-:W-:Y:S05]  /*14e30*/  BSYNC B4 ;  /* 0x0000000000047941 */ /* 0x000fea0003800000 */
.L_x_6349:
        /* <DEDUP_REMOVED lines=44> */
.L_x_6348:
[----:B------:R-:W-:Y:S05]  /*15100*/  BSYNC B3 ;  /* 0x0000000000037941 */ /* 0x000fea0003800000 */
.L_x_6347:
        /* <DEDUP_REMOVED lines=13> */
.L_x_6343:
[----:B------:R-:W-:Y:S05]  /*151e0*/  BSYNC B2 ;  /* 0x0000000000027941 */ /* 0x000fea0003800000 */
.L_x_6341:
        /* <DEDUP_REMOVED lines=8> */
.L_x_6352:
        /* <DEDUP_REMOVED lines=12> */
.L_x_6355:
[----:B------:R-:W-:Y:S02]  /*15330*/  IMAD.MOV.U32 R17, RZ, RZ, R18 ;  /* 0x000000ffff117224 */ /* 0x000fe400078e0012 */
.L_x_6356:
[----:B------:R-:W-:Y:S05]  /*15340*/  BSYNC B3 ;  /* 0x0000000000037941 */ /* 0x000fea0003800000 */
.L_x_6354:
        /* <DEDUP_REMOVED lines=16> */
.L_x_6360:
[----:B------:R-:W-:Y:S05]  /*15450*/  BSYNC B4 ;  /* 0x0000000000047941 */ /* 0x000fea0003800000 */
.L_x_6359:
        /* <DEDUP_REMOVED lines=44> */
.L_x_6358:
[----:B------:R-:W-:Y:S05]  /*15720*/  BSYNC B3 ;  /* 0x0000000000037941 */ /* 0x000fea0003800000 */
.L_x_6357:
        /* <DEDUP_REMOVED lines=13> */
.L_x_6353:
[----:B------:R-:W-:Y:S05]  /*15800*/  BSYNC B2 ;  /* 0x0000000000027941 */ /* 0x000fea0003800000 */
.L_x_6351:
        /* <DEDUP_REMOVED lines=8> */
.L_x_6362:
        /* <DEDUP_REMOVED lines=12> */
.L_x_6365:
[----:B------:R-:W-:Y:S02]  /*15950*/  IMAD.MOV.U32 R42, RZ, RZ, R18 ;  /* 0x000000ffff2a7224 */ /* 0x000fe400078e0012 */
.L_x_6366:
[----:B------:R-:W-:Y:S05]  /*15960*/  BSYNC B3 ;  /* 0x0000000000037941 */ /* 0x000fea0003800000 */
.L_x_6364:
        /* <DEDUP_REMOVED lines=16> */
.L_x_6370:
[----:B------:R-:W-:Y:S05]  /*15a70*/  BSYNC B4 ;  /* 0x0000000000047941 */ /* 0x000fea0003800000 */
.L_x_6369:
        /* <DEDUP_REMOVED lines=44> */
.L_x_6368:
[----:B------:R-:W-:Y:S05]  /*15d40*/  BSYNC B3 ;  /* 0x0000000000037941 */ /* 0x000fea0003800000 */
.L_x_6367:
        /* <DEDUP_REMOVED lines=13> */
.L_x_6363:
[----:B------:R-:W-:Y:S05]  /*15e20*/  BSYNC B2 ;  /* 0x0000000000027941 */ /* 0x000fea0003800000 */
.L_x_6361:
        /* <DEDUP_REMOVED lines=29> */
.L_x_6372:
[----:B------:R-:W-:Y:S05]  /*16000*/  BSYNC B2 ;  /* 0x0000000000027941 */ /* 0x000fea0003800000 */
.L_x_6371:
[----:B------:R-:W-:Y:S02]  /*16010*/  IADD3 R131, R131, 0x20, RZ ;  /* 0x0000002083837810 */ /* 0x000fe40007ffe0ff */
[----:B------:R-:W-:Y:S02]  /*16020*/  IADD3 R127, R127, 0x20, RZ ;  /* 0x000000207f7f7810 */ /* 0x000fe40007ffe0ff */
.L_x_6290:
[----:B------:R-:W-:Y:S05]  /*16030*/  BSYNC B1 ;  /* 0x0000000000017941 */ /* 0x000fea0003800000 */
.L_x_6289:
        /* <DEDUP_REMOVED lines=20> */
.L_x_6376:
        /* <DEDUP_REMOVED lines=12> */
.L_x_6379:
[----:B------:R-:W-:Y:S02]  /*16240*/  IMAD.MOV.U32 R28, RZ, RZ, R18 ;  /* 0x000000ffff1c7224 */ /* 0x000fe400078e0012 */
.L_x_6380:
[----:B------:R-:W-:Y:S05]  /*16250*/  BSYNC B3 ;  /* 0x0000000000037941 */ /* 0x000fea0003800000 */
.L_x_6378:
        /* <DEDUP_REMOVED lines=16> */
.L_x_6384:
[----:B------:R-:W-:Y:S05]  /*16360*/  BSYNC B4 ;  /* 0x0000000000047941 */ /* 0x000fea0003800000 */
.L_x_6383:
        /* <DEDUP_REMOVED lines=44> */
.L_x_6382:
[----:B------:R-:W-:Y:S05]  /*16630*/  BSYNC B3 ;  /* 0x0000000000037941 */ /* 0x000fea0003800000 */
.L_x_6381:
        /* <DEDUP_REMOVED lines=13> */
.L_x_6377:
[----:B------:R-:W-:Y:S05]  /*16710*/  BSYNC B2 ;  /* 0x0000000000027941 */ /* 0x000fea0003800000 */
.L_x_6375:
        /* <DEDUP_REMOVED lines=8> */
.L_x_6386:
        /* <DEDUP_REMOVED lines=12> */
.L_x_6389:
[----:B------:R-:W-:Y:S02]  /*16860*/  IMAD.MOV.U32 R17, RZ, RZ, R18 ;  /* 0x000000ffff117224 */ /* 0x000fe400078e0012 */
.L_x_6390:
[----:B------:R-:W-:Y:S05]  /*16870*/  BSYNC B3 ;  /* 0x0000000000037941 */ /* 0x000fea0003800000 */
.L_x_6388:
        /* <DEDUP_REMOVED lines=16> */
.L_x_6394:
[----:B------:R-:W-:Y:S05]  /*16980*/  BSYNC B4 ;  /* 0x0000000000047941 */ /* 0x000fea0003800000 */
.L_x_6393:
        /* <DEDUP_REMOVED lines=44> */
.L_x_6392:
[----:B------:R-:W-:Y:S05]  /*16c50*/  BSYNC B3 ;  /* 0x0000000000037941 */ /* 0x000fea0003800000 */
.L_x_6391:
        /* <DEDUP_REMOVED lines=13> */
.L_x_6387:
[----:B------:R-:W-:Y:S05]  /*16d30*/  BSYNC B2 ;  /* 0x0000000000027941 */ /* 0x000fea0003800000 */
.L_x_6385:
        /* <DEDUP_REMOVED lines=8> */
.L_x_6396:
        /* <DEDUP_REMOVED lines=12> */
.L_x_6399:
[----:B------:R-:W-:Y:S02]  /*16e80*/  IMAD.MOV.U32 R17, RZ, RZ, R18 ;  /* 0x000000ffff117224 */ /* 0x000fe400078e0012 */
.L_x_6400:
[----:B------:R-:W-:Y:S05]  /*16e90*/  BSYNC B3 ;  /* 0x0000000000037941 */ /* 0x000fea0003800000 */
.L_x_6398:
        /* <DEDUP_REMOVED lines=16> */
.L_x_6404:
[----:B------:R-:W-:Y:S05]  /*16fa0*/  BSYNC B4 ;  /* 0x0000000000047941 */ /* 0x000fea0003800000 */
.L_x_6403:
        /* <DEDUP_REMOVED lines=44> */
.L_x_6402:
[----:B------:R-:W-:Y:S05]  /*17270*/  BSYNC B3 ;  /* 0x0000000000037941 */ /* 0x000fea0003800000 */
.L_x_6401:
        /* <DEDUP_REMOVED lines=13> */
.L_x_6397:
[----:B------:R-:W-:Y:S05]  /*17350*/  BSYNC B2 ;  /* 0x0000000000027941 */ /* 0x000fea0003800000 */
.L_x_6395:
        /* <DEDUP_REMOVED lines=8> */
.L_x_6406:
        /* <DEDUP_REMOVED lines=12> */
.L_x_6409:
[----:B------:R-:W-:Y:S02]  /*174a0*/  IMAD.MOV.U32 R17, RZ, RZ, R18 ;  /* 0x000000ffff117224 */ /* 0x000fe400078e0012 */
.L_x_6410:
[----:B------:R-:W-:Y:S05]  /*174b0*/  BSYNC B3 ;  /* 0x0000000000037941 */ /* 0x000fea0003800000 */
.L_x_6408:
        /* <DEDUP_REMOVED lines=16> */
.L_x_6414:
[----:B------:R-:W-:Y:S05]  /*175c0*/  BSYNC B4 ;  /* 0x0000000000047941 */ /* 0x000fea0003800000 */
.L_x_6413:
        /* <DEDUP_REMOVED lines=44> */
.L_x_6412:
[----:B------:R-:W-:Y:S05]  /*17890*/  BSYNC B3 ;  /* 0x0000000000037941 */ /* 0x000fea0003800000 */
.L_x_6411:
        /* <DEDUP_REMOVED lines=13> */
.L_x_6407:
[----:B------:R-:W-:Y:S05]  /*17970*/  BSYNC B2 ;  /* 0x0000000000027941 */ /* 0x000fea0003800000 */
.L_x_6405:
        /* <DEDUP_REMOVED lines=8> */
.L_x_6416:
        /* <DEDUP_REMOVED lines=12> */
.L_x_6419:
[----:B------:R-:W-:Y:S02]  /*17ac0*/  IMAD.MOV.U32 R17, RZ, RZ, R18 ;  /* 0x000000ffff117224 */ /* 0x000fe400078e0012 */
.L_x_6420:
[----:B------:R-:W-:Y:S05]  /*17ad0*/  BSYNC B3 ;  /* 0x0000000000037941 */ /* 0x000fea0003800000 */
.L_x_6418:
        /* <DEDUP_REMOVED lines=16> */
.L_x_6424:
[----:B------:R-:W-:Y:S05]  /*17be0*/  BSYNC B4 ;  /* 0x0000000000047941 */ /* 0x000fea0003800000 */
.L_x_6423:
        /* <DEDUP_REMOVED lines=44> */
.L_x_6422:
[----:B------:R-:W-:Y:S05]  /*17eb0*/  BSYNC B3 ;  /* 0x0000000000037941 */ /* 0x000fea0003800000 */
.L_x_6421:
        /* <DEDUP_REMOVED lines=13> */
.L_x_6417:
[----:B------:R-:W-:Y:S05]  /*17f90*/  BSYNC B2 ;  /* 0x0000000000027941 */ /* 0x000fea0003800000 */
.L_x_6415:
        /* <DEDUP_REMOVED lines=8> */
.L_x_6426:
        /* <DEDUP_REMOVED lines=12> */
.L_x_6429:
[----:B------:R-:W-:Y:S02]  /*180e0*/  IMAD.MOV.U32 R17, RZ, RZ, R18 ;  /* 0x000000ffff117224 */ /* 0x000fe400078e0012 */
.L_x_6430:
[----:B------:R-:W-:Y:S05]  /*180f0*/  BSYNC B3 ;  /* 0x0000000000037941 */ /* 0x000fea0003800000 */
.L_x_6428:
        /* <DEDUP_REMOVED lines=16> */
.L_x_6434:
[----:B------:R-:W-:Y:S05]  /*18200*/  BSYNC B4 ;  /* 0x0000000000047941 */ /* 0x000fea0003800000 */
.L_x_6433:
        /* <DEDUP_REMOVED lines=44> */
.L_x_6432:
[----:B------:R-:W-:Y:S05]  /*184d0*/  BSYNC B3 ;  /* 0x0000000000037941 */ /* 0x000fea0003800000 */
.L_x_6431:
        /* <DEDUP_REMOVED lines=13> */
.L_x_6427:
[----:B------:R-:W-:Y:S05]  /*185b0*/  BSYNC B2 ;  /* 0x0000000000027941 */ /* 0x000fea0003800000 */
.L_x_6425:
        /* <DEDUP_REMOVED lines=8> */
.L_x_6436:
        /* <DEDUP_REMOVED lines=12> */
.L_x_6439:
[----:B------:R-:W-:Y:S02]  /*18700*/  IMAD.MOV.U32 R17, RZ, RZ, R18 ;  /* 0x000000ffff117224 */ /* 0x000fe400078e0012 */
.L_x_6440:
[----:B------:R-:W-:Y:S05]  /*18710*/  BSYNC B3 ;  /* 0x0000000000037941 */ /* 0x000fea0003800000 */
.L_x_6438:
        /* <DEDUP_REMOVED lines=16> */
.L_x_6444:
[----:B------:R-:W-:Y:S05]  /*18820*/  BSYNC B4 ;  /* 0x0000000000047941 */ /* 0x000fea0003800000 */
.L_x_6443:
        /* <DEDUP_REMOVED lines=44> */
.L_x_6442:
[----:B------:R-:W-:Y:S05]  /*18af0*/  BSYNC B3 ;  /* 0x0000000000037941 */ /* 0x000fea0003800000 */
.L_x_6441:
        /* <DEDUP_REMOVED lines=13> */
.L_x_6437:
[----:B------:R-:W-:Y:S05]  /*18bd0*/  BSYNC B2 ;  /* 0x0000000000027941 */ /* 0x000fea0003800000 */
.L_x_6435:
        /* <DEDUP_REMOVED lines=8> */
.L_x_6446:
        /* <DEDUP_REMOVED lines=12> */
.L_x_6449:
[----:B------:R-:W-:Y:S02]  /*18d20*/  IMAD.MOV.U32 R42, RZ, RZ, R18 ;  /* 0x000000ffff2a7224 */ /* 0x000fe400078e0012 */
.L_x_6450:
[----:B------:R-:W-:Y:S05]  /*18d30*/  BSYNC B3 ;  /* 0x0000000000037941 */ /* 0x000fea0003800000 */
.L_x_6448:
        /* <DEDUP_REMOVED lines=16> */
.L_x_6454:
[----:B------:R-:W-:Y:S05]  /*18e40*/  BSYNC B4 ;  /* 0x0000000000047941 */ /* 0x000fea0003800000 */
.L_x_6453:
        /* <DEDUP_REMOVED lines=44> */
.L_x_6452:
[----:B------:R-:W-:Y:S05]  /*19110*/  BSYNC B3 ;  /* 0x0000000000037941 */ /* 0x000fea0003800000 */
.L_x_6451:
        /* <DEDUP_REMOVED lines=13> */
.L_x_6447:
[----:B------:R-:W-:Y:S05]  /*191f0*/  BSYNC B2 ;  /* 0x0000000000027941 */ /* 0x000fea0003800000 */
.L_x_6445:
        /* <DEDUP_REMOVED lines=29> */
.L_x_6456:
[----:B------:R-:W-:Y:S05]  /*193d0*/  BSYNC B2 ;  /* 0x0000000000027941 */ /* 0x000fea0003800000 */
.L_x_6455:
[----:B------:R-:W-:Y:S02]  /*193e0*/  IADD3 R131, R131, 0x20, RZ ;  /* 0x0000002083837810 */ /* 0x000fe40007ffe0ff */
[----:B------:R-:W-:Y:S02]  /*193f0*/  IADD3 R127, R127, 0x20, RZ ;  /* 0x000000207f7f7810 */ /* 0x000fe40007ffe0ff */
.L_x_6374:
[----:B------:R-:W-:Y:S05]  /*19400*/  BSYNC B1 ;  /* 0x0000000000017941 */ /* 0x000fea0003800000 */
.L_x_6373:
        /* <DEDUP_REMOVED lines=20> */
.L_x_6460:
        /* <DEDUP_REMOVED lines=12> */
.L_x_6463:
[----:B------:R-:W-:Y:S02]  /*19610*/  IMAD.MOV.U32 R28, RZ, RZ, R18 ;  /* 0x000000ffff1c7224 */ /* 0x000fe400078e0012 */
.L_x_6464:
[----:B------:R-:W-:Y:S05]  /*19620*/  BSYNC B3 ;  /* 0x0000000000037941 */ /* 0x000fea0003800000 */
.L_x_6462:
        /* <DEDUP_REMOVED lines=16> */
.L_x_6468:
[----:B------:R-:W-:Y:S05]  /*19730*/  BSYNC B4 ;  /* 0x0000000000047941 */ /* 0x000fea0003800000 */
.L_x_6467:
        /* <DEDUP_REMOVED lines=44> */
.L_x_6466:
[----:B------:R-:W-:Y:S05]  /*19a00*/  BSYNC B3 ;  /* 0x0000000000037941 */ /* 0x000fea0003800000 */
.L_x_6465:
        /* <DEDUP_REMOVED lines=13> */
.L_x_6461:
[----:B------:R-:W-:Y:S05]  /*19ae0*/  BSYNC B2 ;  /* 0x0000000000027941 */ /* 0x000fea0003800000 */
.L_x_6459:
        /* <DEDUP_REMOVED lines=8> */
.L_x_6470:
        /* <DEDUP_REMOVED lines=12> */
.L_x_6473:
[----:B------:R-:W-:Y:S02]  /*19c30*/  IMAD.MOV.U32 R17, RZ, RZ, R18 ;  /* 0x000000ffff117224 */ /* 0x000fe400078e0012 */
.L_x_6474:
[----:B------:R-:W-:Y:S05]  /*19c40*/  BSYNC B3 ;  /* 0x0000000000037941 */ /* 0x000fea0003800000 */
.L_x_6472:
        /* <DEDUP_REMOVED lines=16> */
.L_x_6478:
[----:B------:R-:W-:Y:S05]  /*19d50*/  BSYNC B4 ;  /* 0x0000000000047941 */ /* 0x000fea0003800000 */
.L_x_6477:
        /* <DEDUP_REMOVED lines=44> */
.L_x_6476:
[----:B------:R-:W-:Y:S05]  /*1a020*/  BSYNC B3 ;  /* 0x0000000000037941 */ /* 0x000fea0003800000 */
.L_x_6475:
        /* <DEDUP_REMOVED lines=13> */
.L_x_6471:
[----:B------:R-:W-:Y:S05]  /*1a100*/  BSYNC B2 ;  /* 0x0000000000027941 */ /* 0x000fea0003800000 */
.L_x_6469:
        /* <DEDUP_REMOVED lines=8> */
.L_x_6480:
        /* <DEDUP_REMOVED lines=12> */
.L_x_6483:
[----:B------:R-:W-:Y:S02]  /*1a250*/  MOV R17, R18 ;  /* 0x0000001200117202 */ /* 0x000fe40000000f00 */
.L_x_6484:
[----:B------:R-:W-:Y:S05]  /*1a260*/  BSYNC B3 ;  /* 0x0000000000037941 */ /* 0x000fea0003800000 */
.L_x_6482:
        /* <DEDUP_REMOVED lines=16> */
.L_x_6488:
[----:B------:R-:W-:Y:S05]  /*1a370*/  BSYNC B4 ;  /* 0x0000000000047941 */ /* 0x000fea0003800000 */
.L_x_6487:
        /* <DEDUP_REMOVED lines=44> */
.L_x_6486:
[----:B------:R-:W-:Y:S05]  /*1a640*/  BSYNC B3 ;  /* 0x0000000000037941 */ /* 0x000fea0003800000 */
.L_x_6485:
        /* <DEDUP_REMOVED lines=13> */
.L_x_6481:
[----:B------:R-:W-:Y:S05]  /*1a720*/  BSYNC B2 ;  /* 0x0000000000027941 */ /* 0x000fea0003800000 */
.L_x_6479:
        /* <DEDUP_REMOVED lines=8> */
.L_x_6490:
        /* <DEDUP_REMOVED lines=12> */
.L_x_6493:
[----:B------:R-:W-:Y:S02]  /*1a870*/  IMAD.MOV.U32 R17, RZ, RZ, R18 ;  /* 0x000000ffff117224 */ /* 0x000fe400078e0012 */
.L_x_6494:
[----:B------:R-:W-:Y:S05]  /*1a880*/  BSYNC B3 ;  /* 0x0000000000037941 */ /* 0x000fea0003800000 */
.L_x_6492:
        /* <DEDUP_REMOVED lines=16> */
.L_x_6498:
[----:B------:R-:W-:Y:S05]  /*1a990*/  BSYNC B4 ;  /* 0x0000000000047941 */ /* 0x000fea0003800000 */
.L_x_6497:
        /* <DEDUP_REMOVED lines=44> */
.L_x_6496:
[----:B------:R-:W-:Y:S05]  /*1ac60*/  BSYNC B3 ;  /* 0x0000000000037941 */ /* 0x000fea0003800000 */
.L_x_6495:
        /* <DEDUP_REMOVED lines=13> */
.L_x_6491:
[----:B------:R-:W-:Y:S05]  /*1ad40*/  BSYNC B2 ;  /* 0x0000000000027941 */ /* 0x000fea0003800000 */
.L_x_6489:
        /* <DEDUP_REMOVED lines=8> */
.L_x_6500:
        /* <DEDUP_REMOVED lines=12> */
.L_x_6503:
[----:B------:R-:W-:Y:S02]  /*1ae90*/  IMAD.MOV.U32 R17, RZ, RZ, R18 ;  /* 0x000000ffff117224 */ /* 0x000fe400078e0012 */
.L_x_6504:
[----:B------:R-:W-:Y:S05]  /*1aea0*/  BSYNC B3 ;  /* 0x0000000000037941 */ /* 0x000fea0003800000 */
.L_x_6502:
        /* <DEDUP_REMOVED lines=16> */
.L_x_6508:
[----:B------:R-:W-:Y:S05]  /*1afb0*/  BSYNC B4 ;  /* 0x0000000000047941 */ /* 0x000fea0003800000 */
.L_x_6507:
        /* <DEDUP_REMOVED lines=44> */
.L_x_6506:
[----:B------:R-:W-:Y:S05]  /*1b280*/  BSYNC B3 ;  /* 0x0000000000037941 */ /* 0x000fea0003800000 */
.L_x_6505:
        /* <DEDUP_REMOVED lines=13> */
.L_x_6501:
[----:B------:R-:W-:Y:S05]  /*1b360*/  BSYNC B2 ;  /* 0x0000000000027941 */ /* 0x000fea0003800000 */
.L_x_6499:
        /* <DEDUP_REMOVED lines=8> */
.L_x_6510:
        /* <DEDUP_REMOVED lines=12> */
.L_x_6513:
[----:B------:R-:W-:Y:S02]  /*1b4b0*/  MOV R17, R18 ;  /* 0x0000001200117202 */ /* 0x000fe40000000f00 */
.L_x_6514:
[----:B------:R-:W-:Y:S05]  /*1b4c0*/  BSYNC B3 ;  /* 0x0000000000037941 */ /* 0x000fea0003800000 */
.L_x_6512:
        /* <DEDUP_REMOVED lines=16> */
.L_x_6518:
[----:B------:R-:W-:Y:S05]  /*1b5d0*/  BSYNC B4 ;  /* 0x0000000000047941 */ /* 0x000fea0003800000 */
.L_x_6517:
        /* <DEDUP_REMOVED lines=44> */
.L_x_6516:
[----:B------:R-:W-:Y:S05]  /*1b8a0*/  BSYNC B3 ;  /* 0x0000000000037941 */ /* 0x000fea0003800000 */
.L_x_6515:
        /* <DEDUP_REMOVED lines=13> */
.L_x_6511:
[----:B------:R-:W-:Y:S05]  /*1b980*/  BSYNC B2 ;  /* 0x0000000000027941 */ /* 0x000fea0003800000 */
.L_x_6509:
        /* <DEDUP_REMOVED lines=8> */
.L_x_6520:
        /* <DEDUP_REMOVED lines=12> */
.L_x_6523:
[----:B------:R-:W-:Y:S02]  /*1bad0*/  IMAD.MOV.U32 R17, RZ, RZ, R18 ;  /* 0x000000ffff117224 */ /* 0x000fe400078e0012 */
.L_x_6524:
[----:B------:R-:W-:Y:S05]  /*1bae0*/  BSYNC B3 ;  /* 0x0000000000037941 */ /* 0x000fea0003800000 */
.L_x_6522:
        /* <DEDUP_REMOVED lines=16> */
.L_x_6528:
[----:B------:R-:W-:Y:S05]  /*1bbf0*/  BSYNC B4 ;  /* 0x0000000000047941 */ /* 0x000fea0003800000 */
.L_x_6527:
        /* <DEDUP_REMOVED lines=44> */
.L_x_6526:
[----:B------:R-:W-:Y:S05]  /*1bec0*/  BSYNC B3 ;  /* 0x0000000000037941 */ /* 0x000fea0003800000 */
.L_x_6525:
        /* <DEDUP_REMOVED lines=13> */
.L_x_6521:
[----:B------:R-:W-:Y:S05]  /*1bfa0*/  BSYNC B2 ;  /* 0x0000000000027941 */ /* 0x000fea0003800000 */
.L_x_6519:
        /* <DEDUP_REMOVED lines=8> */
.L_x_6530:
        /* <DEDUP_REMOVED lines=12> */
.L_x_6533:
[----:B------:R-:W-:Y:S02]  /*1c0f0*/  IMAD.MOV.U32 R42, RZ, RZ, R18 ;  /* 0x000000ffff2a7224 */ /* 0x000fe400078e0012 */
.L_x_6534:
[----:B------:R-:W-:Y:S05]  /*1c100*/  BSYNC B3 ;  /* 0x0000000000037941 */ /* 0x000fea0003800000 */
.L_x_6532:
        /* <DEDUP_REMOVED lines=16> */
.L_x_6538:
[----:B------:R-:W-:Y:S05]  /*1c210*/  BSYNC B4 ;  /* 0x0000000000047941 */ /* 0x000fea0003800000 */
.L_x_6537:
        /* <DEDUP_REMOVED lines=44> */
.L_x_6536:
[----:B------:R-:W-:Y:S05]  /*1c4e0*/  BSYNC B3 ;  /* 0x0000000000037941 */ /* 0x000fea0003800000 */
.L_x_6535:
        /* <DEDUP_REMOVED lines=13> */
.L_x_6531:
[----:B------:R-:W-:Y:S05]  /*1c5c0*/  BSYNC B2 ;  /* 0x0000000000027941 */ /* 0x000fea0003800000 */
.L_x_6529:
        /* <DEDUP_REMOVED lines=29> */
.L_x_6540:
[----:B------:R-:W-:Y:S05]  /*1c7a0*/  BSYNC B2 ;  /* 0x0000000000027941 */ /* 0x000fea0003800000 */
.L_x_6539:
[----:B------:R-:W-:Y:S02]  /*1c7b0*/  IADD3 R131, R131, 0x20, RZ ;  /* 0x0000002083837810 */ /* 0x000fe40007ffe0ff */
[----:B------:R-:W-:Y:S02]  /*1c7c0*/  IADD3 R127, R127, 0x20, RZ ;  /* 0x000000207f7f7810 */ /* 0x000fe40007ffe0ff */
.L_x_6458:
[----:B------:R-:W-:Y:S05]  /*1c7d0*/  BSYNC B1 ;  /* 0x0000000000017941 */ /* 0x000fea0003800000 */
.L_x_6457:
        /* <DEDUP_REMOVED lines=20> */
.L_x_6544:
        /* <DEDUP_REMOVED lines=12> */
.L_x_6547:
[----:B------:R-:W-:Y:S02]  /*1c9e0*/  IMAD.MOV.U32 R28, RZ, RZ, R18 ;  /* 0x000000ffff1c7224 */ /* 0x000fe400078e0012 */
.L_x_6548:
[----:B------:R-:W-:Y:S05]  /*1c9f0*/  BSYNC B3 ;  /* 0x0000000000037941 */ /* 0x000fea0003800000 */
.L_x_6546:
        /* <DEDUP_REMOVED lines=16> */
.L_x_6552:
[----:B------:R-:W-:Y:S05]  /*1cb00*/  BSYNC B4 ;  /* 0x0000000000047941 */ /* 0x000fea0003800000 */
.L_x_6551:
        /* <DEDUP_REMOVED lines=44> */
.L_x_6550:
[----:B------:R-:W-:Y:S05]  /*1cdd0*/  BSYNC B3 ;  /* 0x0000000000037941 */ /* 0x000fea0003800000 */
.L_x_6549:
        /* <DEDUP_REMOVED lines=13> */
.L_x_6545:
[----:B------:R-:W-:Y:S05]  /*1ceb0*/  BSYNC B2 ;  /* 0x0000000000027941 */ /* 0x000fea0003800000 */
.L_x_6543:
        /* <DEDUP_REMOVED lines=8> */
.L_x_6554:
        /* <DEDUP_REMOVED lines=12> */
.L_x_6557:
[----:B------:R-:W-:Y:S02]  /*1d000*/  IMAD.MOV.U32 R17, RZ, RZ, R18 ;  /* 0x000000ffff117224 */ /* 0x000fe400078e0012 */
.L_x_6558:
[----:B------:R-:W-:Y:S05]  /*1d010*/  BSYNC B3 ;  /* 0x0000000000037941 */ /* 0x000fea0003800000 */
.L_x_6556:
        /* <DEDUP_REMOVED lines=16> */
.L_x_6562:
[----:B------:R-:W-:Y:S05]  /*1d120*/  BSYNC B4 ;  /* 0x0000000000047941 */ /* 0x000fea0003800000 */
.L_x_6561:
        /* <DEDUP_REMOVED lines=44> */
.L_x_6560:
[----:B------:R-:W-:Y:S05]  /*1d3f0*/  BSYNC B3 ;  /* 0x0000000000037941 */ /* 0x000fea0003800000 */
.L_x_6559:
        /* <DEDUP_REMOVED lines=13> */
.L_x_6555:
[----:B------:R-:W-:Y:S05]  /*1d4d0*/  BSYNC B2 ;  /* 0x0000000000027941 */ /* 0x000fea0003800000 */
.L_x_6553:
        /* <DEDUP_REMOVED lines=8> */
.L_x_6564:
        /* <DEDUP_REMOVED lines=12> */
.L_x_6567:
[----:B------:R-:W-:Y:S02]  /*1d620*/  IMAD.MOV.U32 R17, RZ, RZ, R18 ;  /* 0x000000ffff117224 */ /* 0x000fe400078e0012 */
.L_x_6568:
[----:B------:R-:W-:Y:S05]  /*1d630*/  BSYNC B3 ;  /* 0x0000000000037941 */ /* 0x000fea0003800000 */
.L_x_6566:
        /* <DEDUP_REMOVED lines=16> */
.L_x_6572:
[----:B------:R-:W-:Y:S05]  /*1d740*/  BSYNC B4 ;  /* 0x0000000000047941 */ /* 0x000fea0003800000 */
.L_x_6571:
        /* <DEDUP_REMOVED lines=44> */
.L_x_6570:
[----:B------:R-:W-:Y:S05]  /*1da10*/  BSYNC B3 ;  /* 0x0000000000037941 */ /* 0x000fea0003800000 */
.L_x_6569:
        /* <DEDUP_REMOVED lines=13> */
.L_x_6565:
[----:B------:R-:W-:Y:S05]  /*1daf0*/  BSYNC B2 ;  /* 0x0000000000027941 */ /* 0x000fea0003800000 */
.L_x_6563:
        /* <DEDUP_REMOVED lines=8> */
.L_x_6574:
        /* <DEDUP_REMOVED lines=12> */
.L_x_6577:
[----:B------:R-:W-:Y:S02]  /*1dc40*/  IMAD.MOV.U32 R17, RZ, RZ, R18 ;  /* 0x000000ffff117224 */ /* 0x000fe400078e0012 */
.L_x_6578:
[----:B------:R-:W-:Y:S05]  /*1dc50*/  BSYNC B3 ;  /* 0x0000000000037941 */ /* 0x000fea0003800000 */
.L_x_6576:
        /* <DEDUP_REMOVED lines=16> */
.L_x_6582:
[----:B------:R-:W-:Y:S05]  /*1dd60*/  BSYNC B4 ;  /* 0x0000000000047941 */ /* 0x000fea0003800000 */
.L_x_6581:
        /* <DEDUP_REMOVED lines=44> */
.L_x_6580:
[----:B------:R-:W-:Y:S05]  /*1e030*/  BSYNC B3 ;  /* 0x0000000000037941 */ /* 0x000fea0003800000 */
.L_x_6579:
        /* <DEDUP_REMOVED lines=13> */
.L_x_6575:
[----:B------:R-:W-:Y:S05]  /*1e110*/  BSYNC B2 ;  /* 0x0000000000027941 */ /* 0x000fea0003800000 */
.L_x_6573:
        /* <DEDUP_REMOVED lines=8> */
.L_x_6584:
        /* <DEDUP_REMOVED lines=12> */
.L_x_6587:
[----:B------:R-:W-:Y:S02]  /*1e260*/  IMAD.MOV.U32 R17, RZ, RZ, R18 ;  /* 0x000000ffff117224 */ /* 0x000fe400078e0012 */
.L_x_6588:
[----:B------:R-:W-:Y:S05]  /*1e270*/  BSYNC B3 ;  /* 0x0000000000037941 */ /* 0x000fea0003800000 */
.L_x_6586:
        /* <DEDUP_REMOVED lines=16> */
.L_x_6592:
[----:B------:R-:W-:Y:S05]  /*1e380*/  BSYNC B4 ;  /* 0x0000000000047941 */ /* 0x000fea0003800000 */
.L_x_6591:
        /* <DEDUP_REMOVED lines=44> */
.L_x_6590:
[----:B------:R-:W-:Y:S05]  /*1e650*/  BSYNC B3 ;  /* 0x0000000000037941 */ /* 0x000fea0003800000 */
.L_x_6589:
        /* <DEDUP_REMOVED lines=13> */
.L_x_6585:
[----:B------:R-:W-:Y:S05]  /*1e730*/  BSYNC B2 ;  /* 0x0000000000027941 */ /* 0x000fea0003800000 */
.L_x_6583:
        /* <DEDUP_REMOVED lines=8> */
.L_x_6594:
        /* <DEDUP_REMOVED lines=12> */
.L_x_6597:
[----:B------:R-:W-:Y:S02]  /*1e880*/  IMAD.MOV.U32 R17, RZ, RZ, R18 ;  /* 0x000000ffff117224 */ /* 0x000fe400078e0012 */
.L_x_6598:
[----:B------:R-:W-:Y:S05]  /*1e890*/  BSYNC B3 ;  /* 0x0000000000037941 */ /* 0x000fea0003800000 */
.L_x_6596:
        /* <DEDUP_REMOVED lines=16> */
.L_x_6602:
[----:B------:R-:W-:Y:S05]  /*1e9a0*/  BSYNC B4 ;  /* 0x0000000000047941 */ /* 0x000fea0003800000 */
.L_x_6601:
        /* <DEDUP_REMOVED lines=44> */
.L_x_6600:
[----:B------:R-:W-:Y:S05]  /*1ec70*/  BSYNC B3 ;  /* 0x0000000000037941 */ /* 0x000fea0003800000 */
.L_x_6599:
        /* <DEDUP_REMOVED lines=13> */
.L_x_6595:
[----:B------:R-:W-:Y:S05]  /*1ed50*/  BSYNC B2 ;  /* 0x0000000000027941 */ /* 0x000fea0003800000 */
.L_x_6593:
        /* <DEDUP_REMOVED lines=8> */
.L_x_6604:
        /* <DEDUP_REMOVED lines=12> */
.L_x_6607:
[----:B------:R-:W-:Y:S02]  /*1eea0*/  IMAD.MOV.U32 R17, RZ, RZ, R18 ;  /* 0x000000ffff117224 */ /* 0x000fe400078e0012 */
.L_x_6608:
[----:B------:R-:W-:Y:S05]  /*1eeb0*/  BSYNC B3 ;  /* 0x0000000000037941 */ /* 0x000fea0003800000 */
.L_x_6606:
        /* <DEDUP_REMOVED lines=16> */
.L_x_6612:
[----:B------:R-:W-:Y:S05]  /*1efc0*/  BSYNC B4 ;  /* 0x0000000000047941 */ /* 0x000fea0003800000 */
.L_x_6611:
        /* <DEDUP_REMOVED lines=44> */
.L_x_6610:
[----:B------:R-:W-:Y:S05]  /*1f290*/  BSYNC B3 ;  /* 0x0000000000037941 */ /* 0x000fea0003800000 */
.L_x_6609:
        /* <DEDUP_REMOVED lines=13> */
.L_x_6605:
[----:B------:R-:W-:Y:S05]  /*1f370*/  BSYNC B2 ;  /* 0x0000000000027941 */ /* 0x000fea0003800000 */
.L_x_6603:
        /* <DEDUP_REMOVED lines=8> */
.L_x_6614:
        /* <DEDUP_REMOVED lines=12> */
.L_x_6617:
[----:B------:R-:W-:Y:S02]  /*1f4c0*/  IMAD.MOV.U32 R42, RZ, RZ, R18 ;  /* 0x000000ffff2a7224 */ /* 0x000fe400078e0012 */
.L_x_6618:
[----:B------:R-:W-:Y:S05]  /*1f4d0*/  BSYNC B3 ;  /* 0x0000000000037941 */ /* 0x000fea0003800000 */
.L_x_6616:
        /* <DEDUP_REMOVED lines=16> */
.L_x_6622:
[----:B------:R-:W-:Y:S05]  /*1f5e0*/  BSYNC B4 ;  /* 0x0000000000047941 */ /* 0x000fea0003800000 */
.L_x_6621:
        /* <DEDUP_REMOVED lines=44> */
.L_x_6620:
[----:B------:R-:W-:Y:S05]  /*1f8b0*/  BSYNC B3 ;  /* 0x0000000000037941 */ /* 0x000fea0003800000 */
.L_x_6619:
        /* <DEDUP_REMOVED lines=13> */
.L_x_6615:
[----:B------:R-:W-:Y:S05]  /*1f990*/  BSYNC B2 ;  /* 0x0000000000027941 */ /* 0x000fea0003800000 */
.L_x_6613:
        /* <DEDUP_REMOVED lines=29> */
.L_x_6624:
[----:B------:R-:W-:Y:S05]  /*1fb70*/  BSYNC B2 ;  /* 0x0000000000027941 */ /* 0x000fea0003800000 */
.L_x_6623:
[----:B------:R-:W-:Y:S02]  /*1fb80*/  IADD3 R131, R131, 0x20, RZ ;  /* 0x0000002083837810 */ /* 0x000fe40007ffe0ff */
[----:B------:R-:W-:Y:S02]  /*1fb90*/  IADD3 R127, R127, 0x20, RZ ;  /* 0x000000207f7f7810 */ /* 0x000fe40007ffe0ff */
.L_x_6542:
[----:B------:R-:W-:Y:S05]  /*1fba0*/  BSYNC B1 ;  /* 0x0000000000017941 */ /* 0x000fea0003800000 */
.L_x_6541:
        /* <DEDUP_REMOVED lines=20> */
.L_x_6628:
        /* <DEDUP_REMOVED lines=12> */
.L_x_6631:
[----:B------:R-:W-:Y:S02]  /*1fdb0*/  IMAD.MOV.U32 R28, RZ, RZ, R18 ;  /* 0x000000ffff1c7224 */ /* 0x000fe400078e0012 */
.L_x_6632:
[----:B------:R-:W-:Y:S05]  /*1fdc0*/  BSYNC B3 ;  /* 0x0000000000037941 */ /* 0x000fea0003800000 */
.L_x_6630:
        /* <DEDUP_REMOVED lines=16> */
.L_x_6636:
[----:B------:R-:W-:Y:S05]  /*1fed0*/  BSYNC B4 ;  /* 0x0000000000047941 */ /* 0x000fea0003800000 */
.L_x_6635:
        /* <DEDUP_REMOVED lines=44> */
.L_x_6634:
[----:B------:R-:W-:Y:S05]  /*201a0*/  BSYNC B3 ;  /* 0x0000000000037941 */ /* 0x000fea0003800000 */
.L_x_6633:
        /* <DEDUP_REMOVED lines=13> */
.L_x_6629:
[----:B------:R-:W-:Y:S05]  /*20280*/  BSYNC B2 ;  /* 0x0000000000027941 */ /* 0x000fea0003800000 */
.L_x_6627:
        /* <DEDUP_REMOVED lines=8> */
.L_x_6638:
        /* <DEDUP_REMOVED lines=12> */
.L_x_6641:
[----:B------:R-:W-:Y:S02]  /*203d0*/  IMAD.MOV.U32 R17, RZ, RZ, R18 ;  /* 0x000000ffff117224 */ /* 0x000fe400078e0012 */
.L_x_6642:
[----:B------:R-:W-:Y:S05]  /*203e0*/  BSYNC B3 ;  /* 0x0000000000037941 */ /* 0x000fea0003800000 */
.L_x_6640:
        /* <DEDUP_REMOVED lines=16> */
.L_x_6646:
[----:B------:R-:W-:Y:S05]  /*204f0*/  BSYNC B4 ;  /* 0x0000000000047941 */ /* 0x000fea0003800000 */
.L_x_6645:
        /* <DEDUP_REMOVED lines=44> */
.L_x_6644:
[----:B------:R-:W-:Y:S05]  /*207c0*/  BSYNC B3 ;  /* 0x0000000000037941 */ /* 0x000fea0003800000 */
.L_x_6643:
        /* <DEDUP_REMOVED lines=13> */
.L_x_6639:
[----:B------:R-:W-:Y:S05]  /*208a0*/  BSYNC B2 ;  /* 0x0000000000027941 */ /* 0x000fea0003800000 */
.L_x_6637:
        /* <DEDUP_REMOVED lines=8> */
.L_x_6648:
        /* <DEDUP_REMOVED lines=12> */
.L_x_6651:
[----:B------:R-:W-:Y:S02]  /*209f0*/  MOV R17, R18 ;  /* 0x0000001200117202 */ /* 0x000fe40000000f00 */
.L_x_6652:
[----:B------:R-:W-:Y:S05]  /*20a00*/  BSYNC B3 ;  /* 0x0000000000037941 */ /* 0x000fea0003800000 */
.L_x_6650:
        /* <DEDUP_REMOVED lines=16> */
.L_x_6656:
[----:B------:R-:W-:Y:S05]  /*20b10*/  BSYNC B4 ;  /* 0x0000000000047941 */ /* 0x000fea0003800000 */
.L_x_6655:
        /* <DEDUP_REMOVED lines=44> */
.L_x_6654:
[----:B------:R-:W-:Y:S05]  /*20de0*/  BSYNC B3 ;  /* 0x0000000000037941 */ /* 0x000fea0003800000 */
.L_x_6653:
        /* <DEDUP_REMOVED lines=13> */
.L_x_6649:
[----:B------:R-:W-:Y:S05]  /*20ec0*/  BSYNC B2 ;  /* 0x0000000000027941 */ /* 0x000fea0003800000 */
.L_x_6647:
        /* <DEDUP_REMOVED lines=8> */
.L_x_6658:
        /* <DEDUP_REMOVED lines=12> */
.L_x_6661:
[----:B------:R-:W-:Y:S02]  /*21010*/  IMAD.MOV.U32 R17, RZ, RZ, R18 ;  /* 0x000000ffff117224 */ /* 0x000fe400078e0012 */
.L_x_6662:
[----:B------:R-:W-:Y:S05]  /*21020*/  BSYNC B3 ;  /* 0x0000000000037941 */ /* 0x000fea0003800000 */
.L_x_6660:
        /* <DEDUP_REMOVED lines=16> */
.L_x_6666:
[----:B------:R-:W-:Y:S05]  /*21130*/  BSYNC B4 ;  /* 0x0000000000047941 */ /* 0x000fea0003800000 */
.L_x_6665:
        /* <DEDUP_REMOVED lines=44> */
.L_x_6664:
[----:B------:R-:W-:Y:S05]  /*21400*/  BSYNC B3 ;  /* 0x0000000000037941 */ /* 0x000fea0003800000 */
.L_x_6663:
        /* <DEDUP_REMOVED lines=13> */
.L_x_6659:
[----:B------:R-:W-:Y:S05]  /*214e0*/  BSYNC B2 ;  /* 0x0000000000027941 */ /* 0x000fea0003800000 */
.L_x_6657:
        /* <DEDUP_REMOVED lines=8> */
.L_x_6668:
        /* <DEDUP_REMOVED lines=12> */
.L_x_6671:
[----:B------:R-:W-:Y:S02]  /*21630*/  IMAD.MOV.U32 R17, RZ, RZ, R18 ;  /* 0x000000ffff117224 */ /* 0x000fe400078e0012 */
.L_x_6672:
[----:B------:R-:W-:Y:S05]  /*21640*/  BSYNC B3 ;  /* 0x0000000000037941 */ /* 0x000fea0003800000 */
.L_x_6670:
        /* <DEDUP_REMOVED lines=16> */
.L_x_6676:
[----:B------:R-:W-:Y:S05]  /*21750*/  BSYNC B4 ;  /* 0x0000000000047941 */ /* 0x000fea0003800000 */
.L_x_6675:
        /* <DEDUP_REMOVED lines=44> */
.L_x_6674:
[----:B------:R-:W-:Y:S05]  /*21a20*/  BSYNC B3 ;  /* 0x0000000000037941 */ /* 0x000fea0003800000 */
.L_x_6673:
        /* <DEDUP_REMOVED lines=13> */
.L_x_6669:
[----:B------:R-:W-:Y:S05]  /*21b00*/  BSYNC B2 ;  /* 0x0000000000027941 */ /* 0x000fea0003800000 */
.L_x_6667:
        /* <DEDUP_REMOVED lines=8> */
.L_x_6678:
        /* <DEDUP_REMOVED lines=12> */
.L_x_6681:
[----:B------:R-:W-:Y:S02]  /*21c50*/  MOV R17, R18 ;  /* 0x0000001200117202 */ /* 0x000fe40000000f00 */
.L_x_6682:
[----:B------:R-:W-:Y:S05]  /*21c60*/  BSYNC B3 ;  /* 0x0000000000037941 */ /* 0x000fea0003800000 */
.L_x_6680:
        /* <DEDUP_REMOVED lines=16> */
.L_x_6686:
[----:B------:R-:W-:Y:S05]  /*21d70*/  BSYNC B4 ;  /* 0x0000000000047941 */ /* 0x000fea0003800000 */
.L_x_6685:
        /* <DEDUP_REMOVED lines=44> */
.L_x_6684:
[----:B------:R-:W-:Y:S05]  /*22040*/  BSYNC B3 ;  /* 0x0000000000037941 */ /* 0x000fea0003800000 */
.L_x_6683:
        /* <DEDUP_REMOVED lines=13> */
.L_x_6679:
[----:B------:R-:W-:Y:S05]  /*22120*/  BSYNC B2 ;  /* 0x0000000000027941 */ /* 0x000fea0003800000 */
.L_x_6677:
        /* <DEDUP_REMOVED lines=8> */
.L_x_6688:
        /* <DEDUP_REMOVED lines=12> */
.L_x_6691:
[----:B------:R-:W-:Y:S02]  /*22270*/  IMAD.MOV.U32 R17, RZ, RZ, R18 ;  /* 0x000000ffff117224 */ /* 0x000fe400078e0012 */
.L_x_6692:
[----:B------:R-:W-:Y:S05]  /*22280*/  BSYNC B3 ;  /* 0x0000000000037941 */ /* 0x000fea0003800000 */
.L_x_6690:
        /* <DEDUP_REMOVED lines=16> */
.L_x_6696:
[----:B------:R-:W-:Y:S05]  /*22390*/  BSYNC B4 ;  /* 0x0000000000047941 */ /* 0x000fea0003800000 */
.L_x_6695:
        /* <DEDUP_REMOVED lines=44> */
.L_x_6694:
[----:B------:R-:W-:Y:S05]  /*22660*/  BSYNC B3 ;  /* 0x0000000000037941 */ /* 0x000fea0003800000 */
.L_x_6693:
        /* <DEDUP_REMOVED lines=13> */
.L_x_6689:
[----:B------:R-:W-:Y:S05]  /*22740*/  BSYNC B2 ;  /* 0x0000000000027941 */ /* 0x000fea0003800000 */
.L_x_6687:
        /* <DEDUP_REMOVED lines=8> */
.L_x_6698:
        /* <DEDUP_REMOVED lines=12> */
.L_x_6701:
[----:B------:R-:W-:Y:S02]  /*22890*/  IMAD.MOV.U32 R42, RZ, RZ, R18 ;  /* 0x000000ffff2a7224 */ /* 0x000fe400078e0012 */
.L_x_6702:
[----:B------:R-:W-:Y:S05]  /*228a0*/  BSYNC B3 ;  /* 0x0000000000037941 */ /* 0x000fea0003800000 */
.L_x_6700:
        /* <DEDUP_REMOVED lines=16> */
.L_x_6706:
[----:B------:R-:W-:Y:S05]  /*229b0*/  BSYNC B4 ;  /* 0x0000000000047941 */ /* 0x000fea0003800000 */
.L_x_6705:
        /* <DEDUP_REMOVED lines=44> */
.L_x_6704:
[----:B------:R-:W-:Y:S05]  /*22c80*/  BSYNC B3 ;  /* 0x0000000000037941 */ /* 0x000fea0003800000 */
.L_x_6703:
        /* <DEDUP_REMOVED lines=13> */
.L_x_6699:
[----:B------:R-:W-:Y:S05]  /*22d60*/  BSYNC B2 ;  /* 0x0000000000027941 */ /* 0x000fea0003800000 */
.L_x_6697:
[----:B------:R-:W-:Y:S01]  /*22d70*/  HFMA2.MMA R130, -RZ, RZ, 0, 9.5367431640625e-07 ;  /* 0x00000010ff827435 */ /* 0x000fe200000001ff */
[----:B------:R-:W-:Y:S02]  /*22d80*/  F2FP.BF16.PACK_AB R71, R126, R125 ;  /* 0x0000007d7e47723e */ /* 0x000fe400000010ff */
        /* <DEDUP_REMOVED lines=26> */
.L_x_6626:
[----:B------:R-:W-:Y:S05]  /*22f30*/  BSYNC B1 ;  /* 0x0000000000017941 */ /* 0x000fea0003800000 */
.L_x_6625:
[----:B01----:R-:W-:Y:S01]  /*22f40*/  FADD.FTZ R68, RZ, R27 ;  /* 0x0000001bff447221 */ /* 0x003fe20000010000 */
        /* <DEDUP_REMOVED lines=104> */
.L_x_6731:
        /* <DEDUP_REMOVED lines=190> */
.L_x_6732:
        /* <DEDUP_REMOVED lines=8> */
[----:B0-----:R-:W-:-:S04]  /*24230*/  IMAD.MOV.U32 R68, RZ, RZ, c[0x0][0x1e0] ;  /* 0x00007800ff447624 */ /* 0x001fc800078e00ff */
        /* <DEDUP_REMOVED lines=81> */
.L_x_6712:
[----:B------:R-:W-:Y:S05]  /*24750*/  BSYNC B2 ;  /* 0x0000000000027941 */ /* 0x000fea0003800000 */
.L_x_6711:
        /* <DEDUP_REMOVED lines=60> */
.L_x_6714:
[----:B------:R-:W-:Y:S05]  /*24b20*/  BSYNC B2 ;  /* 0x0000000000027941 */ /* 0x000fea0003800000 */
.L_x_6713:
        /* <DEDUP_REMOVED lines=36> */
.L_x_6716:
[----:B------:R-:W-:Y:S05]  /*24d70*/  BSYNC B2 ;  /* 0x0000000000027941 */ /* 0x000fea0003800000 */
.L_x_6715:
        /* <DEDUP_REMOVED lines=36> */
.L_x_6718:
[----:B------:R-:W-:Y:S05]  /*24fc0*/  BSYNC B2 ;  /* 0x0000000000027941 */ /* 0x000fea0003800000 */
.L_x_6717:
        /* <DEDUP_REMOVED lines=36> */
.L_x_6720:
[----:B------:R-:W-:Y:S05]  /*25210*/  BSYNC B2 ;  /* 0x0000000000027941 */ /* 0x000fea0003800000 */
.L_x_6719:
        /* <DEDUP_REMOVED lines=36> */
.L_x_6722:
[----:B------:R-:W-:Y:S05]  /*25460*/  BSYNC B2 ;  /* 0x0000000000027941 */ /* 0x000fea0003800000 */
.L_x_6721:
        /* <DEDUP_REMOVED lines=36> */
.L_x_6724:
[----:B------:R-:W-:Y:S05]  /*256b0*/  BSYNC B2 ;  /* 0x0000000000027941 */ /* 0x000fea0003800000 */
.L_x_6723:
        /* <DEDUP_REMOVED lines=36> */
.L_x_6726:
[----:B------:R-:W-:Y:S05]  /*25900*/  BSYNC B2 ;  /* 0x0000000000027941 */ /* 0x000fea0003800000 */
.L_x_6725:
        /* <DEDUP_REMOVED lines=36> */
.L_x_6728:
[----:B------:R-:W-:Y:S05]  /*25b50*/  BSYNC B2 ;  /* 0x0000000000027941 */ /* 0x000fea0003800000 */
.L_x_6727:
        /* <DEDUP_REMOVED lines=23> */
[----:B------:R-:W-:Y:S01]  /*25cd0*/  FFMA.FTZ R129, R9, R69, R16 ;  /* 0x0000004509817223 */ /* 0x000fe20000010010 */
[----:B------:R-:W-:Y:S01]  /*25ce0*/  F2FP.BF16.PACK_AB R69, R128, R131 ;  /* 0x000000838045723e */ /* 0x000fe200000010ff */
[----:B------:R-:W-:Y:S02]  /*25cf0*/  FFMA.FTZ R71, R14, R71, R25 ;  /* 0x000000470e477223 */ /* 0x000fe40000010019 */
        /* <DEDUP_REMOVED lines=8> */
.L_x_6710:
[----:B------:R-:W-:Y:S05]  /*25d80*/  BSYNC B1 ;  /* 0x0000000000017941 */ /* 0x000fea0003800000 */
.L_x_6709:
[----:B0-----:R-:W-:-:S04]  /*25d90*/  IMAD.MOV.U32 R68, RZ, RZ, c[0x0][0x160] ;  /* 0x00005800ff447624 */ /* 0x001fc800078e00ff */
[----:B------:R-:W-:-:S05]  /*25da0*/  IMAD R6, R68, 0x4, R6 ;  /* 0x0000000444067824 */ /* 0x000fca00078e0206 */
[----:B------:R-:W-:-:S13]  /*25db0*/  ISETP.GE.AND P1, PT, R6, c[0x0][0x164], PT ;  /* 0x0000590006007a0c */ /* 0x000fda0003f26270 */
[----:B------:R-:W-:Y:S01]  /*25dc0*/  @P1 CALL.REL.NOINC `(.L_x_6729) ;  /* 0x0000001000001944 */ /* 0x000fe20003c00000 */
[----:B------:R-:W-:Y:S05]  /*25dd0*/  BRA `(.L_x_6730) ;  /* 0xfffdca6000007947 */ /* 0x000fea000383ffff */
.L_x_6729:
[----:B------:R-:W-:Y:S05]  /*25de0*/  BSYNC B0 ;  /* 0x0000000000007941 */ /* 0x000fea0003800000 */
.L_x_5868:
[----:B------:R-:W-:Y:S05]  /*25df0*/  EXIT ;  /* 0x000000000000794d */ /* 0x000fea0003800000 */
.L_x_6707:
[----:B------:R-:W-:Y:S01]  /*25e00*/  IMAD.MOV.U32 R70, RZ, RZ, 0x1 ;  /* 0x00000001ff467424 */ /* 0x000fe200078e00ff */
[----:B------:R-:W-:Y:S01]  /*25e10*/  MOV R69, 0xffffffff ;  /* 0xffffffff00457802 */ /* 0x000fe20000000f00 */
[----:B------:R-:W-:Y:S01]  /*25e20*/  IMAD.MOV.U32 R127, RZ, RZ, 0x1f ;  /* 0x0000001fff7f7424 */ /* 0x000fe200078e00ff */
[----:B------:R-:W-:Y:S02]  /*25e30*/  MOV R68, 0x25e50 ;  /* 0x00025e5000447802 */ /* 0x000fe40000000f00 */
[----:B-----5:R-:W-:Y:S05]  /*25e40*/  CALL.REL.NOINC `($__internal_14_$__cuda_sm70_shflsync_bfly_p) ;  /* 0x00000e2000007944 */ /* 0x020fea0003c00000 */
[----:B-1----:R-:W-:Y:S05]  /*25e50*/  BRA `(.L_x_6731) ;  /* 0xffffd77000007947 */ /* 0x002fea000383ffff */
.L_x_6708:
[----:B------:R-:W-:Y:S01]  /*25e60*/  IMAD.MOV.U32 R70, RZ, RZ, 0x2 ;  /* 0x00000002ff467424 */ /* 0x000fe200078e00ff */
[----:B------:R-:W-:Y:S01]  /*25e70*/  MOV R68, 0x25eb0 ;  /* 0x00025eb000447802 */ /* 0x000fe20000000f00 */
[----:B------:R-:W-:Y:S02]  /*25e80*/  IMAD.MOV.U32 R127, RZ, RZ, 0x1f ;  /* 0x0000001fff7f7424 */ /* 0x000fe400078e00ff */
[----:B------:R-:W-:Y:S02]  /*25e90*/  IMAD.MOV.U32 R69, RZ, RZ, -0x1 ;  /* 0xffffffffff457424 */ /* 0x000fe400078e00ff */
[----:B-----5:R-:W-:Y:S05]  /*25ea0*/  CALL.REL.NOINC `($__internal_14_$__cuda_sm70_shflsync_bfly_p) ;  /* 0x00000dc000007944 */ /* 0x020fea0003c00000 */
[----:B-1----:R-:W-:Y:S01]  /*25eb0*/  FADD.FTZ R71, R71, R70 ;  /* 0x0000004647477221 */ /* 0x002fe20000010000 */
[----:B------:R-:W-:Y:S01]  /*25ec0*/  MOV R69, 0xffffffff ;  /* 0xffffffff00457802 */ /* 0x000fe20000000f00 */
[----:B------:R-:W-:Y:S01]  /*25ed0*/  IMAD.MOV.U32 R70, RZ, RZ, 0x4 ;  /* 0x00000004ff467424 */ /* 0x000fe200078e00ff */
[----:B------:R-:W-:Y:S01]  /*25ee0*/  MOV R68, 0x25f10 ;  /* 0x00025f1000447802 */ /* 0x000fe20000000f00 */
[----:B------:R-:W-:-:S02]  /*25ef0*/  IMAD.MOV.U32 R127, RZ, RZ, 0x1f ;  /* 0x0000001fff7f7424 */ /* 0x000fc400078e00ff */
[----:B------:R-:W-:Y:S05]  /*25f00*/  CALL.REL.NOINC `($__internal_14_$__cuda_sm70_shflsync_bfly_p) ;  /* 0x00000d6000007944 */ /* 0x000fea0003c00000 */
[----:B-1----:R-:W-:Y:S01]  /*25f10*/  FADD.FTZ R71, R71, R70 ;  /* 0x0000004647477221 */ /* 0x002fe20000010000 */
[----:B------:R-:W-:Y:S01]  /*25f20*/  MOV R68, 0x25f70 ;  /* 0x00025f7000447802 */ /* 0x000fe20000000f00 */
[----:B------:R-:W-:-:S02]  /*25f30*/  IMAD.MOV.U32 R70, RZ, RZ, 0x8 ;  /* 0x00000008ff467424 */ /* 0x000fc400078e00ff */
[----:B------:R-:W-:Y:S02]  /*25f40*/  IMAD.MOV.U32 R127, RZ, RZ, 0x1f ;  /* 0x0000001fff7f7424 */ /* 0x000fe400078e00ff */
[----:B------:R-:W-:Y:S02]  /*25f50*/  IMAD.MOV.U32 R69, RZ, RZ, -0x1 ;  /* 0xffffffffff457424 */ /* 0x000fe400078e00ff */
[----:B------:R-:W-:Y:S05]  /*25f60*/  CALL.REL.NOINC `($__internal_14_$__cuda_sm70_shflsync_bfly_p) ;  /* 0x00000d0000007944 */ /* 0x000fea0003c00000 */
[----:B-1----:R-:W-:Y:S01]  /*25f70*/  FADD.FTZ R71, R71, R70 ;  /* 0x0000004647477221 */ /* 0x002fe20000010000 */
[----:B------:R-:W-:Y:S01]  /*25f80*/  MOV R69, 0xffffffff ;  /* 0xffffffff00457802 */ /* 0x000fe20000000f00 */
[----:B------:R-:W-:Y:S01]  /*25f90*/  IMAD.MOV.U32 R70, RZ, RZ, 0x10 ;  /* 0x00000010ff467424 */ /* 0x000fe200078e00ff */
[----:B------:R-:W-:Y:S01]  /*25fa0*/  MOV R68, 0x25fd0 ;  /* 0x00025fd000447802 */ /* 0x000fe20000000f00 */
[----:B------:R-:W-:Y:S02]  /*25fb0*/  IMAD.MOV.U32 R127, RZ, RZ, 0x1f ;  /* 0x0000001fff7f7424 */ /* 0x000fe400078e00ff */
[----:B------:R-:W-:Y:S05]  /*25fc0*/  CALL.REL.NOINC `($__internal_14_$__cuda_sm70_shflsync_bfly_p) ;  /* 0x00000ca000007944 */ /* 0x000fea0003c00000 */
[----:B-1----:R-:W-:Y:S01]  /*25fd0*/  FADD.FTZ R70, R71, R70 ;  /* 0x0000004647467221 */ /* 0x002fe20000010000 */
[----:B------:R-:W-:Y:S01]  /*25fe0*/  LOP3.LUT R5, R5, 0xffffbfff, RZ, 0xc0, !PT ;  /* 0xffffbfff05057812 */ /* 0x000fe200078ec0ff */
[----:B------:R-:W-:Y:S02]  /*25ff0*/  IMAD.MOV.U32 R127, RZ, RZ, 0x1f ;  /* 0x0000001fff7f7424 */ /* 0x000fe400078e00ff */
[----:B------:R-:W-:Y:S01]  /*26000*/  FMUL.FTZ R130, R70, c[0x0][0x1e0] ;  /* 0x0000780046827a20 */ /* 0x000fe20000410000 */
[----:B------:R-:W-:Y:S01]  /*26010*/  @P5 LOP3.LUT R5, R5, 0x4000, RZ, 0xfc, !PT ;  /* 0x0000400005055812 */ /* 0x000fe200078efcff */
[----:B------:R-:W-:-:S02]  /*26020*/  IMAD.MOV.U32 R70, RZ, RZ, 0x1 ;  /* 0x00000001ff467424 */ /* 0x000fc400078e00ff */
        /* <DEDUP_REMOVED lines=178> */
[----:B------:R-:W-:Y:S01]  /*26b50*/  MOV R68, 0x26ba0 ;  /* 0x00026ba000447802 */ /* 0x000fe20000000f00 */
[----:B------:R-:W-:Y:S02]  /*26b60*/  IMAD.MOV.U32 R70, RZ, RZ, 0x4 ;  /* 0x00000004ff467424 */ /* 0x000fe400078e00ff */
[----:B------:R-:W-:-:S02]  /*26b70*/  IMAD.MOV.U32 R127, RZ, RZ, 0x1f ;  /* 0x0000001fff7f7424 */ /* 0x000fc400078e00ff */
        /* <DEDUP_REMOVED lines=11> */
[----:B------:R-:W-:Y:S02]  /*26c30*/  IMAD.MOV.U32 R127, RZ, RZ, 0x1f ;  /* 0x0000001fff7f7424 */ /* 0x000fe400078e00ff */
[----:B------:R-:W-:-:S02]  /*26c40*/  IMAD.MOV.U32 R69, RZ, RZ, -0x1 ;  /* 0xffffffffff457424 */ /* 0x000fc400078e00ff */
[----:B------:R-:W-:Y:S05]  /*26c50*/  CALL.REL.NOINC `($__internal_14_$__cuda_sm70_shflsync_bfly_p) ;  /* 0x0000001000007944 */ /* 0x000fea0003c00000 */
[----:B-1----:R-:W-:Y:S05]  /*26c60*/  BRA `(.L_x_6732) ;  /* 0xffffd54000007947 */ /* 0x002fea000383ffff */
        .weak           $__internal_14_$__cuda_sm70_shflsync_bfly_p
        .type           $__internal_14_$__cuda_sm70_shflsync_bfly_p,@function
        .size           $__internal_14_$__cuda_sm70_shflsync_bfly_p,(.L_x_71014 - $__internal_14_$__cuda_sm70_shflsync_bfly_p)
$__internal_14_$__cuda_sm70_shflsync_bfly_p:
[----:B------:R-:W-:Y:S04]  /*26c70*/  WARPSYNC R69 ;  /* 0x0000004500007348 */ /* 0x000fe80003800000 */
[----:B------:R0:W1:Y:S02]  /*26c80*/  SHFL.BFLY PT, R70, R71, R70, R127 ;  /* 0x0c00004647467389 */ /* 0x00006400000e007f */
[----:B0-----:R-:W-:-:S04]  /*26c90*/  IMAD.MOV.U32 R69, RZ, RZ, 0x0 ;  /* 0x00000000ff457424 */ /* 0x001fc800078e00ff */
[----:B------:R-:W-:Y:S05]  /*26ca0*/  RET.REL.NODEC R68 `(_ZN10layer_norm13ln_fwd_kernelINS_13Kernel_traitsI13__nv_bfloat16S2_S2_S2_fjLj2560ELj1ELj4ELj1ELj16ENS_18Kernel_traits_baseILj2560ES2_S2_S2_S2_fjLj128EEEEELb1ELb1ELb1ELb0EEEvNS_9FwdParamsE) ;  /* 0xfffd935044007950 */ /* 0x000fea0003c3ffff */
.L_x_6733:
        /* <DEDUP_REMOVED lines=13> */
.L_x_71014:


//--------------------- .text._ZN10layer_norm13ln_fwd_kernelINS_13Kernel_traitsI13__nv_bfloat16S2_S2_S2_fjLj2560ELj1ELj4ELj1ELj16ENS_18Kernel_traits_baseILj2560ES2_S2_S2_S2_fjLj128EEEEELb1ELb1ELb1ELb1EEEvNS_9FwdParamsE --------------------------
	.section	.text._ZN10layer_norm13ln_fwd_kernelINS_13Kernel_traitsI13__nv_bfloat16S2_S2_S2_fjLj2560ELj1ELj4ELj1ELj16ENS_18Kernel_traits_baseILj2560ES2_S2_S2_S2_fjLj128EEEEELb1ELb1ELb1ELb1EEEvNS_9FwdParamsE,"ax",@progbits
	.sectioninfo	@"SHI_REGISTERS=255"
	.align	128
        .global         _ZN10layer_norm13ln_fwd_kernelINS_13Kernel_traitsI13__nv_bfloat16S2_S2_S2_fjLj2560ELj1ELj4ELj1ELj16ENS_18Kernel_traits_baseILj2560ES2_S2_S2_S2_fjLj128EEEEELb1ELb1ELb1ELb1EEEvNS_9FwdParamsE
        .type           _ZN10layer_norm13ln_fwd_kernelINS_13Kernel_traitsI13__nv_bfloat16S2_S2_S2_fjLj2560ELj1ELj4ELj1ELj16ENS_18Kernel_traits_baseILj2560ES2_S2_S2_S2_fjLj128EEEEELb1ELb1ELb1ELb1EEEvNS_9FwdParamsE,@function
        .size           _ZN10layer_norm13ln_fwd_kernelINS_13Kernel_traitsI13__nv_bfloat16S2_S2_S2_fjLj2560ELj1ELj4ELj1ELj16ENS_18Kernel_traits_baseILj2560ES2_S2_S2_S2_fjLj128EEEEELb1ELb1ELb1ELb1EEEvNS_9FwdParamsE,(.L_x_71015 - _ZN10layer_norm13ln_fwd_kernelINS_13Kernel_traitsI13__nv_bfloat16S2_S2_S2_fjLj2560ELj1ELj4ELj1ELj16ENS_18Kernel_traits_baseILj2560ES2_S2_S2_S2_fjLj128EEEEELb1ELb1ELb1ELb1EEEvNS_9FwdParamsE)
        .other          _ZN10layer_norm13ln_fwd_kernelINS_13Kernel_traitsI13__nv_bfloat16S2_S2_S2_fjLj2560ELj1ELj4ELj1ELj16ENS_18Kernel_traits_baseILj2560ES2_S2_S2_S2_fjLj128EEEEELb1ELb1ELb1ELb1EEEvNS_9FwdParamsE,@"STO_CUDA_ENTRY STV_DEFAULT"
_ZN10layer_norm13ln_fwd_kernelINS_13Kernel_traitsI13__nv_bfloat16S2_S2_S2_fjLj2560ELj1ELj4ELj1ELj16ENS_18Kernel_traits_baseILj2560ES2_S2_S2_S2_fjLj128EEEEELb1ELb1ELb1ELb1EEEvNS_9FwdParamsE:
.text._ZN10layer_norm13ln_fwd_kernelINS_13Kernel_traitsI13__nv_bfloat16S2_S2_S2_fjLj2560ELj1ELj4ELj1ELj16ENS_18Kernel_traits_baseILj2560ES2_S2_S2_S2_fjLj128EEEEELb1ELb1ELb1ELb1EEEvNS_9FwdParamsE:
[----:B------:R-:W-:-:S04]  /*0000*/  IMAD.MOV.U32 R1, RZ, RZ, c[0x0][0x28] ;  /* 0x00000a00ff017624 */ /* 0x000fc800078e00ff */
[----:B------:R-:W-:Y:S01]  /*0010*/  ULDC.U8 UR4, c[0x0][0x244] ;  /* 0x0000910000047ab9 */ /* 0x000fe20000000000 */
[----:B------:R-:W-:Y:S01]  /*0020*/  IADD3 R1, R1, -0x60, RZ ;  /* 0xffffffa001017810 */ /* 0x000fe20007ffe0ff */
[----:B------:R-:W-:Y:S01]  /*0030*/  ULDC.64 UR6, c[0x0][0x118] ;  /* 0x0000460000067ab9 */ /* 0x000fe20000000a00 */
[----:B------:R-:W-:Y:S01]  /*0040*/  ISETP.NE.AND P1, PT, RZ, UR4, PT ;  /* 0x00000004ff007c0c */ /* 0x000fe2000bf25270 */
[----:B------:R-:W-:Y:S01]  /*0050*/  ULDC.64 UR4, c[0x0][0x230] ;  /* 0x00008c0000047ab9 */ /* 0x000fe20000000a00 */
[----:B------:R-:W-:Y:S02]  /*0060*/  IMAD.MOV.U32 R212, RZ, RZ, c[0x0][0x238] ;  /* 0x00008e00ffd47624 */ /* 0x000fe400078e00ff */
[----:B------:R-:W-:Y:S02]  /*0070*/  IMAD.U32 R4, RZ, RZ, UR4 ;  /* 0x00000004ff047e24 */ /* 0x000fe4000f8e00ff */
[----:B------:R-:W-:Y:S02]  /*0080*/  IMAD.U32 R5, RZ, RZ, UR5 ;  /* 0x00000005ff057e24 */ /* 0x000fe4000f8e00ff */
[----:B------:R-:W-:-:S05]  /*0090*/  IMAD.MOV.U32 R213, RZ, RZ, c[0x0][0x23c] ;  /* 0x00008f00ffd57624 */ /* 0x000fca00078e00ff */
[----:B------:R-:W-:Y:S01]  /*00a0*/  @P1 MOV R2, R212 ;  /* 0x000000d400021202 */ /* 0x000fe20000000f00 */
[----:B------:R-:W-:Y:S01]  /*00b0*/  @P1 IMAD.MOV.U32 R3, RZ, RZ, R213 ;  /* 0x000000ffff031224 */ /* 0x000fe200078e00d5 */
[----:B------:R-:W2:Y:S05]  /*00c0*/  @P1 LDG.E.64 R4, [R4.64] ;  /* 0x0000000604041981 */ /* 0x000eaa000c1e1b00 */
        /* <DEDUP_REMOVED lines=16> */
[----:B------:R0:W5:Y:S01]  /*01d0*/  @P0 LDG.E.128 R200, [R192.64+0x1000] ;  /* 0x00100006c0c80981 */ /* 0x000162000c1e1d00 */
[----:B--2---:R-:W1:Y:S08]  /*01e0*/  @P1 R2UR UR4, R4 ;  /* 0x00000000040413c2 */ /* 0x004e7000000e0000 */
[----:B------:R-:W2:Y:S01]  /*01f0*/  @P1 R2UR UR5, R5 ;  /* 0x00000000050513c2 */ /* 0x000ea200000e0000 */
[----:B---3--:R-:W-:-:S05]  /*0200*/  @P1 IADD3 R212, P2, R2, c[0x0][0x240], RZ ;  /* 0x0000900002d41a10 */ /* 0x008fca0007f5e0ff */
        /* <DEDUP_REMOVED lines=20> */
[----:B------:R-:W-:-:S03]  /*0350*/  UIADD3 UR14, UR5, 0x32370b8f, URZ ;  /* 0x32370b8f050e7890 */ /* 0x000fc6000fffe03f */
[----:B------:R-:W-:-:S03]  /*0360*/  IMAD.WIDE.U32 R10, R10, -0x326172a9, RZ ;  /* 0xcd9e8d570a0a7825 */ /* 0x000fc600078e00ff */
[----:B------:R-:W-:Y:S02]  /*0370*/  LOP3.LUT R34, R5, UR14, R6, 0x96, !PT ;  /* 0x0000000e05227c12 */ /* 0x000fe4000f8e9606 */
[----:B------:R-:W-:Y:S01]  /*0380*/  LOP3.LUT R32, R11, UR13, R8, 0x96, !PT ;  /* 0x0000000d0b207c12 */ /* 0x000fe2000f8e9608 */
[----:B------:R-:W-:Y:S02]  /*0390*/  UIADD3 UR15, UR4, 0x78dde6e4, URZ ;  /* 0x78dde6e4040f7890 */ /* 0x000fe4000fffe03f */
[----:B------:R-:W-:Y:S01]  /*03a0*/  UIADD3 UR16, UR5, -0x126145ec, URZ ;  /* 0xed9eba1405107890 */ /* 0x000fe2000fffe03f */
[----:B------:R-:W-:-:S04]  /*03b0*/  IMAD.WIDE.U32 R34, R34, -0x326172a9, RZ ;  /* 0xcd9e8d5722227825 */ /* 0x000fc800078e00ff */
[----:B------:R-:W-:Y:S01]  /*03c0*/  IMAD.WIDE.U32 R32, R32, -0x2daee0ad, RZ ;  /* 0xd2511f5320207825 */ /* 0x000fe200078e00ff */
[----:B------:R-:W-:Y:S02]  /*03d0*/  LOP3.LUT R36, R35, UR15, R10, 0x96, !PT ;  /* 0x0000000f23247c12 */ /* 0x000fe4000f8e960a */
[----:B------:R0:W5:Y:S02]  /*03e0*/  @P0 LDG.E.128 R8, [R192.64+0xa00] ;  /* 0x000a0006c0080981 */ /* 0x000164000c1e1d00 */
[----:B------:R-:W-:Y:S02]  /*03f0*/  LOP3.LUT R38, R33, UR16, R4, 0x96, !PT ;  /* 0x0000001021267c12 */ /* 0x000fe4000f8e9604 */
[----:B------:R0:W5:Y:S04]  /*0400*/  @P0 LDG.E.128 R4, [R192.64+0xc00] ;  /* 0x000c0006c0040981 */ /* 0x000168000c1e1d00 */
[----:B0-----:R-:W5:Y:S01]  /*0410*/  @P0 LDG.E.128 R192, [R192.64+0x1200] ;  /* 0x00120006c0c00981 */ /* 0x001f62000c1e1d00 */
[----:B------:R-:W-:Y:S01]  /*0420*/  UIADD3 UR18, UR5, -0x56f99767, URZ ;  /* 0xa906689905127890 */ /* 0x000fe2000fffe03f */
[----:B------:R-:W-:Y:S01]  /*0430*/  IMAD.WIDE.U32 R36, R36, -0x2daee0ad, RZ ;  /* 0xd2511f5324247825 */ /* 0x000fe200078e00ff */
[----:B------:R-:W-:-:S03]  /*0440*/  UIADD3 UR17, UR4, 0x1715609d, URZ ;  /* 0x1715609d04117890 */ /* 0x000fc6000fffe03f */
[----:B------:R-:W-:Y:S01]  /*0450*/  IMAD.WIDE.U32 R38, R38, -0x326172a9, RZ ;  /* 0xcd9e8d5726267825 */ /* 0x000fe200078e00ff */
[----:B------:R-:W-:Y:S01]  /*0460*/  LOP3.LUT R35, R37, UR18, R32, 0x96, !PT ;  /* 0x0000001225237c12 */ /* 0x000fe2000f8e9620 */
[----:B------:R-:W-:-:S03]  /*0470*/  UIADD3 UR19, UR4, -0x4ab325aa, URZ ;  /* 0xb54cda5604137890 */ /* 0x000fc6000fffe03f */
[----:B------:R-:W-:Y:S01]  /*0480*/  LOP3.LUT R32, R39, UR17, R34, 0x96, !PT ;  /* 0x0000001127207c12 */ /* 0x000fe2000f8e9622 */
[----:B------:R-:W-:Y:S01]  /*0490*/  IMAD.WIDE.U32 R34, R35, -0x326172a9, RZ ;  /* 0xcd9e8d5723227825 */ /* 0x000fe200078e00ff */
[----:B------:R-:W-:-:S03]  /*04a0*/  UIADD3 UR20, UR5, 0x646e171e, URZ ;  /* 0x646e171e05147890 */ /* 0x000fc6000fffe03f */
[----:B------:R-:W-:Y:S01]  /*04b0*/  IMAD.WIDE.U32 R32, R32, -0x2daee0ad, RZ ;  /* 0xd2511f5320207825 */ /* 0x000fe200078e00ff */
[----:B------:R-:W-:Y:S02]  /*04c0*/  LOP3.LUT R37, R35, UR19, R38, 0x96, !PT ;  /* 0x0000001323257c12 */ /* 0x000fe4000f8e9626 */
[----:B------:R-:W-:Y:S02]  /*04d0*/  SHF.R.U32.HI R35, RZ, 0x5, R40 ;  /* 0x00000005ff237819 */ /* 0x000fe40000011628 */
[----:B------:R-:W-:Y:S01]  /*04e0*/  LOP3.LUT R38, R33, UR20, R36, 0x96, !PT ;  /* 0x0000001421267c12 */ /* 0x000fe2000f8e9624 */
[----:B------:R-:W-:Y:S02]  /*04f0*/  IMAD.SHL.U32 R33, R40, 0x10, RZ ;  /* 0x0000001028217824 */ /* 0x000fe400078e00ff */
[----:B------:R-:W-:Y:S01]  /*0500*/  IMAD R40, R41, 0x4, R35 ;  /* 0x0000000429287824 */ /* 0x000fe200078e0223 */
[----:B------:R-:W-:Y:S01]  /*0510*/  UIADD3 UR21, UR4, 0x5384540f, URZ ;  /* 0x5384540f04157890 */ /* 0x000fe2000fffe03f */
[----:B------:R-:W-:Y:S01]  /*0520*/  IMAD.WIDE.U32 R36, R37, -0x2daee0ad, RZ ;  /* 0xd2511f5325247825 */ /* 0x000fe200078e00ff */
[----:B------:R-:W-:-:S02]  /*0530*/  UIADD3 UR22, UR5, 0x1fd5c5a3, URZ ;  /* 0x1fd5c5a305167890 */ /* 0x000fc4000fffe03f */
[----:B------:R-:W-:Y:S01]  /*0540*/  ISETP.GE.AND P1, PT, R40, c[0x0][0x164], PT ;  /* 0x0000590028007a0c */ /* 0x000fe20003f26270 */
[----:B------:R-:W-:Y:S01]  /*0550*/  IMAD.WIDE.U32 R38, R38, -0x326172a9, RZ ;  /* 0xcd9e8d5726267825 */ /* 0x000fe200078e00ff */
[----:B------:R-:W-:Y:S02]  /*0560*/  LOP3.LUT R33, R33, 0x1f0, RZ, 0xc0, !PT ;  /* 0x000001f021217812 */ /* 0x000fe400078ec0ff */
[----:B------:R-:W-:Y:S02]  /*0570*/  LOP3.LUT R171, R37, UR22, R32, 0x96, !PT ;  /* 0x0000001625ab7c12 */ /* 0x000fe4000f8e9620 */
[----:B------:R-:W-:Y:S01]  /*0580*/  LOP3.LUT R167, R39, UR21, R34, 0x96, !PT ;  /* 0x0000001527a77c12 */ /* 0x000fe2000f8e9622 */
[----:B------:R-:W-:Y:S01]  /*0590*/  UIADD3 UR23, UR4, -0xe443238, URZ ;  /* 0xf1bbcdc804177890 */ /* 0x000fe2000fffe03f */
[----:B------:R-:W-:Y:S01]  /*05a0*/  IADD3 R72, P3, R33, c[0x0][0x1c8], RZ ;  /* 0x0000720021487a10 */ /* 0x000fe20007f7e0ff */
[----:B------:R-:W-:Y:S01]  /*05b0*/  UIADD3 UR24, UR5, -0x24c28bd8, URZ ;  /* 0xdb3d742805187890 */ /* 0x000fe2000fffe03f */
[----:B------:R-:W-:Y:S01]  /*05c0*/  IMAD.HI.U32 R37, R171, -0x326172a9, RZ ;  /* 0xcd9e8d57ab257827 */ /* 0x000fe200078e00ff */
[----:B------:R-:W-:-:S03]  /*05d0*/  LEA R34, P2, R43, c[0x0][0x1c8], 0x4 ;  /* 0x000072002b227a11 */ /* 0x000fc600078420ff */
[----:B------:R-:W-:Y:S01]  /*05e0*/  IMAD.HI.U32 R33, R167, -0x2daee0ad, RZ ;  /* 0xd2511f53a7217827 */ /* 0x000fe200078e00ff */
[----:B------:R-:W-:Y:S02]  /*05f0*/  IADD3.X R35, RZ, c[0x0][0x1cc], RZ, P2, !PT ;  /* 0x00007300ff237a10 */ /* 0x000fe400017fe4ff */
[----:B------:R-:W-:Y:S01]  /*0600*/  LOP3.LUT R37, R37, UR23, R38, 0x96, !PT ;  /* 0x0000001725257c12 */ /* 0x000fe2000f8e9626 */
[----:B------:R-:W-:Y:S01]  /*0610*/  IMAD.X R73, RZ, RZ, c[0x0][0x1cc], P3 ;  /* 0x00007300ff497624 */ /* 0x000fe200018e06ff */
[----:B------:R-:W-:Y:S01]  /*0620*/  LOP3.LUT R36, R33, UR24, R36, 0x96, !PT ;  /* 0x0000001821247c12 */ /* 0x000fe2000f8e9624 */
[----:B------:R-:W-:Y:S06]  /*0630*/  @P1 EXIT ;  /* 0x000000000000194d */ /* 0x000fec0003800000 */
[----:B------:R0:W5:Y:S01]  /*0640*/  LDG.E.128 R184, [R34.64] ;  /* 0x0000000622b87981 */ /* 0x000162000c1e1d00 */
[----:B------:R-:W-:-:S03]  /*0650*/  IMAD.WIDE.U32 R32, R43, R42, c[0x0][0x1b0] ;  /* 0x00006c002b207625 */ /* 0x000fc600078e002a */
        /* <DEDUP_REMOVED lines=8> */
[----:B------:R-:W5:Y:S02]  /*06e0*/  LDG.E.128 R72, [R72.64+0x1200] ;  /* 0x0012000648487981 */ /* 0x000f64000c1e1d00 */
[----:B-----5:R-:W-:Y:S01]  /*06f0*/  @!P0 CS2R R28, SRZ ;  /* 0x00000000001c8805 */ /* 0x020fe2000001ff00 */
[----:B------:R-:W-:Y:S01]  /*0700*/  @!P0 CS2R R30, SRZ ;  /* 0x00000000001e8805 */ /* 0x000fe2000001ff00 */
[----:B------:R1:W5:Y:S04]  /*0710*/  LDG.E.128 R188, [R32.64] ;  /* 0x0000000620bc7981 */ /* 0x000368000c1e1d00 */
        /* <DEDUP_REMOVED lines=10> */
[----:B------:R-:W-:Y:S02]  /*07c0*/  PRMT R28, RZ, 0x7610, R28 ;  /* 0x00007610ff1c7816 */ /* 0x000fe4000000001c */
[--C-:B------:R-:W-:Y:S01]  /*07d0*/  PRMT R32, RZ, 0x5410, R29.reuse ;  /* 0x00005410ff207816 */ /* 0x100fe2000000001d */
[----:B------:R-:W-:Y:S01]  /*07e0*/  STL [R1+0x5c], R33 ;  /* 0x00005c2101007387 */ /* 0x000fe20000100800 */
[----:B------:R-:W-:-:S03]  /*07f0*/  PRMT R29, RZ, 0x7610, R29 ;  /* 0x00007610ff1d7816 */ /* 0x000fc6000000001d */
[----:B------:R1:W-:Y:S01]  /*0800*/  STL [R1+0x58], R28 ;  /* 0x0000581c01007387 */ /* 0x0003e20000100800 */
[----:B------:R-:W-:-:S03]  /*0810*/  @!P0 CS2R R24, SRZ ;  /* 0x0000000000188805 */ /* 0x000fc6000001ff00 */
[----:B------:R-:W-:Y:S01]  /*0820*/  STL [R1+0x54], R32 ;  /* 0x0000542001007387 */ /* 0x000fe20000100800 */
[----:B-1----:R-:W-:-:S03]  /*0830*/  PRMT R28, RZ, 0x5410, R30 ;  /* 0x00005410ff1c7816 */ /* 0x002fc6000000001e */
[----:B------:R1:W-:Y:S01]  /*0840*/  STL [R1+0x50], R29 ;  /* 0x0000501d01007387 */ /* 0x0003e20000100800 */
[----:B------:R-:W-:-:S03]  /*0850*/  PRMT R30, RZ, 0x7610, R30 ;  /* 0x00007610ff1e7816 */ /* 0x000fc6000000001e */
[----:B------:R2:W-:Y:S01]  /*0860*/  STL [R1+0x4c], R28 ;  /* 0x00004c1c01007387 */ /* 0x0005e20000100800 */
[----:B-1----:R-:W-:-:S03]  /*0870*/  PRMT R29, RZ, 0x5410, R31 ;  /* 0x00005410ff1d7816 */ /* 0x002fc6000000001f */
[----:B------:R-:W-:Y:S01]  /*0880*/  STL [R1+0x48], R30 ;  /* 0x0000481e01007387 */ /* 0x000fe20000100800 */
[----:B--2---:R-:W-:-:S03]  /*0890*/  PRMT R28, RZ, 0x7610, R31 ;  /* 0x00007610ff1c7816 */ /* 0x004fc6000000001f */
[----:B------:R1:W-:Y:S01]  /*08a0*/  STL [R1+0x44], R29 ;  /* 0x0000441d01007387 */ /* 0x0003e20000100800 */
[----:B------:R-:W-:-:S03]  /*08b0*/  @!P0 CS2R R26, SRZ ;  /* 0x00000000001a8805 */ /* 0x000fc6000001ff00 */
[----:B------:R2:W-:Y:S01]  /*08c0*/  STL [R1+0x40], R28 ;  /* 0x0000401c01007387 */ /* 0x0005e20000100800 */
[--C-:B-1----:R-:W-:Y:S02]  /*08d0*/  PRMT R29, RZ, 0x5410, R24.reuse ;  /* 0x00005410ff1d7816 */ /* 0x102fe40000000018 */
[----:B------:R-:W-:Y:S02]  /*08e0*/  PRMT R24, RZ, 0x7610, R24 ;  /* 0x00007610ff187816 */ /* 0x000fe40000000018 */
[--C-:B--2---:R-:W-:Y:S02]  /*08f0*/  PRMT R28, RZ, 0x5410, R25.reuse ;  /* 0x00005410ff1c7816 */ /* 0x104fe40000000019 */
        /* <DEDUP_REMOVED lines=9> */
[----:B--2---:R-:W-:-:S03]  /*0990*/  PRMT R25, RZ, 0x5410, R27 ;  /* 0x00005410ff197816 */ /* 0x004fc6000000001b */
[----:B------:R-:W-:Y:S01]  /*09a0*/  STL [R1+0x28], R26 ;  /* 0x0000281a01007387 */ /* 0x000fe20000100800 */
[----:B------:R-:W-:-:S03]  /*09b0*/  @!P0 CS2R R22, SRZ ;  /* 0x0000000000168805 */ /* 0x000fc6000001ff00 */
[----:B------:R2:W-:Y:S01]  /*09c0*/  STL [R1+0x24], R25 ;  /* 0x0000241901007387 */ /* 0x0005e20000100800 */
[----:B-1----:R-:W-:Y:S02]  /*09d0*/  PRMT R24, RZ, 0x7610, R27 ;  /* 0x00007610ff187816 */ /* 0x002fe4000000001b */
[--C-:B--2---:R-:W-:Y:S02]  /*09e0*/  PRMT R25, RZ, 0x5410, R20.reuse ;  /* 0x00005410ff197816 */ /* 0x104fe40000000014 */
[----:B------:R-:W-:Y:S01]  /*09f0*/  PRMT R20, RZ, 0x7610, R20 ;  /* 0x00007610ff147816 */ /* 0x000fe20000000014 */
[----:B------:R1:W-:Y:S04]  /*0a00*/  STL [R1+0x20], R24 ;  /* 0x0000201801007387 */ /* 0x0003e80000100800 */
[----:B------:R-:W-:Y:S04]  /*0a10*/  STL [R1+0x1c], R25 ;  /* 0x00001c1901007387 */ /* 0x000fe80000100800 */
[----:B------:R2:W-:Y:S01]  /*0a20*/  STL [R1+0x18], R20 ;  /* 0x0000181401007387 */ /* 0x0005e20000100800 */
[----:B-1----:R-:W-:-:S02]  /*0a30*/  PRMT R24, RZ, 0x5410, R21 ;  /* 0x00005410ff187816 */ /* 0x002fc40000000015 */
[----:B------:R-:W-:-:S03]  /*0a40*/  PRMT R21, RZ, 0x7610, R21 ;  /* 0x00007610ff157816 */ /* 0x000fc60000000015 */
[----:B------:R-:W-:Y:S01]  /*0a50*/  STL [R1+0x14], R24 ;  /* 0x0000141801007387 */ /* 0x000fe20000100800 */
[----:B--2---:R-:W-:-:S03]  /*0a60*/  PRMT R20, RZ, 0x5410, R22 ;  /* 0x00005410ff147816 */ /* 0x004fc60000000016 */
[----:B------:R1:W-:Y:S01]  /*0a70*/  STL [R1+0x10], R21 ;  /* 0x0000101501007387 */ /* 0x0003e20000100800 */
[----:B------:R-:W-:-:S03]  /*0a80*/  PRMT R22, RZ, 0x7610, R22 ;  /* 0x00007610ff167816 */ /* 0x000fc60000000016 */
[----:B------:R2:W-:Y:S01]  /*0a90*/  STL [R1+0xc], R20 ;  /* 0x00000c1401007387 */ /* 0x0005e20000100800 */
[----:B-1----:R-:W-:-:S03]  /*0aa0*/  PRMT R21, RZ, 0x5410, R23 ;  /* 0x00005410ff157816 */ /* 0x002fc60000000017 */
[----:B------:R0:W-:Y:S01]  /*0ab0*/  STL [R1+0x8], R22 ;  /* 0x0000081601007387 */ /* 0x0001e20000100800 */
[----:B--2---:R-:W-:-:S03]  /*0ac0*/  PRMT R20, RZ, 0x7610, R23 ;  /* 0x00007610ff147816 */ /* 0x004fc60000000017 */
[----:B------:R0:W-:Y:S04]  /*0ad0*/  STL [R1+0x4], R21 ;  /* 0x0000041501007387 */ /* 0x0001e80000100800 */
[----:B------:R0:W-:Y:S01]  /*0ae0*/  STL [R1], R20 ;  /* 0x0000001401007387 */ /* 0x0001e20000100800 */
        /* <DEDUP_REMOVED lines=19> */
[----:B------:R-:W-:Y:S01]  /*0c20*/  IMAD R167, R167, -0x2daee0ad, RZ ;  /* 0xd2511f53a7a77824 */ /* 0x000fe200078e02ff */
[----:B------:R-:W-:Y:S01]  /*0c30*/  @!P0 CS2R R192, SRZ ;  /* 0x0000000000c08805 */ /* 0x000fe2000001ff00 */
[----:B------:R-:W-:Y:S01]  /*0c40*/  IMAD.HI.U32 R4, R37, -0x2daee0ad, RZ ;  /* 0xd2511f5325047827 */ /* 0x000fe200078e00ff */
[----:B------:R-:W-:-:S03]  /*0c50*/  PRMT R219, RZ, 0x5410, R208 ;  /* 0x00005410ffdb7816 */ /* 0x000fc600000000d0 */
[----:B------:R-:W-:Y:S02]  /*0c60*/  IMAD R171, R171, -0x326172a9, RZ ;  /* 0xcd9e8d57abab7824 */ /* 0x000fe400078e02ff */
[C---:B------:R-:W-:Y:S01]  /*0c70*/  IMAD.HI.U32 R6, R36.reuse, -0x326172a9, RZ ;  /* 0xcd9e8d5724067827 */ /* 0x040fe200078e00ff */
[----:B------:R-:W-:Y:S01]  /*0c80*/  PRMT R218, RZ, 0x7610, R208 ;  /* 0x00007610ffda7816 */ /* 0x000fe200000000d0 */
[----:B------:R-:W-:Y:S01]  /*0c90*/  BSSY B0, `(.L_x_6734) ;  /* 0x00022e1000007945 */ /* 0x000fe20003800000 */
[--C-:B------:R-:W-:Y:S02]  /*0ca0*/  PRMT R217, RZ, 0x5410, R209.reuse ;  /* 0x00005410ffd97816 */ /* 0x100fe400000000d1 */
[----:B------:R-:W-:Y:S02]  /*0cb0*/  PRMT R216, RZ, 0x7610, R209 ;  /* 0x00007610ffd87816 */ /* 0x000fe400000000d1 */
[--C-:B------:R-:W-:Y:S02]  /*0cc0*/  PRMT R215, RZ, 0x5410, R210.reuse ;  /* 0x00005410ffd77816 */ /* 0x100fe400000000d2 */
[----:B------:R-:W-:Y:S01]  /*0cd0*/  PRMT R214, RZ, 0x7610, R210 ;  /* 0x00007610ffd67816 */ /* 0x000fe200000000d2 */
[----:B------:R-:W-:Y:S01]  /*0ce0*/  IMAD R178, R36, -0x326172a9, RZ ;  /* 0xcd9e8d5724b27824 */ /* 0x000fe200078e02ff */
[--C-:B------:R-:W-:Y:S01]  /*0cf0*/  PRMT R226, RZ, 0x5410, R5.reuse ;  /* 0x00005410ffe27816 */ /* 0x100fe20000000005 */
[----:B------:R-:W-:Y:S01]  /*0d00*/  IMAD R170, R37, -0x2daee0ad, RZ ;  /* 0xd2511f5325aa7824 */ /* 0x000fe200078e02ff */
[----:B------:R-:W-:Y:S01]  /*0d10*/  PRMT R225, RZ, 0x7610, R5 ;  /* 0x00007610ffe17816 */ /* 0x000fe20000000005 */
[----:B------:R-:W-:Y:S01]  /*0d20*/  IMAD.MOV.U32 R5, RZ, RZ, RZ ;  /* 0x000000ffff057224 */ /* 0x000fe200078e00ff */
        /* <DEDUP_REMOVED lines=8> */
[----:B------:R-:W-:Y:S01]  /*0db0*/  LOP3.LUT R167, R4, UR26, R167, 0x96, !PT ;  /* 0x0000001a04a77c12 */ /* 0x000fe2000f8e96a7 */
[----:B------:R-:W-:Y:S01]  /*0dc0*/  IMAD.MOV.U32 R4, RZ, RZ, R40 ;  /* 0x000000ffff047224 */ /* 0x000fe200078e0028 */
        /* <DEDUP_REMOVED lines=29> */
[----:B------:R-:W-:Y:S02]  /*0fa0*/  LOP3.LUT R171, R6, UR25, R171, 0x96, !PT ;  /* 0x0000001906ab7c12 */ /* 0x000fe4000f8e96ab */
[----:B------:R-:W-:Y:S02]  /*0fb0*/  LOP3.LUT R212, R212, 0x3, RZ, 0xc0, !PT ;  /* 0x00000003d4d47812 */ /* 0x000fe400078ec0ff */
[--C-:B------:R-:W-:Y:S02]  /*0fc0*/  PRMT R202, RZ, 0x5410, R192.reuse ;  /* 0x00005410ffca7816 */ /* 0x100fe400000000c0 */
[----:B------:R-:W-:Y:S02]  /*0fd0*/  PRMT R201, RZ, 0x7610, R192 ;  /* 0x00007610ffc97816 */ /* 0x000fe400000000c0 */
[----:B------:R-:W-:-:S02]  /*0fe0*/  PRMT R200, RZ, 0x5410, R193 ;  /* 0x00005410ffc87816 */ /* 0x000fc400000000c1 */
[----:B------:R-:W-:Y:S02]  /*0ff0*/  PRMT R199, RZ, 0x7610, R193 ;  /* 0x00007610ffc77816 */ /* 0x000fe400000000c1 */
[--C-:B------:R-:W-:Y:S02]  /*1000*/  PRMT R198, RZ, 0x5410, R194.reuse ;  /* 0x00005410ffc67816 */ /* 0x100fe400000000c2 */
[----:B------:R-:W-:Y:S02]  /*1010*/  PRMT R197, RZ, 0x7610, R194 ;  /* 0x00007610ffc57816 */ /* 0x000fe400000000c2 */
[----:B0-----:R-:W-:Y:S02]  /*1020*/  PRMT R195, RZ, 0x7610, R195 ;  /* 0x00007610ffc37816 */ /* 0x001fe400000000c3 */
.L_x_7560:
        /* <DEDUP_REMOVED lines=36> */
.L_x_6736:
        /* <DEDUP_REMOVED lines=12> */
.L_x_6739:
[----:B------:R-:W-:Y:S02]  /*1330*/  IMAD.MOV.U32 R6, RZ, RZ, R178 ;  /* 0x000000ffff067224 */ /* 0x000fe400078e00b2 */
.L_x_6740:
[----:B------:R-:W-:Y:S05]  /*1340*/  BSYNC B2 ;  /* 0x0000000000027941 */ /* 0x000fea0003800000 */
.L_x_6738:
        /* <DEDUP_REMOVED lines=16> */
.L_x_6744:
[----:B------:R-:W-:Y:S05]  /*1450*/  BSYNC B3 ;  /* 0x0000000000037941 */ /* 0x000fea0003800000 */
.L_x_6743:
        /* <DEDUP_REMOVED lines=42> */
[----:B------:R-:W-:Y:S02]  /*1700*/  IMAD.MOV.U32 R10, RZ, RZ, RZ ;  /* 0x000000ffff0a7224 */ /* 0x000fe400078e00ff */
.L_x_6742:
[----:B------:R-:W-:Y:S05]  /*1710*/  BSYNC B2 ;  /* 0x0000000000027941 */ /* 0x000fea0003800000 */
.L_x_6741:
[----:B------:R-:W0:Y:S01]  /*1720*/  I2F.U32 R6, R6 ;  /* 0x0000000600067306 */ /* 0x000e220000201000 */
[----:B------:R-:W-:Y:S01]  /*1730*/  HFMA2.MMA R11, -RZ, RZ, 0.1171875, 0 ;  /* 0x2f800000ff0b7435 */ /* 0x000fe200000001ff */
[----:B-----5:R-:W-:Y:S02]  /*1740*/  PRMT R12, RZ, 0x5410, R112 ;  /* 0x00005410ff0c7816 */ /* 0x020fe40000000070 */
[----:B------:R-:W-:-:S03]  /*1750*/  PRMT R13, RZ, 0x5410, R184 ;  /* 0x00005410ff0d7816 */ /* 0x000fc600000000b8 */
[----:B------:R-:W-:-:S04]  /*1760*/  FMUL.FTZ R12, R12, c[0x0][0x1ec] ;  /* 0x00007b000c0c7a20 */ /* 0x000fc80000410000 */
[----:B------:R-:W-:Y:S02]  /*1770*/  FMUL.FTZ R12, R12, c[0x0][0x1e8] ;  /* 0x00007a000c0c7a20 */ /* 0x000fe40000410000 */
[----:B0-----:R-:W-:-:S05]  /*1780*/  FFMA.FTZ R11, R6, R11, 1.1641532182693481445e-10 ;  /* 0x2f000000060b7423 */ /* 0x001fca000001000b */
[----:B------:R-:W-:-:S04]  /*1790*/  FSETP.GTU.FTZ.AND P3, PT, R11, c[0x0][0x1e4], PT ;  /* 0x000079000b007a0b */ /* 0x000fc80003f7c000 */
[----:B------:R-:W-:Y:S02]  /*17a0*/  FSEL R12, R12, RZ, !P3 ;  /* 0x000000ff0c0c7208 */ /* 0x000fe40005800000 */
[----:B------:R-:W-:-:S03]  /*17b0*/  SEL R11, RZ, 0x1, P3 ;  /* 0x00000001ff0b7807 */ /* 0x000fc60001800000 */
[----:B------:R-:W-:Y:S01]  /*17c0*/  FMUL.FTZ R122, R12, R13 ;  /* 0x0000000d0c7a7220 */ /* 0x000fe20000410000 */
[----:B------:R-:W-:Y:S02]  /*17d0*/  @P0 PRMT R13, RZ, 0x5410, R108 ;  /* 0x00005410ff0d0816 */ /* 0x000fe4000000006c */
[----:B------:R-:W-:-:S03]  /*17e0*/  PRMT R6, R11, 0x7610, R6 ;  /* 0x000076100b067816 */ /* 0x000fc60000000006 */
[----:B------:R-:W-:Y:S02]  /*17f0*/  @P0 FADD.FTZ R122, R122, R13 ;  /* 0x0000000d7a7a0221 */ /* 0x000fe40000010000 */
.L_x_6737:
[----:B------:R-:W-:Y:S05]  /*1800*/  BSYNC B1 ;  /* 0x0000000000017941 */ /* 0x000fea0003800000 */
.L_x_6735:
        /* <DEDUP_REMOVED lines=8> */
.L_x_6746:
        /* <DEDUP_REMOVED lines=12> */
.L_x_6749:
[----:B------:R-:W-:Y:S02]  /*1950*/  IMAD.MOV.U32 R7, RZ, RZ, R178 ;  /* 0x000000ffff077224 */ /* 0x000fe400078e00b2 */
.L_x_6750:
[----:B------:R-:W-:Y:S05]  /*1960*/  BSYNC B2 ;  /* 0x0000000000027941 */ /* 0x000fea0003800000 */
.L_x_6748:
        /* <DEDUP_REMOVED lines=16> */
.L_x_6754:
[----:B------:R-:W-:Y:S05]  /*1a70*/  BSYNC B3 ;  /* 0x0000000000037941 */ /* 0x000fea0003800000 */
.L_x_6753:
        /* <DEDUP_REMOVED lines=43> */
.L_x_6752:
[----:B------:R-:W-:Y:S05]  /*1d30*/  BSYNC B2 ;  /* 0x0000000000027941 */ /* 0x000fea0003800000 */
.L_x_6751:
[----:B------:R-:W0:Y:S01]  /*1d40*/  I2F.U32 R7, R7 ;  /* 0x0000000700077306 */ /* 0x000e220000201000 */
[----:B-----5:R-:W-:Y:S01]  /*1d50*/  PRMT R12, RZ, 0x7610, R112 ;  /* 0x00007610ff0c7816 */ /* 0x020fe20000000070 */
[----:B------:R-:W-:Y:S01]  /*1d60*/  IMAD.MOV.U32 R10, RZ, RZ, 0x2f800000 ;  /* 0x2f800000ff0a7424 */ /* 0x000fe200078e00ff */
        /* <DEDUP_REMOVED lines=11> */
.L_x_6747:
[----:B------:R-:W-:Y:S05]  /*1e20*/  BSYNC B1 ;  /* 0x0000000000017941 */ /* 0x000fea0003800000 */
.L_x_6745:
        /* <DEDUP_REMOVED lines=8> */
.L_x_6756:
        /* <DEDUP_REMOVED lines=12> */
.L_x_6759:
[----:B------:R-:W-:Y:S02]  /*1f70*/  MOV R8, R178 ;  /* 0x000000b200087202 */ /* 0x000fe40000000f00 */
.L_x_6760:
[----:B------:R-:W-:Y:S05]  /*1f80*/  BSYNC B2 ;  /* 0x0000000000027941 */ /* 0x000fea0003800000 */
.L_x_6758:
        /* <DEDUP_REMOVED lines=16> */
.L_x_6764:
[----:B------:R-:W-:Y:S05]  /*2090*/  BSYNC B3 ;  /* 0x0000000000037941 */ /* 0x000fea0003800000 */
.L_x_6763:
        /* <DEDUP_REMOVED lines=42> */
[----:B------:R-:W-:-:S05]  /*2340*/  LOP3.LUT R167, R11, UR26, R12, 0x96, !PT ;  /* 0x0000001a0ba77c12 */ /* 0x000fca000f8e960c */
.L_x_6762:
[----:B------:R-:W-:Y:S05]  /*2350*/  BSYNC B2 ;  /* 0x0000000000027941 */ /* 0x000fea0003800000 */
.L_x_6761:
        /* <DEDUP_REMOVED lines=14> */
.L_x_6757:
[----:B------:R-:W-:Y:S05]  /*2440*/  BSYNC B1 ;  /* 0x0000000000017941 */ /* 0x000fea0003800000 */
.L_x_6755:
        /* <DEDUP_REMOVED lines=8> */
.L_x_6766:
        /* <DEDUP_REMOVED lines=12> */
.L_x_6769:
[----:B------:R-:W-:Y:S02]  /*2590*/  IMAD.MOV.U32 R18, RZ, RZ, R178 ;  /* 0x000000ffff127224 */ /* 0x000fe400078e00b2 */
.L_x_6770:
[----:B------:R-:W-:Y:S05]  /*25a0*/  BSYNC B2 ;  /* 0x0000000000027941 */ /* 0x000fea0003800000 */
.L_x_6768:
        /* <DEDUP_REMOVED lines=16> */
.L_x_6774:
[----:B------:R-:W-:Y:S05]  /*26b0*/  BSYNC B3 ;  /* 0x0000000000037941 */ /* 0x000fea0003800000 */
.L_x_6773:
        /* <DEDUP_REMOVED lines=43> */
.L_x_6772:
[----:B------:R-:W-:Y:S05]  /*2970*/  BSYNC B2 ;  /* 0x0000000000027941 */ /* 0x000fea0003800000 */
.L_x_6771:
[----:B------:R-:W0:Y:S01]  /*2980*/  I2F.U32 R10, R18 ;  /* 0x00000012000a7306 */ /* 0x000e220000201000 */
[----:B-----5:R-:W-:Y:S01]  /*2990*/  PRMT R12, RZ, 0x7610, R113 ;  /* 0x00007610ff0c7816 */ /* 0x020fe20000000071 */
[----:B------:R-:W-:Y:S01]  /*29a0*/  IMAD.MOV.U32 R13, RZ, RZ, 0x2f800000 ;  /* 0x2f800000ff0d7424 */ /* 0x000fe200078e00ff */
[----:B------:R-:W-:-:S03]  /*29b0*/  PRMT R125, RZ, 0x7610, R185 ;  /* 0x00007610ff7d7816 */ /* 0x000fc600000000b9 */
[----:B------:R-:W-:-:S04]  /*29c0*/  FMUL.FTZ R12, R12, c[0x0][0x1ec] ;  /* 0x00007b000c0c7a20 */ /* 0x000fc80000410000 */
[----:B------:R-:W-:Y:S02]  /*29d0*/  FMUL.FTZ R12, R12, c[0x0][0x1e8] ;  /* 0x00007a000c0c7a20 */ /* 0x000fe40000410000 */
[----:B0-----:R-:W-:-:S05]  /*29e0*/  FFMA.FTZ R10, R10, R13, 1.1641532182693481445e-10 ;  /* 0x2f0000000a0a7423 */ /* 0x001fca000001000d */
[----:B------:R-:W-:Y:S02]  /*29f0*/  FSETP.GTU.FTZ.AND P3, PT, R10, c[0x0][0x1e4], PT ;  /* 0x000079000a007a0b */ /* 0x000fe40003f7c000 */
[----:B------:R-:W-:Y:S02]  /*2a00*/  @P0 PRMT R10, RZ, 0x7610, R109 ;  /* 0x00007610ff0a0816 */ /* 0x000fe4000000006d */
[----:B------:R-:W-:Y:S02]  /*2a10*/  FSEL R12, R12, RZ, !P3 ;  /* 0x000000ff0c0c7208 */ /* 0x000fe40005800000 */
[----:B------:R-:W-:-:S03]  /*2a20*/  SEL R42, RZ, 0x1, P3 ;  /* 0x00000001ff2a7807 */ /* 0x000fc60001800000 */
[----:B------:R-:W-:-:S04]  /*2a30*/  FMUL.FTZ R125, R12, R125 ;  /* 0x0000007d0c7d7220 */ /* 0x000fc80000410000 */
[----:B------:R-:W-:Y:S02]  /*2a40*/  @P0 FADD.FTZ R125, R125, R10 ;  /* 0x0000000a7d7d0221 */ /* 0x000fe40000010000 */
.L_x_6767:
[----:B------:R-:W-:Y:S05]  /*2a50*/  BSYNC B1 ;  /* 0x0000000000017941 */ /* 0x000fea0003800000 */
.L_x_6765:
        /* <DEDUP_REMOVED lines=8> */
.L_x_6776:
        /* <DEDUP_REMOVED lines=12> */
.L_x_6779:
[----:B------:R-:W-:Y:S02]  /*2ba0*/  IMAD.MOV.U32 R18, RZ, RZ, R178 ;  /* 0x000000ffff127224 */ /* 0x000fe400078e00b2 */
.L_x_6780:
[----:B------:R-:W-:Y:S05]  /*2bb0*/  BSYNC B2 ;  /* 0x0000000000027941 */ /* 0x000fea0003800000 */
.L_x_6778:
        /* <DEDUP_REMOVED lines=16> */
.L_x_6784:
[----:B------:R-:W-:Y:S05]  /*2cc0*/  BSYNC B3 ;  /* 0x0000000000037941 */ /* 0x000fea0003800000 */
.L_x_6783:
        /* <DEDUP_REMOVED lines=40> */
[----:B------:R-:W-:Y:S01]  /*2f50*/  MOV R170, R10 ;  /* 0x0000000a00aa7202 */ /* 0x000fe20000000f00 */
[----:B------:R-:W-:Y:S01]  /*2f60*/  IMAD.MOV.U32 R10, RZ, RZ, RZ ;  /* 0x000000ffff0a7224 */ /* 0x000fe200078e00ff */
[----:B------:R-:W-:Y:S02]  /*2f70*/  LOP3.LUT R167, R11, UR26, R12, 0x96, !PT ;  /* 0x0000001a0ba77c12 */ /* 0x000fe4000f8e960c */
.L_x_6782:
[----:B------:R-:W-:Y:S05]  /*2f80*/  BSYNC B2 ;  /* 0x0000000000027941 */ /* 0x000fea0003800000 */
.L_x_6781:
[----:B------:R-:W0:Y:S01]  /*2f90*/  I2F.U32 R11, R18 ;  /* 0x00000012000b7306 */ /* 0x000e220000201000 */
[----:B-----5:R-:W-:Y:S01]  /*2fa0*/  PRMT R12, RZ, 0x5410, R114 ;  /* 0x00005410ff0c7816 */ /* 0x020fe20000000072 */
[----:B------:R-:W-:-:S04]  /*2fb0*/  IMAD.MOV.U32 R14, RZ, RZ, 0x2f800000 ;  /* 0x2f800000ff0e7424 */ /* 0x000fc800078e00ff */
[----:B------:R-:W-:-:S04]  /*2fc0*/  FMUL.FTZ R12, R12, c[0x0][0x1ec] ;  /* 0x00007b000c0c7a20 */ /* 0x000fc80000410000 */
[----:B------:R-:W-:Y:S02]  /*2fd0*/  FMUL.FTZ R12, R12, c[0x0][0x1e8] ;  /* 0x00007a000c0c7a20 */ /* 0x000fe40000410000 */
[----:B0-----:R-:W-:-:S05]  /*2fe0*/  FFMA.FTZ R11, R11, R14, 1.1641532182693481445e-10 ;  /* 0x2f0000000b0b7423 */ /* 0x001fca000001000e */
[----:B------:R-:W-:Y:S02]  /*2ff0*/  FSETP.GTU.FTZ.AND P3, PT, R11, c[0x0][0x1e4], PT ;  /* 0x000079000b007a0b */ /* 0x000fe40003f7c000 */
[----:B------:R-:W-:Y:S02]  /*3000*/  PRMT R11, RZ, 0x5410, R186 ;  /* 0x00005410ff0b7816 */ /* 0x000fe400000000ba */
[----:B------:R-:W-:Y:S02]  /*3010*/  FSEL R12, R12, RZ, !P3 ;  /* 0x000000ff0c0c7208 */ /* 0x000fe40005800000 */
[----:B------:R-:W-:-:S03]  /*3020*/  SEL R43, RZ, 0x1, P3 ;  /* 0x00000001ff2b7807 */ /* 0x000fc60001800000 */
[----:B------:R-:W-:Y:S01]  /*3030*/  FMUL.FTZ R126, R12, R11 ;  /* 0x0000000b0c7e7220 */ /* 0x000fe20000410000 */
[----:B------:R-:W-:-:S05]  /*3040*/  @P0 PRMT R11, RZ, 0x5410, R110 ;  /* 0x00005410ff0b0816 */ /* 0x000fca000000006e */
[----:B------:R-:W-:Y:S02]  /*3050*/  @P0 FADD.FTZ R126, R126, R11 ;  /* 0x0000000b7e7e0221 */ /* 0x000fe40000010000 */
.L_x_6777:
[----:B------:R-:W-:Y:S05]  /*3060*/  BSYNC B1 ;  /* 0x0000000000017941 */ /* 0x000fea0003800000 */
.L_x_6775:
        /* <DEDUP_REMOVED lines=8> */
.L_x_6786:
        /* <DEDUP_REMOVED lines=12> */
.L_x_6789:
[----:B------:R-:W-:Y:S02]  /*31b0*/  IMAD.MOV.U32 R18, RZ, RZ, R178 ;  /* 0x000000ffff127224 */ /* 0x000fe400078e00b2 */
.L_x_6790:
[----:B------:R-:W-:Y:S05]  /*31c0*/  BSYNC B2 ;  /* 0x0000000000027941 */ /* 0x000fea0003800000 */
.L_x_6788:
        /* <DEDUP_REMOVED lines=16> */
.L_x_6794:
[----:B------:R-:W-:Y:S05]  /*32d0*/  BSYNC B3 ;  /* 0x0000000000037941 */ /* 0x000fea0003800000 */
.L_x_6793:
        /* <DEDUP_REMOVED lines=43> */
.L_x_6792:
[----:B------:R-:W-:Y:S05]  /*3590*/  BSYNC B2 ;  /* 0x0000000000027941 */ /* 0x000fea0003800000 */
.L_x_6791:
[----:B------:R-:W0:Y:S01]  /*35a0*/  I2F.U32 R10, R18 ;  /* 0x00000012000a7306 */ /* 0x000e220000201000 */
[----:B------:R-:W-:Y:S01]  /*35b0*/  HFMA2.MMA R13, -RZ, RZ, 0.1171875, 0 ;  /* 0x2f800000ff0d7435 */ /* 0x000fe200000001ff */
[----:B-----5:R-:W-:Y:S02]  /*35c0*/  PRMT R12, RZ, 0x7610, R114 ;  /* 0x00007610ff0c7816 */ /* 0x020fe40000000072 */
        /* <DEDUP_REMOVED lines=10> */
.L_x_6787:
[----:B------:R-:W-:Y:S05]  /*3670*/  BSYNC B1 ;  /* 0x0000000000017941 */ /* 0x000fea0003800000 */
.L_x_6785:
        /* <DEDUP_REMOVED lines=8> */
.L_x_6796:
        /* <DEDUP_REMOVED lines=12> */
.L_x_6799:
[----:B------:R-:W-:Y:S02]  /*37c0*/  IMAD.MOV.U32 R18, RZ, RZ, R178 ;  /* 0x000000ffff127224 */ /* 0x000fe400078e00b2 */
.L_x_6800:
[----:B------:R-:W-:Y:S05]  /*37d0*/  BSYNC B2 ;  /* 0x0000000000027941 */ /* 0x000fea0003800000 */
.L_x_6798:
        /* <DEDUP_REMOVED lines=16> */
.L_x_6804:
[----:B------:R-:W-:Y:S05]  /*38e0*/  BSYNC B3 ;  /* 0x0000000000037941 */ /* 0x000fea0003800000 */
.L_x_6803:
        /* <DEDUP_REMOVED lines=43> */
.L_x_6802:
[----:B------:R-:W-:Y:S05]  /*3ba0*/  BSYNC B2 ;  /* 0x0000000000027941 */ /* 0x000fea0003800000 */
.L_x_6801:
        /* <DEDUP_REMOVED lines=13> */
.L_x_6797:
[----:B------:R-:W-:Y:S05]  /*3c80*/  BSYNC B1 ;  /* 0x0000000000017941 */ /* 0x000fea0003800000 */
.L_x_6795:
        /* <DEDUP_REMOVED lines=8> */
.L_x_6806:
        /* <DEDUP_REMOVED lines=12> */
.L_x_6809:
[----:B------:R-:W-:Y:S02]  /*3dd0*/  MOV R9, R178 ;  /* 0x000000b200097202 */ /* 0x000fe40000000f00 */
.L_x_6810:
[----:B------:R-:W-:Y:S05]  /*3de0*/  BSYNC B2 ;  /* 0x0000000000027941 */ /* 0x000fea0003800000 */
.L_x_6808:
        /* <DEDUP_REMOVED lines=16> */
.L_x_6814:
[----:B------:R-:W-:Y:S05]  /*3ef0*/  BSYNC B3 ;  /* 0x0000000000037941 */ /* 0x000fea0003800000 */
.L_x_6813:
        /* <DEDUP_REMOVED lines=43> */
.L_x_6812:
[----:B------:R-:W-:Y:S05]  /*41b0*/  BSYNC B2 ;  /* 0x0000000000027941 */ /* 0x000fea0003800000 */
.L_x_6811:
        /* <DEDUP_REMOVED lines=14> */
.L_x_6807:
[----:B------:R-:W-:Y:S05]  /*42a0*/  BSYNC B1 ;  /* 0x0000000000017941 */ /* 0x000fea0003800000 */
.L_x_6805:
[----:B------:R-:W-:Y:S01]  /*42b0*/  IMAD.MOV.U32 R176, RZ, RZ, 0x10 ;  /* 0x00000010ffb07424 */ /* 0x000fe200078e00ff */
[----:B------:R-:W-:Y:S01]  /*42c0*/  F2FP.BF16.PACK_AB R15, R129, R128 ;  /* 0x00000080810f723e */ /* 0x000fe200000010ff */
[----:B------:R-:W-:Y:S01]  /*42d0*/  BSSY B1, `(.L_x_6815) ;  /* 0x000001f000017945 */ /* 0x000fe20003800000 */
[----:B------:R-:W-:Y:S01]  /*42e0*/  F2FP.BF16.PACK_AB R14, R127, R126 ;  /* 0x0000007e7f0e723e */ /* 0x000fe200000010ff */
[C---:B------:R-:W-:Y:S01]  /*42f0*/  IMAD.WIDE.U32 R22, R164.reuse, R176, c[0x0][0x188] ;  /* 0x00006200a4167625 */ /* 0x040fe200078e00b0 */
[----:B------:R-:W-:Y:S02]  /*4300*/  F2FP.BF16.PACK_AB R13, R125, R124 ;  /* 0x0000007c7d0d723e */ /* 0x000fe400000010ff */
[----:B------:R-:W-:Y:S02]  /*4310*/  F2FP.BF16.PACK_AB R12, R123, R122 ;  /* 0x0000007a7b0c723e */ /* 0x000fe400000010ff */
[----:B------:R-:W-:Y:S02]  /*4320*/  IADD3 R20, R165, 0x20, RZ ;  /* 0x00000020a5147810 */ /* 0x000fe40007ffe0ff */
        /* <DEDUP_REMOVED lines=25> */
.L_x_6816:
[----:B------:R-:W-:Y:S05]  /*44c0*/  BSYNC B1 ;  /* 0x0000000000017941 */ /* 0x000fea0003800000 */
.L_x_6815:
[----:B-----5:R1:W5:Y:S04]  /*44d0*/  @P1 LDG.E.128 R112, [R10.64] ;  /* 0x000000060a701981 */ /* 0x020368000c1e1d00 */
[----:B------:R1:W5:Y:S01]  /*44e0*/  @P0 LDG.E.128 R108, [R16.64] ;  /* 0x00000006106c0981 */ /* 0x000362000c1e1d00 */
[----:B------:R-:W-:Y:S01]  /*44f0*/  BSSY B1, `(.L_x_6817) ;  /* 0x0000061000017945 */ /* 0x000fe20003800000 */
[----:B------:R-:W-:Y:S05]  /*4500*/  @P2 BRA `(.L_x_6818) ;  /* 0x0000006000002947 */ /* 0x000fea0003800000 */
[----:B------:R-:W-:Y:S01]  /*4510*/  MOV R26, RZ ;  /* 0x000000ff001a7202 */ /* 0x000fe20000000f00 */
[----:B-1----:R-:W-:Y:S01]  /*4520*/  IMAD.MOV.U32 R10, RZ, RZ, R19 ;  /* 0x000000ffff0a7224 */ /* 0x002fe200078e0013 */
[----:B------:R-:W-:Y:S05]  /*4530*/  @!P0 BRA `(.L_x_6819) ;  /* 0x000005c000008947 */ /* 0x000fea0003800000 */
[----:B------:R-:W-:Y:S01]  /*4540*/  IMAD.MOV.U32 R10, RZ, RZ, R19 ;  /* 0x000000ffff0a7224 */ /* 0x000fe200078e0013 */
[----:B-----5:R-:W-:Y:S01]  /*4550*/  PRMT R26, RZ, 0x5410, R108 ;  /* 0x00005410ff1a7816 */ /* 0x020fe2000000006c */
[----:B------:R-:W-:Y:S05]  /*4560*/  BRA `(.L_x_6819) ;  /* 0x0000059000007947 */ /* 0x000fea0003800000 */
.L_x_6818:
        /* <DEDUP_REMOVED lines=12> */
.L_x_6821:
[----:B------:R-:W-:Y:S02]  /*4630*/  IMAD.MOV.U32 R6, RZ, RZ, R178 ;  /* 0x000000ffff067224 */ /* 0x000fe400078e00b2 */
.L_x_6822:
[----:B------:R-:W-:Y:S05]  /*4640*/  BSYNC B2 ;  /* 0x0000000000027941 */ /* 0x000fea0003800000 */
.L_x_6820:
[----:B------:R-:W-:Y:S01]  /*4650*/  ISETP.NE.AND P3, PT, R10, 0x4, PT ;  /* 0x000000040a00780c */ /* 0x000fe20003f65270 */
[----:B------:R-:W-:-:S12]  /*4660*/  BSSY B2, `(.L_x_6823) ;  /* 0x000003b000027945 */ /* 0x000fd80003800000 */
[----:B------:R-:W-:Y:S05]  /*4670*/  @P3 BRA `(.L_x_6824) ;  /* 0x0000039000003947 */ /* 0x000fea0003800000 */
[----:B------:R-:W-:Y:S01]  /*4680*/  IADD3 R2, R2, 0x1, RZ ;  /* 0x0000000102027810 */ /* 0x000fe20007ffe0ff */
[----:B------:R-:W-:Y:S03]  /*4690*/  BSSY B3, `(.L_x_6825) ;  /* 0x000000c000037945 */ /* 0x000fe60003800000 */
[C---:B------:R-:W-:Y:S01]  /*46a0*/  ISETP.NE.AND P3, PT, R2.reuse, RZ, PT ;  /* 0x000000ff0200720c */ /* 0x040fe20003f65270 */
[----:B0-----:R-:W-:-:S12]  /*46b0*/  IMAD.HI.U32 R12, R2, -0x2daee0ad, RZ ;  /* 0xd2511f53020c7827 */ /* 0x001fd800078e00ff */
        /* <DEDUP_REMOVED lines=9> */
.L_x_6826:
[----:B------:R-:W-:Y:S05]  /*4750*/  BSYNC B3 ;  /* 0x0000000000037941 */ /* 0x000fea0003800000 */
.L_x_6825:
        /* <DEDUP_REMOVED lines=43> */
.L_x_6824:
[----:B------:R-:W-:Y:S05]  /*4a10*/  BSYNC B2 ;  /* 0x0000000000027941 */ /* 0x000fea0003800000 */
.L_x_6823:
[----:B------:R-:W1:Y:S01]  /*4a20*/  I2F.U32 R6, R6 ;  /* 0x0000000600067306 */ /* 0x000e620000201000 */
[----:B0----5:R-:W-:Y:S01]  /*4a30*/  PRMT R12, RZ, 0x5410, R112 ;  /* 0x00005410ff0c7816 */ /* 0x021fe20000000070 */
[----:B------:R-:W-:Y:S01]  /*4a40*/  IMAD.MOV.U32 R11, RZ, RZ, 0x2f800000 ;  /* 0x2f800000ff0b7424 */ /* 0x000fe200078e00ff */
[----:B------:R-:W-:-:S03]  /*4a50*/  PRMT R13, RZ, 0x5410, R172 ;  /* 0x00005410ff0d7816 */ /* 0x000fc600000000ac */
[----:B------:R-:W-:-:S04]  /*4a60*/  FMUL.FTZ R12, R12, c[0x0][0x1ec] ;  /* 0x00007b000c0c7a20 */ /* 0x000fc80000410000 */
[----:B------:R-:W-:Y:S02]  /*4a70*/  FMUL.FTZ R12, R12, c[0x0][0x1e8] ;  /* 0x00007a000c0c7a20 */ /* 0x000fe40000410000 */
[----:B-1----:R-:W-:-:S05]  /*4a80*/  FFMA.FTZ R11, R6, R11, 1.1641532182693481445e-10 ;  /* 0x2f000000060b7423 */ /* 0x002fca000001000b */
[----:B------:R-:W-:-:S04]  /*4a90*/  FSETP.GTU.FTZ.AND P3, PT, R11, c[0x0][0x1e4], PT ;  /* 0x000079000b007a0b */ /* 0x000fc80003f7c000 */
[----:B------:R-:W-:Y:S02]  /*4aa0*/  FSEL R26, R12, RZ, !P3 ;  /* 0x000000ff0c1a7208 */ /* 0x000fe40005800000 */
[----:B------:R-:W-:-:S03]  /*4ab0*/  SEL R11, RZ, 0x1, P3 ;  /* 0x00000001ff0b7807 */ /* 0x000fc60001800000 */
[----:B------:R-:W-:Y:S01]  /*4ac0*/  FMUL.FTZ R26, R26, R13 ;  /* 0x0000000d1a1a7220 */ /* 0x000fe20000410000 */
[----:B------:R-:W-:Y:S02]  /*4ad0*/  @P0 PRMT R13, RZ, 0x5410, R108 ;  /* 0x00005410ff0d0816 */ /* 0x000fe4000000006c */
[----:B------:R-:W-:-:S03]  /*4ae0*/  PRMT R6, R11, 0x7610, R6 ;  /* 0x000076100b067816 */ /* 0x000fc60000000006 */
[----:B------:R-:W-:Y:S02]  /*4af0*/  @P0 FADD.FTZ R26, R13, R26 ;  /* 0x0000001a0d1a0221 */ /* 0x000fe40000010000 */
.L_x_6819:
[----:B------:R-:W-:Y:S05]  /*4b00*/  BSYNC B1 ;  /* 0x0000000000017941 */ /* 0x000fea0003800000 */
.L_x_6817:
        /* <DEDUP_REMOVED lines=8> */
.L_x_6828:
        /* <DEDUP_REMOVED lines=12> */
.L_x_6831:
[----:B------:R-:W-:Y:S02]  /*4c50*/  IMAD.MOV.U32 R7, RZ, RZ, R178 ;  /* 0x000000ffff077224 */ /* 0x000fe400078e00b2 */
.L_x_6832:
[----:B------:R-:W-:Y:S05]  /*4c60*/  BSYNC B2 ;  /* 0x0000000000027941 */ /* 0x000fea0003800000 */
.L_x_6830:
        /* <DEDUP_REMOVED lines=16> */
.L_x_6836:
[----:B------:R-:W-:Y:S05]  /*4d70*/  BSYNC B3 ;  /* 0x0000000000037941 */ /* 0x000fea0003800000 */
.L_x_6835:
        /* <DEDUP_REMOVED lines=43> */
.L_x_6834:
[----:B------:R-:W-:Y:S05]  /*5030*/  BSYNC B2 ;  /* 0x0000000000027941 */ /* 0x000fea0003800000 */
.L_x_6833:
[----:B------:R-:W1:Y:S01]  /*5040*/  I2F.U32 R7, R7 ;  /* 0x0000000700077306 */ /* 0x000e620000201000 */
[----:B------:R-:W-:Y:S01]  /*5050*/  HFMA2.MMA R10, -RZ, RZ, 0.1171875, 0 ;  /* 0x2f800000ff0a7435 */ /* 0x000fe200000001ff */
[----:B0----5:R-:W-:-:S05]  /*5060*/  PRMT R12, RZ, 0x7610, R112 ;  /* 0x00007610ff0c7816 */ /* 0x021fca0000000070 */
[----:B------:R-:W-:-:S04]  /*5070*/  FMUL.FTZ R12, R12, c[0x0][0x1ec] ;  /* 0x00007b000c0c7a20 */ /* 0x000fc80000410000 */
[----:B------:R-:W-:Y:S02]  /*5080*/  FMUL.FTZ R12, R12, c[0x0][0x1e8] ;  /* 0x00007a000c0c7a20 */ /* 0x000fe40000410000 */
[----:B-1----:R-:W-:-:S05]  /*5090*/  FFMA.FTZ R10, R7, R10, 1.1641532182693481445e-10 ;  /* 0x2f000000070a7423 */ /* 0x002fca000001000a */
[----:B------:R-:W-:-:S04]  /*50a0*/  FSETP.GTU.FTZ.AND P3, PT, R10, c[0x0][0x1e4], PT ;  /* 0x000079000a007a0b */ /* 0x000fc80003f7c000 */
[----:B------:R-:W-:Y:S02]  /*50b0*/  FSEL R27, R12, RZ, !P3 ;  /* 0x000000ff0c1b7208 */ /* 0x000fe40005800000 */
[----:B------:R-:W-:Y:S02]  /*50c0*/  PRMT R12, RZ, 0x7610, R172 ;  /* 0x00007610ff0c7816 */ /* 0x000fe400000000ac */
[----:B------:R-:W-:-:S03]  /*50d0*/  SEL R10, RZ, 0x1, P3 ;  /* 0x00000001ff0a7807 */ /* 0x000fc60001800000 */
[----:B------:R-:W-:Y:S01]  /*50e0*/  FMUL.FTZ R27, R27, R12 ;  /* 0x0000000c1b1b7220 */ /* 0x000fe20000410000 */
[----:B------:R-:W-:Y:S02]  /*50f0*/  @P0 PRMT R12, RZ, 0x7610, R108 ;  /* 0x00007610ff0c0816 */ /* 0x000fe4000000006c */
[----:B------:R-:W-:-:S03]  /*5100*/  PRMT R7, R10, 0x7610, R7 ;  /* 0x000076100a077816 */ /* 0x000fc60000000007 */
[----:B------:R-:W-:Y:S02]  /*5110*/  @P0 FADD.FTZ R27, R12, R27 ;  /* 0x0000001b0c1b0221 */ /* 0x000fe40000010000 */
.L_x_6829:
[----:B------:R-:W-:Y:S05]  /*5120*/  BSYNC B1 ;  /* 0x0000000000017941 */ /* 0x000fea0003800000 */
.L_x_6827:
        /* <DEDUP_REMOVED lines=8> */
.L_x_6838:
        /* <DEDUP_REMOVED lines=12> */
.L_x_6841:
[----:B------:R-:W-:Y:S02]  /*5270*/  IMAD.MOV.U32 R8, RZ, RZ, R178 ;  /* 0x000000ffff087224 */ /* 0x000fe400078e00b2 */
.L_x_6842:
[----:B------:R-:W-:Y:S05]  /*5280*/  BSYNC B2 ;  /* 0x0000000000027941 */ /* 0x000fea0003800000 */
.L_x_6840:
        /* <DEDUP_REMOVED lines=16> */
.L_x_6846:
[----:B------:R-:W-:Y:S05]  /*5390*/  BSYNC B3 ;  /* 0x0000000000037941 */ /* 0x000fea0003800000 */
.L_x_6845:
        /* <DEDUP_REMOVED lines=43> */
.L_x_6844:
[----:B------:R-:W-:Y:S05]  /*5650*/  BSYNC B2 ;  /* 0x0000000000027941 */ /* 0x000fea0003800000 */
.L_x_6843:
        /* <DEDUP_REMOVED lines=14> */
.L_x_6839:
[----:B------:R-:W-:Y:S05]  /*5740*/  BSYNC B1 ;  /* 0x0000000000017941 */ /* 0x000fea0003800000 */
.L_x_6837:
        /* <DEDUP_REMOVED lines=8> */
.L_x_6848:
        /* <DEDUP_REMOVED lines=12> */
.L_x_6851:
[----:B------:R-:W-:Y:S02]  /*5890*/  MOV R19, R178 ;  /* 0x000000b200137202 */ /* 0x000fe40000000f00 */
.L_x_6852:
[----:B------:R-:W-:Y:S05]  /*58a0*/  BSYNC B2 ;  /* 0x0000000000027941 */ /* 0x000fea0003800000 */
.L_x_6850:
        /* <DEDUP_REMOVED lines=16> */
.L_x_6856:
[----:B------:R-:W-:Y:S05]  /*59b0*/  BSYNC B3 ;  /* 0x0000000000037941 */ /* 0x000fea0003800000 */
.L_x_6855:
        /* <DEDUP_REMOVED lines=42> */
[----:B------:R-:W-:-:S06]  /*5c60*/  HFMA2.MMA R11, -RZ, RZ, 0, 0 ;  /* 0x00000000ff0b7435 */ /* 0x000fcc00000001ff */
.L_x_6854:
[----:B------:R-:W-:Y:S05]  /*5c70*/  BSYNC B2 ;  /* 0x0000000000027941 */ /* 0x000fea0003800000 */
.L_x_6853:
[----:B------:R-:W1:Y:S01]  /*5c80*/  I2F.U32 R10, R19 ;  /* 0x00000013000a7306 */ /* 0x000e620000201000 */
[----:B0----5:R-:W-:Y:S01]  /*5c90*/  PRMT R12, RZ, 0x7610, R113 ;  /* 0x00007610ff0c7816 */ /* 0x021fe20000000071 */
[----:B------:R-:W-:-:S04]  /*5ca0*/  IMAD.MOV.U32 R13, RZ, RZ, 0x2f800000 ;  /* 0x2f800000ff0d7424 */ /* 0x000fc800078e00ff */
[----:B------:R-:W-:-:S04]  /*5cb0*/  FMUL.FTZ R12, R12, c[0x0][0x1ec] ;  /* 0x00007b000c0c7a20 */ /* 0x000fc80000410000 */
[----:B------:R-:W-:Y:S02]  /*5cc0*/  FMUL.FTZ R12, R12, c[0x0][0x1e8] ;  /* 0x00007a000c0c7a20 */ /* 0x000fe40000410000 */
[----:B-1----:R-:W-:-:S05]  /*5cd0*/  FFMA.FTZ R10, R10, R13, 1.1641532182693481445e-10 ;  /* 0x2f0000000a0a7423 */ /* 0x002fca000001000d */
[----:B------:R-:W-:Y:S02]  /*5ce0*/  FSETP.GTU.FTZ.AND P3, PT, R10, c[0x0][0x1e4], PT ;  /* 0x000079000a007a0b */ /* 0x000fe40003f7c000 */
[----:B------:R-:W-:Y:S02]  /*5cf0*/  PRMT R10, RZ, 0x7610, R173 ;  /* 0x00007610ff0a7816 */ /* 0x000fe400000000ad */
[----:B------:R-:W-:Y:S02]  /*5d00*/  FSEL R29, R12, RZ, !P3 ;  /* 0x000000ff0c1d7208 */ /* 0x000fe40005800000 */
[----:B------:R-:W-:-:S03]  /*5d10*/  SEL R42, RZ, 0x1, P3 ;  /* 0x00000001ff2a7807 */ /* 0x000fc60001800000 */
[----:B------:R-:W-:Y:S01]  /*5d20*/  FMUL.FTZ R29, R29, R10 ;  /* 0x0000000a1d1d7220 */ /* 0x000fe20000410000 */
[----:B------:R-:W-:-:S05]  /*5d30*/  @P0 PRMT R10, RZ, 0x7610, R109 ;  /* 0x00007610ff0a0816 */ /* 0x000fca000000006d */
[----:B------:R-:W-:Y:S02]  /*5d40*/  @P0 FADD.FTZ R29, R10, R29 ;  /* 0x0000001d0a1d0221 */ /* 0x000fe40000010000 */
.L_x_6849:
[----:B------:R-:W-:Y:S05]  /*5d50*/  BSYNC B1 ;  /* 0x0000000000017941 */ /* 0x000fea0003800000 */
.L_x_6847:
        /* <DEDUP_REMOVED lines=8> */
.L_x_6858:
        /* <DEDUP_REMOVED lines=12> */
.L_x_6861:
[----:B------:R-:W-:Y:S02]  /*5ea0*/  IMAD.MOV.U32 R19, RZ, RZ, R178 ;  /* 0x000000ffff137224 */ /* 0x000fe400078e00b2 */
.L_x_6862:
[----:B------:R-:W-:Y:S05]  /*5eb0*/  BSYNC B2 ;  /* 0x0000000000027941 */ /* 0x000fea0003800000 */
.L_x_6860:
        /* <DEDUP_REMOVED lines=16> */
.L_x_6866:
[----:B------:R-:W-:Y:S05]  /*5fc0*/  BSYNC B3 ;  /* 0x0000000000037941 */ /* 0x000fea0003800000 */
.L_x_6865:
        /* <DEDUP_REMOVED lines=43> */
.L_x_6864:
[----:B------:R-:W-:Y:S05]  /*6280*/  BSYNC B2 ;  /* 0x0000000000027941 */ /* 0x000fea0003800000 */
.L_x_6863:
        /* <DEDUP_REMOVED lines=13> */
.L_x_6859:
[----:B------:R-:W-:Y:S05]  /*6360*/  BSYNC B1 ;  /* 0x0000000000017941 */ /* 0x000fea0003800000 */
.L_x_6857:
        /* <DEDUP_REMOVED lines=8> */
.L_x_6868:
        /* <DEDUP_REMOVED lines=12> */
.L_x_6871:
[----:B------:R-:W-:Y:S02]  /*64b0*/  IMAD.MOV.U32 R19, RZ, RZ, R178 ;  /* 0x000000ffff137224 */ /* 0x000fe400078e00b2 */
.L_x_6872:
[----:B------:R-:W-:Y:S05]  /*64c0*/  BSYNC B2 ;  /* 0x0000000000027941 */ /* 0x000fea0003800000 */
.L_x_6870:
        /* <DEDUP_REMOVED lines=16> */
.L_x_6876:
[----:B------:R-:W-:Y:S05]  /*65d0*/  BSYNC B3 ;  /* 0x0000000000037941 */ /* 0x000fea0003800000 */
.L_x_6875:
        /* <DEDUP_REMOVED lines=41> */
[----:B------:R-:W-:Y:S01]  /*6870*/  IMAD.MOV.U32 R11, RZ, RZ, RZ ;  /* 0x000000ffff0b7224 */ /* 0x000fe200078e00ff */
[----:B------:R-:W-:Y:S02]  /*6880*/  MOV R170, R10 ;  /* 0x0000000a00aa7202 */ /* 0x000fe40000000f00 */
.L_x_6874:
[----:B------:R-:W-:Y:S05]  /*6890*/  BSYNC B2 ;  /* 0x0000000000027941 */ /* 0x000fea0003800000 */
.L_x_6873:
        /* <DEDUP_REMOVED lines=13> */
.L_x_6869:
[----:B------:R-:W-:Y:S05]  /*6970*/  BSYNC B1 ;  /* 0x0000000000017941 */ /* 0x000fea0003800000 */
.L_x_6867:
        /* <DEDUP_REMOVED lines=8> */
.L_x_6878:
        /* <DEDUP_REMOVED lines=12> */
.L_x_6881:
[----:B------:R-:W-:Y:S02]  /*6ac0*/  IMAD.MOV.U32 R19, RZ, RZ, R178 ;  /* 0x000000ffff137224 */ /* 0x000fe400078e00b2 */
.L_x_6882:
[----:B------:R-:W-:Y:S05]  /*6ad0*/  BSYNC B2 ;  /* 0x0000000000027941 */ /* 0x000fea0003800000 */
.L_x_6880:
        /* <DEDUP_REMOVED lines=16> */
.L_x_6886:
[----:B------:R-:W-:Y:S05]  /*6be0*/  BSYNC B3 ;  /* 0x0000000000037941 */ /* 0x000fea0003800000 */
.L_x_6885:
        /* <DEDUP_REMOVED lines=43> */
.L_x_6884:
[----:B------:R-:W-:Y:S05]  /*6ea0*/  BSYNC B2 ;  /* 0x0000000000027941 */ /* 0x000fea0003800000 */
.L_x_6883:
[----:B------:R-:W1:Y:S01]  /*6eb0*/  I2F.U32 R11, R19 ;  /* 0x00000013000b7306 */ /* 0x000e620000201000 */
[----:B0-----:R-:W-:Y:S01]  /*6ec0*/  HFMA2.MMA R12, -RZ, RZ, 0.1171875, 0 ;  /* 0x2f800000ff0c7435 */ /* 0x001fe200000001ff */
[----:B-----5:R-:W-:-:S05]  /*6ed0*/  PRMT R13, RZ, 0x5410, R115 ;  /* 0x00005410ff0d7816 */ /* 0x020fca0000000073 */
        /* <DEDUP_REMOVED lines=10> */
.L_x_6879:
[----:B------:R-:W-:Y:S05]  /*6f80*/  BSYNC B1 ;  /* 0x0000000000017941 */ /* 0x000fea0003800000 */
.L_x_6877:
        /* <DEDUP_REMOVED lines=8> */
.L_x_6888:
        /* <DEDUP_REMOVED lines=12> */
.L_x_6891:
[----:B------:R-:W-:Y:S02]  /*70d0*/  IMAD.MOV.U32 R9, RZ, RZ, R178 ;  /* 0x000000ffff097224 */ /* 0x000fe400078e00b2 */
.L_x_6892:
[----:B------:R-:W-:Y:S05]  /*70e0*/  BSYNC B2 ;  /* 0x0000000000027941 */ /* 0x000fea0003800000 */
.L_x_6890:
        /* <DEDUP_REMOVED lines=16> */
.L_x_6896:
[----:B------:R-:W-:Y:S05]  /*71f0*/  BSYNC B3 ;  /* 0x0000000000037941 */ /* 0x000fea0003800000 */
.L_x_6895:
        /* <DEDUP_REMOVED lines=43> */
.L_x_6894:
[----:B------:R-:W-:Y:S05]  /*74b0*/  BSYNC B2 ;  /* 0x0000000000027941 */ /* 0x000fea0003800000 */
.L_x_6893:
[----:B------:R-:W1:Y:S01]  /*74c0*/  I2F.U32 R9, R9 ;  /* 0x0000000900097306 */ /* 0x000e620000201000 */
[----:B-----5:R-:W-:Y:S01]  /*74d0*/  PRMT R11, RZ, 0x7610, R115 ;  /* 0x00007610ff0b7816 */ /* 0x020fe20000000073 */
[----:B------:R-:W-:Y:S01]  /*74e0*/  IMAD.MOV.U32 R10, RZ, RZ, 0x2f800000 ;  /* 0x2f800000ff0a7424 */ /* 0x000fe200078e00ff */
[----:B0-----:R-:W-:-:S03]  /*74f0*/  PRMT R12, RZ, 0x7610, R175 ;  /* 0x00007610ff0c7816 */ /* 0x001fc600000000af */
        /* <DEDUP_REMOVED lines=10> */
.L_x_6889:
[----:B------:R-:W-:Y:S05]  /*75a0*/  BSYNC B1 ;  /* 0x0000000000017941 */ /* 0x000fea0003800000 */
.L_x_6887:
[----:B------:R-:W-:Y:S01]  /*75b0*/  IMAD.WIDE.U32 R18, R18, R176, c[0x0][0x188] ;  /* 0x0000620012127625 */ /* 0x000fe200078e00b0 */
[----:B0-----:R-:W-:Y:S01]  /*75c0*/  F2FP.BF16.PACK_AB R15, R33, R32 ;  /* 0x00000020210f723e */ /* 0x001fe200000010ff */
[----:B------:R-:W-:Y:S01]  /*75d0*/  BSSY B1, `(.L_x_6897) ;  /* 0x000001e000017945 */ /* 0x000fe20003800000 */
[----:B------:R-:W-:Y:S02]  /*75e0*/  F2FP.BF16.PACK_AB R14, R31, R30 ;  /* 0x0000001e1f0e723e */ /* 0x000fe400000010ff */
        /* <DEDUP_REMOVED lines=15> */
[----:B------:R-:W-:Y:S02]  /*76e0*/  LOP3.LUT R18, R8, 0xff, RZ, 0xc0, !PT ;  /* 0x000000ff08127812 */ /* 0x000fe400078ec0ff */
[----:B------:R-:W-:Y:S02]  /*76f0*/  LOP3.LUT R19, R7, 0xff, RZ, 0xc0, !PT ;  /* 0x000000ff07137812 */ /* 0x000fe400078ec0ff */
[----:B------:R-:W-:Y:S01]  /*7700*/  LOP3.LUT R22, R12, 0xff00, R15, 0xf8, !PT ;  /* 0x0000ff000c167812 */ /* 0x000fe200078ef80f */
[----:B------:R-:W-:-:S03]  /*7710*/  IMAD.WIDE.U32 R12, R14, 0x1000000, RZ ;  /* 0x010000000e0c7825 */ /* 0x000fc600078e00ff */
[----:B------:R-:W-:Y:S01]  /*7720*/  LOP3.LUT R23, R22, 0xff, R43, 0xf8, !PT ;  /* 0x000000ff16177812 */ /* 0x000fe200078ef82b */
[----:B------:R-:W-:-:S04]  /*7730*/  IMAD.WIDE.U32 R14, R18, 0x10000, RZ ;  /* 0x00010000120e7825 */ /* 0x000fc800078e00ff */
[----:B------:R-:W-:Y:S01]  /*7740*/  IMAD.WIDE.U32 R18, R19, 0x100, RZ ;  /* 0x0000010013127825 */ /* 0x000fe200078e00ff */
[----:B------:R-:W-:-:S04]  /*7750*/  LOP3.LUT R23, R15, R23, R13, 0xfe, !PT ;  /* 0x000000170f177212 */ /* 0x000fc800078efe0d */
[----:B------:R-:W-:Y:S01]  /*7760*/  LOP3.LUT R25, R18, R12, R14, 0xfe, !PT ;  /* 0x0000000c12197212 */ /* 0x000fe200078efe0e */
[----:B------:R-:W-:Y:S01]  /*7770*/  IMAD.WIDE.U32 R14, R20, R35, c[0x0][0x190] ;  /* 0x00006400140e7625 */ /* 0x000fe200078e0023 */
[----:B------:R-:W-:Y:S02]  /*7780*/  LOP3.LUT R13, R23, R19, RZ, 0xfc, !PT ;  /* 0x00000013170d7212 */ /* 0x000fe400078efcff */
[----:B------:R-:W-:-:S05]  /*7790*/  LOP3.LUT R12, R25, 0xff, R6, 0xf8, !PT ;  /* 0x000000ff190c7812 */ /* 0x000fca00078ef806 */
[----:B------:R0:W-:Y:S02]  /*77a0*/  STG.E.64 [R14.64], R12 ;  /* 0x0000000c0e007986 */ /* 0x0001e4000c101b06 */
.L_x_6898:
[----:B------:R-:W-:Y:S05]  /*77b0*/  BSYNC B1 ;  /* 0x0000000000017941 */ /* 0x000fea0003800000 */
.L_x_6897:
        /* <DEDUP_REMOVED lines=10> */
.L_x_6900:
        /* <DEDUP_REMOVED lines=12> */
.L_x_6903:
[----:B------:R-:W-:Y:S02]  /*7920*/  IMAD.MOV.U32 R6, RZ, RZ, R178 ;  /* 0x000000ffff067224 */ /* 0x000fe400078e00b2 */
.L_x_6904:
[----:B------:R-:W-:Y:S05]  /*7930*/  BSYNC B2 ;  /* 0x0000000000027941 */ /* 0x000fea0003800000 */
.L_x_6902:
        /* <DEDUP_REMOVED lines=12> */
[----:B-1----:R-:W-:Y:S02]  /*7a00*/  @!P3 IADD3 R10, R5, 0x1, RZ ;  /* 0x00000001050ab810 */ /* 0x002fe40007ffe0ff */
[----:B------:R-:W-:-:S13]  /*7a10*/  ISETP.NE.AND P4, PT, R0, RZ, !P3 ;  /* 0x000000ff0000720c */ /* 0x000fda0005f85270 */
[----:B------:R-:W-:-:S05]  /*7a20*/  @P4 IMAD.MOV R10, RZ, RZ, R5 ;  /* 0x000000ffff0a4224 */ /* 0x000fca00078e0205 */
[----:B------:R-:W-:Y:S02]  /*7a30*/  @!P3 MOV R5, R10 ;  /* 0x0000000a0005b202 */ /* 0x000fe40000000f00 */
.L_x_6908:
[----:B------:R-:W-:Y:S05]  /*7a40*/  BSYNC B3 ;  /* 0x0000000000037941 */ /* 0x000fea0003800000 */
.L_x_6907:
[----:B-1----:R-:W-:Y:S01]  /*7a50*/  IMAD.HI.U32 R10, R0, -0x326172a9, RZ ;  /* 0xcd9e8d57000a7827 */ /* 0x002fe200078e00ff */
        /* <DEDUP_REMOVED lines=42> */
.L_x_6906:
[----:B------:R-:W-:Y:S05]  /*7d00*/  BSYNC B2 ;  /* 0x0000000000027941 */ /* 0x000fea0003800000 */
.L_x_6905:
[----:B------:R-:W0:Y:S01]  /*7d10*/  I2F.U32 R6, R6 ;  /* 0x0000000600067306 */ /* 0x000e220000201000 */
[----:B-----5:R-:W-:Y:S01]  /*7d20*/  PRMT R13, RZ, 0x5410, R112 ;  /* 0x00005410ff0d7816 */ /* 0x020fe20000000070 */
[----:B-1----:R-:W-:-:S04]  /*7d30*/  IMAD.MOV.U32 R11, RZ, RZ, 0x2f800000 ;  /* 0x2f800000ff0b7424 */ /* 0x002fc800078e00ff */
[----:B------:R-:W-:-:S04]  /*7d40*/  FMUL.FTZ R13, R13, c[0x0][0x1ec] ;  /* 0x00007b000d0d7a20 */ /* 0x000fc80000410000 */
[----:B------:R-:W-:Y:S02]  /*7d50*/  FMUL.FTZ R13, R13, c[0x0][0x1e8] ;  /* 0x00007a000d0d7a20 */ /* 0x000fe40000410000 */
[----:B0-----:R-:W-:-:S05]  /*7d60*/  FFMA.FTZ R10, R6, R11, 1.1641532182693481445e-10 ;  /* 0x2f000000060a7423 */ /* 0x001fca000001000b */
        /* <DEDUP_REMOVED lines=8> */
.L_x_6901:
[----:B------:R-:W-:Y:S05]  /*7df0*/  BSYNC B1 ;  /* 0x0000000000017941 */ /* 0x000fea0003800000 */
.L_x_6899:
        /* <DEDUP_REMOVED lines=8> */
.L_x_6910:
        /* <DEDUP_REMOVED lines=12> */
.L_x_6913:
[----:B------:R-:W-:Y:S02]  /*7f40*/  MOV R7, R178 ;  /* 0x000000b200077202 */ /* 0x000fe40000000f00 */
.L_x_6914:
[----:B------:R-:W-:Y:S05]  /*7f50*/  BSYNC B2 ;  /* 0x0000000000027941 */ /* 0x000fea0003800000 */
.L_x_6912:
        /* <DEDUP_REMOVED lines=16> */
.L_x_6918:
[----:B------:R-:W-:Y:S05]  /*8060*/  BSYNC B3 ;  /* 0x0000000000037941 */ /* 0x000fea0003800000 */
.L_x_6917:
        /* <DEDUP_REMOVED lines=43> */
.L_x_6916:
[----:B------:R-:W-:Y:S05]  /*8320*/  BSYNC B2 ;  /* 0x0000000000027941 */ /* 0x000fea0003800000 */
.L_x_6915:
        /* <DEDUP_REMOVED lines=14> */
.L_x_6911:
[----:B------:R-:W-:Y:S05]  /*8410*/  BSYNC B1 ;  /* 0x0000000000017941 */ /* 0x000fea0003800000 */
.L_x_6909:
        /* <DEDUP_REMOVED lines=8> */
.L_x_6920:
        /* <DEDUP_REMOVED lines=12> */
.L_x_6923:
[----:B------:R-:W-:Y:S02]  /*8560*/  IMAD.MOV.U32 R8, RZ, RZ, R178 ;  /* 0x000000ffff087224 */ /* 0x000fe400078e00b2 */
.L_x_6924:
[----:B------:R-:W-:Y:S05]  /*8570*/  BSYNC B2 ;  /* 0x0000000000027941 */ /* 0x000fea0003800000 */
.L_x_6922:
        /* <DEDUP_REMOVED lines=16> */
.L_x_6928:
[----:B------:R-:W-:Y:S05]  /*8680*/  BSYNC B3 ;  /* 0x0000000000037941 */ /* 0x000fea0003800000 */
.L_x_6927:
        /* <DEDUP_REMOVED lines=43> */
.L_x_6926:
[----:B------:R-:W-:Y:S05]  /*8940*/  BSYNC B2 ;  /* 0x0000000000027941 */ /* 0x000fea0003800000 */
.L_x_6925:
        /* <DEDUP_REMOVED lines=14> */
.L_x_6921:
[----:B------:R-:W-:Y:S05]  /*8a30*/  BSYNC B1 ;  /* 0x0000000000017941 */ /* 0x000fea0003800000 */
.L_x_6919:
        /* <DEDUP_REMOVED lines=8> */
.L_x_6930:
        /* <DEDUP_REMOVED lines=12> */
.L_x_6933:
[----:B------:R-:W-:Y:S02]  /*8b80*/  IMAD.MOV.U32 R22, RZ, RZ, R178 ;  /* 0x000000ffff167224 */ /* 0x000fe400078e00b2 */
.L_x_6934:
[----:B------:R-:W-:Y:S05]  /*8b90*/  BSYNC B2 ;  /* 0x0000000000027941 */ /* 0x000fea0003800000 */
.L_x_6932:
        /* <DEDUP_REMOVED lines=16> */
.L_x_6938:
[----:B------:R-:W-:Y:S05]  /*8ca0*/  BSYNC B3 ;  /* 0x0000000000037941 */ /* 0x000fea0003800000 */
.L_x_6937:
        /* <DEDUP_REMOVED lines=43> */
.L_x_6936:
[----:B------:R-:W-:Y:S05]  /*8f60*/  BSYNC B2 ;  /* 0x0000000000027941 */ /* 0x000fea0003800000 */
.L_x_6935:
[----:B------:R-:W0:Y:S01]  /*8f70*/  I2F.U32 R13, R22 ;  /* 0x00000016000d7306 */ /* 0x000e220000201000 */
[----:B-----5:R-:W-:Y:S01]  /*8f80*/  PRMT R16, RZ, 0x7610, R113 ;  /* 0x00007610ff107816 */ /* 0x020fe20000000071 */
[----:B------:R-:W-:-:S04]  /*8f90*/  IMAD.MOV.U32 R14, RZ, RZ, 0x2f800000 ;  /* 0x2f800000ff0e7424 */ /* 0x000fc800078e00ff */
[----:B------:R-:W-:-:S04]  /*8fa0*/  FMUL.FTZ R16, R16, c[0x0][0x1ec] ;  /* 0x00007b0010107a20 */ /* 0x000fc80000410000 */
[----:B------:R-:W-:Y:S02]  /*8fb0*/  FMUL.FTZ R16, R16, c[0x0][0x1e8] ;  /* 0x00007a0010107a20 */ /* 0x000fe40000410000 */
[----:B0-----:R-:W-:Y:S01]  /*8fc0*/  FFMA.FTZ R13, R13, R14, 1.1641532182693481445e-10 ;  /* 0x2f0000000d0d7423 */ /* 0x001fe2000001000e */
[----:B------:R-:W-:-:S04]  /*8fd0*/  PRMT R14, RZ, 0x7610, R45 ;  /* 0x00007610ff0e7816 */ /* 0x000fc8000000002d */
[----:B------:R-:W-:-:S04]  /*8fe0*/  FSETP.GTU.FTZ.AND P3, PT, R13, c[0x0][0x1e4], PT ;  /* 0x000079000d007a0b */ /* 0x000fc80003f7c000 */
[----:B------:R-:W-:Y:S02]  /*8ff0*/  FSEL R13, R16, RZ, !P3 ;  /* 0x000000ff100d7208 */ /* 0x000fe40005800000 */
[----:B------:R-:W-:-:S03]  /*9000*/  SEL R42, RZ, 0x1, P3 ;  /* 0x00000001ff2a7807 */ /* 0x000fc60001800000 */
[----:B------:R-:W-:Y:S01]  /*9010*/  FMUL.FTZ R13, R13, R14 ;  /* 0x0000000e0d0d7220 */ /* 0x000fe20000410000 */
[----:B------:R-:W-:-:S05]  /*9020*/  @P0 PRMT R14, RZ, 0x7610, R109 ;  /* 0x00007610ff0e0816 */ /* 0x000fca000000006d */
[----:B------:R-:W-:Y:S02]  /*9030*/  @P0 FADD.FTZ R13, R14, R13 ;  /* 0x0000000d0e0d0221 */ /* 0x000fe40000010000 */
.L_x_6931:
[----:B------:R-:W-:Y:S05]  /*9040*/  BSYNC B1 ;  /* 0x0000000000017941 */ /* 0x000fea0003800000 */
.L_x_6929:
        /* <DEDUP_REMOVED lines=8> */
.L_x_6940:
        /* <DEDUP_REMOVED lines=12> */
.L_x_6943:
[----:B------:R-:W-:Y:S02]  /*9190*/  IMAD.MOV.U32 R22, RZ, RZ, R178 ;  /* 0x000000ffff167224 */ /* 0x000fe400078e00b2 */
.L_x_6944:
[----:B------:R-:W-:Y:S05]  /*91a0*/  BSYNC B2 ;  /* 0x0000000000027941 */ /* 0x000fea0003800000 */
.L_x_6942:
        /* <DEDUP_REMOVED lines=16> */
.L_x_6948:
[----:B------:R-:W-:Y:S05]  /*92b0*/  BSYNC B3 ;  /* 0x0000000000037941 */ /* 0x000fea0003800000 */
.L_x_6947:
        /* <DEDUP_REMOVED lines=43> */
.L_x_6946:
[----:B------:R-:W-:Y:S05]  /*9570*/  BSYNC B2 ;  /* 0x0000000000027941 */ /* 0x000fea0003800000 */
.L_x_6945:
[----:B------:R-:W0:Y:S01]  /*9580*/  I2F.U32 R14, R22 ;  /* 0x00000016000e7306 */ /* 0x000e220000201000 */
[----:B------:R-:W-:Y:S01]  /*9590*/  HFMA2.MMA R15, -RZ, RZ, 0.1171875, 0 ;  /* 0x2f800000ff0f7435 */ /* 0x000fe200000001ff */
[----:B-----5:R-:W-:-:S05]  /*95a0*/  PRMT R17, RZ, 0x5410, R114 ;  /* 0x00005410ff117816 */ /* 0x020fca0000000072 */
        /* <DEDUP_REMOVED lines=10> */
.L_x_6941:
[----:B------:R-:W-:Y:S05]  /*9650*/  BSYNC B1 ;  /* 0x0000000000017941 */ /* 0x000fea0003800000 */
.L_x_6939:
        /* <DEDUP_REMOVED lines=8> */
.L_x_6950:
        /* <DEDUP_REMOVED lines=12> */
.L_x_6953:
[----:B------:R-:W-:Y:S02]  /*97a0*/  IMAD.MOV.U32 R24, RZ, RZ, R178 ;  /* 0x000000ffff187224 */ /* 0x000fe400078e00b2 */
.L_x_6954:
[----:B------:R-:W-:Y:S05]  /*97b0*/  BSYNC B2 ;  /* 0x0000000000027941 */ /* 0x000fea0003800000 */
.L_x_6952:
        /* <DEDUP_REMOVED lines=16> */
.L_x_6958:
[----:B------:R-:W-:Y:S05]  /*98c0*/  BSYNC B3 ;  /* 0x0000000000037941 */ /* 0x000fea0003800000 */
.L_x_6957:
        /* <DEDUP_REMOVED lines=43> */
.L_x_6956:
[----:B------:R-:W-:Y:S05]  /*9b80*/  BSYNC B2 ;  /* 0x0000000000027941 */ /* 0x000fea0003800000 */
.L_x_6955:
        /* <DEDUP_REMOVED lines=13> */
.L_x_6951:
[----:B------:R-:W-:Y:S05]  /*9c60*/  BSYNC B1 ;  /* 0x0000000000017941 */ /* 0x000fea0003800000 */
.L_x_6949:
        /* <DEDUP_REMOVED lines=8> */
.L_x_6960:
        /* <DEDUP_REMOVED lines=12> */
.L_x_6963:
[----:B------:R-:W-:Y:S02]  /*9db0*/  MOV R24, R178 ;  /* 0x000000b200187202 */ /* 0x000fe40000000f00 */
.L_x_6964:
[----:B------:R-:W-:Y:S05]  /*9dc0*/  BSYNC B2 ;  /* 0x0000000000027941 */ /* 0x000fea0003800000 */
.L_x_6962:
        /* <DEDUP_REMOVED lines=16> */
.L_x_6968:
[----:B------:R-:W-:Y:S05]  /*9ed0*/  BSYNC B3 ;  /* 0x0000000000037941 */ /* 0x000fea0003800000 */
.L_x_6967:
        /* <DEDUP_REMOVED lines=43> */
.L_x_6966:
[----:B------:R-:W-:Y:S05]  /*a190*/  BSYNC B2 ;  /* 0x0000000000027941 */ /* 0x000fea0003800000 */
.L_x_6965:
        /* <DEDUP_REMOVED lines=13> */
.L_x_6961:
[----:B------:R-:W-:Y:S05]  /*a270*/  BSYNC B1 ;  /* 0x0000000000017941 */ /* 0x000fea0003800000 */
.L_x_6959:
        /* <DEDUP_REMOVED lines=8> */
.L_x_6970:
        /* <DEDUP_REMOVED lines=12> */
.L_x_6973:
[----:B------:R-:W-:Y:S02]  /*a3c0*/  IMAD.MOV.U32 R9, RZ, RZ, R178 ;  /* 0x000000ffff097224 */ /* 0x000fe400078e00b2 */
.L_x_6974:
[----:B------:R-:W-:Y:S05]  /*a3d0*/  BSYNC B2 ;  /* 0x0000000000027941 */ /* 0x000fea0003800000 */
.L_x_6972:
        /* <DEDUP_REMOVED lines=16> */
.L_x_6978:
[----:B------:R-:W-:Y:S05]  /*a4e0*/  BSYNC B3 ;  /* 0x0000000000037941 */ /* 0x000fea0003800000 */
.L_x_6977:
        /* <DEDUP_REMOVED lines=43> */
.L_x_6976:
[----:B------:R-:W-:Y:S05]  /*a7a0*/  BSYNC B2 ;  /* 0x0000000000027941 */ /* 0x000fea0003800000 */
.L_x_6975:
        /* <DEDUP_REMOVED lines=14> */
.L_x_6971:
[----:B------:R-:W-:Y:S05]  /*a890*/  BSYNC B1 ;  /* 0x0000000000017941 */ /* 0x000fea0003800000 */
.L_x_6969:
[----:B------:R-:W-:Y:S01]  /*a8a0*/  IMAD.WIDE.U32 R34, R34, R176, c[0x0][0x188] ;  /* 0x0000620022227625 */ /* 0x000fe200078e00b0 */
[----:B------:R-:W-:Y:S01]  /*a8b0*/  F2FP.BF16.PACK_AB R23, R17, R16 ;  /* 0x000000101117723e */ /* 0x000fe200000010ff */
        /* <DEDUP_REMOVED lines=30> */
.L_x_6980:
[----:B------:R-:W-:Y:S05]  /*aaa0*/  BSYNC B1 ;  /* 0x0000000000017941 */ /* 0x000fea0003800000 */
.L_x_6979:
        /* <DEDUP_REMOVED lines=10> */
.L_x_6982:
        /* <DEDUP_REMOVED lines=12> */
.L_x_6985:
[----:B------:R-:W-:Y:S02]  /*ac10*/  IMAD.MOV.U32 R6, RZ, RZ, R178 ;  /* 0x000000ffff067224 */ /* 0x000fe400078e00b2 */
.L_x_6986:
[----:B------:R-:W-:Y:S05]  /*ac20*/  BSYNC B2 ;  /* 0x0000000000027941 */ /* 0x000fea0003800000 */
.L_x_6984:
        /* <DEDUP_REMOVED lines=11> */
[----:B-1----:R-:W-:Y:S02]  /*ace0*/  @!P3 IADD3 R18, R5, 0x1, RZ ;  /* 0x000000010512b810 */ /* 0x002fe40007ffe0ff */
[----:B------:R-:W-:Y:S02]  /*acf0*/  ISETP.NE.AND P4, PT, R0, RZ, !P3 ;  /* 0x000000ff0000720c */ /* 0x000fe40005f85270 */
[----:B------:R-:W-:-:S11]  /*ad00*/  @!P3 MOV R3, RZ ;  /* 0x000000ff0003b202 */ /* 0x000fd60000000f00 */
[----:B------:R-:W-:-:S04]  /*ad10*/  @P4 IMAD.MOV R18, RZ, RZ, R5 ;  /* 0x000000ffff124224 */ /* 0x000fc800078e0205 */
[----:B------:R-:W-:Y:S02]  /*ad20*/  @!P3 IMAD.MOV.U32 R5, RZ, RZ, R18 ;  /* 0x000000ffff05b224 */ /* 0x000fe400078e0012 */
.L_x_6990:
[----:B------:R-:W-:Y:S05]  /*ad30*/  BSYNC B3 ;  /* 0x0000000000037941 */ /* 0x000fea0003800000 */
.L_x_6989:
        /* <DEDUP_REMOVED lines=43> */
.L_x_6988:
[----:B------:R-:W-:Y:S05]  /*aff0*/  BSYNC B2 ;  /* 0x0000000000027941 */ /* 0x000fea0003800000 */
.L_x_6987:
        /* <DEDUP_REMOVED lines=14> */
.L_x_6983:
[----:B------:R-:W-:Y:S05]  /*b0e0*/  BSYNC B1 ;  /* 0x0000000000017941 */ /* 0x000fea0003800000 */
.L_x_6981:
        /* <DEDUP_REMOVED lines=8> */
.L_x_6992:
        /* <DEDUP_REMOVED lines=12> */
.L_x_6995:
[----:B------:R-:W-:Y:S02]  /*b230*/  IMAD.MOV.U32 R7, RZ, RZ, R178 ;  /* 0x000000ffff077224 */ /* 0x000fe400078e00b2 */
.L_x_6996:
[----:B------:R-:W-:Y:S05]  /*b240*/  BSYNC B2 ;  /* 0x0000000000027941 */ /* 0x000fea0003800000 */
.L_x_6994:
        /* <DEDUP_REMOVED lines=16> */
.L_x_7000:
[----:B------:R-:W-:Y:S05]  /*b350*/  BSYNC B3 ;  /* 0x0000000000037941 */ /* 0x000fea0003800000 */
.L_x_6999:
        /* <DEDUP_REMOVED lines=43> */
.L_x_6998:
[----:B------:R-:W-:Y:S05]  /*b610*/  BSYNC B2 ;  /* 0x0000000000027941 */ /* 0x000fea0003800000 */
.L_x_6997:
        /* <DEDUP_REMOVED lines=14> */
.L_x_6993:
[----:B------:R-:W-:Y:S05]  /*b700*/  BSYNC B1 ;  /* 0x0000000000017941 */ /* 0x000fea0003800000 */
.L_x_6991:
        /* <DEDUP_REMOVED lines=8> */
.L_x_7002:
        /* <DEDUP_REMOVED lines=12> */
.L_x_7005:
[----:B------:R-:W-:Y:S02]  /*b850*/  IMAD.MOV.U32 R8, RZ, RZ, R178 ;  /* 0x000000ffff087224 */ /* 0x000fe400078e00b2 */
.L_x_7006:
[----:B------:R-:W-:Y:S05]  /*b860*/  BSYNC B2 ;  /* 0x0000000000027941 */ /* 0x000fea0003800000 */
.L_x_7004:
        /* <DEDUP_REMOVED lines=16> */
.L_x_7010:
[----:B------:R-:W-:Y:S05]  /*b970*/  BSYNC B3 ;  /* 0x0000000000037941 */ /* 0x000fea0003800000 */
.L_x_7009:
        /* <DEDUP_REMOVED lines=43> */
.L_x_7008:
[----:B------:R-:W-:Y:S05]  /*bc30*/  BSYNC B2 ;  /* 0x0000000000027941 */ /* 0x000fea0003800000 */
.L_x_7007:
        /* <DEDUP_REMOVED lines=14> */
.L_x_7003:
[----:B------:R-:W-:Y:S05]  /*bd20*/  BSYNC B1 ;  /* 0x0000000000017941 */ /* 0x000fea0003800000 */
.L_x_7001:
        /* <DEDUP_REMOVED lines=8> */
.L_x_7012:
        /* <DEDUP_REMOVED lines=12> */
.L_x_7015:
[----:B------:R-:W-:Y:S02]  /*be70*/  IMAD.MOV.U32 R21, RZ, RZ, R178 ;  /* 0x000000ffff157224 */ /* 0x000fe400078e00b2 */
.L_x_7016:
[----:B------:R-:W-:Y:S05]  /*be80*/  BSYNC B2 ;  /* 0x0000000000027941 */ /* 0x000fea0003800000 */
.L_x_7014:
        /* <DEDUP_REMOVED lines=16> */
.L_x_7020:
[----:B------:R-:W-:Y:S05]  /*bf90*/  BSYNC B3 ;  /* 0x0000000000037941 */ /* 0x000fea0003800000 */
.L_x_7019:
        /* <DEDUP_REMOVED lines=43> */
.L_x_7018:
[----:B------:R-:W-:Y:S05]  /*c250*/  BSYNC B2 ;  /* 0x0000000000027941 */ /* 0x000fea0003800000 */
.L_x_7017:
        /* <DEDUP_REMOVED lines=13> */
.L_x_7013:
[----:B------:R-:W-:Y:S05]  /*c330*/  BSYNC B1 ;  /* 0x0000000000017941 */ /* 0x000fea0003800000 */
.L_x_7011:
        /* <DEDUP_REMOVED lines=8> */
.L_x_7022:
        /* <DEDUP_REMOVED lines=12> */
.L_x_7025:
[----:B------:R-:W-:Y:S02]  /*c480*/  MOV R38, R178 ;  /* 0x000000b200267202 */ /* 0x000fe40000000f00 */
.L_x_7026:
[----:B------:R-:W-:Y:S05]  /*c490*/  BSYNC B2 ;  /* 0x0000000000027941 */ /* 0x000fea0003800000 */
.L_x_7024:
        /* <DEDUP_REMOVED lines=16> */
.L_x_7030:
[----:B------:R-:W-:Y:S05]  /*c5a0*/  BSYNC B3 ;  /* 0x0000000000037941 */ /* 0x000fea0003800000 */
.L_x_7029:
        /* <DEDUP_REMOVED lines=43> */
.L_x_7028:
[----:B------:R-:W-:Y:S05]  /*c860*/  BSYNC B2 ;  /* 0x0000000000027941 */ /* 0x000fea0003800000 */
.L_x_7027:
        /* <DEDUP_REMOVED lines=13> */
.L_x_7023:
[----:B------:R-:W-:Y:S05]  /*c940*/  BSYNC B1 ;  /* 0x0000000000017941 */ /* 0x000fea0003800000 */
.L_x_7021:
        /* <DEDUP_REMOVED lines=8> */
.L_x_7032:
        /* <DEDUP_REMOVED lines=12> */
.L_x_7035:
[----:B------:R-:W-:Y:S02]  /*ca90*/  IMAD.MOV.U32 R23, RZ, RZ, R178 ;  /* 0x000000ffff177224 */ /* 0x000fe400078e00b2 */
.L_x_7036:
[----:B------:R-:W-:Y:S05]  /*caa0*/  BSYNC B2 ;  /* 0x0000000000027941 */ /* 0x000fea0003800000 */
.L_x_7034:
        /* <DEDUP_REMOVED lines=16> */
.L_x_7040:
[----:B------:R-:W-:Y:S05]  /*cbb0*/  BSYNC B3 ;  /* 0x0000000000037941 */ /* 0x000fea0003800000 */
.L_x_7039:
        /* <DEDUP_REMOVED lines=43> */
.L_x_7038:
[----:B------:R-:W-:Y:S05]  /*ce70*/  BSYNC B2 ;  /* 0x0000000000027941 */ /* 0x000fea0003800000 */
.L_x_7037:
        /* <DEDUP_REMOVED lines=13> */
.L_x_7033:
[----:B------:R-:W-:Y:S05]  /*cf50*/  BSYNC B1 ;  /* 0x0000000000017941 */ /* 0x000fea0003800000 */
.L_x_7031:
        /* <DEDUP_REMOVED lines=8> */
.L_x_7042:
        /* <DEDUP_REMOVED lines=12> */
.L_x_7045:
[----:B------:R-:W-:Y:S02]  /*d0a0*/  IMAD.MOV.U32 R40, RZ, RZ, R178 ;  /* 0x000000ffff287224 */ /* 0x000fe400078e00b2 */
.L_x_7046:
[----:B------:R-:W-:Y:S05]  /*d0b0*/  BSYNC B2 ;  /* 0x0000000000027941 */ /* 0x000fea0003800000 */
.L_x_7044:
        /* <DEDUP_REMOVED lines=16> */
.L_x_7050:
[----:B------:R-:W-:Y:S05]  /*d1c0*/  BSYNC B3 ;  /* 0x0000000000037941 */ /* 0x000fea0003800000 */
.L_x_7049:
        /* <DEDUP_REMOVED lines=43> */
.L_x_7048:
[----:B------:R-:W-:Y:S05]  /*d480*/  BSYNC B2 ;  /* 0x0000000000027941 */ /* 0x000fea0003800000 */
.L_x_7047:
        /* <DEDUP_REMOVED lines=13> */
.L_x_7043:
[----:B------:R-:W-:Y:S05]  /*d560*/  BSYNC B1 ;  /* 0x0000000000017941 */ /* 0x000fea0003800000 */
.L_x_7041:
        /* <DEDUP_REMOVED lines=8> */
.L_x_7052:
        /* <DEDUP_REMOVED lines=12> */
.L_x_7055:
[----:B------:R-:W-:Y:S02]  /*d6b0*/  IMAD.MOV.U32 R9, RZ, RZ, R178 ;  /* 0x000000ffff097224 */ /* 0x000fe400078e00b2 */
.L_x_7056:
[----:B------:R-:W-:Y:S05]  /*d6c0*/  BSYNC B2 ;  /* 0x0000000000027941 */ /* 0x000fea0003800000 */
.L_x_7054:
        /* <DEDUP_REMOVED lines=16> */
.L_x_7060:
[----:B------:R-:W-:Y:S05]  /*d7d0*/  BSYNC B3 ;  /* 0x0000000000037941 */ /* 0x000fea0003800000 */
.L_x_7059:
        /* <DEDUP_REMOVED lines=43> */
.L_x_7058:
[----:B------:R-:W-:Y:S05]  /*da90*/  BSYNC B2 ;  /* 0x0000000000027941 */ /* 0x000fea0003800000 */
.L_x_7057:
        /* <DEDUP_REMOVED lines=14> */
.L_x_7053:
[----:B------:R-:W-:Y:S05]  /*db80*/  BSYNC B1 ;  /* 0x0000000000017941 */ /* 0x000fea0003800000 */
.L_x_7051:
        /* <DEDUP_REMOVED lines=9> */
[----:B0-----:R-:W-:-:S04]  /*dc20*/  @P1 IMAD.WIDE.U32 R34, R132, R176, c[0x0][0x170] ;  /* 0x00005c0084221625 */ /* 0x001fc800078e00b0 */
[----:B------:R-:W-:Y:S01]  /*dc30*/  @P0 IMAD.WIDE.U32 R36, R130, R176, c[0x0][0x180] ;  /* 0x0000600082240625 */ /* 0x000fe200078e00b0 */
        /* <DEDUP_REMOVED lines=21> */
.L_x_7062:
[----:B------:R-:W-:Y:S05]  /*dd90*/  BSYNC B1 ;  /* 0x0000000000017941 */ /* 0x000fea0003800000 */
.L_x_7061:
[----:B-----5:R1:W5:Y:S04]  /*dda0*/  @P1 LDG.E.128 R112, [R34.64] ;  /* 0x0000000622701981 */ /* 0x020368000c1e1d00 */
[----:B------:R1:W5:Y:S01]  /*ddb0*/  @P0 LDG.E.128 R108, [R36.64] ;  /* 0x00000006246c0981 */ /* 0x000362000c1e1d00 */
[----:B------:R-:W-:Y:S01]  /*ddc0*/  BSSY B1, `(.L_x_7063) ;  /* 0x0000061000017945 */ /* 0x000fe20003800000 */
[----:B------:R-:W-:Y:S05]  /*ddd0*/  @P2 BRA `(.L_x_7064) ;  /* 0x0000006000002947 */ /* 0x000fea0003800000 */
[----:B-1----:R-:W-:Y:S02]  /*dde0*/  IMAD.MOV.U32 R34, RZ, RZ, RZ ;  /* 0x000000ffff227224 */ /* 0x002fe400078e00ff */
[----:B------:R-:W-:Y:S01]  /*ddf0*/  IMAD.MOV.U32 R36, RZ, RZ, R119 ;  /* 0x000000ffff247224 */ /* 0x000fe200078e0077 */
[----:B------:R-:W-:Y:S05]  /*de00*/  @!P0 BRA `(.L_x_7065) ;  /* 0x000005c000008947 */ /* 0x000fea0003800000 */
[----:B------:R-:W-:Y:S02]  /*de10*/  MOV R36, R119 ;  /* 0x0000007700247202 */ /* 0x000fe40000000f00 */
[----:B-----5:R-:W-:Y:S01]  /*de20*/  PRMT R34, RZ, 0x5410, R108 ;  /* 0x00005410ff227816 */ /* 0x020fe2000000006c */
[----:B------:R-:W-:Y:S05]  /*de30*/  BRA `(.L_x_7065) ;  /* 0x0000059000007947 */ /* 0x000fea0003800000 */
.L_x_7064:
        /* <DEDUP_REMOVED lines=12> */
.L_x_7067:
[----:B------:R-:W-:Y:S02]  /*df00*/  IMAD.MOV.U32 R6, RZ, RZ, R178 ;  /* 0x000000ffff067224 */ /* 0x000fe400078e00b2 */
.L_x_7068:
[----:B------:R-:W-:Y:S05]  /*df10*/  BSYNC B2 ;  /* 0x0000000000027941 */ /* 0x000fea0003800000 */
.L_x_7066:
        /* <DEDUP_REMOVED lines=16> */
.L_x_7072:
[----:B------:R-:W-:Y:S05]  /*e020*/  BSYNC B3 ;  /* 0x0000000000037941 */ /* 0x000fea0003800000 */
.L_x_7071:
[----:B------:R-:W-:Y:S01]  /*e030*/  IMAD.HI.U32 R34, R0, -0x326172a9, RZ ;  /* 0xcd9e8d5700227827 */ /* 0x000fe200078e00ff */
[----:B------:R-:W-:-:S03]  /*e040*/  LOP3.LUT R35, R36, UR5, R5, 0x96, !PT ;  /* 0x0000000524237c12 */ /* 0x000fc6000f8e9605 */
[----:B------:R-:W-:Y:S01]  /*e050*/  IMAD R37, R0, -0x326172a9, RZ ;  /* 0xcd9e8d5700257824 */ /* 0x000fe200078e02ff */
[----:B------:R-:W-:Y:S01]  /*e060*/  LOP3.LUT R40, R34, UR4, R3, 0x96, !PT ;  /* 0x0000000422287c12 */ /* 0x000fe2000f8e9603 */
[----:B------:R-:W-:-:S04]  /*e070*/  IMAD.WIDE.U32 R34, R35, -0x326172a9, RZ ;  /* 0xcd9e8d5723227825 */ /* 0x000fc800078e00ff */
[----:B0-----:R-:W-:Y:S01]  /*e080*/  IMAD R39, R2, -0x2daee0ad, RZ ;  /* 0xd2511f5302277824 */ /* 0x001fe200078e02ff */
        /* <DEDUP_REMOVED lines=37> */
.L_x_7070:
[----:B------:R-:W-:Y:S05]  /*e2e0*/  BSYNC B2 ;  /* 0x0000000000027941 */ /* 0x000fea0003800000 */
.L_x_7069:
[----:B------:R-:W1:Y:S01]  /*e2f0*/  I2F.U32 R6, R6 ;  /* 0x0000000600067306 */ /* 0x000e620000201000 */
[----:B------:R-:W-:Y:S01]  /*e300*/  HFMA2.MMA R35, -RZ, RZ, 0.1171875, 0 ;  /* 0x2f800000ff237435 */ /* 0x000fe200000001ff */
[----:B-----5:R-:W-:-:S05]  /*e310*/  PRMT R37, RZ, 0x5410, R112 ;  /* 0x00005410ff257816 */ /* 0x020fca0000000070 */
        /* <DEDUP_REMOVED lines=11> */
.L_x_7065:
[----:B------:R-:W-:Y:S05]  /*e3d0*/  BSYNC B1 ;  /* 0x0000000000017941 */ /* 0x000fea0003800000 */
.L_x_7063:
        /* <DEDUP_REMOVED lines=8> */
.L_x_7074:
        /* <DEDUP_REMOVED lines=12> */
.L_x_7077:
[----:B------:R-:W-:Y:S02]  /*e520*/  IMAD.MOV.U32 R7, RZ, RZ, R178 ;  /* 0x000000ffff077224 */ /* 0x000fe400078e00b2 */
.L_x_7078:
[----:B------:R-:W-:Y:S05]  /*e530*/  BSYNC B2 ;  /* 0x0000000000027941 */ /* 0x000fea0003800000 */
.L_x_7076:
        /* <DEDUP_REMOVED lines=16> */
.L_x_7082:
[----:B------:R-:W-:Y:S05]  /*e640*/  BSYNC B3 ;  /* 0x0000000000037941 */ /* 0x000fea0003800000 */
.L_x_7081:
        /* <DEDUP_REMOVED lines=43> */
.L_x_7080:
[----:B------:R-:W-:Y:S05]  /*e900*/  BSYNC B2 ;  /* 0x0000000000027941 */ /* 0x000fea0003800000 */
.L_x_7079:
[----:B------:R-:W1:Y:S01]  /*e910*/  I2F.U32 R7, R7 ;  /* 0x0000000700077306 */ /* 0x000e620000201000 */
[----:B0----5:R-:W-:Y:S01]  /*e920*/  PRMT R38, RZ, 0x7610, R112 ;  /* 0x00007610ff267816 */ /* 0x021fe20000000070 */
[----:B------:R-:W-:-:S04]  /*e930*/  IMAD.MOV.U32 R36, RZ, RZ, 0x2f800000 ;  /* 0x2f800000ff247424 */ /* 0x000fc800078e00ff */
        /* <DEDUP_REMOVED lines=11> */
.L_x_7075:
[----:B------:R-:W-:Y:S05]  /*e9f0*/  BSYNC B1 ;  /* 0x0000000000017941 */ /* 0x000fea0003800000 */
.L_x_7073:
        /* <DEDUP_REMOVED lines=8> */
.L_x_7084:
        /* <DEDUP_REMOVED lines=12> */
.L_x_7087:
[----:B------:R-:W-:Y:S02]  /*eb40*/  MOV R8, R178 ;  /* 0x000000b200087202 */ /* 0x000fe40000000f00 */
.L_x_7088:
[----:B------:R-:W-:Y:S05]  /*eb50*/  BSYNC B2 ;  /* 0x0000000000027941 */ /* 0x000fea0003800000 */
.L_x_7086:
        /* <DEDUP_REMOVED lines=16> */
.L_x_7092:
[----:B------:R-:W-:Y:S05]  /*ec60*/  BSYNC B3 ;  /* 0x0000000000037941 */ /* 0x000fea0003800000 */
.L_x_7091:
        /* <DEDUP_REMOVED lines=43> */
.L_x_7090:
[----:B------:R-:W-:Y:S05]  /*ef20*/  BSYNC B2 ;  /* 0x0000000000027941 */ /* 0x000fea0003800000 */
.L_x_7089:
        /* <DEDUP_REMOVED lines=14> */
.L_x_7085:
[----:B------:R-:W-:Y:S05]  /*f010*/  BSYNC B1 ;  /* 0x0000000000017941 */ /* 0x000fea0003800000 */
.L_x_7083:
        /* <DEDUP_REMOVED lines=8> */
.L_x_7094:
        /* <DEDUP_REMOVED lines=12> */
.L_x_7097:
[----:B------:R-:W-:Y:S02]  /*f160*/  IMAD.MOV.U32 R37, RZ, RZ, R178 ;  /* 0x000000ffff257224 */ /* 0x000fe400078e00b2 */
.L_x_7098:
[----:B------:R-:W-:Y:S05]  /*f170*/  BSYNC B2 ;  /* 0x0000000000027941 */ /* 0x000fea0003800000 */
.L_x_7096:
        /* <DEDUP_REMOVED lines=16> */
.L_x_7102:
[----:B------:R-:W-:Y:S05]  /*f280*/  BSYNC B3 ;  /* 0x0000000000037941 */ /* 0x000fea0003800000 */
.L_x_7101:
        /* <DEDUP_REMOVED lines=43> */
.L_x_7100:
[----:B------:R-:W-:Y:S05]  /*f540*/  BSYNC B2 ;  /* 0x0000000000027941 */ /* 0x000fea0003800000 */
.L_x_7099:
        /* <DEDUP_REMOVED lines=13> */
.L_x_7095:
[----:B------:R-:W-:Y:S05]  /*f620*/  BSYNC B1 ;  /* 0x0000000000017941 */ /* 0x000fea0003800000 */
.L_x_7093:
        /* <DEDUP_REMOVED lines=8> */
.L_x_7104:
        /* <DEDUP_REMOVED lines=12> */
.L_x_7107:
[----:B------:R-:W-:Y:S02]  /*f770*/  IMAD.MOV.U32 R43, RZ, RZ, R178 ;  /* 0x000000ffff2b7224 */ /* 0x000fe400078e00b2 */
.L_x_7108:
[----:B------:R-:W-:Y:S05]  /*f780*/  BSYNC B2 ;  /* 0x0000000000027941 */ /* 0x000fea0003800000 */
.L_x_7106:
        /* <DEDUP_REMOVED lines=16> */
.L_x_7112:
[----:B------:R-:W-:Y:S05]  /*f890*/  BSYNC B3 ;  /* 0x0000000000037941 */ /* 0x000fea0003800000 */
.L_x_7111:
        /* <DEDUP_REMOVED lines=43> */
.L_x_7110:
[----:B------:R-:W-:Y:S05]  /*fb50*/  BSYNC B2 ;  /* 0x0000000000027941 */ /* 0x000fea0003800000 */
.L_x_7109:
        /* <DEDUP_REMOVED lines=14> */
.L_x_7105:
[----:B------:R-:W-:Y:S05]  /*fc40*/  BSYNC B1 ;  /* 0x0000000000017941 */ /* 0x000fea0003800000 */
.L_x_7103:
        /* <DEDUP_REMOVED lines=8> */
.L_x_7114:
        /* <DEDUP_REMOVED lines=12> */
.L_x_7117:
[----:B------:R-:W-:Y:S02]  /*fd90*/  IMAD.MOV.U32 R39, RZ, RZ, R178 ;  /* 0x000000ffff277224 */ /* 0x000fe400078e00b2 */
.L_x_7118:
[----:B------:R-:W-:Y:S05]  /*fda0*/  BSYNC B2 ;  /* 0x0000000000027941 */ /* 0x000fea0003800000 */
.L_x_7116:
        /* <DEDUP_REMOVED lines=16> */
.L_x_7122:
[----:B------:R-:W-:Y:S05]  /*feb0*/  BSYNC B3 ;  /* 0x0000000000037941 */ /* 0x000fea0003800000 */
.L_x_7121:
        /* <DEDUP_REMOVED lines=43> */
.L_x_7120:
[----:B------:R-:W-:Y:S05]  /*10170*/  BSYNC B2 ;  /* 0x0000000000027941 */ /* 0x000fea0003800000 */
.L_x_7119:
        /* <DEDUP_REMOVED lines=13> */
.L_x_7115:
[----:B------:R-:W-:Y:S05]  /*10250*/  BSYNC B1 ;  /* 0x0000000000017941 */ /* 0x000fea0003800000 */
.L_x_7113:
        /* <DEDUP_REMOVED lines=8> */
.L_x_7124:
        /* <DEDUP_REMOVED lines=12> */
.L_x_7127:
[----:B------:R-:W-:Y:S02]  /*103a0*/  IMAD.MOV.U32 R121, RZ, RZ, R178 ;  /* 0x000000ffff797224 */ /* 0x000fe400078e00b2 */
.L_x_7128:
[----:B------:R-:W-:Y:S05]  /*103b0*/  BSYNC B2 ;  /* 0x0000000000027941 */ /* 0x000fea0003800000 */
.L_x_7126:
        /* <DEDUP_REMOVED lines=16> */
.L_x_7132:
[----:B------:R-:W-:Y:S05]  /*104c0*/  BSYNC B3 ;  /* 0x0000000000037941 */ /* 0x000fea0003800000 */
.L_x_7131:
        /* <DEDUP_REMOVED lines=43> */
.L_x_7130:
[----:B------:R-:W-:Y:S05]  /*10780*/  BSYNC B2 ;  /* 0x0000000000027941 */ /* 0x000fea0003800000 */
.L_x_7129:
[----:B------:R-:W0:Y:S01]  /*10790*/  I2F.U32 R40, R121 ;  /* 0x0000007900287306 */ /* 0x000e220000201000 */
[----:B------:R-:W-:Y:S01]  /*107a0*/  IMAD.MOV.U32 R41, RZ, RZ, 0x2f800000 ;  /* 0x2f800000ff297424 */ /* 0x000fe200078e00ff */
[----:B-----5:R-:W-:-:S03]  /*107b0*/  @P0 PRMT R117, RZ, 0x5410, R111 ;  /* 0x00005410ff750816 */ /* 0x020fc6000000006f */
[----:B0-----:R-:W-:Y:S01]  /*107c0*/  FFMA.FTZ R40, R40, R41, 1.1641532182693481445e-10 ;  /* 0x2f00000028287423 */ /* 0x001fe20000010029 */
[----:B------:R-:W-:-:S04]  /*107d0*/  PRMT R41, RZ, 0x5410, R115 ;  /* 0x00005410ff297816 */ /* 0x000fc80000000073 */
[----:B------:R-:W-:Y:S01]  /*107e0*/  FSETP.GTU.FTZ.AND P3, PT, R40, c[0x0][0x1e4], PT ;  /* 0x0000790028007a0b */ /* 0x000fe20003f7c000 */
[----:B------:R-:W-:-:S04]  /*107f0*/  FMUL.FTZ R41, R41, c[0x0][0x1ec] ;  /* 0x00007b0029297a20 */ /* 0x000fc80000410000 */
[----:B------:R-:W-:-:S05]  /*10800*/  FMUL.FTZ R41, R41, c[0x0][0x1e8] ;  /* 0x00007a0029297a20 */ /* 0x000fca0000410000 */
[----:B------:R-:W-:Y:S02]  /*10810*/  FSEL R40, R41, RZ, !P3 ;  /* 0x000000ff29287208 */ /* 0x000fe40005800000 */
[----:B------:R-:W-:-:S05]  /*10820*/  PRMT R41, RZ, 0x5410, R55 ;  /* 0x00005410ff297816 */ /* 0x000fca0000000037 */
[----:B------:R-:W-:Y:S01]  /*10830*/  FMUL.FTZ R40, R40, R41 ;  /* 0x0000002928287220 */ /* 0x000fe20000410000 */
[----:B------:R-:W-:-:S03]  /*10840*/  SEL R41, RZ, 0x1, P3 ;  /* 0x00000001ff297807 */ /* 0x000fc60001800000 */
[----:B------:R-:W-:Y:S01]  /*10850*/  @P0 FADD.FTZ R40, R117, R40 ;  /* 0x0000002875280221 */ /* 0x000fe20000010000 */
[----:B------:R-:W-:Y:S02]  /*10860*/  PRMT R121, R41, 0x7610, R121 ;  /* 0x0000761029797816 */ /* 0x000fe40000000079 */
.L_x_7125:
[----:B------:R-:W-:Y:S05]  /*10870*/  BSYNC B1 ;  /* 0x0000000000017941 */ /* 0x000fea0003800000 */
.L_x_7123:
        /* <DEDUP_REMOVED lines=8> */
.L_x_7134:
        /* <DEDUP_REMOVED lines=12> */
.L_x_7137:
[----:B------:R-:W-:Y:S02]  /*109c0*/  MOV R9, R178 ;  /* 0x000000b200097202 */ /* 0x000fe40000000f00 */
.L_x_7138:
[----:B------:R-:W-:Y:S05]  /*109d0*/  BSYNC B2 ;  /* 0x0000000000027941 */ /* 0x000fea0003800000 */
.L_x_7136:
        /* <DEDUP_REMOVED lines=16> */
.L_x_7142:
[----:B------:R-:W-:Y:S05]  /*10ae0*/  BSYNC B3 ;  /* 0x0000000000037941 */ /* 0x000fea0003800000 */
.L_x_7141:
        /* <DEDUP_REMOVED lines=41> */
[----:B------:R-:W-:Y:S01]  /*10d80*/  IMAD.MOV.U32 R170, RZ, RZ, R116 ;  /* 0x000000ffffaa7224 */ /* 0x000fe200078e0074 */
[----:B------:R-:W-:Y:S02]  /*10d90*/  LOP3.LUT R167, R117, UR26, R118, 0x96, !PT ;  /* 0x0000001a75a77c12 */ /* 0x000fe4000f8e9676 */
.L_x_7140:
[----:B------:R-:W-:Y:S05]  /*10da0*/  BSYNC B2 ;  /* 0x0000000000027941 */ /* 0x000fea0003800000 */
.L_x_7139:
[----:B------:R-:W0:Y:S01]  /*10db0*/  I2F.U32 R9, R9 ;  /* 0x0000000900097306 */ /* 0x000e220000201000 */
[----:B------:R-:W-:Y:S01]  /*10dc0*/  IMAD.MOV.U32 R116, RZ, RZ, 0x2f800000 ;  /* 0x2f800000ff747424 */ /* 0x000fe200078e00ff */
[----:B-----5:R-:W-:-:S03]  /*10dd0*/  @P0 PRMT R118, RZ, 0x7610, R111 ;  /* 0x00007610ff760816 */ /* 0x020fc6000000006f */
[----:B0-----:R-:W-:Y:S01]  /*10de0*/  FFMA.FTZ R41, R9, R116, 1.1641532182693481445e-10 ;  /* 0x2f00000009297423 */ /* 0x001fe20000010074 */
[----:B------:R-:W-:-:S04]  /*10df0*/  PRMT R9, RZ, 0x7610, R115 ;  /* 0x00007610ff097816 */ /* 0x000fc80000000073 */
[----:B------:R-:W-:Y:S01]  /*10e00*/  FSETP.GTU.FTZ.AND P3, PT, R41, c[0x0][0x1e4], PT ;  /* 0x0000790029007a0b */ /* 0x000fe20003f7c000 */
[----:B------:R-:W-:-:S04]  /*10e10*/  FMUL.FTZ R116, R9, c[0x0][0x1ec] ;  /* 0x00007b0009747a20 */ /* 0x000fc80000410000 */
[----:B------:R-:W-:Y:S01]  /*10e20*/  FMUL.FTZ R41, R116, c[0x0][0x1e8] ;  /* 0x00007a0074297a20 */ /* 0x000fe20000410000 */
[----:B------:R-:W-:-:S04]  /*10e30*/  PRMT R116, RZ, 0x7610, R55 ;  /* 0x00007610ff747816 */ /* 0x000fc80000000037 */
[----:B------:R-:W-:-:S05]  /*10e40*/  FSEL R41, R41, RZ, !P3 ;  /* 0x000000ff29297208 */ /* 0x000fca0005800000 */
[----:B------:R-:W-:Y:S01]  /*10e50*/  FMUL.FTZ R41, R41, R116 ;  /* 0x0000007429297220 */ /* 0x000fe20000410000 */
[----:B------:R-:W-:-:S03]  /*10e60*/  SEL R116, RZ, 0x1, P3 ;  /* 0x00000001ff747807 */ /* 0x000fc60001800000 */
[----:B------:R-:W-:Y:S01]  /*10e70*/  @P0 FADD.FTZ R41, R118, R41 ;  /* 0x0000002976290221 */ /* 0x000fe20000010000 */
[----:B------:R-:W-:Y:S02]  /*10e80*/  PRMT R9, R116, 0x7610, R9 ;  /* 0x0000761074097816 */ /* 0x000fe40000000009 */
.L_x_7135:
[----:B------:R-:W-:Y:S05]  /*10e90*/  BSYNC B1 ;  /* 0x0000000000017941 */ /* 0x000fea0003800000 */
.L_x_7133:
[----:B------:R-:W-:Y:S01]  /*10ea0*/  IMAD.WIDE.U32 R130, R130, R176, c[0x0][0x188] ;  /* 0x0000620082827625 */ /* 0x000fe200078e00b0 */
[----:B------:R-:W-:Y:S01]  /*10eb0*/  F2FP.BF16.PACK_AB R119, R41, R40 ;  /* 0x000000282977723e */ /* 0x000fe200000010ff */
[----:B------:R-:W-:Y:S01]  /*10ec0*/  BSSY B1, `(.L_x_7143) ;  /* 0x000001b000017945 */ /* 0x000fe20003800000 */
[----:B------:R-:W-:Y:S02]  /*10ed0*/  F2FP.BF16.PACK_AB R118, R39, R38 ;  /* 0x000000262776723e */ /* 0x000fe400000010ff */
[----:B------:R-:W-:Y:S02]  /*10ee0*/  F2FP.BF16.PACK_AB R117, R37, R36 ;  /* 0x000000242575723e */ /* 0x000fe400000010ff */
[----:B------:R-:W-:Y:S02]  /*10ef0*/  F2FP.BF16.PACK_AB R116, R35, R34 ;  /* 0x000000222374723e */ /* 0x000fe400000010ff */
[----:B------:R-:W-:-:S03]  /*10f00*/  IADD3 R140, R165, 0xa0, RZ ;  /* 0x000000a0a58c7810 */ /* 0x000fc60007ffe0ff */
[----:B------:R0:W-:Y:S01]  /*10f10*/  STG.E.128 [R130.64], R116 ;  /* 0x0000007482007986 */ /* 0x0001e2000c101d06 */
[----:B------:R-:W-:Y:S05]  /*10f20*/  @!P1 BRA `(.L_x_7144) ;  /* 0x0000014000009947 */ /* 0x000fea0003800000 */
[----:B0-----:R-:W-:Y:S01]  /*10f30*/  IMAD.U32 R116, R121, 0x10000, RZ ;  /* 0x0001000079747824 */ /* 0x001fe200078e00ff */
[----:B------:R-:W-:Y:S02]  /*10f40*/  LOP3.LUT R118, R8, 0xff, RZ, 0xc0, !PT ;  /* 0x000000ff08767812 */ /* 0x000fe400078ec0ff */
[----:B------:R-:W-:Y:S02]  /*10f50*/  LOP3.LUT R130, R7, 0xff, RZ, 0xc0, !PT ;  /* 0x000000ff07827812 */ /* 0x000fe400078ec0ff */
[----:B------:R-:W-:Y:S01]  /*10f60*/  LOP3.LUT R117, R116, 0xff0000, RZ, 0xc0, !PT ;  /* 0x00ff000074757812 */ /* 0x000fe200078ec0ff */
[----:B------:R-:W-:Y:S01]  /*10f70*/  IMAD.WIDE.U32 R118, R118, 0x10000, RZ ;  /* 0x0001000076767825 */ /* 0x000fe200078e00ff */
[----:B------:R-:W-:-:S03]  /*10f80*/  LOP3.LUT R116, R9, 0xffff, RZ, 0xc0, !PT ;  /* 0x0000ffff09747812 */ /* 0x000fc600078ec0ff */
[----:B------:R-:W-:Y:S01]  /*10f90*/  IMAD.WIDE.U32 R130, R130, 0x100, RZ ;  /* 0x0000010082827825 */ /* 0x000fe200078e00ff */
[----:B------:R-:W-:Y:S02]  /*10fa0*/  PRMT R116, R117, 0x4210, R116 ;  /* 0x0000421075747816 */ /* 0x000fe40000000074 */
[----:B------:R-:W-:-:S04]  /*10fb0*/  PRMT R117, R120, 0x7104, RZ ;  /* 0x0000710478757816 */ /* 0x000fc800000000ff */
        /* <DEDUP_REMOVED lines=11> */
.L_x_7144:
[----:B------:R-:W-:Y:S05]  /*11070*/  BSYNC B1 ;  /* 0x0000000000017941 */ /* 0x000fea0003800000 */
.L_x_7143:
[----:B0-----:R-:W-:Y:S01]  /*11080*/  @P1 IMAD.WIDE.U32 R116, R140, R176, c[0x0][0x170] ;  /* 0x00005c008c741625 */ /* 0x001fe200078e00b0 */
[----:B------:R-:W-:-:S04]  /*11090*/  IADD3 R141, R164, 0xa0, RZ ;  /* 0x000000a0a48d7810 */ /* 0x000fc80007ffe0ff */
[----:B-----5:R0:W5:Y:S02]  /*110a0*/  @P1 LDG.E.128 R112, [R116.64] ;  /* 0x0000000674701981 */ /* 0x020164000c1e1d00 */
[----:B0-----:R-:W-:-:S05]  /*110b0*/  @P0 IMAD.WIDE.U32 R116, R141, R176, c[0x0][0x180] ;  /* 0x000060008d740625 */ /* 0x001fca00078e00b0 */
[----:B------:R0:W5:Y:S01]  /*110c0*/  @P0 LDG.E.128 R108, [R116.64] ;  /* 0x00000006746c0981 */ /* 0x000162000c1e1d00 */
        /* <DEDUP_REMOVED lines=8> */
.L_x_7146:
        /* <DEDUP_REMOVED lines=12> */
.L_x_7149:
[----:B------:R-:W-:Y:S02]  /*11210*/  MOV R6, R178 ;  /* 0x000000b200067202 */ /* 0x000fe40000000f00 */
.L_x_7150:
[----:B------:R-:W-:Y:S05]  /*11220*/  BSYNC B2 ;  /* 0x0000000000027941 */ /* 0x000fea0003800000 */
.L_x_7148:
        /* <DEDUP_REMOVED lines=16> */
.L_x_7154:
[----:B------:R-:W-:Y:S05]  /*11330*/  BSYNC B3 ;  /* 0x0000000000037941 */ /* 0x000fea0003800000 */
.L_x_7153:
[----:B------:R-:W-:Y:S01]  /*11340*/  LOP3.LUT R130, R116, UR5, R5, 0x96, !PT ;  /* 0x0000000574827c12 */ /* 0x000fe2000f8e9605 */
[----:B------:R-:W-:-:S04]  /*11350*/  IMAD.HI.U32 R116, R0, -0x326172a9, RZ ;  /* 0xcd9e8d5700747827 */ /* 0x000fc800078e00ff */
        /* <DEDUP_REMOVED lines=39> */
[----:B------:R-:W-:Y:S01]  /*115d0*/  HFMA2.MMA R116, -RZ, RZ, 0, 0 ;  /* 0x00000000ff747435 */ /* 0x000fe200000001ff */
[----:B------:R-:W-:-:S05]  /*115e0*/  LOP3.LUT R167, R117, UR26, R118, 0x96, !PT ;  /* 0x0000001a75a77c12 */ /* 0x000fca000f8e9676 */
.L_x_7152:
[----:B------:R-:W-:Y:S05]  /*115f0*/  BSYNC B2 ;  /* 0x0000000000027941 */ /* 0x000fea0003800000 */
.L_x_7151:
[----:B------:R-:W0:Y:S01]  /*11600*/  I2F.U32 R6, R6 ;  /* 0x0000000600067306 */ /* 0x000e220000201000 */
[----:B------:R-:W-:-:S04]  /*11610*/  IMAD.MOV.U32 R117, RZ, RZ, 0x2f800000 ;  /* 0x2f800000ff757424 */ /* 0x000fc800078e00ff */
[----:B0-----:R-:W-:Y:S01]  /*11620*/  FFMA.FTZ R117, R6, R117, 1.1641532182693481445e-10 ;  /* 0x2f00000006757423 */ /* 0x001fe20000010075 */
[----:B-----5:R-:W-:-:S04]  /*11630*/  PRMT R6, RZ, 0x5410, R112 ;  /* 0x00005410ff067816 */ /* 0x020fc80000000070 */
[----:B------:R-:W-:Y:S01]  /*11640*/  FSETP.GTU.FTZ.AND P3, PT, R117, c[0x0][0x1e4], PT ;  /* 0x0000790075007a0b */ /* 0x000fe20003f7c000 */
[----:B------:R-:W-:Y:S01]  /*11650*/  FMUL.FTZ R118, R6, c[0x0][0x1ec] ;  /* 0x00007b0006767a20 */ /* 0x000fe20000410000 */
[----:B------:R-:W-:Y:S02]  /*11660*/  PRMT R117, RZ, 0x5410, R56 ;  /* 0x00005410ff757816 */ /* 0x000fe40000000038 */
[----:B------:R-:W-:Y:S01]  /*11670*/  SEL R6, RZ, 0x1, P3 ;  /* 0x00000001ff067807 */ /* 0x000fe20001800000 */
[----:B------:R-:W-:-:S05]  /*11680*/  FMUL.FTZ R118, R118, c[0x0][0x1e8] ;  /* 0x00007a0076767a20 */ /* 0x000fca0000410000 */
[----:B------:R-:W-:-:S05]  /*11690*/  FSEL R130, R118, RZ, !P3 ;  /* 0x000000ff76827208 */ /* 0x000fca0005800000 */
[----:B------:R-:W-:Y:S01]  /*116a0*/  FMUL.FTZ R130, R130, R117 ;  /* 0x0000007582827220 */ /* 0x000fe20000410000 */
[----:B------:R-:W-:-:S05]  /*116b0*/  @P0 PRMT R117, RZ, 0x5410, R108 ;  /* 0x00005410ff750816 */ /* 0x000fca000000006c */
[----:B------:R-:W-:Y:S02]  /*116c0*/  @P0 FADD.FTZ R130, R117, R130 ;  /* 0x0000008275820221 */ /* 0x000fe40000010000 */
.L_x_7147:
[----:B------:R-:W-:Y:S05]  /*116d0*/  BSYNC B1 ;  /* 0x0000000000017941 */ /* 0x000fea0003800000 */
.L_x_7145:
        /* <DEDUP_REMOVED lines=8> */
.L_x_7156:
        /* <DEDUP_REMOVED lines=12> */
.L_x_7159:
[----:B------:R-:W-:Y:S02]  /*11820*/  IMAD.MOV.U32 R7, RZ, RZ, R178 ;  /* 0x000000ffff077224 */ /* 0x000fe400078e00b2 */
.L_x_7160:
[----:B------:R-:W-:Y:S05]  /*11830*/  BSYNC B2 ;  /* 0x0000000000027941 */ /* 0x000fea0003800000 */
.L_x_7158:
        /* <DEDUP_REMOVED lines=16> */
.L_x_7164:
[----:B------:R-:W-:Y:S05]  /*11940*/  BSYNC B3 ;  /* 0x0000000000037941 */ /* 0x000fea0003800000 */
.L_x_7163:
        /* <DEDUP_REMOVED lines=41> */
[----:B------:R-:W-:Y:S01]  /*11be0*/  LOP3.LUT R167, R117, UR26, R118, 0x96, !PT ;  /* 0x0000001a75a77c12 */ /* 0x000fe2000f8e9676 */
[----:B------:R-:W-:Y:S02]  /*11bf0*/  IMAD.MOV.U32 R117, RZ, RZ, RZ ;  /* 0x000000ffff757224 */ /* 0x000fe400078e00ff */
.L_x_7162:
[----:B------:R-:W-:Y:S05]  /*11c00*/  BSYNC B2 ;  /* 0x0000000000027941 */ /* 0x000fea0003800000 */
.L_x_7161:
        /* <DEDUP_REMOVED lines=13> */
.L_x_7157:
[----:B------:R-:W-:Y:S05]  /*11ce0*/  BSYNC B1 ;  /* 0x0000000000017941 */ /* 0x000fea0003800000 */
.L_x_7155:
        /* <DEDUP_REMOVED lines=8> */
.L_x_7166:
        /* <DEDUP_REMOVED lines=12> */
.L_x_7169:
[----:B------:R-:W-:Y:S02]  /*11e30*/  IMAD.MOV.U32 R8, RZ, RZ, R178 ;  /* 0x000000ffff087224 */ /* 0x000fe400078e00b2 */
.L_x_7170:
[----:B------:R-:W-:Y:S05]  /*11e40*/  BSYNC B2 ;  /* 0x0000000000027941 */ /* 0x000fea0003800000 */
.L_x_7168:
        /* <DEDUP_REMOVED lines=16> */
.L_x_7174:
[----:B------:R-:W-:Y:S05]  /*11f50*/  BSYNC B3 ;  /* 0x0000000000037941 */ /* 0x000fea0003800000 */
.L_x_7173:
        /* <DEDUP_REMOVED lines=39> */
[----:B------:R-:W-:-:S05]  /*121d0*/  IMAD.WIDE.U32 R116, R117, -0x2daee0ad, RZ ;  /* 0xd2511f5375747825 */ /* 0x000fca00078e00ff */
[----:B------:R-:W-:Y:S01]  /*121e0*/  LOP3.LUT R167, R117, UR26, R118, 0x96, !PT ;  /* 0x0000001a75a77c12 */ /* 0x000fe2000f8e9676 */
[----:B------:R-:W-:Y:S01]  /*121f0*/  IMAD.MOV.U32 R118, RZ, RZ, RZ ;  /* 0x000000ffff767224 */ /* 0x000fe200078e00ff */
[----:B------:R-:W-:Y:S02]  /*12200*/  MOV R170, R116 ;  /* 0x0000007400aa7202 */ /* 0x000fe40000000f00 */
.L_x_7172:
[----:B------:R-:W-:Y:S05]  /*12210*/  BSYNC B2 ;  /* 0x0000000000027941 */ /* 0x000fea0003800000 */
.L_x_7171:
[----:B------:R-:W0:Y:S01]  /*12220*/  I2F.U32 R8, R8 ;  /* 0x0000000800087306 */ /* 0x000e220000201000 */
[----:B------:R-:W-:-:S04]  /*12230*/  IMAD.MOV.U32 R117, RZ, RZ, 0x2f800000 ;  /* 0x2f800000ff757424 */ /* 0x000fc800078e00ff */
[----:B0-----:R-:W-:Y:S01]  /*12240*/  FFMA.FTZ R116, R8, R117, 1.1641532182693481445e-10 ;  /* 0x2f00000008747423 */ /* 0x001fe20000010075 */
[----:B-----5:R-:W-:-:S04]  /*12250*/  PRMT R8, RZ, 0x5410, R113 ;  /* 0x00005410ff087816 */ /* 0x020fc80000000071 */
[----:B------:R-:W-:Y:S01]  /*12260*/  FSETP.GTU.FTZ.AND P3, PT, R116, c[0x0][0x1e4], PT ;  /* 0x0000790074007a0b */ /* 0x000fe20003f7c000 */
[----:B------:R-:W-:-:S03]  /*12270*/  FMUL.FTZ R117, R8, c[0x0][0x1ec] ;  /* 0x00007b0008757a20 */ /* 0x000fc60000410000 */
[----:B------:R-:W-:Y:S01]  /*12280*/  SEL R8, RZ, 0x1, P3 ;  /* 0x00000001ff087807 */ /* 0x000fe20001800000 */
[----:B------:R-:W-:-:S05]  /*12290*/  FMUL.FTZ R117, R117, c[0x0][0x1e8] ;  /* 0x00007a0075757a20 */ /* 0x000fca0000410000 */
[----:B------:R-:W-:Y:S02]  /*122a0*/  FSEL R132, R117, RZ, !P3 ;  /* 0x000000ff75847208 */ /* 0x000fe40005800000 */
[----:B------:R-:W-:-:S05]  /*122b0*/  PRMT R117, RZ, 0x5410, R57 ;  /* 0x00005410ff757816 */ /* 0x000fca0000000039 */
[----:B------:R-:W-:Y:S01]  /*122c0*/  FMUL.FTZ R132, R132, R117 ;  /* 0x0000007584847220 */ /* 0x000fe20000410000 */
[----:B------:R-:W-:-:S05]  /*122d0*/  @P0 PRMT R117, RZ, 0x5410, R109 ;  /* 0x00005410ff750816 */ /* 0x000fca000000006d */
[----:B------:R-:W-:Y:S02]  /*122e0*/  @P0 FADD.FTZ R132, R117, R132 ;  /* 0x0000008475840221 */ /* 0x000fe40000010000 */
.L_x_7167:
[----:B------:R-:W-:Y:S05]  /*122f0*/  BSYNC B1 ;  /* 0x0000000000017941 */ /* 0x000fea0003800000 */
.L_x_7165:
        /* <DEDUP_REMOVED lines=8> */
.L_x_7176:
        /* <DEDUP_REMOVED lines=12> */
.L_x_7179:
[----:B------:R-:W-:Y:S02]  /*12440*/  IMAD.MOV.U32 R42, RZ, RZ, R178 ;  /* 0x000000ffff2a7224 */ /* 0x000fe400078e00b2 */
.L_x_7180:
[----:B------:R-:W-:Y:S05]  /*12450*/  BSYNC B2 ;  /* 0x0000000000027941 */ /* 0x000fea0003800000 */
.L_x_7178:
        /* <DEDUP_REMOVED lines=16> */
.L_x_7184:
[----:B------:R-:W-:Y:S05]  /*12560*/  BSYNC B3 ;  /* 0x0000000000037941 */ /* 0x000fea0003800000 */
.L_x_7183:
        /* <DEDUP_REMOVED lines=43> */
.L_x_7182:
[----:B------:R-:W-:Y:S05]  /*12820*/  BSYNC B2 ;  /* 0x0000000000027941 */ /* 0x000fea0003800000 */
.L_x_7181:
[----:B------:R-:W0:Y:S01]  /*12830*/  I2F.U32 R42, R42 ;  /* 0x0000002a002a7306 */ /* 0x000e220000201000 */
[----:B------:R-:W-:-:S10]  /*12840*/  HFMA2.MMA R117, -RZ, RZ, 0.1171875, 0 ;  /* 0x2f800000ff757435 */ /* 0x000fd400000001ff */
[----:B0-----:R-:W-:Y:S01]  /*12850*/  FFMA.FTZ R117, R42, R117, 1.1641532182693481445e-10 ;  /* 0x2f0000002a757423 */ /* 0x001fe20000010075 */
[----:B-----5:R-:W-:-:S04]  /*12860*/  PRMT R42, RZ, 0x7610, R113 ;  /* 0x00007610ff2a7816 */ /* 0x020fc80000000071 */
[----:B------:R-:W-:Y:S01]  /*12870*/  FSETP.GTU.FTZ.AND P3, PT, R117, c[0x0][0x1e4], PT ;  /* 0x0000790075007a0b */ /* 0x000fe20003f7c000 */
[----:B------:R-:W-:Y:S01]  /*12880*/  FMUL.FTZ R118, R42, c[0x0][0x1ec] ;  /* 0x00007b002a767a20 */ /* 0x000fe20000410000 */
[----:B------:R-:W-:-:S03]  /*12890*/  PRMT R42, RZ, 0x7610, R57 ;  /* 0x00007610ff2a7816 */ /* 0x000fc60000000039 */
[----:B------:R-:W-:-:S05]  /*128a0*/  FMUL.FTZ R118, R118, c[0x0][0x1e8] ;  /* 0x00007a0076767a20 */ /* 0x000fca0000410000 */
[----:B------:R-:W-:-:S05]  /*128b0*/  FSEL R133, R118, RZ, !P3 ;  /* 0x000000ff76857208 */ /* 0x000fca0005800000 */
[----:B------:R-:W-:Y:S01]  /*128c0*/  FMUL.FTZ R133, R133, R42 ;  /* 0x0000002a85857220 */ /* 0x000fe20000410000 */
[----:B------:R-:W-:-:S05]  /*128d0*/  @P0 PRMT R42, RZ, 0x7610, R109 ;  /* 0x00007610ff2a0816 */ /* 0x000fca000000006d */
[----:B------:R-:W-:Y:S01]  /*128e0*/  @P0 FADD.FTZ R133, R42, R133 ;  /* 0x000000852a850221 */ /* 0x000fe20000010000 */
[----:B------:R-:W-:Y:S02]  /*128f0*/  SEL R42, RZ, 0x1, P3 ;  /* 0x00000001ff2a7807 */ /* 0x000fe40001800000 */
.L_x_7177:
[----:B------:R-:W-:Y:S05]  /*12900*/  BSYNC B1 ;  /* 0x0000000000017941 */ /* 0x000fea0003800000 */
.L_x_7175:
        /* <DEDUP_REMOVED lines=8> */
.L_x_7186:
        /* <DEDUP_REMOVED lines=12> */
.L_x_7189:
[----:B------:R-:W-:Y:S02]  /*12a50*/  IMAD.MOV.U32 R43, RZ, RZ, R178 ;  /* 0x000000ffff2b7224 */ /* 0x000fe400078e00b2 */
.L_x_7190:
[----:B------:R-:W-:Y:S05]  /*12a60*/  BSYNC B2 ;  /* 0x0000000000027941 */ /* 0x000fea0003800000 */
.L_x_7188:
        /* <DEDUP_REMOVED lines=16> */
.L_x_7194:
[----:B------:R-:W-:Y:S05]  /*12b70*/  BSYNC B3 ;  /* 0x0000000000037941 */ /* 0x000fea0003800000 */
.L_x_7193:
        /* <DEDUP_REMOVED lines=43> */
.L_x_7192:
[----:B------:R-:W-:Y:S05]  /*12e30*/  BSYNC B2 ;  /* 0x0000000000027941 */ /* 0x000fea0003800000 */
.L_x_7191:
[----:B------:R-:W0:Y:S01]  /*12e40*/  I2F.U32 R43, R43 ;  /* 0x0000002b002b7306 */ /* 0x000e220000201000 */
[----:B------:R-:W-:-:S04]  /*12e50*/  IMAD.MOV.U32 R116, RZ, RZ, 0x2f800000 ;  /* 0x2f800000ff747424 */ /* 0x000fc800078e00ff */
        /* <DEDUP_REMOVED lines=11> */
.L_x_7187:
[----:B------:R-:W-:Y:S05]  /*12f10*/  BSYNC B1 ;  /* 0x0000000000017941 */ /* 0x000fea0003800000 */
.L_x_7185:
        /* <DEDUP_REMOVED lines=8> */
.L_x_7196:
        /* <DEDUP_REMOVED lines=12> */
.L_x_7199:
[----:B------:R-:W-:Y:S02]  /*13060*/  MOV R120, R178 ;  /* 0x000000b200787202 */ /* 0x000fe40000000f00 */
.L_x_7200:
[----:B------:R-:W-:Y:S05]  /*13070*/  BSYNC B2 ;  /* 0x0000000000027941 */ /* 0x000fea0003800000 */
.L_x_7198:
        /* <DEDUP_REMOVED lines=16> */
.L_x_7204:
[----:B------:R-:W-:Y:S05]  /*13180*/  BSYNC B3 ;  /* 0x0000000000037941 */ /* 0x000fea0003800000 */
.L_x_7203:
        /* <DEDUP_REMOVED lines=43> */
.L_x_7202:
[----:B------:R-:W-:Y:S05]  /*13440*/  BSYNC B2 ;  /* 0x0000000000027941 */ /* 0x000fea0003800000 */
.L_x_7201:
        /* <DEDUP_REMOVED lines=13> */
.L_x_7197:
[----:B------:R-:W-:Y:S05]  /*13520*/  BSYNC B1 ;  /* 0x0000000000017941 */ /* 0x000fea0003800000 */
.L_x_7195:
        /* <DEDUP_REMOVED lines=8> */
.L_x_7206:
        /* <DEDUP_REMOVED lines=12> */
.L_x_7209:
[----:B------:R-:W-:Y:S02]  /*13670*/  IMAD.MOV.U32 R121, RZ, RZ, R178 ;  /* 0x000000ffff797224 */ /* 0x000fe400078e00b2 */
.L_x_7210:
[----:B------:R-:W-:Y:S05]  /*13680*/  BSYNC B2 ;  /* 0x0000000000027941 */ /* 0x000fea0003800000 */
.L_x_7208:
        /* <DEDUP_REMOVED lines=16> */
.L_x_7214:
[----:B------:R-:W-:Y:S05]  /*13790*/  BSYNC B3 ;  /* 0x0000000000037941 */ /* 0x000fea0003800000 */
.L_x_7213:
        /* <DEDUP_REMOVED lines=43> */
.L_x_7212:
[----:B------:R-:W-:Y:S05]  /*13a50*/  BSYNC B2 ;  /* 0x0000000000027941 */ /* 0x000fea0003800000 */
.L_x_7211:
        /* <DEDUP_REMOVED lines=13> */
.L_x_7207:
[----:B------:R-:W-:Y:S05]  /*13b30*/  BSYNC B1 ;  /* 0x0000000000017941 */ /* 0x000fea0003800000 */
.L_x_7205:
        /* <DEDUP_REMOVED lines=8> */
.L_x_7216:
        /* <DEDUP_REMOVED lines=12> */
.L_x_7219:
[----:B------:R-:W-:Y:S02]  /*13c80*/  IMAD.MOV.U32 R9, RZ, RZ, R178 ;  /* 0x000000ffff097224 */ /* 0x000fe400078e00b2 */
.L_x_7220:
[----:B------:R-:W-:Y:S05]  /*13c90*/  BSYNC B2 ;  /* 0x0000000000027941 */ /* 0x000fea0003800000 */
.L_x_7218:
        /* <DEDUP_REMOVED lines=16> */
.L_x_7224:
[----:B------:R-:W-:Y:S05]  /*13da0*/  BSYNC B3 ;  /* 0x0000000000037941 */ /* 0x000fea0003800000 */
.L_x_7223:
        /* <DEDUP_REMOVED lines=42> */
[----:B------:R-:W-:Y:S02]  /*14050*/  MOV R170, R116 ;  /* 0x0000007400aa7202 */ /* 0x000fe40000000f00 */
.L_x_7222:
[----:B------:R-:W-:Y:S05]  /*14060*/  BSYNC B2 ;  /* 0x0000000000027941 */ /* 0x000fea0003800000 */
.L_x_7221:
        /* <DEDUP_REMOVED lines=13> */
.L_x_7217:
[----:B------:R-:W-:Y:S05]  /*14140*/  BSYNC B1 ;  /* 0x0000000000017941 */ /* 0x000fea0003800000 */
.L_x_7215:
[----:B------:R-:W-:Y:S01]  /*14150*/  IMAD.WIDE.U32 R138, R141, R176, c[0x0][0x188] ;  /* 0x000062008d8a7625 */ /* 0x000fe200078e00b0 */
[----:B------:R-:W-:Y:S01]  /*14160*/  F2FP.BF16.PACK_AB R119, R137, R136 ;  /* 0x000000888977723e */ /* 0x000fe200000010ff */
[----:B------:R-:W-:Y:S01]  /*14170*/  BSSY B1, `(.L_x_7225) ;  /* 0x000001a000017945 */ /* 0x000fe20003800000 */
[----:B------:R-:W-:Y:S02]  /*14180*/  F2FP.BF16.PACK_AB R118, R135, R134 ;  /* 0x000000868776723e */ /* 0x000fe400000010ff */
[----:B------:R-:W-:Y:S02]  /*14190*/  F2FP.BF16.PACK_AB R117, R133, R132 ;  /* 0x000000848575723e */ /* 0x000fe400000010ff */
[----:B------:R-:W-:-:S05]  /*141a0*/  F2FP.BF16.PACK_AB R116, R131, R130 ;  /* 0x000000828374723e */ /* 0x000fca00000010ff */
        /* <DEDUP_REMOVED lines=22> */
.L_x_7226:
[----:B------:R-:W-:Y:S05]  /*14310*/  BSYNC B1 ;  /* 0x0000000000017941 */ /* 0x000fea0003800000 */
.L_x_7225:
[----:B------:R-:W-:Y:S02]  /*14320*/  IADD3 R148, R165, 0xc0, RZ ;  /* 0x000000c0a5947810 */ /* 0x000fe40007ffe0ff */
[----:B------:R-:W-:-:S03]  /*14330*/  IADD3 R149, R164, 0xc0, RZ ;  /* 0x000000c0a4957810 */ /* 0x000fc60007ffe0ff */
[----:B0-----:R-:W-:-:S05]  /*14340*/  @P1 IMAD.WIDE.U32 R116, R148, R176, c[0x0][0x170] ;  /* 0x00005c0094741625 */ /* 0x001fca00078e00b0 */
[----:B-----5:R0:W5:Y:S02]  /*14350*/  @P1 LDG.E.128 R112, [R116.64] ;  /* 0x0000000674701981 */ /* 0x020164000c1e1d00 */
[----:B0-----:R-:W-:-:S05]  /*14360*/  @P0 IMAD.WIDE.U32 R116, R149, R176, c[0x0][0x180] ;  /* 0x0000600095740625 */ /* 0x001fca00078e00b0 */
        /* <DEDUP_REMOVED lines=9> */
.L_x_7228:
        /* <DEDUP_REMOVED lines=12> */
.L_x_7231:
[----:B------:R-:W-:Y:S02]  /*144c0*/  IMAD.MOV.U32 R6, RZ, RZ, R178 ;  /* 0x000000ffff067224 */ /* 0x000fe400078e00b2 */
.L_x_7232:
[----:B------:R-:W-:Y:S05]  /*144d0*/  BSYNC B2 ;  /* 0x0000000000027941 */ /* 0x000fea0003800000 */
.L_x_7230:
        /* <DEDUP_REMOVED lines=16> */
.L_x_7236:
[----:B------:R-:W-:Y:S05]  /*145e0*/  BSYNC B3 ;  /* 0x0000000000037941 */ /* 0x000fea0003800000 */
.L_x_7235:
        /* <DEDUP_REMOVED lines=40> */
[----:B------:R-:W-:Y:S01]  /*14870*/  MOV R170, R116 ;  /* 0x0000007400aa7202 */ /* 0x000fe20000000f00 */
[----:B------:R-:W-:Y:S01]  /*14880*/  IMAD.MOV.U32 R116, RZ, RZ, RZ ;  /* 0x000000ffff747224 */ /* 0x000fe200078e00ff */
[----:B------:R-:W-:Y:S02]  /*14890*/  LOP3.LUT R167, R117, UR26, R118, 0x96, !PT ;  /* 0x0000001a75a77c12 */ /* 0x000fe4000f8e9676 */
.L_x_7234:
[----:B------:R-:W-:Y:S05]  /*148a0*/  BSYNC B2 ;  /* 0x0000000000027941 */ /* 0x000fea0003800000 */
.L_x_7233:
        /* <DEDUP_REMOVED lines=13> */
.L_x_7229:
[----:B------:R-:W-:Y:S05]  /*14980*/  BSYNC B1 ;  /* 0x0000000000017941 */ /* 0x000fea0003800000 */
.L_x_7227:
        /* <DEDUP_REMOVED lines=8> */
.L_x_7238:
        /* <DEDUP_REMOVED lines=12> */
.L_x_7241:
[----:B------:R-:W-:Y:S02]  /*14ad0*/  IMAD.MOV.U32 R7, RZ, RZ, R178 ;  /* 0x000000ffff077224 */ /* 0x000fe400078e00b2 */
.L_x_7242:
[----:B------:R-:W-:Y:S05]  /*14ae0*/  BSYNC B2 ;  /* 0x0000000000027941 */ /* 0x000fea0003800000 */
.L_x_7240:
        /* <DEDUP_REMOVED lines=16> */
.L_x_7246:
[----:B------:R-:W-:Y:S05]  /*14bf0*/  BSYNC B3 ;  /* 0x0000000000037941 */ /* 0x000fea0003800000 */
.L_x_7245:
        /* <DEDUP_REMOVED lines=43> */
.L_x_7244:
[----:B------:R-:W-:Y:S05]  /*14eb0*/  BSYNC B2 ;  /* 0x0000000000027941 */ /* 0x000fea0003800000 */
.L_x_7243:
[----:B------:R-:W0:Y:S01]  /*14ec0*/  I2F.U32 R7, R7 ;  /* 0x0000000700077306 */ /* 0x000e220000201000 */
[----:B------:R-:W-:-:S10]  /*14ed0*/  HFMA2.MMA R116, -RZ, RZ, 0.1171875, 0 ;  /* 0x2f800000ff747435 */ /* 0x000fd400000001ff */
        /* <DEDUP_REMOVED lines=11> */
.L_x_7239:
[----:B------:R-:W-:Y:S05]  /*14f90*/  BSYNC B1 ;  /* 0x0000000000017941 */ /* 0x000fea0003800000 */
.L_x_7237:
        /* <DEDUP_REMOVED lines=8> */
.L_x_7248:
        /* <DEDUP_REMOVED lines=12> */
.L_x_7251:
[----:B------:R-:W-:Y:S02]  /*150e0*/  IMAD.MOV.U32 R8, RZ, RZ, R178 ;  /* 0x000000ffff087224 */ /* 0x000fe400078e00b2 */
.L_x_7252:
[----:B------:R-:W-:Y:S05]  /*150f0*/  BSYNC B2 ;  /* 0x0000000000027941 */ /* 0x000fea0003800000 */
.L_x_7250:
        /* <DEDUP_REMOVED lines=16> */
.L_x_7256:
[----:B------:R-:W-:Y:S05]  /*15200*/  BSYNC B3 ;  /* 0x0000000000037941 */ /* 0x000fea0003800000 */
.L_x_7255:
        /* <DEDUP_REMOVED lines=43> */
.L_x_7254:
[----:B------:R-:W-:Y:S05]  /*154c0*/  BSYNC B2 ;  /* 0x0000000000027941 */ /* 0x000fea0003800000 */
.L_x_7253:
        /* <DEDUP_REMOVED lines=13> */
.L_x_7249:
[----:B------:R-:W-:Y:S05]  /*155a0*/  BSYNC B1 ;  /* 0x0000000000017941 */ /* 0x000fea0003800000 */
.L_x_7247:
        /* <DEDUP_REMOVED lines=8> */
.L_x_7258:
        /* <DEDUP_REMOVED lines=12> */
.L_x_7261:
[----:B------:R-:W-:Y:S02]  /*156f0*/  MOV R42, R178 ;  /* 0x000000b2002a7202 */ /* 0x000fe40000000f00 */
.L_x_7262:
[----:B------:R-:W-:Y:S05]  /*15700*/  BSYNC B2 ;  /* 0x0000000000027941 */ /* 0x000fea0003800000 */
.L_x_7260:
        /* <DEDUP_REMOVED lines=16> */
.L_x_7266:
[----:B------:R-:W-:Y:S05]  /*15810*/  BSYNC B3 ;  /* 0x0000000000037941 */ /* 0x000fea0003800000 */
.L_x_7265:
        /* <DEDUP_REMOVED lines=42> */
[----:B------:R-:W-:-:S06]  /*15ac0*/  HFMA2.MMA R117, -RZ, RZ, 0, 0 ;  /* 0x00000000ff757435 */ /* 0x000fcc00000001ff */
.L_x_7264:
[----:B------:R-:W-:Y:S05]  /*15ad0*/  BSYNC B2 ;  /* 0x0000000000027941 */ /* 0x000fea0003800000 */
.L_x_7263:
        /* <DEDUP_REMOVED lines=13> */
.L_x_7259:
[----:B------:R-:W-:Y:S05]  /*15bb0*/  BSYNC B1 ;  /* 0x0000000000017941 */ /* 0x000fea0003800000 */
.L_x_7257:
        /* <DEDUP_REMOVED lines=8> */
.L_x_7268:
        /* <DEDUP_REMOVED lines=12> */
.L_x_7271:
[----:B------:R-:W-:Y:S02]  /*15d00*/  IMAD.MOV.U32 R43, RZ, RZ, R178 ;  /* 0x000000ffff2b7224 */ /* 0x000fe400078e00b2 */
.L_x_7272:
[----:B------:R-:W-:Y:S05]  /*15d10*/  BSYNC B2 ;  /* 0x0000000000027941 */ /* 0x000fea0003800000 */
.L_x_7270:
        /* <DEDUP_REMOVED lines=16> */
.L_x_7276:
[----:B------:R-:W-:Y:S05]  /*15e20*/  BSYNC B3 ;  /* 0x0000000000037941 */ /* 0x000fea0003800000 */
.L_x_7275:
        /* <DEDUP_REMOVED lines=43> */
.L_x_7274:
[----:B------:R-:W-:Y:S05]  /*160e0*/  BSYNC B2 ;  /* 0x0000000000027941 */ /* 0x000fea0003800000 */
.L_x_7273:
        /* <DEDUP_REMOVED lines=13> */
.L_x_7269:
[----:B------:R-:W-:Y:S05]  /*161c0*/  BSYNC B1 ;  /* 0x0000000000017941 */ /* 0x000fea0003800000 */
.L_x_7267:
        /* <DEDUP_REMOVED lines=8> */
.L_x_7278:
        /* <DEDUP_REMOVED lines=12> */
.L_x_7281:
[----:B------:R-:W-:Y:S02]  /*16310*/  IMAD.MOV.U32 R120, RZ, RZ, R178 ;  /* 0x000000ffff787224 */ /* 0x000fe400078e00b2 */
.L_x_7282:
[----:B------:R-:W-:Y:S05]  /*16320*/  BSYNC B2 ;  /* 0x0000000000027941 */ /* 0x000fea0003800000 */
.L_x_7280:
        /* <DEDUP_REMOVED lines=16> */
.L_x_7286:
[----:B------:R-:W-:Y:S05]  /*16430*/  BSYNC B3 ;  /* 0x0000000000037941 */ /* 0x000fea0003800000 */
.L_x_7285:
        /* <DEDUP_REMOVED lines=38> */
[----:B------:R-:W-:-:S04]  /*166a0*/  HFMA2.MMA R117, -RZ, RZ, 0, 0 ;  /* 0x00000000ff757435 */ /* 0x000fc800000001ff */
[----:B------:R-:W-:-:S05]  /*166b0*/  IMAD.WIDE.U32 R170, R170, -0x2daee0ad, RZ ;  /* 0xd2511f53aaaa7825 */ /* 0x000fca00078e00ff */
[----:B------:R-:W-:Y:S02]  /*166c0*/  LOP3.LUT R167, R171, UR26, R118, 0x96, !PT ;  /* 0x0000001aaba77c12 */ /* 0x000fe4000f8e9676 */
[----:B------:R-:W-:Y:S02]  /*166d0*/  LOP3.LUT R171, R179, UR25, R116, 0x96, !PT ;  /* 0x00000019b3ab7c12 */ /* 0x000fe4000f8e9674 */
.L_x_7284:
[----:B------:R-:W-:Y:S05]  /*166e0*/  BSYNC B2 ;  /* 0x0000000000027941 */ /* 0x000fea0003800000 */
.L_x_7283:
        /* <DEDUP_REMOVED lines=13> */
.L_x_7279:
[----:B------:R-:W-:Y:S05]  /*167c0*/  BSYNC B1 ;  /* 0x0000000000017941 */ /* 0x000fea0003800000 */
.L_x_7277:
        /* <DEDUP_REMOVED lines=8> */
.L_x_7288:
        /* <DEDUP_REMOVED lines=12> */
.L_x_7291:
[----:B------:R-:W-:Y:S02]  /*16910*/  IMAD.MOV.U32 R121, RZ, RZ, R178 ;  /* 0x000000ffff797224 */ /* 0x000fe400078e00b2 */
.L_x_7292:
[----:B------:R-:W-:Y:S05]  /*16920*/  BSYNC B2 ;  /* 0x0000000000027941 */ /* 0x000fea0003800000 */
.L_x_7290:
        /* <DEDUP_REMOVED lines=16> */
.L_x_7296:
[----:B------:R-:W-:Y:S05]  /*16a30*/  BSYNC B3 ;  /* 0x0000000000037941 */ /* 0x000fea0003800000 */
.L_x_7295:
        /* <DEDUP_REMOVED lines=37> */
[----:B------:R-:W-:-:S05]  /*16c90*/  LOP3.LUT R170, R117, UR23, R144, 0x96, !PT ;  /* 0x0000001775aa7c12 */ /* 0x000fca000f8e9690 */
[----:B------:R-:W-:-:S05]  /*16ca0*/  IMAD.WIDE.U32 R170, R170, -0x2daee0ad, RZ ;  /* 0xd2511f53aaaa7825 */ /* 0x000fca00078e00ff */
[----:B------:R-:W-:Y:S02]  /*16cb0*/  LOP3.LUT R167, R171, UR26, R118, 0x96, !PT ;  /* 0x0000001aaba77c12 */ /* 0x000fe4000f8e9676 */
[----:B------:R-:W-:Y:S01]  /*16cc0*/  LOP3.LUT R171, R179, UR25, R116, 0x96, !PT ;  /* 0x00000019b3ab7c12 */ /* 0x000fe2000f8e9674 */
[----:B------:R-:W-:Y:S02]  /*16cd0*/  IMAD.MOV.U32 R116, RZ, RZ, RZ ;  /* 0x000000ffff747224 */ /* 0x000fe400078e00ff */
.L_x_7294:
[----:B------:R-:W-:Y:S05]  /*16ce0*/  BSYNC B2 ;  /* 0x0000000000027941 */ /* 0x000fea0003800000 */
.L_x_7293:
        /* <DEDUP_REMOVED lines=13> */
.L_x_7289:
[----:B------:R-:W-:Y:S05]  /*16dc0*/  BSYNC B1 ;  /* 0x0000000000017941 */ /* 0x000fea0003800000 */
.L_x_7287:
        /* <DEDUP_REMOVED lines=8> */
.L_x_7298:
        /* <DEDUP_REMOVED lines=12> */
.L_x_7301:
[----:B------:R-:W-:Y:S02]  /*16f10*/  MOV R9, R178 ;  /* 0x000000b200097202 */ /* 0x000fe40000000f00 */
.L_x_7302:
[----:B------:R-:W-:Y:S05]  /*16f20*/  BSYNC B2 ;  /* 0x0000000000027941 */ /* 0x000fea0003800000 */
.L_x_7300:
        /* <DEDUP_REMOVED lines=16> */
.L_x_7306:
[----:B------:R-:W-:Y:S05]  /*17030*/  BSYNC B3 ;  /* 0x0000000000037941 */ /* 0x000fea0003800000 */
.L_x_7305:
        /* <DEDUP_REMOVED lines=41> */
[----:B------:R-:W-:Y:S02]  /*172d0*/  LOP3.LUT R171, R179, UR25, R116, 0x96, !PT ;  /* 0x00000019b3ab7c12 */ /* 0x000fe4000f8e9674 */
.L_x_7304:
[----:B------:R-:W-:Y:S05]  /*172e0*/  BSYNC B2 ;  /* 0x0000000000027941 */ /* 0x000fea0003800000 */
.L_x_7303:
[----:B------:R-:W0:Y:S01]  /*172f0*/  I2F.U32 R9, R9 ;  /* 0x0000000900097306 */ /* 0x000e220000201000 */
[----:B------:R-:W-:-:S10]  /*17300*/  HFMA2.MMA R116, -RZ, RZ, 0.1171875, 0 ;  /* 0x2f800000ff747435 */ /* 0x000fd400000001ff */
        /* <DEDUP_REMOVED lines=11> */
.L_x_7299:
[----:B------:R-:W-:Y:S05]  /*173c0*/  BSYNC B1 ;  /* 0x0000000000017941 */ /* 0x000fea0003800000 */
.L_x_7297:
        /* <DEDUP_REMOVED lines=9> */
[----:B------:R-:W-:-:S04]  /*17460*/  LOP3.LUT R118, R8, 0xff, RZ, 0xc0, !PT ;  /* 0x000000ff08767812 */ /* 0x000fc800078ec0ff */
[----:B------:R-:W-:Y:S01]  /*17470*/  LOP3.LUT R117, R116, 0xff0000, RZ, 0xc0, !PT ;  /* 0x00ff000074757812 */ /* 0x000fe200078ec0ff */
[----:B------:R-:W-:Y:S01]  /*17480*/  IMAD.WIDE.U32 R118, R118, 0x10000, RZ ;  /* 0x0001000076767825 */ /* 0x000fe200078e00ff */
[----:B------:R-:W-:-:S04]  /*17490*/  LOP3.LUT R116, R9, 0xffff, RZ, 0xc0, !PT ;  /* 0x0000ffff09747812 */ /* 0x000fc800078ec0ff */
[----:B------:R-:W-:Y:S02]  /*174a0*/  PRMT R116, R117, 0x4210, R116 ;  /* 0x0000421075747816 */ /* 0x000fe40000000074 */
[----:B------:R-:W-:-:S04]  /*174b0*/  PRMT R117, R120, 0x7104, RZ ;  /* 0x0000710478757816 */ /* 0x000fc800000000ff */
[----:B------:R-:W-:Y:S02]  /*174c0*/  LOP3.LUT R146, R116, 0xff00, R117, 0xf8, !PT ;  /* 0x0000ff0074927812 */ /* 0x000fe400078ef875 */
[----:B------:R-:W-:Y:S02]  /*174d0*/  LOP3.LUT R116, R42, 0xff, RZ, 0xc0, !PT ;  /* 0x000000ff2a747812 */ /* 0x000fe400078ec0ff */
[----:B------:R-:W-:Y:S02]  /*174e0*/  LOP3.LUT R149, R146, 0xff, R43, 0xf8, !PT ;  /* 0x000000ff92957812 */ /* 0x000fe400078ef82b */
[----:B------:R-:W-:Y:S01]  /*174f0*/  LOP3.LUT R146, R7, 0xff, RZ, 0xc0, !PT ;  /* 0x000000ff07927812 */ /* 0x000fe200078ec0ff */
        /* <DEDUP_REMOVED lines=9> */
.L_x_7308:
[----:B------:R-:W-:Y:S05]  /*17590*/  BSYNC B1 ;  /* 0x0000000000017941 */ /* 0x000fea0003800000 */
.L_x_7307:
        /* <DEDUP_REMOVED lines=14> */
.L_x_7310:
        /* <DEDUP_REMOVED lines=12> */
.L_x_7313:
[----:B------:R-:W-:Y:S02]  /*17740*/  IMAD.MOV.U32 R6, RZ, RZ, R178 ;  /* 0x000000ffff067224 */ /* 0x000fe400078e00b2 */
.L_x_7314:
[----:B------:R-:W-:Y:S05]  /*17750*/  BSYNC B2 ;  /* 0x0000000000027941 */ /* 0x000fea0003800000 */
.L_x_7312:
        /* <DEDUP_REMOVED lines=16> */
.L_x_7318:
[----:B------:R-:W-:Y:S05]  /*17860*/  BSYNC B3 ;  /* 0x0000000000037941 */ /* 0x000fea0003800000 */
.L_x_7317:
        /* <DEDUP_REMOVED lines=42> */
.L_x_7316:
[----:B------:R-:W-:Y:S05]  /*17b10*/  BSYNC B2 ;  /* 0x0000000000027941 */ /* 0x000fea0003800000 */
.L_x_7315:
        /* <DEDUP_REMOVED lines=13> */
.L_x_7311:
[----:B------:R-:W-:Y:S05]  /*17bf0*/  BSYNC B1 ;  /* 0x0000000000017941 */ /* 0x000fea0003800000 */
.L_x_7309:
        /* <DEDUP_REMOVED lines=8> */
.L_x_7320:
        /* <DEDUP_REMOVED lines=12> */
.L_x_7323:
[----:B------:R-:W-:Y:S02]  /*17d40*/  IMAD.MOV.U32 R7, RZ, RZ, R178 ;  /* 0x000000ffff077224 */ /* 0x000fe400078e00b2 */
.L_x_7324:
[----:B------:R-:W-:Y:S05]  /*17d50*/  BSYNC B2 ;  /* 0x0000000000027941 */ /* 0x000fea0003800000 */
.L_x_7322:
        /* <DEDUP_REMOVED lines=16> */
.L_x_7328:
[----:B------:R-:W-:Y:S05]  /*17e60*/  BSYNC B3 ;  /* 0x0000000000037941 */ /* 0x000fea0003800000 */
.L_x_7327:
        /* <DEDUP_REMOVED lines=42> */
.L_x_7326:
[----:B------:R-:W-:Y:S05]  /*18110*/  BSYNC B2 ;  /* 0x0000000000027941 */ /* 0x000fea0003800000 */
.L_x_7325:
        /* <DEDUP_REMOVED lines=13> */
.L_x_7321:
[----:B------:R-:W-:Y:S05]  /*181f0*/  BSYNC B1 ;  /* 0x0000000000017941 */ /* 0x000fea0003800000 */
.L_x_7319:
        /* <DEDUP_REMOVED lines=8> */
.L_x_7330:
        /* <DEDUP_REMOVED lines=12> */
.L_x_7333:
[----:B------:R-:W-:Y:S02]  /*18340*/  IMAD.MOV.U32 R8, RZ, RZ, R178 ;  /* 0x000000ffff087224 */ /* 0x000fe400078e00b2 */
.L_x_7334:
[----:B------:R-:W-:Y:S05]  /*18350*/  BSYNC B2 ;  /* 0x0000000000027941 */ /* 0x000fea0003800000 */
.L_x_7332:
        /* <DEDUP_REMOVED lines=16> */
.L_x_7338:
[----:B------:R-:W-:Y:S05]  /*18460*/  BSYNC B3 ;  /* 0x0000000000037941 */ /* 0x000fea0003800000 */
.L_x_7337:
        /* <DEDUP_REMOVED lines=42> */
.L_x_7336:
[----:B------:R-:W-:Y:S05]  /*18710*/  BSYNC B2 ;  /* 0x0000000000027941 */ /* 0x000fea0003800000 */
.L_x_7335:
        /* <DEDUP_REMOVED lines=13> */
.L_x_7331:
[----:B------:R-:W-:Y:S05]  /*187f0*/  BSYNC B1 ;  /* 0x0000000000017941 */ /* 0x000fea0003800000 */
.L_x_7329:
        /* <DEDUP_REMOVED lines=8> */
.L_x_7340:
        /* <DEDUP_REMOVED lines=12> */
.L_x_7343:
[----:B------:R-:W-:Y:S02]  /*18940*/  MOV R42, R178 ;  /* 0x000000b2002a7202 */ /* 0x000fe40000000f00 */
.L_x_7344:
[----:B------:R-:W-:Y:S05]  /*18950*/  BSYNC B2 ;  /* 0x0000000000027941 */ /* 0x000fea0003800000 */
.L_x_7342:
        /* <DEDUP_REMOVED lines=16> */
.L_x_7348:
[----:B------:R-:W-:Y:S05]  /*18a60*/  BSYNC B3 ;  /* 0x0000000000037941 */ /* 0x000fea0003800000 */
.L_x_7347:
        /* <DEDUP_REMOVED lines=38> */
[----:B------:R-:W-:Y:S02]  /*18cd0*/  IMAD.MOV.U32 R117, RZ, RZ, RZ ;  /* 0x000000ffff757224 */ /* 0x000fe400078e00ff */
[----:B------:R-:W-:-:S05]  /*18ce0*/  IMAD.WIDE.U32 R170, R170, -0x2daee0ad, RZ ;  /* 0xd2511f53aaaa7825 */ /* 0x000fca00078e00ff */
[----:B------:R-:W-:Y:S02]  /*18cf0*/  LOP3.LUT R167, R171, UR26, R118, 0x96, !PT ;  /* 0x0000001aaba77c12 */ /* 0x000fe4000f8e9676 */
[----:B------:R-:W-:Y:S02]  /*18d00*/  LOP3.LUT R171, R179, UR25, R116, 0x96, !PT ;  /* 0x00000019b3ab7c12 */ /* 0x000fe4000f8e9674 */
.L_x_7346:
[----:B------:R-:W-:Y:S05]  /*18d10*/  BSYNC B2 ;  /* 0x0000000000027941 */ /* 0x000fea0003800000 */
.L_x_7345:
[----:B------:R-:W0:Y:S01]  /*18d20*/  I2F.U32 R42, R42 ;  /* 0x0000002a002a7306 */ /* 0x000e220000201000 */
[----:B------:R-:W-:-:S10]  /*18d30*/  HFMA2.MMA R116, -RZ, RZ, 0.1171875, 0 ;  /* 0x2f800000ff747435 */ /* 0x000fd400000001ff */
[----:B0-----:R-:W-:-:S05]  /*18d40*/  FFMA.FTZ R42, R42, R116, 1.1641532182693481445e-10 ;  /* 0x2f0000002a2a7423 */ /* 0x001fca0000010074 */
[----:B------:R-:W-:Y:S02]  /*18d50*/  FSETP.GTU.FTZ.AND P3, PT, R42, c[0x0][0x1e4], PT ;  /* 0x000079002a007a0b */ /* 0x000fe40003f7c000 */
[----:B-----5:R-:W-:-:S05]  /*18d60*/  PRMT R42, RZ, 0x7610, R113 ;  /* 0x00007610ff2a7816 */ /* 0x020fca0000000071 */
[----:B------:R-:W-:-:S04]  /*18d70*/  FMUL.FTZ R42, R42, c[0x0][0x1ec] ;  /* 0x00007b002a2a7a20 */ /* 0x000fc80000410000 */
[----:B------:R-:W-:-:S05]  /*18d80*/  FMUL.FTZ R42, R42, c[0x0][0x1e8] ;  /* 0x00007a002a2a7a20 */ /* 0x000fca0000410000 */
[----:B------:R-:W-:Y:S02]  /*18d90*/  FSEL R149, R42, RZ, !P3 ;  /* 0x000000ff2a957208 */ /* 0x000fe40005800000 */
[----:B------:R-:W-:-:S05]  /*18da0*/  PRMT R42, RZ, 0x7610, R65 ;  /* 0x00007610ff2a7816 */ /* 0x000fca0000000041 */
[----:B------:R-:W-:Y:S01]  /*18db0*/  FMUL.FTZ R149, R149, R42 ;  /* 0x0000002a95957220 */ /* 0x000fe20000410000 */
[----:B------:R-:W-:-:S05]  /*18dc0*/  @P0 PRMT R42, RZ, 0x7610, R109 ;  /* 0x00007610ff2a0816 */ /* 0x000fca000000006d */
[----:B------:R-:W-:Y:S01]  /*18dd0*/  @P0 FADD.FTZ R149, R42, R149 ;  /* 0x000000952a950221 */ /* 0x000fe20000010000 */
[----:B------:R-:W-:Y:S02]  /*18de0*/  SEL R42, RZ, 0x1, P3 ;  /* 0x00000001ff2a7807 */ /* 0x000fe40001800000 */
.L_x_7341:
[----:B------:R-:W-:Y:S05]  /*18df0*/  BSYNC B1 ;  /* 0x0000000000017941 */ /* 0x000fea0003800000 */
.L_x_7339:
        /* <DEDUP_REMOVED lines=8> */
.L_x_7350:
        /* <DEDUP_REMOVED lines=12> */
.L_x_7353:
[----:B------:R-:W-:Y:S02]  /*18f40*/  IMAD.MOV.U32 R43, RZ, RZ, R178 ;  /* 0x000000ffff2b7224 */ /* 0x000fe400078e00b2 */
.L_x_7354:
[----:B------:R-:W-:Y:S05]  /*18f50*/  BSYNC B2 ;  /* 0x0000000000027941 */ /* 0x000fea0003800000 */
.L_x_7352:
        /* <DEDUP_REMOVED lines=16> */
.L_x_7358:
[----:B------:R-:W-:Y:S05]  /*19060*/  BSYNC B3 ;  /* 0x0000000000037941 */ /* 0x000fea0003800000 */
.L_x_7357:
        /* <DEDUP_REMOVED lines=42> */
.L_x_7356:
[----:B------:R-:W-:Y:S05]  /*19310*/  BSYNC B2 ;  /* 0x0000000000027941 */ /* 0x000fea0003800000 */
.L_x_7355:
        /* <DEDUP_REMOVED lines=13> */
.L_x_7351:
[----:B------:R-:W-:Y:S05]  /*193f0*/  BSYNC B1 ;  /* 0x0000000000017941 */ /* 0x000fea0003800000 */
.L_x_7349:
        /* <DEDUP_REMOVED lines=8> */
.L_x_7360:
        /* <DEDUP_REMOVED lines=12> */
.L_x_7363:
[----:B------:R-:W-:Y:S02]  /*19540*/  IMAD.MOV.U32 R120, RZ, RZ, R178 ;  /* 0x000000ffff787224 */ /* 0x000fe400078e00b2 */
.L_x_7364:
[----:B------:R-:W-:Y:S05]  /*19550*/  BSYNC B2 ;  /* 0x0000000000027941 */ /* 0x000fea0003800000 */
.L_x_7362:
        /* <DEDUP_REMOVED lines=16> */
.L_x_7368:
[----:B------:R-:W-:Y:S05]  /*19660*/  BSYNC B3 ;  /* 0x0000000000037941 */ /* 0x000fea0003800000 */
.L_x_7367:
        /* <DEDUP_REMOVED lines=42> */
.L_x_7366:
[----:B------:R-:W-:Y:S05]  /*19910*/  BSYNC B2 ;  /* 0x0000000000027941 */ /* 0x000fea0003800000 */
.L_x_7365:
        /* <DEDUP_REMOVED lines=9> */
[----:B------:R-:W-:-:S05]  /*199b0*/  PRMT R116, RZ, 0x7610, R66 ;  /* 0x00007610ff747816 */ /* 0x000fca0000000042 */
[----:B------:R-:W-:Y:S01]  /*199c0*/  FMUL.FTZ R151, R151, R116 ;  /* 0x0000007497977220 */ /* 0x000fe20000410000 */
[----:B------:R-:W-:-:S05]  /*199d0*/  @P0 PRMT R116, RZ, 0x7610, R110 ;  /* 0x00007610ff740816 */ /* 0x000fca000000006e */
[----:B------:R-:W-:Y:S02]  /*199e0*/  @P0 FADD.FTZ R151, R116, R151 ;  /* 0x0000009774970221 */ /* 0x000fe40000010000 */
.L_x_7361:
[----:B------:R-:W-:Y:S05]  /*199f0*/  BSYNC B1 ;  /* 0x0000000000017941 */ /* 0x000fea0003800000 */
.L_x_7359:
        /* <DEDUP_REMOVED lines=8> */
.L_x_7370:
        /* <DEDUP_REMOVED lines=12> */
.L_x_7373:
[----:B------:R-:W-:Y:S02]  /*19b40*/  IMAD.MOV.U32 R121, RZ, RZ, R178 ;  /* 0x000000ffff797224 */ /* 0x000fe400078e00b2 */
.L_x_7374:
[----:B------:R-:W-:Y:S05]  /*19b50*/  BSYNC B2 ;  /* 0x0000000000027941 */ /* 0x000fea0003800000 */
.L_x_7372:
        /* <DEDUP_REMOVED lines=16> */
.L_x_7378:
[----:B------:R-:W-:Y:S05]  /*19c60*/  BSYNC B3 ;  /* 0x0000000000037941 */ /* 0x000fea0003800000 */
.L_x_7377:
        /* <DEDUP_REMOVED lines=41> */
[----:B------:R-:W-:-:S06]  /*19f00*/  HFMA2.MMA R116, -RZ, RZ, 0, 0 ;  /* 0x00000000ff747435 */ /* 0x000fcc00000001ff */
.L_x_7376:
[----:B------:R-:W-:Y:S05]  /*19f10*/  BSYNC B2 ;  /* 0x0000000000027941 */ /* 0x000fea0003800000 */
.L_x_7375:
        /* <DEDUP_REMOVED lines=13> */
.L_x_7371:
[----:B------:R-:W-:Y:S05]  /*19ff0*/  BSYNC B1 ;  /* 0x0000000000017941 */ /* 0x000fea0003800000 */
.L_x_7369:
        /* <DEDUP_REMOVED lines=8> */
.L_x_7380:
        /* <DEDUP_REMOVED lines=12> */
.L_x_7383:
[----:B------:R-:W-:Y:S02]  /*1a140*/  IMAD.MOV.U32 R9, RZ, RZ, R178 ;  /* 0x000000ffff097224 */ /* 0x000fe400078e00b2 */
.L_x_7384:
[----:B------:R-:W-:Y:S05]  /*1a150*/  BSYNC B2 ;  /* 0x0000000000027941 */ /* 0x000fea0003800000 */
.L_x_7382:
        /* <DEDUP_REMOVED lines=16> */
.L_x_7388:
[----:B------:R-:W-:Y:S05]  /*1a260*/  BSYNC B3 ;  /* 0x0000000000037941 */ /* 0x000fea0003800000 */
.L_x_7387:
        /* <DEDUP_REMOVED lines=42> */
.L_x_7386:
[----:B------:R-:W-:Y:S05]  /*1a510*/  BSYNC B2 ;  /* 0x0000000000027941 */ /* 0x000fea0003800000 */
.L_x_7385:
        /* <DEDUP_REMOVED lines=13> */
.L_x_7381:
[----:B------:R-:W-:Y:S05]  /*1a5f0*/  BSYNC B1 ;  /* 0x0000000000017941 */ /* 0x000fea0003800000 */
.L_x_7379:
        /* <DEDUP_REMOVED lines=24> */
[----:B------:R-:W-:Y:S02]  /*1a780*/  LOP3.LUT R116, R116, 0xff, R6, 0xf8, !PT ;  /* 0x000000ff74747812 */ /* 0x000fe400078ef806 */
[----:B------:R-:W-:-:S05]  /*1a790*/  LOP3.LUT R117, R157, R155, RZ, 0xfc, !PT ;  /* 0x0000009b9d757212 */ /* 0x000fca00078efcff */
[----:B------:R-:W-:-:S05]  /*1a7a0*/  IMAD.WIDE.U32 R118, R156, R118, c[0x0][0x190] ;  /* 0x000064009c767625 */ /* 0x000fca00078e0076 */
[----:B------:R0:W-:Y:S02]  /*1a7b0*/  STG.E.64 [R118.64], R116 ;  /* 0x0000007476007986 */ /* 0x0001e4000c101b06 */
.L_x_7390:
[----:B------:R-:W-:Y:S05]  /*1a7c0*/  BSYNC B1 ;  /* 0x0000000000017941 */ /* 0x000fea0003800000 */
.L_x_7389:
        /* <DEDUP_REMOVED lines=14> */
.L_x_7392:
        /* <DEDUP_REMOVED lines=12> */
.L_x_7395:
[----:B------:R-:W-:Y:S02]  /*1a970*/  IMAD.MOV.U32 R6, RZ, RZ, R178 ;  /* 0x000000ffff067224 */ /* 0x000fe400078e00b2 */
.L_x_7396:
[----:B------:R-:W-:Y:S05]  /*1a980*/  BSYNC B2 ;  /* 0x0000000000027941 */ /* 0x000fea0003800000 */
.L_x_7394:
        /* <DEDUP_REMOVED lines=16> */
.L_x_7400:
[----:B------:R-:W-:Y:S05]  /*1aa90*/  BSYNC B3 ;  /* 0x0000000000037941 */ /* 0x000fea0003800000 */
.L_x_7399:
        /* <DEDUP_REMOVED lines=40> */
[----:B------:R-:W-:Y:S01]  /*1ad20*/  IMAD.MOV.U32 R178, RZ, RZ, R116 ;  /* 0x000000ffffb27224 */ /* 0x000fe200078e0074 */
[----:B------:R-:W-:Y:S01]  /*1ad30*/  LOP3.LUT R171, R117, UR25, R118, 0x96, !PT ;  /* 0x0000001975ab7c12 */ /* 0x000fe2000f8e9676 */
[----:B------:R-:W-:Y:S02]  /*1ad40*/  IMAD.MOV.U32 R116, RZ, RZ, RZ ;  /* 0x000000ffff747224 */ /* 0x000fe400078e00ff */
.L_x_7398:
[----:B------:R-:W-:Y:S05]  /*1ad50*/  BSYNC B2 ;  /* 0x0000000000027941 */ /* 0x000fea0003800000 */
.L_x_7397:
        /* <DEDUP_REMOVED lines=13> */
.L_x_7393:
[----:B------:R-:W-:Y:S05]  /*1ae30*/  BSYNC B1 ;  /* 0x0000000000017941 */ /* 0x000fea0003800000 */
.L_x_7391:
        /* <DEDUP_REMOVED lines=8> */
.L_x_7402:
        /* <DEDUP_REMOVED lines=12> */
.L_x_7405:
[----:B------:R-:W-:Y:S02]  /*1af80*/  MOV R7, R178 ;  /* 0x000000b200077202 */ /* 0x000fe40000000f00 */
.L_x_7406:
[----:B------:R-:W-:Y:S05]  /*1af90*/  BSYNC B2 ;  /* 0x0000000000027941 */ /* 0x000fea0003800000 */
.L_x_7404:
        /* <DEDUP_REMOVED lines=16> */
.L_x_7410:
[----:B------:R-:W-:Y:S05]  /*1b0a0*/  BSYNC B3 ;  /* 0x0000000000037941 */ /* 0x000fea0003800000 */
.L_x_7409:
        /* <DEDUP_REMOVED lines=44> */
.L_x_7408:
[----:B------:R-:W-:Y:S05]  /*1b370*/  BSYNC B2 ;  /* 0x0000000000027941 */ /* 0x000fea0003800000 */
.L_x_7407:
        /* <DEDUP_REMOVED lines=13> */
.L_x_7403:
[----:B------:R-:W-:Y:S05]  /*1b450*/  BSYNC B1 ;  /* 0x0000000000017941 */ /* 0x000fea0003800000 */
.L_x_7401:
        /* <DEDUP_REMOVED lines=8> */
.L_x_7412:
        /* <DEDUP_REMOVED lines=12> */
.L_x_7415:
[----:B------:R-:W-:Y:S02]  /*1b5a0*/  IMAD.MOV.U32 R8, RZ, RZ, R178 ;  /* 0x000000ffff087224 */ /* 0x000fe400078e00b2 */
.L_x_7416:
[----:B------:R-:W-:Y:S05]  /*1b5b0*/  BSYNC B2 ;  /* 0x0000000000027941 */ /* 0x000fea0003800000 */
.L_x_7414:
        /* <DEDUP_REMOVED lines=16> */
.L_x_7420:
[----:B------:R-:W-:Y:S05]  /*1b6c0*/  BSYNC B3 ;  /* 0x0000000000037941 */ /* 0x000fea0003800000 */
.L_x_7419:
        /* <DEDUP_REMOVED lines=44> */
.L_x_7418:
[----:B------:R-:W-:Y:S05]  /*1b990*/  BSYNC B2 ;  /* 0x0000000000027941 */ /* 0x000fea0003800000 */
.L_x_7417:
        /* <DEDUP_REMOVED lines=13> */
.L_x_7413:
[----:B------:R-:W-:Y:S05]  /*1ba70*/  BSYNC B1 ;  /* 0x0000000000017941 */ /* 0x000fea0003800000 */
.L_x_7411:
        /* <DEDUP_REMOVED lines=8> */
.L_x_7422:
        /* <DEDUP_REMOVED lines=12> */
.L_x_7425:
[----:B------:R-:W-:Y:S02]  /*1bbc0*/  IMAD.MOV.U32 R42, RZ, RZ, R178 ;  /* 0x000000ffff2a7224 */ /* 0x000fe400078e00b2 */
.L_x_7426:
[----:B------:R-:W-:Y:S05]  /*1bbd0*/  BSYNC B2 ;  /* 0x0000000000027941 */ /* 0x000fea0003800000 */
.L_x_7424:
        /* <DEDUP_REMOVED lines=16> */
.L_x_7430:
[----:B------:R-:W-:Y:S05]  /*1bce0*/  BSYNC B3 ;  /* 0x0000000000037941 */ /* 0x000fea0003800000 */
.L_x_7429:
        /* <DEDUP_REMOVED lines=44> */
.L_x_7428:
[----:B------:R-:W-:Y:S05]  /*1bfb0*/  BSYNC B2 ;  /* 0x0000000000027941 */ /* 0x000fea0003800000 */
.L_x_7427:
        /* <DEDUP_REMOVED lines=13> */
.L_x_7423:
[----:B------:R-:W-:Y:S05]  /*1c090*/  BSYNC B1 ;  /* 0x0000000000017941 */ /* 0x000fea0003800000 */
.L_x_7421:
        /* <DEDUP_REMOVED lines=8> */
.L_x_7432:
        /* <DEDUP_REMOVED lines=12> */
.L_x_7435:
[----:B------:R-:W-:Y:S02]  /*1c1e0*/  IMAD.MOV.U32 R43, RZ, RZ, R178 ;  /* 0x000000ffff2b7224 */ /* 0x000fe400078e00b2 */
.L_x_7436:
[----:B------:R-:W-:Y:S05]  /*1c1f0*/  BSYNC B2 ;  /* 0x0000000000027941 */ /* 0x000fea0003800000 */
.L_x_7434:
        /* <DEDUP_REMOVED lines=16> */
.L_x_7440:
[----:B------:R-:W-:Y:S05]  /*1c300*/  BSYNC B3 ;  /* 0x0000000000037941 */ /* 0x000fea0003800000 */
.L_x_7439:
        /* <DEDUP_REMOVED lines=44> */
.L_x_7438:
[----:B------:R-:W-:Y:S05]  /*1c5d0*/  BSYNC B2 ;  /* 0x0000000000027941 */ /* 0x000fea0003800000 */
.L_x_7437:
        /* <DEDUP_REMOVED lines=13> */
.L_x_7433:
[----:B------:R-:W-:Y:S05]  /*1c6b0*/  BSYNC B1 ;  /* 0x0000000000017941 */ /* 0x000fea0003800000 */
.L_x_7431:
        /* <DEDUP_REMOVED lines=8> */
.L_x_7442:
        /* <DEDUP_REMOVED lines=12> */
.L_x_7445:
[----:B------:R-:W-:Y:S02]  /*1c800*/  IMAD.MOV.U32 R120, RZ, RZ, R178 ;  /* 0x000000ffff787224 */ /* 0x000fe400078e00b2 */
.L_x_7446:
[----:B------:R-:W-:Y:S05]  /*1c810*/  BSYNC B2 ;  /* 0x0000000000027941 */ /* 0x000fea0003800000 */
.L_x_7444:
        /* <DEDUP_REMOVED lines=16> */
.L_x_7450:
[----:B------:R-:W-:Y:S05]  /*1c920*/  BSYNC B3 ;  /* 0x0000000000037941 */ /* 0x000fea0003800000 */
.L_x_7449:
        /* <DEDUP_REMOVED lines=44> */
.L_x_7448:
[----:B------:R-:W-:Y:S05]  /*1cbf0*/  BSYNC B2 ;  /* 0x0000000000027941 */ /* 0x000fea0003800000 */
.L_x_7447:
        /* <DEDUP_REMOVED lines=13> */
.L_x_7443:
[----:B------:R-:W-:Y:S05]  /*1ccd0*/  BSYNC B1 ;  /* 0x0000000000017941 */ /* 0x000fea0003800000 */
.L_x_7441:
        /* <DEDUP_REMOVED lines=8> */
.L_x_7452:
        /* <DEDUP_REMOVED lines=12> */
.L_x_7455:
[----:B------:R-:W-:Y:S02]  /*1ce20*/  MOV R121, R178 ;  /* 0x000000b200797202 */ /* 0x000fe40000000f00 */
.L_x_7456:
[----:B------:R-:W-:Y:S05]  /*1ce30*/  BSYNC B2 ;  /* 0x0000000000027941 */ /* 0x000fea0003800000 */
.L_x_7454:
        /* <DEDUP_REMOVED lines=16> */
.L_x_7460:
[----:B------:R-:W-:Y:S05]  /*1cf40*/  BSYNC B3 ;  /* 0x0000000000037941 */ /* 0x000fea0003800000 */
.L_x_7459:
        /* <DEDUP_REMOVED lines=44> */
.L_x_7458:
[----:B------:R-:W-:Y:S05]  /*1d210*/  BSYNC B2 ;  /* 0x0000000000027941 */ /* 0x000fea0003800000 */
.L_x_7457:
        /* <DEDUP_REMOVED lines=13> */
.L_x_7453:
[----:B------:R-:W-:Y:S05]  /*1d2f0*/  BSYNC B1 ;  /* 0x0000000000017941 */ /* 0x000fea0003800000 */
.L_x_7451:
        /* <DEDUP_REMOVED lines=8> */
.L_x_7462:
        /* <DEDUP_REMOVED lines=12> */
.L_x_7465:
[----:B------:R-:W-:Y:S02]  /*1d440*/  IMAD.MOV.U32 R9, RZ, RZ, R178 ;  /* 0x000000ffff097224 */ /* 0x000fe400078e00b2 */
.L_x_7466:
[----:B------:R-:W-:Y:S05]  /*1d450*/  BSYNC B2 ;  /* 0x0000000000027941 */ /* 0x000fea0003800000 */
.L_x_7464:
        /* <DEDUP_REMOVED lines=16> */
.L_x_7470:
[----:B------:R-:W-:Y:S05]  /*1d560*/  BSYNC B3 ;  /* 0x0000000000037941 */ /* 0x000fea0003800000 */
.L_x_7469:
        /* <DEDUP_REMOVED lines=13> */
[----:B------:R-:W-:-:S04]  /*1d640*/  HFMA2.MMA R166, -RZ, RZ, 0, 0 ;  /* 0x00000000ffa67435 */ /* 0x000fc800000001ff */
        /* <DEDUP_REMOVED lines=30> */
.L_x_7468:
[----:B------:R-:W-:Y:S05]  /*1d830*/  BSYNC B2 ;  /* 0x0000000000027941 */ /* 0x000fea0003800000 */
.L_x_7467:
        /* <DEDUP_REMOVED lines=13> */
.L_x_7463:
[----:B------:R-:W-:Y:S05]  /*1d910*/  BSYNC B1 ;  /* 0x0000000000017941 */ /* 0x000fea0003800000 */
.L_x_7461:
        /* <DEDUP_REMOVED lines=25> */
[----:B------:R-:W-:Y:S01]  /*1dab0*/  LOP3.LUT R116, R116, 0xff, R6, 0xf8, !PT ;  /* 0x000000ff74747812 */ /* 0x000fe200078ef806 */
[----:B------:R-:W-:Y:S01]  /*1dac0*/  IMAD.WIDE.U32 R118, R169, R118, c[0x0][0x190] ;  /* 0x00006400a9767625 */ /* 0x000fe200078e0076 */
[----:B------:R-:W-:-:S05]  /*1dad0*/  LOP3.LUT R117, R165, R163, RZ, 0xfc, !PT ;  /* 0x000000a3a5757212 */ /* 0x000fca00078efcff */
[----:B------:R0:W-:Y:S02]  /*1dae0*/  STG.E.64 [R118.64], R116 ;  /* 0x0000007476007986 */ /* 0x0001e4000c101b06 */
.L_x_7472:
[----:B------:R-:W-:Y:S05]  /*1daf0*/  BSYNC B1 ;  /* 0x0000000000017941 */ /* 0x000fea0003800000 */
.L_x_7471:
        /* <DEDUP_REMOVED lines=13> */
.L_x_7474:
        /* <DEDUP_REMOVED lines=12> */
.L_x_7477:
[----:B------:R-:W-:Y:S02]  /*1dc90*/  MOV R6, R178 ;  /* 0x000000b200067202 */ /* 0x000fe40000000f00 */
.L_x_7478:
[----:B------:R-:W-:Y:S05]  /*1dca0*/  BSYNC B2 ;  /* 0x0000000000027941 */ /* 0x000fea0003800000 */
.L_x_7476:
        /* <DEDUP_REMOVED lines=16> */
.L_x_7482:
[----:B------:R-:W-:Y:S05]  /*1ddb0*/  BSYNC B3 ;  /* 0x0000000000037941 */ /* 0x000fea0003800000 */
.L_x_7481:
        /* <DEDUP_REMOVED lines=44> */
.L_x_7480:
[----:B------:R-:W-:Y:S05]  /*1e080*/  BSYNC B2 ;  /* 0x0000000000027941 */ /* 0x000fea0003800000 */
.L_x_7479:
        /* <DEDUP_REMOVED lines=13> */
.L_x_7475:
[----:B------:R-:W-:Y:S05]  /*1e160*/  BSYNC B1 ;  /* 0x0000000000017941 */ /* 0x000fea0003800000 */
.L_x_7473:
        /* <DEDUP_REMOVED lines=8> */
.L_x_7484:
        /* <DEDUP_REMOVED lines=12> */
.L_x_7487:
[----:B------:R-:W-:Y:S02]  /*1e2b0*/  IMAD.MOV.U32 R7, RZ, RZ, R178 ;  /* 0x000000ffff077224 */ /* 0x000fe400078e00b2 */
.L_x_7488:
[----:B------:R-:W-:Y:S05]  /*1e2c0*/  BSYNC B2 ;  /* 0x0000000000027941 */ /* 0x000fea0003800000 */
.L_x_7486:
        /* <DEDUP_REMOVED lines=16> */
.L_x_7492:
[----:B------:R-:W-:Y:S05]  /*1e3d0*/  BSYNC B3 ;  /* 0x0000000000037941 */ /* 0x000fea0003800000 */
.L_x_7491:
        /* <DEDUP_REMOVED lines=37> */
[----:B------:R-:W-:-:S04]  /*1e630*/  HFMA2.MMA R117, -RZ, RZ, 0, 0 ;  /* 0x00000000ff757435 */ /* 0x000fc800000001ff */
[----:B------:R-:W-:-:S04]  /*1e640*/  IMAD.WIDE.U32 R118, R118, -0x2daee0ad, RZ ;  /* 0xd2511f5376767825 */ /* 0x000fc800078e00ff */
[----:B------:R-:W-:Y:S01]  /*1e650*/  IMAD.MOV.U32 R170, RZ, RZ, R118 ;  /* 0x000000ffffaa7224 */ /* 0x000fe200078e0076 */
[----:B------:R-:W-:Y:S01]  /*1e660*/  LOP3.LUT R167, R119, UR26, R164, 0x96, !PT ;  /* 0x0000001a77a77c12 */ /* 0x000fe2000f8e96a4 */
[----:B------:R-:W-:-:S04]  /*1e670*/  IMAD.WIDE.U32 R118, R163, -0x326172a9, RZ ;  /* 0xcd9e8d57a3767825 */ /* 0x000fc800078e00ff */
[----:B------:R-:W-:Y:S01]  /*1e680*/  IMAD.MOV.U32 R178, RZ, RZ, R118 ;  /* 0x000000ffffb27224 */ /* 0x000fe200078e0076 */
[----:B------:R-:W-:Y:S02]  /*1e690*/  LOP3.LUT R171, R119, UR25, R116, 0x96, !PT ;  /* 0x0000001977ab7c12 */ /* 0x000fe4000f8e9674 */
.L_x_7490:
[----:B------:R-:W-:Y:S05]  /*1e6a0*/  BSYNC B2 ;  /* 0x0000000000027941 */ /* 0x000fea0003800000 */
.L_x_7489:
        /* <DEDUP_REMOVED lines=13> */
.L_x_7485:
[----:B------:R-:W-:Y:S05]  /*1e780*/  BSYNC B1 ;  /* 0x0000000000017941 */ /* 0x000fea0003800000 */
.L_x_7483:
        /* <DEDUP_REMOVED lines=8> */
.L_x_7494:
        /* <DEDUP_REMOVED lines=12> */
.L_x_7497:
[----:B------:R-:W-:Y:S02]  /*1e8d0*/  IMAD.MOV.U32 R8, RZ, RZ, R178 ;  /* 0x000000ffff087224 */ /* 0x000fe400078e00b2 */
.L_x_7498:
[----:B------:R-:W-:Y:S05]  /*1e8e0*/  BSYNC B2 ;  /* 0x0000000000027941 */ /* 0x000fea0003800000 */
.L_x_7496:
        /* <DEDUP_REMOVED lines=16> */
.L_x_7502:
[----:B------:R-:W-:Y:S05]  /*1e9f0*/  BSYNC B3 ;  /* 0x0000000000037941 */ /* 0x000fea0003800000 */
.L_x_7501:
        /* <DEDUP_REMOVED lines=44> */
.L_x_7500:
[----:B------:R-:W-:Y:S05]  /*1ecc0*/  BSYNC B2 ;  /* 0x0000000000027941 */ /* 0x000fea0003800000 */
.L_x_7499:
        /* <DEDUP_REMOVED lines=13> */
.L_x_7495:
[----:B------:R-:W-:Y:S05]  /*1eda0*/  BSYNC B1 ;  /* 0x0000000000017941 */ /* 0x000fea0003800000 */
.L_x_7493:
        /* <DEDUP_REMOVED lines=8> */
.L_x_7504:
        /* <DEDUP_REMOVED lines=12> */
.L_x_7507:
[----:B------:R-:W-:Y:S02]  /*1eef0*/  IMAD.MOV.U32 R42, RZ, RZ, R178 ;  /* 0x000000ffff2a7224 */ /* 0x000fe400078e00b2 */
.L_x_7508:
[----:B------:R-:W-:Y:S05]  /*1ef00*/  BSYNC B2 ;  /* 0x0000000000027941 */ /* 0x000fea0003800000 */
.L_x_7506:
        /* <DEDUP_REMOVED lines=16> */
.L_x_7512:
[----:B------:R-:W-:Y:S05]  /*1f010*/  BSYNC B3 ;  /* 0x0000000000037941 */ /* 0x000fea0003800000 */
.L_x_7511:
        /* <DEDUP_REMOVED lines=44> */
.L_x_7510:
[----:B------:R-:W-:Y:S05]  /*1f2e0*/  BSYNC B2 ;  /* 0x0000000000027941 */ /* 0x000fea0003800000 */
.L_x_7509:
        /* <DEDUP_REMOVED lines=13> */
.L_x_7505:
[----:B------:R-:W-:Y:S05]  /*1f3c0*/  BSYNC B1 ;  /* 0x0000000000017941 */ /* 0x000fea0003800000 */
.L_x_7503:
        /* <DEDUP_REMOVED lines=8> */
.L_x_7514:
        /* <DEDUP_REMOVED lines=12> */
.L_x_7517:
[----:B------:R-:W-:Y:S02]  /*1f510*/  IMAD.MOV.U32 R43, RZ, RZ, R178 ;  /* 0x000000ffff2b7224 */ /* 0x000fe400078e00b2 */
.L_x_7518:
[----:B------:R-:W-:Y:S05]  /*1f520*/  BSYNC B2 ;  /* 0x0000000000027941 */ /* 0x000fea0003800000 */
.L_x_7516:
        /* <DEDUP_REMOVED lines=16> */
.L_x_7522:
[----:B------:R-:W-:Y:S05]  /*1f630*/  BSYNC B3 ;  /* 0x0000000000037941 */ /* 0x000fea0003800000 */
.L_x_7521:
        /* <DEDUP_REMOVED lines=44> */
.L_x_7520:
[----:B------:R-:W-:Y:S05]  /*1f900*/  BSYNC B2 ;  /* 0x0000000000027941 */ /* 0x000fea0003800000 */
.L_x_7519:
        /* <DEDUP_REMOVED lines=13> */
.L_x_7515:
[----:B------:R-:W-:Y:S05]  /*1f9e0*/  BSYNC B1 ;  /* 0x0000000000017941 */ /* 0x000fea0003800000 */
.L_x_7513:
        /* <DEDUP_REMOVED lines=8> */
.L_x_7524:
        /* <DEDUP_REMOVED lines=12> */
.L_x_7527:
[----:B------:R-:W-:Y:S02]  /*1fb30*/  MOV R120, R178 ;  /* 0x000000b200787202 */ /* 0x000fe40000000f00 */
.L_x_7528:
[----:B------:R-:W-:Y:S05]  /*1fb40*/  BSYNC B2 ;  /* 0x0000000000027941 */ /* 0x000fea0003800000 */
.L_x_7526:
        /* <DEDUP_REMOVED lines=16> */
.L_x_7532:
[----:B------:R-:W-:Y:S05]  /*1fc50*/  BSYNC B3 ;  /* 0x0000000000037941 */ /* 0x000fea0003800000 */
.L_x_7531:
        /* <DEDUP_REMOVED lines=37> */
[----:B------:R-:W-:-:S04]  /*1feb0*/  IMAD.MOV.U32 R117, RZ, RZ, RZ ;  /* 0x000000ffff757224 */ /* 0x000fc800078e00ff */
[----:B------:R-:W-:-:S04]  /*1fec0*/  IMAD.WIDE.U32 R118, R118, -0x2daee0ad, RZ ;  /* 0xd2511f5376767825 */ /* 0x000fc800078e00ff */
[----:B------:R-:W-:Y:S01]  /*1fed0*/  IMAD.MOV.U32 R170, RZ, RZ, R118 ;  /* 0x000000ffffaa7224 */ /* 0x000fe200078e0076 */
[----:B------:R-:W-:Y:S01]  /*1fee0*/  LOP3.LUT R167, R119, UR26, R168, 0x96, !PT ;  /* 0x0000001a77a77c12 */ /* 0x000fe2000f8e96a8 */
[----:B------:R-:W-:-:S05]  /*1fef0*/  IMAD.WIDE.U32 R118, R169, -0x326172a9, RZ ;  /* 0xcd9e8d57a9767825 */ /* 0x000fca00078e00ff */
[----:B------:R-:W-:Y:S02]  /*1ff00*/  LOP3.LUT R171, R119, UR25, R116, 0x96, !PT ;  /* 0x0000001977ab7c12 */ /* 0x000fe4000f8e9674 */
[----:B------:R-:W-:Y:S02]  /*1ff10*/  MOV R178, R118 ;  /* 0x0000007600b27202 */ /* 0x000fe40000000f00 */
.L_x_7530:
[----:B------:R-:W-:Y:S05]  /*1ff20*/  BSYNC B2 ;  /* 0x0000000000027941 */ /* 0x000fea0003800000 */
.L_x_7529:
        /* <DEDUP_REMOVED lines=13> */
.L_x_7525:
[----:B------:R-:W-:Y:S05]  /*20000*/  BSYNC B1 ;  /* 0x0000000000017941 */ /* 0x000fea0003800000 */
.L_x_7523:
        /* <DEDUP_REMOVED lines=8> */
.L_x_7534:
        /* <DEDUP_REMOVED lines=12> */
.L_x_7537:
[----:B------:R-:W-:Y:S02]  /*20150*/  IMAD.MOV.U32 R121, RZ, RZ, R178 ;  /* 0x000000ffff797224 */ /* 0x000fe400078e00b2 */
.L_x_7538:
[----:B------:R-:W-:Y:S05]  /*20160*/  BSYNC B2 ;  /* 0x0000000000027941 */ /* 0x000fea0003800000 */
.L_x_7536:
        /* <DEDUP_REMOVED lines=16> */
.L_x_7542:
[----:B------:R-:W-:Y:S05]  /*20270*/  BSYNC B3 ;  /* 0x0000000000037941 */ /* 0x000fea0003800000 */
.L_x_7541:
        /* <DEDUP_REMOVED lines=44> */
.L_x_7540:
[----:B------:R-:W-:Y:S05]  /*20540*/  BSYNC B2 ;  /* 0x0000000000027941 */ /* 0x000fea0003800000 */
.L_x_7539:
        /* <DEDUP_REMOVED lines=13> */
.L_x_7535:
[----:B------:R-:W-:Y:S05]  /*20620*/  BSYNC B1 ;  /* 0x0000000000017941 */ /* 0x000fea0003800000 */
.L_x_7533:
        /* <DEDUP_REMOVED lines=8> */
.L_x_7544:
        /* <DEDUP_REMOVED lines=12> */
.L_x_7547:
[----:B------:R-:W-:Y:S02]  /*20770*/  IMAD.MOV.U32 R9, RZ, RZ, R178 ;  /* 0x000000ffff097224 */ /* 0x000fe400078e00b2 */
.L_x_7548:
[----:B------:R-:W-:Y:S05]  /*20780*/  BSYNC B2 ;  /* 0x0000000000027941 */ /* 0x000fea0003800000 */
.L_x_7546:
        /* <DEDUP_REMOVED lines=16> */
.L_x_7552:
[----:B------:R-:W-:Y:S05]  /*20890*/  BSYNC B3 ;  /* 0x0000000000037941 */ /* 0x000fea0003800000 */
.L_x_7551:
        /* <DEDUP_REMOVED lines=9> */
[----:B------:R-:W-:Y:S01]  /*20930*/  LOP3.LUT R117, R117, UR10, R119, 0x96, !PT ;  /* 0x0000000a75757c12 */ /* 0x000fe2000f8e9677 */
[----:B------:R-:W-:Y:S01]  /*20940*/  IMAD.MOV.U32 R212, RZ, RZ, RZ ;  /* 0x000000ffffd47224 */ /* 0x000fe200078e00ff */
        /* <DEDUP_REMOVED lines=32> */
[----:B------:R-:W-:Y:S02]  /*20b50*/  LOP3.LUT R171, R119, UR25, R116, 0x96, !PT ;  /* 0x0000001977ab7c12 */ /* 0x000fe4000f8e9674 */
.L_x_7550:
[----:B------:R-:W-:Y:S05]  /*20b60*/  BSYNC B2 ;  /* 0x0000000000027941 */ /* 0x000fea0003800000 */
.L_x_7549:
        /* <DEDUP_REMOVED lines=13> */
.L_x_7545:
[----:B------:R-:W-:Y:S05]  /*20c40*/  BSYNC B1 ;  /* 0x0000000000017941 */ /* 0x000fea0003800000 */
.L_x_7543:
        /* <DEDUP_REMOVED lines=29> */
.L_x_7554:
[----:B------:R-:W-:Y:S05]  /*20e20*/  BSYNC B1 ;  /* 0x0000000000017941 */ /* 0x000fea0003800000 */
.L_x_7553:
[----:B0-----:R-:W-:Y:S01]  /*20e30*/  FADD.FTZ R116, RZ, R122 ;  /* 0x0000007aff747221 */ /* 0x001fe20000010000 */
[----:B------:R-:W0:Y:S03]  /*20e40*/  S2R R117, SR_TID.X ;  /* 0x0000000000757919 */ /* 0x000e260000002100 */
        /* <DEDUP_REMOVED lines=83> */
.L_x_7561:
        /* <DEDUP_REMOVED lines=180> */
.L_x_7562:
[----:B------:R-:W-:Y:S01]  /*21ec0*/  @!P1 LEA R116, P0, R4, c[0x0][0x1a0], 0x2 ;  /* 0x0000680004749a11 */ /* 0x000fe200078010ff */
[----:B01----:R-:W-:Y:S01]  /*21ed0*/  FADD.FTZ R119, R118, R119 ;  /* 0x0000007776777221 */ /* 0x003fe20000010000 */
[----:B------:R-:W-:Y:S01]  /*21ee0*/  ULDC.U8 UR8, c[0x0][0x1f0] ;  /* 0x00007c0000087ab9 */ /* 0x000fe20000000000 */
[----:B------:R-:W-:Y:S01]  /*21ef0*/  BSSY B1, `(.L_x_7557) ;  /* 0x00001b5000017945 */ /* 0x000fe20003800000 */
[----:B------:R-:W-:Y:S02]  /*21f00*/  @!P1 LEA.HI.X R117, R4, c[0x0][0x1a4], R194, 0x2, P0 ;  /* 0x0000690004759a11 */ /* 0x000fe400000f14c2 */
[----:B------:R-:W-:-:S03]  /*21f10*/  ISETP.NE.AND P0, PT, RZ, UR8, PT ;  /* 0x00000008ff007c0c */ /* 0x000fc6000bf05270 */
[----:B------:R0:W-:Y:S02]  /*21f20*/  @!P1 STG.E [R116.64], R169 ;  /* 0x000000a974009986 */ /* 0x0001e4000c101906 */
[----:B0-----:R-:W-:-:S04]  /*21f30*/  IMAD.MOV.U32 R116, RZ, RZ, c[0x0][0x1e0] ;  /* 0x00007800ff747624 */ /* 0x001fc800078e00ff */
[----:B------:R-:W-:Y:S02]  /*21f40*/  FFMA.FTZ R119, R119, R116, c[0x0][0x228] ;  /* 0x00008a0077777623 */ /* 0x000fe40000010074 */
[----:B------:R-:W-:-:S05]  /*21f50*/  FMUL.FTZ R116, R169, R169 ;  /* 0x000000a9a9747220 */ /* 0x000fca0000410000 */
[----:B------:R-:W-:-:S05]  /*21f60*/  FSEL R116, R116, RZ, P0 ;  /* 0x000000ff74747208 */ /* 0x000fca0000000000 */
[----:B------:R-:W-:-:S04]  /*21f70*/  FADD.FTZ R116, R119, R116 ;  /* 0x0000007477747221 */ /* 0x000fc80000010000 */
[----:B------:R0:W1:Y:S02]  /*21f80*/  MUFU.RSQ R168, R116 ;  /* 0x0000007400a87308 */ /* 0x0000640000001400 */
[----:B0-----:R-:W-:-:S04]  /*21f90*/  @!P1 LEA R116, P2, R4, c[0x0][0x1a8], 0x2 ;  /* 0x00006a0004749a11 */ /* 0x001fc800078410ff */
[----:B------:R-:W-:-:S05]  /*21fa0*/  @!P1 LEA.HI.X R117, R4, c[0x0][0x1ac], R194, 0x2, P2 ;  /* 0x00006b0004759a11 */ /* 0x000fca00010f14c2 */
[----:B-1----:R0:W-:Y:S01]  /*21fb0*/  @!P1 STG.E [R116.64], R168 ;  /* 0x000000a874009986 */ /* 0x0021e2000c101906 */
[----:B------:R-:W-:-:S13]  /*21fc0*/  ISETP.GE.AND P1, PT, R193, 0x1, PT ;  /* 0x00000001c100780c */ /* 0x000fda0003f26270 */
[----:B------:R-:W-:Y:S05]  /*21fd0*/  @!P1 BRA `(.L_x_7558) ;  /* 0x00001a6000009947 */ /* 0x000fea0003800000 */
[----:B0-----:R-:W2:Y:S04]  /*21fe0*/  LDL R192, [R1+0x44] ;  /* 0x0000440001c07983 */ /* 0x001ea80000100800 */
[----:B------:R-:W3:Y:S01]  /*21ff0*/  LDL R179, [R1+0x40] ;  /* 0x0000400001b37983 */ /* 0x000ee20000100800 */
[----:B------:R-:W-:-:S03]  /*22000*/  FSEL R169, R169, RZ, !P0 ;  /* 0x000000ffa9a97208 */ /* 0x000fc60004000000 */
[----:B------:R-:W4:Y:S04]  /*22010*/  LDL R194, [R1+0x4c] ;  /* 0x00004c0001c27983 */ /* 0x000f280000100800 */
[----:B------:R-:W4:Y:S01]  /*22020*/  LDL R118, [R1+0x48] ;  /* 0x0000480001767983 */ /* 0x000f220000100800 */
[C---:B------:R-:W-:Y:S01]  /*22030*/  FADD.FTZ R128, -R169.reuse, R128 ;  /* 0x00000080a9807221 */ /* 0x040fe20000010100 */
[----:B------:R-:W-:Y:S01]  /*22040*/  PRMT R116, RZ, 0x5410, R191 ;  /* 0x00005410ff747816 */ /* 0x000fe200000000bf */
[----:B------:R-:W-:Y:S01]  /*22050*/  FADD.FTZ R129, -R169, R129 ;  /* 0x00000081a9817221 */ /* 0x000fe20000010100 */
[----:B------:R-:W-:Y:S01]  /*22060*/  PRMT R117, RZ, 0x7610, R191 ;  /* 0x00007610ff757816 */ /* 0x000fe200000000bf */
[C---:B------:R-:W-:Y:S02]  /*22070*/  FMUL.FTZ R128, R168.reuse, R128 ;  /* 0x00000080a8807220 */ /* 0x040fe40000410000 */
[----:B------:R-:W-:-:S02]  /*22080*/  FMUL.FTZ R129, R168, R129 ;  /* 0x00000081a8817220 */ /* 0x000fc40000410000 */
[----:B------:R-:W-:Y:S02]  /*22090*/  FADD.FTZ R126, -R169, R126 ;  /* 0x0000007ea97e7221 */ /* 0x000fe40000010100 */
[----:B--2---:R-:W-:Y:S02]  /*220a0*/  FFMA.FTZ R116, R128, R116, R192 ;  /* 0x0000007480747223 */ /* 0x004fe400000100c0 */
[----:B------:R-:W2:Y:S01]  /*220b0*/  LDL R192, [R1+0x54] ;  /* 0x0000540001c07983 */ /* 0x000ea20000100800 */
[----:B---3--:R-:W-:-:S03]  /*220c0*/  FFMA.FTZ R117, R129, R117, R179 ;  /* 0x0000007581757223 */ /* 0x008fc600000100b3 */
[----:B------:R-:W3:Y:S04]  /*220d0*/  LDL R179, [R1+0x50] ;  /* 0x0000500001b37983 */ /* 0x000ee80000100800 */
[----:B------:R-:W3:Y:S04]  /*220e0*/  LDL R129, [R1+0x5c] ;  /* 0x00005c0001817983 */ /* 0x000ee80000100800 */
[----:B------:R-:W3:Y:S01]  /*220f0*/  LDL R128, [R1+0x58] ;  /* 0x0000580001807983 */ /* 0x000ee20000100800 */
[----:B------:R-:W-:Y:S01]  /*22100*/  FADD.FTZ R127, -R169, R127 ;  /* 0x0000007fa97f7221 */ /* 0x000fe20000010100 */
[----:B------:R-:W-:Y:S01]  /*22110*/  F2FP.BF16.PACK_AB R119, R117, R116 ;  /* 0x000000747577723e */ /* 0x000fe200000010ff */
[C---:B------:R-:W-:Y:S01]  /*22120*/  FMUL.FTZ R126, R168.reuse, R126 ;  /* 0x0000007ea87e7220 */ /* 0x040fe20000410000 */
[--C-:B------:R-:W-:Y:S01]  /*22130*/  PRMT R116, RZ, 0x5410, R190.reuse ;  /* 0x00005410ff747816 */ /* 0x100fe200000000be */
[----:B------:R-:W-:Y:S01]  /*22140*/  FMUL.FTZ R127, R168, R127 ;  /* 0x0000007fa87f7220 */ /* 0x000fe20000410000 */
[----:B------:R-:W-:-:S03]  /*22150*/  PRMT R117, RZ, 0x7610, R190 ;  /* 0x00007610ff757816 */ /* 0x000fc600000000be */
[----:B----4-:R-:W-:Y:S02]  /*22160*/  FFMA.FTZ R116, R126, R116, R194 ;  /* 0x000000747e747223 */ /* 0x010fe400000100c2 */
[----:B------:R-:W-:Y:S01]  /*22170*/  FFMA.FTZ R117, R127, R117, R118 ;  /* 0x000000757f757223 */ /* 0x000fe20000010076 */
[----:B------:R-:W-:Y:S01]  /*22180*/  IADD3 R193, R193, -0x1, RZ ;  /* 0xffffffffc1c17810 */ /* 0x000fe20007ffe0ff */
[----:B------:R-:W-:Y:S01]  /*22190*/  FADD.FTZ R122, -R169, R122 ;  /* 0x0000007aa97a7221 */ /* 0x000fe20000010100 */
[----:B------:R-:W4:Y:S02]  /*221a0*/  LDL R194, [R1+0x24] ;  /* 0x0000240001c27983 */ /* 0x000f240000100800 */
[----:B------:R-:W-:Y:S01]  /*221b0*/  F2FP.BF16.PACK_AB R118, R117, R116 ;  /* 0x000000747576723e */ /* 0x000fe200000010ff */
[C---:B------:R-:W-:Y:S01]  /*221c0*/  FADD.FTZ R116, -R169.reuse, R124 ;  /* 0x0000007ca9747221 */ /* 0x040fe20000010100 */
[----:B------:R-:W-:Y:S01]  /*221d0*/  PRMT R124, RZ, 0x5410, R189 ;  /* 0x00005410ff7c7816 */ /* 0x000fe200000000bd */
[----:B------:R-:W-:-:S02]  /*221e0*/  FADD.FTZ R117, -R169, R125 ;  /* 0x0000007da9757221 */ /* 0x000fc40000010100 */
[----:B------:R-:W-:Y:S01]  /*221f0*/  FADD.FTZ R123, -R169, R123 ;  /* 0x0000007ba97b7221 */ /* 0x000fe20000010100 */
[----:B------:R-:W0:Y:S01]  /*22200*/  S2R R126, SR_TID.X ;  /* 0x00000000007e7919 */ /* 0x000e220000002100 */
[C---:B------:R-:W-:Y:S02]  /*22210*/  FMUL.FTZ R116, R168.reuse, R116 ;  /* 0x00000074a8747220 */ /* 0x040fe40000410000 */
[C---:B------:R-:W-:Y:S01]  /*22220*/  FMUL.FTZ R117, R168.reuse, R117 ;  /* 0x00000075a8757220 */ /* 0x040fe20000410000 */
[----:B------:R-:W4:Y:S01]  /*22230*/  LDL R127, [R1+0x3c] ;  /* 0x00003c00017f7983 */ /* 0x000f220000100800 */
[C---:B------:R-:W-:Y:S02]  /*22240*/  FMUL.FTZ R122, R168.reuse, R122 ;  /* 0x0000007aa87a7220 */ /* 0x040fe40000410000 */
[----:B------:R-:W-:Y:S02]  /*22250*/  IMAD R193, R193, c[0x0][0x168], RZ ;  /* 0x00005a00c1c17a24 */ /* 0x000fe400078e02ff */
[----:B------:R-:W-:Y:S01]  /*22260*/  FMUL.FTZ R123, R168, R123 ;  /* 0x0000007ba87b7220 */ /* 0x000fe20000410000 */
[----:B0-----:R-:W-:Y:S01]  /*22270*/  LOP3.LUT R126, R126, 0x1f, RZ, 0xc0, !PT ;  /* 0x0000001f7e7e7812 */ /* 0x001fe200078ec0ff */
[----:B--2---:R-:W-:Y:S01]  /*22280*/  FFMA.FTZ R116, R116, R124, R192 ;  /* 0x0000007c74747223 */ /* 0x004fe200000100c0 */
[----:B------:R-:W-:Y:S01]  /*22290*/  PRMT R124, RZ, 0x7610, R189 ;  /* 0x00007610ff7c7816 */ /* 0x000fe200000000bd */
[----:B------:R-:W2:Y:S04]  /*222a0*/  LDL R192, [R1+0x2c] ;  /* 0x00002c0001c07983 */ /* 0x000ea80000100800 */
[----:B---3--:R-:W-:Y:S01]  /*222b0*/  FFMA.FTZ R117, R117, R124, R179 ;  /* 0x0000007c75757223 */ /* 0x008fe200000100b3 */
[--C-:B------:R-:W-:Y:S01]  /*222c0*/  PRMT R124, RZ, 0x5410, R188.reuse ;  /* 0x00005410ff7c7816 */ /* 0x100fe200000000bc */
[----:B------:R-:W3:Y:S04]  /*222d0*/  LDL R179, [R1+0x28] ;  /* 0x0000280001b37983 */ /* 0x000ee80000100800 */
[----:B------:R-:W-:Y:S01]  /*222e0*/  FFMA.FTZ R122, R122, R124, R129 ;  /* 0x0000007c7a7a7223 */ /* 0x000fe20000010081 */
[----:B------:R-:W-:Y:S01]  /*222f0*/  PRMT R124, RZ, 0x7610, R188 ;  /* 0x00007610ff7c7816 */ /* 0x000fe200000000bc */
[----:B------:R-:W2:Y:S04]  /*22300*/  LDL R129, [R1+0x34] ;  /* 0x0000340001817983 */ /* 0x000ea80000100800 */
[----:B------:R-:W-:Y:S01]  /*22310*/  FFMA.FTZ R123, R123, R124, R128 ;  /* 0x0000007c7b7b7223 */ /* 0x000fe20000010080 */
[----:B------:R-:W-:Y:S01]  /*22320*/  SHF.R.S32.HI R124, RZ, 0x1f, R193 ;  /* 0x0000001fff7c7819 */ /* 0x000fe200000114c1 */
[----:B------:R-:W2:Y:S03]  /*22330*/  LDL R128, [R1+0x30] ;  /* 0x0000300001807983 */ /* 0x000ea60000100800 */
[----:B------:R-:W-:-:S02]  /*22340*/  LEA.HI R124, R124, R193, RZ, 0x3 ;  /* 0x000000c17c7c7211 */ /* 0x000fc400078f18ff */
[----:B------:R-:W2:Y:S02]  /*22350*/  LDL R193, [R1+0x20] ;  /* 0x0000200001c17983 */ /* 0x000ea40000100800 */
[----:B------:R-:W-:Y:S02]  /*22360*/  LEA.HI.SX32 R124, R124, R126, 0x1d ;  /* 0x0000007e7c7c7211 */ /* 0x000fe400078feaff */
[----:B------:R-:W3:Y:S01]  /*22370*/  LDL R126, [R1+0x38] ;  /* 0x00003800017e7983 */ /* 0x000ee20000100800 */
[----:B------:R-:W-:Y:S01]  /*22380*/  HFMA2.MMA R125, -RZ, RZ, 0, 9.5367431640625e-07 ;  /* 0x00000010ff7d7435 */ /* 0x000fe200000001ff */
[----:B------:R-:W-:Y:S02]  /*22390*/  F2FP.BF16.PACK_AB R117, R117, R116 ;  /* 0x000000747575723e */ /* 0x000fe400000010ff */
[----:B------:R-:W-:Y:S01]  /*223a0*/  F2FP.BF16.PACK_AB R116, R123, R122 ;  /* 0x0000007a7b74723e */ /* 0x000fe200000010ff */
[----:B------:R-:W-:-:S06]  /*223b0*/  FADD.FTZ R32, -R169, R32 ;  /* 0x00000020a9207221 */ /* 0x000fcc0000010100 */
[----:B------:R-:W-:-:S05]  /*223c0*/  IMAD.WIDE.U32 R122, R124, R125, c[0x0][0x208] ;  /* 0x000082007c7a7625 */ /* 0x000fca00078e007d */
[----:B------:R0:W-:Y:S02]  /*223d0*/  STG.E.128 [R122.64], R116 ;  /* 0x000000747a007986 */ /* 0x0001e4000c101d06 */
[C---:B0-----:R-:W-:Y:S02]  /*223e0*/  FADD.FTZ R116, -R169.reuse, R33 ;  /* 0x00000021a9747221 */ /* 0x041fe40000010100 */
[----:B------:R-:W3:Y:S01]  /*223f0*/  LDL R122, [R1+0x4] ;  /* 0x00000400017a7983 */ /* 0x000ee20000100800 */
[C---:B------:R-:W-:Y:S02]  /*22400*/  FMUL.FTZ R33, R168.reuse, R32 ;  /* 0x00000020a8217220 */ /* 0x040fe40000410000 */
[C---:B------:R-:W-:Y:S01]  /*22410*/  FMUL.FTZ R32, R168.reuse, R116 ;  /* 0x00000074a8207220 */ /* 0x040fe20000410000 */
[--C-:B------:R-:W-:Y:S01]  /*22420*/  PRMT R116, RZ, 0x5410, R183.reuse ;  /* 0x00005410ff747816 */ /* 0x100fe200000000b7 */
[----:B------:R-:W-:Y:S01]  /*22430*/  FADD.FTZ R28, -R169, R28 ;  /* 0x0000001ca91c7221 */ /* 0x000fe20000010100 */
[----:B------:R-:W3:Y:S03]  /*22440*/  LDL R119, [R1] ;  /* 0x0000000001777983 */ /* 0x000ee60000100800 */
[----:B----4-:R-:W-:Y:S01]  /*22450*/  FFMA.FTZ R33, R33, R116, R194 ;  /* 0x0000007421217223 */ /* 0x010fe200000100c2 */
[----:B------:R-:W-:Y:S01]  /*22460*/  PRMT R116, RZ, 0x7610, R183 ;  /* 0x00007610ff747816 */ /* 0x000fe200000000b7 */
[----:B------:R-:W-:Y:S01]  /*22470*/  FMUL.FTZ R28, R168, R28 ;  /* 0x0000001ca81c7220 */ /* 0x000fe20000410000 */
[----:B------:R-:W4:Y:S01]  /*22480*/  LDL R118, [R1+0xc] ;  /* 0x00000c0001767983 */ /* 0x000f220000100800 */
[----:B------:R-:W-:-:S02]  /*22490*/  FADD.FTZ R29, -R169, R29 ;  /* 0x0000001da91d7221 */ /* 0x000fc40000010100 */
[C---:B------:R-:W-:Y:S01]  /*224a0*/  FADD.FTZ R26, -R169.reuse, R26 ;  /* 0x0000001aa91a7221 */ /* 0x040fe20000010100 */
[----:B------:R-:W4:Y:S01]  /*224b0*/  LDL R117, [R1+0x8] ;  /* 0x0000080001757983 */ /* 0x000f220000100800 */
[C---:B------:R-:W-:Y:S02]  /*224c0*/  FMUL.FTZ R29, R168.reuse, R29 ;  /* 0x0000001da81d7220 */ /* 0x040fe40000410000 */
[----:B------:R-:W-:Y:S02]  /*224d0*/  FMUL.FTZ R26, R168, R26 ;  /* 0x0000001aa81a7220 */ /* 0x000fe40000410000 */
[----:B------:R-:W-:-:S04]  /*224e0*/  FADD.FTZ R27, -R169, R27 ;  /* 0x0000001ba91b7221 */ /* 0x000fc80000010100 */
[----:B------:R-:W-:Y:S02]  /*224f0*/  FMUL.FTZ R27, R168, R27 ;  /* 0x0000001ba81b7220 */ /* 0x000fe40000410000 */
[----:B--2---:R-:W-:Y:S02]  /*22500*/  FFMA.FTZ R32, R32, R116, R193 ;  /* 0x0000007420207223 */ /* 0x004fe400000100c1 */
[C---:B------:R-:W-:Y:S02]  /*22510*/  FADD.FTZ R116, -R169.reuse, R30 ;  /* 0x0000001ea9747221 */ /* 0x040fe40000010100 */
[----:B------:R-:W-:Y:S01]  /*22520*/  FADD.FTZ R30, -R169, R31 ;  /* 0x0000001fa91e7221 */ /* 0x000fe20000010100 */
[----:B------:R-:W-:Y:S01]  /*22530*/  PRMT R31, RZ, 0x5410, R182 ;  /* 0x00005410ff1f7816 */ /* 0x000fe200000000b6 */
[C---:B------:R-:W-:Y:S02]  /*22540*/  FMUL.FTZ R116, R168.reuse, R116 ;  /* 0x00000074a8747220 */ /* 0x040fe40000410000 */
[----:B------:R-:W-:-:S02]  /*22550*/  FMUL.FTZ R30, R168, R30 ;  /* 0x0000001ea81e7220 */ /* 0x000fc40000410000 */
        /* <DEDUP_REMOVED lines=11> */
[----:B------:R-:W-:-:S04]  /*22610*/  F2FP.BF16.PACK_AB R29, R29, R28 ;  /* 0x0000001c1d1d723e */ /* 0x000fc800000010ff */
[----:B------:R-:W-:Y:S02]  /*22620*/  F2FP.BF16.PACK_AB R28, R27, R26 ;  /* 0x0000001a1b1c723e */ /* 0x000fe400000010ff */
[----:B------:R-:W-:Y:S02]  /*22630*/  IADD3 R26, R124, 0x20, RZ ;  /* 0x000000207c1a7810 */ /* 0x000fe40007ffe0ff */
[----:B------:R-:W-:Y:S02]  /*22640*/  F2FP.BF16.PACK_AB R31, R32, R33 ;  /* 0x00000021201f723e */ /* 0x000fe400000010ff */
[----:B------:R-:W-:Y:S01]  /*22650*/  F2FP.BF16.PACK_AB R30, R30, R116 ;  /* 0x000000741e1e723e */ /* 0x000fe200000010ff */
[----:B------:R-:W-:-:S05]  /*22660*/  IMAD.WIDE.U32 R26, R26, R125, c[0x0][0x208] ;  /* 0x000082001a1a7625 */ /* 0x000fca00078e007d */
[----:B------:R0:W-:Y:S04]  /*22670*/  STG.E.128 [R26.64], R28 ;  /* 0x0000001c1a007986 */ /* 0x0001e8000c101d06 */
[----:B0-----:R-:W2:Y:S04]  /*22680*/  LDL R31, [R1+0x14] ;  /* 0x00001400011f7983 */ /* 0x001ea80000100800 */
[----:B------:R-:W3:Y:S04]  /*22690*/  LDL R29, [R1+0x1c] ;  /* 0x00001c00011d7983 */ /* 0x000ee80000100800 */
[----:B------:R-:W3:Y:S04]  /*226a0*/  LDL R30, [R1+0x10] ;  /* 0x00001000011e7983 */ /* 0x000ee80000100800 */
[----:B------:R-:W3:Y:S01]  /*226b0*/  LDL R28, [R1+0x18] ;  /* 0x00001800011c7983 */ /* 0x000ee20000100800 */
[----:B------:R-:W-:-:S02]  /*226c0*/  FADD.FTZ R16, -R169, R16 ;  /* 0x00000010a9107221 */ /* 0x000fc40000010100 */
[C---:B------:R-:W-:Y:S02]  /*226d0*/  FADD.FTZ R17, -R169.reuse, R17 ;  /* 0x00000011a9117221 */ /* 0x040fe40000010100 */
[C---:B------:R-:W-:Y:S02]  /*226e0*/  FMUL.FTZ R26, R168.reuse, R16 ;  /* 0x00000010a81a7220 */ /* 0x040fe40000410000 */
[----:B------:R-:W-:Y:S01]  /*226f0*/  FMUL.FTZ R16, R168, R17 ;  /* 0x00000011a8107220 */ /* 0x000fe20000410000 */
[----:B------:R-:W-:Y:S01]  /*22700*/  PRMT R17, RZ, 0x5410, R79 ;  /* 0x00005410ff117816 */ /* 0x000fe2000000004f */
[----:B------:R-:W-:-:S04]  /*22710*/  FADD.FTZ R14, -R169, R14 ;  /* 0x0000000ea90e7221 */ /* 0x000fc80000010100 */
[----:B------:R-:W-:Y:S01]  /*22720*/  FFMA.FTZ R17, R26, R17, R122 ;  /* 0x000000111a117223 */ /* 0x000fe2000001007a */
[----:B------:R-:W-:Y:S01]  /*22730*/  PRMT R26, RZ, 0x7610, R79 ;  /* 0x00007610ff1a7816 */ /* 0x000fe2000000004f */
[----:B------:R-:W-:-:S04]  /*22740*/  FADD.FTZ R15, -R169, R15 ;  /* 0x0000000fa90f7221 */ /* 0x000fc80000010100 */
[----:B------:R-:W-:Y:S02]  /*22750*/  FFMA.FTZ R16, R16, R26, R119 ;  /* 0x0000001a10107223 */ /* 0x000fe40000010077 */
[C---:B------:R-:W-:Y:S02]  /*22760*/  FMUL.FTZ R26, R168.reuse, R14 ;  /* 0x0000000ea81a7220 */ /* 0x040fe40000410000 */
[----:B------:R-:W-:Y:S01]  /*22770*/  FMUL.FTZ R14, R168, R15 ;  /* 0x0000000fa80e7220 */ /* 0x000fe20000410000 */
[----:B------:R-:W-:-:S05]  /*22780*/  PRMT R15, RZ, 0x5410, R78 ;  /* 0x00005410ff0f7816 */ /* 0x000fca000000004e */
[----:B----4-:R-:W-:Y:S01]  /*22790*/  FFMA.FTZ R15, R26, R15, R118 ;  /* 0x0000000f1a0f7223 */ /* 0x010fe20000010076 */
[----:B------:R-:W-:Y:S01]  /*227a0*/  PRMT R26, RZ, 0x7610, R78 ;  /* 0x00007610ff1a7816 */ /* 0x000fe2000000004e */
[----:B------:R-:W-:-:S04]  /*227b0*/  FADD.FTZ R22, -R169, R22 ;  /* 0x00000016a9167221 */ /* 0x000fc80000010100 */
[----:B------:R-:W-:Y:S02]  /*227c0*/  FFMA.FTZ R14, R14, R26, R117 ;  /* 0x0000001a0e0e7223 */ /* 0x000fe40000010075 */
[C---:B------:R-:W-:Y:S02]  /*227d0*/  FADD.FTZ R12, -R169.reuse, R12 ;  /* 0x0000000ca90c7221 */ /* 0x040fe40000010100 */
[----:B------:R-:W-:Y:S01]  /*227e0*/  FMUL.FTZ R26, R168, R22 ;  /* 0x00000016a81a7220 */ /* 0x000fe20000410000 */
[----:B------:R-:W-:Y:S01]  /*227f0*/  F2FP.BF16.PACK_AB R22, R14, R15 ;  /* 0x0000000f0e16723e */ /* 0x000fe200000010ff */
[----:B------:R-:W-:Y:S01]  /*22800*/  FMUL.FTZ R12, R168, R12 ;  /* 0x0000000ca80c7220 */ /* 0x000fe20000410000 */
        /* <DEDUP_REMOVED lines=48> */
[C---:B------:R-:W-:Y:S02]  /*22b10*/  FADD.FTZ R18, -R169.reuse, R18 ;  /* 0x00000012a9127221 */ /* 0x040fe40000010100 */
[----:B------:R-:W-:Y:S02]  /*22b20*/  FADD.FTZ R161, -R169, R161 ;  /* 0x000000a1a9a17221 */ /* 0x000fe40000010100 */
[----:B------:R-:W-:Y:S01]  /*22b30*/  FMUL.FTZ R27, R168, R23 ;  /* 0x00000017a81b7220 */ /* 0x000fe20000410000 */
[----:B------:R-:W-:Y:S01]  /*22b40*/  F2FP.BF16.PACK_AB R23, R16, R17 ;  /* 0x000000111017723e */ /* 0x000fe200000010ff */
[----:B------:R-:W-:Y:S01]  /*22b50*/  FMUL.FTZ R18, R168, R18 ;  /* 0x00000012a8127220 */ /* 0x000fe20000410000 */
[----:B------:R-:W-:Y:S01]  /*22b60*/  PRMT R17, RZ, 0x5410, R80 ;  /* 0x00005410ff117816 */ /* 0x000fe20000000050 */
[----:B--2---:R-:W-:Y:S01]  /*22b70*/  FFMA.FTZ R12, R12, R15, R31 ;  /* 0x0000000f0c0c7223 */ /* 0x004fe2000001001f */
        /* <DEDUP_REMOVED lines=47> */
[----:B------:R-:W-:Y:S02]  /*22e70*/  FADD.FTZ R13, -R169, R13 ;  /* 0x0000000da90d7221 */ /* 0x000fe40000010100 */
[----:B------:R-:W-:Y:S02]  /*22e80*/  FMUL.FTZ R161, R168, R161 ;  /* 0x000000a1a8a17220 */ /* 0x000fe40000410000 */
[----:B------:R-:W-:Y:S01]  /*22e90*/  FFMA.FTZ R147, R147, R20, R218 ;  /* 0x0000001493937223 */ /* 0x000fe200000100da */
[----:B------:R-:W-:Y:S01]  /*22ea0*/  PRMT R20, RZ, 0x7610, R103 ;  /* 0x00007610ff147816 */ /* 0x000fe20000000067 */
[C---:B------:R-:W-:Y:S01]  /*22eb0*/  FADD.FTZ R38, -R169.reuse, R38 ;  /* 0x00000026a9267221 */ /* 0x040fe20000010100 */
[----:B------:R-:W-:Y:S01]  /*22ec0*/  PRMT R14, RZ, 0x7610, R77 ;  /* 0x00007610ff0e7816 */ /* 0x000fe2000000004d */
[----:B------:R-:W-:-:S02]  /*22ed0*/  FADD.FTZ R159, -R169, R159 ;  /* 0x0000009fa99f7221 */ /* 0x000fc40000010100 */
[----:B------:R-:W-:Y:S02]  /*22ee0*/  FADD.FTZ R21, -R169, R21 ;  /* 0x00000015a9157221 */ /* 0x000fe40000010100 */
[----:B------:R-:W-:Y:S01]  /*22ef0*/  FFMA.FTZ R18, R18, R17, R252 ;  /* 0x0000001112127223 */ /* 0x000fe200000100fc */
[----:B------:R-:W-:Y:S01]  /*22f00*/  PRMT R17, RZ, 0x5410, R86 ;  /* 0x00005410ff117816 */ /* 0x000fe20000000056 */
[C---:B------:R-:W-:Y:S02]  /*22f10*/  FMUL.FTZ R13, R168.reuse, R13 ;  /* 0x0000000da80d7220 */ /* 0x040fe40000410000 */
[----:B------:R-:W-:Y:S01]  /*22f20*/  FFMA.FTZ R161, R161, R20, R203 ;  /* 0x00000014a1a17223 */ /* 0x000fe200000100cb */
[----:B------:R-:W-:Y:S01]  /*22f30*/  PRMT R20, RZ, 0x7610, R102 ;  /* 0x00007610ff147816 */ /* 0x000fe20000000066 */
[----:B------:R-:W-:Y:S01]  /*22f40*/  FMUL.FTZ R38, R168, R38 ;  /* 0x00000026a8267220 */ /* 0x000fe20000410000 */
[----:B------:R-:W-:Y:S01]  /*22f50*/  PRMT R16, RZ, 0x7610, R81 ;  /* 0x00007610ff107816 */ /* 0x000fe20000000051 */
[----:B------:R-:W-:-:S02]  /*22f60*/  FADD.FTZ R11, -R169, R11 ;  /* 0x0000000ba90b7221 */ /* 0x000fc40000010100 */
[C---:B------:R-:W-:Y:S02]  /*22f70*/  FMUL.FTZ R159, R168.reuse, R159 ;  /* 0x0000009fa89f7220 */ /* 0x040fe40000410000 */
[C---:B------:R-:W-:Y:S02]  /*22f80*/  FADD.FTZ R34, -R169.reuse, R34 ;  /* 0x00000022a9227221 */ /* 0x040fe40000010100 */
[----:B------:R-:W-:Y:S02]  /*22f90*/  FMUL.FTZ R21, R168, R21 ;  /* 0x00000015a8157220 */ /* 0x000fe40000410000 */
[----:B------:R-:W-:Y:S02]  /*22fa0*/  FADD.FTZ R157, -R169, R157 ;  /* 0x0000009da99d7221 */ /* 0x000fe40000010100 */
[----:B------:R-:W-:Y:S01]  /*22fb0*/  FFMA.FTZ R13, R13, R14, R30 ;  /* 0x0000000e0d0d7223 */ /* 0x000fe2000001001e */
[----:B------:R-:W-:Y:S01]  /*22fc0*/  PRMT R14, RZ, 0x7610, R76 ;  /* 0x00007610ff0e7816 */ /* 0x000fe2000000004c */
[----:B------:R-:W-:-:S02]  /*22fd0*/  FADD.FTZ R138, -R169, R138 ;  /* 0x0000008aa98a7221 */ /* 0x000fc40000010100 */
[----:B------:R-:W-:Y:S01]  /*22fe0*/  FFMA.FTZ R30, R38, R17, R240 ;  /* 0x00000011261e7223 */ /* 0x000fe200000100f0 */
[----:B------:R-:W-:Y:S01]  /*22ff0*/  PRMT R17, RZ, 0x5410, R84 ;  /* 0x00005410ff117816 */ /* 0x000fe20000000054 */
[C---:B------:R-:W-:Y:S02]  /*23000*/  FMUL.FTZ R11, R168.reuse, R11 ;  /* 0x0000000ba80b7220 */ /* 0x040fe40000410000 */
[----:B------:R-:W-:Y:S01]  /*23010*/  FFMA.FTZ R159, R159, R20, R205 ;  /* 0x000000149f9f7223 */ /* 0x000fe200000100cd */
[----:B------:R-:W-:Y:S01]  /*23020*/  PRMT R20, RZ, 0x7610, R101 ;  /* 0x00007610ff147816 */ /* 0x000fe20000000065 */
[C---:B------:R-:W-:Y:S02]  /*23030*/  FMUL.FTZ R34, R168.reuse, R34 ;  /* 0x00000022a8227220 */ /* 0x040fe40000410000 */
[----:B------:R-:W-:Y:S01]  /*23040*/  FFMA.FTZ R16, R21, R16, R249 ;  /* 0x0000001015107223 */ /* 0x000fe200000100f9 */
[----:B------:R-:W-:Y:S01]  /*23050*/  PRMT R21, RZ, 0x5410, R92 ;  /* 0x00005410ff157816 */ /* 0x000fe2000000005c */
[----:B------:R-:W-:-:S02]  /*23060*/  FMUL.FTZ R157, R168, R157 ;  /* 0x0000009da89d7220 */ /* 0x000fc40000410000 */
[C---:B------:R-:W-:Y:S02]  /*23070*/  FADD.FTZ R136, -R169.reuse, R136 ;  /* 0x00000088a9887221 */ /* 0x040fe40000010100 */
[----:B------:R-:W-:Y:S02]  /*23080*/  FMUL.FTZ R138, R168, R138 ;  /* 0x0000008aa88a7220 */ /* 0x000fe40000410000 */
[----:B------:R-:W-:Y:S02]  /*23090*/  FADD.FTZ R155, -R169, R155 ;  /* 0x0000009ba99b7221 */ /* 0x000fe40000010100 */
[----:B------:R-:W-:Y:S02]  /*230a0*/  FFMA.FTZ R11, R11, R14, R28 ;  /* 0x0000000e0b0b7223 */ /* 0x000fe4000001001c */
[----:B------:R-:W-:Y:S02]  /*230b0*/  FADD.FTZ R160, -R169, R160 ;  /* 0x000000a0a9a07221 */ /* 0x000fe40000010100 */
[----:B------:R-:W-:Y:S01]  /*230c0*/  FFMA.FTZ R28, R34, R17, R244 ;  /* 0x00000011221c7223 */ /* 0x000fe200000100f4 */
[----:B------:R-:W-:Y:S01]  /*230d0*/  PRMT R17, RZ, 0x5410, R91 ;  /* 0x00005410ff117816 */ /* 0x000fe2000000005b */
[----:B------:R-:W-:Y:S01]  /*230e0*/  FFMA.FTZ R157, R157, R20, R207 ;  /* 0x000000149d9d7223 */ /* 0x000fe200000100cf */
[----:B------:R-:W-:Y:S01]  /*230f0*/  PRMT R20, RZ, 0x7610, R100 ;  /* 0x00007610ff147816 */ /* 0x000fe20000000064 */
[----:B------:R-:W-:-:S02]  /*23100*/  FMUL.FTZ R136, R168, R136 ;  /* 0x00000088a8887220 */ /* 0x000fc40000410000 */
[----:B------:R-:W-:Y:S01]  /*23110*/  FFMA.FTZ R138, R138, R21, R228 ;  /* 0x000000158a8a7223 */ /* 0x000fe200000100e4 */
[----:B------:R-:W-:Y:S01]  /*23120*/  PRMT R21, RZ, 0x5410, R103 ;  /* 0x00005410ff157816 */ /* 0x000fe20000000067 */
[C---:B------:R-:W-:Y:S02]  /*23130*/  FMUL.FTZ R155, R168.reuse, R155 ;  /* 0x0000009ba89b7220 */ /* 0x040fe40000410000 */
[C---:B------:R-:W-:Y:S02]  /*23140*/  FADD.FTZ R134, -R169.reuse, R134 ;  /* 0x00000086a9867221 */ /* 0x040fe40000010100 */
[----:B------:R-:W-:Y:S02]  /*23150*/  FMUL.FTZ R160, R168, R160 ;  /* 0x000000a0a8a07220 */ /* 0x000fe40000410000 */
[C---:B------:R-:W-:Y:S02]  /*23160*/  FADD.FTZ R177, -R169.reuse, R177 ;  /* 0x000000b1a9b17221 */ /* 0x040fe40000010100 */
[----:B------:R-:W-:-:S02]  /*23170*/  FADD.FTZ R158, -R169, R158 ;  /* 0x0000009ea99e7221 */ /* 0x000fc40000010100 */
[----:B------:R-:W-:Y:S01]  /*23180*/  FFMA.FTZ R136, R136, R17, R230 ;  /* 0x0000001188887223 */ /* 0x000fe200000100e6 */
[----:B------:R-:W-:Y:S01]  /*23190*/  PRMT R17, RZ, 0x5410, R90 ;  /* 0x00005410ff117816 */ /* 0x000fe2000000005a */
[----:B------:R-:W-:Y:S01]  /*231a0*/  FFMA.FTZ R155, R155, R20, R209 ;  /* 0x000000149b9b7223 */ /* 0x000fe200000100d1 */
[----:B------:R-:W-:Y:S01]  /*231b0*/  PRMT R20, RZ, 0x5410, R107 ;  /* 0x00005410ff147816 */ /* 0x000fe2000000006b */
[----:B------:R-:W-:Y:S02]  /*231c0*/  FMUL.FTZ R134, R168, R134 ;  /* 0x00000086a8867220 */ /* 0x000fe40000410000 */
[----:B------:R-:W-:Y:S01]  /*231d0*/  FFMA.FTZ R160, R160, R21, R204 ;  /* 0x00000015a0a07223 */ /* 0x000fe200000100cc */
[----:B------:R-:W-:Y:S01]  /*231e0*/  PRMT R21, RZ, 0x5410, R102 ;  /* 0x00005410ff157816 */ /* 0x000fe20000000066 */
        /* <DEDUP_REMOVED lines=37> */
[----:B------:R-:W-:Y:S01]  /*23440*/  FMUL.FTZ R154, R168, R154 ;  /* 0x0000009aa89a7220 */ /* 0x000fe20000410000 */
        /* <DEDUP_REMOVED lines=9> */
[C---:B------:R-:W-:Y:S02]  /*234e0*/  FMUL.FTZ R176, R168.reuse, R176 ;  /* 0x000000b0a8b07220 */ /* 0x040fe40000410000 */
[----:B------:R-:W-:Y:S02]  /*234f0*/  FMUL.FTZ R166, R168, R166 ;  /* 0x000000a6a8a67220 */ /* 0x000fe40000410000 */
[----:B------:R-:W-:Y:S01]  /*23500*/  FFMA.FTZ R25, R25, R14, R245 ;  /* 0x0000000e19197223 */ /* 0x000fe200000100f5 */
[----:B------:R-:W-:Y:S01]  /*23510*/  PRMT R14, RZ, 0x7610, R82 ;  /* 0x00007610ff0e7816 */ /* 0x000fe20000000052 */
        /* <DEDUP_REMOVED lines=8> */
[C---:B------:R-:W-:Y:S01]  /*235a0*/  FMUL.FTZ R162, R168.reuse, R162 ;  /* 0x000000a2a8a27220 */ /* 0x040fe20000410000 */
[----:B------:R-:W-:Y:S01]  /*235b0*/  PRMT R31, RZ, 0x5410, R87 ;  /* 0x00005410ff1f7816 */ /* 0x000fe20000000057 */
[----:B------:R-:W-:Y:S01]  /*235c0*/  FFMA.FTZ R14, R27, R14, R247 ;  /* 0x0000000e1b0e7223 */ /* 0x000fe200000100f7 */
[----:B------:R-:W-:Y:S01]  /*235d0*/  PRMT R29, RZ, 0x5410, R85 ;  /* 0x00005410ff1d7816 */ /* 0x000fe20000000055 */
[----:B------:R-:W-:Y:S01]  /*235e0*/  FFMA.FTZ R145, R145, R17, R220 ;  /* 0x0000001191917223 */ /* 0x000fe200000100dc */
[----:B------:R-:W-:Y:S01]  /*235f0*/  PRMT R17, RZ, 0x5410, R94 ;  /* 0x00005410ff117816 */ /* 0x000fe2000000005e */
[----:B------:R-:W-:-:S02]  /*23600*/  FMUL.FTZ R36, R168, R36 ;  /* 0x00000024a8247220 */ /* 0x000fc40000410000 */
[----:B------:R-:W-:Y:S02]  /*23610*/  FMUL.FTZ R40, R168, R40 ;  /* 0x00000028a8287220 */ /* 0x000fe40000410000 */
[----:B------:R-:W-:Y:S01]  /*23620*/  FFMA.FTZ R164, R164, R20, R199 ;  /* 0x00000014a4a47223 */ /* 0x000fe200000100c7 */
[----:B------:R-:W-:Y:S01]  /*23630*/  F2FP.BF16.PACK_AB R20, R11, R10 ;  /* 0x0000000a0b14723e */ /* 0x000fe200000010ff */
[----:B------:R-:W-:Y:S01]  /*23640*/  FMUL.FTZ R142, R168, R142 ;  /* 0x0000008ea88e7220 */ /* 0x000fe20000410000 */
[----:B------:R-:W-:Y:S01]  /*23650*/  IADD3 R10, R124, 0x40, RZ ;  /* 0x000000407c0a7810 */ /* 0x000fe20007ffe0ff */
[----:B------:R-:W-:Y:S01]  /*23660*/  FFMA.FTZ R162, R162, R21, R202 ;  /* 0x00000015a2a27223 */ /* 0x000fe200000100ca */
[----:B------:R-:W-:Y:S01]  /*23670*/  F2FP.BF16.PACK_AB R21, R13, R12 ;  /* 0x0000000c0d15723e */ /* 0x000fe200000010ff */
[----:B------:R-:W-:Y:S01]  /*23680*/  FFMA.FTZ R31, R40, R31, R238 ;  /* 0x0000001f281f7223 */ /* 0x000fe200000100ee */
[----:B------:R-:W-:Y:S01]  /*23690*/  F2FP.BF16.PACK_AB R26, R14, R26 ;  /* 0x0000001a0e1a723e */ /* 0x000fe200000010ff */
[----:B------:R-:W-:Y:S01]  /*236a0*/  FFMA.FTZ R29, R36, R29, R242 ;  /* 0x0000001d241d7223 */ /* 0x000fe200000100f2 */
[----:B------:R-:W-:Y:S01]  /*236b0*/  IADD3 R12, R124, 0x60, RZ ;  /* 0x000000607c0c7810 */ /* 0x000fe20007ffe0ff */
[----:B------:R-:W-:Y:S01]  /*236c0*/  FFMA.FTZ R142, R142, R17, R224 ;  /* 0x000000118e8e7223 */ /* 0x000fe200000100e0 */
[----:B------:R-:W-:Y:S01]  /*236d0*/  IADD3 R14, R124, 0x80, RZ ;  /* 0x000000807c0e7810 */ /* 0x000fe20007ffe0ff */
[----:B------:R-:W-:Y:S01]  /*236e0*/  FMUL.FTZ R140, R168, R140 ;  /* 0x0000008ca88c7220 */ /* 0x000fe20000410000 */
[----:B------:R-:W-:Y:S01]  /*236f0*/  PRMT R17, RZ, 0x5410, R93 ;  /* 0x00005410ff117816 */ /* 0x000fe2000000005d */
[----:B------:R-:W-:Y:S01]  /*23700*/  IMAD.WIDE.U32 R10, R10, R125, c[0x0][0x208] ;  /* 0x000082000a0a7625 */ /* 0x000fe200078e007d */
[----:B------:R-:W-:-:S02]  /*23710*/  F2FP.BF16.PACK_AB R27, R25, R24 ;  /* 0x00000018191b723e */ /* 0x000fc400000010ff */
[----:B------:R-:W-:Y:S01]  /*23720*/  F2FP.BF16.PACK_AB R25, R16, R15 ;  /* 0x0000000f1019723e */ /* 0x000fe200000010ff */
[----:B------:R-:W-:Y:S01]  /*23730*/  IMAD.WIDE.U32 R12, R12, R125, c[0x0][0x208] ;  /* 0x000082000c0c7625 */ /* 0x000fe200078e007d */
[----:B------:R-:W-:Y:S02]  /*23740*/  F2FP.BF16.PACK_AB R24, R19, R18 ;  /* 0x000000121318723e */ /* 0x000fe400000010ff */
[----:B------:R-:W-:Y:S01]  /*23750*/  F2FP.BF16.PACK_AB R31, R41, R31 ;  /* 0x0000001f291f723e */ /* 0x000fe200000010ff */
[----:B------:R-:W-:Y:S01]  /*23760*/  IMAD.WIDE.U32 R14, R14, R125, c[0x0][0x208] ;  /* 0x000082000e0e7625 */ /* 0x000fe200078e007d */
[----:B------:R-:W-:Y:S02]  /*23770*/  F2FP.BF16.PACK_AB R30, R39, R30 ;  /* 0x0000001e271e723e */ /* 0x000fe400000010ff */
[----:B------:R-:W-:Y:S01]  /*23780*/  F2FP.BF16.PACK_AB R29, R37, R29 ;  /* 0x0000001d251d723e */ /* 0x000fe200000010ff */
[----:B------:R-:W-:Y:S01]  /*23790*/  FMUL.FTZ R163, R168, R163 ;  /* 0x000000a3a8a37220 */ /* 0x000fe20000410000 */
[----:B------:R-:W-:-:S02]  /*237a0*/  F2FP.BF16.PACK_AB R28, R35, R28 ;  /* 0x0000001c231c723e */ /* 0x000fc400000010ff */
[----:B------:R-:W-:Y:S01]  /*237b0*/  PRMT R16, RZ, 0x7610, R104 ;  /* 0x00007610ff107816 */ /* 0x000fe20000000068 */
[----:B------:R-:W-:Y:S01]  /*237c0*/  FFMA.FTZ R17, R140, R17, R226 ;  /* 0x000000118c117223 */ /* 0x000fe200000100e2 */
[C---:B------:R-:W-:Y:S01]  /*237d0*/  IADD3 R36, R124.reuse, 0xa0, RZ ;  /* 0x000000a07c247810 */ /* 0x040fe20007ffe0ff */
[----:B------:R0:W-:Y:S01]  /*237e0*/  STG.E.128 [R10.64], R20 ;  /* 0x000000140a007986 */ /* 0x0001e2000c101d06 */
[C---:B------:R-:W-:Y:S02]  /*237f0*/  IADD3 R34, R124.reuse, 0xc0, RZ ;  /* 0x000000c07c227810 */ /* 0x040fe40007ffe0ff */
[C---:B------:R-:W-:Y:S01]  /*23800*/  IADD3 R32, R124.reuse, 0xe0, RZ ;  /* 0x000000e07c207810 */ /* 0x040fe20007ffe0ff */
[----:B------:R1:W-:Y:S01]  /*23810*/  STG.E.128 [R12.64], R24 ;  /* 0x000000180c007986 */ /* 0x0003e2000c101d06 */
[----:B------:R-:W-:Y:S01]  /*23820*/  FFMA.FTZ R163, R163, R16, R201 ;  /* 0x00000010a3a37223 */ /* 0x000fe200000100c9 */
[----:B------:R-:W-:Y:S01]  /*23830*/  IADD3 R38, R124, 0x120, RZ ;  /* 0x000001207c267810 */ /* 0x000fe20007ffe0ff */
[----:B------:R-:W-:Y:S01]  /*23840*/  IMAD.WIDE.U32 R36, R36, R125, c[0x0][0x208] ;  /* 0x0000820024247625 */ /* 0x000fe200078e007d */
[----:B------:R2:W-:Y:S01]  /*23850*/  STG.E.128 [R14.64], R28 ;  /* 0x0000001c0e007986 */ /* 0x0005e2000c101d06 */
[----:B------:R-:W-:-:S02]  /*23860*/  F2FP.BF16.PACK_AB R19, R145, R144 ;  /* 0x000000909113723e */ /* 0x000fc400000010ff */
[----:B------:R-:W-:Y:S01]  /*23870*/  F2FP.BF16.PACK_AB R18, R143, R142 ;  /* 0x0000008e8f12723e */ /* 0x000fe200000010ff */
[----:B------:R-:W-:Y:S01]  /*23880*/  IMAD.WIDE.U32 R34, R34, R125, c[0x0][0x208] ;  /* 0x0000820022227625 */ /* 0x000fe200078e007d */
[----:B------:R-:W-:Y:S02]  /*23890*/  F2FP.BF16.PACK_AB R17, R141, R17 ;  /* 0x000000118d11723e */ /* 0x000fe400000010ff */
[----:B------:R-:W-:Y:S02]  /*238a0*/  F2FP.BF16.PACK_AB R16, R139, R138 ;  /* 0x0000008a8b10723e */ /* 0x000fe400000010ff */
[----:B0-----:R-:W-:Y:S01]  /*238b0*/  IADD3 R10, R124, 0x100, RZ ;  /* 0x000001007c0a7810 */ /* 0x001fe20007ffe0ff */
[----:B------:R-:W-:Y:S01]  /*238c0*/  IMAD.WIDE.U32 R32, R32, R125, c[0x0][0x208] ;  /* 0x0000820020207625 */ /* 0x000fe200078e007d */
[----:B------:R-:W-:Y:S02]  /*238d0*/  F2FP.BF16.PACK_AB R23, R153, R152 ;  /* 0x000000989917723e */ /* 0x000fe400000010ff */
[----:B-1----:R-:W-:-:S02]  /*238e0*/  F2FP.BF16.PACK_AB R13, R133, R132 ;  /* 0x00000084850d723e */ /* 0x002fc400000010ff */
[----:B------:R-:W-:Y:S02]  /*238f0*/  F2FP.BF16.PACK_AB R12, R131, R130 ;  /* 0x00000082830c723e */ /* 0x000fe400000010ff */
[----:B--2---:R-:W-:Y:S02]  /*23900*/  F2FP.BF16.PACK_AB R15, R137, R136 ;  /* 0x00000088890f723e */ /* 0x004fe400000010ff */
[----:B------:R-:W-:Y:S01]  /*23910*/  F2FP.BF16.PACK_AB R14, R135, R134 ;  /* 0x00000086870e723e */ /* 0x000fe200000010ff */
[-C--:B------:R-:W-:Y:S01]  /*23920*/  IMAD.WIDE.U32 R10, R10, R125.reuse, c[0x0][0x208] ;  /* 0x000082000a0a7625 */ /* 0x080fe200078e007d */
        /* <DEDUP_REMOVED lines=17> */
.L_x_7558:
[----:B0-----:R-:W-:Y:S05]  /*23a40*/  BSYNC B1 ;  /* 0x0000000000017941 */ /* 0x001fea0003800000 */
.L_x_7557:
[----:B------:R-:W-:-:S04]  /*23a50*/  IMAD.MOV.U32 R11, RZ, RZ, c[0x0][0x160] ;  /* 0x00005800ff0b7624 */ /* 0x000fc800078e00ff */
[----:B------:R-:W-:-:S05]  /*23a60*/  IMAD R4, R11, 0x4, R4 ;  /* 0x000000040b047824 */ /* 0x000fca00078e0204 */
[----:B------:R-:W-:-:S13]  /*23a70*/  ISETP.GE.AND P0, PT, R4, c[0x0][0x164], PT ;  /* 0x0000590004007a0c */ /* 0x000fda0003f06270 */
[----:B-----5:R-:W-:Y:S01]  /*23a80*/  @P0 CALL.REL.NOINC `(.L_x_7559) ;  /* 0x0000001000000944 */ /* 0x020fe20003c00000 */
[----:B------:R-:W-:Y:S05]  /*23a90*/  BRA `(.L_x_7560) ;  /* 0xfffdd59000007947 */ /* 0x000fea000383ffff */
.L_x_7559:
[----:B------:R-:W-:Y:S05]  /*23aa0*/  BSYNC B0 ;  /* 0x0000000000007941 */ /* 0x000fea0003800000 */
.L_x_6734:
[----:B------:R-:W-:Y:S05]  /*23ab0*/  EXIT ;  /* 0x000000000000794d */ /* 0x000fea0003800000 */
.L_x_7555:
[----:B------:R-:W-:Y:S01]  /*23ac0*/  IMAD.MOV.U32 R118, RZ, RZ, 0x1 ;  /* 0x00000001ff767424 */ /* 0x000fe200078e00ff */
[----:B------:R-:W-:Y:S01]  /*23ad0*/  MOV R117, 0xffffffff ;  /* 0xffffffff00757802 */ /* 0x000fe20000000f00 */
[----:B------:R-:W-:Y:S01]  /*23ae0*/  IMAD.MOV.U32 R168, RZ, RZ, 0x1f ;  /* 0x0000001fffa87424 */ /* 0x000fe200078e00ff */
[----:B------:R-:W-:Y:S02]  /*23af0*/  MOV R116, 0x23b10 ;  /* 0x00023b1000747802 */ /* 0x000fe40000000f00 */
[----:B-----5:R-:W-:Y:S05]  /*23b00*/  CALL.REL.NOINC `($__internal_15_$__cuda_sm70_shflsync_bfly_p) ;  /* 0x00000d8000007944 */ /* 0x020fea0003c00000 */
[----:B-1----:R-:W-:Y:S05]  /*23b10*/  BRA `(.L_x_7561) ;  /* 0xffffd86000007947 */ /* 0x002fea000383ffff */
.L_x_7556:
[----:B------:R-:W-:Y:S01]  /*23b20*/  IMAD.MOV.U32 R118, RZ, RZ, 0x2 ;  /* 0x00000002ff767424 */ /* 0x000fe200078e00ff */
[----:B------:R-:W-:Y:S01]  /*23b30*/  MOV R116, 0x23b70 ;  /* 0x00023b7000747802 */ /* 0x000fe20000000f00 */
[----:B------:R-:W-:Y:S02]  /*23b40*/  IMAD.MOV.U32 R168, RZ, RZ, 0x1f ;  /* 0x0000001fffa87424 */ /* 0x000fe400078e00ff */
[----:B------:R-:W-:Y:S02]  /*23b50*/  IMAD.MOV.U32 R117, RZ, RZ, -0x1 ;  /* 0xffffffffff757424 */ /* 0x000fe400078e00ff */
[----:B-----5:R-:W-:Y:S05]  /*23b60*/  CALL.REL.NOINC `($__internal_15_$__cuda_sm70_shflsync_bfly_p) ;  /* 0x00000d2000007944 */ /* 0x020fea0003c00000 */
[----:B------:R-:W-:Y:S01]  /*23b70*/  HFMA2.MMA R168, -RZ, RZ, 0, 1.847743988037109375e-06 ;  /* 0x0000001fffa87435 */ /* 0x000fe200000001ff */
[----:B-1----:R-:W-:Y:S01]  /*23b80*/  FADD.FTZ R119, R119, R118 ;  /* 0x0000007677777221 */ /* 0x002fe20000010000 */
[----:B------:R-:W-:Y:S01]  /*23b90*/  MOV R116, 0x23bd0 ;  /* 0x00023bd000747802 */ /* 0x000fe20000000f00 */
[----:B------:R-:W-:-:S02]  /*23ba0*/  IMAD.MOV.U32 R118, RZ, RZ, 0x4 ;  /* 0x00000004ff767424 */ /* 0x000fc400078e00ff */
[----:B------:R-:W-:Y:S02]  /*23bb0*/  IMAD.MOV.U32 R117, RZ, RZ, -0x1 ;  /* 0xffffffffff757424 */ /* 0x000fe400078e00ff */
[----:B------:R-:W-:Y:S05]  /*23bc0*/  CALL.REL.NOINC `($__internal_15_$__cuda_sm70_shflsync_bfly_p) ;  /* 0x00000cc000007944 */ /* 0x000fea0003c00000 */
[----:B-1----:R-:W-:Y:S01]  /*23bd0*/  FADD.FTZ R119, R119, R118 ;  /* 0x0000007677777221 */ /* 0x002fe20000010000 */
[----:B------:R-:W-:Y:S01]  /*23be0*/  MOV R116, 0x23c30 ;  /* 0x00023c3000747802 */ /* 0x000fe20000000f00 */
[----:B------:R-:W-:Y:S02]  /*23bf0*/  IMAD.MOV.U32 R118, RZ, RZ, 0x8 ;  /* 0x00000008ff767424 */ /* 0x000fe400078e00ff */
[----:B------:R-:W-:Y:S02]  /*23c00*/  IMAD.MOV.U32 R168, RZ, RZ, 0x1f ;  /* 0x0000001fffa87424 */ /* 0x000fe400078e00ff */
[----:B------:R-:W-:Y:S02]  /*23c10*/  IMAD.MOV.U32 R117, RZ, RZ, -0x1 ;  /* 0xffffffffff757424 */ /* 0x000fe400078e00ff */
[----:B------:R-:W-:Y:S05]  /*23c20*/  CALL.REL.NOINC `($__internal_15_$__cuda_sm70_shflsync_bfly_p) ;  /* 0x00000c6000007944 */ /* 0x000fea0003c00000 */
[----:B-1----:R-:W-:Y:S01]  /*23c30*/  FADD.FTZ R119, R119, R118 ;  /* 0x0000007677777221 */ /* 0x002fe20000010000 */
[----:B------:R-:W-:Y:S01]  /*23c40*/  MOV R118, 0x10 ;  /* 0x0000001000767802 */ /* 0x000fe20000000f00 */
[----:B------:R-:W-:Y:S01]  /*23c50*/  IMAD.MOV.U32 R168, RZ, RZ, 0x1f ;  /* 0x0000001fffa87424 */ /* 0x000fe200078e00ff */
[----:B------:R-:W-:Y:S01]  /*23c60*/  MOV R116, 0x23c90 ;  /* 0x00023c9000747802 */ /* 0x000fe20000000f00 */
[----:B------:R-:W-:-:S02]  /*23c70*/  IMAD.MOV.U32 R117, RZ, RZ, -0x1 ;  /* 0xffffffffff757424 */ /* 0x000fc400078e00ff */
[----:B------:R-:W-:Y:S05]  /*23c80*/  CALL.REL.NOINC `($__internal_15_$__cuda_sm70_shflsync_bfly_p) ;  /* 0x00000c0000007944 */ /* 0x000fea0003c00000 */
        /* <DEDUP_REMOVED lines=166> */
[----:B------:R-:W-:Y:S05]  /*246f0*/  CALL.REL.NOINC `($__internal_15_$__cuda_sm70_shflsync_bfly_p) ;  /* 0x0000019000007944 */ /* 0x000fea0003c00000 */
[----:B-1----:R-:W-:Y:S01]  /*24700*/  FADD.FTZ R119, R119, R118 ;  /* 0x0000007677777221 */ /* 0x002fe20000010000 */
[----:B------:R-:W-:Y:S01]  /*24710*/  MOV R116, 0x24760 ;  /* 0x0002476000747802 */ /* 0x000fe20000000f00 */
[----:B------:R-:W-:Y:S02]  /*24720*/  IMAD.MOV.U32 R118, RZ, RZ, 0x2 ;  /* 0x00000002ff767424 */ /* 0x000fe400078e00ff */
[----:B------:R-:W-:Y:S02]  /*24730*/  IMAD.MOV.U32 R168, RZ, RZ, 0x1f ;  /* 0x0000001fffa87424 */ /* 0x000fe400078e00ff */
[----:B------:R-:W-:Y:S02]  /*24740*/  IMAD.MOV.U32 R117, RZ, RZ, -0x1 ;  /* 0xffffffffff757424 */ /* 0x000fe400078e00ff */
[----:B------:R-:W-:Y:S05]  /*24750*/  CALL.REL.NOINC `($__internal_15_$__cuda_sm70_shflsync_bfly_p) ;  /* 0x0000013000007944 */ /* 0x000fea0003c00000 */
        /* <DEDUP_REMOVED lines=18> */
[----:B-1----:R-:W-:Y:S05]  /*24880*/  BRA `(.L_x_7562) ;  /* 0xffffd63000007947 */ /* 0x002fea000383ffff */
        .weak           $__internal_15_$__cuda_sm70_shflsync_bfly_p
        .type           $__internal_15_$__cuda_sm70_shflsync_bfly_p,@function
        .size           $__internal_15_$__cuda_sm70_shflsync_bfly_p,(.L_x_71015 - $__internal_15_$__cuda_sm70_shflsync_bfly_p)
$__internal_15_$__cuda_sm70_shflsync_bfly_p:
[----:B------:R-:W-:Y:S04]  /*24890*/  WARPSYNC R117 ;  /* 0x0000007500007348 */ /* 0x000fe80003800000 */
[----:B------:R0:W1:Y:S02]  /*248a0*/  SHFL.BFLY PT, R118, R119, R118, R168 ;  /* 0x0c00007677767389 */ /* 0x00006400000e00a8 */
[----:B0-----:R-:W-:-:S04]  /*248b0*/  IMAD.MOV.U32 R117, RZ, RZ, 0x0 ;  /* 0x00000000ff757424 */ /* 0x001fc800078e00ff */
[----:B------:R-:W-:Y:S05]  /*248c0*/  RET.REL.NODEC R116 `(_ZN10layer_norm13ln_fwd_kernelINS_13Kernel_traitsI13__nv_bfloat16S2_S2_S2_fjLj2560ELj1ELj4ELj1ELj16ENS_18Kernel_traits_baseILj2560ES2_S2_S2_S2_fjLj128EEEEELb1ELb1ELb1ELb1EEEvNS_9FwdParamsE) ;  /* 0xfffdb73074007950 */ /* 0x000fea0003c3ffff */
.L_x_7563:
        /* <DEDUP_REMOVED lines=11> */
.L_x_71015:


//--------------------- .text._ZN10layer_norm13ln_fwd_kernelINS_13Kernel_traitsI6__halfS2_S2_S2_fjLj2560ELj1ELj4ELj1ELj16ENS_18Kernel_traits_baseILj2560ES2_S2_S2_S2_fjLj128EEEEELb0ELb0ELb0ELb0EEEvNS_9FwdParamsE --------------------------
	.section	.text._ZN10layer_norm13ln_fwd_kernelINS_13Kernel_traitsI6__halfS2_S2_S2_fjLj2560ELj1ELj4ELj1ELj16ENS_18Kernel_traits_baseILj2560ES2_S2_S2_S2_fjLj128EEEEELb0ELb0ELb0ELb0EEEvNS_9FwdParamsE,"ax",@progbits
	.sectioninfo	@"SHI_REGISTERS=255"
	.align	128
        .global         _ZN10layer_norm13ln_fwd_kernelINS_13Kernel_traitsI6__halfS2_S2_S2_fjLj2560ELj1ELj4ELj1ELj16ENS_18Kernel_traits_baseILj2560ES2_S2_S2_S2_fjLj128EEEEELb0ELb0ELb0ELb0EEEvNS_9FwdParamsE
        .type           _ZN10layer_norm13ln_fwd_kernelINS_13Kernel_traitsI6__halfS2_S2_S2_fjLj2560ELj1ELj4ELj1ELj16ENS_18Kernel_traits_baseILj2560ES2_S2_S2_S2_fjLj128EEEEELb0ELb0ELb0ELb0EEEvNS_9FwdParamsE,@function
        .size           _ZN10layer_norm13ln_fwd_kernelINS_13Kernel_traitsI6__halfS2_S2_S2_fjLj2560ELj1ELj4ELj1ELj16ENS_18Kernel_traits_baseILj2560ES2_S2_S2_S2_fjLj128EEEEELb0ELb0ELb0ELb0EEEvNS_9FwdParamsE,(.L_x_71016 - _ZN10layer_norm13ln_fwd_kernelINS_13Kernel_traitsI6__halfS2_S2_S2_fjLj2560ELj1ELj4ELj1ELj16ENS_18Kernel_traits_baseILj2560ES2_S2_S2_S2_fjLj128EEEEELb0ELb0ELb0ELb0EEEvNS_9FwdParamsE)
        .other          _ZN10layer_norm13ln_fwd_kernelINS_13Kernel_traitsI6__halfS2_S2_S2_fjLj2560ELj1ELj4ELj1ELj16ENS_18Kernel_traits_baseILj2560ES2_S2_S2_S2_fjLj128EEEEELb0ELb0ELb0ELb0EEEvNS_9FwdParamsE,@"STO_CUDA_ENTRY STV_DEFAULT"
_ZN10layer_norm13ln_fwd_kernelINS_13Kernel_traitsI6__halfS2_S2_S2_fjLj2560ELj1ELj4ELj1ELj16ENS_18Kernel_traits_baseILj2560ES2_S2_S2_S2_fjLj128EEEEELb0ELb0ELb0ELb0EEEvNS_9FwdParamsE:
.text._ZN10layer_norm13ln_fwd_kernelINS_13Kernel_traitsI6__halfS2_S2_S2_fjLj2560ELj1ELj4ELj1ELj16ENS_18Kernel_traits_baseILj2560ES2_S2_S2_S2_fjLj128EEEEELb0ELb0ELb0ELb0EEEvNS_9FwdParamsE:
        /* <DEDUP_REMOVED lines=37> */
.L_x_7565:
[----:B01----:R-:W-:Y:S05]  /*0250*/  BSYNC B0 ;  /* 0x0000000000007941 */ /* 0x003fea0003800000 */
.L_x_7564:
        /* <DEDUP_REMOVED lines=13> */
.L_x_7567:
[----:B0-----:R-:W-:Y:S05]  /*0330*/  BSYNC B0 ;  /* 0x0000000000007941 */ /* 0x001fea0003800000 */
.L_x_7566:
        /* <DEDUP_REMOVED lines=13> */
.L_x_7569:
[----:B0-----:R-:W-:Y:S05]  /*0410*/  BSYNC B0 ;  /* 0x0000000000007941 */ /* 0x001fea0003800000 */
.L_x_7568:
        /* <DEDUP_REMOVED lines=13> */
.L_x_7571:
[----:B0-----:R-:W-:Y:S05]  /*04f0*/  BSYNC B0 ;  /* 0x0000000000007941 */ /* 0x001fea0003800000 */
.L_x_7570:
        /* <DEDUP_REMOVED lines=13> */
.L_x_7573:
[----:B0-----:R-:W-:Y:S05]  /*05d0*/  BSYNC B0 ;  /* 0x0000000000007941 */ /* 0x001fea0003800000 */
.L_x_7572:
        /* <DEDUP_REMOVED lines=16> */
.L_x_7575:
[----:B0-----:R-:W-:Y:S05]  /*06e0*/  BSYNC B0 ;  /* 0x0000000000007941 */ /* 0x001fea0003800000 */
.L_x_7574:
        /* <DEDUP_REMOVED lines=19> */
.L_x_7577:
[----:B0-----:R-:W-:Y:S05]  /*0820*/  BSYNC B0 ;  /* 0x0000000000007941 */ /* 0x001fea0003800000 */
.L_x_7576:
        /* <DEDUP_REMOVED lines=16> */
.L_x_7579:
[----:B0-----:R-:W-:Y:S05]  /*0930*/  BSYNC B0 ;  /* 0x0000000000007941 */ /* 0x001fea0003800000 */
.L_x_7578:
        /* <DEDUP_REMOVED lines=16> */
.L_x_7581:
[----:B0-----:R-:W-:Y:S05]  /*0a40*/  BSYNC B0 ;  /* 0x0000000000007941 */ /* 0x001fea0003800000 */
.L_x_7580:
        /* <DEDUP_REMOVED lines=15> */
.L_x_7583:
[----:B0-----:R-:W-:Y:S05]  /*0b40*/  BSYNC B0 ;  /* 0x0000000000007941 */ /* 0x001fea0003800000 */
.L_x_7582:
[----:B------:R-:W-:Y:S02]  /*0b50*/  ISETP.GE.AND P2, PT, R52, c[0x0][0x164], PT ;  /* 0x0000590034007a0c */ /* 0x000fe40003f46270 */
[----:B------:R-:W-:Y:S02]  /*0b60*/  MOV R3, c[0x0][0x184] ;  /* 0x0000610000037a02 */ /* 0x000fe40000000f00 */
[----:B------:R-:W-:-:S04]  /*0b70*/  LOP3.LUT P0, RZ, R53, c[0x0][0x1c0], RZ, 0xfc, !PT ;  /* 0x0000700035ff7a12 */ /* 0x000fc8000780fcff */
[----:B------:R-:W-:-:S05]  /*0b80*/  LOP3.LUT P0, RZ, R3, c[0x0][0x1c4], RZ, 0xfc, P0 ;  /* 0x0000710003ff7a12 */ /* 0x000fca000000fcff */
[----:B------:R-:W-:Y:S08]  /*0b90*/  @P2 EXIT ;  /* 0x000000000000294d */ /* 0x000ff00003800000 */
[--C-:B-----5:R-:W-:Y:S01]  /*0ba0*/  HADD2.F32 R53, -RZ, R248.reuse.H0_H0 ;  /* 0x200000f8ff357230 */ /* 0x120fe20000004100 */
[----:B------:R-:W-:Y:S01]  /*0bb0*/  ULDC.U8 UR6, c[0x0][0x1f0] ;  /* 0x00007c0000067ab9 */ /* 0x000fe20000000000 */
[----:B------:R-:W-:Y:S02]  /*0bc0*/  HADD2.F32 R3, -RZ, R248.H1_H1 ;  /* 0x300000f8ff037230 */ /* 0x000fe40000004100 */
[----:B------:R-:W-:Y:S01]  /*0bd0*/  HADD2.F32 R54, -RZ, R249.H0_H0 ;  /* 0x200000f9ff367230 */ /* 0x000fe20000004100 */
[----:B------:R0:W-:Y:S01]  /*0be0*/  STL [R1+0x20], R53 ;  /* 0x0000203501007387 */ /* 0x0001e20000100800 */
[--C-:B------:R-:W-:Y:S02]  /*0bf0*/  HADD2.F32 R173, -RZ, R161.reuse.H0_H0 ;  /* 0x200000a1ffad7230 */ /* 0x100fe40000004100 */
[----:B------:R-:W-:Y:S01]  /*0c00*/  HADD2.F32 R171, -RZ, R161.H1_H1 ;  /* 0x300000a1ffab7230 */ /* 0x000fe20000004100 */
[----:B------:R1:W-:Y:S01]  /*0c10*/  STL [R1+0x18], R3 ;  /* 0x0000180301007387 */ /* 0x0003e20000100800 */
[----:B------:R-:W-:-:S02]  /*0c20*/  HADD2.F32 R161, -RZ, R144.H0_H0 ;  /* 0x20000090ffa17230 */ /* 0x000fc40000004100 */
[----:B------:R-:W-:Y:S01]  /*0c30*/  HADD2.F32 R159, -RZ, R144.H1_H1 ;  /* 0x30000090ff9f7230 */ /* 0x000fe20000004100 */
[----:B------:R2:W-:Y:S01]  /*0c40*/  STL [R1+0x10], R54 ;  /* 0x0000103601007387 */ /* 0x0005e20000100800 */
[--C-:B------:R-:W-:Y:S02]  /*0c50*/  HADD2.F32 R153, -RZ, R146.reuse.H0_H0 ;  /* 0x20000092ff997230 */ /* 0x100fe40000004100 */
[----:B0-----:R-:W-:Y:S02]  /*0c60*/  HADD2.F32 R53, -RZ, R249.H1_H1 ;  /* 0x300000f9ff357230 */ /* 0x001fe40000004100 */
[----:B------:R-:W-:Y:S02]  /*0c70*/  HADD2.F32 R151, -RZ, R146.H1_H1 ;  /* 0x30000092ff977230 */ /* 0x000fe40000004100 */
[----:B-1----:R-:W-:Y:S01]  /*0c80*/  HADD2.F32 R3, -RZ, R250.H0_H0 ;  /* 0x200000faff037230 */ /* 0x002fe20000004100 */
[----:B------:R0:W-:Y:S01]  /*0c90*/  STL [R1+0x8], R53 ;  /* 0x0000083501007387 */ /* 0x0001e20000100800 */
[----:B------:R-:W-:-:S02]  /*0ca0*/  HADD2.F32 R157, -RZ, R145.H0_H0 ;  /* 0x20000091ff9d7230 */ /* 0x000fc40000004100 */
[----:B--2---:R-:W-:Y:S01]  /*0cb0*/  HADD2.F32 R54, -RZ, R56.H1_H1 ;  /* 0x30000038ff367230 */ /* 0x004fe20000004100 */
[----:B------:R1:W-:Y:S01]  /*0cc0*/  STL [R1], R3 ;  /* 0x0000000301007387 */ /* 0x0003e20000100800 */
[----:B------:R-:W-:Y:S02]  /*0cd0*/  HADD2.F32 R155, -RZ, R145.H1_H1 ;  /* 0x30000091ff9b7230 */ /* 0x000fe40000004100 */
[--C-:B------:R-:W-:Y:S02]  /*0ce0*/  HADD2.F32 R146, -RZ, R4.reuse.H0_H0 ;  /* 0x20000004ff927230 */ /* 0x100fe40000004100 */
[----:B------:R-:W-:Y:S02]  /*0cf0*/  HADD2.F32 R144, -RZ, R4.H1_H1 ;  /* 0x30000004ff907230 */ /* 0x000fe40000004100 */
[----:B0-----:R-:W-:Y:S02]  /*0d00*/  HADD2.F32 R53, -RZ, R57.H0_H0 ;  /* 0x20000039ff357230 */ /* 0x001fe40000004100 */
[----:B------:R-:W-:-:S02]  /*0d10*/  HADD2.F32 R142, -RZ, R5.H0_H0 ;  /* 0x20000005ff8e7230 */ /* 0x000fc40000004100 */
[----:B-1----:R-:W-:Y:S02]  /*0d20*/  HADD2.F32 R3, -RZ, R56.H0_H0 ;  /* 0x20000038ff037230 */ /* 0x002fe40000004100 */
[----:B------:R-:W-:Y:S02]  /*0d30*/  HADD2.F32 R140, -RZ, R5.H1_H1 ;  /* 0x30000005ff8c7230 */ /* 0x000fe40000004100 */
[--C-:B------:R-:W-:Y:S01]  /*0d40*/  HADD2.F32 R138, -RZ, R6.reuse.H0_H0 ;  /* 0x20000006ff8a7230 */ /* 0x100fe20000004100 */
[----:B------:R0:W-:Y:S01]  /*0d50*/  STL [R1+0x1c], R3 ;  /* 0x00001c0301007387 */ /* 0x0001e20000100800 */
[----:B------:R-:W-:Y:S02]  /*0d60*/  HADD2.F32 R136, -RZ, R6.H1_H1 ;  /* 0x30000006ff887230 */ /* 0x000fe40000004100 */
[----:B------:R-:W-:Y:S01]  /*0d70*/  HADD2.F32 R4, -RZ, R7.H1_H1 ;  /* 0x30000007ff047230 */ /* 0x000fe20000004100 */
[----:B------:R-:W-:Y:S01]  /*0d80*/  STL [R1+0x14], R54 ;  /* 0x0000143601007387 */ /* 0x000fe20000100800 */
[----:B------:R-:W-:-:S02]  /*0d90*/  HADD2.F32 R145, -RZ, R8.H0_H0 ;  /* 0x20000008ff917230 */ /* 0x000fc40000004100 */
[----:B------:R-:W-:Y:S01]  /*0da0*/  HADD2.F32 R143, -RZ, R8.H1_H1 ;  /* 0x30000008ff8f7230 */ /* 0x000fe20000004100 */
[----:B------:R-:W-:Y:S01]  /*0db0*/  STL [R1+0xc], R53 ;  /* 0x00000c3501007387 */ /* 0x000fe20000100800 */
[----:B------:R-:W-:Y:S02]  /*0dc0*/  HADD2.F32 R189, -RZ, R177.H0_H0 ;  /* 0x200000b1ffbd7230 */ /* 0x000fe40000004100 */
[----:B0-----:R-:W-:Y:S02]  /*0dd0*/  HADD2.F32 R3, -RZ, R57.H1_H1 ;  /* 0x30000039ff037230 */ /* 0x001fe40000004100 */
[----:B------:R-:W-:Y:S02]  /*0de0*/  HADD2.F32 R187, -RZ, R177.H1_H1 ;  /* 0x300000b1ffbb7230 */ /* 0x000fe40000004100 */
[--C-:B------:R-:W-:Y:S01]  /*0df0*/  HADD2.F32 R141, -RZ, R9.reuse.H0_H0 ;  /* 0x20000009ff8d7230 */ /* 0x100fe20000004100 */
[----:B------:R0:W-:Y:S01]  /*0e00*/  STL [R1+0x4], R3 ;  /* 0x0000040301007387 */ /* 0x0001e20000100800 */
[----:B------:R-:W-:-:S02]  /*0e10*/  HADD2.F32 R139, -RZ, R9.H1_H1 ;  /* 0x30000009ff8b7230 */ /* 0x000fc40000004100 */
[--C-:B------:R-:W-:Y:S02]  /*0e20*/  HADD2.F32 R137, -RZ, R10.reuse.H0_H0 ;  /* 0x2000000aff897230 */ /* 0x100fe40000004100 */
[----:B------:R-:W-:Y:S02]  /*0e30*/  HADD2.F32 R135, -RZ, R10.H1_H1 ;  /* 0x3000000aff877230 */ /* 0x000fe40000004100 */
[--C-:B------:R-:W-:Y:S02]  /*0e40*/  HADD2.F32 R5, -RZ, R11.reuse.H0_H0 ;  /* 0x2000000bff057230 */ /* 0x100fe40000004100 */
[----:B------:R-:W-:Y:S02]  /*0e50*/  HADD2.F32 R6, -RZ, R11.H1_H1 ;  /* 0x3000000bff067230 */ /* 0x000fe40000004100 */
[----:B0-----:R-:W-:Y:S02]  /*0e60*/  HADD2.F32 R3, -RZ, R7.H0_H0 ;  /* 0x20000007ff037230 */ /* 0x001fe40000004100 */
[----:B------:R-:W-:-:S02]  /*0e70*/  HADD2.F32 R7, -RZ, R12.H0_H0 ;  /* 0x2000000cff077230 */ /* 0x000fc40000004100 */
[----:B------:R-:W-:Y:S02]  /*0e80*/  HADD2.F32 R8, -RZ, R12.H1_H1 ;  /* 0x3000000cff087230 */ /* 0x000fe40000004100 */
[--C-:B------:R-:W-:Y:S02]  /*0e90*/  HADD2.F32 R177, -RZ, R160.reuse.H0_H0 ;  /* 0x200000a0ffb17230 */ /* 0x100fe40000004100 */
[----:B------:R-:W-:Y:S02]  /*0ea0*/  HADD2.F32 R175, -RZ, R160.H1_H1 ;  /* 0x300000a0ffaf7230 */ /* 0x000fe40000004100 */
[--C-:B------:R-:W-:Y:S02]  /*0eb0*/  HADD2.F32 R169, -RZ, R162.reuse.H0_H0 ;  /* 0x200000a2ffa97230 */ /* 0x100fe40000004100 */
[----:B------:R-:W-:Y:S02]  /*0ec0*/  HADD2.F32 R167, -RZ, R162.H1_H1 ;  /* 0x300000a2ffa77230 */ /* 0x000fe40000004100 */
        /* <DEDUP_REMOVED lines=70> */
[----:B------:R-:W-:Y:S02]  /*1330*/  HADD2.F32 R236, -RZ, R234.H0_H0 ;  /* 0x200000eaffec7230 */ /* 0x000fe40000004100 */
[--C-:B------:R-:W-:Y:S02]  /*1340*/  HADD2.F32 R232, -RZ, R235.reuse.H0_H0 ;  /* 0x200000ebffe87230 */ /* 0x100fe40000004100 */
[----:B------:R-:W-:-:S02]  /*1350*/  HADD2.F32 R230, -RZ, R235.H1_H1 ;  /* 0x300000ebffe67230 */ /* 0x000fc40000004100 */
[--C-:B------:R-:W-:Y:S02]  /*1360*/  HADD2.F32 R224, -RZ, R217.reuse.H0_H0 ;  /* 0x200000d9ffe07230 */ /* 0x100fe40000004100 */
[----:B------:R-:W-:Y:S02]  /*1370*/  HADD2.F32 R222, -RZ, R217.H1_H1 ;  /* 0x300000d9ffde7230 */ /* 0x000fe40000004100 */
[----:B------:R-:W-:Y:S02]  /*1380*/  HADD2.F32 R220, -RZ, R218.H0_H0 ;  /* 0x200000daffdc7230 */ /* 0x000fe40000004100 */
[--C-:B------:R-:W-:Y:S02]  /*1390*/  HADD2.F32 R216, -RZ, R219.reuse.H0_H0 ;  /* 0x200000dbffd87230 */ /* 0x100fe40000004100 */
[----:B------:R-:W-:Y:S02]  /*13a0*/  HADD2.F32 R214, -RZ, R219.H1_H1 ;  /* 0x300000dbffd67230 */ /* 0x000fe40000004100 */
[----:B------:R-:W-:-:S02]  /*13b0*/  HADD2.F32 R198, -RZ, R195.H0_H0 ;  /* 0x200000c3ffc67230 */ /* 0x000fc40000004100 */
[----:B------:R-:W-:Y:S02]  /*13c0*/  HADD2.F32 R181, -RZ, R179.H0_H0 ;  /* 0x200000b3ffb57230 */ /* 0x000fe40000004100 */
[----:B------:R-:W-:Y:S02]  /*13d0*/  HADD2.F32 R165, -RZ, R163.H0_H0 ;  /* 0x200000a3ffa57230 */ /* 0x000fe40000004100 */
[----:B------:R-:W-:Y:S02]  /*13e0*/  HADD2.F32 R149, -RZ, R147.H0_H0 ;  /* 0x20000093ff957230 */ /* 0x000fe40000004100 */
[--C-:B------:R-:W-:Y:S02]  /*13f0*/  HADD2.F32 R37, -RZ, R39.reuse.H0_H0 ;  /* 0x20000027ff257230 */ /* 0x100fe40000004100 */
[----:B------:R-:W-:Y:S01]  /*1400*/  HADD2.F32 R38, -RZ, R39.H1_H1 ;  /* 0x30000027ff267230 */ /* 0x000fe20000004100 */
[----:B------:R-:W-:Y:S01]  /*1410*/  MOV R39, R52 ;  /* 0x0000003400277202 */ /* 0x000fe20000000f00 */
[----:B------:R-:W-:-:S02]  /*1420*/  HADD2.F32 R250, -RZ, R250.H1_H1 ;  /* 0x300000fafffa7230 */ /* 0x000fc40000004100 */
[--C-:B------:R-:W-:Y:S02]  /*1430*/  HADD2.F32 R251, -RZ, R58.reuse.H0_H0 ;  /* 0x2000003afffb7230 */ /* 0x100fe40000004100 */
[----:B------:R-:W-:Y:S02]  /*1440*/  HADD2.F32 R249, -RZ, R58.H1_H1 ;  /* 0x3000003afff97230 */ /* 0x000fe40000004100 */
[--C-:B------:R-:W-:Y:S02]  /*1450*/  HADD2.F32 R247, -RZ, R59.reuse.H0_H0 ;  /* 0x2000003bfff77230 */ /* 0x100fe40000004100 */
[----:B------:R-:W-:Y:S02]  /*1460*/  HADD2.F32 R245, -RZ, R59.H1_H1 ;  /* 0x3000003bfff57230 */ /* 0x000fe40000004100 */
        /* <DEDUP_REMOVED lines=9> */
[----:B------:R-:W-:Y:S02]  /*1500*/  HADD2.F32 R218, -RZ, R218.H1_H1 ;  /* 0x300000daffda7230 */ /* 0x000fe40000004100 */
[--C-:B------:R-:W-:Y:S02]  /*1510*/  HADD2.F32 R227, -RZ, R44.reuse.H0_H0 ;  /* 0x2000002cffe37230 */ /* 0x100fe40000004100 */
[----:B------:R-:W-:Y:S02]  /*1520*/  HADD2.F32 R225, -RZ, R44.H1_H1 ;  /* 0x3000002cffe17230 */ /* 0x000fe40000004100 */
[--C-:B------:R-:W-:Y:S02]  /*1530*/  HADD2.F32 R223, -RZ, R45.reuse.H0_H0 ;  /* 0x2000002dffdf7230 */ /* 0x100fe40000004100 */
[----:B------:R-:W-:-:S02]  /*1540*/  HADD2.F32 R221, -RZ, R45.H1_H1 ;  /* 0x3000002dffdd7230 */ /* 0x000fc40000004100 */
[--C-:B------:R-:W-:Y:S02]  /*1550*/  HADD2.F32 R219, -RZ, R46.reuse.H0_H0 ;  /* 0x2000002effdb7230 */ /* 0x100fe40000004100 */
        /* <DEDUP_REMOVED lines=11> */
[----:B------:R-:W-:Y:S02]  /*1610*/  HADD2.F32 R195, -RZ, R195.H1_H1 ;  /* 0x300000c3ffc37230 */ /* 0x000fe40000004100 */
[----:B------:R-:W-:Y:S02]  /*1620*/  HADD2.F32 R179, -RZ, R179.H1_H1 ;  /* 0x300000b3ffb37230 */ /* 0x000fe40000004100 */
[----:B------:R-:W-:Y:S02]  /*1630*/  HADD2.F32 R163, -RZ, R163.H1_H1 ;  /* 0x300000a3ffa37230 */ /* 0x000fe40000004100 */
[----:B------:R-:W-:Y:S02]  /*1640*/  HADD2.F32 R147, -RZ, R147.H1_H1 ;  /* 0x30000093ff937230 */ /* 0x000fe40000004100 */
.L_x_7867:
        /* <DEDUP_REMOVED lines=9> */
[----:B0-----:R-:W-:Y:S01]  /*16e0*/  LOP3.LUT R197, R197, 0x1f, RZ, 0xc0, !PT ;  /* 0x0000001fc5c57812 */ /* 0x001fe200078ec0ff */
[----:B--2---:R-:W-:Y:S01]  /*16f0*/  @P2 HADD2.F32 R132, -RZ, R68.H0_H0 ;  /* 0x20000044ff842230 */ /* 0x004fe20000004100 */
[----:B------:R-:W-:-:S04]  /*1700*/  SHF.R.S32.HI R68, RZ, 0x1f, R59 ;  /* 0x0000001fff447819 */ /* 0x000fc8000001143b */
[----:B------:R-:W-:-:S04]  /*1710*/  LEA.HI R59, R68, R59, RZ, 0x3 ;  /* 0x0000003b443b7211 */ /* 0x000fc800078f18ff */
[----:B------:R-:W-:-:S04]  /*1720*/  LEA.HI.SX32 R59, R59, R197, 0x1d ;  /* 0x000000c53b3b7211 */ /* 0x000fc800078feaff */
[----:B------:R-:W-:Y:S01]  /*1730*/  MOV R133, R59 ;  /* 0x0000003b00857202 */ /* 0x000fe20000000f00 */
[----:B------:R-:W-:Y:S05]  /*1740*/  @!P1 BRA `(.L_x_7585) ;  /* 0x0000056000009947 */ /* 0x000fea0003800000 */
[----:B------:R-:W-:Y:S02]  /*1750*/  MOV R68, 0x10 ;  /* 0x0000001000447802 */ /* 0x000fe40000000f00 */
[----:B------:R-:W-:-:S03]  /*1760*/  ISETP.NE.U32.AND P2, PT, RZ, c[0x0][0x180], PT ;  /* 0x00006000ff007a0c */ /* 0x000fc60003f45070 */
[----:B------:R-:W-:Y:S01]  /*1770*/  IMAD.WIDE.U32 R68, R59, R68, c[0x0][0x170] ;  /* 0x00005c003b447625 */ /* 0x000fe200078e0044 */
[----:B------:R-:W-:-:S05]  /*1780*/  ISETP.NE.AND.EX P2, PT, RZ, c[0x0][0x184], PT, P2 ;  /* 0x00006100ff007a0c */ /* 0x000fca0003f45320 */
[----:B------:R-:W2:Y:S08]  /*1790*/  LDG.E.128 R68, [R68.64] ;  /* 0x0000000444447981 */ /* 0x000eb0000c1e1d00 */
[----:B------:R-:W-:-:S04]  /*17a0*/  @P2 LEA R40, P3, R59, c[0x0][0x180], 0x4 ;  /* 0x000060003b282a11 */ /* 0x000fc800078620ff */
[----:B------:R-:W-:-:S05]  /*17b0*/  @P2 LEA.HI.X R41, R59, c[0x0][0x184], RZ, 0x4, P3 ;  /* 0x000061003b292a11 */ /* 0x000fca00018f24ff */
[----:B------:R0:W5:Y:S01]  /*17c0*/  @P2 LDG.E.128 R64, [R40.64] ;  /* 0x0000000428402981 */ /* 0x000162000c1e1d00 */
[----:B------:R-:W-:-:S04]  /*17d0*/  ISETP.NE.U32.AND P2, PT, RZ, c[0x0][0x180], PT ;  /* 0x00006000ff007a0c */ /* 0x000fc80003f45070 */
[----:B------:R-:W-:Y:S01]  /*17e0*/  ISETP.NE.AND.EX P2, PT, RZ, c[0x0][0x184], PT, P2 ;  /* 0x00006100ff007a0c */ /* 0x000fe20003f45320 */
[----:B--2---:R-:W-:-:S05]  /*17f0*/  HADD2.F32 R83, -RZ, R68.H0_H0 ;  /* 0x20000044ff537230 */ /* 0x004fca0000004100 */
[----:B0-----:R-:W-:-:S07]  /*1800*/  FMUL.FTZ R40, R83, R132 ;  /* 0x0000008453287220 */ /* 0x001fce0000410000 */
[----:B------:R-:W-:Y:S05]  /*1810*/  @P2 BRA `(.L_x_7586) ;  /* 0x0000002000002947 */ /* 0x000fea0003800000 */
[----:B------:R-:W-:Y:S05]  /*1820*/  @P0 BRA `(.L_x_7587) ;  /* 0x0000003000000947 */ /* 0x000fea0003800000 */
[----:B------:R-:W-:Y:S05]  /*1830*/  BRA `(.L_x_7588) ;  /* 0x0000004000007947 */ /* 0x000fea0003800000 */
.L_x_7586:
[----:B-----5:R-:W-:-:S05]  /*1840*/  HADD2.F32 R41, -RZ, R64.H0_H0 ;  /* 0x20000040ff297230 */ /* 0x020fca0000004100 */
[----:B------:R-:W-:-:S05]  /*1850*/  FADD.FTZ R40, R41, R40 ;  /* 0x0000002829287221 */ /* 0x000fca0000010000 */
.L_x_7587:
[----:B------:R-:W-:-:S04]  /*1860*/  F2FP.PACK_AB R41, RZ, R40 ;  /* 0x00000028ff29723e */ /* 0x000fc800000000ff */
[----:B------:R-:W-:Y:S02]  /*1870*/  PRMT R60, R41, 0x7610, R60 ;  /* 0x00007610293c7816 */ /* 0x000fe4000000003c */
.L_x_7588:
[----:B------:R-:W-:-:S05]  /*1880*/  HADD2.F32 R41, -RZ, R68.H1_H1 ;  /* 0x30000044ff297230 */ /* 0x000fca0000004100 */
[----:B------:R-:W-:Y:S01]  /*1890*/  FMUL.FTZ R41, R41, R132 ;  /* 0x0000008429297220 */ /* 0x000fe20000410000 */
[----:B------:R-:W-:Y:S05]  /*18a0*/  @P2 BRA `(.L_x_7589) ;  /* 0x0000002000002947 */ /* 0x000fea0003800000 */
[----:B------:R-:W-:Y:S05]  /*18b0*/  @P0 BRA `(.L_x_7590) ;  /* 0x0000003000000947 */ /* 0x000fea0003800000 */
[----:B------:R-:W-:Y:S05]  /*18c0*/  BRA `(.L_x_7591) ;  /* 0x0000004000007947 */ /* 0x000fea0003800000 */
.L_x_7589:
[----:B-----5:R-:W-:-:S05]  /*18d0*/  HADD2.F32 R42, -RZ, R64.H1_H1 ;  /* 0x30000040ff2a7230 */ /* 0x020fca0000004100 */
[----:B------:R-:W-:-:S05]  /*18e0*/  FADD.FTZ R41, R42, R41 ;  /* 0x000000292a297221 */ /* 0x000fca0000010000 */
.L_x_7590:
[----:B------:R-:W-:-:S04]  /*18f0*/  F2FP.PACK_AB R42, RZ, R41 ;  /* 0x00000029ff2a723e */ /* 0x000fc800000000ff */
[----:B------:R-:W-:Y:S02]  /*1900*/  PRMT R60, R60, 0x5410, R42 ;  /* 0x000054103c3c7816 */ /* 0x000fe4000000002a */
.L_x_7591:
[----:B------:R-:W-:-:S05]  /*1910*/  HADD2.F32 R83, -RZ, R69.H0_H0 ;  /* 0x20000045ff537230 */ /* 0x000fca0000004100 */
[----:B------:R-:W-:Y:S01]  /*1920*/  FMUL.FTZ R42, R83, R132 ;  /* 0x00000084532a7220 */ /* 0x000fe20000410000 */
[----:B------:R-:W-:Y:S05]  /*1930*/  @P2 BRA `(.L_x_7592) ;  /* 0x0000002000002947 */ /* 0x000fea0003800000 */
[----:B------:R-:W-:Y:S05]  /*1940*/  @P0 BRA `(.L_x_7593) ;  /* 0x0000003000000947 */ /* 0x000fea0003800000 */
[----:B------:R-:W-:Y:S05]  /*1950*/  BRA `(.L_x_7594) ;  /* 0x0000004000007947 */ /* 0x000fea0003800000 */
.L_x_7592:
[----:B-----5:R-:W-:-:S05]  /*1960*/  HADD2.F32 R68, -RZ, R65.H0_H0 ;  /* 0x20000041ff447230 */ /* 0x020fca0000004100 */
[----:B------:R-:W-:-:S05]  /*1970*/  FADD.FTZ R42, R68, R42 ;  /* 0x0000002a442a7221 */ /* 0x000fca0000010000 */
.L_x_7593:
[----:B------:R-:W-:-:S04]  /*1980*/  F2FP.PACK_AB R68, RZ, R42 ;  /* 0x0000002aff44723e */ /* 0x000fc800000000ff */
[----:B------:R-:W-:Y:S02]  /*1990*/  PRMT R61, R68, 0x7610, R61 ;  /* 0x00007610443d7816 */ /* 0x000fe4000000003d */
.L_x_7594:
[----:B------:R-:W-:-:S05]  /*19a0*/  HADD2.F32 R69, -RZ, R69.H1_H1 ;  /* 0x30000045ff457230 */ /* 0x000fca0000004100 */
[----:B------:R-:W-:Y:S01]  /*19b0*/  FMUL.FTZ R83, R69, R132 ;  /* 0x0000008445537220 */ /* 0x000fe20000410000 */
[----:B------:R-:W-:Y:S05]  /*19c0*/  @P2 BRA `(.L_x_7595) ;  /* 0x0000002000002947 */ /* 0x000fea0003800000 */
[----:B------:R-:W-:Y:S05]  /*19d0*/  @P0 BRA `(.L_x_7596) ;  /* 0x0000003000000947 */ /* 0x000fea0003800000 */
[----:B------:R-:W-:Y:S05]  /*19e0*/  BRA `(.L_x_7597) ;  /* 0x0000004000007947 */ /* 0x000fea0003800000 */
.L_x_7595:
[----:B-----5:R-:W-:-:S05]  /*19f0*/  HADD2.F32 R68, -RZ, R65.H1_H1 ;  /* 0x30000041ff447230 */ /* 0x020fca0000004100 */
[----:B------:R-:W-:-:S05]  /*1a00*/  FADD.FTZ R83, R68, R83 ;  /* 0x0000005344537221 */ /* 0x000fca0000010000 */
.L_x_7596:
[----:B------:R-:W-:-:S04]  /*1a10*/  F2FP.PACK_AB R68, RZ, R83 ;  /* 0x00000053ff44723e */ /* 0x000fc800000000ff */
[----:B------:R-:W-:Y:S02]  /*1a20*/  PRMT R61, R61, 0x5410, R68 ;  /* 0x000054103d3d7816 */ /* 0x000fe40000000044 */
.L_x_7597:
[----:B------:R-:W-:-:S05]  /*1a30*/  HADD2.F32 R84, -RZ, R70.H0_H0 ;  /* 0x20000046ff547230 */ /* 0x000fca0000004100 */
[----:B------:R-:W-:Y:S01]  /*1a40*/  FMUL.FTZ R84, R84, R132 ;  /* 0x0000008454547220 */ /* 0x000fe20000410000 */
[----:B------:R-:W-:Y:S05]  /*1a50*/  @P2 BRA `(.L_x_7598) ;  /* 0x0000002000002947 */ /* 0x000fea0003800000 */
[----:B------:R-:W-:Y:S05]  /*1a60*/  @P0 BRA `(.L_x_7599) ;  /* 0x0000003000000947 */ /* 0x000fea0003800000 */
[----:B------:R-:W-:Y:S05]  /*1a70*/  BRA `(.L_x_7600) ;  /* 0x0000004000007947 */ /* 0x000fea0003800000 */
.L_x_7598:
[----:B-----5:R-:W-:-:S05]  /*1a80*/  HADD2.F32 R68, -RZ, R66.H0_H0 ;  /* 0x20000042ff447230 */ /* 0x020fca0000004100 */
[----:B------:R-:W-:-:S05]  /*1a90*/  FADD.FTZ R84, R68, R84 ;  /* 0x0000005444547221 */ /* 0x000fca0000010000 */
.L_x_7599:
[----:B------:R-:W-:-:S04]  /*1aa0*/  F2FP.PACK_AB R68, RZ, R84 ;  /* 0x00000054ff44723e */ /* 0x000fc800000000ff */
[----:B------:R-:W-:Y:S02]  /*1ab0*/  PRMT R62, R68, 0x7610, R62 ;  /* 0x00007610443e7816 */ /* 0x000fe4000000003e */
.L_x_7600:
[----:B------:R-:W-:-:S05]  /*1ac0*/  HADD2.F32 R70, -RZ, R70.H1_H1 ;  /* 0x30000046ff467230 */ /* 0x000fca0000004100 */
[----:B------:R-:W-:Y:S01]  /*1ad0*/  FMUL.FTZ R103, R70, R132 ;  /* 0x0000008446677220 */ /* 0x000fe20000410000 */
[----:B------:R-:W-:Y:S05]  /*1ae0*/  @P2 BRA `(.L_x_7601) ;  /* 0x0000002000002947 */ /* 0x000fea0003800000 */
[----:B------:R-:W-:Y:S05]  /*1af0*/  @P0 BRA `(.L_x_7602) ;  /* 0x0000003000000947 */ /* 0x000fea0003800000 */
[----:B------:R-:W-:Y:S05]  /*1b00*/  BRA `(.L_x_7603) ;  /* 0x0000004000007947 */ /* 0x000fea0003800000 */
.L_x_7601:
[----:B-----5:R-:W-:-:S05]  /*1b10*/  HADD2.F32 R68, -RZ, R66.H1_H1 ;  /* 0x30000042ff447230 */ /* 0x020fca0000004100 */
[----:B------:R-:W-:-:S05]  /*1b20*/  FADD.FTZ R103, R68, R103 ;  /* 0x0000006744677221 */ /* 0x000fca0000010000 */
.L_x_7602:
[----:B------:R-:W-:-:S04]  /*1b30*/  F2FP.PACK_AB R68, RZ, R103 ;  /* 0x00000067ff44723e */ /* 0x000fc800000000ff */
[----:B------:R-:W-:Y:S02]  /*1b40*/  PRMT R62, R62, 0x5410, R68 ;  /* 0x000054103e3e7816 */ /* 0x000fe40000000044 */
.L_x_7603:
[----:B------:R-:W-:-:S05]  /*1b50*/  HADD2.F32 R104, -RZ, R71.H0_H0 ;  /* 0x20000047ff687230 */ /* 0x000fca0000004100 */
[----:B------:R-:W-:Y:S01]  /*1b60*/  FMUL.FTZ R104, R104, R132 ;  /* 0x0000008468687220 */ /* 0x000fe20000410000 */
[----:B------:R-:W-:Y:S05]  /*1b70*/  @P2 BRA `(.L_x_7604) ;  /* 0x0000002000002947 */ /* 0x000fea0003800000 */
[----:B------:R-:W-:Y:S05]  /*1b80*/  @P0 BRA `(.L_x_7605) ;  /* 0x0000003000000947 */ /* 0x000fea0003800000 */
[----:B------:R-:W-:Y:S05]  /*1b90*/  BRA `(.L_x_7606) ;  /* 0x0000004000007947 */ /* 0x000fea0003800000 */
.L_x_7604:
[----:B-----5:R-:W-:-:S05]  /*1ba0*/  HADD2.F32 R68, -RZ, R67.H0_H0 ;  /* 0x20000043ff447230 */ /* 0x020fca0000004100 */
[----:B------:R-:W-:-:S05]  /*1bb0*/  FADD.FTZ R104, R68, R104 ;  /* 0x0000006844687221 */ /* 0x000fca0000010000 */
.L_x_7605:
[----:B------:R-:W-:-:S04]  /*1bc0*/  F2FP.PACK_AB R68, RZ, R104 ;  /* 0x00000068ff44723e */ /* 0x000fc800000000ff */
[----:B------:R-:W-:Y:S02]  /*1bd0*/  PRMT R63, R68, 0x7610, R63 ;  /* 0x00007610443f7816 */ /* 0x000fe4000000003f */
.L_x_7606:
[----:B------:R-:W-:-:S05]  /*1be0*/  HADD2.F32 R71, -RZ, R71.H1_H1 ;  /* 0x30000047ff477230 */ /* 0x000fca0000004100 */
[----:B------:R-:W-:Y:S01]  /*1bf0*/  FMUL.FTZ R123, R71, R132 ;  /* 0x00000084477b7220 */ /* 0x000fe20000410000 */
[----:B------:R-:W-:Y:S05]  /*1c00*/  @P2 BRA `(.L_x_7607) ;  /* 0x0000002000002947 */ /* 0x000fea0003800000 */
[----:B------:R-:W-:Y:S05]  /*1c10*/  @P0 BRA `(.L_x_7608) ;  /* 0x0000003000000947 */ /* 0x000fea0003800000 */
[----:B------:R-:W-:Y:S05]  /*1c20*/  BRA `(.L_x_7609) ;  /* 0x0000004000007947 */ /* 0x000fea0003800000 */
.L_x_7607:
[----:B-----5:R-:W-:-:S05]  /*1c30*/  HADD2.F32 R68, -RZ, R67.H1_H1 ;  /* 0x30000043ff447230 */ /* 0x020fca0000004100 */
[----:B------:R-:W-:-:S05]  /*1c40*/  FADD.FTZ R123, R68, R123 ;  /* 0x0000007b447b7221 */ /* 0x000fca0000010000 */
.L_x_7608:
[----:B------:R-:W-:-:S04]  /*1c50*/  F2FP.PACK_AB R68, RZ, R123 ;  /* 0x0000007bff44723e */ /* 0x000fc800000000ff */
[----:B------:R-:W-:Y:S02]  /*1c60*/  PRMT R63, R63, 0x5410, R68 ;  /* 0x000054103f3f7816 */ /* 0x000fe40000000044 */
.L_x_7609:
[C---:B------:R-:W-:Y:S02]  /*1c70*/  @P0 LEA R68, P2, R59.reuse, c[0x0][0x188], 0x4 ;  /* 0x000062003b440a11 */ /* 0x040fe400078420ff */
[C---:B------:R-:W-:Y:S02]  /*1c80*/  IADD3 R133, R59.reuse, 0x20, RZ ;  /* 0x000000203b857810 */ /* 0x040fe40007ffe0ff */
[----:B------:R-:W-:-:S05]  /*1c90*/  @P0 LEA.HI.X R69, R59, c[0x0][0x18c], RZ, 0x4, P2 ;  /* 0x000063003b450a11 */ /* 0x000fca00010f24ff */
[----:B------:R0:W-:Y:S04]  /*1ca0*/  @P0 STG.E.128 [R68.64], R60 ;  /* 0x0000003c44000986 */ /* 0x0001e8000c101d04 */
.L_x_7585:
[----:B------:R-:W-:Y:S05]  /*1cb0*/  BSYNC B0 ;  /* 0x0000000000007941 */ /* 0x000fea0003800000 */
.L_x_7584:
        /* <DEDUP_REMOVED lines=12> */
[----:B------:R-:W-:Y:S01]  /*1d80*/  ISETP.NE.AND.EX P2, PT, RZ, c[0x0][0x184], PT, P2 ;  /* 0x00006100ff007a0c */ /* 0x000fe20003f45320 */
[----:B--2---:R-:W-:-:S05]  /*1d90*/  HADD2.F32 R43, -RZ, R68.H0_H0 ;  /* 0x20000044ff2b7230 */ /* 0x004fca0000004100 */
[----:B------:R-:W-:-:S07]  /*1da0*/  FMUL.FTZ R43, R43, R132 ;  /* 0x000000842b2b7220 */ /* 0x000fce0000410000 */
[----:B------:R-:W-:Y:S05]  /*1db0*/  @P2 BRA `(.L_x_7612) ;  /* 0x0000002000002947 */ /* 0x000fea0003800000 */
[----:B0-----:R-:W-:Y:S05]  /*1dc0*/  @P0 BRA `(.L_x_7613) ;  /* 0x0000003000000947 */ /* 0x001fea0003800000 */
[----:B------:R-:W-:Y:S05]  /*1dd0*/  BRA `(.L_x_7614) ;  /* 0x0000004000007947 */ /* 0x000fea0003800000 */
.L_x_7612:
[----:B0----5:R-:W-:-:S05]  /*1de0*/  HADD2.F32 R44, -RZ, R64.H0_H0 ;  /* 0x20000040ff2c7230 */ /* 0x021fca0000004100 */
[----:B------:R-:W-:-:S05]  /*1df0*/  FADD.FTZ R43, R44, R43 ;  /* 0x0000002b2c2b7221 */ /* 0x000fca0000010000 */
.L_x_7613:
[----:B------:R-:W-:-:S04]  /*1e00*/  F2FP.PACK_AB R44, RZ, R43 ;  /* 0x0000002bff2c723e */ /* 0x000fc800000000ff */
[----:B------:R-:W-:Y:S02]  /*1e10*/  PRMT R60, R44, 0x7610, R60 ;  /* 0x000076102c3c7816 */ /* 0x000fe4000000003c */
.L_x_7614:
[----:B------:R-:W-:-:S05]  /*1e20*/  HADD2.F32 R45, -RZ, R68.H1_H1 ;  /* 0x30000044ff2d7230 */ /* 0x000fca0000004100 */
[----:B------:R-:W-:Y:S01]  /*1e30*/  FMUL.FTZ R44, R45, R132 ;  /* 0x000000842d2c7220 */ /* 0x000fe20000410000 */
[----:B------:R-:W-:Y:S05]  /*1e40*/  @P2 BRA `(.L_x_7615) ;  /* 0x0000002000002947 */ /* 0x000fea0003800000 */
[----:B------:R-:W-:Y:S05]  /*1e50*/  @P0 BRA `(.L_x_7616) ;  /* 0x0000003000000947 */ /* 0x000fea0003800000 */
[----:B------:R-:W-:Y:S05]  /*1e60*/  BRA `(.L_x_7617) ;  /* 0x0000004000007947 */ /* 0x000fea0003800000 */
.L_x_7615:
[----:B-----5:R-:W-:-:S05]  /*1e70*/  HADD2.F32 R45, -RZ, R64.H1_H1 ;  /* 0x30000040ff2d7230 */ /* 0x020fca0000004100 */
[----:B------:R-:W-:-:S05]  /*1e80*/  FADD.FTZ R44, R45, R44 ;  /* 0x0000002c2d2c7221 */ /* 0x000fca0000010000 */
.L_x_7616:
[----:B------:R-:W-:-:S04]  /*1e90*/  F2FP.PACK_AB R45, RZ, R44 ;  /* 0x0000002cff2d723e */ /* 0x000fc800000000ff */
[----:B------:R-:W-:Y:S02]  /*1ea0*/  PRMT R60, R60, 0x5410, R45 ;  /* 0x000054103c3c7816 */ /* 0x000fe4000000002d */
.L_x_7617:
[----:B------:R-:W-:-:S05]  /*1eb0*/  HADD2.F32 R45, -RZ, R69.H0_H0 ;  /* 0x20000045ff2d7230 */ /* 0x000fca0000004100 */
[----:B------:R-:W-:Y:S01]  /*1ec0*/  FMUL.FTZ R45, R45, R132 ;  /* 0x000000842d2d7220 */ /* 0x000fe20000410000 */
[----:B------:R-:W-:Y:S05]  /*1ed0*/  @P2 BRA `(.L_x_7618) ;  /* 0x0000002000002947 */ /* 0x000fea0003800000 */
[----:B------:R-:W-:Y:S05]  /*1ee0*/  @P0 BRA `(.L_x_7619) ;  /* 0x0000003000000947 */ /* 0x000fea0003800000 */
[----:B------:R-:W-:Y:S05]  /*1ef0*/  BRA `(.L_x_7620) ;  /* 0x0000004000007947 */ /* 0x000fea0003800000 */
.L_x_7618:
[----:B-----5:R-:W-:-:S05]  /*1f00*/  HADD2.F32 R68, -RZ, R65.H0_H0 ;  /* 0x20000041ff447230 */ /* 0x020fca0000004100 */
[----:B------:R-:W-:-:S05]  /*1f10*/  FADD.FTZ R45, R68, R45 ;  /* 0x0000002d442d7221 */ /* 0x000fca0000010000 */
.L_x_7619:
[----:B------:R-:W-:-:S04]  /*1f20*/  F2FP.PACK_AB R68, RZ, R45 ;  /* 0x0000002dff44723e */ /* 0x000fc800000000ff */
[----:B------:R-:W-:Y:S02]  /*1f30*/  PRMT R61, R68, 0x7610, R61 ;  /* 0x00007610443d7816 */ /* 0x000fe4000000003d */
.L_x_7620:
[----:B------:R-:W-:-:S05]  /*1f40*/  HADD2.F32 R69, -RZ, R69.H1_H1 ;  /* 0x30000045ff457230 */ /* 0x000fca0000004100 */
[----:B------:R-:W-:Y:S01]  /*1f50*/  FMUL.FTZ R85, R69, R132 ;  /* 0x0000008445557220 */ /* 0x000fe20000410000 */
[----:B------:R-:W-:Y:S05]  /*1f60*/  @P2 BRA `(.L_x_7621) ;  /* 0x0000002000002947 */ /* 0x000fea0003800000 */
[----:B------:R-:W-:Y:S05]  /*1f70*/  @P0 BRA `(.L_x_7622) ;  /* 0x0000003000000947 */ /* 0x000fea0003800000 */
[----:B------:R-:W-:Y:S05]  /*1f80*/  BRA `(.L_x_7623) ;  /* 0x0000004000007947 */ /* 0x000fea0003800000 */
.L_x_7621:
[----:B-----5:R-:W-:-:S05]  /*1f90*/  HADD2.F32 R68, -RZ, R65.H1_H1 ;  /* 0x30000041ff447230 */ /* 0x020fca0000004100 */
[----:B------:R-:W-:-:S05]  /*1fa0*/  FADD.FTZ R85, R68, R85 ;  /* 0x0000005544557221 */ /* 0x000fca0000010000 */
.L_x_7622:
[----:B------:R-:W-:-:S04]  /*1fb0*/  F2FP.PACK_AB R68, RZ, R85 ;  /* 0x00000055ff44723e */ /* 0x000fc800000000ff */
[----:B------:R-:W-:Y:S02]  /*1fc0*/  PRMT R61, R61, 0x5410, R68 ;  /* 0x000054103d3d7816 */ /* 0x000fe40000000044 */
.L_x_7623:
[----:B------:R-:W-:-:S05]  /*1fd0*/  HADD2.F32 R86, -RZ, R70.H0_H0 ;  /* 0x20000046ff567230 */ /* 0x000fca0000004100 */
[----:B------:R-:W-:Y:S01]  /*1fe0*/  FMUL.FTZ R86, R86, R132 ;  /* 0x0000008456567220 */ /* 0x000fe20000410000 */
[----:B------:R-:W-:Y:S05]  /*1ff0*/  @P2 BRA `(.L_x_7624) ;  /* 0x0000002000002947 */ /* 0x000fea0003800000 */
[----:B------:R-:W-:Y:S05]  /*2000*/  @P0 BRA `(.L_x_7625) ;  /* 0x0000003000000947 */ /* 0x000fea0003800000 */
[----:B------:R-:W-:Y:S05]  /*2010*/  BRA `(.L_x_7626) ;  /* 0x0000004000007947 */ /* 0x000fea0003800000 */
.L_x_7624:
[----:B-----5:R-:W-:-:S05]  /*2020*/  HADD2.F32 R68, -RZ, R66.H0_H0 ;  /* 0x20000042ff447230 */ /* 0x020fca0000004100 */
[----:B------:R-:W-:-:S05]  /*2030*/  FADD.FTZ R86, R68, R86 ;  /* 0x0000005644567221 */ /* 0x000fca0000010000 */
.L_x_7625:
[----:B------:R-:W-:-:S04]  /*2040*/  F2FP.PACK_AB R68, RZ, R86 ;  /* 0x00000056ff44723e */ /* 0x000fc800000000ff */
[----:B------:R-:W-:Y:S02]  /*2050*/  PRMT R62, R68, 0x7610, R62 ;  /* 0x00007610443e7816 */ /* 0x000fe4000000003e */
.L_x_7626:
[----:B------:R-:W-:-:S05]  /*2060*/  HADD2.F32 R70, -RZ, R70.H1_H1 ;  /* 0x30000046ff467230 */ /* 0x000fca0000004100 */
[----:B------:R-:W-:Y:S01]  /*2070*/  FMUL.FTZ R105, R70, R132 ;  /* 0x0000008446697220 */ /* 0x000fe20000410000 */
[----:B------:R-:W-:Y:S05]  /*2080*/  @P2 BRA `(.L_x_7627) ;  /* 0x0000002000002947 */ /* 0x000fea0003800000 */
[----:B------:R-:W-:Y:S05]  /*2090*/  @P0 BRA `(.L_x_7628) ;  /* 0x0000003000000947 */ /* 0x000fea0003800000 */
[----:B------:R-:W-:Y:S05]  /*20a0*/  BRA `(.L_x_7629) ;  /* 0x0000004000007947 */ /* 0x000fea0003800000 */
.L_x_7627:
[----:B-----5:R-:W-:-:S05]  /*20b0*/  HADD2.F32 R68, -RZ, R66.H1_H1 ;  /* 0x30000042ff447230 */ /* 0x020fca0000004100 */
[----:B------:R-:W-:-:S05]  /*20c0*/  FADD.FTZ R105, R68, R105 ;  /* 0x0000006944697221 */ /* 0x000fca0000010000 */
.L_x_7628:
[----:B------:R-:W-:-:S04]  /*20d0*/  F2FP.PACK_AB R68, RZ, R105 ;  /* 0x00000069ff44723e */ /* 0x000fc800000000ff */
[----:B------:R-:W-:Y:S02]  /*20e0*/  PRMT R62, R62, 0x5410, R68 ;  /* 0x000054103e3e7816 */ /* 0x000fe40000000044 */
.L_x_7629:
[----:B------:R-:W-:-:S05]  /*20f0*/  HADD2.F32 R106, -RZ, R71.H0_H0 ;  /* 0x20000047ff6a7230 */ /* 0x000fca0000004100 */
[----:B------:R-:W-:Y:S01]  /*2100*/  FMUL.FTZ R106, R106, R132 ;  /* 0x000000846a6a7220 */ /* 0x000fe20000410000 */
[----:B------:R-:W-:Y:S05]  /*2110*/  @P2 BRA `(.L_x_7630) ;  /* 0x0000002000002947 */ /* 0x000fea0003800000 */
[----:B------:R-:W-:Y:S05]  /*2120*/  @P0 BRA `(.L_x_7631) ;  /* 0x0000003000000947 */ /* 0x000fea0003800000 */
[----:B------:R-:W-:Y:S05]  /*2130*/  BRA `(.L_x_7632) ;  /* 0x0000004000007947 */ /* 0x000fea0003800000 */
.L_x_7630:
[----:B-----5:R-:W-:-:S05]  /*2140*/  HADD2.F32 R68, -RZ, R67.H0_H0 ;  /* 0x20000043ff447230 */ /* 0x020fca0000004100 */
[----:B------:R-:W-:-:S05]  /*2150*/  FADD.FTZ R106, R68, R106 ;  /* 0x0000006a446a7221 */ /* 0x000fca0000010000 */
.L_x_7631:
[----:B------:R-:W-:-:S04]  /*2160*/  F2FP.PACK_AB R68, RZ, R106 ;  /* 0x0000006aff44723e */ /* 0x000fc800000000ff */
[----:B------:R-:W-:Y:S02]  /*2170*/  PRMT R63, R68, 0x7610, R63 ;  /* 0x00007610443f7816 */ /* 0x000fe4000000003f */
.L_x_7632:
[----:B------:R-:W-:-:S05]  /*2180*/  HADD2.F32 R71, -RZ, R71.H1_H1 ;  /* 0x30000047ff477230 */ /* 0x000fca0000004100 */
[----:B------:R-:W-:Y:S01]  /*2190*/  FMUL.FTZ R124, R71, R132 ;  /* 0x00000084477c7220 */ /* 0x000fe20000410000 */
[----:B------:R-:W-:Y:S05]  /*21a0*/  @P2 BRA `(.L_x_7633) ;  /* 0x0000002000002947 */ /* 0x000fea0003800000 */
[----:B------:R-:W-:Y:S05]  /*21b0*/  @P0 BRA `(.L_x_7634) ;  /* 0x0000003000000947 */ /* 0x000fea0003800000 */
[----:B------:R-:W-:Y:S05]  /*21c0*/  BRA `(.L_x_7635) ;  /* 0x0000004000007947 */ /* 0x000fea0003800000 */
.L_x_7633:
[----:B-----5:R-:W-:-:S05]  /*21d0*/  HADD2.F32 R68, -RZ, R67.H1_H1 ;  /* 0x30000043ff447230 */ /* 0x020fca0000004100 */
[----:B------:R-:W-:-:S05]  /*21e0*/  FADD.FTZ R124, R68, R124 ;  /* 0x0000007c447c7221 */ /* 0x000fca0000010000 */
.L_x_7634:
[----:B------:R-:W-:-:S04]  /*21f0*/  F2FP.PACK_AB R68, RZ, R124 ;  /* 0x0000007cff44723e */ /* 0x000fc800000000ff */
[----:B------:R-:W-:Y:S02]  /*2200*/  PRMT R63, R63, 0x5410, R68 ;  /* 0x000054103f3f7816 */ /* 0x000fe40000000044 */
.L_x_7635:
[----:B------:R-:W-:-:S04]  /*2210*/  @P0 LEA R68, P2, R133, c[0x0][0x188], 0x4 ;  /* 0x0000620085440a11 */ /* 0x000fc800078420ff */
[C---:B------:R-:W-:Y:S02]  /*2220*/  @P0 LEA.HI.X R69, R133.reuse, c[0x0][0x18c], RZ, 0x4, P2 ;  /* 0x0000630085450a11 */ /* 0x040fe400010f24ff */
[----:B------:R-:W-:-:S03]  /*2230*/  IADD3 R133, R133, 0x20, RZ ;  /* 0x0000002085857810 */ /* 0x000fc60007ffe0ff */
[----:B------:R0:W-:Y:S04]  /*2240*/  @P0 STG.E.128 [R68.64], R60 ;  /* 0x0000003c44000986 */ /* 0x0001e8000c101d04 */
.L_x_7611:
[----:B------:R-:W-:Y:S05]  /*2250*/  BSYNC B0 ;  /* 0x0000000000007941 */ /* 0x000fea0003800000 */
.L_x_7610:
        /* <DEDUP_REMOVED lines=12> */
[----:B------:R-:W-:Y:S01]  /*2320*/  ISETP.NE.AND.EX P2, PT, RZ, c[0x0][0x184], PT, P2 ;  /* 0x00006100ff007a0c */ /* 0x000fe20003f45320 */
[----:B--2---:R-:W-:-:S05]  /*2330*/  HADD2.F32 R87, -RZ, R68.H0_H0 ;  /* 0x20000044ff577230 */ /* 0x004fca0000004100 */
[----:B0-----:R-:W-:-:S07]  /*2340*/  FMUL.FTZ R46, R87, R132 ;  /* 0x00000084572e7220 */ /* 0x001fce0000410000 */
[----:B------:R-:W-:Y:S05]  /*2350*/  @P2 BRA `(.L_x_7638) ;  /* 0x0000002000002947 */ /* 0x000fea0003800000 */
[----:B------:R-:W-:Y:S05]  /*2360*/  @P0 BRA `(.L_x_7639) ;  /* 0x0000003000000947 */ /* 0x000fea0003800000 */
[----:B------:R-:W-:Y:S05]  /*2370*/  BRA `(.L_x_7640) ;  /* 0x0000004000007947 */ /* 0x000fea0003800000 */
.L_x_7638:
[----:B-----5:R-:W-:-:S05]  /*2380*/  HADD2.F32 R47, -RZ, R64.H0_H0 ;  /* 0x20000040ff2f7230 */ /* 0x020fca0000004100 */
[----:B------:R-:W-:-:S05]  /*2390*/  FADD.FTZ R46, R47, R46 ;  /* 0x0000002e2f2e7221 */ /* 0x000fca0000010000 */
.L_x_7639:
[----:B------:R-:W-:-:S04]  /*23a0*/  F2FP.PACK_AB R47, RZ, R46 ;  /* 0x0000002eff2f723e */ /* 0x000fc800000000ff */
[----:B------:R-:W-:Y:S02]  /*23b0*/  PRMT R60, R47, 0x7610, R60 ;  /* 0x000076102f3c7816 */ /* 0x000fe4000000003c */
.L_x_7640:
[----:B------:R-:W-:-:S05]  /*23c0*/  HADD2.F32 R47, -RZ, R68.H1_H1 ;  /* 0x30000044ff2f7230 */ /* 0x000fca0000004100 */
[----:B------:R-:W-:Y:S01]  /*23d0*/  FMUL.FTZ R47, R47, R132 ;  /* 0x000000842f2f7220 */ /* 0x000fe20000410000 */
[----:B------:R-:W-:Y:S05]  /*23e0*/  @P2 BRA `(.L_x_7641) ;  /* 0x0000002000002947 */ /* 0x000fea0003800000 */
[----:B------:R-:W-:Y:S05]  /*23f0*/  @P0 BRA `(.L_x_7642) ;  /* 0x0000003000000947 */ /* 0x000fea0003800000 */
[----:B------:R-:W-:Y:S05]  /*2400*/  BRA `(.L_x_7643) ;  /* 0x0000004000007947 */ /* 0x000fea0003800000 */
.L_x_7641:
[----:B-----5:R-:W-:-:S05]  /*2410*/  HADD2.F32 R48, -RZ, R64.H1_H1 ;  /* 0x30000040ff307230 */ /* 0x020fca0000004100 */
[----:B------:R-:W-:-:S05]  /*2420*/  FADD.FTZ R47, R48, R47 ;  /* 0x0000002f302f7221 */ /* 0x000fca0000010000 */
.L_x_7642:
[----:B------:R-:W-:-:S04]  /*2430*/  F2FP.PACK_AB R48, RZ, R47 ;  /* 0x0000002fff30723e */ /* 0x000fc800000000ff */
[----:B------:R-:W-:Y:S02]  /*2440*/  PRMT R60, R60, 0x5410, R48 ;  /* 0x000054103c3c7816 */ /* 0x000fe40000000030 */
.L_x_7643:
[----:B------:R-:W-:-:S05]  /*2450*/  HADD2.F32 R48, -RZ, R69.H0_H0 ;  /* 0x20000045ff307230 */ /* 0x000fca0000004100 */
[----:B------:R-:W-:Y:S01]  /*2460*/  FMUL.FTZ R48, R48, R132 ;  /* 0x0000008430307220 */ /* 0x000fe20000410000 */
[----:B------:R-:W-:Y:S05]  /*2470*/  @P2 BRA `(.L_x_7644) ;  /* 0x0000002000002947 */ /* 0x000fea0003800000 */
[----:B------:R-:W-:Y:S05]  /*2480*/  @P0 BRA `(.L_x_7645) ;  /* 0x0000003000000947 */ /* 0x000fea0003800000 */
[----:B------:R-:W-:Y:S05]  /*2490*/  BRA `(.L_x_7646) ;  /* 0x0000004000007947 */ /* 0x000fea0003800000 */
.L_x_7644:
[----:B-----5:R-:W-:-:S05]  /*24a0*/  HADD2.F32 R68, -RZ, R65.H0_H0 ;  /* 0x20000041ff447230 */ /* 0x020fca0000004100 */
[----:B------:R-:W-:-:S05]  /*24b0*/  FADD.FTZ R48, R68, R48 ;  /* 0x0000003044307221 */ /* 0x000fca0000010000 */
.L_x_7645:
[----:B------:R-:W-:-:S04]  /*24c0*/  F2FP.PACK_AB R68, RZ, R48 ;  /* 0x00000030ff44723e */ /* 0x000fc800000000ff */
[----:B------:R-:W-:Y:S02]  /*24d0*/  PRMT R61, R68, 0x7610, R61 ;  /* 0x00007610443d7816 */ /* 0x000fe4000000003d */
.L_x_7646:
[----:B------:R-:W-:-:S05]  /*24e0*/  HADD2.F32 R69, -RZ, R69.H1_H1 ;  /* 0x30000045ff457230 */ /* 0x000fca0000004100 */
[----:B------:R-:W-:Y:S01]  /*24f0*/  FMUL.FTZ R87, R69, R132 ;  /* 0x0000008445577220 */ /* 0x000fe20000410000 */
[----:B------:R-:W-:Y:S05]  /*2500*/  @P2 BRA `(.L_x_7647) ;  /* 0x0000002000002947 */ /* 0x000fea0003800000 */
[----:B------:R-:W-:Y:S05]  /*2510*/  @P0 BRA `(.L_x_7648) ;  /* 0x0000003000000947 */ /* 0x000fea0003800000 */
[----:B------:R-:W-:Y:S05]  /*2520*/  BRA `(.L_x_7649) ;  /* 0x0000004000007947 */ /* 0x000fea0003800000 */
.L_x_7647:
[----:B-----5:R-:W-:-:S05]  /*2530*/  HADD2.F32 R68, -RZ, R65.H1_H1 ;  /* 0x30000041ff447230 */ /* 0x020fca0000004100 */
[----:B------:R-:W-:-:S05]  /*2540*/  FADD.FTZ R87, R68, R87 ;  /* 0x0000005744577221 */ /* 0x000fca0000010000 */
.L_x_7648:
[----:B------:R-:W-:-:S04]  /*2550*/  F2FP.PACK_AB R68, RZ, R87 ;  /* 0x00000057ff44723e */ /* 0x000fc800000000ff */
[----:B------:R-:W-:Y:S02]  /*2560*/  PRMT R61, R61, 0x5410, R68 ;  /* 0x000054103d3d7816 */ /* 0x000fe40000000044 */
.L_x_7649:
[----:B------:R-:W-:-:S05]  /*2570*/  HADD2.F32 R88, -RZ, R70.H0_H0 ;  /* 0x20000046ff587230 */ /* 0x000fca0000004100 */
[----:B------:R-:W-:Y:S01]  /*2580*/  FMUL.FTZ R88, R88, R132 ;  /* 0x0000008458587220 */ /* 0x000fe20000410000 */
[----:B------:R-:W-:Y:S05]  /*2590*/  @P2 BRA `(.L_x_7650) ;  /* 0x0000002000002947 */ /* 0x000fea0003800000 */
[----:B------:R-:W-:Y:S05]  /*25a0*/  @P0 BRA `(.L_x_7651) ;  /* 0x0000003000000947 */ /* 0x000fea0003800000 */
[----:B------:R-:W-:Y:S05]  /*25b0*/  BRA `(.L_x_7652) ;  /* 0x0000004000007947 */ /* 0x000fea0003800000 */
.L_x_7650:
[----:B-----5:R-:W-:-:S05]  /*25c0*/  HADD2.F32 R68, -RZ, R66.H0_H0 ;  /* 0x20000042ff447230 */ /* 0x020fca0000004100 */
[----:B------:R-:W-:-:S05]  /*25d0*/  FADD.FTZ R88, R68, R88 ;  /* 0x0000005844587221 */ /* 0x000fca0000010000 */
.L_x_7651:
[----:B------:R-:W-:-:S04]  /*25e0*/  F2FP.PACK_AB R68, RZ, R88 ;  /* 0x00000058ff44723e */ /* 0x000fc800000000ff */
[----:B------:R-:W-:Y:S02]  /*25f0*/  PRMT R62, R68, 0x7610, R62 ;  /* 0x00007610443e7816 */ /* 0x000fe4000000003e */
.L_x_7652:
[----:B------:R-:W-:-:S05]  /*2600*/  HADD2.F32 R70, -RZ, R70.H1_H1 ;  /* 0x30000046ff467230 */ /* 0x000fca0000004100 */
[----:B------:R-:W-:Y:S01]  /*2610*/  FMUL.FTZ R107, R70, R132 ;  /* 0x00000084466b7220 */ /* 0x000fe20000410000 */
[----:B------:R-:W-:Y:S05]  /*2620*/  @P2 BRA `(.L_x_7653) ;  /* 0x0000002000002947 */ /* 0x000fea0003800000 */
[----:B------:R-:W-:Y:S05]  /*2630*/  @P0 BRA `(.L_x_7654) ;  /* 0x0000003000000947 */ /* 0x000fea0003800000 */
[----:B------:R-:W-:Y:S05]  /*2640*/  BRA `(.L_x_7655) ;  /* 0x0000004000007947 */ /* 0x000fea0003800000 */
.L_x_7653:
[----:B-----5:R-:W-:-:S05]  /*2650*/  HADD2.F32 R68, -RZ, R66.H1_H1 ;  /* 0x30000042ff447230 */ /* 0x020fca0000004100 */
[----:B------:R-:W-:-:S05]  /*2660*/  FADD.FTZ R107, R68, R107 ;  /* 0x0000006b446b7221 */ /* 0x000fca0000010000 */
.L_x_7654:
[----:B------:R-:W-:-:S04]  /*2670*/  F2FP.PACK_AB R68, RZ, R107 ;  /* 0x0000006bff44723e */ /* 0x000fc800000000ff */
[----:B------:R-:W-:Y:S02]  /*2680*/  PRMT R62, R62, 0x5410, R68 ;  /* 0x000054103e3e7816 */ /* 0x000fe40000000044 */
.L_x_7655:
[----:B------:R-:W-:-:S05]  /*2690*/  HADD2.F32 R108, -RZ, R71.H0_H0 ;  /* 0x20000047ff6c7230 */ /* 0x000fca0000004100 */
[----:B------:R-:W-:Y:S01]  /*26a0*/  FMUL.FTZ R108, R108, R132 ;  /* 0x000000846c6c7220 */ /* 0x000fe20000410000 */
[----:B------:R-:W-:Y:S05]  /*26b0*/  @P2 BRA `(.L_x_7656) ;  /* 0x0000002000002947 */ /* 0x000fea0003800000 */
[----:B------:R-:W-:Y:S05]  /*26c0*/  @P0 BRA `(.L_x_7657) ;  /* 0x0000003000000947 */ /* 0x000fea0003800000 */
[----:B------:R-:W-:Y:S05]  /*26d0*/  BRA `(.L_x_7658) ;  /* 0x0000004000007947 */ /* 0x000fea0003800000 */
.L_x_7656:
[----:B-----5:R-:W-:-:S05]  /*26e0*/  HADD2.F32 R68, -RZ, R67.H0_H0 ;  /* 0x20000043ff447230 */ /* 0x020fca0000004100 */
[----:B------:R-:W-:-:S05]  /*26f0*/  FADD.FTZ R108, R68, R108 ;  /* 0x0000006c446c7221 */ /* 0x000fca0000010000 */
.L_x_7657:
[----:B------:R-:W-:-:S04]  /*2700*/  F2FP.PACK_AB R68, RZ, R108 ;  /* 0x0000006cff44723e */ /* 0x000fc800000000ff */
[----:B------:R-:W-:Y:S02]  /*2710*/  PRMT R63, R68, 0x7610, R63 ;  /* 0x00007610443f7816 */ /* 0x000fe4000000003f */
.L_x_7658:
[----:B------:R-:W-:-:S05]  /*2720*/  HADD2.F32 R71, -RZ, R71.H1_H1 ;  /* 0x30000047ff477230 */ /* 0x000fca0000004100 */
[----:B------:R-:W-:Y:S01]  /*2730*/  FMUL.FTZ R125, R71, R132 ;  /* 0x00000084477d7220 */ /* 0x000fe20000410000 */
[----:B------:R-:W-:Y:S05]  /*2740*/  @P2 BRA `(.L_x_7659) ;  /* 0x0000002000002947 */ /* 0x000fea0003800000 */
[----:B------:R-:W-:Y:S05]  /*2750*/  @P0 BRA `(.L_x_7660) ;  /* 0x0000003000000947 */ /* 0x000fea0003800000 */
[----:B------:R-:W-:Y:S05]  /*2760*/  BRA `(.L_x_7661) ;  /* 0x0000004000007947 */ /* 0x000fea0003800000 */
.L_x_7659:
[----:B-----5:R-:W-:-:S05]  /*2770*/  HADD2.F32 R68, -RZ, R67.H1_H1 ;  /* 0x30000043ff447230 */ /* 0x020fca0000004100 */
[----:B------:R-:W-:-:S05]  /*2780*/  FADD.FTZ R125, R68, R125 ;  /* 0x0000007d447d7221 */ /* 0x000fca0000010000 */
.L_x_7660:
[----:B------:R-:W-:-:S04]  /*2790*/  F2FP.PACK_AB R68, RZ, R125 ;  /* 0x0000007dff44723e */ /* 0x000fc800000000ff */
[----:B------:R-:W-:Y:S02]  /*27a0*/  PRMT R63, R63, 0x5410, R68 ;  /* 0x000054103f3f7816 */ /* 0x000fe40000000044 */
.L_x_7661:
[----:B------:R-:W-:-:S04]  /*27b0*/  @P0 LEA R68, P2, R133, c[0x0][0x188], 0x4 ;  /* 0x0000620085440a11 */ /* 0x000fc800078420ff */
[C---:B------:R-:W-:Y:S02]  /*27c0*/  @P0 LEA.HI.X R69, R133.reuse, c[0x0][0x18c], RZ, 0x4, P2 ;  /* 0x0000630085450a11 */ /* 0x040fe400010f24ff */
[----:B------:R-:W-:-:S03]  /*27d0*/  IADD3 R133, R133, 0x20, RZ ;  /* 0x0000002085857810 */ /* 0x000fc60007ffe0ff */
[----:B------:R0:W-:Y:S04]  /*27e0*/  @P0 STG.E.128 [R68.64], R60 ;  /* 0x0000003c44000986 */ /* 0x0001e8000c101d04 */
.L_x_7637:
[----:B------:R-:W-:Y:S05]  /*27f0*/  BSYNC B0 ;  /* 0x0000000000007941 */ /* 0x000fea0003800000 */
.L_x_7636:
        /* <DEDUP_REMOVED lines=18> */
.L_x_7664:
[----:B0----5:R-:W-:-:S05]  /*2920*/  HADD2.F32 R50, -RZ, R64.H0_H0 ;  /* 0x20000040ff327230 */ /* 0x021fca0000004100 */
[----:B------:R-:W-:-:S05]  /*2930*/  FADD.FTZ R49, R50, R49 ;  /* 0x0000003132317221 */ /* 0x000fca0000010000 */
.L_x_7665:
[----:B------:R-:W-:-:S04]  /*2940*/  F2FP.PACK_AB R50, RZ, R49 ;  /* 0x00000031ff32723e */ /* 0x000fc800000000ff */
[----:B------:R-:W-:Y:S02]  /*2950*/  PRMT R60, R50, 0x7610, R60 ;  /* 0x00007610323c7816 */ /* 0x000fe4000000003c */
.L_x_7666:
[----:B------:R-:W-:-:S05]  /*2960*/  HADD2.F32 R51, -RZ, R68.H1_H1 ;  /* 0x30000044ff337230 */ /* 0x000fca0000004100 */
[----:B------:R-:W-:Y:S01]  /*2970*/  FMUL.FTZ R50, R51, R132 ;  /* 0x0000008433327220 */ /* 0x000fe20000410000 */
[----:B------:R-:W-:Y:S05]  /*2980*/  @P2 BRA `(.L_x_7667) ;  /* 0x0000002000002947 */ /* 0x000fea0003800000 */
[----:B------:R-:W-:Y:S05]  /*2990*/  @P0 BRA `(.L_x_7668) ;  /* 0x0000003000000947 */ /* 0x000fea0003800000 */
[----:B------:R-:W-:Y:S05]  /*29a0*/  BRA `(.L_x_7669) ;  /* 0x0000004000007947 */ /* 0x000fea0003800000 */
.L_x_7667:
[----:B-----5:R-:W-:-:S05]  /*29b0*/  HADD2.F32 R51, -RZ, R64.H1_H1 ;  /* 0x30000040ff337230 */ /* 0x020fca0000004100 */
[----:B------:R-:W-:-:S05]  /*29c0*/  FADD.FTZ R50, R51, R50 ;  /* 0x0000003233327221 */ /* 0x000fca0000010000 */
.L_x_7668:
[----:B------:R-:W-:-:S04]  /*29d0*/  F2FP.PACK_AB R51, RZ, R50 ;  /* 0x00000032ff33723e */ /* 0x000fc800000000ff */
[----:B------:R-:W-:Y:S02]  /*29e0*/  PRMT R60, R60, 0x5410, R51 ;  /* 0x000054103c3c7816 */ /* 0x000fe40000000033 */
.L_x_7669:
[----:B------:R-:W-:-:S05]  /*29f0*/  HADD2.F32 R51, -RZ, R69.H0_H0 ;  /* 0x20000045ff337230 */ /* 0x000fca0000004100 */
[----:B------:R-:W-:Y:S01]  /*2a00*/  FMUL.FTZ R51, R51, R132 ;  /* 0x0000008433337220 */ /* 0x000fe20000410000 */
[----:B------:R-:W-:Y:S05]  /*2a10*/  @P2 BRA `(.L_x_7670) ;  /* 0x0000002000002947 */ /* 0x000fea0003800000 */
[----:B------:R-:W-:Y:S05]  /*2a20*/  @P0 BRA `(.L_x_7671) ;  /* 0x0000003000000947 */ /* 0x000fea0003800000 */
[----:B------:R-:W-:Y:S05]  /*2a30*/  BRA `(.L_x_7672) ;  /* 0x0000004000007947 */ /* 0x000fea0003800000 */
.L_x_7670:
[----:B-----5:R-:W-:-:S05]  /*2a40*/  HADD2.F32 R68, -RZ, R65.H0_H0 ;  /* 0x20000041ff447230 */ /* 0x020fca0000004100 */
[----:B------:R-:W-:-:S05]  /*2a50*/  FADD.FTZ R51, R68, R51 ;  /* 0x0000003344337221 */ /* 0x000fca0000010000 */
.L_x_7671:
[----:B------:R-:W-:-:S04]  /*2a60*/  F2FP.PACK_AB R68, RZ, R51 ;  /* 0x00000033ff44723e */ /* 0x000fc800000000ff */
[----:B------:R-:W-:Y:S02]  /*2a70*/  PRMT R61, R68, 0x7610, R61 ;  /* 0x00007610443d7816 */ /* 0x000fe4000000003d */
.L_x_7672:
[----:B------:R-:W-:-:S05]  /*2a80*/  HADD2.F32 R69, -RZ, R69.H1_H1 ;  /* 0x30000045ff457230 */ /* 0x000fca0000004100 */
[----:B------:R-:W-:Y:S01]  /*2a90*/  FMUL.FTZ R89, R69, R132 ;  /* 0x0000008445597220 */ /* 0x000fe20000410000 */
[----:B------:R-:W-:Y:S05]  /*2aa0*/  @P2 BRA `(.L_x_7673) ;  /* 0x0000002000002947 */ /* 0x000fea0003800000 */
[----:B------:R-:W-:Y:S05]  /*2ab0*/  @P0 BRA `(.L_x_7674) ;  /* 0x0000003000000947 */ /* 0x000fea0003800000 */
[----:B------:R-:W-:Y:S05]  /*2ac0*/  BRA `(.L_x_7675) ;  /* 0x0000004000007947 */ /* 0x000fea0003800000 */
.L_x_7673:
[----:B-----5:R-:W-:-:S05]  /*2ad0*/  HADD2.F32 R68, -RZ, R65.H1_H1 ;  /* 0x30000041ff447230 */ /* 0x020fca0000004100 */
[----:B------:R-:W-:-:S05]  /*2ae0*/  FADD.FTZ R89, R68, R89 ;  /* 0x0000005944597221 */ /* 0x000fca0000010000 */
.L_x_7674:
[----:B------:R-:W-:-:S04]  /*2af0*/  F2FP.PACK_AB R68, RZ, R89 ;  /* 0x00000059ff44723e */ /* 0x000fc800000000ff */
[----:B------:R-:W-:Y:S02]  /*2b00*/  PRMT R61, R61, 0x5410, R68 ;  /* 0x000054103d3d7816 */ /* 0x000fe40000000044 */
.L_x_7675:
[----:B------:R-:W-:-:S05]  /*2b10*/  HADD2.F32 R90, -RZ, R70.H0_H0 ;  /* 0x20000046ff5a7230 */ /* 0x000fca0000004100 */
[----:B------:R-:W-:Y:S01]  /*2b20*/  FMUL.FTZ R90, R90, R132 ;  /* 0x000000845a5a7220 */ /* 0x000fe20000410000 */
[----:B------:R-:W-:Y:S05]  /*2b30*/  @P2 BRA `(.L_x_7676) ;  /* 0x0000002000002947 */ /* 0x000fea0003800000 */
[----:B------:R-:W-:Y:S05]  /*2b40*/  @P0 BRA `(.L_x_7677) ;  /* 0x0000003000000947 */ /* 0x000fea0003800000 */
[----:B------:R-:W-:Y:S05]  /*2b50*/  BRA `(.L_x_7678) ;  /* 0x0000004000007947 */ /* 0x000fea0003800000 */
.L_x_7676:
[----:B-----5:R-:W-:-:S05]  /*2b60*/  HADD2.F32 R68, -RZ, R66.H0_H0 ;  /* 0x20000042ff447230 */ /* 0x020fca0000004100 */
[----:B------:R-:W-:-:S05]  /*2b70*/  FADD.FTZ R90, R68, R90 ;  /* 0x0000005a445a7221 */ /* 0x000fca0000010000 */
.L_x_7677:
[----:B------:R-:W-:-:S04]  /*2b80*/  F2FP.PACK_AB R68, RZ, R90 ;  /* 0x0000005aff44723e */ /* 0x000fc800000000ff */
[----:B------:R-:W-:Y:S02]  /*2b90*/  PRMT R62, R68, 0x7610, R62 ;  /* 0x00007610443e7816 */ /* 0x000fe4000000003e */
.L_x_7678:
[----:B------:R-:W-:-:S05]  /*2ba0*/  HADD2.F32 R70, -RZ, R70.H1_H1 ;  /* 0x30000046ff467230 */ /* 0x000fca0000004100 */
[----:B------:R-:W-:Y:S01]  /*2bb0*/  FMUL.FTZ R109, R70, R132 ;  /* 0x00000084466d7220 */ /* 0x000fe20000410000 */
[----:B------:R-:W-:Y:S05]  /*2bc0*/  @P2 BRA `(.L_x_7679) ;  /* 0x0000002000002947 */ /* 0x000fea0003800000 */
[----:B------:R-:W-:Y:S05]  /*2bd0*/  @P0 BRA `(.L_x_7680) ;  /* 0x0000003000000947 */ /* 0x000fea0003800000 */
[----:B------:R-:W-:Y:S05]  /*2be0*/  BRA `(.L_x_7681) ;  /* 0x0000004000007947 */ /* 0x000fea0003800000 */
.L_x_7679:
[----:B-----5:R-:W-:-:S05]  /*2bf0*/  HADD2.F32 R68, -RZ, R66.H1_H1 ;  /* 0x30000042ff447230 */ /* 0x020fca0000004100 */
[----:B------:R-:W-:-:S05]  /*2c00*/  FADD.FTZ R109, R68, R109 ;  /* 0x0000006d446d7221 */ /* 0x000fca0000010000 */
.L_x_7680:
[----:B------:R-:W-:-:S04]  /*2c10*/  F2FP.PACK_AB R68, RZ, R109 ;  /* 0x0000006dff44723e */ /* 0x000fc800000000ff */
[----:B------:R-:W-:Y:S02]  /*2c20*/  PRMT R62, R62, 0x5410, R68 ;  /* 0x000054103e3e7816 */ /* 0x000fe40000000044 */
.L_x_7681:
[----:B------:R-:W-:-:S05]  /*2c30*/  HADD2.F32 R110, -RZ, R71.H0_H0 ;  /* 0x20000047ff6e7230 */ /* 0x000fca0000004100 */
[----:B------:R-:W-:Y:S01]  /*2c40*/  FMUL.FTZ R110, R110, R132 ;  /* 0x000000846e6e7220 */ /* 0x000fe20000410000 */
[----:B------:R-:W-:Y:S05]  /*2c50*/  @P2 BRA `(.L_x_7682) ;  /* 0x0000002000002947 */ /* 0x000fea0003800000 */
[----:B------:R-:W-:Y:S05]  /*2c60*/  @P0 BRA `(.L_x_7683) ;  /* 0x0000003000000947 */ /* 0x000fea0003800000 */
[----:B------:R-:W-:Y:S05]  /*2c70*/  BRA `(.L_x_7684) ;  /* 0x0000004000007947 */ /* 0x000fea0003800000 */
.L_x_7682:
[----:B-----5:R-:W-:-:S05]  /*2c80*/  HADD2.F32 R68, -RZ, R67.H0_H0 ;  /* 0x20000043ff447230 */ /* 0x020fca0000004100 */
[----:B------:R-:W-:-:S05]  /*2c90*/  FADD.FTZ R110, R68, R110 ;  /* 0x0000006e446e7221 */ /* 0x000fca0000010000 */
.L_x_7683:
[----:B------:R-:W-:-:S04]  /*2ca0*/  F2FP.PACK_AB R68, RZ, R110 ;  /* 0x0000006eff44723e */ /* 0x000fc800000000ff */
[----:B------:R-:W-:Y:S02]  /*2cb0*/  PRMT R63, R68, 0x7610, R63 ;  /* 0x00007610443f7816 */ /* 0x000fe4000000003f */
.L_x_7684:
[----:B------:R-:W-:-:S05]  /*2cc0*/  HADD2.F32 R71, -RZ, R71.H1_H1 ;  /* 0x30000047ff477230 */ /* 0x000fca0000004100 */
[----:B------:R-:W-:Y:S01]  /*2cd0*/  FMUL.FTZ R126, R71, R132 ;  /* 0x00000084477e7220 */ /* 0x000fe20000410000 */
[----:B------:R-:W-:Y:S05]  /*2ce0*/  @P2 BRA `(.L_x_7685) ;  /* 0x0000002000002947 */ /* 0x000fea0003800000 */
[----:B------:R-:W-:Y:S05]  /*2cf0*/  @P0 BRA `(.L_x_7686) ;  /* 0x0000003000000947 */ /* 0x000fea0003800000 */
[----:B------:R-:W-:Y:S05]  /*2d00*/  BRA `(.L_x_7687) ;  /* 0x0000004000007947 */ /* 0x000fea0003800000 */
.L_x_7685:
[----:B-----5:R-:W-:-:S05]  /*2d10*/  HADD2.F32 R68, -RZ, R67.H1_H1 ;  /* 0x30000043ff447230 */ /* 0x020fca0000004100 */
[----:B------:R-:W-:-:S05]  /*2d20*/  FADD.FTZ R126, R68, R126 ;  /* 0x0000007e447e7221 */ /* 0x000fca0000010000 */
.L_x_7686:
[----:B------:R-:W-:-:S04]  /*2d30*/  F2FP.PACK_AB R68, RZ, R126 ;  /* 0x0000007eff44723e */ /* 0x000fc800000000ff */
[----:B------:R-:W-:Y:S02]  /*2d40*/  PRMT R63, R63, 0x5410, R68 ;  /* 0x000054103f3f7816 */ /* 0x000fe40000000044 */
.L_x_7687:
[----:B------:R-:W-:-:S04]  /*2d50*/  @P0 LEA R68, P2, R133, c[0x0][0x188], 0x4 ;  /* 0x0000620085440a11 */ /* 0x000fc800078420ff */
[C---:B------:R-:W-:Y:S02]  /*2d60*/  @P0 LEA.HI.X R69, R133.reuse, c[0x0][0x18c], RZ, 0x4, P2 ;  /* 0x0000630085450a11 */ /* 0x040fe400010f24ff */
[----:B------:R-:W-:-:S03]  /*2d70*/  IADD3 R133, R133, 0x20, RZ ;  /* 0x0000002085857810 */ /* 0x000fc60007ffe0ff */
[----:B------:R0:W-:Y:S04]  /*2d80*/  @P0 STG.E.128 [R68.64], R60 ;  /* 0x0000003c44000986 */ /* 0x0001e8000c101d04 */
.L_x_7663:
[----:B------:R-:W-:Y:S05]  /*2d90*/  BSYNC B0 ;  /* 0x0000000000007941 */ /* 0x000fea0003800000 */
.L_x_7662:
        /* <DEDUP_REMOVED lines=18> */
.L_x_7690:
[----:B-----5:R-:W-:-:S05]  /*2ec0*/  HADD2.F32 R53, -RZ, R64.H0_H0 ;  /* 0x20000040ff357230 */ /* 0x020fca0000004100 */
[----:B------:R-:W-:-:S05]  /*2ed0*/  FADD.FTZ R52, R53, R52 ;  /* 0x0000003435347221 */ /* 0x000fca0000010000 */
.L_x_7691:
[----:B------:R-:W-:-:S04]  /*2ee0*/  F2FP.PACK_AB R53, RZ, R52 ;  /* 0x00000034ff35723e */ /* 0x000fc800000000ff */
[----:B------:R-:W-:Y:S02]  /*2ef0*/  PRMT R60, R53, 0x7610, R60 ;  /* 0x00007610353c7816 */ /* 0x000fe4000000003c */
.L_x_7692:
[----:B------:R-:W-:-:S05]  /*2f00*/  HADD2.F32 R53, -RZ, R68.H1_H1 ;  /* 0x30000044ff357230 */ /* 0x000fca0000004100 */
[----:B------:R-:W-:Y:S01]  /*2f10*/  FMUL.FTZ R53, R53, R132 ;  /* 0x0000008435357220 */ /* 0x000fe20000410000 */
[----:B------:R-:W-:Y:S05]  /*2f20*/  @P2 BRA `(.L_x_7693) ;  /* 0x0000002000002947 */ /* 0x000fea0003800000 */
[----:B------:R-:W-:Y:S05]  /*2f30*/  @P0 BRA `(.L_x_7694) ;  /* 0x0000003000000947 */ /* 0x000fea0003800000 */
[----:B------:R-:W-:Y:S05]  /*2f40*/  BRA `(.L_x_7695) ;  /* 0x0000004000007947 */ /* 0x000fea0003800000 */
.L_x_7693:
[----:B-----5:R-:W-:-:S05]  /*2f50*/  HADD2.F32 R68, -RZ, R64.H1_H1 ;  /* 0x30000040ff447230 */ /* 0x020fca0000004100 */
[----:B------:R-:W-:-:S05]  /*2f60*/  FADD.FTZ R53, R68, R53 ;  /* 0x0000003544357221 */ /* 0x000fca0000010000 */
.L_x_7694:
[----:B------:R-:W-:-:S04]  /*2f70*/  F2FP.PACK_AB R68, RZ, R53 ;  /* 0x00000035ff44723e */ /* 0x000fc800000000ff */
[----:B------:R-:W-:Y:S02]  /*2f80*/  PRMT R60, R60, 0x5410, R68 ;  /* 0x000054103c3c7816 */ /* 0x000fe40000000044 */
.L_x_7695:
[----:B------:R-:W-:-:S05]  /*2f90*/  HADD2.F32 R72, -RZ, R69.H0_H0 ;  /* 0x20000045ff487230 */ /* 0x000fca0000004100 */
[----:B------:R-:W-:Y:S01]  /*2fa0*/  FMUL.FTZ R72, R72, R132 ;  /* 0x0000008448487220 */ /* 0x000fe20000410000 */
[----:B------:R-:W-:Y:S05]  /*2fb0*/  @P2 BRA `(.L_x_7696) ;  /* 0x0000002000002947 */ /* 0x000fea0003800000 */
[----:B------:R-:W-:Y:S05]  /*2fc0*/  @P0 BRA `(.L_x_7697) ;  /* 0x0000003000000947 */ /* 0x000fea0003800000 */
[----:B------:R-:W-:Y:S05]  /*2fd0*/  BRA `(.L_x_7698) ;  /* 0x0000004000007947 */ /* 0x000fea0003800000 */
.L_x_7696:
[----:B-----5:R-:W-:-:S05]  /*2fe0*/  HADD2.F32 R68, -RZ, R65.H0_H0 ;  /* 0x20000041ff447230 */ /* 0x020fca0000004100 */
[----:B------:R-:W-:-:S05]  /*2ff0*/  FADD.FTZ R72, R68, R72 ;  /* 0x0000004844487221 */ /* 0x000fca0000010000 */
.L_x_7697:
[----:B------:R-:W-:-:S04]  /*3000*/  F2FP.PACK_AB R68, RZ, R72 ;  /* 0x00000048ff44723e */ /* 0x000fc800000000ff */
[----:B------:R-:W-:Y:S02]  /*3010*/  PRMT R61, R68, 0x7610, R61 ;  /* 0x00007610443d7816 */ /* 0x000fe4000000003d */
.L_x_7698:
[----:B------:R-:W-:-:S05]  /*3020*/  HADD2.F32 R69, -RZ, R69.H1_H1 ;  /* 0x30000045ff457230 */ /* 0x000fca0000004100 */
[----:B------:R-:W-:Y:S01]  /*3030*/  FMUL.FTZ R91, R69, R132 ;  /* 0x00000084455b7220 */ /* 0x000fe20000410000 */
[----:B------:R-:W-:Y:S05]  /*3040*/  @P2 BRA `(.L_x_7699) ;  /* 0x0000002000002947 */ /* 0x000fea0003800000 */
[----:B------:R-:W-:Y:S05]  /*3050*/  @P0 BRA `(.L_x_7700) ;  /* 0x0000003000000947 */ /* 0x000fea0003800000 */
[----:B------:R-:W-:Y:S05]  /*3060*/  BRA `(.L_x_7701) ;  /* 0x0000004000007947 */ /* 0x000fea0003800000 */
.L_x_7699:
[----:B-----5:R-:W-:-:S05]  /*3070*/  HADD2.F32 R68, -RZ, R65.H1_H1 ;  /* 0x30000041ff447230 */ /* 0x020fca0000004100 */
[----:B------:R-:W-:-:S05]  /*3080*/  FADD.FTZ R91, R68, R91 ;  /* 0x0000005b445b7221 */ /* 0x000fca0000010000 */
.L_x_7700:
[----:B------:R-:W-:-:S04]  /*3090*/  F2FP.PACK_AB R68, RZ, R91 ;  /* 0x0000005bff44723e */ /* 0x000fc800000000ff */
[----:B------:R-:W-:Y:S02]  /*30a0*/  PRMT R61, R61, 0x5410, R68 ;  /* 0x000054103d3d7816 */ /* 0x000fe40000000044 */
.L_x_7701:
[----:B------:R-:W-:-:S05]  /*30b0*/  HADD2.F32 R92, -RZ, R70.H0_H0 ;  /* 0x20000046ff5c7230 */ /* 0x000fca0000004100 */
[----:B------:R-:W-:Y:S01]  /*30c0*/  FMUL.FTZ R92, R92, R132 ;  /* 0x000000845c5c7220 */ /* 0x000fe20000410000 */
[----:B------:R-:W-:Y:S05]  /*30d0*/  @P2 BRA `(.L_x_7702) ;  /* 0x0000002000002947 */ /* 0x000fea0003800000 */
[----:B------:R-:W-:Y:S05]  /*30e0*/  @P0 BRA `(.L_x_7703) ;  /* 0x0000003000000947 */ /* 0x000fea0003800000 */
[----:B------:R-:W-:Y:S05]  /*30f0*/  BRA `(.L_x_7704) ;  /* 0x0000004000007947 */ /* 0x000fea0003800000 */
.L_x_7702:
[----:B-----5:R-:W-:-:S05]  /*3100*/  HADD2.F32 R68, -RZ, R66.H0_H0 ;  /* 0x20000042ff447230 */ /* 0x020fca0000004100 */
[----:B------:R-:W-:-:S05]  /*3110*/  FADD.FTZ R92, R68, R92 ;  /* 0x0000005c445c7221 */ /* 0x000fca0000010000 */
.L_x_7703:
[----:B------:R-:W-:-:S04]  /*3120*/  F2FP.PACK_AB R68, RZ, R92 ;  /* 0x0000005cff44723e */ /* 0x000fc800000000ff */
[----:B------:R-:W-:Y:S02]  /*3130*/  PRMT R62, R68, 0x7610, R62 ;  /* 0x00007610443e7816 */ /* 0x000fe4000000003e */
.L_x_7704:
[----:B------:R-:W-:-:S05]  /*3140*/  HADD2.F32 R70, -RZ, R70.H1_H1 ;  /* 0x30000046ff467230 */ /* 0x000fca0000004100 */
[----:B------:R-:W-:Y:S01]  /*3150*/  FMUL.FTZ R111, R70, R132 ;  /* 0x00000084466f7220 */ /* 0x000fe20000410000 */
[----:B------:R-:W-:Y:S05]  /*3160*/  @P2 BRA `(.L_x_7705) ;  /* 0x0000002000002947 */ /* 0x000fea0003800000 */
[----:B------:R-:W-:Y:S05]  /*3170*/  @P0 BRA `(.L_x_7706) ;  /* 0x0000003000000947 */ /* 0x000fea0003800000 */
[----:B------:R-:W-:Y:S05]  /*3180*/  BRA `(.L_x_7707) ;  /* 0x0000004000007947 */ /* 0x000fea0003800000 */
.L_x_7705:
[----:B-----5:R-:W-:-:S05]  /*3190*/  HADD2.F32 R68, -RZ, R66.H1_H1 ;  /* 0x30000042ff447230 */ /* 0x020fca0000004100 */
[----:B------:R-:W-:-:S05]  /*31a0*/  FADD.FTZ R111, R68, R111 ;  /* 0x0000006f446f7221 */ /* 0x000fca0000010000 */
.L_x_7706:
[----:B------:R-:W-:-:S04]  /*31b0*/  F2FP.PACK_AB R68, RZ, R111 ;  /* 0x0000006fff44723e */ /* 0x000fc800000000ff */
[----:B------:R-:W-:Y:S02]  /*31c0*/  PRMT R62, R62, 0x5410, R68 ;  /* 0x000054103e3e7816 */ /* 0x000fe40000000044 */
.L_x_7707:
[----:B------:R-:W-:-:S05]  /*31d0*/  HADD2.F32 R112, -RZ, R71.H0_H0 ;  /* 0x20000047ff707230 */ /* 0x000fca0000004100 */
[----:B------:R-:W-:Y:S01]  /*31e0*/  FMUL.FTZ R112, R112, R132 ;  /* 0x0000008470707220 */ /* 0x000fe20000410000 */
[----:B------:R-:W-:Y:S05]  /*31f0*/  @P2 BRA `(.L_x_7708) ;  /* 0x0000002000002947 */ /* 0x000fea0003800000 */
[----:B------:R-:W-:Y:S05]  /*3200*/  @P0 BRA `(.L_x_7709) ;  /* 0x0000003000000947 */ /* 0x000fea0003800000 */
[----:B------:R-:W-:Y:S05]  /*3210*/  BRA `(.L_x_7710) ;  /* 0x0000004000007947 */ /* 0x000fea0003800000 */
.L_x_7708:
[----:B-----5:R-:W-:-:S05]  /*3220*/  HADD2.F32 R68, -RZ, R67.H0_H0 ;  /* 0x20000043ff447230 */ /* 0x020fca0000004100 */
[----:B------:R-:W-:-:S05]  /*3230*/  FADD.FTZ R112, R68, R112 ;  /* 0x0000007044707221 */ /* 0x000fca0000010000 */
.L_x_7709:
[----:B------:R-:W-:-:S04]  /*3240*/  F2FP.PACK_AB R68, RZ, R112 ;  /* 0x00000070ff44723e */ /* 0x000fc800000000ff */
[----:B------:R-:W-:Y:S02]  /*3250*/  PRMT R63, R68, 0x7610, R63 ;  /* 0x00007610443f7816 */ /* 0x000fe4000000003f */
.L_x_7710:
[----:B------:R-:W-:-:S05]  /*3260*/  HADD2.F32 R71, -RZ, R71.H1_H1 ;  /* 0x30000047ff477230 */ /* 0x000fca0000004100 */
[----:B------:R-:W-:Y:S01]  /*3270*/  FMUL.FTZ R127, R71, R132 ;  /* 0x00000084477f7220 */ /* 0x000fe20000410000 */
[----:B------:R-:W-:Y:S05]  /*3280*/  @P2 BRA `(.L_x_7711) ;  /* 0x0000002000002947 */ /* 0x000fea0003800000 */
[----:B------:R-:W-:Y:S05]  /*3290*/  @P0 BRA `(.L_x_7712) ;  /* 0x0000003000000947 */ /* 0x000fea0003800000 */
[----:B------:R-:W-:Y:S05]  /*32a0*/  BRA `(.L_x_7713) ;  /* 0x0000004000007947 */ /* 0x000fea0003800000 */
.L_x_7711:
[----:B-----5:R-:W-:-:S05]  /*32b0*/  HADD2.F32 R68, -RZ, R67.H1_H1 ;  /* 0x30000043ff447230 */ /* 0x020fca0000004100 */
[----:B------:R-:W-:-:S05]  /*32c0*/  FADD.FTZ R127, R68, R127 ;  /* 0x0000007f447f7221 */ /* 0x000fca0000010000 */
.L_x_7712:
[----:B------:R-:W-:-:S04]  /*32d0*/  F2FP.PACK_AB R68, RZ, R127 ;  /* 0x0000007fff44723e */ /* 0x000fc800000000ff */
[----:B------:R-:W-:Y:S02]  /*32e0*/  PRMT R63, R63, 0x5410, R68 ;  /* 0x000054103f3f7816 */ /* 0x000fe40000000044 */
.L_x_7713:
[----:B------:R-:W-:-:S04]  /*32f0*/  @P0 LEA R68, P2, R133, c[0x0][0x188], 0x4 ;  /* 0x0000620085440a11 */ /* 0x000fc800078420ff */
[C---:B------:R-:W-:Y:S02]  /*3300*/  @P0 LEA.HI.X R69, R133.reuse, c[0x0][0x18c], RZ, 0x4, P2 ;  /* 0x0000630085450a11 */ /* 0x040fe400010f24ff */
[----:B------:R-:W-:-:S03]  /*3310*/  IADD3 R133, R133, 0x20, RZ ;  /* 0x0000002085857810 */ /* 0x000fc60007ffe0ff */
[----:B------:R0:W-:Y:S04]  /*3320*/  @P0 STG.E.128 [R68.64], R60 ;  /* 0x0000003c44000986 */ /* 0x0001e8000c101d04 */
.L_x_7689:
[----:B------:R-:W-:Y:S05]  /*3330*/  BSYNC B0 ;  /* 0x0000000000007941 */ /* 0x000fea0003800000 */
.L_x_7688:
        /* <DEDUP_REMOVED lines=12> */
[----:B------:R-:W-:Y:S01]  /*3400*/  ISETP.NE.AND.EX P2, PT, RZ, c[0x0][0x184], PT, P2 ;  /* 0x00006100ff007a0c */ /* 0x000fe20003f45320 */
[----:B--2---:R-:W-:-:S05]  /*3410*/  HADD2.F32 R73, -RZ, R68.H0_H0 ;  /* 0x20000044ff497230 */ /* 0x004fca0000004100 */
[----:B------:R-:W-:-:S07]  /*3420*/  FMUL.FTZ R54, R73, R132 ;  /* 0x0000008449367220 */ /* 0x000fce0000410000 */
[----:B------:R-:W-:Y:S05]  /*3430*/  @P2 BRA `(.L_x_7716) ;  /* 0x0000002000002947 */ /* 0x000fea0003800000 */
[----:B------:R-:W-:Y:S05]  /*3440*/  @P0 BRA `(.L_x_7717) ;  /* 0x0000003000000947 */ /* 0x000fea0003800000 */
[----:B------:R-:W-:Y:S05]  /*3450*/  BRA `(.L_x_7718) ;  /* 0x0000004000007947 */ /* 0x000fea0003800000 */
.L_x_7716:
[----:B-----5:R-:W-:-:S05]  /*3460*/  HADD2.F32 R73, -RZ, R64.H0_H0 ;  /* 0x20000040ff497230 */ /* 0x020fca0000004100 */
[----:B------:R-:W-:-:S05]  /*3470*/  FADD.FTZ R54, R73, R54 ;  /* 0x0000003649367221 */ /* 0x000fca0000010000 */
.L_x_7717:
[----:B------:R-:W-:-:S04]  /*3480*/  F2FP.PACK_AB R73, RZ, R54 ;  /* 0x00000036ff49723e */ /* 0x000fc800000000ff */
[----:B------:R-:W-:Y:S02]  /*3490*/  PRMT R60, R73, 0x7610, R60 ;  /* 0x00007610493c7816 */ /* 0x000fe4000000003c */
.L_x_7718:
[----:B------:R-:W-:-:S05]  /*34a0*/  HADD2.F32 R73, -RZ, R68.H1_H1 ;  /* 0x30000044ff497230 */ /* 0x000fca0000004100 */
[----:B------:R-:W-:Y:S01]  /*34b0*/  FMUL.FTZ R73, R73, R132 ;  /* 0x0000008449497220 */ /* 0x000fe20000410000 */
[----:B------:R-:W-:Y:S05]  /*34c0*/  @P2 BRA `(.L_x_7719) ;  /* 0x0000002000002947 */ /* 0x000fea0003800000 */
[----:B------:R-:W-:Y:S05]  /*34d0*/  @P0 BRA `(.L_x_7720) ;  /* 0x0000003000000947 */ /* 0x000fea0003800000 */
[----:B------:R-:W-:Y:S05]  /*34e0*/  BRA `(.L_x_7721) ;  /* 0x0000004000007947 */ /* 0x000fea0003800000 */
.L_x_7719:
[----:B-----5:R-:W-:-:S05]  /*34f0*/  HADD2.F32 R68, -RZ, R64.H1_H1 ;  /* 0x30000040ff447230 */ /* 0x020fca0000004100 */
[----:B------:R-:W-:-:S05]  /*3500*/  FADD.FTZ R73, R68, R73 ;  /* 0x0000004944497221 */ /* 0x000fca0000010000 */
.L_x_7720:
[----:B------:R-:W-:-:S04]  /*3510*/  F2FP.PACK_AB R68, RZ, R73 ;  /* 0x00000049ff44723e */ /* 0x000fc800000000ff */
[----:B------:R-:W-:Y:S02]  /*3520*/  PRMT R60, R60, 0x5410, R68 ;  /* 0x000054103c3c7816 */ /* 0x000fe40000000044 */
.L_x_7721:
[----:B------:R-:W-:-:S05]  /*3530*/  HADD2.F32 R74, -RZ, R69.H0_H0 ;  /* 0x20000045ff4a7230 */ /* 0x000fca0000004100 */
[----:B------:R-:W-:Y:S01]  /*3540*/  FMUL.FTZ R74, R74, R132 ;  /* 0x000000844a4a7220 */ /* 0x000fe20000410000 */
[----:B------:R-:W-:Y:S05]  /*3550*/  @P2 BRA `(.L_x_7722) ;  /* 0x0000002000002947 */ /* 0x000fea0003800000 */
[----:B------:R-:W-:Y:S05]  /*3560*/  @P0 BRA `(.L_x_7723) ;  /* 0x0000003000000947 */ /* 0x000fea0003800000 */
[----:B------:R-:W-:Y:S05]  /*3570*/  BRA `(.L_x_7724) ;  /* 0x0000004000007947 */ /* 0x000fea0003800000 */
.L_x_7722:
[----:B-----5:R-:W-:-:S05]  /*3580*/  HADD2.F32 R68, -RZ, R65.H0_H0 ;  /* 0x20000041ff447230 */ /* 0x020fca0000004100 */
[----:B------:R-:W-:-:S05]  /*3590*/  FADD.FTZ R74, R68, R74 ;  /* 0x0000004a444a7221 */ /* 0x000fca0000010000 */
.L_x_7723:
[----:B------:R-:W-:-:S04]  /*35a0*/  F2FP.PACK_AB R68, RZ, R74 ;  /* 0x0000004aff44723e */ /* 0x000fc800000000ff */
[----:B------:R-:W-:Y:S02]  /*35b0*/  PRMT R61, R68, 0x7610, R61 ;  /* 0x00007610443d7816 */ /* 0x000fe4000000003d */
.L_x_7724:
[----:B------:R-:W-:-:S05]  /*35c0*/  HADD2.F32 R69, -RZ, R69.H1_H1 ;  /* 0x30000045ff457230 */ /* 0x000fca0000004100 */
[----:B------:R-:W-:Y:S01]  /*35d0*/  FMUL.FTZ R93, R69, R132 ;  /* 0x00000084455d7220 */ /* 0x000fe20000410000 */
[----:B------:R-:W-:Y:S05]  /*35e0*/  @P2 BRA `(.L_x_7725) ;  /* 0x0000002000002947 */ /* 0x000fea0003800000 */
[----:B------:R-:W-:Y:S05]  /*35f0*/  @P0 BRA `(.L_x_7726) ;  /* 0x0000003000000947 */ /* 0x000fea0003800000 */
[----:B------:R-:W-:Y:S05]  /*3600*/  BRA `(.L_x_7727) ;  /* 0x0000004000007947 */ /* 0x000fea0003800000 */
.L_x_7725:
[----:B-----5:R-:W-:-:S05]  /*3610*/  HADD2.F32 R68, -RZ, R65.H1_H1 ;  /* 0x30000041ff447230 */ /* 0x020fca0000004100 */
[----:B------:R-:W-:-:S05]  /*3620*/  FADD.FTZ R93, R68, R93 ;  /* 0x0000005d445d7221 */ /* 0x000fca0000010000 */
.L_x_7726:
[----:B------:R-:W-:-:S04]  /*3630*/  F2FP.PACK_AB R68, RZ, R93 ;  /* 0x0000005dff44723e */ /* 0x000fc800000000ff */
[----:B------:R-:W-:Y:S02]  /*3640*/  PRMT R61, R61, 0x5410, R68 ;  /* 0x000054103d3d7816 */ /* 0x000fe40000000044 */
.L_x_7727:
[----:B------:R-:W-:-:S05]  /*3650*/  HADD2.F32 R94, -RZ, R70.H0_H0 ;  /* 0x20000046ff5e7230 */ /* 0x000fca0000004100 */
[----:B------:R-:W-:Y:S01]  /*3660*/  FMUL.FTZ R94, R94, R132 ;  /* 0x000000845e5e7220 */ /* 0x000fe20000410000 */
[----:B------:R-:W-:Y:S05]  /*3670*/  @P2 BRA `(.L_x_7728) ;  /* 0x0000002000002947 */ /* 0x000fea0003800000 */
[----:B------:R-:W-:Y:S05]  /*3680*/  @P0 BRA `(.L_x_7729) ;  /* 0x0000003000000947 */ /* 0x000fea0003800000 */
[----:B------:R-:W-:Y:S05]  /*3690*/  BRA `(.L_x_7730) ;  /* 0x0000004000007947 */ /* 0x000fea0003800000 */
.L_x_7728:
[----:B-----5:R-:W-:-:S05]  /*36a0*/  HADD2.F32 R68, -RZ, R66.H0_H0 ;  /* 0x20000042ff447230 */ /* 0x020fca0000004100 */
[----:B------:R-:W-:-:S05]  /*36b0*/  FADD.FTZ R94, R68, R94 ;  /* 0x0000005e445e7221 */ /* 0x000fca0000010000 */
.L_x_7729:
[----:B------:R-:W-:-:S04]  /*36c0*/  F2FP.PACK_AB R68, RZ, R94 ;  /* 0x0000005eff44723e */ /* 0x000fc800000000ff */
[----:B------:R-:W-:Y:S02]  /*36d0*/  PRMT R62, R68, 0x7610, R62 ;  /* 0x00007610443e7816 */ /* 0x000fe4000000003e */
.L_x_7730:
[----:B------:R-:W-:-:S05]  /*36e0*/  HADD2.F32 R70, -RZ, R70.H1_H1 ;  /* 0x30000046ff467230 */ /* 0x000fca0000004100 */
[----:B------:R-:W-:Y:S01]  /*36f0*/  FMUL.FTZ R113, R70, R132 ;  /* 0x0000008446717220 */ /* 0x000fe20000410000 */
[----:B------:R-:W-:Y:S05]  /*3700*/  @P2 BRA `(.L_x_7731) ;  /* 0x0000002000002947 */ /* 0x000fea0003800000 */
[----:B------:R-:W-:Y:S05]  /*3710*/  @P0 BRA `(.L_x_7732) ;  /* 0x0000003000000947 */ /* 0x000fea0003800000 */
[----:B------:R-:W-:Y:S05]  /*3720*/  BRA `(.L_x_7733) ;  /* 0x0000004000007947 */ /* 0x000fea0003800000 */
.L_x_7731:
[----:B-----5:R-:W-:-:S05]  /*3730*/  HADD2.F32 R68, -RZ, R66.H1_H1 ;  /* 0x30000042ff447230 */ /* 0x020fca0000004100 */
[----:B------:R-:W-:-:S05]  /*3740*/  FADD.FTZ R113, R68, R113 ;  /* 0x0000007144717221 */ /* 0x000fca0000010000 */
.L_x_7732:
[----:B------:R-:W-:-:S04]  /*3750*/  F2FP.PACK_AB R68, RZ, R113 ;  /* 0x00000071ff44723e */ /* 0x000fc800000000ff */
[----:B------:R-:W-:Y:S02]  /*3760*/  PRMT R62, R62, 0x5410, R68 ;  /* 0x000054103e3e7816 */ /* 0x000fe40000000044 */
.L_x_7733:
[----:B------:R-:W-:-:S05]  /*3770*/  HADD2.F32 R114, -RZ, R71.H0_H0 ;  /* 0x20000047ff727230 */ /* 0x000fca0000004100 */
[----:B------:R-:W-:Y:S01]  /*3780*/  FMUL.FTZ R114, R114, R132 ;  /* 0x0000008472727220 */ /* 0x000fe20000410000 */
[----:B------:R-:W-:Y:S05]  /*3790*/  @P2 BRA `(.L_x_7734) ;  /* 0x0000002000002947 */ /* 0x000fea0003800000 */
[----:B------:R-:W-:Y:S05]  /*37a0*/  @P0 BRA `(.L_x_7735) ;  /* 0x0000003000000947 */ /* 0x000fea0003800000 */
[----:B------:R-:W-:Y:S05]  /*37b0*/  BRA `(.L_x_7736) ;  /* 0x0000004000007947 */ /* 0x000fea0003800000 */
.L_x_7734:
[----:B-----5:R-:W-:-:S05]  /*37c0*/  HADD2.F32 R68, -RZ, R67.H0_H0 ;  /* 0x20000043ff447230 */ /* 0x020fca0000004100 */
[----:B------:R-:W-:-:S05]  /*37d0*/  FADD.FTZ R114, R68, R114 ;  /* 0x0000007244727221 */ /* 0x000fca0000010000 */
.L_x_7735:
[----:B------:R-:W-:-:S04]  /*37e0*/  F2FP.PACK_AB R68, RZ, R114 ;  /* 0x00000072ff44723e */ /* 0x000fc800000000ff */
[----:B------:R-:W-:Y:S02]  /*37f0*/  PRMT R63, R68, 0x7610, R63 ;  /* 0x00007610443f7816 */ /* 0x000fe4000000003f */
.L_x_7736:
[----:B------:R-:W-:-:S05]  /*3800*/  HADD2.F32 R71, -RZ, R71.H1_H1 ;  /* 0x30000047ff477230 */ /* 0x000fca0000004100 */
[----:B------:R-:W-:Y:S01]  /*3810*/  FMUL.FTZ R128, R71, R132 ;  /* 0x0000008447807220 */ /* 0x000fe20000410000 */
[----:B------:R-:W-:Y:S05]  /*3820*/  @P2 BRA `(.L_x_7737) ;  /* 0x0000002000002947 */ /* 0x000fea0003800000 */
[----:B------:R-:W-:Y:S05]  /*3830*/  @P0 BRA `(.L_x_7738) ;  /* 0x0000003000000947 */ /* 0x000fea0003800000 */
[----:B------:R-:W-:Y:S05]  /*3840*/  BRA `(.L_x_7739) ;  /* 0x0000004000007947 */ /* 0x000fea0003800000 */
.L_x_7737:
[----:B-----5:R-:W-:-:S05]  /*3850*/  HADD2.F32 R68, -RZ, R67.H1_H1 ;  /* 0x30000043ff447230 */ /* 0x020fca0000004100 */
[----:B------:R-:W-:-:S05]  /*3860*/  FADD.FTZ R128, R68, R128 ;  /* 0x0000008044807221 */ /* 0x000fca0000010000 */
.L_x_7738:
[----:B------:R-:W-:-:S04]  /*3870*/  F2FP.PACK_AB R68, RZ, R128 ;  /* 0x00000080ff44723e */ /* 0x000fc800000000ff */
[----:B------:R-:W-:Y:S02]  /*3880*/  PRMT R63, R63, 0x5410, R68 ;  /* 0x000054103f3f7816 */ /* 0x000fe40000000044 */
.L_x_7739:
[----:B------:R-:W-:-:S04]  /*3890*/  @P0 LEA R68, P2, R133, c[0x0][0x188], 0x4 ;  /* 0x0000620085440a11 */ /* 0x000fc800078420ff */
[C---:B------:R-:W-:Y:S02]  /*38a0*/  @P0 LEA.HI.X R69, R133.reuse, c[0x0][0x18c], RZ, 0x4, P2 ;  /* 0x0000630085450a11 */ /* 0x040fe400010f24ff */
[----:B------:R-:W-:-:S03]  /*38b0*/  IADD3 R133, R133, 0x20, RZ ;  /* 0x0000002085857810 */ /* 0x000fc60007ffe0ff */
[----:B------:R0:W-:Y:S04]  /*38c0*/  @P0 STG.E.128 [R68.64], R60 ;  /* 0x0000003c44000986 */ /* 0x0001e8000c101d04 */
.L_x_7715:
[----:B------:R-:W-:Y:S05]  /*38d0*/  BSYNC B0 ;  /* 0x0000000000007941 */ /* 0x000fea0003800000 */
.L_x_7714:
        /* <DEDUP_REMOVED lines=18> */
.L_x_7742:
[----:B-----5:R-:W-:-:S05]  /*3a00*/  HADD2.F32 R75, -RZ, R64.H0_H0 ;  /* 0x20000040ff4b7230 */ /* 0x020fca0000004100 */
[----:B------:R-:W-:-:S05]  /*3a10*/  FADD.FTZ R55, R75, R55 ;  /* 0x000000374b377221 */ /* 0x000fca0000010000 */
.L_x_7743:
[----:B------:R-:W-:-:S04]  /*3a20*/  F2FP.PACK_AB R75, RZ, R55 ;  /* 0x00000037ff4b723e */ /* 0x000fc800000000ff */
[----:B------:R-:W-:Y:S02]  /*3a30*/  PRMT R60, R75, 0x7610, R60 ;  /* 0x000076104b3c7816 */ /* 0x000fe4000000003c */
.L_x_7744:
[----:B------:R-:W-:-:S05]  /*3a40*/  HADD2.F32 R75, -RZ, R68.H1_H1 ;  /* 0x30000044ff4b7230 */ /* 0x000fca0000004100 */
[----:B------:R-:W-:Y:S01]  /*3a50*/  FMUL.FTZ R75, R75, R132 ;  /* 0x000000844b4b7220 */ /* 0x000fe20000410000 */
[----:B------:R-:W-:Y:S05]  /*3a60*/  @P2 BRA `(.L_x_7745) ;  /* 0x0000002000002947 */ /* 0x000fea0003800000 */
[----:B------:R-:W-:Y:S05]  /*3a70*/  @P0 BRA `(.L_x_7746) ;  /* 0x0000003000000947 */ /* 0x000fea0003800000 */
[----:B------:R-:W-:Y:S05]  /*3a80*/  BRA `(.L_x_7747) ;  /* 0x0000004000007947 */ /* 0x000fea0003800000 */
.L_x_7745:
[----:B-----5:R-:W-:-:S05]  /*3a90*/  HADD2.F32 R68, -RZ, R64.H1_H1 ;  /* 0x30000040ff447230 */ /* 0x020fca0000004100 */
[----:B------:R-:W-:-:S05]  /*3aa0*/  FADD.FTZ R75, R68, R75 ;  /* 0x0000004b444b7221 */ /* 0x000fca0000010000 */
.L_x_7746:
[----:B------:R-:W-:-:S04]  /*3ab0*/  F2FP.PACK_AB R68, RZ, R75 ;  /* 0x0000004bff44723e */ /* 0x000fc800000000ff */
[----:B------:R-:W-:Y:S02]  /*3ac0*/  PRMT R60, R60, 0x5410, R68 ;  /* 0x000054103c3c7816 */ /* 0x000fe40000000044 */
.L_x_7747:
[----:B------:R-:W-:-:S05]  /*3ad0*/  HADD2.F32 R76, -RZ, R69.H0_H0 ;  /* 0x20000045ff4c7230 */ /* 0x000fca0000004100 */
[----:B------:R-:W-:Y:S01]  /*3ae0*/  FMUL.FTZ R76, R76, R132 ;  /* 0x000000844c4c7220 */ /* 0x000fe20000410000 */
[----:B------:R-:W-:Y:S05]  /*3af0*/  @P2 BRA `(.L_x_7748) ;  /* 0x0000002000002947 */ /* 0x000fea0003800000 */
[----:B------:R-:W-:Y:S05]  /*3b00*/  @P0 BRA `(.L_x_7749) ;  /* 0x0000003000000947 */ /* 0x000fea0003800000 */
[----:B------:R-:W-:Y:S05]  /*3b10*/  BRA `(.L_x_7750) ;  /* 0x0000004000007947 */ /* 0x000fea0003800000 */
.L_x_7748:
[----:B-----5:R-:W-:-:S05]  /*3b20*/  HADD2.F32 R68, -RZ, R65.H0_H0 ;  /* 0x20000041ff447230 */ /* 0x020fca0000004100 */
[----:B------:R-:W-:-:S05]  /*3b30*/  FADD.FTZ R76, R68, R76 ;  /* 0x0000004c444c7221 */ /* 0x000fca0000010000 */
.L_x_7749:
[----:B------:R-:W-:-:S04]  /*3b40*/  F2FP.PACK_AB R68, RZ, R76 ;  /* 0x0000004cff44723e */ /* 0x000fc800000000ff */
[----:B------:R-:W-:Y:S02]  /*3b50*/  PRMT R61, R68, 0x7610, R61 ;  /* 0x00007610443d7816 */ /* 0x000fe4000000003d */
.L_x_7750:
[----:B------:R-:W-:-:S05]  /*3b60*/  HADD2.F32 R69, -RZ, R69.H1_H1 ;  /* 0x30000045ff457230 */ /* 0x000fca0000004100 */
[----:B------:R-:W-:Y:S01]  /*3b70*/  FMUL.FTZ R95, R69, R132 ;  /* 0x00000084455f7220 */ /* 0x000fe20000410000 */
[----:B------:R-:W-:Y:S05]  /*3b80*/  @P2 BRA `(.L_x_7751) ;  /* 0x0000002000002947 */ /* 0x000fea0003800000 */
[----:B------:R-:W-:Y:S05]  /*3b90*/  @P0 BRA `(.L_x_7752) ;  /* 0x0000003000000947 */ /* 0x000fea0003800000 */
[----:B------:R-:W-:Y:S05]  /*3ba0*/  BRA `(.L_x_7753) ;  /* 0x0000004000007947 */ /* 0x000fea0003800000 */
.L_x_7751:
[----:B-----5:R-:W-:-:S05]  /*3bb0*/  HADD2.F32 R68, -RZ, R65.H1_H1 ;  /* 0x30000041ff447230 */ /* 0x020fca0000004100 */
[----:B------:R-:W-:-:S05]  /*3bc0*/  FADD.FTZ R95, R68, R95 ;  /* 0x0000005f445f7221 */ /* 0x000fca0000010000 */
.L_x_7752:
[----:B------:R-:W-:-:S04]  /*3bd0*/  F2FP.PACK_AB R68, RZ, R95 ;  /* 0x0000005fff44723e */ /* 0x000fc800000000ff */
[----:B------:R-:W-:Y:S02]  /*3be0*/  PRMT R61, R61, 0x5410, R68 ;  /* 0x000054103d3d7816 */ /* 0x000fe40000000044 */
.L_x_7753:
[----:B------:R-:W-:-:S05]  /*3bf0*/  HADD2.F32 R96, -RZ, R70.H0_H0 ;  /* 0x20000046ff607230 */ /* 0x000fca0000004100 */
[----:B------:R-:W-:Y:S01]  /*3c00*/  FMUL.FTZ R96, R96, R132 ;  /* 0x0000008460607220 */ /* 0x000fe20000410000 */
[----:B------:R-:W-:Y:S05]  /*3c10*/  @P2 BRA `(.L_x_7754) ;  /* 0x0000002000002947 */ /* 0x000fea0003800000 */
[----:B------:R-:W-:Y:S05]  /*3c20*/  @P0 BRA `(.L_x_7755) ;  /* 0x0000003000000947 */ /* 0x000fea0003800000 */
[----:B------:R-:W-:Y:S05]  /*3c30*/  BRA `(.L_x_7756) ;  /* 0x0000004000007947 */ /* 0x000fea0003800000 */
.L_x_7754:
[----:B-----5:R-:W-:-:S05]  /*3c40*/  HADD2.F32 R68, -RZ, R66.H0_H0 ;  /* 0x20000042ff447230 */ /* 0x020fca0000004100 */
[----:B------:R-:W-:-:S05]  /*3c50*/  FADD.FTZ R96, R68, R96 ;  /* 0x0000006044607221 */ /* 0x000fca0000010000 */
.L_x_7755:
[----:B------:R-:W-:-:S04]  /*3c60*/  F2FP.PACK_AB R68, RZ, R96 ;  /* 0x00000060ff44723e */ /* 0x000fc800000000ff */
[----:B------:R-:W-:Y:S02]  /*3c70*/  PRMT R62, R68, 0x7610, R62 ;  /* 0x00007610443e7816 */ /* 0x000fe4000000003e */
.L_x_7756:
[----:B------:R-:W-:-:S05]  /*3c80*/  HADD2.F32 R70, -RZ, R70.H1_H1 ;  /* 0x30000046ff467230 */ /* 0x000fca0000004100 */
[----:B------:R-:W-:Y:S01]  /*3c90*/  FMUL.FTZ R115, R70, R132 ;  /* 0x0000008446737220 */ /* 0x000fe20000410000 */
[----:B------:R-:W-:Y:S05]  /*3ca0*/  @P2 BRA `(.L_x_7757) ;  /* 0x0000002000002947 */ /* 0x000fea0003800000 */
[----:B------:R-:W-:Y:S05]  /*3cb0*/  @P0 BRA `(.L_x_7758) ;  /* 0x0000003000000947 */ /* 0x000fea0003800000 */
[----:B------:R-:W-:Y:S05]  /*3cc0*/  BRA `(.L_x_7759) ;  /* 0x0000004000007947 */ /* 0x000fea0003800000 */
.L_x_7757:
[----:B-----5:R-:W-:-:S05]  /*3cd0*/  HADD2.F32 R68, -RZ, R66.H1_H1 ;  /* 0x30000042ff447230 */ /* 0x020fca0000004100 */
[----:B------:R-:W-:-:S05]  /*3ce0*/  FADD.FTZ R115, R68, R115 ;  /* 0x0000007344737221 */ /* 0x000fca0000010000 */
.L_x_7758:
[----:B------:R-:W-:-:S04]  /*3cf0*/  F2FP.PACK_AB R68, RZ, R115 ;  /* 0x00000073ff44723e */ /* 0x000fc800000000ff */
[----:B------:R-:W-:Y:S02]  /*3d00*/  PRMT R62, R62, 0x5410, R68 ;  /* 0x000054103e3e7816 */ /* 0x000fe40000000044 */
.L_x_7759:
[----:B------:R-:W-:-:S05]  /*3d10*/  HADD2.F32 R116, -RZ, R71.H0_H0 ;  /* 0x20000047ff747230 */ /* 0x000fca0000004100 */
[----:B------:R-:W-:Y:S01]  /*3d20*/  FMUL.FTZ R116, R116, R132 ;  /* 0x0000008474747220 */ /* 0x000fe20000410000 */
[----:B------:R-:W-:Y:S05]  /*3d30*/  @P2 BRA `(.L_x_7760) ;  /* 0x0000002000002947 */ /* 0x000fea0003800000 */
[----:B------:R-:W-:Y:S05]  /*3d40*/  @P0 BRA `(.L_x_7761) ;  /* 0x0000003000000947 */ /* 0x000fea0003800000 */
[----:B------:R-:W-:Y:S05]  /*3d50*/  BRA `(.L_x_7762) ;  /* 0x0000004000007947 */ /* 0x000fea0003800000 */
.L_x_7760:
[----:B-----5:R-:W-:-:S05]  /*3d60*/  HADD2.F32 R68, -RZ, R67.H0_H0 ;  /* 0x20000043ff447230 */ /* 0x020fca0000004100 */
[----:B------:R-:W-:-:S05]  /*3d70*/  FADD.FTZ R116, R68, R116 ;  /* 0x0000007444747221 */ /* 0x000fca0000010000 */
.L_x_7761:
[----:B------:R-:W-:-:S04]  /*3d80*/  F2FP.PACK_AB R68, RZ, R116 ;  /* 0x00000074ff44723e */ /* 0x000fc800000000ff */
[----:B------:R-:W-:Y:S02]  /*3d90*/  PRMT R63, R68, 0x7610, R63 ;  /* 0x00007610443f7816 */ /* 0x000fe4000000003f */
.L_x_7762:
[----:B------:R-:W-:-:S05]  /*3da0*/  HADD2.F32 R71, -RZ, R71.H1_H1 ;  /* 0x30000047ff477230 */ /* 0x000fca0000004100 */
[----:B------:R-:W-:Y:S01]  /*3db0*/  FMUL.FTZ R129, R71, R132 ;  /* 0x0000008447817220 */ /* 0x000fe20000410000 */
[----:B------:R-:W-:Y:S05]  /*3dc0*/  @P2 BRA `(.L_x_7763) ;  /* 0x0000002000002947 */ /* 0x000fea0003800000 */
[----:B------:R-:W-:Y:S05]  /*3dd0*/  @P0 BRA `(.L_x_7764) ;  /* 0x0000003000000947 */ /* 0x000fea0003800000 */
[----:B------:R-:W-:Y:S05]  /*3de0*/  BRA `(.L_x_7765) ;  /* 0x0000004000007947 */ /* 0x000fea0003800000 */
.L_x_7763:
[----:B-----5:R-:W-:-:S05]  /*3df0*/  HADD2.F32 R68, -RZ, R67.H1_H1 ;  /* 0x30000043ff447230 */ /* 0x020fca0000004100 */
[----:B------:R-:W-:-:S05]  /*3e00*/  FADD.FTZ R129, R68, R129 ;  /* 0x0000008144817221 */ /* 0x000fca0000010000 */
.L_x_7764:
[----:B------:R-:W-:-:S04]  /*3e10*/  F2FP.PACK_AB R68, RZ, R129 ;  /* 0x00000081ff44723e */ /* 0x000fc800000000ff */
[----:B------:R-:W-:Y:S02]  /*3e20*/  PRMT R63, R63, 0x5410, R68 ;  /* 0x000054103f3f7816 */ /* 0x000fe40000000044 */
.L_x_7765:
[----:B------:R-:W-:-:S04]  /*3e30*/  @P0 LEA R68, P2, R133, c[0x0][0x188], 0x4 ;  /* 0x0000620085440a11 */ /* 0x000fc800078420ff */
[C---:B------:R-:W-:Y:S02]  /*3e40*/  @P0 LEA.HI.X R69, R133.reuse, c[0x0][0x18c], RZ, 0x4, P2 ;  /* 0x0000630085450a11 */ /* 0x040fe400010f24ff */
[----:B------:R-:W-:-:S03]  /*3e50*/  IADD3 R133, R133, 0x20, RZ ;  /* 0x0000002085857810 */ /* 0x000fc60007ffe0ff */
[----:B------:R0:W-:Y:S04]  /*3e60*/  @P0 STG.E.128 [R68.64], R60 ;  /* 0x0000003c44000986 */ /* 0x0001e8000c101d04 */
.L_x_7741:
[----:B------:R-:W-:Y:S05]  /*3e70*/  BSYNC B0 ;  /* 0x0000000000007941 */ /* 0x000fea0003800000 */
.L_x_7740:
        /* <DEDUP_REMOVED lines=18> */
.L_x_7768:
[----:B-----5:R-:W-:-:S05]  /*3fa0*/  HADD2.F32 R77, -RZ, R64.H0_H0 ;  /* 0x20000040ff4d7230 */ /* 0x020fca0000004100 */
[----:B------:R-:W-:-:S05]  /*3fb0*/  FADD.FTZ R56, R77, R56 ;  /* 0x000000384d387221 */ /* 0x000fca0000010000 */
.L_x_7769:
[----:B------:R-:W-:-:S04]  /*3fc0*/  F2FP.PACK_AB R77, RZ, R56 ;  /* 0x00000038ff4d723e */ /* 0x000fc800000000ff */
[----:B------:R-:W-:Y:S02]  /*3fd0*/  PRMT R60, R77, 0x7610, R60 ;  /* 0x000076104d3c7816 */ /* 0x000fe4000000003c */
.L_x_7770:
[----:B------:R-:W-:-:S05]  /*3fe0*/  HADD2.F32 R77, -RZ, R68.H1_H1 ;  /* 0x30000044ff4d7230 */ /* 0x000fca0000004100 */
[----:B------:R-:W-:Y:S01]  /*3ff0*/  FMUL.FTZ R77, R77, R132 ;  /* 0x000000844d4d7220 */ /* 0x000fe20000410000 */
[----:B------:R-:W-:Y:S05]  /*4000*/  @P2 BRA `(.L_x_7771) ;  /* 0x0000002000002947 */ /* 0x000fea0003800000 */
[----:B------:R-:W-:Y:S05]  /*4010*/  @P0 BRA `(.L_x_7772) ;  /* 0x0000003000000947 */ /* 0x000fea0003800000 */
[----:B------:R-:W-:Y:S05]  /*4020*/  BRA `(.L_x_7773) ;  /* 0x0000004000007947 */ /* 0x000fea0003800000 */
.L_x_7771:
[----:B-----5:R-:W-:-:S05]  /*4030*/  HADD2.F32 R68, -RZ, R64.H1_H1 ;  /* 0x30000040ff447230 */ /* 0x020fca0000004100 */
[----:B------:R-:W-:-:S05]  /*4040*/  FADD.FTZ R77, R68, R77 ;  /* 0x0000004d444d7221 */ /* 0x000fca0000010000 */
.L_x_7772:
[----:B------:R-:W-:-:S04]  /*4050*/  F2FP.PACK_AB R68, RZ, R77 ;  /* 0x0000004dff44723e */ /* 0x000fc800000000ff */
[----:B------:R-:W-:Y:S02]  /*4060*/  PRMT R60, R60, 0x5410, R68 ;  /* 0x000054103c3c7816 */ /* 0x000fe40000000044 */
.L_x_7773:
[----:B------:R-:W-:-:S05]  /*4070*/  HADD2.F32 R78, -RZ, R69.H0_H0 ;  /* 0x20000045ff4e7230 */ /* 0x000fca0000004100 */
[----:B------:R-:W-:Y:S01]  /*4080*/  FMUL.FTZ R78, R78, R132 ;  /* 0x000000844e4e7220 */ /* 0x000fe20000410000 */
[----:B------:R-:W-:Y:S05]  /*4090*/  @P2 BRA `(.L_x_7774) ;  /* 0x0000002000002947 */ /* 0x000fea0003800000 */
[----:B------:R-:W-:Y:S05]  /*40a0*/  @P0 BRA `(.L_x_7775) ;  /* 0x0000003000000947 */ /* 0x000fea0003800000 */
[----:B------:R-:W-:Y:S05]  /*40b0*/  BRA `(.L_x_7776) ;  /* 0x0000004000007947 */ /* 0x000fea0003800000 */
.L_x_7774:
[----:B-----5:R-:W-:-:S05]  /*40c0*/  HADD2.F32 R68, -RZ, R65.H0_H0 ;  /* 0x20000041ff447230 */ /* 0x020fca0000004100 */
[----:B------:R-:W-:-:S05]  /*40d0*/  FADD.FTZ R78, R68, R78 ;  /* 0x0000004e444e7221 */ /* 0x000fca0000010000 */
.L_x_7775:
[----:B------:R-:W-:-:S04]  /*40e0*/  F2FP.PACK_AB R68, RZ, R78 ;  /* 0x0000004eff44723e */ /* 0x000fc800000000ff */
[----:B------:R-:W-:Y:S02]  /*40f0*/  PRMT R61, R68, 0x7610, R61 ;  /* 0x00007610443d7816 */ /* 0x000fe4000000003d */
.L_x_7776:
[----:B------:R-:W-:-:S05]  /*4100*/  HADD2.F32 R69, -RZ, R69.H1_H1 ;  /* 0x30000045ff457230 */ /* 0x000fca0000004100 */
[----:B------:R-:W-:Y:S01]  /*4110*/  FMUL.FTZ R97, R69, R132 ;  /* 0x0000008445617220 */ /* 0x000fe20000410000 */
[----:B------:R-:W-:Y:S05]  /*4120*/  @P2 BRA `(.L_x_7777) ;  /* 0x0000002000002947 */ /* 0x000fea0003800000 */
[----:B------:R-:W-:Y:S05]  /*4130*/  @P0 BRA `(.L_x_7778) ;  /* 0x0000003000000947 */ /* 0x000fea0003800000 */
[----:B------:R-:W-:Y:S05]  /*4140*/  BRA `(.L_x_7779) ;  /* 0x0000004000007947 */ /* 0x000fea0003800000 */
.L_x_7777:
[----:B-----5:R-:W-:-:S05]  /*4150*/  HADD2.F32 R68, -RZ, R65.H1_H1 ;  /* 0x30000041ff447230 */ /* 0x020fca0000004100 */
[----:B------:R-:W-:-:S05]  /*4160*/  FADD.FTZ R97, R68, R97 ;  /* 0x0000006144617221 */ /* 0x000fca0000010000 */
.L_x_7778:
[----:B------:R-:W-:-:S04]  /*4170*/  F2FP.PACK_AB R68, RZ, R97 ;  /* 0x00000061ff44723e */ /* 0x000fc800000000ff */
[----:B------:R-:W-:Y:S02]  /*4180*/  PRMT R61, R61, 0x5410, R68 ;  /* 0x000054103d3d7816 */ /* 0x000fe40000000044 */
.L_x_7779:
[----:B------:R-:W-:-:S05]  /*4190*/  HADD2.F32 R98, -RZ, R70.H0_H0 ;  /* 0x20000046ff627230 */ /* 0x000fca0000004100 */
[----:B------:R-:W-:Y:S01]  /*41a0*/  FMUL.FTZ R98, R98, R132 ;  /* 0x0000008462627220 */ /* 0x000fe20000410000 */
[----:B------:R-:W-:Y:S05]  /*41b0*/  @P2 BRA `(.L_x_7780) ;  /* 0x0000002000002947 */ /* 0x000fea0003800000 */
[----:B------:R-:W-:Y:S05]  /*41c0*/  @P0 BRA `(.L_x_7781) ;  /* 0x0000003000000947 */ /* 0x000fea0003800000 */
[----:B------:R-:W-:Y:S05]  /*41d0*/  BRA `(.L_x_7782) ;  /* 0x0000004000007947 */ /* 0x000fea0003800000 */
.L_x_7780:
[----:B-----5:R-:W-:-:S05]  /*41e0*/  HADD2.F32 R68, -RZ, R66.H0_H0 ;  /* 0x20000042ff447230 */ /* 0x020fca0000004100 */
[----:B------:R-:W-:-:S05]  /*41f0*/  FADD.FTZ R98, R68, R98 ;  /* 0x0000006244627221 */ /* 0x000fca0000010000 */
.L_x_7781:
[----:B------:R-:W-:-:S04]  /*4200*/  F2FP.PACK_AB R68, RZ, R98 ;  /* 0x00000062ff44723e */ /* 0x000fc800000000ff */
[----:B------:R-:W-:Y:S02]  /*4210*/  PRMT R62, R68, 0x7610, R62 ;  /* 0x00007610443e7816 */ /* 0x000fe4000000003e */
.L_x_7782:
[----:B------:R-:W-:-:S05]  /*4220*/  HADD2.F32 R70, -RZ, R70.H1_H1 ;  /* 0x30000046ff467230 */ /* 0x000fca0000004100 */
[----:B------:R-:W-:Y:S01]  /*4230*/  FMUL.FTZ R117, R70, R132 ;  /* 0x0000008446757220 */ /* 0x000fe20000410000 */
[----:B------:R-:W-:Y:S05]  /*4240*/  @P2 BRA `(.L_x_7783) ;  /* 0x0000002000002947 */ /* 0x000fea0003800000 */
[----:B------:R-:W-:Y:S05]  /*4250*/  @P0 BRA `(.L_x_7784) ;  /* 0x0000003000000947 */ /* 0x000fea0003800000 */
[----:B------:R-:W-:Y:S05]  /*4260*/  BRA `(.L_x_7785) ;  /* 0x0000004000007947 */ /* 0x000fea0003800000 */
.L_x_7783:
[----:B-----5:R-:W-:-:S05]  /*4270*/  HADD2.F32 R68, -RZ, R66.H1_H1 ;  /* 0x30000042ff447230 */ /* 0x020fca0000004100 */
[----:B------:R-:W-:-:S05]  /*4280*/  FADD.FTZ R117, R68, R117 ;  /* 0x0000007544757221 */ /* 0x000fca0000010000 */
.L_x_7784:
[----:B------:R-:W-:-:S04]  /*4290*/  F2FP.PACK_AB R68, RZ, R117 ;  /* 0x00000075ff44723e */ /* 0x000fc800000000ff */
[----:B------:R-:W-:Y:S02]  /*42a0*/  PRMT R62, R62, 0x5410, R68 ;  /* 0x000054103e3e7816 */ /* 0x000fe40000000044 */
.L_x_7785:
[----:B------:R-:W-:-:S05]  /*42b0*/  HADD2.F32 R118, -RZ, R71.H0_H0 ;  /* 0x20000047ff767230 */ /* 0x000fca0000004100 */
[----:B------:R-:W-:Y:S01]  /*42c0*/  FMUL.FTZ R118, R118, R132 ;  /* 0x0000008476767220 */ /* 0x000fe20000410000 */
[----:B------:R-:W-:Y:S05]  /*42d0*/  @P2 BRA `(.L_x_7786) ;  /* 0x0000002000002947 */ /* 0x000fea0003800000 */
[----:B------:R-:W-:Y:S05]  /*42e0*/  @P0 BRA `(.L_x_7787) ;  /* 0x0000003000000947 */ /* 0x000fea0003800000 */
[----:B------:R-:W-:Y:S05]  /*42f0*/  BRA `(.L_x_7788) ;  /* 0x0000004000007947 */ /* 0x000fea0003800000 */
.L_x_7786:
[----:B-----5:R-:W-:-:S05]  /*4300*/  HADD2.F32 R68, -RZ, R67.H0_H0 ;  /* 0x20000043ff447230 */ /* 0x020fca0000004100 */
[----:B------:R-:W-:-:S05]  /*4310*/  FADD.FTZ R118, R68, R118 ;  /* 0x0000007644767221 */ /* 0x000fca0000010000 */
.L_x_7787:
[----:B------:R-:W-:-:S04]  /*4320*/  F2FP.PACK_AB R68, RZ, R118 ;  /* 0x00000076ff44723e */ /* 0x000fc800000000ff */
[----:B------:R-:W-:Y:S02]  /*4330*/  PRMT R63, R68, 0x7610, R63 ;  /* 0x00007610443f7816 */ /* 0x000fe4000000003f */
.L_x_7788:
[----:B------:R-:W-:-:S05]  /*4340*/  HADD2.F32 R71, -RZ, R71.H1_H1 ;  /* 0x30000047ff477230 */ /* 0x000fca0000004100 */
[----:B------:R-:W-:Y:S01]  /*4350*/  FMUL.FTZ R130, R71, R132 ;  /* 0x0000008447827220 */ /* 0x000fe20000410000 */
[----:B------:R-:W-:Y:S05]  /*4360*/  @P2 BRA `(.L_x_7789) ;  /* 0x0000002000002947 */ /* 0x000fea0003800000 */
[----:B------:R-:W-:Y:S05]  /*4370*/  @P0 BRA `(.L_x_7790) ;  /* 0x0000003000000947 */ /* 0x000fea0003800000 */
[----:B------:R-:W-:Y:S05]  /*4380*/  BRA `(.L_x_7791) ;  /* 0x0000004000007947 */ /* 0x000fea0003800000 */
.L_x_7789:
[----:B-----5:R-:W-:-:S05]  /*4390*/  HADD2.F32 R68, -RZ, R67.H1_H1 ;  /* 0x30000043ff447230 */ /* 0x020fca0000004100 */
[----:B------:R-:W-:-:S05]  /*43a0*/  FADD.FTZ R130, R68, R130 ;  /* 0x0000008244827221 */ /* 0x000fca0000010000 */
.L_x_7790:
[----:B------:R-:W-:-:S04]  /*43b0*/  F2FP.PACK_AB R68, RZ, R130 ;  /* 0x00000082ff44723e */ /* 0x000fc800000000ff */
[----:B------:R-:W-:Y:S02]  /*43c0*/  PRMT R63, R63, 0x5410, R68 ;  /* 0x000054103f3f7816 */ /* 0x000fe40000000044 */
.L_x_7791:
[----:B------:R-:W-:-:S04]  /*43d0*/  @P0 LEA R68, P2, R133, c[0x0][0x188], 0x4 ;  /* 0x0000620085440a11 */ /* 0x000fc800078420ff */
[C---:B------:R-:W-:Y:S02]  /*43e0*/  @P0 LEA.HI.X R69, R133.reuse, c[0x0][0x18c], RZ, 0x4, P2 ;  /* 0x0000630085450a11 */ /* 0x040fe400010f24ff */
[----:B------:R-:W-:-:S03]  /*43f0*/  IADD3 R133, R133, 0x20, RZ ;  /* 0x0000002085857810 */ /* 0x000fc60007ffe0ff */
[----:B------:R0:W-:Y:S04]  /*4400*/  @P0 STG.E.128 [R68.64], R60 ;  /* 0x0000003c44000986 */ /* 0x0001e8000c101d04 */
.L_x_7767:
[----:B------:R-:W-:Y:S05]  /*4410*/  BSYNC B0 ;  /* 0x0000000000007941 */ /* 0x000fea0003800000 */
.L_x_7766:
        /* <DEDUP_REMOVED lines=18> */
.L_x_7794:
[----:B-----5:R-:W-:-:S05]  /*4540*/  HADD2.F32 R79, -RZ, R64.H0_H0 ;  /* 0x20000040ff4f7230 */ /* 0x020fca0000004100 */
[----:B------:R-:W-:-:S05]  /*4550*/  FADD.FTZ R57, R79, R57 ;  /* 0x000000394f397221 */ /* 0x000fca0000010000 */
.L_x_7795:
[----:B------:R-:W-:-:S04]  /*4560*/  F2FP.PACK_AB R79, RZ, R57 ;  /* 0x00000039ff4f723e */ /* 0x000fc800000000ff */
[----:B------:R-:W-:Y:S02]  /*4570*/  PRMT R60, R79, 0x7610, R60 ;  /* 0x000076104f3c7816 */ /* 0x000fe4000000003c */
.L_x_7796:
[----:B------:R-:W-:-:S05]  /*4580*/  HADD2.F32 R79, -RZ, R68.H1_H1 ;  /* 0x30000044ff4f7230 */ /* 0x000fca0000004100 */
[----:B------:R-:W-:Y:S01]  /*4590*/  FMUL.FTZ R79, R79, R132 ;  /* 0x000000844f4f7220 */ /* 0x000fe20000410000 */
[----:B------:R-:W-:Y:S05]  /*45a0*/  @P2 BRA `(.L_x_7797) ;  /* 0x0000002000002947 */ /* 0x000fea0003800000 */
[----:B------:R-:W-:Y:S05]  /*45b0*/  @P0 BRA `(.L_x_7798) ;  /* 0x0000003000000947 */ /* 0x000fea0003800000 */
[----:B------:R-:W-:Y:S05]  /*45c0*/  BRA `(.L_x_7799) ;  /* 0x0000004000007947 */ /* 0x000fea0003800000 */
.L_x_7797:
[----:B-----5:R-:W-:-:S05]  /*45d0*/  HADD2.F32 R68, -RZ, R64.H1_H1 ;  /* 0x30000040ff447230 */ /* 0x020fca0000004100 */
[----:B------:R-:W-:-:S05]  /*45e0*/  FADD.FTZ R79, R68, R79 ;  /* 0x0000004f444f7221 */ /* 0x000fca0000010000 */
.L_x_7798:
[----:B------:R-:W-:-:S04]  /*45f0*/  F2FP.PACK_AB R68, RZ, R79 ;  /* 0x0000004fff44723e */ /* 0x000fc800000000ff */
[----:B------:R-:W-:Y:S02]  /*4600*/  PRMT R60, R60, 0x5410, R68 ;  /* 0x000054103c3c7816 */ /* 0x000fe40000000044 */
.L_x_7799:
[----:B------:R-:W-:-:S05]  /*4610*/  HADD2.F32 R80, -RZ, R69.H0_H0 ;  /* 0x20000045ff507230 */ /* 0x000fca0000004100 */
[----:B------:R-:W-:Y:S01]  /*4620*/  FMUL.FTZ R80, R80, R132 ;  /* 0x0000008450507220 */ /* 0x000fe20000410000 */
[----:B------:R-:W-:Y:S05]  /*4630*/  @P2 BRA `(.L_x_7800) ;  /* 0x0000002000002947 */ /* 0x000fea0003800000 */
[----:B------:R-:W-:Y:S05]  /*4640*/  @P0 BRA `(.L_x_7801) ;  /* 0x0000003000000947 */ /* 0x000fea0003800000 */
[----:B------:R-:W-:Y:S05]  /*4650*/  BRA `(.L_x_7802) ;  /* 0x0000004000007947 */ /* 0x000fea0003800000 */
.L_x_7800:
[----:B-----5:R-:W-:-:S05]  /*4660*/  HADD2.F32 R68, -RZ, R65.H0_H0 ;  /* 0x20000041ff447230 */ /* 0x020fca0000004100 */
[----:B------:R-:W-:-:S05]  /*4670*/  FADD.FTZ R80, R68, R80 ;  /* 0x0000005044507221 */ /* 0x000fca0000010000 */
.L_x_7801:
[----:B------:R-:W-:-:S04]  /*4680*/  F2FP.PACK_AB R68, RZ, R80 ;  /* 0x00000050ff44723e */ /* 0x000fc800000000ff */
[----:B------:R-:W-:Y:S02]  /*4690*/  PRMT R61, R68, 0x7610, R61 ;  /* 0x00007610443d7816 */ /* 0x000fe4000000003d */
.L_x_7802:
[----:B------:R-:W-:-:S05]  /*46a0*/  HADD2.F32 R69, -RZ, R69.H1_H1 ;  /* 0x30000045ff457230 */ /* 0x000fca0000004100 */
[----:B------:R-:W-:Y:S01]  /*46b0*/  FMUL.FTZ R99, R69, R132 ;  /* 0x0000008445637220 */ /* 0x000fe20000410000 */
[----:B------:R-:W-:Y:S05]  /*46c0*/  @P2 BRA `(.L_x_7803) ;  /* 0x0000002000002947 */ /* 0x000fea0003800000 */
[----:B------:R-:W-:Y:S05]  /*46d0*/  @P0 BRA `(.L_x_7804) ;  /* 0x0000003000000947 */ /* 0x000fea0003800000 */
[----:B------:R-:W-:Y:S05]  /*46e0*/  BRA `(.L_x_7805) ;  /* 0x0000004000007947 */ /* 0x000fea0003800000 */
.L_x_7803:
[----:B-----5:R-:W-:-:S05]  /*46f0*/  HADD2.F32 R68, -RZ, R65.H1_H1 ;  /* 0x30000041ff447230 */ /* 0x020fca0000004100 */
[----:B------:R-:W-:-:S05]  /*4700*/  FADD.FTZ R99, R68, R99 ;  /* 0x0000006344637221 */ /* 0x000fca0000010000 */
.L_x_7804:
[----:B------:R-:W-:-:S04]  /*4710*/  F2FP.PACK_AB R68, RZ, R99 ;  /* 0x00000063ff44723e */ /* 0x000fc800000000ff */
[----:B------:R-:W-:Y:S02]  /*4720*/  PRMT R61, R61, 0x5410, R68 ;  /* 0x000054103d3d7816 */ /* 0x000fe40000000044 */
.L_x_7805:
[----:B------:R-:W-:-:S05]  /*4730*/  HADD2.F32 R100, -RZ, R70.H0_H0 ;  /* 0x20000046ff647230 */ /* 0x000fca0000004100 */
[----:B------:R-:W-:Y:S01]  /*4740*/  FMUL.FTZ R100, R100, R132 ;  /* 0x0000008464647220 */ /* 0x000fe20000410000 */
[----:B------:R-:W-:Y:S05]  /*4750*/  @P2 BRA `(.L_x_7806) ;  /* 0x0000002000002947 */ /* 0x000fea0003800000 */
[----:B------:R-:W-:Y:S05]  /*4760*/  @P0 BRA `(.L_x_7807) ;  /* 0x0000003000000947 */ /* 0x000fea0003800000 */
[----:B------:R-:W-:Y:S05]  /*4770*/  BRA `(.L_x_7808) ;  /* 0x0000004000007947 */ /* 0x000fea0003800000 */
.L_x_7806:
[----:B-----5:R-:W-:-:S05]  /*4780*/  HADD2.F32 R68, -RZ, R66.H0_H0 ;  /* 0x20000042ff447230 */ /* 0x020fca0000004100 */
[----:B------:R-:W-:-:S05]  /*4790*/  FADD.FTZ R100, R68, R100 ;  /* 0x0000006444647221 */ /* 0x000fca0000010000 */
.L_x_7807:
[----:B------:R-:W-:-:S04]  /*47a0*/  F2FP.PACK_AB R68, RZ, R100 ;  /* 0x00000064ff44723e */ /* 0x000fc800000000ff */
[----:B------:R-:W-:Y:S02]  /*47b0*/  PRMT R62, R68, 0x7610, R62 ;  /* 0x00007610443e7816 */ /* 0x000fe4000000003e */
.L_x_7808:
[----:B------:R-:W-:-:S05]  /*47c0*/  HADD2.F32 R70, -RZ, R70.H1_H1 ;  /* 0x30000046ff467230 */ /* 0x000fca0000004100 */
[----:B------:R-:W-:Y:S01]  /*47d0*/  FMUL.FTZ R119, R70, R132 ;  /* 0x0000008446777220 */ /* 0x000fe20000410000 */
[----:B------:R-:W-:Y:S05]  /*47e0*/  @P2 BRA `(.L_x_7809) ;  /* 0x0000002000002947 */ /* 0x000fea0003800000 */
[----:B------:R-:W-:Y:S05]  /*47f0*/  @P0 BRA `(.L_x_7810) ;  /* 0x0000003000000947 */ /* 0x000fea0003800000 */
[----:B------:R-:W-:Y:S05]  /*4800*/  BRA `(.L_x_7811) ;  /* 0x0000004000007947 */ /* 0x000fea0003800000 */
.L_x_7809:
[----:B-----5:R-:W-:-:S05]  /*4810*/  HADD2.F32 R68, -RZ, R66.H1_H1 ;  /* 0x30000042ff447230 */ /* 0x020fca0000004100 */
[----:B------:R-:W-:-:S05]  /*4820*/  FADD.FTZ R119, R68, R119 ;  /* 0x0000007744777221 */ /* 0x000fca0000010000 */
.L_x_7810:
[----:B------:R-:W-:-:S04]  /*4830*/  F2FP.PACK_AB R68, RZ, R119 ;  /* 0x00000077ff44723e */ /* 0x000fc800000000ff */
[----:B------:R-:W-:Y:S02]  /*4840*/  PRMT R62, R62, 0x5410, R68 ;  /* 0x000054103e3e7816 */ /* 0x000fe40000000044 */
.L_x_7811:
[----:B------:R-:W-:-:S05]  /*4850*/  HADD2.F32 R120, -RZ, R71.H0_H0 ;  /* 0x20000047ff787230 */ /* 0x000fca0000004100 */
[----:B------:R-:W-:Y:S01]  /*4860*/  FMUL.FTZ R120, R120, R132 ;  /* 0x0000008478787220 */ /* 0x000fe20000410000 */
[----:B------:R-:W-:Y:S05]  /*4870*/  @P2 BRA `(.L_x_7812) ;  /* 0x0000002000002947 */ /* 0x000fea0003800000 */
[----:B------:R-:W-:Y:S05]  /*4880*/  @P0 BRA `(.L_x_7813) ;  /* 0x0000003000000947 */ /* 0x000fea0003800000 */
[----:B------:R-:W-:Y:S05]  /*4890*/  BRA `(.L_x_7814) ;  /* 0x0000004000007947 */ /* 0x000fea0003800000 */
.L_x_7812:
[----:B-----5:R-:W-:-:S05]  /*48a0*/  HADD2.F32 R68, -RZ, R67.H0_H0 ;  /* 0x20000043ff447230 */ /* 0x020fca0000004100 */
[----:B------:R-:W-:-:S05]  /*48b0*/  FADD.FTZ R120, R68, R120 ;  /* 0x0000007844787221 */ /* 0x000fca0000010000 */
.L_x_7813:
[----:B------:R-:W-:-:S04]  /*48c0*/  F2FP.PACK_AB R68, RZ, R120 ;  /* 0x00000078ff44723e */ /* 0x000fc800000000ff */
[----:B------:R-:W-:Y:S02]  /*48d0*/  PRMT R63, R68, 0x7610, R63 ;  /* 0x00007610443f7816 */ /* 0x000fe4000000003f */
.L_x_7814:
[----:B------:R-:W-:-:S05]  /*48e0*/  HADD2.F32 R71, -RZ, R71.H1_H1 ;  /* 0x30000047ff477230 */ /* 0x000fca0000004100 */
[----:B------:R-:W-:Y:S01]  /*48f0*/  FMUL.FTZ R131, R71, R132 ;  /* 0x0000008447837220 */ /* 0x000fe20000410000 */
[----:B------:R-:W-:Y:S05]  /*4900*/  @P2 BRA `(.L_x_7815) ;  /* 0x0000002000002947 */ /* 0x000fea0003800000 */
[----:B------:R-:W-:Y:S05]  /*4910*/  @P0 BRA `(.L_x_7816) ;  /* 0x0000003000000947 */ /* 0x000fea0003800000 */
[----:B------:R-:W-:Y:S05]  /*4920*/  BRA `(.L_x_7817) ;  /* 0x0000004000007947 */ /* 0x000fea0003800000 */
.L_x_7815:
[----:B-----5:R-:W-:-:S05]  /*4930*/  HADD2.F32 R68, -RZ, R67.H1_H1 ;  /* 0x30000043ff447230 */ /* 0x020fca0000004100 */
[----:B------:R-:W-:-:S05]  /*4940*/  FADD.FTZ R131, R68, R131 ;  /* 0x0000008344837221 */ /* 0x000fca0000010000 */
.L_x_7816:
[----:B------:R-:W-:-:S04]  /*4950*/  F2FP.PACK_AB R68, RZ, R131 ;  /* 0x00000083ff44723e */ /* 0x000fc800000000ff */
[----:B------:R-:W-:Y:S02]  /*4960*/  PRMT R63, R63, 0x5410, R68 ;  /* 0x000054103f3f7816 */ /* 0x000fe40000000044 */
.L_x_7817:
[----:B------:R-:W-:-:S04]  /*4970*/  @P0 LEA R68, P2, R133, c[0x0][0x188], 0x4 ;  /* 0x0000620085440a11 */ /* 0x000fc800078420ff */
[C---:B------:R-:W-:Y:S02]  /*4980*/  @P0 LEA.HI.X R69, R133.reuse, c[0x0][0x18c], RZ, 0x4, P2 ;  /* 0x0000630085450a11 */ /* 0x040fe400010f24ff */
[----:B------:R-:W-:-:S03]  /*4990*/  IADD3 R133, R133, 0x20, RZ ;  /* 0x0000002085857810 */ /* 0x000fc60007ffe0ff */
[----:B------:R0:W-:Y:S04]  /*49a0*/  @P0 STG.E.128 [R68.64], R60 ;  /* 0x0000003c44000986 */ /* 0x0001e8000c101d04 */
.L_x_7793:
[----:B------:R-:W-:Y:S05]  /*49b0*/  BSYNC B0 ;  /* 0x0000000000007941 */ /* 0x000fea0003800000 */
.L_x_7792:
        /* <DEDUP_REMOVED lines=18> */
.L_x_7820:
[----:B-----5:R-:W-:-:S05]  /*4ae0*/  HADD2.F32 R81, -RZ, R64.H0_H0 ;  /* 0x20000040ff517230 */ /* 0x020fca0000004100 */
[----:B------:R-:W-:-:S05]  /*4af0*/  FADD.FTZ R58, R81, R58 ;  /* 0x0000003a513a7221 */ /* 0x000fca0000010000 */
.L_x_7821:
[----:B------:R-:W-:-:S04]  /*4b00*/  F2FP.PACK_AB R81, RZ, R58 ;  /* 0x0000003aff51723e */ /* 0x000fc800000000ff */
[----:B------:R-:W-:Y:S02]  /*4b10*/  PRMT R60, R81, 0x7610, R60 ;  /* 0x00007610513c7816 */ /* 0x000fe4000000003c */
.L_x_7822:
[----:B------:R-:W-:-:S05]  /*4b20*/  HADD2.F32 R81, -RZ, R68.H1_H1 ;  /* 0x30000044ff517230 */ /* 0x000fca0000004100 */
[----:B------:R-:W-:Y:S01]  /*4b30*/  FMUL.FTZ R81, R81, R132 ;  /* 0x0000008451517220 */ /* 0x000fe20000410000 */
[----:B------:R-:W-:Y:S05]  /*4b40*/  @P2 BRA `(.L_x_7823) ;  /* 0x0000002000002947 */ /* 0x000fea0003800000 */
[----:B------:R-:W-:Y:S05]  /*4b50*/  @P0 BRA `(.L_x_7824) ;  /* 0x0000003000000947 */ /* 0x000fea0003800000 */
[----:B------:R-:W-:Y:S05]  /*4b60*/  BRA `(.L_x_7825) ;  /* 0x0000004000007947 */ /* 0x000fea0003800000 */
.L_x_7823:
[----:B-----5:R-:W-:-:S05]  /*4b70*/  HADD2.F32 R68, -RZ, R64.H1_H1 ;  /* 0x30000040ff447230 */ /* 0x020fca0000004100 */
[----:B------:R-:W-:-:S05]  /*4b80*/  FADD.FTZ R81, R68, R81 ;  /* 0x0000005144517221 */ /* 0x000fca0000010000 */
.L_x_7824:
[----:B------:R-:W-:-:S04]  /*4b90*/  F2FP.PACK_AB R68, RZ, R81 ;  /* 0x00000051ff44723e */ /* 0x000fc800000000ff */
[----:B------:R-:W-:Y:S02]  /*4ba0*/  PRMT R60, R60, 0x5410, R68 ;  /* 0x000054103c3c7816 */ /* 0x000fe40000000044 */
.L_x_7825:
[----:B------:R-:W-:-:S05]  /*4bb0*/  HADD2.F32 R82, -RZ, R69.H0_H0 ;  /* 0x20000045ff527230 */ /* 0x000fca0000004100 */
[----:B------:R-:W-:Y:S01]  /*4bc0*/  FMUL.FTZ R82, R82, R132 ;  /* 0x0000008452527220 */ /* 0x000fe20000410000 */
[----:B------:R-:W-:Y:S05]  /*4bd0*/  @P2 BRA `(.L_x_7826) ;  /* 0x0000002000002947 */ /* 0x000fea0003800000 */
[----:B------:R-:W-:Y:S05]  /*4be0*/  @P0 BRA `(.L_x_7827) ;  /* 0x0000003000000947 */ /* 0x000fea0003800000 */
[----:B------:R-:W-:Y:S05]  /*4bf0*/  BRA `(.L_x_7828) ;  /* 0x0000004000007947 */ /* 0x000fea0003800000 */
.L_x_7826:
[----:B-----5:R-:W-:-:S05]  /*4c00*/  HADD2.F32 R68, -RZ, R65.H0_H0 ;  /* 0x20000041ff447230 */ /* 0x020fca0000004100 */
[----:B------:R-:W-:-:S05]  /*4c10*/  FADD.FTZ R82, R68, R82 ;  /* 0x0000005244527221 */ /* 0x000fca0000010000 */
.L_x_7827:
[----:B------:R-:W-:-:S04]  /*4c20*/  F2FP.PACK_AB R68, RZ, R82 ;  /* 0x00000052ff44723e */ /* 0x000fc800000000ff */
[----:B------:R-:W-:Y:S02]  /*4c30*/  PRMT R61, R68, 0x7610, R61 ;  /* 0x00007610443d7816 */ /* 0x000fe4000000003d */
.L_x_7828:
[----:B------:R-:W-:-:S05]  /*4c40*/  HADD2.F32 R69, -RZ, R69.H1_H1 ;  /* 0x30000045ff457230 */ /* 0x000fca0000004100 */
[----:B------:R-:W-:Y:S01]  /*4c50*/  FMUL.FTZ R101, R69, R132 ;  /* 0x0000008445657220 */ /* 0x000fe20000410000 */
[----:B------:R-:W-:Y:S05]  /*4c60*/  @P2 BRA `(.L_x_7829) ;  /* 0x0000002000002947 */ /* 0x000fea0003800000 */
[----:B------:R-:W-:Y:S05]  /*4c70*/  @P0 BRA `(.L_x_7830) ;  /* 0x0000003000000947 */ /* 0x000fea0003800000 */
[----:B------:R-:W-:Y:S05]  /*4c80*/  BRA `(.L_x_7831) ;  /* 0x0000004000007947 */ /* 0x000fea0003800000 */
.L_x_7829:
[----:B-----5:R-:W-:-:S05]  /*4c90*/  HADD2.F32 R68, -RZ, R65.H1_H1 ;  /* 0x30000041ff447230 */ /* 0x020fca0000004100 */
[----:B------:R-:W-:-:S05]  /*4ca0*/  FADD.FTZ R101, R68, R101 ;  /* 0x0000006544657221 */ /* 0x000fca0000010000 */
.L_x_7830:
[----:B------:R-:W-:-:S04]  /*4cb0*/  F2FP.PACK_AB R68, RZ, R101 ;  /* 0x00000065ff44723e */ /* 0x000fc800000000ff */
[----:B------:R-:W-:Y:S02]  /*4cc0*/  PRMT R61, R61, 0x5410, R68 ;  /* 0x000054103d3d7816 */ /* 0x000fe40000000044 */
.L_x_7831:
[----:B------:R-:W-:-:S05]  /*4cd0*/  HADD2.F32 R102, -RZ, R70.H0_H0 ;  /* 0x20000046ff667230 */ /* 0x000fca0000004100 */
[----:B------:R-:W-:Y:S01]  /*4ce0*/  FMUL.FTZ R102, R102, R132 ;  /* 0x0000008466667220 */ /* 0x000fe20000410000 */
[----:B------:R-:W-:Y:S05]  /*4cf0*/  @P2 BRA `(.L_x_7832) ;  /* 0x0000002000002947 */ /* 0x000fea0003800000 */
[----:B------:R-:W-:Y:S05]  /*4d00*/  @P0 BRA `(.L_x_7833) ;  /* 0x0000003000000947 */ /* 0x000fea0003800000 */
[----:B------:R-:W-:Y:S05]  /*4d10*/  BRA `(.L_x_7834) ;  /* 0x0000004000007947 */ /* 0x000fea0003800000 */
.L_x_7832:
[----:B-----5:R-:W-:-:S05]  /*4d20*/  HADD2.F32 R68, -RZ, R66.H0_H0 ;  /* 0x20000042ff447230 */ /* 0x020fca0000004100 */
[----:B------:R-:W-:-:S05]  /*4d30*/  FADD.FTZ R102, R68, R102 ;  /* 0x0000006644667221 */ /* 0x000fca0000010000 */
.L_x_7833:
[----:B------:R-:W-:-:S04]  /*4d40*/  F2FP.PACK_AB R68, RZ, R102 ;  /* 0x00000066ff44723e */ /* 0x000fc800000000ff */
[----:B------:R-:W-:Y:S02]  /*4d50*/  PRMT R62, R68, 0x7610, R62 ;  /* 0x00007610443e7816 */ /* 0x000fe4000000003e */
.L_x_7834:
[----:B------:R-:W-:-:S05]  /*4d60*/  HADD2.F32 R70, -RZ, R70.H1_H1 ;  /* 0x30000046ff467230 */ /* 0x000fca0000004100 */
[----:B------:R-:W-:Y:S01]  /*4d70*/  FMUL.FTZ R121, R70, R132 ;  /* 0x0000008446797220 */ /* 0x000fe20000410000 */
[----:B------:R-:W-:Y:S05]  /*4d80*/  @P2 BRA `(.L_x_7835) ;  /* 0x0000002000002947 */ /* 0x000fea0003800000 */
[----:B------:R-:W-:Y:S05]  /*4d90*/  @P0 BRA `(.L_x_7836) ;  /* 0x0000003000000947 */ /* 0x000fea0003800000 */
[----:B------:R-:W-:Y:S05]  /*4da0*/  BRA `(.L_x_7837) ;  /* 0x0000004000007947 */ /* 0x000fea0003800000 */
.L_x_7835:
[----:B-----5:R-:W-:-:S05]  /*4db0*/  HADD2.F32 R68, -RZ, R66.H1_H1 ;  /* 0x30000042ff447230 */ /* 0x020fca0000004100 */
[----:B------:R-:W-:-:S05]  /*4dc0*/  FADD.FTZ R121, R68, R121 ;  /* 0x0000007944797221 */ /* 0x000fca0000010000 */
.L_x_7836:
[----:B------:R-:W-:-:S04]  /*4dd0*/  F2FP.PACK_AB R68, RZ, R121 ;  /* 0x00000079ff44723e */ /* 0x000fc800000000ff */
[----:B------:R-:W-:Y:S02]  /*4de0*/  PRMT R62, R62, 0x5410, R68 ;  /* 0x000054103e3e7816 */ /* 0x000fe40000000044 */
.L_x_7837:
[----:B------:R-:W-:-:S05]  /*4df0*/  HADD2.F32 R122, -RZ, R71.H0_H0 ;  /* 0x20000047ff7a7230 */ /* 0x000fca0000004100 */
[----:B------:R-:W-:Y:S01]  /*4e00*/  FMUL.FTZ R122, R122, R132 ;  /* 0x000000847a7a7220 */ /* 0x000fe20000410000 */
[----:B------:R-:W-:Y:S05]  /*4e10*/  @P2 BRA `(.L_x_7838) ;  /* 0x0000002000002947 */ /* 0x000fea0003800000 */
[----:B------:R-:W-:Y:S05]  /*4e20*/  @P0 BRA `(.L_x_7839) ;  /* 0x0000003000000947 */ /* 0x000fea0003800000 */
[----:B------:R-:W-:Y:S05]  /*4e30*/  BRA `(.L_x_7840) ;  /* 0x0000004000007947 */ /* 0x000fea0003800000 */
.L_x_7838:
[----:B-----5:R-:W-:-:S05]  /*4e40*/  HADD2.F32 R68, -RZ, R67.H0_H0 ;  /* 0x20000043ff447230 */ /* 0x020fca0000004100 */
[----:B------:R-:W-:-:S05]  /*4e50*/  FADD.FTZ R122, R68, R122 ;  /* 0x0000007a447a7221 */ /* 0x000fca0000010000 */
.L_x_7839:
[----:B------:R-:W-:-:S04]  /*4e60*/  F2FP.PACK_AB R68, RZ, R122 ;  /* 0x0000007aff44723e */ /* 0x000fc800000000ff */
[----:B------:R-:W-:Y:S02]  /*4e70*/  PRMT R63, R68, 0x7610, R63 ;  /* 0x00007610443f7816 */ /* 0x000fe4000000003f */
.L_x_7840:
[----:B------:R-:W-:-:S05]  /*4e80*/  HADD2.F32 R71, -RZ, R71.H1_H1 ;  /* 0x30000047ff477230 */ /* 0x000fca0000004100 */
[----:B------:R-:W-:Y:S01]  /*4e90*/  FMUL.FTZ R134, R71, R132 ;  /* 0x0000008447867220 */ /* 0x000fe20000410000 */
[----:B------:R-:W-:Y:S05]  /*4ea0*/  @P2 BRA `(.L_x_7841) ;  /* 0x0000002000002947 */ /* 0x000fea0003800000 */
[----:B------:R-:W-:Y:S05]  /*4eb0*/  @P0 BRA `(.L_x_7842) ;  /* 0x0000003000000947 */ /* 0x000fea0003800000 */
[----:B------:R-:W-:Y:S05]  /*4ec0*/  BRA `(.L_x_7843) ;  /* 0x0000004000007947 */ /* 0x000fea0003800000 */
.L_x_7841:
[----:B-----5:R-:W-:-:S05]  /*4ed0*/  HADD2.F32 R68, -RZ, R67.H1_H1 ;  /* 0x30000043ff447230 */ /* 0x020fca0000004100 */
[----:B------:R-:W-:-:S05]  /*4ee0*/  FADD.FTZ R134, R68, R134 ;  /* 0x0000008644867221 */ /* 0x000fca0000010000 */
.L_x_7842:
[----:B------:R-:W-:-:S04]  /*4ef0*/  F2FP.PACK_AB R68, RZ, R134 ;  /* 0x00000086ff44723e */ /* 0x000fc800000000ff */
[----:B------:R-:W-:Y:S02]  /*4f00*/  PRMT R63, R63, 0x5410, R68 ;  /* 0x000054103f3f7816 */ /* 0x000fe40000000044 */
.L_x_7843:
[----:B------:R-:W-:-:S04]  /*4f10*/  @P0 LEA R68, P2, R133, c[0x0][0x188], 0x4 ;  /* 0x0000620085440a11 */ /* 0x000fc800078420ff */
[----:B------:R-:W-:-:S05]  /*4f20*/  @P0 LEA.HI.X R69, R133, c[0x0][0x18c], RZ, 0x4, P2 ;  /* 0x0000630085450a11 */ /* 0x000fca00010f24ff */
[----:B------:R0:W-:Y:S04]  /*4f30*/  @P0 STG.E.128 [R68.64], R60 ;  /* 0x0000003c44000986 */ /* 0x0001e8000c101d04 */
.L_x_7819:
[----:B------:R-:W-:Y:S05]  /*4f40*/  BSYNC B0 ;  /* 0x0000000000007941 */ /* 0x000fea0003800000 */
.L_x_7818:
        /* <DEDUP_REMOVED lines=103> */
.L_x_7868:
        /* <DEDUP_REMOVED lines=189> */
.L_x_7869:
        /* <DEDUP_REMOVED lines=40> */
[----:B------:R-:W-:Y:S01]  /*6410*/  F2FP.PACK_AB R68, R69, R68 ;  /* 0x000000444544723e */ /* 0x000fe200000000ff */
        /* <DEDUP_REMOVED lines=9> */
[----:B------:R-:W-:Y:S01]  /*64b0*/  F2FP.PACK_AB R69, R70, R69 ;  /* 0x000000454645723e */ /* 0x000fe200000000ff */
[----:B------:R-:W-:Y:S02]  /*64c0*/  FADD.FTZ R70, R84, -R132 ;  /* 0x8000008454467221 */ /* 0x000fe40000010000 */
[C---:B------:R-:W-:Y:S02]  /*64d0*/  FMUL.FTZ R71, R202.reuse, R71 ;  /* 0x00000047ca477220 */ /* 0x040fe40000410000 */
[----:B------:R-:W-:Y:S02]  /*64e0*/  FMUL.FTZ R70, R202, R70 ;  /* 0x00000046ca467220 */ /* 0x000fe40000410000 */
[----:B------:R-:W-:Y:S02]  /*64f0*/  FFMA.FTZ R71, R250, R71, R249 ;  /* 0x00000047fa477223 */ /* 0x000fe400000100f9 */
[----:B------:R-:W-:-:S05]  /*6500*/  FFMA.FTZ R70, R133, R70, R251 ;  /* 0x0000004685467223 */ /* 0x000fca00000100fb */
[----:B------:R-:W-:Y:S01]  /*6510*/  F2FP.PACK_AB R70, R71, R70 ;  /* 0x000000464746723e */ /* 0x000fe200000000ff */
[--C-:B------:R-:W-:Y:S02]  /*6520*/  FADD.FTZ R71, R104, -R132.reuse ;  /* 0x8000008468477221 */ /* 0x100fe40000010000 */
[----:B------:R-:W-:Y:S02]  /*6530*/  FADD.FTZ R132, R123, -R132 ;  /* 0x800000847b847221 */ /* 0x000fe40000010000 */
[C---:B------:R-:W-:Y:S02]  /*6540*/  FMUL.FTZ R71, R202.reuse, R71 ;  /* 0x00000047ca477220 */ /* 0x040fe40000410000 */
[----:B------:R-:W-:Y:S02]  /*6550*/  FMUL.FTZ R132, R202, R132 ;  /* 0x00000084ca847220 */ /* 0x000fe40000410000 */
[----:B------:R-:W-:Y:S02]  /*6560*/  FFMA.FTZ R71, R248, R71, R247 ;  /* 0x00000047f8477223 */ /* 0x000fe400000100f7 */
[----:B------:R-:W-:-:S05]  /*6570*/  FFMA.FTZ R132, R246, R132, R245 ;  /* 0x00000084f6847223 */ /* 0x000fca00000100f5 */
[----:B------:R-:W-:Y:S01]  /*6580*/  F2FP.PACK_AB R71, R132, R71 ;  /* 0x000000478447723e */ /* 0x000fe200000000ff */
[----:B------:R-:W-:-:S10]  /*6590*/  HFMA2.MMA R132, -RZ, RZ, 0, 9.5367431640625e-07 ;  /* 0x00000010ff847435 */ /* 0x000fd400000001ff */
[----:B------:R-:W-:-:S05]  /*65a0*/  IMAD.WIDE.U32 R132, R59, R132, c[0x0][0x208] ;  /* 0x000082003b847625 */ /* 0x000fca00078e0084 */
[----:B------:R0:W-:Y:S01]  /*65b0*/  STG.E.128 [R132.64], R68 ;  /* 0x0000004484007986 */ /* 0x0001e2000c101d04 */
[----:B------:R-:W-:-:S03]  /*65c0*/  IADD3 R59, R59, 0x20, RZ ;  /* 0x000000203b3b7810 */ /* 0x000fc60007ffe0ff */
.L_x_7847:
[----:B------:R-:W-:Y:S05]  /*65d0*/  BSYNC B0 ;  /* 0x0000000000007941 */ /* 0x000fea0003800000 */
.L_x_7846:
        /* <DEDUP_REMOVED lines=12> */
[----:B------:R-:W-:Y:S01]  /*66a0*/  F2FP.PACK_AB R68, R69, R68 ;  /* 0x000000444544723e */ /* 0x000fe200000000ff */
[----:B------:R-:W-:Y:S02]  /*66b0*/  FADD.FTZ R69, R45, -R132 ;  /* 0x800000842d457221 */ /* 0x000fe40000010000 */
[C---:B------:R-:W-:Y:S02]  /*66c0*/  FMUL.FTZ R70, R202.reuse, R70 ;  /* 0x00000046ca467220 */ /* 0x040fe40000410000 */
[----:B------:R-:W-:Y:S02]  /*66d0*/  FMUL.FTZ R69, R202, R69 ;  /* 0x00000045ca457220 */ /* 0x000fe40000410000 */
[----:B------:R-:W-:-:S02]  /*66e0*/  FFMA.FTZ R70, R238, R70, R237 ;  /* 0x00000046ee467223 */ /* 0x000fc400000100ed */
[----:B------:R-:W-:Y:S02]  /*66f0*/  FFMA.FTZ R69, R240, R69, R239 ;  /* 0x00000045f0457223 */ /* 0x000fe400000100ef */
[----:B------:R-:W-:-:S03]  /*6700*/  FMUL.FTZ R71, R202, R71 ;  /* 0x00000047ca477220 */ /* 0x000fc60000410000 */
[----:B------:R-:W-:Y:S01]  /*6710*/  F2FP.PACK_AB R69, R70, R69 ;  /* 0x000000454645723e */ /* 0x000fe200000000ff */
[----:B------:R-:W-:Y:S02]  /*6720*/  FADD.FTZ R70, R86, -R132 ;  /* 0x8000008456467221 */ /* 0x000fe40000010000 */
[----:B------:R-:W-:Y:S02]  /*6730*/  FFMA.FTZ R71, R234, R71, R233 ;  /* 0x00000047ea477223 */ /* 0x000fe400000100e9 */
[----:B------:R-:W-:-:S04]  /*6740*/  FMUL.FTZ R70, R202, R70 ;  /* 0x00000046ca467220 */ /* 0x000fc80000410000 */
        /* <DEDUP_REMOVED lines=8> */
[----:B------:R-:W-:Y:S02]  /*67d0*/  F2FP.PACK_AB R71, R132, R71 ;  /* 0x000000478447723e */ /* 0x000fe400000000ff */
[----:B------:R-:W-:-:S05]  /*67e0*/  MOV R132, 0x10 ;  /* 0x0000001000847802 */ /* 0x000fca0000000f00 */
[C---:B------:R-:W-:Y:S01]  /*67f0*/  IMAD.WIDE.U32 R132, R59.reuse, R132, c[0x0][0x208] ;  /* 0x000082003b847625 */ /* 0x040fe200078e0084 */
[----:B------:R-:W-:-:S04]  /*6800*/  IADD3 R59, R59, 0x20, RZ ;  /* 0x000000203b3b7810 */ /* 0x000fc80007ffe0ff */
[----:B------:R0:W-:Y:S03]  /*6810*/  STG.E.128 [R132.64], R68 ;  /* 0x0000004484007986 */ /* 0x0001e6000c101d04 */
.L_x_7849:
[----:B------:R-:W-:Y:S05]  /*6820*/  BSYNC B0 ;  /* 0x0000000000007941 */ /* 0x000fea0003800000 */
.L_x_7848:
        /* <DEDUP_REMOVED lines=33> */
[C---:B------:R-:W-:Y:S01]  /*6a40*/  IMAD.WIDE.U32 R132, R59.reuse, R132, c[0x0][0x208] ;  /* 0x000082003b847625 */ /* 0x040fe200078e0084 */
[----:B------:R-:W-:-:S04]  /*6a50*/  IADD3 R59, R59, 0x20, RZ ;  /* 0x000000203b3b7810 */ /* 0x000fc80007ffe0ff */
[----:B------:R0:W-:Y:S03]  /*6a60*/  STG.E.128 [R132.64], R68 ;  /* 0x0000004484007986 */ /* 0x0001e6000c101d04 */
.L_x_7851:
[----:B------:R-:W-:Y:S05]  /*6a70*/  BSYNC B0 ;  /* 0x0000000000007941 */ /* 0x000fea0003800000 */
.L_x_7850:
        /* <DEDUP_REMOVED lines=36> */
.L_x_7853:
[----:B------:R-:W-:Y:S05]  /*6cc0*/  BSYNC B0 ;  /* 0x0000000000007941 */ /* 0x000fea0003800000 */
.L_x_7852:
        /* <DEDUP_REMOVED lines=36> */
.L_x_7855:
[----:B------:R-:W-:Y:S05]  /*6f10*/  BSYNC B0 ;  /* 0x0000000000007941 */ /* 0x000fea0003800000 */
.L_x_7854:
        /* <DEDUP_REMOVED lines=36> */
.L_x_7857:
[----:B------:R-:W-:Y:S05]  /*7160*/  BSYNC B0 ;  /* 0x0000000000007941 */ /* 0x000fea0003800000 */
.L_x_7856:
        /* <DEDUP_REMOVED lines=36> */
.L_x_7859:
[----:B------:R-:W-:Y:S05]  /*73b0*/  BSYNC B0 ;  /* 0x0000000000007941 */ /* 0x000fea0003800000 */
.L_x_7858:
        /* <DEDUP_REMOVED lines=36> */
.L_x_7861:
[----:B------:R-:W-:Y:S05]  /*7600*/  BSYNC B0 ;  /* 0x0000000000007941 */ /* 0x000fea0003800000 */
.L_x_7860:
        /* <DEDUP_REMOVED lines=36> */
.L_x_7863:
[----:B------:R-:W-:Y:S05]  /*7850*/  BSYNC B0 ;  /* 0x0000000000007941 */ /* 0x000fea0003800000 */
.L_x_7862:
        /* <DEDUP_REMOVED lines=24> */
[----:B------:R-:W-:Y:S01]  /*79e0*/  F2FP.PACK_AB R69, R132, R202 ;  /* 0x000000ca8445723e */ /* 0x000fe200000000ff */
[----:B------:R-:W-:Y:S01]  /*79f0*/  FFMA.FTZ R68, R23, R68, R31 ;  /* 0x0000004417447223 */ /* 0x000fe2000001001f */
[----:B------:R-:W-:Y:S01]  /*7a00*/  MOV R132, 0x10 ;  /* 0x0000001000847802 */ /* 0x000fe20000000f00 */
[----:B------:R-:W-:Y:S02]  /*7a10*/  FFMA.FTZ R71, R29, R71, R37 ;  /* 0x000000471d477223 */ /* 0x000fe40000010025 */
[----:B------:R-:W-:Y:S01]  /*7a20*/  FFMA.FTZ R252, R30, R252, R38 ;  /* 0x000000fc1efc7223 */ /* 0x000fe20000010026 */
[----:B------:R-:W-:Y:S01]  /*7a30*/  F2FP.PACK_AB R68, R133, R68 ;  /* 0x000000448544723e */ /* 0x000fe200000000ff */
[----:B------:R-:W-:-:S02]  /*7a40*/  FFMA.FTZ R197, R28, R197, R36 ;  /* 0x000000c51cc57223 */ /* 0x000fc40000010024 */
[----:B------:R-:W-:Y:S01]  /*7a50*/  IMAD.WIDE.U32 R132, R59, R132, c[0x0][0x208] ;  /* 0x000082003b847625 */ /* 0x000fe200078e0084 */
[----:B------:R-:W-:Y:S02]  /*7a60*/  F2FP.PACK_AB R71, R252, R71 ;  /* 0x00000047fc47723e */ /* 0x000fe400000000ff */
[----:B------:R-:W-:-:S05]  /*7a70*/  F2FP.PACK_AB R70, R197, R70 ;  /* 0x00000046c546723e */ /* 0x000fca00000000ff */
[----:B------:R0:W-:Y:S02]  /*7a80*/  STG.E.128 [R132.64], R68 ;  /* 0x0000004484007986 */ /* 0x0001e4000c101d04 */
.L_x_7865:
[----:B------:R-:W-:Y:S05]  /*7a90*/  BSYNC B0 ;  /* 0x0000000000007941 */ /* 0x000fea0003800000 */
.L_x_7864:
[----:B0-----:R-:W-:-:S10]  /*7aa0*/  HFMA2.MMA R68, -RZ, RZ, 0, 2.384185791015625e-07 ;  /* 0x00000004ff447435 */ /* 0x001fd400000001ff */
[----:B------:R-:W-:-:S05]  /*7ab0*/  IMAD R39, R68, c[0x0][0x160], R39 ;  /* 0x0000580044277a24 */ /* 0x000fca00078e0227 */
[----:B------:R-:W-:-:S13]  /*7ac0*/  ISETP.GE.AND P2, PT, R39, c[0x0][0x164], PT ;  /* 0x0000590027007a0c */ /* 0x000fda0003f46270 */
[----:B------:R-:W-:Y:S01]  /*7ad0*/  @P2 CALL.REL.NOINC `(.L_x_7866) ;  /* 0x0000001000002944 */ /* 0x000fe20003c00000 */
[----:B------:R-:W-:Y:S05]  /*7ae0*/  BRA `(.L_x_7867) ;  /* 0xffff9b6000007947 */ /* 0x000fea000383ffff */
.L_x_7866:
[----:B------:R-:W-:Y:S05]  /*7af0*/  EXIT ;  /* 0x000000000000794d */ /* 0x000fea0003800000 */
.L_x_7844:
[----:B------:R-:W-:Y:S01]  /*7b00*/  HFMA2.MMA R132, -RZ, RZ, 0, 1.847743988037109375e-06 ;  /* 0x0000001fff847435 */ /* 0x000fe200000001ff */
[----:B------:R-:W-:Y:S02]  /*7b10*/  MOV R70, 0x1 ;  /* 0x0000000100467802 */ /* 0x000fe40000000f00 */
[----:B------:R-:W-:Y:S02]  /*7b20*/  MOV R69, 0xffffffff ;  /* 0xffffffff00457802 */ /* 0x000fe40000000f00 */
[----:B------:R-:W-:Y:S02]  /*7b30*/  MOV R68, 0x7b50 ;  /* 0x00007b5000447802 */ /* 0x000fe40000000f00 */
[----:B-----5:R-:W-:Y:S05]  /*7b40*/  CALL.REL.NOINC `($__internal_16_$__cuda_sm70_shflsync_bfly_p) ;  /* 0x00000e1000007944 */ /* 0x020fea0003c00000 */
[----:B-1----:R-:W-:Y:S05]  /*7b50*/  BRA `(.L_x_7868) ;  /* 0xffffda6000007947 */ /* 0x002fea000383ffff */
.L_x_7845:
[----:B------:R-:W-:Y:S01]  /*7b60*/  HFMA2.MMA R70, -RZ, RZ, 0, 1.1920928955078125e-07 ;  /* 0x00000002ff467435 */ /* 0x000fe200000001ff */
[----:B------:R-:W-:Y:S02]  /*7b70*/  MOV R132, 0x1f ;  /* 0x0000001f00847802 */ /* 0x000fe40000000f00 */
[----:B------:R-:W-:Y:S02]  /*7b80*/  MOV R69, 0xffffffff ;  /* 0xffffffff00457802 */ /* 0x000fe40000000f00 */
[----:B------:R-:W-:-:S02]  /*7b90*/  MOV R68, 0x7bb0 ;  /* 0x00007bb000447802 */ /* 0x000fc40000000f00 */
[----:B-----5:R-:W-:Y:S05]  /*7ba0*/  CALL.REL.NOINC `($__internal_16_$__cuda_sm70_shflsync_bfly_p) ;  /* 0x00000db000007944 */ /* 0x020fea0003c00000 */
[----:B-1----:R-:W-:Y:S01]  /*7bb0*/  FADD.FTZ R71, R71, R70 ;  /* 0x0000004647477221 */ /* 0x002fe20000010000 */
[----:B------:R-:W-:Y:S01]  /*7bc0*/  HFMA2.MMA R70, -RZ, RZ, 0, 2.384185791015625e-07 ;  /* 0x00000004ff467435 */ /* 0x000fe200000001ff */
[----:B------:R-:W-:-:S02]  /*7bd0*/  MOV R132, 0x1f ;  /* 0x0000001f00847802 */ /* 0x000fc40000000f00 */
[----:B------:R-:W-:Y:S02]  /*7be0*/  MOV R69, 0xffffffff ;  /* 0xffffffff00457802 */ /* 0x000fe40000000f00 */
[----:B------:R-:W-:Y:S02]  /*7bf0*/  MOV R68, 0x7c10 ;  /* 0x00007c1000447802 */ /* 0x000fe40000000f00 */
[----:B------:R-:W-:Y:S05]  /*7c00*/  CALL.REL.NOINC `($__internal_16_$__cuda_sm70_shflsync_bfly_p) ;  /* 0x00000d5000007944 */ /* 0x000fea0003c00000 */
[----:B-1----:R-:W-:Y:S01]  /*7c10*/  FADD.FTZ R71, R71, R70 ;  /* 0x0000004647477221 */ /* 0x002fe20000010000 */
[----:B------:R-:W-:Y:S01]  /*7c20*/  HFMA2.MMA R70, -RZ, RZ, 0, 4.76837158203125e-07 ;  /* 0x00000008ff467435 */ /* 0x000fe200000001ff */
[----:B------:R-:W-:Y:S02]  /*7c30*/  MOV R132, 0x1f ;  /* 0x0000001f00847802 */ /* 0x000fe40000000f00 */
[----:B------:R-:W-:Y:S02]  /*7c40*/  MOV R69, 0xffffffff ;  /* 0xffffffff00457802 */ /* 0x000fe40000000f00 */
[----:B------:R-:W-:Y:S02]  /*7c50*/  MOV R68, 0x7c70 ;  /* 0x00007c7000447802 */ /* 0x000fe40000000f00 */
[----:B------:R-:W-:Y:S05]  /*7c60*/  CALL.REL.NOINC `($__internal_16_$__cuda_sm70_shflsync_bfly_p) ;  /* 0x00000cf000007944 */ /* 0x000fea0003c00000 */
[----:B-1----:R-:W-:Y:S01]  /*7c70*/  FADD.FTZ R71, R71, R70 ;  /* 0x0000004647477221 */ /* 0x002fe20000010000 */
[----:B------:R-:W-:Y:S01]  /*7c80*/  HFMA2.MMA R70, -RZ, RZ, 0, 9.5367431640625e-07 ;  /* 0x00000010ff467435 */ /* 0x000fe200000001ff */
[----:B------:R-:W-:-:S02]  /*7c90*/  MOV R132, 0x1f ;  /* 0x0000001f00847802 */ /* 0x000fc40000000f00 */
[----:B------:R-:W-:Y:S02]  /*7ca0*/  MOV R69, 0xffffffff ;  /* 0xffffffff00457802 */ /* 0x000fe40000000f00 */
[----:B------:R-:W-:Y:S02]  /*7cb0*/  MOV R68, 0x7cd0 ;  /* 0x00007cd000447802 */ /* 0x000fe40000000f00 */
[----:B------:R-:W-:Y:S05]  /*7cc0*/  CALL.REL.NOINC `($__internal_16_$__cuda_sm70_shflsync_bfly_p) ;  /* 0x00000c9000007944 */ /* 0x000fea0003c00000 */
        /* <DEDUP_REMOVED lines=175> */
[----:B------:R-:W-:Y:S05]  /*87c0*/  CALL.REL.NOINC `($__internal_16_$__cuda_sm70_shflsync_bfly_p) ;  /* 0x0000019000007944 */ /* 0x000fea0003c00000 */
[----:B-1----:R-:W-:Y:S01]  /*87d0*/  FADD.FTZ R71, R71, R70 ;  /* 0x0000004647477221 */ /* 0x002fe20000010000 */
[----:B------:R-:W-:Y:S01]  /*87e0*/  HFMA2.MMA R70, -RZ, RZ, 0, 1.1920928955078125e-07 ;  /* 0x00000002ff467435 */ /* 0x000fe200000001ff */
[----:B------:R-:W-:Y:S02]  /*87f0*/  MOV R132, 0x1f ;  /* 0x0000001f00847802 */ /* 0x000fe40000000f00 */
[----:B------:R-:W-:Y:S02]  /*8800*/  MOV R69, 0xffffffff ;  /* 0xffffffff00457802 */ /* 0x000fe40000000f00 */
[----:B------:R-:W-:Y:S02]  /*8810*/  MOV R68, 0x8830 ;  /* 0x0000883000447802 */ /* 0x000fe40000000f00 */
[----:B------:R-:W-:Y:S05]  /*8820*/  CALL.REL.NOINC `($__internal_16_$__cuda_sm70_shflsync_bfly_p) ;  /* 0x0000013000007944 */ /* 0x000fea0003c00000 */
        /* <DEDUP_REMOVED lines=18> */
[----:B-1----:R-:W-:Y:S05]  /*8950*/  BRA `(.L_x_7869) ;  /* 0xffffd83000007947 */ /* 0x002fea000383ffff */
        .weak           $__internal_16_$__cuda_sm70_shflsync_bfly_p
        .type           $__internal_16_$__cuda_sm70_shflsync_bfly_p,@function
        .size           $__internal_16_$__cuda_sm70_shflsync_bfly_p,(.L_x_71016 - $__internal_16_$__cuda_sm70_shflsync_bfly_p)
$__internal_16_$__cuda_sm70_shflsync_bfly_p:
[----:B------:R-:W-:Y:S04]  /*8960*/  WARPSYNC R69 ;  /* 0x0000004500007348 */ /* 0x000fe80003800000 */
[----:B------:R0:W1:Y:S02]  /*8970*/  SHFL.BFLY PT, R70, R71, R70, R132 ;  /* 0x0c00004647467389 */ /* 0x00006400000e0084 */
[----:B0-----:R-:W-:-:S06]  /*8980*/  HFMA2.MMA R69, -RZ, RZ, 0, 0 ;  /* 0x00000000ff457435 */ /* 0x001fcc00000001ff */
[----:B------:R-:W-:Y:S05]  /*8990*/  RET.REL.NODEC R68 `(_ZN10layer_norm13ln_fwd_kernelINS_13Kernel_traitsI6__halfS2_S2_S2_fjLj2560ELj1ELj4ELj1ELj16ENS_18Kernel_traits_baseILj2560ES2_S2_S2_S2_fjLj128EEEEELb0ELb0ELb0ELb0EEEvNS_9FwdParamsE) ;  /* 0xffff766044007950 */ /* 0x000fea0003c3ffff */
.L_x_7870:
        /* <DEDUP_REMOVED lines=14> */
.L_x_71016:


//--------------------- .text._ZN10layer_norm13ln_fwd_kernelINS_13Kernel_traitsI6__halfS2_S2_S2_fjLj2560ELj1ELj4ELj1ELj16ENS_18Kernel_traits_baseILj2560ES2_S2_S2_S2_fjLj128EEEEELb0ELb0ELb0ELb1EEEvNS_9FwdParamsE --------------------------
	.section	.text._ZN10layer_norm13ln_fwd_kernelINS_13Kernel_traitsI6__halfS2_S2_S2_fjLj2560ELj1ELj4ELj1ELj16ENS_18Kernel_traits_baseILj2560ES2_S2_S2_S2_fjLj128EEEEELb0ELb0ELb0ELb1EEEvNS_9FwdParamsE,"ax",@progbits
	.sectioninfo	@"SHI_REGISTERS=241"
	.align	128
        .global         _ZN10layer_norm13ln_fwd_kernelINS_13Kernel_traitsI6__halfS2_S2_S2_fjLj2560ELj1ELj4ELj1ELj16ENS_18Kernel_traits_baseILj2560ES2_S2_S2_S2_fjLj128EEEEELb0ELb0ELb0ELb1EEEvNS_9FwdParamsE
        .type           _ZN10layer_norm13ln_fwd_kernelINS_13Kernel_traitsI6__halfS2_S2_S2_fjLj2560ELj1ELj4ELj1ELj16ENS_18Kernel_traits_baseILj2560ES2_S2_S2_S2_fjLj128EEEEELb0ELb0ELb0ELb1EEEvNS_9FwdParamsE,@function
        .size           _ZN10layer_norm13ln_fwd_kernelINS_13Kernel_traitsI6__halfS2_S2_S2_fjLj2560ELj1ELj4ELj1ELj16ENS_18Kernel_traits_baseILj2560ES2_S2_S2_S2_fjLj128EEEEELb0ELb0ELb0ELb1EEEvNS_9FwdParamsE,(.L_x_71017 - _ZN10layer_norm13ln_fwd_kernelINS_13Kernel_traitsI6__halfS2_S2_S2_fjLj2560ELj1ELj4ELj1ELj16ENS_18Kernel_traits_baseILj2560ES2_S2_S2_S2_fjLj128EEEEELb0ELb0ELb0ELb1EEEvNS_9FwdParamsE)
        .other          _ZN10layer_norm13ln_fwd_kernelINS_13Kernel_traitsI6__halfS2_S2_S2_fjLj2560ELj1ELj4ELj1ELj16ENS_18Kernel_traits_baseILj2560ES2_S2_S2_S2_fjLj128EEEEELb0ELb0ELb0ELb1EEEvNS_9FwdParamsE,@"STO_CUDA_ENTRY STV_DEFAULT"
_ZN10layer_norm13ln_fwd_kernelINS_13Kernel_traitsI6__halfS2_S2_S2_fjLj2560ELj1ELj4ELj1ELj16ENS_18Kernel_traits_baseILj2560ES2_S2_S2_S2_fjLj128EEEEELb0ELb0ELb0ELb1EEEvNS_9FwdParamsE:
.text._ZN10layer_norm13ln_fwd_kernelINS_13Kernel_traitsI6__halfS2_S2_S2_fjLj2560ELj1ELj4ELj1ELj16ENS_18Kernel_traits_baseILj2560ES2_S2_S2_S2_fjLj128EEEEELb0ELb0ELb0ELb1EEEvNS_9FwdParamsE:
        /* <DEDUP_REMOVED lines=49> */
[--C-:B------:R-:W-:Y:S01]  /*0310*/  HADD2.F32 R125, -RZ, R12.reuse.H0_H0 ;  /* 0x2000000cff7d7230 */ /* 0x100fe20000004100 */
[----:B------:R0:W5:Y:S01]  /*0320*/  LDG.E.128 R48, [R2.64] ;  /* 0x0000000402307981 */ /* 0x000162000c1e1d00 */
[----:B------:R-:W-:Y:S01]  /*0330*/  HADD2.F32 R124, -RZ, R12.H1_H1 ;  /* 0x3000000cff7c7230 */ /* 0x000fe20000004100 */
[----:B------:R-:W-:Y:S01]  /*0340*/  LOP3.LUT P0, RZ, R0, c[0x0][0x1c4], RZ, 0xfc, P0 ;  /* 0x0000710000ff7a12 */ /* 0x000fe2000000fcff */
[--C-:B------:R-:W-:Y:S01]  /*0350*/  HADD2.F32 R47, -RZ, R13.reuse.H0_H0 ;  /* 0x2000000dff2f7230 */ /* 0x100fe20000004100 */
[----:B------:R0:W5:Y:S01]  /*0360*/  LDG.E.128 R52, [R2.64+0x200] ;  /* 0x0002000402347981 */ /* 0x000162000c1e1d00 */
[----:B------:R-:W-:-:S02]  /*0370*/  HADD2.F32 R46, -RZ, R13.H1_H1 ;  /* 0x3000000dff2e7230 */ /* 0x000fc40000004100 */
[--C-:B------:R-:W-:Y:S01]  /*0380*/  HADD2.F32 R45, -RZ, R14.reuse.H0_H0 ;  /* 0x2000000eff2d7230 */ /* 0x100fe20000004100 */
[----:B------:R0:W5:Y:S01]  /*0390*/  LDG.E.128 R56, [R2.64+0x400] ;  /* 0x0004000402387981 */ /* 0x000162000c1e1d00 */
[----:B------:R-:W-:Y:S02]  /*03a0*/  HADD2.F32 R44, -RZ, R14.H1_H1 ;  /* 0x3000000eff2c7230 */ /* 0x000fe40000004100 */
[--C-:B------:R-:W-:Y:S01]  /*03b0*/  HADD2.F32 R43, -RZ, R15.reuse.H0_H0 ;  /* 0x2000000fff2b7230 */ /* 0x100fe20000004100 */
[----:B------:R0:W5:Y:S01]  /*03c0*/  LDG.E.128 R60, [R2.64+0x600] ;  /* 0x00060004023c7981 */ /* 0x000162000c1e1d00 */
[----:B------:R-:W-:Y:S02]  /*03d0*/  HADD2.F32 R42, -RZ, R15.H1_H1 ;  /* 0x3000000fff2a7230 */ /* 0x000fe40000004100 */
        /* <DEDUP_REMOVED lines=17> */
[----:B------:R-:W-:Y:S01]  /*04f0*/  HADD2.F32 R30, -RZ, R21.H1_H1 ;  /* 0x30000015ff1e7230 */ /* 0x000fe20000004100 */
[----:B------:R-:W-:Y:S01]  /*0500*/  ULDC.U8 UR6, c[0x0][0x1f0] ;  /* 0x00007c0000067ab9 */ /* 0x000fe20000000000 */
        /* <DEDUP_REMOVED lines=26> */
[--C-:B0-----:R-:W-:Y:S02]  /*06b0*/  HADD2.F32 R3, -RZ, R107.reuse.H0_H0 ;  /* 0x2000006bff037230 */ /* 0x101fe40000004100 */
        /* <DEDUP_REMOVED lines=33> */
.L_x_8114:
[----:B------:R-:W0:Y:S01]  /*08d0*/  S2R R102, SR_TID.X ;  /* 0x0000000000667919 */ /* 0x000e220000002100 */
[----:B------:R-:W-:Y:S01]  /*08e0*/  ISETP.NE.U32.AND P2, PT, RZ, c[0x0][0x1c0], PT ;  /* 0x00007000ff007a0c */ /* 0x000fe20003f45070 */
[----:B------:R-:W-:Y:S01]  /*08f0*/  IMAD R96, R156, c[0x0][0x168], RZ ;  /* 0x00005a009c607a24 */ /* 0x000fe200078e02ff */
[----:B------:R-:W-:Y:S01]  /*0900*/  ISETP.NE.U32.AND P1, PT, RZ, c[0x0][0x180], PT ;  /* 0x00006000ff007a0c */ /* 0x000fe20003f25070 */
[----:B------:R-:W-:Y:S01]  /*0910*/  HFMA2.MMA R103, -RZ, RZ, 0, 9.5367431640625e-07 ;  /* 0x00000010ff677435 */ /* 0x000fe200000001ff */
[----:B------:R-:W-:-:S02]  /*0920*/  ISETP.NE.AND.EX P2, PT, RZ, c[0x0][0x1c4], PT, P2 ;  /* 0x00007100ff007a0c */ /* 0x000fc40003f45320 */
[----:B------:R-:W-:Y:S02]  /*0930*/  SHF.R.S32.HI R97, RZ, 0x1f, R96 ;  /* 0x0000001fff617819 */ /* 0x000fe40000011460 */
[----:B------:R-:W-:Y:S02]  /*0940*/  ISETP.NE.AND.EX P1, PT, RZ, c[0x0][0x184], PT, P1 ;  /* 0x00006100ff007a0c */ /* 0x000fe40003f25310 */
[----:B------:R-:W-:-:S07]  /*0950*/  LEA.HI R97, R97, R96, RZ, 0x3 ;  /* 0x0000006061617211 */ /* 0x000fce00078f18ff */
[----:B------:R-:W-:-:S05]  /*0960*/  @P2 MOV R105, 0x2 ;  /* 0x0000000200692802 */ /* 0x000fca0000000f00 */
[----:B------:R-:W-:Y:S01]  /*0970*/  @P2 IMAD.WIDE R104, R156, R105, c[0x0][0x1c0] ;  /* 0x000070009c682625 */ /* 0x000fe200078e0269 */
[----:B0-----:R-:W-:-:S04]  /*0980*/  LOP3.LUT R102, R102, 0x1f, RZ, 0xc0, !PT ;  /* 0x0000001f66667812 */ /* 0x001fc800078ec0ff */
[----:B------:R-:W-:Y:S01]  /*0990*/  LEA.HI.SX32 R116, R97, R102, 0x1d ;  /* 0x0000006661747211 */ /* 0x000fe200078feaff */
[----:B------:R-:W2:Y:S04]  /*09a0*/  @P2 LDG.E.U16 R104, [R104.64] ;  /* 0x0000000468682981 */ /* 0x000ea8000c1e1500 */
[C---:B------:R-:W-:Y:S01]  /*09b0*/  IMAD.WIDE.U32 R96, R116.reuse, R103, c[0x0][0x170] ;  /* 0x00005c0074607625 */ /* 0x040fe200078e0067 */
[----:B------:R-:W-:-:S05]  /*09c0*/  @P1 LEA R106, P3, R116, c[0x0][0x180], 0x4 ;  /* 0x00006000746a1a11 */ /* 0x000fca00078620ff */
[----:B------:R-:W3:Y:S01]  /*09d0*/  LDG.E.128 R96, [R96.64] ;  /* 0x0000000460607981 */ /* 0x000ee2000c1e1d00 */
[----:B------:R-:W-:-:S05]  /*09e0*/  @P1 LEA.HI.X R107, R116, c[0x0][0x184], RZ, 0x4, P3 ;  /* 0x00006100746b1a11 */ /* 0x000fca00018f24ff */
[----:B-----5:R0:W5:Y:S01]  /*09f0*/  @P1 LDG.E.128 R88, [R106.64] ;  /* 0x000000046a581981 */ /* 0x020162000c1e1d00 */
[----:B------:R-:W-:Y:S01]  /*0a00*/  HFMA2.MMA R101, -RZ, RZ, 1.875, 0 ;  /* 0x3f800000ff657435 */ /* 0x000fe200000001ff */
[----:B------:R-:W-:-:S04]  /*0a10*/  ISETP.NE.U32.AND P3, PT, RZ, c[0x0][0x180], PT ;  /* 0x00006000ff007a0c */ /* 0x000fc80003f65070 */
[----:B--2---:R-:W-:Y:S01]  /*0a20*/  @P2 HADD2.F32 R101, -RZ, R104.H0_H0 ;  /* 0x20000068ff652230 */ /* 0x004fe20000004100 */
[----:B------:R-:W-:Y:S01]  /*0a30*/  ISETP.NE.AND.EX P2, PT, RZ, c[0x0][0x184], PT, P3 ;  /* 0x00006100ff007a0c */ /* 0x000fe20003f45330 */
[----:B---3--:R-:W-:-:S05]  /*0a40*/  HADD2.F32 R100, -RZ, R96.H0_H0 ;  /* 0x20000060ff647230 */ /* 0x008fca0000004100 */
[----:B------:R-:W-:-:S07]  /*0a50*/  FMUL.FTZ R100, R100, R101 ;  /* 0x0000006564647220 */ /* 0x000fce0000410000 */
[----:B------:R-:W-:Y:S05]  /*0a60*/  @P2 BRA `(.L_x_7871) ;  /* 0x0000002000002947 */ /* 0x000fea0003800000 */
[----:B0-----:R-:W-:Y:S05]  /*0a70*/  @P0 BRA `(.L_x_7872) ;  /* 0x0000003000000947 */ /* 0x001fea0003800000 */
[----:B------:R-:W-:Y:S05]  /*0a80*/  BRA `(.L_x_7873) ;  /* 0x0000004000007947 */ /* 0x000fea0003800000 */
.L_x_7871:
[----:B0----5:R-:W-:-:S05]  /*0a90*/  HADD2.F32 R105, -RZ, R88.H0_H0 ;  /* 0x20000058ff697230 */ /* 0x021fca0000004100 */
[----:B------:R-:W-:-:S05]  /*0aa0*/  FADD.FTZ R100, R100, R105 ;  /* 0x0000006964647221 */ /* 0x000fca0000010000 */
.L_x_7872:
[----:B------:R-:W-:-:S04]  /*0ab0*/  F2FP.PACK_AB R104, RZ, R100 ;  /* 0x00000064ff68723e */ /* 0x000fc800000000ff */
[----:B------:R-:W-:Y:S02]  /*0ac0*/  PRMT R92, R104, 0x7610, R92 ;  /* 0x00007610685c7816 */ /* 0x000fe4000000005c */
.L_x_7873:
[----:B------:R-:W-:-:S05]  /*0ad0*/  HADD2.F32 R96, -RZ, R96.H1_H1 ;  /* 0x30000060ff607230 */ /* 0x000fca0000004100 */
[----:B------:R-:W-:Y:S01]  /*0ae0*/  FMUL.FTZ R105, R96, R101 ;  /* 0x0000006560697220 */ /* 0x000fe20000410000 */
[----:B------:R-:W-:Y:S05]  /*0af0*/  @P2 BRA `(.L_x_7874) ;  /* 0x0000002000002947 */ /* 0x000fea0003800000 */
[----:B------:R-:W-:Y:S05]  /*0b00*/  @P0 BRA `(.L_x_7875) ;  /* 0x0000003000000947 */ /* 0x000fea0003800000 */
[----:B------:R-:W-:Y:S05]  /*0b10*/  BRA `(.L_x_7876) ;  /* 0x0000004000007947 */ /* 0x000fea0003800000 */
.L_x_7874:
[----:B-----5:R-:W-:-:S05]  /*0b20*/  HADD2.F32 R96, -RZ, R88.H1_H1 ;  /* 0x30000058ff607230 */ /* 0x020fca0000004100 */
[----:B------:R-:W-:-:S05]  /*0b30*/  FADD.FTZ R105, R105, R96 ;  /* 0x0000006069697221 */ /* 0x000fca0000010000 */
.L_x_7875:
[----:B------:R-:W-:-:S04]  /*0b40*/  F2FP.PACK_AB R96, RZ, R105 ;  /* 0x00000069ff60723e */ /* 0x000fc800000000ff */
[----:B------:R-:W-:Y:S02]  /*0b50*/  PRMT R92, R92, 0x5410, R96 ;  /* 0x000054105c5c7816 */ /* 0x000fe40000000060 */
.L_x_7876:
[----:B------:R-:W-:-:S05]  /*0b60*/  HADD2.F32 R104, -RZ, R97.H0_H0 ;  /* 0x20000061ff687230 */ /* 0x000fca0000004100 */
[----:B------:R-:W-:Y:S01]  /*0b70*/  FMUL.FTZ R104, R104, R101 ;  /* 0x0000006568687220 */ /* 0x000fe20000410000 */
[----:B------:R-:W-:Y:S05]  /*0b80*/  @P2 BRA `(.L_x_7877) ;  /* 0x0000002000002947 */ /* 0x000fea0003800000 */
[----:B------:R-:W-:Y:S05]  /*0b90*/  @P0 BRA `(.L_x_7878) ;  /* 0x0000003000000947 */ /* 0x000fea0003800000 */
[----:B------:R-:W-:Y:S05]  /*0ba0*/  BRA `(.L_x_7879) ;  /* 0x0000004000007947 */ /* 0x000fea0003800000 */
.L_x_7877:
[----:B-----5:R-:W-:-:S05]  /*0bb0*/  HADD2.F32 R107, -RZ, R89.H0_H0 ;  /* 0x20000059ff6b7230 */ /* 0x020fca0000004100 */
[----:B------:R-:W-:-:S05]  /*0bc0*/  FADD.FTZ R104, R104, R107 ;  /* 0x0000006b68687221 */ /* 0x000fca0000010000 */
.L_x_7878:
[----:B------:R-:W-:-:S04]  /*0bd0*/  F2FP.PACK_AB R96, RZ, R104 ;  /* 0x00000068ff60723e */ /* 0x000fc800000000ff */
[----:B------:R-:W-:Y:S02]  /*0be0*/  PRMT R93, R96, 0x7610, R93 ;  /* 0x00007610605d7816 */ /* 0x000fe4000000005d */
.L_x_7879:
[----:B------:R-:W-:-:S05]  /*0bf0*/  HADD2.F32 R96, -RZ, R97.H1_H1 ;  /* 0x30000061ff607230 */ /* 0x000fca0000004100 */
[----:B------:R-:W-:Y:S01]  /*0c00*/  FMUL.FTZ R107, R96, R101 ;  /* 0x00000065606b7220 */ /* 0x000fe20000410000 */
[----:B------:R-:W-:Y:S05]  /*0c10*/  @P2 BRA `(.L_x_7880) ;  /* 0x0000002000002947 */ /* 0x000fea0003800000 */
[----:B------:R-:W-:Y:S05]  /*0c20*/  @P0 BRA `(.L_x_7881) ;  /* 0x0000003000000947 */ /* 0x000fea0003800000 */
[----:B------:R-:W-:Y:S05]  /*0c30*/  BRA `(.L_x_7882) ;  /* 0x0000004000007947 */ /* 0x000fea0003800000 */
.L_x_7880:
[----:B-----5:R-:W-:-:S05]  /*0c40*/  HADD2.F32 R96, -RZ, R89.H1_H1 ;  /* 0x30000059ff607230 */ /* 0x020fca0000004100 */
[----:B------:R-:W-:-:S05]  /*0c50*/  FADD.FTZ R107, R107, R96 ;  /* 0x000000606b6b7221 */ /* 0x000fca0000010000 */
.L_x_7881:
[----:B------:R-:W-:-:S04]  /*0c60*/  F2FP.PACK_AB R96, RZ, R107 ;  /* 0x0000006bff60723e */ /* 0x000fc800000000ff */
[----:B------:R-:W-:Y:S02]  /*0c70*/  PRMT R93, R93, 0x5410, R96 ;  /* 0x000054105d5d7816 */ /* 0x000fe40000000060 */
.L_x_7882:
[----:B------:R-:W-:-:S05]  /*0c80*/  HADD2.F32 R106, -RZ, R98.H0_H0 ;  /* 0x20000062ff6a7230 */ /* 0x000fca0000004100 */
[----:B------:R-:W-:Y:S01]  /*0c90*/  FMUL.FTZ R106, R106, R101 ;  /* 0x000000656a6a7220 */ /* 0x000fe20000410000 */
[----:B------:R-:W-:Y:S05]  /*0ca0*/  @P2 BRA `(.L_x_7883) ;  /* 0x0000002000002947 */ /* 0x000fea0003800000 */
[----:B------:R-:W-:Y:S05]  /*0cb0*/  @P0 BRA `(.L_x_7884) ;  /* 0x0000003000000947 */ /* 0x000fea0003800000 */
[----:B------:R-:W-:Y:S05]  /*0cc0*/  BRA `(.L_x_7885) ;  /* 0x0000004000007947 */ /* 0x000fea0003800000 */
.L_x_7883:
[----:B-----5:R-:W-:-:S05]  /*0cd0*/  HADD2.F32 R97, -RZ, R90.H0_H0 ;  /* 0x2000005aff617230 */ /* 0x020fca0000004100 */
[----:B------:R-:W-:-:S05]  /*0ce0*/  FADD.FTZ R106, R106, R97 ;  /* 0x000000616a6a7221 */ /* 0x000fca0000010000 */
.L_x_7884:
[----:B------:R-:W-:-:S04]  /*0cf0*/  F2FP.PACK_AB R96, RZ, R106 ;  /* 0x0000006aff60723e */ /* 0x000fc800000000ff */
[----:B------:R-:W-:Y:S02]  /*0d00*/  PRMT R94, R96, 0x7610, R94 ;  /* 0x00007610605e7816 */ /* 0x000fe4000000005e */
.L_x_7885:
[----:B------:R-:W-:-:S05]  /*0d10*/  HADD2.F32 R98, -RZ, R98.H1_H1 ;  /* 0x30000062ff627230 */ /* 0x000fca0000004100 */
[----:B------:R-:W-:Y:S01]  /*0d20*/  FMUL.FTZ R109, R98, R101 ;  /* 0x00000065626d7220 */ /* 0x000fe20000410000 */
[----:B------:R-:W-:Y:S05]  /*0d30*/  @P2 BRA `(.L_x_7886) ;  /* 0x0000002000002947 */ /* 0x000fea0003800000 */
[----:B------:R-:W-:Y:S05]  /*0d40*/  @P0 BRA `(.L_x_7887) ;  /* 0x0000003000000947 */ /* 0x000fea0003800000 */
[----:B------:R-:W-:Y:S05]  /*0d50*/  BRA `(.L_x_7888) ;  /* 0x0000004000007947 */ /* 0x000fea0003800000 */
.L_x_7886:
[----:B-----5:R-:W-:-:S05]  /*0d60*/  HADD2.F32 R96, -RZ, R90.H1_H1 ;  /* 0x3000005aff607230 */ /* 0x020fca0000004100 */
[----:B------:R-:W-:-:S05]  /*0d70*/  FADD.FTZ R109, R109, R96 ;  /* 0x000000606d6d7221 */ /* 0x000fca0000010000 */
.L_x_7887:
[----:B------:R-:W-:-:S04]  /*0d80*/  F2FP.PACK_AB R96, RZ, R109 ;  /* 0x0000006dff60723e */ /* 0x000fc800000000ff */
[----:B------:R-:W-:Y:S02]  /*0d90*/  PRMT R94, R94, 0x5410, R96 ;  /* 0x000054105e5e7816 */ /* 0x000fe40000000060 */
.L_x_7888:
[----:B------:R-:W-:-:S05]  /*0da0*/  HADD2.F32 R108, -RZ, R99.H0_H0 ;  /* 0x20000063ff6c7230 */ /* 0x000fca0000004100 */
[----:B------:R-:W-:Y:S01]  /*0db0*/  FMUL.FTZ R108, R108, R101 ;  /* 0x000000656c6c7220 */ /* 0x000fe20000410000 */
[----:B------:R-:W-:Y:S05]  /*0dc0*/  @P2 BRA `(.L_x_7889) ;  /* 0x0000002000002947 */ /* 0x000fea0003800000 */
[----:B------:R-:W-:Y:S05]  /*0dd0*/  @P0 BRA `(.L_x_7890) ;  /* 0x0000003000000947 */ /* 0x000fea0003800000 */
[----:B------:R-:W-:Y:S05]  /*0de0*/  BRA `(.L_x_7891) ;  /* 0x0000004000007947 */ /* 0x000fea0003800000 */
.L_x_7889:
[----:B-----5:R-:W-:-:S05]  /*0df0*/  HADD2.F32 R97, -RZ, R91.H0_H0 ;  /* 0x2000005bff617230 */ /* 0x020fca0000004100 */
[----:B------:R-:W-:-:S05]  /*0e00*/  FADD.FTZ R108, R108, R97 ;  /* 0x000000616c6c7221 */ /* 0x000fca0000010000 */
.L_x_7890:
[----:B------:R-:W-:-:S04]  /*0e10*/  F2FP.PACK_AB R96, RZ, R108 ;  /* 0x0000006cff60723e */ /* 0x000fc800000000ff */
[----:B------:R-:W-:Y:S02]  /*0e20*/  PRMT R95, R96, 0x7610, R95 ;  /* 0x00007610605f7816 */ /* 0x000fe4000000005f */
.L_x_7891:
[----:B------:R-:W-:-:S05]  /*0e30*/  HADD2.F32 R96, -RZ, R99.H1_H1 ;  /* 0x30000063ff607230 */ /* 0x000fca0000004100 */
[----:B------:R-:W-:Y:S01]  /*0e40*/  FMUL.FTZ R111, R96, R101 ;  /* 0x00000065606f7220 */ /* 0x000fe20000410000 */
[----:B------:R-:W-:Y:S05]  /*0e50*/  @P2 BRA `(.L_x_7892) ;  /* 0x0000002000002947 */ /* 0x000fea0003800000 */
[----:B------:R-:W-:Y:S05]  /*0e60*/  @P0 BRA `(.L_x_7893) ;  /* 0x0000003000000947 */ /* 0x000fea0003800000 */
[----:B------:R-:W-:Y:S05]  /*0e70*/  BRA `(.L_x_7894) ;  /* 0x0000004000007947 */ /* 0x000fea0003800000 */
.L_x_7892:
[----:B-----5:R-:W-:-:S05]  /*0e80*/  HADD2.F32 R96, -RZ, R91.H1_H1 ;  /* 0x3000005bff607230 */ /* 0x020fca0000004100 */
[----:B------:R-:W-:-:S05]  /*0e90*/  FADD.FTZ R111, R111, R96 ;  /* 0x000000606f6f7221 */ /* 0x000fca0000010000 */
.L_x_7893:
[----:B------:R-:W-:-:S04]  /*0ea0*/  F2FP.PACK_AB R96, RZ, R111 ;  /* 0x0000006fff60723e */ /* 0x000fc800000000ff */
[----:B------:R-:W-:Y:S02]  /*0eb0*/  PRMT R95, R95, 0x5410, R96 ;  /* 0x000054105f5f7816 */ /* 0x000fe40000000060 */
.L_x_7894:
        /* <DEDUP_REMOVED lines=8> */
[----:B--2---:R-:W-:-:S05]  /*0f40*/  HADD2.F32 R110, -RZ, R96.H0_H0 ;  /* 0x20000060ff6e7230 */ /* 0x004fca0000004100 */
[----:B------:R-:W-:Y:S01]  /*0f50*/  FMUL.FTZ R110, R110, R101 ;  /* 0x000000656e6e7220 */ /* 0x000fe20000410000 */
[----:B------:R-:W-:Y:S05]  /*0f60*/  @P2 BRA `(.L_x_7895) ;  /* 0x0000002000002947 */ /* 0x000fea0003800000 */
[----:B0-----:R-:W-:Y:S05]  /*0f70*/  @P0 BRA `(.L_x_7896) ;  /* 0x0000003000000947 */ /* 0x001fea0003800000 */
[----:B------:R-:W-:Y:S05]  /*0f80*/  BRA `(.L_x_7897) ;  /* 0x0000004000007947 */ /* 0x000fea0003800000 */
.L_x_7895:
[----:B0----5:R-:W-:-:S05]  /*0f90*/  HADD2.F32 R113, -RZ, R88.H0_H0 ;  /* 0x20000058ff717230 */ /* 0x021fca0000004100 */
[----:B------:R-:W-:-:S05]  /*0fa0*/  FADD.FTZ R110, R113, R110 ;  /* 0x0000006e716e7221 */ /* 0x000fca0000010000 */
.L_x_7896:
[----:B------:R-:W-:-:S04]  /*0fb0*/  F2FP.PACK_AB R112, RZ, R110 ;  /* 0x0000006eff70723e */ /* 0x000fc800000000ff */
[----:B------:R-:W-:Y:S02]  /*0fc0*/  PRMT R92, R112, 0x7610, R92 ;  /* 0x00007610705c7816 */ /* 0x000fe4000000005c */
.L_x_7897:
[----:B------:R-:W-:-:S05]  /*0fd0*/  HADD2.F32 R96, -RZ, R96.H1_H1 ;  /* 0x30000060ff607230 */ /* 0x000fca0000004100 */
[----:B------:R-:W-:Y:S01]  /*0fe0*/  FMUL.FTZ R113, R96, R101 ;  /* 0x0000006560717220 */ /* 0x000fe20000410000 */
[----:B------:R-:W-:Y:S05]  /*0ff0*/  @P2 BRA `(.L_x_7898) ;  /* 0x0000002000002947 */ /* 0x000fea0003800000 */
[----:B------:R-:W-:Y:S05]  /*1000*/  @P0 BRA `(.L_x_7899) ;  /* 0x0000003000000947 */ /* 0x000fea0003800000 */
[----:B------:R-:W-:Y:S05]  /*1010*/  BRA `(.L_x_7900) ;  /* 0x0000004000007947 */ /* 0x000fea0003800000 */
.L_x_7898:
[----:B-----5:R-:W-:-:S05]  /*1020*/  HADD2.F32 R96, -RZ, R88.H1_H1 ;  /* 0x30000058ff607230 */ /* 0x020fca0000004100 */
[----:B------:R-:W-:-:S05]  /*1030*/  FADD.FTZ R113, R96, R113 ;  /* 0x0000007160717221 */ /* 0x000fca0000010000 */
.L_x_7899:
[----:B------:R-:W-:-:S04]  /*1040*/  F2FP.PACK_AB R96, RZ, R113 ;  /* 0x00000071ff60723e */ /* 0x000fc800000000ff */
[----:B------:R-:W-:Y:S02]  /*1050*/  PRMT R92, R92, 0x5410, R96 ;  /* 0x000054105c5c7816 */ /* 0x000fe40000000060 */
.L_x_7900:
[----:B------:R-:W-:-:S05]  /*1060*/  HADD2.F32 R112, -RZ, R97.H0_H0 ;  /* 0x20000061ff707230 */ /* 0x000fca0000004100 */
[----:B------:R-:W-:Y:S01]  /*1070*/  FMUL.FTZ R112, R112, R101 ;  /* 0x0000006570707220 */ /* 0x000fe20000410000 */
[----:B------:R-:W-:Y:S05]  /*1080*/  @P2 BRA `(.L_x_7901) ;  /* 0x0000002000002947 */ /* 0x000fea0003800000 */
[----:B------:R-:W-:Y:S05]  /*1090*/  @P0 BRA `(.L_x_7902) ;  /* 0x0000003000000947 */ /* 0x000fea0003800000 */
[----:B------:R-:W-:Y:S05]  /*10a0*/  BRA `(.L_x_7903) ;  /* 0x0000004000007947 */ /* 0x000fea0003800000 */
.L_x_7901:
[----:B-----5:R-:W-:-:S05]  /*10b0*/  HADD2.F32 R115, -RZ, R89.H0_H0 ;  /* 0x20000059ff737230 */ /* 0x020fca0000004100 */
[----:B------:R-:W-:-:S05]  /*10c0*/  FADD.FTZ R112, R115, R112 ;  /* 0x0000007073707221 */ /* 0x000fca0000010000 */
.L_x_7902:
[----:B------:R-:W-:-:S04]  /*10d0*/  F2FP.PACK_AB R96, RZ, R112 ;  /* 0x00000070ff60723e */ /* 0x000fc800000000ff */
[----:B------:R-:W-:Y:S02]  /*10e0*/  PRMT R93, R96, 0x7610, R93 ;  /* 0x00007610605d7816 */ /* 0x000fe4000000005d */
.L_x_7903:
[----:B------:R-:W-:-:S05]  /*10f0*/  HADD2.F32 R96, -RZ, R97.H1_H1 ;  /* 0x30000061ff607230 */ /* 0x000fca0000004100 */
[----:B------:R-:W-:Y:S01]  /*1100*/  FMUL.FTZ R115, R96, R101 ;  /* 0x0000006560737220 */ /* 0x000fe20000410000 */
[----:B------:R-:W-:Y:S05]  /*1110*/  @P2 BRA `(.L_x_7904) ;  /* 0x0000002000002947 */ /* 0x000fea0003800000 */
[----:B------:R-:W-:Y:S05]  /*1120*/  @P0 BRA `(.L_x_7905) ;  /* 0x0000003000000947 */ /* 0x000fea0003800000 */
[----:B------:R-:W-:Y:S05]  /*1130*/  BRA `(.L_x_7906) ;  /* 0x0000004000007947 */ /* 0x000fea0003800000 */
.L_x_7904:
[----:B-----5:R-:W-:-:S05]  /*1140*/  HADD2.F32 R96, -RZ, R89.H1_H1 ;  /* 0x30000059ff607230 */ /* 0x020fca0000004100 */
[----:B------:R-:W-:-:S05]  /*1150*/  FADD.FTZ R115, R96, R115 ;  /* 0x0000007360737221 */ /* 0x000fca0000010000 */
.L_x_7905:
[----:B------:R-:W-:-:S04]  /*1160*/  F2FP.PACK_AB R96, RZ, R115 ;  /* 0x00000073ff60723e */ /* 0x000fc800000000ff */
[----:B------:R-:W-:Y:S02]  /*1170*/  PRMT R93, R93, 0x5410, R96 ;  /* 0x000054105d5d7816 */ /* 0x000fe40000000060 */
.L_x_7906:
[----:B------:R-:W-:-:S05]  /*1180*/  HADD2.F32 R114, -RZ, R98.H0_H0 ;  /* 0x20000062ff727230 */ /* 0x000fca0000004100 */
[----:B------:R-:W-:Y:S01]  /*1190*/  FMUL.FTZ R114, R114, R101 ;  /* 0x0000006572727220 */ /* 0x000fe20000410000 */
[----:B------:R-:W-:Y:S05]  /*11a0*/  @P2 BRA `(.L_x_7907) ;  /* 0x0000002000002947 */ /* 0x000fea0003800000 */
[----:B------:R-:W-:Y:S05]  /*11b0*/  @P0 BRA `(.L_x_7908) ;  /* 0x0000003000000947 */ /* 0x000fea0003800000 */
[----:B------:R-:W-:Y:S05]  /*11c0*/  BRA `(.L_x_7909) ;  /* 0x0000004000007947 */ /* 0x000fea0003800000 */
.L_x_7907:
[----:B-----5:R-:W-:-:S05]  /*11d0*/  HADD2.F32 R97, -RZ, R90.H0_H0 ;  /* 0x2000005aff617230 */ /* 0x020fca0000004100 */
[----:B------:R-:W-:-:S05]  /*11e0*/  FADD.FTZ R114, R97, R114 ;  /* 0x0000007261727221 */ /* 0x000fca0000010000 */
.L_x_7908:
[----:B------:R-:W-:-:S04]  /*11f0*/  F2FP.PACK_AB R96, RZ, R114 ;  /* 0x00000072ff60723e */ /* 0x000fc800000000ff */
[----:B------:R-:W-:Y:S02]  /*1200*/  PRMT R94, R96, 0x7610, R94 ;  /* 0x00007610605e7816 */ /* 0x000fe4000000005e */
.L_x_7909:
[----:B------:R-:W-:-:S05]  /*1210*/  HADD2.F32 R98, -RZ, R98.H1_H1 ;  /* 0x30000062ff627230 */ /* 0x000fca0000004100 */
[----:B------:R-:W-:Y:S01]  /*1220*/  FMUL.FTZ R122, R98, R101 ;  /* 0x00000065627a7220 */ /* 0x000fe20000410000 */
[----:B------:R-:W-:Y:S05]  /*1230*/  @P2 BRA `(.L_x_7910) ;  /* 0x0000002000002947 */ /* 0x000fea0003800000 */
[----:B------:R-:W-:Y:S05]  /*1240*/  @P0 BRA `(.L_x_7911) ;  /* 0x0000003000000947 */ /* 0x000fea0003800000 */
[----:B------:R-:W-:Y:S05]  /*1250*/  BRA `(.L_x_7912) ;  /* 0x0000004000007947 */ /* 0x000fea0003800000 */
.L_x_7910:
[----:B-----5:R-:W-:-:S05]  /*1260*/  HADD2.F32 R97, -RZ, R90.H1_H1 ;  /* 0x3000005aff617230 */ /* 0x020fca0000004100 */
[----:B------:R-:W-:-:S05]  /*1270*/  FADD.FTZ R122, R97, R122 ;  /* 0x0000007a617a7221 */ /* 0x000fca0000010000 */
.L_x_7911:
[----:B------:R-:W-:-:S04]  /*1280*/  F2FP.PACK_AB R96, RZ, R122 ;  /* 0x0000007aff60723e */ /* 0x000fc800000000ff */
[----:B------:R-:W-:Y:S02]  /*1290*/  PRMT R94, R94, 0x5410, R96 ;  /* 0x000054105e5e7816 */ /* 0x000fe40000000060 */
.L_x_7912:
[----:B------:R-:W-:-:S05]  /*12a0*/  HADD2.F32 R96, -RZ, R99.H0_H0 ;  /* 0x20000063ff607230 */ /* 0x000fca0000004100 */
[----:B------:R-:W-:Y:S01]  /*12b0*/  FMUL.FTZ R121, R96, R101 ;  /* 0x0000006560797220 */ /* 0x000fe20000410000 */
[----:B------:R-:W-:Y:S05]  /*12c0*/  @P2 BRA `(.L_x_7913) ;  /* 0x0000002000002947 */ /* 0x000fea0003800000 */
[----:B------:R-:W-:Y:S05]  /*12d0*/  @P0 BRA `(.L_x_7914) ;  /* 0x0000003000000947 */ /* 0x000fea0003800000 */
[----:B------:R-:W-:Y:S05]  /*12e0*/  BRA `(.L_x_7915) ;  /* 0x0000004000007947 */ /* 0x000fea0003800000 */
.L_x_7913:
[----:B-----5:R-:W-:-:S05]  /*12f0*/  HADD2.F32 R96, -RZ, R91.H0_H0 ;  /* 0x2000005bff607230 */ /* 0x020fca0000004100 */
[----:B------:R-:W-:-:S05]  /*1300*/  FADD.FTZ R121, R96, R121 ;  /* 0x0000007960797221 */ /* 0x000fca0000010000 */
.L_x_7914:
[----:B------:R-:W-:-:S04]  /*1310*/  F2FP.PACK_AB R96, RZ, R121 ;  /* 0x00000079ff60723e */ /* 0x000fc800000000ff */
[----:B------:R-:W-:Y:S02]  /*1320*/  PRMT R95, R96, 0x7610, R95 ;  /* 0x00007610605f7816 */ /* 0x000fe4000000005f */
.L_x_7915:
[----:B------:R-:W-:-:S05]  /*1330*/  HADD2.F32 R164, -RZ, R99.H1_H1 ;  /* 0x30000063ffa47230 */ /* 0x000fca0000004100 */
[----:B------:R-:W-:Y:S01]  /*1340*/  FMUL.FTZ R164, R164, R101 ;  /* 0x00000065a4a47220 */ /* 0x000fe20000410000 */
[----:B------:R-:W-:Y:S05]  /*1350*/  @P2 BRA `(.L_x_7916) ;  /* 0x0000002000002947 */ /* 0x000fea0003800000 */
[----:B------:R-:W-:Y:S05]  /*1360*/  @P0 BRA `(.L_x_7917) ;  /* 0x0000003000000947 */ /* 0x000fea0003800000 */
[----:B------:R-:W-:Y:S05]  /*1370*/  BRA `(.L_x_7918) ;  /* 0x0000004000007947 */ /* 0x000fea0003800000 */
.L_x_7916:
[----:B-----5:R-:W-:-:S05]  /*1380*/  HADD2.F32 R97, -RZ, R91.H1_H1 ;  /* 0x3000005bff617230 */ /* 0x020fca0000004100 */
[----:B------:R-:W-:-:S05]  /*1390*/  FADD.FTZ R164, R97, R164 ;  /* 0x000000a461a47221 */ /* 0x000fca0000010000 */
.L_x_7917:
[----:B------:R-:W-:-:S04]  /*13a0*/  F2FP.PACK_AB R96, RZ, R164 ;  /* 0x000000a4ff60723e */ /* 0x000fc800000000ff */
[----:B------:R-:W-:Y:S02]  /*13b0*/  PRMT R95, R95, 0x5410, R96 ;  /* 0x000054105f5f7816 */ /* 0x000fe40000000060 */
.L_x_7918:
[----:B------:R-:W-:Y:S01]  /*13c0*/  IADD3 R118, R116, 0x40, RZ ;  /* 0x0000004074767810 */ /* 0x000fe20007ffe0ff */
[----:B------:R-:W-:-:S04]  /*13d0*/  @P0 IMAD.WIDE.U32 R160, R117, R103, c[0x0][0x188] ;  /* 0x0000620075a00625 */ /* 0x000fc800078e0067 */
[CC--:B------:R-:W-:Y:S01]  /*13e0*/  IMAD.WIDE.U32 R96, R118.reuse, R103.reuse, c[0x0][0x170] ;  /* 0x00005c0076607625 */ /* 0x0c0fe200078e0067 */
[----:B------:R0:W-:Y:S05]  /*13f0*/  @P0 STG.E.128 [R160.64], R92 ;  /* 0x0000005ca0000986 */ /* 0x0001ea000c101d04 */
        /* <DEDUP_REMOVED lines=8> */
.L_x_7919:
[----:B0----5:R-:W-:-:S05]  /*1480*/  HADD2.F32 R120, -RZ, R88.H0_H0 ;  /* 0x20000058ff787230 */ /* 0x021fca0000004100 */
[----:B------:R-:W-:-:S05]  /*1490*/  FADD.FTZ R123, R120, R123 ;  /* 0x0000007b787b7221 */ /* 0x000fca0000010000 */
.L_x_7920:
[----:B------:R-:W-:-:S04]  /*14a0*/  F2FP.PACK_AB R119, RZ, R123 ;  /* 0x0000007bff77723e */ /* 0x000fc800000000ff */
[----:B------:R-:W-:Y:S02]  /*14b0*/  PRMT R92, R119, 0x7610, R92 ;  /* 0x00007610775c7816 */ /* 0x000fe4000000005c */
.L_x_7921:
[----:B------:R-:W-:-:S05]  /*14c0*/  HADD2.F32 R96, -RZ, R96.H1_H1 ;  /* 0x30000060ff607230 */ /* 0x000fca0000004100 */
[----:B------:R-:W-:Y:S01]  /*14d0*/  FMUL.FTZ R166, R96, R101 ;  /* 0x0000006560a67220 */ /* 0x000fe20000410000 */
[----:B------:R-:W-:Y:S05]  /*14e0*/  @P2 BRA `(.L_x_7922) ;  /* 0x0000002000002947 */ /* 0x000fea0003800000 */
[----:B------:R-:W-:Y:S05]  /*14f0*/  @P0 BRA `(.L_x_7923) ;  /* 0x0000003000000947 */ /* 0x000fea0003800000 */
[----:B------:R-:W-:Y:S05]  /*1500*/  BRA `(.L_x_7924) ;  /* 0x0000004000007947 */ /* 0x000fea0003800000 */
.L_x_7922:
[----:B-----5:R-:W-:-:S05]  /*1510*/  HADD2.F32 R119, -RZ, R88.H1_H1 ;  /* 0x30000058ff777230 */ /* 0x020fca0000004100 */
[----:B------:R-:W-:-:S05]  /*1520*/  FADD.FTZ R166, R119, R166 ;  /* 0x000000a677a67221 */ /* 0x000fca0000010000 */
.L_x_7923:
[----:B------:R-:W-:-:S04]  /*1530*/  F2FP.PACK_AB R96, RZ, R166 ;  /* 0x000000a6ff60723e */ /* 0x000fc800000000ff */
[----:B------:R-:W-:Y:S02]  /*1540*/  PRMT R92, R92, 0x5410, R96 ;  /* 0x000054105c5c7816 */ /* 0x000fe40000000060 */
.L_x_7924:
[----:B------:R-:W-:-:S05]  /*1550*/  HADD2.F32 R96, -RZ, R97.H0_H0 ;  /* 0x20000061ff607230 */ /* 0x000fca0000004100 */
[----:B------:R-:W-:Y:S01]  /*1560*/  FMUL.FTZ R165, R96, R101 ;  /* 0x0000006560a57220 */ /* 0x000fe20000410000 */
[----:B------:R-:W-:Y:S05]  /*1570*/  @P2 BRA `(.L_x_7925) ;  /* 0x0000002000002947 */ /* 0x000fea0003800000 */
[----:B------:R-:W-:Y:S05]  /*1580*/  @P0 BRA `(.L_x_7926) ;  /* 0x0000003000000947 */ /* 0x000fea0003800000 */
[----:B------:R-:W-:Y:S05]  /*1590*/  BRA `(.L_x_7927) ;  /* 0x0000004000007947 */ /* 0x000fea0003800000 */
.L_x_7925:
[----:B-----5:R-:W-:-:S05]  /*15a0*/  HADD2.F32 R96, -RZ, R89.H0_H0 ;  /* 0x20000059ff607230 */ /* 0x020fca0000004100 */
[----:B------:R-:W-:-:S05]  /*15b0*/  FADD.FTZ R165, R96, R165 ;  /* 0x000000a560a57221 */ /* 0x000fca0000010000 */
.L_x_7926:
[----:B------:R-:W-:-:S04]  /*15c0*/  F2FP.PACK_AB R96, RZ, R165 ;  /* 0x000000a5ff60723e */ /* 0x000fc800000000ff */
[----:B------:R-:W-:Y:S02]  /*15d0*/  PRMT R93, R96, 0x7610, R93 ;  /* 0x00007610605d7816 */ /* 0x000fe4000000005d */
.L_x_7927:
[----:B------:R-:W-:-:S05]  /*15e0*/  HADD2.F32 R168, -RZ, R97.H1_H1 ;  /* 0x30000061ffa87230 */ /* 0x000fca0000004100 */
[----:B------:R-:W-:Y:S01]  /*15f0*/  FMUL.FTZ R168, R168, R101 ;  /* 0x00000065a8a87220 */ /* 0x000fe20000410000 */
[----:B------:R-:W-:Y:S05]  /*1600*/  @P2 BRA `(.L_x_7928) ;  /* 0x0000002000002947 */ /* 0x000fea0003800000 */
[----:B------:R-:W-:Y:S05]  /*1610*/  @P0 BRA `(.L_x_7929) ;  /* 0x0000003000000947 */ /* 0x000fea0003800000 */
[----:B------:R-:W-:Y:S05]  /*1620*/  BRA `(.L_x_7930) ;  /* 0x0000004000007947 */ /* 0x000fea0003800000 */
.L_x_7928:
[----:B-----5:R-:W-:-:S05]  /*1630*/  HADD2.F32 R97, -RZ, R89.H1_H1 ;  /* 0x30000059ff617230 */ /* 0x020fca0000004100 */
[----:B------:R-:W-:-:S05]  /*1640*/  FADD.FTZ R168, R97, R168 ;  /* 0x000000a861a87221 */ /* 0x000fca0000010000 */
.L_x_7929:
[----:B------:R-:W-:-:S04]  /*1650*/  F2FP.PACK_AB R96, RZ, R168 ;  /* 0x000000a8ff60723e */ /* 0x000fc800000000ff */
[----:B------:R-:W-:Y:S02]  /*1660*/  PRMT R93, R93, 0x5410, R96 ;  /* 0x000054105d5d7816 */ /* 0x000fe40000000060 */
.L_x_7930:
[----:B------:R-:W-:-:S05]  /*1670*/  HADD2.F32 R96, -RZ, R98.H0_H0 ;  /* 0x20000062ff607230 */ /* 0x000fca0000004100 */
[----:B------:R-:W-:Y:S01]  /*1680*/  FMUL.FTZ R167, R96, R101 ;  /* 0x0000006560a77220 */ /* 0x000fe20000410000 */
[----:B------:R-:W-:Y:S05]  /*1690*/  @P2 BRA `(.L_x_7931) ;  /* 0x0000002000002947 */ /* 0x000fea0003800000 */
[----:B------:R-:W-:Y:S05]  /*16a0*/  @P0 BRA `(.L_x_7932) ;  /* 0x0000003000000947 */ /* 0x000fea0003800000 */
[----:B------:R-:W-:Y:S05]  /*16b0*/  BRA `(.L_x_7933) ;  /* 0x0000004000007947 */ /* 0x000fea0003800000 */
.L_x_7931:
[----:B-----5:R-:W-:-:S05]  /*16c0*/  HADD2.F32 R96, -RZ, R90.H0_H0 ;  /* 0x2000005aff607230 */ /* 0x020fca0000004100 */
[----:B------:R-:W-:-:S05]  /*16d0*/  FADD.FTZ R167, R96, R167 ;  /* 0x000000a760a77221 */ /* 0x000fca0000010000 */
.L_x_7932:
[----:B------:R-:W-:-:S04]  /*16e0*/  F2FP.PACK_AB R96, RZ, R167 ;  /* 0x000000a7ff60723e */ /* 0x000fc800000000ff */
[----:B------:R-:W-:Y:S02]  /*16f0*/  PRMT R94, R96, 0x7610, R94 ;  /* 0x00007610605e7816 */ /* 0x000fe4000000005e */
.L_x_7933:
[----:B------:R-:W-:-:S05]  /*1700*/  HADD2.F32 R98, -RZ, R98.H1_H1 ;  /* 0x30000062ff627230 */ /* 0x000fca0000004100 */
[----:B------:R-:W-:Y:S01]  /*1710*/  FMUL.FTZ R170, R98, R101 ;  /* 0x0000006562aa7220 */ /* 0x000fe20000410000 */
[----:B------:R-:W-:Y:S05]  /*1720*/  @P2 BRA `(.L_x_7934) ;  /* 0x0000002000002947 */ /* 0x000fea0003800000 */
[----:B------:R-:W-:Y:S05]  /*1730*/  @P0 BRA `(.L_x_7935) ;  /* 0x0000003000000947 */ /* 0x000fea0003800000 */
[----:B------:R-:W-:Y:S05]  /*1740*/  BRA `(.L_x_7936) ;  /* 0x0000004000007947 */ /* 0x000fea0003800000 */
.L_x_7934:
[----:B-----5:R-:W-:-:S05]  /*1750*/  HADD2.F32 R97, -RZ, R90.H1_H1 ;  /* 0x3000005aff617230 */ /* 0x020fca0000004100 */
[----:B------:R-:W-:-:S05]  /*1760*/  FADD.FTZ R170, R97, R170 ;  /* 0x000000aa61aa7221 */ /* 0x000fca0000010000 */
.L_x_7935:
[----:B------:R-:W-:-:S04]  /*1770*/  F2FP.PACK_AB R96, RZ, R170 ;  /* 0x000000aaff60723e */ /* 0x000fc800000000ff */
[----:B------:R-:W-:Y:S02]  /*1780*/  PRMT R94, R94, 0x5410, R96 ;  /* 0x000054105e5e7816 */ /* 0x000fe40000000060 */
.L_x_7936:
[----:B------:R-:W-:-:S05]  /*1790*/  HADD2.F32 R96, -RZ, R99.H0_H0 ;  /* 0x20000063ff607230 */ /* 0x000fca0000004100 */
[----:B------:R-:W-:Y:S01]  /*17a0*/  FMUL.FTZ R169, R96, R101 ;  /* 0x0000006560a97220 */ /* 0x000fe20000410000 */
[----:B------:R-:W-:Y:S05]  /*17b0*/  @P2 BRA `(.L_x_7937) ;  /* 0x0000002000002947 */ /* 0x000fea0003800000 */
[----:B------:R-:W-:Y:S05]  /*17c0*/  @P0 BRA `(.L_x_7938) ;  /* 0x0000003000000947 */ /* 0x000fea0003800000 */
[----:B------:R-:W-:Y:S05]  /*17d0*/  BRA `(.L_x_7939) ;  /* 0x0000004000007947 */ /* 0x000fea0003800000 */
.L_x_7937:
[----:B-----5:R-:W-:-:S05]  /*17e0*/  HADD2.F32 R96, -RZ, R91.H0_H0 ;  /* 0x2000005bff607230 */ /* 0x020fca0000004100 */
[----:B------:R-:W-:-:S05]  /*17f0*/  FADD.FTZ R169, R96, R169 ;  /* 0x000000a960a97221 */ /* 0x000fca0000010000 */
.L_x_7938:
[----:B------:R-:W-:-:S04]  /*1800*/  F2FP.PACK_AB R96, RZ, R169 ;  /* 0x000000a9ff60723e */ /* 0x000fc800000000ff */
[----:B------:R-:W-:Y:S02]  /*1810*/  PRMT R95, R96, 0x7610, R95 ;  /* 0x00007610605f7816 */ /* 0x000fe4000000005f */
.L_x_7939:
[----:B------:R-:W-:-:S05]  /*1820*/  HADD2.F32 R172, -RZ, R99.H1_H1 ;  /* 0x30000063ffac7230 */ /* 0x000fca0000004100 */
[----:B------:R-:W-:Y:S01]  /*1830*/  FMUL.FTZ R172, R172, R101 ;  /* 0x00000065acac7220 */ /* 0x000fe20000410000 */
[----:B------:R-:W-:Y:S05]  /*1840*/  @P2 BRA `(.L_x_7940) ;  /* 0x0000002000002947 */ /* 0x000fea0003800000 */
[----:B------:R-:W-:Y:S05]  /*1850*/  @P0 BRA `(.L_x_7941) ;  /* 0x0000003000000947 */ /* 0x000fea0003800000 */
[----:B------:R-:W-:Y:S05]  /*1860*/  BRA `(.L_x_7942) ;  /* 0x0000004000007947 */ /* 0x000fea0003800000 */
.L_x_7940:
[----:B-----5:R-:W-:-:S05]  /*1870*/  HADD2.F32 R97, -RZ, R91.H1_H1 ;  /* 0x3000005bff617230 */ /* 0x020fca0000004100 */
[----:B------:R-:W-:-:S05]  /*1880*/  FADD.FTZ R172, R97, R172 ;  /* 0x000000ac61ac7221 */ /* 0x000fca0000010000 */
.L_x_7941:
[----:B------:R-:W-:-:S04]  /*1890*/  F2FP.PACK_AB R96, RZ, R172 ;  /* 0x000000acff60723e */ /* 0x000fc800000000ff */
[----:B------:R-:W-:Y:S02]  /*18a0*/  PRMT R95, R95, 0x5410, R96 ;  /* 0x000054105f5f7816 */ /* 0x000fe40000000060 */
.L_x_7942:
        /* <DEDUP_REMOVED lines=12> */
.L_x_7943:
[----:B0----5:R-:W-:-:S05]  /*1970*/  HADD2.F32 R120, -RZ, R88.H0_H0 ;  /* 0x20000058ff787230 */ /* 0x021fca0000004100 */
[----:B------:R-:W-:-:S05]  /*1980*/  FADD.FTZ R171, R120, R171 ;  /* 0x000000ab78ab7221 */ /* 0x000fca0000010000 */
.L_x_7944:
[----:B------:R-:W-:-:S04]  /*1990*/  F2FP.PACK_AB R120, RZ, R171 ;  /* 0x000000abff78723e */ /* 0x000fc800000000ff */
[----:B------:R-:W-:Y:S02]  /*19a0*/  PRMT R92, R120, 0x7610, R92 ;  /* 0x00007610785c7816 */ /* 0x000fe4000000005c */
.L_x_7945:
[----:B------:R-:W-:-:S05]  /*19b0*/  HADD2.F32 R96, -RZ, R96.H1_H1 ;  /* 0x30000060ff607230 */ /* 0x000fca0000004100 */
[----:B------:R-:W-:Y:S01]  /*19c0*/  FMUL.FTZ R173, R96, R101 ;  /* 0x0000006560ad7220 */ /* 0x000fe20000410000 */
[----:B------:R-:W-:Y:S05]  /*19d0*/  @P2 BRA `(.L_x_7946) ;  /* 0x0000002000002947 */ /* 0x000fea0003800000 */
[----:B------:R-:W-:Y:S05]  /*19e0*/  @P0 BRA `(.L_x_7947) ;  /* 0x0000003000000947 */ /* 0x000fea0003800000 */
[----:B------:R-:W-:Y:S05]  /*19f0*/  BRA `(.L_x_7948) ;  /* 0x0000004000007947 */ /* 0x000fea0003800000 */
.L_x_7946:
[----:B-----5:R-:W-:-:S05]  /*1a00*/  HADD2.F32 R96, -RZ, R88.H1_H1 ;  /* 0x30000058ff607230 */ /* 0x020fca0000004100 */
[----:B------:R-:W-:-:S05]  /*1a10*/  FADD.FTZ R173, R96, R173 ;  /* 0x000000ad60ad7221 */ /* 0x000fca0000010000 */
.L_x_7947:
[----:B------:R-:W-:-:S04]  /*1a20*/  F2FP.PACK_AB R96, RZ, R173 ;  /* 0x000000adff60723e */ /* 0x000fc800000000ff */
[----:B------:R-:W-:Y:S02]  /*1a30*/  PRMT R92, R92, 0x5410, R96 ;  /* 0x000054105c5c7816 */ /* 0x000fe40000000060 */
.L_x_7948:
[----:B------:R-:W-:-:S05]  /*1a40*/  HADD2.F32 R174, -RZ, R97.H0_H0 ;  /* 0x20000061ffae7230 */ /* 0x000fca0000004100 */
[----:B------:R-:W-:Y:S01]  /*1a50*/  FMUL.FTZ R174, R174, R101 ;  /* 0x00000065aeae7220 */ /* 0x000fe20000410000 */
[----:B------:R-:W-:Y:S05]  /*1a60*/  @P2 BRA `(.L_x_7949) ;  /* 0x0000002000002947 */ /* 0x000fea0003800000 */
[----:B------:R-:W-:Y:S05]  /*1a70*/  @P0 BRA `(.L_x_7950) ;  /* 0x0000003000000947 */ /* 0x000fea0003800000 */
[----:B------:R-:W-:Y:S05]  /*1a80*/  BRA `(.L_x_7951) ;  /* 0x0000004000007947 */ /* 0x000fea0003800000 */
.L_x_7949:
[----:B-----5:R-:W-:-:S05]  /*1a90*/  HADD2.F32 R159, -RZ, R89.H0_H0 ;  /* 0x20000059ff9f7230 */ /* 0x020fca0000004100 */
[----:B------:R-:W-:-:S05]  /*1aa0*/  FADD.FTZ R174, R159, R174 ;  /* 0x000000ae9fae7221 */ /* 0x000fca0000010000 */
.L_x_7950:
[----:B------:R-:W-:-:S04]  /*1ab0*/  F2FP.PACK_AB R96, RZ, R174 ;  /* 0x000000aeff60723e */ /* 0x000fc800000000ff */
[----:B------:R-:W-:Y:S02]  /*1ac0*/  PRMT R93, R96, 0x7610, R93 ;  /* 0x00007610605d7816 */ /* 0x000fe4000000005d */
.L_x_7951:
[----:B------:R-:W-:-:S05]  /*1ad0*/  HADD2.F32 R96, -RZ, R97.H1_H1 ;  /* 0x30000061ff607230 */ /* 0x000fca0000004100 */
[----:B------:R-:W-:Y:S01]  /*1ae0*/  FMUL.FTZ R175, R96, R101 ;  /* 0x0000006560af7220 */ /* 0x000fe20000410000 */
[----:B------:R-:W-:Y:S05]  /*1af0*/  @P2 BRA `(.L_x_7952) ;  /* 0x0000002000002947 */ /* 0x000fea0003800000 */
[----:B------:R-:W-:Y:S05]  /*1b00*/  @P0 BRA `(.L_x_7953) ;  /* 0x0000003000000947 */ /* 0x000fea0003800000 */
[----:B------:R-:W-:Y:S05]  /*1b10*/  BRA `(.L_x_7954) ;  /* 0x0000004000007947 */ /* 0x000fea0003800000 */
.L_x_7952:
[----:B-----5:R-:W-:-:S05]  /*1b20*/  HADD2.F32 R96, -RZ, R89.H1_H1 ;  /* 0x30000059ff607230 */ /* 0x020fca0000004100 */
[----:B------:R-:W-:-:S05]  /*1b30*/  FADD.FTZ R175, R96, R175 ;  /* 0x000000af60af7221 */ /* 0x000fca0000010000 */
.L_x_7953:
[----:B------:R-:W-:-:S04]  /*1b40*/  F2FP.PACK_AB R96, RZ, R175 ;  /* 0x000000afff60723e */ /* 0x000fc800000000ff */
[----:B------:R-:W-:Y:S02]  /*1b50*/  PRMT R93, R93, 0x5410, R96 ;  /* 0x000054105d5d7816 */ /* 0x000fe40000000060 */
.L_x_7954:
[----:B------:R-:W-:-:S05]  /*1b60*/  HADD2.F32 R176, -RZ, R98.H0_H0 ;  /* 0x20000062ffb07230 */ /* 0x000fca0000004100 */
[----:B------:R-:W-:Y:S01]  /*1b70*/  FMUL.FTZ R176, R176, R101 ;  /* 0x00000065b0b07220 */ /* 0x000fe20000410000 */
[----:B------:R-:W-:Y:S05]  /*1b80*/  @P2 BRA `(.L_x_7955) ;  /* 0x0000002000002947 */ /* 0x000fea0003800000 */
[----:B------:R-:W-:Y:S05]  /*1b90*/  @P0 BRA `(.L_x_7956) ;  /* 0x0000003000000947 */ /* 0x000fea0003800000 */
[----:B------:R-:W-:Y:S05]  /*1ba0*/  BRA `(.L_x_7957) ;  /* 0x0000004000007947 */ /* 0x000fea0003800000 */
.L_x_7955:
[----:B-----5:R-:W-:-:S05]  /*1bb0*/  HADD2.F32 R97, -RZ, R90.H0_H0 ;  /* 0x2000005aff617230 */ /* 0x020fca0000004100 */
[----:B------:R-:W-:-:S05]  /*1bc0*/  FADD.FTZ R176, R97, R176 ;  /* 0x000000b061b07221 */ /* 0x000fca0000010000 */
.L_x_7956:
[----:B------:R-:W-:-:S04]  /*1bd0*/  F2FP.PACK_AB R96, RZ, R176 ;  /* 0x000000b0ff60723e */ /* 0x000fc800000000ff */
[----:B------:R-:W-:Y:S02]  /*1be0*/  PRMT R94, R96, 0x7610, R94 ;  /* 0x00007610605e7816 */ /* 0x000fe4000000005e */
.L_x_7957:
[----:B------:R-:W-:-:S05]  /*1bf0*/  HADD2.F32 R98, -RZ, R98.H1_H1 ;  /* 0x30000062ff627230 */ /* 0x000fca0000004100 */
[----:B------:R-:W-:Y:S01]  /*1c00*/  FMUL.FTZ R178, R98, R101 ;  /* 0x0000006562b27220 */ /* 0x000fe20000410000 */
[----:B------:R-:W-:Y:S05]  /*1c10*/  @P2 BRA `(.L_x_7958) ;  /* 0x0000002000002947 */ /* 0x000fea0003800000 */
[----:B------:R-:W-:Y:S05]  /*1c20*/  @P0 BRA `(.L_x_7959) ;  /* 0x0000003000000947 */ /* 0x000fea0003800000 */
[----:B------:R-:W-:Y:S05]  /*1c30*/  BRA `(.L_x_7960) ;  /* 0x0000004000007947 */ /* 0x000fea0003800000 */
.L_x_7958:
[----:B-----5:R-:W-:-:S05]  /*1c40*/  HADD2.F32 R97, -RZ, R90.H1_H1 ;  /* 0x3000005aff617230 */ /* 0x020fca0000004100 */
[----:B------:R-:W-:-:S05]  /*1c50*/  FADD.FTZ R178, R97, R178 ;  /* 0x000000b261b27221 */ /* 0x000fca0000010000 */
.L_x_7959:
[----:B------:R-:W-:-:S04]  /*1c60*/  F2FP.PACK_AB R96, RZ, R178 ;  /* 0x000000b2ff60723e */ /* 0x000fc800000000ff */
[----:B------:R-:W-:Y:S02]  /*1c70*/  PRMT R94, R94, 0x5410, R96 ;  /* 0x000054105e5e7816 */ /* 0x000fe40000000060 */
.L_x_7960:
[----:B------:R-:W-:-:S05]  /*1c80*/  HADD2.F32 R96, -RZ, R99.H0_H0 ;  /* 0x20000063ff607230 */ /* 0x000fca0000004100 */
[----:B------:R-:W-:Y:S01]  /*1c90*/  FMUL.FTZ R177, R96, R101 ;  /* 0x0000006560b17220 */ /* 0x000fe20000410000 */
[----:B------:R-:W-:Y:S05]  /*1ca0*/  @P2 BRA `(.L_x_7961) ;  /* 0x0000002000002947 */ /* 0x000fea0003800000 */
[----:B------:R-:W-:Y:S05]  /*1cb0*/  @P0 BRA `(.L_x_7962) ;  /* 0x0000003000000947 */ /* 0x000fea0003800000 */
[----:B------:R-:W-:Y:S05]  /*1cc0*/  BRA `(.L_x_7963) ;  /* 0x0000004000007947 */ /* 0x000fea0003800000 */
.L_x_7961:
[----:B-----5:R-:W-:-:S05]  /*1cd0*/  HADD2.F32 R96, -RZ, R91.H0_H0 ;  /* 0x2000005bff607230 */ /* 0x020fca0000004100 */
[----:B------:R-:W-:-:S05]  /*1ce0*/  FADD.FTZ R177, R96, R177 ;  /* 0x000000b160b17221 */ /* 0x000fca0000010000 */
.L_x_7962:
[----:B------:R-:W-:-:S04]  /*1cf0*/  F2FP.PACK_AB R96, RZ, R177 ;  /* 0x000000b1ff60723e */ /* 0x000fc800000000ff */
[----:B------:R-:W-:Y:S02]  /*1d00*/  PRMT R95, R96, 0x7610, R95 ;  /* 0x00007610605f7816 */ /* 0x000fe4000000005f */
.L_x_7963:
[----:B------:R-:W-:-:S05]  /*1d10*/  HADD2.F32 R96, -RZ, R99.H1_H1 ;  /* 0x30000063ff607230 */ /* 0x000fca0000004100 */
[----:B------:R-:W-:Y:S01]  /*1d20*/  FMUL.FTZ R179, R96, R101 ;  /* 0x0000006560b37220 */ /* 0x000fe20000410000 */
[----:B------:R-:W-:Y:S05]  /*1d30*/  @P2 BRA `(.L_x_7964) ;  /* 0x0000002000002947 */ /* 0x000fea0003800000 */
[----:B------:R-:W-:Y:S05]  /*1d40*/  @P0 BRA `(.L_x_7965) ;  /* 0x0000003000000947 */ /* 0x000fea0003800000 */
[----:B------:R-:W-:Y:S05]  /*1d50*/  BRA `(.L_x_7966) ;  /* 0x0000004000007947 */ /* 0x000fea0003800000 */
.L_x_7964:
[----:B-----5:R-:W-:-:S05]  /*1d60*/  HADD2.F32 R96, -RZ, R91.H1_H1 ;  /* 0x3000005bff607230 */ /* 0x020fca0000004100 */
[----:B------:R-:W-:-:S05]  /*1d70*/  FADD.FTZ R179, R96, R179 ;  /* 0x000000b360b37221 */ /* 0x000fca0000010000 */
.L_x_7965:
[----:B------:R-:W-:-:S04]  /*1d80*/  F2FP.PACK_AB R96, RZ, R179 ;  /* 0x000000b3ff60723e */ /* 0x000fc800000000ff */
[----:B------:R-:W-:Y:S02]  /*1d90*/  PRMT R95, R95, 0x5410, R96 ;  /* 0x000054105f5f7816 */ /* 0x000fe40000000060 */
.L_x_7966:
        /* <DEDUP_REMOVED lines=12> */
.L_x_7967:
[----:B0----5:R-:W-:-:S05]  /*1e60*/  HADD2.F32 R159, -RZ, R88.H0_H0 ;  /* 0x20000058ff9f7230 */ /* 0x021fca0000004100 */
[----:B------:R-:W-:-:S05]  /*1e70*/  FADD.FTZ R180, R159, R180 ;  /* 0x000000b49fb47221 */ /* 0x000fca0000010000 */
.L_x_7968:
[----:B------:R-:W-:-:S04]  /*1e80*/  F2FP.PACK_AB R158, RZ, R180 ;  /* 0x000000b4ff9e723e */ /* 0x000fc800000000ff */
[----:B------:R-:W-:Y:S02]  /*1e90*/  PRMT R92, R158, 0x7610, R92 ;  /* 0x000076109e5c7816 */ /* 0x000fe4000000005c */
.L_x_7969:
[----:B------:R-:W-:-:S05]  /*1ea0*/  HADD2.F32 R96, -RZ, R96.H1_H1 ;  /* 0x30000060ff607230 */ /* 0x000fca0000004100 */
[----:B------:R-:W-:Y:S01]  /*1eb0*/  FMUL.FTZ R181, R96, R101 ;  /* 0x0000006560b57220 */ /* 0x000fe20000410000 */
[----:B------:R-:W-:Y:S05]  /*1ec0*/  @P2 BRA `(.L_x_7970) ;  /* 0x0000002000002947 */ /* 0x000fea0003800000 */
[----:B------:R-:W-:Y:S05]  /*1ed0*/  @P0 BRA `(.L_x_7971) ;  /* 0x0000003000000947 */ /* 0x000fea0003800000 */
[----:B------:R-:W-:Y:S05]  /*1ee0*/  BRA `(.L_x_7972) ;  /* 0x0000004000007947 */ /* 0x000fea0003800000 */
.L_x_7970:
[----:B-----5:R-:W-:-:S05]  /*1ef0*/  HADD2.F32 R96, -RZ, R88.H1_H1 ;  /* 0x30000058ff607230 */ /* 0x020fca0000004100 */
[----:B------:R-:W-:-:S05]  /*1f00*/  FADD.FTZ R181, R96, R181 ;  /* 0x000000b560b57221 */ /* 0x000fca0000010000 */
.L_x_7971:
[----:B------:R-:W-:-:S04]  /*1f10*/  F2FP.PACK_AB R96, RZ, R181 ;  /* 0x000000b5ff60723e */ /* 0x000fc800000000ff */
[----:B------:R-:W-:Y:S02]  /*1f20*/  PRMT R92, R92, 0x5410, R96 ;  /* 0x000054105c5c7816 */ /* 0x000fe40000000060 */
.L_x_7972:
[----:B------:R-:W-:-:S05]  /*1f30*/  HADD2.F32 R182, -RZ, R97.H0_H0 ;  /* 0x20000061ffb67230 */ /* 0x000fca0000004100 */
[----:B------:R-:W-:Y:S01]  /*1f40*/  FMUL.FTZ R182, R182, R101 ;  /* 0x00000065b6b67220 */ /* 0x000fe20000410000 */
[----:B------:R-:W-:Y:S05]  /*1f50*/  @P2 BRA `(.L_x_7973) ;  /* 0x0000002000002947 */ /* 0x000fea0003800000 */
[----:B------:R-:W-:Y:S05]  /*1f60*/  @P0 BRA `(.L_x_7974) ;  /* 0x0000003000000947 */ /* 0x000fea0003800000 */
[----:B------:R-:W-:Y:S05]  /*1f70*/  BRA `(.L_x_7975) ;  /* 0x0000004000007947 */ /* 0x000fea0003800000 */
.L_x_7973:
[----:B-----5:R-:W-:-:S05]  /*1f80*/  HADD2.F32 R159, -RZ, R89.H0_H0 ;  /* 0x20000059ff9f7230 */ /* 0x020fca0000004100 */
[----:B------:R-:W-:-:S05]  /*1f90*/  FADD.FTZ R182, R159, R182 ;  /* 0x000000b69fb67221 */ /* 0x000fca0000010000 */
.L_x_7974:
[----:B------:R-:W-:-:S04]  /*1fa0*/  F2FP.PACK_AB R96, RZ, R182 ;  /* 0x000000b6ff60723e */ /* 0x000fc800000000ff */
[----:B------:R-:W-:Y:S02]  /*1fb0*/  PRMT R93, R96, 0x7610, R93 ;  /* 0x00007610605d7816 */ /* 0x000fe4000000005d */
.L_x_7975:
[----:B------:R-:W-:-:S05]  /*1fc0*/  HADD2.F32 R184, -RZ, R97.H1_H1 ;  /* 0x30000061ffb87230 */ /* 0x000fca0000004100 */
[----:B------:R-:W-:Y:S01]  /*1fd0*/  FMUL.FTZ R184, R184, R101 ;  /* 0x00000065b8b87220 */ /* 0x000fe20000410000 */
[----:B------:R-:W-:Y:S05]  /*1fe0*/  @P2 BRA `(.L_x_7976) ;  /* 0x0000002000002947 */ /* 0x000fea0003800000 */
[----:B------:R-:W-:Y:S05]  /*1ff0*/  @P0 BRA `(.L_x_7977) ;  /* 0x0000003000000947 */ /* 0x000fea0003800000 */
[----:B------:R-:W-:Y:S05]  /*2000*/  BRA `(.L_x_7978) ;  /* 0x0000004000007947 */ /* 0x000fea0003800000 */
.L_x_7976:
[----:B-----5:R-:W-:-:S05]  /*2010*/  HADD2.F32 R97, -RZ, R89.H1_H1 ;  /* 0x30000059ff617230 */ /* 0x020fca0000004100 */
[----:B------:R-:W-:-:S05]  /*2020*/  FADD.FTZ R184, R97, R184 ;  /* 0x000000b861b87221 */ /* 0x000fca0000010000 */
.L_x_7977:
[----:B------:R-:W-:-:S04]  /*2030*/  F2FP.PACK_AB R96, RZ, R184 ;  /* 0x000000b8ff60723e */ /* 0x000fc800000000ff */
[----:B------:R-:W-:Y:S02]  /*2040*/  PRMT R93, R93, 0x5410, R96 ;  /* 0x000054105d5d7816 */ /* 0x000fe40000000060 */
.L_x_7978:
[----:B------:R-:W-:-:S05]  /*2050*/  HADD2.F32 R96, -RZ, R98.H0_H0 ;  /* 0x20000062ff607230 */ /* 0x000fca0000004100 */
[----:B------:R-:W-:Y:S01]  /*2060*/  FMUL.FTZ R183, R96, R101 ;  /* 0x0000006560b77220 */ /* 0x000fe20000410000 */
[----:B------:R-:W-:Y:S05]  /*2070*/  @P2 BRA `(.L_x_7979) ;  /* 0x0000002000002947 */ /* 0x000fea0003800000 */
[----:B------:R-:W-:Y:S05]  /*2080*/  @P0 BRA `(.L_x_7980) ;  /* 0x0000003000000947 */ /* 0x000fea0003800000 */
[----:B------:R-:W-:Y:S05]  /*2090*/  BRA `(.L_x_7981) ;  /* 0x0000004000007947 */ /* 0x000fea0003800000 */
.L_x_7979:
[----:B-----5:R-:W-:-:S05]  /*20a0*/  HADD2.F32 R96, -RZ, R90.H0_H0 ;  /* 0x2000005aff607230 */ /* 0x020fca0000004100 */
[----:B------:R-:W-:-:S05]  /*20b0*/  FADD.FTZ R183, R96, R183 ;  /* 0x000000b760b77221 */ /* 0x000fca0000010000 */
.L_x_7980:
[----:B------:R-:W-:-:S04]  /*20c0*/  F2FP.PACK_AB R96, RZ, R183 ;  /* 0x000000b7ff60723e */ /* 0x000fc800000000ff */
[----:B------:R-:W-:Y:S02]  /*20d0*/  PRMT R94, R96, 0x7610, R94 ;  /* 0x00007610605e7816 */ /* 0x000fe4000000005e */
.L_x_7981:
[----:B------:R-:W-:-:S05]  /*20e0*/  HADD2.F32 R98, -RZ, R98.H1_H1 ;  /* 0x30000062ff627230 */ /* 0x000fca0000004100 */
[----:B------:R-:W-:Y:S01]  /*20f0*/  FMUL.FTZ R185, R98, R101 ;  /* 0x0000006562b97220 */ /* 0x000fe20000410000 */
[----:B------:R-:W-:Y:S05]  /*2100*/  @P2 BRA `(.L_x_7982) ;  /* 0x0000002000002947 */ /* 0x000fea0003800000 */
[----:B------:R-:W-:Y:S05]  /*2110*/  @P0 BRA `(.L_x_7983) ;  /* 0x0000003000000947 */ /* 0x000fea0003800000 */
[----:B------:R-:W-:Y:S05]  /*2120*/  BRA `(.L_x_7984) ;  /* 0x0000004000007947 */ /* 0x000fea0003800000 */
.L_x_7982:
[----:B-----5:R-:W-:-:S05]  /*2130*/  HADD2.F32 R96, -RZ, R90.H1_H1 ;  /* 0x3000005aff607230 */ /* 0x020fca0000004100 */
[----:B------:R-:W-:-:S05]  /*2140*/  FADD.FTZ R185, R96, R185 ;  /* 0x000000b960b97221 */ /* 0x000fca0000010000 */
.L_x_7983:
[----:B------:R-:W-:-:S04]  /*2150*/  F2FP.PACK_AB R96, RZ, R185 ;  /* 0x000000b9ff60723e */ /* 0x000fc800000000ff */
[----:B------:R-:W-:Y:S02]  /*2160*/  PRMT R94, R94, 0x5410, R96 ;  /* 0x000054105e5e7816 */ /* 0x000fe40000000060 */
.L_x_7984:
[----:B------:R-:W-:-:S05]  /*2170*/  HADD2.F32 R186, -RZ, R99.H0_H0 ;  /* 0x20000063ffba7230 */ /* 0x000fca0000004100 */
[----:B------:R-:W-:Y:S01]  /*2180*/  FMUL.FTZ R186, R186, R101 ;  /* 0x00000065baba7220 */ /* 0x000fe20000410000 */
[----:B------:R-:W-:Y:S05]  /*2190*/  @P2 BRA `(.L_x_7985) ;  /* 0x0000002000002947 */ /* 0x000fea0003800000 */
[----:B------:R-:W-:Y:S05]  /*21a0*/  @P0 BRA `(.L_x_7986) ;  /* 0x0000003000000947 */ /* 0x000fea0003800000 */
[----:B------:R-:W-:Y:S05]  /*21b0*/  BRA `(.L_x_7987) ;  /* 0x0000004000007947 */ /* 0x000fea0003800000 */
.L_x_7985:
[----:B-----5:R-:W-:-:S05]  /*21c0*/  HADD2.F32 R97, -RZ, R91.H0_H0 ;  /* 0x2000005bff617230 */ /* 0x020fca0000004100 */
[----:B------:R-:W-:-:S05]  /*21d0*/  FADD.FTZ R186, R97, R186 ;  /* 0x000000ba61ba7221 */ /* 0x000fca0000010000 */
.L_x_7986:
[----:B------:R-:W-:-:S04]  /*21e0*/  F2FP.PACK_AB R96, RZ, R186 ;  /* 0x000000baff60723e */ /* 0x000fc800000000ff */
[----:B------:R-:W-:Y:S02]  /*21f0*/  PRMT R95, R96, 0x7610, R95 ;  /* 0x00007610605f7816 */ /* 0x000fe4000000005f */
.L_x_7987:
[----:B------:R-:W-:-:S05]  /*2200*/  HADD2.F32 R96, -RZ, R99.H1_H1 ;  /* 0x30000063ff607230 */ /* 0x000fca0000004100 */
[----:B------:R-:W-:Y:S01]  /*2210*/  FMUL.FTZ R187, R96, R101 ;  /* 0x0000006560bb7220 */ /* 0x000fe20000410000 */
[----:B------:R-:W-:Y:S05]  /*2220*/  @P2 BRA `(.L_x_7988) ;  /* 0x0000002000002947 */ /* 0x000fea0003800000 */
[----:B------:R-:W-:Y:S05]  /*2230*/  @P0 BRA `(.L_x_7989) ;  /* 0x0000003000000947 */ /* 0x000fea0003800000 */
[----:B------:R-:W-:Y:S05]  /*2240*/  BRA `(.L_x_7990) ;  /* 0x0000004000007947 */ /* 0x000fea0003800000 */
.L_x_7988:
[----:B-----5:R-:W-:-:S05]  /*2250*/  HADD2.F32 R96, -RZ, R91.H1_H1 ;  /* 0x3000005bff607230 */ /* 0x020fca0000004100 */
[----:B------:R-:W-:-:S05]  /*2260*/  FADD.FTZ R187, R96, R187 ;  /* 0x000000bb60bb7221 */ /* 0x000fca0000010000 */
.L_x_7989:
[----:B------:R-:W-:-:S04]  /*2270*/  F2FP.PACK_AB R96, RZ, R187 ;  /* 0x000000bbff60723e */ /* 0x000fc800000000ff */
[----:B------:R-:W-:Y:S02]  /*2280*/  PRMT R95, R95, 0x5410, R96 ;  /* 0x000054105f5f7816 */ /* 0x000fe40000000060 */
.L_x_7990:
        /* <DEDUP_REMOVED lines=12> */
.L_x_7991:
[----:B0----5:R-:W-:-:S05]  /*2350*/  HADD2.F32 R159, -RZ, R88.H0_H0 ;  /* 0x20000058ff9f7230 */ /* 0x021fca0000004100 */
[----:B------:R-:W-:-:S05]  /*2360*/  FADD.FTZ R188, R159, R188 ;  /* 0x000000bc9fbc7221 */ /* 0x000fca0000010000 */
.L_x_7992:
[----:B------:R-:W-:-:S04]  /*2370*/  F2FP.PACK_AB R159, RZ, R188 ;  /* 0x000000bcff9f723e */ /* 0x000fc800000000ff */
[----:B------:R-:W-:Y:S02]  /*2380*/  PRMT R92, R159, 0x7610, R92 ;  /* 0x000076109f5c7816 */ /* 0x000fe4000000005c */
.L_x_7993:
[----:B------:R-:W-:-:S05]  /*2390*/  HADD2.F32 R96, -RZ, R96.H1_H1 ;  /* 0x30000060ff607230 */ /* 0x000fca0000004100 */
[----:B------:R-:W-:Y:S01]  /*23a0*/  FMUL.FTZ R190, R96, R101 ;  /* 0x0000006560be7220 */ /* 0x000fe20000410000 */
[----:B------:R-:W-:Y:S05]  /*23b0*/  @P2 BRA `(.L_x_7994) ;  /* 0x0000002000002947 */ /* 0x000fea0003800000 */
[----:B------:R-:W-:Y:S05]  /*23c0*/  @P0 BRA `(.L_x_7995) ;  /* 0x0000003000000947 */ /* 0x000fea0003800000 */
[----:B------:R-:W-:Y:S05]  /*23d0*/  BRA `(.L_x_7996) ;  /* 0x0000004000007947 */ /* 0x000fea0003800000 */
.L_x_7994:
[----:B-----5:R-:W-:-:S05]  /*23e0*/  HADD2.F32 R159, -RZ, R88.H1_H1 ;  /* 0x30000058ff9f7230 */ /* 0x020fca0000004100 */
[----:B------:R-:W-:-:S05]  /*23f0*/  FADD.FTZ R190, R159, R190 ;  /* 0x000000be9fbe7221 */ /* 0x000fca0000010000 */
.L_x_7995:
[----:B------:R-:W-:-:S04]  /*2400*/  F2FP.PACK_AB R96, RZ, R190 ;  /* 0x000000beff60723e */ /* 0x000fc800000000ff */
[----:B------:R-:W-:Y:S02]  /*2410*/  PRMT R92, R92, 0x5410, R96 ;  /* 0x000054105c5c7816 */ /* 0x000fe40000000060 */
.L_x_7996:
[----:B------:R-:W-:-:S05]  /*2420*/  HADD2.F32 R96, -RZ, R97.H0_H0 ;  /* 0x20000061ff607230 */ /* 0x000fca0000004100 */
[----:B------:R-:W-:Y:S01]  /*2430*/  FMUL.FTZ R189, R96, R101 ;  /* 0x0000006560bd7220 */ /* 0x000fe20000410000 */
[----:B------:R-:W-:Y:S05]  /*2440*/  @P2 BRA `(.L_x_7997) ;  /* 0x0000002000002947 */ /* 0x000fea0003800000 */
[----:B------:R-:W-:Y:S05]  /*2450*/  @P0 BRA `(.L_x_7998) ;  /* 0x0000003000000947 */ /* 0x000fea0003800000 */
[----:B------:R-:W-:Y:S05]  /*2460*/  BRA `(.L_x_7999) ;  /* 0x0000004000007947 */ /* 0x000fea0003800000 */
.L_x_7997:
[----:B-----5:R-:W-:-:S05]  /*2470*/  HADD2.F32 R96, -RZ, R89.H0_H0 ;  /* 0x20000059ff607230 */ /* 0x020fca0000004100 */
[----:B------:R-:W-:-:S05]  /*2480*/  FADD.FTZ R189, R96, R189 ;  /* 0x000000bd60bd7221 */ /* 0x000fca0000010000 */
.L_x_7998:
[----:B------:R-:W-:-:S04]  /*2490*/  F2FP.PACK_AB R96, RZ, R189 ;  /* 0x000000bdff60723e */ /* 0x000fc800000000ff */
[----:B------:R-:W-:Y:S02]  /*24a0*/  PRMT R93, R96, 0x7610, R93 ;  /* 0x00007610605d7816 */ /* 0x000fe4000000005d */
.L_x_7999:
[----:B------:R-:W-:-:S05]  /*24b0*/  HADD2.F32 R96, -RZ, R97.H1_H1 ;  /* 0x30000061ff607230 */ /* 0x000fca0000004100 */
[----:B------:R-:W-:Y:S01]  /*24c0*/  FMUL.FTZ R191, R96, R101 ;  /* 0x0000006560bf7220 */ /* 0x000fe20000410000 */
[----:B------:R-:W-:Y:S05]  /*24d0*/  @P2 BRA `(.L_x_8000) ;  /* 0x0000002000002947 */ /* 0x000fea0003800000 */
[----:B------:R-:W-:Y:S05]  /*24e0*/  @P0 BRA `(.L_x_8001) ;  /* 0x0000003000000947 */ /* 0x000fea0003800000 */
[----:B------:R-:W-:Y:S05]  /*24f0*/  BRA `(.L_x_8002) ;  /* 0x0000004000007947 */ /* 0x000fea0003800000 */
.L_x_8000:
[----:B-----5:R-:W-:-:S05]  /*2500*/  HADD2.F32 R96, -RZ, R89.H1_H1 ;  /* 0x30000059ff607230 */ /* 0x020fca0000004100 */
[----:B------:R-:W-:-:S05]  /*2510*/  FADD.FTZ R191, R96, R191 ;  /* 0x000000bf60bf7221 */ /* 0x000fca0000010000 */
.L_x_8001:
[----:B------:R-:W-:-:S04]  /*2520*/  F2FP.PACK_AB R96, RZ, R191 ;  /* 0x000000bfff60723e */ /* 0x000fc800000000ff */
[----:B------:R-:W-:Y:S02]  /*2530*/  PRMT R93, R93, 0x5410, R96 ;  /* 0x000054105d5d7816 */ /* 0x000fe40000000060 */
.L_x_8002:
[----:B------:R-:W-:-:S05]  /*2540*/  HADD2.F32 R192, -RZ, R98.H0_H0 ;  /* 0x20000062ffc07230 */ /* 0x000fca0000004100 */
[----:B------:R-:W-:Y:S01]  /*2550*/  FMUL.FTZ R192, R192, R101 ;  /* 0x00000065c0c07220 */ /* 0x000fe20000410000 */
[----:B------:R-:W-:Y:S05]  /*2560*/  @P2 BRA `(.L_x_8003) ;  /* 0x0000002000002947 */ /* 0x000fea0003800000 */
[----:B------:R-:W-:Y:S05]  /*2570*/  @P0 BRA `(.L_x_8004) ;  /* 0x0000003000000947 */ /* 0x000fea0003800000 */
[----:B------:R-:W-:Y:S05]  /*2580*/  BRA `(.L_x_8005) ;  /* 0x0000004000007947 */ /* 0x000fea0003800000 */
.L_x_8003:
[----:B-----5:R-:W-:-:S05]  /*2590*/  HADD2.F32 R97, -RZ, R90.H0_H0 ;  /* 0x2000005aff617230 */ /* 0x020fca0000004100 */
[----:B------:R-:W-:-:S05]  /*25a0*/  FADD.FTZ R192, R97, R192 ;  /* 0x000000c061c07221 */ /* 0x000fca0000010000 */
.L_x_8004:
[----:B------:R-:W-:-:S04]  /*25b0*/  F2FP.PACK_AB R96, RZ, R192 ;  /* 0x000000c0ff60723e */ /* 0x000fc800000000ff */
[----:B------:R-:W-:Y:S02]  /*25c0*/  PRMT R94, R96, 0x7610, R94 ;  /* 0x00007610605e7816 */ /* 0x000fe4000000005e */
.L_x_8005:
[----:B------:R-:W-:-:S05]  /*25d0*/  HADD2.F32 R98, -RZ, R98.H1_H1 ;  /* 0x30000062ff627230 */ /* 0x000fca0000004100 */
[----:B------:R-:W-:Y:S01]  /*25e0*/  FMUL.FTZ R193, R98, R101 ;  /* 0x0000006562c17220 */ /* 0x000fe20000410000 */
[----:B------:R-:W-:Y:S05]  /*25f0*/  @P2 BRA `(.L_x_8006) ;  /* 0x0000002000002947 */ /* 0x000fea0003800000 */
[----:B------:R-:W-:Y:S05]  /*2600*/  @P0 BRA `(.L_x_8007) ;  /* 0x0000003000000947 */ /* 0x000fea0003800000 */
[----:B------:R-:W-:Y:S05]  /*2610*/  BRA `(.L_x_8008) ;  /* 0x0000004000007947 */ /* 0x000fea0003800000 */
.L_x_8006:
[----:B-----5:R-:W-:-:S05]  /*2620*/  HADD2.F32 R96, -RZ, R90.H1_H1 ;  /* 0x3000005aff607230 */ /* 0x020fca0000004100 */
[----:B------:R-:W-:-:S05]  /*2630*/  FADD.FTZ R193, R96, R193 ;  /* 0x000000c160c17221 */ /* 0x000fca0000010000 */
.L_x_8007:
[----:B------:R-:W-:-:S04]  /*2640*/  F2FP.PACK_AB R96, RZ, R193 ;  /* 0x000000c1ff60723e */ /* 0x000fc800000000ff */
[----:B------:R-:W-:Y:S02]  /*2650*/  PRMT R94, R94, 0x5410, R96 ;  /* 0x000054105e5e7816 */ /* 0x000fe40000000060 */
.L_x_8008:
[----:B------:R-:W-:-:S05]  /*2660*/  HADD2.F32 R194, -RZ, R99.H0_H0 ;  /* 0x20000063ffc27230 */ /* 0x000fca0000004100 */
[----:B------:R-:W-:Y:S01]  /*2670*/  FMUL.FTZ R194, R194, R101 ;  /* 0x00000065c2c27220 */ /* 0x000fe20000410000 */
[----:B------:R-:W-:Y:S05]  /*2680*/  @P2 BRA `(.L_x_8009) ;  /* 0x0000002000002947 */ /* 0x000fea0003800000 */
[----:B------:R-:W-:Y:S05]  /*2690*/  @P0 BRA `(.L_x_8010) ;  /* 0x0000003000000947 */ /* 0x000fea0003800000 */
[----:B------:R-:W-:Y:S05]  /*26a0*/  BRA `(.L_x_8011) ;  /* 0x0000004000007947 */ /* 0x000fea0003800000 */
.L_x_8009:
[----:B-----5:R-:W-:-:S05]  /*26b0*/  HADD2.F32 R97, -RZ, R91.H0_H0 ;  /* 0x2000005bff617230 */ /* 0x020fca0000004100 */
[----:B------:R-:W-:-:S05]  /*26c0*/  FADD.FTZ R194, R97, R194 ;  /* 0x000000c261c27221 */ /* 0x000fca0000010000 */
.L_x_8010:
[----:B------:R-:W-:-:S04]  /*26d0*/  F2FP.PACK_AB R96, RZ, R194 ;  /* 0x000000c2ff60723e */ /* 0x000fc800000000ff */
[----:B------:R-:W-:Y:S02]  /*26e0*/  PRMT R95, R96, 0x7610, R95 ;  /* 0x00007610605f7816 */ /* 0x000fe4000000005f */
.L_x_8011:
[----:B------:R-:W-:-:S05]  /*26f0*/  HADD2.F32 R96, -RZ, R99.H1_H1 ;  /* 0x30000063ff607230 */ /* 0x000fca0000004100 */
[----:B------:R-:W-:Y:S01]  /*2700*/  FMUL.FTZ R195, R96, R101 ;  /* 0x0000006560c37220 */ /* 0x000fe20000410000 */
[----:B------:R-:W-:Y:S05]  /*2710*/  @P2 BRA `(.L_x_8012) ;  /* 0x0000002000002947 */ /* 0x000fea0003800000 */
[----:B------:R-:W-:Y:S05]  /*2720*/  @P0 BRA `(.L_x_8013) ;  /* 0x0000003000000947 */ /* 0x000fea0003800000 */
[----:B------:R-:W-:Y:S05]  /*2730*/  BRA `(.L_x_8014) ;  /* 0x0000004000007947 */ /* 0x000fea0003800000 */
.L_x_8012:
[----:B-----5:R-:W-:-:S05]  /*2740*/  HADD2.F32 R96, -RZ, R91.H1_H1 ;  /* 0x3000005bff607230 */ /* 0x020fca0000004100 */
[----:B------:R-:W-:-:S05]  /*2750*/  FADD.FTZ R195, R96, R195 ;  /* 0x000000c360c37221 */ /* 0x000fca0000010000 */
.L_x_8013:
[----:B------:R-:W-:-:S04]  /*2760*/  F2FP.PACK_AB R96, RZ, R195 ;  /* 0x000000c3ff60723e */ /* 0x000fc800000000ff */
[----:B------:R-:W-:Y:S02]  /*2770*/  PRMT R95, R95, 0x5410, R96 ;  /* 0x000054105f5f7816 */ /* 0x000fe40000000060 */
.L_x_8014:
        /* <DEDUP_REMOVED lines=12> */
.L_x_8015:
[----:B0----5:R-:W-:-:S05]  /*2840*/  HADD2.F32 R161, -RZ, R88.H0_H0 ;  /* 0x20000058ffa17230 */ /* 0x021fca0000004100 */
[----:B------:R-:W-:-:S05]  /*2850*/  FADD.FTZ R196, R161, R196 ;  /* 0x000000c4a1c47221 */ /* 0x000fca0000010000 */
.L_x_8016:
[----:B------:R-:W-:-:S04]  /*2860*/  F2FP.PACK_AB R160, RZ, R196 ;  /* 0x000000c4ffa0723e */ /* 0x000fc800000000ff */
[----:B------:R-:W-:Y:S02]  /*2870*/  PRMT R92, R160, 0x7610, R92 ;  /* 0x00007610a05c7816 */ /* 0x000fe4000000005c */
.L_x_8017:
[----:B------:R-:W-:-:S05]  /*2880*/  HADD2.F32 R96, -RZ, R96.H1_H1 ;  /* 0x30000060ff607230 */ /* 0x000fca0000004100 */
[----:B------:R-:W-:Y:S01]  /*2890*/  FMUL.FTZ R198, R96, R101 ;  /* 0x0000006560c67220 */ /* 0x000fe20000410000 */
[----:B------:R-:W-:Y:S05]  /*28a0*/  @P2 BRA `(.L_x_8018) ;  /* 0x0000002000002947 */ /* 0x000fea0003800000 */
[----:B------:R-:W-:Y:S05]  /*28b0*/  @P0 BRA `(.L_x_8019) ;  /* 0x0000003000000947 */ /* 0x000fea0003800000 */
[----:B------:R-:W-:Y:S05]  /*28c0*/  BRA `(.L_x_8020) ;  /* 0x0000004000007947 */ /* 0x000fea0003800000 */
.L_x_8018:
[----:B-----5:R-:W-:-:S05]  /*28d0*/  HADD2.F32 R161, -RZ, R88.H1_H1 ;  /* 0x30000058ffa17230 */ /* 0x020fca0000004100 */
[----:B------:R-:W-:-:S05]  /*28e0*/  FADD.FTZ R198, R161, R198 ;  /* 0x000000c6a1c67221 */ /* 0x000fca0000010000 */
.L_x_8019:
[----:B------:R-:W-:-:S04]  /*28f0*/  F2FP.PACK_AB R96, RZ, R198 ;  /* 0x000000c6ff60723e */ /* 0x000fc800000000ff */
[----:B------:R-:W-:Y:S02]  /*2900*/  PRMT R92, R92, 0x5410, R96 ;  /* 0x000054105c5c7816 */ /* 0x000fe40000000060 */
.L_x_8020:
[----:B------:R-:W-:-:S05]  /*2910*/  HADD2.F32 R96, -RZ, R97.H0_H0 ;  /* 0x20000061ff607230 */ /* 0x000fca0000004100 */
[----:B------:R-:W-:Y:S01]  /*2920*/  FMUL.FTZ R197, R96, R101 ;  /* 0x0000006560c57220 */ /* 0x000fe20000410000 */
[----:B------:R-:W-:Y:S05]  /*2930*/  @P2 BRA `(.L_x_8021) ;  /* 0x0000002000002947 */ /* 0x000fea0003800000 */
[----:B------:R-:W-:Y:S05]  /*2940*/  @P0 BRA `(.L_x_8022) ;  /* 0x0000003000000947 */ /* 0x000fea0003800000 */
[----:B------:R-:W-:Y:S05]  /*2950*/  BRA `(.L_x_8023) ;  /* 0x0000004000007947 */ /* 0x000fea0003800000 */
.L_x_8021:
[----:B-----5:R-:W-:-:S05]  /*2960*/  HADD2.F32 R96, -RZ, R89.H0_H0 ;  /* 0x20000059ff607230 */ /* 0x020fca0000004100 */
[----:B------:R-:W-:-:S05]  /*2970*/  FADD.FTZ R197, R96, R197 ;  /* 0x000000c560c57221 */ /* 0x000fca0000010000 */
.L_x_8022:
[----:B------:R-:W-:-:S04]  /*2980*/  F2FP.PACK_AB R96, RZ, R197 ;  /* 0x000000c5ff60723e */ /* 0x000fc800000000ff */
[----:B------:R-:W-:Y:S02]  /*2990*/  PRMT R93, R96, 0x7610, R93 ;  /* 0x00007610605d7816 */ /* 0x000fe4000000005d */
.L_x_8023:
[----:B------:R-:W-:-:S05]  /*29a0*/  HADD2.F32 R96, -RZ, R97.H1_H1 ;  /* 0x30000061ff607230 */ /* 0x000fca0000004100 */
[----:B------:R-:W-:Y:S01]  /*29b0*/  FMUL.FTZ R199, R96, R101 ;  /* 0x0000006560c77220 */ /* 0x000fe20000410000 */
[----:B------:R-:W-:Y:S05]  /*29c0*/  @P2 BRA `(.L_x_8024) ;  /* 0x0000002000002947 */ /* 0x000fea0003800000 */
[----:B------:R-:W-:Y:S05]  /*29d0*/  @P0 BRA `(.L_x_8025) ;  /* 0x0000003000000947 */ /* 0x000fea0003800000 */
[----:B------:R-:W-:Y:S05]  /*29e0*/  BRA `(.L_x_8026) ;  /* 0x0000004000007947 */ /* 0x000fea0003800000 */
.L_x_8024:
[----:B-----5:R-:W-:-:S05]  /*29f0*/  HADD2.F32 R96, -RZ, R89.H1_H1 ;  /* 0x30000059ff607230 */ /* 0x020fca0000004100 */
[----:B------:R-:W-:-:S05]  /*2a00*/  FADD.FTZ R199, R96, R199 ;  /* 0x000000c760c77221 */ /* 0x000fca0000010000 */
.L_x_8025:
[----:B------:R-:W-:-:S04]  /*2a10*/  F2FP.PACK_AB R96, RZ, R199 ;  /* 0x000000c7ff60723e */ /* 0x000fc800000000ff */
[----:B------:R-:W-:Y:S02]  /*2a20*/  PRMT R93, R93, 0x5410, R96 ;  /* 0x000054105d5d7816 */ /* 0x000fe40000000060 */
.L_x_8026:
[----:B------:R-:W-:-:S05]  /*2a30*/  HADD2.F32 R200, -RZ, R98.H0_H0 ;  /* 0x20000062ffc87230 */ /* 0x000fca0000004100 */
[----:B------:R-:W-:Y:S01]  /*2a40*/  FMUL.FTZ R200, R200, R101 ;  /* 0x00000065c8c87220 */ /* 0x000fe20000410000 */
[----:B------:R-:W-:Y:S05]  /*2a50*/  @P2 BRA `(.L_x_8027) ;  /* 0x0000002000002947 */ /* 0x000fea0003800000 */
[----:B------:R-:W-:Y:S05]  /*2a60*/  @P0 BRA `(.L_x_8028) ;  /* 0x0000003000000947 */ /* 0x000fea0003800000 */
[----:B------:R-:W-:Y:S05]  /*2a70*/  BRA `(.L_x_8029) ;  /* 0x0000004000007947 */ /* 0x000fea0003800000 */
.L_x_8027:
[----:B-----5:R-:W-:-:S05]  /*2a80*/  HADD2.F32 R97, -RZ, R90.H0_H0 ;  /* 0x2000005aff617230 */ /* 0x020fca0000004100 */
[----:B------:R-:W-:-:S05]  /*2a90*/  FADD.FTZ R200, R97, R200 ;  /* 0x000000c861c87221 */ /* 0x000fca0000010000 */
.L_x_8028:
[----:B------:R-:W-:-:S04]  /*2aa0*/  F2FP.PACK_AB R96, RZ, R200 ;  /* 0x000000c8ff60723e */ /* 0x000fc800000000ff */
[----:B------:R-:W-:Y:S02]  /*2ab0*/  PRMT R94, R96, 0x7610, R94 ;  /* 0x00007610605e7816 */ /* 0x000fe4000000005e */
.L_x_8029:
[----:B------:R-:W-:-:S05]  /*2ac0*/  HADD2.F32 R98, -RZ, R98.H1_H1 ;  /* 0x30000062ff627230 */ /* 0x000fca0000004100 */
[----:B------:R-:W-:Y:S01]  /*2ad0*/  FMUL.FTZ R201, R98, R101 ;  /* 0x0000006562c97220 */ /* 0x000fe20000410000 */
[----:B------:R-:W-:Y:S05]  /*2ae0*/  @P2 BRA `(.L_x_8030) ;  /* 0x0000002000002947 */ /* 0x000fea0003800000 */
[----:B------:R-:W-:Y:S05]  /*2af0*/  @P0 BRA `(.L_x_8031) ;  /* 0x0000003000000947 */ /* 0x000fea0003800000 */
[----:B------:R-:W-:Y:S05]  /*2b00*/  BRA `(.L_x_8032) ;  /* 0x0000004000007947 */ /* 0x000fea0003800000 */
.L_x_8030:
[----:B-----5:R-:W-:-:S05]  /*2b10*/  HADD2.F32 R96, -RZ, R90.H1_H1 ;  /* 0x3000005aff607230 */ /* 0x020fca0000004100 */
[----:B------:R-:W-:-:S05]  /*2b20*/  FADD.FTZ R201, R96, R201 ;  /* 0x000000c960c97221 */ /* 0x000fca0000010000 */
.L_x_8031:
[----:B------:R-:W-:-:S04]  /*2b30*/  F2FP.PACK_AB R96, RZ, R201 ;  /* 0x000000c9ff60723e */ /* 0x000fc800000000ff */
[----:B------:R-:W-:Y:S02]  /*2b40*/  PRMT R94, R94, 0x5410, R96 ;  /* 0x000054105e5e7816 */ /* 0x000fe40000000060 */
.L_x_8032:
[----:B------:R-:W-:-:S05]  /*2b50*/  HADD2.F32 R202, -RZ, R99.H0_H0 ;  /* 0x20000063ffca7230 */ /* 0x000fca0000004100 */
[----:B------:R-:W-:Y:S01]  /*2b60*/  FMUL.FTZ R202, R202, R101 ;  /* 0x00000065caca7220 */ /* 0x000fe20000410000 */
[----:B------:R-:W-:Y:S05]  /*2b70*/  @P2 BRA `(.L_x_8033) ;  /* 0x0000002000002947 */ /* 0x000fea0003800000 */
[----:B------:R-:W-:Y:S05]  /*2b80*/  @P0 BRA `(.L_x_8034) ;  /* 0x0000003000000947 */ /* 0x000fea0003800000 */
[----:B------:R-:W-:Y:S05]  /*2b90*/  BRA `(.L_x_8035) ;  /* 0x0000004000007947 */ /* 0x000fea0003800000 */
.L_x_8033:
[----:B-----5:R-:W-:-:S05]  /*2ba0*/  HADD2.F32 R97, -RZ, R91.H0_H0 ;  /* 0x2000005bff617230 */ /* 0x020fca0000004100 */
[----:B------:R-:W-:-:S05]  /*2bb0*/  FADD.FTZ R202, R97, R202 ;  /* 0x000000ca61ca7221 */ /* 0x000fca0000010000 */
.L_x_8034:
[----:B------:R-:W-:-:S04]  /*2bc0*/  F2FP.PACK_AB R96, RZ, R202 ;  /* 0x000000caff60723e */ /* 0x000fc800000000ff */
[----:B------:R-:W-:Y:S02]  /*2bd0*/  PRMT R95, R96, 0x7610, R95 ;  /* 0x00007610605f7816 */ /* 0x000fe4000000005f */
.L_x_8035:
[----:B------:R-:W-:-:S05]  /*2be0*/  HADD2.F32 R96, -RZ, R99.H1_H1 ;  /* 0x30000063ff607230 */ /* 0x000fca0000004100 */
[----:B------:R-:W-:Y:S01]  /*2bf0*/  FMUL.FTZ R203, R96, R101 ;  /* 0x0000006560cb7220 */ /* 0x000fe20000410000 */
[----:B------:R-:W-:Y:S05]  /*2c00*/  @P2 BRA `(.L_x_8036) ;  /* 0x0000002000002947 */ /* 0x000fea0003800000 */
[----:B------:R-:W-:Y:S05]  /*2c10*/  @P0 BRA `(.L_x_8037) ;  /* 0x0000003000000947 */ /* 0x000fea0003800000 */
[----:B------:R-:W-:Y:S05]  /*2c20*/  BRA `(.L_x_8038) ;  /* 0x0000004000007947 */ /* 0x000fea0003800000 */
.L_x_8036:
[----:B-----5:R-:W-:-:S05]  /*2c30*/  HADD2.F32 R96, -RZ, R91.H1_H1 ;  /* 0x3000005bff607230 */ /* 0x020fca0000004100 */
[----:B------:R-:W-:-:S05]  /*2c40*/  FADD.FTZ R203, R96, R203 ;  /* 0x000000cb60cb7221 */ /* 0x000fca0000010000 */
.L_x_8037:
[----:B------:R-:W-:-:S04]  /*2c50*/  F2FP.PACK_AB R96, RZ, R203 ;  /* 0x000000cbff60723e */ /* 0x000fc800000000ff */
[----:B------:R-:W-:Y:S02]  /*2c60*/  PRMT R95, R95, 0x5410, R96 ;  /* 0x000054105f5f7816 */ /* 0x000fe40000000060 */
.L_x_8038:
        /* <DEDUP_REMOVED lines=12> */
.L_x_8039:
[----:B0----5:R-:W-:-:S05]  /*2d30*/  HADD2.F32 R161, -RZ, R88.H0_H0 ;  /* 0x20000058ffa17230 */ /* 0x021fca0000004100 */
[----:B------:R-:W-:-:S05]  /*2d40*/  FADD.FTZ R204, R161, R204 ;  /* 0x000000cca1cc7221 */ /* 0x000fca0000010000 */
.L_x_8040:
[----:B------:R-:W-:-:S04]  /*2d50*/  F2FP.PACK_AB R161, RZ, R204 ;  /* 0x000000ccffa1723e */ /* 0x000fc800000000ff */
[----:B------:R-:W-:Y:S02]  /*2d60*/  PRMT R92, R161, 0x7610, R92 ;  /* 0x00007610a15c7816 */ /* 0x000fe4000000005c */
.L_x_8041:
[----:B------:R-:W-:-:S05]  /*2d70*/  HADD2.F32 R96, -RZ, R96.H1_H1 ;  /* 0x30000060ff607230 */ /* 0x000fca0000004100 */
[----:B------:R-:W-:Y:S01]  /*2d80*/  FMUL.FTZ R206, R96, R101 ;  /* 0x0000006560ce7220 */ /* 0x000fe20000410000 */
[----:B------:R-:W-:Y:S05]  /*2d90*/  @P2 BRA `(.L_x_8042) ;  /* 0x0000002000002947 */ /* 0x000fea0003800000 */
[----:B------:R-:W-:Y:S05]  /*2da0*/  @P0 BRA `(.L_x_8043) ;  /* 0x0000003000000947 */ /* 0x000fea0003800000 */
[----:B------:R-:W-:Y:S05]  /*2db0*/  BRA `(.L_x_8044) ;  /* 0x0000004000007947 */ /* 0x000fea0003800000 */
.L_x_8042:
[----:B-----5:R-:W-:-:S05]  /*2dc0*/  HADD2.F32 R161, -RZ, R88.H1_H1 ;  /* 0x30000058ffa17230 */ /* 0x020fca0000004100 */
[----:B------:R-:W-:-:S05]  /*2dd0*/  FADD.FTZ R206, R161, R206 ;  /* 0x000000cea1ce7221 */ /* 0x000fca0000010000 */
.L_x_8043:
[----:B------:R-:W-:-:S04]  /*2de0*/  F2FP.PACK_AB R96, RZ, R206 ;  /* 0x000000ceff60723e */ /* 0x000fc800000000ff */
[----:B------:R-:W-:Y:S02]  /*2df0*/  PRMT R92, R92, 0x5410, R96 ;  /* 0x000054105c5c7816 */ /* 0x000fe40000000060 */
.L_x_8044:
[----:B------:R-:W-:-:S05]  /*2e00*/  HADD2.F32 R96, -RZ, R97.H0_H0 ;  /* 0x20000061ff607230 */ /* 0x000fca0000004100 */
[----:B------:R-:W-:Y:S01]  /*2e10*/  FMUL.FTZ R205, R96, R101 ;  /* 0x0000006560cd7220 */ /* 0x000fe20000410000 */
[----:B------:R-:W-:Y:S05]  /*2e20*/  @P2 BRA `(.L_x_8045) ;  /* 0x0000002000002947 */ /* 0x000fea0003800000 */
[----:B------:R-:W-:Y:S05]  /*2e30*/  @P0 BRA `(.L_x_8046) ;  /* 0x0000003000000947 */ /* 0x000fea0003800000 */
[----:B------:R-:W-:Y:S05]  /*2e40*/  BRA `(.L_x_8047) ;  /* 0x0000004000007947 */ /* 0x000fea0003800000 */
.L_x_8045:
[----:B-----5:R-:W-:-:S05]  /*2e50*/  HADD2.F32 R96, -RZ, R89.H0_H0 ;  /* 0x20000059ff607230 */ /* 0x020fca0000004100 */
[----:B------:R-:W-:-:S05]  /*2e60*/  FADD.FTZ R205, R96, R205 ;  /* 0x000000cd60cd7221 */ /* 0x000fca0000010000 */
.L_x_8046:
[----:B------:R-:W-:-:S04]  /*2e70*/  F2FP.PACK_AB R96, RZ, R205 ;  /* 0x000000cdff60723e */ /* 0x000fc800000000ff */
[----:B------:R-:W-:Y:S02]  /*2e80*/  PRMT R93, R96, 0x7610, R93 ;  /* 0x00007610605d7816 */ /* 0x000fe4000000005d */
.L_x_8047:
[----:B------:R-:W-:-:S05]  /*2e90*/  HADD2.F32 R96, -RZ, R97.H1_H1 ;  /* 0x30000061ff607230 */ /* 0x000fca0000004100 */
[----:B------:R-:W-:Y:S01]  /*2ea0*/  FMUL.FTZ R207, R96, R101 ;  /* 0x0000006560cf7220 */ /* 0x000fe20000410000 */
[----:B------:R-:W-:Y:S05]  /*2eb0*/  @P2 BRA `(.L_x_8048) ;  /* 0x0000002000002947 */ /* 0x000fea0003800000 */
[----:B------:R-:W-:Y:S05]  /*2ec0*/  @P0 BRA `(.L_x_8049) ;  /* 0x0000003000000947 */ /* 0x000fea0003800000 */
[----:B------:R-:W-:Y:S05]  /*2ed0*/  BRA `(.L_x_8050) ;  /* 0x0000004000007947 */ /* 0x000fea0003800000 */
.L_x_8048:
[----:B-----5:R-:W-:-:S05]  /*2ee0*/  HADD2.F32 R96, -RZ, R89.H1_H1 ;  /* 0x30000059ff607230 */ /* 0x020fca0000004100 */
[----:B------:R-:W-:-:S05]  /*2ef0*/  FADD.FTZ R207, R96, R207 ;  /* 0x000000cf60cf7221 */ /* 0x000fca0000010000 */
.L_x_8049:
[----:B------:R-:W-:-:S04]  /*2f00*/  F2FP.PACK_AB R96, RZ, R207 ;  /* 0x000000cfff60723e */ /* 0x000fc800000000ff */
[----:B------:R-:W-:Y:S02]  /*2f10*/  PRMT R93, R93, 0x5410, R96 ;  /* 0x000054105d5d7816 */ /* 0x000fe40000000060 */
.L_x_8050:
[----:B------:R-:W-:-:S05]  /*2f20*/  HADD2.F32 R208, -RZ, R98.H0_H0 ;  /* 0x20000062ffd07230 */ /* 0x000fca0000004100 */
[----:B------:R-:W-:Y:S01]  /*2f30*/  FMUL.FTZ R208, R208, R101 ;  /* 0x00000065d0d07220 */ /* 0x000fe20000410000 */
[----:B------:R-:W-:Y:S05]  /*2f40*/  @P2 BRA `(.L_x_8051) ;  /* 0x0000002000002947 */ /* 0x000fea0003800000 */
[----:B------:R-:W-:Y:S05]  /*2f50*/  @P0 BRA `(.L_x_8052) ;  /* 0x0000003000000947 */ /* 0x000fea0003800000 */
[----:B------:R-:W-:Y:S05]  /*2f60*/  BRA `(.L_x_8053) ;  /* 0x0000004000007947 */ /* 0x000fea0003800000 */
.L_x_8051:
[----:B-----5:R-:W-:-:S05]  /*2f70*/  HADD2.F32 R97, -RZ, R90.H0_H0 ;  /* 0x2000005aff617230 */ /* 0x020fca0000004100 */
[----:B------:R-:W-:-:S05]  /*2f80*/  FADD.FTZ R208, R97, R208 ;  /* 0x000000d061d07221 */ /* 0x000fca0000010000 */
.L_x_8052:
[----:B------:R-:W-:-:S04]  /*2f90*/  F2FP.PACK_AB R96, RZ, R208 ;  /* 0x000000d0ff60723e */ /* 0x000fc800000000ff */
[----:B------:R-:W-:Y:S02]  /*2fa0*/  PRMT R94, R96, 0x7610, R94 ;  /* 0x00007610605e7816 */ /* 0x000fe4000000005e */
.L_x_8053:
[----:B------:R-:W-:-:S05]  /*2fb0*/  HADD2.F32 R98, -RZ, R98.H1_H1 ;  /* 0x30000062ff627230 */ /* 0x000fca0000004100 */
[----:B------:R-:W-:Y:S01]  /*2fc0*/  FMUL.FTZ R209, R98, R101 ;  /* 0x0000006562d17220 */ /* 0x000fe20000410000 */
[----:B------:R-:W-:Y:S05]  /*2fd0*/  @P2 BRA `(.L_x_8054) ;  /* 0x0000002000002947 */ /* 0x000fea0003800000 */
[----:B------:R-:W-:Y:S05]  /*2fe0*/  @P0 BRA `(.L_x_8055) ;  /* 0x0000003000000947 */ /* 0x000fea0003800000 */
[----:B------:R-:W-:Y:S05]  /*2ff0*/  BRA `(.L_x_8056) ;  /* 0x0000004000007947 */ /* 0x000fea0003800000 */
.L_x_8054:
[----:B-----5:R-:W-:-:S05]  /*3000*/  HADD2.F32 R96, -RZ, R90.H1_H1 ;  /* 0x3000005aff607230 */ /* 0x020fca0000004100 */
[----:B------:R-:W-:-:S05]  /*3010*/  FADD.FTZ R209, R96, R209 ;  /* 0x000000d160d17221 */ /* 0x000fca0000010000 */
.L_x_8055:
[----:B------:R-:W-:-:S04]  /*3020*/  F2FP.PACK_AB R96, RZ, R209 ;  /* 0x000000d1ff60723e */ /* 0x000fc800000000ff */
[----:B------:R-:W-:Y:S02]  /*3030*/  PRMT R94, R94, 0x5410, R96 ;  /* 0x000054105e5e7816 */ /* 0x000fe40000000060 */
.L_x_8056:
[----:B------:R-:W-:-:S05]  /*3040*/  HADD2.F32 R210, -RZ, R99.H0_H0 ;  /* 0x20000063ffd27230 */ /* 0x000fca0000004100 */
[----:B------:R-:W-:Y:S01]  /*3050*/  FMUL.FTZ R210, R210, R101 ;  /* 0x00000065d2d27220 */ /* 0x000fe20000410000 */
[----:B------:R-:W-:Y:S05]  /*3060*/  @P2 BRA `(.L_x_8057) ;  /* 0x0000002000002947 */ /* 0x000fea0003800000 */
[----:B------:R-:W-:Y:S05]  /*3070*/  @P0 BRA `(.L_x_8058) ;  /* 0x0000003000000947 */ /* 0x000fea0003800000 */
[----:B------:R-:W-:Y:S05]  /*3080*/  BRA `(.L_x_8059) ;  /* 0x0000004000007947 */ /* 0x000fea0003800000 */
.L_x_8057:
[----:B-----5:R-:W-:-:S05]  /*3090*/  HADD2.F32 R97, -RZ, R91.H0_H0 ;  /* 0x2000005bff617230 */ /* 0x020fca0000004100 */
[----:B------:R-:W-:-:S05]  /*30a0*/  FADD.FTZ R210, R97, R210 ;  /* 0x000000d261d27221 */ /* 0x000fca0000010000 */
.L_x_8058:
[----:B------:R-:W-:-:S04]  /*30b0*/  F2FP.PACK_AB R96, RZ, R210 ;  /* 0x000000d2ff60723e */ /* 0x000fc800000000ff */
[----:B------:R-:W-:Y:S02]  /*30c0*/  PRMT R95, R96, 0x7610, R95 ;  /* 0x00007610605f7816 */ /* 0x000fe4000000005f */
.L_x_8059:
[----:B------:R-:W-:-:S05]  /*30d0*/  HADD2.F32 R212, -RZ, R99.H1_H1 ;  /* 0x30000063ffd47230 */ /* 0x000fca0000004100 */
[----:B------:R-:W-:Y:S01]  /*30e0*/  FMUL.FTZ R212, R212, R101 ;  /* 0x00000065d4d47220 */ /* 0x000fe20000410000 */
[----:B------:R-:W-:Y:S05]  /*30f0*/  @P2 BRA `(.L_x_8060) ;  /* 0x0000002000002947 */ /* 0x000fea0003800000 */
[----:B------:R-:W-:Y:S05]  /*3100*/  @P0 BRA `(.L_x_8061) ;  /* 0x0000003000000947 */ /* 0x000fea0003800000 */
[----:B------:R-:W-:Y:S05]  /*3110*/  BRA `(.L_x_8062) ;  /* 0x0000004000007947 */ /* 0x000fea0003800000 */
.L_x_8060:
[----:B-----5:R-:W-:-:S05]  /*3120*/  HADD2.F32 R97, -RZ, R91.H1_H1 ;  /* 0x3000005bff617230 */ /* 0x020fca0000004100 */
[----:B------:R-:W-:-:S05]  /*3130*/  FADD.FTZ R212, R97, R212 ;  /* 0x000000d461d47221 */ /* 0x000fca0000010000 */
.L_x_8061:
[----:B------:R-:W-:-:S04]  /*3140*/  F2FP.PACK_AB R96, RZ, R212 ;  /* 0x000000d4ff60723e */ /* 0x000fc800000000ff */
[----:B------:R-:W-:Y:S02]  /*3150*/  PRMT R95, R95, 0x5410, R96 ;  /* 0x000054105f5f7816 */ /* 0x000fe40000000060 */
.L_x_8062:
        /* <DEDUP_REMOVED lines=12> */
.L_x_8063:
[----:B0----5:R-:W-:-:S05]  /*3220*/  HADD2.F32 R162, -RZ, R88.H0_H0 ;  /* 0x20000058ffa27230 */ /* 0x021fca0000004100 */
[----:B------:R-:W-:-:S05]  /*3230*/  FADD.FTZ R211, R162, R211 ;  /* 0x000000d3a2d37221 */ /* 0x000fca0000010000 */
.L_x_8064:
[----:B------:R-:W-:-:S04]  /*3240*/  F2FP.PACK_AB R162, RZ, R211 ;  /* 0x000000d3ffa2723e */ /* 0x000fc800000000ff */
[----:B------:R-:W-:Y:S02]  /*3250*/  PRMT R92, R162, 0x7610, R92 ;  /* 0x00007610a25c7816 */ /* 0x000fe4000000005c */
.L_x_8065:
[----:B------:R-:W-:-:S05]  /*3260*/  HADD2.F32 R96, -RZ, R96.H1_H1 ;  /* 0x30000060ff607230 */ /* 0x000fca0000004100 */
[----:B------:R-:W-:Y:S01]  /*3270*/  FMUL.FTZ R214, R96, R101 ;  /* 0x0000006560d67220 */ /* 0x000fe20000410000 */
[----:B------:R-:W-:Y:S05]  /*3280*/  @P2 BRA `(.L_x_8066) ;  /* 0x0000002000002947 */ /* 0x000fea0003800000 */
[----:B------:R-:W-:Y:S05]  /*3290*/  @P0 BRA `(.L_x_8067) ;  /* 0x0000003000000947 */ /* 0x000fea0003800000 */
[----:B------:R-:W-:Y:S05]  /*32a0*/  BRA `(.L_x_8068) ;  /* 0x0000004000007947 */ /* 0x000fea0003800000 */
.L_x_8066:
[----:B-----5:R-:W-:-:S05]  /*32b0*/  HADD2.F32 R163, -RZ, R88.H1_H1 ;  /* 0x30000058ffa37230 */ /* 0x020fca0000004100 */
[----:B------:R-:W-:-:S05]  /*32c0*/  FADD.FTZ R214, R163, R214 ;  /* 0x000000d6a3d67221 */ /* 0x000fca0000010000 */
.L_x_8067:
[----:B------:R-:W-:-:S04]  /*32d0*/  F2FP.PACK_AB R96, RZ, R214 ;  /* 0x000000d6ff60723e */ /* 0x000fc800000000ff */
[----:B------:R-:W-:Y:S02]  /*32e0*/  PRMT R92, R92, 0x5410, R96 ;  /* 0x000054105c5c7816 */ /* 0x000fe40000000060 */
.L_x_8068:
[----:B------:R-:W-:-:S05]  /*32f0*/  HADD2.F32 R96, -RZ, R97.H0_H0 ;  /* 0x20000061ff607230 */ /* 0x000fca0000004100 */
[----:B------:R-:W-:Y:S01]  /*3300*/  FMUL.FTZ R213, R96, R101 ;  /* 0x0000006560d57220 */ /* 0x000fe20000410000 */
[----:B------:R-:W-:Y:S05]  /*3310*/  @P2 BRA `(.L_x_8069) ;  /* 0x0000002000002947 */ /* 0x000fea0003800000 */
[----:B------:R-:W-:Y:S05]  /*3320*/  @P0 BRA `(.L_x_8070) ;  /* 0x0000003000000947 */ /* 0x000fea0003800000 */
[----:B------:R-:W-:Y:S05]  /*3330*/  BRA `(.L_x_8071) ;  /* 0x0000004000007947 */ /* 0x000fea0003800000 */
.L_x_8069:
[----:B-----5:R-:W-:-:S05]  /*3340*/  HADD2.F32 R96, -RZ, R89.H0_H0 ;  /* 0x20000059ff607230 */ /* 0x020fca0000004100 */
[----:B------:R-:W-:-:S05]  /*3350*/  FADD.FTZ R213, R96, R213 ;  /* 0x000000d560d57221 */ /* 0x000fca0000010000 */
.L_x_8070:
[----:B------:R-:W-:-:S04]  /*3360*/  F2FP.PACK_AB R96, RZ, R213 ;  /* 0x000000d5ff60723e */ /* 0x000fc800000000ff */
[----:B------:R-:W-:Y:S02]  /*3370*/  PRMT R93, R96, 0x7610, R93 ;  /* 0x00007610605d7816 */ /* 0x000fe4000000005d */
.L_x_8071:
[----:B------:R-:W-:-:S05]  /*3380*/  HADD2.F32 R96, -RZ, R97.H1_H1 ;  /* 0x30000061ff607230 */ /* 0x000fca0000004100 */
[----:B------:R-:W-:Y:S01]  /*3390*/  FMUL.FTZ R215, R96, R101 ;  /* 0x0000006560d77220 */ /* 0x000fe20000410000 */
[----:B------:R-:W-:Y:S05]  /*33a0*/  @P2 BRA `(.L_x_8072) ;  /* 0x0000002000002947 */ /* 0x000fea0003800000 */
[----:B------:R-:W-:Y:S05]  /*33b0*/  @P0 BRA `(.L_x_8073) ;  /* 0x0000003000000947 */ /* 0x000fea0003800000 */
[----:B------:R-:W-:Y:S05]  /*33c0*/  BRA `(.L_x_8074) ;  /* 0x0000004000007947 */ /* 0x000fea0003800000 */
.L_x_8072:
[----:B-----5:R-:W-:-:S05]  /*33d0*/  HADD2.F32 R96, -RZ, R89.H1_H1 ;  /* 0x30000059ff607230 */ /* 0x020fca0000004100 */
[----:B------:R-:W-:-:S05]  /*33e0*/  FADD.FTZ R215, R96, R215 ;  /* 0x000000d760d77221 */ /* 0x000fca0000010000 */
.L_x_8073:
[----:B------:R-:W-:-:S04]  /*33f0*/  F2FP.PACK_AB R96, RZ, R215 ;  /* 0x000000d7ff60723e */ /* 0x000fc800000000ff */
[----:B------:R-:W-:Y:S02]  /*3400*/  PRMT R93, R93, 0x5410, R96 ;  /* 0x000054105d5d7816 */ /* 0x000fe40000000060 */
.L_x_8074:
[----:B------:R-:W-:-:S05]  /*3410*/  HADD2.F32 R216, -RZ, R98.H0_H0 ;  /* 0x20000062ffd87230 */ /* 0x000fca0000004100 */
[----:B------:R-:W-:Y:S01]  /*3420*/  FMUL.FTZ R216, R216, R101 ;  /* 0x00000065d8d87220 */ /* 0x000fe20000410000 */
[----:B------:R-:W-:Y:S05]  /*3430*/  @P2 BRA `(.L_x_8075) ;  /* 0x0000002000002947 */ /* 0x000fea0003800000 */
[----:B------:R-:W-:Y:S05]  /*3440*/  @P0 BRA `(.L_x_8076) ;  /* 0x0000003000000947 */ /* 0x000fea0003800000 */
[----:B------:R-:W-:Y:S05]  /*3450*/  BRA `(.L_x_8077) ;  /* 0x0000004000007947 */ /* 0x000fea0003800000 */
.L_x_8075:
[----:B-----5:R-:W-:-:S05]  /*3460*/  HADD2.F32 R97, -RZ, R90.H0_H0 ;  /* 0x2000005aff617230 */ /* 0x020fca0000004100 */
[----:B------:R-:W-:-:S05]  /*3470*/  FADD.FTZ R216, R97, R216 ;  /* 0x000000d861d87221 */ /* 0x000fca0000010000 */
.L_x_8076:
[----:B------:R-:W-:-:S04]  /*3480*/  F2FP.PACK_AB R96, RZ, R216 ;  /* 0x000000d8ff60723e */ /* 0x000fc800000000ff */
[----:B------:R-:W-:Y:S02]  /*3490*/  PRMT R94, R96, 0x7610, R94 ;  /* 0x00007610605e7816 */ /* 0x000fe4000000005e */
.L_x_8077:
[----:B------:R-:W-:-:S05]  /*34a0*/  HADD2.F32 R98, -RZ, R98.H1_H1 ;  /* 0x30000062ff627230 */ /* 0x000fca0000004100 */
[----:B------:R-:W-:Y:S01]  /*34b0*/  FMUL.FTZ R218, R98, R101 ;  /* 0x0000006562da7220 */ /* 0x000fe20000410000 */
[----:B------:R-:W-:Y:S05]  /*34c0*/  @P2 BRA `(.L_x_8078) ;  /* 0x0000002000002947 */ /* 0x000fea0003800000 */
[----:B------:R-:W-:Y:S05]  /*34d0*/  @P0 BRA `(.L_x_8079) ;  /* 0x0000003000000947 */ /* 0x000fea0003800000 */
[----:B------:R-:W-:Y:S05]  /*34e0*/  BRA `(.L_x_8080) ;  /* 0x0000004000007947 */ /* 0x000fea0003800000 */
.L_x_8078:
[----:B-----5:R-:W-:-:S05]  /*34f0*/  HADD2.F32 R97, -RZ, R90.H1_H1 ;  /* 0x3000005aff617230 */ /* 0x020fca0000004100 */
[----:B------:R-:W-:-:S05]  /*3500*/  FADD.FTZ R218, R97, R218 ;  /* 0x000000da61da7221 */ /* 0x000fca0000010000 */
.L_x_8079:
[----:B------:R-:W-:-:S04]  /*3510*/  F2FP.PACK_AB R96, RZ, R218 ;  /* 0x000000daff60723e */ /* 0x000fc800000000ff */
[----:B------:R-:W-:Y:S02]  /*3520*/  PRMT R94, R94, 0x5410, R96 ;  /* 0x000054105e5e7816 */ /* 0x000fe40000000060 */
.L_x_8080:
[----:B------:R-:W-:-:S05]  /*3530*/  HADD2.F32 R96, -RZ, R99.H0_H0 ;  /* 0x20000063ff607230 */ /* 0x000fca0000004100 */
[----:B------:R-:W-:Y:S01]  /*3540*/  FMUL.FTZ R217, R96, R101 ;  /* 0x0000006560d97220 */ /* 0x000fe20000410000 */
[----:B------:R-:W-:Y:S05]  /*3550*/  @P2 BRA `(.L_x_8081) ;  /* 0x0000002000002947 */ /* 0x000fea0003800000 */
[----:B------:R-:W-:Y:S05]  /*3560*/  @P0 BRA `(.L_x_8082) ;  /* 0x0000003000000947 */ /* 0x000fea0003800000 */
[----:B------:R-:W-:Y:S05]  /*3570*/  BRA `(.L_x_8083) ;  /* 0x0000004000007947 */ /* 0x000fea0003800000 */
.L_x_8081:
[----:B-----5:R-:W-:-:S05]  /*3580*/  HADD2.F32 R96, -RZ, R91.H0_H0 ;  /* 0x2000005bff607230 */ /* 0x020fca0000004100 */
[----:B------:R-:W-:-:S05]  /*3590*/  FADD.FTZ R217, R96, R217 ;  /* 0x000000d960d97221 */ /* 0x000fca0000010000 */
.L_x_8082:
[----:B------:R-:W-:-:S04]  /*35a0*/  F2FP.PACK_AB R96, RZ, R217 ;  /* 0x000000d9ff60723e */ /* 0x000fc800000000ff */
[----:B------:R-:W-:Y:S02]  /*35b0*/  PRMT R95, R96, 0x7610, R95 ;  /* 0x00007610605f7816 */ /* 0x000fe4000000005f */
.L_x_8083:
[----:B------:R-:W-:-:S05]  /*35c0*/  HADD2.F32 R96, -RZ, R99.H1_H1 ;  /* 0x30000063ff607230 */ /* 0x000fca0000004100 */
[----:B------:R-:W-:Y:S01]  /*35d0*/  FMUL.FTZ R219, R96, R101 ;  /* 0x0000006560db7220 */ /* 0x000fe20000410000 */
[----:B------:R-:W-:Y:S05]  /*35e0*/  @P2 BRA `(.L_x_8084) ;  /* 0x0000002000002947 */ /* 0x000fea0003800000 */
[----:B------:R-:W-:Y:S05]  /*35f0*/  @P0 BRA `(.L_x_8085) ;  /* 0x0000003000000947 */ /* 0x000fea0003800000 */
[----:B------:R-:W-:Y:S05]  /*3600*/  BRA `(.L_x_8086) ;  /* 0x0000004000007947 */ /* 0x000fea0003800000 */
.L_x_8084:
[----:B-----5:R-:W-:-:S05]  /*3610*/  HADD2.F32 R96, -RZ, R91.H1_H1 ;  /* 0x3000005bff607230 */ /* 0x020fca0000004100 */
[----:B------:R-:W-:-:S05]  /*3620*/  FADD.FTZ R219, R96, R219 ;  /* 0x000000db60db7221 */ /* 0x000fca0000010000 */
.L_x_8085:
[----:B------:R-:W-:-:S04]  /*3630*/  F2FP.PACK_AB R96, RZ, R219 ;  /* 0x000000dbff60723e */ /* 0x000fc800000000ff */
[----:B------:R-:W-:Y:S02]  /*3640*/  PRMT R95, R95, 0x5410, R96 ;  /* 0x000054105f5f7816 */ /* 0x000fe40000000060 */
.L_x_8086:
        /* <DEDUP_REMOVED lines=12> */
.L_x_8087:
[----:B0----5:R-:W-:-:S05]  /*3710*/  HADD2.F32 R163, -RZ, R88.H0_H0 ;  /* 0x20000058ffa37230 */ /* 0x021fca0000004100 */
[----:B------:R-:W-:-:S05]  /*3720*/  FADD.FTZ R220, R163, R220 ;  /* 0x000000dca3dc7221 */ /* 0x000fca0000010000 */
.L_x_8088:
[----:B------:R-:W-:-:S04]  /*3730*/  F2FP.PACK_AB R163, RZ, R220 ;  /* 0x000000dcffa3723e */ /* 0x000fc800000000ff */
[----:B------:R-:W-:Y:S02]  /*3740*/  PRMT R92, R163, 0x7610, R92 ;  /* 0x00007610a35c7816 */ /* 0x000fe4000000005c */
.L_x_8089:
[----:B------:R-:W-:-:S05]  /*3750*/  HADD2.F32 R96, -RZ, R96.H1_H1 ;  /* 0x30000060ff607230 */ /* 0x000fca0000004100 */
[----:B------:R-:W-:Y:S01]  /*3760*/  FMUL.FTZ R221, R96, R101 ;  /* 0x0000006560dd7220 */ /* 0x000fe20000410000 */
[----:B------:R-:W-:Y:S05]  /*3770*/  @P2 BRA `(.L_x_8090) ;  /* 0x0000002000002947 */ /* 0x000fea0003800000 */
[----:B------:R-:W-:Y:S05]  /*3780*/  @P0 BRA `(.L_x_8091) ;  /* 0x0000003000000947 */ /* 0x000fea0003800000 */
[----:B------:R-:W-:Y:S05]  /*3790*/  BRA `(.L_x_8092) ;  /* 0x0000004000007947 */ /* 0x000fea0003800000 */
.L_x_8090:
[----:B-----5:R-:W-:-:S05]  /*37a0*/  HADD2.F32 R96, -RZ, R88.H1_H1 ;  /* 0x30000058ff607230 */ /* 0x020fca0000004100 */
[----:B------:R-:W-:-:S05]  /*37b0*/  FADD.FTZ R221, R96, R221 ;  /* 0x000000dd60dd7221 */ /* 0x000fca0000010000 */
.L_x_8091:
[----:B------:R-:W-:-:S04]  /*37c0*/  F2FP.PACK_AB R96, RZ, R221 ;  /* 0x000000ddff60723e */ /* 0x000fc800000000ff */
[----:B------:R-:W-:Y:S02]  /*37d0*/  PRMT R92, R92, 0x5410, R96 ;  /* 0x000054105c5c7816 */ /* 0x000fe40000000060 */
.L_x_8092:
[----:B------:R-:W-:-:S05]  /*37e0*/  HADD2.F32 R222, -RZ, R97.H0_H0 ;  /* 0x20000061ffde7230 */ /* 0x000fca0000004100 */
[----:B------:R-:W-:Y:S01]  /*37f0*/  FMUL.FTZ R222, R222, R101 ;  /* 0x00000065dede7220 */ /* 0x000fe20000410000 */
[----:B------:R-:W-:Y:S05]  /*3800*/  @P2 BRA `(.L_x_8093) ;  /* 0x0000002000002947 */ /* 0x000fea0003800000 */
[----:B------:R-:W-:Y:S05]  /*3810*/  @P0 BRA `(.L_x_8094) ;  /* 0x0000003000000947 */ /* 0x000fea0003800000 */
[----:B------:R-:W-:Y:S05]  /*3820*/  BRA `(.L_x_8095) ;  /* 0x0000004000007947 */ /* 0x000fea0003800000 */
.L_x_8093:
[----:B-----5:R-:W-:-:S05]  /*3830*/  HADD2.F32 R163, -RZ, R89.H0_H0 ;  /* 0x20000059ffa37230 */ /* 0x020fca0000004100 */
[----:B------:R-:W-:-:S05]  /*3840*/  FADD.FTZ R222, R163, R222 ;  /* 0x000000dea3de7221 */ /* 0x000fca0000010000 */
.L_x_8094:
[----:B------:R-:W-:-:S04]  /*3850*/  F2FP.PACK_AB R96, RZ, R222 ;  /* 0x000000deff60723e */ /* 0x000fc800000000ff */
[----:B------:R-:W-:Y:S02]  /*3860*/  PRMT R93, R96, 0x7610, R93 ;  /* 0x00007610605d7816 */ /* 0x000fe4000000005d */
.L_x_8095:
[----:B------:R-:W-:-:S05]  /*3870*/  HADD2.F32 R224, -RZ, R97.H1_H1 ;  /* 0x30000061ffe07230 */ /* 0x000fca0000004100 */
[----:B------:R-:W-:Y:S01]  /*3880*/  FMUL.FTZ R224, R224, R101 ;  /* 0x00000065e0e07220 */ /* 0x000fe20000410000 */
[----:B------:R-:W-:Y:S05]  /*3890*/  @P2 BRA `(.L_x_8096) ;  /* 0x0000002000002947 */ /* 0x000fea0003800000 */
[----:B------:R-:W-:Y:S05]  /*38a0*/  @P0 BRA `(.L_x_8097) ;  /* 0x0000003000000947 */ /* 0x000fea0003800000 */
[----:B------:R-:W-:Y:S05]  /*38b0*/  BRA `(.L_x_8098) ;  /* 0x0000004000007947 */ /* 0x000fea0003800000 */
.L_x_8096:
[----:B-----5:R-:W-:-:S05]  /*38c0*/  HADD2.F32 R97, -RZ, R89.H1_H1 ;  /* 0x30000059ff617230 */ /* 0x020fca0000004100 */
[----:B------:R-:W-:-:S05]  /*38d0*/  FADD.FTZ R224, R97, R224 ;  /* 0x000000e061e07221 */ /* 0x000fca0000010000 */
.L_x_8097:
[----:B------:R-:W-:-:S04]  /*38e0*/  F2FP.PACK_AB R96, RZ, R224 ;  /* 0x000000e0ff60723e */ /* 0x000fc800000000ff */
[----:B------:R-:W-:Y:S02]  /*38f0*/  PRMT R93, R93, 0x5410, R96 ;  /* 0x000054105d5d7816 */ /* 0x000fe40000000060 */
.L_x_8098:
[----:B------:R-:W-:-:S05]  /*3900*/  HADD2.F32 R96, -RZ, R98.H0_H0 ;  /* 0x20000062ff607230 */ /* 0x000fca0000004100 */
[----:B------:R-:W-:Y:S01]  /*3910*/  FMUL.FTZ R223, R96, R101 ;  /* 0x0000006560df7220 */ /* 0x000fe20000410000 */
[----:B------:R-:W-:Y:S05]  /*3920*/  @P2 BRA `(.L_x_8099) ;  /* 0x0000002000002947 */ /* 0x000fea0003800000 */
[----:B------:R-:W-:Y:S05]  /*3930*/  @P0 BRA `(.L_x_8100) ;  /* 0x0000003000000947 */ /* 0x000fea0003800000 */
[----:B------:R-:W-:Y:S05]  /*3940*/  BRA `(.L_x_8101) ;  /* 0x0000004000007947 */ /* 0x000fea0003800000 */
.L_x_8099:
[----:B-----5:R-:W-:-:S05]  /*3950*/  HADD2.F32 R96, -RZ, R90.H0_H0 ;  /* 0x2000005aff607230 */ /* 0x020fca0000004100 */
[----:B------:R-:W-:-:S05]  /*3960*/  FADD.FTZ R223, R96, R223 ;  /* 0x000000df60df7221 */ /* 0x000fca0000010000 */
.L_x_8100:
[----:B------:R-:W-:-:S04]  /*3970*/  F2FP.PACK_AB R96, RZ, R223 ;  /* 0x000000dfff60723e */ /* 0x000fc800000000ff */
[----:B------:R-:W-:Y:S02]  /*3980*/  PRMT R94, R96, 0x7610, R94 ;  /* 0x00007610605e7816 */ /* 0x000fe4000000005e */
.L_x_8101:
[----:B------:R-:W-:-:S05]  /*3990*/  HADD2.F32 R98, -RZ, R98.H1_H1 ;  /* 0x30000062ff627230 */ /* 0x000fca0000004100 */
[----:B------:R-:W-:Y:S01]  /*39a0*/  FMUL.FTZ R98, R98, R101 ;  /* 0x0000006562627220 */ /* 0x000fe20000410000 */
[----:B------:R-:W-:Y:S05]  /*39b0*/  @P2 BRA `(.L_x_8102) ;  /* 0x0000002000002947 */ /* 0x000fea0003800000 */
[----:B------:R-:W-:Y:S05]  /*39c0*/  @P0 BRA `(.L_x_8103) ;  /* 0x0000003000000947 */ /* 0x000fea0003800000 */
[----:B------:R-:W-:Y:S05]  /*39d0*/  BRA `(.L_x_8104) ;  /* 0x0000004000007947 */ /* 0x000fea0003800000 */
.L_x_8102:
[----:B-----5:R-:W-:-:S05]  /*39e0*/  HADD2.F32 R97, -RZ, R90.H1_H1 ;  /* 0x3000005aff617230 */ /* 0x020fca0000004100 */
[----:B------:R-:W-:-:S05]  /*39f0*/  FADD.FTZ R98, R97, R98 ;  /* 0x0000006261627221 */ /* 0x000fca0000010000 */
.L_x_8103:
[----:B------:R-:W-:-:S04]  /*3a00*/  F2FP.PACK_AB R96, RZ, R98 ;  /* 0x00000062ff60723e */ /* 0x000fc800000000ff */
[----:B------:R-:W-:Y:S02]  /*3a10*/  PRMT R94, R94, 0x5410, R96 ;  /* 0x000054105e5e7816 */ /* 0x000fe40000000060 */
.L_x_8104:
[----:B------:R-:W-:-:S05]  /*3a20*/  HADD2.F32 R96, -RZ, R99.H0_H0 ;  /* 0x20000063ff607230 */ /* 0x000fca0000004100 */
[----:B------:R-:W-:Y:S01]  /*3a30*/  FMUL.FTZ R225, R96, R101 ;  /* 0x0000006560e17220 */ /* 0x000fe20000410000 */
[----:B------:R-:W-:Y:S05]  /*3a40*/  @P2 BRA `(.L_x_8105) ;  /* 0x0000002000002947 */ /* 0x000fea0003800000 */
[----:B------:R-:W-:Y:S05]  /*3a50*/  @P0 BRA `(.L_x_8106) ;  /* 0x0000003000000947 */ /* 0x000fea0003800000 */
[----:B------:R-:W-:Y:S05]  /*3a60*/  BRA `(.L_x_8107) ;  /* 0x0000004000007947 */ /* 0x000fea0003800000 */
.L_x_8105:
[----:B-----5:R-:W-:-:S05]  /*3a70*/  HADD2.F32 R96, -RZ, R91.H0_H0 ;  /* 0x2000005bff607230 */ /* 0x020fca0000004100 */
[----:B------:R-:W-:-:S05]  /*3a80*/  FADD.FTZ R225, R96, R225 ;  /* 0x000000e160e17221 */ /* 0x000fca0000010000 */
.L_x_8106:
[----:B------:R-:W-:-:S04]  /*3a90*/  F2FP.PACK_AB R96, RZ, R225 ;  /* 0x000000e1ff60723e */ /* 0x000fc800000000ff */
[----:B------:R-:W-:Y:S02]  /*3aa0*/  PRMT R95, R96, 0x7610, R95 ;  /* 0x00007610605f7816 */ /* 0x000fe4000000005f */
.L_x_8107:
[----:B------:R-:W-:-:S05]  /*3ab0*/  HADD2.F32 R96, -RZ, R99.H1_H1 ;  /* 0x30000063ff607230 */ /* 0x000fca0000004100 */
[----:B------:R-:W-:Y:S01]  /*3ac0*/  FMUL.FTZ R101, R96, R101 ;  /* 0x0000006560657220 */ /* 0x000fe20000410000 */
[----:B------:R-:W-:Y:S05]  /*3ad0*/  @P2 BRA `(.L_x_8108) ;  /* 0x0000002000002947 */ /* 0x000fea0003800000 */
[----:B------:R-:W-:Y:S05]  /*3ae0*/  @P0 BRA `(.L_x_8109) ;  /* 0x0000003000000947 */ /* 0x000fea0003800000 */
[----:B------:R-:W-:Y:S05]  /*3af0*/  BRA `(.L_x_8110) ;  /* 0x0000004000007947 */ /* 0x000fea0003800000 */
.L_x_8108:
[----:B-----5:R-:W-:-:S05]  /*3b00*/  HADD2.F32 R96, -RZ, R91.H1_H1 ;  /* 0x3000005bff607230 */ /* 0x020fca0000004100 */
[----:B------:R-:W-:-:S05]  /*3b10*/  FADD.FTZ R101, R96, R101 ;  /* 0x0000006560657221 */ /* 0x000fca0000010000 */
.L_x_8109:
[----:B------:R-:W-:-:S04]  /*3b20*/  F2FP.PACK_AB R96, RZ, R101 ;  /* 0x00000065ff60723e */ /* 0x000fc800000000ff */
[----:B------:R-:W-:Y:S02]  /*3b30*/  PRMT R95, R95, 0x5410, R96 ;  /* 0x000054105f5f7816 */ /* 0x000fe40000000060 */
.L_x_8110:
        /* <DEDUP_REMOVED lines=85> */
.L_x_8115:
        /* <DEDUP_REMOVED lines=180> */
.L_x_8116:
        /* <DEDUP_REMOVED lines=9> */
[----:B0-----:R-:W-:-:S04]  /*4c60*/  @!P2 IMAD.WIDE R226, R156, R163, c[0x0][0x1a0] ;  /* 0x000068009ce2a625 */ /* 0x001fc800078e02a3 */
[----:B------:R-:W0:Y:S01]  /*4c70*/  MUFU.RSQ R99, R99 ;  /* 0x0000006300637308 */ /* 0x000e220000001400 */
[----:B------:R-:W-:Y:S01]  /*4c80*/  @!P2 IMAD.WIDE R96, R156, R163, c[0x0][0x1a8] ;  /* 0x00006a009c60a625 */ /* 0x000fe200078e02a3 */
[----:B------:R1:W-:Y:S03]  /*4c90*/  @!P2 STG.E [R226.64], R103 ;  /* 0x00000067e200a986 */ /* 0x0003e6000c101904 */
[C---:B------:R-:W-:Y:S02]  /*4ca0*/  FADD.FTZ R122, -R102.reuse, R122 ;  /* 0x0000007a667a7221 */ /* 0x040fe40000010100 */
[C---:B------:R-:W-:Y:S02]  /*4cb0*/  FADD.FTZ R121, -R102.reuse, R121 ;  /* 0x0000007966797221 */ /* 0x040fe40000010100 */
[C---:B------:R-:W-:Y:S02]  /*4cc0*/  FADD.FTZ R123, -R102.reuse, R123 ;  /* 0x0000007b667b7221 */ /* 0x040fe40000010100 */
[----:B------:R-:W-:-:S02]  /*4cd0*/  FADD.FTZ R164, -R102, R164 ;  /* 0x000000a466a47221 */ /* 0x000fc40000010100 */
        /* <DEDUP_REMOVED lines=63> */
[C---:B-1----:R-:W-:Y:S02]  /*50d0*/  FADD.FTZ R226, -R102.reuse, R213 ;  /* 0x000000d566e27221 */ /* 0x042fe40000010100 */
        /* <DEDUP_REMOVED lines=10> */
[----:B------:R-:W-:Y:S01]  /*5180*/  HADD2.F32 R223, -RZ, R56.H1_H1 ;  /* 0x30000038ffdf7230 */ /* 0x000fe20000004100 */
[C---:B------:R-:W-:Y:S02]  /*5190*/  FADD.FTZ R98, -R102.reuse, R98 ;  /* 0x0000006266627221 */ /* 0x040fe40000010100 */
[C---:B------:R-:W-:Y:S02]  /*51a0*/  FADD.FTZ R238, -R102.reuse, R225 ;  /* 0x000000e166ee7221 */ /* 0x040fe40000010100 */
[C---:B0-----:R-:W-:Y:S02]  /*51b0*/  FMUL.FTZ R97, R99.reuse, R122 ;  /* 0x0000007a63617220 */ /* 0x041fe40000410000 */
[----:B------:R-:W-:Y:S02]  /*51c0*/  FADD.FTZ R102, -R102, R101 ;  /* 0x0000006566667221 */ /* 0x000fe40000010100 */
        /* <DEDUP_REMOVED lines=61> */
[----:B------:R-:W-:Y:S01]  /*55a0*/  HADD2.F32 R208, -RZ, R49.H0_H0 ;  /* 0x20000031ffd07230 */ /* 0x000fe20000004100 */
[C---:B------:R-:W-:Y:S01]  /*55b0*/  FMUL.FTZ R203, R99.reuse, R210 ;  /* 0x000000d263cb7220 */ /* 0x040fe20000410000 */
[----:B------:R-:W-:Y:S01]  /*55c0*/  HADD2.F32 R210, -RZ, R50.H0_H0 ;  /* 0x20000032ffd27230 */ /* 0x000fe20000004100 */
[----:B------:R-:W-:-:S02]  /*55d0*/  FMUL.FTZ R212, R99, R212 ;  /* 0x000000d463d47220 */ /* 0x000fc40000410000 */
[C---:B------:R-:W-:Y:S02]  /*55e0*/  FMUL.FTZ R211, R99.reuse, R211 ;  /* 0x000000d363d37220 */ /* 0x040fe40000410000 */
[C---:B------:R-:W-:Y:S02]  /*55f0*/  FMUL.FTZ R214, R99.reuse, R214 ;  /* 0x000000d663d67220 */ /* 0x040fe40000410000 */
[C---:B------:R-:W-:Y:S02]  /*5600*/  FMUL.FTZ R207, R99.reuse, R226 ;  /* 0x000000e263cf7220 */ /* 0x040fe40000410000 */
[C---:B------:R-:W-:Y:S02]  /*5610*/  FMUL.FTZ R228, R99.reuse, R228 ;  /* 0x000000e463e47220 */ /* 0x040fe40000410000 */
[C---:B------:R-:W-:Y:S01]  /*5620*/  FMUL.FTZ R209, R99.reuse, R216 ;  /* 0x000000d863d17220 */ /* 0x040fe20000410000 */
[----:B------:R-:W-:Y:S01]  /*5630*/  HADD2.F32 R216, -RZ, R50.H1_H1 ;  /* 0x30000032ffd87230 */ /* 0x000fe20000004100 */
[----:B------:R-:W-:-:S02]  /*5640*/  FMUL.FTZ R218, R99, R218 ;  /* 0x000000da63da7220 */ /* 0x000fc40000410000 */
[C---:B------:R-:W-:Y:S02]  /*5650*/  FMUL.FTZ R213, R99.reuse, R230 ;  /* 0x000000e663d57220 */ /* 0x040fe40000410000 */
[C---:B------:R-:W-:Y:S02]  /*5660*/  FMUL.FTZ R232, R99.reuse, R232 ;  /* 0x000000e863e87220 */ /* 0x040fe40000410000 */
[C---:B------:R-:W-:Y:S01]  /*5670*/  FMUL.FTZ R215, R99.reuse, R220 ;  /* 0x000000dc63d77220 */ /* 0x040fe20000410000 */
[----:B------:R-:W-:Y:S01]  /*5680*/  HADD2.F32 R220, -RZ, R51.H1_H1 ;  /* 0x30000033ffdc7230 */ /* 0x000fe20000004100 */
[C---:B------:R-:W-:Y:S02]  /*5690*/  FMUL.FTZ R234, R99.reuse, R234 ;  /* 0x000000ea63ea7220 */ /* 0x040fe40000410000 */
[C---:B------:R-:W-:Y:S02]  /*56a0*/  FMUL.FTZ R217, R99.reuse, R222 ;  /* 0x000000de63d97220 */ /* 0x040fe40000410000 */
[----:B------:R-:W-:-:S02]  /*56b0*/  FMUL.FTZ R224, R99, R224 ;  /* 0x000000e063e07220 */ /* 0x000fc40000410000 */
[C---:B------:R-:W-:Y:S02]  /*56c0*/  FMUL.FTZ R219, R99.reuse, R236 ;  /* 0x000000ec63db7220 */ /* 0x040fe40000410000 */
[C---:B------:R-:W-:Y:S02]  /*56d0*/  FMUL.FTZ R98, R99.reuse, R98 ;  /* 0x0000006263627220 */ /* 0x040fe40000410000 */
[C---:B------:R-:W-:Y:S02]  /*56e0*/  FMUL.FTZ R221, R99.reuse, R238 ;  /* 0x000000ee63dd7220 */ /* 0x040fe40000410000 */
[----:B------:R-:W-:Y:S01]  /*56f0*/  FMUL.FTZ R102, R99, R102 ;  /* 0x0000006663667220 */ /* 0x000fe20000410000 */
[----:B------:R-:W-:Y:S01]  /*5700*/  HADD2.F32 R99, -RZ, R51.H0_H0 ;  /* 0x20000033ff637230 */ /* 0x000fe20000004100 */
[----:B------:R-:W-:Y:S01]  /*5710*/  FFMA.FTZ R109, R109, R216, R44 ;  /* 0x000000d86d6d7223 */ /* 0x000fe2000001002c */
[----:B------:R-:W-:Y:S01]  /*5720*/  HADD2.F32 R216, -RZ, R55.H0_H0 ;  /* 0x20000037ffd87230 */ /* 0x000fe20000004100 */
[----:B------:R-:W-:Y:S01]  /*5730*/  FFMA.FTZ R104, R104, R208, R47 ;  /* 0x000000d068687223 */ /* 0x000fe2000001002f */
[----:B------:R-:W-:Y:S01]  /*5740*/  HADD2.F32 R208, -RZ, R48.H1_H1 ;  /* 0x30000030ffd07230 */ /* 0x000fe20000004100 */
[----:B------:R-:W-:-:S02]  /*5750*/  FFMA.FTZ R99, R108, R99, R43 ;  /* 0x000000636c637223 */ /* 0x000fc4000001002b */
[----:B------:R-:W-:Y:S01]  /*5760*/  FFMA.FTZ R108, R111, R220, R42 ;  /* 0x000000dc6f6c7223 */ /* 0x000fe2000001002a */
[----:B------:R-:W-:Y:S01]  /*5770*/  HADD2.F32 R111, -RZ, R48.H0_H0 ;  /* 0x20000030ff6f7230 */ /* 0x000fe20000004100 */
[----:B------:R-:W-:Y:S01]  /*5780*/  FFMA.FTZ R106, R106, R210, R45 ;  /* 0x000000d26a6a7223 */ /* 0x000fe2000001002d */
[----:B------:R-:W-:Y:S01]  /*5790*/  HADD2.F32 R220, -RZ, R55.H1_H1 ;  /* 0x30000037ffdc7230 */ /* 0x000fe20000004100 */
[----:B------:R-:W-:Y:S01]  /*57a0*/  FFMA.FTZ R105, R105, R208, R124 ;  /* 0x000000d069697223 */ /* 0x000fe2000001007c */
[----:B------:R-:W-:Y:S01]  /*57b0*/  HADD2.F32 R210, -RZ, R49.H1_H1 ;  /* 0x30000031ffd27230 */ /* 0x000fe20000004100 */
[----:B------:R-:W-:Y:S01]  /*57c0*/  FFMA.FTZ R100, R100, R111, R125 ;  /* 0x0000006f64647223 */ /* 0x000fe2000001007d */
[----:B------:R-:W-:Y:S01]  /*57d0*/  F2FP.PACK_AB R99, R108, R99 ;  /* 0x000000636c63723e */ /* 0x000fe200000000ff */
[----:B------:R-:W-:Y:S01]  /*57e0*/  FFMA.FTZ R111, R96, R216, R35 ;  /* 0x000000d8606f7223 */ /* 0x000fe20000010023 */
[----:B------:R-:W-:Y:S01]  /*57f0*/  HADD2.F32 R96, -RZ, R52.H0_H0 ;  /* 0x20000034ff607230 */ /* 0x000fe20000004100 */
[----:B------:R-:W-:Y:S01]  /*5800*/  FFMA.FTZ R208, R101, R220, R34 ;  /* 0x000000dc65d07223 */ /* 0x000fe20000010022 */
[--C-:B------:R-:W-:Y:S01]  /*5810*/  HADD2.F32 R101, -RZ, R54.reuse.H0_H0 ;  /* 0x20000036ff657230 */ /* 0x100fe20000004100 */
[----:B------:R-:W-:Y:S01]  /*5820*/  FFMA.FTZ R107, R107, R210, R46 ;  /* 0x000000d26b6b7223 */ /* 0x000fe2000001002e */
[----:B------:R-:W-:Y:S01]  /*5830*/  HADD2.F32 R220, -RZ, R54.H1_H1 ;  /* 0x30000036ffdc7230 */ /* 0x000fe20000004100 */
[----:B------:R-:W-:Y:S01]  /*5840*/  FFMA.FTZ R110, R110, R96, R41 ;  /* 0x000000606e6e7223 */ /* 0x000fe20000010029 */
[--C-:B------:R-:W-:Y:S01]  /*5850*/  HADD2.F32 R210, -RZ, R53.reuse.H0_H0 ;  /* 0x20000035ffd27230 */ /* 0x100fe20000004100 */
[----:B------:R-:W-:Y:S01]  /*5860*/  FFMA.FTZ R114, R114, R101, R37 ;  /* 0x0000006572727223 */ /* 0x000fe20000010025 */
[----:B------:R-:W-:Y:S01]  /*5870*/  HADD2.F32 R216, -RZ, R53.H1_H1 ;  /* 0x30000035ffd87230 */ /* 0x000fe20000004100 */
[----:B------:R-:W-:Y:S01]  /*5880*/  FFMA.FTZ R101, R97, R220, R36 ;  /* 0x000000dc61657223 */ /* 0x000fe20000010024 */
[----:B------:R-:W-:Y:S01]  /*5890*/  HADD2.F32 R96, -RZ, R52.H1_H1 ;  /* 0x30000034ff607230 */ /* 0x000fe20000004100 */
[----:B------:R-:W-:Y:S01]  /*58a0*/  FFMA.FTZ R112, R112, R210, R39 ;  /* 0x000000d270707223 */ /* 0x000fe20000010027 */
[--C-:B------:R-:W-:Y:S01]  /*58b0*/  HADD2.F32 R97, -RZ, R58.reuse.H0_H0 ;  /* 0x2000003aff617230 */ /* 0x100fe20000004100 */
[----:B------:R-:W-:Y:S01]  /*58c0*/  FFMA.FTZ R115, R115, R216, R38 ;  /* 0x000000d873737223 */ /* 0x000fe20000010026 */
[----:B------:R-:W-:Y:S01]  /*58d0*/  HADD2.F32 R210, -RZ, R58.H1_H1 ;  /* 0x3000003affd27230 */ /* 0x000fe20000004100 */
[----:B------:R-:W-:Y:S01]  /*58e0*/  FFMA.FTZ R113, R113, R96, R40 ;  /* 0x0000006071717223 */ /* 0x000fe20000010028 */
[----:B------:R-:W-:Y:S01]  /*58f0*/  HADD2.F32 R216, -RZ, R59.H0_H0 ;  /* 0x2000003bffd87230 */ /* 0x000fe20000004100 */
[----:B------:R-:W-:Y:S01]  /*5900*/  FFMA.FTZ R223, R103, R223, R32 ;  /* 0x000000df67df7223 */ /* 0x000fe20000010020 */
[----:B------:R-:W-:Y:S01]  /*5910*/  HADD2.F32 R96, -RZ, R56.H0_H0 ;  /* 0x20000038ff607230 */ /* 0x000fe20000004100 */
[----:B------:R-:W-:Y:S01]  /*5920*/  FFMA.FTZ R166, R166, R97, R29 ;  /* 0x00000061a6a67223 */ /* 0x000fe2000001001d */
[----:B------:R-:W-:Y:S01]  /*5930*/  HADD2.F32 R103, -RZ, R62.H0_H0 ;  /* 0x2000003eff677230 */ /* 0x000fe20000004100 */
[----:B------:R-:W-:Y:S01]  /*5940*/  FFMA.FTZ R123, R123, R210, R28 ;  /* 0x000000d27b7b7223 */ /* 0x000fe2000001001c */
[--C-:B------:R-:W-:Y:S01]  /*5950*/  HADD2.F32 R97, -RZ, R57.reuse.H0_H0 ;  /* 0x20000039ff617230 */ /* 0x100fe20000004100 */
[----:B------:R-:W-:Y:S01]  /*5960*/  FFMA.FTZ R168, R168, R216, R27 ;  /* 0x000000d8a8a87223 */ /* 0x000fe2000001001b */
[----:B------:R-:W-:Y:S01]  /*5970*/  HADD2.F32 R210, -RZ, R57.H1_H1 ;  /* 0x30000039ffd27230 */ /* 0x000fe20000004100 */
[----:B------:R-:W-:Y:S01]  /*5980*/  FFMA.FTZ R122, R122, R96, R33 ;  /* 0x000000607a7a7223 */ /* 0x000fe20000010021 */
[----:B------:R-:W-:Y:S01]  /*5990*/  HADD2.F32 R216, -RZ, R63.H0_H0 ;  /* 0x2000003fffd87230 */ /* 0x000fe20000004100 */
[----:B------:R-:W-:Y:S01]  /*59a0*/  FFMA.FTZ R176, R176, R103, R21 ;  /* 0x00000067b0b07223 */ /* 0x000fe20000010015 */
[--C-:B------:R-:W-:Y:S01]  /*59b0*/  HADD2.F32 R96, -RZ, R61.reuse.H0_H0 ;  /* 0x2000003dff607230 */ /* 0x100fe20000004100 */
[----:B------:R-:W-:Y:S01]  /*59c0*/  FFMA.FTZ R164, R164, R97, R31 ;  /* 0x00000061a4a47223 */ /* 0x000fe2000001001f */
[----:B------:R-:W-:Y:S01]  /*59d0*/  HADD2.F32 R103, -RZ, R66.H0_H0 ;  /* 0x20000042ff677230 */ /* 0x000fe20000004100 */
[----:B------:R-:W-:Y:S01]  /*59e0*/  FFMA.FTZ R121, R121, R210, R30 ;  /* 0x000000d279797223 */ /* 0x000fe2000001001e */
[----:B------:R-:W-:Y:S01]  /*59f0*/  HADD2.F32 R210, -RZ, R62.H1_H1 ;  /* 0x3000003effd27230 */ /* 0x000fe20000004100 */
[----:B------:R-:W-:Y:S01]  /*5a00*/  FFMA.FTZ R172, R172, R216, R19 ;  /* 0x000000d8acac7223 */ /* 0x000fe20000010013 */
[----:B------:R-:W-:Y:S01]  /*5a10*/  HADD2.F32 R97, -RZ, R61.H1_H1 ;  /* 0x3000003dff617230 */ /* 0x000fe20000004100 */
[----:B------:R-:W-:Y:S01]  /*5a20*/  FFMA.FTZ R174, R174, R96, R23 ;  /* 0x00000060aeae7223 */ /* 0x000fe20000010017 */
[----:B------:R-:W-:Y:S01]  /*5a30*/  HADD2.F32 R216, -RZ, R63.H1_H1 ;  /* 0x3000003fffd87230 */ /* 0x000fe20000004100 */
[----:B------:R-:W-:Y:S01]  /*5a40*/  FFMA.FTZ R178, R178, R103, R13 ;  /* 0x00000067b2b27223 */ /* 0x000fe2000001000d */
[--C-:B------:R-:W-:Y:S01]  /*5a50*/  HADD2.F32 R96, -RZ, R60.reuse.H0_H0 ;  /* 0x2000003cff607230 */ /* 0x100fe20000004100 */
[----:B------:R-:W-:Y:S01]  /*5a60*/  FFMA.FTZ R167, R167, R210, R20 ;  /* 0x000000d2a7a77223 */ /* 0x000fe20000010014 */
[----:B------:R-:W-:Y:S01]  /*5a70*/  HADD2.F32 R103, -RZ, R65.H0_H0 ;  /* 0x20000041ff677230 */ /* 0x000fe20000004100 */
        /* <DEDUP_REMOVED lines=57> */
[----:B------:R-:W-:Y:S01]  /*5e10*/  HADD2.F32 R96, -RZ, R76.H0_H0 ;  /* 0x2000004cff607230 */ /* 0x000fe20000004100 */
        /* <DEDUP_REMOVED lines=30> */
[----:B------:R-:W-:Y:S01]  /*6000*/  F2FP.PACK_AB R103, R208, R111 ;  /* 0x0000006fd067723e */ /* 0x000fe200000000ff */
[----:B------:R-:W-:Y:S01]  /*6010*/  HADD2.F32 R220, -RZ, R59.H1_H1 ;  /* 0x3000003bffdc7230 */ /* 0x000fe20000004100 */
[----:B------:R-:W-:Y:S01]  /*6020*/  F2FP.PACK_AB R111, R179, R172 ;  /* 0x000000acb36f723e */ /* 0x000fe200000000ff */
[----:B------:R-:W-:Y:S01]  /*6030*/  FFMA.FTZ R214, R214, R97, R143 ;  /* 0x00000061d6d67223 */ /* 0x000fe2000001008f */
[----:B------:R-:W-:Y:S01]  /*6040*/  HFMA2.MMA R179, -RZ, RZ, 0, 9.5367431640625e-07 ;  /* 0x00000010ffb37435 */ /* 0x000fe200000001ff */
[----:B------:R-:W-:Y:S01]  /*6050*/  FFMA.FTZ R221, R221, R210, R154 ;  /* 0x000000d2dddd7223 */ /* 0x000fe2000001009a */
[----:B------:R-:W-:Y:S01]  /*6060*/  HADD2.F32 R97, -RZ, R84.H1_H1 ;  /* 0x30000054ff617230 */ /* 0x000fe20000004100 */
[----:B------:R-:W-:Y:S01]  /*6070*/  FFMA.FTZ R210, R102, R216, R157 ;  /* 0x000000d866d27223 */ /* 0x000fe2000001009d */
[----:B------:R-:W-:Y:S01]  /*6080*/  HADD2.F32 R216, -RZ, R86.H1_H1 ;  /* 0x30000056ffd87230 */ /* 0x000fe20000004100 */
[----:B------:R-:W-:Y:S01]  /*6090*/  FFMA.FTZ R215, R215, R96, R148 ;  /* 0x00000060d7d77223 */ /* 0x000fe20000010094 */
[----:B------:R-:W-:Y:S01]  /*60a0*/  HADD2.F32 R102, -RZ, R85.H0_H0 ;  /* 0x20000055ff667230 */ /* 0x000fe20000004100 */
[----:B------:R-:W-:Y:S01]  /*60b0*/  FFMA.FTZ R165, R165, R220, R26 ;  /* 0x000000dca5a57223 */ /* 0x000fe2000001001a */
[----:B------:R-:W-:Y:S01]  /*60c0*/  F2FP.PACK_AB R96, R105, R100 ;  /* 0x000000646960723e */ /* 0x000fe200000000ff */
[----:B------:R-:W-:Y:S01]  /*60d0*/  FFMA.FTZ R234, R234, R97, R151 ;  /* 0x00000061eaea7223 */ /* 0x000fe20000010097 */
[----:B------:R-:W-:Y:S01]  /*60e0*/  F2FP.PACK_AB R105, R121, R164 ;  /* 0x000000a47969723e */ /* 0x000fe200000000ff */
[----:B------:R-:W-:Y:S01]  /*60f0*/  FFMA.FTZ R216, R98, R216, R155 ;  /* 0x000000d862d87223 */ /* 0x000fe2000001009b */
[----:B------:R-:W-:Y:S01]  /*6100*/  LEA R164, P1, R116, c[0x0][0x208], 0x4 ;  /* 0x0000820074a47a11 */ /* 0x000fe200078220ff */
[----:B------:R-:W-:Y:S01]  /*6110*/  FFMA.FTZ R217, R217, R102, R150 ;  /* 0x00000066d9d97223 */ /* 0x000fe20000010096 */
[----:B------:R-:W-:Y:S01]  /*6120*/  F2FP.PACK_AB R97, R107, R104 ;  /* 0x000000686b61723e */ /* 0x000fe200000000ff */
[----:B------:R-:W-:Y:S01]  /*6130*/  IMAD R156, R163, c[0x0][0x160], R156 ;  /* 0x00005800a39c7a24 */ /* 0x000fe200078e029c */
[----:B------:R-:W-:-:S02]  /*6140*/  F2FP.PACK_AB R98, R109, R106 ;  /* 0x0000006a6d62723e */ /* 0x000fc400000000ff */
[----:B------:R-:W-:Y:S02]  /*6150*/  F2FP.PACK_AB R100, R113, R110 ;  /* 0x0000006e7164723e */ /* 0x000fe400000000ff */
[----:B------:R-:W-:Y:S02]  /*6160*/  F2FP.PACK_AB R107, R165, R168 ;  /* 0x000000a8a56b723e */ /* 0x000fe400000000ff */
[----:B------:R-:W-:Y:S02]  /*6170*/  F2FP.PACK_AB R102, R101, R114 ;  /* 0x000000726566723e */ /* 0x000fe400000000ff */
[----:B------:R-:W-:Y:S02]  /*6180*/  F2FP.PACK_AB R106, R123, R166 ;  /* 0x000000a67b6a723e */ /* 0x000fe400000000ff */
[----:B------:R-:W-:Y:S01]  /*6190*/  F2FP.PACK_AB R110, R167, R176 ;  /* 0x000000b0a76e723e */ /* 0x000fe200000000ff */
[----:B------:R-:W-:Y:S01]  /*61a0*/  IMAD.WIDE.U32 R166, R117, R179, c[0x0][0x208] ;  /* 0x0000820075a67625 */ /* 0x000fe200078e00b3 */
[----:B------:R-:W-:-:S02]  /*61b0*/  LEA.HI.X R165, R116, c[0x0][0x20c], RZ, 0x4, P1 ;  /* 0x0000830074a57a11 */ /* 0x000fc400008f24ff */
[----:B------:R-:W-:Y:S02]  /*61c0*/  F2FP.PACK_AB R101, R115, R112 ;  /* 0x000000707365723e */ /* 0x000fe400000000ff */
[----:B------:R-:W-:Y:S01]  /*61d0*/  F2FP.PACK_AB R113, R169, R182 ;  /* 0x000000b6a971723e */ /* 0x000fe200000000ff */
[-C--:B------:R-:W-:Y:S01]  /*61e0*/  IMAD.WIDE.U32 R168, R118, R179.reuse, c[0x0][0x208] ;  /* 0x0000820076a87625 */ /* 0x080fe200078e00b3 */
[----:B------:R-:W-:Y:S01]  /*61f0*/  F2FP.PACK_AB R104, R223, R122 ;  /* 0x0000007adf68723e */ /* 0x000fe200000000ff */
[----:B------:R0:W-:Y:S01]  /*6200*/  STG.E.128 [R164.64], R96 ;  /* 0x00000060a4007986 */ /* 0x0001e2000c101d04 */
[----:B------:R-:W-:Y:S01]  /*6210*/  F2FP.PACK_AB R108, R173, R170 ;  /* 0x000000aaad6c723e */ /* 0x000fe200000000ff */
[-C--:B------:R-:W-:Y:S01]  /*6220*/  IMAD.WIDE.U32 R172, R119, R179.reuse, c[0x0][0x208] ;  /* 0x0000820077ac7625 */ /* 0x080fe200078e00b3 */
[----:B------:R-:W-:Y:S01]  /*6230*/  F2FP.PACK_AB R109, R175, R174 ;  /* 0x000000aeaf6d723e */ /* 0x000fe200000000ff */
[----:B------:R-:W-:Y:S01]  /*6240*/  STG.E.128 [R166.64], R100 ;  /* 0x00000064a6007986 */ /* 0x000fe2000c101d04 */
[----:B------:R-:W-:Y:S01]  /*6250*/  F2FP.PACK_AB R115, R187, R186 ;  /* 0x000000babb73723e */ /* 0x000fe200000000ff */
[----:B------:R-:W-:Y:S01]  /*6260*/  IMAD.WIDE.U32 R174, R120, R179, c[0x0][0x208] ;  /* 0x0000820078ae7625 */ /* 0x000fe200078e00b3 */
[----:B------:R-:W-:Y:S01]  /*6270*/  F2FP.PACK_AB R114, R185, R178 ;  /* 0x000000b2b972723e */ /* 0x000fe200000000ff */
[----:B------:R-:W-:Y:S01]  /*6280*/  STG.E.128 [R168.64], R104 ;  /* 0x00000068a8007986 */ /* 0x000fe2000c101d04 */
[----:B------:R-:W-:-:S02]  /*6290*/  F2FP.PACK_AB R112, R181, R180 ;  /* 0x000000b4b570723e */ /* 0x000fc400000000ff */
[----:B------:R-:W-:Y:S01]  /*62a0*/  F2FP.PACK_AB R119, R195, R194 ;  /* 0x000000c2c377723e */ /* 0x000fe200000000ff */
[----:B------:R1:W-:Y:S01]  /*62b0*/  STG.E.128 [R172.64], R108 ;  /* 0x0000006cac007986 */ /* 0x0003e2000c101d04 */
[----:B------:R-:W-:Y:S02]  /*62c0*/  F2FP.PACK_AB R118, R193, R192 ;  /* 0x000000c0c176723e */ /* 0x000fe400000000ff */
[----:B------:R-:W-:Y:S01]  /*62d0*/  F2FP.PACK_AB R117, R191, R184 ;  /* 0x000000b8bf75723e */ /* 0x000fe200000000ff */
[----:B------:R2:W-:Y:S01]  /*62e0*/  STG.E.128 [R174.64], R112 ;  /* 0x00000070ae007986 */ /* 0x0005e2000c101d04 */
[----:B------:R-:W-:Y:S02]  /*62f0*/  F2FP.PACK_AB R116, R171, R188 ;  /* 0x000000bcab74723e */ /* 0x000fe400000000ff */
[----:B------:R-:W-:Y:S02]  /*6300*/  F2FP.PACK_AB R123, R200, R189 ;  /* 0x000000bdc87b723e */ /* 0x000fe400000000ff */
[----:B------:R-:W-:-:S02]  /*6310*/  F2FP.PACK_AB R122, R196, R183 ;  /* 0x000000b7c47a723e */ /* 0x000fc400000000ff */
[----:B------:R-:W-:Y:S02]  /*6320*/  F2FP.PACK_AB R121, R190, R197 ;  /* 0x000000c5be79723e */ /* 0x000fe400000000ff */
[----:B------:R-:W-:Y:S02]  /*6330*/  F2FP.PACK_AB R120, R198, R177 ;  /* 0x000000b1c678723e */ /* 0x000fe400000000ff */
[----:B0-----:R-:W-:Y:S02]  /*6340*/  F2FP.PACK_AB R99, R212, R203 ;  /* 0x000000cbd463723e */ /* 0x001fe400000000ff */
[----:B------:R-:W-:Y:S01]  /*6350*/  F2FP.PACK_AB R98, R204, R201 ;  /* 0x000000c9cc62723e */ /* 0x000fe200000000ff */
[----:B-1----:R-:W-:Y:S01]  /*6360*/  IMAD.WIDE.U32 R108, R158, R179, c[0x0][0x208] ;  /* 0x000082009e6c7625 */ /* 0x002fe200078e00b3 */
[----:B------:R-:W-:Y:S02]  /*6370*/  F2FP.PACK_AB R97, R202, R205 ;  /* 0x000000cdca61723e */ /* 0x000fe400000000ff */
[----:B------:R-:W-:Y:S01]  /*6380*/  F2FP.PACK_AB R96, R206, R199 ;  /* 0x000000c7ce60723e */ /* 0x000fe200000000ff */
[----:B------:R-:W-:Y:S01]  /*6390*/  IMAD.WIDE.U32 R110, R159, R179, c[0x0][0x208] ;  /* 0x000082009f6e7625 */ /* 0x000fe200078e00b3 */
[----:B------:R-:W-:Y:S01]  /*63a0*/  F2FP.PACK_AB R103, R232, R213 ;  /* 0x000000d5e867723e */ /* 0x000fe200000000ff */
[----:B------:R0:W-:Y:S01]  /*63b0*/  STG.E.128 [R108.64], R116 ;  /* 0x000000746c007986 */ /* 0x0001e2000c101d04 */
[----:B------:R-:W-:Y:S01]  /*63c0*/  F2FP.PACK_AB R102, R218, R209 ;  /* 0x000000d1da66723e */ /* 0x000fe200000000ff */
[----:B--2---:R-:W-:Y:S01]  /*63d0*/  IMAD.WIDE.U32 R112, R160, R179, c[0x0][0x208] ;  /* 0x00008200a0707625 */ /* 0x004fe200078e00b3 */
[----:B------:R-:W-:Y:S01]  /*63e0*/  F2FP.PACK_AB R101, R228, R207 ;  /* 0x000000cfe465723e */ /* 0x000fe200000000ff */
[----:B------:R0:W-:Y:S01]  /*63f0*/  STG.E.128 [R110.64], R120 ;  /* 0x000000786e007986 */ /* 0x0001e2000c101d04 */
[----:B------:R-:W-:Y:S01]  /*6400*/  F2FP.PACK_AB R100, R214, R211 ;  /* 0x000000d3d664723e */ /* 0x000fe200000000ff */
[----:B------:R-:W-:Y:S01]  /*6410*/  IMAD.WIDE.U32 R114, R161, R179, c[0x0][0x208] ;  /* 0x00008200a1727625 */ /* 0x000fe200078e00b3 */
[----:B------:R-:W-:Y:S01]  /*6420*/  F2FP.PACK_AB R107, R210, R221 ;  /* 0x000000ddd26b723e */ /* 0x000fe200000000ff */
[----:B------:R0:W-:Y:S01]  /*6430*/  STG.E.128 [R112.64], R96 ;  /* 0x0000006070007986 */ /* 0x0001e2000c101d04 */
[----:B------:R-:W-:Y:S01]  /*6440*/  F2FP.PACK_AB R106, R216, R219 ;  /* 0x000000dbd86a723e */ /* 0x000fe200000000ff */
[----:B------:R-:W-:Y:S01]  /*6450*/  IMAD.WIDE.U32 R158, R162, R179, c[0x0][0x208] ;  /* 0x00008200a29e7625 */ /* 0x000fe200078e00b3 */
[----:B------:R-:W-:Y:S01]  /*6460*/  F2FP.PACK_AB R105, R224, R217 ;  /* 0x000000d9e069723e */ /* 0x000fe200000000ff */
[----:B------:R0:W-:Y:S01]  /*6470*/  STG.E.128 [R114.64], R100 ;  /* 0x0000006472007986 */ /* 0x0001e2000c101d04 */
[----:B------:R-:W-:-:S02]  /*6480*/  F2FP.PACK_AB R104, R234, R215 ;  /* 0x000000d7ea68723e */ /* 0x000fc400000000ff */
[----:B------:R-:W-:-:S03]  /*6490*/  ISETP.GE.AND P1, PT, R156, c[0x0][0x164], PT ;  /* 0x000059009c007a0c */ /* 0x000fc60003f26270 */
[----:B------:R0:W-:Y:S10]  /*64a0*/  STG.E.128 [R158.64], R104 ;  /* 0x000000689e007986 */ /* 0x0001f4000c101d04 */
[----:B0----5:R-:W-:Y:S01]  /*64b0*/  @P1 CALL.REL.NOINC `(.L_x_8113) ;  /* 0x0000001000001944 */ /* 0x021fe20003c00000 */
[----:B------:R-:W-:Y:S05]  /*64c0*/  BRA `(.L_x_8114) ;  /* 0xffffa40000007947 */ /* 0x000fea000383ffff */
.L_x_8113:
[----:B------:R-:W-:Y:S05]  /*64d0*/  EXIT ;  /* 0x000000000000794d */ /* 0x000fea0003800000 */
.L_x_8111:
[----:B0-----:R-:W-:Y:S01]  /*64e0*/  HFMA2.MMA R99, -RZ, RZ, 0, 1.847743988037109375e-06 ;  /* 0x0000001fff637435 */ /* 0x001fe200000001ff */
[----:B------:R-:W-:-:S02]  /*64f0*/  MOV R227, 0x1 ;  /* 0x0000000100e37802 */ /* 0x000fc40000000f00 */
[----:B------:R-:W-:Y:S02]  /*6500*/  MOV R102, 0xffffffff ;  /* 0xffffffff00667802 */ /* 0x000fe40000000f00 */
[----:B------:R-:W-:Y:S02]  /*6510*/  MOV R96, 0x6530 ;  /* 0x0000653000607802 */ /* 0x000fe40000000f00 */
[----:B-----5:R-:W-:Y:S05]  /*6520*/  CALL.REL.NOINC `($__internal_17_$__cuda_sm70_shflsync_bfly_p) ;  /* 0x00000d9000007944 */ /* 0x020fea0003c00000 */
[----:B-1----:R-:W-:Y:S01]  /*6530*/  MOV R96, R227 ;  /* 0x000000e300607202 */ /* 0x002fe20000000f00 */
[----:B0-----:R-:W-:Y:S05]  /*6540*/  BRA `(.L_x_8115) ;  /* 0xffffdb4000007947 */ /* 0x001fea000383ffff */
.L_x_8112:
[----:B------:R-:W-:Y:S01]  /*6550*/  HFMA2.MMA R227, -RZ, RZ, 0, 1.1920928955078125e-07 ;  /* 0x00000002ffe37435 */ /* 0x000fe200000001ff */
[----:B------:R-:W-:Y:S02]  /*6560*/  MOV R99, 0x1f ;  /* 0x0000001f00637802 */ /* 0x000fe40000000f00 */
[----:B------:R-:W-:Y:S02]  /*6570*/  MOV R102, 0xffffffff ;  /* 0xffffffff00667802 */ /* 0x000fe40000000f00 */
[----:B------:R-:W-:Y:S02]  /*6580*/  MOV R96, 0x65a0 ;  /* 0x000065a000607802 */ /* 0x000fe40000000f00 */
[----:B-----5:R-:W-:Y:S05]  /*6590*/  CALL.REL.NOINC `($__internal_17_$__cuda_sm70_shflsync_bfly_p) ;  /* 0x00000d2000007944 */ /* 0x020fea0003c00000 */
[----:B01----:R-:W-:Y:S01]  /*65a0*/  FADD.FTZ R226, R226, R227 ;  /* 0x000000e3e2e27221 */ /* 0x003fe20000010000 */
[----:B------:R-:W-:Y:S01]  /*65b0*/  HFMA2.MMA R227, -RZ, RZ, 0, 2.384185791015625e-07 ;  /* 0x00000004ffe37435 */ /* 0x000fe200000001ff */
[----:B------:R-:W-:-:S02]  /*65c0*/  MOV R99, 0x1f ;  /* 0x0000001f00637802 */ /* 0x000fc40000000f00 */
[----:B------:R-:W-:Y:S02]  /*65d0*/  MOV R102, 0xffffffff ;  /* 0xffffffff00667802 */ /* 0x000fe40000000f00 */
[----:B------:R-:W-:Y:S02]  /*65e0*/  MOV R96, 0x6600 ;  /* 0x0000660000607802 */ /* 0x000fe40000000f00 */
[----:B------:R-:W-:Y:S05]  /*65f0*/  CALL.REL.NOINC `($__internal_17_$__cuda_sm70_shflsync_bfly_p) ;  /* 0x00000cc000007944 */ /* 0x000fea0003c00000 */
[----:B01----:R-:W-:Y:S01]  /*6600*/  FADD.FTZ R226, R226, R227 ;  /* 0x000000e3e2e27221 */ /* 0x003fe20000010000 */
[----:B------:R-:W-:Y:S01]  /*6610*/  HFMA2.MMA R227, -RZ, RZ, 0, 4.76837158203125e-07 ;  /* 0x00000008ffe37435 */ /* 0x000fe200000001ff */
[----:B------:R-:W-:Y:S02]  /*6620*/  MOV R99, 0x1f ;  /* 0x0000001f00637802 */ /* 0x000fe40000000f00 */
[----:B------:R-:W-:Y:S02]  /*6630*/  MOV R102, 0xffffffff ;  /* 0xffffffff00667802 */ /* 0x000fe40000000f00 */
[----:B------:R-:W-:Y:S02]  /*6640*/  MOV R96, 0x6660 ;  /* 0x0000666000607802 */ /* 0x000fe40000000f00 */
[----:B------:R-:W-:Y:S05]  /*6650*/  CALL.REL.NOINC `($__internal_17_$__cuda_sm70_shflsync_bfly_p) ;  /* 0x00000c6000007944 */ /* 0x000fea0003c00000 */
[----:B01----:R-:W-:Y:S01]  /*6660*/  FADD.FTZ R226, R226, R227 ;  /* 0x000000e3e2e27221 */ /* 0x003fe20000010000 */
[----:B------:R-:W-:Y:S01]  /*6670*/  HFMA2.MMA R227, -RZ, RZ, 0, 9.5367431640625e-07 ;  /* 0x00000010ffe37435 */ /* 0x000fe200000001ff */
[----:B------:R-:W-:-:S02]  /*6680*/  MOV R99, 0x1f ;  /* 0x0000001f00637802 */ /* 0x000fc40000000f00 */
[----:B------:R-:W-:Y:S02]  /*6690*/  MOV R102, 0xffffffff ;  /* 0xffffffff00667802 */ /* 0x000fe40000000f00 */
[----:B------:R-:W-:Y:S02]  /*66a0*/  MOV R96, 0x66c0 ;  /* 0x000066c000607802 */ /* 0x000fe40000000f00 */
[----:B------:R-:W-:Y:S05]  /*66b0*/  CALL.REL.NOINC `($__internal_17_$__cuda_sm70_shflsync_bfly_p) ;  /* 0x00000c0000007944 */ /* 0x000fea0003c00000 */
[----:B-1----:R-:W-:Y:S01]  /*66c0*/  FADD.FTZ R103, R226, R227 ;  /* 0x000000e3e2677221 */ /* 0x002fe20000010000 */
[----:B------:R-:W-:Y:S01]  /*66d0*/  HFMA2.MMA R227, -RZ, RZ, 0, 5.9604644775390625e-08 ;  /* 0x00000001ffe37435 */ /* 0x000fe200000001ff */
[----:B0-----:R-:W-:Y:S02]  /*66e0*/  MOV R102, 0xffffffff ;  /* 0xffffffff00667802 */ /* 0x001fe40000000f00 */
        /* <DEDUP_REMOVED lines=163> */
[----:B------:R-:W-:Y:S05]  /*7120*/  CALL.REL.NOINC `($__internal_17_$__cuda_sm70_shflsync_bfly_p) ;  /* 0x0000019000007944 */ /* 0x000fea0003c00000 */
[----:B01----:R-:W-:Y:S01]  /*7130*/  FADD.FTZ R226, R226, R227 ;  /* 0x000000e3e2e27221 */ /* 0x003fe20000010000 */
[----:B------:R-:W-:Y:S01]  /*7140*/  HFMA2.MMA R227, -RZ, RZ, 0, 1.1920928955078125e-07 ;  /* 0x00000002ffe37435 */ /* 0x000fe200000001ff */
[----:B------:R-:W-:Y:S02]  /*7150*/  MOV R99, 0x1f ;  /* 0x0000001f00637802 */ /* 0x000fe40000000f00 */
[----:B------:R-:W-:Y:S02]  /*7160*/  MOV R102, 0xffffffff ;  /* 0xffffffff00667802 */ /* 0x000fe40000000f00 */
[----:B------:R-:W-:Y:S02]  /*7170*/  MOV R96, 0x7190 ;  /* 0x0000719000607802 */ /* 0x000fe40000000f00 */
[----:B------:R-:W-:Y:S05]  /*7180*/  CALL.REL.NOINC `($__internal_17_$__cuda_sm70_shflsync_bfly_p) ;  /* 0x0000013000007944 */ /* 0x000fea0003c00000 */
[----:B01----:R-:W-:Y:S01]  /*7190*/  FADD.FTZ R226, R226, R227 ;  /* 0x000000e3e2e27221 */ /* 0x003fe20000010000 */
[----:B------:R-:W-:Y:S01]  /*71a0*/  HFMA2.MMA R227, -RZ, RZ, 0, 2.384185791015625e-07 ;  /* 0x00000004ffe37435 */ /* 0x000fe200000001ff */
[----:B------:R-:W-:Y:S02]  /*71b0*/  MOV R99, 0x1f ;  /* 0x0000001f00637802 */ /* 0x000fe40000000f00 */
[----:B------:R-:W-:-:S02]  /*71c0*/  MOV R102, 0xffffffff ;  /* 0xffffffff00667802 */ /* 0x000fc40000000f00 */
        /* <DEDUP_REMOVED lines=10> */
[----:B------:R-:W-:Y:S02]  /*7270*/  MOV R99, 0x1f ;  /* 0x0000001f00637802 */ /* 0x000fe40000000f00 */
[----:B------:R-:W-:-:S02]  /*7280*/  MOV R102, 0xffffffff ;  /* 0xffffffff00667802 */ /* 0x000fc40000000f00 */
[----:B------:R-:W-:Y:S02]  /*7290*/  MOV R96, 0x72b0 ;  /* 0x000072b000607802 */ /* 0x000fe40000000f00 */
[----:B------:R-:W-:Y:S05]  /*72a0*/  CALL.REL.NOINC `($__internal_17_$__cuda_sm70_shflsync_bfly_p) ;  /* 0x0000001000007944 */ /* 0x000fea0003c00000 */
[----:B01----:R-:W-:Y:S05]  /*72b0*/  BRA `(.L_x_8116) ;  /* 0xffffd91000007947 */ /* 0x003fea000383ffff */
        .weak           $__internal_17_$__cuda_sm70_shflsync_bfly_p
        .type           $__internal_17_$__cuda_sm70_shflsync_bfly_p,@function
        .size           $__internal_17_$__cuda_sm70_shflsync_bfly_p,(.L_x_71017 - $__internal_17_$__cuda_sm70_shflsync_bfly_p)
$__internal_17_$__cuda_sm70_shflsync_bfly_p:
[----:B------:R-:W-:Y:S01]  /*72c0*/  HFMA2.MMA R97, -RZ, RZ, 0, 0 ;  /* 0x00000000ff617435 */ /* 0x000fe200000001ff */
[----:B------:R-:W-:Y:S04]  /*72d0*/  WARPSYNC R102 ;  /* 0x0000006600007348 */ /* 0x000fe80003800000 */
[----:B------:R0:W1:Y:S01]  /*72e0*/  SHFL.BFLY PT, R227, R226, R227, R99 ;  /* 0x0c0000e3e2e37389 */ /* 0x00006200000e0063 */
[----:B------:R-:W-:Y:S05]  /*72f0*/  RET.REL.NODEC R96 `(_ZN10layer_norm13ln_fwd_kernelINS_13Kernel_traitsI6__halfS2_S2_S2_fjLj2560ELj1ELj4ELj1ELj16ENS_18Kernel_traits_baseILj2560ES2_S2_S2_S2_fjLj128EEEEELb0ELb0ELb0ELb1EEEvNS_9FwdParamsE) ;  /* 0xffff8d0060007950 */ /* 0x000fea0003c3ffff */
.L_x_8117:
        /* <DEDUP_REMOVED lines=16> */
.L_x_71017:


//--------------------- .text._ZN10layer_norm13ln_fwd_kernelINS_13Kernel_traitsI6__halfS2_S2_S2_fjLj2560ELj1ELj4ELj1ELj16ENS_18Kernel_traits_baseILj2560ES2_S2_S2_S2_fjLj128EEEEELb0ELb0ELb1ELb0EEEvNS_9FwdParamsE --------------------------
	.section	.text._ZN10layer_norm13ln_fwd_kernelINS_13Kernel_traitsI6__halfS2_S2_S2_fjLj2560ELj1ELj4ELj1ELj16ENS_18Kernel_traits_baseILj2560ES2_S2_S2_S2_fjLj128EEEEELb0ELb0ELb1ELb0EEEvNS_9FwdParamsE,"ax",@progbits
	.sectioninfo	@"SHI_REGISTERS=255"
	.align	128
        .global         _ZN10layer_norm13ln_fwd_kernelINS_13Kernel_traitsI6__halfS2_S2_S2_fjLj2560ELj1ELj4ELj1ELj16ENS_18Kernel_traits_baseILj2560ES2_S2_S2_S2_fjLj128EEEEELb0ELb0ELb1ELb0EEEvNS_9FwdParamsE
        .type           _ZN10layer_norm13ln_fwd_kernelINS_13Kernel_traitsI6__halfS2_S2_S2_fjLj2560ELj1ELj4ELj1ELj16ENS_18Kernel_traits_baseILj2560ES2_S2_S2_S2_fjLj128EEEEELb0ELb0ELb1ELb0EEEvNS_9FwdParamsE,@function
        .size           _ZN10layer_norm13ln_fwd_kernelINS_13Kernel_traitsI6__halfS2_S2_S2_fjLj2560ELj1ELj4ELj1ELj16ENS_18Kernel_traits_baseILj2560ES2_S2_S2_S2_fjLj128EEEEELb0ELb0ELb1ELb0EEEvNS_9FwdParamsE,(.L_x_71018 - _ZN10layer_norm13ln_fwd_kernelINS_13Kernel_traitsI6__halfS2_S2_S2_fjLj2560ELj1ELj4ELj1ELj16ENS_18Kernel_traits_baseILj2560ES2_S2_S2_S2_fjLj128EEEEELb0ELb0ELb1ELb0EEEvNS_9FwdParamsE)
        .other          _ZN10layer_norm13ln_fwd_kernelINS_13Kernel_traitsI6__halfS2_S2_S2_fjLj2560ELj1ELj4ELj1ELj16ENS_18Kernel_traits_baseILj2560ES2_S2_S2_S2_fjLj128EEEEELb0ELb0ELb1ELb0EEEvNS_9FwdParamsE,@"STO_CUDA_ENTRY STV_DEFAULT"
_ZN10layer_norm13ln_fwd_kernelINS_13Kernel_traitsI6__halfS2_S2_S2_fjLj2560ELj1ELj4ELj1ELj16ENS_18Kernel_traits_baseILj2560ES2_S2_S2_S2_fjLj128EEEEELb0ELb0ELb1ELb0EEEvNS_9FwdParamsE:
.text._ZN10layer_norm13ln_fwd_kernelINS_13Kernel_traitsI6__halfS2_S2_S2_fjLj2560ELj1ELj4ELj1ELj16ENS_18Kernel_traits_baseILj2560ES2_S2_S2_S2_fjLj128EEEEELb0ELb0ELb1ELb0EEEvNS_9FwdParamsE:
        /* <DEDUP_REMOVED lines=37> */
.L_x_8119:
[----:B01----:R-:W-:Y:S05]  /*0250*/  BSYNC B0 ;  /* 0x0000000000007941 */ /* 0x003fea0003800000 */
.L_x_8118:
        /* <DEDUP_REMOVED lines=13> */
.L_x_8121:
[----:B0-----:R-:W-:Y:S05]  /*0330*/  BSYNC B0 ;  /* 0x0000000000007941 */ /* 0x001fea0003800000 */
.L_x_8120:
        /* <DEDUP_REMOVED lines=13> */
.L_x_8123:
[----:B0-----:R-:W-:Y:S05]  /*0410*/  BSYNC B0 ;  /* 0x0000000000007941 */ /* 0x001fea0003800000 */
.L_x_8122:
        /* <DEDUP_REMOVED lines=13> */
.L_x_8125:
[----:B0-----:R-:W-:Y:S05]  /*04f0*/  BSYNC B0 ;  /* 0x0000000000007941 */ /* 0x001fea0003800000 */
.L_x_8124:
        /* <DEDUP_REMOVED lines=13> */
.L_x_8127:
[----:B0-----:R-:W-:Y:S05]  /*05d0*/  BSYNC B0 ;  /* 0x0000000000007941 */ /* 0x001fea0003800000 */
.L_x_8126:
        /* <DEDUP_REMOVED lines=16> */
.L_x_8129:
[----:B0-----:R-:W-:Y:S05]  /*06e0*/  BSYNC B0 ;  /* 0x0000000000007941 */ /* 0x001fea0003800000 */
.L_x_8128:
        /* <DEDUP_REMOVED lines=18> */
.L_x_8131:
[----:B0-----:R-:W-:Y:S05]  /*0810*/  BSYNC B0 ;  /* 0x0000000000007941 */ /* 0x001fea0003800000 */
.L_x_8130:
        /* <DEDUP_REMOVED lines=16> */
.L_x_8133:
[----:B0-----:R-:W-:Y:S05]  /*0920*/  BSYNC B0 ;  /* 0x0000000000007941 */ /* 0x001fea0003800000 */
.L_x_8132:
        /* <DEDUP_REMOVED lines=16> */
.L_x_8135:
[----:B0-----:R-:W-:Y:S05]  /*0a30*/  BSYNC B0 ;  /* 0x0000000000007941 */ /* 0x001fea0003800000 */
.L_x_8134:
        /* <DEDUP_REMOVED lines=15> */
.L_x_8137:
[----:B0-----:R-:W-:Y:S05]  /*0b30*/  BSYNC B0 ;  /* 0x0000000000007941 */ /* 0x001fea0003800000 */
.L_x_8136:
[----:B------:R-:W-:-:S13]  /*0b40*/  ISETP.GE.AND P1, PT, R48, c[0x0][0x164], PT ;  /* 0x0000590030007a0c */ /* 0x000fda0003f26270 */
[----:B------:R-:W-:Y:S05]  /*0b50*/  @P1 EXIT ;  /* 0x000000000000194d */ /* 0x000fea0003800000 */
        /* <DEDUP_REMOVED lines=11> */
[----:B------:R-:W-:Y:S02]  /*0c10*/  HADD2.F32 R209, -RZ, R197.H0_H0 ;  /* 0x200000c5ffd17230 */ /* 0x000fe40000004100 */
[----:B0-----:R-:W-:Y:S02]  /*0c20*/  HADD2.F32 R49, -RZ, R57.H1_H1 ;  /* 0x30000039ff317230 */ /* 0x001fe40000004100 */
[----:B------:R-:W-:Y:S02]  /*0c30*/  HADD2.F32 R207, -RZ, R197.H1_H1 ;  /* 0x300000c5ffcf7230 */ /* 0x000fe40000004100 */
[----:B-1----:R-:W-:Y:S01]  /*0c40*/  HADD2.F32 R3, -RZ, R58.H0_H0 ;  /* 0x2000003aff037230 */ /* 0x002fe20000004100 */
[----:B------:R0:W-:Y:S01]  /*0c50*/  STL [R1+0xc], R49 ;  /* 0x00000c3101007387 */ /* 0x0001e20000100800 */
[----:B------:R-:W-:-:S02]  /*0c60*/  HADD2.F32 R193, -RZ, R181.H0_H0 ;  /* 0x200000b5ffc17230 */ /* 0x000fc40000004100 */
[----:B--2---:R-:W-:Y:S01]  /*0c70*/  HADD2.F32 R50, -RZ, R245.H0_H0 ;  /* 0x200000f5ff327230 */ /* 0x004fe20000004100 */
[----:B------:R1:W-:Y:S01]  /*0c80*/  STL [R1+0x4], R3 ;  /* 0x0000040301007387 */ /* 0x0003e20000100800 */
[----:B------:R-:W-:Y:S02]  /*0c90*/  HADD2.F32 R191, -RZ, R181.H1_H1 ;  /* 0x300000b5ffbf7230 */ /* 0x000fe40000004100 */
[--C-:B------:R-:W-:Y:S02]  /*0ca0*/  HADD2.F32 R177, -RZ, R165.reuse.H0_H0 ;  /* 0x200000a5ffb17230 */ /* 0x100fe40000004100 */
[----:B------:R-:W-:Y:S02]  /*0cb0*/  HADD2.F32 R175, -RZ, R165.H1_H1 ;  /* 0x300000a5ffaf7230 */ /* 0x000fe40000004100 */
[----:B0-----:R-:W-:Y:S02]  /*0cc0*/  HADD2.F32 R49, -RZ, R244.H0_H0 ;  /* 0x200000f4ff317230 */ /* 0x001fe40000004100 */
[----:B------:R-:W-:-:S02]  /*0cd0*/  HADD2.F32 R145, -RZ, R4.H0_H0 ;  /* 0x20000004ff917230 */ /* 0x000fc40000004100 */
[----:B-1----:R-:W-:Y:S01]  /*0ce0*/  HADD2.F32 R3, -RZ, R244.H1_H1 ;  /* 0x300000f4ff037230 */ /* 0x002fe20000004100 */
[----:B------:R0:W-:Y:S01]  /*0cf0*/  STL [R1+0x20], R49 ;  /* 0x0000203101007387 */ /* 0x0001e20000100800 */
[----:B------:R-:W-:Y:S02]  /*0d00*/  HADD2.F32 R143, -RZ, R4.H1_H1 ;  /* 0x30000004ff8f7230 */ /* 0x000fe40000004100 */
[--C-:B------:R-:W-:Y:S01]  /*0d10*/  HADD2.F32 R213, -RZ, R196.reuse.H0_H0 ;  /* 0x200000c4ffd57230 */ /* 0x100fe20000004100 */
[----:B------:R1:W-:Y:S01]  /*0d20*/  STL [R1+0x18], R3 ;  /* 0x0000180301007387 */ /* 0x0003e20000100800 */
[----:B------:R-:W-:Y:S02]  /*0d30*/  HADD2.F32 R211, -RZ, R196.H1_H1 ;  /* 0x300000c4ffd37230 */ /* 0x000fe40000004100 */
[--C-:B------:R-:W-:Y:S01]  /*0d40*/  HADD2.F32 R205, -RZ, R198.reuse.H0_H0 ;  /* 0x200000c6ffcd7230 */ /* 0x100fe20000004100 */
[----:B------:R-:W-:Y:S01]  /*0d50*/  STL [R1+0x10], R50 ;  /* 0x0000103201007387 */ /* 0x000fe20000100800 */
[----:B------:R-:W-:-:S02]  /*0d60*/  HADD2.F32 R203, -RZ, R198.H1_H1 ;  /* 0x300000c6ffcb7230 */ /* 0x000fc40000004100 */
[----:B0-----:R-:W-:Y:S02]  /*0d70*/  HADD2.F32 R49, -RZ, R245.H1_H1 ;  /* 0x300000f5ff317230 */ /* 0x001fe40000004100 */
[----:B------:R-:W-:Y:S02]  /*0d80*/  HADD2.F32 R197, -RZ, R180.H0_H0 ;  /* 0x200000b4ffc57230 */ /* 0x000fe40000004100 */
[----:B-1----:R-:W-:Y:S01]  /*0d90*/  HADD2.F32 R3, -RZ, R246.H0_H0 ;  /* 0x200000f6ff037230 */ /* 0x002fe20000004100 */
[----:B------:R-:W-:Y:S01]  /*0da0*/  STL [R1+0x8], R49 ;  /* 0x0000083101007387 */ /* 0x000fe20000100800 */
[----:B------:R-:W-:Y:S02]  /*0db0*/  HADD2.F32 R195, -RZ, R180.H1_H1 ;  /* 0x300000b4ffc37230 */ /* 0x000fe40000004100 */
[--C-:B------:R-:W-:Y:S01]  /*0dc0*/  HADD2.F32 R189, -RZ, R182.reuse.H0_H0 ;  /* 0x200000b6ffbd7230 */ /* 0x100fe20000004100 */
[----:B------:R0:W-:Y:S01]  /*0dd0*/  STL [R1], R3 ;  /* 0x0000000301007387 */ /* 0x0001e20000100800 */
        /* <DEDUP_REMOVED lines=11> */
[--C-:B0-----:R-:W-:Y:S02]  /*0e90*/  HADD2.F32 R3, -RZ, R7.reuse.H0_H0 ;  /* 0x20000007ff037230 */ /* 0x101fe40000004100 */
        /* <DEDUP_REMOVED lines=63> */
[----:B------:R-:W-:Y:S02]  /*1290*/  HADD2.F32 R251, -RZ, R246.H1_H1 ;  /* 0x300000f6fffb7230 */ /* 0x000fe40000004100 */
[----:B------:R-:W-:Y:S02]  /*12a0*/  HADD2.F32 R249, -RZ, R247.H0_H0 ;  /* 0x200000f7fff97230 */ /* 0x000fe40000004100 */
[--C-:B------:R-:W-:Y:S02]  /*12b0*/  HADD2.F32 R245, -RZ, R228.reuse.H0_H0 ;  /* 0x200000e4fff57230 */ /* 0x100fe40000004100 */
[----:B------:R-:W-:-:S02]  /*12c0*/  HADD2.F32 R243, -RZ, R228.H1_H1 ;  /* 0x300000e4fff37230 */ /* 0x000fc40000004100 */
[--C-:B------:R-:W-:Y:S02]  /*12d0*/  HADD2.F32 R237, -RZ, R230.reuse.H0_H0 ;  /* 0x200000e6ffed7230 */ /* 0x100fe40000004100 */
[----:B------:R-:W-:Y:S02]  /*12e0*/  HADD2.F32 R235, -RZ, R230.H1_H1 ;  /* 0x300000e6ffeb7230 */ /* 0x000fe40000004100 */
[----:B------:R-:W-:Y:S02]  /*12f0*/  HADD2.F32 R233, -RZ, R231.H0_H0 ;  /* 0x200000e7ffe97230 */ /* 0x000fe40000004100 */
[----:B------:R-:W-:Y:S02]  /*1300*/  HADD2.F32 R217, -RZ, R215.H0_H0 ;  /* 0x200000d7ffd97230 */ /* 0x000fe40000004100 */
[--C-:B------:R-:W-:Y:S02]  /*1310*/  HADD2.F32 R214, -RZ, R40.reuse.H0_H0 ;  /* 0x20000028ffd67230 */ /* 0x100fe40000004100 */
[----:B------:R-:W-:Y:S01]  /*1320*/  HADD2.F32 R212, -RZ, R40.H1_H1 ;  /* 0x30000028ffd47230 */ /* 0x000fe20000004100 */
[----:B------:R-:W-:Y:S01]  /*1330*/  MOV R40, R48 ;  /* 0x0000003000287202 */ /* 0x000fe20000000f00 */
[----:B------:R-:W-:-:S02]  /*1340*/  HADD2.F32 R201, -RZ, R199.H0_H0 ;  /* 0x200000c7ffc97230 */ /* 0x000fc40000004100 */
[----:B------:R-:W-:Y:S02]  /*1350*/  HADD2.F32 R185, -RZ, R183.H0_H0 ;  /* 0x200000b7ffb97230 */ /* 0x000fe40000004100 */
[----:B------:R-:W-:Y:S02]  /*1360*/  HADD2.F32 R169, -RZ, R167.H0_H0 ;  /* 0x200000a7ffa97230 */ /* 0x000fe40000004100 */
[----:B------:R-:W-:Y:S02]  /*1370*/  HADD2.F32 R151, -RZ, R147.H0_H0 ;  /* 0x20000093ff977230 */ /* 0x000fe40000004100 */
[----:B------:R-:W-:Y:S02]  /*1380*/  HADD2.F32 R14, -RZ, R15.H0_H0 ;  /* 0x2000000fff0e7230 */ /* 0x000fe40000004100 */
[----:B------:R-:W-:Y:S02]  /*1390*/  HADD2.F32 R22, -RZ, R23.H0_H0 ;  /* 0x20000017ff167230 */ /* 0x000fe40000004100 */
[----:B------:R-:W-:-:S02]  /*13a0*/  HADD2.F32 R30, -RZ, R31.H0_H0 ;  /* 0x2000001fff1e7230 */ /* 0x000fc40000004100 */
[----:B------:R-:W-:Y:S02]  /*13b0*/  HADD2.F32 R38, -RZ, R39.H0_H0 ;  /* 0x20000027ff267230 */ /* 0x000fe40000004100 */
        /* <DEDUP_REMOVED lines=28> */
[----:B------:R-:W-:-:S02]  /*1580*/  HADD2.F32 R199, -RZ, R199.H1_H1 ;  /* 0x300000c7ffc77230 */ /* 0x000fc40000004100 */
[----:B------:R-:W-:Y:S02]  /*1590*/  HADD2.F32 R183, -RZ, R183.H1_H1 ;  /* 0x300000b7ffb77230 */ /* 0x000fe40000004100 */
[--C-:B------:R-:W-:Y:S02]  /*15a0*/  HADD2.F32 R173, -RZ, R166.reuse.H0_H0 ;  /* 0x200000a6ffad7230 */ /* 0x100fe40000004100 */
[----:B------:R-:W-:Y:S02]  /*15b0*/  HADD2.F32 R171, -RZ, R166.H1_H1 ;  /* 0x300000a6ffab7230 */ /* 0x000fe40000004100 */
[----:B------:R-:W-:Y:S02]  /*15c0*/  HADD2.F32 R167, -RZ, R167.H1_H1 ;  /* 0x300000a7ffa77230 */ /* 0x000fe40000004100 */
[----:B------:R-:W-:Y:S02]  /*15d0*/  HADD2.F32 R147, -RZ, R147.H1_H1 ;  /* 0x30000093ff937230 */ /* 0x000fe40000004100 */
[----:B------:R-:W-:-:S02]  /*15e0*/  HADD2.F32 R15, -RZ, R15.H1_H1 ;  /* 0x3000000fff0f7230 */ /* 0x000fc40000004100 */
[----:B------:R-:W-:Y:S02]  /*15f0*/  HADD2.F32 R23, -RZ, R23.H1_H1 ;  /* 0x30000017ff177230 */ /* 0x000fe40000004100 */
[----:B------:R-:W-:Y:S02]  /*1600*/  HADD2.F32 R31, -RZ, R31.H1_H1 ;  /* 0x3000001fff1f7230 */ /* 0x000fe40000004100 */
[----:B------:R-:W-:Y:S02]  /*1610*/  HADD2.F32 R39, -RZ, R39.H1_H1 ;  /* 0x30000027ff277230 */ /* 0x000fe40000004100 */
.L_x_8421:
        /* <DEDUP_REMOVED lines=34> */
[----:B-----5:R-:W-:Y:S01]  /*1840*/  HADD2.F32 R41, -RZ, R64.H0_H0 ;  /* 0x20000040ff297230 */ /* 0x020fe20000004100 */
[----:B------:R-:W-:Y:S05]  /*1850*/  BRA `(.L_x_8142) ;  /* 0x0000004000007947 */ /* 0x000fea0003800000 */
.L_x_8141:
[----:B-1---5:R-:W-:Y:S02]  /*1860*/  HADD2.F32 R41, -RZ, R60.H0_H0 ;  /* 0x2000003cff297230 */ /* 0x022fe40000004100 */
[----:B------:R-:W-:-:S03]  /*1870*/  @P2 HADD2.F32 R42, -RZ, R64.H0_H0 ;  /* 0x20000040ff2a2230 */ /* 0x000fc60000004100 */
[----:B------:R-:W-:-:S04]  /*1880*/  FMUL.FTZ R41, R41, c[0x0][0x1ec] ;  /* 0x00007b0029297a20 */ /* 0x000fc80000410000 */
[----:B------:R-:W-:Y:S02]  /*1890*/  @P2 FADD.FTZ R41, R42, R41 ;  /* 0x000000292a292221 */ /* 0x000fe40000010000 */
.L_x_8142:
[----:B------:R-:W-:Y:S05]  /*18a0*/  BSYNC B1 ;  /* 0x0000000000017941 */ /* 0x000fea0003800000 */
.L_x_8140:
[----:B------:R-:W-:Y:S01]  /*18b0*/  BSSY B1, `(.L_x_8143) ;  /* 0x000000a000017945 */ /* 0x000fe20003800000 */
[----:B------:R-:W-:Y:S05]  /*18c0*/  @P3 BRA `(.L_x_8144) ;  /* 0x0000004000003947 */ /* 0x000fea0003800000 */
[----:B------:R-:W-:Y:S01]  /*18d0*/  MOV R42, RZ ;  /* 0x000000ff002a7202 */ /* 0x000fe20000000f00 */
[----:B------:R-:W-:Y:S05]  /*18e0*/  @!P2 BRA `(.L_x_8145) ;  /* 0x000000600000a947 */ /* 0x000fea0003800000 */
[----:B-----5:R-:W-:Y:S01]  /*18f0*/  HADD2.F32 R42, -RZ, R64.H1_H1 ;  /* 0x30000040ff2a7230 */ /* 0x020fe20000004100 */
[----:B------:R-:W-:Y:S05]  /*1900*/  BRA `(.L_x_8145) ;  /* 0x0000004000007947 */ /* 0x000fea0003800000 */
.L_x_8144:
[----:B-----5:R-:W-:Y:S02]  /*1910*/  HADD2.F32 R42, -RZ, R60.H1_H1 ;  /* 0x3000003cff2a7230 */ /* 0x020fe40000004100 */
[----:B------:R-:W-:-:S03]  /*1920*/  @P2 HADD2.F32 R43, -RZ, R64.H1_H1 ;  /* 0x30000040ff2b2230 */ /* 0x000fc60000004100 */
[----:B------:R-:W-:-:S04]  /*1930*/  FMUL.FTZ R42, R42, c[0x0][0x1ec] ;  /* 0x00007b002a2a7a20 */ /* 0x000fc80000410000 */
[----:B------:R-:W-:Y:S02]  /*1940*/  @P2 FADD.FTZ R42, R43, R42 ;  /* 0x0000002a2b2a2221 */ /* 0x000fe40000010000 */
.L_x_8145:
[----:B------:R-:W-:Y:S05]  /*1950*/  BSYNC B1 ;  /* 0x0000000000017941 */ /* 0x000fea0003800000 */
.L_x_8143:
[----:B------:R-:W-:Y:S01]  /*1960*/  BSSY B1, `(.L_x_8146) ;  /* 0x000000a000017945 */ /* 0x000fe20003800000 */
[----:B------:R-:W-:Y:S05]  /*1970*/  @P3 BRA `(.L_x_8147) ;  /* 0x0000004000003947 */ /* 0x000fea0003800000 */
[----:B------:R-:W-:Y:S01]  /*1980*/  HFMA2.MMA R43, -RZ, RZ, 0, 0 ;  /* 0x00000000ff2b7435 */ /* 0x000fe200000001ff */
[----:B------:R-:W-:Y:S05]  /*1990*/  @!P2 BRA `(.L_x_8148) ;  /* 0x000000600000a947 */ /* 0x000fea0003800000 */
[----:B-----5:R-:W-:Y:S01]  /*19a0*/  HADD2.F32 R43, -RZ, R65.H0_H0 ;  /* 0x20000041ff2b7230 */ /* 0x020fe20000004100 */
[----:B------:R-:W-:Y:S05]  /*19b0*/  BRA `(.L_x_8148) ;  /* 0x0000004000007947 */ /* 0x000fea0003800000 */
.L_x_8147:
[----:B-----5:R-:W-:Y:S02]  /*19c0*/  HADD2.F32 R43, -RZ, R61.H0_H0 ;  /* 0x2000003dff2b7230 */ /* 0x020fe40000004100 */
[----:B------:R-:W-:-:S03]  /*19d0*/  @P2 HADD2.F32 R44, -RZ, R65.H0_H0 ;  /* 0x20000041ff2c2230 */ /* 0x000fc60000004100 */
[----:B------:R-:W-:-:S04]  /*19e0*/  FMUL.FTZ R43, R43, c[0x0][0x1ec] ;  /* 0x00007b002b2b7a20 */ /* 0x000fc80000410000 */
[----:B------:R-:W-:Y:S02]  /*19f0*/  @P2 FADD.FTZ R43, R44, R43 ;  /* 0x0000002b2c2b2221 */ /* 0x000fe40000010000 */
.L_x_8148:
[----:B------:R-:W-:Y:S05]  /*1a00*/  BSYNC B1 ;  /* 0x0000000000017941 */ /* 0x000fea0003800000 */
.L_x_8146:
[----:B------:R-:W-:Y:S01]  /*1a10*/  BSSY B1, `(.L_x_8149) ;  /* 0x000000a000017945 */ /* 0x000fe20003800000 */
[----:B------:R-:W-:Y:S05]  /*1a20*/  @P3 BRA `(.L_x_8150) ;  /* 0x0000004000003947 */ /* 0x000fea0003800000 */
[----:B------:R-:W-:Y:S01]  /*1a30*/  MOV R44, RZ ;  /* 0x000000ff002c7202 */ /* 0x000fe20000000f00 */
[----:B------:R-:W-:Y:S05]  /*1a40*/  @!P2 BRA `(.L_x_8151) ;  /* 0x000000600000a947 */ /* 0x000fea0003800000 */
[----:B-----5:R-:W-:Y:S01]  /*1a50*/  HADD2.F32 R44, -RZ, R65.H1_H1 ;  /* 0x30000041ff2c7230 */ /* 0x020fe20000004100 */
[----:B------:R-:W-:Y:S05]  /*1a60*/  BRA `(.L_x_8151) ;  /* 0x0000004000007947 */ /* 0x000fea0003800000 */
.L_x_8150:
[----:B-----5:R-:W-:Y:S02]  /*1a70*/  HADD2.F32 R44, -RZ, R61.H1_H1 ;  /* 0x3000003dff2c7230 */ /* 0x020fe40000004100 */
[----:B------:R-:W-:-:S03]  /*1a80*/  @P2 HADD2.F32 R45, -RZ, R65.H1_H1 ;  /* 0x30000041ff2d2230 */ /* 0x000fc60000004100 */
[----:B------:R-:W-:-:S04]  /*1a90*/  FMUL.FTZ R44, R44, c[0x0][0x1ec] ;  /* 0x00007b002c2c7a20 */ /* 0x000fc80000410000 */
[----:B------:R-:W-:Y:S02]  /*1aa0*/  @P2 FADD.FTZ R44, R45, R44 ;  /* 0x0000002c2d2c2221 */ /* 0x000fe40000010000 */
.L_x_8151:
[----:B------:R-:W-:Y:S05]  /*1ab0*/  BSYNC B1 ;  /* 0x0000000000017941 */ /* 0x000fea0003800000 */
.L_x_8149:
[----:B------:R-:W-:Y:S01]  /*1ac0*/  BSSY B1, `(.L_x_8152) ;  /* 0x000000a000017945 */ /* 0x000fe20003800000 */
[----:B------:R-:W-:Y:S05]  /*1ad0*/  @P3 BRA `(.L_x_8153) ;  /* 0x0000004000003947 */ /* 0x000fea0003800000 */
[----:B------:R-:W-:Y:S01]  /*1ae0*/  HFMA2.MMA R45, -RZ, RZ, 0, 0 ;  /* 0x00000000ff2d7435 */ /* 0x000fe200000001ff */
[----:B------:R-:W-:Y:S05]  /*1af0*/  @!P2 BRA `(.L_x_8154) ;  /* 0x000000600000a947 */ /* 0x000fea0003800000 */
[----:B-----5:R-:W-:Y:S01]  /*1b00*/  HADD2.F32 R45, -RZ, R66.H0_H0 ;  /* 0x20000042ff2d7230 */ /* 0x020fe20000004100 */
[----:B------:R-:W-:Y:S05]  /*1b10*/  BRA `(.L_x_8154) ;  /* 0x0000004000007947 */ /* 0x000fea0003800000 */
.L_x_8153:
[----:B-----5:R-:W-:Y:S02]  /*1b20*/  HADD2.F32 R45, -RZ, R62.H0_H0 ;  /* 0x2000003eff2d7230 */ /* 0x020fe40000004100 */
[----:B------:R-:W-:-:S03]  /*1b30*/  @P2 HADD2.F32 R46, -RZ, R66.H0_H0 ;  /* 0x20000042ff2e2230 */ /* 0x000fc60000004100 */
[----:B------:R-:W-:-:S04]  /*1b40*/  FMUL.FTZ R45, R45, c[0x0][0x1ec] ;  /* 0x00007b002d2d7a20 */ /* 0x000fc80000410000 */
[----:B------:R-:W-:Y:S02]  /*1b50*/  @P2 FADD.FTZ R45, R46, R45 ;  /* 0x0000002d2e2d2221 */ /* 0x000fe40000010000 */
.L_x_8154:
[----:B------:R-:W-:Y:S05]  /*1b60*/  BSYNC B1 ;  /* 0x0000000000017941 */ /* 0x000fea0003800000 */
.L_x_8152:
[----:B------:R-:W-:Y:S01]  /*1b70*/  BSSY B1, `(.L_x_8155) ;  /* 0x000000a000017945 */ /* 0x000fe20003800000 */
[----:B------:R-:W-:Y:S05]  /*1b80*/  @P3 BRA `(.L_x_8156) ;  /* 0x0000004000003947 */ /* 0x000fea0003800000 */
[----:B------:R-:W-:Y:S01]  /*1b90*/  MOV R46, RZ ;  /* 0x000000ff002e7202 */ /* 0x000fe20000000f00 */
[----:B------:R-:W-:Y:S05]  /*1ba0*/  @!P2 BRA `(.L_x_8157) ;  /* 0x000000600000a947 */ /* 0x000fea0003800000 */
[----:B-----5:R-:W-:Y:S01]  /*1bb0*/  HADD2.F32 R46, -RZ, R66.H1_H1 ;  /* 0x30000042ff2e7230 */ /* 0x020fe20000004100 */
[----:B------:R-:W-:Y:S05]  /*1bc0*/  BRA `(.L_x_8157) ;  /* 0x0000004000007947 */ /* 0x000fea0003800000 */
.L_x_8156:
[----:B-----5:R-:W-:Y:S02]  /*1bd0*/  HADD2.F32 R46, -RZ, R62.H1_H1 ;  /* 0x3000003eff2e7230 */ /* 0x020fe40000004100 */
[----:B------:R-:W-:-:S03]  /*1be0*/  @P2 HADD2.F32 R47, -RZ, R66.H1_H1 ;  /* 0x30000042ff2f2230 */ /* 0x000fc60000004100 */
[----:B------:R-:W-:-:S04]  /*1bf0*/  FMUL.FTZ R46, R46, c[0x0][0x1ec] ;  /* 0x00007b002e2e7a20 */ /* 0x000fc80000410000 */
[----:B------:R-:W-:Y:S02]  /*1c00*/  @P2 FADD.FTZ R46, R47, R46 ;  /* 0x0000002e2f2e2221 */ /* 0x000fe40000010000 */
.L_x_8157:
[----:B------:R-:W-:Y:S05]  /*1c10*/  BSYNC B1 ;  /* 0x0000000000017941 */ /* 0x000fea0003800000 */
.L_x_8155:
[----:B------:R-:W-:Y:S01]  /*1c20*/  BSSY B1, `(.L_x_8158) ;  /* 0x000000a000017945 */ /* 0x000fe20003800000 */
[----:B------:R-:W-:Y:S05]  /*1c30*/  @P3 BRA `(.L_x_8159) ;  /* 0x0000004000003947 */ /* 0x000fea0003800000 */
[----:B------:R-:W-:Y:S01]  /*1c40*/  HFMA2.MMA R47, -RZ, RZ, 0, 0 ;  /* 0x00000000ff2f7435 */ /* 0x000fe200000001ff */
[----:B------:R-:W-:Y:S05]  /*1c50*/  @!P2 BRA `(.L_x_8160) ;  /* 0x000000600000a947 */ /* 0x000fea0003800000 */
[----:B-----5:R-:W-:Y:S01]  /*1c60*/  HADD2.F32 R47, -RZ, R67.H0_H0 ;  /* 0x20000043ff2f7230 */ /* 0x020fe20000004100 */
[----:B------:R-:W-:Y:S05]  /*1c70*/  BRA `(.L_x_8160) ;  /* 0x0000004000007947 */ /* 0x000fea0003800000 */
.L_x_8159:
[----:B-----5:R-:W-:Y:S02]  /*1c80*/  HADD2.F32 R47, -RZ, R63.H0_H0 ;  /* 0x2000003fff2f7230 */ /* 0x020fe40000004100 */
[----:B------:R-:W-:-:S03]  /*1c90*/  @P2 HADD2.F32 R48, -RZ, R67.H0_H0 ;  /* 0x20000043ff302230 */ /* 0x000fc60000004100 */
[----:B------:R-:W-:-:S04]  /*1ca0*/  FMUL.FTZ R47, R47, c[0x0][0x1ec] ;  /* 0x00007b002f2f7a20 */ /* 0x000fc80000410000 */
[----:B------:R-:W-:Y:S02]  /*1cb0*/  @P2 FADD.FTZ R47, R48, R47 ;  /* 0x0000002f302f2221 */ /* 0x000fe40000010000 */
.L_x_8160:
[----:B------:R-:W-:Y:S05]  /*1cc0*/  BSYNC B1 ;  /* 0x0000000000017941 */ /* 0x000fea0003800000 */
.L_x_8158:
[----:B------:R-:W-:Y:S01]  /*1cd0*/  BSSY B1, `(.L_x_8161) ;  /* 0x000000a000017945 */ /* 0x000fe20003800000 */
[----:B------:R-:W-:Y:S05]  /*1ce0*/  @P3 BRA `(.L_x_8162) ;  /* 0x0000004000003947 */ /* 0x000fea0003800000 */
[----:B------:R-:W-:Y:S01]  /*1cf0*/  MOV R48, RZ ;  /* 0x000000ff00307202 */ /* 0x000fe20000000f00 */
[----:B------:R-:W-:Y:S05]  /*1d00*/  @!P2 BRA `(.L_x_8163) ;  /* 0x000000600000a947 */ /* 0x000fea0003800000 */
[----:B-----5:R-:W-:Y:S01]  /*1d10*/  HADD2.F32 R48, -RZ, R67.H1_H1 ;  /* 0x30000043ff307230 */ /* 0x020fe20000004100 */
[----:B------:R-:W-:Y:S05]  /*1d20*/  BRA `(.L_x_8163) ;  /* 0x0000004000007947 */ /* 0x000fea0003800000 */
.L_x_8162:
[----:B-----5:R-:W-:Y:S02]  /*1d30*/  HADD2.F32 R48, -RZ, R63.H1_H1 ;  /* 0x3000003fff307230 */ /* 0x020fe40000004100 */
[----:B0-----:R-:W-:-:S03]  /*1d40*/  @P2 HADD2.F32 R68, -RZ, R67.H1_H1 ;  /* 0x30000043ff442230 */ /* 0x001fc60000004100 */
[----:B------:R-:W-:-:S04]  /*1d50*/  FMUL.FTZ R48, R48, c[0x0][0x1ec] ;  /* 0x00007b0030307a20 */ /* 0x000fc80000410000 */
[----:B------:R-:W-:Y:S02]  /*1d60*/  @P2 FADD.FTZ R48, R68, R48 ;  /* 0x0000003044302221 */ /* 0x000fe40000010000 */
.L_x_8163:
[----:B------:R-:W-:Y:S05]  /*1d70*/  BSYNC B1 ;  /* 0x0000000000017941 */ /* 0x000fea0003800000 */
.L_x_8161:
[----:B------:R-:W-:Y:S01]  /*1d80*/  HFMA2.MMA R132, -RZ, RZ, 0, 9.5367431640625e-07 ;  /* 0x00000010ff847435 */ /* 0x000fe200000001ff */
[----:B------:R-:W-:Y:S02]  /*1d90*/  F2FP.PACK_AB R71, R48, R47 ;  /* 0x0000002f3047723e */ /* 0x000fe400000000ff */
[----:B------:R-:W-:Y:S02]  /*1da0*/  F2FP.PACK_AB R70, R46, R45 ;  /* 0x0000002d2e46723e */ /* 0x000fe400000000ff */
[----:B0-----:R-:W-:Y:S02]  /*1db0*/  F2FP.PACK_AB R69, R44, R43 ;  /* 0x0000002b2c45723e */ /* 0x001fe400000000ff */
[----:B------:R-:W-:Y:S02]  /*1dc0*/  F2FP.PACK_AB R68, R42, R41 ;  /* 0x000000292a44723e */ /* 0x000fe400000000ff */
[----:B------:R-:W-:Y:S01]  /*1dd0*/  IADD3 R166, R166, 0x20, RZ ;  /* 0x00000020a6a67810 */ /* 0x000fe20007ffe0ff */
[C---:B------:R-:W-:Y:S01]  /*1de0*/  IMAD.WIDE.U32 R132, R162.reuse, R132, c[0x0][0x188] ;  /* 0x00006200a2847625 */ /* 0x040fe200078e0084 */
[----:B------:R-:W-:-:S04]  /*1df0*/  IADD3 R162, R162, 0x20, RZ ;  /* 0x00000020a2a27810 */ /* 0x000fc80007ffe0ff */
[----:B------:R0:W-:Y:S03]  /*1e00*/  STG.E.128 [R132.64], R68 ;  /* 0x0000004484007986 */ /* 0x0001e6000c101d04 */
.L_x_8139:
[----:B------:R-:W-:Y:S05]  /*1e10*/  BSYNC B0 ;  /* 0x0000000000007941 */ /* 0x000fea0003800000 */
.L_x_8138:
        /* <DEDUP_REMOVED lines=18> */
.L_x_8167:
[----:B-1---5:R-:W-:Y:S02]  /*1f40*/  HADD2.F32 R49, -RZ, R60.H0_H0 ;  /* 0x2000003cff317230 */ /* 0x022fe40000004100 */
[----:B------:R-:W-:-:S03]  /*1f50*/  @P2 HADD2.F32 R50, -RZ, R64.H0_H0 ;  /* 0x20000040ff322230 */ /* 0x000fc60000004100 */
[----:B------:R-:W-:-:S04]  /*1f60*/  FMUL.FTZ R49, R49, c[0x0][0x1ec] ;  /* 0x00007b0031317a20 */ /* 0x000fc80000410000 */
[----:B------:R-:W-:Y:S02]  /*1f70*/  @P2 FADD.FTZ R49, R50, R49 ;  /* 0x0000003132312221 */ /* 0x000fe40000010000 */
.L_x_8168:
[----:B------:R-:W-:Y:S05]  /*1f80*/  BSYNC B1 ;  /* 0x0000000000017941 */ /* 0x000fea0003800000 */
.L_x_8166:
[----:B------:R-:W-:Y:S01]  /*1f90*/  BSSY B1, `(.L_x_8169) ;  /* 0x000000a000017945 */ /* 0x000fe20003800000 */
[----:B------:R-:W-:Y:S05]  /*1fa0*/  @P3 BRA `(.L_x_8170) ;  /* 0x0000004000003947 */ /* 0x000fea0003800000 */
[----:B------:R-:W-:Y:S01]  /*1fb0*/  MOV R50, RZ ;  /* 0x000000ff00327202 */ /* 0x000fe20000000f00 */
[----:B------:R-:W-:Y:S05]  /*1fc0*/  @!P2 BRA `(.L_x_8171) ;  /* 0x000000600000a947 */ /* 0x000fea0003800000 */
[----:B-----5:R-:W-:Y:S01]  /*1fd0*/  HADD2.F32 R50, -RZ, R64.H1_H1 ;  /* 0x30000040ff327230 */ /* 0x020fe20000004100 */
[----:B------:R-:W-:Y:S05]  /*1fe0*/  BRA `(.L_x_8171) ;  /* 0x0000004000007947 */ /* 0x000fea0003800000 */
.L_x_8170:
[----:B-----5:R-:W-:Y:S02]  /*1ff0*/  HADD2.F32 R50, -RZ, R60.H1_H1 ;  /* 0x3000003cff327230 */ /* 0x020fe40000004100 */
[----:B------:R-:W-:-:S03]  /*2000*/  @P2 HADD2.F32 R51, -RZ, R64.H1_H1 ;  /* 0x30000040ff332230 */ /* 0x000fc60000004100 */
[----:B------:R-:W-:-:S04]  /*2010*/  FMUL.FTZ R50, R50, c[0x0][0x1ec] ;  /* 0x00007b0032327a20 */ /* 0x000fc80000410000 */
[----:B------:R-:W-:Y:S02]  /*2020*/  @P2 FADD.FTZ R50, R51, R50 ;  /* 0x0000003233322221 */ /* 0x000fe40000010000 */
.L_x_8171:
[----:B------:R-:W-:Y:S05]  /*2030*/  BSYNC B1 ;  /* 0x0000000000017941 */ /* 0x000fea0003800000 */
.L_x_8169:
[----:B------:R-:W-:Y:S01]  /*2040*/  BSSY B1, `(.L_x_8172) ;  /* 0x000000a000017945 */ /* 0x000fe20003800000 */
[----:B------:R-:W-:Y:S05]  /*2050*/  @P3 BRA `(.L_x_8173) ;  /* 0x0000004000003947 */ /* 0x000fea0003800000 */
[----:B------:R-:W-:Y:S01]  /*2060*/  HFMA2.MMA R51, -RZ, RZ, 0, 0 ;  /* 0x00000000ff337435 */ /* 0x000fe200000001ff */
[----:B------:R-:W-:Y:S05]  /*2070*/  @!P2 BRA `(.L_x_8174) ;  /* 0x000000600000a947 */ /* 0x000fea0003800000 */
[----:B-----5:R-:W-:Y:S01]  /*2080*/  HADD2.F32 R51, -RZ, R65.H0_H0 ;  /* 0x20000041ff337230 */ /* 0x020fe20000004100 */
[----:B------:R-:W-:Y:S05]  /*2090*/  BRA `(.L_x_8174) ;  /* 0x0000004000007947 */ /* 0x000fea0003800000 */
.L_x_8173:
[----:B-----5:R-:W-:Y:S02]  /*20a0*/  HADD2.F32 R51, -RZ, R61.H0_H0 ;  /* 0x2000003dff337230 */ /* 0x020fe40000004100 */
[----:B------:R-:W-:-:S03]  /*20b0*/  @P2 HADD2.F32 R52, -RZ, R65.H0_H0 ;  /* 0x20000041ff342230 */ /* 0x000fc60000004100 */
[----:B------:R-:W-:-:S04]  /*20c0*/  FMUL.FTZ R51, R51, c[0x0][0x1ec] ;  /* 0x00007b0033337a20 */ /* 0x000fc80000410000 */
[----:B------:R-:W-:Y:S02]  /*20d0*/  @P2 FADD.FTZ R51, R52, R51 ;  /* 0x0000003334332221 */ /* 0x000fe40000010000 */
.L_x_8174:
[----:B------:R-:W-:Y:S05]  /*20e0*/  BSYNC B1 ;  /* 0x0000000000017941 */ /* 0x000fea0003800000 */
.L_x_8172:
[----:B------:R-:W-:Y:S01]  /*20f0*/  BSSY B1, `(.L_x_8175) ;  /* 0x000000a000017945 */ /* 0x000fe20003800000 */
[----:B------:R-:W-:Y:S05]  /*2100*/  @P3 BRA `(.L_x_8176) ;  /* 0x0000004000003947 */ /* 0x000fea0003800000 */
[----:B------:R-:W-:Y:S01]  /*2110*/  MOV R52, RZ ;  /* 0x000000ff00347202 */ /* 0x000fe20000000f00 */
[----:B------:R-:W-:Y:S05]  /*2120*/  @!P2 BRA `(.L_x_8177) ;  /* 0x000000600000a947 */ /* 0x000fea0003800000 */
[----:B-----5:R-:W-:Y:S01]  /*2130*/  HADD2.F32 R52, -RZ, R65.H1_H1 ;  /* 0x30000041ff347230 */ /* 0x020fe20000004100 */
[----:B------:R-:W-:Y:S05]  /*2140*/  BRA `(.L_x_8177) ;  /* 0x0000004000007947 */ /* 0x000fea0003800000 */
.L_x_8176:
[----:B-----5:R-:W-:Y:S02]  /*2150*/  HADD2.F32 R52, -RZ, R61.H1_H1 ;  /* 0x3000003dff347230 */ /* 0x020fe40000004100 */
[----:B------:R-:W-:-:S03]  /*2160*/  @P2 HADD2.F32 R53, -RZ, R65.H1_H1 ;  /* 0x30000041ff352230 */ /* 0x000fc60000004100 */
[----:B------:R-:W-:-:S04]  /*2170*/  FMUL.FTZ R52, R52, c[0x0][0x1ec] ;  /* 0x00007b0034347a20 */ /* 0x000fc80000410000 */
[----:B------:R-:W-:Y:S02]  /*2180*/  @P2 FADD.FTZ R52, R53, R52 ;  /* 0x0000003435342221 */ /* 0x000fe40000010000 */
.L_x_8177:
[----:B------:R-:W-:Y:S05]  /*2190*/  BSYNC B1 ;  /* 0x0000000000017941 */ /* 0x000fea0003800000 */
.L_x_8175:
[----:B------:R-:W-:Y:S01]  /*21a0*/  BSSY B1, `(.L_x_8178) ;  /* 0x000000a000017945 */ /* 0x000fe20003800000 */
[----:B------:R-:W-:Y:S05]  /*21b0*/  @P3 BRA `(.L_x_8179) ;  /* 0x0000004000003947 */ /* 0x000fea0003800000 */
[----:B------:R-:W-:Y:S01]  /*21c0*/  HFMA2.MMA R53, -RZ, RZ, 0, 0 ;  /* 0x00000000ff357435 */ /* 0x000fe200000001ff */
[----:B------:R-:W-:Y:S05]  /*21d0*/  @!P2 BRA `(.L_x_8180) ;  /* 0x000000600000a947 */ /* 0x000fea0003800000 */
[----:B-----5:R-:W-:Y:S01]  /*21e0*/  HADD2.F32 R53, -RZ, R66.H0_H0 ;  /* 0x20000042ff357230 */ /* 0x020fe20000004100 */
[----:B------:R-:W-:Y:S05]  /*21f0*/  BRA `(.L_x_8180) ;  /* 0x0000004000007947 */ /* 0x000fea0003800000 */
.L_x_8179:
[----:B-----5:R-:W-:Y:S02]  /*2200*/  HADD2.F32 R53, -RZ, R62.H0_H0 ;  /* 0x2000003eff357230 */ /* 0x020fe40000004100 */
[----:B------:R-:W-:-:S03]  /*2210*/  @P2 HADD2.F32 R54, -RZ, R66.H0_H0 ;  /* 0x20000042ff362230 */ /* 0x000fc60000004100 */
[----:B------:R-:W-:-:S04]  /*2220*/  FMUL.FTZ R53, R53, c[0x0][0x1ec] ;  /* 0x00007b0035357a20 */ /* 0x000fc80000410000 */
[----:B------:R-:W-:Y:S02]  /*2230*/  @P2 FADD.FTZ R53, R54, R53 ;  /* 0x0000003536352221 */ /* 0x000fe40000010000 */
.L_x_8180:
[----:B------:R-:W-:Y:S05]  /*2240*/  BSYNC B1 ;  /* 0x0000000000017941 */ /* 0x000fea0003800000 */
.L_x_8178:
[----:B------:R-:W-:Y:S01]  /*2250*/  BSSY B1, `(.L_x_8181) ;  /* 0x000000a000017945 */ /* 0x000fe20003800000 */
[----:B------:R-:W-:Y:S05]  /*2260*/  @P3 BRA `(.L_x_8182) ;  /* 0x0000004000003947 */ /* 0x000fea0003800000 */
[----:B------:R-:W-:Y:S01]  /*2270*/  MOV R54, RZ ;  /* 0x000000ff00367202 */ /* 0x000fe20000000f00 */
[----:B------:R-:W-:Y:S05]  /*2280*/  @!P2 BRA `(.L_x_8183) ;  /* 0x000000600000a947 */ /* 0x000fea0003800000 */
[----:B-----5:R-:W-:Y:S01]  /*2290*/  HADD2.F32 R54, -RZ, R66.H1_H1 ;  /* 0x30000042ff367230 */ /* 0x020fe20000004100 */
[----:B------:R-:W-:Y:S05]  /*22a0*/  BRA `(.L_x_8183) ;  /* 0x0000004000007947 */ /* 0x000fea0003800000 */
.L_x_8182:
[----:B-----5:R-:W-:Y:S02]  /*22b0*/  HADD2.F32 R54, -RZ, R62.H1_H1 ;  /* 0x3000003eff367230 */ /* 0x020fe40000004100 */
[----:B------:R-:W-:-:S03]  /*22c0*/  @P2 HADD2.F32 R55, -RZ, R66.H1_H1 ;  /* 0x30000042ff372230 */ /* 0x000fc60000004100 */
[----:B------:R-:W-:-:S04]  /*22d0*/  FMUL.FTZ R54, R54, c[0x0][0x1ec] ;  /* 0x00007b0036367a20 */ /* 0x000fc80000410000 */
[----:B------:R-:W-:Y:S02]  /*22e0*/  @P2 FADD.FTZ R54, R55, R54 ;  /* 0x0000003637362221 */ /* 0x000fe40000010000 */
.L_x_8183:
[----:B------:R-:W-:Y:S05]  /*22f0*/  BSYNC B1 ;  /* 0x0000000000017941 */ /* 0x000fea0003800000 */
.L_x_8181:
[----:B------:R-:W-:Y:S01]  /*2300*/  BSSY B1, `(.L_x_8184) ;  /* 0x000000a000017945 */ /* 0x000fe20003800000 */
[----:B------:R-:W-:Y:S05]  /*2310*/  @P3 BRA `(.L_x_8185) ;  /* 0x0000004000003947 */ /* 0x000fea0003800000 */
[----:B------:R-:W-:Y:S01]  /*2320*/  HFMA2.MMA R55, -RZ, RZ, 0, 0 ;  /* 0x00000000ff377435 */ /* 0x000fe200000001ff */
[----:B------:R-:W-:Y:S05]  /*2330*/  @!P2 BRA `(.L_x_8186) ;  /* 0x000000600000a947 */ /* 0x000fea0003800000 */
[----:B-----5:R-:W-:Y:S01]  /*2340*/  HADD2.F32 R55, -RZ, R67.H0_H0 ;  /* 0x20000043ff377230 */ /* 0x020fe20000004100 */
[----:B------:R-:W-:Y:S05]  /*2350*/  BRA `(.L_x_8186) ;  /* 0x0000004000007947 */ /* 0x000fea0003800000 */
.L_x_8185:
[----:B-----5:R-:W-:Y:S02]  /*2360*/  HADD2.F32 R55, -RZ, R63.H0_H0 ;  /* 0x2000003fff377230 */ /* 0x020fe40000004100 */
[----:B------:R-:W-:-:S03]  /*2370*/  @P2 HADD2.F32 R56, -RZ, R67.H0_H0 ;  /* 0x20000043ff382230 */ /* 0x000fc60000004100 */
[----:B------:R-:W-:-:S04]  /*2380*/  FMUL.FTZ R55, R55, c[0x0][0x1ec] ;  /* 0x00007b0037377a20 */ /* 0x000fc80000410000 */
[----:B------:R-:W-:Y:S02]  /*2390*/  @P2 FADD.FTZ R55, R56, R55 ;  /* 0x0000003738372221 */ /* 0x000fe40000010000 */
.L_x_8186:
[----:B------:R-:W-:Y:S05]  /*23a0*/  BSYNC B1 ;  /* 0x0000000000017941 */ /* 0x000fea0003800000 */
.L_x_8184:
[----:B------:R-:W-:Y:S01]  /*23b0*/  BSSY B1, `(.L_x_8187) ;  /* 0x000000a000017945 */ /* 0x000fe20003800000 */
[----:B------:R-:W-:Y:S05]  /*23c0*/  @P3 BRA `(.L_x_8188) ;  /* 0x0000004000003947 */ /* 0x000fea0003800000 */
[----:B------:R-:W-:Y:S01]  /*23d0*/  MOV R56, RZ ;  /* 0x000000ff00387202 */ /* 0x000fe20000000f00 */
[----:B------:R-:W-:Y:S05]  /*23e0*/  @!P2 BRA `(.L_x_8189) ;  /* 0x000000600000a947 */ /* 0x000fea0003800000 */
[----:B-----5:R-:W-:Y:S01]  /*23f0*/  HADD2.F32 R56, -RZ, R67.H1_H1 ;  /* 0x30000043ff387230 */ /* 0x020fe20000004100 */
[----:B------:R-:W-:Y:S05]  /*2400*/  BRA `(.L_x_8189) ;  /* 0x0000004000007947 */ /* 0x000fea0003800000 */
.L_x_8188:
[----:B-----5:R-:W-:Y:S02]  /*2410*/  HADD2.F32 R56, -RZ, R63.H1_H1 ;  /* 0x3000003fff387230 */ /* 0x020fe40000004100 */
[----:B0-----:R-:W-:-:S03]  /*2420*/  @P2 HADD2.F32 R68, -RZ, R67.H1_H1 ;  /* 0x30000043ff442230 */ /* 0x001fc60000004100 */
[----:B------:R-:W-:-:S04]  /*2430*/  FMUL.FTZ R56, R56, c[0x0][0x1ec] ;  /* 0x00007b0038387a20 */ /* 0x000fc80000410000 */
[----:B------:R-:W-:Y:S02]  /*2440*/  @P2 FADD.FTZ R56, R68, R56 ;  /* 0x0000003844382221 */ /* 0x000fe40000010000 */
.L_x_8189:
[----:B------:R-:W-:Y:S05]  /*2450*/  BSYNC B1 ;  /* 0x0000000000017941 */ /* 0x000fea0003800000 */
.L_x_8187:
[----:B0-----:R-:W-:Y:S01]  /*2460*/  HFMA2.MMA R132, -RZ, RZ, 0, 9.5367431640625e-07 ;  /* 0x00000010ff847435 */ /* 0x001fe200000001ff */
[----:B------:R-:W-:Y:S02]  /*2470*/  F2FP.PACK_AB R71, R56, R55 ;  /* 0x000000373847723e */ /* 0x000fe400000000ff */
[----:B------:R-:W-:Y:S02]  /*2480*/  F2FP.PACK_AB R70, R54, R53 ;  /* 0x000000353646723e */ /* 0x000fe400000000ff */
[----:B------:R-:W-:Y:S02]  /*2490*/  F2FP.PACK_AB R69, R52, R51 ;  /* 0x000000333445723e */ /* 0x000fe400000000ff */
[----:B------:R-:W-:Y:S02]  /*24a0*/  F2FP.PACK_AB R68, R50, R49 ;  /* 0x000000313244723e */ /* 0x000fe400000000ff */
[----:B------:R-:W-:Y:S01]  /*24b0*/  IADD3 R166, R166, 0x20, RZ ;  /* 0x00000020a6a67810 */ /* 0x000fe20007ffe0ff */
[C---:B------:R-:W-:Y:S01]  /*24c0*/  IMAD.WIDE.U32 R132, R162.reuse, R132, c[0x0][0x188] ;  /* 0x00006200a2847625 */ /* 0x040fe200078e0084 */
[----:B------:R-:W-:-:S04]  /*24d0*/  IADD3 R162, R162, 0x20, RZ ;  /* 0x00000020a2a27810 */ /* 0x000fc80007ffe0ff */
[----:B------:R0:W-:Y:S03]  /*24e0*/  STG.E.128 [R132.64], R68 ;  /* 0x0000004484007986 */ /* 0x0001e6000c101d04 */
.L_x_8165:
[----:B------:R-:W-:Y:S05]  /*24f0*/  BSYNC B0 ;  /* 0x0000000000007941 */ /* 0x000fea0003800000 */
.L_x_8164:
        /* <DEDUP_REMOVED lines=18> */
.L_x_8193:
[----:B-1---5:R-:W-:Y:S02]  /*2620*/  HADD2.F32 R57, -RZ, R60.H0_H0 ;  /* 0x2000003cff397230 */ /* 0x022fe40000004100 */
[----:B------:R-:W-:-:S03]  /*2630*/  @P2 HADD2.F32 R58, -RZ, R64.H0_H0 ;  /* 0x20000040ff3a2230 */ /* 0x000fc60000004100 */
[----:B------:R-:W-:-:S04]  /*2640*/  FMUL.FTZ R57, R57, c[0x0][0x1ec] ;  /* 0x00007b0039397a20 */ /* 0x000fc80000410000 */
[----:B------:R-:W-:Y:S02]  /*2650*/  @P2 FADD.FTZ R57, R58, R57 ;  /* 0x000000393a392221 */ /* 0x000fe40000010000 */
.L_x_8194:
[----:B------:R-:W-:Y:S05]  /*2660*/  BSYNC B1 ;  /* 0x0000000000017941 */ /* 0x000fea0003800000 */
.L_x_8192:
[----:B------:R-:W-:Y:S01]  /*2670*/  BSSY B1, `(.L_x_8195) ;  /* 0x000000a000017945 */ /* 0x000fe20003800000 */
[----:B------:R-:W-:Y:S05]  /*2680*/  @P3 BRA `(.L_x_8196) ;  /* 0x0000004000003947 */ /* 0x000fea0003800000 */
[----:B------:R-:W-:Y:S01]  /*2690*/  MOV R58, RZ ;  /* 0x000000ff003a7202 */ /* 0x000fe20000000f00 */
[----:B------:R-:W-:Y:S05]  /*26a0*/  @!P2 BRA `(.L_x_8197) ;  /* 0x000000600000a947 */ /* 0x000fea0003800000 */
[----:B-----5:R-:W-:Y:S01]  /*26b0*/  HADD2.F32 R58, -RZ, R64.H1_H1 ;  /* 0x30000040ff3a7230 */ /* 0x020fe20000004100 */
[----:B------:R-:W-:Y:S05]  /*26c0*/  BRA `(.L_x_8197) ;  /* 0x0000004000007947 */ /* 0x000fea0003800000 */
.L_x_8196:
[----:B-----5:R-:W-:Y:S02]  /*26d0*/  HADD2.F32 R58, -RZ, R60.H1_H1 ;  /* 0x3000003cff3a7230 */ /* 0x020fe40000004100 */
[----:B------:R-:W-:-:S03]  /*26e0*/  @P2 HADD2.F32 R59, -RZ, R64.H1_H1 ;  /* 0x30000040ff3b2230 */ /* 0x000fc60000004100 */
[----:B------:R-:W-:-:S04]  /*26f0*/  FMUL.FTZ R58, R58, c[0x0][0x1ec] ;  /* 0x00007b003a3a7a20 */ /* 0x000fc80000410000 */
[----:B------:R-:W-:Y:S02]  /*2700*/  @P2 FADD.FTZ R58, R59, R58 ;  /* 0x0000003a3b3a2221 */ /* 0x000fe40000010000 */
.L_x_8197:
[----:B------:R-:W-:Y:S05]  /*2710*/  BSYNC B1 ;  /* 0x0000000000017941 */ /* 0x000fea0003800000 */
.L_x_8195:
[----:B------:R-:W-:Y:S01]  /*2720*/  BSSY B1, `(.L_x_8198) ;  /* 0x000000a000017945 */ /* 0x000fe20003800000 */
[----:B------:R-:W-:Y:S05]  /*2730*/  @P3 BRA `(.L_x_8199) ;  /* 0x0000004000003947 */ /* 0x000fea0003800000 */
[----:B------:R-:W-:Y:S01]  /*2740*/  HFMA2.MMA R59, -RZ, RZ, 0, 0 ;  /* 0x00000000ff3b7435 */ /* 0x000fe200000001ff */
[----:B------:R-:W-:Y:S05]  /*2750*/  @!P2 BRA `(.L_x_8200) ;  /* 0x000000600000a947 */ /* 0x000fea0003800000 */
[----:B-----5:R-:W-:Y:S01]  /*2760*/  HADD2.F32 R59, -RZ, R65.H0_H0 ;  /* 0x20000041ff3b7230 */ /* 0x020fe20000004100 */
[----:B------:R-:W-:Y:S05]  /*2770*/  BRA `(.L_x_8200) ;  /* 0x0000004000007947 */ /* 0x000fea0003800000 */
.L_x_8199:
[----:B-----5:R-:W-:Y:S02]  /*2780*/  HADD2.F32 R59, -RZ, R61.H0_H0 ;  /* 0x2000003dff3b7230 */ /* 0x020fe40000004100 */
[----:B0-----:R-:W-:-:S03]  /*2790*/  @P2 HADD2.F32 R68, -RZ, R65.H0_H0 ;  /* 0x20000041ff442230 */ /* 0x001fc60000004100 */
[----:B------:R-:W-:-:S04]  /*27a0*/  FMUL.FTZ R59, R59, c[0x0][0x1ec] ;  /* 0x00007b003b3b7a20 */ /* 0x000fc80000410000 */
[----:B------:R-:W-:Y:S02]  /*27b0*/  @P2 FADD.FTZ R59, R68, R59 ;  /* 0x0000003b443b2221 */ /* 0x000fe40000010000 */
.L_x_8200:
[----:B------:R-:W-:Y:S05]  /*27c0*/  BSYNC B1 ;  /* 0x0000000000017941 */ /* 0x000fea0003800000 */
.L_x_8198:
[----:B------:R-:W-:Y:S01]  /*27d0*/  BSSY B1, `(.L_x_8201) ;  /* 0x000000a000017945 */ /* 0x000fe20003800000 */
[----:B------:R-:W-:Y:S05]  /*27e0*/  @P3 BRA `(.L_x_8202) ;  /* 0x0000004000003947 */ /* 0x000fea0003800000 */
[----:B------:R-:W-:Y:S01]  /*27f0*/  MOV R72, RZ ;  /* 0x000000ff00487202 */ /* 0x000fe20000000f00 */
[----:B------:R-:W-:Y:S05]  /*2800*/  @!P2 BRA `(.L_x_8203) ;  /* 0x000000600000a947 */ /* 0x000fea0003800000 */
[----:B-----5:R-:W-:Y:S01]  /*2810*/  HADD2.F32 R72, -RZ, R65.H1_H1 ;  /* 0x30000041ff487230 */ /* 0x020fe20000004100 */
[----:B------:R-:W-:Y:S05]  /*2820*/  BRA `(.L_x_8203) ;  /* 0x0000004000007947 */ /* 0x000fea0003800000 */
.L_x_8202:
[----:B-----5:R-:W-:Y:S02]  /*2830*/  HADD2.F32 R72, -RZ, R61.H1_H1 ;  /* 0x3000003dff487230 */ /* 0x020fe40000004100 */
[----:B0-----:R-:W-:-:S03]  /*2840*/  @P2 HADD2.F32 R68, -RZ, R65.H1_H1 ;  /* 0x30000041ff442230 */ /* 0x001fc60000004100 */
[----:B------:R-:W-:-:S04]  /*2850*/  FMUL.FTZ R72, R72, c[0x0][0x1ec] ;  /* 0x00007b0048487a20 */ /* 0x000fc80000410000 */
[----:B------:R-:W-:Y:S02]  /*2860*/  @P2 FADD.FTZ R72, R68, R72 ;  /* 0x0000004844482221 */ /* 0x000fe40000010000 */
.L_x_8203:
[----:B------:R-:W-:Y:S05]  /*2870*/  BSYNC B1 ;  /* 0x0000000000017941 */ /* 0x000fea0003800000 */
.L_x_8201:
[----:B------:R-:W-:Y:S01]  /*2880*/  BSSY B1, `(.L_x_8204) ;  /* 0x000000a000017945 */ /* 0x000fe20003800000 */
[----:B------:R-:W-:Y:S05]  /*2890*/  @P3 BRA `(.L_x_8205) ;  /* 0x0000004000003947 */ /* 0x000fea0003800000 */
[----:B------:R-:W-:Y:S01]  /*28a0*/  HFMA2.MMA R73, -RZ, RZ, 0, 0 ;  /* 0x00000000ff497435 */ /* 0x000fe200000001ff */
[----:B------:R-:W-:Y:S05]  /*28b0*/  @!P2 BRA `(.L_x_8206) ;  /* 0x000000600000a947 */ /* 0x000fea0003800000 */
[----:B-----5:R-:W-:Y:S01]  /*28c0*/  HADD2.F32 R73, -RZ, R66.H0_H0 ;  /* 0x20000042ff497230 */ /* 0x020fe20000004100 */
[----:B------:R-:W-:Y:S05]  /*28d0*/  BRA `(.L_x_8206) ;  /* 0x0000004000007947 */ /* 0x000fea0003800000 */
.L_x_8205:
[----:B-----5:R-:W-:Y:S02]  /*28e0*/  HADD2.F32 R73, -RZ, R62.H0_H0 ;  /* 0x2000003eff497230 */ /* 0x020fe40000004100 */
[----:B0-----:R-:W-:-:S03]  /*28f0*/  @P2 HADD2.F32 R68, -RZ, R66.H0_H0 ;  /* 0x20000042ff442230 */ /* 0x001fc60000004100 */
[----:B------:R-:W-:-:S04]  /*2900*/  FMUL.FTZ R73, R73, c[0x0][0x1ec] ;  /* 0x00007b0049497a20 */ /* 0x000fc80000410000 */
[----:B------:R-:W-:Y:S02]  /*2910*/  @P2 FADD.FTZ R73, R68, R73 ;  /* 0x0000004944492221 */ /* 0x000fe40000010000 */
.L_x_8206:
[----:B------:R-:W-:Y:S05]  /*2920*/  BSYNC B1 ;  /* 0x0000000000017941 */ /* 0x000fea0003800000 */
.L_x_8204:
[----:B------:R-:W-:Y:S01]  /*2930*/  BSSY B1, `(.L_x_8207) ;  /* 0x000000a000017945 */ /* 0x000fe20003800000 */
[----:B------:R-:W-:Y:S05]  /*2940*/  @P3 BRA `(.L_x_8208) ;  /* 0x0000004000003947 */ /* 0x000fea0003800000 */
[----:B------:R-:W-:Y:S01]  /*2950*/  MOV R74, RZ ;  /* 0x000000ff004a7202 */ /* 0x000fe20000000f00 */
[----:B------:R-:W-:Y:S05]  /*2960*/  @!P2 BRA `(.L_x_8209) ;  /* 0x000000600000a947 */ /* 0x000fea0003800000 */
[----:B-----5:R-:W-:Y:S01]  /*2970*/  HADD2.F32 R74, -RZ, R66.H1_H1 ;  /* 0x30000042ff4a7230 */ /* 0x020fe20000004100 */
[----:B------:R-:W-:Y:S05]  /*2980*/  BRA `(.L_x_8209) ;  /* 0x0000004000007947 */ /* 0x000fea0003800000 */
.L_x_8208:
[----:B-----5:R-:W-:Y:S02]  /*2990*/  HADD2.F32 R74, -RZ, R62.H1_H1 ;  /* 0x3000003eff4a7230 */ /* 0x020fe40000004100 */
[----:B0-----:R-:W-:-:S03]  /*29a0*/  @P2 HADD2.F32 R68, -RZ, R66.H1_H1 ;  /* 0x30000042ff442230 */ /* 0x001fc60000004100 */
[----:B------:R-:W-:-:S04]  /*29b0*/  FMUL.FTZ R74, R74, c[0x0][0x1ec] ;  /* 0x00007b004a4a7a20 */ /* 0x000fc80000410000 */
[----:B------:R-:W-:Y:S02]  /*29c0*/  @P2 FADD.FTZ R74, R68, R74 ;  /* 0x0000004a444a2221 */ /* 0x000fe40000010000 */
.L_x_8209:
[----:B------:R-:W-:Y:S05]  /*29d0*/  BSYNC B1 ;  /* 0x0000000000017941 */ /* 0x000fea0003800000 */
.L_x_8207:
[----:B------:R-:W-:Y:S01]  /*29e0*/  BSSY B1, `(.L_x_8210) ;  /* 0x000000a000017945 */ /* 0x000fe20003800000 */
[----:B------:R-:W-:Y:S05]  /*29f0*/  @P3 BRA `(.L_x_8211) ;  /* 0x0000004000003947 */ /* 0x000fea0003800000 */
[----:B------:R-:W-:Y:S01]  /*2a00*/  HFMA2.MMA R75, -RZ, RZ, 0, 0 ;  /* 0x00000000ff4b7435 */ /* 0x000fe200000001ff */
[----:B------:R-:W-:Y:S05]  /*2a10*/  @!P2 BRA `(.L_x_8212) ;  /* 0x000000600000a947 */ /* 0x000fea0003800000 */
[----:B-----5:R-:W-:Y:S01]  /*2a20*/  HADD2.F32 R75, -RZ, R67.H0_H0 ;  /* 0x20000043ff4b7230 */ /* 0x020fe20000004100 */
[----:B------:R-:W-:Y:S05]  /*2a30*/  BRA `(.L_x_8212) ;  /* 0x0000004000007947 */ /* 0x000fea0003800000 */
.L_x_8211:
[----:B-----5:R-:W-:Y:S02]  /*2a40*/  HADD2.F32 R75, -RZ, R63.H0_H0 ;  /* 0x2000003fff4b7230 */ /* 0x020fe40000004100 */
[----:B0-----:R-:W-:-:S03]  /*2a50*/  @P2 HADD2.F32 R68, -RZ, R67.H0_H0 ;  /* 0x20000043ff442230 */ /* 0x001fc60000004100 */
[----:B------:R-:W-:-:S04]  /*2a60*/  FMUL.FTZ R75, R75, c[0x0][0x1ec] ;  /* 0x00007b004b4b7a20 */ /* 0x000fc80000410000 */
[----:B------:R-:W-:Y:S02]  /*2a70*/  @P2 FADD.FTZ R75, R68, R75 ;  /* 0x0000004b444b2221 */ /* 0x000fe40000010000 */
.L_x_8212:
[----:B------:R-:W-:Y:S05]  /*2a80*/  BSYNC B1 ;  /* 0x0000000000017941 */ /* 0x000fea0003800000 */
.L_x_8210:
[----:B------:R-:W-:Y:S01]  /*2a90*/  BSSY B1, `(.L_x_8213) ;  /* 0x000000a000017945 */ /* 0x000fe20003800000 */
[----:B------:R-:W-:Y:S05]  /*2aa0*/  @P3 BRA `(.L_x_8214) ;  /* 0x0000004000003947 */ /* 0x000fea0003800000 */
[----:B------:R-:W-:Y:S01]  /*2ab0*/  MOV R76, RZ ;  /* 0x000000ff004c7202 */ /* 0x000fe20000000f00 */
[----:B------:R-:W-:Y:S05]  /*2ac0*/  @!P2 BRA `(.L_x_8215) ;  /* 0x000000600000a947 */ /* 0x000fea0003800000 */
[----:B-----5:R-:W-:Y:S01]  /*2ad0*/  HADD2.F32 R76, -RZ, R67.H1_H1 ;  /* 0x30000043ff4c7230 */ /* 0x020fe20000004100 */
[----:B------:R-:W-:Y:S05]  /*2ae0*/  BRA `(.L_x_8215) ;  /* 0x0000004000007947 */ /* 0x000fea0003800000 */
.L_x_8214:
[----:B-----5:R-:W-:Y:S02]  /*2af0*/  HADD2.F32 R76, -RZ, R63.H1_H1 ;  /* 0x3000003fff4c7230 */ /* 0x020fe40000004100 */
[----:B0-----:R-:W-:-:S03]  /*2b00*/  @P2 HADD2.F32 R68, -RZ, R67.H1_H1 ;  /* 0x30000043ff442230 */ /* 0x001fc60000004100 */
[----:B------:R-:W-:-:S04]  /*2b10*/  FMUL.FTZ R76, R76, c[0x0][0x1ec] ;  /* 0x00007b004c4c7a20 */ /* 0x000fc80000410000 */
[----:B------:R-:W-:Y:S02]  /*2b20*/  @P2 FADD.FTZ R76, R68, R76 ;  /* 0x0000004c444c2221 */ /* 0x000fe40000010000 */
.L_x_8215:
[----:B------:R-:W-:Y:S05]  /*2b30*/  BSYNC B1 ;  /* 0x0000000000017941 */ /* 0x000fea0003800000 */
.L_x_8213:
        /* <DEDUP_REMOVED lines=9> */
.L_x_8191:
[----:B------:R-:W-:Y:S05]  /*2bd0*/  BSYNC B0 ;  /* 0x0000000000007941 */ /* 0x000fea0003800000 */
.L_x_8190:
        /* <DEDUP_REMOVED lines=16> */
[----:B-----5:R-:W-:Y:S01]  /*2ce0*/  HADD2.F32 R77, -RZ, R64.H0_H0 ;  /* 0x20000040ff4d7230 */ /* 0x020fe20000004100 */
[----:B------:R-:W-:Y:S05]  /*2cf0*/  BRA `(.L_x_8220) ;  /* 0x0000004000007947 */ /* 0x000fea0003800000 */
.L_x_8219:
[----:B0----5:R-:W-:Y:S02]  /*2d00*/  HADD2.F32 R77, -RZ, R60.H0_H0 ;  /* 0x2000003cff4d7230 */ /* 0x021fe40000004100 */
[----:B------:R-:W-:-:S03]  /*2d10*/  @P2 HADD2.F32 R68, -RZ, R64.H0_H0 ;  /* 0x20000040ff442230 */ /* 0x000fc60000004100 */
[----:B------:R-:W-:-:S04]  /*2d20*/  FMUL.FTZ R77, R77, c[0x0][0x1ec] ;  /* 0x00007b004d4d7a20 */ /* 0x000fc80000410000 */
[----:B------:R-:W-:Y:S02]  /*2d30*/  @P2 FADD.FTZ R77, R68, R77 ;  /* 0x0000004d444d2221 */ /* 0x000fe40000010000 */
.L_x_8220:
[----:B------:R-:W-:Y:S05]  /*2d40*/  BSYNC B1 ;  /* 0x0000000000017941 */ /* 0x000fea0003800000 */
.L_x_8218:
[----:B------:R-:W-:Y:S01]  /*2d50*/  BSSY B1, `(.L_x_8221) ;  /* 0x000000a000017945 */ /* 0x000fe20003800000 */
[----:B------:R-:W-:Y:S05]  /*2d60*/  @P3 BRA `(.L_x_8222) ;  /* 0x0000004000003947 */ /* 0x000fea0003800000 */
[----:B------:R-:W-:Y:S01]  /*2d70*/  MOV R78, RZ ;  /* 0x000000ff004e7202 */ /* 0x000fe20000000f00 */
[----:B------:R-:W-:Y:S05]  /*2d80*/  @!P2 BRA `(.L_x_8223) ;  /* 0x000000600000a947 */ /* 0x000fea0003800000 */
[----:B-----5:R-:W-:Y:S01]  /*2d90*/  HADD2.F32 R78, -RZ, R64.H1_H1 ;  /* 0x30000040ff4e7230 */ /* 0x020fe20000004100 */
[----:B------:R-:W-:Y:S05]  /*2da0*/  BRA `(.L_x_8223) ;  /* 0x0000004000007947 */ /* 0x000fea0003800000 */
.L_x_8222:
[----:B-----5:R-:W-:Y:S02]  /*2db0*/  HADD2.F32 R78, -RZ, R60.H1_H1 ;  /* 0x3000003cff4e7230 */ /* 0x020fe40000004100 */
[----:B------:R-:W-:-:S03]  /*2dc0*/  @P2 HADD2.F32 R69, -RZ, R64.H1_H1 ;  /* 0x30000040ff452230 */ /* 0x000fc60000004100 */
[----:B------:R-:W-:-:S04]  /*2dd0*/  FMUL.FTZ R78, R78, c[0x0][0x1ec] ;  /* 0x00007b004e4e7a20 */ /* 0x000fc80000410000 */
[----:B------:R-:W-:Y:S02]  /*2de0*/  @P2 FADD.FTZ R78, R69, R78 ;  /* 0x0000004e454e2221 */ /* 0x000fe40000010000 */
.L_x_8223:
[----:B------:R-:W-:Y:S05]  /*2df0*/  BSYNC B1 ;  /* 0x0000000000017941 */ /* 0x000fea0003800000 */
.L_x_8221:
[----:B------:R-:W-:Y:S01]  /*2e00*/  BSSY B1, `(.L_x_8224) ;  /* 0x000000a000017945 */ /* 0x000fe20003800000 */
[----:B------:R-:W-:Y:S05]  /*2e10*/  @P3 BRA `(.L_x_8225) ;  /* 0x0000004000003947 */ /* 0x000fea0003800000 */
[----:B------:R-:W-:Y:S01]  /*2e20*/  HFMA2.MMA R79, -RZ, RZ, 0, 0 ;  /* 0x00000000ff4f7435 */ /* 0x000fe200000001ff */
[----:B------:R-:W-:Y:S05]  /*2e30*/  @!P2 BRA `(.L_x_8226) ;  /* 0x000000600000a947 */ /* 0x000fea0003800000 */
[----:B-----5:R-:W-:Y:S01]  /*2e40*/  HADD2.F32 R79, -RZ, R65.H0_H0 ;  /* 0x20000041ff4f7230 */ /* 0x020fe20000004100 */
[----:B------:R-:W-:Y:S05]  /*2e50*/  BRA `(.L_x_8226) ;  /* 0x0000004000007947 */ /* 0x000fea0003800000 */
.L_x_8225:
[----:B-----5:R-:W-:Y:S02]  /*2e60*/  HADD2.F32 R79, -RZ, R61.H0_H0 ;  /* 0x2000003dff4f7230 */ /* 0x020fe40000004100 */
[----:B------:R-:W-:-:S03]  /*2e70*/  @P2 HADD2.F32 R68, -RZ, R65.H0_H0 ;  /* 0x20000041ff442230 */ /* 0x000fc60000004100 */
[----:B------:R-:W-:-:S04]  /*2e80*/  FMUL.FTZ R79, R79, c[0x0][0x1ec] ;  /* 0x00007b004f4f7a20 */ /* 0x000fc80000410000 */
[----:B------:R-:W-:Y:S02]  /*2e90*/  @P2 FADD.FTZ R79, R68, R79 ;  /* 0x0000004f444f2221 */ /* 0x000fe40000010000 */
.L_x_8226:
[----:B------:R-:W-:Y:S05]  /*2ea0*/  BSYNC B1 ;  /* 0x0000000000017941 */ /* 0x000fea0003800000 */
.L_x_8224:
[----:B------:R-:W-:Y:S01]  /*2eb0*/  BSSY B1, `(.L_x_8227) ;  /* 0x000000a000017945 */ /* 0x000fe20003800000 */
[----:B------:R-:W-:Y:S05]  /*2ec0*/  @P3 BRA `(.L_x_8228) ;  /* 0x0000004000003947 */ /* 0x000fea0003800000 */
[----:B------:R-:W-:Y:S01]  /*2ed0*/  MOV R80, RZ ;  /* 0x000000ff00507202 */ /* 0x000fe20000000f00 */
[----:B------:R-:W-:Y:S05]  /*2ee0*/  @!P2 BRA `(.L_x_8229) ;  /* 0x000000600000a947 */ /* 0x000fea0003800000 */
[----:B-----5:R-:W-:Y:S01]  /*2ef0*/  HADD2.F32 R80, -RZ, R65.H1_H1 ;  /* 0x30000041ff507230 */ /* 0x020fe20000004100 */
[----:B------:R-:W-:Y:S05]  /*2f00*/  BRA `(.L_x_8229) ;  /* 0x0000004000007947 */ /* 0x000fea0003800000 */
.L_x_8228:
[----:B-----5:R-:W-:Y:S02]  /*2f10*/  HADD2.F32 R80, -RZ, R61.H1_H1 ;  /* 0x3000003dff507230 */ /* 0x020fe40000004100 */
[----:B------:R-:W-:-:S03]  /*2f20*/  @P2 HADD2.F32 R68, -RZ, R65.H1_H1 ;  /* 0x30000041ff442230 */ /* 0x000fc60000004100 */
[----:B------:R-:W-:-:S04]  /*2f30*/  FMUL.FTZ R80, R80, c[0x0][0x1ec] ;  /* 0x00007b0050507a20 */ /* 0x000fc80000410000 */
[----:B------:R-:W-:Y:S02]  /*2f40*/  @P2 FADD.FTZ R80, R68, R80 ;  /* 0x0000005044502221 */ /* 0x000fe40000010000 */
.L_x_8229:
[----:B------:R-:W-:Y:S05]  /*2f50*/  BSYNC B1 ;  /* 0x0000000000017941 */ /* 0x000fea0003800000 */
.L_x_8227:
[----:B------:R-:W-:Y:S01]  /*2f60*/  BSSY B1, `(.L_x_8230) ;  /* 0x000000a000017945 */ /* 0x000fe20003800000 */
[----:B------:R-:W-:Y:S05]  /*2f70*/  @P3 BRA `(.L_x_8231) ;  /* 0x0000004000003947 */ /* 0x000fea0003800000 */
[----:B------:R-:W-:Y:S01]  /*2f80*/  HFMA2.MMA R81, -RZ, RZ, 0, 0 ;  /* 0x00000000ff517435 */ /* 0x000fe200000001ff */
[----:B------:R-:W-:Y:S05]  /*2f90*/  @!P2 BRA `(.L_x_8232) ;  /* 0x000000600000a947 */ /* 0x000fea0003800000 */
[----:B-----5:R-:W-:Y:S01]  /*2fa0*/  HADD2.F32 R81, -RZ, R66.H0_H0 ;  /* 0x20000042ff517230 */ /* 0x020fe20000004100 */
[----:B------:R-:W-:Y:S05]  /*2fb0*/  BRA `(.L_x_8232) ;  /* 0x0000004000007947 */ /* 0x000fea0003800000 */
.L_x_8231:
[----:B-----5:R-:W-:Y:S02]  /*2fc0*/  HADD2.F32 R81, -RZ, R62.H0_H0 ;  /* 0x2000003eff517230 */ /* 0x020fe40000004100 */
[----:B------:R-:W-:-:S03]  /*2fd0*/  @P2 HADD2.F32 R68, -RZ, R66.H0_H0 ;  /* 0x20000042ff442230 */ /* 0x000fc60000004100 */
[----:B------:R-:W-:-:S04]  /*2fe0*/  FMUL.FTZ R81, R81, c[0x0][0x1ec] ;  /* 0x00007b0051517a20 */ /* 0x000fc80000410000 */
[----:B------:R-:W-:Y:S02]  /*2ff0*/  @P2 FADD.FTZ R81, R68, R81 ;  /* 0x0000005144512221 */ /* 0x000fe40000010000 */
.L_x_8232:
[----:B------:R-:W-:Y:S05]  /*3000*/  BSYNC B1 ;  /* 0x0000000000017941 */ /* 0x000fea0003800000 */
.L_x_8230:
[----:B------:R-:W-:Y:S01]  /*3010*/  BSSY B1, `(.L_x_8233) ;  /* 0x000000a000017945 */ /* 0x000fe20003800000 */
[----:B------:R-:W-:Y:S05]  /*3020*/  @P3 BRA `(.L_x_8234) ;  /* 0x0000004000003947 */ /* 0x000fea0003800000 */
[----:B------:R-:W-:Y:S01]  /*3030*/  MOV R82, RZ ;  /* 0x000000ff00527202 */ /* 0x000fe20000000f00 */
[----:B------:R-:W-:Y:S05]  /*3040*/  @!P2 BRA `(.L_x_8235) ;  /* 0x000000600000a947 */ /* 0x000fea0003800000 */
[----:B-----5:R-:W-:Y:S01]  /*3050*/  HADD2.F32 R82, -RZ, R66.H1_H1 ;  /* 0x30000042ff527230 */ /* 0x020fe20000004100 */
[----:B------:R-:W-:Y:S05]  /*3060*/  BRA `(.L_x_8235) ;  /* 0x0000004000007947 */ /* 0x000fea0003800000 */
.L_x_8234:
[----:B-----5:R-:W-:Y:S02]  /*3070*/  HADD2.F32 R82, -RZ, R62.H1_H1 ;  /* 0x3000003eff527230 */ /* 0x020fe40000004100 */
[----:B------:R-:W-:-:S03]  /*3080*/  @P2 HADD2.F32 R68, -RZ, R66.H1_H1 ;  /* 0x30000042ff442230 */ /* 0x000fc60000004100 */
[----:B------:R-:W-:-:S04]  /*3090*/  FMUL.FTZ R82, R82, c[0x0][0x1ec] ;  /* 0x00007b0052527a20 */ /* 0x000fc80000410000 */
[----:B------:R-:W-:Y:S02]  /*30a0*/  @P2 FADD.FTZ R82, R68, R82 ;  /* 0x0000005244522221 */ /* 0x000fe40000010000 */
.L_x_8235:
[----:B------:R-:W-:Y:S05]  /*30b0*/  BSYNC B1 ;  /* 0x0000000000017941 */ /* 0x000fea0003800000 */
.L_x_8233:
[----:B------:R-:W-:Y:S01]  /*30c0*/  BSSY B1, `(.L_x_8236) ;  /* 0x000000a000017945 */ /* 0x000fe20003800000 */
[----:B------:R-:W-:Y:S05]  /*30d0*/  @P3 BRA `(.L_x_8237) ;  /* 0x0000004000003947 */ /* 0x000fea0003800000 */
[----:B------:R-:W-:Y:S01]  /*30e0*/  HFMA2.MMA R83, -RZ, RZ, 0, 0 ;  /* 0x00000000ff537435 */ /* 0x000fe200000001ff */
[----:B------:R-:W-:Y:S05]  /*30f0*/  @!P2 BRA `(.L_x_8238) ;  /* 0x000000600000a947 */ /* 0x000fea0003800000 */
[----:B-----5:R-:W-:Y:S01]  /*3100*/  HADD2.F32 R83, -RZ, R67.H0_H0 ;  /* 0x20000043ff537230 */ /* 0x020fe20000004100 */
[----:B------:R-:W-:Y:S05]  /*3110*/  BRA `(.L_x_8238) ;  /* 0x0000004000007947 */ /* 0x000fea0003800000 */
.L_x_8237:
[----:B-----5:R-:W-:Y:S02]  /*3120*/  HADD2.F32 R83, -RZ, R63.H0_H0 ;  /* 0x2000003fff537230 */ /* 0x020fe40000004100 */
[----:B------:R-:W-:-:S03]  /*3130*/  @P2 HADD2.F32 R68, -RZ, R67.H0_H0 ;  /* 0x20000043ff442230 */ /* 0x000fc60000004100 */
[----:B------:R-:W-:-:S04]  /*3140*/  FMUL.FTZ R83, R83, c[0x0][0x1ec] ;  /* 0x00007b0053537a20 */ /* 0x000fc80000410000 */
[----:B------:R-:W-:Y:S02]  /*3150*/  @P2 FADD.FTZ R83, R68, R83 ;  /* 0x0000005344532221 */ /* 0x000fe40000010000 */
.L_x_8238:
[----:B------:R-:W-:Y:S05]  /*3160*/  BSYNC B1 ;  /* 0x0000000000017941 */ /* 0x000fea0003800000 */
.L_x_8236:
[----:B------:R-:W-:Y:S01]  /*3170*/  BSSY B1, `(.L_x_8239) ;  /* 0x000000a000017945 */ /* 0x000fe20003800000 */
[----:B------:R-:W-:Y:S05]  /*3180*/  @P3 BRA `(.L_x_8240) ;  /* 0x0000004000003947 */ /* 0x000fea0003800000 */
[----:B------:R-:W-:Y:S01]  /*3190*/  MOV R84, RZ ;  /* 0x000000ff00547202 */ /* 0x000fe20000000f00 */
[----:B------:R-:W-:Y:S05]  /*31a0*/  @!P2 BRA `(.L_x_8241) ;  /* 0x000000600000a947 */ /* 0x000fea0003800000 */
[----:B-----5:R-:W-:Y:S01]  /*31b0*/  HADD2.F32 R84, -RZ, R67.H1_H1 ;  /* 0x30000043ff547230 */ /* 0x020fe20000004100 */
[----:B------:R-:W-:Y:S05]  /*31c0*/  BRA `(.L_x_8241) ;  /* 0x0000004000007947 */ /* 0x000fea0003800000 */
.L_x_8240:
[----:B-----5:R-:W-:Y:S02]  /*31d0*/  HADD2.F32 R84, -RZ, R63.H1_H1 ;  /* 0x3000003fff547230 */ /* 0x020fe40000004100 */
[----:B------:R-:W-:-:S03]  /*31e0*/  @P2 HADD2.F32 R68, -RZ, R67.H1_H1 ;  /* 0x30000043ff442230 */ /* 0x000fc60000004100 */
[----:B------:R-:W-:-:S04]  /*31f0*/  FMUL.FTZ R84, R84, c[0x0][0x1ec] ;  /* 0x00007b0054547a20 */ /* 0x000fc80000410000 */
[----:B------:R-:W-:Y:S02]  /*3200*/  @P2 FADD.FTZ R84, R68, R84 ;  /* 0x0000005444542221 */ /* 0x000fe40000010000 */
.L_x_8241:
[----:B------:R-:W-:Y:S05]  /*3210*/  BSYNC B1 ;  /* 0x0000000000017941 */ /* 0x000fea0003800000 */
.L_x_8239:
[----:B------:R-:W-:Y:S01]  /*3220*/  HFMA2.MMA R132, -RZ, RZ, 0, 9.5367431640625e-07 ;  /* 0x00000010ff847435 */ /* 0x000fe200000001ff */
        /* <DEDUP_REMOVED lines=8> */
.L_x_8217:
[----:B------:R-:W-:Y:S05]  /*32b0*/  BSYNC B0 ;  /* 0x0000000000007941 */ /* 0x000fea0003800000 */
.L_x_8216:
        /* <DEDUP_REMOVED lines=18> */
.L_x_8245:
[----:B0----5:R-:W-:Y:S02]  /*33e0*/  HADD2.F32 R85, -RZ, R60.H0_H0 ;  /* 0x2000003cff557230 */ /* 0x021fe40000004100 */
[----:B------:R-:W-:-:S03]  /*33f0*/  @P2 HADD2.F32 R68, -RZ, R64.H0_H0 ;  /* 0x20000040ff442230 */ /* 0x000fc60000004100 */
[----:B------:R-:W-:-:S04]  /*3400*/  FMUL.FTZ R85, R85, c[0x0][0x1ec] ;  /* 0x00007b0055557a20 */ /* 0x000fc80000410000 */
[----:B------:R-:W-:Y:S02]  /*3410*/  @P2 FADD.FTZ R85, R68, R85 ;  /* 0x0000005544552221 */ /* 0x000fe40000010000 */
.L_x_8246:
[----:B------:R-:W-:Y:S05]  /*3420*/  BSYNC B1 ;  /* 0x0000000000017941 */ /* 0x000fea0003800000 */
.L_x_8244:
[----:B------:R-:W-:Y:S01]  /*3430*/  BSSY B1, `(.L_x_8247) ;  /* 0x000000a000017945 */ /* 0x000fe20003800000 */
[----:B------:R-:W-:Y:S05]  /*3440*/  @P3 BRA `(.L_x_8248) ;  /* 0x0000004000003947 */ /* 0x000fea0003800000 */
[----:B------:R-:W-:Y:S01]  /*3450*/  MOV R86, RZ ;  /* 0x000000ff00567202 */ /* 0x000fe20000000f00 */
[----:B------:R-:W-:Y:S05]  /*3460*/  @!P2 BRA `(.L_x_8249) ;  /* 0x000000600000a947 */ /* 0x000fea0003800000 */
[----:B-----5:R-:W-:Y:S01]  /*3470*/  HADD2.F32 R86, -RZ, R64.H1_H1 ;  /* 0x30000040ff567230 */ /* 0x020fe20000004100 */
[----:B------:R-:W-:Y:S05]  /*3480*/  BRA `(.L_x_8249) ;  /* 0x0000004000007947 */ /* 0x000fea0003800000 */
.L_x_8248:
[----:B-----5:R-:W-:Y:S02]  /*3490*/  HADD2.F32 R86, -RZ, R60.H1_H1 ;  /* 0x3000003cff567230 */ /* 0x020fe40000004100 */
[----:B------:R-:W-:-:S03]  /*34a0*/  @P2 HADD2.F32 R69, -RZ, R64.H1_H1 ;  /* 0x30000040ff452230 */ /* 0x000fc60000004100 */
[----:B------:R-:W-:-:S04]  /*34b0*/  FMUL.FTZ R86, R86, c[0x0][0x1ec] ;  /* 0x00007b0056567a20 */ /* 0x000fc80000410000 */
[----:B------:R-:W-:Y:S02]  /*34c0*/  @P2 FADD.FTZ R86, R69, R86 ;  /* 0x0000005645562221 */ /* 0x000fe40000010000 */
.L_x_8249:
[----:B------:R-:W-:Y:S05]  /*34d0*/  BSYNC B1 ;  /* 0x0000000000017941 */ /* 0x000fea0003800000 */
.L_x_8247:
[----:B------:R-:W-:Y:S01]  /*34e0*/  BSSY B1, `(.L_x_8250) ;  /* 0x000000a000017945 */ /* 0x000fe20003800000 */
[----:B------:R-:W-:Y:S05]  /*34f0*/  @P3 BRA `(.L_x_8251) ;  /* 0x0000004000003947 */ /* 0x000fea0003800000 */
[----:B------:R-:W-:Y:S01]  /*3500*/  HFMA2.MMA R87, -RZ, RZ, 0, 0 ;  /* 0x00000000ff577435 */ /* 0x000fe200000001ff */
[----:B------:R-:W-:Y:S05]  /*3510*/  @!P2 BRA `(.L_x_8252) ;  /* 0x000000600000a947 */ /* 0x000fea0003800000 */
[----:B-----5:R-:W-:Y:S01]  /*3520*/  HADD2.F32 R87, -RZ, R65.H0_H0 ;  /* 0x20000041ff577230 */ /* 0x020fe20000004100 */
[----:B------:R-:W-:Y:S05]  /*3530*/  BRA `(.L_x_8252) ;  /* 0x0000004000007947 */ /* 0x000fea0003800000 */
.L_x_8251:
[----:B-----5:R-:W-:Y:S02]  /*3540*/  HADD2.F32 R87, -RZ, R61.H0_H0 ;  /* 0x2000003dff577230 */ /* 0x020fe40000004100 */
[----:B------:R-:W-:-:S03]  /*3550*/  @P2 HADD2.F32 R68, -RZ, R65.H0_H0 ;  /* 0x20000041ff442230 */ /* 0x000fc60000004100 */
[----:B------:R-:W-:-:S04]  /*3560*/  FMUL.FTZ R87, R87, c[0x0][0x1ec] ;  /* 0x00007b0057577a20 */ /* 0x000fc80000410000 */
[----:B------:R-:W-:Y:S02]  /*3570*/  @P2 FADD.FTZ R87, R68, R87 ;  /* 0x0000005744572221 */ /* 0x000fe40000010000 */
.L_x_8252:
[----:B------:R-:W-:Y:S05]  /*3580*/  BSYNC B1 ;  /* 0x0000000000017941 */ /* 0x000fea0003800000 */
.L_x_8250:
[----:B------:R-:W-:Y:S01]  /*3590*/  BSSY B1, `(.L_x_8253) ;  /* 0x000000a000017945 */ /* 0x000fe20003800000 */
[----:B------:R-:W-:Y:S05]  /*35a0*/  @P3 BRA `(.L_x_8254) ;  /* 0x0000004000003947 */ /* 0x000fea0003800000 */
[----:B------:R-:W-:Y:S01]  /*35b0*/  MOV R88, RZ ;  /* 0x000000ff00587202 */ /* 0x000fe20000000f00 */
[----:B------:R-:W-:Y:S05]  /*35c0*/  @!P2 BRA `(.L_x_8255) ;  /* 0x000000600000a947 */ /* 0x000fea0003800000 */
[----:B-----5:R-:W-:Y:S01]  /*35d0*/  HADD2.F32 R88, -RZ, R65.H1_H1 ;  /* 0x30000041ff587230 */ /* 0x020fe20000004100 */
[----:B------:R-:W-:Y:S05]  /*35e0*/  BRA `(.L_x_8255) ;  /* 0x0000004000007947 */ /* 0x000fea0003800000 */
.L_x_8254:
[----:B-----5:R-:W-:Y:S02]  /*35f0*/  HADD2.F32 R88, -RZ, R61.H1_H1 ;  /* 0x3000003dff587230 */ /* 0x020fe40000004100 */
[----:B------:R-:W-:-:S03]  /*3600*/  @P2 HADD2.F32 R68, -RZ, R65.H1_H1 ;  /* 0x30000041ff442230 */ /* 0x000fc60000004100 */
[----:B------:R-:W-:-:S04]  /*3610*/  FMUL.FTZ R88, R88, c[0x0][0x1ec] ;  /* 0x00007b0058587a20 */ /* 0x000fc80000410000 */
[----:B------:R-:W-:Y:S02]  /*3620*/  @P2 FADD.FTZ R88, R68, R88 ;  /* 0x0000005844582221 */ /* 0x000fe40000010000 */
.L_x_8255:
[----:B------:R-:W-:Y:S05]  /*3630*/  BSYNC B1 ;  /* 0x0000000000017941 */ /* 0x000fea0003800000 */
.L_x_8253:
[----:B------:R-:W-:Y:S01]  /*3640*/  BSSY B1, `(.L_x_8256) ;  /* 0x000000a000017945 */ /* 0x000fe20003800000 */
[----:B------:R-:W-:Y:S05]  /*3650*/  @P3 BRA `(.L_x_8257) ;  /* 0x0000004000003947 */ /* 0x000fea0003800000 */
[----:B------:R-:W-:Y:S01]  /*3660*/  HFMA2.MMA R89, -RZ, RZ, 0, 0 ;  /* 0x00000000ff597435 */ /* 0x000fe200000001ff */
[----:B------:R-:W-:Y:S05]  /*3670*/  @!P2 BRA `(.L_x_8258) ;  /* 0x000000600000a947 */ /* 0x000fea0003800000 */
[----:B-----5:R-:W-:Y:S01]  /*3680*/  HADD2.F32 R89, -RZ, R66.H0_H0 ;  /* 0x20000042ff597230 */ /* 0x020fe20000004100 */
[----:B------:R-:W-:Y:S05]  /*3690*/  BRA `(.L_x_8258) ;  /* 0x0000004000007947 */ /* 0x000fea0003800000 */
.L_x_8257:
[----:B-----5:R-:W-:Y:S02]  /*36a0*/  HADD2.F32 R89, -RZ, R62.H0_H0 ;  /* 0x2000003eff597230 */ /* 0x020fe40000004100 */
[----:B------:R-:W-:-:S03]  /*36b0*/  @P2 HADD2.F32 R68, -RZ, R66.H0_H0 ;  /* 0x20000042ff442230 */ /* 0x000fc60000004100 */
[----:B------:R-:W-:-:S04]  /*36c0*/  FMUL.FTZ R89, R89, c[0x0][0x1ec] ;  /* 0x00007b0059597a20 */ /* 0x000fc80000410000 */
[----:B------:R-:W-:Y:S02]  /*36d0*/  @P2 FADD.FTZ R89, R68, R89 ;  /* 0x0000005944592221 */ /* 0x000fe40000010000 */
.L_x_8258:
[----:B------:R-:W-:Y:S05]  /*36e0*/  BSYNC B1 ;  /* 0x0000000000017941 */ /* 0x000fea0003800000 */
.L_x_8256:
[----:B------:R-:W-:Y:S01]  /*36f0*/  BSSY B1, `(.L_x_8259) ;  /* 0x000000a000017945 */ /* 0x000fe20003800000 */
[----:B------:R-:W-:Y:S05]  /*3700*/  @P3 BRA `(.L_x_8260) ;  /* 0x0000004000003947 */ /* 0x000fea0003800000 */
[----:B------:R-:W-:Y:S01]  /*3710*/  MOV R90, RZ ;  /* 0x000000ff005a7202 */ /* 0x000fe20000000f00 */
[----:B------:R-:W-:Y:S05]  /*3720*/  @!P2 BRA `(.L_x_8261) ;  /* 0x000000600000a947 */ /* 0x000fea0003800000 */
[----:B-----5:R-:W-:Y:S01]  /*3730*/  HADD2.F32 R90, -RZ, R66.H1_H1 ;  /* 0x30000042ff5a7230 */ /* 0x020fe20000004100 */
[----:B------:R-:W-:Y:S05]  /*3740*/  BRA `(.L_x_8261) ;  /* 0x0000004000007947 */ /* 0x000fea0003800000 */
.L_x_8260:
[----:B-----5:R-:W-:Y:S02]  /*3750*/  HADD2.F32 R90, -RZ, R62.H1_H1 ;  /* 0x3000003eff5a7230 */ /* 0x020fe40000004100 */
[----:B------:R-:W-:-:S03]  /*3760*/  @P2 HADD2.F32 R68, -RZ, R66.H1_H1 ;  /* 0x30000042ff442230 */ /* 0x000fc60000004100 */
[----:B------:R-:W-:-:S04]  /*3770*/  FMUL.FTZ R90, R90, c[0x0][0x1ec] ;  /* 0x00007b005a5a7a20 */ /* 0x000fc80000410000 */
[----:B------:R-:W-:Y:S02]  /*3780*/  @P2 FADD.FTZ R90, R68, R90 ;  /* 0x0000005a445a2221 */ /* 0x000fe40000010000 */
.L_x_8261:
[----:B------:R-:W-:Y:S05]  /*3790*/  BSYNC B1 ;  /* 0x0000000000017941 */ /* 0x000fea0003800000 */
.L_x_8259:
[----:B------:R-:W-:Y:S01]  /*37a0*/  BSSY B1, `(.L_x_8262) ;  /* 0x000000a000017945 */ /* 0x000fe20003800000 */
[----:B------:R-:W-:Y:S05]  /*37b0*/  @P3 BRA `(.L_x_8263) ;  /* 0x0000004000003947 */ /* 0x000fea0003800000 */
[----:B------:R-:W-:Y:S01]  /*37c0*/  HFMA2.MMA R91, -RZ, RZ, 0, 0 ;  /* 0x00000000ff5b7435 */ /* 0x000fe200000001ff */
[----:B------:R-:W-:Y:S05]  /*37d0*/  @!P2 BRA `(.L_x_8264) ;  /* 0x000000600000a947 */ /* 0x000fea0003800000 */
[----:B-----5:R-:W-:Y:S01]  /*37e0*/  HADD2.F32 R91, -RZ, R67.H0_H0 ;  /* 0x20000043ff5b7230 */ /* 0x020fe20000004100 */
[----:B------:R-:W-:Y:S05]  /*37f0*/  BRA `(.L_x_8264) ;  /* 0x0000004000007947 */ /* 0x000fea0003800000 */
.L_x_8263:
[----:B-----5:R-:W-:Y:S02]  /*3800*/  HADD2.F32 R91, -RZ, R63.H0_H0 ;  /* 0x2000003fff5b7230 */ /* 0x020fe40000004100 */
[----:B------:R-:W-:-:S03]  /*3810*/  @P2 HADD2.F32 R68, -RZ, R67.H0_H0 ;  /* 0x20000043ff442230 */ /* 0x000fc60000004100 */
[----:B------:R-:W-:-:S04]  /*3820*/  FMUL.FTZ R91, R91, c[0x0][0x1ec] ;  /* 0x00007b005b5b7a20 */ /* 0x000fc80000410000 */
[----:B------:R-:W-:Y:S02]  /*3830*/  @P2 FADD.FTZ R91, R68, R91 ;  /* 0x0000005b445b2221 */ /* 0x000fe40000010000 */
.L_x_8264:
[----:B------:R-:W-:Y:S05]  /*3840*/  BSYNC B1 ;  /* 0x0000000000017941 */ /* 0x000fea0003800000 */
.L_x_8262:
[----:B------:R-:W-:Y:S01]  /*3850*/  BSSY B1, `(.L_x_8265) ;  /* 0x000000a000017945 */ /* 0x000fe20003800000 */
[----:B------:R-:W-:Y:S05]  /*3860*/  @P3 BRA `(.L_x_8266) ;  /* 0x0000004000003947 */ /* 0x000fea0003800000 */
[----:B------:R-:W-:Y:S01]  /*3870*/  MOV R92, RZ ;  /* 0x000000ff005c7202 */ /* 0x000fe20000000f00 */
[----:B------:R-:W-:Y:S05]  /*3880*/  @!P2 BRA `(.L_x_8267) ;  /* 0x000000600000a947 */ /* 0x000fea0003800000 */
[----:B-----5:R-:W-:Y:S01]  /*3890*/  HADD2.F32 R92, -RZ, R67.H1_H1 ;  /* 0x30000043ff5c7230 */ /* 0x020fe20000004100 */
[----:B------:R-:W-:Y:S05]  /*38a0*/  BRA `(.L_x_8267) ;  /* 0x0000004000007947 */ /* 0x000fea0003800000 */
.L_x_8266:
[----:B-----5:R-:W-:Y:S02]  /*38b0*/  HADD2.F32 R92, -RZ, R63.H1_H1 ;  /* 0x3000003fff5c7230 */ /* 0x020fe40000004100 */
[----:B------:R-:W-:-:S03]  /*38c0*/  @P2 HADD2.F32 R68, -RZ, R67.H1_H1 ;  /* 0x30000043ff442230 */ /* 0x000fc60000004100 */
[----:B------:R-:W-:-:S04]  /*38d0*/  FMUL.FTZ R92, R92, c[0x0][0x1ec] ;  /* 0x00007b005c5c7a20 */ /* 0x000fc80000410000 */
[----:B------:R-:W-:Y:S02]  /*38e0*/  @P2 FADD.FTZ R92, R68, R92 ;  /* 0x0000005c445c2221 */ /* 0x000fe40000010000 */
.L_x_8267:
[----:B------:R-:W-:Y:S05]  /*38f0*/  BSYNC B1 ;  /* 0x0000000000017941 */ /* 0x000fea0003800000 */
.L_x_8265:
        /* <DEDUP_REMOVED lines=9> */
.L_x_8243:
[----:B------:R-:W-:Y:S05]  /*3990*/  BSYNC B0 ;  /* 0x0000000000007941 */ /* 0x000fea0003800000 */
.L_x_8242:
        /* <DEDUP_REMOVED lines=18> */
.L_x_8271:
[----:B0----5:R-:W-:Y:S02]  /*3ac0*/  HADD2.F32 R93, -RZ, R60.H0_H0 ;  /* 0x2000003cff5d7230 */ /* 0x021fe40000004100 */
[----:B------:R-:W-:-:S03]  /*3ad0*/  @P2 HADD2.F32 R68, -RZ, R64.H0_H0 ;  /* 0x20000040ff442230 */ /* 0x000fc60000004100 */
[----:B------:R-:W-:-:S04]  /*3ae0*/  FMUL.FTZ R93, R93, c[0x0][0x1ec] ;  /* 0x00007b005d5d7a20 */ /* 0x000fc80000410000 */
[----:B------:R-:W-:Y:S02]  /*3af0*/  @P2 FADD.FTZ R93, R68, R93 ;  /* 0x0000005d445d2221 */ /* 0x000fe40000010000 */
.L_x_8272:
[----:B------:R-:W-:Y:S05]  /*3b00*/  BSYNC B1 ;  /* 0x0000000000017941 */ /* 0x000fea0003800000 */
.L_x_8270:
[----:B------:R-:W-:Y:S01]  /*3b10*/  BSSY B1, `(.L_x_8273) ;  /* 0x000000a000017945 */ /* 0x000fe20003800000 */
[----:B------:R-:W-:Y:S05]  /*3b20*/  @P3 BRA `(.L_x_8274) ;  /* 0x0000004000003947 */ /* 0x000fea0003800000 */
[----:B------:R-:W-:Y:S01]  /*3b30*/  MOV R94, RZ ;  /* 0x000000ff005e7202 */ /* 0x000fe20000000f00 */
[----:B------:R-:W-:Y:S05]  /*3b40*/  @!P2 BRA `(.L_x_8275) ;  /* 0x000000600000a947 */ /* 0x000fea0003800000 */
[----:B-----5:R-:W-:Y:S01]  /*3b50*/  HADD2.F32 R94, -RZ, R64.H1_H1 ;  /* 0x30000040ff5e7230 */ /* 0x020fe20000004100 */
[----:B------:R-:W-:Y:S05]  /*3b60*/  BRA `(.L_x_8275) ;  /* 0x0000004000007947 */ /* 0x000fea0003800000 */
.L_x_8274:
[----:B-----5:R-:W-:Y:S02]  /*3b70*/  HADD2.F32 R94, -RZ, R60.H1_H1 ;  /* 0x3000003cff5e7230 */ /* 0x020fe40000004100 */
[----:B------:R-:W-:-:S03]  /*3b80*/  @P2 HADD2.F32 R69, -RZ, R64.H1_H1 ;  /* 0x30000040ff452230 */ /* 0x000fc60000004100 */
[----:B------:R-:W-:-:S04]  /*3b90*/  FMUL.FTZ R94, R94, c[0x0][0x1ec] ;  /* 0x00007b005e5e7a20 */ /* 0x000fc80000410000 */
[----:B------:R-:W-:Y:S02]  /*3ba0*/  @P2 FADD.FTZ R94, R69, R94 ;  /* 0x0000005e455e2221 */ /* 0x000fe40000010000 */
.L_x_8275:
[----:B------:R-:W-:Y:S05]  /*3bb0*/  BSYNC B1 ;  /* 0x0000000000017941 */ /* 0x000fea0003800000 */
.L_x_8273:
[----:B------:R-:W-:Y:S01]  /*3bc0*/  BSSY B1, `(.L_x_8276) ;  /* 0x000000a000017945 */ /* 0x000fe20003800000 */
[----:B------:R-:W-:Y:S05]  /*3bd0*/  @P3 BRA `(.L_x_8277) ;  /* 0x0000004000003947 */ /* 0x000fea0003800000 */
[----:B------:R-:W-:Y:S01]  /*3be0*/  HFMA2.MMA R95, -RZ, RZ, 0, 0 ;  /* 0x00000000ff5f7435 */ /* 0x000fe200000001ff */
[----:B------:R-:W-:Y:S05]  /*3bf0*/  @!P2 BRA `(.L_x_8278) ;  /* 0x000000600000a947 */ /* 0x000fea0003800000 */
[----:B-----5:R-:W-:Y:S01]  /*3c00*/  HADD2.F32 R95, -RZ, R65.H0_H0 ;  /* 0x20000041ff5f7230 */ /* 0x020fe20000004100 */
[----:B------:R-:W-:Y:S05]  /*3c10*/  BRA `(.L_x_8278) ;  /* 0x0000004000007947 */ /* 0x000fea0003800000 */
.L_x_8277:
[----:B-----5:R-:W-:Y:S02]  /*3c20*/  HADD2.F32 R95, -RZ, R61.H0_H0 ;  /* 0x2000003dff5f7230 */ /* 0x020fe40000004100 */
[----:B------:R-:W-:-:S03]  /*3c30*/  @P2 HADD2.F32 R68, -RZ, R65.H0_H0 ;  /* 0x20000041ff442230 */ /* 0x000fc60000004100 */
[----:B------:R-:W-:-:S04]  /*3c40*/  FMUL.FTZ R95, R95, c[0x0][0x1ec] ;  /* 0x00007b005f5f7a20 */ /* 0x000fc80000410000 */
[----:B------:R-:W-:Y:S02]  /*3c50*/  @P2 FADD.FTZ R95, R68, R95 ;  /* 0x0000005f445f2221 */ /* 0x000fe40000010000 */
.L_x_8278:
[----:B------:R-:W-:Y:S05]  /*3c60*/  BSYNC B1 ;  /* 0x0000000000017941 */ /* 0x000fea0003800000 */
.L_x_8276:
[----:B------:R-:W-:Y:S01]  /*3c70*/  BSSY B1, `(.L_x_8279) ;  /* 0x000000a000017945 */ /* 0x000fe20003800000 */
[----:B------:R-:W-:Y:S05]  /*3c80*/  @P3 BRA `(.L_x_8280) ;  /* 0x0000004000003947 */ /* 0x000fea0003800000 */
[----:B------:R-:W-:Y:S01]  /*3c90*/  MOV R96, RZ ;  /* 0x000000ff00607202 */ /* 0x000fe20000000f00 */
[----:B------:R-:W-:Y:S05]  /*3ca0*/  @!P2 BRA `(.L_x_8281) ;  /* 0x000000600000a947 */ /* 0x000fea0003800000 */
[----:B-----5:R-:W-:Y:S01]  /*3cb0*/  HADD2.F32 R96, -RZ, R65.H1_H1 ;  /* 0x30000041ff607230 */ /* 0x020fe20000004100 */
[----:B------:R-:W-:Y:S05]  /*3cc0*/  BRA `(.L_x_8281) ;  /* 0x0000004000007947 */ /* 0x000fea0003800000 */
.L_x_8280:
[----:B-----5:R-:W-:Y:S02]  /*3cd0*/  HADD2.F32 R96, -RZ, R61.H1_H1 ;  /* 0x3000003dff607230 */ /* 0x020fe40000004100 */
[----:B------:R-:W-:-:S03]  /*3ce0*/  @P2 HADD2.F32 R68, -RZ, R65.H1_H1 ;  /* 0x30000041ff442230 */ /* 0x000fc60000004100 */
[----:B------:R-:W-:-:S04]  /*3cf0*/  FMUL.FTZ R96, R96, c[0x0][0x1ec] ;  /* 0x00007b0060607a20 */ /* 0x000fc80000410000 */
[----:B------:R-:W-:Y:S02]  /*3d00*/  @P2 FADD.FTZ R96, R68, R96 ;  /* 0x0000006044602221 */ /* 0x000fe40000010000 */
.L_x_8281:
[----:B------:R-:W-:Y:S05]  /*3d10*/  BSYNC B1 ;  /* 0x0000000000017941 */ /* 0x000fea0003800000 */
.L_x_8279:
[----:B------:R-:W-:Y:S01]  /*3d20*/  BSSY B1, `(.L_x_8282) ;  /* 0x000000a000017945 */ /* 0x000fe20003800000 */
[----:B------:R-:W-:Y:S05]  /*3d30*/  @P3 BRA `(.L_x_8283) ;  /* 0x0000004000003947 */ /* 0x000fea0003800000 */
[----:B------:R-:W-:Y:S01]  /*3d40*/  HFMA2.MMA R97, -RZ, RZ, 0, 0 ;  /* 0x00000000ff617435 */ /* 0x000fe200000001ff */
[----:B------:R-:W-:Y:S05]  /*3d50*/  @!P2 BRA `(.L_x_8284) ;  /* 0x000000600000a947 */ /* 0x000fea0003800000 */
[----:B-----5:R-:W-:Y:S01]  /*3d60*/  HADD2.F32 R97, -RZ, R66.H0_H0 ;  /* 0x20000042ff617230 */ /* 0x020fe20000004100 */
[----:B------:R-:W-:Y:S05]  /*3d70*/  BRA `(.L_x_8284) ;  /* 0x0000004000007947 */ /* 0x000fea0003800000 */
.L_x_8283:
[----:B-----5:R-:W-:Y:S02]  /*3d80*/  HADD2.F32 R97, -RZ, R62.H0_H0 ;  /* 0x2000003eff617230 */ /* 0x020fe40000004100 */
[----:B------:R-:W-:-:S03]  /*3d90*/  @P2 HADD2.F32 R68, -RZ, R66.H0_H0 ;  /* 0x20000042ff442230 */ /* 0x000fc60000004100 */
[----:B------:R-:W-:-:S04]  /*3da0*/  FMUL.FTZ R97, R97, c[0x0][0x1ec] ;  /* 0x00007b0061617a20 */ /* 0x000fc80000410000 */
[----:B------:R-:W-:Y:S02]  /*3db0*/  @P2 FADD.FTZ R97, R68, R97 ;  /* 0x0000006144612221 */ /* 0x000fe40000010000 */
.L_x_8284:
[----:B------:R-:W-:Y:S05]  /*3dc0*/  BSYNC B1 ;  /* 0x0000000000017941 */ /* 0x000fea0003800000 */
.L_x_8282:
[----:B------:R-:W-:Y:S01]  /*3dd0*/  BSSY B1, `(.L_x_8285) ;  /* 0x000000a000017945 */ /* 0x000fe20003800000 */
[----:B------:R-:W-:Y:S05]  /*3de0*/  @P3 BRA `(.L_x_8286) ;  /* 0x0000004000003947 */ /* 0x000fea0003800000 */
[----:B------:R-:W-:Y:S01]  /*3df0*/  MOV R98, RZ ;  /* 0x000000ff00627202 */ /* 0x000fe20000000f00 */
[----:B------:R-:W-:Y:S05]  /*3e00*/  @!P2 BRA `(.L_x_8287) ;  /* 0x000000600000a947 */ /* 0x000fea0003800000 */
[----:B-----5:R-:W-:Y:S01]  /*3e10*/  HADD2.F32 R98, -RZ, R66.H1_H1 ;  /* 0x30000042ff627230 */ /* 0x020fe20000004100 */
[----:B------:R-:W-:Y:S05]  /*3e20*/  BRA `(.L_x_8287) ;  /* 0x0000004000007947 */ /* 0x000fea0003800000 */
.L_x_8286:
[----:B-----5:R-:W-:Y:S02]  /*3e30*/  HADD2.F32 R98, -RZ, R62.H1_H1 ;  /* 0x3000003eff627230 */ /* 0x020fe40000004100 */
[----:B------:R-:W-:-:S03]  /*3e40*/  @P2 HADD2.F32 R68, -RZ, R66.H1_H1 ;  /* 0x30000042ff442230 */ /* 0x000fc60000004100 */
[----:B------:R-:W-:-:S04]  /*3e50*/  FMUL.FTZ R98, R98, c[0x0][0x1ec] ;  /* 0x00007b0062627a20 */ /* 0x000fc80000410000 */
[----:B------:R-:W-:Y:S02]  /*3e60*/  @P2 FADD.FTZ R98, R68, R98 ;  /* 0x0000006244622221 */ /* 0x000fe40000010000 */
.L_x_8287:
[----:B------:R-:W-:Y:S05]  /*3e70*/  BSYNC B1 ;  /* 0x0000000000017941 */ /* 0x000fea0003800000 */
.L_x_8285:
[----:B------:R-:W-:Y:S01]  /*3e80*/  BSSY B1, `(.L_x_8288) ;  /* 0x000000a000017945 */ /* 0x000fe20003800000 */
[----:B------:R-:W-:Y:S05]  /*3e90*/  @P3 BRA `(.L_x_8289) ;  /* 0x0000004000003947 */ /* 0x000fea0003800000 */
[----:B------:R-:W-:Y:S01]  /*3ea0*/  HFMA2.MMA R99, -RZ, RZ, 0, 0 ;  /* 0x00000000ff637435 */ /* 0x000fe200000001ff */
[----:B------:R-:W-:Y:S05]  /*3eb0*/  @!P2 BRA `(.L_x_8290) ;  /* 0x000000600000a947 */ /* 0x000fea0003800000 */
[----:B-----5:R-:W-:Y:S01]  /*3ec0*/  HADD2.F32 R99, -RZ, R67.H0_H0 ;  /* 0x20000043ff637230 */ /* 0x020fe20000004100 */
[----:B------:R-:W-:Y:S05]  /*3ed0*/  BRA `(.L_x_8290) ;  /* 0x0000004000007947 */ /* 0x000fea0003800000 */
.L_x_8289:
[----:B-----5:R-:W-:Y:S02]  /*3ee0*/  HADD2.F32 R99, -RZ, R63.H0_H0 ;  /* 0x2000003fff637230 */ /* 0x020fe40000004100 */
[----:B------:R-:W-:-:S03]  /*3ef0*/  @P2 HADD2.F32 R68, -RZ, R67.H0_H0 ;  /* 0x20000043ff442230 */ /* 0x000fc60000004100 */
[----:B------:R-:W-:-:S04]  /*3f00*/  FMUL.FTZ R99, R99, c[0x0][0x1ec] ;  /* 0x00007b0063637a20 */ /* 0x000fc80000410000 */
[----:B------:R-:W-:Y:S02]  /*3f10*/  @P2 FADD.FTZ R99, R68, R99 ;  /* 0x0000006344632221 */ /* 0x000fe40000010000 */
.L_x_8290:
[----:B------:R-:W-:Y:S05]  /*3f20*/  BSYNC B1 ;  /* 0x0000000000017941 */ /* 0x000fea0003800000 */
.L_x_8288:
[----:B------:R-:W-:Y:S01]  /*3f30*/  BSSY B1, `(.L_x_8291) ;  /* 0x000000a000017945 */ /* 0x000fe20003800000 */
[----:B------:R-:W-:Y:S05]  /*3f40*/  @P3 BRA `(.L_x_8292) ;  /* 0x0000004000003947 */ /* 0x000fea0003800000 */
[----:B------:R-:W-:Y:S01]  /*3f50*/  MOV R100, RZ ;  /* 0x000000ff00647202 */ /* 0x000fe20000000f00 */
[----:B------:R-:W-:Y:S05]  /*3f60*/  @!P2 BRA `(.L_x_8293) ;  /* 0x000000600000a947 */ /* 0x000fea0003800000 */
[----:B-----5:R-:W-:Y:S01]  /*3f70*/  HADD2.F32 R100, -RZ, R67.H1_H1 ;  /* 0x30000043ff647230 */ /* 0x020fe20000004100 */
[----:B------:R-:W-:Y:S05]  /*3f80*/  BRA `(.L_x_8293) ;  /* 0x0000004000007947 */ /* 0x000fea0003800000 */
.L_x_8292:
[----:B-----5:R-:W-:Y:S02]  /*3f90*/  HADD2.F32 R100, -RZ, R63.H1_H1 ;  /* 0x3000003fff647230 */ /* 0x020fe40000004100 */
[----:B------:R-:W-:-:S03]  /*3fa0*/  @P2 HADD2.F32 R68, -RZ, R67.H1_H1 ;  /* 0x30000043ff442230 */ /* 0x000fc60000004100 */
[----:B------:R-:W-:-:S04]  /*3fb0*/  FMUL.FTZ R100, R100, c[0x0][0x1ec] ;  /* 0x00007b0064647a20 */ /* 0x000fc80000410000 */
[----:B------:R-:W-:Y:S02]  /*3fc0*/  @P2 FADD.FTZ R100, R68, R100 ;  /* 0x0000006444642221 */ /* 0x000fe40000010000 */
.L_x_8293:
[----:B------:R-:W-:Y:S05]  /*3fd0*/  BSYNC B1 ;  /* 0x0000000000017941 */ /* 0x000fea0003800000 */
.L_x_8291:
        /* <DEDUP_REMOVED lines=9> */
.L_x_8269:
[----:B------:R-:W-:Y:S05]  /*4070*/  BSYNC B0 ;  /* 0x0000000000007941 */ /* 0x000fea0003800000 */
.L_x_8268:
        /* <DEDUP_REMOVED lines=18> */
.L_x_8297:
[----:B0----5:R-:W-:Y:S02]  /*41a0*/  HADD2.F32 R101, -RZ, R60.H0_H0 ;  /* 0x2000003cff657230 */ /* 0x021fe40000004100 */
[----:B------:R-:W-:-:S03]  /*41b0*/  @P2 HADD2.F32 R68, -RZ, R64.H0_H0 ;  /* 0x20000040ff442230 */ /* 0x000fc60000004100 */
[----:B------:R-:W-:-:S04]  /*41c0*/  FMUL.FTZ R101, R101, c[0x0][0x1ec] ;  /* 0x00007b0065657a20 */ /* 0x000fc80000410000 */
[----:B------:R-:W-:Y:S02]  /*41d0*/  @P2 FADD.FTZ R101, R68, R101 ;  /* 0x0000006544652221 */ /* 0x000fe40000010000 */
.L_x_8298:
[----:B------:R-:W-:Y:S05]  /*41e0*/  BSYNC B1 ;  /* 0x0000000000017941 */ /* 0x000fea0003800000 */
.L_x_8296:
[----:B------:R-:W-:Y:S01]  /*41f0*/  BSSY B1, `(.L_x_8299) ;  /* 0x000000a000017945 */ /* 0x000fe20003800000 */
[----:B------:R-:W-:Y:S05]  /*4200*/  @P3 BRA `(.L_x_8300) ;  /* 0x0000004000003947 */ /* 0x000fea0003800000 */
[----:B------:R-:W-:Y:S01]  /*4210*/  MOV R102, RZ ;  /* 0x000000ff00667202 */ /* 0x000fe20000000f00 */
[----:B------:R-:W-:Y:S05]  /*4220*/  @!P2 BRA `(.L_x_8301) ;  /* 0x000000600000a947 */ /* 0x000fea0003800000 */
[----:B-----5:R-:W-:Y:S01]  /*4230*/  HADD2.F32 R102, -RZ, R64.H1_H1 ;  /* 0x30000040ff667230 */ /* 0x020fe20000004100 */
[----:B------:R-:W-:Y:S05]  /*4240*/  BRA `(.L_x_8301) ;  /* 0x0000004000007947 */ /* 0x000fea0003800000 */
.L_x_8300:
[----:B-----5:R-:W-:Y:S02]  /*4250*/  HADD2.F32 R102, -RZ, R60.H1_H1 ;  /* 0x3000003cff667230 */ /* 0x020fe40000004100 */
[----:B------:R-:W-:-:S03]  /*4260*/  @P2 HADD2.F32 R69, -RZ, R64.H1_H1 ;  /* 0x30000040ff452230 */ /* 0x000fc60000004100 */
[----:B------:R-:W-:-:S04]  /*4270*/  FMUL.FTZ R102, R102, c[0x0][0x1ec] ;  /* 0x00007b0066667a20 */ /* 0x000fc80000410000 */
[----:B------:R-:W-:Y:S02]  /*4280*/  @P2 FADD.FTZ R102, R69, R102 ;  /* 0x0000006645662221 */ /* 0x000fe40000010000 */
.L_x_8301:
[----:B------:R-:W-:Y:S05]  /*4290*/  BSYNC B1 ;  /* 0x0000000000017941 */ /* 0x000fea0003800000 */
.L_x_8299:
[----:B------:R-:W-:Y:S01]  /*42a0*/  BSSY B1, `(.L_x_8302) ;  /* 0x000000a000017945 */ /* 0x000fe20003800000 */
[----:B------:R-:W-:Y:S05]  /*42b0*/  @P3 BRA `(.L_x_8303) ;  /* 0x0000004000003947 */ /* 0x000fea0003800000 */
[----:B------:R-:W-:Y:S01]  /*42c0*/  HFMA2.MMA R103, -RZ, RZ, 0, 0 ;  /* 0x00000000ff677435 */ /* 0x000fe200000001ff */
[----:B------:R-:W-:Y:S05]  /*42d0*/  @!P2 BRA `(.L_x_8304) ;  /* 0x000000600000a947 */ /* 0x000fea0003800000 */
[----:B-----5:R-:W-:Y:S01]  /*42e0*/  HADD2.F32 R103, -RZ, R65.H0_H0 ;  /* 0x20000041ff677230 */ /* 0x020fe20000004100 */
[----:B------:R-:W-:Y:S05]  /*42f0*/  BRA `(.L_x_8304) ;  /* 0x0000004000007947 */ /* 0x000fea0003800000 */
.L_x_8303:
[----:B-----5:R-:W-:Y:S02]  /*4300*/  HADD2.F32 R103, -RZ, R61.H0_H0 ;  /* 0x2000003dff677230 */ /* 0x020fe40000004100 */
[----:B------:R-:W-:-:S03]  /*4310*/  @P2 HADD2.F32 R68, -RZ, R65.H0_H0 ;  /* 0x20000041ff442230 */ /* 0x000fc60000004100 */
[----:B------:R-:W-:-:S04]  /*4320*/  FMUL.FTZ R103, R103, c[0x0][0x1ec] ;  /* 0x00007b0067677a20 */ /* 0x000fc80000410000 */
[----:B------:R-:W-:Y:S02]  /*4330*/  @P2 FADD.FTZ R103, R68, R103 ;  /* 0x0000006744672221 */ /* 0x000fe40000010000 */
.L_x_8304:
[----:B------:R-:W-:Y:S05]  /*4340*/  BSYNC B1 ;  /* 0x0000000000017941 */ /* 0x000fea0003800000 */
.L_x_8302:
[----:B------:R-:W-:Y:S01]  /*4350*/  BSSY B1, `(.L_x_8305) ;  /* 0x000000a000017945 */ /* 0x000fe20003800000 */
[----:B------:R-:W-:Y:S05]  /*4360*/  @P3 BRA `(.L_x_8306) ;  /* 0x0000004000003947 */ /* 0x000fea0003800000 */
[----:B------:R-:W-:Y:S01]  /*4370*/  MOV R104, RZ ;  /* 0x000000ff00687202 */ /* 0x000fe20000000f00 */
[----:B------:R-:W-:Y:S05]  /*4380*/  @!P2 BRA `(.L_x_8307) ;  /* 0x000000600000a947 */ /* 0x000fea0003800000 */
[----:B-----5:R-:W-:Y:S01]  /*4390*/  HADD2.F32 R104, -RZ, R65.H1_H1 ;  /* 0x30000041ff687230 */ /* 0x020fe20000004100 */
[----:B------:R-:W-:Y:S05]  /*43a0*/  BRA `(.L_x_8307) ;  /* 0x0000004000007947 */ /* 0x000fea0003800000 */
.L_x_8306:
[----:B-----5:R-:W-:Y:S02]  /*43b0*/  HADD2.F32 R104, -RZ, R61.H1_H1 ;  /* 0x3000003dff687230 */ /* 0x020fe40000004100 */
[----:B------:R-:W-:-:S03]  /*43c0*/  @P2 HADD2.F32 R68, -RZ, R65.H1_H1 ;  /* 0x30000041ff442230 */ /* 0x000fc60000004100 */
[----:B------:R-:W-:-:S04]  /*43d0*/  FMUL.FTZ R104, R104, c[0x0][0x1ec] ;  /* 0x00007b0068687a20 */ /* 0x000fc80000410000 */
[----:B------:R-:W-:Y:S02]  /*43e0*/  @P2 FADD.FTZ R104, R68, R104 ;  /* 0x0000006844682221 */ /* 0x000fe40000010000 */
.L_x_8307:
[----:B------:R-:W-:Y:S05]  /*43f0*/  BSYNC B1 ;  /* 0x0000000000017941 */ /* 0x000fea0003800000 */
.L_x_8305:
[----:B------:R-:W-:Y:S01]  /*4400*/  BSSY B1, `(.L_x_8308) ;  /* 0x000000a000017945 */ /* 0x000fe20003800000 */
[----:B------:R-:W-:Y:S05]  /*4410*/  @P3 BRA `(.L_x_8309) ;  /* 0x0000004000003947 */ /* 0x000fea0003800000 */
[----:B------:R-:W-:Y:S01]  /*4420*/  HFMA2.MMA R105, -RZ, RZ, 0, 0 ;  /* 0x00000000ff697435 */ /* 0x000fe200000001ff */
[----:B------:R-:W-:Y:S05]  /*4430*/  @!P2 BRA `(.L_x_8310) ;  /* 0x000000600000a947 */ /* 0x000fea0003800000 */
[----:B-----5:R-:W-:Y:S01]  /*4440*/  HADD2.F32 R105, -RZ, R66.H0_H0 ;  /* 0x20000042ff697230 */ /* 0x020fe20000004100 */
[----:B------:R-:W-:Y:S05]  /*4450*/  BRA `(.L_x_8310) ;  /* 0x0000004000007947 */ /* 0x000fea0003800000 */
.L_x_8309:
[----:B-----5:R-:W-:Y:S02]  /*4460*/  HADD2.F32 R105, -RZ, R62.H0_H0 ;  /* 0x2000003eff697230 */ /* 0x020fe40000004100 */
[----:B------:R-:W-:-:S03]  /*4470*/  @P2 HADD2.F32 R68, -RZ, R66.H0_H0 ;  /* 0x20000042ff442230 */ /* 0x000fc60000004100 */
[----:B------:R-:W-:-:S04]  /*4480*/  FMUL.FTZ R105, R105, c[0x0][0x1ec] ;  /* 0x00007b0069697a20 */ /* 0x000fc80000410000 */
[----:B------:R-:W-:Y:S02]  /*4490*/  @P2 FADD.FTZ R105, R68, R105 ;  /* 0x0000006944692221 */ /* 0x000fe40000010000 */
.L_x_8310:
[----:B------:R-:W-:Y:S05]  /*44a0*/  BSYNC B1 ;  /* 0x0000000000017941 */ /* 0x000fea0003800000 */
.L_x_8308:
[----:B------:R-:W-:Y:S01]  /*44b0*/  BSSY B1, `(.L_x_8311) ;  /* 0x000000a000017945 */ /* 0x000fe20003800000 */
[----:B------:R-:W-:Y:S05]  /*44c0*/  @P3 BRA `(.L_x_8312) ;  /* 0x0000004000003947 */ /* 0x000fea0003800000 */
[----:B------:R-:W-:Y:S01]  /*44d0*/  MOV R106, RZ ;  /* 0x000000ff006a7202 */ /* 0x000fe20000000f00 */
[----:B------:R-:W-:Y:S05]  /*44e0*/  @!P2 BRA `(.L_x_8313) ;  /* 0x000000600000a947 */ /* 0x000fea0003800000 */
[----:B-----5:R-:W-:Y:S01]  /*44f0*/  HADD2.F32 R106, -RZ, R66.H1_H1 ;  /* 0x30000042ff6a7230 */ /* 0x020fe20000004100 */
[----:B------:R-:W-:Y:S05]  /*4500*/  BRA `(.L_x_8313) ;  /* 0x0000004000007947 */ /* 0x000fea0003800000 */
.L_x_8312:
[----:B-----5:R-:W-:Y:S02]  /*4510*/  HADD2.F32 R106, -RZ, R62.H1_H1 ;  /* 0x3000003eff6a7230 */ /* 0x020fe40000004100 */
[----:B------:R-:W-:-:S03]  /*4520*/  @P2 HADD2.F32 R68, -RZ, R66.H1_H1 ;  /* 0x30000042ff442230 */ /* 0x000fc60000004100 */
[----:B------:R-:W-:-:S04]  /*4530*/  FMUL.FTZ R106, R106, c[0x0][0x1ec] ;  /* 0x00007b006a6a7a20 */ /* 0x000fc80000410000 */
[----:B------:R-:W-:Y:S02]  /*4540*/  @P2 FADD.FTZ R106, R68, R106 ;  /* 0x0000006a446a2221 */ /* 0x000fe40000010000 */
.L_x_8313:
[----:B------:R-:W-:Y:S05]  /*4550*/  BSYNC B1 ;  /* 0x0000000000017941 */ /* 0x000fea0003800000 */
.L_x_8311:
[----:B------:R-:W-:Y:S01]  /*4560*/  BSSY B1, `(.L_x_8314) ;  /* 0x000000a000017945 */ /* 0x000fe20003800000 */
[----:B------:R-:W-:Y:S05]  /*4570*/  @P3 BRA `(.L_x_8315) ;  /* 0x0000004000003947 */ /* 0x000fea0003800000 */
[----:B------:R-:W-:Y:S01]  /*4580*/  HFMA2.MMA R107, -RZ, RZ, 0, 0 ;  /* 0x00000000ff6b7435 */ /* 0x000fe200000001ff */
[----:B------:R-:W-:Y:S05]  /*4590*/  @!P2 BRA `(.L_x_8316) ;  /* 0x000000600000a947 */ /* 0x000fea0003800000 */
[----:B-----5:R-:W-:Y:S01]  /*45a0*/  HADD2.F32 R107, -RZ, R67.H0_H0 ;  /* 0x20000043ff6b7230 */ /* 0x020fe20000004100 */
[----:B------:R-:W-:Y:S05]  /*45b0*/  BRA `(.L_x_8316) ;  /* 0x0000004000007947 */ /* 0x000fea0003800000 */
.L_x_8315:
[----:B-----5:R-:W-:Y:S02]  /*45c0*/  HADD2.F32 R107, -RZ, R63.H0_H0 ;  /* 0x2000003fff6b7230 */ /* 0x020fe40000004100 */
[----:B------:R-:W-:-:S03]  /*45d0*/  @P2 HADD2.F32 R68, -RZ, R67.H0_H0 ;  /* 0x20000043ff442230 */ /* 0x000fc60000004100 */
[----:B------:R-:W-:-:S04]  /*45e0*/  FMUL.FTZ R107, R107, c[0x0][0x1ec] ;  /* 0x00007b006b6b7a20 */ /* 0x000fc80000410000 */
[----:B------:R-:W-:Y:S02]  /*45f0*/  @P2 FADD.FTZ R107, R68, R107 ;  /* 0x0000006b446b2221 */ /* 0x000fe40000010000 */
.L_x_8316:
[----:B------:R-:W-:Y:S05]  /*4600*/  BSYNC B1 ;  /* 0x0000000000017941 */ /* 0x000fea0003800000 */
.L_x_8314:
[----:B------:R-:W-:Y:S01]  /*4610*/  BSSY B1, `(.L_x_8317) ;  /* 0x000000a000017945 */ /* 0x000fe20003800000 */
[----:B------:R-:W-:Y:S05]  /*4620*/  @P3 BRA `(.L_x_8318) ;  /* 0x0000004000003947 */ /* 0x000fea0003800000 */
[----:B------:R-:W-:Y:S01]  /*4630*/  MOV R108, RZ ;  /* 0x000000ff006c7202 */ /* 0x000fe20000000f00 */
[----:B------:R-:W-:Y:S05]  /*4640*/  @!P2 BRA `(.L_x_8319) ;  /* 0x000000600000a947 */ /* 0x000fea0003800000 */
[----:B-----5:R-:W-:Y:S01]  /*4650*/  HADD2.F32 R108, -RZ, R67.H1_H1 ;  /* 0x30000043ff6c7230 */ /* 0x020fe20000004100 */
[----:B------:R-:W-:Y:S05]  /*4660*/  BRA `(.L_x_8319) ;  /* 0x0000004000007947 */ /* 0x000fea0003800000 */
.L_x_8318:
[----:B-----5:R-:W-:Y:S02]  /*4670*/  HADD2.F32 R108, -RZ, R63.H1_H1 ;  /* 0x3000003fff6c7230 */ /* 0x020fe40000004100 */
[----:B------:R-:W-:-:S03]  /*4680*/  @P2 HADD2.F32 R68, -RZ, R67.H1_H1 ;  /* 0x30000043ff442230 */ /* 0x000fc60000004100 */
[----:B------:R-:W-:-:S04]  /*4690*/  FMUL.FTZ R108, R108, c[0x0][0x1ec] ;  /* 0x00007b006c6c7a20 */ /* 0x000fc80000410000 */
[----:B------:R-:W-:Y:S02]  /*46a0*/  @P2 FADD.FTZ R108, R68, R108 ;  /* 0x0000006c446c2221 */ /* 0x000fe40000010000 */
.L_x_8319:
[----:B------:R-:W-:Y:S05]  /*46b0*/  BSYNC B1 ;  /* 0x0000000000017941 */ /* 0x000fea0003800000 */
.L_x_8317:
        /* <DEDUP_REMOVED lines=9> */
.L_x_8295:
[----:B------:R-:W-:Y:S05]  /*4750*/  BSYNC B0 ;  /* 0x0000000000007941 */ /* 0x000fea0003800000 */
.L_x_8294:
        /* <DEDUP_REMOVED lines=18> */
.L_x_8323:
[----:B0----5:R-:W-:Y:S02]  /*4880*/  HADD2.F32 R109, -RZ, R60.H0_H0 ;  /* 0x2000003cff6d7230 */ /* 0x021fe40000004100 */
[----:B------:R-:W-:-:S03]  /*4890*/  @P2 HADD2.F32 R68, -RZ, R64.H0_H0 ;  /* 0x20000040ff442230 */ /* 0x000fc60000004100 */
[----:B------:R-:W-:-:S04]  /*48a0*/  FMUL.FTZ R109, R109, c[0x0][0x1ec] ;  /* 0x00007b006d6d7a20 */ /* 0x000fc80000410000 */
[----:B------:R-:W-:Y:S02]  /*48b0*/  @P2 FADD.FTZ R109, R68, R109 ;  /* 0x0000006d446d2221 */ /* 0x000fe40000010000 */
.L_x_8324:
[----:B------:R-:W-:Y:S05]  /*48c0*/  BSYNC B1 ;  /* 0x0000000000017941 */ /* 0x000fea0003800000 */
.L_x_8322:
[----:B------:R-:W-:Y:S01]  /*48d0*/  BSSY B1, `(.L_x_8325) ;  /* 0x000000a000017945 */ /* 0x000fe20003800000 */
[----:B------:R-:W-:Y:S05]  /*48e0*/  @P3 BRA `(.L_x_8326) ;  /* 0x0000004000003947 */ /* 0x000fea0003800000 */
[----:B------:R-:W-:Y:S01]  /*48f0*/  MOV R110, RZ ;  /* 0x000000ff006e7202 */ /* 0x000fe20000000f00 */
[----:B------:R-:W-:Y:S05]  /*4900*/  @!P2 BRA `(.L_x_8327) ;  /* 0x000000600000a947 */ /* 0x000fea0003800000 */
[----:B-----5:R-:W-:Y:S01]  /*4910*/  HADD2.F32 R110, -RZ, R64.H1_H1 ;  /* 0x30000040ff6e7230 */ /* 0x020fe20000004100 */
[----:B------:R-:W-:Y:S05]  /*4920*/  BRA `(.L_x_8327) ;  /* 0x0000004000007947 */ /* 0x000fea0003800000 */
.L_x_8326:
[----:B-----5:R-:W-:Y:S02]  /*4930*/  HADD2.F32 R110, -RZ, R60.H1_H1 ;  /* 0x3000003cff6e7230 */ /* 0x020fe40000004100 */
[----:B------:R-:W-:-:S03]  /*4940*/  @P2 HADD2.F32 R69, -RZ, R64.H1_H1 ;  /* 0x30000040ff452230 */ /* 0x000fc60000004100 */
[----:B------:R-:W-:-:S04]  /*4950*/  FMUL.FTZ R110, R110, c[0x0][0x1ec] ;  /* 0x00007b006e6e7a20 */ /* 0x000fc80000410000 */
[----:B------:R-:W-:Y:S02]  /*4960*/  @P2 FADD.FTZ R110, R69, R110 ;  /* 0x0000006e456e2221 */ /* 0x000fe40000010000 */
.L_x_8327:
[----:B------:R-:W-:Y:S05]  /*4970*/  BSYNC B1 ;  /* 0x0000000000017941 */ /* 0x000fea0003800000 */
.L_x_8325:
[----:B------:R-:W-:Y:S01]  /*4980*/  BSSY B1, `(.L_x_8328) ;  /* 0x000000a000017945 */ /* 0x000fe20003800000 */
[----:B------:R-:W-:Y:S05]  /*4990*/  @P3 BRA `(.L_x_8329) ;  /* 0x0000004000003947 */ /* 0x000fea0003800000 */
[----:B------:R-:W-:Y:S01]  /*49a0*/  HFMA2.MMA R111, -RZ, RZ, 0, 0 ;  /* 0x00000000ff6f7435 */ /* 0x000fe200000001ff */
[----:B------:R-:W-:Y:S05]  /*49b0*/  @!P2 BRA `(.L_x_8330) ;  /* 0x000000600000a947 */ /* 0x000fea0003800000 */
[----:B-----5:R-:W-:Y:S01]  /*49c0*/  HADD2.F32 R111, -RZ, R65.H0_H0 ;  /* 0x20000041ff6f7230 */ /* 0x020fe20000004100 */
[----:B------:R-:W-:Y:S05]  /*49d0*/  BRA `(.L_x_8330) ;  /* 0x0000004000007947 */ /* 0x000fea0003800000 */
.L_x_8329:
[----:B-----5:R-:W-:Y:S02]  /*49e0*/  HADD2.F32 R111, -RZ, R61.H0_H0 ;  /* 0x2000003dff6f7230 */ /* 0x020fe40000004100 */
[----:B------:R-:W-:-:S03]  /*49f0*/  @P2 HADD2.F32 R68, -RZ, R65.H0_H0 ;  /* 0x20000041ff442230 */ /* 0x000fc60000004100 */
[----:B------:R-:W-:-:S04]  /*4a00*/  FMUL.FTZ R111, R111, c[0x0][0x1ec] ;  /* 0x00007b006f6f7a20 */ /* 0x000fc80000410000 */
[----:B------:R-:W-:Y:S02]  /*4a10*/  @P2 FADD.FTZ R111, R68, R111 ;  /* 0x0000006f446f2221 */ /* 0x000fe40000010000 */
.L_x_8330:
[----:B------:R-:W-:Y:S05]  /*4a20*/  BSYNC B1 ;  /* 0x0000000000017941 */ /* 0x000fea0003800000 */
.L_x_8328:
[----:B------:R-:W-:Y:S01]  /*4a30*/  BSSY B1, `(.L_x_8331) ;  /* 0x000000a000017945 */ /* 0x000fe20003800000 */
[----:B------:R-:W-:Y:S05]  /*4a40*/  @P3 BRA `(.L_x_8332) ;  /* 0x0000004000003947 */ /* 0x000fea0003800000 */
[----:B------:R-:W-:Y:S01]  /*4a50*/  MOV R112, RZ ;  /* 0x000000ff00707202 */ /* 0x000fe20000000f00 */
[----:B------:R-:W-:Y:S05]  /*4a60*/  @!P2 BRA `(.L_x_8333) ;  /* 0x000000600000a947 */ /* 0x000fea0003800000 */
[----:B-----5:R-:W-:Y:S01]  /*4a70*/  HADD2.F32 R112, -RZ, R65.H1_H1 ;  /* 0x30000041ff707230 */ /* 0x020fe20000004100 */
[----:B------:R-:W-:Y:S05]  /*4a80*/  BRA `(.L_x_8333) ;  /* 0x0000004000007947 */ /* 0x000fea0003800000 */
.L_x_8332:
[----:B-----5:R-:W-:Y:S02]  /*4a90*/  HADD2.F32 R112, -RZ, R61.H1_H1 ;  /* 0x3000003dff707230 */ /* 0x020fe40000004100 */
[----:B------:R-:W-:-:S03]  /*4aa0*/  @P2 HADD2.F32 R68, -RZ, R65.H1_H1 ;  /* 0x30000041ff442230 */ /* 0x000fc60000004100 */
[----:B------:R-:W-:-:S04]  /*4ab0*/  FMUL.FTZ R112, R112, c[0x0][0x1ec] ;  /* 0x00007b0070707a20 */ /* 0x000fc80000410000 */
[----:B------:R-:W-:Y:S02]  /*4ac0*/  @P2 FADD.FTZ R112, R68, R112 ;  /* 0x0000007044702221 */ /* 0x000fe40000010000 */
.L_x_8333:
[----:B------:R-:W-:Y:S05]  /*4ad0*/  BSYNC B1 ;  /* 0x0000000000017941 */ /* 0x000fea0003800000 */
.L_x_8331:
[----:B------:R-:W-:Y:S01]  /*4ae0*/  BSSY B1, `(.L_x_8334) ;  /* 0x000000a000017945 */ /* 0x000fe20003800000 */
[----:B------:R-:W-:Y:S05]  /*4af0*/  @P3 BRA `(.L_x_8335) ;  /* 0x0000004000003947 */ /* 0x000fea0003800000 */
[----:B------:R-:W-:Y:S01]  /*4b00*/  HFMA2.MMA R113, -RZ, RZ, 0, 0 ;  /* 0x00000000ff717435 */ /* 0x000fe200000001ff */
[----:B------:R-:W-:Y:S05]  /*4b10*/  @!P2 BRA `(.L_x_8336) ;  /* 0x000000600000a947 */ /* 0x000fea0003800000 */
[----:B-----5:R-:W-:Y:S01]  /*4b20*/  HADD2.F32 R113, -RZ, R66.H0_H0 ;  /* 0x20000042ff717230 */ /* 0x020fe20000004100 */
[----:B------:R-:W-:Y:S05]  /*4b30*/  BRA `(.L_x_8336) ;  /* 0x0000004000007947 */ /* 0x000fea0003800000 */
.L_x_8335:
[----:B-----5:R-:W-:Y:S02]  /*4b40*/  HADD2.F32 R113, -RZ, R62.H0_H0 ;  /* 0x2000003eff717230 */ /* 0x020fe40000004100 */
[----:B------:R-:W-:-:S03]  /*4b50*/  @P2 HADD2.F32 R68, -RZ, R66.H0_H0 ;  /* 0x20000042ff442230 */ /* 0x000fc60000004100 */
[----:B------:R-:W-:-:S04]  /*4b60*/  FMUL.FTZ R113, R113, c[0x0][0x1ec] ;  /* 0x00007b0071717a20 */ /* 0x000fc80000410000 */
[----:B------:R-:W-:Y:S02]  /*4b70*/  @P2 FADD.FTZ R113, R68, R113 ;  /* 0x0000007144712221 */ /* 0x000fe40000010000 */
.L_x_8336:
[----:B------:R-:W-:Y:S05]  /*4b80*/  BSYNC B1 ;  /* 0x0000000000017941 */ /* 0x000fea0003800000 */
.L_x_8334:
[----:B------:R-:W-:Y:S01]  /*4b90*/  BSSY B1, `(.L_x_8337) ;  /* 0x000000a000017945 */ /* 0x000fe20003800000 */
[----:B------:R-:W-:Y:S05]  /*4ba0*/  @P3 BRA `(.L_x_8338) ;  /* 0x0000004000003947 */ /* 0x000fea0003800000 */
[----:B------:R-:W-:Y:S01]  /*4bb0*/  MOV R114, RZ ;  /* 0x000000ff00727202 */ /* 0x000fe20000000f00 */
[----:B------:R-:W-:Y:S05]  /*4bc0*/  @!P2 BRA `(.L_x_8339) ;  /* 0x000000600000a947 */ /* 0x000fea0003800000 */
[----:B-----5:R-:W-:Y:S01]  /*4bd0*/  HADD2.F32 R114, -RZ, R66.H1_H1 ;  /* 0x30000042ff727230 */ /* 0x020fe20000004100 */
[----:B------:R-:W-:Y:S05]  /*4be0*/  BRA `(.L_x_8339) ;  /* 0x0000004000007947 */ /* 0x000fea0003800000 */
.L_x_8338:
[----:B-----5:R-:W-:Y:S02]  /*4bf0*/  HADD2.F32 R114, -RZ, R62.H1_H1 ;  /* 0x3000003eff727230 */ /* 0x020fe40000004100 */
[----:B------:R-:W-:-:S03]  /*4c00*/  @P2 HADD2.F32 R68, -RZ, R66.H1_H1 ;  /* 0x30000042ff442230 */ /* 0x000fc60000004100 */
[----:B------:R-:W-:-:S04]  /*4c10*/  FMUL.FTZ R114, R114, c[0x0][0x1ec] ;  /* 0x00007b0072727a20 */ /* 0x000fc80000410000 */
[----:B------:R-:W-:Y:S02]  /*4c20*/  @P2 FADD.FTZ R114, R68, R114 ;  /* 0x0000007244722221 */ /* 0x000fe40000010000 */
.L_x_8339:
[----:B------:R-:W-:Y:S05]  /*4c30*/  BSYNC B1 ;  /* 0x0000000000017941 */ /* 0x000fea0003800000 */
.L_x_8337:
[----:B------:R-:W-:Y:S01]  /*4c40*/  BSSY B1, `(.L_x_8340) ;  /* 0x000000a000017945 */ /* 0x000fe20003800000 */
[----:B------:R-:W-:Y:S05]  /*4c50*/  @P3 BRA `(.L_x_8341) ;  /* 0x0000004000003947 */ /* 0x000fea0003800000 */
[----:B------:R-:W-:Y:S01]  /*4c60*/  HFMA2.MMA R115, -RZ, RZ, 0, 0 ;  /* 0x00000000ff737435 */ /* 0x000fe200000001ff */
[----:B------:R-:W-:Y:S05]  /*4c70*/  @!P2 BRA `(.L_x_8342) ;  /* 0x000000600000a947 */ /* 0x000fea0003800000 */
[----:B-----5:R-:W-:Y:S01]  /*4c80*/  HADD2.F32 R115, -RZ, R67.H0_H0 ;  /* 0x20000043ff737230 */ /* 0x020fe20000004100 */
[----:B------:R-:W-:Y:S05]  /*4c90*/  BRA `(.L_x_8342) ;  /* 0x0000004000007947 */ /* 0x000fea0003800000 */
.L_x_8341:
[----:B-----5:R-:W-:Y:S02]  /*4ca0*/  HADD2.F32 R115, -RZ, R63.H0_H0 ;  /* 0x2000003fff737230 */ /* 0x020fe40000004100 */
[----:B------:R-:W-:-:S03]  /*4cb0*/  @P2 HADD2.F32 R68, -RZ, R67.H0_H0 ;  /* 0x20000043ff442230 */ /* 0x000fc60000004100 */
[----:B------:R-:W-:-:S04]  /*4cc0*/  FMUL.FTZ R115, R115, c[0x0][0x1ec] ;  /* 0x00007b0073737a20 */ /* 0x000fc80000410000 */
[----:B------:R-:W-:Y:S02]  /*4cd0*/  @P2 FADD.FTZ R115, R68, R115 ;  /* 0x0000007344732221 */ /* 0x000fe40000010000 */
.L_x_8342:
[----:B------:R-:W-:Y:S05]  /*4ce0*/  BSYNC B1 ;  /* 0x0000000000017941 */ /* 0x000fea0003800000 */
.L_x_8340:
[----:B------:R-:W-:Y:S01]  /*4cf0*/  BSSY B1, `(.L_x_8343) ;  /* 0x000000a000017945 */ /* 0x000fe20003800000 */
[----:B------:R-:W-:Y:S05]  /*4d00*/  @P3 BRA `(.L_x_8344) ;  /* 0x0000004000003947 */ /* 0x000fea0003800000 */
[----:B------:R-:W-:Y:S01]  /*4d10*/  MOV R116, RZ ;  /* 0x000000ff00747202 */ /* 0x000fe20000000f00 */
[----:B------:R-:W-:Y:S05]  /*4d20*/  @!P2 BRA `(.L_x_8345) ;  /* 0x000000600000a947 */ /* 0x000fea0003800000 */
[----:B-----5:R-:W-:Y:S01]  /*4d30*/  HADD2.F32 R116, -RZ, R67.H1_H1 ;  /* 0x30000043ff747230 */ /* 0x020fe20000004100 */
[----:B------:R-:W-:Y:S05]  /*4d40*/  BRA `(.L_x_8345) ;  /* 0x0000004000007947 */ /* 0x000fea0003800000 */
.L_x_8344:
[----:B-----5:R-:W-:Y:S02]  /*4d50*/  HADD2.F32 R116, -RZ, R63.H1_H1 ;  /* 0x3000003fff747230 */ /* 0x020fe40000004100 */
[----:B------:R-:W-:-:S03]  /*4d60*/  @P2 HADD2.F32 R68, -RZ, R67.H1_H1 ;  /* 0x30000043ff442230 */ /* 0x000fc60000004100 */
[----:B------:R-:W-:-:S04]  /*4d70*/  FMUL.FTZ R116, R116, c[0x0][0x1ec] ;  /* 0x00007b0074747a20 */ /* 0x000fc80000410000 */
[----:B------:R-:W-:Y:S02]  /*4d80*/  @P2 FADD.FTZ R116, R68, R116 ;  /* 0x0000007444742221 */ /* 0x000fe40000010000 */
.L_x_8345:
[----:B------:R-:W-:Y:S05]  /*4d90*/  BSYNC B1 ;  /* 0x0000000000017941 */ /* 0x000fea0003800000 */
.L_x_8343:
        /* <DEDUP_REMOVED lines=9> */
.L_x_8321:
[----:B------:R-:W-:Y:S05]  /*4e30*/  BSYNC B0 ;  /* 0x0000000000007941 */ /* 0x000fea0003800000 */
.L_x_8320:
        /* <DEDUP_REMOVED lines=18> */
.L_x_8349:
[----:B0----5:R-:W-:Y:S02]  /*4f60*/  HADD2.F32 R117, -RZ, R60.H0_H0 ;  /* 0x2000003cff757230 */ /* 0x021fe40000004100 */
[----:B------:R-:W-:-:S03]  /*4f70*/  @P2 HADD2.F32 R68, -RZ, R64.H0_H0 ;  /* 0x20000040ff442230 */ /* 0x000fc60000004100 */
[----:B------:R-:W-:-:S04]  /*4f80*/  FMUL.FTZ R117, R117, c[0x0][0x1ec] ;  /* 0x00007b0075757a20 */ /* 0x000fc80000410000 */
[----:B------:R-:W-:Y:S02]  /*4f90*/  @P2 FADD.FTZ R117, R68, R117 ;  /* 0x0000007544752221 */ /* 0x000fe40000010000 */
.L_x_8350:
[----:B------:R-:W-:Y:S05]  /*4fa0*/  BSYNC B1 ;  /* 0x0000000000017941 */ /* 0x000fea0003800000 */
.L_x_8348:
[----:B------:R-:W-:Y:S01]  /*4fb0*/  BSSY B1, `(.L_x_8351) ;  /* 0x000000a000017945 */ /* 0x000fe20003800000 */
[----:B------:R-:W-:Y:S05]  /*4fc0*/  @P3 BRA `(.L_x_8352) ;  /* 0x0000004000003947 */ /* 0x000fea0003800000 */
[----:B------:R-:W-:Y:S01]  /*4fd0*/  MOV R118, RZ ;  /* 0x000000ff00767202 */ /* 0x000fe20000000f00 */
[----:B------:R-:W-:Y:S05]  /*4fe0*/  @!P2 BRA `(.L_x_8353) ;  /* 0x000000600000a947 */ /* 0x000fea0003800000 */
[----:B-----5:R-:W-:Y:S01]  /*4ff0*/  HADD2.F32 R118, -RZ, R64.H1_H1 ;  /* 0x30000040ff767230 */ /* 0x020fe20000004100 */
[----:B------:R-:W-:Y:S05]  /*5000*/  BRA `(.L_x_8353) ;  /* 0x0000004000007947 */ /* 0x000fea0003800000 */
.L_x_8352:
[----:B-----5:R-:W-:Y:S02]  /*5010*/  HADD2.F32 R118, -RZ, R60.H1_H1 ;  /* 0x3000003cff767230 */ /* 0x020fe40000004100 */
[----:B------:R-:W-:-:S03]  /*5020*/  @P2 HADD2.F32 R69, -RZ, R64.H1_H1 ;  /* 0x30000040ff452230 */ /* 0x000fc60000004100 */
[----:B------:R-:W-:-:S04]  /*5030*/  FMUL.FTZ R118, R118, c[0x0][0x1ec] ;  /* 0x00007b0076767a20 */ /* 0x000fc80000410000 */
[----:B------:R-:W-:Y:S02]  /*5040*/  @P2 FADD.FTZ R118, R69, R118 ;  /* 0x0000007645762221 */ /* 0x000fe40000010000 */
.L_x_8353:
[----:B------:R-:W-:Y:S05]  /*5050*/  BSYNC B1 ;  /* 0x0000000000017941 */ /* 0x000fea0003800000 */
.L_x_8351:
[----:B------:R-:W-:Y:S01]  /*5060*/  BSSY B1, `(.L_x_8354) ;  /* 0x000000a000017945 */ /* 0x000fe20003800000 */
[----:B------:R-:W-:Y:S05]  /*5070*/  @P3 BRA `(.L_x_8355) ;  /* 0x0000004000003947 */ /* 0x000fea0003800000 */
[----:B------:R-:W-:Y:S01]  /*5080*/  HFMA2.MMA R119, -RZ, RZ, 0, 0 ;  /* 0x00000000ff777435 */ /* 0x000fe200000001ff */
[----:B------:R-:W-:Y:S05]  /*5090*/  @!P2 BRA `(.L_x_8356) ;  /* 0x000000600000a947 */ /* 0x000fea0003800000 */
[----:B-----5:R-:W-:Y:S01]  /*50a0*/  HADD2.F32 R119, -RZ, R65.H0_H0 ;  /* 0x20000041ff777230 */ /* 0x020fe20000004100 */
[----:B------:R-:W-:Y:S05]  /*50b0*/  BRA `(.L_x_8356) ;  /* 0x0000004000007947 */ /* 0x000fea0003800000 */
.L_x_8355:
[----:B-----5:R-:W-:Y:S02]  /*50c0*/  HADD2.F32 R119, -RZ, R61.H0_H0 ;  /* 0x2000003dff777230 */ /* 0x020fe40000004100 */
[----:B------:R-:W-:-:S03]  /*50d0*/  @P2 HADD2.F32 R68, -RZ, R65.H0_H0 ;  /* 0x20000041ff442230 */ /* 0x000fc60000004100 */
[----:B------:R-:W-:-:S04]  /*50e0*/  FMUL.FTZ R119, R119, c[0x0][0x1ec] ;  /* 0x00007b0077777a20 */ /* 0x000fc80000410000 */
[----:B------:R-:W-:Y:S02]  /*50f0*/  @P2 FADD.FTZ R119, R68, R119 ;  /* 0x0000007744772221 */ /* 0x000fe40000010000 */
.L_x_8356:
[----:B------:R-:W-:Y:S05]  /*5100*/  BSYNC B1 ;  /* 0x0000000000017941 */ /* 0x000fea0003800000 */
.L_x_8354:
[----:B------:R-:W-:Y:S01]  /*5110*/  BSSY B1, `(.L_x_8357) ;  /* 0x000000a000017945 */ /* 0x000fe20003800000 */
[----:B------:R-:W-:Y:S05]  /*5120*/  @P3 BRA `(.L_x_8358) ;  /* 0x0000004000003947 */ /* 0x000fea0003800000 */
[----:B------:R-:W-:Y:S01]  /*5130*/  MOV R120, RZ ;  /* 0x000000ff00787202 */ /* 0x000fe20000000f00 */
[----:B------:R-:W-:Y:S05]  /*5140*/  @!P2 BRA `(.L_x_8359) ;  /* 0x000000600000a947 */ /* 0x000fea0003800000 */
[----:B-----5:R-:W-:Y:S01]  /*5150*/  HADD2.F32 R120, -RZ, R65.H1_H1 ;  /* 0x30000041ff787230 */ /* 0x020fe20000004100 */
[----:B------:R-:W-:Y:S05]  /*5160*/  BRA `(.L_x_8359) ;  /* 0x0000004000007947 */ /* 0x000fea0003800000 */
.L_x_8358:
[----:B-----5:R-:W-:Y:S02]  /*5170*/  HADD2.F32 R120, -RZ, R61.H1_H1 ;  /* 0x3000003dff787230 */ /* 0x020fe40000004100 */
[----:B------:R-:W-:-:S03]  /*5180*/  @P2 HADD2.F32 R68, -RZ, R65.H1_H1 ;  /* 0x30000041ff442230 */ /* 0x000fc60000004100 */
[----:B------:R-:W-:-:S04]  /*5190*/  FMUL.FTZ R120, R120, c[0x0][0x1ec] ;  /* 0x00007b0078787a20 */ /* 0x000fc80000410000 */
[----:B------:R-:W-:Y:S02]  /*51a0*/  @P2 FADD.FTZ R120, R68, R120 ;  /* 0x0000007844782221 */ /* 0x000fe40000010000 */
.L_x_8359:
[----:B------:R-:W-:Y:S05]  /*51b0*/  BSYNC B1 ;  /* 0x0000000000017941 */ /* 0x000fea0003800000 */
.L_x_8357:
[----:B------:R-:W-:Y:S01]  /*51c0*/  BSSY B1, `(.L_x_8360) ;  /* 0x000000a000017945 */ /* 0x000fe20003800000 */
[----:B------:R-:W-:Y:S05]  /*51d0*/  @P3 BRA `(.L_x_8361) ;  /* 0x0000004000003947 */ /* 0x000fea0003800000 */
[----:B------:R-:W-:Y:S01]  /*51e0*/  HFMA2.MMA R121, -RZ, RZ, 0, 0 ;  /* 0x00000000ff797435 */ /* 0x000fe200000001ff */
[----:B------:R-:W-:Y:S05]  /*51f0*/  @!P2 BRA `(.L_x_8362) ;  /* 0x000000600000a947 */ /* 0x000fea0003800000 */
[----:B-----5:R-:W-:Y:S01]  /*5200*/  HADD2.F32 R121, -RZ, R66.H0_H0 ;  /* 0x20000042ff797230 */ /* 0x020fe20000004100 */
[----:B------:R-:W-:Y:S05]  /*5210*/  BRA `(.L_x_8362) ;  /* 0x0000004000007947 */ /* 0x000fea0003800000 */
.L_x_8361:
[----:B-----5:R-:W-:Y:S02]  /*5220*/  HADD2.F32 R121, -RZ, R62.H0_H0 ;  /* 0x2000003eff797230 */ /* 0x020fe40000004100 */
[----:B------:R-:W-:-:S03]  /*5230*/  @P2 HADD2.F32 R68, -RZ, R66.H0_H0 ;  /* 0x20000042ff442230 */ /* 0x000fc60000004100 */
[----:B------:R-:W-:-:S04]  /*5240*/  FMUL.FTZ R121, R121, c[0x0][0x1ec] ;  /* 0x00007b0079797a20 */ /* 0x000fc80000410000 */
[----:B------:R-:W-:Y:S02]  /*5250*/  @P2 FADD.FTZ R121, R68, R121 ;  /* 0x0000007944792221 */ /* 0x000fe40000010000 */
.L_x_8362:
[----:B------:R-:W-:Y:S05]  /*5260*/  BSYNC B1 ;  /* 0x0000000000017941 */ /* 0x000fea0003800000 */
.L_x_8360:
[----:B------:R-:W-:Y:S01]  /*5270*/  BSSY B1, `(.L_x_8363) ;  /* 0x000000a000017945 */ /* 0x000fe20003800000 */
[----:B------:R-:W-:Y:S05]  /*5280*/  @P3 BRA `(.L_x_8364) ;  /* 0x0000004000003947 */ /* 0x000fea0003800000 */
[----:B------:R-:W-:Y:S01]  /*5290*/  MOV R122, RZ ;  /* 0x000000ff007a7202 */ /* 0x000fe20000000f00 */
[----:B------:R-:W-:Y:S05]  /*52a0*/  @!P2 BRA `(.L_x_8365) ;  /* 0x000000600000a947 */ /* 0x000fea0003800000 */
[----:B-----5:R-:W-:Y:S01]  /*52b0*/  HADD2.F32 R122, -RZ, R66.H1_H1 ;  /* 0x30000042ff7a7230 */ /* 0x020fe20000004100 */
[----:B------:R-:W-:Y:S05]  /*52c0*/  BRA `(.L_x_8365) ;  /* 0x0000004000007947 */ /* 0x000fea0003800000 */
.L_x_8364:
[----:B-----5:R-:W-:Y:S02]  /*52d0*/  HADD2.F32 R122, -RZ, R62.H1_H1 ;  /* 0x3000003eff7a7230 */ /* 0x020fe40000004100 */
[----:B------:R-:W-:-:S03]  /*52e0*/  @P2 HADD2.F32 R68, -RZ, R66.H1_H1 ;  /* 0x30000042ff442230 */ /* 0x000fc60000004100 */
[----:B------:R-:W-:-:S04]  /*52f0*/  FMUL.FTZ R122, R122, c[0x0][0x1ec] ;  /* 0x00007b007a7a7a20 */ /* 0x000fc80000410000 */
[----:B------:R-:W-:Y:S02]  /*5300*/  @P2 FADD.FTZ R122, R68, R122 ;  /* 0x0000007a447a2221 */ /* 0x000fe40000010000 */
.L_x_8365:
[----:B------:R-:W-:Y:S05]  /*5310*/  BSYNC B1 ;  /* 0x0000000000017941 */ /* 0x000fea0003800000 */
.L_x_8363:
[----:B------:R-:W-:Y:S01]  /*5320*/  BSSY B1, `(.L_x_8366) ;  /* 0x000000a000017945 */ /* 0x000fe20003800000 */
[----:B------:R-:W-:Y:S05]  /*5330*/  @P3 BRA `(.L_x_8367) ;  /* 0x0000004000003947 */ /* 0x000fea0003800000 */
[----:B------:R-:W-:Y:S01]  /*5340*/  HFMA2.MMA R123, -RZ, RZ, 0, 0 ;  /* 0x00000000ff7b7435 */ /* 0x000fe200000001ff */
[----:B------:R-:W-:Y:S05]  /*5350*/  @!P2 BRA `(.L_x_8368) ;  /* 0x000000600000a947 */ /* 0x000fea0003800000 */
[----:B-----5:R-:W-:Y:S01]  /*5360*/  HADD2.F32 R123, -RZ, R67.H0_H0 ;  /* 0x20000043ff7b7230 */ /* 0x020fe20000004100 */
[----:B------:R-:W-:Y:S05]  /*5370*/  BRA `(.L_x_8368) ;  /* 0x0000004000007947 */ /* 0x000fea0003800000 */
.L_x_8367:
[----:B-----5:R-:W-:Y:S02]  /*5380*/  HADD2.F32 R123, -RZ, R63.H0_H0 ;  /* 0x2000003fff7b7230 */ /* 0x020fe40000004100 */
[----:B------:R-:W-:-:S03]  /*5390*/  @P2 HADD2.F32 R68, -RZ, R67.H0_H0 ;  /* 0x20000043ff442230 */ /* 0x000fc60000004100 */
[----:B------:R-:W-:-:S04]  /*53a0*/  FMUL.FTZ R123, R123, c[0x0][0x1ec] ;  /* 0x00007b007b7b7a20 */ /* 0x000fc80000410000 */
[----:B------:R-:W-:Y:S02]  /*53b0*/  @P2 FADD.FTZ R123, R68, R123 ;  /* 0x0000007b447b2221 */ /* 0x000fe40000010000 */
.L_x_8368:
[----:B------:R-:W-:Y:S05]  /*53c0*/  BSYNC B1 ;  /* 0x0000000000017941 */ /* 0x000fea0003800000 */
.L_x_8366:
[----:B------:R-:W-:Y:S01]  /*53d0*/  BSSY B1, `(.L_x_8369) ;  /* 0x000000a000017945 */ /* 0x000fe20003800000 */
[----:B------:R-:W-:Y:S05]  /*53e0*/  @P3 BRA `(.L_x_8370) ;  /* 0x0000004000003947 */ /* 0x000fea0003800000 */
[----:B------:R-:W-:Y:S01]  /*53f0*/  MOV R124, RZ ;  /* 0x000000ff007c7202 */ /* 0x000fe20000000f00 */
[----:B------:R-:W-:Y:S05]  /*5400*/  @!P2 BRA `(.L_x_8371) ;  /* 0x000000600000a947 */ /* 0x000fea0003800000 */
[----:B-----5:R-:W-:Y:S01]  /*5410*/  HADD2.F32 R124, -RZ, R67.H1_H1 ;  /* 0x30000043ff7c7230 */ /* 0x020fe20000004100 */
[----:B------:R-:W-:Y:S05]  /*5420*/  BRA `(.L_x_8371) ;  /* 0x0000004000007947 */ /* 0x000fea0003800000 */
.L_x_8370:
[----:B-----5:R-:W-:Y:S02]  /*5430*/  HADD2.F32 R124, -RZ, R63.H1_H1 ;  /* 0x3000003fff7c7230 */ /* 0x020fe40000004100 */
[----:B------:R-:W-:-:S03]  /*5440*/  @P2 HADD2.F32 R68, -RZ, R67.H1_H1 ;  /* 0x30000043ff442230 */ /* 0x000fc60000004100 */
[----:B------:R-:W-:-:S04]  /*5450*/  FMUL.FTZ R124, R124, c[0x0][0x1ec] ;  /* 0x00007b007c7c7a20 */ /* 0x000fc80000410000 */
[----:B------:R-:W-:Y:S02]  /*5460*/  @P2 FADD.FTZ R124, R68, R124 ;  /* 0x0000007c447c2221 */ /* 0x000fe40000010000 */
.L_x_8371:
[----:B------:R-:W-:Y:S05]  /*5470*/  BSYNC B1 ;  /* 0x0000000000017941 */ /* 0x000fea0003800000 */
.L_x_8369:
        /* <DEDUP_REMOVED lines=9> */
.L_x_8347:
[----:B------:R-:W-:Y:S05]  /*5510*/  BSYNC B0 ;  /* 0x0000000000007941 */ /* 0x000fea0003800000 */
.L_x_8346:
        /* <DEDUP_REMOVED lines=18> */
.L_x_8375:
[----:B0----5:R-:W-:Y:S02]  /*5640*/  HADD2.F32 R125, -RZ, R60.H0_H0 ;  /* 0x2000003cff7d7230 */ /* 0x021fe40000004100 */
[----:B------:R-:W-:-:S03]  /*5650*/  @P1 HADD2.F32 R68, -RZ, R64.H0_H0 ;  /* 0x20000040ff441230 */ /* 0x000fc60000004100 */
[----:B------:R-:W-:-:S04]  /*5660*/  FMUL.FTZ R125, R125, c[0x0][0x1ec] ;  /* 0x00007b007d7d7a20 */ /* 0x000fc80000410000 */
[----:B------:R-:W-:Y:S02]  /*5670*/  @P1 FADD.FTZ R125, R68, R125 ;  /* 0x0000007d447d1221 */ /* 0x000fe40000010000 */
.L_x_8376:
[----:B------:R-:W-:Y:S05]  /*5680*/  BSYNC B1 ;  /* 0x0000000000017941 */ /* 0x000fea0003800000 */
.L_x_8374:
[----:B------:R-:W-:Y:S01]  /*5690*/  BSSY B1, `(.L_x_8377) ;  /* 0x000000a000017945 */ /* 0x000fe20003800000 */
[----:B------:R-:W-:Y:S05]  /*56a0*/  @P2 BRA `(.L_x_8378) ;  /* 0x0000004000002947 */ /* 0x000fea0003800000 */
[----:B------:R-:W-:Y:S01]  /*56b0*/  MOV R126, RZ ;  /* 0x000000ff007e7202 */ /* 0x000fe20000000f00 */
[----:B------:R-:W-:Y:S05]  /*56c0*/  @!P1 BRA `(.L_x_8379) ;  /* 0x0000006000009947 */ /* 0x000fea0003800000 */
[----:B-----5:R-:W-:Y:S01]  /*56d0*/  HADD2.F32 R126, -RZ, R64.H1_H1 ;  /* 0x30000040ff7e7230 */ /* 0x020fe20000004100 */
[----:B------:R-:W-:Y:S05]  /*56e0*/  BRA `(.L_x_8379) ;  /* 0x0000004000007947 */ /* 0x000fea0003800000 */
.L_x_8378:
[----:B-----5:R-:W-:Y:S02]  /*56f0*/  HADD2.F32 R126, -RZ, R60.H1_H1 ;  /* 0x3000003cff7e7230 */ /* 0x020fe40000004100 */
[----:B------:R-:W-:-:S03]  /*5700*/  @P1 HADD2.F32 R69, -RZ, R64.H1_H1 ;  /* 0x30000040ff451230 */ /* 0x000fc60000004100 */
[----:B------:R-:W-:-:S04]  /*5710*/  FMUL.FTZ R126, R126, c[0x0][0x1ec] ;  /* 0x00007b007e7e7a20 */ /* 0x000fc80000410000 */
[----:B------:R-:W-:Y:S02]  /*5720*/  @P1 FADD.FTZ R126, R69, R126 ;  /* 0x0000007e457e1221 */ /* 0x000fe40000010000 */
.L_x_8379:
[----:B------:R-:W-:Y:S05]  /*5730*/  BSYNC B1 ;  /* 0x0000000000017941 */ /* 0x000fea0003800000 */
.L_x_8377:
[----:B------:R-:W-:Y:S01]  /*5740*/  BSSY B1, `(.L_x_8380) ;  /* 0x000000a000017945 */ /* 0x000fe20003800000 */
[----:B------:R-:W-:Y:S05]  /*5750*/  @P2 BRA `(.L_x_8381) ;  /* 0x0000004000002947 */ /* 0x000fea0003800000 */
[----:B------:R-:W-:Y:S01]  /*5760*/  HFMA2.MMA R127, -RZ, RZ, 0, 0 ;  /* 0x00000000ff7f7435 */ /* 0x000fe200000001ff */
[----:B------:R-:W-:Y:S05]  /*5770*/  @!P1 BRA `(.L_x_8382) ;  /* 0x0000006000009947 */ /* 0x000fea0003800000 */
[----:B-----5:R-:W-:Y:S01]  /*5780*/  HADD2.F32 R127, -RZ, R65.H0_H0 ;  /* 0x20000041ff7f7230 */ /* 0x020fe20000004100 */
[----:B------:R-:W-:Y:S05]  /*5790*/  BRA `(.L_x_8382) ;  /* 0x0000004000007947 */ /* 0x000fea0003800000 */
.L_x_8381:
[----:B-----5:R-:W-:Y:S02]  /*57a0*/  HADD2.F32 R127, -RZ, R61.H0_H0 ;  /* 0x2000003dff7f7230 */ /* 0x020fe40000004100 */
[----:B------:R-:W-:-:S03]  /*57b0*/  @P1 HADD2.F32 R68, -RZ, R65.H0_H0 ;  /* 0x20000041ff441230 */ /* 0x000fc60000004100 */
[----:B------:R-:W-:-:S04]  /*57c0*/  FMUL.FTZ R127, R127, c[0x0][0x1ec] ;  /* 0x00007b007f7f7a20 */ /* 0x000fc80000410000 */
[----:B------:R-:W-:Y:S02]  /*57d0*/  @P1 FADD.FTZ R127, R68, R127 ;  /* 0x0000007f447f1221 */ /* 0x000fe40000010000 */
.L_x_8382:
[----:B------:R-:W-:Y:S05]  /*57e0*/  BSYNC B1 ;  /* 0x0000000000017941 */ /* 0x000fea0003800000 */
.L_x_8380:
[----:B------:R-:W-:Y:S01]  /*57f0*/  BSSY B1, `(.L_x_8383) ;  /* 0x000000a000017945 */ /* 0x000fe20003800000 */
[----:B------:R-:W-:Y:S05]  /*5800*/  @P2 BRA `(.L_x_8384) ;  /* 0x0000004000002947 */ /* 0x000fea0003800000 */
[----:B------:R-:W-:Y:S01]  /*5810*/  MOV R128, RZ ;  /* 0x000000ff00807202 */ /* 0x000fe20000000f00 */
[----:B------:R-:W-:Y:S05]  /*5820*/  @!P1 BRA `(.L_x_8385) ;  /* 0x0000006000009947 */ /* 0x000fea0003800000 */
[----:B-----5:R-:W-:Y:S01]  /*5830*/  HADD2.F32 R128, -RZ, R65.H1_H1 ;  /* 0x30000041ff807230 */ /* 0x020fe20000004100 */
[----:B------:R-:W-:Y:S05]  /*5840*/  BRA `(.L_x_8385) ;  /* 0x0000004000007947 */ /* 0x000fea0003800000 */
.L_x_8384:
[----:B-----5:R-:W-:Y:S02]  /*5850*/  HADD2.F32 R128, -RZ, R61.H1_H1 ;  /* 0x3000003dff807230 */ /* 0x020fe40000004100 */
[----:B------:R-:W-:-:S03]  /*5860*/  @P1 HADD2.F32 R69, -RZ, R65.H1_H1 ;  /* 0x30000041ff451230 */ /* 0x000fc60000004100 */
[----:B------:R-:W-:-:S04]  /*5870*/  FMUL.FTZ R128, R128, c[0x0][0x1ec] ;  /* 0x00007b0080807a20 */ /* 0x000fc80000410000 */
[----:B------:R-:W-:Y:S02]  /*5880*/  @P1 FADD.FTZ R128, R69, R128 ;  /* 0x0000008045801221 */ /* 0x000fe40000010000 */
.L_x_8385:
[----:B------:R-:W-:Y:S05]  /*5890*/  BSYNC B1 ;  /* 0x0000000000017941 */ /* 0x000fea0003800000 */
.L_x_8383:
[----:B------:R-:W-:Y:S01]  /*58a0*/  BSSY B1, `(.L_x_8386) ;  /* 0x000000a000017945 */ /* 0x000fe20003800000 */
[----:B------:R-:W-:Y:S05]  /*58b0*/  @P2 BRA `(.L_x_8387) ;  /* 0x0000004000002947 */ /* 0x000fea0003800000 */
[----:B------:R-:W-:Y:S01]  /*58c0*/  HFMA2.MMA R129, -RZ, RZ, 0, 0 ;  /* 0x00000000ff817435 */ /* 0x000fe200000001ff */
[----:B------:R-:W-:Y:S05]  /*58d0*/  @!P1 BRA `(.L_x_8388) ;  /* 0x0000006000009947 */ /* 0x000fea0003800000 */
[----:B-----5:R-:W-:Y:S01]  /*58e0*/  HADD2.F32 R129, -RZ, R66.H0_H0 ;  /* 0x20000042ff817230 */ /* 0x020fe20000004100 */
[----:B------:R-:W-:Y:S05]  /*58f0*/  BRA `(.L_x_8388) ;  /* 0x0000004000007947 */ /* 0x000fea0003800000 */
.L_x_8387:
[----:B-----5:R-:W-:Y:S02]  /*5900*/  HADD2.F32 R129, -RZ, R62.H0_H0 ;  /* 0x2000003eff817230 */ /* 0x020fe40000004100 */
[----:B------:R-:W-:-:S03]  /*5910*/  @P1 HADD2.F32 R68, -RZ, R66.H0_H0 ;  /* 0x20000042ff441230 */ /* 0x000fc60000004100 */
[----:B------:R-:W-:-:S04]  /*5920*/  FMUL.FTZ R129, R129, c[0x0][0x1ec] ;  /* 0x00007b0081817a20 */ /* 0x000fc80000410000 */
[----:B------:R-:W-:Y:S02]  /*5930*/  @P1 FADD.FTZ R129, R68, R129 ;  /* 0x0000008144811221 */ /* 0x000fe40000010000 */
.L_x_8388:
[----:B------:R-:W-:Y:S05]  /*5940*/  BSYNC B1 ;  /* 0x0000000000017941 */ /* 0x000fea0003800000 */
.L_x_8386:
[----:B------:R-:W-:Y:S01]  /*5950*/  BSSY B1, `(.L_x_8389) ;  /* 0x000000a000017945 */ /* 0x000fe20003800000 */
[----:B------:R-:W-:Y:S05]  /*5960*/  @P2 BRA `(.L_x_8390) ;  /* 0x0000004000002947 */ /* 0x000fea0003800000 */
[----:B------:R-:W-:Y:S01]  /*5970*/  MOV R130, RZ ;  /* 0x000000ff00827202 */ /* 0x000fe20000000f00 */
[----:B------:R-:W-:Y:S05]  /*5980*/  @!P1 BRA `(.L_x_8391) ;  /* 0x0000006000009947 */ /* 0x000fea0003800000 */
[----:B-----5:R-:W-:Y:S01]  /*5990*/  HADD2.F32 R130, -RZ, R66.H1_H1 ;  /* 0x30000042ff827230 */ /* 0x020fe20000004100 */
[----:B------:R-:W-:Y:S05]  /*59a0*/  BRA `(.L_x_8391) ;  /* 0x0000004000007947 */ /* 0x000fea0003800000 */
.L_x_8390:
[----:B-----5:R-:W-:Y:S02]  /*59b0*/  HADD2.F32 R130, -RZ, R62.H1_H1 ;  /* 0x3000003eff827230 */ /* 0x020fe40000004100 */
[----:B------:R-:W-:-:S03]  /*59c0*/  @P1 HADD2.F32 R68, -RZ, R66.H1_H1 ;  /* 0x30000042ff441230 */ /* 0x000fc60000004100 */
[----:B------:R-:W-:-:S04]  /*59d0*/  FMUL.FTZ R130, R130, c[0x0][0x1ec] ;  /* 0x00007b0082827a20 */ /* 0x000fc80000410000 */
[----:B------:R-:W-:Y:S02]  /*59e0*/  @P1 FADD.FTZ R130, R68, R130 ;  /* 0x0000008244821221 */ /* 0x000fe40000010000 */
.L_x_8391:
[----:B------:R-:W-:Y:S05]  /*59f0*/  BSYNC B1 ;  /* 0x0000000000017941 */ /* 0x000fea0003800000 */
.L_x_8389:
[----:B------:R-:W-:Y:S01]  /*5a00*/  BSSY B1, `(.L_x_8392) ;  /* 0x000000a000017945 */ /* 0x000fe20003800000 */
[----:B------:R-:W-:Y:S05]  /*5a10*/  @P2 BRA `(.L_x_8393) ;  /* 0x0000004000002947 */ /* 0x000fea0003800000 */
[----:B------:R-:W-:Y:S01]  /*5a20*/  HFMA2.MMA R131, -RZ, RZ, 0, 0 ;  /* 0x00000000ff837435 */ /* 0x000fe200000001ff */
[----:B------:R-:W-:Y:S05]  /*5a30*/  @!P1 BRA `(.L_x_8394) ;  /* 0x0000006000009947 */ /* 0x000fea0003800000 */
[----:B-----5:R-:W-:Y:S01]  /*5a40*/  HADD2.F32 R131, -RZ, R67.H0_H0 ;  /* 0x20000043ff837230 */ /* 0x020fe20000004100 */
[----:B------:R-:W-:Y:S05]  /*5a50*/  BRA `(.L_x_8394) ;  /* 0x0000004000007947 */ /* 0x000fea0003800000 */
.L_x_8393:
[----:B-----5:R-:W-:Y:S02]  /*5a60*/  HADD2.F32 R131, -RZ, R63.H0_H0 ;  /* 0x2000003fff837230 */ /* 0x020fe40000004100 */
[----:B------:R-:W-:-:S03]  /*5a70*/  @P1 HADD2.F32 R68, -RZ, R67.H0_H0 ;  /* 0x20000043ff441230 */ /* 0x000fc60000004100 */
[----:B------:R-:W-:-:S04]  /*5a80*/  FMUL.FTZ R131, R131, c[0x0][0x1ec] ;  /* 0x00007b0083837a20 */ /* 0x000fc80000410000 */
[----:B------:R-:W-:Y:S02]  /*5a90*/  @P1 FADD.FTZ R131, R68, R131 ;  /* 0x0000008344831221 */ /* 0x000fe40000010000 */
.L_x_8394:
[----:B------:R-:W-:Y:S05]  /*5aa0*/  BSYNC B1 ;  /* 0x0000000000017941 */ /* 0x000fea0003800000 */
.L_x_8392:
[----:B------:R-:W-:Y:S01]  /*5ab0*/  BSSY B1, `(.L_x_8395) ;  /* 0x000000a000017945 */ /* 0x000fe20003800000 */
[----:B------:R-:W-:Y:S05]  /*5ac0*/  @P2 BRA `(.L_x_8396) ;  /* 0x0000004000002947 */ /* 0x000fea0003800000 */
[----:B------:R-:W-:Y:S01]  /*5ad0*/  MOV R134, RZ ;  /* 0x000000ff00867202 */ /* 0x000fe20000000f00 */
[----:B------:R-:W-:Y:S05]  /*5ae0*/  @!P1 BRA `(.L_x_8397) ;  /* 0x0000006000009947 */ /* 0x000fea0003800000 */
[----:B-----5:R-:W-:Y:S01]  /*5af0*/  HADD2.F32 R134, -RZ, R67.H1_H1 ;  /* 0x30000043ff867230 */ /* 0x020fe20000004100 */
[----:B------:R-:W-:Y:S05]  /*5b00*/  BRA `(.L_x_8397) ;  /* 0x0000004000007947 */ /* 0x000fea0003800000 */
.L_x_8396:
[----:B-----5:R-:W-:Y:S02]  /*5b10*/  HADD2.F32 R134, -RZ, R63.H1_H1 ;  /* 0x3000003fff867230 */ /* 0x020fe40000004100 */
[----:B------:R-:W-:-:S03]  /*5b20*/  @P1 HADD2.F32 R68, -RZ, R67.H1_H1 ;  /* 0x30000043ff441230 */ /* 0x000fc60000004100 */
[----:B------:R-:W-:-:S04]  /*5b30*/  FMUL.FTZ R134, R134, c[0x0][0x1ec] ;  /* 0x00007b0086867a20 */ /* 0x000fc80000410000 */
[----:B------:R-:W-:Y:S02]  /*5b40*/  @P1 FADD.FTZ R134, R68, R134 ;  /* 0x0000008644861221 */ /* 0x000fe40000010000 */
.L_x_8397:
[----:B------:R-:W-:Y:S05]  /*5b50*/  BSYNC B1 ;  /* 0x0000000000017941 */ /* 0x000fea0003800000 */
.L_x_8395:
[----:B------:R-:W-:Y:S01]  /*5b60*/  HFMA2.MMA R132, -RZ, RZ, 0, 9.5367431640625e-07 ;  /* 0x00000010ff847435 */ /* 0x000fe200000001ff */
[----:B------:R-:W-:Y:S02]  /*5b70*/  F2FP.PACK_AB R71, R134, R131 ;  /* 0x000000838647723e */ /* 0x000fe400000000ff */
[----:B------:R-:W-:Y:S02]  /*5b80*/  F2FP.PACK_AB R70, R130, R129 ;  /* 0x000000818246723e */ /* 0x000fe400000000ff */
[----:B------:R-:W-:Y:S02]  /*5b90*/  F2FP.PACK_AB R69, R128, R127 ;  /* 0x0000007f8045723e */ /* 0x000fe400000000ff */
[----:B------:R-:W-:-:S03]  /*5ba0*/  F2FP.PACK_AB R68, R126, R125 ;  /* 0x0000007d7e44723e */ /* 0x000fc600000000ff */
[----:B------:R-:W-:-:S05]  /*5bb0*/  IMAD.WIDE.U32 R132, R162, R132, c[0x0][0x188] ;  /* 0x00006200a2847625 */ /* 0x000fca00078e0084 */
[----:B------:R0:W-:Y:S02]  /*5bc0*/  STG.E.128 [R132.64], R68 ;  /* 0x0000004484007986 */ /* 0x0001e4000c101d04 */
.L_x_8373:
[----:B------:R-:W-:Y:S05]  /*5bd0*/  BSYNC B0 ;  /* 0x0000000000007941 */ /* 0x000fea0003800000 */
.L_x_8372:
        /* <DEDUP_REMOVED lines=105> */
.L_x_8422:
        /* <DEDUP_REMOVED lines=187> */
.L_x_8423:
        /* <DEDUP_REMOVED lines=80> */
.L_x_8403:
[----:B------:R-:W-:Y:S05]  /*7320*/  BSYNC B1 ;  /* 0x0000000000017941 */ /* 0x000fea0003800000 */
.L_x_8402:
        /* <DEDUP_REMOVED lines=36> */
.L_x_8405:
[----:B------:R-:W-:Y:S05]  /*7570*/  BSYNC B1 ;  /* 0x0000000000017941 */ /* 0x000fea0003800000 */
.L_x_8404:
        /* <DEDUP_REMOVED lines=36> */
.L_x_8407:
[----:B------:R-:W-:Y:S05]  /*77c0*/  BSYNC B1 ;  /* 0x0000000000017941 */ /* 0x000fea0003800000 */
.L_x_8406:
        /* <DEDUP_REMOVED lines=36> */
.L_x_8409:
[----:B------:R-:W-:Y:S05]  /*7a10*/  BSYNC B1 ;  /* 0x0000000000017941 */ /* 0x000fea0003800000 */
.L_x_8408:
        /* <DEDUP_REMOVED lines=36> */
.L_x_8411:
[----:B------:R-:W-:Y:S05]  /*7c60*/  BSYNC B1 ;  /* 0x0000000000017941 */ /* 0x000fea0003800000 */
.L_x_8410:
        /* <DEDUP_REMOVED lines=36> */
.L_x_8413:
[----:B------:R-:W-:Y:S05]  /*7eb0*/  BSYNC B1 ;  /* 0x0000000000017941 */ /* 0x000fea0003800000 */
.L_x_8412:
        /* <DEDUP_REMOVED lines=36> */
.L_x_8415:
[----:B------:R-:W-:Y:S05]  /*8100*/  BSYNC B1 ;  /* 0x0000000000017941 */ /* 0x000fea0003800000 */
.L_x_8414:
        /* <DEDUP_REMOVED lines=36> */
.L_x_8417:
[----:B------:R-:W-:Y:S05]  /*8350*/  BSYNC B1 ;  /* 0x0000000000017941 */ /* 0x000fea0003800000 */
.L_x_8416:
        /* <DEDUP_REMOVED lines=36> */
.L_x_8419:
[----:B------:R-:W-:Y:S05]  /*85a0*/  BSYNC B1 ;  /* 0x0000000000017941 */ /* 0x000fea0003800000 */
.L_x_8418:
        /* <DEDUP_REMOVED lines=34> */
.L_x_8401:
[----:B------:R-:W-:Y:S05]  /*87d0*/  BSYNC B0 ;  /* 0x0000000000007941 */ /* 0x000fea0003800000 */
.L_x_8400:
[----:B0-----:R-:W-:-:S04]  /*87e0*/  MOV R69, c[0x0][0x160] ;  /* 0x0000580000457a02 */ /* 0x001fc80000000f00 */
[----:B------:R-:W-:-:S04]  /*87f0*/  LEA R40, R69, R40, 0x2 ;  /* 0x0000002845287211 */ /* 0x000fc800078e10ff */
[----:B------:R-:W-:-:S13]  /*8800*/  ISETP.GE.AND P1, PT, R40, c[0x0][0x164], PT ;  /* 0x0000590028007a0c */ /* 0x000fda0003f26270 */
[----:B------:R-:W-:Y:S01]  /*8810*/  @P1 CALL.REL.NOINC `(.L_x_8420) ;  /* 0x0000001000001944 */ /* 0x000fe20003c00000 */
[----:B------:R-:W-:Y:S05]  /*8820*/  BRA `(.L_x_8421) ;  /* 0xffff8df000007947 */ /* 0x000fea000383ffff */
.L_x_8420:
[----:B------:R-:W-:Y:S05]  /*8830*/  EXIT ;  /* 0x000000000000794d */ /* 0x000fea0003800000 */
.L_x_8398:
[----:B------:R-:W-:Y:S01]  /*8840*/  HFMA2.MMA R70, -RZ, RZ, 0, 5.9604644775390625e-08 ;  /* 0x00000001ff467435 */ /* 0x000fe200000001ff */
[----:B------:R-:W-:Y:S02]  /*8850*/  MOV R132, 0x1f ;  /* 0x0000001f00847802 */ /* 0x000fe40000000f00 */
[----:B------:R-:W-:Y:S02]  /*8860*/  MOV R69, 0xffffffff ;  /* 0xffffffff00457802 */ /* 0x000fe40000000f00 */
[----:B------:R-:W-:Y:S02]  /*8870*/  MOV R68, 0x8890 ;  /* 0x0000889000447802 */ /* 0x000fe40000000f00 */
[----:B-----5:R-:W-:Y:S05]  /*8880*/  CALL.REL.NOINC `($__internal_18_$__cuda_sm70_shflsync_bfly_p) ;  /* 0x00000df000007944 */ /* 0x020fea0003c00000 */
[----:B-1----:R-:W-:Y:S05]  /*8890*/  BRA `(.L_x_8422) ;  /* 0xffffd9d000007947 */ /* 0x002fea000383ffff */
.L_x_8399:
[----:B------:R-:W-:Y:S01]  /*88a0*/  HFMA2.MMA R70, -RZ, RZ, 0, 1.1920928955078125e-07 ;  /* 0x00000002ff467435 */ /* 0x000fe200000001ff */
[----:B------:R-:W-:Y:S02]  /*88b0*/  MOV R132, 0x1f ;  /* 0x0000001f00847802 */ /* 0x000fe40000000f00 */
[----:B------:R-:W-:Y:S02]  /*88c0*/  MOV R69, 0xffffffff ;  /* 0xffffffff00457802 */ /* 0x000fe40000000f00 */
[----:B------:R-:W-:-:S02]  /*88d0*/  MOV R68, 0x88f0 ;  /* 0x000088f000447802 */ /* 0x000fc40000000f00 */
[----:B-----5:R-:W-:Y:S05]  /*88e0*/  CALL.REL.NOINC `($__internal_18_$__cuda_sm70_shflsync_bfly_p) ;  /* 0x00000d9000007944 */ /* 0x020fea0003c00000 */
[----:B-1----:R-:W-:Y:S01]  /*88f0*/  FADD.FTZ R71, R71, R70 ;  /* 0x0000004647477221 */ /* 0x002fe20000010000 */
[----:B------:R-:W-:Y:S01]  /*8900*/  HFMA2.MMA R70, -RZ, RZ, 0, 2.384185791015625e-07 ;  /* 0x00000004ff467435 */ /* 0x000fe200000001ff */
[----:B------:R-:W-:-:S02]  /*8910*/  MOV R132, 0x1f ;  /* 0x0000001f00847802 */ /* 0x000fc40000000f00 */
[----:B------:R-:W-:Y:S02]  /*8920*/  MOV R69, 0xffffffff ;  /* 0xffffffff00457802 */ /* 0x000fe40000000f00 */
[----:B------:R-:W-:Y:S02]  /*8930*/  MOV R68, 0x8950 ;  /* 0x0000895000447802 */ /* 0x000fe40000000f00 */
[----:B------:R-:W-:Y:S05]  /*8940*/  CALL.REL.NOINC `($__internal_18_$__cuda_sm70_shflsync_bfly_p) ;  /* 0x00000d3000007944 */ /* 0x000fea0003c00000 */
[----:B-1----:R-:W-:Y:S01]  /*8950*/  FADD.FTZ R71, R71, R70 ;  /* 0x0000004647477221 */ /* 0x002fe20000010000 */
[----:B------:R-:W-:Y:S01]  /*8960*/  HFMA2.MMA R70, -RZ, RZ, 0, 4.76837158203125e-07 ;  /* 0x00000008ff467435 */ /* 0x000fe200000001ff */
[----:B------:R-:W-:Y:S02]  /*8970*/  MOV R132, 0x1f ;  /* 0x0000001f00847802 */ /* 0x000fe40000000f00 */
[----:B------:R-:W-:Y:S02]  /*8980*/  MOV R69, 0xffffffff ;  /* 0xffffffff00457802 */ /* 0x000fe40000000f00 */
[----:B------:R-:W-:Y:S02]  /*8990*/  MOV R68, 0x89b0 ;  /* 0x000089b000447802 */ /* 0x000fe40000000f00 */
[----:B------:R-:W-:Y:S05]  /*89a0*/  CALL.REL.NOINC `($__internal_18_$__cuda_sm70_shflsync_bfly_p) ;  /* 0x00000cd000007944 */ /* 0x000fea0003c00000 */
[----:B-1----:R-:W-:Y:S01]  /*89b0*/  FADD.FTZ R71, R71, R70 ;  /* 0x0000004647477221 */ /* 0x002fe20000010000 */
[----:B------:R-:W-:Y:S01]  /*89c0*/  HFMA2.MMA R70, -RZ, RZ, 0, 9.5367431640625e-07 ;  /* 0x00000010ff467435 */ /* 0x000fe200000001ff */
[----:B------:R-:W-:-:S02]  /*89d0*/  MOV R132, 0x1f ;  /* 0x0000001f00847802 */ /* 0x000fc40000000f00 */
[----:B------:R-:W-:Y:S02]  /*89e0*/  MOV R69, 0xffffffff ;  /* 0xffffffff00457802 */ /* 0x000fe40000000f00 */
[----:B------:R-:W-:Y:S02]  /*89f0*/  MOV R68, 0x8a10 ;  /* 0x00008a1000447802 */ /* 0x000fe40000000f00 */
[----:B------:R-:W-:Y:S05]  /*8a00*/  CALL.REL.NOINC `($__internal_18_$__cuda_sm70_shflsync_bfly_p) ;  /* 0x00000c7000007944 */ /* 0x000fea0003c00000 */
        /* <DEDUP_REMOVED lines=173> */
[----:B------:R-:W-:Y:S05]  /*94e0*/  CALL.REL.NOINC `($__internal_18_$__cuda_sm70_shflsync_bfly_p) ;  /* 0x0000019000007944 */ /* 0x000fea0003c00000 */
[----:B-1----:R-:W-:Y:S01]  /*94f0*/  FADD.FTZ R71, R71, R70 ;  /* 0x0000004647477221 */ /* 0x002fe20000010000 */
[----:B------:R-:W-:Y:S01]  /*9500*/  HFMA2.MMA R70, -RZ, RZ, 0, 1.1920928955078125e-07 ;  /* 0x00000002ff467435 */ /* 0x000fe200000001ff */
[----:B------:R-:W-:Y:S02]  /*9510*/  MOV R132, 0x1f ;  /* 0x0000001f00847802 */ /* 0x000fe40000000f00 */
[----:B------:R-:W-:Y:S02]  /*9520*/  MOV R69, 0xffffffff ;  /* 0xffffffff00457802 */ /* 0x000fe40000000f00 */
[----:B------:R-:W-:Y:S02]  /*9530*/  MOV R68, 0x9550 ;  /* 0x0000955000447802 */ /* 0x000fe40000000f00 */
[----:B------:R-:W-:Y:S05]  /*9540*/  CALL.REL.NOINC `($__internal_18_$__cuda_sm70_shflsync_bfly_p) ;  /* 0x0000013000007944 */ /* 0x000fea0003c00000 */
        /* <DEDUP_REMOVED lines=18> */
[----:B-1----:R-:W-:Y:S05]  /*9670*/  BRA `(.L_x_8423) ;  /* 0xffffd7a000007947 */ /* 0x002fea000383ffff */
        .weak           $__internal_18_$__cuda_sm70_shflsync_bfly_p
        .type           $__internal_18_$__cuda_sm70_shflsync_bfly_p,@function
        .size           $__internal_18_$__cuda_sm70_shflsync_bfly_p,(.L_x_71018 - $__internal_18_$__cuda_sm70_shflsync_bfly_p)
$__internal_18_$__cuda_sm70_shflsync_bfly_p:
[----:B------:R-:W-:Y:S04]  /*9680*/  WARPSYNC R69 ;  /* 0x0000004500007348 */ /* 0x000fe80003800000 */
[----:B------:R0:W1:Y:S02]  /*9690*/  SHFL.BFLY PT, R70, R71, R70, R132 ;  /* 0x0c00004647467389 */ /* 0x00006400000e0084 */
[----:B0-----:R-:W-:-:S06]  /*96a0*/  HFMA2.MMA R69, -RZ, RZ, 0, 0 ;  /* 0x00000000ff457435 */ /* 0x001fcc00000001ff */
[----:B------:R-:W-:Y:S05]  /*96b0*/  RET.REL.NODEC R68 `(_ZN10layer_norm13ln_fwd_kernelINS_13Kernel_traitsI6__halfS2_S2_S2_fjLj2560ELj1ELj4ELj1ELj16ENS_18Kernel_traits_baseILj2560ES2_S2_S2_S2_fjLj128EEEEELb0ELb0ELb1ELb0EEEvNS_9FwdParamsE) ;  /* 0xffff694044007950 */ /* 0x000fea0003c3ffff */
.L_x_8424:
        /* <DEDUP_REMOVED lines=12> */
.L_x_71018:


//--------------------- .text._ZN10layer_norm13ln_fwd_kernelINS_13Kernel_traitsI6__halfS2_S2_S2_fjLj2560ELj1ELj4ELj1ELj16ENS_18Kernel_traits_baseILj2560ES2_S2_S2_S2_fjLj128EEEEELb0ELb0ELb1ELb1EEEvNS_9FwdParamsE --------------------------
	.section	.text._ZN10layer_norm13ln_fwd_kernelINS_13Kernel_traitsI6__halfS2_S2_S2_fjLj2560ELj1ELj4ELj1ELj16ENS_18Kernel_traits_baseILj2560ES2_S2_S2_S2_fjLj128EEEEELb0ELb0ELb1ELb1EEEvNS_9FwdParamsE,"ax",@progbits
	.sectioninfo	@"SHI_REGISTERS=255"
	.align	128
        .global         _ZN10layer_norm13ln_fwd_kernelINS_13Kernel_traitsI6__halfS2_S2_S2_fjLj2560ELj1ELj4ELj1ELj16ENS_18Kernel_traits_baseILj2560ES2_S2_S2_S2_fjLj128EEEEELb0ELb0ELb1ELb1EEEvNS_9FwdParamsE
        .type           _ZN10layer_norm13ln_fwd_kernelINS_13Kernel_traitsI6__halfS2_S2_S2_fjLj2560ELj1ELj4ELj1ELj16ENS_18Kernel_traits_baseILj2560ES2_S2_S2_S2_fjLj128EEEEELb0ELb0ELb1ELb1EEEvNS_9FwdParamsE,@function
        .size           _ZN10layer_norm13ln_fwd_kernelINS_13Kernel_traitsI6__halfS2_S2_S2_fjLj2560ELj1ELj4ELj1ELj16ENS_18Kernel_traits_baseILj2560ES2_S2_S2_S2_fjLj128EEEEELb0ELb0ELb1ELb1EEEvNS_9FwdParamsE,(.L_x_71019 - _ZN10layer_norm13ln_fwd_kernelINS_13Kernel_traitsI6__halfS2_S2_S2_fjLj2560ELj1ELj4ELj1ELj16ENS_18Kernel_traits_baseILj2560ES2_S2_S2_S2_fjLj128EEEEELb0ELb0ELb1ELb1EEEvNS_9FwdParamsE)
        .other          _ZN10layer_norm13ln_fwd_kernelINS_13Kernel_traitsI6__halfS2_S2_S2_fjLj2560ELj1ELj4ELj1ELj16ENS_18Kernel_traits_baseILj2560ES2_S2_S2_S2_fjLj128EEEEELb0ELb0ELb1ELb1EEEvNS_9FwdParamsE,@"STO_CUDA_ENTRY STV_DEFAULT"
_ZN10layer_norm13ln_fwd_kernelINS_13Kernel_traitsI6__halfS2_S2_S2_fjLj2560ELj1ELj4ELj1ELj16ENS_18Kernel_traits_baseILj2560ES2_S2_S2_S2_fjLj128EEEEELb0ELb0ELb1ELb1EEEvNS_9FwdParamsE:
.text._ZN10layer_norm13ln_fwd_kernelINS_13Kernel_traitsI6__halfS2_S2_S2_fjLj2560ELj1ELj4ELj1ELj16ENS_18Kernel_traits_baseILj2560ES2_S2_S2_S2_fjLj128EEEEELb0ELb0ELb1ELb1EEEvNS_9FwdParamsE:
        /* <DEDUP_REMOVED lines=32> */
[----:B------:R-:W-:Y:S01]  /*0200*/  @!P0 CS2R R32, SRZ ;  /* 0x0000000000208805 */ /* 0x000fe2000001ff00 */
[----:B------:R-:W-:Y:S01]  /*0210*/  @!P0 CS2R R34, SRZ ;  /* 0x0000000000228805 */ /* 0x000fe2000001ff00 */
[----:B------:R0:W5:Y:S01]  /*0220*/  LDG.E.128 R48, [R6.64] ;  /* 0x0000000406307981 */ /* 0x000162000c1e1d00 */
[--C-:B------:R-:W-:Y:S01]  /*0230*/  HADD2.F32 R0, -RZ, R8.reuse.H0_H0 ;  /* 0x20000008ff007230 */ /* 0x100fe20000004100 */
[----:B------:R-:W-:Y:S01]  /*0240*/  @!P0 CS2R R40, SRZ ;  /* 0x0000000000288805 */ /* 0x000fe2000001ff00 */
[----:B------:R-:W-:Y:S01]  /*0250*/  HADD2.F32 R2, -RZ, R8.H1_H1 ;  /* 0x30000008ff027230 */ /* 0x000fe20000004100 */
[----:B------:R0:W5:Y:S01]  /*0260*/  LDG.E.128 R52, [R6.64+0x200] ;  /* 0x0002000406347981 */ /* 0x000162000c1e1d00 */
[--C-:B------:R-:W-:Y:S01]  /*0270*/  HADD2.F32 R3, -RZ, R9.reuse.H0_H0 ;  /* 0x20000009ff037230 */ /* 0x100fe20000004100 */
[----:B------:R-:W-:Y:S01]  /*0280*/  @!P0 CS2R R42, SRZ ;  /* 0x00000000002a8805 */ /* 0x000fe2000001ff00 */
[----:B------:R-:W-:Y:S01]  /*0290*/  HADD2.F32 R4, -RZ, R9.H1_H1 ;  /* 0x30000009ff047230 */ /* 0x000fe20000004100 */
[----:B------:R0:W5:Y:S01]  /*02a0*/  LDG.E.128 R56, [R6.64+0x400] ;  /* 0x0004000406387981 */ /* 0x000162000c1e1d00 */
[----:B------:R-:W-:Y:S01]  /*02b0*/  HADD2.F32 R5, -RZ, R10.H0_H0 ;  /* 0x2000000aff057230 */ /* 0x000fe20000004100 */
[----:B------:R-:W-:Y:S01]  /*02c0*/  @!P0 CS2R R104, SRZ ;  /* 0x0000000000688805 */ /* 0x000fe2000001ff00 */
[----:B------:R-:W-:Y:S01]  /*02d0*/  HADD2.F32 R8, -RZ, R11.H1_H1 ;  /* 0x3000000bff087230 */ /* 0x000fe20000004100 */
[----:B------:R0:W5:Y:S01]  /*02e0*/  LDG.E.128 R60, [R6.64+0x600] ;  /* 0x00060004063c7981 */ /* 0x000162000c1e1d00 */
[----:B------:R-:W-:Y:S01]  /*02f0*/  HADD2.F32 R9, -RZ, R16.H0_H0 ;  /* 0x20000010ff097230 */ /* 0x000fe20000004100 */
[----:B------:R-:W-:-:S02]  /*0300*/  @!P0 CS2R R106, SRZ ;  /* 0x00000000006a8805 */ /* 0x000fc4000001ff00 */
[----:B------:R0:W5:Y:S01]  /*0310*/  LDG.E.128 R64, [R6.64+0x800] ;  /* 0x0008000406407981 */ /* 0x000162000c1e1d00 */
[----:B------:R-:W-:Y:S01]  /*0320*/  HADD2.F32 R12, -RZ, R17.H1_H1 ;  /* 0x30000011ff0c7230 */ /* 0x000fe20000004100 */
[----:B------:R-:W-:Y:S02]  /*0330*/  @!P0 CS2R R100, SRZ ;  /* 0x0000000000648805 */ /* 0x000fe4000001ff00 */
[----:B------:R0:W5:Y:S01]  /*0340*/  LDG.E.128 R68, [R6.64+0xa00] ;  /* 0x000a000406447981 */ /* 0x000162000c1e1d00 */
[--C-:B------:R-:W-:Y:S01]  /*0350*/  HADD2.F32 R13, -RZ, R18.reuse.H0_H0 ;  /* 0x20000012ff0d7230 */ /* 0x100fe20000004100 */
[----:B------:R-:W-:Y:S02]  /*0360*/  @!P0 CS2R R102, SRZ ;  /* 0x0000000000668805 */ /* 0x000fe4000001ff00 */
[----:B------:R0:W5:Y:S01]  /*0370*/  LDG.E.128 R72, [R6.64+0xc00] ;  /* 0x000c000406487981 */ /* 0x000162000c1e1d00 */
[----:B------:R-:W-:Y:S01]  /*0380*/  HADD2.F32 R14, -RZ, R18.H1_H1 ;  /* 0x30000012ff0e7230 */ /* 0x000fe20000004100 */
[----:B------:R-:W-:-:S02]  /*0390*/  @!P0 CS2R R96, SRZ ;  /* 0x0000000000608805 */ /* 0x000fc4000001ff00 */
[----:B------:R0:W5:Y:S01]  /*03a0*/  LDG.E.128 R76, [R6.64+0xe00] ;  /* 0x000e0004064c7981 */ /* 0x000162000c1e1d00 */
[----:B------:R-:W-:Y:S01]  /*03b0*/  @!P0 CS2R R98, SRZ ;  /* 0x0000000000628805 */ /* 0x000fe2000001ff00 */
[----:B------:R-:W-:Y:S02]  /*03c0*/  @!P0 CS2R R92, SRZ ;  /* 0x00000000005c8805 */ /* 0x000fe4000001ff00 */
[----:B------:R0:W5:Y:S01]  /*03d0*/  LDG.E.128 R80, [R6.64+0x1000] ;  /* 0x0010000406507981 */ /* 0x000162000c1e1d00 */
[----:B------:R-:W-:Y:S01]  /*03e0*/  @!P0 CS2R R94, SRZ ;  /* 0x00000000005e8805 */ /* 0x000fe2000001ff00 */
[----:B------:R-:W-:Y:S02]  /*03f0*/  @!P0 CS2R R88, SRZ ;  /* 0x0000000000588805 */ /* 0x000fe4000001ff00 */
[----:B------:R0:W5:Y:S01]  /*0400*/  LDG.E.128 R84, [R6.64+0x1200] ;  /* 0x0012000406547981 */ /* 0x000162000c1e1d00 */
[----:B------:R-:W-:Y:S01]  /*0410*/  @!P0 CS2R R90, SRZ ;  /* 0x00000000005a8805 */ /* 0x000fe2000001ff00 */
[----:B------:R-:W-:Y:S01]  /*0420*/  HADD2.F32 R15, -RZ, R19.H0_H0 ;  /* 0x20000013ff0f7230 */ /* 0x000fe20000004100 */
[----:B------:R-:W-:Y:S01]  /*0430*/  LOP3.LUT R157, R157, 0x1f, RZ, 0xc0, !PT ;  /* 0x0000001f9d9d7812 */ /* 0x000fe200078ec0ff */
[----:B------:R-:W-:Y:S01]  /*0440*/  HADD2.F32 R18, -RZ, R24.H1_H1 ;  /* 0x30000018ff127230 */ /* 0x000fe20000004100 */
[----:B------:R-:W-:Y:S01]  /*0450*/  ULDC.U8 UR6, c[0x0][0x1f0] ;  /* 0x00007c0000067ab9 */ /* 0x000fe20000000000 */
[----:B------:R-:W-:-:S02]  /*0460*/  HADD2.F32 R20, -RZ, R25.H1_H1 ;  /* 0x30000019ff147230 */ /* 0x000fc40000004100 */
[----:B------:R-:W-:Y:S02]  /*0470*/  HADD2.F32 R21, -RZ, R26.H0_H0 ;  /* 0x2000001aff157230 */ /* 0x000fe40000004100 */
[----:B0-----:R-:W-:Y:S02]  /*0480*/  HADD2.F32 R6, -RZ, R10.H1_H1 ;  /* 0x3000000aff067230 */ /* 0x001fe40000004100 */
[----:B------:R-:W-:Y:S02]  /*0490*/  HADD2.F32 R7, -RZ, R11.H0_H0 ;  /* 0x2000000bff077230 */ /* 0x000fe40000004100 */
[----:B------:R-:W-:Y:S02]  /*04a0*/  HADD2.F32 R10, -RZ, R16.H1_H1 ;  /* 0x30000010ff0a7230 */ /* 0x000fe40000004100 */
[----:B------:R-:W-:Y:S02]  /*04b0*/  HADD2.F32 R11, -RZ, R17.H0_H0 ;  /* 0x20000011ff0b7230 */ /* 0x000fe40000004100 */
[----:B------:R-:W-:-:S02]  /*04c0*/  HADD2.F32 R16, -RZ, R19.H1_H1 ;  /* 0x30000013ff107230 */ /* 0x000fc40000004100 */
[----:B------:R-:W-:Y:S02]  /*04d0*/  HADD2.F32 R17, -RZ, R24.H0_H0 ;  /* 0x20000018ff117230 */ /* 0x000fe40000004100 */
[----:B------:R-:W-:Y:S02]  /*04e0*/  HADD2.F32 R19, -RZ, R25.H0_H0 ;  /* 0x20000019ff137230 */ /* 0x000fe40000004100 */
        /* <DEDUP_REMOVED lines=59> */
.L_x_8670:
        /* <DEDUP_REMOVED lines=8> */
[----:B-----5:R0:W5:Y:S01]  /*0920*/  LDG.E R108, [R96.64] ;  /* 0x00000004606c7981 */ /* 0x020162000c1e1900 */
[----:B--2---:R-:W-:-:S13]  /*0930*/  ISETP.GE.AND P1, PT, R102, 0x1, PT ;  /* 0x000000016600780c */ /* 0x004fda0003f26270 */
[----:B------:R-:W-:-:S05]  /*0940*/  @P1 IADD3 R99, R102, -0x1, RZ ;  /* 0xffffffff66631810 */ /* 0x000fca0007ffe0ff */
[----:B------:R-:W-:Y:S01]  /*0950*/  @P1 IMAD R100, R99, c[0x0][0x168], RZ ;  /* 0x00005a0063641a24 */ /* 0x000fe200078e02ff */
[----:B------:R-:W-:-:S04]  /*0960*/  SHF.R.S32.HI R99, RZ, 0x1f, R98 ;  /* 0x0000001fff637819 */ /* 0x000fc80000011462 */
[----:B------:R-:W-:Y:S02]  /*0970*/  @P1 SHF.R.S32.HI R101, RZ, 0x1f, R100 ;  /* 0x0000001fff651819 */ /* 0x000fe40000011464 */
[----:B------:R-:W-:Y:S02]  /*0980*/  LEA.HI R192, R99, R98, RZ, 0x3 ;  /* 0x0000006263c07211 */ /* 0x000fe400078f18ff */
[----:B------:R-:W-:Y:S02]  /*0990*/  @P1 LEA.HI R100, R101, R100, RZ, 0x3 ;  /* 0x0000006465641211 */ /* 0x000fe400078f18ff */
[----:B------:R-:W-:Y:S02]  /*09a0*/  @P0 MOV R101, 0x10 ;  /* 0x0000001000650802 */ /* 0x000fe40000000f00 */
[-C--:B------:R-:W-:Y:S02]  /*09b0*/  LEA.HI.SX32 R192, R192, R157.reuse, 0x1d ;  /* 0x0000009dc0c07211 */ /* 0x080fe400078feaff */
[----:B------:R-:W-:-:S02]  /*09c0*/  @P1 LEA.HI.SX32 R193, R100, R157, 0x1d ;  /* 0x0000009d64c11211 */ /* 0x000fc400078feaff */
        /* <DEDUP_REMOVED lines=11> */
[----:B-----5:R-:W-:Y:S01]  /*0a80*/  HADD2.F32 R107, -RZ, R88.H0_H0 ;  /* 0x20000058ff6b7230 */ /* 0x020fe20000004100 */
[----:B------:R-:W-:Y:S05]  /*0a90*/  BRA `(.L_x_8427) ;  /* 0x0000004000007947 */ /* 0x000fea0003800000 */
.L_x_8426:
[----:B0----5:R-:W-:Y:S02]  /*0aa0*/  HADD2.F32 R107, -RZ, R92.H0_H0 ;  /* 0x2000005cff6b7230 */ /* 0x021fe40000004100 */
[----:B------:R-:W-:-:S03]  /*0ab0*/  @P0 HADD2.F32 R96, -RZ, R88.H0_H0 ;  /* 0x20000058ff600230 */ /* 0x000fc60000004100 */
[----:B------:R-:W-:-:S04]  /*0ac0*/  FMUL.FTZ R107, R107, c[0x0][0x1ec] ;  /* 0x00007b006b6b7a20 */ /* 0x000fc80000410000 */
[----:B------:R-:W-:Y:S02]  /*0ad0*/  @P0 FADD.FTZ R107, R107, R96 ;  /* 0x000000606b6b0221 */ /* 0x000fe40000010000 */
.L_x_8427:
[----:B------:R-:W-:Y:S05]  /*0ae0*/  BSYNC B0 ;  /* 0x0000000000007941 */ /* 0x000fea0003800000 */
.L_x_8425:
[----:B------:R-:W-:Y:S01]  /*0af0*/  BSSY B0, `(.L_x_8428) ;  /* 0x000000a000007945 */ /* 0x000fe20003800000 */
[----:B------:R-:W-:Y:S05]  /*0b00*/  @P2 BRA `(.L_x_8429) ;  /* 0x0000004000002947 */ /* 0x000fea0003800000 */
[----:B------:R-:W-:Y:S01]  /*0b10*/  HFMA2.MMA R106, -RZ, RZ, 0, 0 ;  /* 0x00000000ff6a7435 */ /* 0x000fe200000001ff */
[----:B------:R-:W-:Y:S05]  /*0b20*/  @!P0 BRA `(.L_x_8430) ;  /* 0x0000006000008947 */ /* 0x000fea0003800000 */
[----:B-----5:R-:W-:Y:S01]  /*0b30*/  HADD2.F32 R106, -RZ, R88.H1_H1 ;  /* 0x30000058ff6a7230 */ /* 0x020fe20000004100 */
[----:B------:R-:W-:Y:S05]  /*0b40*/  BRA `(.L_x_8430) ;  /* 0x0000004000007947 */ /* 0x000fea0003800000 */
.L_x_8429:
[----:B-----5:R-:W-:Y:S02]  /*0b50*/  HADD2.F32 R106, -RZ, R92.H1_H1 ;  /* 0x3000005cff6a7230 */ /* 0x020fe40000004100 */
[----:B------:R-:W-:-:S03]  /*0b60*/  @P0 HADD2.F32 R97, -RZ, R88.H1_H1 ;  /* 0x30000058ff610230 */ /* 0x000fc60000004100 */
[----:B------:R-:W-:-:S04]  /*0b70*/  FMUL.FTZ R106, R106, c[0x0][0x1ec] ;  /* 0x00007b006a6a7a20 */ /* 0x000fc80000410000 */
[----:B------:R-:W-:Y:S02]  /*0b80*/  @P0 FADD.FTZ R106, R106, R97 ;  /* 0x000000616a6a0221 */ /* 0x000fe40000010000 */
.L_x_8430:
[----:B------:R-:W-:Y:S05]  /*0b90*/  BSYNC B0 ;  /* 0x0000000000007941 */ /* 0x000fea0003800000 */
.L_x_8428:
[----:B------:R-:W-:Y:S01]  /*0ba0*/  BSSY B0, `(.L_x_8431) ;  /* 0x000000a000007945 */ /* 0x000fe20003800000 */
[----:B------:R-:W-:Y:S05]  /*0bb0*/  @P2 BRA `(.L_x_8432) ;  /* 0x0000004000002947 */ /* 0x000fea0003800000 */
[----:B------:R-:W-:Y:S01]  /*0bc0*/  MOV R105, RZ ;  /* 0x000000ff00697202 */ /* 0x000fe20000000f00 */
[----:B------:R-:W-:Y:S05]  /*0bd0*/  @!P0 BRA `(.L_x_8433) ;  /* 0x0000006000008947 */ /* 0x000fea0003800000 */
[----:B-----5:R-:W-:Y:S01]  /*0be0*/  HADD2.F32 R105, -RZ, R89.H0_H0 ;  /* 0x20000059ff697230 */ /* 0x020fe20000004100 */
[----:B------:R-:W-:Y:S05]  /*0bf0*/  BRA `(.L_x_8433) ;  /* 0x0000004000007947 */ /* 0x000fea0003800000 */
.L_x_8432:
[----:B-----5:R-:W-:Y:S02]  /*0c00*/  HADD2.F32 R105, -RZ, R93.H0_H0 ;  /* 0x2000005dff697230 */ /* 0x020fe40000004100 */
[----:B------:R-:W-:-:S03]  /*0c10*/  @P0 HADD2.F32 R96, -RZ, R89.H0_H0 ;  /* 0x20000059ff600230 */ /* 0x000fc60000004100 */
[----:B------:R-:W-:-:S04]  /*0c20*/  FMUL.FTZ R105, R105, c[0x0][0x1ec] ;  /* 0x00007b0069697a20 */ /* 0x000fc80000410000 */
[----:B------:R-:W-:Y:S02]  /*0c30*/  @P0 FADD.FTZ R105, R105, R96 ;  /* 0x0000006069690221 */ /* 0x000fe40000010000 */
.L_x_8433:
[----:B------:R-:W-:Y:S05]  /*0c40*/  BSYNC B0 ;  /* 0x0000000000007941 */ /* 0x000fea0003800000 */
.L_x_8431:
[----:B------:R-:W-:Y:S01]  /*0c50*/  BSSY B0, `(.L_x_8434) ;  /* 0x000000a000007945 */ /* 0x000fe20003800000 */
[----:B------:R-:W-:Y:S05]  /*0c60*/  @P2 BRA `(.L_x_8435) ;  /* 0x0000004000002947 */ /* 0x000fea0003800000 */
[----:B------:R-:W-:Y:S01]  /*0c70*/  HFMA2.MMA R104, -RZ, RZ, 0, 0 ;  /* 0x00000000ff687435 */ /* 0x000fe200000001ff */
[----:B------:R-:W-:Y:S05]  /*0c80*/  @!P0 BRA `(.L_x_8436) ;  /* 0x0000006000008947 */ /* 0x000fea0003800000 */
[----:B-----5:R-:W-:Y:S01]  /*0c90*/  HADD2.F32 R104, -RZ, R89.H1_H1 ;  /* 0x30000059ff687230 */ /* 0x020fe20000004100 */
[----:B------:R-:W-:Y:S05]  /*0ca0*/  BRA `(.L_x_8436) ;  /* 0x0000004000007947 */ /* 0x000fea0003800000 */
.L_x_8435:
[----:B-----5:R-:W-:Y:S02]  /*0cb0*/  HADD2.F32 R104, -RZ, R93.H1_H1 ;  /* 0x3000005dff687230 */ /* 0x020fe40000004100 */
[----:B------:R-:W-:-:S03]  /*0cc0*/  @P0 HADD2.F32 R97, -RZ, R89.H1_H1 ;  /* 0x30000059ff610230 */ /* 0x000fc60000004100 */
[----:B------:R-:W-:-:S04]  /*0cd0*/  FMUL.FTZ R104, R104, c[0x0][0x1ec] ;  /* 0x00007b0068687a20 */ /* 0x000fc80000410000 */
[----:B------:R-:W-:Y:S02]  /*0ce0*/  @P0 FADD.FTZ R104, R104, R97 ;  /* 0x0000006168680221 */ /* 0x000fe40000010000 */
.L_x_8436:
[----:B------:R-:W-:Y:S05]  /*0cf0*/  BSYNC B0 ;  /* 0x0000000000007941 */ /* 0x000fea0003800000 */
.L_x_8434:
[----:B------:R-:W-:Y:S01]  /*0d00*/  BSSY B0, `(.L_x_8437) ;  /* 0x000000a000007945 */ /* 0x000fe20003800000 */
[----:B------:R-:W-:Y:S05]  /*0d10*/  @P2 BRA `(.L_x_8438) ;  /* 0x0000004000002947 */ /* 0x000fea0003800000 */
[----:B------:R-:W-:Y:S01]  /*0d20*/  MOV R103, RZ ;  /* 0x000000ff00677202 */ /* 0x000fe20000000f00 */
[----:B------:R-:W-:Y:S05]  /*0d30*/  @!P0 BRA `(.L_x_8439) ;  /* 0x0000006000008947 */ /* 0x000fea0003800000 */
[----:B-----5:R-:W-:Y:S01]  /*0d40*/  HADD2.F32 R103, -RZ, R90.H0_H0 ;  /* 0x2000005aff677230 */ /* 0x020fe20000004100 */
[----:B------:R-:W-:Y:S05]  /*0d50*/  BRA `(.L_x_8439) ;  /* 0x0000004000007947 */ /* 0x000fea0003800000 */
.L_x_8438:
[----:B-----5:R-:W-:Y:S02]  /*0d60*/  HADD2.F32 R103, -RZ, R94.H0_H0 ;  /* 0x2000005eff677230 */ /* 0x020fe40000004100 */
[----:B------:R-:W-:-:S03]  /*0d70*/  @P0 HADD2.F32 R96, -RZ, R90.H0_H0 ;  /* 0x2000005aff600230 */ /* 0x000fc60000004100 */
[----:B------:R-:W-:-:S04]  /*0d80*/  FMUL.FTZ R103, R103, c[0x0][0x1ec] ;  /* 0x00007b0067677a20 */ /* 0x000fc80000410000 */
[----:B------:R-:W-:Y:S02]  /*0d90*/  @P0 FADD.FTZ R103, R103, R96 ;  /* 0x0000006067670221 */ /* 0x000fe40000010000 */
.L_x_8439:
[----:B------:R-:W-:Y:S05]  /*0da0*/  BSYNC B0 ;  /* 0x0000000000007941 */ /* 0x000fea0003800000 */
.L_x_8437:
[----:B------:R-:W-:Y:S01]  /*0db0*/  BSSY B0, `(.L_x_8440) ;  /* 0x000000a000007945 */ /* 0x000fe20003800000 */
[----:B------:R-:W-:Y:S05]  /*0dc0*/  @P2 BRA `(.L_x_8441) ;  /* 0x0000004000002947 */ /* 0x000fea0003800000 */
[----:B------:R-:W-:Y:S01]  /*0dd0*/  HFMA2.MMA R102, -RZ, RZ, 0, 0 ;  /* 0x00000000ff667435 */ /* 0x000fe200000001ff */
[----:B------:R-:W-:Y:S05]  /*0de0*/  @!P0 BRA `(.L_x_8442) ;  /* 0x0000006000008947 */ /* 0x000fea0003800000 */
[----:B-----5:R-:W-:Y:S01]  /*0df0*/  HADD2.F32 R102, -RZ, R90.H1_H1 ;  /* 0x3000005aff667230 */ /* 0x020fe20000004100 */
[----:B------:R-:W-:Y:S05]  /*0e00*/  BRA `(.L_x_8442) ;  /* 0x0000004000007947 */ /* 0x000fea0003800000 */
.L_x_8441:
[----:B-----5:R-:W-:Y:S02]  /*0e10*/  HADD2.F32 R102, -RZ, R94.H1_H1 ;  /* 0x3000005eff667230 */ /* 0x020fe40000004100 */
[----:B------:R-:W-:-:S03]  /*0e20*/  @P0 HADD2.F32 R97, -RZ, R90.H1_H1 ;  /* 0x3000005aff610230 */ /* 0x000fc60000004100 */
[----:B------:R-:W-:-:S04]  /*0e30*/  FMUL.FTZ R102, R102, c[0x0][0x1ec] ;  /* 0x00007b0066667a20 */ /* 0x000fc80000410000 */
[----:B------:R-:W-:Y:S02]  /*0e40*/  @P0 FADD.FTZ R102, R102, R97 ;  /* 0x0000006166660221 */ /* 0x000fe40000010000 */
.L_x_8442:
[----:B------:R-:W-:Y:S05]  /*0e50*/  BSYNC B0 ;  /* 0x0000000000007941 */ /* 0x000fea0003800000 */
.L_x_8440:
[----:B------:R-:W-:Y:S01]  /*0e60*/  BSSY B0, `(.L_x_8443) ;  /* 0x000000a000007945 */ /* 0x000fe20003800000 */
[----:B------:R-:W-:Y:S05]  /*0e70*/  @P2 BRA `(.L_x_8444) ;  /* 0x0000004000002947 */ /* 0x000fea0003800000 */
[----:B------:R-:W-:Y:S01]  /*0e80*/  MOV R101, RZ ;  /* 0x000000ff00657202 */ /* 0x000fe20000000f00 */
[----:B------:R-:W-:Y:S05]  /*0e90*/  @!P0 BRA `(.L_x_8445) ;  /* 0x0000006000008947 */ /* 0x000fea0003800000 */
[----:B-----5:R-:W-:Y:S01]  /*0ea0*/  HADD2.F32 R101, -RZ, R91.H0_H0 ;  /* 0x2000005bff657230 */ /* 0x020fe20000004100 */
[----:B------:R-:W-:Y:S05]  /*0eb0*/  BRA `(.L_x_8445) ;  /* 0x0000004000007947 */ /* 0x000fea0003800000 */
.L_x_8444:
[----:B-----5:R-:W-:Y:S02]  /*0ec0*/  HADD2.F32 R101, -RZ, R95.H0_H0 ;  /* 0x2000005fff657230 */ /* 0x020fe40000004100 */
[----:B------:R-:W-:-:S03]  /*0ed0*/  @P0 HADD2.F32 R96, -RZ, R91.H0_H0 ;  /* 0x2000005bff600230 */ /* 0x000fc60000004100 */
[----:B------:R-:W-:-:S04]  /*0ee0*/  FMUL.FTZ R101, R101, c[0x0][0x1ec] ;  /* 0x00007b0065657a20 */ /* 0x000fc80000410000 */
[----:B------:R-:W-:Y:S02]  /*0ef0*/  @P0 FADD.FTZ R101, R101, R96 ;  /* 0x0000006065650221 */ /* 0x000fe40000010000 */
.L_x_8445:
[----:B------:R-:W-:Y:S05]  /*0f00*/  BSYNC B0 ;  /* 0x0000000000007941 */ /* 0x000fea0003800000 */
.L_x_8443:
[----:B------:R-:W-:Y:S01]  /*0f10*/  BSSY B0, `(.L_x_8446) ;  /* 0x000000a000007945 */ /* 0x000fe20003800000 */
[----:B------:R-:W-:Y:S05]  /*0f20*/  @P2 BRA `(.L_x_8447) ;  /* 0x0000004000002947 */ /* 0x000fea0003800000 */
[----:B------:R-:W-:Y:S01]  /*0f30*/  HFMA2.MMA R100, -RZ, RZ, 0, 0 ;  /* 0x00000000ff647435 */ /* 0x000fe200000001ff */
[----:B------:R-:W-:Y:S05]  /*0f40*/  @!P0 BRA `(.L_x_8448) ;  /* 0x0000006000008947 */ /* 0x000fea0003800000 */
[----:B-----5:R-:W-:Y:S01]  /*0f50*/  HADD2.F32 R100, -RZ, R91.H1_H1 ;  /* 0x3000005bff647230 */ /* 0x020fe20000004100 */
[----:B------:R-:W-:Y:S05]  /*0f60*/  BRA `(.L_x_8448) ;  /* 0x0000004000007947 */ /* 0x000fea0003800000 */
.L_x_8447:
[----:B-----5:R-:W-:Y:S02]  /*0f70*/  HADD2.F32 R100, -RZ, R95.H1_H1 ;  /* 0x3000005fff647230 */ /* 0x020fe40000004100 */
[----:B------:R-:W-:-:S03]  /*0f80*/  @P0 HADD2.F32 R97, -RZ, R91.H1_H1 ;  /* 0x3000005bff610230 */ /* 0x000fc60000004100 */
[----:B------:R-:W-:-:S04]  /*0f90*/  FMUL.FTZ R100, R100, c[0x0][0x1ec] ;  /* 0x00007b0064647a20 */ /* 0x000fc80000410000 */
[----:B------:R-:W-:Y:S02]  /*0fa0*/  @P0 FADD.FTZ R100, R100, R97 ;  /* 0x0000006164640221 */ /* 0x000fe40000010000 */
.L_x_8448:
[----:B------:R-:W-:Y:S05]  /*0fb0*/  BSYNC B0 ;  /* 0x0000000000007941 */ /* 0x000fea0003800000 */
.L_x_8446:
[----:B------:R-:W-:Y:S02]  /*0fc0*/  MOV R175, 0x10 ;  /* 0x0000001000af7802 */ /* 0x000fe40000000f00 */
[----:B------:R-:W-:Y:S02]  /*0fd0*/  @P1 IADD3 R112, R193, 0x20, RZ ;  /* 0x00000020c1701810 */ /* 0x000fe40007ffe0ff */
[C---:B------:R-:W-:Y:S01]  /*0fe0*/  IADD3 R118, R192.reuse, 0x20, RZ ;  /* 0x00000020c0767810 */ /* 0x040fe20007ffe0ff */
[----:B------:R-:W-:Y:S01]  /*0ff0*/  IMAD.WIDE.U32 R110, R192, R175, c[0x0][0x188] ;  /* 0x00006200c06e7625 */ /* 0x000fe200078e00af */
[----:B------:R-:W-:Y:S02]  /*1000*/  F2FP.PACK_AB R99, R100, R101 ;  /* 0x000000656463723e */ /* 0x000fe400000000ff */
[----:B------:R-:W-:Y:S01]  /*1010*/  F2FP.PACK_AB R98, R102, R103 ;  /* 0x000000676662723e */ /* 0x000fe200000000ff */
[----:B------:R-:W-:Y:S01]  /*1020*/  @P1 IMAD.WIDE.U32 R112, R112, R175, c[0x0][0x170] ;  /* 0x00005c0070701625 */ /* 0x000fe200078e00af */
[----:B------:R-:W-:-:S02]  /*1030*/  F2FP.PACK_AB R97, R104, R105 ;  /* 0x000000696861723e */ /* 0x000fc400000000ff */
[----:B------:R-:W-:Y:S01]  /*1040*/  F2FP.PACK_AB R96, R106, R107 ;  /* 0x0000006b6a60723e */ /* 0x000fe200000000ff */
        /* <DEDUP_REMOVED lines=8> */
[----:B-----5:R-:W-:Y:S01]  /*10d0*/  HADD2.F32 R110, -RZ, R88.H0_H0 ;  /* 0x20000058ff6e7230 */ /* 0x020fe20000004100 */
[----:B------:R-:W-:Y:S05]  /*10e0*/  BRA `(.L_x_8451) ;  /* 0x0000004000007947 */ /* 0x000fea0003800000 */
.L_x_8450:
[----:B0----5:R-:W-:Y:S02]  /*10f0*/  HADD2.F32 R110, -RZ, R92.H0_H0 ;  /* 0x2000005cff6e7230 */ /* 0x021fe40000004100 */
[----:B------:R-:W-:-:S03]  /*1100*/  @P0 HADD2.F32 R97, -RZ, R88.H0_H0 ;  /* 0x20000058ff610230 */ /* 0x000fc60000004100 */
[----:B------:R-:W-:-:S04]  /*1110*/  FMUL.FTZ R110, R110, c[0x0][0x1ec] ;  /* 0x00007b006e6e7a20 */ /* 0x000fc80000410000 */
[----:B------:R-:W-:Y:S02]  /*1120*/  @P0 FADD.FTZ R110, R97, R110 ;  /* 0x0000006e616e0221 */ /* 0x000fe40000010000 */
.L_x_8451:
[----:B------:R-:W-:Y:S05]  /*1130*/  BSYNC B0 ;  /* 0x0000000000007941 */ /* 0x000fea0003800000 */
.L_x_8449:
[----:B------:R-:W-:Y:S01]  /*1140*/  BSSY B0, `(.L_x_8452) ;  /* 0x000000a000007945 */ /* 0x000fe20003800000 */
[----:B------:R-:W-:Y:S05]  /*1150*/  @P2 BRA `(.L_x_8453) ;  /* 0x0000004000002947 */ /* 0x000fea0003800000 */
[----:B------:R-:W-:Y:S01]  /*1160*/  MOV R111, RZ ;  /* 0x000000ff006f7202 */ /* 0x000fe20000000f00 */
[----:B------:R-:W-:Y:S05]  /*1170*/  @!P0 BRA `(.L_x_8454) ;  /* 0x0000006000008947 */ /* 0x000fea0003800000 */
[----:B-----5:R-:W-:Y:S01]  /*1180*/  HADD2.F32 R111, -RZ, R88.H1_H1 ;  /* 0x30000058ff6f7230 */ /* 0x020fe20000004100 */
[----:B------:R-:W-:Y:S05]  /*1190*/  BRA `(.L_x_8454) ;  /* 0x0000004000007947 */ /* 0x000fea0003800000 */
.L_x_8453:
[----:B-----5:R-:W-:Y:S02]  /*11a0*/  HADD2.F32 R111, -RZ, R92.H1_H1 ;  /* 0x3000005cff6f7230 */ /* 0x020fe40000004100 */
[----:B------:R-:W-:-:S03]  /*11b0*/  @P0 HADD2.F32 R96, -RZ, R88.H1_H1 ;  /* 0x30000058ff600230 */ /* 0x000fc60000004100 */
[----:B------:R-:W-:-:S04]  /*11c0*/  FMUL.FTZ R111, R111, c[0x0][0x1ec] ;  /* 0x00007b006f6f7a20 */ /* 0x000fc80000410000 */
[----:B------:R-:W-:Y:S02]  /*11d0*/  @P0 FADD.FTZ R111, R96, R111 ;  /* 0x0000006f606f0221 */ /* 0x000fe40000010000 */
.L_x_8454:
[----:B------:R-:W-:Y:S05]  /*11e0*/  BSYNC B0 ;  /* 0x0000000000007941 */ /* 0x000fea0003800000 */
.L_x_8452:
[----:B------:R-:W-:Y:S01]  /*11f0*/  BSSY B0, `(.L_x_8455) ;  /* 0x000000a000007945 */ /* 0x000fe20003800000 */
[----:B------:R-:W-:Y:S05]  /*1200*/  @P2 BRA `(.L_x_8456) ;  /* 0x0000004000002947 */ /* 0x000fea0003800000 */
[----:B------:R-:W-:Y:S01]  /*1210*/  HFMA2.MMA R112, -RZ, RZ, 0, 0 ;  /* 0x00000000ff707435 */ /* 0x000fe200000001ff */
[----:B------:R-:W-:Y:S05]  /*1220*/  @!P0 BRA `(.L_x_8457) ;  /* 0x0000006000008947 */ /* 0x000fea0003800000 */
[----:B-----5:R-:W-:Y:S01]  /*1230*/  HADD2.F32 R112, -RZ, R89.H0_H0 ;  /* 0x20000059ff707230 */ /* 0x020fe20000004100 */
[----:B------:R-:W-:Y:S05]  /*1240*/  BRA `(.L_x_8457) ;  /* 0x0000004000007947 */ /* 0x000fea0003800000 */
.L_x_8456:
[----:B-----5:R-:W-:Y:S02]  /*1250*/  HADD2.F32 R112, -RZ, R93.H0_H0 ;  /* 0x2000005dff707230 */ /* 0x020fe40000004100 */
[----:B------:R-:W-:-:S03]  /*1260*/  @P0 HADD2.F32 R97, -RZ, R89.H0_H0 ;  /* 0x20000059ff610230 */ /* 0x000fc60000004100 */
[----:B------:R-:W-:-:S04]  /*1270*/  FMUL.FTZ R112, R112, c[0x0][0x1ec] ;  /* 0x00007b0070707a20 */ /* 0x000fc80000410000 */
[----:B------:R-:W-:Y:S02]  /*1280*/  @P0 FADD.FTZ R112, R97, R112 ;  /* 0x0000007061700221 */ /* 0x000fe40000010000 */
.L_x_8457:
[----:B------:R-:W-:Y:S05]  /*1290*/  BSYNC B0 ;  /* 0x0000000000007941 */ /* 0x000fea0003800000 */
.L_x_8455:
[----:B------:R-:W-:Y:S01]  /*12a0*/  BSSY B0, `(.L_x_8458) ;  /* 0x000000a000007945 */ /* 0x000fe20003800000 */
[----:B------:R-:W-:Y:S05]  /*12b0*/  @P2 BRA `(.L_x_8459) ;  /* 0x0000004000002947 */ /* 0x000fea0003800000 */
[----:B------:R-:W-:Y:S01]  /*12c0*/  MOV R113, RZ ;  /* 0x000000ff00717202 */ /* 0x000fe20000000f00 */
[----:B------:R-:W-:Y:S05]  /*12d0*/  @!P0 BRA `(.L_x_8460) ;  /* 0x0000006000008947 */ /* 0x000fea0003800000 */
[----:B-----5:R-:W-:Y:S01]  /*12e0*/  HADD2.F32 R113, -RZ, R89.H1_H1 ;  /* 0x30000059ff717230 */ /* 0x020fe20000004100 */
[----:B------:R-:W-:Y:S05]  /*12f0*/  BRA `(.L_x_8460) ;  /* 0x0000004000007947 */ /* 0x000fea0003800000 */
.L_x_8459:
[----:B-----5:R-:W-:Y:S02]  /*1300*/  HADD2.F32 R113, -RZ, R93.H1_H1 ;  /* 0x3000005dff717230 */ /* 0x020fe40000004100 */
[----:B------:R-:W-:-:S03]  /*1310*/  @P0 HADD2.F32 R96, -RZ, R89.H1_H1 ;  /* 0x30000059ff600230 */ /* 0x000fc60000004100 */
[----:B------:R-:W-:-:S04]  /*1320*/  FMUL.FTZ R113, R113, c[0x0][0x1ec] ;  /* 0x00007b0071717a20 */ /* 0x000fc80000410000 */
[----:B------:R-:W-:Y:S02]  /*1330*/  @P0 FADD.FTZ R113, R96, R113 ;  /* 0x0000007160710221 */ /* 0x000fe40000010000 */
.L_x_8460:
[----:B------:R-:W-:Y:S05]  /*1340*/  BSYNC B0 ;  /* 0x0000000000007941 */ /* 0x000fea0003800000 */
.L_x_8458:
[----:B------:R-:W-:Y:S01]  /*1350*/  BSSY B0, `(.L_x_8461) ;  /* 0x000000a000007945 */ /* 0x000fe20003800000 */
[----:B------:R-:W-:Y:S05]  /*1360*/  @P2 BRA `(.L_x_8462) ;  /* 0x0000004000002947 */ /* 0x000fea0003800000 */
[----:B------:R-:W-:Y:S01]  /*1370*/  HFMA2.MMA R120, -RZ, RZ, 0, 0 ;  /* 0x00000000ff787435 */ /* 0x000fe200000001ff */
[----:B------:R-:W-:Y:S05]  /*1380*/  @!P0 BRA `(.L_x_8463) ;  /* 0x0000006000008947 */ /* 0x000fea0003800000 */
[----:B-----5:R-:W-:Y:S01]  /*1390*/  HADD2.F32 R120, -RZ, R90.H0_H0 ;  /* 0x2000005aff787230 */ /* 0x020fe20000004100 */
[----:B------:R-:W-:Y:S05]  /*13a0*/  BRA `(.L_x_8463) ;  /* 0x0000004000007947 */ /* 0x000fea0003800000 */
.L_x_8462:
[----:B-----5:R-:W-:Y:S02]  /*13b0*/  HADD2.F32 R120, -RZ, R94.H0_H0 ;  /* 0x2000005eff787230 */ /* 0x020fe40000004100 */
[----:B------:R-:W-:-:S03]  /*13c0*/  @P0 HADD2.F32 R97, -RZ, R90.H0_H0 ;  /* 0x2000005aff610230 */ /* 0x000fc60000004100 */
[----:B------:R-:W-:-:S04]  /*13d0*/  FMUL.FTZ R120, R120, c[0x0][0x1ec] ;  /* 0x00007b0078787a20 */ /* 0x000fc80000410000 */
[----:B------:R-:W-:Y:S02]  /*13e0*/  @P0 FADD.FTZ R120, R97, R120 ;  /* 0x0000007861780221 */ /* 0x000fe40000010000 */
.L_x_8463:
[----:B------:R-:W-:Y:S05]  /*13f0*/  BSYNC B0 ;  /* 0x0000000000007941 */ /* 0x000fea0003800000 */
.L_x_8461:
[----:B------:R-:W-:Y:S01]  /*1400*/  BSSY B0, `(.L_x_8464) ;  /* 0x000000a000007945 */ /* 0x000fe20003800000 */
[----:B------:R-:W-:Y:S05]  /*1410*/  @P2 BRA `(.L_x_8465) ;  /* 0x0000004000002947 */ /* 0x000fea0003800000 */
[----:B------:R-:W-:Y:S01]  /*1420*/  MOV R121, RZ ;  /* 0x000000ff00797202 */ /* 0x000fe20000000f00 */
[----:B------:R-:W-:Y:S05]  /*1430*/  @!P0 BRA `(.L_x_8466) ;  /* 0x0000006000008947 */ /* 0x000fea0003800000 */
[----:B-----5:R-:W-:Y:S01]  /*1440*/  HADD2.F32 R121, -RZ, R90.H1_H1 ;  /* 0x3000005aff797230 */ /* 0x020fe20000004100 */
[----:B------:R-:W-:Y:S05]  /*1450*/  BRA `(.L_x_8466) ;  /* 0x0000004000007947 */ /* 0x000fea0003800000 */
.L_x_8465:
[----:B-----5:R-:W-:Y:S02]  /*1460*/  HADD2.F32 R121, -RZ, R94.H1_H1 ;  /* 0x3000005eff797230 */ /* 0x020fe40000004100 */
[----:B------:R-:W-:-:S03]  /*1470*/  @P0 HADD2.F32 R96, -RZ, R90.H1_H1 ;  /* 0x3000005aff600230 */ /* 0x000fc60000004100 */
[----:B------:R-:W-:-:S04]  /*1480*/  FMUL.FTZ R121, R121, c[0x0][0x1ec] ;  /* 0x00007b0079797a20 */ /* 0x000fc80000410000 */
[----:B------:R-:W-:Y:S02]  /*1490*/  @P0 FADD.FTZ R121, R96, R121 ;  /* 0x0000007960790221 */ /* 0x000fe40000010000 */
.L_x_8466:
[----:B------:R-:W-:Y:S05]  /*14a0*/  BSYNC B0 ;  /* 0x0000000000007941 */ /* 0x000fea0003800000 */
.L_x_8464:
[----:B------:R-:W-:Y:S01]  /*14b0*/  BSSY B0, `(.L_x_8467) ;  /* 0x000000a000007945 */ /* 0x000fe20003800000 */
[----:B------:R-:W-:Y:S05]  /*14c0*/  @P2 BRA `(.L_x_8468) ;  /* 0x0000004000002947 */ /* 0x000fea0003800000 */
[----:B------:R-:W-:Y:S01]  /*14d0*/  HFMA2.MMA R122, -RZ, RZ, 0, 0 ;  /* 0x00000000ff7a7435 */ /* 0x000fe200000001ff */
[----:B------:R-:W-:Y:S05]  /*14e0*/  @!P0 BRA `(.L_x_8469) ;  /* 0x0000006000008947 */ /* 0x000fea0003800000 */
[----:B-----5:R-:W-:Y:S01]  /*14f0*/  HADD2.F32 R122, -RZ, R91.H0_H0 ;  /* 0x2000005bff7a7230 */ /* 0x020fe20000004100 */
[----:B------:R-:W-:Y:S05]  /*1500*/  BRA `(.L_x_8469) ;  /* 0x0000004000007947 */ /* 0x000fea0003800000 */
.L_x_8468:
[----:B-----5:R-:W-:Y:S02]  /*1510*/  HADD2.F32 R122, -RZ, R95.H0_H0 ;  /* 0x2000005fff7a7230 */ /* 0x020fe40000004100 */
[----:B------:R-:W-:-:S03]  /*1520*/  @P0 HADD2.F32 R97, -RZ, R91.H0_H0 ;  /* 0x2000005bff610230 */ /* 0x000fc60000004100 */
[----:B------:R-:W-:-:S04]  /*1530*/  FMUL.FTZ R122, R122, c[0x0][0x1ec] ;  /* 0x00007b007a7a7a20 */ /* 0x000fc80000410000 */
[----:B------:R-:W-:Y:S02]  /*1540*/  @P0 FADD.FTZ R122, R97, R122 ;  /* 0x0000007a617a0221 */ /* 0x000fe40000010000 */
.L_x_8469:
[----:B------:R-:W-:Y:S05]  /*1550*/  BSYNC B0 ;  /* 0x0000000000007941 */ /* 0x000fea0003800000 */
.L_x_8467:
[----:B------:R-:W-:Y:S01]  /*1560*/  BSSY B0, `(.L_x_8470) ;  /* 0x000000a000007945 */ /* 0x000fe20003800000 */
[----:B------:R-:W-:Y:S05]  /*1570*/  @P2 BRA `(.L_x_8471) ;  /* 0x0000004000002947 */ /* 0x000fea0003800000 */
[----:B------:R-:W-:Y:S01]  /*1580*/  MOV R123, RZ ;  /* 0x000000ff007b7202 */ /* 0x000fe20000000f00 */
[----:B------:R-:W-:Y:S05]  /*1590*/  @!P0 BRA `(.L_x_8472) ;  /* 0x0000006000008947 */ /* 0x000fea0003800000 */
[----:B-----5:R-:W-:Y:S01]  /*15a0*/  HADD2.F32 R123, -RZ, R91.H1_H1 ;  /* 0x3000005bff7b7230 */ /* 0x020fe20000004100 */
[----:B------:R-:W-:Y:S05]  /*15b0*/  BRA `(.L_x_8472) ;  /* 0x0000004000007947 */ /* 0x000fea0003800000 */
.L_x_8471:
[----:B-----5:R-:W-:Y:S02]  /*15c0*/  HADD2.F32 R123, -RZ, R95.H1_H1 ;  /* 0x3000005fff7b7230 */ /* 0x020fe40000004100 */
[----:B------:R-:W-:-:S03]  /*15d0*/  @P0 HADD2.F32 R96, -RZ, R91.H1_H1 ;  /* 0x3000005bff600230 */ /* 0x000fc60000004100 */
[----:B------:R-:W-:-:S04]  /*15e0*/  FMUL.FTZ R123, R123, c[0x0][0x1ec] ;  /* 0x00007b007b7b7a20 */ /* 0x000fc80000410000 */
[----:B------:R-:W-:Y:S02]  /*15f0*/  @P0 FADD.FTZ R123, R96, R123 ;  /* 0x0000007b607b0221 */ /* 0x000fe40000010000 */
.L_x_8472:
[----:B------:R-:W-:Y:S05]  /*1600*/  BSYNC B0 ;  /* 0x0000000000007941 */ /* 0x000fea0003800000 */
.L_x_8470:
[----:B------:R-:W-:Y:S01]  /*1610*/  @P1 IADD3 R116, R193, 0x40, RZ ;  /* 0x00000040c1741810 */ /* 0x000fe20007ffe0ff */
[-C--:B------:R-:W-:Y:S01]  /*1620*/  IMAD.WIDE.U32 R118, R118, R175.reuse, c[0x0][0x188] ;  /* 0x0000620076767625 */ /* 0x080fe200078e00af */
[----:B------:R-:W-:Y:S02]  /*1630*/  IADD3 R168, R192, 0x40, RZ ;  /* 0x00000040c0a87810 */ /* 0x000fe40007ffe0ff */
[----:B------:R-:W-:Y:S01]  /*1640*/  F2FP.PACK_AB R99, R123, R122 ;  /* 0x0000007a7b63723e */ /* 0x000fe200000000ff */
[-C--:B------:R-:W-:Y:S01]  /*1650*/  @P1 IMAD.WIDE.U32 R116, R116, R175.reuse, c[0x0][0x170] ;  /* 0x00005c0074741625 */ /* 0x080fe200078e00af */
[----:B------:R-:W-:Y:S02]  /*1660*/  F2FP.PACK_AB R98, R121, R120 ;  /* 0x000000787962723e */ /* 0x000fe400000000ff */
[----:B------:R-:W-:Y:S01]  /*1670*/  F2FP.PACK_AB R97, R113, R112 ;  /* 0x000000707161723e */ /* 0x000fe200000000ff */
[----:B------:R-:W-:Y:S01]  /*1680*/  @P0 IMAD.WIDE.U32 R114, R168, R175, c[0x0][0x180] ;  /* 0x00006000a8720625 */ /* 0x000fe200078e00af */
[----:B------:R-:W-:-:S05]  /*1690*/  F2FP.PACK_AB R96, R111, R110 ;  /* 0x0000006e6f60723e */ /* 0x000fca00000000ff */
[----:B------:R0:W-:Y:S04]  /*16a0*/  STG.E.128 [R118.64], R96 ;  /* 0x0000006076007986 */ /* 0x0001e8000c101d04 */
[----:B-----5:R0:W5:Y:S04]  /*16b0*/  @P1 LDG.E.128 R92, [R116.64] ;  /* 0x00000004745c1981 */ /* 0x020168000c1e1d00 */
[----:B------:R0:W5:Y:S01]  /*16c0*/  @P0 LDG.E.128 R88, [R114.64] ;  /* 0x0000000472580981 */ /* 0x000162000c1e1d00 */
[----:B------:R-:W-:Y:S01]  /*16d0*/  BSSY B0, `(.L_x_8473) ;  /* 0x000000a000007945 */ /* 0x000fe20003800000 */
[----:B------:R-:W-:Y:S05]  /*16e0*/  @P2 BRA `(.L_x_8474) ;  /* 0x0000004000002947 */ /* 0x000fea0003800000 */
[----:B------:R-:W-:Y:S01]  /*16f0*/  HFMA2.MMA R166, -RZ, RZ, 0, 0 ;  /* 0x00000000ffa67435 */ /* 0x000fe200000001ff */
[----:B------:R-:W-:Y:S05]  /*1700*/  @!P0 BRA `(.L_x_8475) ;  /* 0x0000006000008947 */ /* 0x000fea0003800000 */
[----:B-----5:R-:W-:Y:S01]  /*1710*/  HADD2.F32 R166, -RZ, R88.H0_H0 ;  /* 0x20000058ffa67230 */ /* 0x020fe20000004100 */
[----:B------:R-:W-:Y:S05]  /*1720*/  BRA `(.L_x_8475) ;  /* 0x0000004000007947 */ /* 0x000fea0003800000 */
.L_x_8474:
[----:B-----5:R-:W-:Y:S02]  /*1730*/  HADD2.F32 R166, -RZ, R92.H0_H0 ;  /* 0x2000005cffa67230 */ /* 0x020fe40000004100 */
[----:B0-----:R-:W-:-:S03]  /*1740*/  @P0 HADD2.F32 R97, -RZ, R88.H0_H0 ;  /* 0x20000058ff610230 */ /* 0x001fc60000004100 */
[----:B------:R-:W-:-:S04]  /*1750*/  FMUL.FTZ R166, R166, c[0x0][0x1ec] ;  /* 0x00007b00a6a67a20 */ /* 0x000fc80000410000 */
[----:B------:R-:W-:Y:S02]  /*1760*/  @P0 FADD.FTZ R166, R97, R166 ;  /* 0x000000a661a60221 */ /* 0x000fe40000010000 */
.L_x_8475:
[----:B------:R-:W-:Y:S05]  /*1770*/  BSYNC B0 ;  /* 0x0000000000007941 */ /* 0x000fea0003800000 */
.L_x_8473:
[----:B------:R-:W-:Y:S01]  /*1780*/  BSSY B0, `(.L_x_8476) ;  /* 0x000000a000007945 */ /* 0x000fe20003800000 */
[----:B------:R-:W-:Y:S05]  /*1790*/  @P2 BRA `(.L_x_8477) ;  /* 0x0000004000002947 */ /* 0x000fea0003800000 */
[----:B------:R-:W-:Y:S01]  /*17a0*/  MOV R165, RZ ;  /* 0x000000ff00a57202 */ /* 0x000fe20000000f00 */
[----:B------:R-:W-:Y:S05]  /*17b0*/  @!P0 BRA `(.L_x_8478) ;  /* 0x0000006000008947 */ /* 0x000fea0003800000 */
[----:B-----5:R-:W-:Y:S01]  /*17c0*/  HADD2.F32 R165, -RZ, R88.H1_H1 ;  /* 0x30000058ffa57230 */ /* 0x020fe20000004100 */
[----:B------:R-:W-:Y:S05]  /*17d0*/  BRA `(.L_x_8478) ;  /* 0x0000004000007947 */ /* 0x000fea0003800000 */
.L_x_8477:
[----:B-----5:R-:W-:Y:S02]  /*17e0*/  HADD2.F32 R165, -RZ, R92.H1_H1 ;  /* 0x3000005cffa57230 */ /* 0x020fe40000004100 */
[----:B0-----:R-:W-:-:S03]  /*17f0*/  @P0 HADD2.F32 R96, -RZ, R88.H1_H1 ;  /* 0x30000058ff600230 */ /* 0x001fc60000004100 */
[----:B------:R-:W-:-:S04]  /*1800*/  FMUL.FTZ R165, R165, c[0x0][0x1ec] ;  /* 0x00007b00a5a57a20 */ /* 0x000fc80000410000 */
[----:B------:R-:W-:Y:S02]  /*1810*/  @P0 FADD.FTZ R165, R96, R165 ;  /* 0x000000a560a50221 */ /* 0x000fe40000010000 */
.L_x_8478:
[----:B------:R-:W-:Y:S05]  /*1820*/  BSYNC B0 ;  /* 0x0000000000007941 */ /* 0x000fea0003800000 */
.L_x_8476:
[----:B------:R-:W-:Y:S01]  /*1830*/  BSSY B0, `(.L_x_8479) ;  /* 0x000000a000007945 */ /* 0x000fe20003800000 */
[----:B------:R-:W-:Y:S05]  /*1840*/  @P2 BRA `(.L_x_8480) ;  /* 0x0000004000002947 */ /* 0x000fea0003800000 */
[----:B------:R-:W-:Y:S01]  /*1850*/  HFMA2.MMA R164, -RZ, RZ, 0, 0 ;  /* 0x00000000ffa47435 */ /* 0x000fe200000001ff */
[----:B------:R-:W-:Y:S05]  /*1860*/  @!P0 BRA `(.L_x_8481) ;  /* 0x0000006000008947 */ /* 0x000fea0003800000 */
[----:B-----5:R-:W-:Y:S01]  /*1870*/  HADD2.F32 R164, -RZ, R89.H0_H0 ;  /* 0x20000059ffa47230 */ /* 0x020fe20000004100 */
[----:B------:R-:W-:Y:S05]  /*1880*/  BRA `(.L_x_8481) ;  /* 0x0000004000007947 */ /* 0x000fea0003800000 */
.L_x_8480:
[----:B-----5:R-:W-:Y:S02]  /*1890*/  HADD2.F32 R164, -RZ, R93.H0_H0 ;  /* 0x2000005dffa47230 */ /* 0x020fe40000004100 */
[----:B0-----:R-:W-:-:S03]  /*18a0*/  @P0 HADD2.F32 R97, -RZ, R89.H0_H0 ;  /* 0x20000059ff610230 */ /* 0x001fc60000004100 */
[----:B------:R-:W-:-:S04]  /*18b0*/  FMUL.FTZ R164, R164, c[0x0][0x1ec] ;  /* 0x00007b00a4a47a20 */ /* 0x000fc80000410000 */
[----:B------:R-:W-:Y:S02]  /*18c0*/  @P0 FADD.FTZ R164, R97, R164 ;  /* 0x000000a461a40221 */ /* 0x000fe40000010000 */
.L_x_8481:
[----:B------:R-:W-:Y:S05]  /*18d0*/  BSYNC B0 ;  /* 0x0000000000007941 */ /* 0x000fea0003800000 */
.L_x_8479:
[----:B------:R-:W-:Y:S01]  /*18e0*/  BSSY B0, `(.L_x_8482) ;  /* 0x000000a000007945 */ /* 0x000fe20003800000 */
[----:B------:R-:W-:Y:S05]  /*18f0*/  @P2 BRA `(.L_x_8483) ;  /* 0x0000004000002947 */ /* 0x000fea0003800000 */
[----:B------:R-:W-:Y:S01]  /*1900*/  MOV R163, RZ ;  /* 0x000000ff00a37202 */ /* 0x000fe20000000f00 */
[----:B------:R-:W-:Y:S05]  /*1910*/  @!P0 BRA `(.L_x_8484) ;  /* 0x0000006000008947 */ /* 0x000fea0003800000 */
[----:B-----5:R-:W-:Y:S01]  /*1920*/  HADD2.F32 R163, -RZ, R89.H1_H1 ;  /* 0x30000059ffa37230 */ /* 0x020fe20000004100 */
[----:B------:R-:W-:Y:S05]  /*1930*/  BRA `(.L_x_8484) ;  /* 0x0000004000007947 */ /* 0x000fea0003800000 */
.L_x_8483:
[----:B-----5:R-:W-:Y:S02]  /*1940*/  HADD2.F32 R163, -RZ, R93.H1_H1 ;  /* 0x3000005dffa37230 */ /* 0x020fe40000004100 */
[----:B0-----:R-:W-:-:S03]  /*1950*/  @P0 HADD2.F32 R96, -RZ, R89.H1_H1 ;  /* 0x30000059ff600230 */ /* 0x001fc60000004100 */
[----:B------:R-:W-:-:S04]  /*1960*/  FMUL.FTZ R163, R163, c[0x0][0x1ec] ;  /* 0x00007b00a3a37a20 */ /* 0x000fc80000410000 */
[----:B------:R-:W-:Y:S02]  /*1970*/  @P0 FADD.FTZ R163, R96, R163 ;  /* 0x000000a360a30221 */ /* 0x000fe40000010000 */
.L_x_8484:
[----:B------:R-:W-:Y:S05]  /*1980*/  BSYNC B0 ;  /* 0x0000000000007941 */ /* 0x000fea0003800000 */
.L_x_8482:
[----:B------:R-:W-:Y:S01]  /*1990*/  BSSY B0, `(.L_x_8485) ;  /* 0x000000a000007945 */ /* 0x000fe20003800000 */
[----:B------:R-:W-:Y:S05]  /*19a0*/  @P2 BRA `(.L_x_8486) ;  /* 0x0000004000002947 */ /* 0x000fea0003800000 */
[----:B------:R-:W-:Y:S01]  /*19b0*/  HFMA2.MMA R162, -RZ, RZ, 0, 0 ;  /* 0x00000000ffa27435 */ /* 0x000fe200000001ff */
[----:B------:R-:W-:Y:S05]  /*19c0*/  @!P0 BRA `(.L_x_8487) ;  /* 0x0000006000008947 */ /* 0x000fea0003800000 */
[----:B-----5:R-:W-:Y:S01]  /*19d0*/  HADD2.F32 R162, -RZ, R90.H0_H0 ;  /* 0x2000005affa27230 */ /* 0x020fe20000004100 */
[----:B------:R-:W-:Y:S05]  /*19e0*/  BRA `(.L_x_8487) ;  /* 0x0000004000007947 */ /* 0x000fea0003800000 */
.L_x_8486:
[----:B-----5:R-:W-:Y:S02]  /*19f0*/  HADD2.F32 R162, -RZ, R94.H0_H0 ;  /* 0x2000005effa27230 */ /* 0x020fe40000004100 */
[----:B0-----:R-:W-:-:S03]  /*1a00*/  @P0 HADD2.F32 R97, -RZ, R90.H0_H0 ;  /* 0x2000005aff610230 */ /* 0x001fc60000004100 */
[----:B------:R-:W-:-:S04]  /*1a10*/  FMUL.FTZ R162, R162, c[0x0][0x1ec] ;  /* 0x00007b00a2a27a20 */ /* 0x000fc80000410000 */
[----:B------:R-:W-:Y:S02]  /*1a20*/  @P0 FADD.FTZ R162, R97, R162 ;  /* 0x000000a261a20221 */ /* 0x000fe40000010000 */
.L_x_8487:
[----:B------:R-:W-:Y:S05]  /*1a30*/  BSYNC B0 ;  /* 0x0000000000007941 */ /* 0x000fea0003800000 */
.L_x_8485:
[----:B------:R-:W-:Y:S01]  /*1a40*/  BSSY B0, `(.L_x_8488) ;  /* 0x000000a000007945 */ /* 0x000fe20003800000 */
[----:B------:R-:W-:Y:S05]  /*1a50*/  @P2 BRA `(.L_x_8489) ;  /* 0x0000004000002947 */ /* 0x000fea0003800000 */
[----:B------:R-:W-:Y:S01]  /*1a60*/  MOV R161, RZ ;  /* 0x000000ff00a17202 */ /* 0x000fe20000000f00 */
[----:B------:R-:W-:Y:S05]  /*1a70*/  @!P0 BRA `(.L_x_8490) ;  /* 0x0000006000008947 */ /* 0x000fea0003800000 */
[----:B-----5:R-:W-:Y:S01]  /*1a80*/  HADD2.F32 R161, -RZ, R90.H1_H1 ;  /* 0x3000005affa17230 */ /* 0x020fe20000004100 */
[----:B------:R-:W-:Y:S05]  /*1a90*/  BRA `(.L_x_8490) ;  /* 0x0000004000007947 */ /* 0x000fea0003800000 */
.L_x_8489:
[----:B-----5:R-:W-:Y:S02]  /*1aa0*/  HADD2.F32 R161, -RZ, R94.H1_H1 ;  /* 0x3000005effa17230 */ /* 0x020fe40000004100 */
[----:B0-----:R-:W-:-:S03]  /*1ab0*/  @P0 HADD2.F32 R96, -RZ, R90.H1_H1 ;  /* 0x3000005aff600230 */ /* 0x001fc60000004100 */
[----:B------:R-:W-:-:S04]  /*1ac0*/  FMUL.FTZ R161, R161, c[0x0][0x1ec] ;  /* 0x00007b00a1a17a20 */ /* 0x000fc80000410000 */
[----:B------:R-:W-:Y:S02]  /*1ad0*/  @P0 FADD.FTZ R161, R96, R161 ;  /* 0x000000a160a10221 */ /* 0x000fe40000010000 */
.L_x_8490:
[----:B------:R-:W-:Y:S05]  /*1ae0*/  BSYNC B0 ;  /* 0x0000000000007941 */ /* 0x000fea0003800000 */
.L_x_8488:
[----:B------:R-:W-:Y:S01]  /*1af0*/  BSSY B0, `(.L_x_8491) ;  /* 0x000000a000007945 */ /* 0x000fe20003800000 */
[----:B------:R-:W-:Y:S05]  /*1b00*/  @P2 BRA `(.L_x_8492) ;  /* 0x0000004000002947 */ /* 0x000fea0003800000 */
[----:B------:R-:W-:Y:S01]  /*1b10*/  HFMA2.MMA R160, -RZ, RZ, 0, 0 ;  /* 0x00000000ffa07435 */ /* 0x000fe200000001ff */
[----:B------:R-:W-:Y:S05]  /*1b20*/  @!P0 BRA `(.L_x_8493) ;  /* 0x0000006000008947 */ /* 0x000fea0003800000 */
[----:B-----5:R-:W-:Y:S01]  /*1b30*/  HADD2.F32 R160, -RZ, R91.H0_H0 ;  /* 0x2000005bffa07230 */ /* 0x020fe20000004100 */
[----:B------:R-:W-:Y:S05]  /*1b40*/  BRA `(.L_x_8493) ;  /* 0x0000004000007947 */ /* 0x000fea0003800000 */
.L_x_8492:
[----:B-----5:R-:W-:Y:S02]  /*1b50*/  HADD2.F32 R160, -RZ, R95.H0_H0 ;  /* 0x2000005fffa07230 */ /* 0x020fe40000004100 */
[----:B0-----:R-:W-:-:S03]  /*1b60*/  @P0 HADD2.F32 R97, -RZ, R91.H0_H0 ;  /* 0x2000005bff610230 */ /* 0x001fc60000004100 */
[----:B------:R-:W-:-:S04]  /*1b70*/  FMUL.FTZ R160, R160, c[0x0][0x1ec] ;  /* 0x00007b00a0a07a20 */ /* 0x000fc80000410000 */
[----:B------:R-:W-:Y:S02]  /*1b80*/  @P0 FADD.FTZ R160, R97, R160 ;  /* 0x000000a061a00221 */ /* 0x000fe40000010000 */
.L_x_8493:
[----:B------:R-:W-:Y:S05]  /*1b90*/  BSYNC B0 ;  /* 0x0000000000007941 */ /* 0x000fea0003800000 */
.L_x_8491:
[----:B------:R-:W-:Y:S01]  /*1ba0*/  BSSY B0, `(.L_x_8494) ;  /* 0x000000a000007945 */ /* 0x000fe20003800000 */
[----:B------:R-:W-:Y:S05]  /*1bb0*/  @P2 BRA `(.L_x_8495) ;  /* 0x0000004000002947 */ /* 0x000fea0003800000 */
[----:B------:R-:W-:Y:S01]  /*1bc0*/  MOV R159, RZ ;  /* 0x000000ff009f7202 */ /* 0x000fe20000000f00 */
[----:B------:R-:W-:Y:S05]  /*1bd0*/  @!P0 BRA `(.L_x_8496) ;  /* 0x0000006000008947 */ /* 0x000fea0003800000 */
[----:B-----5:R-:W-:Y:S01]  /*1be0*/  HADD2.F32 R159, -RZ, R91.H1_H1 ;  /* 0x3000005bff9f7230 */ /* 0x020fe20000004100 */
[----:B------:R-:W-:Y:S05]  /*1bf0*/  BRA `(.L_x_8496) ;  /* 0x0000004000007947 */ /* 0x000fea0003800000 */
.L_x_8495:
[----:B-----5:R-:W-:Y:S02]  /*1c00*/  HADD2.F32 R159, -RZ, R95.H1_H1 ;  /* 0x3000005fff9f7230 */ /* 0x020fe40000004100 */
[----:B0-----:R-:W-:-:S03]  /*1c10*/  @P0 HADD2.F32 R96, -RZ, R91.H1_H1 ;  /* 0x3000005bff600230 */ /* 0x001fc60000004100 */
[----:B------:R-:W-:-:S04]  /*1c20*/  FMUL.FTZ R159, R159, c[0x0][0x1ec] ;  /* 0x00007b009f9f7a20 */ /* 0x000fc80000410000 */
[----:B------:R-:W-:Y:S02]  /*1c30*/  @P0 FADD.FTZ R159, R96, R159 ;  /* 0x0000009f609f0221 */ /* 0x000fe40000010000 */
.L_x_8496:
[----:B------:R-:W-:Y:S05]  /*1c40*/  BSYNC B0 ;  /* 0x0000000000007941 */ /* 0x000fea0003800000 */
.L_x_8494:
[----:B0-----:R-:W-:Y:S01]  /*1c50*/  @P1 IADD3 R116, R193, 0x60, RZ ;  /* 0x00000060c1741810 */ /* 0x001fe20007ffe0ff */
        /* <DEDUP_REMOVED lines=17> */
.L_x_8498:
[----:B-----5:R-:W-:Y:S02]  /*1d70*/  HADD2.F32 R174, -RZ, R92.H0_H0 ;  /* 0x2000005cffae7230 */ /* 0x020fe40000004100 */
[----:B0-----:R-:W-:-:S03]  /*1d80*/  @P0 HADD2.F32 R97, -RZ, R88.H0_H0 ;  /* 0x20000058ff610230 */ /* 0x001fc60000004100 */
[----:B------:R-:W-:-:S04]  /*1d90*/  FMUL.FTZ R174, R174, c[0x0][0x1ec] ;  /* 0x00007b00aeae7a20 */ /* 0x000fc80000410000 */
[----:B------:R-:W-:Y:S02]  /*1da0*/  @P0 FADD.FTZ R174, R97, R174 ;  /* 0x000000ae61ae0221 */ /* 0x000fe40000010000 */
.L_x_8499:
[----:B------:R-:W-:Y:S05]  /*1db0*/  BSYNC B0 ;  /* 0x0000000000007941 */ /* 0x000fea0003800000 */
.L_x_8497:
[----:B------:R-:W-:Y:S01]  /*1dc0*/  BSSY B0, `(.L_x_8500) ;  /* 0x000000a000007945 */ /* 0x000fe20003800000 */
[----:B------:R-:W-:Y:S05]  /*1dd0*/  @P2 BRA `(.L_x_8501) ;  /* 0x0000004000002947 */ /* 0x000fea0003800000 */
[----:B------:R-:W-:Y:S01]  /*1de0*/  MOV R173, RZ ;  /* 0x000000ff00ad7202 */ /* 0x000fe20000000f00 */
[----:B------:R-:W-:Y:S05]  /*1df0*/  @!P0 BRA `(.L_x_8502) ;  /* 0x0000006000008947 */ /* 0x000fea0003800000 */
[----:B-----5:R-:W-:Y:S01]  /*1e00*/  HADD2.F32 R173, -RZ, R88.H1_H1 ;  /* 0x30000058ffad7230 */ /* 0x020fe20000004100 */
[----:B------:R-:W-:Y:S05]  /*1e10*/  BRA `(.L_x_8502) ;  /* 0x0000004000007947 */ /* 0x000fea0003800000 */
.L_x_8501:
[----:B-----5:R-:W-:Y:S02]  /*1e20*/  HADD2.F32 R173, -RZ, R92.H1_H1 ;  /* 0x3000005cffad7230 */ /* 0x020fe40000004100 */
[----:B0-----:R-:W-:-:S03]  /*1e30*/  @P0 HADD2.F32 R96, -RZ, R88.H1_H1 ;  /* 0x30000058ff600230 */ /* 0x001fc60000004100 */
[----:B------:R-:W-:-:S04]  /*1e40*/  FMUL.FTZ R173, R173, c[0x0][0x1ec] ;  /* 0x00007b00adad7a20 */ /* 0x000fc80000410000 */
[----:B------:R-:W-:Y:S02]  /*1e50*/  @P0 FADD.FTZ R173, R96, R173 ;  /* 0x000000ad60ad0221 */ /* 0x000fe40000010000 */
.L_x_8502:
[----:B------:R-:W-:Y:S05]  /*1e60*/  BSYNC B0 ;  /* 0x0000000000007941 */ /* 0x000fea0003800000 */
.L_x_8500:
[----:B------:R-:W-:Y:S01]  /*1e70*/  BSSY B0, `(.L_x_8503) ;  /* 0x000000a000007945 */ /* 0x000fe20003800000 */
[----:B------:R-:W-:Y:S05]  /*1e80*/  @P2 BRA `(.L_x_8504) ;  /* 0x0000004000002947 */ /* 0x000fea0003800000 */
[----:B------:R-:W-:Y:S01]  /*1e90*/  HFMA2.MMA R172, -RZ, RZ, 0, 0 ;  /* 0x00000000ffac7435 */ /* 0x000fe200000001ff */
[----:B------:R-:W-:Y:S05]  /*1ea0*/  @!P0 BRA `(.L_x_8505) ;  /* 0x0000006000008947 */ /* 0x000fea0003800000 */
[----:B-----5:R-:W-:Y:S01]  /*1eb0*/  HADD2.F32 R172, -RZ, R89.H0_H0 ;  /* 0x20000059ffac7230 */ /* 0x020fe20000004100 */
[----:B------:R-:W-:Y:S05]  /*1ec0*/  BRA `(.L_x_8505) ;  /* 0x0000004000007947 */ /* 0x000fea0003800000 */
.L_x_8504:
[----:B-----5:R-:W-:Y:S02]  /*1ed0*/  HADD2.F32 R172, -RZ, R93.H0_H0 ;  /* 0x2000005dffac7230 */ /* 0x020fe40000004100 */
[----:B0-----:R-:W-:-:S03]  /*1ee0*/  @P0 HADD2.F32 R97, -RZ, R89.H0_H0 ;  /* 0x20000059ff610230 */ /* 0x001fc60000004100 */
[----:B------:R-:W-:-:S04]  /*1ef0*/  FMUL.FTZ R172, R172, c[0x0][0x1ec] ;  /* 0x00007b00acac7a20 */ /* 0x000fc80000410000 */
[----:B------:R-:W-:Y:S02]  /*1f00*/  @P0 FADD.FTZ R172, R97, R172 ;  /* 0x000000ac61ac0221 */ /* 0x000fe40000010000 */
.L_x_8505:
[----:B------:R-:W-:Y:S05]  /*1f10*/  BSYNC B0 ;  /* 0x0000000000007941 */ /* 0x000fea0003800000 */
.L_x_8503:
[----:B------:R-:W-:Y:S01]  /*1f20*/  BSSY B0, `(.L_x_8506) ;  /* 0x000000a000007945 */ /* 0x000fe20003800000 */
[----:B------:R-:W-:Y:S05]  /*1f30*/  @P2 BRA `(.L_x_8507) ;  /* 0x0000004000002947 */ /* 0x000fea0003800000 */
[----:B------:R-:W-:Y:S01]  /*1f40*/  MOV R171, RZ ;  /* 0x000000ff00ab7202 */ /* 0x000fe20000000f00 */
[----:B------:R-:W-:Y:S05]  /*1f50*/  @!P0 BRA `(.L_x_8508) ;  /* 0x0000006000008947 */ /* 0x000fea0003800000 */
[----:B-----5:R-:W-:Y:S01]  /*1f60*/  HADD2.F32 R171, -RZ, R89.H1_H1 ;  /* 0x30000059ffab7230 */ /* 0x020fe20000004100 */
[----:B------:R-:W-:Y:S05]  /*1f70*/  BRA `(.L_x_8508) ;  /* 0x0000004000007947 */ /* 0x000fea0003800000 */
.L_x_8507:
[----:B-----5:R-:W-:Y:S02]  /*1f80*/  HADD2.F32 R171, -RZ, R93.H1_H1 ;  /* 0x3000005dffab7230 */ /* 0x020fe40000004100 */
[----:B0-----:R-:W-:-:S03]  /*1f90*/  @P0 HADD2.F32 R96, -RZ, R89.H1_H1 ;  /* 0x30000059ff600230 */ /* 0x001fc60000004100 */
[----:B------:R-:W-:-:S04]  /*1fa0*/  FMUL.FTZ R171, R171, c[0x0][0x1ec] ;  /* 0x00007b00abab7a20 */ /* 0x000fc80000410000 */
[----:B------:R-:W-:Y:S02]  /*1fb0*/  @P0 FADD.FTZ R171, R96, R171 ;  /* 0x000000ab60ab0221 */ /* 0x000fe40000010000 */
.L_x_8508:
[----:B------:R-:W-:Y:S05]  /*1fc0*/  BSYNC B0 ;  /* 0x0000000000007941 */ /* 0x000fea0003800000 */
.L_x_8506:
[----:B------:R-:W-:Y:S01]  /*1fd0*/  BSSY B0, `(.L_x_8509) ;  /* 0x000000a000007945 */ /* 0x000fe20003800000 */
[----:B------:R-:W-:Y:S05]  /*1fe0*/  @P2 BRA `(.L_x_8510) ;  /* 0x0000004000002947 */ /* 0x000fea0003800000 */
[----:B------:R-:W-:Y:S01]  /*1ff0*/  HFMA2.MMA R170, -RZ, RZ, 0, 0 ;  /* 0x00000000ffaa7435 */ /* 0x000fe200000001ff */
[----:B------:R-:W-:Y:S05]  /*2000*/  @!P0 BRA `(.L_x_8511) ;  /* 0x0000006000008947 */ /* 0x000fea0003800000 */
[----:B-----5:R-:W-:Y:S01]  /*2010*/  HADD2.F32 R170, -RZ, R90.H0_H0 ;  /* 0x2000005affaa7230 */ /* 0x020fe20000004100 */
[----:B------:R-:W-:Y:S05]  /*2020*/  BRA `(.L_x_8511) ;  /* 0x0000004000007947 */ /* 0x000fea0003800000 */
.L_x_8510:
[----:B-----5:R-:W-:Y:S02]  /*2030*/  HADD2.F32 R170, -RZ, R94.H0_H0 ;  /* 0x2000005effaa7230 */ /* 0x020fe40000004100 */
[----:B0-----:R-:W-:-:S03]  /*2040*/  @P0 HADD2.F32 R97, -RZ, R90.H0_H0 ;  /* 0x2000005aff610230 */ /* 0x001fc60000004100 */
[----:B------:R-:W-:-:S04]  /*2050*/  FMUL.FTZ R170, R170, c[0x0][0x1ec] ;  /* 0x00007b00aaaa7a20 */ /* 0x000fc80000410000 */
[----:B------:R-:W-:Y:S02]  /*2060*/  @P0 FADD.FTZ R170, R97, R170 ;  /* 0x000000aa61aa0221 */ /* 0x000fe40000010000 */
.L_x_8511:
[----:B------:R-:W-:Y:S05]  /*2070*/  BSYNC B0 ;  /* 0x0000000000007941 */ /* 0x000fea0003800000 */
.L_x_8509:
[----:B------:R-:W-:Y:S01]  /*2080*/  BSSY B0, `(.L_x_8512) ;  /* 0x000000a000007945 */ /* 0x000fe20003800000 */
[----:B------:R-:W-:Y:S05]  /*2090*/  @P2 BRA `(.L_x_8513) ;  /* 0x0000004000002947 */ /* 0x000fea0003800000 */
[----:B------:R-:W-:Y:S01]  /*20a0*/  MOV R169, RZ ;  /* 0x000000ff00a97202 */ /* 0x000fe20000000f00 */
[----:B------:R-:W-:Y:S05]  /*20b0*/  @!P0 BRA `(.L_x_8514) ;  /* 0x0000006000008947 */ /* 0x000fea0003800000 */
[----:B-----5:R-:W-:Y:S01]  /*20c0*/  HADD2.F32 R169, -RZ, R90.H1_H1 ;  /* 0x3000005affa97230 */ /* 0x020fe20000004100 */
[----:B------:R-:W-:Y:S05]  /*20d0*/  BRA `(.L_x_8514) ;  /* 0x0000004000007947 */ /* 0x000fea0003800000 */
.L_x_8513:
[----:B-----5:R-:W-:Y:S02]  /*20e0*/  HADD2.F32 R169, -RZ, R94.H1_H1 ;  /* 0x3000005effa97230 */ /* 0x020fe40000004100 */
[----:B0-----:R-:W-:-:S03]  /*20f0*/  @P0 HADD2.F32 R96, -RZ, R90.H1_H1 ;  /* 0x3000005aff600230 */ /* 0x001fc60000004100 */
[----:B------:R-:W-:-:S04]  /*2100*/  FMUL.FTZ R169, R169, c[0x0][0x1ec] ;  /* 0x00007b00a9a97a20 */ /* 0x000fc80000410000 */
[----:B------:R-:W-:Y:S02]  /*2110*/  @P0 FADD.FTZ R169, R96, R169 ;  /* 0x000000a960a90221 */ /* 0x000fe40000010000 */
.L_x_8514:
[----:B------:R-:W-:Y:S05]  /*2120*/  BSYNC B0 ;  /* 0x0000000000007941 */ /* 0x000fea0003800000 */
.L_x_8512:
[----:B------:R-:W-:Y:S01]  /*2130*/  BSSY B0, `(.L_x_8515) ;  /* 0x000000a000007945 */ /* 0x000fe20003800000 */
[----:B------:R-:W-:Y:S05]  /*2140*/  @P2 BRA `(.L_x_8516) ;  /* 0x0000004000002947 */ /* 0x000fea0003800000 */
[----:B------:R-:W-:Y:S01]  /*2150*/  HFMA2.MMA R168, -RZ, RZ, 0, 0 ;  /* 0x00000000ffa87435 */ /* 0x000fe200000001ff */
[----:B------:R-:W-:Y:S05]  /*2160*/  @!P0 BRA `(.L_x_8517) ;  /* 0x0000006000008947 */ /* 0x000fea0003800000 */
[----:B-----5:R-:W-:Y:S01]  /*2170*/  HADD2.F32 R168, -RZ, R91.H0_H0 ;  /* 0x2000005bffa87230 */ /* 0x020fe20000004100 */
[----:B------:R-:W-:Y:S05]  /*2180*/  BRA `(.L_x_8517) ;  /* 0x0000004000007947 */ /* 0x000fea0003800000 */
.L_x_8516:
[----:B-----5:R-:W-:Y:S02]  /*2190*/  HADD2.F32 R168, -RZ, R95.H0_H0 ;  /* 0x2000005fffa87230 */ /* 0x020fe40000004100 */
[----:B0-----:R-:W-:-:S03]  /*21a0*/  @P0 HADD2.F32 R97, -RZ, R91.H0_H0 ;  /* 0x2000005bff610230 */ /* 0x001fc60000004100 */
[----:B------:R-:W-:-:S04]  /*21b0*/  FMUL.FTZ R168, R168, c[0x0][0x1ec] ;  /* 0x00007b00a8a87a20 */ /* 0x000fc80000410000 */
[----:B------:R-:W-:Y:S02]  /*21c0*/  @P0 FADD.FTZ R168, R97, R168 ;  /* 0x000000a861a80221 */ /* 0x000fe40000010000 */
.L_x_8517:
[----:B------:R-:W-:Y:S05]  /*21d0*/  BSYNC B0 ;  /* 0x0000000000007941 */ /* 0x000fea0003800000 */
.L_x_8515:
[----:B------:R-:W-:Y:S01]  /*21e0*/  BSSY B0, `(.L_x_8518) ;  /* 0x000000a000007945 */ /* 0x000fe20003800000 */
[----:B------:R-:W-:Y:S05]  /*21f0*/  @P2 BRA `(.L_x_8519) ;  /* 0x0000004000002947 */ /* 0x000fea0003800000 */
[----:B------:R-:W-:Y:S01]  /*2200*/  MOV R167, RZ ;  /* 0x000000ff00a77202 */ /* 0x000fe20000000f00 */
[----:B------:R-:W-:Y:S05]  /*2210*/  @!P0 BRA `(.L_x_8520) ;  /* 0x0000006000008947 */ /* 0x000fea0003800000 */
[----:B-----5:R-:W-:Y:S01]  /*2220*/  HADD2.F32 R167, -RZ, R91.H1_H1 ;  /* 0x3000005bffa77230 */ /* 0x020fe20000004100 */
[----:B------:R-:W-:Y:S05]  /*2230*/  BRA `(.L_x_8520) ;  /* 0x0000004000007947 */ /* 0x000fea0003800000 */
.L_x_8519:
[----:B-----5:R-:W-:Y:S02]  /*2240*/  HADD2.F32 R167, -RZ, R95.H1_H1 ;  /* 0x3000005fffa77230 */ /* 0x020fe40000004100 */
[----:B0-----:R-:W-:-:S03]  /*2250*/  @P0 HADD2.F32 R96, -RZ, R91.H1_H1 ;  /* 0x3000005bff600230 */ /* 0x001fc60000004100 */
[----:B------:R-:W-:-:S04]  /*2260*/  FMUL.FTZ R167, R167, c[0x0][0x1ec] ;  /* 0x00007b00a7a77a20 */ /* 0x000fc80000410000 */
[----:B------:R-:W-:Y:S02]  /*2270*/  @P0 FADD.FTZ R167, R96, R167 ;  /* 0x000000a760a70221 */ /* 0x000fe40000010000 */
.L_x_8520:
[----:B------:R-:W-:Y:S05]  /*2280*/  BSYNC B0 ;  /* 0x0000000000007941 */ /* 0x000fea0003800000 */
.L_x_8518:
        /* <DEDUP_REMOVED lines=18> */
.L_x_8522:
[----:B-----5:R-:W-:Y:S02]  /*23b0*/  HADD2.F32 R183, -RZ, R92.H0_H0 ;  /* 0x2000005cffb77230 */ /* 0x020fe40000004100 */
[----:B0-----:R-:W-:-:S03]  /*23c0*/  @P0 HADD2.F32 R96, -RZ, R88.H0_H0 ;  /* 0x20000058ff600230 */ /* 0x001fc60000004100 */
[----:B------:R-:W-:-:S04]  /*23d0*/  FMUL.FTZ R183, R183, c[0x0][0x1ec] ;  /* 0x00007b00b7b77a20 */ /* 0x000fc80000410000 */
[----:B------:R-:W-:Y:S02]  /*23e0*/  @P0 FADD.FTZ R183, R96, R183 ;  /* 0x000000b760b70221 */ /* 0x000fe40000010000 */
.L_x_8523:
[----:B------:R-:W-:Y:S05]  /*23f0*/  BSYNC B0 ;  /* 0x0000000000007941 */ /* 0x000fea0003800000 */
.L_x_8521:
[----:B------:R-:W-:Y:S01]  /*2400*/  BSSY B0, `(.L_x_8524) ;  /* 0x000000a000007945 */ /* 0x000fe20003800000 */
[----:B------:R-:W-:Y:S05]  /*2410*/  @P2 BRA `(.L_x_8525) ;  /* 0x0000004000002947 */ /* 0x000fea0003800000 */
[----:B------:R-:W-:Y:S01]  /*2420*/  MOV R182, RZ ;  /* 0x000000ff00b67202 */ /* 0x000fe20000000f00 */
[----:B------:R-:W-:Y:S05]  /*2430*/  @!P0 BRA `(.L_x_8526) ;  /* 0x0000006000008947 */ /* 0x000fea0003800000 */
[----:B-----5:R-:W-:Y:S01]  /*2440*/  HADD2.F32 R182, -RZ, R88.H1_H1 ;  /* 0x30000058ffb67230 */ /* 0x020fe20000004100 */
[----:B------:R-:W-:Y:S05]  /*2450*/  BRA `(.L_x_8526) ;  /* 0x0000004000007947 */ /* 0x000fea0003800000 */
.L_x_8525:
[----:B-----5:R-:W-:Y:S02]  /*2460*/  HADD2.F32 R182, -RZ, R92.H1_H1 ;  /* 0x3000005cffb67230 */ /* 0x020fe40000004100 */
[----:B0-----:R-:W-:-:S03]  /*2470*/  @P0 HADD2.F32 R97, -RZ, R88.H1_H1 ;  /* 0x30000058ff610230 */ /* 0x001fc60000004100 */
[----:B------:R-:W-:-:S04]  /*2480*/  FMUL.FTZ R182, R182, c[0x0][0x1ec] ;  /* 0x00007b00b6b67a20 */ /* 0x000fc80000410000 */
[----:B------:R-:W-:Y:S02]  /*2490*/  @P0 FADD.FTZ R182, R97, R182 ;  /* 0x000000b661b60221 */ /* 0x000fe40000010000 */
.L_x_8526:
[----:B------:R-:W-:Y:S05]  /*24a0*/  BSYNC B0 ;  /* 0x0000000000007941 */ /* 0x000fea0003800000 */
.L_x_8524:
[----:B------:R-:W-:Y:S01]  /*24b0*/  BSSY B0, `(.L_x_8527) ;  /* 0x000000a000007945 */ /* 0x000fe20003800000 */
[----:B------:R-:W-:Y:S05]  /*24c0*/  @P2 BRA `(.L_x_8528) ;  /* 0x0000004000002947 */ /* 0x000fea0003800000 */
[----:B------:R-:W-:Y:S01]  /*24d0*/  HFMA2.MMA R181, -RZ, RZ, 0, 0 ;  /* 0x00000000ffb57435 */ /* 0x000fe200000001ff */
[----:B------:R-:W-:Y:S05]  /*24e0*/  @!P0 BRA `(.L_x_8529) ;  /* 0x0000006000008947 */ /* 0x000fea0003800000 */
[----:B-----5:R-:W-:Y:S01]  /*24f0*/  HADD2.F32 R181, -RZ, R89.H0_H0 ;  /* 0x20000059ffb57230 */ /* 0x020fe20000004100 */
[----:B------:R-:W-:Y:S05]  /*2500*/  BRA `(.L_x_8529) ;  /* 0x0000004000007947 */ /* 0x000fea0003800000 */
.L_x_8528:
[----:B-----5:R-:W-:Y:S02]  /*2510*/  HADD2.F32 R181, -RZ, R93.H0_H0 ;  /* 0x2000005dffb57230 */ /* 0x020fe40000004100 */
[----:B0-----:R-:W-:-:S03]  /*2520*/  @P0 HADD2.F32 R96, -RZ, R89.H0_H0 ;  /* 0x20000059ff600230 */ /* 0x001fc60000004100 */
[----:B------:R-:W-:-:S04]  /*2530*/  FMUL.FTZ R181, R181, c[0x0][0x1ec] ;  /* 0x00007b00b5b57a20 */ /* 0x000fc80000410000 */
[----:B------:R-:W-:Y:S02]  /*2540*/  @P0 FADD.FTZ R181, R96, R181 ;  /* 0x000000b560b50221 */ /* 0x000fe40000010000 */
.L_x_8529:
[----:B------:R-:W-:Y:S05]  /*2550*/  BSYNC B0 ;  /* 0x0000000000007941 */ /* 0x000fea0003800000 */
.L_x_8527:
[----:B------:R-:W-:Y:S01]  /*2560*/  BSSY B0, `(.L_x_8530) ;  /* 0x000000a000007945 */ /* 0x000fe20003800000 */
[----:B------:R-:W-:Y:S05]  /*2570*/  @P2 BRA `(.L_x_8531) ;  /* 0x0000004000002947 */ /* 0x000fea0003800000 */
[----:B------:R-:W-:Y:S01]  /*2580*/  MOV R180, RZ ;  /* 0x000000ff00b47202 */ /* 0x000fe20000000f00 */
[----:B------:R-:W-:Y:S05]  /*2590*/  @!P0 BRA `(.L_x_8532) ;  /* 0x0000006000008947 */ /* 0x000fea0003800000 */
[----:B-----5:R-:W-:Y:S01]  /*25a0*/  HADD2.F32 R180, -RZ, R89.H1_H1 ;  /* 0x30000059ffb47230 */ /* 0x020fe20000004100 */
[----:B------:R-:W-:Y:S05]  /*25b0*/  BRA `(.L_x_8532) ;  /* 0x0000004000007947 */ /* 0x000fea0003800000 */
.L_x_8531:
[----:B-----5:R-:W-:Y:S02]  /*25c0*/  HADD2.F32 R180, -RZ, R93.H1_H1 ;  /* 0x3000005dffb47230 */ /* 0x020fe40000004100 */
[----:B0-----:R-:W-:-:S03]  /*25d0*/  @P0 HADD2.F32 R97, -RZ, R89.H1_H1 ;  /* 0x30000059ff610230 */ /* 0x001fc60000004100 */
[----:B------:R-:W-:-:S04]  /*25e0*/  FMUL.FTZ R180, R180, c[0x0][0x1ec] ;  /* 0x00007b00b4b47a20 */ /* 0x000fc80000410000 */
[----:B------:R-:W-:Y:S02]  /*25f0*/  @P0 FADD.FTZ R180, R97, R180 ;  /* 0x000000b461b40221 */ /* 0x000fe40000010000 */
.L_x_8532:
[----:B------:R-:W-:Y:S05]  /*2600*/  BSYNC B0 ;  /* 0x0000000000007941 */ /* 0x000fea0003800000 */
.L_x_8530:
[----:B------:R-:W-:Y:S01]  /*2610*/  BSSY B0, `(.L_x_8533) ;  /* 0x000000a000007945 */ /* 0x000fe20003800000 */
[----:B------:R-:W-:Y:S05]  /*2620*/  @P2 BRA `(.L_x_8534) ;  /* 0x0000004000002947 */ /* 0x000fea0003800000 */
[----:B------:R-:W-:Y:S01]  /*2630*/  HFMA2.MMA R179, -RZ, RZ, 0, 0 ;  /* 0x00000000ffb37435 */ /* 0x000fe200000001ff */
[----:B------:R-:W-:Y:S05]  /*2640*/  @!P0 BRA `(.L_x_8535) ;  /* 0x0000006000008947 */ /* 0x000fea0003800000 */
[----:B-----5:R-:W-:Y:S01]  /*2650*/  HADD2.F32 R179, -RZ, R90.H0_H0 ;  /* 0x2000005affb37230 */ /* 0x020fe20000004100 */
[----:B------:R-:W-:Y:S05]  /*2660*/  BRA `(.L_x_8535) ;  /* 0x0000004000007947 */ /* 0x000fea0003800000 */
.L_x_8534:
[----:B-----5:R-:W-:Y:S02]  /*2670*/  HADD2.F32 R179, -RZ, R94.H0_H0 ;  /* 0x2000005effb37230 */ /* 0x020fe40000004100 */
[----:B0-----:R-:W-:-:S03]  /*2680*/  @P0 HADD2.F32 R96, -RZ, R90.H0_H0 ;  /* 0x2000005aff600230 */ /* 0x001fc60000004100 */
[----:B------:R-:W-:-:S04]  /*2690*/  FMUL.FTZ R179, R179, c[0x0][0x1ec] ;  /* 0x00007b00b3b37a20 */ /* 0x000fc80000410000 */
[----:B------:R-:W-:Y:S02]  /*26a0*/  @P0 FADD.FTZ R179, R96, R179 ;  /* 0x000000b360b30221 */ /* 0x000fe40000010000 */
.L_x_8535:
[----:B------:R-:W-:Y:S05]  /*26b0*/  BSYNC B0 ;  /* 0x0000000000007941 */ /* 0x000fea0003800000 */
.L_x_8533:
[----:B------:R-:W-:Y:S01]  /*26c0*/  BSSY B0, `(.L_x_8536) ;  /* 0x000000a000007945 */ /* 0x000fe20003800000 */
[----:B------:R-:W-:Y:S05]  /*26d0*/  @P2 BRA `(.L_x_8537) ;  /* 0x0000004000002947 */ /* 0x000fea0003800000 */
[----:B------:R-:W-:Y:S01]  /*26e0*/  MOV R178, RZ ;  /* 0x000000ff00b27202 */ /* 0x000fe20000000f00 */
[----:B------:R-:W-:Y:S05]  /*26f0*/  @!P0 BRA `(.L_x_8538) ;  /* 0x0000006000008947 */ /* 0x000fea0003800000 */
[----:B-----5:R-:W-:Y:S01]  /*2700*/  HADD2.F32 R178, -RZ, R90.H1_H1 ;  /* 0x3000005affb27230 */ /* 0x020fe20000004100 */
[----:B------:R-:W-:Y:S05]  /*2710*/  BRA `(.L_x_8538) ;  /* 0x0000004000007947 */ /* 0x000fea0003800000 */
.L_x_8537:
[----:B-----5:R-:W-:Y:S02]  /*2720*/  HADD2.F32 R178, -RZ, R94.H1_H1 ;  /* 0x3000005effb27230 */ /* 0x020fe40000004100 */
[----:B0-----:R-:W-:-:S03]  /*2730*/  @P0 HADD2.F32 R97, -RZ, R90.H1_H1 ;  /* 0x3000005aff610230 */ /* 0x001fc60000004100 */
[----:B------:R-:W-:-:S04]  /*2740*/  FMUL.FTZ R178, R178, c[0x0][0x1ec] ;  /* 0x00007b00b2b27a20 */ /* 0x000fc80000410000 */
[----:B------:R-:W-:Y:S02]  /*2750*/  @P0 FADD.FTZ R178, R97, R178 ;  /* 0x000000b261b20221 */ /* 0x000fe40000010000 */
.L_x_8538:
[----:B------:R-:W-:Y:S05]  /*2760*/  BSYNC B0 ;  /* 0x0000000000007941 */ /* 0x000fea0003800000 */
.L_x_8536:
[----:B------:R-:W-:Y:S01]  /*2770*/  BSSY B0, `(.L_x_8539) ;  /* 0x000000a000007945 */ /* 0x000fe20003800000 */
[----:B------:R-:W-:Y:S05]  /*2780*/  @P2 BRA `(.L_x_8540) ;  /* 0x0000004000002947 */ /* 0x000fea0003800000 */
[----:B------:R-:W-:Y:S01]  /*2790*/  HFMA2.MMA R177, -RZ, RZ, 0, 0 ;  /* 0x00000000ffb17435 */ /* 0x000fe200000001ff */
[----:B------:R-:W-:Y:S05]  /*27a0*/  @!P0 BRA `(.L_x_8541) ;  /* 0x0000006000008947 */ /* 0x000fea0003800000 */
[----:B-----5:R-:W-:Y:S01]  /*27b0*/  HADD2.F32 R177, -RZ, R91.H0_H0 ;  /* 0x2000005bffb17230 */ /* 0x020fe20000004100 */
[----:B------:R-:W-:Y:S05]  /*27c0*/  BRA `(.L_x_8541) ;  /* 0x0000004000007947 */ /* 0x000fea0003800000 */
.L_x_8540:
[----:B-----5:R-:W-:Y:S02]  /*27d0*/  HADD2.F32 R177, -RZ, R95.H0_H0 ;  /* 0x2000005fffb17230 */ /* 0x020fe40000004100 */
[----:B0-----:R-:W-:-:S03]  /*27e0*/  @P0 HADD2.F32 R96, -RZ, R91.H0_H0 ;  /* 0x2000005bff600230 */ /* 0x001fc60000004100 */
[----:B------:R-:W-:-:S04]  /*27f0*/  FMUL.FTZ R177, R177, c[0x0][0x1ec] ;  /* 0x00007b00b1b17a20 */ /* 0x000fc80000410000 */
[----:B------:R-:W-:Y:S02]  /*2800*/  @P0 FADD.FTZ R177, R96, R177 ;  /* 0x000000b160b10221 */ /* 0x000fe40000010000 */
.L_x_8541:
[----:B------:R-:W-:Y:S05]  /*2810*/  BSYNC B0 ;  /* 0x0000000000007941 */ /* 0x000fea0003800000 */
.L_x_8539:
[----:B------:R-:W-:Y:S01]  /*2820*/  BSSY B0, `(.L_x_8542) ;  /* 0x000000a000007945 */ /* 0x000fe20003800000 */
[----:B------:R-:W-:Y:S05]  /*2830*/  @P2 BRA `(.L_x_8543) ;  /* 0x0000004000002947 */ /* 0x000fea0003800000 */
[----:B------:R-:W-:Y:S01]  /*2840*/  MOV R176, RZ ;  /* 0x000000ff00b07202 */ /* 0x000fe20000000f00 */
[----:B------:R-:W-:Y:S05]  /*2850*/  @!P0 BRA `(.L_x_8544) ;  /* 0x0000006000008947 */ /* 0x000fea0003800000 */
[----:B-----5:R-:W-:Y:S01]  /*2860*/  HADD2.F32 R176, -RZ, R91.H1_H1 ;  /* 0x3000005bffb07230 */ /* 0x020fe20000004100 */
[----:B------:R-:W-:Y:S05]  /*2870*/  BRA `(.L_x_8544) ;  /* 0x0000004000007947 */ /* 0x000fea0003800000 */
.L_x_8543:
[----:B-----5:R-:W-:Y:S02]  /*2880*/  HADD2.F32 R176, -RZ, R95.H1_H1 ;  /* 0x3000005fffb07230 */ /* 0x020fe40000004100 */
[----:B0-----:R-:W-:-:S03]  /*2890*/  @P0 HADD2.F32 R97, -RZ, R91.H1_H1 ;  /* 0x3000005bff610230 */ /* 0x001fc60000004100 */
[----:B------:R-:W-:-:S04]  /*28a0*/  FMUL.FTZ R176, R176, c[0x0][0x1ec] ;  /* 0x00007b00b0b07a20 */ /* 0x000fc80000410000 */
[----:B------:R-:W-:Y:S02]  /*28b0*/  @P0 FADD.FTZ R176, R97, R176 ;  /* 0x000000b061b00221 */ /* 0x000fe40000010000 */
.L_x_8544:
[----:B------:R-:W-:Y:S05]  /*28c0*/  BSYNC B0 ;  /* 0x0000000000007941 */ /* 0x000fea0003800000 */
.L_x_8542:
[----:B0-----:R-:W-:Y:S01]  /*28d0*/  @P1 IADD3 R116, R193, 0xa0, RZ ;  /* 0x000000a0c1741810 */ /* 0x001fe20007ffe0ff */
[----:B------:R-:W-:Y:S01]  /*28e0*/  IMAD.WIDE.U32 R118, R184, R175, c[0x0][0x188] ;  /* 0x00006200b8767625 */ /* 0x000fe200078e00af */
[----:B------:R-:W-:Y:S02]  /*28f0*/  IADD3 R194, R192, 0xa0, RZ ;  /* 0x000000a0c0c27810 */ /* 0x000fe40007ffe0ff */
[----:B------:R-:W-:Y:S01]  /*2900*/  F2FP.PACK_AB R99, R176, R177 ;  /* 0x000000b1b063723e */ /* 0x000fe200000000ff */
[----:B------:R-:W-:Y:S01]  /*2910*/  @P1 IMAD.WIDE.U32 R116, R116, R175, c[0x0][0x170] ;  /* 0x00005c0074741625 */ /* 0x000fe200078e00af */
        /* <DEDUP_REMOVED lines=13> */
.L_x_8546:
[----:B-----5:R-:W-:Y:S02]  /*29f0*/  HADD2.F32 R191, -RZ, R92.H0_H0 ;  /* 0x2000005cffbf7230 */ /* 0x020fe40000004100 */
[----:B0-----:R-:W-:-:S03]  /*2a00*/  @P0 HADD2.F32 R96, -RZ, R88.H0_H0 ;  /* 0x20000058ff600230 */ /* 0x001fc60000004100 */
[----:B------:R-:W-:-:S04]  /*2a10*/  FMUL.FTZ R191, R191, c[0x0][0x1ec] ;  /* 0x00007b00bfbf7a20 */ /* 0x000fc80000410000 */
[----:B------:R-:W-:Y:S02]  /*2a20*/  @P0 FADD.FTZ R191, R96, R191 ;  /* 0x000000bf60bf0221 */ /* 0x000fe40000010000 */
.L_x_8547:
[----:B------:R-:W-:Y:S05]  /*2a30*/  BSYNC B0 ;  /* 0x0000000000007941 */ /* 0x000fea0003800000 */
.L_x_8545:
[----:B------:R-:W-:Y:S01]  /*2a40*/  BSSY B0, `(.L_x_8548) ;  /* 0x000000a000007945 */ /* 0x000fe20003800000 */
[----:B------:R-:W-:Y:S05]  /*2a50*/  @P2 BRA `(.L_x_8549) ;  /* 0x0000004000002947 */ /* 0x000fea0003800000 */
[----:B------:R-:W-:Y:S01]  /*2a60*/  MOV R190, RZ ;  /* 0x000000ff00be7202 */ /* 0x000fe20000000f00 */
[----:B------:R-:W-:Y:S05]  /*2a70*/  @!P0 BRA `(.L_x_8550) ;  /* 0x0000006000008947 */ /* 0x000fea0003800000 */
[----:B-----5:R-:W-:Y:S01]  /*2a80*/  HADD2.F32 R190, -RZ, R88.H1_H1 ;  /* 0x30000058ffbe7230 */ /* 0x020fe20000004100 */
[----:B------:R-:W-:Y:S05]  /*2a90*/  BRA `(.L_x_8550) ;  /* 0x0000004000007947 */ /* 0x000fea0003800000 */
.L_x_8549:
[----:B-----5:R-:W-:Y:S02]  /*2aa0*/  HADD2.F32 R190, -RZ, R92.H1_H1 ;  /* 0x3000005cffbe7230 */ /* 0x020fe40000004100 */
[----:B0-----:R-:W-:-:S03]  /*2ab0*/  @P0 HADD2.F32 R97, -RZ, R88.H1_H1 ;  /* 0x30000058ff610230 */ /* 0x001fc60000004100 */
[----:B------:R-:W-:-:S04]  /*2ac0*/  FMUL.FTZ R190, R190, c[0x0][0x1ec] ;  /* 0x00007b00bebe7a20 */ /* 0x000fc80000410000 */
[----:B------:R-:W-:Y:S02]  /*2ad0*/  @P0 FADD.FTZ R190, R97, R190 ;  /* 0x000000be61be0221 */ /* 0x000fe40000010000 */
.L_x_8550:
[----:B------:R-:W-:Y:S05]  /*2ae0*/  BSYNC B0 ;  /* 0x0000000000007941 */ /* 0x000fea0003800000 */
.L_x_8548:
[----:B------:R-:W-:Y:S01]  /*2af0*/  BSSY B0, `(.L_x_8551) ;  /* 0x000000a000007945 */ /* 0x000fe20003800000 */
[----:B------:R-:W-:Y:S05]  /*2b00*/  @P2 BRA `(.L_x_8552) ;  /* 0x0000004000002947 */ /* 0x000fea0003800000 */
[----:B------:R-:W-:Y:S01]  /*2b10*/  HFMA2.MMA R189, -RZ, RZ, 0, 0 ;  /* 0x00000000ffbd7435 */ /* 0x000fe200000001ff */
[----:B------:R-:W-:Y:S05]  /*2b20*/  @!P0 BRA `(.L_x_8553) ;  /* 0x0000006000008947 */ /* 0x000fea0003800000 */
[----:B-----5:R-:W-:Y:S01]  /*2b30*/  HADD2.F32 R189, -RZ, R89.H0_H0 ;  /* 0x20000059ffbd7230 */ /* 0x020fe20000004100 */
[----:B------:R-:W-:Y:S05]  /*2b40*/  BRA `(.L_x_8553) ;  /* 0x0000004000007947 */ /* 0x000fea0003800000 */
.L_x_8552:
[----:B-----5:R-:W-:Y:S02]  /*2b50*/  HADD2.F32 R189, -RZ, R93.H0_H0 ;  /* 0x2000005dffbd7230 */ /* 0x020fe40000004100 */
[----:B0-----:R-:W-:-:S03]  /*2b60*/  @P0 HADD2.F32 R96, -RZ, R89.H0_H0 ;  /* 0x20000059ff600230 */ /* 0x001fc60000004100 */
[----:B------:R-:W-:-:S04]  /*2b70*/  FMUL.FTZ R189, R189, c[0x0][0x1ec] ;  /* 0x00007b00bdbd7a20 */ /* 0x000fc80000410000 */
[----:B------:R-:W-:Y:S02]  /*2b80*/  @P0 FADD.FTZ R189, R96, R189 ;  /* 0x000000bd60bd0221 */ /* 0x000fe40000010000 */
.L_x_8553:
[----:B------:R-:W-:Y:S05]  /*2b90*/  BSYNC B0 ;  /* 0x0000000000007941 */ /* 0x000fea0003800000 */
.L_x_8551:
[----:B------:R-:W-:Y:S01]  /*2ba0*/  BSSY B0, `(.L_x_8554) ;  /* 0x000000a000007945 */ /* 0x000fe20003800000 */
[----:B------:R-:W-:Y:S05]  /*2bb0*/  @P2 BRA `(.L_x_8555) ;  /* 0x0000004000002947 */ /* 0x000fea0003800000 */
[----:B------:R-:W-:Y:S01]  /*2bc0*/  MOV R188, RZ ;  /* 0x000000ff00bc7202 */ /* 0x000fe20000000f00 */
[----:B------:R-:W-:Y:S05]  /*2bd0*/  @!P0 BRA `(.L_x_8556) ;  /* 0x0000006000008947 */ /* 0x000fea0003800000 */
[----:B-----5:R-:W-:Y:S01]  /*2be0*/  HADD2.F32 R188, -RZ, R89.H1_H1 ;  /* 0x30000059ffbc7230 */ /* 0x020fe20000004100 */
[----:B------:R-:W-:Y:S05]  /*2bf0*/  BRA `(.L_x_8556) ;  /* 0x0000004000007947 */ /* 0x000fea0003800000 */
.L_x_8555:
[----:B-----5:R-:W-:Y:S02]  /*2c00*/  HADD2.F32 R188, -RZ, R93.H1_H1 ;  /* 0x3000005dffbc7230 */ /* 0x020fe40000004100 */
[----:B0-----:R-:W-:-:S03]  /*2c10*/  @P0 HADD2.F32 R97, -RZ, R89.H1_H1 ;  /* 0x30000059ff610230 */ /* 0x001fc60000004100 */
[----:B------:R-:W-:-:S04]  /*2c20*/  FMUL.FTZ R188, R188, c[0x0][0x1ec] ;  /* 0x00007b00bcbc7a20 */ /* 0x000fc80000410000 */
[----:B------:R-:W-:Y:S02]  /*2c30*/  @P0 FADD.FTZ R188, R97, R188 ;  /* 0x000000bc61bc0221 */ /* 0x000fe40000010000 */
.L_x_8556:
[----:B------:R-:W-:Y:S05]  /*2c40*/  BSYNC B0 ;  /* 0x0000000000007941 */ /* 0x000fea0003800000 */
.L_x_8554:
[----:B------:R-:W-:Y:S01]  /*2c50*/  BSSY B0, `(.L_x_8557) ;  /* 0x000000a000007945 */ /* 0x000fe20003800000 */
[----:B------:R-:W-:Y:S05]  /*2c60*/  @P2 BRA `(.L_x_8558) ;  /* 0x0000004000002947 */ /* 0x000fea0003800000 */
[----:B------:R-:W-:Y:S01]  /*2c70*/  HFMA2.MMA R187, -RZ, RZ, 0, 0 ;  /* 0x00000000ffbb7435 */ /* 0x000fe200000001ff */
[----:B------:R-:W-:Y:S05]  /*2c80*/  @!P0 BRA `(.L_x_8559) ;  /* 0x0000006000008947 */ /* 0x000fea0003800000 */
[----:B-----5:R-:W-:Y:S01]  /*2c90*/  HADD2.F32 R187, -RZ, R90.H0_H0 ;  /* 0x2000005affbb7230 */ /* 0x020fe20000004100 */
[----:B------:R-:W-:Y:S05]  /*2ca0*/  BRA `(.L_x_8559) ;  /* 0x0000004000007947 */ /* 0x000fea0003800000 */
.L_x_8558:
[----:B-----5:R-:W-:Y:S02]  /*2cb0*/  HADD2.F32 R187, -RZ, R94.H0_H0 ;  /* 0x2000005effbb7230 */ /* 0x020fe40000004100 */
[----:B0-----:R-:W-:-:S03]  /*2cc0*/  @P0 HADD2.F32 R96, -RZ, R90.H0_H0 ;  /* 0x2000005aff600230 */ /* 0x001fc60000004100 */
[----:B------:R-:W-:-:S04]  /*2cd0*/  FMUL.FTZ R187, R187, c[0x0][0x1ec] ;  /* 0x00007b00bbbb7a20 */ /* 0x000fc80000410000 */
[----:B------:R-:W-:Y:S02]  /*2ce0*/  @P0 FADD.FTZ R187, R96, R187 ;  /* 0x000000bb60bb0221 */ /* 0x000fe40000010000 */
.L_x_8559:
[----:B------:R-:W-:Y:S05]  /*2cf0*/  BSYNC B0 ;  /* 0x0000000000007941 */ /* 0x000fea0003800000 */
.L_x_8557:
[----:B------:R-:W-:Y:S01]  /*2d00*/  BSSY B0, `(.L_x_8560) ;  /* 0x000000a000007945 */ /* 0x000fe20003800000 */
[----:B------:R-:W-:Y:S05]  /*2d10*/  @P2 BRA `(.L_x_8561) ;  /* 0x0000004000002947 */ /* 0x000fea0003800000 */
[----:B------:R-:W-:Y:S01]  /*2d20*/  MOV R186, RZ ;  /* 0x000000ff00ba7202 */ /* 0x000fe20000000f00 */
[----:B------:R-:W-:Y:S05]  /*2d30*/  @!P0 BRA `(.L_x_8562) ;  /* 0x0000006000008947 */ /* 0x000fea0003800000 */
[----:B-----5:R-:W-:Y:S01]  /*2d40*/  HADD2.F32 R186, -RZ, R90.H1_H1 ;  /* 0x3000005affba7230 */ /* 0x020fe20000004100 */
[----:B------:R-:W-:Y:S05]  /*2d50*/  BRA `(.L_x_8562) ;  /* 0x0000004000007947 */ /* 0x000fea0003800000 */
.L_x_8561:
[----:B-----5:R-:W-:Y:S02]  /*2d60*/  HADD2.F32 R186, -RZ, R94.H1_H1 ;  /* 0x3000005effba7230 */ /* 0x020fe40000004100 */
[----:B0-----:R-:W-:-:S03]  /*2d70*/  @P0 HADD2.F32 R97, -RZ, R90.H1_H1 ;  /* 0x3000005aff610230 */ /* 0x001fc60000004100 */
[----:B------:R-:W-:-:S04]  /*2d80*/  FMUL.FTZ R186, R186, c[0x0][0x1ec] ;  /* 0x00007b00baba7a20 */ /* 0x000fc80000410000 */
[----:B------:R-:W-:Y:S02]  /*2d90*/  @P0 FADD.FTZ R186, R97, R186 ;  /* 0x000000ba61ba0221 */ /* 0x000fe40000010000 */
.L_x_8562:
[----:B------:R-:W-:Y:S05]  /*2da0*/  BSYNC B0 ;  /* 0x0000000000007941 */ /* 0x000fea0003800000 */
.L_x_8560:
[----:B------:R-:W-:Y:S01]  /*2db0*/  BSSY B0, `(.L_x_8563) ;  /* 0x000000a000007945 */ /* 0x000fe20003800000 */
[----:B------:R-:W-:Y:S05]  /*2dc0*/  @P2 BRA `(.L_x_8564) ;  /* 0x0000004000002947 */ /* 0x000fea0003800000 */
[----:B------:R-:W-:Y:S01]  /*2dd0*/  HFMA2.MMA R185, -RZ, RZ, 0, 0 ;  /* 0x00000000ffb97435 */ /* 0x000fe200000001ff */
[----:B------:R-:W-:Y:S05]  /*2de0*/  @!P0 BRA `(.L_x_8565) ;  /* 0x0000006000008947 */ /* 0x000fea0003800000 */
[----:B-----5:R-:W-:Y:S01]  /*2df0*/  HADD2.F32 R185, -RZ, R91.H0_H0 ;  /* 0x2000005bffb97230 */ /* 0x020fe20000004100 */
[----:B------:R-:W-:Y:S05]  /*2e00*/  BRA `(.L_x_8565) ;  /* 0x0000004000007947 */ /* 0x000fea0003800000 */
.L_x_8564:
[----:B-----5:R-:W-:Y:S02]  /*2e10*/  HADD2.F32 R185, -RZ, R95.H0_H0 ;  /* 0x2000005fffb97230 */ /* 0x020fe40000004100 */
[----:B0-----:R-:W-:-:S03]  /*2e20*/  @P0 HADD2.F32 R96, -RZ, R91.H0_H0 ;  /* 0x2000005bff600230 */ /* 0x001fc60000004100 */
[----:B------:R-:W-:-:S04]  /*2e30*/  FMUL.FTZ R185, R185, c[0x0][0x1ec] ;  /* 0x00007b00b9b97a20 */ /* 0x000fc80000410000 */
[----:B------:R-:W-:Y:S02]  /*2e40*/  @P0 FADD.FTZ R185, R96, R185 ;  /* 0x000000b960b90221 */ /* 0x000fe40000010000 */
.L_x_8565:
[----:B------:R-:W-:Y:S05]  /*2e50*/  BSYNC B0 ;  /* 0x0000000000007941 */ /* 0x000fea0003800000 */
.L_x_8563:
[----:B------:R-:W-:Y:S01]  /*2e60*/  BSSY B0, `(.L_x_8566) ;  /* 0x000000a000007945 */ /* 0x000fe20003800000 */
[----:B------:R-:W-:Y:S05]  /*2e70*/  @P2 BRA `(.L_x_8567) ;  /* 0x0000004000002947 */ /* 0x000fea0003800000 */
[----:B------:R-:W-:Y:S01]  /*2e80*/  MOV R184, RZ ;  /* 0x000000ff00b87202 */ /* 0x000fe20000000f00 */
[----:B------:R-:W-:Y:S05]  /*2e90*/  @!P0 BRA `(.L_x_8568) ;  /* 0x0000006000008947 */ /* 0x000fea0003800000 */
[----:B-----5:R-:W-:Y:S01]  /*2ea0*/  HADD2.F32 R184, -RZ, R91.H1_H1 ;  /* 0x3000005bffb87230 */ /* 0x020fe20000004100 */
[----:B------:R-:W-:Y:S05]  /*2eb0*/  BRA `(.L_x_8568) ;  /* 0x0000004000007947 */ /* 0x000fea0003800000 */
.L_x_8567:
[----:B-----5:R-:W-:Y:S02]  /*2ec0*/  HADD2.F32 R184, -RZ, R95.H1_H1 ;  /* 0x3000005fffb87230 */ /* 0x020fe40000004100 */
[----:B0-----:R-:W-:-:S03]  /*2ed0*/  @P0 HADD2.F32 R97, -RZ, R91.H1_H1 ;  /* 0x3000005bff610230 */ /* 0x001fc60000004100 */
[----:B------:R-:W-:-:S04]  /*2ee0*/  FMUL.FTZ R184, R184, c[0x0][0x1ec] ;  /* 0x00007b00b8b87a20 */ /* 0x000fc80000410000 */
[----:B------:R-:W-:Y:S02]  /*2ef0*/  @P0 FADD.FTZ R184, R97, R184 ;  /* 0x000000b861b80221 */ /* 0x000fe40000010000 */
.L_x_8568:
[----:B------:R-:W-:Y:S05]  /*2f00*/  BSYNC B0 ;  /* 0x0000000000007941 */ /* 0x000fea0003800000 */
.L_x_8566:
        /* <DEDUP_REMOVED lines=18> */
.L_x_8570:
[----:B-----5:R-:W-:Y:S02]  /*3030*/  HADD2.F32 R201, -RZ, R92.H0_H0 ;  /* 0x2000005cffc97230 */ /* 0x020fe40000004100 */
[----:B0-----:R-:W-:-:S03]  /*3040*/  @P0 HADD2.F32 R96, -RZ, R88.H0_H0 ;  /* 0x20000058ff600230 */ /* 0x001fc60000004100 */
[----:B------:R-:W-:-:S04]  /*3050*/  FMUL.FTZ R201, R201, c[0x0][0x1ec] ;  /* 0x00007b00c9c97a20 */ /* 0x000fc80000410000 */
[----:B------:R-:W-:Y:S02]  /*3060*/  @P0 FADD.FTZ R201, R96, R201 ;  /* 0x000000c960c90221 */ /* 0x000fe40000010000 */
.L_x_8571:
[----:B------:R-:W-:Y:S05]  /*3070*/  BSYNC B0 ;  /* 0x0000000000007941 */ /* 0x000fea0003800000 */
.L_x_8569:
[----:B------:R-:W-:Y:S01]  /*3080*/  BSSY B0, `(.L_x_8572) ;  /* 0x000000a000007945 */ /* 0x000fe20003800000 */
[----:B------:R-:W-:Y:S05]  /*3090*/  @P2 BRA `(.L_x_8573) ;  /* 0x0000004000002947 */ /* 0x000fea0003800000 */
[----:B------:R-:W-:Y:S01]  /*30a0*/  MOV R200, RZ ;  /* 0x000000ff00c87202 */ /* 0x000fe20000000f00 */
[----:B------:R-:W-:Y:S05]  /*30b0*/  @!P0 BRA `(.L_x_8574) ;  /* 0x0000006000008947 */ /* 0x000fea0003800000 */
[----:B-----5:R-:W-:Y:S01]  /*30c0*/  HADD2.F32 R200, -RZ, R88.H1_H1 ;  /* 0x30000058ffc87230 */ /* 0x020fe20000004100 */
[----:B------:R-:W-:Y:S05]  /*30d0*/  BRA `(.L_x_8574) ;  /* 0x0000004000007947 */ /* 0x000fea0003800000 */
.L_x_8573:
[----:B-----5:R-:W-:Y:S02]  /*30e0*/  HADD2.F32 R200, -RZ, R92.H1_H1 ;  /* 0x3000005cffc87230 */ /* 0x020fe40000004100 */
[----:B0-----:R-:W-:-:S03]  /*30f0*/  @P0 HADD2.F32 R97, -RZ, R88.H1_H1 ;  /* 0x30000058ff610230 */ /* 0x001fc60000004100 */
[----:B------:R-:W-:-:S04]  /*3100*/  FMUL.FTZ R200, R200, c[0x0][0x1ec] ;  /* 0x00007b00c8c87a20 */ /* 0x000fc80000410000 */
[----:B------:R-:W-:Y:S02]  /*3110*/  @P0 FADD.FTZ R200, R97, R200 ;  /* 0x000000c861c80221 */ /* 0x000fe40000010000 */
.L_x_8574:
[----:B------:R-:W-:Y:S05]  /*3120*/  BSYNC B0 ;  /* 0x0000000000007941 */ /* 0x000fea0003800000 */
.L_x_8572:
[----:B------:R-:W-:Y:S01]  /*3130*/  BSSY B0, `(.L_x_8575) ;  /* 0x000000a000007945 */ /* 0x000fe20003800000 */
[----:B------:R-:W-:Y:S05]  /*3140*/  @P2 BRA `(.L_x_8576) ;  /* 0x0000004000002947 */ /* 0x000fea0003800000 */
[----:B------:R-:W-:Y:S01]  /*3150*/  HFMA2.MMA R199, -RZ, RZ, 0, 0 ;  /* 0x00000000ffc77435 */ /* 0x000fe200000001ff */
[----:B------:R-:W-:Y:S05]  /*3160*/  @!P0 BRA `(.L_x_8577) ;  /* 0x0000006000008947 */ /* 0x000fea0003800000 */
[----:B-----5:R-:W-:Y:S01]  /*3170*/  HADD2.F32 R199, -RZ, R89.H0_H0 ;  /* 0x20000059ffc77230 */ /* 0x020fe20000004100 */
[----:B------:R-:W-:Y:S05]  /*3180*/  BRA `(.L_x_8577) ;  /* 0x0000004000007947 */ /* 0x000fea0003800000 */
.L_x_8576:
[----:B-----5:R-:W-:Y:S02]  /*3190*/  HADD2.F32 R199, -RZ, R93.H0_H0 ;  /* 0x2000005dffc77230 */ /* 0x020fe40000004100 */
[----:B0-----:R-:W-:-:S03]  /*31a0*/  @P0 HADD2.F32 R96, -RZ, R89.H0_H0 ;  /* 0x20000059ff600230 */ /* 0x001fc60000004100 */
[----:B------:R-:W-:-:S04]  /*31b0*/  FMUL.FTZ R199, R199, c[0x0][0x1ec] ;  /* 0x00007b00c7c77a20 */ /* 0x000fc80000410000 */
[----:B------:R-:W-:Y:S02]  /*31c0*/  @P0 FADD.FTZ R199, R96, R199 ;  /* 0x000000c760c70221 */ /* 0x000fe40000010000 */
.L_x_8577:
[----:B------:R-:W-:Y:S05]  /*31d0*/  BSYNC B0 ;  /* 0x0000000000007941 */ /* 0x000fea0003800000 */
.L_x_8575:
[----:B------:R-:W-:Y:S01]  /*31e0*/  BSSY B0, `(.L_x_8578) ;  /* 0x000000a000007945 */ /* 0x000fe20003800000 */
[----:B------:R-:W-:Y:S05]  /*31f0*/  @P2 BRA `(.L_x_8579) ;  /* 0x0000004000002947 */ /* 0x000fea0003800000 */
[----:B------:R-:W-:Y:S01]  /*3200*/  MOV R198, RZ ;  /* 0x000000ff00c67202 */ /* 0x000fe20000000f00 */
[----:B------:R-:W-:Y:S05]  /*3210*/  @!P0 BRA `(.L_x_8580) ;  /* 0x0000006000008947 */ /* 0x000fea0003800000 */
[----:B-----5:R-:W-:Y:S01]  /*3220*/  HADD2.F32 R198, -RZ, R89.H1_H1 ;  /* 0x30000059ffc67230 */ /* 0x020fe20000004100 */
[----:B------:R-:W-:Y:S05]  /*3230*/  BRA `(.L_x_8580) ;  /* 0x0000004000007947 */ /* 0x000fea0003800000 */
.L_x_8579:
[----:B-----5:R-:W-:Y:S02]  /*3240*/  HADD2.F32 R198, -RZ, R93.H1_H1 ;  /* 0x3000005dffc67230 */ /* 0x020fe40000004100 */
[----:B0-----:R-:W-:-:S03]  /*3250*/  @P0 HADD2.F32 R97, -RZ, R89.H1_H1 ;  /* 0x30000059ff610230 */ /* 0x001fc60000004100 */
[----:B------:R-:W-:-:S04]  /*3260*/  FMUL.FTZ R198, R198, c[0x0][0x1ec] ;  /* 0x00007b00c6c67a20 */ /* 0x000fc80000410000 */
[----:B------:R-:W-:Y:S02]  /*3270*/  @P0 FADD.FTZ R198, R97, R198 ;  /* 0x000000c661c60221 */ /* 0x000fe40000010000 */
.L_x_8580:
[----:B------:R-:W-:Y:S05]  /*3280*/  BSYNC B0 ;  /* 0x0000000000007941 */ /* 0x000fea0003800000 */
.L_x_8578:
[----:B------:R-:W-:Y:S01]  /*3290*/  BSSY B0, `(.L_x_8581) ;  /* 0x000000a000007945 */ /* 0x000fe20003800000 */
[----:B------:R-:W-:Y:S05]  /*32a0*/  @P2 BRA `(.L_x_8582) ;  /* 0x0000004000002947 */ /* 0x000fea0003800000 */
[----:B------:R-:W-:Y:S01]  /*32b0*/  HFMA2.MMA R197, -RZ, RZ, 0, 0 ;  /* 0x00000000ffc57435 */ /* 0x000fe200000001ff */
[----:B------:R-:W-:Y:S05]  /*32c0*/  @!P0 BRA `(.L_x_8583) ;  /* 0x0000006000008947 */ /* 0x000fea0003800000 */
[----:B-----5:R-:W-:Y:S01]  /*32d0*/  HADD2.F32 R197, -RZ, R90.H0_H0 ;  /* 0x2000005affc57230 */ /* 0x020fe20000004100 */
[----:B------:R-:W-:Y:S05]  /*32e0*/  BRA `(.L_x_8583) ;  /* 0x0000004000007947 */ /* 0x000fea0003800000 */
.L_x_8582:
[----:B-----5:R-:W-:Y:S02]  /*32f0*/  HADD2.F32 R197, -RZ, R94.H0_H0 ;  /* 0x2000005effc57230 */ /* 0x020fe40000004100 */
[----:B0-----:R-:W-:-:S03]  /*3300*/  @P0 HADD2.F32 R96, -RZ, R90.H0_H0 ;  /* 0x2000005aff600230 */ /* 0x001fc60000004100 */
[----:B------:R-:W-:-:S04]  /*3310*/  FMUL.FTZ R197, R197, c[0x0][0x1ec] ;  /* 0x00007b00c5c57a20 */ /* 0x000fc80000410000 */
[----:B------:R-:W-:Y:S02]  /*3320*/  @P0 FADD.FTZ R197, R96, R197 ;  /* 0x000000c560c50221 */ /* 0x000fe40000010000 */
.L_x_8583:
[----:B------:R-:W-:Y:S05]  /*3330*/  BSYNC B0 ;  /* 0x0000000000007941 */ /* 0x000fea0003800000 */
.L_x_8581:
[----:B------:R-:W-:Y:S01]  /*3340*/  BSSY B0, `(.L_x_8584) ;  /* 0x000000a000007945 */ /* 0x000fe20003800000 */
[----:B------:R-:W-:Y:S05]  /*3350*/  @P2 BRA `(.L_x_8585) ;  /* 0x0000004000002947 */ /* 0x000fea0003800000 */
[----:B------:R-:W-:Y:S01]  /*3360*/  MOV R196, RZ ;  /* 0x000000ff00c47202 */ /* 0x000fe20000000f00 */
[----:B------:R-:W-:Y:S05]  /*3370*/  @!P0 BRA `(.L_x_8586) ;  /* 0x0000006000008947 */ /* 0x000fea0003800000 */
[----:B-----5:R-:W-:Y:S01]  /*3380*/  HADD2.F32 R196, -RZ, R90.H1_H1 ;  /* 0x3000005affc47230 */ /* 0x020fe20000004100 */
[----:B------:R-:W-:Y:S05]  /*3390*/  BRA `(.L_x_8586) ;  /* 0x0000004000007947 */ /* 0x000fea0003800000 */
.L_x_8585:
[----:B-----5:R-:W-:Y:S02]  /*33a0*/  HADD2.F32 R196, -RZ, R94.H1_H1 ;  /* 0x3000005effc47230 */ /* 0x020fe40000004100 */
[----:B0-----:R-:W-:-:S03]  /*33b0*/  @P0 HADD2.F32 R97, -RZ, R90.H1_H1 ;  /* 0x3000005aff610230 */ /* 0x001fc60000004100 */
[----:B------:R-:W-:-:S04]  /*33c0*/  FMUL.FTZ R196, R196, c[0x0][0x1ec] ;  /* 0x00007b00c4c47a20 */ /* 0x000fc80000410000 */
[----:B------:R-:W-:Y:S02]  /*33d0*/  @P0 FADD.FTZ R196, R97, R196 ;  /* 0x000000c461c40221 */ /* 0x000fe40000010000 */
.L_x_8586:
[----:B------:R-:W-:Y:S05]  /*33e0*/  BSYNC B0 ;  /* 0x0000000000007941 */ /* 0x000fea0003800000 */
.L_x_8584:
[----:B------:R-:W-:Y:S01]  /*33f0*/  BSSY B0, `(.L_x_8587) ;  /* 0x000000a000007945 */ /* 0x000fe20003800000 */
[----:B------:R-:W-:Y:S05]  /*3400*/  @P2 BRA `(.L_x_8588) ;  /* 0x0000004000002947 */ /* 0x000fea0003800000 */
[----:B------:R-:W-:Y:S01]  /*3410*/  HFMA2.MMA R195, -RZ, RZ, 0, 0 ;  /* 0x00000000ffc37435 */ /* 0x000fe200000001ff */
[----:B------:R-:W-:Y:S05]  /*3420*/  @!P0 BRA `(.L_x_8589) ;  /* 0x0000006000008947 */ /* 0x000fea0003800000 */
[----:B-----5:R-:W-:Y:S01]  /*3430*/  HADD2.F32 R195, -RZ, R91.H0_H0 ;  /* 0x2000005bffc37230 */ /* 0x020fe20000004100 */
[----:B------:R-:W-:Y:S05]  /*3440*/  BRA `(.L_x_8589) ;  /* 0x0000004000007947 */ /* 0x000fea0003800000 */
.L_x_8588:
[----:B-----5:R-:W-:Y:S02]  /*3450*/  HADD2.F32 R195, -RZ, R95.H0_H0 ;  /* 0x2000005fffc37230 */ /* 0x020fe40000004100 */
[----:B0-----:R-:W-:-:S03]  /*3460*/  @P0 HADD2.F32 R96, -RZ, R91.H0_H0 ;  /* 0x2000005bff600230 */ /* 0x001fc60000004100 */
[----:B------:R-:W-:-:S04]  /*3470*/  FMUL.FTZ R195, R195, c[0x0][0x1ec] ;  /* 0x00007b00c3c37a20 */ /* 0x000fc80000410000 */
[----:B------:R-:W-:Y:S02]  /*3480*/  @P0 FADD.FTZ R195, R96, R195 ;  /* 0x000000c360c30221 */ /* 0x000fe40000010000 */
.L_x_8589:
[----:B------:R-:W-:Y:S05]  /*3490*/  BSYNC B0 ;  /* 0x0000000000007941 */ /* 0x000fea0003800000 */
.L_x_8587:
[----:B------:R-:W-:Y:S01]  /*34a0*/  BSSY B0, `(.L_x_8590) ;  /* 0x000000a000007945 */ /* 0x000fe20003800000 */
[----:B------:R-:W-:Y:S05]  /*34b0*/  @P2 BRA `(.L_x_8591) ;  /* 0x0000004000002947 */ /* 0x000fea0003800000 */
[----:B------:R-:W-:Y:S01]  /*34c0*/  MOV R194, RZ ;  /* 0x000000ff00c27202 */ /* 0x000fe20000000f00 */
[----:B------:R-:W-:Y:S05]  /*34d0*/  @!P0 BRA `(.L_x_8592) ;  /* 0x0000006000008947 */ /* 0x000fea0003800000 */
[----:B-----5:R-:W-:Y:S01]  /*34e0*/  HADD2.F32 R194, -RZ, R91.H1_H1 ;  /* 0x3000005bffc27230 */ /* 0x020fe20000004100 */
[----:B------:R-:W-:Y:S05]  /*34f0*/  BRA `(.L_x_8592) ;  /* 0x0000004000007947 */ /* 0x000fea0003800000 */
.L_x_8591:
[----:B-----5:R-:W-:Y:S02]  /*3500*/  HADD2.F32 R194, -RZ, R95.H1_H1 ;  /* 0x3000005fffc27230 */ /* 0x020fe40000004100 */
[----:B0-----:R-:W-:-:S03]  /*3510*/  @P0 HADD2.F32 R97, -RZ, R91.H1_H1 ;  /* 0x3000005bff610230 */ /* 0x001fc60000004100 */
[----:B------:R-:W-:-:S04]  /*3520*/  FMUL.FTZ R194, R194, c[0x0][0x1ec] ;  /* 0x00007b00c2c27a20 */ /* 0x000fc80000410000 */
[----:B------:R-:W-:Y:S02]  /*3530*/  @P0 FADD.FTZ R194, R97, R194 ;  /* 0x000000c261c20221 */ /* 0x000fe40000010000 */
.L_x_8592:
[----:B------:R-:W-:Y:S05]  /*3540*/  BSYNC B0 ;  /* 0x0000000000007941 */ /* 0x000fea0003800000 */
.L_x_8590:
        /* <DEDUP_REMOVED lines=18> */
.L_x_8594:
[----:B-----5:R-:W-:Y:S02]  /*3670*/  HADD2.F32 R208, -RZ, R92.H0_H0 ;  /* 0x2000005cffd07230 */ /* 0x020fe40000004100 */
[----:B0-----:R-:W-:-:S03]  /*3680*/  @P0 HADD2.F32 R97, -RZ, R88.H0_H0 ;  /* 0x20000058ff610230 */ /* 0x001fc60000004100 */
[----:B------:R-:W-:-:S04]  /*3690*/  FMUL.FTZ R208, R208, c[0x0][0x1ec] ;  /* 0x00007b00d0d07a20 */ /* 0x000fc80000410000 */
[----:B------:R-:W-:Y:S02]  /*36a0*/  @P0 FADD.FTZ R208, R97, R208 ;  /* 0x000000d061d00221 */ /* 0x000fe40000010000 */
.L_x_8595:
[----:B------:R-:W-:Y:S05]  /*36b0*/  BSYNC B0 ;  /* 0x0000000000007941 */ /* 0x000fea0003800000 */
.L_x_8593:
[----:B------:R-:W-:Y:S01]  /*36c0*/  BSSY B0, `(.L_x_8596) ;  /* 0x000000a000007945 */ /* 0x000fe20003800000 */
[----:B------:R-:W-:Y:S05]  /*36d0*/  @P2 BRA `(.L_x_8597) ;  /* 0x0000004000002947 */ /* 0x000fea0003800000 */
[----:B------:R-:W-:Y:S01]  /*36e0*/  MOV R209, RZ ;  /* 0x000000ff00d17202 */ /* 0x000fe20000000f00 */
[----:B------:R-:W-:Y:S05]  /*36f0*/  @!P0 BRA `(.L_x_8598) ;  /* 0x0000006000008947 */ /* 0x000fea0003800000 */
[----:B-----5:R-:W-:Y:S01]  /*3700*/  HADD2.F32 R209, -RZ, R88.H1_H1 ;  /* 0x30000058ffd17230 */ /* 0x020fe20000004100 */
[----:B------:R-:W-:Y:S05]  /*3710*/  BRA `(.L_x_8598) ;  /* 0x0000004000007947 */ /* 0x000fea0003800000 */
.L_x_8597:
[----:B-----5:R-:W-:Y:S02]  /*3720*/  HADD2.F32 R209, -RZ, R92.H1_H1 ;  /* 0x3000005cffd17230 */ /* 0x020fe40000004100 */
[----:B0-----:R-:W-:-:S03]  /*3730*/  @P0 HADD2.F32 R96, -RZ, R88.H1_H1 ;  /* 0x30000058ff600230 */ /* 0x001fc60000004100 */
[----:B------:R-:W-:-:S04]  /*3740*/  FMUL.FTZ R209, R209, c[0x0][0x1ec] ;  /* 0x00007b00d1d17a20 */ /* 0x000fc80000410000 */
[----:B------:R-:W-:Y:S02]  /*3750*/  @P0 FADD.FTZ R209, R96, R209 ;  /* 0x000000d160d10221 */ /* 0x000fe40000010000 */
.L_x_8598:
[----:B------:R-:W-:Y:S05]  /*3760*/  BSYNC B0 ;  /* 0x0000000000007941 */ /* 0x000fea0003800000 */
.L_x_8596:
[----:B------:R-:W-:Y:S01]  /*3770*/  BSSY B0, `(.L_x_8599) ;  /* 0x000000a000007945 */ /* 0x000fe20003800000 */
[----:B------:R-:W-:Y:S05]  /*3780*/  @P2 BRA `(.L_x_8600) ;  /* 0x0000004000002947 */ /* 0x000fea0003800000 */
[----:B------:R-:W-:Y:S01]  /*3790*/  HFMA2.MMA R205, -RZ, RZ, 0, 0 ;  /* 0x00000000ffcd7435 */ /* 0x000fe200000001ff */
[----:B------:R-:W-:Y:S05]  /*37a0*/  @!P0 BRA `(.L_x_8601) ;  /* 0x0000006000008947 */ /* 0x000fea0003800000 */
[----:B-----5:R-:W-:Y:S01]  /*37b0*/  HADD2.F32 R205, -RZ, R89.H0_H0 ;  /* 0x20000059ffcd7230 */ /* 0x020fe20000004100 */
[----:B------:R-:W-:Y:S05]  /*37c0*/  BRA `(.L_x_8601) ;  /* 0x0000004000007947 */ /* 0x000fea0003800000 */
.L_x_8600:
[----:B-----5:R-:W-:Y:S02]  /*37d0*/  HADD2.F32 R205, -RZ, R93.H0_H0 ;  /* 0x2000005dffcd7230 */ /* 0x020fe40000004100 */
[----:B0-----:R-:W-:-:S03]  /*37e0*/  @P0 HADD2.F32 R96, -RZ, R89.H0_H0 ;  /* 0x20000059ff600230 */ /* 0x001fc60000004100 */
[----:B------:R-:W-:-:S04]  /*37f0*/  FMUL.FTZ R205, R205, c[0x0][0x1ec] ;  /* 0x00007b00cdcd7a20 */ /* 0x000fc80000410000 */
[----:B------:R-:W-:Y:S02]  /*3800*/  @P0 FADD.FTZ R205, R96, R205 ;  /* 0x000000cd60cd0221 */ /* 0x000fe40000010000 */
.L_x_8601:
[----:B------:R-:W-:Y:S05]  /*3810*/  BSYNC B0 ;  /* 0x0000000000007941 */ /* 0x000fea0003800000 */
.L_x_8599:
[----:B------:R-:W-:Y:S01]  /*3820*/  BSSY B0, `(.L_x_8602) ;  /* 0x000000a000007945 */ /* 0x000fe20003800000 */
[----:B------:R-:W-:Y:S05]  /*3830*/  @P2 BRA `(.L_x_8603) ;  /* 0x0000004000002947 */ /* 0x000fea0003800000 */
[----:B------:R-:W-:Y:S01]  /*3840*/  MOV R202, RZ ;  /* 0x000000ff00ca7202 */ /* 0x000fe20000000f00 */
[----:B------:R-:W-:Y:S05]  /*3850*/  @!P0 BRA `(.L_x_8604) ;  /* 0x0000006000008947 */ /* 0x000fea0003800000 */
[----:B-----5:R-:W-:Y:S01]  /*3860*/  HADD2.F32 R202, -RZ, R89.H1_H1 ;  /* 0x30000059ffca7230 */ /* 0x020fe20000004100 */
[----:B------:R-:W-:Y:S05]  /*3870*/  BRA `(.L_x_8604) ;  /* 0x0000004000007947 */ /* 0x000fea0003800000 */
.L_x_8603:
[----:B-----5:R-:W-:Y:S02]  /*3880*/  HADD2.F32 R202, -RZ, R93.H1_H1 ;  /* 0x3000005dffca7230 */ /* 0x020fe40000004100 */
[----:B0-----:R-:W-:-:S03]  /*3890*/  @P0 HADD2.F32 R97, -RZ, R89.H1_H1 ;  /* 0x30000059ff610230 */ /* 0x001fc60000004100 */
[----:B------:R-:W-:-:S04]  /*38a0*/  FMUL.FTZ R202, R202, c[0x0][0x1ec] ;  /* 0x00007b00caca7a20 */ /* 0x000fc80000410000 */
[----:B------:R-:W-:Y:S02]  /*38b0*/  @P0 FADD.FTZ R202, R97, R202 ;  /* 0x000000ca61ca0221 */ /* 0x000fe40000010000 */
.L_x_8604:
[----:B------:R-:W-:Y:S05]  /*38c0*/  BSYNC B0 ;  /* 0x0000000000007941 */ /* 0x000fea0003800000 */
.L_x_8602:
[----:B------:R-:W-:Y:S01]  /*38d0*/  BSSY B0, `(.L_x_8605) ;  /* 0x000000a000007945 */ /* 0x000fe20003800000 */
[----:B------:R-:W-:Y:S05]  /*38e0*/  @P2 BRA `(.L_x_8606) ;  /* 0x0000004000002947 */ /* 0x000fea0003800000 */
[----:B------:R-:W-:Y:S01]  /*38f0*/  HFMA2.MMA R204, -RZ, RZ, 0, 0 ;  /* 0x00000000ffcc7435 */ /* 0x000fe200000001ff */
[----:B------:R-:W-:Y:S05]  /*3900*/  @!P0 BRA `(.L_x_8607) ;  /* 0x0000006000008947 */ /* 0x000fea0003800000 */
[----:B-----5:R-:W-:Y:S01]  /*3910*/  HADD2.F32 R204, -RZ, R90.H0_H0 ;  /* 0x2000005affcc7230 */ /* 0x020fe20000004100 */
[----:B------:R-:W-:Y:S05]  /*3920*/  BRA `(.L_x_8607) ;  /* 0x0000004000007947 */ /* 0x000fea0003800000 */
.L_x_8606:
[----:B-----5:R-:W-:Y:S02]  /*3930*/  HADD2.F32 R204, -RZ, R94.H0_H0 ;  /* 0x2000005effcc7230 */ /* 0x020fe40000004100 */
[----:B0-----:R-:W-:-:S03]  /*3940*/  @P0 HADD2.F32 R97, -RZ, R90.H0_H0 ;  /* 0x2000005aff610230 */ /* 0x001fc60000004100 */
[----:B------:R-:W-:-:S04]  /*3950*/  FMUL.FTZ R204, R204, c[0x0][0x1ec] ;  /* 0x00007b00cccc7a20 */ /* 0x000fc80000410000 */
[----:B------:R-:W-:Y:S02]  /*3960*/  @P0 FADD.FTZ R204, R97, R204 ;  /* 0x000000cc61cc0221 */ /* 0x000fe40000010000 */
.L_x_8607:
[----:B------:R-:W-:Y:S05]  /*3970*/  BSYNC B0 ;  /* 0x0000000000007941 */ /* 0x000fea0003800000 */
.L_x_8605:
[----:B------:R-:W-:Y:S01]  /*3980*/  BSSY B0, `(.L_x_8608) ;  /* 0x000000a000007945 */ /* 0x000fe20003800000 */
[----:B------:R-:W-:Y:S05]  /*3990*/  @P2 BRA `(.L_x_8609) ;  /* 0x0000004000002947 */ /* 0x000fea0003800000 */
[----:B------:R-:W-:Y:S01]  /*39a0*/  MOV R203, RZ ;  /* 0x000000ff00cb7202 */ /* 0x000fe20000000f00 */
[----:B------:R-:W-:Y:S05]  /*39b0*/  @!P0 BRA `(.L_x_8610) ;  /* 0x0000006000008947 */ /* 0x000fea0003800000 */
[----:B-----5:R-:W-:Y:S01]  /*39c0*/  HADD2.F32 R203, -RZ, R90.H1_H1 ;  /* 0x3000005affcb7230 */ /* 0x020fe20000004100 */
[----:B------:R-:W-:Y:S05]  /*39d0*/  BRA `(.L_x_8610) ;  /* 0x0000004000007947 */ /* 0x000fea0003800000 */
.L_x_8609:
[----:B-----5:R-:W-:Y:S02]  /*39e0*/  HADD2.F32 R203, -RZ, R94.H1_H1 ;  /* 0x3000005effcb7230 */ /* 0x020fe40000004100 */
[----:B0-----:R-:W-:-:S03]  /*39f0*/  @P0 HADD2.F32 R96, -RZ, R90.H1_H1 ;  /* 0x3000005aff600230 */ /* 0x001fc60000004100 */
[----:B------:R-:W-:-:S04]  /*3a00*/  FMUL.FTZ R203, R203, c[0x0][0x1ec] ;  /* 0x00007b00cbcb7a20 */ /* 0x000fc80000410000 */
[----:B------:R-:W-:Y:S02]  /*3a10*/  @P0 FADD.FTZ R203, R96, R203 ;  /* 0x000000cb60cb0221 */ /* 0x000fe40000010000 */
.L_x_8610:
[----:B------:R-:W-:Y:S05]  /*3a20*/  BSYNC B0 ;  /* 0x0000000000007941 */ /* 0x000fea0003800000 */
.L_x_8608:
[----:B------:R-:W-:Y:S01]  /*3a30*/  BSSY B0, `(.L_x_8611) ;  /* 0x000000a000007945 */ /* 0x000fe20003800000 */
[----:B------:R-:W-:Y:S05]  /*3a40*/  @P2 BRA `(.L_x_8612) ;  /* 0x0000004000002947 */ /* 0x000fea0003800000 */
[----:B------:R-:W-:Y:S01]  /*3a50*/  HFMA2.MMA R206, -RZ, RZ, 0, 0 ;  /* 0x00000000ffce7435 */ /* 0x000fe200000001ff */
[----:B------:R-:W-:Y:S05]  /*3a60*/  @!P0 BRA `(.L_x_8613) ;  /* 0x0000006000008947 */ /* 0x000fea0003800000 */
[----:B-----5:R-:W-:Y:S01]  /*3a70*/  HADD2.F32 R206, -RZ, R91.H0_H0 ;  /* 0x2000005bffce7230 */ /* 0x020fe20000004100 */
[----:B------:R-:W-:Y:S05]  /*3a80*/  BRA `(.L_x_8613) ;  /* 0x0000004000007947 */ /* 0x000fea0003800000 */
.L_x_8612:
[----:B-----5:R-:W-:Y:S02]  /*3a90*/  HADD2.F32 R206, -RZ, R95.H0_H0 ;  /* 0x2000005fffce7230 */ /* 0x020fe40000004100 */
[----:B0-----:R-:W-:-:S03]  /*3aa0*/  @P0 HADD2.F32 R97, -RZ, R91.H0_H0 ;  /* 0x2000005bff610230 */ /* 0x001fc60000004100 */
[----:B------:R-:W-:-:S04]  /*3ab0*/  FMUL.FTZ R206, R206, c[0x0][0x1ec] ;  /* 0x00007b00cece7a20 */ /* 0x000fc80000410000 */
[----:B------:R-:W-:Y:S02]  /*3ac0*/  @P0 FADD.FTZ R206, R97, R206 ;  /* 0x000000ce61ce0221 */ /* 0x000fe40000010000 */
.L_x_8613:
[----:B------:R-:W-:Y:S05]  /*3ad0*/  BSYNC B0 ;  /* 0x0000000000007941 */ /* 0x000fea0003800000 */
.L_x_8611:
[----:B------:R-:W-:Y:S01]  /*3ae0*/  BSSY B0, `(.L_x_8614) ;  /* 0x000000a000007945 */ /* 0x000fe20003800000 */
[----:B------:R-:W-:Y:S05]  /*3af0*/  @P2 BRA `(.L_x_8615) ;  /* 0x0000004000002947 */ /* 0x000fea0003800000 */
[----:B------:R-:W-:Y:S01]  /*3b00*/  MOV R207, RZ ;  /* 0x000000ff00cf7202 */ /* 0x000fe20000000f00 */
[----:B------:R-:W-:Y:S05]  /*3b10*/  @!P0 BRA `(.L_x_8616) ;  /* 0x0000006000008947 */ /* 0x000fea0003800000 */
[----:B-----5:R-:W-:Y:S01]  /*3b20*/  HADD2.F32 R207, -RZ, R91.H1_H1 ;  /* 0x3000005bffcf7230 */ /* 0x020fe20000004100 */
[----:B------:R-:W-:Y:S05]  /*3b30*/  BRA `(.L_x_8616) ;  /* 0x0000004000007947 */ /* 0x000fea0003800000 */
.L_x_8615:
[----:B-----5:R-:W-:Y:S02]  /*3b40*/  HADD2.F32 R207, -RZ, R95.H1_H1 ;  /* 0x3000005fffcf7230 */ /* 0x020fe40000004100 */
[----:B0-----:R-:W-:-:S03]  /*3b50*/  @P0 HADD2.F32 R96, -RZ, R91.H1_H1 ;  /* 0x3000005bff600230 */ /* 0x001fc60000004100 */
[----:B------:R-:W-:-:S04]  /*3b60*/  FMUL.FTZ R207, R207, c[0x0][0x1ec] ;  /* 0x00007b00cfcf7a20 */ /* 0x000fc80000410000 */
[----:B------:R-:W-:Y:S02]  /*3b70*/  @P0 FADD.FTZ R207, R96, R207 ;  /* 0x000000cf60cf0221 */ /* 0x000fe40000010000 */
.L_x_8616:
[----:B------:R-:W-:Y:S05]  /*3b80*/  BSYNC B0 ;  /* 0x0000000000007941 */ /* 0x000fea0003800000 */
.L_x_8614:
[----:B0-----:R-:W-:Y:S01]  /*3b90*/  @P1 IADD3 R116, R193, 0x100, RZ ;  /* 0x00000100c1741810 */ /* 0x001fe20007ffe0ff */
[-C--:B------:R-:W-:Y:S01]  /*3ba0*/  IMAD.WIDE.U32 R114, R210, R175.reuse, c[0x0][0x188] ;  /* 0x00006200d2727625 */ /* 0x080fe200078e00af */
        /* <DEDUP_REMOVED lines=16> */
.L_x_8618:
[----:B-----5:R-:W-:Y:S02]  /*3cb0*/  HADD2.F32 R217, -RZ, R92.H0_H0 ;  /* 0x2000005cffd97230 */ /* 0x020fe40000004100 */
[----:B0-----:R-:W-:-:S03]  /*3cc0*/  @P0 HADD2.F32 R96, -RZ, R88.H0_H0 ;  /* 0x20000058ff600230 */ /* 0x001fc60000004100 */
[----:B------:R-:W-:-:S04]  /*3cd0*/  FMUL.FTZ R217, R217, c[0x0][0x1ec] ;  /* 0x00007b00d9d97a20 */ /* 0x000fc80000410000 */
[----:B------:R-:W-:Y:S02]  /*3ce0*/  @P0 FADD.FTZ R217, R96, R217 ;  /* 0x000000d960d90221 */ /* 0x000fe40000010000 */
.L_x_8619:
[----:B------:R-:W-:Y:S05]  /*3cf0*/  BSYNC B0 ;  /* 0x0000000000007941 */ /* 0x000fea0003800000 */
.L_x_8617:
[----:B------:R-:W-:Y:S01]  /*3d00*/  BSSY B0, `(.L_x_8620) ;  /* 0x000000a000007945 */ /* 0x000fe20003800000 */
[----:B------:R-:W-:Y:S05]  /*3d10*/  @P2 BRA `(.L_x_8621) ;  /* 0x0000004000002947 */ /* 0x000fea0003800000 */
[----:B------:R-:W-:Y:S01]  /*3d20*/  MOV R212, RZ ;  /* 0x000000ff00d47202 */ /* 0x000fe20000000f00 */
[----:B------:R-:W-:Y:S05]  /*3d30*/  @!P0 BRA `(.L_x_8622) ;  /* 0x0000006000008947 */ /* 0x000fea0003800000 */
[----:B-----5:R-:W-:Y:S01]  /*3d40*/  HADD2.F32 R212, -RZ, R88.H1_H1 ;  /* 0x30000058ffd47230 */ /* 0x020fe20000004100 */
[----:B------:R-:W-:Y:S05]  /*3d50*/  BRA `(.L_x_8622) ;  /* 0x0000004000007947 */ /* 0x000fea0003800000 */
.L_x_8621:
[----:B-----5:R-:W-:Y:S02]  /*3d60*/  HADD2.F32 R212, -RZ, R92.H1_H1 ;  /* 0x3000005cffd47230 */ /* 0x020fe40000004100 */
[----:B0-----:R-:W-:-:S03]  /*3d70*/  @P0 HADD2.F32 R97, -RZ, R88.H1_H1 ;  /* 0x30000058ff610230 */ /* 0x001fc60000004100 */
[----:B------:R-:W-:-:S04]  /*3d80*/  FMUL.FTZ R212, R212, c[0x0][0x1ec] ;  /* 0x00007b00d4d47a20 */ /* 0x000fc80000410000 */
[----:B------:R-:W-:Y:S02]  /*3d90*/  @P0 FADD.FTZ R212, R97, R212 ;  /* 0x000000d461d40221 */ /* 0x000fe40000010000 */
.L_x_8622:
[----:B------:R-:W-:Y:S05]  /*3da0*/  BSYNC B0 ;  /* 0x0000000000007941 */ /* 0x000fea0003800000 */
.L_x_8620:
[----:B------:R-:W-:Y:S01]  /*3db0*/  BSSY B0, `(.L_x_8623) ;  /* 0x000000a000007945 */ /* 0x000fe20003800000 */
[----:B------:R-:W-:Y:S05]  /*3dc0*/  @P2 BRA `(.L_x_8624) ;  /* 0x0000004000002947 */ /* 0x000fea0003800000 */
[----:B------:R-:W-:Y:S01]  /*3dd0*/  HFMA2.MMA R213, -RZ, RZ, 0, 0 ;  /* 0x00000000ffd57435 */ /* 0x000fe200000001ff */
[----:B------:R-:W-:Y:S05]  /*3de0*/  @!P0 BRA `(.L_x_8625) ;  /* 0x0000006000008947 */ /* 0x000fea0003800000 */
[----:B-----5:R-:W-:Y:S01]  /*3df0*/  HADD2.F32 R213, -RZ, R89.H0_H0 ;  /* 0x20000059ffd57230 */ /* 0x020fe20000004100 */
[----:B------:R-:W-:Y:S05]  /*3e00*/  BRA `(.L_x_8625) ;  /* 0x0000004000007947 */ /* 0x000fea0003800000 */
.L_x_8624:
[----:B-----5:R-:W-:Y:S02]  /*3e10*/  HADD2.F32 R213, -RZ, R93.H0_H0 ;  /* 0x2000005dffd57230 */ /* 0x020fe40000004100 */
[----:B0-----:R-:W-:-:S03]  /*3e20*/  @P0 HADD2.F32 R96, -RZ, R89.H0_H0 ;  /* 0x20000059ff600230 */ /* 0x001fc60000004100 */
[----:B------:R-:W-:-:S04]  /*3e30*/  FMUL.FTZ R213, R213, c[0x0][0x1ec] ;  /* 0x00007b00d5d57a20 */ /* 0x000fc80000410000 */
[----:B------:R-:W-:Y:S02]  /*3e40*/  @P0 FADD.FTZ R213, R96, R213 ;  /* 0x000000d560d50221 */ /* 0x000fe40000010000 */
.L_x_8625:
[----:B------:R-:W-:Y:S05]  /*3e50*/  BSYNC B0 ;  /* 0x0000000000007941 */ /* 0x000fea0003800000 */
.L_x_8623:
[----:B------:R-:W-:Y:S01]  /*3e60*/  BSSY B0, `(.L_x_8626) ;  /* 0x000000a000007945 */ /* 0x000fe20003800000 */
[----:B------:R-:W-:Y:S05]  /*3e70*/  @P2 BRA `(.L_x_8627) ;  /* 0x0000004000002947 */ /* 0x000fea0003800000 */
[----:B------:R-:W-:Y:S01]  /*3e80*/  MOV R210, RZ ;  /* 0x000000ff00d27202 */ /* 0x000fe20000000f00 */
[----:B------:R-:W-:Y:S05]  /*3e90*/  @!P0 BRA `(.L_x_8628) ;  /* 0x0000006000008947 */ /* 0x000fea0003800000 */
[----:B-----5:R-:W-:Y:S01]  /*3ea0*/  HADD2.F32 R210, -RZ, R89.H1_H1 ;  /* 0x30000059ffd27230 */ /* 0x020fe20000004100 */
[----:B------:R-:W-:Y:S05]  /*3eb0*/  BRA `(.L_x_8628) ;  /* 0x0000004000007947 */ /* 0x000fea0003800000 */
.L_x_8627:
[----:B-----5:R-:W-:Y:S02]  /*3ec0*/  HADD2.F32 R210, -RZ, R93.H1_H1 ;  /* 0x3000005dffd27230 */ /* 0x020fe40000004100 */
[----:B0-----:R-:W-:-:S03]  /*3ed0*/  @P0 HADD2.F32 R97, -RZ, R89.H1_H1 ;  /* 0x30000059ff610230 */ /* 0x001fc60000004100 */
[----:B------:R-:W-:-:S04]  /*3ee0*/  FMUL.FTZ R210, R210, c[0x0][0x1ec] ;  /* 0x00007b00d2d27a20 */ /* 0x000fc80000410000 */
[----:B------:R-:W-:Y:S02]  /*3ef0*/  @P0 FADD.FTZ R210, R97, R210 ;  /* 0x000000d261d20221 */ /* 0x000fe40000010000 */
.L_x_8628:
[----:B------:R-:W-:Y:S05]  /*3f00*/  BSYNC B0 ;  /* 0x0000000000007941 */ /* 0x000fea0003800000 */
.L_x_8626:
[----:B------:R-:W-:Y:S01]  /*3f10*/  BSSY B0, `(.L_x_8629) ;  /* 0x000000a000007945 */ /* 0x000fe20003800000 */
[----:B------:R-:W-:Y:S05]  /*3f20*/  @P2 BRA `(.L_x_8630) ;  /* 0x0000004000002947 */ /* 0x000fea0003800000 */
[----:B------:R-:W-:Y:S01]  /*3f30*/  HFMA2.MMA R214, -RZ, RZ, 0, 0 ;  /* 0x00000000ffd67435 */ /* 0x000fe200000001ff */
[----:B------:R-:W-:Y:S05]  /*3f40*/  @!P0 BRA `(.L_x_8631) ;  /* 0x0000006000008947 */ /* 0x000fea0003800000 */
[----:B-----5:R-:W-:Y:S01]  /*3f50*/  HADD2.F32 R214, -RZ, R90.H0_H0 ;  /* 0x2000005affd67230 */ /* 0x020fe20000004100 */
[----:B------:R-:W-:Y:S05]  /*3f60*/  BRA `(.L_x_8631) ;  /* 0x0000004000007947 */ /* 0x000fea0003800000 */
.L_x_8630:
[----:B-----5:R-:W-:Y:S02]  /*3f70*/  HADD2.F32 R214, -RZ, R94.H0_H0 ;  /* 0x2000005effd67230 */ /* 0x020fe40000004100 */
[----:B0-----:R-:W-:-:S03]  /*3f80*/  @P0 HADD2.F32 R97, -RZ, R90.H0_H0 ;  /* 0x2000005aff610230 */ /* 0x001fc60000004100 */
[----:B------:R-:W-:-:S04]  /*3f90*/  FMUL.FTZ R214, R214, c[0x0][0x1ec] ;  /* 0x00007b00d6d67a20 */ /* 0x000fc80000410000 */
[----:B------:R-:W-:Y:S02]  /*3fa0*/  @P0 FADD.FTZ R214, R97, R214 ;  /* 0x000000d661d60221 */ /* 0x000fe40000010000 */
.L_x_8631:
[----:B------:R-:W-:Y:S05]  /*3fb0*/  BSYNC B0 ;  /* 0x0000000000007941 */ /* 0x000fea0003800000 */
.L_x_8629:
[----:B------:R-:W-:Y:S01]  /*3fc0*/  BSSY B0, `(.L_x_8632) ;  /* 0x000000a000007945 */ /* 0x000fe20003800000 */
[----:B------:R-:W-:Y:S05]  /*3fd0*/  @P2 BRA `(.L_x_8633) ;  /* 0x0000004000002947 */ /* 0x000fea0003800000 */
[----:B------:R-:W-:Y:S01]  /*3fe0*/  MOV R215, RZ ;  /* 0x000000ff00d77202 */ /* 0x000fe20000000f00 */
[----:B------:R-:W-:Y:S05]  /*3ff0*/  @!P0 BRA `(.L_x_8634) ;  /* 0x0000006000008947 */ /* 0x000fea0003800000 */
[----:B-----5:R-:W-:Y:S01]  /*4000*/  HADD2.F32 R215, -RZ, R90.H1_H1 ;  /* 0x3000005affd77230 */ /* 0x020fe20000004100 */
[----:B------:R-:W-:Y:S05]  /*4010*/  BRA `(.L_x_8634) ;  /* 0x0000004000007947 */ /* 0x000fea0003800000 */
.L_x_8633:
[----:B-----5:R-:W-:Y:S02]  /*4020*/  HADD2.F32 R215, -RZ, R94.H1_H1 ;  /* 0x3000005effd77230 */ /* 0x020fe40000004100 */
[----:B0-----:R-:W-:-:S03]  /*4030*/  @P0 HADD2.F32 R96, -RZ, R90.H1_H1 ;  /* 0x3000005aff600230 */ /* 0x001fc60000004100 */
[----:B------:R-:W-:-:S04]  /*4040*/  FMUL.FTZ R215, R215, c[0x0][0x1ec] ;  /* 0x00007b00d7d77a20 */ /* 0x000fc80000410000 */
[----:B------:R-:W-:Y:S02]  /*4050*/  @P0 FADD.FTZ R215, R96, R215 ;  /* 0x000000d760d70221 */ /* 0x000fe40000010000 */
.L_x_8634:
[----:B------:R-:W-:Y:S05]  /*4060*/  BSYNC B0 ;  /* 0x0000000000007941 */ /* 0x000fea0003800000 */
.L_x_8632:
[----:B------:R-:W-:Y:S01]  /*4070*/  BSSY B0, `(.L_x_8635) ;  /* 0x000000a000007945 */ /* 0x000fe20003800000 */
[----:B------:R-:W-:Y:S05]  /*4080*/  @P2 BRA `(.L_x_8636) ;  /* 0x0000004000002947 */ /* 0x000fea0003800000 */
[----:B------:R-:W-:Y:S01]  /*4090*/  HFMA2.MMA R216, -RZ, RZ, 0, 0 ;  /* 0x00000000ffd87435 */ /* 0x000fe200000001ff */
[----:B------:R-:W-:Y:S05]  /*40a0*/  @!P0 BRA `(.L_x_8637) ;  /* 0x0000006000008947 */ /* 0x000fea0003800000 */
[----:B-----5:R-:W-:Y:S01]  /*40b0*/  HADD2.F32 R216, -RZ, R91.H0_H0 ;  /* 0x2000005bffd87230 */ /* 0x020fe20000004100 */
[----:B------:R-:W-:Y:S05]  /*40c0*/  BRA `(.L_x_8637) ;  /* 0x0000004000007947 */ /* 0x000fea0003800000 */
.L_x_8636:
[----:B-----5:R-:W-:Y:S02]  /*40d0*/  HADD2.F32 R216, -RZ, R95.H0_H0 ;  /* 0x2000005fffd87230 */ /* 0x020fe40000004100 */
[----:B0-----:R-:W-:-:S03]  /*40e0*/  @P0 HADD2.F32 R97, -RZ, R91.H0_H0 ;  /* 0x2000005bff610230 */ /* 0x001fc60000004100 */
[----:B------:R-:W-:-:S04]  /*40f0*/  FMUL.FTZ R216, R216, c[0x0][0x1ec] ;  /* 0x00007b00d8d87a20 */ /* 0x000fc80000410000 */
[----:B------:R-:W-:Y:S02]  /*4100*/  @P0 FADD.FTZ R216, R97, R216 ;  /* 0x000000d861d80221 */ /* 0x000fe40000010000 */
.L_x_8637:
[----:B------:R-:W-:Y:S05]  /*4110*/  BSYNC B0 ;  /* 0x0000000000007941 */ /* 0x000fea0003800000 */
.L_x_8635:
[----:B------:R-:W-:Y:S01]  /*4120*/  BSSY B0, `(.L_x_8638) ;  /* 0x000000a000007945 */ /* 0x000fe20003800000 */
[----:B------:R-:W-:Y:S05]  /*4130*/  @P2 BRA `(.L_x_8639) ;  /* 0x0000004000002947 */ /* 0x000fea0003800000 */
[----:B------:R-:W-:Y:S01]  /*4140*/  MOV R211, RZ ;  /* 0x000000ff00d37202 */ /* 0x000fe20000000f00 */
[----:B------:R-:W-:Y:S05]  /*4150*/  @!P0 BRA `(.L_x_8640) ;  /* 0x0000006000008947 */ /* 0x000fea0003800000 */
[----:B-----5:R-:W-:Y:S01]  /*4160*/  HADD2.F32 R211, -RZ, R91.H1_H1 ;  /* 0x3000005bffd37230 */ /* 0x020fe20000004100 */
[----:B------:R-:W-:Y:S05]  /*4170*/  BRA `(.L_x_8640) ;  /* 0x0000004000007947 */ /* 0x000fea0003800000 */
.L_x_8639:
[----:B-----5:R-:W-:Y:S02]  /*4180*/  HADD2.F32 R211, -RZ, R95.H1_H1 ;  /* 0x3000005fffd37230 */ /* 0x020fe40000004100 */
[----:B0-----:R-:W-:-:S03]  /*4190*/  @P0 HADD2.F32 R96, -RZ, R91.H1_H1 ;  /* 0x3000005bff600230 */ /* 0x001fc60000004100 */
[----:B------:R-:W-:-:S04]  /*41a0*/  FMUL.FTZ R211, R211, c[0x0][0x1ec] ;  /* 0x00007b00d3d37a20 */ /* 0x000fc80000410000 */
[----:B------:R-:W-:Y:S02]  /*41b0*/  @P0 FADD.FTZ R211, R96, R211 ;  /* 0x000000d360d30221 */ /* 0x000fe40000010000 */
.L_x_8640:
[----:B------:R-:W-:Y:S05]  /*41c0*/  BSYNC B0 ;  /* 0x0000000000007941 */ /* 0x000fea0003800000 */
.L_x_8638:
[----:B------:R-:W-:Y:S01]  /*41d0*/  IADD3 R220, R192, 0x120, RZ ;  /* 0x00000120c0dc7810 */ /* 0x000fe20007ffe0ff */
[-C--:B0-----:R-:W-:Y:S01]  /*41e0*/  IMAD.WIDE.U32 R114, R218, R175.reuse, c[0x0][0x188] ;  /* 0x00006200da727625 */ /* 0x081fe200078e00af */
[----:B------:R-:W-:Y:S02]  /*41f0*/  @P1 IADD3 R116, R193, 0x120, RZ ;  /* 0x00000120c1741810 */ /* 0x000fe40007ffe0ff */
        /* <DEDUP_REMOVED lines=15> */
.L_x_8642:
[----:B-----5:R-:W-:Y:S02]  /*42f0*/  HADD2.F32 R193, -RZ, R92.H0_H0 ;  /* 0x2000005cffc17230 */ /* 0x020fe40000004100 */
[----:B0-----:R-:W-:-:S03]  /*4300*/  @P0 HADD2.F32 R96, -RZ, R88.H0_H0 ;  /* 0x20000058ff600230 */ /* 0x001fc60000004100 */
[----:B------:R-:W-:-:S04]  /*4310*/  FMUL.FTZ R193, R193, c[0x0][0x1ec] ;  /* 0x00007b00c1c17a20 */ /* 0x000fc80000410000 */
[----:B------:R-:W-:Y:S02]  /*4320*/  @P0 FADD.FTZ R193, R96, R193 ;  /* 0x000000c160c10221 */ /* 0x000fe40000010000 */
.L_x_8643:
[----:B------:R-:W-:Y:S05]  /*4330*/  BSYNC B0 ;  /* 0x0000000000007941 */ /* 0x000fea0003800000 */
.L_x_8641:
[----:B------:R-:W-:Y:S01]  /*4340*/  BSSY B0, `(.L_x_8644) ;  /* 0x000000a000007945 */ /* 0x000fe20003800000 */
[----:B------:R-:W-:Y:S05]  /*4350*/  @P2 BRA `(.L_x_8645) ;  /* 0x0000004000002947 */ /* 0x000fea0003800000 */
[----:B0-----:R-:W-:Y:S01]  /*4360*/  MOV R118, RZ ;  /* 0x000000ff00767202 */ /* 0x001fe20000000f00 */
[----:B------:R-:W-:Y:S05]  /*4370*/  @!P0 BRA `(.L_x_8646) ;  /* 0x0000006000008947 */ /* 0x000fea0003800000 */
[----:B-----5:R-:W-:Y:S01]  /*4380*/  HADD2.F32 R118, -RZ, R88.H1_H1 ;  /* 0x30000058ff767230 */ /* 0x020fe20000004100 */
[----:B------:R-:W-:Y:S05]  /*4390*/  BRA `(.L_x_8646) ;  /* 0x0000004000007947 */ /* 0x000fea0003800000 */
.L_x_8645:
[----:B0----5:R-:W-:Y:S02]  /*43a0*/  HADD2.F32 R118, -RZ, R92.H1_H1 ;  /* 0x3000005cff767230 */ /* 0x021fe40000004100 */
[----:B------:R-:W-:-:S03]  /*43b0*/  @P0 HADD2.F32 R97, -RZ, R88.H1_H1 ;  /* 0x30000058ff610230 */ /* 0x000fc60000004100 */
[----:B------:R-:W-:-:S04]  /*43c0*/  FMUL.FTZ R118, R118, c[0x0][0x1ec] ;  /* 0x00007b0076767a20 */ /* 0x000fc80000410000 */
[----:B------:R-:W-:Y:S02]  /*43d0*/  @P0 FADD.FTZ R118, R97, R118 ;  /* 0x0000007661760221 */ /* 0x000fe40000010000 */
.L_x_8646:
[----:B------:R-:W-:Y:S05]  /*43e0*/  BSYNC B0 ;  /* 0x0000000000007941 */ /* 0x000fea0003800000 */
.L_x_8644:
[----:B------:R-:W-:Y:S01]  /*43f0*/  BSSY B0, `(.L_x_8647) ;  /* 0x000000a000007945 */ /* 0x000fe20003800000 */
[----:B------:R-:W-:Y:S05]  /*4400*/  @P2 BRA `(.L_x_8648) ;  /* 0x0000004000002947 */ /* 0x000fea0003800000 */
[----:B------:R-:W-:Y:S01]  /*4410*/  HFMA2.MMA R192, -RZ, RZ, 0, 0 ;  /* 0x00000000ffc07435 */ /* 0x000fe200000001ff */
[----:B------:R-:W-:Y:S05]  /*4420*/  @!P0 BRA `(.L_x_8649) ;  /* 0x0000006000008947 */ /* 0x000fea0003800000 */
[----:B-----5:R-:W-:Y:S01]  /*4430*/  HADD2.F32 R192, -RZ, R89.H0_H0 ;  /* 0x20000059ffc07230 */ /* 0x020fe20000004100 */
[----:B------:R-:W-:Y:S05]  /*4440*/  BRA `(.L_x_8649) ;  /* 0x0000004000007947 */ /* 0x000fea0003800000 */
.L_x_8648:
[----:B-----5:R-:W-:Y:S02]  /*4450*/  HADD2.F32 R192, -RZ, R93.H0_H0 ;  /* 0x2000005dffc07230 */ /* 0x020fe40000004100 */
[----:B------:R-:W-:-:S03]  /*4460*/  @P0 HADD2.F32 R97, -RZ, R89.H0_H0 ;  /* 0x20000059ff610230 */ /* 0x000fc60000004100 */
[----:B------:R-:W-:-:S04]  /*4470*/  FMUL.FTZ R192, R192, c[0x0][0x1ec] ;  /* 0x00007b00c0c07a20 */ /* 0x000fc80000410000 */
[----:B------:R-:W-:Y:S02]  /*4480*/  @P0 FADD.FTZ R192, R97, R192 ;  /* 0x000000c061c00221 */ /* 0x000fe40000010000 */
.L_x_8649:
[----:B------:R-:W-:Y:S05]  /*4490*/  BSYNC B0 ;  /* 0x0000000000007941 */ /* 0x000fea0003800000 */
.L_x_8647:
[----:B------:R-:W-:Y:S01]  /*44a0*/  BSSY B0, `(.L_x_8650) ;  /* 0x000000a000007945 */ /* 0x000fe20003800000 */
[----:B------:R-:W-:Y:S05]  /*44b0*/  @P2 BRA `(.L_x_8651) ;  /* 0x0000004000002947 */ /* 0x000fea0003800000 */
[----:B------:R-:W-:Y:S01]  /*44c0*/  MOV R219, RZ ;  /* 0x000000ff00db7202 */ /* 0x000fe20000000f00 */
[----:B------:R-:W-:Y:S05]  /*44d0*/  @!P0 BRA `(.L_x_8652) ;  /* 0x0000006000008947 */ /* 0x000fea0003800000 */
[----:B-----5:R-:W-:Y:S01]  /*44e0*/  HADD2.F32 R219, -RZ, R89.H1_H1 ;  /* 0x30000059ffdb7230 */ /* 0x020fe20000004100 */
[----:B------:R-:W-:Y:S05]  /*44f0*/  BRA `(.L_x_8652) ;  /* 0x0000004000007947 */ /* 0x000fea0003800000 */
.L_x_8651:
[----:B-----5:R-:W-:Y:S02]  /*4500*/  HADD2.F32 R219, -RZ, R93.H1_H1 ;  /* 0x3000005dffdb7230 */ /* 0x020fe40000004100 */
[----:B------:R-:W-:-:S03]  /*4510*/  @P0 HADD2.F32 R96, -RZ, R89.H1_H1 ;  /* 0x30000059ff600230 */ /* 0x000fc60000004100 */
[----:B------:R-:W-:-:S04]  /*4520*/  FMUL.FTZ R219, R219, c[0x0][0x1ec] ;  /* 0x00007b00dbdb7a20 */ /* 0x000fc80000410000 */
[----:B------:R-:W-:Y:S02]  /*4530*/  @P0 FADD.FTZ R219, R96, R219 ;  /* 0x000000db60db0221 */ /* 0x000fe40000010000 */
.L_x_8652:
[----:B------:R-:W-:Y:S05]  /*4540*/  BSYNC B0 ;  /* 0x0000000000007941 */ /* 0x000fea0003800000 */
.L_x_8650:
[----:B------:R-:W-:Y:S01]  /*4550*/  BSSY B0, `(.L_x_8653) ;  /* 0x000000a000007945 */ /* 0x000fe20003800000 */
[----:B------:R-:W-:Y:S05]  /*4560*/  @P2 BRA `(.L_x_8654) ;  /* 0x0000004000002947 */ /* 0x000fea0003800000 */
[----:B------:R-:W-:Y:S01]  /*4570*/  HFMA2.MMA R218, -RZ, RZ, 0, 0 ;  /* 0x00000000ffda7435 */ /* 0x000fe200000001ff */
[----:B------:R-:W-:Y:S05]  /*4580*/  @!P0 BRA `(.L_x_8655) ;  /* 0x0000006000008947 */ /* 0x000fea0003800000 */
[----:B-----5:R-:W-:Y:S01]  /*4590*/  HADD2.F32 R218, -RZ, R90.H0_H0 ;  /* 0x2000005affda7230 */ /* 0x020fe20000004100 */
[----:B------:R-:W-:Y:S05]  /*45a0*/  BRA `(.L_x_8655) ;  /* 0x0000004000007947 */ /* 0x000fea0003800000 */
.L_x_8654:
[----:B-----5:R-:W-:Y:S02]  /*45b0*/  HADD2.F32 R218, -RZ, R94.H0_H0 ;  /* 0x2000005effda7230 */ /* 0x020fe40000004100 */
[----:B------:R-:W-:-:S03]  /*45c0*/  @P0 HADD2.F32 R97, -RZ, R90.H0_H0 ;  /* 0x2000005aff610230 */ /* 0x000fc60000004100 */
[----:B------:R-:W-:-:S04]  /*45d0*/  FMUL.FTZ R218, R218, c[0x0][0x1ec] ;  /* 0x00007b00dada7a20 */ /* 0x000fc80000410000 */
[----:B------:R-:W-:Y:S02]  /*45e0*/  @P0 FADD.FTZ R218, R97, R218 ;  /* 0x000000da61da0221 */ /* 0x000fe40000010000 */
.L_x_8655:
[----:B------:R-:W-:Y:S05]  /*45f0*/  BSYNC B0 ;  /* 0x0000000000007941 */ /* 0x000fea0003800000 */
.L_x_8653:
[----:B------:R-:W-:Y:S01]  /*4600*/  BSSY B0, `(.L_x_8656) ;  /* 0x000000a000007945 */ /* 0x000fe20003800000 */
[----:B------:R-:W-:Y:S05]  /*4610*/  @P2 BRA `(.L_x_8657) ;  /* 0x0000004000002947 */ /* 0x000fea0003800000 */
[----:B------:R-:W-:Y:S01]  /*4620*/  MOV R117, RZ ;  /* 0x000000ff00757202 */ /* 0x000fe20000000f00 */
[----:B------:R-:W-:Y:S05]  /*4630*/  @!P0 BRA `(.L_x_8658) ;  /* 0x0000006000008947 */ /* 0x000fea0003800000 */
[----:B-----5:R-:W-:Y:S01]  /*4640*/  HADD2.F32 R117, -RZ, R90.H1_H1 ;  /* 0x3000005aff757230 */ /* 0x020fe20000004100 */
[----:B------:R-:W-:Y:S05]  /*4650*/  BRA `(.L_x_8658) ;  /* 0x0000004000007947 */ /* 0x000fea0003800000 */
.L_x_8657:
[----:B-----5:R-:W-:Y:S02]  /*4660*/  HADD2.F32 R117, -RZ, R94.H1_H1 ;  /* 0x3000005eff757230 */ /* 0x020fe40000004100 */
[----:B------:R-:W-:-:S03]  /*4670*/  @P0 HADD2.F32 R96, -RZ, R90.H1_H1 ;  /* 0x3000005aff600230 */ /* 0x000fc60000004100 */
[----:B------:R-:W-:-:S04]  /*4680*/  FMUL.FTZ R117, R117, c[0x0][0x1ec] ;  /* 0x00007b0075757a20 */ /* 0x000fc80000410000 */
[----:B------:R-:W-:Y:S02]  /*4690*/  @P0 FADD.FTZ R117, R96, R117 ;  /* 0x0000007560750221 */ /* 0x000fe40000010000 */
.L_x_8658:
[----:B------:R-:W-:Y:S05]  /*46a0*/  BSYNC B0 ;  /* 0x0000000000007941 */ /* 0x000fea0003800000 */
.L_x_8656:
[----:B------:R-:W-:Y:S01]  /*46b0*/  BSSY B0, `(.L_x_8659) ;  /* 0x000000a000007945 */ /* 0x000fe20003800000 */
[----:B------:R-:W-:Y:S05]  /*46c0*/  @P2 BRA `(.L_x_8660) ;  /* 0x0000004000002947 */ /* 0x000fea0003800000 */
[----:B------:R-:W-:Y:S01]  /*46d0*/  HFMA2.MMA R119, -RZ, RZ, 0, 0 ;  /* 0x00000000ff777435 */ /* 0x000fe200000001ff */
[----:B------:R-:W-:Y:S05]  /*46e0*/  @!P0 BRA `(.L_x_8661) ;  /* 0x0000006000008947 */ /* 0x000fea0003800000 */
[----:B-----5:R-:W-:Y:S01]  /*46f0*/  HADD2.F32 R119, -RZ, R91.H0_H0 ;  /* 0x2000005bff777230 */ /* 0x020fe20000004100 */
[----:B------:R-:W-:Y:S05]  /*4700*/  BRA `(.L_x_8661) ;  /* 0x0000004000007947 */ /* 0x000fea0003800000 */
.L_x_8660:
[----:B-----5:R-:W-:Y:S02]  /*4710*/  HADD2.F32 R119, -RZ, R95.H0_H0 ;  /* 0x2000005fff777230 */ /* 0x020fe40000004100 */
[----:B------:R-:W-:-:S03]  /*4720*/  @P0 HADD2.F32 R96, -RZ, R91.H0_H0 ;  /* 0x2000005bff600230 */ /* 0x000fc60000004100 */
[----:B------:R-:W-:-:S04]  /*4730*/  FMUL.FTZ R119, R119, c[0x0][0x1ec] ;  /* 0x00007b0077777a20 */ /* 0x000fc80000410000 */
[----:B------:R-:W-:Y:S02]  /*4740*/  @P0 FADD.FTZ R119, R96, R119 ;  /* 0x0000007760770221 */ /* 0x000fe40000010000 */
.L_x_8661:
[----:B------:R-:W-:Y:S05]  /*4750*/  BSYNC B0 ;  /* 0x0000000000007941 */ /* 0x000fea0003800000 */
.L_x_8659:
[----:B------:R-:W-:Y:S01]  /*4760*/  BSSY B0, `(.L_x_8662) ;  /* 0x000000a000007945 */ /* 0x000fe20003800000 */
[----:B------:R-:W-:Y:S05]  /*4770*/  @P2 BRA `(.L_x_8663) ;  /* 0x0000004000002947 */ /* 0x000fea0003800000 */
[----:B------:R-:W-:Y:S01]  /*4780*/  MOV R116, RZ ;  /* 0x000000ff00747202 */ /* 0x000fe20000000f00 */
[----:B------:R-:W-:Y:S05]  /*4790*/  @!P0 BRA `(.L_x_8664) ;  /* 0x0000006000008947 */ /* 0x000fea0003800000 */
[----:B-----5:R-:W-:Y:S01]  /*47a0*/  HADD2.F32 R116, -RZ, R91.H1_H1 ;  /* 0x3000005bff747230 */ /* 0x020fe20000004100 */
[----:B------:R-:W-:Y:S05]  /*47b0*/  BRA `(.L_x_8664) ;  /* 0x0000004000007947 */ /* 0x000fea0003800000 */
.L_x_8663:
[----:B-----5:R-:W-:Y:S02]  /*47c0*/  HADD2.F32 R116, -RZ, R95.H1_H1 ;  /* 0x3000005fff747230 */ /* 0x020fe40000004100 */
[----:B------:R-:W-:-:S03]  /*47d0*/  @P0 HADD2.F32 R97, -RZ, R91.H1_H1 ;  /* 0x3000005bff610230 */ /* 0x000fc60000004100 */
[----:B------:R-:W-:-:S04]  /*47e0*/  FMUL.FTZ R116, R116, c[0x0][0x1ec] ;  /* 0x00007b0074747a20 */ /* 0x000fc80000410000 */
[----:B------:R-:W-:Y:S02]  /*47f0*/  @P0 FADD.FTZ R116, R97, R116 ;  /* 0x0000007461740221 */ /* 0x000fe40000010000 */
.L_x_8664:
[----:B------:R-:W-:Y:S05]  /*4800*/  BSYNC B0 ;  /* 0x0000000000007941 */ /* 0x000fea0003800000 */
.L_x_8662:
[----:B------:R-:W-:Y:S01]  /*4810*/  FADD.FTZ R97, RZ, R107 ;  /* 0x0000006bff617221 */ /* 0x000fe20000010000 */
[----:B------:R-:W-:Y:S01]  /*4820*/  F2FP.PACK_AB R99, R116, R119 ;  /* 0x000000777463723e */ /* 0x000fe200000000ff */
[----:B------:R-:W-:Y:S01]  /*4830*/  IMAD.WIDE.U32 R114, R220, R175, c[0x0][0x188] ;  /* 0x00006200dc727625 */ /* 0x000fe200078e00af */
[----:B------:R-:W-:Y:S02]  /*4840*/  F2FP.PACK_AB R98, R117, R218 ;  /* 0x000000da7562723e */ /* 0x000fe400000000ff */
        /* <DEDUP_REMOVED lines=73> */
[----:B------:R-:W-:-:S03]  /*4ce0*/  F2FP.PACK_AB R96, R118, R193 ;  /* 0x000000c17660723e */ /* 0x000fc600000000ff */
[----:B------:R-:W-:Y:S01]  /*4cf0*/  FADD.FTZ R175, R97, R118 ;  /* 0x0000007661af7221 */ /* 0x000fe20000010000 */
[----:B------:R-:W-:-:S03]  /*4d00*/  F2FP.PACK_AB R97, R219, R192 ;  /* 0x000000c0db61723e */ /* 0x000fc600000000ff */
        /* <DEDUP_REMOVED lines=9> */
.L_x_8671:
        /* <DEDUP_REMOVED lines=180> */
.L_x_8672:
        /* <DEDUP_REMOVED lines=17> */
[----:B-1----:R-:W-:Y:S01]  /*59f0*/  FSEL R96, R175, RZ, !P0 ;  /* 0x000000ffaf607208 */ /* 0x002fe20004000000 */
[----:B------:R-:W-:Y:S01]  /*5a00*/  HADD2.F32 R97, -RZ, R51.H1_H1 ;  /* 0x30000033ff617230 */ /* 0x000fe20000004100 */
[----:B------:R-:W-:-:S03]  /*5a10*/  IADD3 R108, R108, -0x1, RZ ;  /* 0xffffffff6c6c7810 */ /* 0x000fc60007ffe0ff */
[C---:B------:R-:W-:Y:S02]  /*5a20*/  FADD.FTZ R98, -R96.reuse, R107 ;  /* 0x0000006b60627221 */ /* 0x040fe40000010100 */
[C---:B------:R-:W-:Y:S02]  /*5a30*/  FADD.FTZ R177, -R96.reuse, R177 ;  /* 0x000000b160b17221 */ /* 0x040fe40000010100 */
[C---:B------:R-:W-:Y:S02]  /*5a40*/  FADD.FTZ R176, -R96.reuse, R176 ;  /* 0x000000b060b07221 */ /* 0x040fe40000010100 */
[C---:B------:R-:W-:Y:S02]  /*5a50*/  FADD.FTZ R185, -R96.reuse, R185 ;  /* 0x000000b960b97221 */ /* 0x040fe40000010100 */
[C---:B------:R-:W-:Y:S02]  /*5a60*/  FADD.FTZ R186, -R96.reuse, R186 ;  /* 0x000000ba60ba7221 */ /* 0x040fe40000010100 */
[----:B------:R-:W-:-:S02]  /*5a70*/  FADD.FTZ R184, -R96, R184 ;  /* 0x000000b860b87221 */ /* 0x000fc40000010100 */
[----:B------:R-:W-:Y:S02]  /*5a80*/  FMUL.FTZ R99, R115, R98 ;  /* 0x0000006273637220 */ /* 0x000fe40000410000 */
        /* <DEDUP_REMOVED lines=8> */
[----:B------:R-:W-:Y:S02]  /*5b10*/  FMUL.FTZ R98, R115, R177 ;  /* 0x000000b173627220 */ /* 0x000fe40000410000 */
        /* <DEDUP_REMOVED lines=66> */
[C---:B------:R-:W-:Y:S02]  /*5f40*/  FMUL.FTZ R176, R115.reuse, R185 ;  /* 0x000000b973b07220 */ /* 0x040fe40000410000 */
[----:B------:R-:W-:Y:S01]  /*5f50*/  FADD.FTZ R116, -R96, R116 ;  /* 0x0000007460747221 */ /* 0x000fe20000010100 */
[----:B------:R-:W-:Y:S01]  /*5f60*/  HADD2.F32 R96, -RZ, R51.H0_H0 ;  /* 0x20000033ff607230 */ /* 0x000fe20000004100 */
        /* <DEDUP_REMOVED lines=51> */
[C---:B------:R-:W-:Y:S01]  /*62a0*/  FMUL.FTZ R187, R115.reuse, R200 ;  /* 0x000000c873bb7220 */ /* 0x040fe20000410000 */
[----:B------:R-:W-:Y:S01]  /*62b0*/  HADD2.F32 R200, -RZ, R68.H1_H1 ;  /* 0x30000044ffc87230 */ /* 0x000fe20000004100 */
[C---:B------:R-:W-:Y:S01]  /*62c0*/  FMUL.FTZ R189, R115.reuse, R198 ;  /* 0x000000c673bd7220 */ /* 0x040fe20000410000 */
[----:B------:R-:W-:Y:S01]  /*62d0*/  HADD2.F32 R198, -RZ, R55.H1_H1 ;  /* 0x30000037ffc67230 */ /* 0x000fe20000004100 */
[C---:B------:R-:W-:Y:S01]  /*62e0*/  FMUL.FTZ R191, R115.reuse, R196 ;  /* 0x000000c473bf7220 */ /* 0x040fe20000410000 */
[----:B------:R-:W-:Y:S01]  /*62f0*/  HADD2.F32 R196, -RZ, R50.H1_H1 ;  /* 0x30000032ffc47230 */ /* 0x000fe20000004100 */
[----:B------:R-:W-:-:S02]  /*6300*/  FMUL.FTZ R208, R115, R208 ;  /* 0x000000d073d07220 */ /* 0x000fc40000410000 */
[C---:B------:R-:W-:Y:S02]  /*6310*/  FMUL.FTZ R209, R115.reuse, R209 ;  /* 0x000000d173d17220 */ /* 0x040fe40000410000 */
[C---:B------:R-:W-:Y:S01]  /*6320*/  FMUL.FTZ R197, R115.reuse, R202 ;  /* 0x000000ca73c57220 */ /* 0x040fe20000410000 */
[----:B------:R-:W-:Y:S01]  /*6330*/  HADD2.F32 R202, -RZ, R84.H1_H1 ;  /* 0x30000054ffca7230 */ /* 0x000fe20000004100 */
        /* <DEDUP_REMOVED lines=19> */
[C---:B------:R-:W-:Y:S01]  /*6470*/  FMUL.FTZ R192, R115.reuse, R119 ;  /* 0x0000007773c07220 */ /* 0x040fe20000410000 */
[----:B------:R-:W-:Y:S01]  /*6480*/  HADD2.F32 R119, -RZ, R50.H0_H0 ;  /* 0x20000032ff777230 */ /* 0x000fe20000004100 */
[----:B------:R-:W-:Y:S01]  /*6490*/  FMUL.FTZ R115, R115, R116 ;  /* 0x0000007473737220 */ /* 0x000fe20000410000 */
[--C-:B------:R-:W-:Y:S01]  /*64a0*/  HADD2.F32 R116, -RZ, R49.reuse.H1_H1 ;  /* 0x30000031ff747230 */ /* 0x100fe20000004100 */
[----:B------:R-:W-:Y:S02]  /*64b0*/  IMAD R108, R108, c[0x0][0x168], RZ ;  /* 0x00005a006c6c7a24 */ /* 0x000fe400078e02ff */
[----:B------:R-:W-:Y:S01]  /*64c0*/  FFMA.FTZ R97, R100, R97, R8 ;  /* 0x0000006164617223 */ /* 0x000fe20000010008 */
[----:B------:R-:W-:Y:S01]  /*64d0*/  HADD2.F32 R100, -RZ, R49.H0_H0 ;  /* 0x20000031ff647230 */ /* 0x000fe20000004100 */
[----:B------:R-:W-:Y:S01]  /*64e0*/  FFMA.FTZ R103, R103, R116, R4 ;  /* 0x0000007467677223 */ /* 0x000fe20000010004 */
[--C-:B------:R-:W-:Y:S01]  /*64f0*/  HADD2.F32 R116, -RZ, R48.reuse.H1_H1 ;  /* 0x30000030ff747230 */ /* 0x100fe20000004100 */
[----:B------:R-:W-:Y:S01]  /*6500*/  FFMA.FTZ R220, R220, R119, R5 ;  /* 0x00000077dcdc7223 */ /* 0x000fe20000010005 */
[----:B------:R-:W-:Y:S01]  /*6510*/  SHF.R.S32.HI R119, RZ, 0x1f, R108 ;  /* 0x0000001fff777819 */ /* 0x000fe2000001146c */
[----:B------:R-:W-:Y:S01]  /*6520*/  FFMA.FTZ R105, R105, R196, R6 ;  /* 0x000000c469697223 */ /* 0x000fe20000010006 */
[----:B------:R-:W-:Y:S01]  /*6530*/  HADD2.F32 R196, -RZ, R55.H0_H0 ;  /* 0x20000037ffc47230 */ /* 0x000fe20000004100 */
[----:B------:R-:W-:Y:S01]  /*6540*/  FFMA.FTZ R114, R114, R100, R3 ;  /* 0x0000006472727223 */ /* 0x000fe20000010003 */
[----:B------:R-:W-:Y:S01]  /*6550*/  HADD2.F32 R100, -RZ, R48.H0_H0 ;  /* 0x20000030ff647230 */ /* 0x000fe20000004100 */
[----:B------:R-:W-:Y:S01]  /*6560*/  FFMA.FTZ R101, R101, R116, R2 ;  /* 0x0000007465657223 */ /* 0x000fe20000010002 */
[----:B------:R-:W-:Y:S01]  /*6570*/  LEA.HI R116, R119, R108, RZ, 0x3 ;  /* 0x0000006c77747211 */ /* 0x000fe200078f18ff */
[----:B------:R-:W-:Y:S01]  /*6580*/  FFMA.FTZ R122, R122, R196, R15 ;  /* 0x000000c47a7a7223 */ /* 0x000fe2000001000f */
[--C-:B------:R-:W-:Y:S01]  /*6590*/  HADD2.F32 R108, -RZ, R53.reuse.H0_H0 ;  /* 0x20000035ff6c7230 */ /* 0x100fe20000004100 */
[----:B------:R-:W-:Y:S01]  /*65a0*/  FFMA.FTZ R113, R113, R198, R16 ;  /* 0x000000c671717223 */ /* 0x000fe20000010010 */
[--C-:B------:R-:W-:Y:S01]  /*65b0*/  HADD2.F32 R196, -RZ, R54.reuse.H0_H0 ;  /* 0x20000036ffc47230 */ /* 0x100fe20000004100 */
        /* <DEDUP_REMOVED lines=15> */
[----:B------:R-:W-:Y:S01]  /*66b0*/  HADD2.F32 R99, -RZ, R52.H1_H1 ;  /* 0x30000034ff637230 */ /* 0x000fe20000004100 */
[----:B------:R-:W-:Y:S01]  /*66c0*/  FFMA.FTZ R161, R161, R198, R24 ;  /* 0x000000c6a1a17223 */ /* 0x000fe20000010018 */
[--C-:B------:R-:W-:Y:S01]  /*66d0*/  HADD2.F32 R108, -RZ, R56.reuse.H1_H1 ;  /* 0x30000038ff6c7230 */ /* 0x100fe20000004100 */
        /* <DEDUP_REMOVED lines=13> */
[--C-:B------:R-:W-:Y:S01]  /*67b0*/  HADD2.F32 R196, -RZ, R62.reuse.H1_H1 ;  /* 0x3000003effc47230 */ /* 0x100fe20000004100 */
[----:B------:R-:W-:Y:S01]  /*67c0*/  FFMA.FTZ R165, R165, R108, R28 ;  /* 0x0000006ca5a57223 */ /* 0x000fe2000001001c */
[----:B------:R-:W-:Y:S01]  /*67d0*/  HADD2.F32 R119, -RZ, R62.H0_H0 ;  /* 0x2000003eff777230 */ /* 0x000fe20000004100 */
[----:B------:R-:W-:Y:S01]  /*67e0*/  FFMA.FTZ R169, R169, R198, R32 ;  /* 0x000000c6a9a97223 */ /* 0x000fe20000010020 */
[----:B------:R-:W-:Y:S01]  /*67f0*/  HADD2.F32 R99, -RZ, R61.H0_H0 ;  /* 0x2000003dff637230 */ /* 0x000fe20000004100 */
[----:B------:R-:W-:Y:S01]  /*6800*/  FFMA.FTZ R167, R167, R196, R30 ;  /* 0x000000c4a7a77223 */ /* 0x000fe2000001001e */
[----:B------:R-:W-:Y:S01]  /*6810*/  HADD2.F32 R108, -RZ, R60.H0_H0 ;  /* 0x2000003cff6c7230 */ /* 0x000fe20000004100 */
[----:B------:R-:W-:Y:S01]  /*6820*/  FFMA.FTZ R170, R170, R119, R29 ;  /* 0x00000077aaaa7223 */ /* 0x000fe2000001001d */
[--C-:B------:R-:W-:Y:S01]  /*6830*/  HADD2.F32 R198, -RZ, R67.reuse.H1_H1 ;  /* 0x30000043ffc67230 */ /* 0x100fe20000004100 */
        /* <DEDUP_REMOVED lines=25> */
[----:B------:R-:W-:Y:S01]  /*69d0*/  HADD2.F32 R98, -RZ, R68.H0_H0 ;  /* 0x20000044ff627230 */ /* 0x000fe20000004100 */
[----:B------:R-:W-:Y:S01]  /*69e0*/  FFMA.FTZ R176, R176, R99, R47 ;  /* 0x00000063b0b07223 */ /* 0x000fe2000001002f */
[--C-:B------:R-:W-:Y:S01]  /*69f0*/  HADD2.F32 R99, -RZ, R75.reuse.H0_H0 ;  /* 0x2000004bff637230 */ /* 0x100fe20000004100 */
        /* <DEDUP_REMOVED lines=51> */
[----:B------:R-:W-:Y:S01]  /*6d30*/  F2FP.PACK_AB R102, R111, R120 ;  /* 0x000000786f66723e */ /* 0x000fe200000000ff */
[----:B------:R-:W-:Y:S01]  /*6d40*/  HADD2.F32 R104, -RZ, R87.H0_H0 ;  /* 0x20000057ff687230 */ /* 0x000fe20000004100 */
[----:B------:R-:W-:Y:S01]  /*6d50*/  FFMA.FTZ R199, R199, R99, R142 ;  /* 0x00000063c7c77223 */ /* 0x000fe2000001008e */
[----:B------:R-:W-:Y:S01]  /*6d60*/  HADD2.F32 R98, -RZ, R84.H0_H0 ;  /* 0x20000054ff627230 */ /* 0x000fe20000004100 */
[----:B------:R-:W-:Y:S01]  /*6d70*/  F2FP.PACK_AB R111, R169, R168 ;  /* 0x000000a8a96f723e */ /* 0x000fe200000000ff */
[----:B------:R-:W-:Y:S01]  /*6d80*/  FFMA.FTZ R216, R216, R106, R147 ;  /* 0x0000006ad8d87223 */ /* 0x000fe20000010093 */
[----:B------:R-:W-:Y:S01]  /*6d90*/  HADD2.F32 R99, -RZ, R85.H0_H0 ;  /* 0x20000055ff637230 */ /* 0x000fe20000004100 */
[----:B------:R-:W-:Y:S01]  /*6da0*/  HFMA2.MMA R169, -RZ, RZ, 0, 9.5367431640625e-07 ;  /* 0x00000010ffa97435 */ /* 0x000fe200000001ff */
[----:B------:R-:W-:Y:S01]  /*6db0*/  FFMA.FTZ R96, R222, R96, R7 ;  /* 0x00000060de607223 */ /* 0x000fe20000010007 */
[----:B------:R-:W-:Y:S01]  /*6dc0*/  F2FP.PACK_AB R106, R159, R162 ;  /* 0x000000a29f6a723e */ /* 0x000fe200000000ff */
[----:B------:R-:W-:Y:S01]  /*6dd0*/  FFMA.FTZ R192, R192, R104, R155 ;  /* 0x00000068c0c07223 */ /* 0x000fe2000001009b */
[----:B------:R-:W-:Y:S01]  /*6de0*/  LEA.HI.SX32 R159, R116, R157, 0x1d ;  /* 0x0000009d749f7211 */ /* 0x000fe200078feaff */
[----:B------:R-:W-:Y:S01]  /*6df0*/  FFMA.FTZ R193, R193, R98, R148 ;  /* 0x00000062c1c17223 */ /* 0x000fe20000010094 */
[----:B------:R-:W-:Y:S01]  /*6e00*/  F2FP.PACK_AB R98, R105, R220 ;  /* 0x000000dc6962723e */ /* 0x000fe200000000ff */
[----:B------:R-:W-:Y:S01]  /*6e10*/  FFMA.FTZ R205, R205, R99, R150 ;  /* 0x00000063cdcd7223 */ /* 0x000fe20000010096 */
[----:B------:R-:W-:Y:S01]  /*6e20*/  F2FP.PACK_AB R104, R121, R166 ;  /* 0x000000a67968723e */ /* 0x000fe200000000ff */
[----:B------:R-:W-:Y:S01]  /*6e30*/  FFMA.FTZ R200, R179, R200, R42 ;  /* 0x000000c8b3c87223 */ /* 0x000fe2000001002a */
[----:B------:R-:W-:Y:S01]  /*6e40*/  F2FP.PACK_AB R99, R97, R96 ;  /* 0x000000606163723e */ /* 0x000fe200000000ff */
[----:B------:R-:W-:Y:S01]  /*6e50*/  IMAD.WIDE.U32 R120, R159, R169, c[0x0][0x208] ;  /* 0x000082009f787625 */ /* 0x000fe200078e00a9 */
[----:B------:R-:W-:Y:S01]  /*6e60*/  F2FP.PACK_AB R105, R123, R164 ;  /* 0x000000a47b69723e */ /* 0x000fe200000000ff */
[----:B------:R-:W-:Y:S01]  /*6e70*/  HADD2.F32 R179, -RZ, R83.H1_H1 ;  /* 0x30000053ffb37230 */ /* 0x000fe20000004100 */
[----:B------:R-:W-:Y:S01]  /*6e80*/  IADD3 R166, R159, 0x20, RZ ;  /* 0x000000209fa67810 */ /* 0x000fe20007ffe0ff */
[----:B------:R-:W-:Y:S01]  /*6e90*/  FFMA.FTZ R211, R115, R211, R158 ;  /* 0x000000d373d37223 */ /* 0x000fe2000001009e */
[----:B------:R-:W-:Y:S01]  /*6ea0*/  F2FP.PACK_AB R96, R101, R100 ;  /* 0x000000646560723e */ /* 0x000fe200000000ff */
[----:B------:R-:W-:Y:S01]  /*6eb0*/  FFMA.FTZ R213, R117, R213, R154 ;  /* 0x000000d575d57223 */ /* 0x000fe2000001009a */
[----:B------:R-:W-:Y:S01]  /*6ec0*/  IADD3 R164, R159, 0x40, RZ ;  /* 0x000000409fa47810 */ /* 0x000fe20007ffe0ff */
[----:B------:R-:W-:Y:S01]  /*6ed0*/  FFMA.FTZ R179, R194, R179, R149 ;  /* 0x000000b3c2b37223 */ /* 0x000fe20000010095 */
[----:B------:R-:W-:Y:S01]  /*6ee0*/  F2FP.PACK_AB R100, R107, R110 ;  /* 0x0000006e6b64723e */ /* 0x000fe200000000ff */
[----:B------:R-:W-:Y:S01]  /*6ef0*/  HADD2.F32 R194, -RZ, R85.H1_H1 ;  /* 0x30000055ffc27230 */ /* 0x000fe20000004100 */
[----:B------:R-:W-:Y:S01]  /*6f00*/  IADD3 R162, R159, 0x60, RZ ;  /* 0x000000609fa27810 */ /* 0x000fe20007ffe0ff */
[----:B------:R-:W-:Y:S01]  /*6f10*/  FFMA.FTZ R202, R118, R202, R151 ;  /* 0x000000ca76ca7223 */ /* 0x000fe20000010097 */
[----:B------:R-:W-:-:S02]  /*6f20*/  F2FP.PACK_AB R107, R161, R160 ;  /* 0x000000a0a16b723e */ /* 0x000fc400000000ff */
[----:B------:R-:W-:Y:S01]  /*6f30*/  F2FP.PACK_AB R97, R103, R114 ;  /* 0x000000726761723e */ /* 0x000fe200000000ff */
[----:B------:R-:W-:Y:S01]  /*6f40*/  FFMA.FTZ R194, R219, R194, R152 ;  /* 0x000000c2dbc27223 */ /* 0x000fe20000010098 */
[----:B------:R-:W-:Y:S02]  /*6f50*/  F2FP.PACK_AB R101, R109, R112 ;  /* 0x000000706d65723e */ /* 0x000fe400000000ff */
[----:B------:R-:W-:Y:S01]  /*6f60*/  F2FP.PACK_AB R110, R167, R170 ;  /* 0x000000aaa76e723e */ /* 0x000fe200000000ff */
[-C--:B------:R-:W-:Y:S01]  /*6f70*/  IMAD.WIDE.U32 R166, R166, R169.reuse, c[0x0][0x208] ;  /* 0x00008200a6a67625 */ /* 0x080fe200078e00a9 */
[----:B------:R-:W-:Y:S01]  /*6f80*/  IADD3 R160, R159, 0x80, RZ ;  /* 0x000000809fa07810 */ /* 0x000fe20007ffe0ff */
[----:B------:R0:W-:Y:S01]  /*6f90*/  STG.E.128 [R120.64], R96 ;  /* 0x0000006078007986 */ /* 0x0001e2000c101d04 */
[----:B------:R-:W-:Y:S02]  /*6fa0*/  F2FP.PACK_AB R103, R113, R122 ;  /* 0x0000007a7167723e */ /* 0x000fe400000000ff */
[----:B------:R-:W-:Y:S01]  /*6fb0*/  F2FP.PACK_AB R109, R165, R172 ;  /* 0x000000aca56d723e */ /* 0x000fe200000000ff */
[----:B------:R-:W-:Y:S01]  /*6fc0*/  IMAD.WIDE.U32 R164, R164, R169, c[0x0][0x208] ;  /* 0x00008200a4a47625 */ /* 0x000fe200078e00a9 */
[----:B------:R-:W-:Y:S01]  /*6fd0*/  F2FP.PACK_AB R108, R163, R108 ;  /* 0x0000006ca36c723e */ /* 0x000fe200000000ff */
[----:B------:R-:W-:Y:S01]  /*6fe0*/  STG.E.128 [R166.64], R100 ;  /* 0x00000064a6007986 */ /* 0x000fe2000c101d04 */
[----:B------:R-:W-:Y:S01]  /*6ff0*/  F2FP.PACK_AB R115, R174, R119 ;  /* 0x00000077ae73723e */ /* 0x000fe200000000ff */
[-C--:B------:R-:W-:Y:S01]  /*7000*/  IMAD.WIDE.U32 R162, R162, R169.reuse, c[0x0][0x208] ;  /* 0x00008200a2a27625 */ /* 0x080fe200078e00a9 */
[----:B------:R-:W-:Y:S01]  /*7010*/  F2FP.PACK_AB R114, R175, R252 ;  /* 0x000000fcaf72723e */ /* 0x000fe200000000ff */
[----:B------:R-:W-:Y:S01]  /*7020*/  STG.E.128 [R164.64], R104 ;  /* 0x00000068a4007986 */ /* 0x000fe2000c101d04 */
[----:B------:R-:W-:Y:S01]  /*7030*/  F2FP.PACK_AB R113, R173, R250 ;  /* 0x000000faad71723e */ /* 0x000fe200000000ff */
[----:B------:R-:W-:Y:S01]  /*7040*/  IMAD.WIDE.U32 R160, R160, R169, c[0x0][0x208] ;  /* 0x00008200a0a07625 */ /* 0x000fe200078e00a9 */
[----:B------:R-:W-:Y:S01]  /*7050*/  F2FP.PACK_AB R112, R171, R248 ;  /* 0x000000f8ab70723e */ /* 0x000fe200000000ff */
[----:B------:R1:W-:Y:S01]  /*7060*/  STG.E.128 [R162.64], R108 ;  /* 0x0000006ca2007986 */ /* 0x0003e2000c101d04 */
[----:B------:R-:W-:-:S02]  /*7070*/  F2FP.PACK_AB R119, R185, R176 ;  /* 0x000000b0b977723e */ /* 0x000fc400000000ff */
[----:B------:R-:W-:Y:S01]  /*7080*/  F2FP.PACK_AB R118, R196, R177 ;  /* 0x000000b1c476723e */ /* 0x000fe200000000ff */
[----:B------:R2:W-:Y:S01]  /*7090*/  STG.E.128 [R160.64], R112 ;  /* 0x00000070a0007986 */ /* 0x0005e2000c101d04 */
[----:B------:R-:W-:Y:S02]  /*70a0*/  F2FP.PACK_AB R117, R198, R183 ;  /* 0x000000b7c675723e */ /* 0x000fe400000000ff */
[----:B------:R-:W-:Y:S02]  /*70b0*/  F2FP.PACK_AB R116, R200, R181 ;  /* 0x000000b5c874723e */ /* 0x000fe400000000ff */
[----:B------:R-:W-:Y:S02]  /*70c0*/  F2FP.PACK_AB R123, R195, R184 ;  /* 0x000000b8c37b723e */ /* 0x000fe400000000ff */
[----:B------:R-:W-:Y:S02]  /*70d0*/  F2FP.PACK_AB R122, R191, R182 ;  /* 0x000000b6bf7a723e */ /* 0x000fe400000000ff */
[----:B0-----:R-:W-:-:S02]  /*70e0*/  F2FP.PACK_AB R121, R189, R180 ;  /* 0x000000b4bd79723e */ /* 0x001fc400000000ff */
[----:B------:R-:W-:Y:S02]  /*70f0*/  F2FP.PACK_AB R120, R187, R178 ;  /* 0x000000b2bb78723e */ /* 0x000fe400000000ff */
[----:B------:R-:W-:Y:S02]  /*7100*/  F2FP.PACK_AB R99, R207, R206 ;  /* 0x000000cecf63723e */ /* 0x000fe400000000ff */
[C---:B-1----:R-:W-:Y:S02]  /*7110*/  IADD3 R108, R159.reuse, 0xa0, RZ ;  /* 0x000000a09f6c7810 */ /* 0x042fe40007ffe0ff */
[C---:B------:R-:W-:Y:S02]  /*7120*/  IADD3 R110, R159.reuse, 0xc0, RZ ;  /* 0x000000c09f6e7810 */ /* 0x040fe40007ffe0ff */
[C---:B--2---:R-:W-:Y:S01]  /*7130*/  IADD3 R112, R159.reuse, 0xe0, RZ ;  /* 0x000000e09f707810 */ /* 0x044fe20007ffe0ff */
[----:B------:R-:W-:Y:S01]  /*7140*/  IMAD.WIDE.U32 R108, R108, R169, c[0x0][0x208] ;  /* 0x000082006c6c7625 */ /* 0x000fe200078e00a9 */
[----:B------:R-:W-:-:S02]  /*7150*/  IADD3 R114, R159, 0x100, RZ ;  /* 0x000001009f727810 */ /* 0x000fc40007ffe0ff */
[----:B------:R-:W-:Y:S01]  /*7160*/  IADD3 R160, R159, 0x120, RZ ;  /* 0x000001209fa07810 */ /* 0x000fe20007ffe0ff */
[-C--:B------:R-:W-:Y:S01]  /*7170*/  IMAD.WIDE.U32 R110, R110, R169.reuse, c[0x0][0x208] ;  /* 0x000082006e6e7625 */ /* 0x080fe200078e00a9 */
[----:B------:R-:W-:Y:S01]  /*7180*/  F2FP.PACK_AB R98, R203, R204 ;  /* 0x000000cccb62723e */ /* 0x000fe200000000ff */
[----:B------:R0:W-:Y:S01]  /*7190*/  STG.E.128 [R108.64], R116 ;  /* 0x000000746c007986 */ /* 0x0001e2000c101d04 */
[----:B------:R-:W-:Y:S01]  /*71a0*/  F2FP.PACK_AB R97, R197, R186 ;  /* 0x000000bac561723e */ /* 0x000fe200000000ff */
        /* <DEDUP_REMOVED lines=8> */
[----:B------:R-:W-:Y:S01]  /*7230*/  IMAD.WIDE.U32 R160, R160, R169, c[0x0][0x208] ;  /* 0x00008200a0a07625 */ /* 0x000fe200078e00a9 */
[----:B------:R-:W-:-:S02]  /*7240*/  F2FP.PACK_AB R100, R199, R188 ;  /* 0x000000bcc764723e */ /* 0x000fc400000000ff */
[----:B------:R-:W-:Y:S02]  /*7250*/  F2FP.PACK_AB R107, R211, R192 ;  /* 0x000000c0d36b723e */ /* 0x000fe400000000ff */
[----:B------:R-:W-:Y:S01]  /*7260*/  F2FP.PACK_AB R106, R213, R218 ;  /* 0x000000dad56a723e */ /* 0x000fe200000000ff */
[----:B------:R0:W-:Y:S01]  /*7270*/  STG.E.128 [R114.64], R100 ;  /* 0x0000006472007986 */ /* 0x0001e2000c101d04 */
[----:B------:R-:W-:Y:S02]  /*7280*/  F2FP.PACK_AB R105, R194, R205 ;  /* 0x000000cdc269723e */ /* 0x000fe400000000ff */
[----:B------:R-:W-:-:S05]  /*7290*/  F2FP.PACK_AB R104, R202, R193 ;  /* 0x000000c1ca68723e */ /* 0x000fca00000000ff */
[----:B------:R0:W-:Y:S02]  /*72a0*/  STG.E.128 [R160.64], R104 ;  /* 0x00000068a0007986 */ /* 0x0001e4000c101d04 */
.L_x_8668:
[----:B-1----:R-:W-:Y:S05]  /*72b0*/  BSYNC B0 ;  /* 0x0000000000007941 */ /* 0x002fea0003800000 */
.L_x_8667:
[----:B0-----:R-:W-:-:S04]  /*72c0*/  MOV R97, c[0x0][0x160] ;  /* 0x0000580000617a02 */ /* 0x001fc80000000f00 */
[----:B------:R-:W-:-:S04]  /*72d0*/  LEA R156, R97, R156, 0x2 ;  /* 0x0000009c619c7211 */ /* 0x000fc800078e10ff */
[----:B------:R-:W-:-:S13]  /*72e0*/  ISETP.GE.AND P0, PT, R156, c[0x0][0x164], PT ;  /* 0x000059009c007a0c */ /* 0x000fda0003f06270 */
[----:B-----5:R-:W-:Y:S01]  /*72f0*/  @P0 CALL.REL.NOINC `(.L_x_8669) ;  /* 0x0000001000000944 */ /* 0x020fe20003c00000 */
[----:B------:R-:W-:Y:S05]  /*7300*/  BRA `(.L_x_8670) ;  /* 0xffff959000007947 */ /* 0x000fea000383ffff */
.L_x_8669:
[----:B------:R-:W-:Y:S05]  /*7310*/  EXIT ;  /* 0x000000000000794d */ /* 0x000fea0003800000 */
.L_x_8665:
[----:B0-----:R-:W-:Y:S01]  /*7320*/  HFMA2.MMA R114, -RZ, RZ, 0, 5.9604644775390625e-08 ;  /* 0x00000001ff727435 */ /* 0x001fe200000001ff */
[----:B------:R-:W-:Y:S02]  /*7330*/  MOV R115, R175 ;  /* 0x000000af00737202 */ /* 0x000fe40000000f00 */
[----:B------:R-:W-:Y:S02]  /*7340*/  MOV R98, 0x1f ;  /* 0x0000001f00627802 */ /* 0x000fe40000000f00 */
[----:B------:R-:W-:Y:S02]  /*7350*/  MOV R99, 0xffffffff ;  /* 0xffffffff00637802 */ /* 0x000fe40000000f00 */
[----:B------:R-:W-:Y:S02]  /*7360*/  MOV R96, 0x7380 ;  /* 0x0000738000607802 */ /* 0x000fe40000000f00 */
[----:B-----5:R-:W-:Y:S05]  /*7370*/  CALL.REL.NOINC `($__internal_19_$__cuda_sm70_shflsync_bfly_p) ;  /* 0x00000d9000007944 */ /* 0x020fea0003c00000 */
[----:B-1----:R-:W-:Y:S01]  /*7380*/  MOV R96, R114 ;  /* 0x0000007200607202 */ /* 0x002fe20000000f00 */
[----:B0-----:R-:W-:Y:S05]  /*7390*/  BRA `(.L_x_8671) ;  /* 0xffffda0000007947 */ /* 0x001fea000383ffff */
.L_x_8666:
[----:B------:R-:W-:Y:S01]  /*73a0*/  HFMA2.MMA R114, -RZ, RZ, 0, 1.1920928955078125e-07 ;  /* 0x00000002ff727435 */ /* 0x000fe200000001ff */
[----:B------:R-:W-:Y:S02]  /*73b0*/  MOV R98, 0x1f ;  /* 0x0000001f00627802 */ /* 0x000fe40000000f00 */
[----:B------:R-:W-:-:S02]  /*73c0*/  MOV R99, 0xffffffff ;  /* 0xffffffff00637802 */ /* 0x000fc40000000f00 */
[----:B------:R-:W-:Y:S02]  /*73d0*/  MOV R96, 0x73f0 ;  /* 0x000073f000607802 */ /* 0x000fe40000000f00 */
[----:B0----5:R-:W-:Y:S05]  /*73e0*/  CALL.REL.NOINC `($__internal_19_$__cuda_sm70_shflsync_bfly_p) ;  /* 0x00000d2000007944 */ /* 0x021fea0003c00000 */
[----:B01----:R-:W-:Y:S01]  /*73f0*/  FADD.FTZ R115, R115, R114 ;  /* 0x0000007273737221 */ /* 0x003fe20000010000 */
[----:B------:R-:W-:Y:S01]  /*7400*/  HFMA2.MMA R114, -RZ, RZ, 0, 2.384185791015625e-07 ;  /* 0x00000004ff727435 */ /* 0x000fe200000001ff */
[----:B------:R-:W-:Y:S02]  /*7410*/  MOV R98, 0x1f ;  /* 0x0000001f00627802 */ /* 0x000fe40000000f00 */
[----:B------:R-:W-:Y:S02]  /*7420*/  MOV R99, 0xffffffff ;  /* 0xffffffff00637802 */ /* 0x000fe40000000f00 */
[----:B------:R-:W-:Y:S02]  /*7430*/  MOV R96, 0x7450 ;  /* 0x0000745000607802 */ /* 0x000fe40000000f00 */
[----:B------:R-:W-:Y:S05]  /*7440*/  CALL.REL.NOINC `($__internal_19_$__cuda_sm70_shflsync_bfly_p) ;  /* 0x00000cc000007944 */ /* 0x000fea0003c00000 */
[----:B01----:R-:W-:Y:S01]  /*7450*/  FADD.FTZ R115, R115, R114 ;  /* 0x0000007273737221 */ /* 0x003fe20000010000 */
[----:B------:R-:W-:Y:S01]  /*7460*/  HFMA2.MMA R114, -RZ, RZ, 0, 4.76837158203125e-07 ;  /* 0x00000008ff727435 */ /* 0x000fe200000001ff */
[----:B------:R-:W-:Y:S02]  /*7470*/  MOV R98, 0x1f ;  /* 0x0000001f00627802 */ /* 0x000fe40000000f00 */
[----:B------:R-:W-:-:S02]  /*7480*/  MOV R99, 0xffffffff ;  /* 0xffffffff00637802 */ /* 0x000fc40000000f00 */
[----:B------:R-:W-:Y:S02]  /*7490*/  MOV R96, 0x74b0 ;  /* 0x000074b000607802 */ /* 0x000fe40000000f00 */
[----:B------:R-:W-:Y:S05]  /*74a0*/  CALL.REL.NOINC `($__internal_19_$__cuda_sm70_shflsync_bfly_p) ;  /* 0x00000c6000007944 */ /* 0x000fea0003c00000 */
[----:B01----:R-:W-:Y:S01]  /*74b0*/  FADD.FTZ R115, R115, R114 ;  /* 0x0000007273737221 */ /* 0x003fe20000010000 */
[----:B------:R-:W-:Y:S01]  /*74c0*/  HFMA2.MMA R114, -RZ, RZ, 0, 9.5367431640625e-07 ;  /* 0x00000010ff727435 */ /* 0x000fe200000001ff */
[----:B------:R-:W-:Y:S02]  /*74d0*/  MOV R98, 0x1f ;  /* 0x0000001f00627802 */ /* 0x000fe40000000f00 */
[----:B------:R-:W-:Y:S02]  /*74e0*/  MOV R99, 0xffffffff ;  /* 0xffffffff00637802 */ /* 0x000fe40000000f00 */
[----:B------:R-:W-:Y:S02]  /*74f0*/  MOV R96, 0x7510 ;  /* 0x0000751000607802 */ /* 0x000fe40000000f00 */
[----:B------:R-:W-:Y:S05]  /*7500*/  CALL.REL.NOINC `($__internal_19_$__cuda_sm70_shflsync_bfly_p) ;  /* 0x00000c0000007944 */ /* 0x000fea0003c00000 */
        /* <DEDUP_REMOVED lines=166> */
[----:B------:R-:W-:Y:S05]  /*7f70*/  CALL.REL.NOINC `($__internal_19_$__cuda_sm70_shflsync_bfly_p) ;  /* 0x0000019000007944 */ /* 0x000fea0003c00000 */
[----:B01----:R-:W-:Y:S01]  /*7f80*/  FADD.FTZ R115, R115, R114 ;  /* 0x0000007273737221 */ /* 0x003fe20000010000 */
[----:B------:R-:W-:Y:S01]  /*7f90*/  HFMA2.MMA R114, -RZ, RZ, 0, 1.1920928955078125e-07 ;  /* 0x00000002ff727435 */ /* 0x000fe200000001ff */
[----:B------:R-:W-:Y:S02]  /*7fa0*/  MOV R98, 0x1f ;  /* 0x0000001f00627802 */ /* 0x000fe40000000f00 */
[----:B------:R-:W-:Y:S02]  /*7fb0*/  MOV R99, 0xffffffff ;  /* 0xffffffff00637802 */ /* 0x000fe40000000f00 */
[----:B------:R-:W-:Y:S02]  /*7fc0*/  MOV R96, 0x7fe0 ;  /* 0x00007fe000607802 */ /* 0x000fe40000000f00 */
[----:B------:R-:W-:Y:S05]  /*7fd0*/  CALL.REL.NOINC `($__internal_19_$__cuda_sm70_shflsync_bfly_p) ;  /* 0x0000013000007944 */ /* 0x000fea0003c00000 */
[----:B01----:R-:W-:Y:S01]  /*7fe0*/  FADD.FTZ R115, R115, R114 ;  /* 0x0000007273737221 */ /* 0x003fe20000010000 */
[----:B------:R-:W-:Y:S01]  /*7ff0*/  HFMA2.MMA R114, -RZ, RZ, 0, 2.384185791015625e-07 ;  /* 0x00000004ff727435 */ /* 0x000fe200000001ff */
[----:B------:R-:W-:Y:S02]  /*8000*/  MOV R98, 0x1f ;  /* 0x0000001f00627802 */ /* 0x000fe40000000f00 */
[----:B------:R-:W-:-:S02]  /*8010*/  MOV R99, 0xffffffff ;  /* 0xffffffff00637802 */ /* 0x000fc40000000f00 */
[----:B------:R-:W-:Y:S02]  /*8020*/  MOV R96, 0x8040 ;  /* 0x0000804000607802 */ /* 0x000fe40000000f00 */
[----:B------:R-:W-:Y:S05]  /*8030*/  CALL.REL.NOINC `($__internal_19_$__cuda_sm70_shflsync_bfly_p) ;  /* 0x000000d000007944 */ /* 0x000fea0003c00000 */
[----:B01----:R-:W-:Y:S01]  /*8040*/  FADD.FTZ R115, R115, R114 ;  /* 0x0000007273737221 */ /* 0x003fe20000010000 */
[----:B------:R-:W-:Y:S01]  /*8050*/  HFMA2.MMA R114, -RZ, RZ, 0, 4.76837158203125e-07 ;  /* 0x00000008ff727435 */ /* 0x000fe200000001ff */
[----:B------:R-:W-:Y:S02]  /*8060*/  MOV R98, 0x1f ;  /* 0x0000001f00627802 */ /* 0x000fe40000000f00 */
[----:B------:R-:W-:Y:S02]  /*8070*/  MOV R99, 0xffffffff ;  /* 0xffffffff00637802 */ /* 0x000fe40000000f00 */
[----:B------:R-:W-:Y:S02]  /*8080*/  MOV R96, 0x80a0 ;  /* 0x000080a000607802 */ /* 0x000fe40000000f00 */
[----:B------:R-:W-:Y:S05]  /*8090*/  CALL.REL.NOINC `($__internal_19_$__cuda_sm70_shflsync_bfly_p) ;  /* 0x0000007000007944 */ /* 0x000fea0003c00000 */
[----:B01----:R-:W-:Y:S01]  /*80a0*/  FADD.FTZ R115, R115, R114 ;  /* 0x0000007273737221 */ /* 0x003fe20000010000 */
[----:B------:R-:W-:Y:S01]  /*80b0*/  HFMA2.MMA R114, -RZ, RZ, 0, 9.5367431640625e-07 ;  /* 0x00000010ff727435 */ /* 0x000fe200000001ff */
[----:B------:R-:W-:Y:S02]  /*80c0*/  MOV R98, 0x1f ;  /* 0x0000001f00627802 */ /* 0x000fe40000000f00 */
[----:B------:R-:W-:-:S02]  /*80d0*/  MOV R99, 0xffffffff ;  /* 0xffffffff00637802 */ /* 0x000fc40000000f00 */
[----:B------:R-:W-:Y:S02]  /*80e0*/  MOV R96, 0x8100 ;  /* 0x0000810000607802 */ /* 0x000fe40000000f00 */
[----:B------:R-:W-:Y:S05]  /*80f0*/  CALL.REL.NOINC `($__internal_19_$__cuda_sm70_shflsync_bfly_p) ;  /* 0x0000001000007944 */ /* 0x000fea0003c00000 */
[----:B01----:R-:W-:Y:S05]  /*8100*/  BRA `(.L_x_8672) ;  /* 0xffffd7d000007947 */ /* 0x003fea000383ffff */
        .weak           $__internal_19_$__cuda_sm70_shflsync_bfly_p
        .type           $__internal_19_$__cuda_sm70_shflsync_bfly_p,@function
        .size           $__internal_19_$__cuda_sm70_shflsync_bfly_p,(.L_x_71019 - $__internal_19_$__cuda_sm70_shflsync_bfly_p)
$__internal_19_$__cuda_sm70_shflsync_bfly_p:
[----:B------:R-:W-:Y:S01]  /*8110*/  HFMA2.MMA R97, -RZ, RZ, 0, 0 ;  /* 0x00000000ff617435 */ /* 0x000fe200000001ff */
[----:B------:R-:W-:Y:S04]  /*8120*/  WARPSYNC R99 ;  /* 0x0000006300007348 */ /* 0x000fe80003800000 */
[----:B------:R0:W1:Y:S01]  /*8130*/  SHFL.BFLY PT, R114, R115, R114, R98 ;  /* 0x0c00007273727389 */ /* 0x00006200000e0062 */
[----:B------:R-:W-:Y:S05]  /*8140*/  RET.REL.NODEC R96 `(_ZN10layer_norm13ln_fwd_kernelINS_13Kernel_traitsI6__halfS2_S2_S2_fjLj2560ELj1ELj4ELj1ELj16ENS_18Kernel_traits_baseILj2560ES2_S2_S2_S2_fjLj128EEEEELb0ELb0ELb1ELb1EEEvNS_9FwdParamsE) ;  /* 0xffff7eb060007950 */ /* 0x000fea0003c3ffff */
.L_x_8673:
        /* <DEDUP_REMOVED lines=11> */
.L_x_71019:


//--------------------- .text._ZN10layer_norm13ln_fwd_kernelINS_13Kernel_traitsI6__halfS2_S2_S2_fjLj2560ELj1ELj4ELj1ELj16ENS_18Kernel_traits_baseILj2560ES2_S2_S2_S2_fjLj128EEEEELb0ELb1ELb0ELb0EEEvNS_9FwdParamsE --------------------------
	.section	.text._ZN10layer_norm13ln_fwd_kernelINS_13Kernel_traitsI6__halfS2_S2_S2_fjLj2560ELj1ELj4ELj1ELj16ENS_18Kernel_traits_baseILj2560ES2_S2_S2_S2_fjLj128EEEEELb0ELb1ELb0ELb0EEEvNS_9FwdParamsE,"ax",@progbits
	.sectioninfo	@"SHI_REGISTERS=255"
	.align	128
        .global         _ZN10layer_norm13ln_fwd_kernelINS_13Kernel_traitsI6__halfS2_S2_S2_fjLj2560ELj1ELj4ELj1ELj16ENS_18Kernel_traits_baseILj2560ES2_S2_S2_S2_fjLj128EEEEELb0ELb1ELb0ELb0EEEvNS_9FwdParamsE
        .type           _ZN10layer_norm13ln_fwd_kernelINS_13Kernel_traitsI6__halfS2_S2_S2_fjLj2560ELj1ELj4ELj1ELj16ENS_18Kernel_traits_baseILj2560ES2_S2_S2_S2_fjLj128EEEEELb0ELb1ELb0ELb0EEEvNS_9FwdParamsE,@function
        .size           _ZN10layer_norm13ln_fwd_kernelINS_13Kernel_traitsI6__halfS2_S2_S2_fjLj2560ELj1ELj4ELj1ELj16ENS_18Kernel_traits_baseILj2560ES2_S2_S2_S2_fjLj128EEEEELb0ELb1ELb0ELb0EEEvNS_9FwdParamsE,(.L_x_71020 - _ZN10layer_norm13ln_fwd_kernelINS_13Kernel_traitsI6__halfS2_S2_S2_fjLj2560ELj1ELj4ELj1ELj16ENS_18Kernel_traits_baseILj2560ES2_S2_S2_S2_fjLj128EEEEELb0ELb1ELb0ELb0EEEvNS_9FwdParamsE)
        .other          _ZN10layer_norm13ln_fwd_kernelINS_13Kernel_traitsI6__halfS2_S2_S2_fjLj2560ELj1ELj4ELj1ELj16ENS_18Kernel_traits_baseILj2560ES2_S2_S2_S2_fjLj128EEEEELb0ELb1ELb0ELb0EEEvNS_9FwdParamsE,@"STO_CUDA_ENTRY STV_DEFAULT"
_ZN10layer_norm13ln_fwd_kernelINS_13Kernel_traitsI6__halfS2_S2_S2_fjLj2560ELj1ELj4ELj1ELj16ENS_18Kernel_traits_baseILj2560ES2_S2_S2_S2_fjLj128EEEEELb0ELb1ELb0ELb0EEEvNS_9FwdParamsE:
.text._ZN10layer_norm13ln_fwd_kernelINS_13Kernel_traitsI6__halfS2_S2_S2_fjLj2560ELj1ELj4ELj1ELj16ENS_18Kernel_traits_baseILj2560ES2_S2_S2_S2_fjLj128EEEEELb0ELb1ELb0ELb0EEEvNS_9FwdParamsE:
        /* <DEDUP_REMOVED lines=40> */
.L_x_8675:
[----:B01----:R-:W-:Y:S05]  /*0280*/  BSYNC B0 ;  /* 0x0000000000007941 */ /* 0x003fea0003800000 */
.L_x_8674:
        /* <DEDUP_REMOVED lines=16> */
.L_x_8677:
[----:B0-----:R-:W-:Y:S05]  /*0390*/  BSYNC B0 ;  /* 0x0000000000007941 */ /* 0x001fea0003800000 */
.L_x_8676:
        /* <DEDUP_REMOVED lines=16> */
.L_x_8679:
[----:B0-----:R-:W-:Y:S05]  /*04a0*/  BSYNC B0 ;  /* 0x0000000000007941 */ /* 0x001fea0003800000 */
.L_x_8678:
        /* <DEDUP_REMOVED lines=16> */
.L_x_8681:
[----:B0-----:R-:W-:Y:S05]  /*05b0*/  BSYNC B0 ;  /* 0x0000000000007941 */ /* 0x001fea0003800000 */
.L_x_8680:
        /* <DEDUP_REMOVED lines=16> */
.L_x_8683:
[----:B0-----:R-:W-:Y:S05]  /*06c0*/  BSYNC B0 ;  /* 0x0000000000007941 */ /* 0x001fea0003800000 */
.L_x_8682:
        /* <DEDUP_REMOVED lines=19> */
.L_x_8685:
[----:B0-----:R-:W-:Y:S05]  /*0800*/  BSYNC B0 ;  /* 0x0000000000007941 */ /* 0x001fea0003800000 */
.L_x_8684:
        /* <DEDUP_REMOVED lines=21> */
.L_x_8687:
[----:B0-----:R-:W-:Y:S05]  /*0960*/  BSYNC B0 ;  /* 0x0000000000007941 */ /* 0x001fea0003800000 */
.L_x_8686:
        /* <DEDUP_REMOVED lines=19> */
.L_x_8689:
[----:B0-----:R-:W-:Y:S05]  /*0aa0*/  BSYNC B0 ;  /* 0x0000000000007941 */ /* 0x001fea0003800000 */
.L_x_8688:
        /* <DEDUP_REMOVED lines=19> */
.L_x_8691:
[----:B0-----:R-:W-:Y:S05]  /*0be0*/  BSYNC B0 ;  /* 0x0000000000007941 */ /* 0x001fea0003800000 */
.L_x_8690:
        /* <DEDUP_REMOVED lines=18> */
.L_x_8693:
[----:B0-----:R-:W-:Y:S05]  /*0d10*/  BSYNC B0 ;  /* 0x0000000000007941 */ /* 0x001fea0003800000 */
.L_x_8692:
        /* <DEDUP_REMOVED lines=18> */
[----:B------:R-:W-:-:S02]  /*0e40*/  HADD2.F32 R4, -RZ, R7.H1_H1 ;  /* 0x30000007ff047230 */ /* 0x000fc40000004100 */
[----:B--2---:R-:W-:Y:S01]  /*0e50*/  HADD2.F32 R82, -RZ, R98.H1_H1 ;  /* 0x30000062ff527230 */ /* 0x004fe20000004100 */
[----:B------:R1:W-:Y:S01]  /*0e60*/  STL [R1+0x140], R3 ;  /* 0x0001400301007387 */ /* 0x0003e20000100800 */
[--C-:B------:R-:W-:Y:S02]  /*0e70*/  HADD2.F32 R143, -RZ, R8.reuse.H0_H0 ;  /* 0x20000008ff8f7230 */ /* 0x100fe40000004100 */
[----:B------:R-:W-:Y:S01]  /*0e80*/  HADD2.F32 R141, -RZ, R8.H1_H1 ;  /* 0x30000008ff8d7230 */ /* 0x000fe20000004100 */
[----:B------:R2:W-:Y:S01]  /*0e90*/  STL [R1+0x13c], R82 ;  /* 0x00013c5201007387 */ /* 0x0005e20000100800 */
[----:B------:R-:W-:Y:S02]  /*0ea0*/  HADD2.F32 R137, -RZ, R9.H0_H0 ;  /* 0x20000009ff897230 */ /* 0x000fe40000004100 */
[----:B0-----:R-:W-:Y:S02]  /*0eb0*/  HADD2.F32 R81, -RZ, R99.H0_H0 ;  /* 0x20000063ff517230 */ /* 0x001fe40000004100 */
[----:B------:R-:W-:-:S02]  /*0ec0*/  HADD2.F32 R135, -RZ, R9.H1_H1 ;  /* 0x30000009ff877230 */ /* 0x000fc40000004100 */
[----:B-1----:R-:W-:Y:S01]  /*0ed0*/  HADD2.F32 R3, -RZ, R99.H1_H1 ;  /* 0x30000063ff037230 */ /* 0x002fe20000004100 */
[----:B------:R0:W-:Y:S01]  /*0ee0*/  STL [R1+0x138], R81 ;  /* 0x0001385101007387 */ /* 0x0001e20000100800 */
[----:B------:R-:W-:Y:S02]  /*0ef0*/  HADD2.F32 R133, -RZ, R10.H0_H0 ;  /* 0x2000000aff857230 */ /* 0x000fe40000004100 */
[----:B--2---:R-:W-:Y:S01]  /*0f00*/  HADD2.F32 R82, -RZ, R92.H0_H0 ;  /* 0x2000005cff527230 */ /* 0x004fe20000004100 */
[----:B------:R1:W-:Y:S01]  /*0f10*/  STL [R1+0x134], R3 ;  /* 0x0001340301007387 */ /* 0x0003e20000100800 */
[----:B------:R-:W-:Y:S02]  /*0f20*/  HADD2.F32 R129, -RZ, R10.H1_H1 ;  /* 0x3000000aff817230 */ /* 0x000fe40000004100 */
[--C-:B------:R-:W-:Y:S01]  /*0f30*/  HADD2.F32 R5, -RZ, R11.reuse.H0_H0 ;  /* 0x2000000bff057230 */ /* 0x100fe20000004100 */
[----:B------:R2:W-:Y:S01]  /*0f40*/  STL [R1+0x130], R82 ;  /* 0x0001305201007387 */ /* 0x0005e20000100800 */
[----:B------:R-:W-:-:S02]  /*0f50*/  HADD2.F32 R6, -RZ, R11.H1_H1 ;  /* 0x3000000bff067230 */ /* 0x000fc40000004100 */
[----:B0-----:R-:W-:Y:S02]  /*0f60*/  HADD2.F32 R81, -RZ, R92.H1_H1 ;  /* 0x3000005cff517230 */ /* 0x001fe40000004100 */
[----:B------:R-:W-:Y:S02]  /*0f70*/  HADD2.F32 R8, -RZ, R12.H1_H1 ;  /* 0x3000000cff087230 */ /* 0x000fe40000004100 */
[--C-:B-1----:R-:W-:Y:S01]  /*0f80*/  HADD2.F32 R3, -RZ, R93.reuse.H0_H0 ;  /* 0x2000005dff037230 */ /* 0x102fe20000004100 */
[----:B------:R0:W-:Y:S01]  /*0f90*/  STL [R1+0x12c], R81 ;  /* 0x00012c5101007387 */ /* 0x0001e20000100800 */
[--C-:B------:R-:W-:Y:S02]  /*0fa0*/  HADD2.F32 R160, -RZ, R148.reuse.H0_H0 ;  /* 0x20000094ffa07230 */ /* 0x100fe40000004100 */
[----:B--2---:R-:W-:Y:S01]  /*0fb0*/  HADD2.F32 R82, -RZ, R93.H1_H1 ;  /* 0x3000005dff527230 */ /* 0x004fe20000004100 */
[----:B------:R1:W-:Y:S01]  /*0fc0*/  STL [R1+0x128], R3 ;  /* 0x0001280301007387 */ /* 0x0003e20000100800 */
[----:B------:R-:W-:-:S02]  /*0fd0*/  HADD2.F32 R158, -RZ, R148.H1_H1 ;  /* 0x30000094ff9e7230 */ /* 0x000fc40000004100 */
[--C-:B------:R-:W-:Y:S01]  /*0fe0*/  HADD2.F32 R9, -RZ, R13.reuse.H0_H0 ;  /* 0x2000000dff097230 */ /* 0x100fe20000004100 */
[----:B------:R2:W-:Y:S01]  /*0ff0*/  STL [R1+0x124], R82 ;  /* 0x0001245201007387 */ /* 0x0005e20000100800 */
[----:B------:R-:W-:Y:S02]  /*1000*/  HADD2.F32 R10, -RZ, R13.H1_H1 ;  /* 0x3000000dff0a7230 */ /* 0x000fe40000004100 */
[----:B0-----:R-:W-:Y:S02]  /*1010*/  HADD2.F32 R81, -RZ, R94.H0_H0 ;  /* 0x2000005eff517230 */ /* 0x001fe40000004100 */
[----:B------:R-:W-:Y:S02]  /*1020*/  HADD2.F32 R11, -RZ, R14.H0_H0 ;  /* 0x2000000eff0b7230 */ /* 0x000fe40000004100 */
[----:B-1----:R-:W-:Y:S01]  /*1030*/  HADD2.F32 R3, -RZ, R94.H1_H1 ;  /* 0x3000005eff037230 */ /* 0x002fe20000004100 */
[----:B------:R0:W-:Y:S01]  /*1040*/  STL [R1+0x120], R81 ;  /* 0x0001205101007387 */ /* 0x0001e20000100800 */
[----:B------:R-:W-:-:S02]  /*1050*/  HADD2.F32 R156, -RZ, R149.H0_H0 ;  /* 0x20000095ff9c7230 */ /* 0x000fc40000004100 */
[----:B--2---:R-:W-:Y:S01]  /*1060*/  HADD2.F32 R82, -RZ, R95.H0_H0 ;  /* 0x2000005fff527230 */ /* 0x004fe20000004100 */
[----:B------:R1:W-:Y:S01]  /*1070*/  STL [R1+0x11c], R3 ;  /* 0x00011c0301007387 */ /* 0x0003e20000100800 */
[----:B------:R-:W-:Y:S02]  /*1080*/  HADD2.F32 R154, -RZ, R149.H1_H1 ;  /* 0x30000095ff9a7230 */ /* 0x000fe40000004100 */
[--C-:B------:R-:W-:Y:S01]  /*1090*/  HADD2.F32 R148, -RZ, R151.reuse.H0_H0 ;  /* 0x20000097ff947230 */ /* 0x100fe20000004100 */
[----:B------:R2:W-:Y:S01]  /*10a0*/  STL [R1+0x118], R82 ;  /* 0x0001185201007387 */ /* 0x0005e20000100800 */
[----:B------:R-:W-:Y:S02]  /*10b0*/  HADD2.F32 R146, -RZ, R151.H1_H1 ;  /* 0x30000097ff927230 */ /* 0x000fe40000004100 */
[----:B0-----:R-:W-:Y:S02]  /*10c0*/  HADD2.F32 R81, -RZ, R95.H1_H1 ;  /* 0x3000005fff517230 */ /* 0x001fe40000004100 */
[----:B------:R-:W-:-:S02]  /*10d0*/  HADD2.F32 R159, -RZ, R16.H0_H0 ;  /* 0x20000010ff9f7230 */ /* 0x000fc40000004100 */
[----:B-1----:R-:W-:Y:S01]  /*10e0*/  HADD2.F32 R3, -RZ, R88.H0_H0 ;  /* 0x20000058ff037230 */ /* 0x002fe20000004100 */
[----:B------:R0:W-:Y:S01]  /*10f0*/  STL [R1+0x114], R81 ;  /* 0x0001145101007387 */ /* 0x0001e20000100800 */
[----:B------:R-:W-:Y:S02]  /*1100*/  HADD2.F32 R157, -RZ, R16.H1_H1 ;  /* 0x30000010ff9d7230 */ /* 0x000fe40000004100 */
[----:B--2---:R-:W-:Y:S01]  /*1110*/  HADD2.F32 R82, -RZ, R88.H1_H1 ;  /* 0x30000058ff527230 */ /* 0x004fe20000004100 */
[----:B------:R1:W-:Y:S01]  /*1120*/  STL [R1+0x110], R3 ;  /* 0x0001100301007387 */ /* 0x0003e20000100800 */
[----:B------:R-:W-:Y:S02]  /*1130*/  HADD2.F32 R13, -RZ, R15.H0_H0 ;  /* 0x2000000fff0d7230 */ /* 0x000fe40000004100 */
[--C-:B------:R-:W-:Y:S01]  /*1140*/  HADD2.F32 R155, -RZ, R17.reuse.H0_H0 ;  /* 0x20000011ff9b7230 */ /* 0x100fe20000004100 */
[----:B------:R2:W-:Y:S01]  /*1150*/  STL [R1+0x10c], R82 ;  /* 0x00010c5201007387 */ /* 0x0005e20000100800 */
[----:B------:R-:W-:-:S02]  /*1160*/  HADD2.F32 R153, -RZ, R17.H1_H1 ;  /* 0x30000011ff997230 */ /* 0x000fc40000004100 */
[--C-:B0-----:R-:W-:Y:S02]  /*1170*/  HADD2.F32 R81, -RZ, R89.reuse.H0_H0 ;  /* 0x20000059ff517230 */ /* 0x101fe40000004100 */
[--C-:B------:R-:W-:Y:S02]  /*1180*/  HADD2.F32 R151, -RZ, R18.reuse.H0_H0 ;  /* 0x20000012ff977230 */ /* 0x100fe40000004100 */
[----:B-1----:R-:W-:Y:S01]  /*1190*/  HADD2.F32 R3, -RZ, R89.H1_H1 ;  /* 0x30000059ff037230 */ /* 0x002fe20000004100 */
[----:B------:R0:W-:Y:S01]  /*11a0*/  STL [R1+0x108], R81 ;  /* 0x0001085101007387 */ /* 0x0001e20000100800 */
[----:B------:R-:W-:Y:S02]  /*11b0*/  HADD2.F32 R149, -RZ, R18.H1_H1 ;  /* 0x30000012ff957230 */ /* 0x000fe40000004100 */
[----:B--2---:R-:W-:Y:S01]  /*11c0*/  HADD2.F32 R82, -RZ, R90.H0_H0 ;  /* 0x2000005aff527230 */ /* 0x004fe20000004100 */
[----:B------:R1:W-:Y:S01]  /*11d0*/  STL [R1+0x104], R3 ;  /* 0x0001040301007387 */ /* 0x0003e20000100800 */
[----:B------:R-:W-:-:S02]  /*11e0*/  HADD2.F32 R147, -RZ, R19.H0_H0 ;  /* 0x20000013ff937230 */ /* 0x000fc40000004100 */
[----:B------:R-:W-:Y:S01]  /*11f0*/  HADD2.F32 R145, -RZ, R19.H1_H1 ;  /* 0x30000013ff917230 */ /* 0x000fe20000004100 */
[----:B------:R2:W-:Y:S01]  /*1200*/  STL [R1+0x100], R82 ;  /* 0x0001005201007387 */ /* 0x0005e20000100800 */
[----:B------:R-:W-:Y:S02]  /*1210*/  HADD2.F32 R16, -RZ, R20.H1_H1 ;  /* 0x30000014ff107230 */ /* 0x000fe40000004100 */
[----:B0-----:R-:W-:Y:S02]  /*1220*/  HADD2.F32 R81, -RZ, R90.H1_H1 ;  /* 0x3000005aff517230 */ /* 0x001fe40000004100 */
[--C-:B------:R-:W-:Y:S02]  /*1230*/  HADD2.F32 R176, -RZ, R164.reuse.H0_H0 ;  /* 0x200000a4ffb07230 */ /* 0x100fe40000004100 */
        /* <DEDUP_REMOVED lines=10> */
[----:B------:R-:W-:-:S02]  /*12e0*/  HADD2.F32 R172, -RZ, R165.H0_H0 ;  /* 0x200000a5ffac7230 */ /* 0x000fc40000004100 */
[----:B-1----:R-:W-:Y:S01]  /*12f0*/  HADD2.F32 R3, -RZ, R84.H1_H1 ;  /* 0x30000054ff037230 */ /* 0x002fe20000004100 */
[----:B------:R0:W-:Y:S01]  /*1300*/  STL [R1+0xf0], R81 ;  /* 0x0000f05101007387 */ /* 0x0001e20000100800 */
[----:B------:R-:W-:Y:S02]  /*1310*/  HADD2.F32 R170, -RZ, R165.H1_H1 ;  /* 0x300000a5ffaa7230 */ /* 0x000fe40000004100 */
[----:B--2---:R-:W-:Y:S01]  /*1320*/  HADD2.F32 R82, -RZ, R85.H0_H0 ;  /* 0x20000055ff527230 */ /* 0x004fe20000004100 */
[----:B------:R1:W-:Y:S01]  /*1330*/  STL [R1+0xec], R3 ;  /* 0x0000ec0301007387 */ /* 0x0003e20000100800 */
[--C-:B------:R-:W-:Y:S02]  /*1340*/  HADD2.F32 R164, -RZ, R167.reuse.H0_H0 ;  /* 0x200000a7ffa47230 */ /* 0x100fe40000004100 */
[----:B------:R-:W-:Y:S01]  /*1350*/  HADD2.F32 R162, -RZ, R167.H1_H1 ;  /* 0x300000a7ffa27230 */ /* 0x000fe20000004100 */
[----:B------:R2:W-:Y:S01]  /*1360*/  STL [R1+0xe8], R82 ;  /* 0x0000e85201007387 */ /* 0x0005e20000100800 */
[----:B------:R-:W-:-:S02]  /*1370*/  HADD2.F32 R175, -RZ, R24.H0_H0 ;  /* 0x20000018ffaf7230 */ /* 0x000fc40000004100 */
[----:B0-----:R-:W-:Y:S02]  /*1380*/  HADD2.F32 R81, -RZ, R85.H1_H1 ;  /* 0x30000055ff517230 */ /* 0x001fe40000004100 */
[----:B------:R-:W-:Y:S02]  /*1390*/  HADD2.F32 R173, -RZ, R24.H1_H1 ;  /* 0x30000018ffad7230 */ /* 0x000fe40000004100 */
[--C-:B-1----:R-:W-:Y:S01]  /*13a0*/  HADD2.F32 R3, -RZ, R86.reuse.H0_H0 ;  /* 0x20000056ff037230 */ /* 0x102fe20000004100 */
[----:B------:R0:W-:Y:S01]  /*13b0*/  STL [R1+0xe4], R81 ;  /* 0x0000e45101007387 */ /* 0x0001e20000100800 */
[----:B------:R-:W-:Y:S02]  /*13c0*/  HADD2.F32 R21, -RZ, R23.H0_H0 ;  /* 0x20000017ff157230 */ /* 0x000fe40000004100 */
[----:B--2---:R-:W-:Y:S01]  /*13d0*/  HADD2.F32 R82, -RZ, R86.H1_H1 ;  /* 0x30000056ff527230 */ /* 0x004fe20000004100 */
[----:B------:R1:W-:Y:S01]  /*13e0*/  STL [R1+0xe0], R3 ;  /* 0x0000e00301007387 */ /* 0x0003e20000100800 */
[----:B------:R-:W-:-:S02]  /*13f0*/  HADD2.F32 R171, -RZ, R25.H0_H0 ;  /* 0x20000019ffab7230 */ /* 0x000fc40000004100 */
[----:B------:R-:W-:Y:S01]  /*1400*/  HADD2.F32 R169, -RZ, R25.H1_H1 ;  /* 0x30000019ffa97230 */ /* 0x000fe20000004100 */
[----:B------:R2:W-:Y:S01]  /*1410*/  STL [R1+0xdc], R82 ;  /* 0x0000dc5201007387 */ /* 0x0005e20000100800 */
[--C-:B------:R-:W-:Y:S02]  /*1420*/  HADD2.F32 R167, -RZ, R26.reuse.H0_H0 ;  /* 0x2000001affa77230 */ /* 0x100fe40000004100 */
[--C-:B0-----:R-:W-:Y:S02]  /*1430*/  HADD2.F32 R81, -RZ, R87.reuse.H0_H0 ;  /* 0x20000057ff517230 */ /* 0x101fe40000004100 */
[----:B------:R-:W-:Y:S02]  /*1440*/  HADD2.F32 R165, -RZ, R26.H1_H1 ;  /* 0x3000001affa57230 */ /* 0x000fe40000004100 */
[----:B-1----:R-:W-:Y:S01]  /*1450*/  HADD2.F32 R3, -RZ, R87.H1_H1 ;  /* 0x30000057ff037230 */ /* 0x002fe20000004100 */
[----:B------:R0:W-:Y:S01]  /*1460*/  STL [R1+0xd8], R81 ;  /* 0x0000d85101007387 */ /* 0x0001e20000100800 */
[----:B------:R-:W-:-:S02]  /*1470*/  HADD2.F32 R163, -RZ, R27.H0_H0 ;  /* 0x2000001bffa37230 */ /* 0x000fc40000004100 */
[----:B--2---:R-:W-:Y:S01]  /*1480*/  HADD2.F32 R82, -RZ, R76.H0_H0 ;  /* 0x2000004cff527230 */ /* 0x004fe20000004100 */
[----:B------:R1:W-:Y:S01]  /*1490*/  STL [R1+0xd4], R3 ;  /* 0x0000d40301007387 */ /* 0x0003e20000100800 */
[----:B------:R-:W-:Y:S02]  /*14a0*/  HADD2.F32 R161, -RZ, R27.H1_H1 ;  /* 0x3000001bffa17230 */ /* 0x000fe40000004100 */
[----:B------:R-:W-:Y:S01]  /*14b0*/  HADD2.F32 R24, -RZ, R28.H1_H1 ;  /* 0x3000001cff187230 */ /* 0x000fe20000004100 */
[----:B------:R-:W-:Y:S01]  /*14c0*/  STL [R1+0xd0], R82 ;  /* 0x0000d05201007387 */ /* 0x000fe20000100800 */
[----:B------:R-:W-:Y:S02]  /*14d0*/  HADD2.F32 R192, -RZ, R180.H0_H0 ;  /* 0x200000b4ffc07230 */ /* 0x000fe40000004100 */
[----:B0-----:R-:W-:Y:S02]  /*14e0*/  HADD2.F32 R81, -RZ, R76.H1_H1 ;  /* 0x3000004cff517230 */ /* 0x001fe40000004100 */
[----:B------:R-:W-:-:S02]  /*14f0*/  HADD2.F32 R76, -RZ, R77.H1_H1 ;  /* 0x3000004dff4c7230 */ /* 0x000fc40000004100 */
[----:B-1----:R-:W-:Y:S01]  /*1500*/  HADD2.F32 R3, -RZ, R77.H0_H0 ;  /* 0x2000004dff037230 */ /* 0x002fe20000004100 */
[----:B------:R-:W-:Y:S01]  /*1510*/  STL [R1+0xcc], R81 ;  /* 0x0000cc5101007387 */ /* 0x000fe20000100800 */
[----:B------:R-:W-:Y:S02]  /*1520*/  HADD2.F32 R77, -RZ, R78.H0_H0 ;  /* 0x2000004eff4d7230 */ /* 0x000fe40000004100 */
[----:B------:R-:W-:Y:S01]  /*1530*/  HADD2.F32 R190, -RZ, R180.H1_H1 ;  /* 0x300000b4ffbe7230 */ /* 0x000fe20000004100 */
[----:B------:R0:W-:Y:S01]  /*1540*/  STL [R1+0xc8], R3 ;  /* 0x0000c80301007387 */ /* 0x0001e20000100800 */
[--C-:B------:R-:W-:Y:S02]  /*1550*/  HADD2.F32 R25, -RZ, R29.reuse.H0_H0 ;  /* 0x2000001dff197230 */ /* 0x100fe40000004100 */
[----:B------:R-:W-:Y:S01]  /*1560*/  HADD2.F32 R26, -RZ, R29.H1_H1 ;  /* 0x3000001dff1a7230 */ /* 0x000fe20000004100 */
[----:B------:R1:W-:Y:S01]  /*1570*/  STL [R1+0xc4], R76 ;  /* 0x0000c44c01007387 */ /* 0x0003e20000100800 */
[----:B------:R-:W-:-:S02]  /*1580*/  HADD2.F32 R27, -RZ, R30.H0_H0 ;  /* 0x2000001eff1b7230 */ /* 0x000fc40000004100 */
[--C-:B------:R-:W-:Y:S01]  /*1590*/  HADD2.F32 R188, -RZ, R181.reuse.H0_H0 ;  /* 0x200000b5ffbc7230 */ /* 0x100fe20000004100 */
[----:B------:R2:W-:Y:S01]  /*15a0*/  STL [R1+0xc0], R77 ;  /* 0x0000c04d01007387 */ /* 0x0005e20000100800 */
[----:B------:R-:W-:Y:S02]  /*15b0*/  HADD2.F32 R186, -RZ, R181.H1_H1 ;  /* 0x300000b5ffba7230 */ /* 0x000fe40000004100 */
[----:B0-----:R-:W-:Y:S02]  /*15c0*/  HADD2.F32 R3, -RZ, R78.H1_H1 ;  /* 0x3000004eff037230 */ /* 0x001fe40000004100 */
[----:B------:R-:W-:Y:S02]  /*15d0*/  HADD2.F32 R180, -RZ, R183.H0_H0 ;  /* 0x200000b7ffb47230 */ /* 0x000fe40000004100 */
[----:B-1----:R-:W-:Y:S01]  /*15e0*/  HADD2.F32 R76, -RZ, R79.H0_H0 ;  /* 0x2000004fff4c7230 */ /* 0x002fe20000004100 */
[----:B------:R0:W-:Y:S01]  /*15f0*/  STL [R1+0xbc], R3 ;  /* 0x0000bc0301007387 */ /* 0x0001e20000100800 */
[----:B------:R-:W-:-:S02]  /*1600*/  HADD2.F32 R178, -RZ, R183.H1_H1 ;  /* 0x300000b7ffb27230 */ /* 0x000fc40000004100 */
[----:B--2---:R-:W-:Y:S01]  /*1610*/  HADD2.F32 R77, -RZ, R79.H1_H1 ;  /* 0x3000004fff4d7230 */ /* 0x004fe20000004100 */
[----:B------:R1:W-:Y:S01]  /*1620*/  STL [R1+0xb8], R76 ;  /* 0x0000b84c01007387 */ /* 0x0003e20000100800 */
[--C-:B------:R-:W-:Y:S02]  /*1630*/  HADD2.F32 R191, -RZ, R32.reuse.H0_H0 ;  /* 0x20000020ffbf7230 */ /* 0x100fe40000004100 */
[----:B------:R-:W-:Y:S01]  /*1640*/  HADD2.F32 R189, -RZ, R32.H1_H1 ;  /* 0x30000020ffbd7230 */ /* 0x000fe20000004100 */
[----:B------:R-:W-:Y:S01]  /*1650*/  STL [R1+0xb4], R77 ;  /* 0x0000b44d01007387 */ /* 0x000fe20000100800 */
[----:B------:R-:W-:Y:S02]  /*1660*/  HADD2.F32 R29, -RZ, R31.H0_H0 ;  /* 0x2000001fff1d7230 */ /* 0x000fe40000004100 */
[----:B0-----:R-:W-:Y:S02]  /*1670*/  HADD2.F32 R3, -RZ, R72.H0_H0 ;  /* 0x20000048ff037230 */ /* 0x001fe40000004100 */
[----:B------:R-:W-:-:S02]  /*1680*/  HADD2.F32 R187, -RZ, R33.H0_H0 ;  /* 0x20000021ffbb7230 */ /* 0x000fc40000004100 */
[----:B-1----:R-:W-:Y:S01]  /*1690*/  HADD2.F32 R76, -RZ, R72.H1_H1 ;  /* 0x30000048ff4c7230 */ /* 0x002fe20000004100 */
[----:B------:R0:W-:Y:S01]  /*16a0*/  STL [R1+0xb0], R3 ;  /* 0x0000b00301007387 */ /* 0x0001e20000100800 */
[----:B------:R-:W-:Y:S02]  /*16b0*/  HADD2.F32 R72, -RZ, R73.H0_H0 ;  /* 0x20000049ff487230 */ /* 0x000fe40000004100 */
[----:B------:R-:W-:Y:S01]  /*16c0*/  HADD2.F32 R185, -RZ, R33.H1_H1 ;  /* 0x30000021ffb97230 */ /* 0x000fe20000004100 */
[----:B------:R-:W-:Y:S01]  /*16d0*/  STL [R1+0xac], R76 ;  /* 0x0000ac4c01007387 */ /* 0x000fe20000100800 */
[--C-:B------:R-:W-:Y:S02]  /*16e0*/  HADD2.F32 R183, -RZ, R34.reuse.H0_H0 ;  /* 0x20000022ffb77230 */ /* 0x100fe40000004100 */
[----:B------:R-:W-:Y:S01]  /*16f0*/  HADD2.F32 R181, -RZ, R34.H1_H1 ;  /* 0x30000022ffb57230 */ /* 0x000fe20000004100 */
[----:B------:R1:W-:Y:S01]  /*1700*/  STL [R1+0xa8], R72 ;  /* 0x0000a84801007387 */ /* 0x0003e20000100800 */
[----:B------:R-:W-:-:S02]  /*1710*/  HADD2.F32 R179, -RZ, R35.H0_H0 ;  /* 0x20000023ffb37230 */ /* 0x000fc40000004100 */
[----:B0-----:R-:W-:Y:S02]  /*1720*/  HADD2.F32 R3, -RZ, R73.H1_H1 ;  /* 0x30000049ff037230 */ /* 0x001fe40000004100 */
[----:B------:R-:W-:Y:S02]  /*1730*/  HADD2.F32 R73, -RZ, R74.H0_H0 ;  /* 0x2000004aff497230 */ /* 0x000fe40000004100 */
[----:B------:R-:W-:Y:S01]  /*1740*/  HADD2.F32 R177, -RZ, R35.H1_H1 ;  /* 0x30000023ffb17230 */ /* 0x000fe20000004100 */
[----:B------:R0:W-:Y:S01]  /*1750*/  STL [R1+0xa4], R3 ;  /* 0x0000a40301007387 */ /* 0x0001e20000100800 */
[----:B------:R-:W-:Y:S02]  /*1760*/  HADD2.F32 R32, -RZ, R36.H1_H1 ;  /* 0x30000024ff207230 */ /* 0x000fe40000004100 */
[----:B-1----:R-:W-:Y:S01]  /*1770*/  HADD2.F32 R72, -RZ, R74.H1_H1 ;  /* 0x3000004aff487230 */ /* 0x002fe20000004100 */
        /* <DEDUP_REMOVED lines=11> */
[----:B------:R-:W-:Y:S01]  /*1830*/  STL [R1+0x94], R73 ;  /* 0x0000944901007387 */ /* 0x000fe20000100800 */
[----:B------:R-:W-:Y:S02]  /*1840*/  HADD2.F32 R206, -RZ, R196.H1_H1 ;  /* 0x300000c4ffce7230 */ /* 0x000fe40000004100 */
[--C-:B------:R-:W-:Y:S01]  /*1850*/  HADD2.F32 R33, -RZ, R37.reuse.H0_H0 ;  /* 0x20000025ff217230 */ /* 0x100fe20000004100 */
[----:B------:R-:W-:Y:S01]  /*1860*/  STL [R1+0x90], R72 ;  /* 0x0000904801007387 */ /* 0x000fe20000100800 */
[----:B------:R-:W-:Y:S02]  /*1870*/  HADD2.F32 R34, -RZ, R37.H1_H1 ;  /* 0x30000025ff227230 */ /* 0x000fe40000004100 */
[----:B0-----:R-:W-:Y:S02]  /*1880*/  HADD2.F32 R3, -RZ, R68.H1_H1 ;  /* 0x30000044ff037230 */ /* 0x001fe40000004100 */
[----:B------:R-:W-:-:S02]  /*1890*/  HADD2.F32 R68, -RZ, R69.H0_H0 ;  /* 0x20000045ff447230 */ /* 0x000fc40000004100 */
[----:B------:R-:W-:Y:S01]  /*18a0*/  HADD2.F32 R69, -RZ, R69.H1_H1 ;  /* 0x30000045ff457230 */ /* 0x000fe20000004100 */
[----:B------:R0:W-:Y:S01]  /*18b0*/  STL [R1+0x8c], R3 ;  /* 0x00008c0301007387 */ /* 0x0001e20000100800 */
[----:B------:R-:W-:Y:S02]  /*18c0*/  HADD2.F32 R35, -RZ, R38.H0_H0 ;  /* 0x20000026ff237230 */ /* 0x000fe40000004100 */
[----:B------:R-:W-:Y:S01]  /*18d0*/  HADD2.F32 R250, -RZ, R245.H1_H1 ;  /* 0x300000f5fffa7230 */ /* 0x000fe20000004100 */
[----:B------:R1:W-:Y:S01]  /*18e0*/  STL [R1+0x88], R68 ;  /* 0x0000884401007387 */ /* 0x0003e20000100800 */
[----:B------:R-:W-:Y:S02]  /*18f0*/  HADD2.F32 R248, -RZ, R246.H0_H0 ;  /* 0x200000f6fff87230 */ /* 0x000fe40000004100 */
[----:B------:R-:W-:Y:S01]  /*1900*/  HADD2.F32 R242, -RZ, R247.H1_H1 ;  /* 0x300000f7fff27230 */ /* 0x000fe20000004100 */
[----:B------:R2:W-:Y:S01]  /*1910*/  STL [R1+0x84], R69 ;  /* 0x0000844501007387 */ /* 0x0005e20000100800 */
[----:B------:R-:W-:-:S02]  /*1920*/  HADD2.F32 R236, -RZ, R229.H0_H0 ;  /* 0x200000e5ffec7230 */ /* 0x000fc40000004100 */
[--C-:B0-----:R-:W-:Y:S02]  /*1930*/  HADD2.F32 R3, -RZ, R70.reuse.H0_H0 ;  /* 0x20000046ff037230 */ /* 0x101fe40000004100 */
[----:B------:R-:W-:Y:S02]  /*1940*/  HADD2.F32 R234, -RZ, R229.H1_H1 ;  /* 0x300000e5ffea7230 */ /* 0x000fe40000004100 */
[----:B-1----:R-:W-:Y:S01]  /*1950*/  HADD2.F32 R68, -RZ, R70.H1_H1 ;  /* 0x30000046ff447230 */ /* 0x002fe20000004100 */
[----:B------:R0:W-:Y:S01]  /*1960*/  STL [R1+0x80], R3 ;  /* 0x0000800301007387 */ /* 0x0001e20000100800 */
[----:B------:R-:W-:Y:S02]  /*1970*/  HADD2.F32 R232, -RZ, R230.H0_H0 ;  /* 0x200000e6ffe87230 */ /* 0x000fe40000004100 */
[----:B--2---:R-:W-:Y:S01]  /*1980*/  HADD2.F32 R69, -RZ, R71.H0_H0 ;  /* 0x20000047ff457230 */ /* 0x004fe20000004100 */
[----:B------:R1:W-:Y:S01]  /*1990*/  STL [R1+0x7c], R68 ;  /* 0x00007c4401007387 */ /* 0x0003e20000100800 */
[----:B------:R-:W-:-:S02]  /*19a0*/  HADD2.F32 R228, -RZ, R231.H0_H0 ;  /* 0x200000e7ffe47230 */ /* 0x000fc40000004100 */
[----:B------:R-:W-:Y:S01]  /*19b0*/  HADD2.F32 R226, -RZ, R231.H1_H1 ;  /* 0x300000e7ffe27230 */ /* 0x000fe20000004100 */
[----:B------:R-:W-:Y:S01]  /*19c0*/  STL [R1+0x78], R69 ;  /* 0x0000784501007387 */ /* 0x000fe20000100800 */
[----:B------:R-:W-:Y:S02]  /*19d0*/  HADD2.F32 R220, -RZ, R213.H0_H0 ;  /* 0x200000d5ffdc7230 */ /* 0x000fe40000004100 */
[----:B0-----:R-:W-:Y:S02]  /*19e0*/  HADD2.F32 R3, -RZ, R71.H1_H1 ;  /* 0x30000047ff037230 */ /* 0x001fe40000004100 */
[----:B------:R-:W-:Y:S02]  /*19f0*/  HADD2.F32 R218, -RZ, R213.H1_H1 ;  /* 0x300000d5ffda7230 */ /* 0x000fe40000004100 */
[--C-:B-1----:R-:W-:Y:S01]  /*1a00*/  HADD2.F32 R68, -RZ, R64.reuse.H0_H0 ;  /* 0x20000040ff447230 */ /* 0x102fe20000004100 */
[----:B------:R0:W-:Y:S01]  /*1a10*/  STL [R1+0x74], R3 ;  /* 0x0000740301007387 */ /* 0x0001e20000100800 */
[----:B------:R-:W-:-:S02]  /*1a20*/  HADD2.F32 R64, -RZ, R64.H1_H1 ;  /* 0x30000040ff407230 */ /* 0x000fc40000004100 */
[----:B------:R-:W-:Y:S01]  /*1a30*/  HADD2.F32 R216, -RZ, R214.H0_H0 ;  /* 0x200000d6ffd87230 */ /* 0x000fe20000004100 */
[----:B------:R-:W-:Y:S01]  /*1a40*/  STL [R1+0x70], R68 ;  /* 0x0000704401007387 */ /* 0x000fe20000100800 */
[--C-:B------:R-:W-:Y:S02]  /*1a50*/  HADD2.F32 R212, -RZ, R215.reuse.H0_H0 ;  /* 0x200000d7ffd47230 */ /* 0x100fe40000004100 */
[----:B------:R-:W-:Y:S01]  /*1a60*/  HADD2.F32 R210, -RZ, R215.H1_H1 ;  /* 0x300000d7ffd27230 */ /* 0x000fe20000004100 */
[----:B------:R1:W-:Y:S01]  /*1a70*/  STL [R1+0x6c], R64 ;  /* 0x00006c4001007387 */ /* 0x0003e20000100800 */
[----:B------:R-:W-:Y:S02]  /*1a80*/  HADD2.F32 R204, -RZ, R197.H0_H0 ;  /* 0x200000c5ffcc7230 */ /* 0x000fe40000004100 */
[--C-:B0-----:R-:W-:Y:S02]  /*1a90*/  HADD2.F32 R3, -RZ, R65.reuse.H0_H0 ;  /* 0x20000041ff037230 */ /* 0x101fe40000004100 */
[----:B------:R-:W-:-:S02]  /*1aa0*/  HADD2.F32 R65, -RZ, R65.H1_H1 ;  /* 0x30000041ff417230 */ /* 0x000fc40000004100 */
[----:B------:R-:W-:Y:S01]  /*1ab0*/  HADD2.F32 R202, -RZ, R197.H1_H1 ;  /* 0x300000c5ffca7230 */ /* 0x000fe20000004100 */
[----:B------:R0:W-:Y:S01]  /*1ac0*/  STL [R1+0x68], R3 ;  /* 0x0000680301007387 */ /* 0x0001e20000100800 */
[----:B------:R-:W-:Y:S02]  /*1ad0*/  HADD2.F32 R200, -RZ, R198.H0_H0 ;  /* 0x200000c6ffc87230 */ /* 0x000fe40000004100 */
[----:B-1----:R-:W-:Y:S01]  /*1ae0*/  HADD2.F32 R64, -RZ, R66.H0_H0 ;  /* 0x20000042ff407230 */ /* 0x002fe20000004100 */
[----:B------:R1:W-:Y:S01]  /*1af0*/  STL [R1+0x64], R65 ;  /* 0x0000644101007387 */ /* 0x0003e20000100800 */
[--C-:B------:R-:W-:Y:S02]  /*1b00*/  HADD2.F32 R196, -RZ, R199.reuse.H0_H0 ;  /* 0x200000c7ffc47230 */ /* 0x100fe40000004100 */
[----:B------:R-:W-:Y:S01]  /*1b10*/  HADD2.F32 R194, -RZ, R199.H1_H1 ;  /* 0x300000c7ffc27230 */ /* 0x000fe20000004100 */
[----:B------:R2:W-:Y:S01]  /*1b20*/  STL [R1+0x60], R64 ;  /* 0x0000604001007387 */ /* 0x0005e20000100800 */
[----:B------:R-:W-:-:S02]  /*1b30*/  HADD2.F32 R184, -RZ, R182.H0_H0 ;  /* 0x200000b6ffb87230 */ /* 0x000fc40000004100 */
[----:B0-----:R-:W-:Y:S02]  /*1b40*/  HADD2.F32 R3, -RZ, R66.H1_H1 ;  /* 0x30000042ff037230 */ /* 0x001fe40000004100 */
[----:B------:R-:W-:Y:S02]  /*1b50*/  HADD2.F32 R168, -RZ, R166.H0_H0 ;  /* 0x200000a6ffa87230 */ /* 0x000fe40000004100 */
[--C-:B-1----:R-:W-:Y:S01]  /*1b60*/  HADD2.F32 R65, -RZ, R67.reuse.H0_H0 ;  /* 0x20000043ff417230 */ /* 0x102fe20000004100 */
[----:B------:R0:W-:Y:S01]  /*1b70*/  STL [R1+0x5c], R3 ;  /* 0x00005c0301007387 */ /* 0x0001e20000100800 */
[----:B------:R-:W-:Y:S02]  /*1b80*/  HADD2.F32 R152, -RZ, R150.H0_H0 ;  /* 0x20000096ff987230 */ /* 0x000fe40000004100 */
[----:B--2---:R-:W-:Y:S01]  /*1b90*/  HADD2.F32 R64, -RZ, R67.H1_H1 ;  /* 0x30000043ff407230 */ /* 0x004fe20000004100 */
[----:B------:R-:W-:Y:S01]  /*1ba0*/  STL [R1+0x58], R65 ;  /* 0x0000584101007387 */ /* 0x000fe20000100800 */
[----:B------:R-:W-:-:S02]  /*1bb0*/  HADD2.F32 R37, -RZ, R39.H0_H0 ;  /* 0x20000027ff257230 */ /* 0x000fc40000004100 */
[----:B------:R-:W-:Y:S01]  /*1bc0*/  HADD2.F32 R246, -RZ, R246.H1_H1 ;  /* 0x300000f6fff67230 */ /* 0x000fe20000004100 */
[----:B------:R1:W-:Y:S01]  /*1bd0*/  STL [R1+0x54], R64 ;  /* 0x0000544001007387 */ /* 0x0003e20000100800 */
[--C-:B------:R-:W-:Y:S02]  /*1be0*/  HADD2.F32 R251, -RZ, R53.reuse.H0_H0 ;  /* 0x20000035fffb7230 */ /* 0x100fe40000004100 */
[--C-:B0-----:R-:W-:Y:S02]  /*1bf0*/  HADD2.F32 R3, -RZ, R60.reuse.H0_H0 ;  /* 0x2000003cff037230 */ /* 0x101fe40000004100 */
[----:B------:R-:W-:Y:S02]  /*1c00*/  HADD2.F32 R60, -RZ, R60.H1_H1 ;  /* 0x3000003cff3c7230 */ /* 0x000fe40000004100 */
[----:B------:R-:W-:Y:S01]  /*1c10*/  HADD2.F32 R249, -RZ, R53.H1_H1 ;  /* 0x30000035fff97230 */ /* 0x000fe20000004100 */
[----:B------:R0:W-:Y:S01]  /*1c20*/  STL [R1+0x50], R3 ;  /* 0x0000500301007387 */ /* 0x0001e20000100800 */
[----:B------:R-:W-:-:S02]  /*1c30*/  HADD2.F32 R243, -RZ, R55.H0_H0 ;  /* 0x20000037fff37230 */ /* 0x000fc40000004100 */
[----:B-1----:R-:W-:Y:S01]  /*1c40*/  HADD2.F32 R64, -RZ, R61.H0_H0 ;  /* 0x2000003dff407230 */ /* 0x002fe20000004100 */
        /* <DEDUP_REMOVED lines=8> */
[----:B------:R0:W-:Y:S01]  /*1cd0*/  STL [R1+0x44], R3 ;  /* 0x0000440301007387 */ /* 0x0001e20000100800 */
[----:B------:R-:W-:Y:S02]  /*1ce0*/  HADD2.F32 R237, -RZ, R48.H1_H1 ;  /* 0x30000030ffed7230 */ /* 0x000fe40000004100 */
[--C-:B------:R-:W-:Y:S01]  /*1cf0*/  HADD2.F32 R235, -RZ, R49.reuse.H0_H0 ;  /* 0x20000031ffeb7230 */ /* 0x100fe20000004100 */
[----:B------:R1:W-:Y:S01]  /*1d00*/  STL [R1+0x40], R60 ;  /* 0x0000403c01007387 */ /* 0x0003e20000100800 */
[----:B------:R-:W-:Y:S02]  /*1d10*/  HADD2.F32 R233, -RZ, R49.H1_H1 ;  /* 0x30000031ffe97230 */ /* 0x000fe40000004100 */
[--C-:B------:R-:W-:Y:S01]  /*1d20*/  HADD2.F32 R231, -RZ, R50.reuse.H0_H0 ;  /* 0x20000032ffe77230 */ /* 0x100fe20000004100 */
[----:B------:R2:W-:Y:S01]  /*1d30*/  STL [R1+0x3c], R61 ;  /* 0x00003c3d01007387 */ /* 0x0005e20000100800 */
[----:B------:R-:W-:-:S02]  /*1d40*/  HADD2.F32 R229, -RZ, R50.H1_H1 ;  /* 0x30000032ffe57230 */ /* 0x000fc40000004100 */
[----:B0-----:R-:W-:Y:S02]  /*1d50*/  HADD2.F32 R3, -RZ, R63.H0_H0 ;  /* 0x2000003fff037230 */ /* 0x001fe40000004100 */
[----:B------:R-:W-:Y:S02]  /*1d60*/  HADD2.F32 R227, -RZ, R51.H0_H0 ;  /* 0x20000033ffe37230 */ /* 0x000fe40000004100 */
[----:B-1----:R-:W-:Y:S01]  /*1d70*/  HADD2.F32 R60, -RZ, R63.H1_H1 ;  /* 0x3000003fff3c7230 */ /* 0x002fe20000004100 */
[----:B------:R0:W-:Y:S01]  /*1d80*/  STL [R1+0x38], R3 ;  /* 0x0000380301007387 */ /* 0x0001e20000100800 */
[----:B------:R-:W-:Y:S02]  /*1d90*/  HADD2.F32 R225, -RZ, R51.H1_H1 ;  /* 0x30000033ffe17230 */ /* 0x000fe40000004100 */
[----:B--2---:R-:W-:Y:S01]  /*1da0*/  HADD2.F32 R61, -RZ, R56.H0_H0 ;  /* 0x20000038ff3d7230 */ /* 0x004fe20000004100 */
[----:B------:R1:W-:Y:S01]  /*1db0*/  STL [R1+0x34], R60 ;  /* 0x0000343c01007387 */ /* 0x0003e20000100800 */
[----:B------:R-:W-:-:S02]  /*1dc0*/  HADD2.F32 R214, -RZ, R214.H1_H1 ;  /* 0x300000d6ffd67230 */ /* 0x000fc40000004100 */
[--C-:B------:R-:W-:Y:S01]  /*1dd0*/  HADD2.F32 R223, -RZ, R44.reuse.H0_H0 ;  /* 0x2000002cffdf7230 */ /* 0x100fe20000004100 */
[----:B------:R-:W-:Y:S01]  /*1de0*/  STL [R1+0x30], R61 ;  /* 0x0000303d01007387 */ /* 0x000fe20000100800 */
[----:B------:R-:W-:Y:S02]  /*1df0*/  HADD2.F32 R221, -RZ, R44.H1_H1 ;  /* 0x3000002cffdd7230 */ /* 0x000fe40000004100 */
[----:B0-----:R-:W-:Y:S02]  /*1e00*/  HADD2.F32 R3, -RZ, R56.H1_H1 ;  /* 0x30000038ff037230 */ /* 0x001fe40000004100 */
[--C-:B------:R-:W-:Y:S02]  /*1e10*/  HADD2.F32 R56, -RZ, R57.reuse.H1_H1 ;  /* 0x30000039ff387230 */ /* 0x100fe40000004100 */
[----:B-1----:R-:W-:Y:S01]  /*1e20*/  HADD2.F32 R60, -RZ, R57.H0_H0 ;  /* 0x20000039ff3c7230 */ /* 0x002fe20000004100 */
[----:B------:R0:W-:Y:S01]  /*1e30*/  STL [R1+0x2c], R3 ;  /* 0x00002c0301007387 */ /* 0x0001e20000100800 */
[----:B------:R-:W-:-:S02]  /*1e40*/  HADD2.F32 R57, -RZ, R58.H1_H1 ;  /* 0x3000003aff397230 */ /* 0x000fc40000004100 */
[--C-:B------:R-:W-:Y:S01]  /*1e50*/  HADD2.F32 R219, -RZ, R45.reuse.H0_H0 ;  /* 0x2000002dffdb7230 */ /* 0x100fe20000004100 */
[----:B------:R-:W-:Y:S01]  /*1e60*/  STL [R1+0x28], R60 ;  /* 0x0000283c01007387 */ /* 0x000fe20000100800 */
[----:B------:R-:W-:Y:S02]  /*1e70*/  HADD2.F32 R217, -RZ, R45.H1_H1 ;  /* 0x3000002dffd97230 */ /* 0x000fe40000004100 */
[--C-:B------:R-:W-:Y:S01]  /*1e80*/  HADD2.F32 R215, -RZ, R46.reuse.H0_H0 ;  /* 0x2000002effd77230 */ /* 0x100fe20000004100 */
[----:B------:R1:W-:Y:S01]  /*1e90*/  STL [R1+0x24], R56 ;  /* 0x0000243801007387 */ /* 0x0003e20000100800 */
[----:B------:R-:W-:Y:S02]  /*1ea0*/  HADD2.F32 R213, -RZ, R46.H1_H1 ;  /* 0x3000002effd57230 */ /* 0x000fe40000004100 */
[----:B0-----:R-:W-:Y:S02]  /*1eb0*/  HADD2.F32 R3, -RZ, R58.H0_H0 ;  /* 0x2000003aff037230 */ /* 0x001fe40000004100 */
[----:B------:R-:W-:-:S02]  /*1ec0*/  HADD2.F32 R211, -RZ, R47.H0_H0 ;  /* 0x2000002fffd37230 */ /* 0x000fc40000004100 */
[----:B------:R-:W-:Y:S01]  /*1ed0*/  HADD2.F32 R209, -RZ, R47.H1_H1 ;  /* 0x3000002fffd17230 */ /* 0x000fe20000004100 */
[----:B------:R0:W-:Y:S01]  /*1ee0*/  STL [R1+0x20], R3 ;  /* 0x0000200301007387 */ /* 0x0001e20000100800 */
[----:B------:R-:W-:Y:S02]  /*1ef0*/  HADD2.F32 R198, -RZ, R198.H1_H1 ;  /* 0x300000c6ffc67230 */ /* 0x000fe40000004100 */
[----:B-1----:R-:W-:Y:S01]  /*1f00*/  HADD2.F32 R56, -RZ, R59.H0_H0 ;  /* 0x2000003bff387230 */ /* 0x002fe20000004100 */
[----:B------:R1:W-:Y:S01]  /*1f10*/  STL [R1+0x1c], R57 ;  /* 0x00001c3901007387 */ /* 0x0003e20000100800 */
[--C-:B------:R-:W-:Y:S02]  /*1f20*/  HADD2.F32 R207, -RZ, R40.reuse.H0_H0 ;  /* 0x20000028ffcf7230 */ /* 0x100fe40000004100 */
[----:B------:R-:W-:Y:S01]  /*1f30*/  HADD2.F32 R205, -RZ, R40.H1_H1 ;  /* 0x30000028ffcd7230 */ /* 0x000fe20000004100 */
[----:B------:R2:W-:Y:S01]  /*1f40*/  STL [R1+0x18], R56 ;  /* 0x0000183801007387 */ /* 0x0005e20000100800 */
[----:B------:R-:W-:-:S02]  /*1f50*/  HADD2.F32 R203, -RZ, R41.H0_H0 ;  /* 0x20000029ffcb7230 */ /* 0x000fc40000004100 */
[----:B0-----:R-:W-:Y:S02]  /*1f60*/  HADD2.F32 R3, -RZ, R59.H1_H1 ;  /* 0x3000003bff037230 */ /* 0x001fe40000004100 */
[----:B------:R-:W-:Y:S02]  /*1f70*/  HADD2.F32 R201, -RZ, R41.H1_H1 ;  /* 0x30000029ffc97230 */ /* 0x000fe40000004100 */
[----:B-1----:R-:W-:Y:S01]  /*1f80*/  HADD2.F32 R57, -RZ, R244.H0_H0 ;  /* 0x200000f4ff397230 */ /* 0x002fe20000004100 */
[----:B------:R0:W-:Y:S01]  /*1f90*/  STL [R1+0x14], R3 ;  /* 0x0000140301007387 */ /* 0x0001e20000100800 */
[----:B------:R-:W-:Y:S02]  /*1fa0*/  HADD2.F32 R199, -RZ, R42.H0_H0 ;  /* 0x2000002affc77230 */ /* 0x000fe40000004100 */
[----:B--2---:R-:W-:Y:S01]  /*1fb0*/  HADD2.F32 R56, -RZ, R244.H1_H1 ;  /* 0x300000f4ff387230 */ /* 0x004fe20000004100 */
[----:B------:R-:W-:Y:S01]  /*1fc0*/  STL [R1+0x10], R57 ;  /* 0x0000103901007387 */ /* 0x000fe20000100800 */
[----:B------:R-:W-:-:S02]  /*1fd0*/  HADD2.F32 R244, -RZ, R247.H0_H0 ;  /* 0x200000f7fff47230 */ /* 0x000fc40000004100 */
[----:B------:R-:W-:Y:S01]  /*1fe0*/  HADD2.F32 R247, -RZ, R54.H0_H0 ;  /* 0x20000036fff77230 */ /* 0x000fe20000004100 */
[----:B------:R1:W-:Y:S01]  /*1ff0*/  STL [R1+0x8], R56 ;  /* 0x0000083801007387 */ /* 0x0003e20000100800 */
[----:B------:R-:W-:Y:S02]  /*2000*/  HADD2.F32 R197, -RZ, R42.H1_H1 ;  /* 0x3000002affc57230 */ /* 0x000fe40000004100 */
[----:B0-----:R-:W-:Y:S02]  /*2010*/  HADD2.F32 R3, -RZ, R245.H0_H0 ;  /* 0x200000f5ff037230 */ /* 0x001fe40000004100 */
[----:B------:R-:W-:Y:S02]  /*2020*/  HADD2.F32 R245, -RZ, R54.H1_H1 ;  /* 0x30000036fff57230 */ /* 0x000fe40000004100 */
[--C-:B------:R-:W-:Y:S01]  /*2030*/  HADD2.F32 R195, -RZ, R43.reuse.H0_H0 ;  /* 0x2000002bffc37230 */ /* 0x100fe20000004100 */
[----:B------:R0:W-:Y:S01]  /*2040*/  STL [R1], R3 ;  /* 0x0000000301007387 */ /* 0x0001e20000100800 */
[----:B------:R-:W-:-:S02]  /*2050*/  HADD2.F32 R193, -RZ, R43.H1_H1 ;  /* 0x3000002bffc17230 */ /* 0x000fc40000004100 */
[----:B-1----:R-:W-:Y:S02]  /*2060*/  HADD2.F32 R56, -RZ, R52.H0_H0 ;  /* 0x20000034ff387230 */ /* 0x002fe40000004100 */
[----:B------:R-:W-:Y:S02]  /*2070*/  HADD2.F32 R182, -RZ, R182.H1_H1 ;  /* 0x300000b6ffb67230 */ /* 0x000fe40000004100 */
[----:B------:R-:W-:Y:S01]  /*2080*/  HADD2.F32 R166, -RZ, R166.H1_H1 ;  /* 0x300000a6ffa67230 */ /* 0x000fe20000004100 */
[----:B------:R-:W-:Y:S01]  /*2090*/  STL [R1+0xc], R56 ;  /* 0x00000c3801007387 */ /* 0x000fe20000100800 */
[----:B------:R-:W-:Y:S02]  /*20a0*/  HADD2.F32 R150, -RZ, R150.H1_H1 ;  /* 0x30000096ff967230 */ /* 0x000fe40000004100 */
[----:B0-----:R-:W-:-:S05]  /*20b0*/  HADD2.F32 R3, -RZ, R52.H1_H1 ;  /* 0x30000034ff037230 */ /* 0x001fca0000004100 */
[----:B------:R0:W-:Y:S02]  /*20c0*/  STL [R1+0x4], R3 ;  /* 0x0000040301007387 */ /* 0x0001e40000100800 */
[----:B0-----:R-:W-:Y:S02]  /*20d0*/  HADD2.F32 R3, -RZ, R7.H0_H0 ;  /* 0x20000007ff037230 */ /* 0x001fe40000004100 */
[----:B------:R-:W-:Y:S02]  /*20e0*/  HADD2.F32 R7, -RZ, R12.H0_H0 ;  /* 0x2000000cff077230 */ /* 0x000fe40000004100 */
[----:B------:R-:W-:Y:S02]  /*20f0*/  HADD2.F32 R12, -RZ, R14.H1_H1 ;  /* 0x3000000eff0c7230 */ /* 0x000fe40000004100 */
[----:B------:R-:W-:Y:S02]  /*2100*/  HADD2.F32 R14, -RZ, R15.H1_H1 ;  /* 0x3000000fff0e7230 */ /* 0x000fe40000004100 */
[----:B------:R-:W-:-:S02]  /*2110*/  HADD2.F32 R15, -RZ, R20.H0_H0 ;  /* 0x20000014ff0f7230 */ /* 0x000fc40000004100 */
[----:B------:R-:W-:Y:S02]  /*2120*/  HADD2.F32 R20, -RZ, R22.H1_H1 ;  /* 0x30000016ff147230 */ /* 0x000fe40000004100 */
[----:B------:R-:W-:Y:S02]  /*2130*/  HADD2.F32 R22, -RZ, R23.H1_H1 ;  /* 0x30000017ff167230 */ /* 0x000fe40000004100 */
[----:B------:R-:W-:Y:S02]  /*2140*/  HADD2.F32 R23, -RZ, R28.H0_H0 ;  /* 0x2000001cff177230 */ /* 0x000fe40000004100 */
[----:B------:R-:W-:Y:S02]  /*2150*/  HADD2.F32 R28, -RZ, R30.H1_H1 ;  /* 0x3000001eff1c7230 */ /* 0x000fe40000004100 */
[----:B------:R-:W-:Y:S02]  /*2160*/  HADD2.F32 R30, -RZ, R31.H1_H1 ;  /* 0x3000001fff1e7230 */ /* 0x000fe40000004100 */
[----:B------:R-:W-:-:S02]  /*2170*/  HADD2.F32 R31, -RZ, R36.H0_H0 ;  /* 0x20000024ff1f7230 */ /* 0x000fc40000004100 */
[----:B------:R-:W-:Y:S02]  /*2180*/  HADD2.F32 R36, -RZ, R38.H1_H1 ;  /* 0x30000026ff247230 */ /* 0x000fe40000004100 */
[----:B------:R-:W-:Y:S01]  /*2190*/  HADD2.F32 R38, -RZ, R39.H1_H1 ;  /* 0x30000027ff267230 */ /* 0x000fe20000004100 */
[----:B------:R-:W-:Y:S02]  /*21a0*/  MOV R39, R80 ;  /* 0x0000005000277202 */ /* 0x000fe40000000f00 */
.L_x_8737:
        /* <DEDUP_REMOVED lines=16> */
[----:B------:R-:W-:Y:S01]  /*22b0*/  ISETP.NE.U32.AND P1, PT, RZ, c[0x0][0x180], PT ;  /* 0x00006000ff007a0c */ /* 0x000fe20003f25070 */
[----:B------:R-:W2:Y:S01]  /*22c0*/  LDL R130, [R1+0x150] ;  /* 0x0001500001827983 */ /* 0x000ea20000100800 */
[----:B------:R-:W-:Y:S02]  /*22d0*/  MOV R68, 0x10 ;  /* 0x0000001000447802 */ /* 0x000fe40000000f00 */
[----:B------:R-:W-:Y:S01]  /*22e0*/  ISETP.NE.AND.EX P1, PT, RZ, c[0x0][0x184], PT, P1 ;  /* 0x00006100ff007a0c */ /* 0x000fe20003f25310 */
[----:B------:R-:W3:Y:S02]  /*22f0*/  LDL R97, [R1+0x14c] ;  /* 0x00014c0001617983 */ /* 0x000ee40000100800 */
[C---:B------:R-:W-:Y:S02]  /*2300*/  IMAD.WIDE.U32 R68, R40.reuse, R68, c[0x0][0x170] ;  /* 0x00005c0028447625 */ /* 0x040fe400078e0044 */
[----:B------:R-:W4:Y:S04]  /*2310*/  LDL R98, [R1+0x148] ;  /* 0x0001480001627983 */ /* 0x000f280000100800 */
[----:B------:R-:W5:Y:S04]  /*2320*/  LDG.E.128 R68, [R68.64] ;  /* 0x0000000444447981 */ /* 0x000f68000c1e1d00 */
[C---:B------:R-:W-:Y:S01]  /*2330*/  @P1 LEA R42, P2, R40.reuse, c[0x0][0x180], 0x4 ;  /* 0x00006000282a1a11 */ /* 0x040fe200078420ff */
[----:B------:R-:W2:Y:S03]  /*2340*/  LDL R131, [R1+0x144] ;  /* 0x0001440001837983 */ /* 0x000ea60000100800 */
[----:B------:R-:W-:Y:S01]  /*2350*/  @P1 LEA.HI.X R43, R40, c[0x0][0x184], RZ, 0x4, P2 ;  /* 0x00006100282b1a11 */ /* 0x000fe200010f24ff */
[----:B------:R-:W2:Y:S04]  /*2360*/  LDL R96, [R1+0x13c] ;  /* 0x00013c0001607983 */ /* 0x000ea80000100800 */
[----:B------:R0:W3:Y:S01]  /*2370*/  @P1 LDG.E.128 R64, [R42.64] ;  /* 0x000000042a401981 */ /* 0x0000e2000c1e1d00 */
[----:B-----5:R-:W-:-:S05]  /*2380*/  HADD2.F32 R41, -RZ, R68.H0_H0 ;  /* 0x20000044ff297230 */ /* 0x020fca0000004100 */
[----:B------:R-:W-:Y:S01]  /*2390*/  FMUL.FTZ R41, R41, R138 ;  /* 0x0000008a29297220 */ /* 0x000fe20000410000 */
[----:B------:R-:W-:-:S03]  /*23a0*/  HADD2.F32 R68, -RZ, R68.H1_H1 ;  /* 0x30000044ff447230 */ /* 0x000fc60000004100 */
[----:B--2---:R-:W-:Y:S02]  /*23b0*/  FMUL.FTZ R41, R130, R41 ;  /* 0x0000002982297220 */ /* 0x004fe40000410000 */
[----:B------:R-:W2:Y:S01]  /*23c0*/  LDL R130, [R1+0x140] ;  /* 0x0001400001827983 */ /* 0x000ea20000100800 */
[----:B0-----:R-:W-:Y:S02]  /*23d0*/  HADD2.F32 R43, -RZ, R69.H0_H0 ;  /* 0x20000045ff2b7230 */ /* 0x001fe40000004100 */
[----:B---3--:R-:W-:Y:S01]  /*23e0*/  @P1 HADD2.F32 R42, -RZ, R64.H0_H0 ;  /* 0x20000040ff2a1230 */ /* 0x008fe20000004100 */
[-C--:B------:R-:W-:Y:S02]  /*23f0*/  FMUL.FTZ R68, R68, R138.reuse ;  /* 0x0000008a44447220 */ /* 0x080fe40000410000 */
[----:B------:R-:W-:Y:S02]  /*2400*/  FMUL.FTZ R43, R43, R138 ;  /* 0x0000008a2b2b7220 */ /* 0x000fe40000410000 */
[----:B------:R-:W-:-:S02]  /*2410*/  @P1 FADD.FTZ R41, R42, R41 ;  /* 0x000000292a291221 */ /* 0x000fc40000010000 */
[----:B------:R-:W-:Y:S02]  /*2420*/  FMUL.FTZ R42, R97, R68 ;  /* 0x00000044612a7220 */ /* 0x000fe40000410000 */
[----:B------:R-:W3:Y:S01]  /*2430*/  LDL R97, [R1+0x138] ;  /* 0x0001380001617983 */ /* 0x000ee20000100800 */
[----:B----4-:R-:W-:-:S03]  /*2440*/  FMUL.FTZ R43, R98, R43 ;  /* 0x0000002b622b7220 */ /* 0x010fc60000410000 */
[----:B------:R-:W4:Y:S01]  /*2450*/  LDL R98, [R1+0x134] ;  /* 0x0001340001627983 */ /* 0x000f220000100800 */
[----:B------:R-:W-:Y:S02]  /*2460*/  @P1 HADD2.F32 R79, -RZ, R65.H0_H0 ;  /* 0x20000041ff4f1230 */ /* 0x000fe40000004100 */
[----:B------:R-:W-:-:S03]  /*2470*/  @P1 HADD2.F32 R68, -RZ, R64.H1_H1 ;  /* 0x30000040ff441230 */ /* 0x000fc60000004100 */
[----:B------:R-:W-:Y:S01]  /*2480*/  @P1 FADD.FTZ R43, R79, R43 ;  /* 0x0000002b4f2b1221 */ /* 0x000fe20000010000 */
[----:B------:R-:W-:Y:S02]  /*2490*/  HADD2.F32 R79, -RZ, R69.H1_H1 ;  /* 0x30000045ff4f7230 */ /* 0x000fe40000004100 */
[--C-:B------:R-:W-:Y:S01]  /*24a0*/  HADD2.F32 R80, -RZ, R70.reuse.H0_H0 ;  /* 0x20000046ff507230 */ /* 0x100fe20000004100 */
[----:B------:R-:W-:Y:S02]  /*24b0*/  @P1 FADD.FTZ R42, R68, R42 ;  /* 0x0000002a442a1221 */ /* 0x000fe40000010000 */
[-C--:B------:R-:W-:Y:S01]  /*24c0*/  FMUL.FTZ R79, R79, R138.reuse ;  /* 0x0000008a4f4f7220 */ /* 0x080fe20000410000 */
[----:B------:R-:W-:Y:S01]  /*24d0*/  @P1 HADD2.F32 R68, -RZ, R65.H1_H1 ;  /* 0x30000041ff441230 */ /* 0x000fe20000004100 */
[----:B------:R-:W-:Y:S01]  /*24e0*/  FMUL.FTZ R80, R80, R138 ;  /* 0x0000008a50507220 */ /* 0x000fe20000410000 */
[----:B------:R-:W-:Y:S01]  /*24f0*/  HADD2.F32 R70, -RZ, R70.H1_H1 ;  /* 0x30000046ff467230 */ /* 0x000fe20000004100 */
[----:B------:R-:W-:Y:S01]  /*2500*/  FMUL.FTZ R79, R131, R79 ;  /* 0x0000004f834f7220 */ /* 0x000fe20000410000 */
[----:B------:R-:W-:-:S03]  /*2510*/  @P1 HADD2.F32 R69, -RZ, R66.H0_H0 ;  /* 0x20000042ff451230 */ /* 0x000fc60000004100 */
[----:B------:R-:W-:Y:S01]  /*2520*/  @P1 FADD.FTZ R79, R68, R79 ;  /* 0x0000004f444f1221 */ /* 0x000fe20000010000 */
[--C-:B------:R-:W-:Y:S01]  /*2530*/  HADD2.F32 R68, -RZ, R71.reuse.H0_H0 ;  /* 0x20000047ff447230 */ /* 0x100fe20000004100 */
[----:B------:R-:W-:Y:S01]  /*2540*/  FMUL.FTZ R70, R70, R138 ;  /* 0x0000008a46467220 */ /* 0x000fe20000410000 */
[----:B------:R-:W-:-:S03]  /*2550*/  HADD2.F32 R71, -RZ, R71.H1_H1 ;  /* 0x30000047ff477230 */ /* 0x000fc60000004100 */
[----:B------:R-:W-:Y:S02]  /*2560*/  FMUL.FTZ R96, R96, R70 ;  /* 0x0000004660607220 */ /* 0x000fe40000410000 */
[-C--:B------:R-:W-:Y:S02]  /*2570*/  FMUL.FTZ R68, R68, R138.reuse ;  /* 0x0000008a44447220 */ /* 0x080fe40000410000 */
[----:B------:R-:W-:Y:S01]  /*2580*/  FMUL.FTZ R71, R71, R138 ;  /* 0x0000008a47477220 */ /* 0x000fe20000410000 */
[----:B------:R-:W-:Y:S01]  /*2590*/  IADD3 R139, R40, 0x20, RZ ;  /* 0x00000020288b7810 */ /* 0x000fe20007ffe0ff */
[----:B--2---:R-:W-:-:S04]  /*25a0*/  FMUL.FTZ R80, R130, R80 ;  /* 0x0000005082507220 */ /* 0x004fc80000410000 */
[----:B------:R-:W-:Y:S01]  /*25b0*/  @P1 FADD.FTZ R80, R69, R80 ;  /* 0x0000005045501221 */ /* 0x000fe20000010000 */
[----:B------:R-:W-:-:S05]  /*25c0*/  @P1 HADD2.F32 R69, -RZ, R66.H1_H1 ;  /* 0x30000042ff451230 */ /* 0x000fca0000004100 */
[----:B------:R-:W-:Y:S01]  /*25d0*/  @P1 FADD.FTZ R96, R69, R96 ;  /* 0x0000006045601221 */ /* 0x000fe20000010000 */
[--C-:B------:R-:W-:Y:S01]  /*25e0*/  @P1 HADD2.F32 R69, -RZ, R67.reuse.H1_H1 ;  /* 0x30000043ff451230 */ /* 0x100fe20000004100 */
[----:B---3--:R-:W-:Y:S01]  /*25f0*/  FMUL.FTZ R97, R97, R68 ;  /* 0x0000004461617220 */ /* 0x008fe20000410000 */
[----:B------:R-:W-:Y:S01]  /*2600*/  @P1 HADD2.F32 R68, -RZ, R67.H0_H0 ;  /* 0x20000043ff441230 */ /* 0x000fe20000004100 */
[----:B----4-:R-:W-:-:S04]  /*2610*/  FMUL.FTZ R98, R98, R71 ;  /* 0x0000004762627220 */ /* 0x010fc80000410000 */
[----:B------:R-:W-:Y:S02]  /*2620*/  @P1 FADD.FTZ R97, R68, R97 ;  /* 0x0000006144611221 */ /* 0x000fe40000010000 */
[----:B------:R-:W-:Y:S01]  /*2630*/  @P1 FADD.FTZ R98, R69, R98 ;  /* 0x0000006245621221 */ /* 0x000fe20000010000 */
[----:B------:R-:W-:Y:S02]  /*2640*/  LEA R130, P1, R40, c[0x0][0x188], 0x4 ;  /* 0x0000620028827a11 */ /* 0x000fe400078220ff */
[----:B------:R-:W-:Y:S02]  /*2650*/  F2FP.PACK_AB R70, R96, R80 ;  /* 0x000000506046723e */ /* 0x000fe400000000ff */
[----:B------:R-:W-:Y:S02]  /*2660*/  LEA.HI.X R131, R40, c[0x0][0x18c], RZ, 0x4, P1 ;  /* 0x0000630028837a11 */ /* 0x000fe400008f24ff */
[----:B------:R-:W-:Y:S02]  /*2670*/  F2FP.PACK_AB R69, R79, R43 ;  /* 0x0000002b4f45723e */ /* 0x000fe400000000ff */
[----:B------:R-:W-:-:S02]  /*2680*/  F2FP.PACK_AB R68, R42, R41 ;  /* 0x000000292a44723e */ /* 0x000fc400000000ff */
[----:B------:R-:W-:-:S05]  /*2690*/  F2FP.PACK_AB R71, R98, R97 ;  /* 0x000000616247723e */ /* 0x000fca00000000ff */
[----:B------:R0:W-:Y:S02]  /*26a0*/  STG.E.128 [R130.64], R68 ;  /* 0x0000004482007986 */ /* 0x0001e4000c101d04 */
.L_x_8695:
[----:B------:R-:W-:Y:S05]  /*26b0*/  BSYNC B0 ;  /* 0x0000000000007941 */ /* 0x000fea0003800000 */
.L_x_8694:
[----:B------:R-:W-:Y:S01]  /*26c0*/  ISETP.GE.U32.AND P1, PT, R0, 0x40, PT ;  /* 0x000000400000780c */ /* 0x000fe20003f26070 */
[----:B------:R-:W-:-:S12]  /*26d0*/  BSSY B0, `(.L_x_8696) ;  /* 0x0000042000007945 */ /* 0x000fd80003800000 */
[----:B------:R-:W-:Y:S05]  /*26e0*/  @!P1 BRA `(.L_x_8697) ;  /* 0x0000040000009947 */ /* 0x000fea0003800000 */
[----:B0-----:R-:W-:Y:S01]  /*26f0*/  HFMA2.MMA R68, -RZ, RZ, 0, 9.5367431640625e-07 ;  /* 0x00000010ff447435 */ /* 0x001fe200000001ff */
[----:B------:R-:W-:Y:S01]  /*2700*/  ISETP.NE.U32.AND P1, PT, RZ, c[0x0][0x180], PT ;  /* 0x00006000ff007a0c */ /* 0x000fe20003f25070 */
[----:B------:R-:W2:Y:S03]  /*2710*/  LDL R130, [R1+0x130] ;  /* 0x0001300001827983 */ /* 0x000ea60000100800 */
[----:B------:R-:W-:Y:S01]  /*2720*/  ISETP.NE.AND.EX P1, PT, RZ, c[0x0][0x184], PT, P1 ;  /* 0x00006100ff007a0c */ /* 0x000fe20003f25310 */
[----:B------:R-:W3:Y:S04]  /*2730*/  LDL R100, [R1+0x12c] ;  /* 0x00012c0001647983 */ /* 0x000ee80000100800 */
[C---:B------:R-:W-:Y:S01]  /*2740*/  IMAD.WIDE.U32 R68, R139.reuse, R68, c[0x0][0x170] ;  /* 0x00005c008b447625 */ /* 0x040fe200078e0044 */
[----:B------:R-:W4:Y:S04]  /*2750*/  LDL R101, [R1+0x128] ;  /* 0x0001280001657983 */ /* 0x000f280000100800 */
[----:B------:R-:W5:Y:S03]  /*2760*/  LDL R131, [R1+0x124] ;  /* 0x0001240001837983 */ /* 0x000f660000100800 */
[C---:B------:R-:W-:Y:S01]  /*2770*/  @P1 LEA R44, P2, R139.reuse, c[0x0][0x180], 0x4 ;  /* 0x000060008b2c1a11 */ /* 0x040fe200078420ff */
[----:B------:R-:W2:Y:S03]  /*2780*/  LDG.E.128 R68, [R68.64] ;  /* 0x0000000444447981 */ /* 0x000ea6000c1e1d00 */
[----:B------:R-:W-:Y:S01]  /*2790*/  @P1 LEA.HI.X R45, R139, c[0x0][0x184], RZ, 0x4, P2 ;  /* 0x000061008b2d1a11 */ /* 0x000fe200010f24ff */
[----:B------:R-:W3:Y:S04]  /*27a0*/  LDL R99, [R1+0x11c] ;  /* 0x00011c0001637983 */ /* 0x000ee80000100800 */
[----:B------:R2:W3:Y:S02]  /*27b0*/  @P1 LDG.E.128 R64, [R44.64] ;  /* 0x000000042c401981 */ /* 0x0004e4000c1e1d00 */
[----:B--2---:R-:W-:-:S05]  /*27c0*/  HADD2.F32 R44, -RZ, R68.H0_H0 ;  /* 0x20000044ff2c7230 */ /* 0x004fca0000004100 */
[----:B------:R-:W-:Y:S01]  /*27d0*/  FMUL.FTZ R44, R44, R138 ;  /* 0x0000008a2c2c7220 */ /* 0x000fe20000410000 */
[----:B------:R-:W-:-:S03]  /*27e0*/  HADD2.F32 R68, -RZ, R68.H1_H1 ;  /* 0x30000044ff447230 */ /* 0x000fc60000004100 */
[----:B------:R-:W-:Y:S02]  /*27f0*/  FMUL.FTZ R44, R130, R44 ;  /* 0x0000002c822c7220 */ /* 0x000fe40000410000 */
[----:B------:R-:W2:Y:S01]  /*2800*/  LDL R130, [R1+0x120] ;  /* 0x0001200001827983 */ /* 0x000ea20000100800 */
[----:B------:R-:W-:Y:S02]  /*2810*/  HADD2.F32 R46, -RZ, R69.H0_H0 ;  /* 0x20000045ff2e7230 */ /* 0x000fe40000004100 */
        /* <DEDUP_REMOVED lines=18> */
[----:B-----5:R-:W-:Y:S01]  /*2940*/  FMUL.FTZ R81, R131, R81 ;  /* 0x0000005183517220 */ /* 0x020fe20000410000 */
[----:B------:R-:W-:-:S03]  /*2950*/  @P1 HADD2.F32 R69, -RZ, R66.H0_H0 ;  /* 0x20000042ff451230 */ /* 0x000fc60000004100 */
[----:B------:R-:W-:Y:S01]  /*2960*/  @P1 FADD.FTZ R81, R68, R81 ;  /* 0x0000005144511221 */ /* 0x000fe20000010000 */
[--C-:B------:R-:W-:Y:S01]  /*2970*/  HADD2.F32 R68, -RZ, R71.reuse.H0_H0 ;  /* 0x20000047ff447230 */ /* 0x100fe20000004100 */
[----:B------:R-:W-:Y:S01]  /*2980*/  FMUL.FTZ R70, R70, R138 ;  /* 0x0000008a46467220 */ /* 0x000fe20000410000 */
[----:B------:R-:W-:-:S03]  /*2990*/  HADD2.F32 R71, -RZ, R71.H1_H1 ;  /* 0x30000047ff477230 */ /* 0x000fc60000004100 */
[----:B------:R-:W-:Y:S02]  /*29a0*/  FMUL.FTZ R99, R99, R70 ;  /* 0x0000004663637220 */ /* 0x000fe40000410000 */
[-C--:B------:R-:W-:Y:S02]  /*29b0*/  FMUL.FTZ R68, R68, R138.reuse ;  /* 0x0000008a44447220 */ /* 0x080fe40000410000 */
[----:B------:R-:W-:Y:S02]  /*29c0*/  FMUL.FTZ R71, R71, R138 ;  /* 0x0000008a47477220 */ /* 0x000fe40000410000 */
        /* <DEDUP_REMOVED lines=16> */
[----:B------:R0:W-:Y:S01]  /*2ad0*/  STG.E.128 [R130.64], R68 ;  /* 0x0000004482007986 */ /* 0x0001e2000c101d04 */
[----:B------:R-:W-:-:S03]  /*2ae0*/  IADD3 R139, R139, 0x20, RZ ;  /* 0x000000208b8b7810 */ /* 0x000fc60007ffe0ff */
.L_x_8697:
[----:B------:R-:W-:Y:S05]  /*2af0*/  BSYNC B0 ;  /* 0x0000000000007941 */ /* 0x000fea0003800000 */
.L_x_8696:
[----:B------:R-:W-:Y:S01]  /*2b00*/  ISETP.GE.U32.AND P1, PT, R0, 0x60, PT ;  /* 0x000000600000780c */ /* 0x000fe20003f26070 */
[----:B------:R-:W-:-:S12]  /*2b10*/  BSSY B0, `(.L_x_8698) ;  /* 0x0000042000007945 */ /* 0x000fd80003800000 */
[----:B------:R-:W-:Y:S05]  /*2b20*/  @!P1 BRA `(.L_x_8699) ;  /* 0x0000040000009947 */ /* 0x000fea0003800000 */
[----:B------:R-:W-:Y:S01]  /*2b30*/  ISETP.NE.U32.AND P1, PT, RZ, c[0x0][0x180], PT ;  /* 0x00006000ff007a0c */ /* 0x000fe20003f25070 */
[----:B0-----:R-:W2:Y:S01]  /*2b40*/  LDL R130, [R1+0x110] ;  /* 0x0001100001827983 */ /* 0x001ea20000100800 */
        /* <DEDUP_REMOVED lines=54> */
[C---:B------:R-:W-:Y:S02]  /*2eb0*/  LEA R130, P1, R139.reuse, c[0x0][0x188], 0x4 ;  /* 0x000062008b827a11 */ /* 0x040fe400078220ff */
[----:B------:R-:W-:Y:S02]  /*2ec0*/  F2FP.PACK_AB R70, R102, R84 ;  /* 0x000000546646723e */ /* 0x000fe400000000ff */
[----:B------:R-:W-:Y:S02]  /*2ed0*/  LEA.HI.X R131, R139, c[0x0][0x18c], RZ, 0x4, P1 ;  /* 0x000063008b837a11 */ /* 0x000fe400008f24ff */
[----:B------:R-:W-:Y:S02]  /*2ee0*/  F2FP.PACK_AB R69, R83, R49 ;  /* 0x000000315345723e */ /* 0x000fe400000000ff */
[----:B------:R-:W-:-:S02]  /*2ef0*/  F2FP.PACK_AB R68, R48, R47 ;  /* 0x0000002f3044723e */ /* 0x000fc400000000ff */
[----:B------:R-:W-:-:S05]  /*2f00*/  F2FP.PACK_AB R71, R104, R103 ;  /* 0x000000676847723e */ /* 0x000fca00000000ff */
[----:B------:R0:W-:Y:S01]  /*2f10*/  STG.E.128 [R130.64], R68 ;  /* 0x0000004482007986 */ /* 0x0001e2000c101d04 */
[----:B------:R-:W-:-:S03]  /*2f20*/  IADD3 R139, R139, 0x20, RZ ;  /* 0x000000208b8b7810 */ /* 0x000fc60007ffe0ff */
.L_x_8699:
[----:B------:R-:W-:Y:S05]  /*2f30*/  BSYNC B0 ;  /* 0x0000000000007941 */ /* 0x000fea0003800000 */
.L_x_8698:
        /* <DEDUP_REMOVED lines=67> */
.L_x_8701:
[----:B------:R-:W-:Y:S05]  /*3370*/  BSYNC B0 ;  /* 0x0000000000007941 */ /* 0x000fea0003800000 */
.L_x_8700:
        /* <DEDUP_REMOVED lines=67> */
.L_x_8703:
[----:B------:R-:W-:Y:S05]  /*37b0*/  BSYNC B0 ;  /* 0x0000000000007941 */ /* 0x000fea0003800000 */
.L_x_8702:
        /* <DEDUP_REMOVED lines=67> */
.L_x_8705:
[----:B------:R-:W-:Y:S05]  /*3bf0*/  BSYNC B0 ;  /* 0x0000000000007941 */ /* 0x000fea0003800000 */
.L_x_8704:
[----:B------:R-:W-:Y:S01]  /*3c00*/  ISETP.GE.U32.AND P1, PT, R0, 0xe0, PT ;  /* 0x000000e00000780c */ /* 0x000fe20003f26070 */
[----:B------:R-:W-:-:S12]  /*3c10*/  BSSY B0, `(.L_x_8706) ;  /* 0x0000042000007945 */ /* 0x000fd80003800000 */
[----:B------:R-:W-:Y:S05]  /*3c20*/  @!P1 BRA `(.L_x_8707) ;  /* 0x0000040000009947 */ /* 0x000fea0003800000 */
[----:B------:R-:W-:Y:S01]  /*3c30*/  MOV R60, 0x10 ;  /* 0x00000010003c7802 */ /* 0x000fe20000000f00 */
[----:B0-----:R-:W2:Y:S04]  /*3c40*/  LDL R70, [R1+0x90] ;  /* 0x0000900001467983 */ /* 0x001ea80000100800 */
[----:B------:R-:W-:Y:S01]  /*3c50*/  IMAD.WIDE.U32 R60, R139, R60, c[0x0][0x170] ;  /* 0x00005c008b3c7625 */ /* 0x000fe200078e003c */
[----:B------:R-:W3:Y:S01]  /*3c60*/  LDL R71, [R1+0x88] ;  /* 0x0000880001477983 */ /* 0x000ee20000100800 */
[----:B------:R-:W-:-:S03]  /*3c70*/  ISETP.NE.U32.AND P1, PT, RZ, c[0x0][0x180], PT ;  /* 0x00006000ff007a0c */ /* 0x000fc60003f25070 */
[----:B------:R-:W4:Y:S04]  /*3c80*/  LDL R131, [R1+0x8c] ;  /* 0x00008c0001837983 */ /* 0x000f280000100800 */
[----:B------:R-:W5:Y:S01]  /*3c90*/  LDG.E.128 R60, [R60.64] ;  /* 0x000000043c3c7981 */ /* 0x000f62000c1e1d00 */
[----:B------:R-:W-:-:S03]  /*3ca0*/  ISETP.NE.AND.EX P1, PT, RZ, c[0x0][0x184], PT, P1 ;  /* 0x00006100ff007a0c */ /* 0x000fc60003f25310 */
[----:B------:R-:W2:Y:S04]  /*3cb0*/  LDL R130, [R1+0x84] ;  /* 0x0000840001827983 */ /* 0x000ea80000100800 */
[----:B------:R-:W2:Y:S04]  /*3cc0*/  LDL R115, [R1+0x7c] ;  /* 0x00007c0001737983 */ /* 0x000ea80000100800 */
[----:B------:R-:W3:Y:S02]  /*3cd0*/  LDL R114, [R1+0x78] ;  /* 0x0000780001727983 */ /* 0x000ee40000100800 */
[----:B------:R-:W-:-:S04]  /*3ce0*/  @P1 LEA R68, P2, R139, c[0x0][0x180], 0x4 ;  /* 0x000060008b441a11 */ /* 0x000fc800078420ff */
[----:B------:R-:W-:-:S05]  /*3cf0*/  @P1 LEA.HI.X R69, R139, c[0x0][0x184], RZ, 0x4, P2 ;  /* 0x000061008b451a11 */ /* 0x000fca00010f24ff */
[----:B------:R0:W4:Y:S01]  /*3d00*/  @P1 LDG.E.128 R64, [R68.64] ;  /* 0x0000000444401981 */ /* 0x000122000c1e1d00 */
[----:B-----5:R-:W-:-:S05]  /*3d10*/  HADD2.F32 R59, -RZ, R60.H0_H0 ;  /* 0x2000003cff3b7230 */ /* 0x020fca0000004100 */
[----:B------:R-:W-:-:S04]  /*3d20*/  FMUL.FTZ R59, R59, R138 ;  /* 0x0000008a3b3b7220 */ /* 0x000fc80000410000 */
[----:B--2---:R-:W-:Y:S02]  /*3d30*/  FMUL.FTZ R59, R70, R59 ;  /* 0x0000003b463b7220 */ /* 0x004fe40000410000 */
[----:B------:R-:W2:Y:S01]  /*3d40*/  LDL R70, [R1+0x80] ;  /* 0x0000800001467983 */ /* 0x000ea20000100800 */
[----:B------:R-:W-:-:S05]  /*3d50*/  HADD2.F32 R72, -RZ, R61.H0_H0 ;  /* 0x2000003dff487230 */ /* 0x000fca0000004100 */
[----:B------:R-:W-:-:S04]  /*3d60*/  FMUL.FTZ R72, R72, R138 ;  /* 0x0000008a48487220 */ /* 0x000fc80000410000 */
[----:B---3--:R-:W-:Y:S02]  /*3d70*/  FMUL.FTZ R72, R71, R72 ;  /* 0x0000004847487220 */ /* 0x008fe40000410000 */
[----:B------:R-:W3:Y:S01]  /*3d80*/  LDL R71, [R1+0x74] ;  /* 0x0000740001477983 */ /* 0x000ee20000100800 */
[----:B0-----:R-:W-:Y:S02]  /*3d90*/  HADD2.F32 R68, -RZ, R60.H1_H1 ;  /* 0x3000003cff447230 */ /* 0x001fe40000004100 */
[----:B----4-:R-:W-:Y:S02]  /*3da0*/  @P1 HADD2.F32 R69, -RZ, R65.H0_H0 ;  /* 0x20000041ff451230 */ /* 0x010fe40000004100 */
[----:B------:R-:W-:Y:S01]  /*3db0*/  @P1 HADD2.F32 R60, -RZ, R64.H0_H0 ;  /* 0x20000040ff3c1230 */ /* 0x000fe20000004100 */
[----:B------:R-:W-:Y:S02]  /*3dc0*/  FMUL.FTZ R68, R68, R138 ;  /* 0x0000008a44447220 */ /* 0x000fe40000410000 */
[----:B------:R-:W-:Y:S01]  /*3dd0*/  @P1 FADD.FTZ R72, R69, R72 ;  /* 0x0000004845481221 */ /* 0x000fe20000010000 */
[----:B------:R-:W-:Y:S01]  /*3de0*/  HADD2.F32 R69, -RZ, R62.H0_H0 ;  /* 0x2000003eff457230 */ /* 0x000fe20000004100 */
[----:B------:R-:W-:Y:S01]  /*3df0*/  @P1 FADD.FTZ R59, R60, R59 ;  /* 0x0000003b3c3b1221 */ /* 0x000fe20000010000 */
[----:B------:R-:W-:Y:S01]  /*3e00*/  HADD2.F32 R61, -RZ, R61.H1_H1 ;  /* 0x3000003dff3d7230 */ /* 0x000fe20000004100 */
[----:B------:R-:W-:Y:S01]  /*3e10*/  FMUL.FTZ R60, R131, R68 ;  /* 0x00000044833c7220 */ /* 0x000fe20000410000 */
[----:B------:R-:W-:Y:S01]  /*3e20*/  @P1 HADD2.F32 R68, -RZ, R64.H1_H1 ;  /* 0x30000040ff441230 */ /* 0x000fe20000004100 */
[----:B------:R-:W-:-:S02]  /*3e30*/  FMUL.FTZ R69, R69, R138 ;  /* 0x0000008a45457220 */ /* 0x000fc40000410000 */
[----:B------:R-:W-:Y:S02]  /*3e40*/  FMUL.FTZ R61, R61, R138 ;  /* 0x0000008a3d3d7220 */ /* 0x000fe40000410000 */
[----:B------:R-:W-:Y:S01]  /*3e50*/  @P1 FADD.FTZ R60, R68, R60 ;  /* 0x0000003c443c1221 */ /* 0x000fe20000010000 */
[----:B------:R-:W-:Y:S01]  /*3e60*/  HADD2.F32 R68, -RZ, R62.H1_H1 ;  /* 0x3000003eff447230 */ /* 0x000fe20000004100 */
[----:B------:R-:W-:Y:S02]  /*3e70*/  FMUL.FTZ R61, R130, R61 ;  /* 0x0000003d823d7220 */ /* 0x000fe40000410000 */
[----:B--2---:R-:W-:Y:S01]  /*3e80*/  FMUL.FTZ R62, R70, R69 ;  /* 0x00000045463e7220 */ /* 0x004fe20000410000 */
[----:B------:R-:W-:Y:S02]  /*3e90*/  @P1 HADD2.F32 R69, -RZ, R65.H1_H1 ;  /* 0x30000041ff451230 */ /* 0x000fe40000004100 */
[----:B------:R-:W-:-:S03]  /*3ea0*/  @P1 HADD2.F32 R70, -RZ, R66.H0_H0 ;  /* 0x20000042ff461230 */ /* 0x000fc60000004100 */
[----:B------:R-:W-:Y:S02]  /*3eb0*/  @P1 FADD.FTZ R61, R69, R61 ;  /* 0x0000003d453d1221 */ /* 0x000fe40000010000 */
[-C--:B------:R-:W-:Y:S01]  /*3ec0*/  FMUL.FTZ R69, R68, R138.reuse ;  /* 0x0000008a44457220 */ /* 0x080fe20000410000 */
[--C-:B------:R-:W-:Y:S01]  /*3ed0*/  HADD2.F32 R68, -RZ, R63.reuse.H0_H0 ;  /* 0x2000003fff447230 */ /* 0x100fe20000004100 */
[----:B------:R-:W-:Y:S01]  /*3ee0*/  @P1 FADD.FTZ R62, R70, R62 ;  /* 0x0000003e463e1221 */ /* 0x000fe20000010000 */
[----:B------:R-:W-:Y:S01]  /*3ef0*/  HADD2.F32 R70, -RZ, R63.H1_H1 ;  /* 0x3000003fff467230 */ /* 0x000fe20000004100 */
[----:B------:R-:W-:Y:S01]  /*3f00*/  FMUL.FTZ R63, R115, R69 ;  /* 0x00000045733f7220 */ /* 0x000fe20000410000 */
[----:B------:R-:W-:Y:S01]  /*3f10*/  @P1 HADD2.F32 R69, -RZ, R66.H1_H1 ;  /* 0x30000042ff451230 */ /* 0x000fe20000004100 */
[-C--:B------:R-:W-:Y:S02]  /*3f20*/  FMUL.FTZ R68, R68, R138.reuse ;  /* 0x0000008a44447220 */ /* 0x080fe40000410000 */
[----:B------:R-:W-:-:S02]  /*3f30*/  FMUL.FTZ R70, R70, R138 ;  /* 0x0000008a46467220 */ /* 0x000fc40000410000 */
[----:B------:R-:W-:Y:S01]  /*3f40*/  @P1 FADD.FTZ R63, R69, R63 ;  /* 0x0000003f453f1221 */ /* 0x000fe20000010000 */
[--C-:B------:R-:W-:Y:S01]  /*3f50*/  @P1 HADD2.F32 R69, -RZ, R67.reuse.H1_H1 ;  /* 0x30000043ff451230 */ /* 0x100fe20000004100 */
[----:B------:R-:W-:Y:S01]  /*3f60*/  FMUL.FTZ R114, R114, R68 ;  /* 0x0000004472727220 */ /* 0x000fe20000410000 */
[----:B------:R-:W-:Y:S01]  /*3f70*/  @P1 HADD2.F32 R68, -RZ, R67.H0_H0 ;  /* 0x20000043ff441230 */ /* 0x000fe20000004100 */
[----:B---3--:R-:W-:-:S04]  /*3f80*/  FMUL.FTZ R115, R71, R70 ;  /* 0x0000004647737220 */ /* 0x008fc80000410000 */
        /* <DEDUP_REMOVED lines=10> */
.L_x_8707:
[----:B------:R-:W-:Y:S05]  /*4030*/  BSYNC B0 ;  /* 0x0000000000007941 */ /* 0x000fea0003800000 */
.L_x_8706:
[----:B------:R-:W-:Y:S01]  /*4040*/  ISETP.GE.U32.AND P1, PT, R0, 0x100, PT ;  /* 0x000001000000780c */ /* 0x000fe20003f26070 */
[----:B------:R-:W-:-:S12]  /*4050*/  BSSY B0, `(.L_x_8708) ;  /* 0x0000042000007945 */ /* 0x000fd80003800000 */
[----:B------:R-:W-:Y:S05]  /*4060*/  @!P1 BRA `(.L_x_8709) ;  /* 0x0000040000009947 */ /* 0x000fea0003800000 */
[----:B0-----:R-:W-:Y:S01]  /*4070*/  HFMA2.MMA R68, -RZ, RZ, 0, 9.5367431640625e-07 ;  /* 0x00000010ff447435 */ /* 0x001fe200000001ff */
[----:B------:R-:W2:Y:S04]  /*4080*/  LDL R130, [R1+0x70] ;  /* 0x0000700001827983 */ /* 0x000ea80000100800 */
[----:B------:R-:W3:Y:S04]  /*4090*/  LDL R117, [R1+0x6c] ;  /* 0x00006c0001757983 */ /* 0x000ee80000100800 */
[----:B------:R-:W4:Y:S01]  /*40a0*/  LDL R118, [R1+0x68] ;  /* 0x0000680001767983 */ /* 0x000f220000100800 */
[----:B------:R-:W-:Y:S01]  /*40b0*/  IMAD.WIDE.U32 R68, R139, R68, c[0x0][0x170] ;  /* 0x00005c008b447625 */ /* 0x000fe200078e0044 */
[----:B------:R-:W-:-:S02]  /*40c0*/  ISETP.NE.U32.AND P1, PT, RZ, c[0x0][0x180], PT ;  /* 0x00006000ff007a0c */ /* 0x000fc40003f25070 */
[----:B------:R-:W5:Y:S02]  /*40d0*/  LDL R131, [R1+0x64] ;  /* 0x0000640001837983 */ /* 0x000f640000100800 */
[----:B------:R-:W-:Y:S02]  /*40e0*/  ISETP.NE.AND.EX P1, PT, RZ, c[0x0][0x184], PT, P1 ;  /* 0x00006100ff007a0c */ /* 0x000fe40003f25310 */
[----:B------:R-:W2:Y:S04]  /*40f0*/  LDG.E.128 R68, [R68.64] ;  /* 0x0000000444447981 */ /* 0x000ea8000c1e1d00 */
[----:B------:R-:W3:Y:S07]  /*4100*/  LDL R116, [R1+0x5c] ;  /* 0x00005c0001747983 */ /* 0x000eee0000100800 */
[----:B------:R-:W-:-:S04]  /*4110*/  @P1 LEA R74, P2, R139, c[0x0][0x180], 0x4 ;  /* 0x000060008b4a1a11 */ /* 0x000fc800078420ff */
[----:B------:R-:W-:-:S05]  /*4120*/  @P1 LEA.HI.X R75, R139, c[0x0][0x184], RZ, 0x4, P2 ;  /* 0x000061008b4b1a11 */ /* 0x000fca00010f24ff */
[----:B------:R0:W4:Y:S01]  /*4130*/  @P1 LDG.E.128 R64, [R74.64] ;  /* 0x000000044a401981 */ /* 0x000122000c1e1d00 */
[----:B--2---:R-:W-:-:S05]  /*4140*/  HADD2.F32 R73, -RZ, R68.H0_H0 ;  /* 0x20000044ff497230 */ /* 0x004fca0000004100 */
[----:B------:R-:W-:Y:S01]  /*4150*/  FMUL.FTZ R73, R73, R138 ;  /* 0x0000008a49497220 */ /* 0x000fe20000410000 */
[----:B0-----:R-:W-:-:S03]  /*4160*/  HADD2.F32 R74, -RZ, R68.H1_H1 ;  /* 0x30000044ff4a7230 */ /* 0x001fc60000004100 */
[----:B------:R-:W-:Y:S02]  /*4170*/  FMUL.FTZ R73, R130, R73 ;  /* 0x0000004982497220 */ /* 0x000fe40000410000 */
[----:B------:R-:W2:Y:S01]  /*4180*/  LDL R130, [R1+0x60] ;  /* 0x0000600001827983 */ /* 0x000ea20000100800 */
[----:B------:R-:W-:Y:S01]  /*4190*/  HADD2.F32 R75, -RZ, R69.H0_H0 ;  /* 0x20000045ff4b7230 */ /* 0x000fe20000004100 */
[----:B------:R-:W-:-:S04]  /*41a0*/  FMUL.FTZ R74, R74, R138 ;  /* 0x0000008a4a4a7220 */ /* 0x000fc80000410000 */
[----:B------:R-:W-:Y:S02]  /*41b0*/  FMUL.FTZ R75, R75, R138 ;  /* 0x0000008a4b4b7220 */ /* 0x000fe40000410000 */
[----:B---3--:R-:W-:Y:S02]  /*41c0*/  FMUL.FTZ R74, R117, R74 ;  /* 0x0000004a754a7220 */ /* 0x008fe40000410000 */
[----:B------:R-:W3:Y:S01]  /*41d0*/  LDL R117, [R1+0x58] ;  /* 0x0000580001757983 */ /* 0x000ee20000100800 */
[----:B----4-:R-:W-:-:S03]  /*41e0*/  FMUL.FTZ R75, R118, R75 ;  /* 0x0000004b764b7220 */ /* 0x010fc60000410000 */
[----:B------:R-:W4:Y:S01]  /*41f0*/  LDL R118, [R1+0x54] ;  /* 0x0000540001767983 */ /* 0x000f220000100800 */
[----:B------:R-:W-:Y:S02]  /*4200*/  @P1 HADD2.F32 R91, -RZ, R65.H0_H0 ;  /* 0x20000041ff5b1230 */ /* 0x000fe40000004100 */
[----:B------:R-:W-:-:S03]  /*4210*/  @P1 HADD2.F32 R68, -RZ, R64.H0_H0 ;  /* 0x20000040ff441230 */ /* 0x000fc60000004100 */
[----:B------:R-:W-:Y:S01]  /*4220*/  @P1 FADD.FTZ R75, R91, R75 ;  /* 0x0000004b5b4b1221 */ /* 0x000fe20000010000 */
[----:B------:R-:W-:Y:S01]  /*4230*/  HADD2.F32 R91, -RZ, R69.H1_H1 ;  /* 0x30000045ff5b7230 */ /* 0x000fe20000004100 */
[----:B------:R-:W-:Y:S01]  /*4240*/  @P1 FADD.FTZ R73, R68, R73 ;  /* 0x0000004944491221 */ /* 0x000fe20000010000 */
[----:B------:R-:W-:Y:S02]  /*4250*/  @P1 HADD2.F32 R68, -RZ, R64.H1_H1 ;  /* 0x30000040ff441230 */ /* 0x000fe40000004100 */
[--C-:B------:R-:W-:Y:S01]  /*4260*/  HADD2.F32 R92, -RZ, R70.reuse.H0_H0 ;  /* 0x20000046ff5c7230 */ /* 0x100fe20000004100 */
[-C--:B------:R-:W-:Y:S02]  /*4270*/  FMUL.FTZ R91, R91, R138.reuse ;  /* 0x0000008a5b5b7220 */ /* 0x080fe40000410000 */
[----:B------:R-:W-:Y:S01]  /*4280*/  @P1 FADD.FTZ R74, R68, R74 ;  /* 0x0000004a444a1221 */ /* 0x000fe20000010000 */
        /* <DEDUP_REMOVED lines=30> */
.L_x_8709:
[----:B------:R-:W-:Y:S05]  /*4470*/  BSYNC B0 ;  /* 0x0000000000007941 */ /* 0x000fea0003800000 */
.L_x_8708:
[----:B------:R-:W-:Y:S01]  /*4480*/  ISETP.GE.U32.AND P1, PT, R0, 0x120, PT ;  /* 0x000001200000780c */ /* 0x000fe20003f26070 */
[----:B------:R-:W-:-:S12]  /*4490*/  BSSY B0, `(.L_x_8710) ;  /* 0x0000042000007945 */ /* 0x000fd80003800000 */
[----:B------:R-:W-:Y:S05]  /*44a0*/  @!P1 BRA `(.L_x_8711) ;  /* 0x0000040000009947 */ /* 0x000fea0003800000 */
[----:B0-----:R-:W-:Y:S01]  /*44b0*/  MOV R68, 0x10 ;  /* 0x0000001000447802 */ /* 0x001fe20000000f00 */
[----:B------:R-:W2:Y:S04]  /*44c0*/  LDL R130, [R1+0x50] ;  /* 0x0000500001827983 */ /* 0x000ea80000100800 */
[----:B------:R-:W-:Y:S01]  /*44d0*/  IMAD.WIDE.U32 R68, R139, R68, c[0x0][0x170] ;  /* 0x00005c008b447625 */ /* 0x000fe200078e0044 */
[----:B------:R-:W3:Y:S04]  /*44e0*/  LDL R120, [R1+0x4c] ;  /* 0x00004c0001787983 */ /* 0x000ee80000100800 */
[----:B------:R-:W4:Y:S01]  /*44f0*/  LDL R121, [R1+0x48] ;  /* 0x0000480001797983 */ /* 0x000f220000100800 */
[----:B------:R-:W-:-:S03]  /*4500*/  ISETP.NE.U32.AND P1, PT, RZ, c[0x0][0x180], PT ;  /* 0x00006000ff007a0c */ /* 0x000fc60003f25070 */
[----:B------:R-:W5:Y:S01]  /*4510*/  LDG.E.128 R68, [R68.64] ;  /* 0x0000000444447981 */ /* 0x000f62000c1e1d00 */
[----:B------:R-:W-:-:S03]  /*4520*/  ISETP.NE.AND.EX P1, PT, RZ, c[0x0][0x184], PT, P1 ;  /* 0x00006100ff007a0c */ /* 0x000fc60003f25310 */
[----:B------:R-:W2:Y:S04]  /*4530*/  LDL R131, [R1+0x44] ;  /* 0x0000440001837983 */ /* 0x000ea80000100800 */
[----:B------:R-:W2:Y:S06]  /*4540*/  LDL R119, [R1+0x3c] ;  /* 0x00003c0001777983 */ /* 0x000eac0000100800 */
[----:B------:R-:W-:-:S04]  /*4550*/  @P1 LEA R76, P2, R139, c[0x0][0x180], 0x4 ;  /* 0x000060008b4c1a11 */ /* 0x000fc800078420ff */
[----:B------:R-:W-:-:S05]  /*4560*/  @P1 LEA.HI.X R77, R139, c[0x0][0x184], RZ, 0x4, P2 ;  /* 0x000061008b4d1a11 */ /* 0x000fca00010f24ff */
[----:B------:R5:W4:Y:S02]  /*4570*/  @P1 LDG.E.128 R64, [R76.64] ;  /* 0x000000044c401981 */ /* 0x000b24000c1e1d00 */
[----:B-----5:R-:W-:-:S05]  /*4580*/  HADD2.F32 R76, -RZ, R68.H0_H0 ;  /* 0x20000044ff4c7230 */ /* 0x020fca0000004100 */
[----:B------:R-:W-:Y:S01]  /*4590*/  FMUL.FTZ R76, R76, R138 ;  /* 0x0000008a4c4c7220 */ /* 0x000fe20000410000 */
[----:B------:R-:W-:-:S03]  /*45a0*/  HADD2.F32 R77, -RZ, R68.H1_H1 ;  /* 0x30000044ff4d7230 */ /* 0x000fc60000004100 */
[----:B--2---:R-:W-:Y:S02]  /*45b0*/  FMUL.FTZ R76, R130, R76 ;  /* 0x0000004c824c7220 */ /* 0x004fe40000410000 */
        /* <DEDUP_REMOVED lines=47> */
.L_x_8711:
[----:B------:R-:W-:Y:S05]  /*48b0*/  BSYNC B0 ;  /* 0x0000000000007941 */ /* 0x000fea0003800000 */
.L_x_8710:
        /* <DEDUP_REMOVED lines=12> */
[----:B------:R4:W5:Y:S02]  /*4980*/  @P1 LDG.E.128 R64, [R122.64] ;  /* 0x000000047a401981 */ /* 0x000964000c1e1d00 */
[--C-:B----4-:R-:W-:Y:S02]  /*4990*/  HADD2.F32 R122, -RZ, R68.reuse.H0_H0 ;  /* 0x20000044ff7a7230 */ /* 0x110fe40000004100 */
[----:B------:R-:W-:Y:S02]  /*49a0*/  HADD2.F32 R123, -RZ, R68.H1_H1 ;  /* 0x30000044ff7b7230 */ /* 0x000fe40000004100 */
[----:B------:R-:W4:Y:S01]  /*49b0*/  LDL R68, [R1+0x2c] ;  /* 0x00002c0001447983 */ /* 0x000f220000100800 */
[--C-:B------:R-:W-:Y:S02]  /*49c0*/  HADD2.F32 R124, -RZ, R69.reuse.H0_H0 ;  /* 0x20000045ff7c7230 */ /* 0x100fe40000004100 */
[----:B------:R-:W-:Y:S02]  /*49d0*/  HADD2.F32 R125, -RZ, R69.H1_H1 ;  /* 0x30000045ff7d7230 */ /* 0x000fe40000004100 */
[----:B------:R-:W2:Y:S01]  /*49e0*/  LDL R69, [R1+0x30] ;  /* 0x0000300001457983 */ /* 0x000ea20000100800 */
[----:B------:R-:W-:-:S02]  /*49f0*/  FMUL.FTZ R123, R123, R138 ;  /* 0x0000008a7b7b7220 */ /* 0x000fc40000410000 */
[-C--:B------:R-:W-:Y:S01]  /*4a00*/  FMUL.FTZ R122, R122, R138.reuse ;  /* 0x0000008a7a7a7220 */ /* 0x080fe20000410000 */
[--C-:B------:R-:W-:Y:S02]  /*4a10*/  HADD2.F32 R126, -RZ, R70.reuse.H0_H0 ;  /* 0x20000046ff7e7230 */ /* 0x100fe40000004100 */
[----:B------:R-:W-:Y:S02]  /*4a20*/  HADD2.F32 R127, -RZ, R70.H1_H1 ;  /* 0x30000046ff7f7230 */ /* 0x000fe40000004100 */
[--C-:B------:R-:W-:Y:S02]  /*4a30*/  HADD2.F32 R128, -RZ, R71.reuse.H0_H0 ;  /* 0x20000047ff807230 */ /* 0x100fe40000004100 */
[----:B------:R-:W-:Y:S01]  /*4a40*/  HADD2.F32 R95, -RZ, R71.H1_H1 ;  /* 0x30000047ff5f7230 */ /* 0x000fe20000004100 */
[-C--:B------:R-:W-:Y:S01]  /*4a50*/  FMUL.FTZ R124, R124, R138.reuse ;  /* 0x0000008a7c7c7220 */ /* 0x080fe20000410000 */
[----:B------:R-:W3:Y:S01]  /*4a60*/  LDL R71, [R1+0x18] ;  /* 0x0000180001477983 */ /* 0x000ee20000100800 */
[----:B------:R-:W-:-:S02]  /*4a70*/  FMUL.FTZ R125, R125, R138 ;  /* 0x0000008a7d7d7220 */ /* 0x000fc40000410000 */
[-C--:B------:R-:W-:Y:S01]  /*4a80*/  FMUL.FTZ R126, R126, R138.reuse ;  /* 0x0000008a7e7e7220 */ /* 0x080fe20000410000 */
[----:B------:R-:W3:Y:S01]  /*4a90*/  LDL R70, [R1+0x14] ;  /* 0x0000140001467983 */ /* 0x000ee20000100800 */
[-C--:B------:R-:W-:Y:S02]  /*4aa0*/  FMUL.FTZ R127, R127, R138.reuse ;  /* 0x0000008a7f7f7220 */ /* 0x080fe40000410000 */
[-C--:B------:R-:W-:Y:S02]  /*4ab0*/  FMUL.FTZ R128, R128, R138.reuse ;  /* 0x0000008a80807220 */ /* 0x080fe40000410000 */
[----:B------:R-:W-:Y:S02]  /*4ac0*/  FMUL.FTZ R95, R95, R138 ;  /* 0x0000008a5f5f7220 */ /* 0x000fe40000410000 */
[----:B------:R-:W3:Y:S01]  /*4ad0*/  LDL R138, [R1+0x24] ;  /* 0x00002400018a7983 */ /* 0x000ee20000100800 */
[----:B----4-:R-:W-:Y:S01]  /*4ae0*/  FMUL.FTZ R123, R68, R123 ;  /* 0x0000007b447b7220 */ /* 0x010fe20000410000 */
[----:B-----5:R-:W-:Y:S01]  /*4af0*/  @P1 HADD2.F32 R68, -RZ, R64.H0_H0 ;  /* 0x20000040ff441230 */ /* 0x020fe20000004100 */
[----:B--2---:R-:W-:-:S04]  /*4b00*/  FMUL.FTZ R122, R69, R122 ;  /* 0x0000007a457a7220 */ /* 0x004fc80000410000 */
[----:B------:R-:W-:Y:S02]  /*4b10*/  @P1 FADD.FTZ R122, R68, R122 ;  /* 0x0000007a447a1221 */ /* 0x000fe40000010000 */
[----:B------:R-:W2:Y:S01]  /*4b20*/  LDL R68, [R1+0x28] ;  /* 0x0000280001447983 */ /* 0x000ea20000100800 */
[----:B------:R-:W-:-:S05]  /*4b30*/  @P1 HADD2.F32 R69, -RZ, R64.H1_H1 ;  /* 0x30000040ff451230 */ /* 0x000fca0000004100 */
[----:B------:R-:W-:Y:S01]  /*4b40*/  @P1 FADD.FTZ R123, R69, R123 ;  /* 0x0000007b457b1221 */ /* 0x000fe20000010000 */
[----:B------:R-:W-:Y:S01]  /*4b50*/  @P1 HADD2.F32 R69, -RZ, R65.H1_H1 ;  /* 0x30000041ff451230 */ /* 0x000fe20000004100 */
[----:B------:R-:W-:Y:S02]  /*4b60*/  FMUL.FTZ R126, R131, R126 ;  /* 0x0000007e837e7220 */ /* 0x000fe40000410000 */
[----:B---3--:R-:W-:Y:S02]  /*4b70*/  FMUL.FTZ R127, R130, R127 ;  /* 0x0000007f827f7220 */ /* 0x008fe40000410000 */
[----:B------:R-:W-:-:S04]  /*4b80*/  FMUL.FTZ R125, R138, R125 ;  /* 0x0000007d8a7d7220 */ /* 0x000fc80000410000 */
[----:B------:R-:W-:Y:S01]  /*4b90*/  @P1 FADD.FTZ R125, R69, R125 ;  /* 0x0000007d457d1221 */ /* 0x000fe20000010000 */
[----:B------:R-:W-:Y:S01]  /*4ba0*/  @P1 HADD2.F32 R69, -RZ, R66.H1_H1 ;  /* 0x30000042ff451230 */ /* 0x000fe20000004100 */
[----:B------:R-:W-:Y:S02]  /*4bb0*/  FMUL.FTZ R128, R71, R128 ;  /* 0x0000008047807220 */ /* 0x000fe40000410000 */
[----:B------:R-:W-:Y:S02]  /*4bc0*/  FMUL.FTZ R95, R70, R95 ;  /* 0x0000005f465f7220 */ /* 0x000fe40000410000 */
[----:B------:R-:W-:Y:S01]  /*4bd0*/  @P1 FADD.FTZ R127, R69, R127 ;  /* 0x0000007f457f1221 */ /* 0x000fe20000010000 */
[----:B------:R-:W-:-:S05]  /*4be0*/  @P1 HADD2.F32 R69, -RZ, R67.H1_H1 ;  /* 0x30000043ff451230 */ /* 0x000fca0000004100 */
[----:B------:R-:W-:Y:S02]  /*4bf0*/  @P1 FADD.FTZ R95, R69, R95 ;  /* 0x0000005f455f1221 */ /* 0x000fe40000010000 */
[----:B--2---:R-:W-:Y:S01]  /*4c00*/  FMUL.FTZ R124, R68, R124 ;  /* 0x0000007c447c7220 */ /* 0x004fe20000410000 */
[----:B------:R-:W-:-:S05]  /*4c10*/  @P1 HADD2.F32 R68, -RZ, R65.H0_H0 ;  /* 0x20000041ff441230 */ /* 0x000fca0000004100 */
[----:B------:R-:W-:Y:S01]  /*4c20*/  @P1 FADD.FTZ R124, R68, R124 ;  /* 0x0000007c447c1221 */ /* 0x000fe20000010000 */
[----:B------:R-:W-:-:S05]  /*4c30*/  @P1 HADD2.F32 R68, -RZ, R66.H0_H0 ;  /* 0x20000042ff441230 */ /* 0x000fca0000004100 */
[----:B------:R-:W-:Y:S01]  /*4c40*/  @P1 FADD.FTZ R126, R68, R126 ;  /* 0x0000007e447e1221 */ /* 0x000fe20000010000 */
[----:B------:R-:W-:-:S05]  /*4c50*/  @P1 HADD2.F32 R68, -RZ, R67.H0_H0 ;  /* 0x20000043ff441230 */ /* 0x000fca0000004100 */
[----:B------:R-:W-:Y:S01]  /*4c60*/  @P1 FADD.FTZ R128, R68, R128 ;  /* 0x0000008044801221 */ /* 0x000fe20000010000 */
[----:B------:R-:W-:Y:S02]  /*4c70*/  LEA R130, P1, R139, c[0x0][0x188], 0x4 ;  /* 0x000062008b827a11 */ /* 0x000fe400078220ff */
[----:B------:R-:W-:Y:S02]  /*4c80*/  F2FP.PACK_AB R70, R127, R126 ;  /* 0x0000007e7f46723e */ /* 0x000fe400000000ff */
[----:B------:R-:W-:Y:S02]  /*4c90*/  LEA.HI.X R131, R139, c[0x0][0x18c], RZ, 0x4, P1 ;  /* 0x000063008b837a11 */ /* 0x000fe400008f24ff */
[----:B------:R-:W-:Y:S02]  /*4ca0*/  F2FP.PACK_AB R69, R125, R124 ;  /* 0x0000007c7d45723e */ /* 0x000fe400000000ff */
[----:B------:R-:W-:Y:S02]  /*4cb0*/  F2FP.PACK_AB R68, R123, R122 ;  /* 0x0000007a7b44723e */ /* 0x000fe400000000ff */
[----:B------:R-:W-:-:S05]  /*4cc0*/  F2FP.PACK_AB R71, R95, R128 ;  /* 0x000000805f47723e */ /* 0x000fca00000000ff */
[----:B------:R0:W-:Y:S02]  /*4cd0*/  STG.E.128 [R130.64], R68 ;  /* 0x0000004482007986 */ /* 0x0001e4000c101d04 */
.L_x_8713:
[----:B------:R-:W-:Y:S05]  /*4ce0*/  BSYNC B0 ;  /* 0x0000000000007941 */ /* 0x000fea0003800000 */
.L_x_8712:
        /* <DEDUP_REMOVED lines=101> */
.L_x_8738:
        /* <DEDUP_REMOVED lines=188> */
.L_x_8739:
        /* <DEDUP_REMOVED lines=31> */
[----:B------:R-:W-:Y:S01]  /*60f0*/  F2FP.PACK_AB R68, R69, R68 ;  /* 0x000000444544723e */ /* 0x000fe200000000ff */
[--C-:B------:R-:W-:Y:S02]  /*6100*/  FADD.FTZ R69, R43, -R130.reuse ;  /* 0x800000822b457221 */ /* 0x100fe40000010000 */
[C---:B------:R-:W-:Y:S02]  /*6110*/  FMUL.FTZ R70, R138.reuse, R70 ;  /* 0x000000468a467220 */ /* 0x040fe40000410000 */
[----:B------:R-:W-:Y:S02]  /*6120*/  FMUL.FTZ R69, R138, R69 ;  /* 0x000000458a457220 */ /* 0x000fe40000410000 */
[----:B------:R-:W-:Y:S02]  /*6130*/  FFMA.FTZ R70, R250, R70, R249 ;  /* 0x00000046fa467223 */ /* 0x000fe400000100f9 */
[----:B----4-:R-:W-:Y:S02]  /*6140*/  FFMA.FTZ R69, R131, R69, R251 ;  /* 0x0000004583457223 */ /* 0x010fe400000100fb */
        /* <DEDUP_REMOVED lines=19> */
.L_x_8717:
[----:B------:R-:W-:Y:S05]  /*6280*/  BSYNC B0 ;  /* 0x0000000000007941 */ /* 0x000fea0003800000 */
.L_x_8716:
        /* <DEDUP_REMOVED lines=36> */
.L_x_8719:
[----:B------:R-:W-:Y:S05]  /*64d0*/  BSYNC B0 ;  /* 0x0000000000007941 */ /* 0x000fea0003800000 */
.L_x_8718:
        /* <DEDUP_REMOVED lines=36> */
.L_x_8721:
[----:B------:R-:W-:Y:S05]  /*6720*/  BSYNC B0 ;  /* 0x0000000000007941 */ /* 0x000fea0003800000 */
.L_x_8720:
        /* <DEDUP_REMOVED lines=36> */
.L_x_8723:
[----:B------:R-:W-:Y:S05]  /*6970*/  BSYNC B0 ;  /* 0x0000000000007941 */ /* 0x000fea0003800000 */
.L_x_8722:
        /* <DEDUP_REMOVED lines=36> */
.L_x_8725:
[----:B------:R-:W-:Y:S05]  /*6bc0*/  BSYNC B0 ;  /* 0x0000000000007941 */ /* 0x000fea0003800000 */
.L_x_8724:
        /* <DEDUP_REMOVED lines=36> */
.L_x_8727:
[----:B------:R-:W-:Y:S05]  /*6e10*/  BSYNC B0 ;  /* 0x0000000000007941 */ /* 0x000fea0003800000 */
.L_x_8726:
        /* <DEDUP_REMOVED lines=36> */
.L_x_8729:
[----:B------:R-:W-:Y:S05]  /*7060*/  BSYNC B0 ;  /* 0x0000000000007941 */ /* 0x000fea0003800000 */
.L_x_8728:
        /* <DEDUP_REMOVED lines=36> */
.L_x_8731:
[----:B------:R-:W-:Y:S05]  /*72b0*/  BSYNC B0 ;  /* 0x0000000000007941 */ /* 0x000fea0003800000 */
.L_x_8730:
        /* <DEDUP_REMOVED lines=36> */
.L_x_8733:
[----:B------:R-:W-:Y:S05]  /*7500*/  BSYNC B0 ;  /* 0x0000000000007941 */ /* 0x000fea0003800000 */
.L_x_8732:
        /* <DEDUP_REMOVED lines=35> */
.L_x_8735:
[----:B------:R-:W-:Y:S05]  /*7740*/  BSYNC B0 ;  /* 0x0000000000007941 */ /* 0x000fea0003800000 */
.L_x_8734:
[----:B------:R-:W-:-:S10]  /*7750*/  HFMA2.MMA R40, -RZ, RZ, 0, 2.384185791015625e-07 ;  /* 0x00000004ff287435 */ /* 0x000fd400000001ff */
[----:B------:R-:W-:-:S05]  /*7760*/  IMAD R39, R40, c[0x0][0x160], R39 ;  /* 0x0000580028277a24 */ /* 0x000fca00078e0227 */
[----:B------:R-:W-:-:S13]  /*7770*/  ISETP.GE.AND P1, PT, R39, c[0x0][0x164], PT ;  /* 0x0000590027007a0c */ /* 0x000fda0003f26270 */
[----:B0-----:R-:W-:Y:S01]  /*7780*/  @P1 CALL.REL.NOINC `(.L_x_8736) ;  /* 0x0000001000001944 */ /* 0x001fe20003c00000 */
[----:B------:R-:W-:Y:S05]  /*7790*/  BRA `(.L_x_8737) ;  /* 0xffffaa1000007947 */ /* 0x000fea000383ffff */
.L_x_8736:
[----:B------:R-:W-:Y:S05]  /*77a0*/  EXIT ;  /* 0x000000000000794d */ /* 0x000fea0003800000 */
.L_x_8714:
[----:B------:R-:W-:Y:S01]  /*77b0*/  HFMA2.MMA R130, -RZ, RZ, 0, 1.847743988037109375e-06 ;  /* 0x0000001fff827435 */ /* 0x000fe200000001ff */
[----:B------:R-:W-:Y:S02]  /*77c0*/  MOV R70, 0x1 ;  /* 0x0000000100467802 */ /* 0x000fe40000000f00 */
[----:B------:R-:W-:Y:S02]  /*77d0*/  MOV R69, 0xffffffff ;  /* 0xffffffff00457802 */ /* 0x000fe40000000f00 */
[----:B------:R-:W-:Y:S02]  /*77e0*/  MOV R68, 0x7800 ;  /* 0x0000780000447802 */ /* 0x000fe40000000f00 */
[----:B------:R-:W-:Y:S05]  /*77f0*/  CALL.REL.NOINC `($__internal_20_$__cuda_sm70_shflsync_bfly_p) ;  /* 0x00000e0000007944 */ /* 0x000fea0003c00000 */
[----:B-1----:R-:W-:Y:S05]  /*7800*/  BRA `(.L_x_8738) ;  /* 0xffffdb3000007947 */ /* 0x002fea000383ffff */
.L_x_8715:
[----:B------:R-:W-:Y:S01]  /*7810*/  HFMA2.MMA R70, -RZ, RZ, 0, 1.1920928955078125e-07 ;  /* 0x00000002ff467435 */ /* 0x000fe200000001ff */
[----:B------:R-:W-:Y:S02]  /*7820*/  MOV R130, 0x1f ;  /* 0x0000001f00827802 */ /* 0x000fe40000000f00 */
[----:B------:R-:W-:Y:S02]  /*7830*/  MOV R69, 0xffffffff ;  /* 0xffffffff00457802 */ /* 0x000fe40000000f00 */
[----:B------:R-:W-:-:S02]  /*7840*/  MOV R68, 0x7860 ;  /* 0x0000786000447802 */ /* 0x000fc40000000f00 */
[----:B------:R-:W-:Y:S05]  /*7850*/  CALL.REL.NOINC `($__internal_20_$__cuda_sm70_shflsync_bfly_p) ;  /* 0x00000da000007944 */ /* 0x000fea0003c00000 */
[----:B-1----:R-:W-:Y:S01]  /*7860*/  FADD.FTZ R71, R71, R70 ;  /* 0x0000004647477221 */ /* 0x002fe20000010000 */
[----:B------:R-:W-:Y:S01]  /*7870*/  HFMA2.MMA R70, -RZ, RZ, 0, 2.384185791015625e-07 ;  /* 0x00000004ff467435 */ /* 0x000fe200000001ff */
[----:B------:R-:W-:-:S02]  /*7880*/  MOV R130, 0x1f ;  /* 0x0000001f00827802 */ /* 0x000fc40000000f00 */
[----:B------:R-:W-:Y:S02]  /*7890*/  MOV R69, 0xffffffff ;  /* 0xffffffff00457802 */ /* 0x000fe40000000f00 */
[----:B------:R-:W-:Y:S02]  /*78a0*/  MOV R68, 0x78c0 ;  /* 0x000078c000447802 */ /* 0x000fe40000000f00 */
[----:B------:R-:W-:Y:S05]  /*78b0*/  CALL.REL.NOINC `($__internal_20_$__cuda_sm70_shflsync_bfly_p) ;  /* 0x00000d4000007944 */ /* 0x000fea0003c00000 */
[----:B-1----:R-:W-:Y:S01]  /*78c0*/  FADD.FTZ R71, R71, R70 ;  /* 0x0000004647477221 */ /* 0x002fe20000010000 */
[----:B------:R-:W-:Y:S01]  /*78d0*/  HFMA2.MMA R70, -RZ, RZ, 0, 4.76837158203125e-07 ;  /* 0x00000008ff467435 */ /* 0x000fe200000001ff */
[----:B------:R-:W-:Y:S02]  /*78e0*/  MOV R130, 0x1f ;  /* 0x0000001f00827802 */ /* 0x000fe40000000f00 */
[----:B------:R-:W-:Y:S02]  /*78f0*/  MOV R69, 0xffffffff ;  /* 0xffffffff00457802 */ /* 0x000fe40000000f00 */
[----:B------:R-:W-:Y:S02]  /*7900*/  MOV R68, 0x7920 ;  /* 0x0000792000447802 */ /* 0x000fe40000000f00 */
[----:B------:R-:W-:Y:S05]  /*7910*/  CALL.REL.NOINC `($__internal_20_$__cuda_sm70_shflsync_bfly_p) ;  /* 0x00000ce000007944 */ /* 0x000fea0003c00000 */
[----:B-1----:R-:W-:Y:S01]  /*7920*/  FADD.FTZ R71, R71, R70 ;  /* 0x0000004647477221 */ /* 0x002fe20000010000 */
[----:B------:R-:W-:Y:S01]  /*7930*/  HFMA2.MMA R70, -RZ, RZ, 0, 9.5367431640625e-07 ;  /* 0x00000010ff467435 */ /* 0x000fe200000001ff */
[----:B------:R-:W-:-:S02]  /*7940*/  MOV R130, 0x1f ;  /* 0x0000001f00827802 */ /* 0x000fc40000000f00 */
[----:B------:R-:W-:Y:S02]  /*7950*/  MOV R69, 0xffffffff ;  /* 0xffffffff00457802 */ /* 0x000fe40000000f00 */
[----:B------:R-:W-:Y:S02]  /*7960*/  MOV R68, 0x7980 ;  /* 0x0000798000447802 */ /* 0x000fe40000000f00 */
[----:B------:R-:W-:Y:S05]  /*7970*/  CALL.REL.NOINC `($__internal_20_$__cuda_sm70_shflsync_bfly_p) ;  /* 0x00000c8000007944 */ /* 0x000fea0003c00000 */
        /* <DEDUP_REMOVED lines=174> */
[----:B------:R-:W-:Y:S05]  /*8460*/  CALL.REL.NOINC `($__internal_20_$__cuda_sm70_shflsync_bfly_p) ;  /* 0x0000019000007944 */ /* 0x000fea0003c00000 */
[----:B-1----:R-:W-:Y:S01]  /*8470*/  FADD.FTZ R71, R71, R70 ;  /* 0x0000004647477221 */ /* 0x002fe20000010000 */
[----:B------:R-:W-:Y:S01]  /*8480*/  HFMA2.MMA R70, -RZ, RZ, 0, 1.1920928955078125e-07 ;  /* 0x00000002ff467435 */ /* 0x000fe200000001ff */
[----:B------:R-:W-:Y:S02]  /*8490*/  MOV R130, 0x1f ;  /* 0x0000001f00827802 */ /* 0x000fe40000000f00 */
[----:B------:R-:W-:Y:S02]  /*84a0*/  MOV R69, 0xffffffff ;  /* 0xffffffff00457802 */ /* 0x000fe40000000f00 */
[----:B------:R-:W-:Y:S02]  /*84b0*/  MOV R68, 0x84d0 ;  /* 0x000084d000447802 */ /* 0x000fe40000000f00 */
        /* <DEDUP_REMOVED lines=19> */
[----:B-1----:R-:W-:Y:S05]  /*85f0*/  BRA `(.L_x_8739) ;  /* 0xffffd90000007947 */ /* 0x002fea000383ffff */
        .weak           $__internal_20_$__cuda_sm70_shflsync_bfly_p
        .type           $__internal_20_$__cuda_sm70_shflsync_bfly_p,@function
        .size           $__internal_20_$__cuda_sm70_shflsync_bfly_p,(.L_x_71020 - $__internal_20_$__cuda_sm70_shflsync_bfly_p)
$__internal_20_$__cuda_sm70_shflsync_bfly_p:
[----:B------:R-:W-:Y:S04]  /*8600*/  WARPSYNC R69 ;  /* 0x0000004500007348 */ /* 0x000fe80003800000 */
[----:B------:R0:W1:Y:S02]  /*8610*/  SHFL.BFLY PT, R70, R71, R70, R130 ;  /* 0x0c00004647467389 */ /* 0x00006400000e0082 */
[----:B0-----:R-:W-:-:S06]  /*8620*/  HFMA2.MMA R69, -RZ, RZ, 0, 0 ;  /* 0x00000000ff457435 */ /* 0x001fcc00000001ff */
[----:B------:R-:W-:Y:S05]  /*8630*/  RET.REL.NODEC R68 `(_ZN10layer_norm13ln_fwd_kernelINS_13Kernel_traitsI6__halfS2_S2_S2_fjLj2560ELj1ELj4ELj1ELj16ENS_18Kernel_traits_baseILj2560ES2_S2_S2_S2_fjLj128EEEEELb0ELb1ELb0ELb0EEEvNS_9FwdParamsE) ;  /* 0xffff79c044007950 */ /* 0x000fea0003c3ffff */
.L_x_8740:
        /* <DEDUP_REMOVED lines=12> */
.L_x_71020:


//--------------------- .text._ZN10layer_norm13ln_fwd_kernelINS_13Kernel_traitsI6__halfS2_S2_S2_fjLj2560ELj1ELj4ELj1ELj16ENS_18Kernel_traits_baseILj2560ES2_S2_S2_S2_fjLj128EEEEELb0ELb1ELb0ELb1EEEvNS_9FwdParamsE --------------------------
	.section	.text._ZN10layer_norm13ln_fwd_kernelINS_13Kernel_traitsI6__halfS2_S2_S2_fjLj2560ELj1ELj4ELj1ELj16ENS_18Kernel_traits_baseILj2560ES2_S2_S2_S2_fjLj128EEEEELb0ELb1ELb0ELb1EEEvNS_9FwdParamsE,"ax",@progbits
	.sectioninfo	@"SHI_REGISTERS=255"
	.align	128
        .global         _ZN10layer_norm13ln_fwd_kernelINS_13Kernel_traitsI6__halfS2_S2_S2_fjLj2560ELj1ELj4ELj1ELj16ENS_18Kernel_traits_baseILj2560ES2_S2_S2_S2_fjLj128EEEEELb0ELb1ELb0ELb1EEEvNS_9FwdParamsE
        .type           _ZN10layer_norm13ln_fwd_kernelINS_13Kernel_traitsI6__halfS2_S2_S2_fjLj2560ELj1ELj4ELj1ELj16ENS_18Kernel_traits_baseILj2560ES2_S2_S2_S2_fjLj128EEEEELb0ELb1ELb0ELb1EEEvNS_9FwdParamsE,@function
        .size           _ZN10layer_norm13ln_fwd_kernelINS_13Kernel_traitsI6__halfS2_S2_S2_fjLj2560ELj1ELj4ELj1ELj16ENS_18Kernel_traits_baseILj2560ES2_S2_S2_S2_fjLj128EEEEELb0ELb1ELb0ELb1EEEvNS_9FwdParamsE,(.L_x_71021 - _ZN10layer_norm13ln_fwd_kernelINS_13Kernel_traitsI6__halfS2_S2_S2_fjLj2560ELj1ELj4ELj1ELj16ENS_18Kernel_traits_baseILj2560ES2_S2_S2_S2_fjLj128EEEEELb0ELb1ELb0ELb1EEEvNS_9FwdParamsE)
        .other          _ZN10layer_norm13ln_fwd_kernelINS_13Kernel_traitsI6__halfS2_S2_S2_fjLj2560ELj1ELj4ELj1ELj16ENS_18Kernel_traits_baseILj2560ES2_S2_S2_S2_fjLj128EEEEELb0ELb1ELb0ELb1EEEvNS_9FwdParamsE,@"STO_CUDA_ENTRY STV_DEFAULT"
_ZN10layer_norm13ln_fwd_kernelINS_13Kernel_traitsI6__halfS2_S2_S2_fjLj2560ELj1ELj4ELj1ELj16ENS_18Kernel_traits_baseILj2560ES2_S2_S2_S2_fjLj128EEEEELb0ELb1ELb0ELb1EEEvNS_9FwdParamsE:
.text._ZN10layer_norm13ln_fwd_kernelINS_13Kernel_traitsI6__halfS2_S2_S2_fjLj2560ELj1ELj4ELj1ELj16ENS_18Kernel_traits_baseILj2560ES2_S2_S2_S2_fjLj128EEEEELb0ELb1ELb0ELb1EEEvNS_9FwdParamsE:
        /* <DEDUP_REMOVED lines=35> */
[----:B------:R-:W-:-:S03]  /*0230*/  HADD2.F32 R0, -RZ, R16.H1_H1 ;  /* 0x30000010ff007230 */ /* 0x000fc60000004100 */
        /* <DEDUP_REMOVED lines=10> */
[----:B-1----:R-:W-:-:S02]  /*02e0*/  HADD2.F32 R2, -RZ, R16.H0_H0 ;  /* 0x20000010ff027230 */ /* 0x002fc40000004100 */
[--C-:B------:R-:W-:Y:S01]  /*02f0*/  HADD2.F32 R3, -RZ, R17.reuse.H0_H0 ;  /* 0x20000011ff037230 */ /* 0x100fe20000004100 */
[----:B------:R0:W5:Y:S04]  /*0300*/  LDG.E.128 R108, [R10.64+0x400] ;  /* 0x000400040a6c7981 */ /* 0x000168000c1e1d00 */
[----:B------:R1:W-:Y:S04]  /*0310*/  STL [R1+0x2c], R2 ;  /* 0x00002c0201007387 */ /* 0x0003e80000100800 */
[----:B------:R3:W-:Y:S04]  /*0320*/  STL [R1+0x28], R0 ;  /* 0x0000280001007387 */ /* 0x0007e80000100800 */
[----:B------:R0:W5:Y:S01]  /*0330*/  LDG.E.128 R104, [R10.64+0x600] ;  /* 0x000600040a687981 */ /* 0x000162000c1e1d00 */
[----:B-1----:R-:W-:-:S03]  /*0340*/  HADD2.F32 R2, -RZ, R17.H1_H1 ;  /* 0x30000011ff027230 */ /* 0x002fc60000004100 */
[----:B------:R0:W5:Y:S01]  /*0350*/  LDG.E.128 R100, [R10.64+0x800] ;  /* 0x000800040a647981 */ /* 0x000162000c1e1d00 */
[----:B---3--:R-:W-:-:S03]  /*0360*/  HADD2.F32 R0, -RZ, R18.H0_H0 ;  /* 0x20000012ff007230 */ /* 0x008fc60000004100 */
[----:B------:R1:W-:Y:S01]  /*0370*/  STL [R1+0x24], R3 ;  /* 0x0000240301007387 */ /* 0x0003e20000100800 */
[----:B------:R-:W-:-:S03]  /*0380*/  @!P0 CS2R R24, SRZ ;  /* 0x0000000000188805 */ /* 0x000fc6000001ff00 */
[----:B------:R3:W-:Y:S04]  /*0390*/  STL [R1+0x20], R2 ;  /* 0x0000200201007387 */ /* 0x0007e80000100800 */
[----:B------:R4:W-:Y:S01]  /*03a0*/  STL [R1+0x1c], R0 ;  /* 0x00001c0001007387 */ /* 0x0009e20000100800 */
[----:B-1----:R-:W-:-:S03]  /*03b0*/  HADD2.F32 R3, -RZ, R18.H1_H1 ;  /* 0x30000012ff037230 */ /* 0x002fc60000004100 */
[----:B------:R0:W5:Y:S01]  /*03c0*/  LDG.E.128 R96, [R10.64+0xa00] ;  /* 0x000a00040a607981 */ /* 0x000162000c1e1d00 */
[----:B---3--:R-:W-:-:S03]  /*03d0*/  HADD2.F32 R2, -RZ, R19.H0_H0 ;  /* 0x20000013ff027230 */ /* 0x008fc60000004100 */
[----:B------:R0:W5:Y:S01]  /*03e0*/  LDG.E.128 R92, [R10.64+0xc00] ;  /* 0x000c00040a5c7981 */ /* 0x000162000c1e1d00 */
[----:B----4-:R-:W-:-:S03]  /*03f0*/  HADD2.F32 R0, -RZ, R19.H1_H1 ;  /* 0x30000013ff007230 */ /* 0x010fc60000004100 */
[----:B------:R1:W-:Y:S04]  /*0400*/  STL [R1+0x18], R3 ;  /* 0x0000180301007387 */ /* 0x0003e80000100800 */
[----:B------:R-:W-:Y:S04]  /*0410*/  STL [R1+0x14], R2 ;  /* 0x0000140201007387 */ /* 0x000fe80000100800 */
[----:B------:R3:W-:Y:S01]  /*0420*/  STL [R1+0x10], R0 ;  /* 0x0000100001007387 */ /* 0x0007e20000100800 */
[--C-:B-1----:R-:W-:Y:S01]  /*0430*/  HADD2.F32 R3, -RZ, R24.reuse.H1_H1 ;  /* 0x30000018ff037230 */ /* 0x102fe20000004100 */
[----:B------:R-:W-:Y:S01]  /*0440*/  @!P0 CS2R R4, SRZ ;  /* 0x0000000000048805 */ /* 0x000fe2000001ff00 */
[----:B------:R-:W-:Y:S01]  /*0450*/  @!P0 CS2R R6, SRZ ;  /* 0x0000000000068805 */ /* 0x000fe2000001ff00 */
[----:B------:R0:W5:Y:S04]  /*0460*/  LDG.E.128 R88, [R10.64+0xe00] ;  /* 0x000e00040a587981 */ /* 0x000168000c1e1d00 */
[----:B------:R0:W5:Y:S01]  /*0470*/  LDG.E.128 R84, [R10.64+0x1000] ;  /* 0x001000040a547981 */ /* 0x000162000c1e1d00 */
[----:B---3--:R-:W-:-:S02]  /*0480*/  HADD2.F32 R0, -RZ, R24.H0_H0 ;  /* 0x20000018ff007230 */ /* 0x008fc40000004100 */
[--C-:B------:R-:W-:Y:S01]  /*0490*/  HADD2.F32 R2, -RZ, R25.reuse.H0_H0 ;  /* 0x20000019ff027230 */ /* 0x100fe20000004100 */
[----:B------:R-:W-:Y:S02]  /*04a0*/  @!P0 CS2R R12, SRZ ;  /* 0x00000000000c8805 */ /* 0x000fe4000001ff00 */
[----:B------:R1:W-:Y:S01]  /*04b0*/  STL [R1+0xc], R0 ;  /* 0x00000c0001007387 */ /* 0x0003e20000100800 */
[----:B------:R-:W-:Y:S01]  /*04c0*/  @!P0 CS2R R14, SRZ ;  /* 0x00000000000e8805 */ /* 0x000fe2000001ff00 */
[----:B------:R-:W-:Y:S01]  /*04d0*/  @!P0 CS2R R20, SRZ ;  /* 0x0000000000148805 */ /* 0x000fe2000001ff00 */
[----:B------:R-:W-:Y:S01]  /*04e0*/  @!P0 CS2R R22, SRZ ;  /* 0x0000000000168805 */ /* 0x000fe2000001ff00 */
[----:B------:R-:W-:Y:S01]  /*04f0*/  STL [R1+0x8], R3 ;  /* 0x0000080301007387 */ /* 0x000fe20000100800 */
[----:B------:R-:W-:Y:S01]  /*0500*/  @!P0 CS2R R26, SRZ ;  /* 0x00000000001a8805 */ /* 0x000fe2000001ff00 */
[----:B------:R-:W-:Y:S01]  /*0510*/  @!P0 CS2R R28, SRZ ;  /* 0x00000000001c8805 */ /* 0x000fe2000001ff00 */
[----:B-1----:R-:W-:Y:S01]  /*0520*/  HADD2.F32 R0, -RZ, R25.H1_H1 ;  /* 0x30000019ff007230 */ /* 0x002fe20000004100 */
[----:B------:R-:W-:Y:S01]  /*0530*/  STL [R1+0x4], R2 ;  /* 0x0000040201007387 */ /* 0x000fe20000100800 */
[----:B------:R-:W-:Y:S01]  /*0540*/  @!P0 CS2R R32, SRZ ;  /* 0x0000000000208805 */ /* 0x000fe2000001ff00 */
[----:B------:R-:W-:Y:S01]  /*0550*/  @!P0 CS2R R224, SRZ ;  /* 0x0000000000e08805 */ /* 0x000fe2000001ff00 */
[----:B------:R-:W-:Y:S01]  /*0560*/  @!P0 CS2R R226, SRZ ;  /* 0x0000000000e28805 */ /* 0x000fe2000001ff00 */
[----:B------:R1:W-:Y:S01]  /*0570*/  STL [R1], R0 ;  /* 0x0000000001007387 */ /* 0x0003e20000100800 */
[----:B------:R-:W-:Y:S01]  /*0580*/  @!P0 CS2R R30, SRZ ;  /* 0x00000000001e8805 */ /* 0x000fe2000001ff00 */
[----:B------:R-:W-:Y:S01]  /*0590*/  @!P0 CS2R R34, SRZ ;  /* 0x0000000000228805 */ /* 0x000fe2000001ff00 */
[----:B------:R-:W-:Y:S01]  /*05a0*/  @!P0 CS2R R216, SRZ ;  /* 0x0000000000d88805 */ /* 0x000fe2000001ff00 */
[--C-:B------:R-:W-:Y:S01]  /*05b0*/  HADD2.F32 R203, -RZ, R4.reuse.H0_H0 ;  /* 0x20000004ffcb7230 */ /* 0x100fe20000004100 */
[----:B------:R-:W-:Y:S01]  /*05c0*/  @!P0 CS2R R36, SRZ ;  /* 0x0000000000248805 */ /* 0x000fe2000001ff00 */
[----:B------:R-:W-:Y:S01]  /*05d0*/  HADD2.F32 R202, -RZ, R4.H1_H1 ;  /* 0x30000004ffca7230 */ /* 0x000fe20000004100 */
[----:B------:R-:W-:Y:S01]  /*05e0*/  @!P0 CS2R R218, SRZ ;  /* 0x0000000000da8805 */ /* 0x000fe2000001ff00 */
[--C-:B------:R-:W-:Y:S01]  /*05f0*/  HADD2.F32 R201, -RZ, R5.reuse.H0_H0 ;  /* 0x20000005ffc97230 */ /* 0x100fe20000004100 */
[----:B------:R-:W-:Y:S01]  /*0600*/  @!P0 CS2R R38, SRZ ;  /* 0x0000000000268805 */ /* 0x000fe2000001ff00 */
[----:B------:R-:W-:-:S02]  /*0610*/  HADD2.F32 R200, -RZ, R5.H1_H1 ;  /* 0x30000005ffc87230 */ /* 0x000fc40000004100 */
[--C-:B-1----:R-:W-:Y:S02]  /*0620*/  HADD2.F32 R0, -RZ, R6.reuse.H0_H0 ;  /* 0x20000006ff007230 */ /* 0x102fe40000004100 */
        /* <DEDUP_REMOVED lines=8> */
[----:B0-----:R-:W-:Y:S02]  /*06b0*/  HADD2.F32 R10, -RZ, R14.H1_H1 ;  /* 0x3000000eff0a7230 */ /* 0x001fe40000004100 */
        /* <DEDUP_REMOVED lines=36> */
[----:B------:R-:W-:Y:S02]  /*0900*/  HADD2.F32 R228, -RZ, R227.H0_H0 ;  /* 0x200000e3ffe47230 */ /* 0x000fe40000004100 */
[----:B------:R-:W-:-:S02]  /*0910*/  HADD2.F32 R226, -RZ, R216.H0_H0 ;  /* 0x200000d8ffe27230 */ /* 0x000fc40000004100 */
[----:B------:R-:W-:Y:S02]  /*0920*/  HADD2.F32 R225, -RZ, R216.H1_H1 ;  /* 0x300000d8ffe17230 */ /* 0x000fe40000004100 */
[----:B------:R-:W-:Y:S02]  /*0930*/  HADD2.F32 R224, -RZ, R217.H0_H0 ;  /* 0x200000d9ffe07230 */ /* 0x000fe40000004100 */
[--C-:B------:R-:W-:Y:S02]  /*0940*/  HADD2.F32 R29, -RZ, R36.reuse.H0_H0 ;  /* 0x20000024ff1d7230 */ /* 0x100fe40000004100 */
[----:B------:R-:W-:Y:S02]  /*0950*/  HADD2.F32 R30, -RZ, R36.H1_H1 ;  /* 0x30000024ff1e7230 */ /* 0x000fe40000004100 */
[--C-:B------:R-:W-:Y:S02]  /*0960*/  HADD2.F32 R31, -RZ, R37.reuse.H0_H0 ;  /* 0x20000025ff1f7230 */ /* 0x100fe40000004100 */
[----:B------:R-:W-:Y:S01]  /*0970*/  HADD2.F32 R32, -RZ, R37.H1_H1 ;  /* 0x30000025ff207230 */ /* 0x000fe20000004100 */
[----:B------:R-:W-:Y:S01]  /*0980*/  MOV R37, R40 ;  /* 0x0000002800257202 */ /* 0x000fe20000000f00 */
[----:B------:R-:W-:-:S02]  /*0990*/  HADD2.F32 R227, -RZ, R227.H1_H1 ;  /* 0x300000e3ffe37230 */ /* 0x000fc40000004100 */
        /* <DEDUP_REMOVED lines=8> */
[----:B------:R-:W-:Y:S01]  /*0a20*/  HADD2.F32 R36, -RZ, R39.H1_H1 ;  /* 0x30000027ff247230 */ /* 0x000fe20000004100 */
[----:B------:R-:W-:Y:S01]  /*0a30*/  ULDC.U8 UR6, c[0x0][0x1f0] ;  /* 0x00007c0000067ab9 */ /* 0x000fe20000000000 */
[--C-:B--2---:R-:W-:Y:S02]  /*0a40*/  HADD2.F32 R214, -RZ, R188.reuse.H0_H0 ;  /* 0x200000bcffd67230 */ /* 0x104fe40000004100 */
[----:B------:R-:W-:Y:S02]  /*0a50*/  HADD2.F32 R199, -RZ, R188.H1_H1 ;  /* 0x300000bcffc77230 */ /* 0x000fe40000004100 */
[----:B------:R-:W-:-:S02]  /*0a60*/  HADD2.F32 R198, -RZ, R189.H0_H0 ;  /* 0x200000bdffc67230 */ /* 0x000fc40000004100 */
[----:B------:R-:W-:Y:S02]  /*0a70*/  HADD2.F32 R189, -RZ, R189.H1_H1 ;  /* 0x300000bdffbd7230 */ /* 0x000fe40000004100 */
[--C-:B------:R-:W-:Y:S02]  /*0a80*/  HADD2.F32 R188, -RZ, R190.reuse.H0_H0 ;  /* 0x200000beffbc7230 */ /* 0x100fe40000004100 */
[----:B------:R-:W-:Y:S02]  /*0a90*/  HADD2.F32 R187, -RZ, R190.H1_H1 ;  /* 0x300000beffbb7230 */ /* 0x000fe40000004100 */
[--C-:B------:R-:W-:Y:S02]  /*0aa0*/  HADD2.F32 R186, -RZ, R191.reuse.H0_H0 ;  /* 0x200000bfffba7230 */ /* 0x100fe40000004100 */
[----:B------:R-:W-:Y:S02]  /*0ab0*/  HADD2.F32 R185, -RZ, R191.H1_H1 ;  /* 0x300000bfffb97230 */ /* 0x000fe40000004100 */
.L_x_8744:
[----:B------:R-:W0:Y:S01]  /*0ac0*/  S2R R120, SR_TID.X ;  /* 0x0000000000787919 */ /* 0x000e220000002100 */
[----:B------:R-:W-:Y:S01]  /*0ad0*/  ISETP.NE.U32.AND P0, PT, RZ, c[0x0][0x1c0], PT ;  /* 0x00007000ff007a0c */ /* 0x000fe20003f05070 */
[----:B------:R-:W-:Y:S01]  /*0ae0*/  IMAD R38, R37, c[0x0][0x168], RZ ;  /* 0x00005a0025267a24 */ /* 0x000fe200078e02ff */
[----:B------:R-:W-:-:S02]  /*0af0*/  HFMA2.MMA R142, -RZ, RZ, 0, 9.5367431640625e-07 ;  /* 0x00000010ff8e7435 */ /* 0x000fc400000001ff */
[----:B------:R-:W-:Y:S02]  /*0b00*/  ISETP.NE.AND.EX P0, PT, RZ, c[0x0][0x1c4], PT, P0 ;  /* 0x00007100ff007a0c */ /* 0x000fe40003f05300 */
[----:B------:R-:W-:-:S04]  /*0b10*/  SHF.R.S32.HI R39, RZ, 0x1f, R38 ;  /* 0x0000001fff277819 */ /* 0x000fc80000011426 */
[----:B------:R-:W-:-:S07]  /*0b20*/  LEA.HI R39, R39, R38, RZ, 0x3 ;  /* 0x0000002627277211 */ /* 0x000fce00078f18ff */
[----:B------:R-:W-:Y:S02]  /*0b30*/  @P0 MOV R38, 0x2 ;  /* 0x0000000200260802 */ /* 0x000fe40000000f00 */
[----:B0-----:R-:W-:-:S04]  /*0b40*/  LOP3.LUT R120, R120, 0x1f, RZ, 0xc0, !PT ;  /* 0x0000001f78787812 */ /* 0x001fc800078ec0ff */
[----:B------:R-:W-:Y:S01]  /*0b50*/  LEA.HI.SX32 R145, R39, R120, 0x1d ;  /* 0x0000007827917211 */ /* 0x000fe200078feaff */
[----:B------:R-:W-:Y:S01]  /*0b60*/  @P0 IMAD.WIDE R38, R37, R38, c[0x0][0x1c0] ;  /* 0x0000700025260625 */ /* 0x000fe200078e0226 */
[----:B------:R-:W-:-:S03]  /*0b70*/  ISETP.NE.U32.AND P1, PT, RZ, c[0x0][0x180], PT ;  /* 0x00006000ff007a0c */ /* 0x000fc60003f25070 */
[----:B------:R-:W-:Y:S01]  /*0b80*/  IMAD.WIDE.U32 R120, R145, R142, c[0x0][0x170] ;  /* 0x00005c0091787625 */ /* 0x000fe200078e008e */
[----:B------:R0:W2:Y:S01]  /*0b90*/  @P0 LDG.E.U16 R124, [R38.64] ;  /* 0x00000004267c0981 */ /* 0x0000a2000c1e1500 */
[----:B------:R-:W-:-:S04]  /*0ba0*/  ISETP.NE.AND.EX P1, PT, RZ, c[0x0][0x184], PT, P1 ;  /* 0x00006100ff007a0c */ /* 0x000fc80003f25310 */
[----:B------:R-:W3:Y:S09]  /*0bb0*/  LDG.E.128 R120, [R120.64] ;  /* 0x0000000478787981 */ /* 0x000ef2000c1e1d00 */
[----:B0-----:R-:W-:-:S04]  /*0bc0*/  @P1 LEA R38, P2, R145, c[0x0][0x180], 0x4 ;  /* 0x0000600091261a11 */ /* 0x001fc800078420ff */
[----:B------:R-:W-:-:S05]  /*0bd0*/  @P1 LEA.HI.X R39, R145, c[0x0][0x184], RZ, 0x4, P2 ;  /* 0x0000610091271a11 */ /* 0x000fca00010f24ff */
[----:B------:R0:W4:Y:S01]  /*0be0*/  @P1 LDG.E.128 R40, [R38.64] ;  /* 0x0000000426281981 */ /* 0x000122000c1e1d00 */
[----:B------:R-:W-:Y:S01]  /*0bf0*/  MOV R143, 0x3f800000 ;  /* 0x3f800000008f7802 */ /* 0x000fe20000000f00 */
[--C-:B-----5:R-:W-:Y:S02]  /*0c00*/  HADD2.F32 R125, -RZ, R116.reuse.H0_H0 ;  /* 0x20000074ff7d7230 */ /* 0x120fe40000004100 */
[----:B------:R-:W-:Y:S02]  /*0c10*/  HADD2.F32 R126, -RZ, R116.H1_H1 ;  /* 0x30000074ff7e7230 */ /* 0x000fe40000004100 */
[----:B------:R-:W-:Y:S02]  /*0c20*/  HADD2.F32 R131, -RZ, R119.H1_H1 ;  /* 0x30000077ff837230 */ /* 0x000fe40000004100 */
[----:B0-----:R-:W-:Y:S02]  /*0c30*/  HADD2.F32 R39, -RZ, R117.H0_H0 ;  /* 0x20000075ff277230 */ /* 0x001fe40000004100 */
[----:B------:R-:W-:-:S02]  /*0c40*/  HADD2.F32 R38, -RZ, R118.H1_H1 ;  /* 0x30000076ff267230 */ /* 0x000fc40000004100 */
[----:B--2---:R-:W-:Y:S02]  /*0c50*/  @P0 HADD2.F32 R143, -RZ, R124.H0_H0 ;  /* 0x2000007cff8f0230 */ /* 0x004fe40000004100 */
[--C-:B---3--:R-:W-:Y:S02]  /*0c60*/  HADD2.F32 R124, -RZ, R120.reuse.H0_H0 ;  /* 0x20000078ff7c7230 */ /* 0x108fe40000004100 */
[----:B------:R-:W-:Y:S02]  /*0c70*/  HADD2.F32 R120, -RZ, R120.H1_H1 ;  /* 0x30000078ff787230 */ /* 0x000fe40000004100 */
[--C-:B------:R-:W-:Y:S01]  /*0c80*/  HADD2.F32 R128, -RZ, R121.reuse.H0_H0 ;  /* 0x20000079ff807230 */ /* 0x100fe20000004100 */
[-C--:B------:R-:W-:Y:S01]  /*0c90*/  FMUL.FTZ R124, R124, R143.reuse ;  /* 0x0000008f7c7c7220 */ /* 0x080fe20000410000 */
[----:B------:R-:W-:Y:S01]  /*0ca0*/  HADD2.F32 R130, -RZ, R121.H1_H1 ;  /* 0x30000079ff827230 */ /* 0x000fe20000004100 */
[----:B------:R-:W-:Y:S01]  /*0cb0*/  FMUL.FTZ R121, R120, R143 ;  /* 0x0000008f78797220 */ /* 0x000fe20000410000 */
[--C-:B------:R-:W-:Y:S01]  /*0cc0*/  HADD2.F32 R132, -RZ, R122.reuse.H0_H0 ;  /* 0x2000007aff847230 */ /* 0x100fe20000004100 */
[----:B------:R-:W-:Y:S01]  /*0cd0*/  FMUL.FTZ R120, R124, R125 ;  /* 0x0000007d7c787220 */ /* 0x000fe20000410000 */
[----:B------:R-:W-:Y:S01]  /*0ce0*/  HADD2.F32 R122, -RZ, R122.H1_H1 ;  /* 0x3000007aff7a7230 */ /* 0x000fe20000004100 */
[-C--:B------:R-:W-:Y:S01]  /*0cf0*/  FMUL.FTZ R128, R128, R143.reuse ;  /* 0x0000008f80807220 */ /* 0x080fe20000410000 */
[--C-:B------:R-:W-:Y:S01]  /*0d00*/  HADD2.F32 R134, -RZ, R123.reuse.H0_H0 ;  /* 0x2000007bff867230 */ /* 0x100fe20000004100 */
[-C--:B------:R-:W-:Y:S01]  /*0d10*/  FMUL.FTZ R130, R130, R143.reuse ;  /* 0x0000008f82827220 */ /* 0x080fe20000410000 */
[----:B------:R-:W-:Y:S01]  /*0d20*/  HADD2.F32 R136, -RZ, R123.H1_H1 ;  /* 0x3000007bff887230 */ /* 0x000fe20000004100 */
[-C--:B------:R-:W-:Y:S01]  /*0d30*/  FMUL.FTZ R132, R132, R143.reuse ;  /* 0x0000008f84847220 */ /* 0x080fe20000410000 */
[----:B------:R-:W-:Y:S01]  /*0d40*/  HADD2.F32 R123, -RZ, R117.H1_H1 ;  /* 0x30000075ff7b7230 */ /* 0x000fe20000004100 */
[----:B------:R-:W-:Y:S01]  /*0d50*/  FMUL.FTZ R129, R122, R143 ;  /* 0x0000008f7a817220 */ /* 0x000fe20000410000 */
[----:B------:R-:W-:Y:S01]  /*0d60*/  HADD2.F32 R125, -RZ, R118.H0_H0 ;  /* 0x20000076ff7d7230 */ /* 0x000fe20000004100 */
[----:B------:R-:W-:Y:S01]  /*0d70*/  FMUL.FTZ R122, R128, R39 ;  /* 0x00000027807a7220 */ /* 0x000fe20000410000 */
[----:B----4-:R-:W-:Y:S01]  /*0d80*/  @P1 HADD2.F32 R39, -RZ, R40.H0_H0 ;  /* 0x20000028ff271230 */ /* 0x010fe20000004100 */
[----:B------:R-:W-:Y:S01]  /*0d90*/  FMUL.FTZ R128, R130, R123 ;  /* 0x0000007b82807220 */ /* 0x000fe20000410000 */
[----:B------:R-:W-:Y:S01]  /*0da0*/  @P1 HADD2.F32 R124, -RZ, R42.H0_H0 ;  /* 0x2000002aff7c1230 */ /* 0x000fe20000004100 */
[----:B------:R-:W-:Y:S01]  /*0db0*/  FMUL.FTZ R123, R132, R125 ;  /* 0x0000007d847b7220 */ /* 0x000fe20000410000 */
[----:B------:R-:W-:Y:S01]  /*0dc0*/  HADD2.F32 R125, -RZ, R119.H0_H0 ;  /* 0x20000077ff7d7230 */ /* 0x000fe20000004100 */
[----:B------:R-:W-:Y:S01]  /*0dd0*/  FMUL.FTZ R134, R134, R143 ;  /* 0x0000008f86867220 */ /* 0x000fe20000410000 */
[----:B------:R-:W-:Y:S01]  /*0de0*/  LEA R132, P0, R145, c[0x0][0x188], 0x4 ;  /* 0x0000620091847a11 */ /* 0x000fe200078020ff */
[----:B------:R-:W-:Y:S01]  /*0df0*/  FMUL.FTZ R129, R129, R38 ;  /* 0x0000002681817220 */ /* 0x000fe20000410000 */
[----:B------:R-:W-:Y:S01]  /*0e00*/  @P1 HADD2.F32 R38, -RZ, R40.H1_H1 ;  /* 0x30000028ff261230 */ /* 0x000fe20000004100 */
[----:B------:R-:W-:Y:S01]  /*0e10*/  FMUL.FTZ R130, R134, R125 ;  /* 0x0000007d86827220 */ /* 0x000fe20000410000 */
[----:B------:R-:W-:Y:S01]  /*0e20*/  @P1 HADD2.F32 R125, -RZ, R41.H0_H0 ;  /* 0x20000029ff7d1230 */ /* 0x000fe20000004100 */
[----:B------:R-:W-:Y:S01]  /*0e30*/  FMUL.FTZ R121, R121, R126 ;  /* 0x0000007e79797220 */ /* 0x000fe20000410000 */
[----:B------:R-:W-:Y:S01]  /*0e40*/  @P1 HADD2.F32 R126, -RZ, R43.H1_H1 ;  /* 0x3000002bff7e1230 */ /* 0x000fe20000004100 */
[----:B------:R-:W-:Y:S01]  /*0e50*/  FMUL.FTZ R136, R136, R143 ;  /* 0x0000008f88887220 */ /* 0x000fe20000410000 */
[----:B------:R-:W-:Y:S01]  /*0e60*/  LEA.HI.X R133, R145, c[0x0][0x18c], RZ, 0x4, P0 ;  /* 0x0000630091857a11 */ /* 0x000fe200000f24ff */
[----:B------:R-:W-:Y:S01]  /*0e70*/  @P1 FADD.FTZ R120, R120, R39 ;  /* 0x0000002778781221 */ /* 0x000fe20000010000 */
[----:B------:R-:W-:Y:S01]  /*0e80*/  @P1 HADD2.F32 R39, -RZ, R41.H1_H1 ;  /* 0x30000029ff271230 */ /* 0x000fe20000004100 */
[----:B------:R-:W-:Y:S01]  /*0e90*/  @P1 FADD.FTZ R121, R121, R38 ;  /* 0x0000002679791221 */ /* 0x000fe20000010000 */
[----:B------:R-:W-:Y:S01]  /*0ea0*/  @P1 HADD2.F32 R38, -RZ, R42.H1_H1 ;  /* 0x3000002aff261230 */ /* 0x000fe20000004100 */
[----:B------:R-:W-:Y:S01]  /*0eb0*/  @P1 FADD.FTZ R122, R122, R125 ;  /* 0x0000007d7a7a1221 */ /* 0x000fe20000010000 */
[----:B------:R-:W-:Y:S01]  /*0ec0*/  @P1 HADD2.F32 R125, -RZ, R43.H0_H0 ;  /* 0x2000002bff7d1230 */ /* 0x000fe20000004100 */
[----:B------:R-:W-:-:S02]  /*0ed0*/  FMUL.FTZ R131, R136, R131 ;  /* 0x0000008388837220 */ /* 0x000fc40000410000 */
[----:B------:R-:W-:Y:S01]  /*0ee0*/  @P1 FADD.FTZ R123, R123, R124 ;  /* 0x0000007c7b7b1221 */ /* 0x000fe20000010000 */
[----:B------:R-:W-:Y:S01]  /*0ef0*/  F2FP.PACK_AB R124, R121, R120 ;  /* 0x00000078797c723e */ /* 0x000fe200000000ff */
[----:B------:R-:W-:Y:S02]  /*0f00*/  @P1 FADD.FTZ R130, R130, R125 ;  /* 0x0000007d82821221 */ /* 0x000fe40000010000 */
[----:B------:R-:W-:Y:S02]  /*0f10*/  @P1 FADD.FTZ R131, R131, R126 ;  /* 0x0000007e83831221 */ /* 0x000fe40000010000 */
[----:B------:R-:W-:Y:S01]  /*0f20*/  @P1 FADD.FTZ R129, R129, R38 ;  /* 0x0000002681811221 */ /* 0x000fe20000010000 */
[----:B------:R-:W-:Y:S01]  /*0f30*/  IADD3 R38, R145, 0x20, RZ ;  /* 0x0000002091267810 */ /* 0x000fe20007ffe0ff */
[----:B------:R-:W-:Y:S01]  /*0f40*/  @P1 FADD.FTZ R128, R128, R39 ;  /* 0x0000002780801221 */ /* 0x000fe20000010000 */
[----:B------:R-:W-:Y:S02]  /*0f50*/  F2FP.PACK_AB R127, R131, R130 ;  /* 0x00000082837f723e */ /* 0x000fe400000000ff */
[----:B------:R-:W-:Y:S01]  /*0f60*/  F2FP.PACK_AB R126, R129, R123 ;  /* 0x0000007b817e723e */ /* 0x000fe200000000ff */
[----:B------:R-:W-:Y:S01]  /*0f70*/  IMAD.WIDE.U32 R134, R38, R142, c[0x0][0x170] ;  /* 0x00005c0026867625 */ /* 0x000fe200078e008e */
[----:B------:R-:W-:-:S05]  /*0f80*/  F2FP.PACK_AB R125, R128, R122 ;  /* 0x0000007a807d723e */ /* 0x000fca00000000ff */
[----:B------:R0:W-:Y:S04]  /*0f90*/  STG.E.128 [R132.64], R124 ;  /* 0x0000007c84007986 */ /* 0x0001e8000c101d04 */
[----:B0-----:R0:W2:Y:S01]  /*0fa0*/  LDG.E.128 R124, [R134.64] ;  /* 0x00000004867c7981 */ /* 0x0010a2000c1e1d00 */
[----:B------:R-:W-:-:S05]  /*0fb0*/  @P1 IMAD.WIDE.U32 R132, R38, R142, c[0x0][0x180] ;  /* 0x0000600026841625 */ /* 0x000fca00078e008e */
[----:B------:R1:W3:Y:S01]  /*0fc0*/  @P1 LDG.E.128 R40, [R132.64] ;  /* 0x0000000484281981 */ /* 0x0002e2000c1e1d00 */
[--C-:B------:R-:W-:Y:S02]  /*0fd0*/  HADD2.F32 R39, -RZ, R112.reuse.H1_H1 ;  /* 0x30000070ff277230 */ /* 0x100fe40000004100 */
[----:B------:R-:W-:Y:S02]  /*0fe0*/  HADD2.F32 R139, -RZ, R112.H0_H0 ;  /* 0x20000070ff8b7230 */ /* 0x000fe40000004100 */
[----:B------:R-:W-:Y:S02]  /*0ff0*/  HADD2.F32 R137, -RZ, R113.H0_H0 ;  /* 0x20000071ff897230 */ /* 0x000fe40000004100 */
[----:B0-----:R-:W-:Y:S02]  /*1000*/  HADD2.F32 R135, -RZ, R114.H0_H0 ;  /* 0x20000072ff877230 */ /* 0x001fe40000004100 */
[----:B-1----:R-:W-:Y:S02]  /*1010*/  HADD2.F32 R133, -RZ, R115.H0_H0 ;  /* 0x20000073ff857230 */ /* 0x002fe40000004100 */
[----:B--2---:R-:W-:-:S02]  /*1020*/  HADD2.F32 R138, -RZ, R124.H1_H1 ;  /* 0x3000007cff8a7230 */ /* 0x004fc40000004100 */
[----:B------:R-:W-:Y:S02]  /*1030*/  HADD2.F32 R136, -RZ, R124.H0_H0 ;  /* 0x2000007cff887230 */ /* 0x000fe40000004100 */
[--C-:B------:R-:W-:Y:S01]  /*1040*/  HADD2.F32 R146, -RZ, R126.reuse.H0_H0 ;  /* 0x2000007eff927230 */ /* 0x100fe20000004100 */
[-C--:B------:R-:W-:Y:S01]  /*1050*/  FMUL.FTZ R138, R138, R143.reuse ;  /* 0x0000008f8a8a7220 */ /* 0x080fe20000410000 */
[--C-:B------:R-:W-:Y:S01]  /*1060*/  HADD2.F32 R144, -RZ, R125.reuse.H1_H1 ;  /* 0x3000007dff907230 */ /* 0x100fe20000004100 */
[----:B------:R-:W-:Y:S01]  /*1070*/  FMUL.FTZ R136, R136, R143 ;  /* 0x0000008f88887220 */ /* 0x000fe20000410000 */
[----:B------:R-:W-:Y:S01]  /*1080*/  HADD2.F32 R126, -RZ, R126.H1_H1 ;  /* 0x3000007eff7e7230 */ /* 0x000fe20000004100 */
[----:B------:R-:W-:Y:S01]  /*1090*/  FMUL.FTZ R138, R138, R39 ;  /* 0x000000278a8a7220 */ /* 0x000fe20000410000 */
[----:B------:R-:W-:Y:S01]  /*10a0*/  HADD2.F32 R140, -RZ, R125.H0_H0 ;  /* 0x2000007dff8c7230 */ /* 0x000fe20000004100 */
[-C--:B------:R-:W-:Y:S01]  /*10b0*/  FMUL.FTZ R144, R144, R143.reuse ;  /* 0x0000008f90907220 */ /* 0x080fe20000410000 */
[----:B------:R-:W-:Y:S01]  /*10c0*/  HADD2.F32 R39, -RZ, R113.H1_H1 ;  /* 0x30000071ff277230 */ /* 0x000fe20000004100 */
[----:B------:R-:W-:Y:S01]  /*10d0*/  FMUL.FTZ R126, R126, R143 ;  /* 0x0000008f7e7e7220 */ /* 0x000fe20000410000 */
[----:B------:R-:W-:Y:S01]  /*10e0*/  HADD2.F32 R125, -RZ, R114.H1_H1 ;  /* 0x30000072ff7d7230 */ /* 0x000fe20000004100 */
[----:B------:R-:W-:Y:S01]  /*10f0*/  FMUL.FTZ R139, R136, R139 ;  /* 0x0000008b888b7220 */ /* 0x000fe20000410000 */
[--C-:B------:R-:W-:Y:S01]  /*1100*/  HADD2.F32 R124, -RZ, R127.reuse.H0_H0 ;  /* 0x2000007fff7c7230 */ /* 0x100fe20000004100 */
[----:B------:R-:W-:Y:S01]  /*1110*/  FMUL.FTZ R136, R144, R39 ;  /* 0x0000002790887220 */ /* 0x000fe20000410000 */
[----:B------:R-:W-:Y:S01]  /*1120*/  HADD2.F32 R132, -RZ, R127.H1_H1 ;  /* 0x3000007fff847230 */ /* 0x000fe20000004100 */
[----:B------:R-:W-:Y:S01]  /*1130*/  FMUL.FTZ R134, R126, R125 ;  /* 0x0000007d7e867220 */ /* 0x000fe20000410000 */
[----:B------:R-:W-:Y:S01]  /*1140*/  HADD2.F32 R39, -RZ, R115.H1_H1 ;  /* 0x30000073ff277230 */ /* 0x000fe20000004100 */
[-C--:B------:R-:W-:Y:S01]  /*1150*/  FMUL.FTZ R140, R140, R143.reuse ;  /* 0x0000008f8c8c7220 */ /* 0x080fe20000410000 */
[--C-:B---3--:R-:W-:Y:S01]  /*1160*/  @P1 HADD2.F32 R126, -RZ, R40.reuse.H0_H0 ;  /* 0x20000028ff7e1230 */ /* 0x108fe20000004100 */
[-C--:B------:R-:W-:Y:S01]  /*1170*/  FMUL.FTZ R124, R124, R143.reuse ;  /* 0x0000008f7c7c7220 */ /* 0x080fe20000410000 */
[----:B------:R-:W-:Y:S01]  /*1180*/  @P1 HADD2.F32 R125, -RZ, R40.H1_H1 ;  /* 0x30000028ff7d1230 */ /* 0x000fe20000004100 */
[-C--:B------:R-:W-:Y:S01]  /*1190*/  FMUL.FTZ R132, R132, R143.reuse ;  /* 0x0000008f84847220 */ /* 0x080fe20000410000 */
[----:B------:R-:W-:Y:S01]  /*11a0*/  @P1 HADD2.F32 R127, -RZ, R43.H1_H1 ;  /* 0x3000002bff7f1230 */ /* 0x000fe20000004100 */
[----:B------:R-:W-:-:S02]  /*11b0*/  FMUL.FTZ R146, R146, R143 ;  /* 0x0000008f92927220 */ /* 0x000fc40000410000 */
[----:B------:R-:W-:Y:S01]  /*11c0*/  FMUL.FTZ R137, R140, R137 ;  /* 0x000000898c897220 */ /* 0x000fe20000410000 */
[--C-:B------:R-:W-:Y:S01]  /*11d0*/  @P1 HADD2.F32 R140, -RZ, R41.reuse.H0_H0 ;  /* 0x20000029ff8c1230 */ /* 0x100fe20000004100 */
[----:B------:R-:W-:Y:S01]  /*11e0*/  FMUL.FTZ R133, R124, R133 ;  /* 0x000000857c857220 */ /* 0x000fe20000410000 */
[--C-:B------:R-:W-:Y:S01]  /*11f0*/  @P1 HADD2.F32 R124, -RZ, R42.reuse.H0_H0 ;  /* 0x2000002aff7c1230 */ /* 0x100fe20000004100 */
[----:B------:R-:W-:Y:S01]  /*1200*/  FMUL.FTZ R132, R132, R39 ;  /* 0x0000002784847220 */ /* 0x000fe20000410000 */
[----:B------:R-:W-:Y:S01]  /*1210*/  @P1 HADD2.F32 R39, -RZ, R41.H1_H1 ;  /* 0x30000029ff271230 */ /* 0x000fe20000004100 */
[----:B------:R-:W-:Y:S01]  /*1220*/  @P1 FADD.FTZ R139, R126, R139 ;  /* 0x0000008b7e8b1221 */ /* 0x000fe20000010000 */
[----:B------:R-:W-:Y:S01]  /*1230*/  @P1 HADD2.F32 R126, -RZ, R43.H0_H0 ;  /* 0x2000002bff7e1230 */ /* 0x000fe20000004100 */
[----:B------:R-:W-:Y:S01]  /*1240*/  @P1 FADD.FTZ R138, R125, R138 ;  /* 0x0000008a7d8a1221 */ /* 0x000fe20000010000 */
[----:B------:R-:W-:Y:S01]  /*1250*/  @P1 HADD2.F32 R125, -RZ, R42.H1_H1 ;  /* 0x3000002aff7d1230 */ /* 0x000fe20000004100 */
[----:B------:R-:W-:-:S02]  /*1260*/  FMUL.FTZ R135, R146, R135 ;  /* 0x0000008792877220 */ /* 0x000fc40000410000 */
[----:B------:R-:W-:Y:S02]  /*1270*/  @P1 FADD.FTZ R137, R140, R137 ;  /* 0x000000898c891221 */ /* 0x000fe40000010000 */
[----:B------:R-:W-:Y:S01]  /*1280*/  @P1 FADD.FTZ R135, R124, R135 ;  /* 0x000000877c871221 */ /* 0x000fe20000010000 */
[----:B------:R-:W-:Y:S01]  /*1290*/  F2FP.PACK_AB R124, R138, R139 ;  /* 0x0000008b8a7c723e */ /* 0x000fe200000000ff */
[----:B------:R-:W-:Y:S02]  /*12a0*/  @P1 FADD.FTZ R133, R126, R133 ;  /* 0x000000857e851221 */ /* 0x000fe40000010000 */
[----:B------:R-:W-:Y:S02]  /*12b0*/  @P1 FADD.FTZ R132, R127, R132 ;  /* 0x000000847f841221 */ /* 0x000fe40000010000 */
[----:B------:R-:W-:Y:S02]  /*12c0*/  @P1 FADD.FTZ R134, R125, R134 ;  /* 0x000000867d861221 */ /* 0x000fe40000010000 */
[----:B------:R-:W-:Y:S01]  /*12d0*/  @P1 FADD.FTZ R136, R39, R136 ;  /* 0x0000008827881221 */ /* 0x000fe20000010000 */
[----:B------:R-:W-:Y:S01]  /*12e0*/  IADD3 R39, R145, 0x40, RZ ;  /* 0x0000004091277810 */ /* 0x000fe20007ffe0ff */
[----:B------:R-:W-:Y:S01]  /*12f0*/  IMAD.WIDE.U32 R140, R38, R142, c[0x0][0x188] ;  /* 0x00006200268c7625 */ /* 0x000fe200078e008e */
[----:B------:R-:W-:-:S02]  /*1300*/  F2FP.PACK_AB R127, R132, R133 ;  /* 0x00000085847f723e */ /* 0x000fc400000000ff */
[----:B------:R-:W-:Y:S01]  /*1310*/  F2FP.PACK_AB R126, R134, R135 ;  /* 0x00000087867e723e */ /* 0x000fe200000000ff */
[----:B------:R-:W-:Y:S01]  /*1320*/  IMAD.WIDE.U32 R146, R39, R142, c[0x0][0x170] ;  /* 0x00005c0027927625 */ /* 0x000fe200078e008e */
[----:B------:R-:W-:-:S05]  /*1330*/  F2FP.PACK_AB R125, R136, R137 ;  /* 0x00000089887d723e */ /* 0x000fca00000000ff */
[----:B------:R0:W-:Y:S04]  /*1340*/  STG.E.128 [R140.64], R124 ;  /* 0x0000007c8c007986 */ /* 0x0001e8000c101d04 */
[----:B0-----:R-:W2:Y:S01]  /*1350*/  LDG.E.128 R124, [R146.64] ;  /* 0x00000004927c7981 */ /* 0x001ea2000c1e1d00 */
[----:B------:R-:W-:-:S05]  /*1360*/  @P1 IMAD.WIDE.U32 R140, R39, R142, c[0x0][0x180] ;  /* 0x00006000278c1625 */ /* 0x000fca00078e008e */
[----:B------:R0:W3:Y:S01]  /*1370*/  @P1 LDG.E.128 R40, [R140.64] ;  /* 0x000000048c281981 */ /* 0x0000e2000c1e1d00 */
[--C-:B------:R-:W-:Y:S02]  /*1380*/  HADD2.F32 R149, -RZ, R108.reuse.H0_H0 ;  /* 0x2000006cff957230 */ /* 0x100fe40000004100 */
[----:B------:R-:W-:Y:S02]  /*1390*/  HADD2.F32 R151, -RZ, R108.H1_H1 ;  /* 0x3000006cff977230 */ /* 0x000fe40000004100 */
[----:B------:R-:W-:Y:S02]  /*13a0*/  HADD2.F32 R153, -RZ, R110.H1_H1 ;  /* 0x3000006eff997230 */ /* 0x000fe40000004100 */
[----:B------:R-:W-:Y:S02]  /*13b0*/  HADD2.F32 R155, -RZ, R111.H1_H1 ;  /* 0x3000006fff9b7230 */ /* 0x000fe40000004100 */
[--C-:B--2---:R-:W-:Y:S02]  /*13c0*/  HADD2.F32 R144, -RZ, R124.reuse.H0_H0 ;  /* 0x2000007cff907230 */ /* 0x104fe40000004100 */
[----:B------:R-:W-:-:S02]  /*13d0*/  HADD2.F32 R148, -RZ, R124.H1_H1 ;  /* 0x3000007cff947230 */ /* 0x000fc40000004100 */
[--C-:B------:R-:W-:Y:S01]  /*13e0*/  HADD2.F32 R152, -RZ, R125.reuse.H1_H1 ;  /* 0x3000007dff987230 */ /* 0x100fe20000004100 */
[-C--:B------:R-:W-:Y:S01]  /*13f0*/  FMUL.FTZ R144, R144, R143.reuse ;  /* 0x0000008f90907220 */ /* 0x080fe20000410000 */
[----:B------:R-:W-:Y:S01]  /*1400*/  HADD2.F32 R150, -RZ, R125.H0_H0 ;  /* 0x2000007dff967230 */ /* 0x000fe20000004100 */
[----:B------:R-:W-:Y:S01]  /*1410*/  FMUL.FTZ R124, R148, R143 ;  /* 0x0000008f947c7220 */ /* 0x000fe20000410000 */
[----:B------:R-:W-:Y:S01]  /*1420*/  HADD2.F32 R154, -RZ, R126.H0_H0 ;  /* 0x2000007eff9a7230 */ /* 0x000fe20000004100 */
[----:B------:R-:W-:Y:S01]  /*1430*/  FMUL.FTZ R148, R144, R149 ;  /* 0x0000009590947220 */ /* 0x000fe20000410000 */
[--C-:B0-----:R-:W-:Y:S01]  /*1440*/  HADD2.F32 R140, -RZ, R127.reuse.H0_H0 ;  /* 0x2000007fff8c7230 */ /* 0x101fe20000004100 */
[----:B------:R-:W-:Y:S01]  /*1450*/  FMUL.FTZ R149, R124, R151 ;  /* 0x000000977c957220 */ /* 0x000fe20000410000 */
[----:B------:R-:W-:Y:S01]  /*1460*/  HADD2.F32 R146, -RZ, R127.H1_H1 ;  /* 0x3000007fff927230 */ /* 0x000fe20000004100 */
[-C--:B------:R-:W-:Y:S01]  /*1470*/  FMUL.FTZ R152, R152, R143.reuse ;  /* 0x0000008f98987220 */ /* 0x080fe20000410000 */
[--C-:B------:R-:W-:Y:S01]  /*1480*/  HADD2.F32 R151, -RZ, R109.reuse.H1_H1 ;  /* 0x3000006dff977230 */ /* 0x100fe20000004100 */
[-C--:B------:R-:W-:Y:S01]  /*1490*/  FMUL.FTZ R150, R150, R143.reuse ;  /* 0x0000008f96967220 */ /* 0x080fe20000410000 */
[----:B------:R-:W-:Y:S01]  /*14a0*/  HADD2.F32 R125, -RZ, R109.H0_H0 ;  /* 0x2000006dff7d7230 */ /* 0x000fe20000004100 */
[----:B------:R-:W-:Y:S01]  /*14b0*/  FMUL.FTZ R154, R154, R143 ;  /* 0x0000008f9a9a7220 */ /* 0x000fe20000410000 */
[----:B------:R-:W-:Y:S01]  /*14c0*/  HADD2.F32 R127, -RZ, R110.H0_H0 ;  /* 0x2000006eff7f7230 */ /* 0x000fe20000004100 */
[----:B------:R-:W-:Y:S01]  /*14d0*/  FMUL.FTZ R151, R152, R151 ;  /* 0x0000009798977220 */ /* 0x000fe20000410000 */
[----:B------:R-:W-:Y:S01]  /*14e0*/  HADD2.F32 R126, -RZ, R126.H1_H1 ;  /* 0x3000007eff7e7230 */ /* 0x000fe20000004100 */
[----:B------:R-:W-:Y:S01]  /*14f0*/  FMUL.FTZ R150, R150, R125 ;  /* 0x0000007d96967220 */ /* 0x000fe20000410000 */
[----:B------:R-:W-:Y:S01]  /*1500*/  HADD2.F32 R125, -RZ, R111.H0_H0 ;  /* 0x2000006fff7d7230 */ /* 0x000fe20000004100 */
[----:B------:R-:W-:Y:S01]  /*1510*/  FMUL.FTZ R152, R154, R127 ;  /* 0x0000007f9a987220 */ /* 0x000fe20000410000 */
[--C-:B---3--:R-:W-:Y:S01]  /*1520*/  @P1 HADD2.F32 R127, -RZ, R40.reuse.H0_H0 ;  /* 0x20000028ff7f1230 */ /* 0x108fe20000004100 */
[-C--:B------:R-:W-:Y:S01]  /*1530*/  FMUL.FTZ R126, R126, R143.reuse ;  /* 0x0000008f7e7e7220 */ /* 0x080fe20000410000 */
[----:B------:R-:W-:Y:S01]  /*1540*/  @P1 HADD2.F32 R124, -RZ, R40.H1_H1 ;  /* 0x30000028ff7c1230 */ /* 0x000fe20000004100 */
[-C--:B------:R-:W-:Y:S01]  /*1550*/  FMUL.FTZ R140, R140, R143.reuse ;  /* 0x0000008f8c8c7220 */ /* 0x080fe20000410000 */
[----:B------:R-:W-:Y:S01]  /*1560*/  @P1 HADD2.F32 R141, -RZ, R41.H0_H0 ;  /* 0x20000029ff8d1230 */ /* 0x000fe20000004100 */
[----:B------:R-:W-:-:S02]  /*1570*/  FMUL.FTZ R146, R146, R143 ;  /* 0x0000008f92927220 */ /* 0x000fc40000410000 */
[----:B------:R-:W-:Y:S01]  /*1580*/  FMUL.FTZ R153, R126, R153 ;  /* 0x000000997e997220 */ /* 0x000fe20000410000 */
[--C-:B------:R-:W-:Y:S01]  /*1590*/  @P1 HADD2.F32 R126, -RZ, R42.reuse.H1_H1 ;  /* 0x3000002aff7e1230 */ /* 0x100fe20000004100 */
[----:B------:R-:W-:Y:S01]  /*15a0*/  FMUL.FTZ R154, R140, R125 ;  /* 0x0000007d8c9a7220 */ /* 0x000fe20000410000 */
[----:B------:R-:W-:Y:S01]  /*15b0*/  @P1 HADD2.F32 R125, -RZ, R42.H0_H0 ;  /* 0x2000002aff7d1230 */ /* 0x000fe20000004100 */
[----:B------:R-:W-:Y:S01]  /*15c0*/  @P1 FADD.FTZ R148, R127, R148 ;  /* 0x000000947f941221 */ /* 0x000fe20000010000 */
[--C-:B------:R-:W-:Y:S01]  /*15d0*/  @P1 HADD2.F32 R127, -RZ, R43.reuse.H0_H0 ;  /* 0x2000002bff7f1230 */ /* 0x100fe20000004100 */
[----:B------:R-:W-:Y:S01]  /*15e0*/  @P1 FADD.FTZ R149, R124, R149 ;  /* 0x000000957c951221 */ /* 0x000fe20000010000 */
[----:B------:R-:W-:Y:S01]  /*15f0*/  @P1 HADD2.F32 R140, -RZ, R43.H1_H1 ;  /* 0x3000002bff8c1230 */ /* 0x000fe20000004100 */
[----:B------:R-:W-:Y:S01]  /*1600*/  FMUL.FTZ R155, R146, R155 ;  /* 0x0000009b929b7220 */ /* 0x000fe20000410000 */
[----:B------:R-:W-:Y:S01]  /*1610*/  @P1 HADD2.F32 R124, -RZ, R41.H1_H1 ;  /* 0x30000029ff7c1230 */ /* 0x000fe20000004100 */
[----:B------:R-:W-:-:S02]  /*1620*/  @P1 FADD.FTZ R150, R141, R150 ;  /* 0x000000968d961221 */ /* 0x000fc40000010000 */
[----:B------:R-:W-:Y:S02]  /*1630*/  @P1 FADD.FTZ R152, R125, R152 ;  /* 0x000000987d981221 */ /* 0x000fe40000010000 */
[----:B------:R-:W-:Y:S02]  /*1640*/  @P1 FADD.FTZ R154, R127, R154 ;  /* 0x0000009a7f9a1221 */ /* 0x000fe40000010000 */
[----:B------:R-:W-:Y:S01]  /*1650*/  @P1 FADD.FTZ R155, R140, R155 ;  /* 0x0000009b8c9b1221 */ /* 0x000fe20000010000 */
[----:B------:R-:W-:Y:S01]  /*1660*/  IADD3 R140, R145, 0x60, RZ ;  /* 0x00000060918c7810 */ /* 0x000fe20007ffe0ff */
[----:B------:R-:W-:Y:S02]  /*1670*/  @P1 FADD.FTZ R153, R126, R153 ;  /* 0x000000997e991221 */ /* 0x000fe40000010000 */
[----:B------:R-:W-:Y:S01]  /*1680*/  @P1 FADD.FTZ R151, R124, R151 ;  /* 0x000000977c971221 */ /* 0x000fe20000010000 */
[----:B------:R-:W-:Y:S01]  /*1690*/  F2FP.PACK_AB R127, R155, R154 ;  /* 0x0000009a9b7f723e */ /* 0x000fe200000000ff */
        /* <DEDUP_REMOVED lines=9> */
[----:B------:R-:W-:Y:S02]  /*1730*/  HADD2.F32 R159, -RZ, R104.H1_H1 ;  /* 0x30000068ff9f7230 */ /* 0x000fe40000004100 */
[----:B------:R-:W-:Y:S02]  /*1740*/  HADD2.F32 R161, -RZ, R106.H1_H1 ;  /* 0x3000006affa17230 */ /* 0x000fe40000004100 */
[----:B------:R-:W-:Y:S02]  /*1750*/  HADD2.F32 R141, -RZ, R104.H0_H0 ;  /* 0x20000068ff8d7230 */ /* 0x000fe40000004100 */
[----:B------:R-:W-:Y:S02]  /*1760*/  HADD2.F32 R163, -RZ, R107.H1_H1 ;  /* 0x3000006bffa37230 */ /* 0x000fe40000004100 */
[----:B--2---:R-:W-:Y:S02]  /*1770*/  HADD2.F32 R158, -RZ, R124.H1_H1 ;  /* 0x3000007cff9e7230 */ /* 0x004fe40000004100 */
[----:B------:R-:W-:-:S02]  /*1780*/  HADD2.F32 R160, -RZ, R125.H0_H0 ;  /* 0x2000007dffa07230 */ /* 0x000fc40000004100 */
[--C-:B------:R-:W-:Y:S01]  /*1790*/  HADD2.F32 R164, -RZ, R126.reuse.H0_H0 ;  /* 0x2000007effa47230 */ /* 0x100fe20000004100 */
[-C--:B------:R-:W-:Y:S01]  /*17a0*/  FMUL.FTZ R158, R158, R143.reuse ;  /* 0x0000008f9e9e7220 */ /* 0x080fe20000410000 */
[----:B------:R-:W-:Y:S01]  /*17b0*/  HADD2.F32 R126, -RZ, R126.H1_H1 ;  /* 0x3000007eff7e7230 */ /* 0x000fe20000004100 */
[-C--:B------:R-:W-:Y:S01]  /*17c0*/  FMUL.FTZ R160, R160, R143.reuse ;  /* 0x0000008fa0a07220 */ /* 0x080fe20000410000 */
[----:B------:R-:W-:Y:S01]  /*17d0*/  HADD2.F32 R144, -RZ, R124.H0_H0 ;  /* 0x2000007cff907230 */ /* 0x000fe20000004100 */
[-C--:B------:R-:W-:Y:S01]  /*17e0*/  FMUL.FTZ R164, R164, R143.reuse ;  /* 0x0000008fa4a47220 */ /* 0x080fe20000410000 */
[----:B------:R-:W-:Y:S01]  /*17f0*/  HADD2.F32 R162, -RZ, R125.H1_H1 ;  /* 0x3000007dffa27230 */ /* 0x000fe20000004100 */
[-C--:B------:R-:W-:Y:S01]  /*1800*/  FMUL.FTZ R126, R126, R143.reuse ;  /* 0x0000008f7e7e7220 */ /* 0x080fe20000410000 */
[--C-:B------:R-:W-:Y:S01]  /*1810*/  HADD2.F32 R124, -RZ, R127.reuse.H0_H0 ;  /* 0x2000007fff7c7230 */ /* 0x100fe20000004100 */
[----:B------:R-:W-:Y:S01]  /*1820*/  FMUL.FTZ R144, R144, R143 ;  /* 0x0000008f90907220 */ /* 0x000fe20000410000 */
[----:B0-----:R-:W-:Y:S01]  /*1830*/  HADD2.F32 R146, -RZ, R127.H1_H1 ;  /* 0x3000007fff927230 */ /* 0x001fe20000004100 */
[----:B------:R-:W-:Y:S01]  /*1840*/  FMUL.FTZ R157, R158, R159 ;  /* 0x0000009f9e9d7220 */ /* 0x000fe20000410000 */
[--C-:B------:R-:W-:Y:S01]  /*1850*/  HADD2.F32 R125, -RZ, R105.reuse.H0_H0 ;  /* 0x20000069ff7d7230 */ /* 0x100fe20000004100 */
        /* <DEDUP_REMOVED lines=8> */
[----:B------:R-:W-:Y:S01]  /*18e0*/  FMUL.FTZ R156, R144, R141 ;  /* 0x0000008d909c7220 */ /* 0x000fe20000410000 */
[----:B------:R-:W-:Y:S01]  /*18f0*/  @P1 HADD2.F32 R126, -RZ, R40.H1_H1 ;  /* 0x30000028ff7e1230 */ /* 0x000fe20000004100 */
[-C--:B------:R-:W-:Y:S01]  /*1900*/  FMUL.FTZ R124, R124, R143.reuse ;  /* 0x0000008f7c7c7220 */ /* 0x080fe20000410000 */
[----:B------:R-:W-:Y:S01]  /*1910*/  @P1 HADD2.F32 R141, -RZ, R41.H0_H0 ;  /* 0x20000029ff8d1230 */ /* 0x000fe20000004100 */
[----:B------:R-:W-:Y:S01]  /*1920*/  FMUL.FTZ R146, R146, R143 ;  /* 0x0000008f92927220 */ /* 0x000fe20000410000 */
[----:B------:R-:W-:Y:S01]  /*1930*/  @P1 HADD2.F32 R144, -RZ, R43.H1_H1 ;  /* 0x3000002bff901230 */ /* 0x000fe20000004100 */
[----:B------:R-:W-:-:S02]  /*1940*/  FMUL.FTZ R159, R162, R159 ;  /* 0x0000009fa29f7220 */ /* 0x000fc40000410000 */
[----:B------:R-:W-:Y:S01]  /*1950*/  FMUL.FTZ R162, R124, R125 ;  /* 0x0000007d7ca27220 */ /* 0x000fe20000410000 */
[--C-:B------:R-:W-:Y:S01]  /*1960*/  @P1 HADD2.F32 R125, -RZ, R42.reuse.H0_H0 ;  /* 0x2000002aff7d1230 */ /* 0x100fe20000004100 */
[----:B------:R-:W-:Y:S01]  /*1970*/  @P1 FADD.FTZ R156, R127, R156 ;  /* 0x0000009c7f9c1221 */ /* 0x000fe20000010000 */
[----:B------:R-:W-:Y:S01]  /*1980*/  @P1 HADD2.F32 R127, -RZ, R43.H0_H0 ;  /* 0x2000002bff7f1230 */ /* 0x000fe20000004100 */
[----:B------:R-:W-:Y:S01]  /*1990*/  @P1 FADD.FTZ R157, R126, R157 ;  /* 0x0000009d7e9d1221 */ /* 0x000fe20000010000 */
[----:B------:R-:W-:Y:S01]  /*19a0*/  @P1 HADD2.F32 R126, -RZ, R42.H1_H1 ;  /* 0x3000002aff7e1230 */ /* 0x000fe20000004100 */
[----:B------:R-:W-:Y:S01]  /*19b0*/  FMUL.FTZ R163, R146, R163 ;  /* 0x000000a392a37220 */ /* 0x000fe20000410000 */
[----:B------:R-:W-:Y:S01]  /*19c0*/  @P1 HADD2.F32 R124, -RZ, R41.H1_H1 ;  /* 0x30000029ff7c1230 */ /* 0x000fe20000004100 */
[----:B------:R-:W-:Y:S01]  /*19d0*/  @P1 FADD.FTZ R158, R141, R158 ;  /* 0x0000009e8d9e1221 */ /* 0x000fe20000010000 */
[----:B------:R-:W-:Y:S01]  /*19e0*/  IADD3 R141, R145, 0x80, RZ ;  /* 0x00000080918d7810 */ /* 0x000fe20007ffe0ff */
[----:B------:R-:W-:-:S02]  /*19f0*/  @P1 FADD.FTZ R160, R125, R160 ;  /* 0x000000a07da01221 */ /* 0x000fc40000010000 */
[----:B------:R-:W-:Y:S02]  /*1a00*/  @P1 FADD.FTZ R162, R127, R162 ;  /* 0x000000a27fa21221 */ /* 0x000fe40000010000 */
[----:B------:R-:W-:Y:S02]  /*1a10*/  @P1 FADD.FTZ R163, R144, R163 ;  /* 0x000000a390a31221 */ /* 0x000fe40000010000 */
[----:B------:R-:W-:Y:S02]  /*1a20*/  @P1 FADD.FTZ R161, R126, R161 ;  /* 0x000000a17ea11221 */ /* 0x000fe40000010000 */
[----:B------:R-:W-:Y:S01]  /*1a30*/  @P1 FADD.FTZ R159, R124, R159 ;  /* 0x0000009f7c9f1221 */ /* 0x000fe20000010000 */
[----:B------:R-:W-:Y:S01]  /*1a40*/  F2FP.PACK_AB R127, R163, R162 ;  /* 0x000000a2a37f723e */ /* 0x000fe200000000ff */
[----:B------:R-:W-:Y:S01]  /*1a50*/  IMAD.WIDE.U32 R146, R140, R142, c[0x0][0x188] ;  /* 0x000062008c927625 */ /* 0x000fe200078e008e */
        /* <DEDUP_REMOVED lines=8> */
[--C-:B------:R-:W-:Y:S02]  /*1ae0*/  HADD2.F32 R175, -RZ, R100.reuse.H0_H0 ;  /* 0x20000064ffaf7230 */ /* 0x100fe40000004100 */
[----:B------:R-:W-:Y:S02]  /*1af0*/  HADD2.F32 R167, -RZ, R100.H1_H1 ;  /* 0x30000064ffa77230 */ /* 0x000fe40000004100 */
[----:B------:R-:W-:Y:S02]  /*1b00*/  HADD2.F32 R173, -RZ, R101.H0_H0 ;  /* 0x20000065ffad7230 */ /* 0x000fe40000004100 */
[----:B0-----:R-:W-:Y:S02]  /*1b10*/  HADD2.F32 R165, -RZ, R103.H0_H0 ;  /* 0x20000067ffa57230 */ /* 0x001fe40000004100 */
[----:B--2---:R-:W-:Y:S02]  /*1b20*/  HADD2.F32 R170, -RZ, R125.H1_H1 ;  /* 0x3000007dffaa7230 */ /* 0x004fe40000004100 */
[----:B------:R-:W-:-:S02]  /*1b30*/  HADD2.F32 R172, -RZ, R126.H0_H0 ;  /* 0x2000007effac7230 */ /* 0x000fc40000004100 */
[----:B------:R-:W-:Y:S01]  /*1b40*/  HADD2.F32 R126, -RZ, R126.H1_H1 ;  /* 0x3000007eff7e7230 */ /* 0x000fe20000004100 */
[-C--:B------:R-:W-:Y:S01]  /*1b50*/  FMUL.FTZ R170, R170, R143.reuse ;  /* 0x0000008faaaa7220 */ /* 0x080fe20000410000 */
[--C-:B------:R-:W-:Y:S01]  /*1b60*/  HADD2.F32 R144, -RZ, R124.reuse.H0_H0 ;  /* 0x2000007cff907230 */ /* 0x100fe20000004100 */
[-C--:B------:R-:W-:Y:S01]  /*1b70*/  FMUL.FTZ R171, R172, R143.reuse ;  /* 0x0000008facab7220 */ /* 0x080fe20000410000 */
[----:B------:R-:W-:Y:S01]  /*1b80*/  HADD2.F32 R166, -RZ, R124.H1_H1 ;  /* 0x3000007cffa67230 */ /* 0x000fe20000004100 */
[-C--:B------:R-:W-:Y:S01]  /*1b90*/  FMUL.FTZ R126, R126, R143.reuse ;  /* 0x0000008f7e7e7220 */ /* 0x080fe20000410000 */
[----:B------:R-:W-:Y:S01]  /*1ba0*/  HADD2.F32 R168, -RZ, R125.H0_H0 ;  /* 0x2000007dffa87230 */ /* 0x000fe20000004100 */
[-C--:B------:R-:W-:Y:S01]  /*1bb0*/  FMUL.FTZ R144, R144, R143.reuse ;  /* 0x0000008f90907220 */ /* 0x080fe20000410000 */
[--C-:B-1----:R-:W-:Y:S01]  /*1bc0*/  HADD2.F32 R146, -RZ, R127.reuse.H0_H0 ;  /* 0x2000007fff927230 */ /* 0x102fe20000004100 */
        /* <DEDUP_REMOVED lines=10> */
[----:B------:R-:W-:Y:S01]  /*1c70*/  FMUL.FTZ R171, R171, R124 ;  /* 0x0000007cabab7220 */ /* 0x000fe20000410000 */
[--C-:B---3--:R-:W-:Y:S01]  /*1c80*/  @P1 HADD2.F32 R124, -RZ, R40.reuse.H0_H0 ;  /* 0x20000028ff7c1230 */ /* 0x108fe20000004100 */
[----:B------:R-:W-:Y:S01]  /*1c90*/  FMUL.FTZ R170, R126, R127 ;  /* 0x0000007f7eaa7220 */ /* 0x000fe20000410000 */
[----:B------:R-:W-:Y:S01]  /*1ca0*/  @P1 HADD2.F32 R127, -RZ, R40.H1_H1 ;  /* 0x30000028ff7f1230 */ /* 0x000fe20000004100 */
[----:B------:R-:W-:Y:S01]  /*1cb0*/  FMUL.FTZ R173, R168, R173 ;  /* 0x000000ada8ad7220 */ /* 0x000fe20000410000 */
[----:B------:R-:W-:Y:S01]  /*1cc0*/  @P1 HADD2.F32 R126, -RZ, R41.H0_H0 ;  /* 0x20000029ff7e1230 */ /* 0x000fe20000004100 */
[-C--:B------:R-:W-:Y:S01]  /*1cd0*/  FMUL.FTZ R164, R164, R143.reuse ;  /* 0x0000008fa4a47220 */ /* 0x080fe20000410000 */
[----:B------:R-:W-:Y:S01]  /*1ce0*/  @P1 HADD2.F32 R147, -RZ, R43.H1_H1 ;  /* 0x3000002bff931230 */ /* 0x000fe20000004100 */
[----:B------:R-:W-:Y:S01]  /*1cf0*/  FMUL.FTZ R146, R146, R143 ;  /* 0x0000008f92927220 */ /* 0x000fe20000410000 */
[----:B------:R-:W-:Y:S01]  /*1d00*/  IADD3 R144, R145, 0xa0, RZ ;  /* 0x000000a091907810 */ /* 0x000fe20007ffe0ff */
[----:B------:R-:W-:Y:S01]  /*1d10*/  FMUL.FTZ R164, R164, R125 ;  /* 0x0000007da4a47220 */ /* 0x000fe20000410000 */
[----:B------:R-:W-:Y:S01]  /*1d20*/  @P1 HADD2.F32 R125, -RZ, R41.H1_H1 ;  /* 0x30000029ff7d1230 */ /* 0x000fe20000004100 */
[----:B------:R-:W-:Y:S01]  /*1d30*/  @P1 FADD.FTZ R175, R124, R175 ;  /* 0x000000af7caf1221 */ /* 0x000fe20000010000 */
[--C-:B------:R-:W-:Y:S01]  /*1d40*/  @P1 HADD2.F32 R124, -RZ, R42.reuse.H0_H0 ;  /* 0x2000002aff7c1230 */ /* 0x100fe20000004100 */
        /* <DEDUP_REMOVED lines=9> */
[----:B------:R-:W-:Y:S02]  /*1de0*/  @P1 FADD.FTZ R170, R127, R170 ;  /* 0x000000aa7faa1221 */ /* 0x000fe40000010000 */
[----:B------:R-:W-:Y:S01]  /*1df0*/  @P1 FADD.FTZ R172, R125, R172 ;  /* 0x000000ac7dac1221 */ /* 0x000fe20000010000 */
[----:B------:R-:W-:Y:S01]  /*1e00*/  F2FP.PACK_AB R127, R164, R165 ;  /* 0x000000a5a47f723e */ /* 0x000fe200000000ff */
[----:B------:R-:W-:Y:S01]  /*1e10*/  IMAD.WIDE.U32 R146, R141, R142, c[0x0][0x188] ;  /* 0x000062008d927625 */ /* 0x000fe200078e008e */
[----:B------:R-:W-:-:S02]  /*1e20*/  F2FP.PACK_AB R126, R170, R171 ;  /* 0x000000abaa7e723e */ /* 0x000fc400000000ff */
[----:B------:R-:W-:Y:S01]  /*1e30*/  F2FP.PACK_AB R125, R172, R173 ;  /* 0x000000adac7d723e */ /* 0x000fe200000000ff */
[----:B------:R-:W-:-:S04]  /*1e40*/  IMAD.WIDE.U32 R166, R144, R142, c[0x0][0x170] ;  /* 0x00005c0090a67625 */ /* 0x000fc800078e008e */
[----:B------:R0:W-:Y:S04]  /*1e50*/  STG.E.128 [R146.64], R124 ;  /* 0x0000007c92007986 */ /* 0x0001e8000c101d04 */
[----:B0-----:R-:W2:Y:S01]  /*1e60*/  LDG.E.128 R124, [R166.64] ;  /* 0x00000004a67c7981 */ /* 0x001ea2000c1e1d00 */
[----:B------:R-:W-:-:S05]  /*1e70*/  @P1 IMAD.WIDE.U32 R146, R144, R142, c[0x0][0x180] ;  /* 0x0000600090921625 */ /* 0x000fca00078e008e */
[----:B------:R0:W3:Y:S01]  /*1e80*/  @P1 LDG.E.128 R40, [R146.64] ;  /* 0x0000000492281981 */ /* 0x0000e2000c1e1d00 */
[----:B------:R-:W-:Y:S02]  /*1e90*/  HADD2.F32 R179, -RZ, R97.H0_H0 ;  /* 0x20000061ffb37230 */ /* 0x000fe40000004100 */
[--C-:B------:R-:W-:Y:S02]  /*1ea0*/  HADD2.F32 R177, -RZ, R96.reuse.H0_H0 ;  /* 0x20000060ffb17230 */ /* 0x100fe40000004100 */
[----:B------:R-:W-:Y:S02]  /*1eb0*/  HADD2.F32 R169, -RZ, R96.H1_H1 ;  /* 0x30000060ffa97230 */ /* 0x000fe40000004100 */
[----:B------:R-:W-:Y:S02]  /*1ec0*/  HADD2.F32 R181, -RZ, R98.H0_H0 ;  /* 0x20000062ffb57230 */ /* 0x000fe40000004100 */
[----:B------:R-:W-:Y:S02]  /*1ed0*/  HADD2.F32 R183, -RZ, R99.H0_H0 ;  /* 0x20000063ffb77230 */ /* 0x000fe40000004100 */
[----:B--2---:R-:W-:-:S02]  /*1ee0*/  HADD2.F32 R180, -RZ, R125.H0_H0 ;  /* 0x2000007dffb47230 */ /* 0x004fc40000004100 */
        /* <DEDUP_REMOVED lines=11> */
[----:B0-----:R-:W-:Y:S01]  /*1fa0*/  HADD2.F32 R146, -RZ, R127.H1_H1 ;  /* 0x3000007fff927230 */ /* 0x001fe20000004100 */
[-C--:B------:R-:W-:Y:S01]  /*1fb0*/  FMUL.FTZ R176, R176, R143.reuse ;  /* 0x0000008fb0b07220 */ /* 0x080fe20000410000 */
[----:B------:R-:W-:Y:S01]  /*1fc0*/  HADD2.F32 R125, -RZ, R97.H1_H1 ;  /* 0x30000061ff7d7230 */ /* 0x000fe20000004100 */
[----:B------:R-:W-:Y:S01]  /*1fd0*/  FMUL.FTZ R184, R184, R143 ;  /* 0x0000008fb8b87220 */ /* 0x000fe20000410000 */
[----:B------:R-:W-:Y:S01]  /*1fe0*/  HADD2.F32 R127, -RZ, R98.H1_H1 ;  /* 0x30000062ff7f7230 */ /* 0x000fe20000004100 */
[----:B------:R-:W-:Y:S01]  /*1ff0*/  FMUL.FTZ R177, R168, R177 ;  /* 0x000000b1a8b17220 */ /* 0x000fe20000410000 */
[----:B---3--:R-:W-:Y:S01]  /*2000*/  @P1 HADD2.F32 R166, -RZ, R41.H0_H0 ;  /* 0x20000029ffa61230 */ /* 0x008fe20000004100 */
[----:B------:R-:W-:Y:S01]  /*2010*/  FMUL.FTZ R180, R182, R125 ;  /* 0x0000007db6b47220 */ /* 0x000fe20000410000 */
[----:B------:R-:W-:Y:S01]  /*2020*/  HADD2.F32 R125, -RZ, R99.H1_H1 ;  /* 0x30000063ff7d7230 */ /* 0x000fe20000004100 */
[----:B------:R-:W-:Y:S01]  /*2030*/  FMUL.FTZ R182, R126, R127 ;  /* 0x0000007f7eb67220 */ /* 0x000fe20000410000 */
[--C-:B------:R-:W-:Y:S01]  /*2040*/  @P1 HADD2.F32 R126, -RZ, R40.reuse.H0_H0 ;  /* 0x20000028ff7e1230 */ /* 0x100fe20000004100 */
[----:B------:R-:W-:Y:S01]  /*2050*/  FMUL.FTZ R178, R176, R169 ;  /* 0x000000a9b0b27220 */ /* 0x000fe20000410000 */
[----:B------:R-:W-:Y:S01]  /*2060*/  @P1 HADD2.F32 R127, -RZ, R40.H1_H1 ;  /* 0x30000028ff7f1230 */ /* 0x000fe20000004100 */
[-C--:B------:R-:W-:Y:S01]  /*2070*/  FMUL.FTZ R124, R124, R143.reuse ;  /* 0x0000008f7c7c7220 */ /* 0x080fe20000410000 */
[----:B------:R-:W-:Y:S01]  /*2080*/  @P1 HADD2.F32 R147, -RZ, R43.H1_H1 ;  /* 0x3000002bff931230 */ /* 0x000fe20000004100 */
[----:B------:R-:W-:-:S02]  /*2090*/  FMUL.FTZ R146, R146, R143 ;  /* 0x0000008f92927220 */ /* 0x000fc40000410000 */
[----:B------:R-:W-:Y:S02]  /*20a0*/  FMUL.FTZ R181, R184, R181 ;  /* 0x000000b5b8b57220 */ /* 0x000fe40000410000 */
        /* <DEDUP_REMOVED lines=8> */
[----:B------:R-:W-:Y:S01]  /*2130*/  @P1 FADD.FTZ R179, R166, R179 ;  /* 0x000000b3a6b31221 */ /* 0x000fe20000010000 */
[----:B------:R-:W-:Y:S01]  /*2140*/  IADD3 R146, R145, 0xc0, RZ ;  /* 0x000000c091927810 */ /* 0x000fe20007ffe0ff */
[----:B------:R-:W-:Y:S01]  /*2150*/  @P1 FADD.FTZ R181, R124, R181 ;  /* 0x000000b57cb51221 */ /* 0x000fe20000010000 */
[----:B------:R-:W-:Y:S01]  /*2160*/  F2FP.PACK_AB R124, R178, R177 ;  /* 0x000000b1b27c723e */ /* 0x000fe200000000ff */
[----:B------:R-:W-:-:S02]  /*2170*/  @P1 FADD.FTZ R183, R126, R183 ;  /* 0x000000b77eb71221 */ /* 0x000fc40000010000 */
[----:B------:R-:W-:Y:S02]  /*2180*/  @P1 FADD.FTZ R184, R147, R184 ;  /* 0x000000b893b81221 */ /* 0x000fe40000010000 */
[----:B------:R-:W-:Y:S02]  /*2190*/  @P1 FADD.FTZ R182, R127, R182 ;  /* 0x000000b67fb61221 */ /* 0x000fe40000010000 */
[----:B------:R-:W-:Y:S01]  /*21a0*/  @P1 FADD.FTZ R180, R125, R180 ;  /* 0x000000b47db41221 */ /* 0x000fe20000010000 */
[----:B------:R-:W-:Y:S01]  /*21b0*/  F2FP.PACK_AB R127, R184, R183 ;  /* 0x000000b7b87f723e */ /* 0x000fe200000000ff */
[-C--:B------:R-:W-:Y:S01]  /*21c0*/  IMAD.WIDE.U32 R166, R144, R142.reuse, c[0x0][0x188] ;  /* 0x0000620090a67625 */ /* 0x080fe200078e008e */
[----:B------:R-:W-:Y:S02]  /*21d0*/  F2FP.PACK_AB R126, R182, R181 ;  /* 0x000000b5b67e723e */ /* 0x000fe400000000ff */
[----:B------:R-:W-:Y:S01]  /*21e0*/  F2FP.PACK_AB R125, R180, R179 ;  /* 0x000000b3b47d723e */ /* 0x000fe200000000ff */
[----:B------:R-:W-:-:S04]  /*21f0*/  IMAD.WIDE.U32 R168, R146, R142, c[0x0][0x170] ;  /* 0x00005c0092a87625 */ /* 0x000fc800078e008e */
[----:B------:R0:W-:Y:S04]  /*2200*/  STG.E.128 [R166.64], R124 ;  /* 0x0000007ca6007986 */ /* 0x0001e8000c101d04 */
[----:B0-----:R-:W2:Y:S01]  /*2210*/  LDG.E.128 R124, [R168.64] ;  /* 0x00000004a87c7981 */ /* 0x001ea2000c1e1d00 */
[----:B------:R-:W-:-:S05]  /*2220*/  @P1 IMAD.WIDE.U32 R166, R146, R142, c[0x0][0x180] ;  /* 0x0000600092a61625 */ /* 0x000fca00078e008e */
[----:B------:R-:W3:Y:S01]  /*2230*/  @P1 LDG.E.128 R40, [R166.64] ;  /* 0x00000004a6281981 */ /* 0x000ee2000c1e1d00 */
[--C-:B------:R-:W-:Y:S02]  /*2240*/  HADD2.F32 R192, -RZ, R92.reuse.H1_H1 ;  /* 0x3000005cffc07230 */ /* 0x100fe40000004100 */
[----:B------:R-:W-:Y:S02]  /*2250*/  HADD2.F32 R147, -RZ, R92.H0_H0 ;  /* 0x2000005cff937230 */ /* 0x000fe40000004100 */
[----:B------:R-:W-:Y:S02]  /*2260*/  HADD2.F32 R193, -RZ, R93.H1_H1 ;  /* 0x3000005dffc17230 */ /* 0x000fe40000004100 */
[----:B------:R-:W-:Y:S02]  /*2270*/  HADD2.F32 R197, -RZ, R95.H1_H1 ;  /* 0x3000005fffc57230 */ /* 0x000fe40000004100 */
[----:B------:R-:W-:Y:S02]  /*2280*/  HADD2.F32 R195, -RZ, R94.H1_H1 ;  /* 0x3000005effc37230 */ /* 0x000fe40000004100 */
[----:B--2---:R-:W-:-:S02]  /*2290*/  HADD2.F32 R190, -RZ, R124.H1_H1 ;  /* 0x3000007cffbe7230 */ /* 0x004fc40000004100 */
[--C-:B------:R-:W-:Y:S02]  /*22a0*/  HADD2.F32 R194, -RZ, R125.reuse.H0_H0 ;  /* 0x2000007dffc27230 */ /* 0x100fe40000004100 */
[----:B------:R-:W-:Y:S01]  /*22b0*/  HADD2.F32 R204, -RZ, R126.H0_H0 ;  /* 0x2000007effcc7230 */ /* 0x000fe20000004100 */
[-C--:B------:R-:W-:Y:S01]  /*22c0*/  FMUL.FTZ R191, R190, R143.reuse ;  /* 0x0000008fbebf7220 */ /* 0x080fe20000410000 */
[----:B------:R-:W-:Y:S01]  /*22d0*/  HADD2.F32 R176, -RZ, R124.H0_H0 ;  /* 0x2000007cffb07230 */ /* 0x000fe20000004100 */
[-C--:B------:R-:W-:Y:S01]  /*22e0*/  FMUL.FTZ R194, R194, R143.reuse ;  /* 0x0000008fc2c27220 */ /* 0x080fe20000410000 */
[----:B------:R-:W-:Y:S01]  /*22f0*/  HADD2.F32 R196, -RZ, R125.H1_H1 ;  /* 0x3000007dffc47230 */ /* 0x000fe20000004100 */
[-C--:B------:R-:W-:Y:S01]  /*2300*/  FMUL.FTZ R204, R204, R143.reuse ;  /* 0x0000008fcccc7220 */ /* 0x080fe20000410000 */
[----:B------:R-:W-:Y:S01]  /*2310*/  HADD2.F32 R206, -RZ, R126.H1_H1 ;  /* 0x3000007effce7230 */ /* 0x000fe20000004100 */
[-C--:B------:R-:W-:Y:S01]  /*2320*/  FMUL.FTZ R176, R176, R143.reuse ;  /* 0x0000008fb0b07220 */ /* 0x080fe20000410000 */
[--C-:B------:R-:W-:Y:S01]  /*2330*/  HADD2.F32 R126, -RZ, R127.reuse.H0_H0 ;  /* 0x2000007fff7e7230 */ /* 0x100fe20000004100 */
[----:B------:R-:W-:Y:S01]  /*2340*/  FMUL.FTZ R191, R191, R192 ;  /* 0x000000c0bfbf7220 */ /* 0x000fe20000410000 */
[----:B------:R-:W-:Y:S01]  /*2350*/  HADD2.F32 R124, -RZ, R127.H1_H1 ;  /* 0x3000007fff7c7230 */ /* 0x000fe20000004100 */
[----:B------:R-:W-:Y:S01]  /*2360*/  FMUL.FTZ R196, R196, R143 ;  /* 0x0000008fc4c47220 */ /* 0x000fe20000410000 */
[----:B------:R-:W-:Y:S01]  /*2370*/  HADD2.F32 R125, -RZ, R93.H0_H0 ;  /* 0x2000005dff7d7230 */ /* 0x000fe20000004100 */
[----:B------:R-:W-:Y:S01]  /*2380*/  FMUL.FTZ R190, R176, R147 ;  /* 0x00000093b0be7220 */ /* 0x000fe20000410000 */
[----:B------:R-:W-:Y:S01]  /*2390*/  HADD2.F32 R127, -RZ, R94.H0_H0 ;  /* 0x2000005eff7f7230 */ /* 0x000fe20000004100 */
[----:B------:R-:W-:Y:S01]  /*23a0*/  FMUL.FTZ R126, R126, R143 ;  /* 0x0000008f7e7e7220 */ /* 0x000fe20000410000 */
[--C-:B---3--:R-:W-:Y:S01]  /*23b0*/  @P1 HADD2.F32 R166, -RZ, R40.reuse.H1_H1 ;  /* 0x30000028ffa61230 */ /* 0x108fe20000004100 */
[----:B------:R-:W-:Y:S01]  /*23c0*/  FMUL.FTZ R192, R194, R125 ;  /* 0x0000007dc2c07220 */ /* 0x000fe20000410000 */
[----:B------:R-:W-:Y:S01]  /*23d0*/  HADD2.F32 R125, -RZ, R95.H0_H0 ;  /* 0x2000005fff7d7230 */ /* 0x000fe20000004100 */
[----:B------:R-:W-:Y:S01]  /*23e0*/  FMUL.FTZ R194, R204, R127 ;  /* 0x0000007fccc27220 */ /* 0x000fe20000410000 */
[----:B------:R-:W-:Y:S01]  /*23f0*/  @P1 HADD2.F32 R127, -RZ, R40.H0_H0 ;  /* 0x20000028ff7f1230 */ /* 0x000fe20000004100 */
[-C--:B------:R-:W-:Y:S01]  /*2400*/  FMUL.FTZ R124, R124, R143.reuse ;  /* 0x0000008f7c7c7220 */ /* 0x080fe20000410000 */
[----:B------:R-:W-:Y:S01]  /*2410*/  @P1 HADD2.F32 R147, -RZ, R41.H0_H0 ;  /* 0x20000029ff931230 */ /* 0x000fe20000004100 */
[----:B------:R-:W-:-:S02]  /*2420*/  FMUL.FTZ R206, R206, R143 ;  /* 0x0000008fcece7220 */ /* 0x000fc40000410000 */
[----:B------:R-:W-:Y:S02]  /*2430*/  FMUL.FTZ R193, R196, R193 ;  /* 0x000000c1c4c17220 */ /* 0x000fe40000410000 */
[----:B------:R-:W-:Y:S01]  /*2440*/  FMUL.FTZ R196, R126, R125 ;  /* 0x0000007d7ec47220 */ /* 0x000fe20000410000 */
[--C-:B------:R-:W-:Y:S01]  /*2450*/  @P1 HADD2.F32 R125, -RZ, R42.reuse.H0_H0 ;  /* 0x2000002aff7d1230 */ /* 0x100fe20000004100 */
[----:B------:R-:W-:Y:S01]  /*2460*/  FMUL.FTZ R197, R124, R197 ;  /* 0x000000c57cc57220 */ /* 0x000fe20000410000 */
[----:B------:R-:W-:Y:S01]  /*2470*/  @P1 HADD2.F32 R126, -RZ, R42.H1_H1 ;  /* 0x3000002aff7e1230 */ /* 0x000fe20000004100 */
[----:B------:R-:W-:Y:S01]  /*2480*/  @P1 FADD.FTZ R190, R127, R190 ;  /* 0x000000be7fbe1221 */ /* 0x000fe20000010000 */
[--C-:B------:R-:W-:Y:S01]  /*2490*/  @P1 HADD2.F32 R127, -RZ, R43.reuse.H0_H0 ;  /* 0x2000002bff7f1230 */ /* 0x100fe20000004100 */
        /* <DEDUP_REMOVED lines=25> */
[----:B--2---:R-:W-:Y:S02]  /*2630*/  HADD2.F32 R204, -RZ, R124.H0_H0 ;  /* 0x2000007cffcc7230 */ /* 0x004fe40000004100 */
[----:B------:R-:W-:-:S02]  /*2640*/  HADD2.F32 R176, -RZ, R125.H0_H0 ;  /* 0x2000007dffb07230 */ /* 0x000fc40000004100 */
[----:B------:R-:W-:Y:S01]  /*2650*/  HADD2.F32 R206, -RZ, R125.H1_H1 ;  /* 0x3000007dffce7230 */ /* 0x000fe20000004100 */
[-C--:B------:R-:W-:Y:S01]  /*2660*/  FMUL.FTZ R204, R204, R143.reuse ;  /* 0x0000008fcccc7220 */ /* 0x080fe20000410000 */
[----:B------:R-:W-:Y:S01]  /*2670*/  HADD2.F32 R208, -RZ, R126.H0_H0 ;  /* 0x2000007effd07230 */ /* 0x000fe20000004100 */
[----:B------:R-:W-:Y:S01]  /*2680*/  FMUL.FTZ R176, R176, R143 ;  /* 0x0000008fb0b07220 */ /* 0x000fe20000410000 */
[----:B------:R-:W-:Y:S01]  /*2690*/  HADD2.F32 R218, -RZ, R124.H1_H1 ;  /* 0x3000007cffda7230 */ /* 0x000fe20000004100 */
[----:B------:R-:W-:Y:S01]  /*26a0*/  FMUL.FTZ R204, R204, R207 ;  /* 0x000000cfcccc7220 */ /* 0x000fe20000410000 */
[----:B------:R-:W-:Y:S01]  /*26b0*/  HADD2.F32 R210, -RZ, R126.H1_H1 ;  /* 0x3000007effd27230 */ /* 0x000fe20000004100 */
[-C--:B0-----:R-:W-:Y:S01]  /*26c0*/  FMUL.FTZ R166, R206, R143.reuse ;  /* 0x0000008fcea67220 */ /* 0x081fe20000410000 */
[--C-:B------:R-:W-:Y:S01]  /*26d0*/  HADD2.F32 R124, -RZ, R127.reuse.H0_H0 ;  /* 0x2000007fff7c7230 */ /* 0x100fe20000004100 */
        /* <DEDUP_REMOVED lines=13> */
[----:B------:R-:W-:Y:S01]  /*27b0*/  @P1 HADD2.F32 R125, -RZ, R40.H0_H0 ;  /* 0x20000028ff7d1230 */ /* 0x000fe20000004100 */
[-C--:B------:R-:W-:Y:S01]  /*27c0*/  FMUL.FTZ R124, R124, R143.reuse ;  /* 0x0000008f7c7c7220 */ /* 0x080fe20000410000 */
[----:B------:R-:W-:Y:S01]  /*27d0*/  @P1 HADD2.F32 R167, -RZ, R41.H0_H0 ;  /* 0x20000029ffa71230 */ /* 0x000fe20000004100 */
[----:B------:R-:W-:Y:S01]  /*27e0*/  FMUL.FTZ R126, R126, R143 ;  /* 0x0000008f7e7e7220 */ /* 0x000fe20000410000 */
[----:B------:R-:W-:Y:S01]  /*27f0*/  IADD3 R176, R145, 0x100, RZ ;  /* 0x0000010091b07810 */ /* 0x000fe20007ffe0ff */
[----:B------:R-:W-:-:S02]  /*2800*/  FMUL.FTZ R209, R210, R209 ;  /* 0x000000d1d2d17220 */ /* 0x000fc40000410000 */
[----:B------:R-:W-:Y:S01]  /*2810*/  FMUL.FTZ R210, R124, R127 ;  /* 0x0000007f7cd27220 */ /* 0x000fe20000410000 */
[--C-:B------:R-:W-:Y:S01]  /*2820*/  @P1 HADD2.F32 R127, -RZ, R43.reuse.H0_H0 ;  /* 0x2000002bff7f1230 */ /* 0x100fe20000004100 */
[----:B------:R-:W-:Y:S01]  /*2830*/  FMUL.FTZ R211, R126, R211 ;  /* 0x000000d37ed37220 */ /* 0x000fe20000410000 */
[--C-:B------:R-:W-:Y:S01]  /*2840*/  @P1 HADD2.F32 R126, -RZ, R42.reuse.H1_H1 ;  /* 0x3000002aff7e1230 */ /* 0x100fe20000004100 */
[----:B------:R-:W-:Y:S01]  /*2850*/  @P1 FADD.FTZ R204, R125, R204 ;  /* 0x000000cc7dcc1221 */ /* 0x000fe20000010000 */
[----:B------:R-:W-:Y:S01]  /*2860*/  @P1 HADD2.F32 R125, -RZ, R42.H0_H0 ;  /* 0x2000002aff7d1230 */ /* 0x000fe20000004100 */
[----:B------:R-:W-:Y:S01]  /*2870*/  @P1 FADD.FTZ R205, R166, R205 ;  /* 0x000000cda6cd1221 */ /* 0x000fe20000010000 */
[----:B------:R-:W-:Y:S01]  /*2880*/  @P1 HADD2.F32 R166, -RZ, R43.H1_H1 ;  /* 0x3000002bffa61230 */ /* 0x000fe20000004100 */
[----:B------:R-:W-:Y:S01]  /*2890*/  @P1 FADD.FTZ R206, R167, R206 ;  /* 0x000000cea7ce1221 */ /* 0x000fe20000010000 */
[----:B------:R-:W-:Y:S01]  /*28a0*/  @P1 HADD2.F32 R124, -RZ, R41.H1_H1 ;  /* 0x30000029ff7c1230 */ /* 0x000fe20000004100 */
        /* <DEDUP_REMOVED lines=15> */
[----:B------:R-:W-:Y:S01]  /*29a0*/  HADD2.F32 R220, -RZ, R85.H1_H1 ;  /* 0x30000055ffdc7230 */ /* 0x000fe20000004100 */
[----:B------:R-:W-:Y:S01]  /*29b0*/  IADD3 R145, R145, 0x120, RZ ;  /* 0x0000012091917810 */ /* 0x000fe20007ffe0ff */
[----:B------:R-:W-:Y:S02]  /*29c0*/  HADD2.F32 R221, -RZ, R86.H1_H1 ;  /* 0x30000056ffdd7230 */ /* 0x000fe40000004100 */
[----:B0-----:R-:W-:Y:S02]  /*29d0*/  HADD2.F32 R168, -RZ, R84.H0_H0 ;  /* 0x20000054ffa87230 */ /* 0x001fe40000004100 */
[--C-:B------:R-:W-:Y:S02]  /*29e0*/  HADD2.F32 R222, -RZ, R87.reuse.H0_H0 ;  /* 0x20000057ffde7230 */ /* 0x100fe40000004100 */
[----:B------:R-:W-:Y:S02]  /*29f0*/  HADD2.F32 R219, -RZ, R86.H0_H0 ;  /* 0x20000056ffdb7230 */ /* 0x000fe40000004100 */
[----:B------:R-:W-:-:S02]  /*2a00*/  HADD2.F32 R223, -RZ, R87.H1_H1 ;  /* 0x30000057ffdf7230 */ /* 0x000fc40000004100 */
[--C-:B--2---:R-:W-:Y:S02]  /*2a10*/  HADD2.F32 R218, -RZ, R124.reuse.H0_H0 ;  /* 0x2000007cffda7230 */ /* 0x104fe40000004100 */
[----:B-1----:R-:W-:Y:S02]  /*2a20*/  HADD2.F32 R166, -RZ, R124.H1_H1 ;  /* 0x3000007cffa67230 */ /* 0x002fe40000004100 */
[--C-:B------:R-:W-:Y:S01]  /*2a30*/  HADD2.F32 R124, -RZ, R125.reuse.H1_H1 ;  /* 0x3000007dff7c7230 */ /* 0x100fe20000004100 */
[-C--:B------:R-:W-:Y:S01]  /*2a40*/  FMUL.FTZ R169, R218, R143.reuse ;  /* 0x0000008fdaa97220 */ /* 0x080fe20000410000 */
[----:B------:R-:W-:Y:S01]  /*2a50*/  HADD2.F32 R167, -RZ, R125.H0_H0 ;  /* 0x2000007dffa77230 */ /* 0x000fe20000004100 */
[-C--:B------:R-:W-:Y:S01]  /*2a60*/  FMUL.FTZ R166, R166, R143.reuse ;  /* 0x0000008fa6a67220 */ /* 0x080fe20000410000 */
[----:B------:R-:W-:Y:S01]  /*2a70*/  HADD2.F32 R125, -RZ, R126.H1_H1 ;  /* 0x3000007eff7d7230 */ /* 0x000fe20000004100 */
[-C--:B------:R-:W-:Y:S01]  /*2a80*/  FMUL.FTZ R124, R124, R143.reuse ;  /* 0x0000008f7c7c7220 */ /* 0x080fe20000410000 */
[----:B------:R-:W-:Y:S01]  /*2a90*/  HADD2.F32 R218, -RZ, R84.H1_H1 ;  /* 0x30000054ffda7230 */ /* 0x000fe20000004100 */
[----:B------:R-:W-:Y:S01]  /*2aa0*/  FMUL.FTZ R168, R169, R168 ;  /* 0x000000a8a9a87220 */ /* 0x000fe20000410000 */
[----:B------:R-:W-:Y:S01]  /*2ab0*/  HADD2.F32 R169, -RZ, R85.H0_H0 ;  /* 0x20000055ffa97230 */ /* 0x000fe20000004100 */
[----:B------:R-:W-:Y:S01]  /*2ac0*/  FMUL.FTZ R220, R124, R220 ;  /* 0x000000dc7cdc7220 */ /* 0x000fe20000410000 */
[--C-:B------:R-:W-:Y:S01]  /*2ad0*/  HADD2.F32 R124, -RZ, R127.reuse.H0_H0 ;  /* 0x2000007fff7c7230 */ /* 0x100fe20000004100 */
[-C--:B------:R-:W-:Y:S01]  /*2ae0*/  FMUL.FTZ R125, R125, R143.reuse ;  /* 0x0000008f7d7d7220 */ /* 0x080fe20000410000 */
[----:B------:R-:W-:Y:S01]  /*2af0*/  HADD2.F32 R127, -RZ, R127.H1_H1 ;  /* 0x3000007fff7f7230 */ /* 0x000fe20000004100 */
[----:B------:R-:W-:-:S02]  /*2b00*/  FMUL.FTZ R167, R167, R143 ;  /* 0x0000008fa7a77220 */ /* 0x000fc40000410000 */
[----:B------:R-:W-:Y:S02]  /*2b10*/  FMUL.FTZ R124, R124, R143 ;  /* 0x0000008f7c7c7220 */ /* 0x000fe40000410000 */
[----:B------:R-:W-:Y:S01]  /*2b20*/  FMUL.FTZ R218, R166, R218 ;  /* 0x000000daa6da7220 */ /* 0x000fe20000410000 */
[----:B------:R-:W-:Y:S01]  /*2b30*/  HADD2.F32 R166, -RZ, R126.H0_H0 ;  /* 0x2000007effa67230 */ /* 0x000fe20000004100 */
[----:B------:R-:W-:Y:S01]  /*2b40*/  FMUL.FTZ R221, R125, R221 ;  /* 0x000000dd7ddd7220 */ /* 0x000fe20000410000 */
[----:B---3--:R-:W-:Y:S01]  /*2b50*/  @P1 HADD2.F32 R125, -RZ, R41.H0_H0 ;  /* 0x20000029ff7d1230 */ /* 0x008fe20000004100 */
[----:B------:R-:W-:Y:S01]  /*2b60*/  FMUL.FTZ R222, R124, R222 ;  /* 0x000000de7cde7220 */ /* 0x000fe20000410000 */
[----:B------:R-:W-:Y:S01]  /*2b70*/  @P1 HADD2.F32 R124, -RZ, R40.H0_H0 ;  /* 0x20000028ff7c1230 */ /* 0x000fe20000004100 */
[----:B------:R-:W-:Y:S01]  /*2b80*/  FMUL.FTZ R169, R167, R169 ;  /* 0x000000a9a7a97220 */ /* 0x000fe20000410000 */
[----:B------:R-:W-:Y:S01]  /*2b90*/  @P1 HADD2.F32 R126, -RZ, R43.H1_H1 ;  /* 0x3000002bff7e1230 */ /* 0x000fe20000004100 */
[----:B------:R-:W-:-:S02]  /*2ba0*/  FMUL.FTZ R166, R166, R143 ;  /* 0x0000008fa6a67220 */ /* 0x000fc40000410000 */
[----:B------:R-:W-:Y:S02]  /*2bb0*/  FMUL.FTZ R127, R127, R143 ;  /* 0x0000008f7f7f7220 */ /* 0x000fe40000410000 */
[----:B------:R-:W-:Y:S01]  /*2bc0*/  @P1 FADD.FTZ R168, R124, R168 ;  /* 0x000000a87ca81221 */ /* 0x000fe20000010000 */
[--C-:B------:R-:W-:Y:S01]  /*2bd0*/  @P1 HADD2.F32 R124, -RZ, R42.reuse.H0_H0 ;  /* 0x2000002aff7c1230 */ /* 0x100fe20000004100 */
[----:B------:R-:W-:Y:S01]  /*2be0*/  @P1 FADD.FTZ R169, R125, R169 ;  /* 0x000000a97da91221 */ /* 0x000fe20000010000 */
[----:B------:R-:W-:Y:S01]  /*2bf0*/  @P1 HADD2.F32 R125, -RZ, R43.H0_H0 ;  /* 0x2000002bff7d1230 */ /* 0x000fe20000004100 */
[----:B------:R-:W-:Y:S02]  /*2c00*/  FMUL.FTZ R219, R166, R219 ;  /* 0x000000dba6db7220 */ /* 0x000fe40000410000 */
[----:B------:R-:W-:Y:S02]  /*2c10*/  FMUL.FTZ R223, R127, R223 ;  /* 0x000000df7fdf7220 */ /* 0x000fe40000410000 */
[----:B------:R-:W-:Y:S01]  /*2c20*/  @P1 FADD.FTZ R219, R124, R219 ;  /* 0x000000db7cdb1221 */ /* 0x000fe20000010000 */
[----:B------:R-:W-:Y:S01]  /*2c30*/  @P1 HADD2.F32 R124, -RZ, R42.H1_H1 ;  /* 0x3000002aff7c1230 */ /* 0x000fe20000004100 */
[----:B------:R-:W-:Y:S01]  /*2c40*/  @P1 FADD.FTZ R222, R125, R222 ;  /* 0x000000de7dde1221 */ /* 0x000fe20000010000 */
[----:B------:R-:W-:Y:S01]  /*2c50*/  @P1 HADD2.F32 R125, -RZ, R41.H1_H1 ;  /* 0x30000029ff7d1230 */ /* 0x000fe20000004100 */
[----:B------:R-:W-:Y:S01]  /*2c60*/  @P1 FADD.FTZ R223, R126, R223 ;  /* 0x000000df7edf1221 */ /* 0x000fe20000010000 */
[----:B------:R-:W-:Y:S01]  /*2c70*/  @P1 HADD2.F32 R126, -RZ, R40.H1_H1 ;  /* 0x30000028ff7e1230 */ /* 0x000fe20000004100 */
[----:B------:R-:W-:-:S02]  /*2c80*/  @P1 FADD.FTZ R221, R124, R221 ;  /* 0x000000dd7cdd1221 */ /* 0x000fc40000010000 */
[----:B------:R-:W-:Y:S01]  /*2c90*/  @P1 FADD.FTZ R220, R125, R220 ;  /* 0x000000dc7ddc1221 */ /* 0x000fe20000010000 */
[----:B------:R-:W-:Y:S01]  /*2ca0*/  F2FP.PACK_AB R127, R223, R222 ;  /* 0x000000dedf7f723e */ /* 0x000fe200000000ff */
[----:B------:R-:W-:Y:S01]  /*2cb0*/  @P1 FADD.FTZ R218, R126, R218 ;  /* 0x000000da7eda1221 */ /* 0x000fe20000010000 */
[----:B------:R-:W-:Y:S01]  /*2cc0*/  F2FP.PACK_AB R126, R221, R219 ;  /* 0x000000dbdd7e723e */ /* 0x000fe200000000ff */
[----:B------:R-:W-:Y:S01]  /*2cd0*/  IMAD.WIDE.U32 R166, R176, R142, c[0x0][0x188] ;  /* 0x00006200b0a67625 */ /* 0x000fe200078e008e */
[----:B------:R-:W-:Y:S02]  /*2ce0*/  F2FP.PACK_AB R125, R220, R169 ;  /* 0x000000a9dc7d723e */ /* 0x000fe400000000ff */
[----:B------:R-:W-:-:S05]  /*2cf0*/  F2FP.PACK_AB R124, R218, R168 ;  /* 0x000000a8da7c723e */ /* 0x000fca00000000ff */
[----:B------:R0:W-:Y:S02]  /*2d00*/  STG.E.128 [R166.64], R124 ;  /* 0x0000007ca6007986 */ /* 0x0001e4000c101d04 */
[----:B0-----:R-:W-:-:S06]  /*2d10*/  IMAD.WIDE.U32 R124, R145, R142, c[0x0][0x170] ;  /* 0x00005c00917c7625 */ /* 0x001fcc00078e008e */
[----:B------:R-:W2:Y:S01]  /*2d20*/  LDG.E.128 R124, [R124.64] ;  /* 0x000000047c7c7981 */ /* 0x000ea2000c1e1d00 */
[----:B------:R-:W-:-:S05]  /*2d30*/  @P1 IMAD.WIDE.U32 R166, R145, R142, c[0x0][0x180] ;  /* 0x0000600091a61625 */ /* 0x000fca00078e008e */
[----:B------:R2:W3:Y:S02]  /*2d40*/  @P1 LDG.E.128 R40, [R166.64] ;  /* 0x00000004a6281981 */ /* 0x0004e4000c1e1d00 */
[----:B--2---:R-:W-:Y:S02]  /*2d50*/  HADD2.F32 R166, -RZ, R124.H0_H0 ;  /* 0x2000007cffa67230 */ /* 0x004fe40000004100 */
[--C-:B------:R-:W-:Y:S02]  /*2d60*/  HADD2.F32 R167, -RZ, R125.reuse.H0_H0 ;  /* 0x2000007dffa77230 */ /* 0x100fe40000004100 */
[--C-:B------:R-:W-:Y:S01]  /*2d70*/  HADD2.F32 R232, -RZ, R126.reuse.H0_H0 ;  /* 0x2000007effe87230 */ /* 0x100fe20000004100 */
[-C--:B------:R-:W-:Y:S01]  /*2d80*/  FMUL.FTZ R166, R166, R143.reuse ;  /* 0x0000008fa6a67220 */ /* 0x080fe20000410000 */
[----:B------:R-:W-:Y:S01]  /*2d90*/  HADD2.F32 R233, -RZ, R126.H1_H1 ;  /* 0x3000007effe97230 */ /* 0x000fe20000004100 */
[----:B------:R-:W-:Y:S01]  /*2da0*/  FMUL.FTZ R167, R167, R143 ;  /* 0x0000008fa7a77220 */ /* 0x000fe20000410000 */
[----:B------:R-:W-:Y:S01]  /*2db0*/  HADD2.F32 R236, -RZ, R124.H1_H1 ;  /* 0x3000007cffec7230 */ /* 0x000fe20000004100 */
[----:B------:R-:W-:Y:S01]  /*2dc0*/  FMUL.FTZ R166, R214, R166 ;  /* 0x000000a6d6a67220 */ /* 0x000fe20000410000 */
[----:B------:R-:W-:Y:S01]  /*2dd0*/  HADD2.F32 R237, -RZ, R125.H1_H1 ;  /* 0x3000007dffed7230 */ /* 0x000fe20000004100 */
[----:B------:R-:W-:Y:S01]  /*2de0*/  FMUL.FTZ R167, R198, R167 ;  /* 0x000000a7c6a77220 */ /* 0x000fe20000410000 */
[----:B---3--:R-:W-:Y:S01]  /*2df0*/  @P1 HADD2.F32 R124, -RZ, R40.H0_H0 ;  /* 0x20000028ff7c1230 */ /* 0x008fe20000004100 */
[-C--:B------:R-:W-:Y:S01]  /*2e00*/  FMUL.FTZ R232, R232, R143.reuse ;  /* 0x0000008fe8e87220 */ /* 0x080fe20000410000 */
[----:B------:R-:W-:Y:S01]  /*2e10*/  @P1 HADD2.F32 R125, -RZ, R41.H0_H0 ;  /* 0x20000029ff7d1230 */ /* 0x000fe20000004100 */
[----:B------:R-:W-:Y:S01]  /*2e20*/  FMUL.FTZ R233, R233, R143 ;  /* 0x0000008fe9e97220 */ /* 0x000fe20000410000 */
[--C-:B------:R-:W-:Y:S01]  /*2e30*/  HADD2.F32 R234, -RZ, R127.reuse.H0_H0 ;  /* 0x2000007fffea7230 */ /* 0x100fe20000004100 */
[----:B------:R-:W-:Y:S01]  /*2e40*/  @P1 FADD.FTZ R166, R124, R166 ;  /* 0x000000a67ca61221 */ /* 0x000fe20000010000 */
[----:B------:R-:W-:Y:S01]  /*2e50*/  HADD2.F32 R127, -RZ, R127.H1_H1 ;  /* 0x3000007fff7f7230 */ /* 0x000fe20000004100 */
[----:B------:R-:W-:Y:S01]  /*2e60*/  @P1 FADD.FTZ R167, R125, R167 ;  /* 0x000000a77da71221 */ /* 0x000fe20000010000 */
[--C-:B------:R-:W-:Y:S01]  /*2e70*/  @P1 HADD2.F32 R124, -RZ, R42.reuse.H0_H0 ;  /* 0x2000002aff7c1230 */ /* 0x100fe20000004100 */
[----:B------:R-:W-:Y:S01]  /*2e80*/  FMUL.FTZ R232, R188, R232 ;  /* 0x000000e8bce87220 */ /* 0x000fe20000410000 */
[----:B------:R-:W-:Y:S01]  /*2e90*/  @P1 HADD2.F32 R125, -RZ, R42.H1_H1 ;  /* 0x3000002aff7d1230 */ /* 0x000fe20000004100 */
[----:B------:R-:W-:-:S02]  /*2ea0*/  FMUL.FTZ R233, R187, R233 ;  /* 0x000000e9bbe97220 */ /* 0x000fc40000410000 */
[-C--:B------:R-:W-:Y:S02]  /*2eb0*/  FMUL.FTZ R234, R234, R143.reuse ;  /* 0x0000008feaea7220 */ /* 0x080fe40000410000 */
[----:B------:R-:W-:Y:S02]  /*2ec0*/  FMUL.FTZ R127, R127, R143 ;  /* 0x0000008f7f7f7220 */ /* 0x000fe40000410000 */
[----:B------:R-:W-:Y:S01]  /*2ed0*/  @P1 FADD.FTZ R232, R124, R232 ;  /* 0x000000e87ce81221 */ /* 0x000fe20000010000 */
[--C-:B------:R-:W-:Y:S01]  /*2ee0*/  @P1 HADD2.F32 R124, -RZ, R43.reuse.H0_H0 ;  /* 0x2000002bff7c1230 */ /* 0x100fe20000004100 */
[----:B------:R-:W-:Y:S01]  /*2ef0*/  @P1 FADD.FTZ R233, R125, R233 ;  /* 0x000000e97de91221 */ /* 0x000fe20000010000 */
[----:B------:R-:W-:Y:S01]  /*2f00*/  @P1 HADD2.F32 R125, -RZ, R43.H1_H1 ;  /* 0x3000002bff7d1230 */ /* 0x000fe20000004100 */
[----:B------:R-:W-:Y:S02]  /*2f10*/  FMUL.FTZ R234, R186, R234 ;  /* 0x000000eabaea7220 */ /* 0x000fe40000410000 */
[----:B------:R-:W-:Y:S01]  /*2f20*/  FMUL.FTZ R235, R185, R127 ;  /* 0x0000007fb9eb7220 */ /* 0x000fe20000410000 */
[----:B------:R-:W-:Y:S01]  /*2f30*/  F2FP.PACK_AB R126, R233, R232 ;  /* 0x000000e8e97e723e */ /* 0x000fe200000000ff */
[----:B------:R-:W-:-:S02]  /*2f40*/  FMUL.FTZ R236, R236, R143 ;  /* 0x0000008fecec7220 */ /* 0x000fc40000410000 */
[----:B------:R-:W-:Y:S02]  /*2f50*/  FMUL.FTZ R237, R237, R143 ;  /* 0x0000008feded7220 */ /* 0x000fe40000410000 */
[----:B------:R-:W-:Y:S01]  /*2f60*/  @P1 FADD.FTZ R234, R124, R234 ;  /* 0x000000ea7cea1221 */ /* 0x000fe20000010000 */
[----:B------:R-:W-:Y:S01]  /*2f70*/  @P1 HADD2.F32 R124, -RZ, R41.H1_H1 ;  /* 0x30000029ff7c1230 */ /* 0x000fe20000004100 */
[----:B------:R-:W-:Y:S01]  /*2f80*/  @P1 FADD.FTZ R235, R125, R235 ;  /* 0x000000eb7deb1221 */ /* 0x000fe20000010000 */
[----:B------:R-:W-:Y:S01]  /*2f90*/  @P1 HADD2.F32 R125, -RZ, R40.H1_H1 ;  /* 0x30000028ff7d1230 */ /* 0x000fe20000004100 */
[----:B------:R-:W-:Y:S02]  /*2fa0*/  FMUL.FTZ R236, R199, R236 ;  /* 0x000000ecc7ec7220 */ /* 0x000fe40000410000 */
[----:B------:R-:W-:Y:S01]  /*2fb0*/  FMUL.FTZ R237, R189, R237 ;  /* 0x000000edbded7220 */ /* 0x000fe20000410000 */
[----:B------:R-:W-:Y:S01]  /*2fc0*/  F2FP.PACK_AB R127, R235, R234 ;  /* 0x000000eaeb7f723e */ /* 0x000fe200000000ff */
[----:B------:R-:W-:-:S02]  /*2fd0*/  @P1 FADD.FTZ R236, R125, R236 ;  /* 0x000000ec7dec1221 */ /* 0x000fc40000010000 */
[----:B------:R-:W-:Y:S02]  /*2fe0*/  @P1 FADD.FTZ R237, R124, R237 ;  /* 0x000000ed7ced1221 */ /* 0x000fe40000010000 */
[----:B------:R-:W-:Y:S01]  /*2ff0*/  IMAD.WIDE.U32 R142, R145, R142, c[0x0][0x188] ;  /* 0x00006200918e7625 */ /* 0x000fe200078e008e */
[----:B------:R-:W-:Y:S02]  /*3000*/  F2FP.PACK_AB R124, R236, R166 ;  /* 0x000000a6ec7c723e */ /* 0x000fe400000000ff */
[----:B------:R-:W-:-:S05]  /*3010*/  F2FP.PACK_AB R125, R237, R167 ;  /* 0x000000a7ed7d723e */ /* 0x000fca00000000ff */
        /* <DEDUP_REMOVED lines=86> */
.L_x_8745:
        /* <DEDUP_REMOVED lines=180> */
.L_x_8746:
        /* <DEDUP_REMOVED lines=10> */
[----:B------:R-:W-:-:S04]  /*4160*/  FADD.FTZ R124, R124, R125 ;  /* 0x0000007d7c7c7221 */ /* 0x000fc80000010000 */
[----:B------:R0:W1:Y:S02]  /*4170*/  MUFU.RSQ R126, R124 ;  /* 0x0000007c007e7308 */ /* 0x0000640000001400 */
[C---:B0-----:R-:W-:Y:S02]  /*4180*/  FADD.FTZ R124, -R127.reuse, R130 ;  /* 0x000000827f7c7221 */ /* 0x041fe40000010100 */
[----:B------:R-:W4:Y:S01]  /*4190*/  LDL R130, [R1+0x10] ;  /* 0x0000100001827983 */ /* 0x000f220000100800 */
[----:B------:R-:W-:Y:S01]  /*41a0*/  HADD2.F32 R125, -RZ, R83.H0_H0 ;  /* 0x20000053ff7d7230 */ /* 0x000fe20000004100 */
[----:B------:R-:W-:Y:S02]  /*41b0*/  FADD.FTZ R131, -R127, R131 ;  /* 0x000000837f837221 */ /* 0x000fe40000010100 */
[C---:B-1----:R-:W-:Y:S02]  /*41c0*/  FMUL.FTZ R124, R126.reuse, R124 ;  /* 0x0000007c7e7c7220 */ /* 0x042fe40000410000 */
[----:B------:R-:W-:-:S02]  /*41d0*/  FMUL.FTZ R131, R126, R131 ;  /* 0x000000837e837220 */ /* 0x000fc40000410000 */
[----:B---3--:R-:W-:Y:S01]  /*41e0*/  FFMA.FTZ R124, R124, R125, R40 ;  /* 0x0000007d7c7c7223 */ /* 0x008fe20000010028 */
[----:B------:R-:W-:Y:S01]  /*41f0*/  HADD2.F32 R125, -RZ, R83.H1_H1 ;  /* 0x30000053ff7d7230 */ /* 0x000fe20000004100 */
[----:B------:R0:W5:Y:S04]  /*4200*/  LDL.LU R40, [R1+0x30] ;  /* 0x0000300001287983 */ /* 0x0001680000300800 */
[----:B----4-:R-:W-:Y:S02]  /*4210*/  FFMA.FTZ R125, R131, R125, R130 ;  /* 0x0000007d837d7223 */ /* 0x010fe40000010082 */
[----:B------:R-:W3:Y:S01]  /*4220*/  LDL R131, [R1+0x18] ;  /* 0x0000180001837983 */ /* 0x000ee20000100800 */
[C---:B------:R-:W-:Y:S02]  /*4230*/  FADD.FTZ R130, -R127.reuse, R123 ;  /* 0x0000007b7f827221 */ /* 0x040fe40000010100 */
[----:B------:R-:W-:Y:S01]  /*4240*/  FADD.FTZ R129, -R127, R129 ;  /* 0x000000817f817221 */ /* 0x000fe20000010100 */
[----:B------:R-:W-:Y:S01]  /*4250*/  F2FP.PACK_AB R123, R125, R124 ;  /* 0x0000007c7d7b723e */ /* 0x000fe200000000ff */
[--C-:B------:R-:W-:Y:S01]  /*4260*/  HADD2.F32 R124, -RZ, R82.reuse.H0_H0 ;  /* 0x20000052ff7c7230 */ /* 0x100fe20000004100 */
[C---:B------:R-:W-:Y:S01]  /*4270*/  FMUL.FTZ R130, R126.reuse, R130 ;  /* 0x000000827e827220 */ /* 0x040fe20000410000 */
[----:B------:R-:W-:Y:S01]  /*4280*/  HADD2.F32 R125, -RZ, R82.H1_H1 ;  /* 0x30000052ff7d7230 */ /* 0x000fe20000004100 */
[----:B------:R-:W-:-:S02]  /*4290*/  FMUL.FTZ R129, R126, R129 ;  /* 0x000000817e817220 */ /* 0x000fc40000410000 */
[----:B--2---:R-:W-:Y:S02]  /*42a0*/  FFMA.FTZ R124, R130, R124, R142 ;  /* 0x0000007c827c7223 */ /* 0x004fe4000001008e */
[----:B------:R-:W2:Y:S04]  /*42b0*/  LDL R130, [R1+0x20] ;  /* 0x0000200001827983 */ /* 0x000ea80000100800 */
[----:B------:R-:W4:Y:S01]  /*42c0*/  LDL R142, [R1+0x2c] ;  /* 0x00002c00018e7983 */ /* 0x000f220000100800 */
[----:B---3--:R-:W-:Y:S02]  /*42d0*/  FFMA.FTZ R125, R129, R125, R131 ;  /* 0x0000007d817d7223 */ /* 0x008fe40000010083 */
[----:B------:R-:W-:Y:S01]  /*42e0*/  FADD.FTZ R129, -R127, R122 ;  /* 0x0000007a7f817221 */ /* 0x000fe20000010100 */
[----:B------:R-:W3:Y:S02]  /*42f0*/  LDL R131, [R1+0x28] ;  /* 0x0000280001837983 */ /* 0x000ee40000100800 */
[----:B------:R-:W-:-:S02]  /*4300*/  F2FP.PACK_AB R122, R125, R124 ;  /* 0x0000007c7d7a723e */ /* 0x000fc400000000ff */
[----:B------:R-:W2:Y:S01]  /*4310*/  LDL R125, [R1+0x24] ;  /* 0x00002400017d7983 */ /* 0x000ea20000100800 */
[----:B------:R-:W-:Y:S01]  /*4320*/  HADD2.F32 R124, -RZ, R81.H0_H0 ;  /* 0x20000051ff7c7230 */ /* 0x000fe20000004100 */
[----:B------:R-:W-:Y:S02]  /*4330*/  FMUL.FTZ R129, R126, R129 ;  /* 0x000000817e817220 */ /* 0x000fe40000410000 */
[----:B------:R-:W-:-:S04]  /*4340*/  FADD.FTZ R128, -R127, R128 ;  /* 0x000000807f807221 */ /* 0x000fc80000010100 */
[C---:B------:R-:W-:Y:S02]  /*4350*/  FMUL.FTZ R128, R126.reuse, R128 ;  /* 0x000000807e807220 */ /* 0x040fe40000410000 */
[C---:B------:R-:W-:Y:S02]  /*4360*/  FADD.FTZ R120, -R127.reuse, R120 ;  /* 0x000000787f787221 */ /* 0x040fe40000010100 */
[----:B------:R-:W-:Y:S02]  /*4370*/  FADD.FTZ R121, -R127, R121 ;  /* 0x000000797f797221 */ /* 0x000fe40000010100 */
[C---:B------:R-:W-:Y:S02]  /*4380*/  FMUL.FTZ R120, R126.reuse, R120 ;  /* 0x000000787e787220 */ /* 0x040fe40000410000 */
[----:B------:R-:W-:Y:S02]  /*4390*/  FMUL.FTZ R121, R126, R121 ;  /* 0x000000797e797220 */ /* 0x000fe40000410000 */
[----:B--2---:R-:W-:Y:S01]  /*43a0*/  FFMA.FTZ R124, R129, R124, R125 ;  /* 0x0000007c817c7223 */ /* 0x004fe2000001007d */
[----:B------:R-:W-:-:S05]  /*43b0*/  HADD2.F32 R125, -RZ, R81.H1_H1 ;  /* 0x30000051ff7d7230 */ /* 0x000fca0000004100 */
[----:B------:R-:W-:Y:S02]  /*43c0*/  FFMA.FTZ R125, R128, R125, R130 ;  /* 0x0000007d807d7223 */ /* 0x000fe40000010082 */
[----:B------:R-:W1:Y:S01]  /*43d0*/  S2R R130, SR_TID.X ;  /* 0x0000000000827919 */ /* 0x000e620000002100 */
[----:B------:R-:W-:Y:S01]  /*43e0*/  HADD2.F32 R128, -RZ, R80.H0_H0 ;  /* 0x20000050ff807230 */ /* 0x000fe20000004100 */
[----:B------:R-:W-:-:S04]  /*43f0*/  HFMA2.MMA R129, -RZ, RZ, 0, 2.384185791015625e-07 ;  /* 0x00000004ff817435 */ /* 0x000fc800000001ff */
[----:B----4-:R-:W-:Y:S01]  /*4400*/  FFMA.FTZ R120, R120, R128, R142 ;  /* 0x0000008078787223 */ /* 0x010fe2000001008e */
[----:B------:R-:W-:Y:S01]  /*4410*/  HADD2.F32 R128, -RZ, R80.H1_H1 ;  /* 0x30000050ff807230 */ /* 0x000fe20000004100 */
[----:B------:R-:W2:Y:S04]  /*4420*/  LDL R142, [R1+0x8] ;  /* 0x00000800018e7983 */ /* 0x000ea80000100800 */
[----:B---3--:R-:W-:Y:S01]  /*4430*/  FFMA.FTZ R128, R121, R128, R131 ;  /* 0x0000008079807223 */ /* 0x008fe20000010083 */
[----:B------:R-:W-:Y:S02]  /*4440*/  F2FP.PACK_AB R121, R125, R124 ;  /* 0x0000007c7d79723e */ /* 0x000fe400000000ff */
[----:B-1----:R-:W-:Y:S01]  /*4450*/  LOP3.LUT R130, R130, 0x1f, RZ, 0xc0, !PT ;  /* 0x0000001f82827812 */ /* 0x002fe200078ec0ff */
[----:B------:R-:W3:Y:S03]  /*4460*/  LDL R131, [R1+0x4] ;  /* 0x0000040001837983 */ /* 0x000ee60000100800 */
[----:B------:R-:W-:Y:S01]  /*4470*/  ISETP.NE.AND P1, PT, R130, RZ, PT ;  /* 0x000000ff8200720c */ /* 0x000fe20003f25270 */
[----:B------:R-:W-:-:S05]  /*4480*/  @!P0 IMAD.WIDE R124, R37, R129, c[0x0][0x1a0] ;  /* 0x00006800257c8625 */ /* 0x000fca00078e0281 */
[----:B------:R1:W-:Y:S07]  /*4490*/  @!P0 STG.E [R124.64], R143 ;  /* 0x0000008f7c008986 */ /* 0x0003ee000c101904 */
[C---:B-1----:R-:W-:Y:S01]  /*44a0*/  @!P1 IMAD.WIDE R124, R37.reuse, R129, c[0x0][0x1a8] ;  /* 0x00006a00257c9625 */ /* 0x042fe200078e0281 */
[----:B------:R-:W4:Y:S04]  /*44b0*/  LDL R143, [R1+0xc] ;  /* 0x00000c00018f7983 */ /* 0x000f280000100800 */
[----:B------:R1:W-:Y:S02]  /*44c0*/  @!P1 STG.E [R124.64], R126 ;  /* 0x0000007e7c009986 */ /* 0x0003e4000c101904 */
[----:B-1----:R-:W-:-:S05]  /*44d0*/  IMAD R124, R37, c[0x0][0x168], RZ ;  /* 0x00005a00257c7a24 */ /* 0x002fca00078e02ff */
[----:B------:R-:W-:-:S04]  /*44e0*/  SHF.R.S32.HI R125, RZ, 0x1f, R124 ;  /* 0x0000001fff7d7819 */ /* 0x000fc8000001147c */
[----:B------:R-:W-:-:S04]  /*44f0*/  LEA.HI R125, R125, R124, RZ, 0x3 ;  /* 0x0000007c7d7d7211 */ /* 0x000fc800078f18ff */
[----:B------:R-:W-:Y:S02]  /*4500*/  LEA.HI.SX32 R125, R125, R130, 0x1d ;  /* 0x000000827d7d7211 */ /* 0x000fe400078feaff */
[----:B------:R-:W2:Y:S02]  /*4510*/  LDL R130, [R1] ;  /* 0x0000000001827983 */ /* 0x000ea40000100800 */
[C---:B------:R-:W-:Y:S02]  /*4520*/  LEA R124, P0, R125.reuse, c[0x0][0x208], 0x4 ;  /* 0x000082007d7c7a11 */ /* 0x040fe400078020ff */
[----:B------:R-:W-:Y:S02]  /*4530*/  F2FP.PACK_AB R120, R128, R120 ;  /* 0x000000788078723e */ /* 0x000fe400000000ff */
[----:B------:R-:W-:Y:S01]  /*4540*/  LEA.HI.X R125, R125, c[0x0][0x20c], RZ, 0x4, P0 ;  /* 0x000083007d7d7a11 */ /* 0x000fe200000f24ff */
[C---:B------:R-:W-:Y:S02]  /*4550*/  FADD.FTZ R133, -R127.reuse, R133 ;  /* 0x000000857f857221 */ /* 0x040fe40000010100 */
[----:B------:R-:W-:-:S02]  /*4560*/  FADD.FTZ R132, -R127, R132 ;  /* 0x000000847f847221 */ /* 0x000fc40000010100 */
[----:B------:R1:W-:Y:S01]  /*4570*/  STG.E.128 [R124.64], R120 ;  /* 0x000000787c007986 */ /* 0x0003e2000c101d04 */
[C---:B------:R-:W-:Y:S02]  /*4580*/  FADD.FTZ R135, -R127.reuse, R135 ;  /* 0x000000877f877221 */ /* 0x040fe40000010100 */
[C---:B------:R-:W-:Y:S02]  /*4590*/  FADD.FTZ R134, -R127.reuse, R134 ;  /* 0x000000867f867221 */ /* 0x040fe40000010100 */
[C---:B------:R-:W-:Y:S02]  /*45a0*/  FADD.FTZ R137, -R127.reuse, R137 ;  /* 0x000000897f897221 */ /* 0x040fe40000010100 */
[----:B------:R-:W-:Y:S01]  /*45b0*/  FADD.FTZ R136, -R127, R136 ;  /* 0x000000887f887221 */ /* 0x000fe20000010100 */
[----:B------:R-:W-:Y:S02]  /*45c0*/  HADD2.F32 R129, -RZ, R77.H0_H0 ;  /* 0x2000004dff817230 */ /* 0x000fe40000004100 */
[--C-:B-1----:R-:W-:Y:S01]  /*45d0*/  HADD2.F32 R122, -RZ, R79.reuse.H0_H0 ;  /* 0x2000004fff7a7230 */ /* 0x102fe20000004100 */
[C---:B------:R-:W-:Y:S01]  /*45e0*/  FMUL.FTZ R120, R126.reuse, R133 ;  /* 0x000000857e787220 */ /* 0x040fe20000410000 */
[----:B------:R-:W-:Y:S01]  /*45f0*/  HADD2.F32 R121, -RZ, R79.H1_H1 ;  /* 0x3000004fff797230 */ /* 0x000fe20000004100 */
[----:B------:R-:W-:Y:S01]  /*4600*/  FMUL.FTZ R123, R126, R132 ;  /* 0x000000847e7b7220 */ /* 0x000fe20000410000 */
[--C-:B------:R-:W-:Y:S01]  /*4610*/  HADD2.F32 R125, -RZ, R78.reuse.H0_H0 ;  /* 0x2000004eff7d7230 */ /* 0x100fe20000004100 */
[----:B------:R-:W-:Y:S01]  /*4620*/  FFMA.FTZ R120, R120, R122, R250 ;  /* 0x0000007a78787223 */ /* 0x000fe200000100fa */
[----:B------:R-:W-:Y:S01]  /*4630*/  HADD2.F32 R124, -RZ, R78.H1_H1 ;  /* 0x3000004eff7c7230 */ /* 0x000fe20000004100 */
[----:B------:R-:W-:-:S02]  /*4640*/  FFMA.FTZ R123, R123, R121, R249 ;  /* 0x000000797b7b7223 */ /* 0x000fc400000100f9 */
[C---:B------:R-:W-:Y:S02]  /*4650*/  FMUL.FTZ R121, R126.reuse, R135 ;  /* 0x000000877e797220 */ /* 0x040fe40000410000 */
[----:B------:R-:W-:Y:S01]  /*4660*/  FMUL.FTZ R122, R126, R134 ;  /* 0x000000867e7a7220 */ /* 0x000fe20000410000 */
[----:B------:R-:W-:Y:S01]  /*4670*/  HADD2.F32 R128, -RZ, R77.H1_H1 ;  /* 0x3000004dff807230 */ /* 0x000fe20000004100 */
[----:B------:R-:W-:Y:S02]  /*4680*/  FFMA.FTZ R121, R121, R125, R252 ;  /* 0x0000007d79797223 */ /* 0x000fe400000100fc */
[----:B------:R-:W-:Y:S02]  /*4690*/  FFMA.FTZ R122, R122, R124, R251 ;  /* 0x0000007c7a7a7223 */ /* 0x000fe400000100fb */
        /* <DEDUP_REMOVED lines=67> */
[----:B------:R-:W-:Y:S01]  /*4ad0*/  FADD.FTZ R127, -R127, R235 ;  /* 0x000000eb7f7f7221 */ /* 0x000fe20000010100 */
[----:B------:R-:W-:-:S02]  /*4ae0*/  F2FP.PACK_AB R122, R122, R121 ;  /* 0x000000797a7a723e */ /* 0x000fc400000000ff */
[----:B------:R-:W-:Y:S01]  /*4af0*/  F2FP.PACK_AB R123, R123, R120 ;  /* 0x000000787b7b723e */ /* 0x000fe200000000ff */
[C---:B------:R-:W-:Y:S01]  /*4b00*/  FMUL.FTZ R154, R126.reuse, R154 ;  /* 0x0000009a7e9a7220 */ /* 0x040fe20000410000 */
[----:B------:R-:W-:Y:S01]  /*4b10*/  HADD2.F32 R132, -RZ, R72.H1_H1 ;  /* 0x30000048ff847230 */ /* 0x000fe20000004100 */
[C---:B------:R-:W-:Y:S02]  /*4b20*/  FMUL.FTZ R155, R126.reuse, R155 ;  /* 0x0000009b7e9b7220 */ /* 0x040fe40000410000 */
[C---:B------:R-:W-:Y:S02]  /*4b30*/  FMUL.FTZ R148, R126.reuse, R148 ;  /* 0x000000947e947220 */ /* 0x040fe40000410000 */
[----:B------:R-:W-:-:S04]  /*4b40*/  FMUL.FTZ R149, R126, R149 ;  /* 0x000000957e957220 */ /* 0x000fc80000410000 */
[----:B------:R-:W-:Y:S02]  /*4b50*/  FFMA.FTZ R149, R149, R132, R247 ;  /* 0x0000008495957223 */ /* 0x000fe400000100f7 */
[C---:B------:R-:W-:Y:S02]  /*4b60*/  FMUL.FTZ R195, R126.reuse, R195 ;  /* 0x000000c37ec37220 */ /* 0x040fe40000410000 */
[C---:B------:R-:W-:Y:S02]  /*4b70*/  FMUL.FTZ R193, R126.reuse, R193 ;  /* 0x000000c17ec17220 */ /* 0x040fe40000410000 */
[C---:B------:R-:W-:Y:S02]  /*4b80*/  FMUL.FTZ R192, R126.reuse, R192 ;  /* 0x000000c07ec07220 */ /* 0x040fe40000410000 */
[C---:B------:R-:W-:Y:S02]  /*4b90*/  FMUL.FTZ R191, R126.reuse, R191 ;  /* 0x000000bf7ebf7220 */ /* 0x040fe40000410000 */
[----:B------:R-:W-:-:S02]  /*4ba0*/  FMUL.FTZ R190, R126, R190 ;  /* 0x000000be7ebe7220 */ /* 0x000fc40000410000 */
[C---:B------:R-:W-:Y:S02]  /*4bb0*/  FMUL.FTZ R211, R126.reuse, R211 ;  /* 0x000000d37ed37220 */ /* 0x040fe40000410000 */
[----:B---3--:R-:W-:Y:S01]  /*4bc0*/  FFMA.FTZ R125, R125, R129, R131 ;  /* 0x000000817d7d7223 */ /* 0x008fe20000010083 */
[----:B------:R-:W-:Y:S01]  /*4bd0*/  HADD2.F32 R131, -RZ, R76.H0_H0 ;  /* 0x2000004cff837230 */ /* 0x000fe20000004100 */
[----:B------:R-:W-:-:S04]  /*4be0*/  FMUL.FTZ R129, R126, R139 ;  /* 0x0000008b7e817220 */ /* 0x000fc80000410000 */
[----:B----4-:R-:W-:Y:S02]  /*4bf0*/  FFMA.FTZ R129, R129, R131, R143 ;  /* 0x0000008381817223 */ /* 0x010fe4000001008f */
[----:B--2---:R-:W-:Y:S01]  /*4c00*/  FFMA.FTZ R124, R124, R128, R130 ;  /* 0x000000807c7c7223 */ /* 0x004fe20000010082 */
[----:B------:R-:W-:Y:S01]  /*4c10*/  HADD2.F32 R130, -RZ, R76.H1_H1 ;  /* 0x3000004cff827230 */ /* 0x000fe20000004100 */
[----:B------:R-:W-:-:S04]  /*4c20*/  FMUL.FTZ R128, R126, R138 ;  /* 0x0000008a7e807220 */ /* 0x000fc80000410000 */
[----:B------:R-:W-:Y:S01]  /*4c30*/  FFMA.FTZ R128, R128, R130, R142 ;  /* 0x0000008280807223 */ /* 0x000fe2000001008e */
[----:B------:R-:W-:Y:S01]  /*4c40*/  F2FP.PACK_AB R121, R124, R125 ;  /* 0x0000007d7c79723e */ /* 0x000fe200000000ff */
[----:B------:R-:W-:Y:S01]  /*4c50*/  FMUL.FTZ R130, R126, R127 ;  /* 0x0000007f7e827220 */ /* 0x000fe20000410000 */
[--C-:B------:R-:W-:Y:S02]  /*4c60*/  HADD2.F32 R127, -RZ, R75.reuse.H0_H0 ;  /* 0x2000004bff7f7230 */ /* 0x100fe40000004100 */
[----:B------:R-:W-:Y:S01]  /*4c70*/  F2FP.PACK_AB R120, R128, R129 ;  /* 0x000000818078723e */ /* 0x000fe200000000ff */
[----:B------:R-:W-:Y:S02]  /*4c80*/  HADD2.F32 R124, -RZ, R75.H1_H1 ;  /* 0x3000004bff7c7230 */ /* 0x000fe40000004100 */
[----:B------:R-:W-:Y:S01]  /*4c90*/  HADD2.F32 R129, -RZ, R72.H0_H0 ;  /* 0x20000048ff817230 */ /* 0x000fe20000004100 */
[----:B------:R-:W-:Y:S02]  /*4ca0*/  FFMA.FTZ R127, R154, R127, R242 ;  /* 0x0000007f9a7f7223 */ /* 0x000fe400000100f2 */
[----:B------:R-:W-:-:S02]  /*4cb0*/  FFMA.FTZ R124, R155, R124, R241 ;  /* 0x0000007c9b7c7223 */ /* 0x000fc400000100f1 */
[----:B------:R-:W-:-:S03]  /*4cc0*/  FFMA.FTZ R148, R148, R129, R248 ;  /* 0x0000008194947223 */ /* 0x000fc600000100f8 */
[----:B------:R-:W-:Y:S02]  /*4cd0*/  F2FP.PACK_AB R127, R124, R127 ;  /* 0x0000007f7c7f723e */ /* 0x000fe400000000ff */
[----:B------:R-:W-:Y:S01]  /*4ce0*/  F2FP.PACK_AB R124, R149, R148 ;  /* 0x00000094957c723e */ /* 0x000fe200000000ff */
[----:B------:R-:W-:Y:S02]  /*4cf0*/  HADD2.F32 R148, -RZ, R58.H1_H1 ;  /* 0x3000003aff947230 */ /* 0x000fe40000004100 */
[----:B------:R-:W-:-:S03]  /*4d00*/  HADD2.F32 R149, -RZ, R57.H1_H1 ;  /* 0x30000039ff957230 */ /* 0x000fc60000004100 */
[----:B------:R-:W-:Y:S01]  /*4d10*/  FFMA.FTZ R195, R195, R148, R10 ;  /* 0x00000094c3c37223 */ /* 0x000fe2000001000a */
[----:B------:R-:W-:Y:S01]  /*4d20*/  HADD2.F32 R148, -RZ, R57.H0_H0 ;  /* 0x20000039ff947230 */ /* 0x000fe20000004100 */
[----:B------:R-:W-:Y:S01]  /*4d30*/  FFMA.FTZ R193, R193, R149, R8 ;  /* 0x00000095c1c17223 */ /* 0x000fe20000010008 */
[----:B------:R-:W-:-:S03]  /*4d40*/  HADD2.F32 R149, -RZ, R56.H1_H1 ;  /* 0x30000038ff957230 */ /* 0x000fc60000004100 */
[----:B------:R-:W-:Y:S01]  /*4d50*/  FFMA.FTZ R192, R192, R148, R7 ;  /* 0x00000094c0c07223 */ /* 0x000fe20000010007 */
[----:B------:R-:W-:Y:S01]  /*4d60*/  HADD2.F32 R148, -RZ, R56.H0_H0 ;  /* 0x20000038ff947230 */ /* 0x000fe20000004100 */
[----:B------:R-:W-:Y:S01]  /*4d70*/  FFMA.FTZ R191, R191, R149, R6 ;  /* 0x00000095bfbf7223 */ /* 0x000fe20000010006 */
[--C-:B------:R-:W-:Y:S01]  /*4d80*/  HADD2.F32 R149, -RZ, R55.reuse.H1_H1 ;  /* 0x30000037ff957230 */ /* 0x100fe20000004100 */
[----:B------:R-:W-:Y:S02]  /*4d90*/  FMUL.FTZ R210, R126, R210 ;  /* 0x000000d27ed27220 */ /* 0x000fe40000410000 */
[----:B------:R-:W-:Y:S01]  /*4da0*/  FFMA.FTZ R190, R190, R148, R5 ;  /* 0x00000094bebe7223 */ /* 0x000fe20000010005 */
[----:B------:R-:W-:Y:S01]  /*4db0*/  HADD2.F32 R148, -RZ, R55.H0_H0 ;  /* 0x20000037ff947230 */ /* 0x000fe20000004100 */
[----:B------:R-:W-:Y:S01]  /*4dc0*/  FFMA.FTZ R211, R211, R149, R20 ;  /* 0x00000095d3d37223 */ /* 0x000fe20000010014 */
[----:B------:R-:W-:Y:S01]  /*4dd0*/  HADD2.F32 R149, -RZ, R54.H1_H1 ;  /* 0x30000036ff957230 */ /* 0x000fe20000004100 */
[----:B------:R-:W-:-:S02]  /*4de0*/  FMUL.FTZ R209, R126, R209 ;  /* 0x000000d17ed17220 */ /* 0x000fc40000410000 */
[----:B------:R-:W-:Y:S01]  /*4df0*/  FFMA.FTZ R210, R210, R148, R19 ;  /* 0x00000094d2d27223 */ /* 0x000fe20000010013 */
[----:B------:R-:W-:Y:S01]  /*4e00*/  HADD2.F32 R148, -RZ, R54.H0_H0 ;  /* 0x20000036ff947230 */ /* 0x000fe20000004100 */
[C---:B------:R-:W-:Y:S02]  /*4e10*/  FMUL.FTZ R208, R126.reuse, R208 ;  /* 0x000000d07ed07220 */ /* 0x040fe40000410000 */
[----:B------:R-:W-:Y:S01]  /*4e20*/  FFMA.FTZ R209, R209, R149, R18 ;  /* 0x00000095d1d17223 */ /* 0x000fe20000010012 */
[--C-:B------:R-:W-:Y:S01]  /*4e30*/  HADD2.F32 R149, -RZ, R53.reuse.H1_H1 ;  /* 0x30000035ff957230 */ /* 0x100fe20000004100 */
[----:B------:R-:W-:Y:S02]  /*4e40*/  FMUL.FTZ R207, R126, R207 ;  /* 0x000000cf7ecf7220 */ /* 0x000fe40000410000 */
[----:B------:R-:W-:Y:S01]  /*4e50*/  FFMA.FTZ R208, R208, R148, R17 ;  /* 0x00000094d0d07223 */ /* 0x000fe20000010011 */
[----:B------:R-:W-:Y:S01]  /*4e60*/  HADD2.F32 R148, -RZ, R53.H0_H0 ;  /* 0x20000035ff947230 */ /* 0x000fe20000004100 */
[----:B------:R-:W-:-:S02]  /*4e70*/  FMUL.FTZ R206, R126, R206 ;  /* 0x000000ce7ece7220 */ /* 0x000fc40000410000 */
[----:B------:R-:W-:Y:S01]  /*4e80*/  FFMA.FTZ R207, R207, R149, R16 ;  /* 0x00000095cfcf7223 */ /* 0x000fe20000010010 */
[--C-:B------:R-:W-:Y:S01]  /*4e90*/  HADD2.F32 R149, -RZ, R52.reuse.H1_H1 ;  /* 0x30000034ff957230 */ /* 0x100fe20000004100 */
[----:B------:R-:W-:Y:S02]  /*4ea0*/  FMUL.FTZ R205, R126, R205 ;  /* 0x000000cd7ecd7220 */ /* 0x000fe40000410000 */
[----:B------:R-:W-:Y:S01]  /*4eb0*/  FFMA.FTZ R206, R206, R148, R15 ;  /* 0x00000094cece7223 */ /* 0x000fe2000001000f */
[----:B------:R-:W-:Y:S01]  /*4ec0*/  HADD2.F32 R148, -RZ, R52.H0_H0 ;  /* 0x20000034ff947230 */ /* 0x000fe20000004100 */
[C---:B------:R-:W-:Y:S02]  /*4ed0*/  FMUL.FTZ R204, R126.reuse, R204 ;  /* 0x000000cc7ecc7220 */ /* 0x040fe40000410000 */
[----:B------:R-:W-:Y:S01]  /*4ee0*/  FFMA.FTZ R205, R205, R149, R14 ;  /* 0x00000095cdcd7223 */ /* 0x000fe2000001000e */
[----:B------:R-:W-:Y:S01]  /*4ef0*/  HADD2.F32 R149, -RZ, R51.H1_H1 ;  /* 0x30000033ff957230 */ /* 0x000fe20000004100 */
[----:B------:R-:W-:Y:S01]  /*4f00*/  FMUL.FTZ R223, R126, R223 ;  /* 0x000000df7edf7220 */ /* 0x000fe20000410000 */
[--C-:B------:R-:W-:Y:S01]  /*4f10*/  HADD2.F32 R125, -RZ, R74.reuse.H0_H0 ;  /* 0x2000004aff7d7230 */ /* 0x100fe20000004100 */
[----:B------:R-:W-:Y:S01]  /*4f20*/  FFMA.FTZ R204, R204, R148, R13 ;  /* 0x00000094cccc7223 */ /* 0x000fe2000001000d */
[----:B------:R-:W-:Y:S01]  /*4f30*/  HADD2.F32 R128, -RZ, R74.H1_H1 ;  /* 0x3000004aff807230 */ /* 0x000fe20000004100 */
[C---:B------:R-:W-:Y:S01]  /*4f40*/  FMUL.FTZ R152, R126.reuse, R152 ;  /* 0x000000987e987220 */ /* 0x040fe20000410000 */
[--C-:B------:R-:W-:Y:S01]  /*4f50*/  HADD2.F32 R131, -RZ, R71.reuse.H0_H0 ;  /* 0x20000047ff837230 */ /* 0x100fe20000004100 */
[C---:B------:R-:W-:Y:S01]  /*4f60*/  FMUL.FTZ R153, R126.reuse, R153 ;  /* 0x000000997e997220 */ /* 0x040fe20000410000 */
[----:B------:R-:W-:Y:S01]  /*4f70*/  HADD2.F32 R132, -RZ, R71.H1_H1 ;  /* 0x30000047ff847230 */ /* 0x000fe20000004100 */
[C---:B------:R-:W-:Y:S01]  /*4f80*/  FMUL.FTZ R162, R126.reuse, R162 ;  /* 0x000000a27ea27220 */ /* 0x040fe20000410000 */
[----:B------:R-:W-:Y:S01]  /*4f90*/  HADD2.F32 R148, -RZ, R51.H0_H0 ;  /* 0x20000033ff947230 */ /* 0x000fe20000004100 */
[----:B------:R-:W-:-:S02]  /*4fa0*/  FMUL.FTZ R163, R126, R163 ;  /* 0x000000a37ea37220 */ /* 0x000fc40000410000 */
[C---:B------:R-:W-:Y:S02]  /*4fb0*/  FMUL.FTZ R222, R126.reuse, R222 ;  /* 0x000000de7ede7220 */ /* 0x040fe40000410000 */
[----:B------:R-:W-:Y:S01]  /*4fc0*/  FFMA.FTZ R223, R223, R149, R28 ;  /* 0x00000095dfdf7223 */ /* 0x000fe2000001001c */
[----:B------:R-:W-:Y:S01]  /*4fd0*/  HADD2.F32 R149, -RZ, R50.H1_H1 ;  /* 0x30000032ff957230 */ /* 0x000fe20000004100 */
        /* <DEDUP_REMOVED lines=40> */
[----:B------:R-:W-:Y:S01]  /*5260*/  FFMA.FTZ R126, R152, R125, R244 ;  /* 0x0000007d987e7223 */ /* 0x000fe200000100f4 */
[--C-:B------:R-:W-:Y:S01]  /*5270*/  HADD2.F32 R125, -RZ, R73.reuse.H0_H0 ;  /* 0x20000049ff7d7230 */ /* 0x100fe20000004100 */
[----:B------:R-:W-:Y:S01]  /*5280*/  FFMA.FTZ R153, R153, R128, R243 ;  /* 0x0000008099997223 */ /* 0x000fe200000100f3 */
[----:B------:R-:W-:Y:S01]  /*5290*/  HADD2.F32 R128, -RZ, R73.H1_H1 ;  /* 0x30000049ff807230 */ /* 0x000fe20000004100 */
[----:B------:R-:W-:Y:S02]  /*52a0*/  FFMA.FTZ R131, R162, R131, R228 ;  /* 0x00000083a2837223 */ /* 0x000fe400000100e4 */
[----:B------:R-:W-:Y:S02]  /*52b0*/  FFMA.FTZ R132, R163, R132, R227 ;  /* 0x00000084a3847223 */ /* 0x000fe400000100e3 */
[----:B------:R-:W-:Y:S01]  /*52c0*/  FFMA.FTZ R222, R222, R148, R27 ;  /* 0x00000094dede7223 */ /* 0x000fe2000001001b */
[----:B------:R-:W-:Y:S01]  /*52d0*/  HADD2.F32 R148, -RZ, R50.H0_H0 ;  /* 0x20000032ff947230 */ /* 0x000fe20000004100 */
[----:B------:R-:W-:Y:S01]  /*52e0*/  FFMA.FTZ R221, R221, R149, R26 ;  /* 0x00000095dddd7223 */ /* 0x000fe2000001001a */
[--C-:B------:R-:W-:Y:S01]  /*52f0*/  HADD2.F32 R149, -RZ, R49.reuse.H1_H1 ;  /* 0x30000031ff957230 */ /* 0x100fe20000004100 */
[----:B------:R-:W-:Y:S01]  /*5300*/  FFMA.FTZ R125, R150, R125, R246 ;  /* 0x0000007d967d7223 */ /* 0x000fe200000100f6 */
[----:B------:R-:W-:Y:S01]  /*5310*/  F2FP.PACK_AB R131, R132, R131 ;  /* 0x000000838483723e */ /* 0x000fe200000000ff */
[----:B------:R-:W-:Y:S01]  /*5320*/  FFMA.FTZ R128, R151, R128, R245 ;  /* 0x0000008097807223 */ /* 0x000fe200000100f5 */
[----:B------:R-:W-:Y:S01]  /*5330*/  HADD2.F32 R132, -RZ, R68.H1_H1 ;  /* 0x30000044ff847230 */ /* 0x000fe20000004100 */
[----:B------:R-:W-:Y:S01]  /*5340*/  FFMA.FTZ R219, R219, R148, R25 ;  /* 0x00000094dbdb7223 */ /* 0x000fe20000010019 */
[----:B------:R-:W-:Y:S01]  /*5350*/  HADD2.F32 R148, -RZ, R49.H0_H0 ;  /* 0x20000031ff947230 */ /* 0x000fe20000004100 */
[----:B------:R-:W-:Y:S01]  /*5360*/  FFMA.FTZ R220, R220, R149, R24 ;  /* 0x00000095dcdc7223 */ /* 0x000fe20000010018 */
[----:B------:R-:W-:Y:S01]  /*5370*/  HADD2.F32 R136, -RZ, R64.H1_H1 ;  /* 0x30000040ff887230 */ /* 0x000fe20000004100 */
[----:B------:R-:W-:Y:S01]  /*5380*/  F2FP.PACK_AB R125, R128, R125 ;  /* 0x0000007d807d723e */ /* 0x000fe200000000ff */
        /* <DEDUP_REMOVED lines=8> */
[----:B------:R-:W-:-:S02]  /*5410*/  HADD2.F32 R148, -RZ, R48.H0_H0 ;  /* 0x20000030ff947230 */ /* 0x000fc40000004100 */
        /* <DEDUP_REMOVED lines=12> */
[----:B------:R-:W-:-:S02]  /*54e0*/  HADD2.F32 R148, -RZ, R47.H0_H0 ;  /* 0x2000002fff947230 */ /* 0x000fc40000004100 */
        /* <DEDUP_REMOVED lines=26> */
[----:B------:R-:W-:-:S02]  /*5690*/  HADD2.F32 R143, -RZ, R60.H1_H1 ;  /* 0x3000003cff8f7230 */ /* 0x000fc40000004100 */
[----:B------:R-:W-:Y:S01]  /*56a0*/  HADD2.F32 R142, -RZ, R59.H1_H1 ;  /* 0x3000003bff8e7230 */ /* 0x000fe20000004100 */
[----:B------:R-:W-:Y:S01]  /*56b0*/  FFMA.FTZ R167, R167, R130, R31 ;  /* 0x00000082a7a77223 */ /* 0x000fe2000001001f */
[----:B------:R-:W-:Y:S01]  /*56c0*/  HADD2.F32 R148, -RZ, R45.H1_H1 ;  /* 0x3000002dff947230 */ /* 0x000fe20000004100 */
[----:B------:R-:W-:Y:S01]  /*56d0*/  MOV R177, 0x10 ;  /* 0x0000001000b17802 */ /* 0x000fe20000000f00 */
[--C-:B------:R-:W-:Y:S01]  /*56e0*/  HADD2.F32 R149, -RZ, R44.reuse.H1_H1 ;  /* 0x3000002cff957230 */ /* 0x100fe20000004100 */
[----:B------:R-:W-:Y:S01]  /*56f0*/  FFMA.FTZ R129, R158, R129, R238 ;  /* 0x000000819e817223 */ /* 0x000fe200000100ee */
[----:B------:R-:W-:Y:S01]  /*5700*/  HADD2.F32 R130, -RZ, R44.H0_H0 ;  /* 0x2000002cff827230 */ /* 0x000fe20000004100 */
[----:B------:R-:W-:Y:S01]  /*5710*/  FFMA.FTZ R134, R171, R134, R216 ;  /* 0x00000086ab867223 */ /* 0x000fe200000100d8 */
[----:B------:R-:W-:Y:S01]  /*5720*/  HADD2.F32 R138, -RZ, R62.H0_H0 ;  /* 0x2000003eff8a7230 */ /* 0x000fe20000004100 */
[----:B------:R-:W-:Y:S02]  /*5730*/  FFMA.FTZ R133, R173, R133, R224 ;  /* 0x00000085ad857223 */ /* 0x000fe400000100e0 */
[----:B------:R-:W-:-:S02]  /*5740*/  FFMA.FTZ R132, R175, R132, R226 ;  /* 0x00000084af847223 */ /* 0x000fc400000100e2 */
[----:B------:R-:W-:Y:S01]  /*5750*/  FFMA.FTZ R178, R178, R143, R202 ;  /* 0x0000008fb2b27223 */ /* 0x000fe200000100ca */
[----:B------:R-:W-:Y:S01]  /*5760*/  HADD2.F32 R143, -RZ, R59.H0_H0 ;  /* 0x2000003bff8f7230 */ /* 0x000fe20000004100 */
[----:B------:R-:W-:Y:S01]  /*5770*/  FFMA.FTZ R197, R197, R142, R12 ;  /* 0x0000008ec5c57223 */ /* 0x000fe2000001000c */
[----:B------:R-:W-:Y:S01]  /*5780*/  HADD2.F32 R142, -RZ, R58.H0_H0 ;  /* 0x2000003aff8e7230 */ /* 0x000fe20000004100 */
[----:B------:R-:W-:Y:S02]  /*5790*/  FFMA.FTZ R237, R237, R148, R32 ;  /* 0x00000094eded7223 */ /* 0x000fe40000010020 */
[----:B------:R-:W-:Y:S01]  /*57a0*/  FFMA.FTZ R236, R236, R149, R30 ;  /* 0x00000095ecec7223 */ /* 0x000fe2000001001e */
[----:B------:R-:W-:Y:S01]  /*57b0*/  F2FP.PACK_AB R126, R153, R126 ;  /* 0x0000007e997e723e */ /* 0x000fe200000000ff */
[----:B------:R-:W-:Y:S01]  /*57c0*/  IMAD.WIDE.U32 R148, R38, R177, c[0x0][0x208] ;  /* 0x0000820026947625 */ /* 0x000fe200078e00b1 */
[----:B------:R-:W-:Y:S02]  /*57d0*/  F2FP.PACK_AB R129, R159, R129 ;  /* 0x000000819f81723e */ /* 0x000fe400000000ff */
[----:B------:R-:W-:Y:S01]  /*57e0*/  F2FP.PACK_AB R128, R157, R128 ;  /* 0x000000809d80723e */ /* 0x000fe200000000ff */
[----:B------:R-:W-:Y:S01]  /*57f0*/  FFMA.FTZ R166, R166, R130, R29 ;  /* 0x00000082a6a67223 */ /* 0x000fe2000001001d */
[----:B------:R-:W-:Y:S01]  /*5800*/  F2FP.PACK_AB R130, R161, R160 ;  /* 0x000000a0a182723e */ /* 0x000fe200000000ff */
[----:B------:R-:W-:Y:S01]  /*5810*/  IMAD.WIDE.U32 R38, R39, R177, c[0x0][0x208] ;  /* 0x0000820027267625 */ /* 0x000fe200078e00b1 */
[----:B------:R-:W-:-:S02]  /*5820*/  F2FP.PACK_AB R135, R164, R135 ;  /* 0x00000087a487723e */ /* 0x000fc400000000ff */
[----:B------:R-:W-:Y:S01]  /*5830*/  F2FP.PACK_AB R134, R170, R134 ;  /* 0x00000086aa86723e */ /* 0x000fe200000000ff */
[----:B------:R-:W-:Y:S01]  /*5840*/  IMAD.WIDE.U32 R150, R140, R177, c[0x0][0x208] ;  /* 0x000082008c967625 */ /* 0x000fe200078e00b1 */
[----:B------:R-:W-:Y:S02]  /*5850*/  F2FP.PACK_AB R133, R172, R133 ;  /* 0x00000085ac85723e */ /* 0x000fe400000000ff */
[----:B------:R-:W-:Y:S01]  /*5860*/  F2FP.PACK_AB R132, R174, R132 ;  /* 0x00000084ae84723e */ /* 0x000fe200000000ff */
[----:B------:R-:W-:Y:S02]  /*5870*/  FFMA.FTZ R138, R181, R138, R0 ;  /* 0x0000008ab58a7223 */ /* 0x000fe40000010000 */
[----:B------:R-:W-:Y:S01]  /*5880*/  IMAD.WIDE.U32 R140, R141, R177, c[0x0][0x208] ;  /* 0x000082008d8c7625 */ /* 0x000fe200078e00b1 */
[----:B------:R1:W-:Y:S03]  /*5890*/  STG.E.128 [R148.64], R120 ;  /* 0x0000007894007986 */ /* 0x0003e6000c101d04 */
[----:B------:R-:W-:-:S02]  /*58a0*/  FFMA.FTZ R143, R196, R143, R11 ;  /* 0x0000008fc48f7223 */ /* 0x000fc4000001000b */
[----:B------:R-:W-:Y:S01]  /*58b0*/  FFMA.FTZ R142, R194, R142, R9 ;  /* 0x0000008ec28e7223 */ /* 0x000fe20000010009 */
[----:B------:R2:W-:Y:S01]  /*58c0*/  STG.E.128 [R38.64], R124 ;  /* 0x0000007c26007986 */ /* 0x0005e2000c101d04 */
[----:B------:R-:W-:Y:S01]  /*58d0*/  HFMA2.MMA R235, -RZ, RZ, 0, 2.384185791015625e-07 ;  /* 0x00000004ffeb7435 */ /* 0x000fe200000001ff */
[----:B------:R-:W-:Y:S01]  /*58e0*/  F2FP.PACK_AB R139, R184, R139 ;  /* 0x0000008bb88b723e */ /* 0x000fe200000000ff */
[----:B------:R-:W-:Y:S01]  /*58f0*/  IMAD.WIDE.U32 R152, R144, R177, c[0x0][0x208] ;  /* 0x0000820090987625 */ /* 0x000fe200078e00b1 */
[----:B------:R3:W-:Y:S01]  /*5900*/  STG.E.128 [R150.64], R128 ;  /* 0x0000008096007986 */ /* 0x0007e2000c101d04 */
[----:B------:R-:W-:Y:S02]  /*5910*/  F2FP.PACK_AB R138, R182, R138 ;  /* 0x0000008ab68a723e */ /* 0x000fe400000000ff */
[----:B------:R-:W-:Y:S01]  /*5920*/  F2FP.PACK_AB R137, R180, R137 ;  /* 0x00000089b489723e */ /* 0x000fe200000000ff */
[----:B------:R4:W-:Y:S01]  /*5930*/  STG.E.128 [R140.64], R132 ;  /* 0x000000848c007986 */ /* 0x0009e2000c101d04 */
[----:B------:R-:W-:-:S02]  /*5940*/  F2FP.PACK_AB R136, R178, R136 ;  /* 0x00000088b288723e */ /* 0x000fc400000000ff */
[----:B------:R-:W-:Y:S02]  /*5950*/  F2FP.PACK_AB R143, R197, R143 ;  /* 0x0000008fc58f723e */ /* 0x000fe400000000ff */
[----:B------:R-:W-:Y:S02]  /*5960*/  F2FP.PACK_AB R142, R195, R142 ;  /* 0x0000008ec38e723e */ /* 0x000fe400000000ff */
[----:B-1----:R-:W-:Y:S02]  /*5970*/  F2FP.PACK_AB R149, R207, R206 ;  /* 0x000000cecf95723e */ /* 0x002fe400000000ff */
[----:B--2---:R-:W-:Y:S02]  /*5980*/  LEA R38, P0, R145, c[0x0][0x208], 0x4 ;  /* 0x0000820091267a11 */ /* 0x004fe400078020ff */
[----:B------:R-:W-:Y:S01]  /*5990*/  F2FP.PACK_AB R148, R205, R204 ;  /* 0x000000cccd94723e */ /* 0x000fe200000000ff */
[----:B---3--:R-:W-:Y:S01]  /*59a0*/  IMAD.WIDE.U32 R128, R146, R177, c[0x0][0x208] ;  /* 0x0000820092807625 */ /* 0x008fe200078e00b1 */
[----:B------:R-:W-:-:S02]  /*59b0*/  F2FP.PACK_AB R151, R211, R210 ;  /* 0x000000d2d397723e */ /* 0x000fc400000000ff */
[----:B------:R-:W-:Y:S01]  /*59c0*/  F2FP.PACK_AB R150, R209, R208 ;  /* 0x000000d0d196723e */ /* 0x000fe200000000ff */
[-C--:B------:R-:W-:Y:S01]  /*59d0*/  IMAD.WIDE.U32 R130, R147, R177.reuse, c[0x0][0x208] ;  /* 0x0000820093827625 */ /* 0x080fe200078e00b1 */
[----:B----4-:R-:W-:Y:S02]  /*59e0*/  F2FP.PACK_AB R141, R193, R192 ;  /* 0x000000c0c18d723e */ /* 0x010fe400000000ff */
[----:B------:R-:W-:Y:S01]  /*59f0*/  F2FP.PACK_AB R140, R191, R190 ;  /* 0x000000bebf8c723e */ /* 0x000fe200000000ff */
[----:B------:R-:W-:Y:S01]  /*5a00*/  IMAD.WIDE.U32 R176, R176, R177, c[0x0][0x208] ;  /* 0x00008200b0b07625 */ /* 0x000fe200078e00b1 */
[----:B------:R-:W-:Y:S02]  /*5a10*/  F2FP.PACK_AB R123, R223, R222 ;  /* 0x000000dedf7b723e */ /* 0x000fe400000000ff */
[----:B------:R-:W-:Y:S02]  /*5a20*/  F2FP.PACK_AB R122, R221, R219 ;  /* 0x000000dbdd7a723e */ /* 0x000fe400000000ff */
[----:B------:R-:W-:-:S02]  /*5a30*/  F2FP.PACK_AB R121, R220, R169 ;  /* 0x000000a9dc79723e */ /* 0x000fc400000000ff */
[----:B------:R-:W-:Y:S01]  /*5a40*/  F2FP.PACK_AB R120, R218, R168 ;  /* 0x000000a8da78723e */ /* 0x000fe200000000ff */
[----:B------:R0:W-:Y:S01]  /*5a50*/  STG.E.128 [R152.64], R136 ;  /* 0x0000008898007986 */ /* 0x0001e2000c101d04 */
[----:B------:R-:W-:Y:S02]  /*5a60*/  F2FP.PACK_AB R127, R154, R234 ;  /* 0x000000ea9a7f723e */ /* 0x000fe400000000ff */
[----:B------:R-:W-:Y:S02]  /*5a70*/  F2FP.PACK_AB R126, R233, R232 ;  /* 0x000000e8e97e723e */ /* 0x000fe400000000ff */
[----:B------:R-:W-:Y:S02]  /*5a80*/  F2FP.PACK_AB R125, R237, R167 ;  /* 0x000000a7ed7d723e */ /* 0x000fe400000000ff */
[----:B------:R-:W-:Y:S02]  /*5a90*/  LEA.HI.X R39, R145, c[0x0][0x20c], RZ, 0x4, P0 ;  /* 0x0000830091277a11 */ /* 0x000fe400000f24ff */
[----:B------:R-:W-:Y:S01]  /*5aa0*/  F2FP.PACK_AB R124, R236, R166 ;  /* 0x000000a6ec7c723e */ /* 0x000fe200000000ff */
        /* <DEDUP_REMOVED lines=8> */
.L_x_8743:
[----:B------:R-:W-:Y:S05]  /*5b30*/  EXIT ;  /* 0x000000000000794d */ /* 0x000fea0003800000 */
.L_x_8741:
[----:B------:R-:W-:Y:S02]  /*5b40*/  MOV R126, 0x1 ;  /* 0x00000001007e7802 */ /* 0x000fe40000000f00 */
[----:B------:R-:W-:Y:S02]  /*5b50*/  MOV R142, 0x1f ;  /* 0x0000001f008e7802 */ /* 0x000fe40000000f00 */
[----:B------:R-:W-:Y:S02]  /*5b60*/  MOV R125, 0xffffffff ;  /* 0xffffffff007d7802 */ /* 0x000fe40000000f00 */
[----:B------:R-:W-:Y:S02]  /*5b70*/  MOV R124, 0x5b90 ;  /* 0x00005b90007c7802 */ /* 0x000fe40000000f00 */
[----:B------:R-:W-:Y:S05]  /*5b80*/  CALL.REL.NOINC `($__internal_21_$__cuda_sm70_shflsync_bfly_p) ;  /* 0x00000d8000007944 */ /* 0x000fea0003c00000 */
[----:B-1----:R-:W-:Y:S05]  /*5b90*/  BRA `(.L_x_8745) ;  /* 0xffffd9e000007947 */ /* 0x002fea000383ffff */
.L_x_8742:
[----:B------:R-:W-:Y:S01]  /*5ba0*/  HFMA2.MMA R142, -RZ, RZ, 0, 1.847743988037109375e-06 ;  /* 0x0000001fff8e7435 */ /* 0x000fe200000001ff */
[----:B------:R-:W-:Y:S02]  /*5bb0*/  MOV R126, 0x2 ;  /* 0x00000002007e7802 */ /* 0x000fe40000000f00 */
[----:B------:R-:W-:Y:S02]  /*5bc0*/  MOV R125, 0xffffffff ;  /* 0xffffffff007d7802 */ /* 0x000fe40000000f00 */
[----:B------:R-:W-:-:S02]  /*5bd0*/  MOV R124, 0x5bf0 ;  /* 0x00005bf0007c7802 */ /* 0x000fc40000000f00 */
[----:B------:R-:W-:Y:S05]  /*5be0*/  CALL.REL.NOINC `($__internal_21_$__cuda_sm70_shflsync_bfly_p) ;  /* 0x00000d2000007944 */ /* 0x000fea0003c00000 */
[----:B-1----:R-:W-:Y:S01]  /*5bf0*/  FADD.FTZ R127, R127, R126 ;  /* 0x0000007e7f7f7221 */ /* 0x002fe20000010000 */
[----:B------:R-:W-:Y:S01]  /*5c00*/  HFMA2.MMA R126, -RZ, RZ, 0, 2.384185791015625e-07 ;  /* 0x00000004ff7e7435 */ /* 0x000fe200000001ff */
[----:B------:R-:W-:-:S02]  /*5c10*/  MOV R142, 0x1f ;  /* 0x0000001f008e7802 */ /* 0x000fc40000000f00 */
[----:B------:R-:W-:Y:S02]  /*5c20*/  MOV R125, 0xffffffff ;  /* 0xffffffff007d7802 */ /* 0x000fe40000000f00 */
[----:B------:R-:W-:Y:S02]  /*5c30*/  MOV R124, 0x5c50 ;  /* 0x00005c50007c7802 */ /* 0x000fe40000000f00 */
[----:B------:R-:W-:Y:S05]  /*5c40*/  CALL.REL.NOINC `($__internal_21_$__cuda_sm70_shflsync_bfly_p) ;  /* 0x00000cc000007944 */ /* 0x000fea0003c00000 */
[----:B-1----:R-:W-:Y:S01]  /*5c50*/  FADD.FTZ R127, R127, R126 ;  /* 0x0000007e7f7f7221 */ /* 0x002fe20000010000 */
[----:B------:R-:W-:Y:S01]  /*5c60*/  HFMA2.MMA R126, -RZ, RZ, 0, 4.76837158203125e-07 ;  /* 0x00000008ff7e7435 */ /* 0x000fe200000001ff */
[----:B------:R-:W-:Y:S02]  /*5c70*/  MOV R142, 0x1f ;  /* 0x0000001f008e7802 */ /* 0x000fe40000000f00 */
[----:B------:R-:W-:Y:S02]  /*5c80*/  MOV R125, 0xffffffff ;  /* 0xffffffff007d7802 */ /* 0x000fe40000000f00 */
[----:B------:R-:W-:Y:S02]  /*5c90*/  MOV R124, 0x5cb0 ;  /* 0x00005cb0007c7802 */ /* 0x000fe40000000f00 */
[----:B------:R-:W-:Y:S05]  /*5ca0*/  CALL.REL.NOINC `($__internal_21_$__cuda_sm70_shflsync_bfly_p) ;  /* 0x00000c6000007944 */ /* 0x000fea0003c00000 */
[----:B-1----:R-:W-:Y:S01]  /*5cb0*/  FADD.FTZ R127, R127, R126 ;  /* 0x0000007e7f7f7221 */ /* 0x002fe20000010000 */
[----:B------:R-:W-:Y:S01]  /*5cc0*/  HFMA2.MMA R126, -RZ, RZ, 0, 9.5367431640625e-07 ;  /* 0x00000010ff7e7435 */ /* 0x000fe200000001ff */
[----:B------:R-:W-:-:S02]  /*5cd0*/  MOV R142, 0x1f ;  /* 0x0000001f008e7802 */ /* 0x000fc40000000f00 */
[----:B------:R-:W-:Y:S02]  /*5ce0*/  MOV R125, 0xffffffff ;  /* 0xffffffff007d7802 */ /* 0x000fe40000000f00 */
[----:B------:R-:W-:Y:S02]  /*5cf0*/  MOV R124, 0x5d10 ;  /* 0x00005d10007c7802 */ /* 0x000fe40000000f00 */
[----:B------:R-:W-:Y:S05]  /*5d00*/  CALL.REL.NOINC `($__internal_21_$__cuda_sm70_shflsync_bfly_p) ;  /* 0x00000c0000007944 */ /* 0x000fea0003c00000 */
        /* <DEDUP_REMOVED lines=166> */
[----:B------:R-:W-:Y:S05]  /*6770*/  CALL.REL.NOINC `($__internal_21_$__cuda_sm70_shflsync_bfly_p) ;  /* 0x0000019000007944 */ /* 0x000fea0003c00000 */
[----:B-1----:R-:W-:Y:S01]  /*6780*/  FADD.FTZ R127, R127, R126 ;  /* 0x0000007e7f7f7221 */ /* 0x002fe20000010000 */
[----:B------:R-:W-:Y:S01]  /*6790*/  HFMA2.MMA R126, -RZ, RZ, 0, 1.1920928955078125e-07 ;  /* 0x00000002ff7e7435 */ /* 0x000fe200000001ff */
[----:B------:R-:W-:Y:S02]  /*67a0*/  MOV R142, 0x1f ;  /* 0x0000001f008e7802 */ /* 0x000fe40000000f00 */
[----:B------:R-:W-:Y:S02]  /*67b0*/  MOV R125, 0xffffffff ;  /* 0xffffffff007d7802 */ /* 0x000fe40000000f00 */
[----:B------:R-:W-:Y:S02]  /*67c0*/  MOV R124, 0x67e0 ;  /* 0x000067e0007c7802 */ /* 0x000fe40000000f00 */
[----:B------:R-:W-:Y:S05]  /*67d0*/  CALL.REL.NOINC `($__internal_21_$__cuda_sm70_shflsync_bfly_p) ;  /* 0x0000013000007944 */ /* 0x000fea0003c00000 */
[----:B-1----:R-:W-:Y:S01]  /*67e0*/  FADD.FTZ R127, R127, R126 ;  /* 0x0000007e7f7f7221 */ /* 0x002fe20000010000 */
[----:B------:R-:W-:Y:S01]  /*67f0*/  HFMA2.MMA R126, -RZ, RZ, 0, 2.384185791015625e-07 ;  /* 0x00000004ff7e7435 */ /* 0x000fe200000001ff */
[----:B------:R-:W-:Y:S02]  /*6800*/  MOV R142, 0x1f ;  /* 0x0000001f008e7802 */ /* 0x000fe40000000f00 */
[----:B------:R-:W-:-:S02]  /*6810*/  MOV R125, 0xffffffff ;  /* 0xffffffff007d7802 */ /* 0x000fc40000000f00 */
        /* <DEDUP_REMOVED lines=10> */
[----:B------:R-:W-:Y:S02]  /*68c0*/  MOV R142, 0x1f ;  /* 0x0000001f008e7802 */ /* 0x000fe40000000f00 */
[----:B------:R-:W-:-:S02]  /*68d0*/  MOV R125, 0xffffffff ;  /* 0xffffffff007d7802 */ /* 0x000fc40000000f00 */
[----:B------:R-:W-:Y:S02]  /*68e0*/  MOV R124, 0x6900 ;  /* 0x00006900007c7802 */ /* 0x000fe40000000f00 */
[----:B------:R-:W-:Y:S05]  /*68f0*/  CALL.REL.NOINC `($__internal_21_$__cuda_sm70_shflsync_bfly_p) ;  /* 0x0000001000007944 */ /* 0x000fea0003c00000 */
[----:B-1----:R-:W-:Y:S05]  /*6900*/  BRA `(.L_x_8746) ;  /* 0xffffd7b000007947 */ /* 0x002fea000383ffff */
        .weak           $__internal_21_$__cuda_sm70_shflsync_bfly_p
        .type           $__internal_21_$__cuda_sm70_shflsync_bfly_p,@function
        .size           $__internal_21_$__cuda_sm70_shflsync_bfly_p,(.L_x_71021 - $__internal_21_$__cuda_sm70_shflsync_bfly_p)
$__internal_21_$__cuda_sm70_shflsync_bfly_p:
[----:B------:R-:W-:Y:S04]  /*6910*/  WARPSYNC R125 ;  /* 0x0000007d00007348 */ /* 0x000fe80003800000 */
[----:B------:R0:W1:Y:S02]  /*6920*/  SHFL.BFLY PT, R126, R127, R126, R142 ;  /* 0x0c00007e7f7e7389 */ /* 0x00006400000e008e */
[----:B0-----:R-:W-:-:S06]  /*6930*/  HFMA2.MMA R125, -RZ, RZ, 0, 0 ;  /* 0x00000000ff7d7435 */ /* 0x001fcc00000001ff */
[----:B------:R-:W-:Y:S05]  /*6940*/  RET.REL.NODEC R124 `(_ZN10layer_norm13ln_fwd_kernelINS_13Kernel_traitsI6__halfS2_S2_S2_fjLj2560ELj1ELj4ELj1ELj16ENS_18Kernel_traits_baseILj2560ES2_S2_S2_S2_fjLj128EEEEELb0ELb1ELb0ELb1EEEvNS_9FwdParamsE) ;  /* 0xffff96b07c007950 */ /* 0x000fea0003c3ffff */
.L_x_8747:
        /* <DEDUP_REMOVED lines=11> */
.L_x_71021:


//--------------------- .text._ZN10layer_norm13ln_fwd_kernelINS_13Kernel_traitsI6__halfS2_S2_S2_fjLj2560ELj1ELj4ELj1ELj16ENS_18Kernel_traits_baseILj2560ES2_S2_S2_S2_fjLj128EEEEELb0ELb1ELb1ELb0EEEvNS_9FwdParamsE --------------------------
	.section	.text._ZN10layer_norm13ln_fwd_kernelINS_13Kernel_traitsI6__halfS2_S2_S2_fjLj2560ELj1ELj4ELj1ELj16ENS_18Kernel_traits_baseILj2560ES2_S2_S2_S2_fjLj128EEEEELb0ELb1ELb1ELb0EEEvNS_9FwdParamsE,"ax",@progbits
	.sectioninfo	@"SHI_REGISTERS=255"
	.align	128
        .global         _ZN10layer_norm13ln_fwd_kernelINS_13Kernel_traitsI6__halfS2_S2_S2_fjLj2560ELj1ELj4ELj1ELj16ENS_18Kernel_traits_baseILj2560ES2_S2_S2_S2_fjLj128EEEEELb0ELb1ELb1ELb0EEEvNS_9FwdParamsE
        .type           _ZN10layer_norm13ln_fwd_kernelINS_13Kernel_traitsI6__halfS2_S2_S2_fjLj2560ELj1ELj4ELj1ELj16ENS_18Kernel_traits_baseILj2560ES2_S2_S2_S2_fjLj128EEEEELb0ELb1ELb1ELb0EEEvNS_9FwdParamsE,@function
        .size           _ZN10layer_norm13ln_fwd_kernelINS_13Kernel_traitsI6__halfS2_S2_S2_fjLj2560ELj1ELj4ELj1ELj16ENS_18Kernel_traits_baseILj2560ES2_S2_S2_S2_fjLj128EEEEELb0ELb1ELb1ELb0EEEvNS_9FwdParamsE,(.L_x_71022 - _ZN10layer_norm13ln_fwd_kernelINS_13Kernel_traitsI6__halfS2_S2_S2_fjLj2560ELj1ELj4ELj1ELj16ENS_18Kernel_traits_baseILj2560ES2_S2_S2_S2_fjLj128EEEEELb0ELb1ELb1ELb0EEEvNS_9FwdParamsE)
        .other          _ZN10layer_norm13ln_fwd_kernelINS_13Kernel_traitsI6__halfS2_S2_S2_fjLj2560ELj1ELj4ELj1ELj16ENS_18Kernel_traits_baseILj2560ES2_S2_S2_S2_fjLj128EEEEELb0ELb1ELb1ELb0EEEvNS_9FwdParamsE,@"STO_CUDA_ENTRY STV_DEFAULT"
_ZN10layer_norm13ln_fwd_kernelINS_13Kernel_traitsI6__halfS2_S2_S2_fjLj2560ELj1ELj4ELj1ELj16ENS_18Kernel_traits_baseILj2560ES2_S2_S2_S2_fjLj128EEEEELb0ELb1ELb1ELb0EEEvNS_9FwdParamsE:
.text._ZN10layer_norm13ln_fwd_kernelINS_13Kernel_traitsI6__halfS2_S2_S2_fjLj2560ELj1ELj4ELj1ELj16ENS_18Kernel_traits_baseILj2560ES2_S2_S2_S2_fjLj128EEEEELb0ELb1ELb1ELb0EEEvNS_9FwdParamsE:
        /* <DEDUP_REMOVED lines=40> */
.L_x_8749:
[----:B01----:R-:W-:Y:S05]  /*0280*/  BSYNC B0 ;  /* 0x0000000000007941 */ /* 0x003fea0003800000 */
.L_x_8748:
        /* <DEDUP_REMOVED lines=16> */
.L_x_8751:
[----:B0-----:R-:W-:Y:S05]  /*0390*/  BSYNC B0 ;  /* 0x0000000000007941 */ /* 0x001fea0003800000 */
.L_x_8750:
        /* <DEDUP_REMOVED lines=16> */
.L_x_8753:
[----:B0-----:R-:W-:Y:S05]  /*04a0*/  BSYNC B0 ;  /* 0x0000000000007941 */ /* 0x001fea0003800000 */
.L_x_8752:
        /* <DEDUP_REMOVED lines=16> */
.L_x_8755:
[----:B0-----:R-:W-:Y:S05]  /*05b0*/  BSYNC B0 ;  /* 0x0000000000007941 */ /* 0x001fea0003800000 */
.L_x_8754:
        /* <DEDUP_REMOVED lines=16> */
.L_x_8757:
[----:B0-----:R-:W-:Y:S05]  /*06c0*/  BSYNC B0 ;  /* 0x0000000000007941 */ /* 0x001fea0003800000 */
.L_x_8756:
        /* <DEDUP_REMOVED lines=19> */
.L_x_8759:
[----:B0-----:R-:W-:Y:S05]  /*0800*/  BSYNC B0 ;  /* 0x0000000000007941 */ /* 0x001fea0003800000 */
.L_x_8758:
        /* <DEDUP_REMOVED lines=21> */
.L_x_8761:
[----:B0-----:R-:W-:Y:S05]  /*0960*/  BSYNC B0 ;  /* 0x0000000000007941 */ /* 0x001fea0003800000 */
.L_x_8760:
        /* <DEDUP_REMOVED lines=19> */
.L_x_8763:
[----:B0-----:R-:W-:Y:S05]  /*0aa0*/  BSYNC B0 ;  /* 0x0000000000007941 */ /* 0x001fea0003800000 */
.L_x_8762:
        /* <DEDUP_REMOVED lines=19> */
.L_x_8765:
[----:B0-----:R-:W-:Y:S05]  /*0be0*/  BSYNC B0 ;  /* 0x0000000000007941 */ /* 0x001fea0003800000 */
.L_x_8764:
        /* <DEDUP_REMOVED lines=18> */
.L_x_8767:
[----:B0-----:R-:W-:Y:S05]  /*0d10*/  BSYNC B0 ;  /* 0x0000000000007941 */ /* 0x001fea0003800000 */
.L_x_8766:
        /* <DEDUP_REMOVED lines=19> */
[----:B--2---:R-:W-:Y:S01]  /*0e50*/  HADD2.F32 R82, -RZ, R98.H1_H1 ;  /* 0x30000062ff527230 */ /* 0x004fe20000004100 */
[----:B------:R1:W-:Y:S01]  /*0e60*/  STL [R1+0x154], R81 ;  /* 0x0001545101007387 */ /* 0x0003e20000100800 */
[----:B------:R-:W-:Y:S02]  /*0e70*/  HADD2.F32 R191, -RZ, R181.H1_H1 ;  /* 0x300000b5ffbf7230 */ /* 0x000fe40000004100 */
[--C-:B------:R-:W-:Y:S01]  /*0e80*/  HADD2.F32 R177, -RZ, R165.reuse.H0_H0 ;  /* 0x200000a5ffb17230 */ /* 0x100fe20000004100 */
[----:B------:R2:W-:Y:S01]  /*0e90*/  STL [R1+0x150], R82 ;  /* 0x0001505201007387 */ /* 0x0005e20000100800 */
[----:B------:R-:W-:Y:S02]  /*0ea0*/  HADD2.F32 R175, -RZ, R165.H1_H1 ;  /* 0x300000a5ffaf7230 */ /* 0x000fe40000004100 */
        /* <DEDUP_REMOVED lines=26> */
[----:B------:R-:W-:-:S02]  /*1050*/  HADD2.F32 R179, -RZ, R164.H1_H1 ;  /* 0x300000a4ffb37230 */ /* 0x000fc40000004100 */
[--C-:B--2---:R-:W-:Y:S01]  /*1060*/  HADD2.F32 R82, -RZ, R95.reuse.H0_H0 ;  /* 0x2000005fff527230 */ /* 0x104fe20000004100 */
[----:B------:R1:W-:Y:S01]  /*1070*/  STL [R1+0x130], R81 ;  /* 0x0001305101007387 */ /* 0x0003e20000100800 */
[--C-:B------:R-:W-:Y:S02]  /*1080*/  HADD2.F32 R165, -RZ, R144.reuse.H0_H0 ;  /* 0x20000090ffa57230 */ /* 0x100fe40000004100 */
[----:B------:R-:W-:Y:S01]  /*1090*/  HADD2.F32 R163, -RZ, R144.H1_H1 ;  /* 0x30000090ffa37230 */ /* 0x000fe20000004100 */
[----:B------:R2:W-:Y:S01]  /*10a0*/  STL [R1+0x12c], R82 ;  /* 0x00012c5201007387 */ /* 0x0005e20000100800 */
[--C-:B------:R-:W-:Y:S02]  /*10b0*/  HADD2.F32 R155, -RZ, R146.reuse.H0_H0 ;  /* 0x20000092ff9b7230 */ /* 0x100fe40000004100 */
[----:B0-----:R-:W-:Y:S02]  /*10c0*/  HADD2.F32 R3, -RZ, R95.H1_H1 ;  /* 0x3000005fff037230 */ /* 0x001fe40000004100 */
[----:B------:R-:W-:-:S02]  /*10d0*/  HADD2.F32 R153, -RZ, R146.H1_H1 ;  /* 0x30000092ff997230 */ /* 0x000fc40000004100 */
[--C-:B-1----:R-:W-:Y:S01]  /*10e0*/  HADD2.F32 R81, -RZ, R88.reuse.H0_H0 ;  /* 0x20000058ff517230 */ /* 0x102fe20000004100 */
[----:B------:R0:W-:Y:S01]  /*10f0*/  STL [R1+0x128], R3 ;  /* 0x0001280301007387 */ /* 0x0001e20000100800 */
[--C-:B------:R-:W-:Y:S02]  /*1100*/  HADD2.F32 R141, -RZ, R5.reuse.H0_H0 ;  /* 0x20000005ff8d7230 */ /* 0x100fe40000004100 */
[----:B--2---:R-:W-:Y:S01]  /*1110*/  HADD2.F32 R82, -RZ, R88.H1_H1 ;  /* 0x30000058ff527230 */ /* 0x004fe20000004100 */
[----:B------:R1:W-:Y:S01]  /*1120*/  STL [R1+0x124], R81 ;  /* 0x0001245101007387 */ /* 0x0003e20000100800 */
[----:B------:R-:W-:Y:S02]  /*1130*/  HADD2.F32 R139, -RZ, R5.H1_H1 ;  /* 0x30000005ff8b7230 */ /* 0x000fe40000004100 */
[--C-:B------:R-:W-:Y:S01]  /*1140*/  HADD2.F32 R137, -RZ, R6.reuse.H0_H0 ;  /* 0x20000006ff897230 */ /* 0x100fe20000004100 */
[----:B------:R2:W-:Y:S01]  /*1150*/  STL [R1+0x120], R82 ;  /* 0x0001205201007387 */ /* 0x0005e20000100800 */
[----:B------:R-:W-:-:S02]  /*1160*/  HADD2.F32 R135, -RZ, R6.H1_H1 ;  /* 0x30000006ff877230 */ /* 0x000fc40000004100 */
[----:B0-----:R-:W-:Y:S02]  /*1170*/  HADD2.F32 R3, -RZ, R89.H0_H0 ;  /* 0x20000059ff037230 */ /* 0x001fe40000004100 */
[----:B------:R-:W-:Y:S02]  /*1180*/  HADD2.F32 R4, -RZ, R7.H1_H1 ;  /* 0x30000007ff047230 */ /* 0x000fe40000004100 */
[----:B-1----:R-:W-:Y:S01]  /*1190*/  HADD2.F32 R81, -RZ, R89.H1_H1 ;  /* 0x30000059ff517230 */ /* 0x002fe20000004100 */
[----:B------:R0:W-:Y:S01]  /*11a0*/  STL [R1+0x11c], R3 ;  /* 0x00011c0301007387 */ /* 0x0001e20000100800 */
[----:B------:R-:W-:Y:S02]  /*11b0*/  HADD2.F32 R198, -RZ, R32.H0_H0 ;  /* 0x20000020ffc67230 */ /* 0x000fe40000004100 */
[----:B--2---:R-:W-:Y:S01]  /*11c0*/  HADD2.F32 R82, -RZ, R90.H0_H0 ;  /* 0x2000005aff527230 */ /* 0x004fe20000004100 */
[----:B------:R1:W-:Y:S01]  /*11d0*/  STL [R1+0x118], R81 ;  /* 0x0001185101007387 */ /* 0x0003e20000100800 */
[----:B------:R-:W-:-:S02]  /*11e0*/  HADD2.F32 R196, -RZ, R32.H1_H1 ;  /* 0x30000020ffc47230 */ /* 0x000fc40000004100 */
[--C-:B------:R-:W-:Y:S01]  /*11f0*/  HADD2.F32 R194, -RZ, R33.reuse.H0_H0 ;  /* 0x20000021ffc27230 */ /* 0x100fe20000004100 */
        /* <DEDUP_REMOVED lines=25> */
[--C-:B------:R-:W-:Y:S02]  /*1390*/  HADD2.F32 R170, -RZ, R27.reuse.H0_H0 ;  /* 0x2000001bffaa7230 */ /* 0x100fe40000004100 */
[--C-:B-1----:R-:W-:Y:S01]  /*13a0*/  HADD2.F32 R81, -RZ, R86.reuse.H0_H0 ;  /* 0x20000056ff517230 */ /* 0x102fe20000004100 */
[----:B------:R0:W-:Y:S01]  /*13b0*/  STL [R1+0xf8], R3 ;  /* 0x0000f80301007387 */ /* 0x0001e20000100800 */
[----:B------:R-:W-:Y:S02]  /*13c0*/  HADD2.F32 R168, -RZ, R27.H1_H1 ;  /* 0x3000001bffa87230 */ /* 0x000fe40000004100 */
[----:B--2---:R-:W-:Y:S01]  /*13d0*/  HADD2.F32 R82, -RZ, R86.H1_H1 ;  /* 0x30000056ff527230 */ /* 0x004fe20000004100 */
[----:B------:R1:W-:Y:S01]  /*13e0*/  STL [R1+0xf4], R81 ;  /* 0x0000f45101007387 */ /* 0x0003e20000100800 */
[----:B------:R-:W-:-:S02]  /*13f0*/  HADD2.F32 R164, -RZ, R16.H0_H0 ;  /* 0x20000010ffa47230 */ /* 0x000fc40000004100 */
[----:B------:R-:W-:Y:S01]  /*1400*/  HADD2.F32 R160, -RZ, R16.H1_H1 ;  /* 0x30000010ffa07230 */ /* 0x000fe20000004100 */
[----:B------:R2:W-:Y:S01]  /*1410*/  STL [R1+0xf0], R82 ;  /* 0x0000f05201007387 */ /* 0x0005e20000100800 */
[----:B------:R-:W-:Y:S02]  /*1420*/  HADD2.F32 R158, -RZ, R17.H0_H0 ;  /* 0x20000011ff9e7230 */ /* 0x000fe40000004100 */
[----:B0-----:R-:W-:Y:S02]  /*1430*/  HADD2.F32 R3, -RZ, R87.H0_H0 ;  /* 0x20000057ff037230 */ /* 0x001fe40000004100 */
[----:B------:R-:W-:Y:S02]  /*1440*/  HADD2.F32 R156, -RZ, R17.H1_H1 ;  /* 0x30000011ff9c7230 */ /* 0x000fe40000004100 */
[----:B-1----:R-:W-:Y:S01]  /*1450*/  HADD2.F32 R81, -RZ, R87.H1_H1 ;  /* 0x30000057ff517230 */ /* 0x002fe20000004100 */
[----:B------:R0:W-:Y:S01]  /*1460*/  STL [R1+0xec], R3 ;  /* 0x0000ec0301007387 */ /* 0x0001e20000100800 */
[----:B------:R-:W-:-:S02]  /*1470*/  HADD2.F32 R154, -RZ, R18.H0_H0 ;  /* 0x20000012ff9a7230 */ /* 0x000fc40000004100 */
[----:B--2---:R-:W-:Y:S01]  /*1480*/  HADD2.F32 R82, -RZ, R76.H0_H0 ;  /* 0x2000004cff527230 */ /* 0x004fe20000004100 */
[----:B------:R1:W-:Y:S01]  /*1490*/  STL [R1+0xe8], R81 ;  /* 0x0000e85101007387 */ /* 0x0003e20000100800 */
[----:B------:R-:W-:Y:S02]  /*14a0*/  HADD2.F32 R152, -RZ, R18.H1_H1 ;  /* 0x30000012ff987230 */ /* 0x000fe40000004100 */
[--C-:B------:R-:W-:Y:S01]  /*14b0*/  HADD2.F32 R148, -RZ, R19.reuse.H0_H0 ;  /* 0x20000013ff947230 */ /* 0x100fe20000004100 */
[----:B------:R-:W-:Y:S01]  /*14c0*/  STL [R1+0xe4], R82 ;  /* 0x0000e45201007387 */ /* 0x000fe20000100800 */
[----:B------:R-:W-:Y:S02]  /*14d0*/  HADD2.F32 R146, -RZ, R19.H1_H1 ;  /* 0x30000013ff927230 */ /* 0x000fe40000004100 */
[----:B0-----:R-:W-:Y:S02]  /*14e0*/  HADD2.F32 R3, -RZ, R76.H1_H1 ;  /* 0x3000004cff037230 */ /* 0x001fe40000004100 */
[----:B------:R-:W-:-:S02]  /*14f0*/  HADD2.F32 R76, -RZ, R77.H1_H1 ;  /* 0x3000004dff4c7230 */ /* 0x000fc40000004100 */
[----:B-1----:R-:W-:Y:S01]  /*1500*/  HADD2.F32 R81, -RZ, R77.H0_H0 ;  /* 0x2000004dff517230 */ /* 0x002fe20000004100 */
[----:B------:R0:W-:Y:S01]  /*1510*/  STL [R1+0xe0], R3 ;  /* 0x0000e00301007387 */ /* 0x0001e20000100800 */
[----:B------:R-:W-:Y:S02]  /*1520*/  HADD2.F32 R77, -RZ, R78.H1_H1 ;  /* 0x3000004eff4d7230 */ /* 0x000fe40000004100 */
[--C-:B------:R-:W-:Y:S01]  /*1530*/  HADD2.F32 R144, -RZ, R8.reuse.H0_H0 ;  /* 0x20000008ff907230 */ /* 0x100fe20000004100 */
[----:B------:R-:W-:Y:S01]  /*1540*/  STL [R1+0xdc], R81 ;  /* 0x0000dc5101007387 */ /* 0x000fe20000100800 */
[----:B------:R-:W-:Y:S02]  /*1550*/  HADD2.F32 R142, -RZ, R8.H1_H1 ;  /* 0x30000008ff8e7230 */ /* 0x000fe40000004100 */
[--C-:B------:R-:W-:Y:S01]  /*1560*/  HADD2.F32 R140, -RZ, R9.reuse.H0_H0 ;  /* 0x20000009ff8c7230 */ /* 0x100fe20000004100 */
[----:B------:R1:W-:Y:S01]  /*1570*/  STL [R1+0xd8], R76 ;  /* 0x0000d84c01007387 */ /* 0x0003e20000100800 */
[----:B------:R-:W-:-:S02]  /*1580*/  HADD2.F32 R138, -RZ, R9.H1_H1 ;  /* 0x30000009ff8a7230 */ /* 0x000fc40000004100 */
[----:B0-----:R-:W-:Y:S02]  /*1590*/  HADD2.F32 R3, -RZ, R78.H0_H0 ;  /* 0x2000004eff037230 */ /* 0x001fe40000004100 */
[--C-:B------:R-:W-:Y:S02]  /*15a0*/  HADD2.F32 R136, -RZ, R10.reuse.H0_H0 ;  /* 0x2000000aff887230 */ /* 0x100fe40000004100 */
[----:B------:R-:W-:Y:S01]  /*15b0*/  HADD2.F32 R5, -RZ, R10.H1_H1 ;  /* 0x3000000aff057230 */ /* 0x000fe20000004100 */
[----:B------:R0:W-:Y:S01]  /*15c0*/  STL [R1+0xd4], R3 ;  /* 0x0000d40301007387 */ /* 0x0001e20000100800 */
[----:B------:R-:W-:Y:S02]  /*15d0*/  HADD2.F32 R6, -RZ, R11.H0_H0 ;  /* 0x2000000bff067230 */ /* 0x000fe40000004100 */
[----:B-1----:R-:W-:Y:S01]  /*15e0*/  HADD2.F32 R76, -RZ, R79.H0_H0 ;  /* 0x2000004fff4c7230 */ /* 0x002fe20000004100 */
        /* <DEDUP_REMOVED lines=11> */
[----:B------:R-:W-:Y:S01]  /*16a0*/  STL [R1+0xc4], R77 ;  /* 0x0000c44d01007387 */ /* 0x000fe20000100800 */
[--C-:B------:R-:W-:Y:S02]  /*16b0*/  HADD2.F32 R72, -RZ, R73.reuse.H1_H1 ;  /* 0x30000049ff487230 */ /* 0x100fe40000004100 */
[--C-:B------:R-:W-:Y:S01]  /*16c0*/  HADD2.F32 R16, -RZ, R20.reuse.H0_H0 ;  /* 0x20000014ff107230 */ /* 0x100fe20000004100 */
[----:B------:R-:W-:Y:S01]  /*16d0*/  STL [R1+0xc0], R76 ;  /* 0x0000c04c01007387 */ /* 0x000fe20000100800 */
[----:B------:R-:W-:Y:S02]  /*16e0*/  HADD2.F32 R17, -RZ, R20.H1_H1 ;  /* 0x30000014ff117230 */ /* 0x000fe40000004100 */
[----:B0-----:R-:W-:Y:S02]  /*16f0*/  HADD2.F32 R3, -RZ, R73.H0_H0 ;  /* 0x20000049ff037230 */ /* 0x001fe40000004100 */
[----:B------:R-:W-:-:S02]  /*1700*/  HADD2.F32 R73, -RZ, R74.H0_H0 ;  /* 0x2000004aff497230 */ /* 0x000fc40000004100 */
[--C-:B------:R-:W-:Y:S01]  /*1710*/  HADD2.F32 R18, -RZ, R21.reuse.H0_H0 ;  /* 0x20000015ff127230 */ /* 0x100fe20000004100 */
        /* <DEDUP_REMOVED lines=17> */
[----:B------:R-:W-:Y:S01]  /*1830*/  STL [R1+0xa8], R73 ;  /* 0x0000a84901007387 */ /* 0x000fe20000100800 */
[----:B------:R-:W-:Y:S02]  /*1840*/  HADD2.F32 R229, -RZ, R212.H0_H0 ;  /* 0x200000d4ffe57230 */ /* 0x000fe40000004100 */
[----:B0-----:R-:W-:Y:S02]  /*1850*/  HADD2.F32 R3, -RZ, R68.H0_H0 ;  /* 0x20000044ff037230 */ /* 0x001fe40000004100 */
[----:B------:R-:W-:Y:S02]  /*1860*/  HADD2.F32 R227, -RZ, R212.H1_H1 ;  /* 0x300000d4ffe37230 */ /* 0x000fe40000004100 */
[----:B-1----:R-:W-:Y:S01]  /*1870*/  HADD2.F32 R72, -RZ, R68.H1_H1 ;  /* 0x30000044ff487230 */ /* 0x002fe20000004100 */
[----:B------:R0:W-:Y:S01]  /*1880*/  STL [R1+0xa4], R3 ;  /* 0x0000a40301007387 */ /* 0x0001e20000100800 */
[----:B------:R-:W-:-:S02]  /*1890*/  HADD2.F32 R68, -RZ, R69.H0_H0 ;  /* 0x20000045ff447230 */ /* 0x000fc40000004100 */
[--C-:B------:R-:W-:Y:S01]  /*18a0*/  HADD2.F32 R221, -RZ, R214.reuse.H0_H0 ;  /* 0x200000d6ffdd7230 */ /* 0x100fe20000004100 */
[----:B------:R-:W-:Y:S01]  /*18b0*/  STL [R1+0xa0], R72 ;  /* 0x0000a04801007387 */ /* 0x000fe20000100800 */
[----:B------:R-:W-:Y:S02]  /*18c0*/  HADD2.F32 R219, -RZ, R214.H1_H1 ;  /* 0x300000d6ffdb7230 */ /* 0x000fe40000004100 */
[----:B------:R-:W-:Y:S01]  /*18d0*/  HADD2.F32 R12, -RZ, R14.H0_H0 ;  /* 0x2000000eff0c7230 */ /* 0x000fe20000004100 */
[----:B------:R1:W-:Y:S01]  /*18e0*/  STL [R1+0x9c], R68 ;  /* 0x00009c4401007387 */ /* 0x0003e20000100800 */
[----:B------:R-:W-:Y:S02]  /*18f0*/  HADD2.F32 R20, -RZ, R22.H0_H0 ;  /* 0x20000016ff147230 */ /* 0x000fe40000004100 */
[----:B0-----:R-:W-:Y:S02]  /*1900*/  HADD2.F32 R3, -RZ, R69.H1_H1 ;  /* 0x30000045ff037230 */ /* 0x001fe40000004100 */
[----:B------:R-:W-:-:S02]  /*1910*/  HADD2.F32 R69, -RZ, R70.H0_H0 ;  /* 0x20000046ff457230 */ /* 0x000fc40000004100 */
[----:B------:R-:W-:Y:S01]  /*1920*/  HADD2.F32 R21, -RZ, R22.H1_H1 ;  /* 0x30000016ff157230 */ /* 0x000fe20000004100 */
[----:B------:R0:W-:Y:S01]  /*1930*/  STL [R1+0x98], R3 ;  /* 0x0000980301007387 */ /* 0x0001e20000100800 */
[----:B------:R-:W-:Y:S02]  /*1940*/  HADD2.F32 R28, -RZ, R30.H0_H0 ;  /* 0x2000001eff1c7230 */ /* 0x000fe40000004100 */
[----:B-1----:R-:W-:Y:S01]  /*1950*/  HADD2.F32 R68, -RZ, R70.H1_H1 ;  /* 0x30000046ff447230 */ /* 0x002fe20000004100 */
[----:B------:R1:W-:Y:S01]  /*1960*/  STL [R1+0x94], R69 ;  /* 0x0000944501007387 */ /* 0x0003e20000100800 */
[----:B------:R-:W-:Y:S02]  /*1970*/  HADD2.F32 R29, -RZ, R30.H1_H1 ;  /* 0x3000001eff1d7230 */ /* 0x000fe40000004100 */
[--C-:B------:R-:W-:Y:S01]  /*1980*/  HADD2.F32 R36, -RZ, R38.reuse.H0_H0 ;  /* 0x20000026ff247230 */ /* 0x100fe20000004100 */
[----:B------:R2:W-:Y:S01]  /*1990*/  STL [R1+0x90], R68 ;  /* 0x0000904401007387 */ /* 0x0005e20000100800 */
[----:B------:R-:W-:-:S02]  /*19a0*/  HADD2.F32 R37, -RZ, R38.H1_H1 ;  /* 0x30000026ff257230 */ /* 0x000fc40000004100 */
[--C-:B0-----:R-:W-:Y:S02]  /*19b0*/  HADD2.F32 R3, -RZ, R71.reuse.H0_H0 ;  /* 0x20000047ff037230 */ /* 0x101fe40000004100 */
[----:B------:R-:W-:Y:S02]  /*19c0*/  HADD2.F32 R251, -RZ, R246.H1_H1 ;  /* 0x300000f6fffb7230 */ /* 0x000fe40000004100 */
[----:B-1----:R-:W-:Y:S01]  /*19d0*/  HADD2.F32 R69, -RZ, R71.H1_H1 ;  /* 0x30000047ff457230 */ /* 0x002fe20000004100 */
[----:B------:R0:W-:Y:S01]  /*19e0*/  STL [R1+0x8c], R3 ;  /* 0x00008c0301007387 */ /* 0x0001e20000100800 */
[----:B------:R-:W-:Y:S02]  /*19f0*/  HADD2.F32 R249, -RZ, R247.H0_H0 ;  /* 0x200000f7fff97230 */ /* 0x000fe40000004100 */
[----:B--2---:R-:W-:Y:S01]  /*1a00*/  HADD2.F32 R68, -RZ, R64.H0_H0 ;  /* 0x20000040ff447230 */ /* 0x004fe20000004100 */
[----:B------:R-:W-:Y:S01]  /*1a10*/  STL [R1+0x88], R69 ;  /* 0x0000884501007387 */ /* 0x000fe20000100800 */
[----:B------:R-:W-:-:S02]  /*1a20*/  HADD2.F32 R243, -RZ, R228.H1_H1 ;  /* 0x300000e4fff37230 */ /* 0x000fc40000004100 */
[--C-:B------:R-:W-:Y:S01]  /*1a30*/  HADD2.F32 R237, -RZ, R230.reuse.H0_H0 ;  /* 0x200000e6ffed7230 */ /* 0x100fe20000004100 */
[----:B------:R-:W-:Y:S01]  /*1a40*/  STL [R1+0x84], R68 ;  /* 0x0000844401007387 */ /* 0x000fe20000100800 */
[----:B------:R-:W-:Y:S02]  /*1a50*/  HADD2.F32 R235, -RZ, R230.H1_H1 ;  /* 0x300000e6ffeb7230 */ /* 0x000fe40000004100 */
[----:B0-----:R-:W-:Y:S02]  /*1a60*/  HADD2.F32 R3, -RZ, R64.H1_H1 ;  /* 0x30000040ff037230 */ /* 0x001fe40000004100 */
[--C-:B------:R-:W-:Y:S02]  /*1a70*/  HADD2.F32 R64, -RZ, R65.reuse.H0_H0 ;  /* 0x20000041ff407230 */ /* 0x100fe40000004100 */
[----:B------:R-:W-:Y:S01]  /*1a80*/  HADD2.F32 R65, -RZ, R65.H1_H1 ;  /* 0x30000041ff417230 */ /* 0x000fe20000004100 */
[----:B------:R0:W-:Y:S01]  /*1a90*/  STL [R1+0x80], R3 ;  /* 0x0000800301007387 */ /* 0x0001e20000100800 */
[----:B------:R-:W-:-:S02]  /*1aa0*/  HADD2.F32 R233, -RZ, R231.H0_H0 ;  /* 0x200000e7ffe97230 */ /* 0x000fc40000004100 */
[----:B------:R-:W-:Y:S01]  /*1ab0*/  HADD2.F32 R217, -RZ, R215.H0_H0 ;  /* 0x200000d7ffd97230 */ /* 0x000fe20000004100 */
[----:B------:R1:W-:Y:S01]  /*1ac0*/  STL [R1+0x7c], R64 ;  /* 0x00007c4001007387 */ /* 0x0003e20000100800 */
[--C-:B------:R-:W-:Y:S02]  /*1ad0*/  HADD2.F32 R214, -RZ, R40.reuse.H0_H0 ;  /* 0x20000028ffd67230 */ /* 0x100fe40000004100 */
[----:B------:R-:W-:Y:S01]  /*1ae0*/  HADD2.F32 R212, -RZ, R40.H1_H1 ;  /* 0x30000028ffd47230 */ /* 0x000fe20000004100 */
[----:B------:R2:W-:Y:S01]  /*1af0*/  STL [R1+0x78], R65 ;  /* 0x0000784101007387 */ /* 0x0005e20000100800 */
[----:B------:R-:W-:Y:S01]  /*1b00*/  HADD2.F32 R201, -RZ, R199.H0_H0 ;  /* 0x200000c7ffc97230 */ /* 0x000fe20000004100 */
[----:B------:R-:W-:Y:S01]  /*1b10*/  MOV R40, R80 ;  /* 0x0000005000287202 */ /* 0x000fe20000000f00 */
[----:B0-----:R-:W-:Y:S02]  /*1b20*/  HADD2.F32 R3, -RZ, R66.H0_H0 ;  /* 0x20000042ff037230 */ /* 0x001fe40000004100 */
[----:B------:R-:W-:-:S02]  /*1b30*/  HADD2.F32 R185, -RZ, R183.H0_H0 ;  /* 0x200000b7ffb97230 */ /* 0x000fc40000004100 */
[----:B-1----:R-:W-:Y:S01]  /*1b40*/  HADD2.F32 R64, -RZ, R66.H1_H1 ;  /* 0x30000042ff407230 */ /* 0x002fe20000004100 */
[----:B------:R0:W-:Y:S01]  /*1b50*/  STL [R1+0x74], R3 ;  /* 0x0000740301007387 */ /* 0x0001e20000100800 */
[----:B------:R-:W-:Y:S02]  /*1b60*/  HADD2.F32 R169, -RZ, R167.H0_H0 ;  /* 0x200000a7ffa97230 */ /* 0x000fe40000004100 */
[----:B--2---:R-:W-:Y:S01]  /*1b70*/  HADD2.F32 R65, -RZ, R67.H0_H0 ;  /* 0x20000043ff417230 */ /* 0x004fe20000004100 */
[----:B------:R1:W-:Y:S01]  /*1b80*/  STL [R1+0x70], R64 ;  /* 0x0000704001007387 */ /* 0x0003e20000100800 */
[----:B------:R-:W-:Y:S02]  /*1b90*/  HADD2.F32 R151, -RZ, R147.H0_H0 ;  /* 0x20000093ff977230 */ /* 0x000fe40000004100 */
[----:B------:R-:W-:Y:S01]  /*1ba0*/  HADD2.F32 R22, -RZ, R23.H0_H0 ;  /* 0x20000017ff167230 */ /* 0x000fe20000004100 */
[----:B------:R-:W-:Y:S01]  /*1bb0*/  STL [R1+0x6c], R65 ;  /* 0x00006c4101007387 */ /* 0x000fe20000100800 */
[----:B------:R-:W-:-:S02]  /*1bc0*/  HADD2.F32 R30, -RZ, R31.H0_H0 ;  /* 0x2000001fff1e7230 */ /* 0x000fc40000004100 */
[----:B0-----:R-:W-:Y:S02]  /*1bd0*/  HADD2.F32 R3, -RZ, R67.H1_H1 ;  /* 0x30000043ff037230 */ /* 0x001fe40000004100 */
[----:B------:R-:W-:Y:S02]  /*1be0*/  HADD2.F32 R38, -RZ, R39.H0_H0 ;  /* 0x20000027ff267230 */ /* 0x000fe40000004100 */
[--C-:B-1----:R-:W-:Y:S01]  /*1bf0*/  HADD2.F32 R64, -RZ, R60.reuse.H0_H0 ;  /* 0x2000003cff407230 */ /* 0x102fe20000004100 */
[----:B------:R0:W-:Y:S01]  /*1c00*/  STL [R1+0x68], R3 ;  /* 0x0000680301007387 */ /* 0x0001e20000100800 */
[----:B------:R-:W-:Y:S02]  /*1c10*/  HADD2.F32 R60, -RZ, R60.H1_H1 ;  /* 0x3000003cff3c7230 */ /* 0x000fe40000004100 */
[----:B------:R-:W-:Y:S01]  /*1c20*/  HADD2.F32 R252, -RZ, R54.H1_H1 ;  /* 0x30000036fffc7230 */ /* 0x000fe20000004100 */
[----:B------:R-:W-:Y:S01]  /*1c30*/  STL [R1+0x64], R64 ;  /* 0x0000644001007387 */ /* 0x000fe20000100800 */
[----:B------:R-:W-:-:S02]  /*1c40*/  HADD2.F32 R250, -RZ, R55.H0_H0 ;  /* 0x20000037fffa7230 */ /* 0x000fc40000004100 */
[----:B------:R-:W-:Y:S01]  /*1c50*/  HADD2.F32 R248, -RZ, R55.H1_H1 ;  /* 0x30000037fff87230 */ /* 0x000fe20000004100 */
[----:B------:R1:W-:Y:S01]  /*1c60*/  STL [R1+0x60], R60 ;  /* 0x0000603c01007387 */ /* 0x0003e20000100800 */
[----:B------:R-:W-:Y:S02]  /*1c70*/  HADD2.F32 R247, -RZ, R247.H1_H1 ;  /* 0x300000f7fff77230 */ /* 0x000fe40000004100 */
[--C-:B0-----:R-:W-:Y:S02]  /*1c80*/  HADD2.F32 R3, -RZ, R61.reuse.H0_H0 ;  /* 0x2000003dff037230 */ /* 0x101fe40000004100 */
[----:B------:R-:W-:Y:S02]  /*1c90*/  HADD2.F32 R61, -RZ, R61.H1_H1 ;  /* 0x3000003dff3d7230 */ /* 0x000fe40000004100 */
[--C-:B------:R-:W-:Y:S01]  /*1ca0*/  HADD2.F32 R242, -RZ, R49.reuse.H0_H0 ;  /* 0x20000031fff27230 */ /* 0x100fe20000004100 */
[----:B------:R0:W-:Y:S01]  /*1cb0*/  STL [R1+0x5c], R3 ;  /* 0x00005c0301007387 */ /* 0x0001e20000100800 */
[----:B------:R-:W-:-:S02]  /*1cc0*/  HADD2.F32 R240, -RZ, R49.H1_H1 ;  /* 0x30000031fff07230 */ /* 0x000fc40000004100 */
[----:B-1----:R-:W-:Y:S01]  /*1cd0*/  HADD2.F32 R60, -RZ, R62.H0_H0 ;  /* 0x2000003eff3c7230 */ /* 0x002fe20000004100 */
[----:B------:R1:W-:Y:S01]  /*1ce0*/  STL [R1+0x58], R61 ;  /* 0x0000583d01007387 */ /* 0x0003e20000100800 */
[--C-:B------:R-:W-:Y:S02]  /*1cf0*/  HADD2.F32 R238, -RZ, R50.reuse.H0_H0 ;  /* 0x20000032ffee7230 */ /* 0x100fe40000004100 */
[----:B------:R-:W-:Y:S01]  /*1d00*/  HADD2.F32 R236, -RZ, R50.H1_H1 ;  /* 0x30000032ffec7230 */ /* 0x000fe20000004100 */
[----:B------:R2:W-:Y:S01]  /*1d10*/  STL [R1+0x54], R60 ;  /* 0x0000543c01007387 */ /* 0x0005e20000100800 */
[--C-:B------:R-:W-:Y:S02]  /*1d20*/  HADD2.F32 R234, -RZ, R51.reuse.H0_H0 ;  /* 0x20000033ffea7230 */ /* 0x100fe40000004100 */
[----:B0-----:R-:W-:Y:S02]  /*1d30*/  HADD2.F32 R3, -RZ, R62.H1_H1 ;  /* 0x3000003eff037230 */ /* 0x001fe40000004100 */
[----:B------:R-:W-:-:S02]  /*1d40*/  HADD2.F32 R232, -RZ, R51.H1_H1 ;  /* 0x30000033ffe87230 */ /* 0x000fc40000004100 */
[----:B-1----:R-:W-:Y:S01]  /*1d50*/  HADD2.F32 R61, -RZ, R63.H0_H0 ;  /* 0x2000003fff3d7230 */ /* 0x002fe20000004100 */
[----:B------:R0:W-:Y:S01]  /*1d60*/  STL [R1+0x50], R3 ;  /* 0x0000500301007387 */ /* 0x0001e20000100800 */
[----:B------:R-:W-:Y:S02]  /*1d70*/  HADD2.F32 R231, -RZ, R231.H1_H1 ;  /* 0x300000e7ffe77230 */ /* 0x000fe40000004100 */
[----:B--2---:R-:W-:Y:S01]  /*1d80*/  HADD2.F32 R60, -RZ, R63.H1_H1 ;  /* 0x3000003fff3c7230 */ /* 0x004fe20000004100 */
[----:B------:R-:W-:Y:S01]  /*1d90*/  STL [R1+0x4c], R61 ;  /* 0x00004c3d01007387 */ /* 0x000fe20000100800 */
[----:B------:R-:W-:Y:S02]  /*1da0*/  HADD2.F32 R230, -RZ, R44.H0_H0 ;  /* 0x2000002cffe67230 */ /* 0x000fe40000004100 */
[--C-:B------:R-:W-:Y:S01]  /*1db0*/  HADD2.F32 R226, -RZ, R45.reuse.H0_H0 ;  /* 0x2000002dffe27230 */ /* 0x100fe20000004100 */
[----:B------:R1:W-:Y:S01]  /*1dc0*/  STL [R1+0x48], R60 ;  /* 0x0000483c01007387 */ /* 0x0003e20000100800 */
[----:B------:R-:W-:-:S02]  /*1dd0*/  HADD2.F32 R224, -RZ, R45.H1_H1 ;  /* 0x3000002dffe07230 */ /* 0x000fc40000004100 */
[--C-:B0-----:R-:W-:Y:S02]  /*1de0*/  HADD2.F32 R3, -RZ, R56.reuse.H0_H0 ;  /* 0x20000038ff037230 */ /* 0x101fe40000004100 */
[----:B------:R-:W-:Y:S02]  /*1df0*/  HADD2.F32 R56, -RZ, R56.H1_H1 ;  /* 0x30000038ff387230 */ /* 0x000fe40000004100 */
[--C-:B------:R-:W-:Y:S01]  /*1e00*/  HADD2.F32 R222, -RZ, R46.reuse.H0_H0 ;  /* 0x2000002effde7230 */ /* 0x100fe20000004100 */
[----:B------:R0:W-:Y:S01]  /*1e10*/  STL [R1+0x44], R3 ;  /* 0x0000440301007387 */ /* 0x0001e20000100800 */
[----:B------:R-:W-:Y:S02]  /*1e20*/  HADD2.F32 R220, -RZ, R46.H1_H1 ;  /* 0x3000002effdc7230 */ /* 0x000fe40000004100 */
[----:B-1----:R-:W-:Y:S01]  /*1e30*/  HADD2.F32 R60, -RZ, R57.H0_H0 ;  /* 0x20000039ff3c7230 */ /* 0x002fe20000004100 */
[----:B------:R1:W-:Y:S01]  /*1e40*/  STL [R1+0x40], R56 ;  /* 0x0000403801007387 */ /* 0x0003e20000100800 */
[----:B------:R-:W-:-:S02]  /*1e50*/  HADD2.F32 R218, -RZ, R47.H0_H0 ;  /* 0x2000002fffda7230 */ /* 0x000fc40000004100 */
[----:B------:R-:W-:Y:S01]  /*1e60*/  HADD2.F32 R216, -RZ, R47.H1_H1 ;  /* 0x3000002fffd87230 */ /* 0x000fe20000004100 */
[----:B------:R-:W-:Y:S01]  /*1e70*/  STL [R1+0x3c], R60 ;  /* 0x00003c3c01007387 */ /* 0x000fe20000100800 */
[----:B------:R-:W-:Y:S02]  /*1e80*/  HADD2.F32 R215, -RZ, R215.H1_H1 ;  /* 0x300000d7ffd77230 */ /* 0x000fe40000004100 */
[----:B0-----:R-:W-:Y:S02]  /*1e90*/  HADD2.F32 R3, -RZ, R57.H1_H1 ;  /* 0x30000039ff037230 */ /* 0x001fe40000004100 */
[--C-:B------:R-:W-:Y:S02]  /*1ea0*/  HADD2.F32 R57, -RZ, R58.reuse.H1_H1 ;  /* 0x3000003aff397230 */ /* 0x100fe40000004100 */
[----:B-1----:R-:W-:Y:S01]  /*1eb0*/  HADD2.F32 R56, -RZ, R58.H0_H0 ;  /* 0x2000003aff387230 */ /* 0x002fe20000004100 */
[----:B------:R0:W-:Y:S01]  /*1ec0*/  STL [R1+0x38], R3 ;  /* 0x0000380301007387 */ /* 0x0001e20000100800 */
[----:B------:R-:W-:-:S02]  /*1ed0*/  HADD2.F32 R210, -RZ, R41.H0_H0 ;  /* 0x20000029ffd27230 */ /* 0x000fc40000004100 */
[----:B------:R-:W-:Y:S01]  /*1ee0*/  HADD2.F32 R208, -RZ, R41.H1_H1 ;  /* 0x30000029ffd07230 */ /* 0x000fe20000004100 */
        /* <DEDUP_REMOVED lines=9> */
[----:B------:R-:W-:Y:S02]  /*1f80*/  HADD2.F32 R199, -RZ, R199.H1_H1 ;  /* 0x300000c7ffc77230 */ /* 0x000fe40000004100 */
[----:B--2---:R-:W-:Y:S01]  /*1f90*/  HADD2.F32 R57, -RZ, R52.H0_H0 ;  /* 0x20000034ff397230 */ /* 0x004fe20000004100 */
[----:B------:R1:W-:Y:S01]  /*1fa0*/  STL [R1+0x28], R56 ;  /* 0x0000283801007387 */ /* 0x0003e20000100800 */
[----:B------:R-:W-:Y:S02]  /*1fb0*/  HADD2.F32 R183, -RZ, R183.H1_H1 ;  /* 0x300000b7ffb77230 */ /* 0x000fe40000004100 */
[--C-:B------:R-:W-:Y:S01]  /*1fc0*/  HADD2.F32 R173, -RZ, R166.reuse.H0_H0 ;  /* 0x200000a6ffad7230 */ /* 0x100fe20000004100 */
[----:B------:R-:W-:Y:S01]  /*1fd0*/  STL [R1+0x24], R57 ;  /* 0x0000243901007387 */ /* 0x000fe20000100800 */
[----:B------:R-:W-:-:S02]  /*1fe0*/  HADD2.F32 R171, -RZ, R166.H1_H1 ;  /* 0x300000a6ffab7230 */ /* 0x000fc40000004100 */
[----:B0-----:R-:W-:Y:S02]  /*1ff0*/  HADD2.F32 R3, -RZ, R52.H1_H1 ;  /* 0x30000034ff037230 */ /* 0x001fe40000004100 */
[--C-:B------:R-:W-:Y:S02]  /*2000*/  HADD2.F32 R52, -RZ, R53.reuse.H1_H1 ;  /* 0x30000035ff347230 */ /* 0x100fe40000004100 */
[----:B-1----:R-:W-:Y:S01]  /*2010*/  HADD2.F32 R56, -RZ, R53.H0_H0 ;  /* 0x20000035ff387230 */ /* 0x002fe20000004100 */
[----:B------:R0:W-:Y:S01]  /*2020*/  STL [R1+0x1c], R3 ;  /* 0x00001c0301007387 */ /* 0x0001e20000100800 */
[----:B------:R-:W-:Y:S02]  /*2030*/  HADD2.F32 R53, -RZ, R245.H0_H0 ;  /* 0x200000f5ff357230 */ /* 0x000fe40000004100 */
[----:B------:R-:W-:Y:S01]  /*2040*/  HADD2.F32 R167, -RZ, R167.H1_H1 ;  /* 0x300000a7ffa77230 */ /* 0x000fe20000004100 */
[----:B------:R-:W-:Y:S01]  /*2050*/  STL [R1+0x14], R56 ;  /* 0x0000143801007387 */ /* 0x000fe20000100800 */
[----:B------:R-:W-:-:S02]  /*2060*/  HADD2.F32 R147, -RZ, R147.H1_H1 ;  /* 0x30000093ff937230 */ /* 0x000fc40000004100 */
[----:B------:R-:W-:Y:S01]  /*2070*/  HADD2.F32 R23, -RZ, R23.H1_H1 ;  /* 0x30000017ff177230 */ /* 0x000fe20000004100 */
[----:B------:R1:W-:Y:S01]  /*2080*/  STL [R1+0xc], R52 ;  /* 0x00000c3401007387 */ /* 0x0003e20000100800 */
[----:B------:R-:W-:Y:S02]  /*2090*/  HADD2.F32 R31, -RZ, R31.H1_H1 ;  /* 0x3000001fff1f7230 */ /* 0x000fe40000004100 */
[----:B0-----:R-:W-:Y:S02]  /*20a0*/  HADD2.F32 R3, -RZ, R54.H0_H0 ;  /* 0x20000036ff037230 */ /* 0x001fe40000004100 */
[----:B------:R-:W-:-:S03]  /*20b0*/  HADD2.F32 R39, -RZ, R39.H1_H1 ;  /* 0x30000027ff277230 */ /* 0x000fc60000004100 */
[----:B------:R0:W-:Y:S01]  /*20c0*/  STL [R1+0x4], R3 ;  /* 0x0000040301007387 */ /* 0x0001e20000100800 */
[----:B-1----:R-:W-:-:S05]  /*20d0*/  HADD2.F32 R52, -RZ, R244.H0_H0 ;  /* 0x200000f4ff347230 */ /* 0x002fca0000004100 */
[----:B------:R1:W-:Y:S01]  /*20e0*/  STL [R1+0x20], R52 ;  /* 0x0000203401007387 */ /* 0x0003e20000100800 */
[----:B0-----:R-:W-:Y:S02]  /*20f0*/  HADD2.F32 R3, -RZ, R244.H1_H1 ;  /* 0x300000f4ff037230 */ /* 0x001fe40000004100 */
[----:B------:R-:W-:-:S03]  /*2100*/  HADD2.F32 R244, -RZ, R48.H1_H1 ;  /* 0x30000030fff47230 */ /* 0x000fc60000004100 */
[----:B------:R0:W-:Y:S01]  /*2110*/  STL [R1+0x18], R3 ;  /* 0x0000180301007387 */ /* 0x0001e20000100800 */
[----:B-1----:R-:W-:-:S03]  /*2120*/  HADD2.F32 R52, -RZ, R245.H1_H1 ;  /* 0x300000f5ff347230 */ /* 0x002fc60000004100 */
[----:B------:R-:W-:Y:S01]  /*2130*/  STL [R1+0x10], R53 ;  /* 0x0000103501007387 */ /* 0x000fe20000100800 */
[----:B------:R-:W-:Y:S02]  /*2140*/  HADD2.F32 R245, -RZ, R228.H0_H0 ;  /* 0x200000e4fff57230 */ /* 0x000fe40000004100 */
[----:B------:R-:W-:Y:S01]  /*2150*/  HADD2.F32 R228, -RZ, R44.H1_H1 ;  /* 0x3000002cffe47230 */ /* 0x000fe20000004100 */
[----:B------:R-:W-:Y:S01]  /*2160*/  STL [R1+0x8], R52 ;  /* 0x0000083401007387 */ /* 0x000fe20000100800 */
[----:B0-----:R-:W-:Y:S02]  /*2170*/  HADD2.F32 R3, -RZ, R246.H0_H0 ;  /* 0x200000f6ff037230 */ /* 0x001fe40000004100 */
[----:B------:R-:W-:-:S03]  /*2180*/  HADD2.F32 R246, -RZ, R48.H0_H0 ;  /* 0x20000030fff67230 */ /* 0x000fc60000004100 */
[----:B------:R0:W-:Y:S02]  /*2190*/  STL [R1], R3 ;  /* 0x0000000301007387 */ /* 0x0001e40000100800 */
[----:B0-----:R-:W-:Y:S02]  /*21a0*/  HADD2.F32 R3, -RZ, R7.H0_H0 ;  /* 0x20000007ff037230 */ /* 0x001fe40000004100 */
[----:B------:R-:W-:Y:S02]  /*21b0*/  HADD2.F32 R7, -RZ, R11.H1_H1 ;  /* 0x3000000bff077230 */ /* 0x000fe40000004100 */
[----:B------:R-:W-:Y:S02]  /*21c0*/  HADD2.F32 R11, -RZ, R13.H1_H1 ;  /* 0x3000000dff0b7230 */ /* 0x000fe40000004100 */
[----:B------:R-:W-:Y:S02]  /*21d0*/  HADD2.F32 R13, -RZ, R14.H1_H1 ;  /* 0x3000000eff0d7230 */ /* 0x000fe40000004100 */
[----:B------:R-:W-:-:S02]  /*21e0*/  HADD2.F32 R14, -RZ, R15.H0_H0 ;  /* 0x2000000fff0e7230 */ /* 0x000fc40000004100 */
[----:B------:R-:W-:Y:S02]  /*21f0*/  HADD2.F32 R15, -RZ, R15.H1_H1 ;  /* 0x3000000fff0f7230 */ /* 0x000fe40000004100 */
.L_x_9051:
        /* <DEDUP_REMOVED lines=36> */
.L_x_8771:
[----:B-1----:R-:W2:Y:S01]  /*2440*/  LDL R42, [R1+0x164] ;  /* 0x00016400012a7983 */ /* 0x002ea20000100800 */
[----:B-----5:R-:W-:-:S05]  /*2450*/  HADD2.F32 R41, -RZ, R60.H0_H0 ;  /* 0x2000003cff297230 */ /* 0x020fca0000004100 */
[----:B------:R-:W-:-:S04]  /*2460*/  FMUL.FTZ R41, R41, c[0x0][0x1ec] ;  /* 0x00007b0029297a20 */ /* 0x000fc80000410000 */
[----:B--2---:R-:W-:Y:S01]  /*2470*/  FMUL.FTZ R41, R42, R41 ;  /* 0x000000292a297220 */ /* 0x004fe20000410000 */
[----:B------:R-:W-:-:S05]  /*2480*/  @P2 HADD2.F32 R42, -RZ, R64.H0_H0 ;  /* 0x20000040ff2a2230 */ /* 0x000fca0000004100 */
[----:B------:R-:W-:Y:S02]  /*2490*/  @P2 FADD.FTZ R41, R42, R41 ;  /* 0x000000292a292221 */ /* 0x000fe40000010000 */
.L_x_8772:
[----:B------:R-:W-:Y:S05]  /*24a0*/  BSYNC B1 ;  /* 0x0000000000017941 */ /* 0x000fea0003800000 */
.L_x_8770:
[----:B------:R-:W-:Y:S01]  /*24b0*/  BSSY B1, `(.L_x_8773) ;  /* 0x000000c000017945 */ /* 0x000fe20003800000 */
[----:B------:R-:W-:Y:S05]  /*24c0*/  @P3 BRA `(.L_x_8774) ;  /* 0x0000004000003947 */ /* 0x000fea0003800000 */
[----:B------:R-:W-:Y:S01]  /*24d0*/  MOV R42, RZ ;  /* 0x000000ff002a7202 */ /* 0x000fe20000000f00 */
[----:B------:R-:W-:Y:S05]  /*24e0*/  @!P2 BRA `(.L_x_8775) ;  /* 0x000000800000a947 */ /* 0x000fea0003800000 */
[----:B-----5:R-:W-:Y:S01]  /*24f0*/  HADD2.F32 R42, -RZ, R64.H1_H1 ;  /* 0x30000040ff2a7230 */ /* 0x020fe20000004100 */
[----:B------:R-:W-:Y:S05]  /*2500*/  BRA `(.L_x_8775) ;  /* 0x0000006000007947 */ /* 0x000fea0003800000 */
.L_x_8774:
[----:B------:R-:W2:Y:S01]  /*2510*/  LDL R43, [R1+0x160] ;  /* 0x00016000012b7983 */ /* 0x000ea20000100800 */
[----:B-----5:R-:W-:-:S05]  /*2520*/  HADD2.F32 R42, -RZ, R60.H1_H1 ;  /* 0x3000003cff2a7230 */ /* 0x020fca0000004100 */
[----:B------:R-:W-:-:S04]  /*2530*/  FMUL.FTZ R42, R42, c[0x0][0x1ec] ;  /* 0x00007b002a2a7a20 */ /* 0x000fc80000410000 */
[----:B--2---:R-:W-:Y:S01]  /*2540*/  FMUL.FTZ R42, R43, R42 ;  /* 0x0000002a2b2a7220 */ /* 0x004fe20000410000 */
[----:B------:R-:W-:-:S05]  /*2550*/  @P2 HADD2.F32 R43, -RZ, R64.H1_H1 ;  /* 0x30000040ff2b2230 */ /* 0x000fca0000004100 */
[----:B------:R-:W-:Y:S02]  /*2560*/  @P2 FADD.FTZ R42, R43, R42 ;  /* 0x0000002a2b2a2221 */ /* 0x000fe40000010000 */
.L_x_8775:
[----:B------:R-:W-:Y:S05]  /*2570*/  BSYNC B1 ;  /* 0x0000000000017941 */ /* 0x000fea0003800000 */
.L_x_8773:
[----:B------:R-:W-:Y:S01]  /*2580*/  BSSY B1, `(.L_x_8776) ;  /* 0x000000c000017945 */ /* 0x000fe20003800000 */
[----:B------:R-:W-:Y:S05]  /*2590*/  @P3 BRA `(.L_x_8777) ;  /* 0x0000004000003947 */ /* 0x000fea0003800000 */
[----:B------:R-:W-:Y:S01]  /*25a0*/  HFMA2.MMA R43, -RZ, RZ, 0, 0 ;  /* 0x00000000ff2b7435 */ /* 0x000fe200000001ff */
[----:B------:R-:W-:Y:S05]  /*25b0*/  @!P2 BRA `(.L_x_8778) ;  /* 0x000000800000a947 */ /* 0x000fea0003800000 */
[----:B-----5:R-:W-:Y:S01]  /*25c0*/  HADD2.F32 R43, -RZ, R65.H0_H0 ;  /* 0x20000041ff2b7230 */ /* 0x020fe20000004100 */
[----:B------:R-:W-:Y:S05]  /*25d0*/  BRA `(.L_x_8778) ;  /* 0x0000006000007947 */ /* 0x000fea0003800000 */
.L_x_8777:
[----:B------:R-:W2:Y:S01]  /*25e0*/  LDL R44, [R1+0x15c] ;  /* 0x00015c00012c7983 */ /* 0x000ea20000100800 */
[----:B-----5:R-:W-:-:S05]  /*25f0*/  HADD2.F32 R43, -RZ, R61.H0_H0 ;  /* 0x2000003dff2b7230 */ /* 0x020fca0000004100 */
[----:B------:R-:W-:-:S04]  /*2600*/  FMUL.FTZ R43, R43, c[0x0][0x1ec] ;  /* 0x00007b002b2b7a20 */ /* 0x000fc80000410000 */
[----:B--2---:R-:W-:Y:S01]  /*2610*/  FMUL.FTZ R43, R44, R43 ;  /* 0x0000002b2c2b7220 */ /* 0x004fe20000410000 */
[----:B------:R-:W-:-:S05]  /*2620*/  @P2 HADD2.F32 R44, -RZ, R65.H0_H0 ;  /* 0x20000041ff2c2230 */ /* 0x000fca0000004100 */
[----:B------:R-:W-:Y:S02]  /*2630*/  @P2 FADD.FTZ R43, R44, R43 ;  /* 0x0000002b2c2b2221 */ /* 0x000fe40000010000 */
.L_x_8778:
[----:B------:R-:W-:Y:S05]  /*2640*/  BSYNC B1 ;  /* 0x0000000000017941 */ /* 0x000fea0003800000 */
.L_x_8776:
[----:B------:R-:W-:Y:S01]  /*2650*/  BSSY B1, `(.L_x_8779) ;  /* 0x000000c000017945 */ /* 0x000fe20003800000 */
[----:B------:R-:W-:Y:S05]  /*2660*/  @P3 BRA `(.L_x_8780) ;  /* 0x0000004000003947 */ /* 0x000fea0003800000 */
[----:B------:R-:W-:Y:S01]  /*2670*/  MOV R44, RZ ;  /* 0x000000ff002c7202 */ /* 0x000fe20000000f00 */
[----:B------:R-:W-:Y:S05]  /*2680*/  @!P2 BRA `(.L_x_8781) ;  /* 0x000000800000a947 */ /* 0x000fea0003800000 */
[----:B-----5:R-:W-:Y:S01]  /*2690*/  HADD2.F32 R44, -RZ, R65.H1_H1 ;  /* 0x30000041ff2c7230 */ /* 0x020fe20000004100 */
[----:B------:R-:W-:Y:S05]  /*26a0*/  BRA `(.L_x_8781) ;  /* 0x0000006000007947 */ /* 0x000fea0003800000 */
.L_x_8780:
[----:B------:R-:W2:Y:S01]  /*26b0*/  LDL R45, [R1+0x158] ;  /* 0x00015800012d7983 */ /* 0x000ea20000100800 */
[----:B-----5:R-:W-:-:S05]  /*26c0*/  HADD2.F32 R44, -RZ, R61.H1_H1 ;  /* 0x3000003dff2c7230 */ /* 0x020fca0000004100 */
[----:B------:R-:W-:-:S04]  /*26d0*/  FMUL.FTZ R44, R44, c[0x0][0x1ec] ;  /* 0x00007b002c2c7a20 */ /* 0x000fc80000410000 */
[----:B--2---:R-:W-:Y:S01]  /*26e0*/  FMUL.FTZ R44, R45, R44 ;  /* 0x0000002c2d2c7220 */ /* 0x004fe20000410000 */
[----:B------:R-:W-:-:S05]  /*26f0*/  @P2 HADD2.F32 R45, -RZ, R65.H1_H1 ;  /* 0x30000041ff2d2230 */ /* 0x000fca0000004100 */
[----:B------:R-:W-:Y:S02]  /*2700*/  @P2 FADD.FTZ R44, R45, R44 ;  /* 0x0000002c2d2c2221 */ /* 0x000fe40000010000 */
.L_x_8781:
[----:B------:R-:W-:Y:S05]  /*2710*/  BSYNC B1 ;  /* 0x0000000000017941 */ /* 0x000fea0003800000 */
.L_x_8779:
[----:B------:R-:W-:Y:S01]  /*2720*/  BSSY B1, `(.L_x_8782) ;  /* 0x000000c000017945 */ /* 0x000fe20003800000 */
[----:B------:R-:W-:Y:S05]  /*2730*/  @P3 BRA `(.L_x_8783) ;  /* 0x0000004000003947 */ /* 0x000fea0003800000 */
[----:B------:R-:W-:Y:S01]  /*2740*/  HFMA2.MMA R45, -RZ, RZ, 0, 0 ;  /* 0x00000000ff2d7435 */ /* 0x000fe200000001ff */
[----:B------:R-:W-:Y:S05]  /*2750*/  @!P2 BRA `(.L_x_8784) ;  /* 0x000000800000a947 */ /* 0x000fea0003800000 */
[----:B-----5:R-:W-:Y:S01]  /*2760*/  HADD2.F32 R45, -RZ, R66.H0_H0 ;  /* 0x20000042ff2d7230 */ /* 0x020fe20000004100 */
[----:B------:R-:W-:Y:S05]  /*2770*/  BRA `(.L_x_8784) ;  /* 0x0000006000007947 */ /* 0x000fea0003800000 */
.L_x_8783:
[----:B------:R-:W2:Y:S01]  /*2780*/  LDL R46, [R1+0x154] ;  /* 0x00015400012e7983 */ /* 0x000ea20000100800 */
[----:B-----5:R-:W-:-:S05]  /*2790*/  HADD2.F32 R45, -RZ, R62.H0_H0 ;  /* 0x2000003eff2d7230 */ /* 0x020fca0000004100 */
[----:B------:R-:W-:-:S04]  /*27a0*/  FMUL.FTZ R45, R45, c[0x0][0x1ec] ;  /* 0x00007b002d2d7a20 */ /* 0x000fc80000410000 */
[----:B--2---:R-:W-:Y:S01]  /*27b0*/  FMUL.FTZ R45, R46, R45 ;  /* 0x0000002d2e2d7220 */ /* 0x004fe20000410000 */
[----:B------:R-:W-:-:S05]  /*27c0*/  @P2 HADD2.F32 R46, -RZ, R66.H0_H0 ;  /* 0x20000042ff2e2230 */ /* 0x000fca0000004100 */
[----:B------:R-:W-:Y:S02]  /*27d0*/  @P2 FADD.FTZ R45, R46, R45 ;  /* 0x0000002d2e2d2221 */ /* 0x000fe40000010000 */
.L_x_8784:
[----:B------:R-:W-:Y:S05]  /*27e0*/  BSYNC B1 ;  /* 0x0000000000017941 */ /* 0x000fea0003800000 */
.L_x_8782:
[----:B------:R-:W-:Y:S01]  /*27f0*/  BSSY B1, `(.L_x_8785) ;  /* 0x000000c000017945 */ /* 0x000fe20003800000 */
[----:B------:R-:W-:Y:S05]  /*2800*/  @P3 BRA `(.L_x_8786) ;  /* 0x0000004000003947 */ /* 0x000fea0003800000 */
[----:B------:R-:W-:Y:S01]  /*2810*/  MOV R46, RZ ;  /* 0x000000ff002e7202 */ /* 0x000fe20000000f00 */
[----:B------:R-:W-:Y:S05]  /*2820*/  @!P2 BRA `(.L_x_8787) ;  /* 0x000000800000a947 */ /* 0x000fea0003800000 */
[----:B-----5:R-:W-:Y:S01]  /*2830*/  HADD2.F32 R46, -RZ, R66.H1_H1 ;  /* 0x30000042ff2e7230 */ /* 0x020fe20000004100 */
[----:B------:R-:W-:Y:S05]  /*2840*/  BRA `(.L_x_8787) ;  /* 0x0000006000007947 */ /* 0x000fea0003800000 */
.L_x_8786:
[----:B------:R-:W2:Y:S01]  /*2850*/  LDL R47, [R1+0x150] ;  /* 0x00015000012f7983 */ /* 0x000ea20000100800 */
[----:B-----5:R-:W-:-:S05]  /*2860*/  HADD2.F32 R46, -RZ, R62.H1_H1 ;  /* 0x3000003eff2e7230 */ /* 0x020fca0000004100 */
[----:B------:R-:W-:-:S04]  /*2870*/  FMUL.FTZ R46, R46, c[0x0][0x1ec] ;  /* 0x00007b002e2e7a20 */ /* 0x000fc80000410000 */
[----:B--2---:R-:W-:Y:S01]  /*2880*/  FMUL.FTZ R46, R47, R46 ;  /* 0x0000002e2f2e7220 */ /* 0x004fe20000410000 */
[----:B------:R-:W-:-:S05]  /*2890*/  @P2 HADD2.F32 R47, -RZ, R66.H1_H1 ;  /* 0x30000042ff2f2230 */ /* 0x000fca0000004100 */
[----:B------:R-:W-:Y:S02]  /*28a0*/  @P2 FADD.FTZ R46, R47, R46 ;  /* 0x0000002e2f2e2221 */ /* 0x000fe40000010000 */
.L_x_8787:
[----:B------:R-:W-:Y:S05]  /*28b0*/  BSYNC B1 ;  /* 0x0000000000017941 */ /* 0x000fea0003800000 */
.L_x_8785:
[----:B------:R-:W-:Y:S01]  /*28c0*/  BSSY B1, `(.L_x_8788) ;  /* 0x000000c000017945 */ /* 0x000fe20003800000 */
[----:B------:R-:W-:Y:S05]  /*28d0*/  @P3 BRA `(.L_x_8789) ;  /* 0x0000004000003947 */ /* 0x000fea0003800000 */
[----:B------:R-:W-:Y:S01]  /*28e0*/  HFMA2.MMA R47, -RZ, RZ, 0, 0 ;  /* 0x00000000ff2f7435 */ /* 0x000fe200000001ff */
[----:B------:R-:W-:Y:S05]  /*28f0*/  @!P2 BRA `(.L_x_8790) ;  /* 0x000000800000a947 */ /* 0x000fea0003800000 */
[----:B-----5:R-:W-:Y:S01]  /*2900*/  HADD2.F32 R47, -RZ, R67.H0_H0 ;  /* 0x20000043ff2f7230 */ /* 0x020fe20000004100 */
[----:B------:R-:W-:Y:S05]  /*2910*/  BRA `(.L_x_8790) ;  /* 0x0000006000007947 */ /* 0x000fea0003800000 */
.L_x_8789:
[----:B------:R-:W2:Y:S01]  /*2920*/  LDL R48, [R1+0x14c] ;  /* 0x00014c0001307983 */ /* 0x000ea20000100800 */
[----:B-----5:R-:W-:-:S05]  /*2930*/  HADD2.F32 R47, -RZ, R63.H0_H0 ;  /* 0x2000003fff2f7230 */ /* 0x020fca0000004100 */
[----:B------:R-:W-:-:S04]  /*2940*/  FMUL.FTZ R47, R47, c[0x0][0x1ec] ;  /* 0x00007b002f2f7a20 */ /* 0x000fc80000410000 */
[----:B--2---:R-:W-:Y:S01]  /*2950*/  FMUL.FTZ R47, R48, R47 ;  /* 0x0000002f302f7220 */ /* 0x004fe20000410000 */
[----:B------:R-:W-:-:S05]  /*2960*/  @P2 HADD2.F32 R48, -RZ, R67.H0_H0 ;  /* 0x20000043ff302230 */ /* 0x000fca0000004100 */
[----:B------:R-:W-:Y:S02]  /*2970*/  @P2 FADD.FTZ R47, R48, R47 ;  /* 0x0000002f302f2221 */ /* 0x000fe40000010000 */
.L_x_8790:
[----:B------:R-:W-:Y:S05]  /*2980*/  BSYNC B1 ;  /* 0x0000000000017941 */ /* 0x000fea0003800000 */
.L_x_8788:
[----:B------:R-:W-:Y:S01]  /*2990*/  BSSY B1, `(.L_x_8791) ;  /* 0x000000c000017945 */ /* 0x000fe20003800000 */
[----:B------:R-:W-:Y:S05]  /*29a0*/  @P3 BRA `(.L_x_8792) ;  /* 0x0000004000003947 */ /* 0x000fea0003800000 */
[----:B------:R-:W-:Y:S01]  /*29b0*/  MOV R48, RZ ;  /* 0x000000ff00307202 */ /* 0x000fe20000000f00 */
[----:B------:R-:W-:Y:S05]  /*29c0*/  @!P2 BRA `(.L_x_8793) ;  /* 0x000000800000a947 */ /* 0x000fea0003800000 */
[----:B-----5:R-:W-:Y:S01]  /*29d0*/  HADD2.F32 R48, -RZ, R67.H1_H1 ;  /* 0x30000043ff307230 */ /* 0x020fe20000004100 */
[----:B------:R-:W-:Y:S05]  /*29e0*/  BRA `(.L_x_8793) ;  /* 0x0000006000007947 */ /* 0x000fea0003800000 */
.L_x_8792:
[----:B0-----:R-:W2:Y:S01]  /*29f0*/  LDL R68, [R1+0x148] ;  /* 0x0001480001447983 */ /* 0x001ea20000100800 */
[----:B-----5:R-:W-:-:S05]  /*2a00*/  HADD2.F32 R48, -RZ, R63.H1_H1 ;  /* 0x3000003fff307230 */ /* 0x020fca0000004100 */
[----:B------:R-:W-:-:S04]  /*2a10*/  FMUL.FTZ R48, R48, c[0x0][0x1ec] ;  /* 0x00007b0030307a20 */ /* 0x000fc80000410000 */
[----:B--2---:R-:W-:Y:S01]  /*2a20*/  FMUL.FTZ R48, R68, R48 ;  /* 0x0000003044307220 */ /* 0x004fe20000410000 */
[----:B------:R-:W-:-:S05]  /*2a30*/  @P2 HADD2.F32 R68, -RZ, R67.H1_H1 ;  /* 0x30000043ff442230 */ /* 0x000fca0000004100 */
[----:B------:R-:W-:Y:S02]  /*2a40*/  @P2 FADD.FTZ R48, R68, R48 ;  /* 0x0000003044302221 */ /* 0x000fe40000010000 */
.L_x_8793:
[----:B------:R-:W-:Y:S05]  /*2a50*/  BSYNC B1 ;  /* 0x0000000000017941 */ /* 0x000fea0003800000 */
.L_x_8791:
        /* <DEDUP_REMOVED lines=9> */
.L_x_8769:
[----:B------:R-:W-:Y:S05]  /*2af0*/  BSYNC B0 ;  /* 0x0000000000007941 */ /* 0x000fea0003800000 */
.L_x_8768:
        /* <DEDUP_REMOVED lines=18> */
.L_x_8797:
[----:B-1----:R-:W2:Y:S01]  /*2c20*/  LDL R50, [R1+0x144] ;  /* 0x0001440001327983 */ /* 0x002ea20000100800 */
[----:B-----5:R-:W-:-:S05]  /*2c30*/  HADD2.F32 R49, -RZ, R60.H0_H0 ;  /* 0x2000003cff317230 */ /* 0x020fca0000004100 */
[----:B------:R-:W-:-:S04]  /*2c40*/  FMUL.FTZ R49, R49, c[0x0][0x1ec] ;  /* 0x00007b0031317a20 */ /* 0x000fc80000410000 */
[----:B--2---:R-:W-:Y:S01]  /*2c50*/  FMUL.FTZ R49, R50, R49 ;  /* 0x0000003132317220 */ /* 0x004fe20000410000 */
[----:B------:R-:W-:-:S05]  /*2c60*/  @P2 HADD2.F32 R50, -RZ, R64.H0_H0 ;  /* 0x20000040ff322230 */ /* 0x000fca0000004100 */
[----:B------:R-:W-:Y:S02]  /*2c70*/  @P2 FADD.FTZ R49, R50, R49 ;  /* 0x0000003132312221 */ /* 0x000fe40000010000 */
.L_x_8798:
[----:B------:R-:W-:Y:S05]  /*2c80*/  BSYNC B1 ;  /* 0x0000000000017941 */ /* 0x000fea0003800000 */
.L_x_8796:
[----:B------:R-:W-:Y:S01]  /*2c90*/  BSSY B1, `(.L_x_8799) ;  /* 0x000000c000017945 */ /* 0x000fe20003800000 */
[----:B------:R-:W-:Y:S05]  /*2ca0*/  @P3 BRA `(.L_x_8800) ;  /* 0x0000004000003947 */ /* 0x000fea0003800000 */
[----:B------:R-:W-:Y:S01]  /*2cb0*/  MOV R50, RZ ;  /* 0x000000ff00327202 */ /* 0x000fe20000000f00 */
[----:B------:R-:W-:Y:S05]  /*2cc0*/  @!P2 BRA `(.L_x_8801) ;  /* 0x000000800000a947 */ /* 0x000fea0003800000 */
[----:B-----5:R-:W-:Y:S01]  /*2cd0*/  HADD2.F32 R50, -RZ, R64.H1_H1 ;  /* 0x30000040ff327230 */ /* 0x020fe20000004100 */
[----:B------:R-:W-:Y:S05]  /*2ce0*/  BRA `(.L_x_8801) ;  /* 0x0000006000007947 */ /* 0x000fea0003800000 */
.L_x_8800:
[----:B------:R-:W2:Y:S01]  /*2cf0*/  LDL R51, [R1+0x140] ;  /* 0x0001400001337983 */ /* 0x000ea20000100800 */
[----:B-----5:R-:W-:-:S05]  /*2d00*/  HADD2.F32 R50, -RZ, R60.H1_H1 ;  /* 0x3000003cff327230 */ /* 0x020fca0000004100 */
[----:B------:R-:W-:-:S04]  /*2d10*/  FMUL.FTZ R50, R50, c[0x0][0x1ec] ;  /* 0x00007b0032327a20 */ /* 0x000fc80000410000 */
[----:B--2---:R-:W-:Y:S01]  /*2d20*/  FMUL.FTZ R50, R51, R50 ;  /* 0x0000003233327220 */ /* 0x004fe20000410000 */
[----:B------:R-:W-:-:S05]  /*2d30*/  @P2 HADD2.F32 R51, -RZ, R64.H1_H1 ;  /* 0x30000040ff332230 */ /* 0x000fca0000004100 */
[----:B------:R-:W-:Y:S02]  /*2d40*/  @P2 FADD.FTZ R50, R51, R50 ;  /* 0x0000003233322221 */ /* 0x000fe40000010000 */
.L_x_8801:
[----:B------:R-:W-:Y:S05]  /*2d50*/  BSYNC B1 ;  /* 0x0000000000017941 */ /* 0x000fea0003800000 */
.L_x_8799:
[----:B------:R-:W-:Y:S01]  /*2d60*/  BSSY B1, `(.L_x_8802) ;  /* 0x000000c000017945 */ /* 0x000fe20003800000 */
[----:B------:R-:W-:Y:S05]  /*2d70*/  @P3 BRA `(.L_x_8803) ;  /* 0x0000004000003947 */ /* 0x000fea0003800000 */
[----:B------:R-:W-:Y:S01]  /*2d80*/  HFMA2.MMA R51, -RZ, RZ, 0, 0 ;  /* 0x00000000ff337435 */ /* 0x000fe200000001ff */
[----:B------:R-:W-:Y:S05]  /*2d90*/  @!P2 BRA `(.L_x_8804) ;  /* 0x000000800000a947 */ /* 0x000fea0003800000 */
[----:B-----5:R-:W-:Y:S01]  /*2da0*/  HADD2.F32 R51, -RZ, R65.H0_H0 ;  /* 0x20000041ff337230 */ /* 0x020fe20000004100 */
[----:B------:R-:W-:Y:S05]  /*2db0*/  BRA `(.L_x_8804) ;  /* 0x0000006000007947 */ /* 0x000fea0003800000 */
.L_x_8803:
[----:B------:R-:W2:Y:S01]  /*2dc0*/  LDL R52, [R1+0x13c] ;  /* 0x00013c0001347983 */ /* 0x000ea20000100800 */
[----:B-----5:R-:W-:-:S05]  /*2dd0*/  HADD2.F32 R51, -RZ, R61.H0_H0 ;  /* 0x2000003dff337230 */ /* 0x020fca0000004100 */
[----:B------:R-:W-:-:S04]  /*2de0*/  FMUL.FTZ R51, R51, c[0x0][0x1ec] ;  /* 0x00007b0033337a20 */ /* 0x000fc80000410000 */
[----:B--2---:R-:W-:Y:S01]  /*2df0*/  FMUL.FTZ R51, R52, R51 ;  /* 0x0000003334337220 */ /* 0x004fe20000410000 */
[----:B------:R-:W-:-:S05]  /*2e00*/  @P2 HADD2.F32 R52, -RZ, R65.H0_H0 ;  /* 0x20000041ff342230 */ /* 0x000fca0000004100 */
[----:B------:R-:W-:Y:S02]  /*2e10*/  @P2 FADD.FTZ R51, R52, R51 ;  /* 0x0000003334332221 */ /* 0x000fe40000010000 */
.L_x_8804:
[----:B------:R-:W-:Y:S05]  /*2e20*/  BSYNC B1 ;  /* 0x0000000000017941 */ /* 0x000fea0003800000 */
.L_x_8802:
[----:B------:R-:W-:Y:S01]  /*2e30*/  BSSY B1, `(.L_x_8805) ;  /* 0x000000c000017945 */ /* 0x000fe20003800000 */
[----:B------:R-:W-:Y:S05]  /*2e40*/  @P3 BRA `(.L_x_8806) ;  /* 0x0000004000003947 */ /* 0x000fea0003800000 */
[----:B------:R-:W-:Y:S01]  /*2e50*/  MOV R52, RZ ;  /* 0x000000ff00347202 */ /* 0x000fe20000000f00 */
[----:B------:R-:W-:Y:S05]  /*2e60*/  @!P2 BRA `(.L_x_8807) ;  /* 0x000000800000a947 */ /* 0x000fea0003800000 */
[----:B-----5:R-:W-:Y:S01]  /*2e70*/  HADD2.F32 R52, -RZ, R65.H1_H1 ;  /* 0x30000041ff347230 */ /* 0x020fe20000004100 */
[----:B------:R-:W-:Y:S05]  /*2e80*/  BRA `(.L_x_8807) ;  /* 0x0000006000007947 */ /* 0x000fea0003800000 */
.L_x_8806:
[----:B------:R-:W2:Y:S01]  /*2e90*/  LDL R53, [R1+0x138] ;  /* 0x0001380001357983 */ /* 0x000ea20000100800 */
[----:B-----5:R-:W-:-:S05]  /*2ea0*/  HADD2.F32 R52, -RZ, R61.H1_H1 ;  /* 0x3000003dff347230 */ /* 0x020fca0000004100 */
[----:B------:R-:W-:-:S04]  /*2eb0*/  FMUL.FTZ R52, R52, c[0x0][0x1ec] ;  /* 0x00007b0034347a20 */ /* 0x000fc80000410000 */
[----:B--2---:R-:W-:Y:S01]  /*2ec0*/  FMUL.FTZ R52, R53, R52 ;  /* 0x0000003435347220 */ /* 0x004fe20000410000 */
[----:B------:R-:W-:-:S05]  /*2ed0*/  @P2 HADD2.F32 R53, -RZ, R65.H1_H1 ;  /* 0x30000041ff352230 */ /* 0x000fca0000004100 */
[----:B------:R-:W-:Y:S02]  /*2ee0*/  @P2 FADD.FTZ R52, R53, R52 ;  /* 0x0000003435342221 */ /* 0x000fe40000010000 */
.L_x_8807:
[----:B------:R-:W-:Y:S05]  /*2ef0*/  BSYNC B1 ;  /* 0x0000000000017941 */ /* 0x000fea0003800000 */
.L_x_8805:
[----:B------:R-:W-:Y:S01]  /*2f00*/  BSSY B1, `(.L_x_8808) ;  /* 0x000000c000017945 */ /* 0x000fe20003800000 */
[----:B------:R-:W-:Y:S05]  /*2f10*/  @P3 BRA `(.L_x_8809) ;  /* 0x0000004000003947 */ /* 0x000fea0003800000 */
[----:B------:R-:W-:Y:S01]  /*2f20*/  HFMA2.MMA R53, -RZ, RZ, 0, 0 ;  /* 0x00000000ff357435 */ /* 0x000fe200000001ff */
[----:B------:R-:W-:Y:S05]  /*2f30*/  @!P2 BRA `(.L_x_8810) ;  /* 0x000000800000a947 */ /* 0x000fea0003800000 */
[----:B-----5:R-:W-:Y:S01]  /*2f40*/  HADD2.F32 R53, -RZ, R66.H0_H0 ;  /* 0x20000042ff357230 */ /* 0x020fe20000004100 */
[----:B------:R-:W-:Y:S05]  /*2f50*/  BRA `(.L_x_8810) ;  /* 0x0000006000007947 */ /* 0x000fea0003800000 */
.L_x_8809:
[----:B------:R-:W2:Y:S01]  /*2f60*/  LDL R54, [R1+0x134] ;  /* 0x0001340001367983 */ /* 0x000ea20000100800 */
[----:B-----5:R-:W-:-:S05]  /*2f70*/  HADD2.F32 R53, -RZ, R62.H0_H0 ;  /* 0x2000003eff357230 */ /* 0x020fca0000004100 */
[----:B------:R-:W-:-:S04]  /*2f80*/  FMUL.FTZ R53, R53, c[0x0][0x1ec] ;  /* 0x00007b0035357a20 */ /* 0x000fc80000410000 */
[----:B--2---:R-:W-:Y:S01]  /*2f90*/  FMUL.FTZ R53, R54, R53 ;  /* 0x0000003536357220 */ /* 0x004fe20000410000 */
[----:B------:R-:W-:-:S05]  /*2fa0*/  @P2 HADD2.F32 R54, -RZ, R66.H0_H0 ;  /* 0x20000042ff362230 */ /* 0x000fca0000004100 */
[----:B------:R-:W-:Y:S02]  /*2fb0*/  @P2 FADD.FTZ R53, R54, R53 ;  /* 0x0000003536352221 */ /* 0x000fe40000010000 */
.L_x_8810:
[----:B------:R-:W-:Y:S05]  /*2fc0*/  BSYNC B1 ;  /* 0x0000000000017941 */ /* 0x000fea0003800000 */
.L_x_8808:
[----:B------:R-:W-:Y:S01]  /*2fd0*/  BSSY B1, `(.L_x_8811) ;  /* 0x000000c000017945 */ /* 0x000fe20003800000 */
[----:B------:R-:W-:Y:S05]  /*2fe0*/  @P3 BRA `(.L_x_8812) ;  /* 0x0000004000003947 */ /* 0x000fea0003800000 */
[----:B------:R-:W-:Y:S01]  /*2ff0*/  MOV R54, RZ ;  /* 0x000000ff00367202 */ /* 0x000fe20000000f00 */
[----:B------:R-:W-:Y:S05]  /*3000*/  @!P2 BRA `(.L_x_8813) ;  /* 0x000000800000a947 */ /* 0x000fea0003800000 */
[----:B-----5:R-:W-:Y:S01]  /*3010*/  HADD2.F32 R54, -RZ, R66.H1_H1 ;  /* 0x30000042ff367230 */ /* 0x020fe20000004100 */
[----:B------:R-:W-:Y:S05]  /*3020*/  BRA `(.L_x_8813) ;  /* 0x0000006000007947 */ /* 0x000fea0003800000 */
.L_x_8812:
[----:B------:R-:W2:Y:S01]  /*3030*/  LDL R55, [R1+0x130] ;  /* 0x0001300001377983 */ /* 0x000ea20000100800 */
[----:B-----5:R-:W-:-:S05]  /*3040*/  HADD2.F32 R54, -RZ, R62.H1_H1 ;  /* 0x3000003eff367230 */ /* 0x020fca0000004100 */
[----:B------:R-:W-:-:S04]  /*3050*/  FMUL.FTZ R54, R54, c[0x0][0x1ec] ;  /* 0x00007b0036367a20 */ /* 0x000fc80000410000 */
[----:B--2---:R-:W-:Y:S01]  /*3060*/  FMUL.FTZ R54, R55, R54 ;  /* 0x0000003637367220 */ /* 0x004fe20000410000 */
[----:B------:R-:W-:-:S05]  /*3070*/  @P2 HADD2.F32 R55, -RZ, R66.H1_H1 ;  /* 0x30000042ff372230 */ /* 0x000fca0000004100 */
[----:B------:R-:W-:Y:S02]  /*3080*/  @P2 FADD.FTZ R54, R55, R54 ;  /* 0x0000003637362221 */ /* 0x000fe40000010000 */
.L_x_8813:
[----:B------:R-:W-:Y:S05]  /*3090*/  BSYNC B1 ;  /* 0x0000000000017941 */ /* 0x000fea0003800000 */
.L_x_8811:
[----:B------:R-:W-:Y:S01]  /*30a0*/  BSSY B1, `(.L_x_8814) ;  /* 0x000000c000017945 */ /* 0x000fe20003800000 */
[----:B------:R-:W-:Y:S05]  /*30b0*/  @P3 BRA `(.L_x_8815) ;  /* 0x0000004000003947 */ /* 0x000fea0003800000 */
[----:B------:R-:W-:Y:S01]  /*30c0*/  HFMA2.MMA R55, -RZ, RZ, 0, 0 ;  /* 0x00000000ff377435 */ /* 0x000fe200000001ff */
[----:B------:R-:W-:Y:S05]  /*30d0*/  @!P2 BRA `(.L_x_8816) ;  /* 0x000000800000a947 */ /* 0x000fea0003800000 */
[----:B-----5:R-:W-:Y:S01]  /*30e0*/  HADD2.F32 R55, -RZ, R67.H0_H0 ;  /* 0x20000043ff377230 */ /* 0x020fe20000004100 */
[----:B------:R-:W-:Y:S05]  /*30f0*/  BRA `(.L_x_8816) ;  /* 0x0000006000007947 */ /* 0x000fea0003800000 */
.L_x_8815:
[----:B------:R-:W2:Y:S01]  /*3100*/  LDL R56, [R1+0x12c] ;  /* 0x00012c0001387983 */ /* 0x000ea20000100800 */
[----:B-----5:R-:W-:-:S05]  /*3110*/  HADD2.F32 R55, -RZ, R63.H0_H0 ;  /* 0x2000003fff377230 */ /* 0x020fca0000004100 */
[----:B------:R-:W-:-:S04]  /*3120*/  FMUL.FTZ R55, R55, c[0x0][0x1ec] ;  /* 0x00007b0037377a20 */ /* 0x000fc80000410000 */
[----:B--2---:R-:W-:Y:S01]  /*3130*/  FMUL.FTZ R55, R56, R55 ;  /* 0x0000003738377220 */ /* 0x004fe20000410000 */
[----:B------:R-:W-:-:S05]  /*3140*/  @P2 HADD2.F32 R56, -RZ, R67.H0_H0 ;  /* 0x20000043ff382230 */ /* 0x000fca0000004100 */
[----:B------:R-:W-:Y:S02]  /*3150*/  @P2 FADD.FTZ R55, R56, R55 ;  /* 0x0000003738372221 */ /* 0x000fe40000010000 */
.L_x_8816:
[----:B------:R-:W-:Y:S05]  /*3160*/  BSYNC B1 ;  /* 0x0000000000017941 */ /* 0x000fea0003800000 */
.L_x_8814:
[----:B------:R-:W-:Y:S01]  /*3170*/  BSSY B1, `(.L_x_8817) ;  /* 0x000000c000017945 */ /* 0x000fe20003800000 */
[----:B------:R-:W-:Y:S05]  /*3180*/  @P3 BRA `(.L_x_8818) ;  /* 0x0000004000003947 */ /* 0x000fea0003800000 */
[----:B------:R-:W-:Y:S01]  /*3190*/  MOV R56, RZ ;  /* 0x000000ff00387202 */ /* 0x000fe20000000f00 */
[----:B------:R-:W-:Y:S05]  /*31a0*/  @!P2 BRA `(.L_x_8819) ;  /* 0x000000800000a947 */ /* 0x000fea0003800000 */
[----:B-----5:R-:W-:Y:S01]  /*31b0*/  HADD2.F32 R56, -RZ, R67.H1_H1 ;  /* 0x30000043ff387230 */ /* 0x020fe20000004100 */
[----:B------:R-:W-:Y:S05]  /*31c0*/  BRA `(.L_x_8819) ;  /* 0x0000006000007947 */ /* 0x000fea0003800000 */
.L_x_8818:
[----:B0-----:R-:W2:Y:S01]  /*31d0*/  LDL R68, [R1+0x128] ;  /* 0x0001280001447983 */ /* 0x001ea20000100800 */
[----:B-----5:R-:W-:-:S05]  /*31e0*/  HADD2.F32 R56, -RZ, R63.H1_H1 ;  /* 0x3000003fff387230 */ /* 0x020fca0000004100 */
[----:B------:R-:W-:-:S04]  /*31f0*/  FMUL.FTZ R56, R56, c[0x0][0x1ec] ;  /* 0x00007b0038387a20 */ /* 0x000fc80000410000 */
[----:B--2---:R-:W-:Y:S01]  /*3200*/  FMUL.FTZ R56, R68, R56 ;  /* 0x0000003844387220 */ /* 0x004fe20000410000 */
[----:B------:R-:W-:-:S05]  /*3210*/  @P2 HADD2.F32 R68, -RZ, R67.H1_H1 ;  /* 0x30000043ff442230 */ /* 0x000fca0000004100 */
[----:B------:R-:W-:Y:S02]  /*3220*/  @P2 FADD.FTZ R56, R68, R56 ;  /* 0x0000003844382221 */ /* 0x000fe40000010000 */
.L_x_8819:
[----:B------:R-:W-:Y:S05]  /*3230*/  BSYNC B1 ;  /* 0x0000000000017941 */ /* 0x000fea0003800000 */
.L_x_8817:
        /* <DEDUP_REMOVED lines=9> */
.L_x_8795:
[----:B------:R-:W-:Y:S05]  /*32d0*/  BSYNC B0 ;  /* 0x0000000000007941 */ /* 0x000fea0003800000 */
.L_x_8794:
        /* <DEDUP_REMOVED lines=18> */
.L_x_8823:
[----:B-1----:R-:W2:Y:S01]  /*3400*/  LDL R58, [R1+0x124] ;  /* 0x00012400013a7983 */ /* 0x002ea20000100800 */
[----:B-----5:R-:W-:-:S05]  /*3410*/  HADD2.F32 R57, -RZ, R60.H0_H0 ;  /* 0x2000003cff397230 */ /* 0x020fca0000004100 */
[----:B------:R-:W-:-:S04]  /*3420*/  FMUL.FTZ R57, R57, c[0x0][0x1ec] ;  /* 0x00007b0039397a20 */ /* 0x000fc80000410000 */
[----:B--2---:R-:W-:Y:S01]  /*3430*/  FMUL.FTZ R57, R58, R57 ;  /* 0x000000393a397220 */ /* 0x004fe20000410000 */
[----:B------:R-:W-:-:S05]  /*3440*/  @P2 HADD2.F32 R58, -RZ, R64.H0_H0 ;  /* 0x20000040ff3a2230 */ /* 0x000fca0000004100 */
[----:B------:R-:W-:Y:S02]  /*3450*/  @P2 FADD.FTZ R57, R58, R57 ;  /* 0x000000393a392221 */ /* 0x000fe40000010000 */
.L_x_8824:
[----:B------:R-:W-:Y:S05]  /*3460*/  BSYNC B1 ;  /* 0x0000000000017941 */ /* 0x000fea0003800000 */
.L_x_8822:
[----:B------:R-:W-:Y:S01]  /*3470*/  BSSY B1, `(.L_x_8825) ;  /* 0x000000c000017945 */ /* 0x000fe20003800000 */
[----:B------:R-:W-:Y:S05]  /*3480*/  @P3 BRA `(.L_x_8826) ;  /* 0x0000004000003947 */ /* 0x000fea0003800000 */
[----:B------:R-:W-:Y:S01]  /*3490*/  MOV R58, RZ ;  /* 0x000000ff003a7202 */ /* 0x000fe20000000f00 */
[----:B------:R-:W-:Y:S05]  /*34a0*/  @!P2 BRA `(.L_x_8827) ;  /* 0x000000800000a947 */ /* 0x000fea0003800000 */
[----:B-----5:R-:W-:Y:S01]  /*34b0*/  HADD2.F32 R58, -RZ, R64.H1_H1 ;  /* 0x30000040ff3a7230 */ /* 0x020fe20000004100 */
[----:B------:R-:W-:Y:S05]  /*34c0*/  BRA `(.L_x_8827) ;  /* 0x0000006000007947 */ /* 0x000fea0003800000 */
.L_x_8826:
[----:B------:R-:W2:Y:S01]  /*34d0*/  LDL R59, [R1+0x120] ;  /* 0x00012000013b7983 */ /* 0x000ea20000100800 */
[----:B-----5:R-:W-:-:S05]  /*34e0*/  HADD2.F32 R58, -RZ, R60.H1_H1 ;  /* 0x3000003cff3a7230 */ /* 0x020fca0000004100 */
[----:B------:R-:W-:-:S04]  /*34f0*/  FMUL.FTZ R58, R58, c[0x0][0x1ec] ;  /* 0x00007b003a3a7a20 */ /* 0x000fc80000410000 */
[----:B--2---:R-:W-:Y:S01]  /*3500*/  FMUL.FTZ R58, R59, R58 ;  /* 0x0000003a3b3a7220 */ /* 0x004fe20000410000 */
[----:B------:R-:W-:-:S05]  /*3510*/  @P2 HADD2.F32 R59, -RZ, R64.H1_H1 ;  /* 0x30000040ff3b2230 */ /* 0x000fca0000004100 */
[----:B------:R-:W-:Y:S02]  /*3520*/  @P2 FADD.FTZ R58, R59, R58 ;  /* 0x0000003a3b3a2221 */ /* 0x000fe40000010000 */
.L_x_8827:
[----:B------:R-:W-:Y:S05]  /*3530*/  BSYNC B1 ;  /* 0x0000000000017941 */ /* 0x000fea0003800000 */
.L_x_8825:
[----:B------:R-:W-:Y:S01]  /*3540*/  BSSY B1, `(.L_x_8828) ;  /* 0x000000c000017945 */ /* 0x000fe20003800000 */
[----:B------:R-:W-:Y:S05]  /*3550*/  @P3 BRA `(.L_x_8829) ;  /* 0x0000004000003947 */ /* 0x000fea0003800000 */
[----:B------:R-:W-:Y:S01]  /*3560*/  HFMA2.MMA R59, -RZ, RZ, 0, 0 ;  /* 0x00000000ff3b7435 */ /* 0x000fe200000001ff */
[----:B------:R-:W-:Y:S05]  /*3570*/  @!P2 BRA `(.L_x_8830) ;  /* 0x000000800000a947 */ /* 0x000fea0003800000 */
[----:B-----5:R-:W-:Y:S01]  /*3580*/  HADD2.F32 R59, -RZ, R65.H0_H0 ;  /* 0x20000041ff3b7230 */ /* 0x020fe20000004100 */
[----:B------:R-:W-:Y:S05]  /*3590*/  BRA `(.L_x_8830) ;  /* 0x0000006000007947 */ /* 0x000fea0003800000 */
.L_x_8829:
[----:B0-----:R-:W2:Y:S01]  /*35a0*/  LDL R68, [R1+0x11c] ;  /* 0x00011c0001447983 */ /* 0x001ea20000100800 */
[----:B-----5:R-:W-:-:S05]  /*35b0*/  HADD2.F32 R59, -RZ, R61.H0_H0 ;  /* 0x2000003dff3b7230 */ /* 0x020fca0000004100 */
[----:B------:R-:W-:-:S04]  /*35c0*/  FMUL.FTZ R59, R59, c[0x0][0x1ec] ;  /* 0x00007b003b3b7a20 */ /* 0x000fc80000410000 */
[----:B--2---:R-:W-:Y:S01]  /*35d0*/  FMUL.FTZ R59, R68, R59 ;  /* 0x0000003b443b7220 */ /* 0x004fe20000410000 */
[----:B------:R-:W-:-:S05]  /*35e0*/  @P2 HADD2.F32 R68, -RZ, R65.H0_H0 ;  /* 0x20000041ff442230 */ /* 0x000fca0000004100 */
[----:B------:R-:W-:Y:S02]  /*35f0*/  @P2 FADD.FTZ R59, R68, R59 ;  /* 0x0000003b443b2221 */ /* 0x000fe40000010000 */
.L_x_8830:
[----:B------:R-:W-:Y:S05]  /*3600*/  BSYNC B1 ;  /* 0x0000000000017941 */ /* 0x000fea0003800000 */
.L_x_8828:
[----:B------:R-:W-:Y:S01]  /*3610*/  BSSY B1, `(.L_x_8831) ;  /* 0x000000c000017945 */ /* 0x000fe20003800000 */
[----:B------:R-:W-:Y:S05]  /*3620*/  @P3 BRA `(.L_x_8832) ;  /* 0x0000004000003947 */ /* 0x000fea0003800000 */
[----:B------:R-:W-:Y:S01]  /*3630*/  MOV R72, RZ ;  /* 0x000000ff00487202 */ /* 0x000fe20000000f00 */
[----:B------:R-:W-:Y:S05]  /*3640*/  @!P2 BRA `(.L_x_8833) ;  /* 0x000000800000a947 */ /* 0x000fea0003800000 */
[----:B-----5:R-:W-:Y:S01]  /*3650*/  HADD2.F32 R72, -RZ, R65.H1_H1 ;  /* 0x30000041ff487230 */ /* 0x020fe20000004100 */
[----:B------:R-:W-:Y:S05]  /*3660*/  BRA `(.L_x_8833) ;  /* 0x0000006000007947 */ /* 0x000fea0003800000 */
.L_x_8832:
[----:B0-----:R-:W2:Y:S01]  /*3670*/  LDL R69, [R1+0x118] ;  /* 0x0001180001457983 */ /* 0x001ea20000100800 */
[----:B-----5:R-:W-:-:S05]  /*3680*/  HADD2.F32 R68, -RZ, R61.H1_H1 ;  /* 0x3000003dff447230 */ /* 0x020fca0000004100 */
[----:B------:R-:W-:-:S04]  /*3690*/  FMUL.FTZ R68, R68, c[0x0][0x1ec] ;  /* 0x00007b0044447a20 */ /* 0x000fc80000410000 */
[----:B--2---:R-:W-:Y:S01]  /*36a0*/  FMUL.FTZ R72, R69, R68 ;  /* 0x0000004445487220 */ /* 0x004fe20000410000 */
[----:B------:R-:W-:-:S05]  /*36b0*/  @P2 HADD2.F32 R68, -RZ, R65.H1_H1 ;  /* 0x30000041ff442230 */ /* 0x000fca0000004100 */
[----:B------:R-:W-:Y:S02]  /*36c0*/  @P2 FADD.FTZ R72, R68, R72 ;  /* 0x0000004844482221 */ /* 0x000fe40000010000 */
.L_x_8833:
[----:B------:R-:W-:Y:S05]  /*36d0*/  BSYNC B1 ;  /* 0x0000000000017941 */ /* 0x000fea0003800000 */
.L_x_8831:
[----:B------:R-:W-:Y:S01]  /*36e0*/  BSSY B1, `(.L_x_8834) ;  /* 0x000000c000017945 */ /* 0x000fe20003800000 */
[----:B------:R-:W-:Y:S05]  /*36f0*/  @P3 BRA `(.L_x_8835) ;  /* 0x0000004000003947 */ /* 0x000fea0003800000 */
[----:B------:R-:W-:Y:S01]  /*3700*/  HFMA2.MMA R73, -RZ, RZ, 0, 0 ;  /* 0x00000000ff497435 */ /* 0x000fe200000001ff */
[----:B------:R-:W-:Y:S05]  /*3710*/  @!P2 BRA `(.L_x_8836) ;  /* 0x000000800000a947 */ /* 0x000fea0003800000 */
[----:B-----5:R-:W-:Y:S01]  /*3720*/  HADD2.F32 R73, -RZ, R66.H0_H0 ;  /* 0x20000042ff497230 */ /* 0x020fe20000004100 */
[----:B------:R-:W-:Y:S05]  /*3730*/  BRA `(.L_x_8836) ;  /* 0x0000006000007947 */ /* 0x000fea0003800000 */
.L_x_8835:
[----:B0-----:R-:W2:Y:S01]  /*3740*/  LDL R69, [R1+0x114] ;  /* 0x0001140001457983 */ /* 0x001ea20000100800 */
[----:B-----5:R-:W-:-:S05]  /*3750*/  HADD2.F32 R68, -RZ, R62.H0_H0 ;  /* 0x2000003eff447230 */ /* 0x020fca0000004100 */
[----:B------:R-:W-:-:S04]  /*3760*/  FMUL.FTZ R68, R68, c[0x0][0x1ec] ;  /* 0x00007b0044447a20 */ /* 0x000fc80000410000 */
[----:B--2---:R-:W-:Y:S01]  /*3770*/  FMUL.FTZ R73, R69, R68 ;  /* 0x0000004445497220 */ /* 0x004fe20000410000 */
[----:B------:R-:W-:-:S05]  /*3780*/  @P2 HADD2.F32 R68, -RZ, R66.H0_H0 ;  /* 0x20000042ff442230 */ /* 0x000fca0000004100 */
[----:B------:R-:W-:Y:S02]  /*3790*/  @P2 FADD.FTZ R73, R68, R73 ;  /* 0x0000004944492221 */ /* 0x000fe40000010000 */
.L_x_8836:
[----:B------:R-:W-:Y:S05]  /*37a0*/  BSYNC B1 ;  /* 0x0000000000017941 */ /* 0x000fea0003800000 */
.L_x_8834:
[----:B------:R-:W-:Y:S01]  /*37b0*/  BSSY B1, `(.L_x_8837) ;  /* 0x000000c000017945 */ /* 0x000fe20003800000 */
[----:B------:R-:W-:Y:S05]  /*37c0*/  @P3 BRA `(.L_x_8838) ;  /* 0x0000004000003947 */ /* 0x000fea0003800000 */
[----:B------:R-:W-:Y:S01]  /*37d0*/  MOV R74, RZ ;  /* 0x000000ff004a7202 */ /* 0x000fe20000000f00 */
[----:B------:R-:W-:Y:S05]  /*37e0*/  @!P2 BRA `(.L_x_8839) ;  /* 0x000000800000a947 */ /* 0x000fea0003800000 */
[----:B-----5:R-:W-:Y:S01]  /*37f0*/  HADD2.F32 R74, -RZ, R66.H1_H1 ;  /* 0x30000042ff4a7230 */ /* 0x020fe20000004100 */
[----:B------:R-:W-:Y:S05]  /*3800*/  BRA `(.L_x_8839) ;  /* 0x0000006000007947 */ /* 0x000fea0003800000 */
.L_x_8838:
[----:B0-----:R-:W2:Y:S01]  /*3810*/  LDL R69, [R1+0x110] ;  /* 0x0001100001457983 */ /* 0x001ea20000100800 */
[----:B-----5:R-:W-:-:S05]  /*3820*/  HADD2.F32 R68, -RZ, R62.H1_H1 ;  /* 0x3000003eff447230 */ /* 0x020fca0000004100 */
[----:B------:R-:W-:-:S04]  /*3830*/  FMUL.FTZ R68, R68, c[0x0][0x1ec] ;  /* 0x00007b0044447a20 */ /* 0x000fc80000410000 */
[----:B--2---:R-:W-:Y:S01]  /*3840*/  FMUL.FTZ R74, R69, R68 ;  /* 0x00000044454a7220 */ /* 0x004fe20000410000 */
[----:B------:R-:W-:-:S05]  /*3850*/  @P2 HADD2.F32 R68, -RZ, R66.H1_H1 ;  /* 0x30000042ff442230 */ /* 0x000fca0000004100 */
[----:B------:R-:W-:Y:S02]  /*3860*/  @P2 FADD.FTZ R74, R68, R74 ;  /* 0x0000004a444a2221 */ /* 0x000fe40000010000 */
.L_x_8839:
[----:B------:R-:W-:Y:S05]  /*3870*/  BSYNC B1 ;  /* 0x0000000000017941 */ /* 0x000fea0003800000 */
.L_x_8837:
[----:B------:R-:W-:Y:S01]  /*3880*/  BSSY B1, `(.L_x_8840) ;  /* 0x000000c000017945 */ /* 0x000fe20003800000 */
[----:B------:R-:W-:Y:S05]  /*3890*/  @P3 BRA `(.L_x_8841) ;  /* 0x0000004000003947 */ /* 0x000fea0003800000 */
[----:B------:R-:W-:Y:S01]  /*38a0*/  HFMA2.MMA R75, -RZ, RZ, 0, 0 ;  /* 0x00000000ff4b7435 */ /* 0x000fe200000001ff */
[----:B------:R-:W-:Y:S05]  /*38b0*/  @!P2 BRA `(.L_x_8842) ;  /* 0x000000800000a947 */ /* 0x000fea0003800000 */
[----:B-----5:R-:W-:Y:S01]  /*38c0*/  HADD2.F32 R75, -RZ, R67.H0_H0 ;  /* 0x20000043ff4b7230 */ /* 0x020fe20000004100 */
[----:B------:R-:W-:Y:S05]  /*38d0*/  BRA `(.L_x_8842) ;  /* 0x0000006000007947 */ /* 0x000fea0003800000 */
.L_x_8841:
[----:B0-----:R-:W2:Y:S01]  /*38e0*/  LDL R69, [R1+0x10c] ;  /* 0x00010c0001457983 */ /* 0x001ea20000100800 */
[----:B-----5:R-:W-:-:S05]  /*38f0*/  HADD2.F32 R68, -RZ, R63.H0_H0 ;  /* 0x2000003fff447230 */ /* 0x020fca0000004100 */
[----:B------:R-:W-:-:S04]  /*3900*/  FMUL.FTZ R68, R68, c[0x0][0x1ec] ;  /* 0x00007b0044447a20 */ /* 0x000fc80000410000 */
[----:B--2---:R-:W-:Y:S01]  /*3910*/  FMUL.FTZ R75, R69, R68 ;  /* 0x00000044454b7220 */ /* 0x004fe20000410000 */
[----:B------:R-:W-:-:S05]  /*3920*/  @P2 HADD2.F32 R68, -RZ, R67.H0_H0 ;  /* 0x20000043ff442230 */ /* 0x000fca0000004100 */
[----:B------:R-:W-:Y:S02]  /*3930*/  @P2 FADD.FTZ R75, R68, R75 ;  /* 0x0000004b444b2221 */ /* 0x000fe40000010000 */
.L_x_8842:
[----:B------:R-:W-:Y:S05]  /*3940*/  BSYNC B1 ;  /* 0x0000000000017941 */ /* 0x000fea0003800000 */
.L_x_8840:
[----:B------:R-:W-:Y:S01]  /*3950*/  BSSY B1, `(.L_x_8843) ;  /* 0x000000c000017945 */ /* 0x000fe20003800000 */
[----:B------:R-:W-:Y:S05]  /*3960*/  @P3 BRA `(.L_x_8844) ;  /* 0x0000004000003947 */ /* 0x000fea0003800000 */
[----:B------:R-:W-:Y:S01]  /*3970*/  MOV R76, RZ ;  /* 0x000000ff004c7202 */ /* 0x000fe20000000f00 */
[----:B------:R-:W-:Y:S05]  /*3980*/  @!P2 BRA `(.L_x_8845) ;  /* 0x000000800000a947 */ /* 0x000fea0003800000 */
[----:B-----5:R-:W-:Y:S01]  /*3990*/  HADD2.F32 R76, -RZ, R67.H1_H1 ;  /* 0x30000043ff4c7230 */ /* 0x020fe20000004100 */
[----:B------:R-:W-:Y:S05]  /*39a0*/  BRA `(.L_x_8845) ;  /* 0x0000006000007947 */ /* 0x000fea0003800000 */
.L_x_8844:
[----:B0-----:R-:W2:Y:S01]  /*39b0*/  LDL R69, [R1+0x108] ;  /* 0x0001080001457983 */ /* 0x001ea20000100800 */
[----:B-----5:R-:W-:-:S05]  /*39c0*/  HADD2.F32 R68, -RZ, R63.H1_H1 ;  /* 0x3000003fff447230 */ /* 0x020fca0000004100 */
[----:B------:R-:W-:-:S04]  /*39d0*/  FMUL.FTZ R68, R68, c[0x0][0x1ec] ;  /* 0x00007b0044447a20 */ /* 0x000fc80000410000 */
[----:B--2---:R-:W-:Y:S01]  /*39e0*/  FMUL.FTZ R76, R69, R68 ;  /* 0x00000044454c7220 */ /* 0x004fe20000410000 */
[----:B------:R-:W-:-:S05]  /*39f0*/  @P2 HADD2.F32 R68, -RZ, R67.H1_H1 ;  /* 0x30000043ff442230 */ /* 0x000fca0000004100 */
[----:B------:R-:W-:Y:S02]  /*3a00*/  @P2 FADD.FTZ R76, R68, R76 ;  /* 0x0000004c444c2221 */ /* 0x000fe40000010000 */
.L_x_8845:
[----:B------:R-:W-:Y:S05]  /*3a10*/  BSYNC B1 ;  /* 0x0000000000017941 */ /* 0x000fea0003800000 */
.L_x_8843:
        /* <DEDUP_REMOVED lines=9> */
.L_x_8821:
[----:B------:R-:W-:Y:S05]  /*3ab0*/  BSYNC B0 ;  /* 0x0000000000007941 */ /* 0x000fea0003800000 */
.L_x_8820:
        /* <DEDUP_REMOVED lines=18> */
.L_x_8849:
[----:B0-----:R-:W2:Y:S01]  /*3be0*/  LDL R69, [R1+0x104] ;  /* 0x0001040001457983 */ /* 0x001ea20000100800 */
[----:B-----5:R-:W-:-:S05]  /*3bf0*/  HADD2.F32 R68, -RZ, R60.H0_H0 ;  /* 0x2000003cff447230 */ /* 0x020fca0000004100 */
[----:B------:R-:W-:-:S04]  /*3c00*/  FMUL.FTZ R68, R68, c[0x0][0x1ec] ;  /* 0x00007b0044447a20 */ /* 0x000fc80000410000 */
[----:B--2---:R-:W-:Y:S01]  /*3c10*/  FMUL.FTZ R77, R69, R68 ;  /* 0x00000044454d7220 */ /* 0x004fe20000410000 */
[----:B------:R-:W-:-:S05]  /*3c20*/  @P2 HADD2.F32 R68, -RZ, R64.H0_H0 ;  /* 0x20000040ff442230 */ /* 0x000fca0000004100 */
[----:B------:R-:W-:Y:S02]  /*3c30*/  @P2 FADD.FTZ R77, R68, R77 ;  /* 0x0000004d444d2221 */ /* 0x000fe40000010000 */
.L_x_8850:
[----:B------:R-:W-:Y:S05]  /*3c40*/  BSYNC B1 ;  /* 0x0000000000017941 */ /* 0x000fea0003800000 */
.L_x_8848:
[----:B------:R-:W-:Y:S01]  /*3c50*/  BSSY B1, `(.L_x_8851) ;  /* 0x000000c000017945 */ /* 0x000fe20003800000 */
[----:B------:R-:W-:Y:S05]  /*3c60*/  @P3 BRA `(.L_x_8852) ;  /* 0x0000004000003947 */ /* 0x000fea0003800000 */
[----:B------:R-:W-:Y:S01]  /*3c70*/  MOV R78, RZ ;  /* 0x000000ff004e7202 */ /* 0x000fe20000000f00 */
[----:B------:R-:W-:Y:S05]  /*3c80*/  @!P2 BRA `(.L_x_8853) ;  /* 0x000000800000a947 */ /* 0x000fea0003800000 */
[----:B-----5:R-:W-:Y:S01]  /*3c90*/  HADD2.F32 R78, -RZ, R64.H1_H1 ;  /* 0x30000040ff4e7230 */ /* 0x020fe20000004100 */
[----:B------:R-:W-:Y:S05]  /*3ca0*/  BRA `(.L_x_8853) ;  /* 0x0000006000007947 */ /* 0x000fea0003800000 */
.L_x_8852:
[----:B------:R-:W2:Y:S01]  /*3cb0*/  LDL R69, [R1+0x100] ;  /* 0x0001000001457983 */ /* 0x000ea20000100800 */
[----:B-----5:R-:W-:-:S05]  /*3cc0*/  HADD2.F32 R68, -RZ, R60.H1_H1 ;  /* 0x3000003cff447230 */ /* 0x020fca0000004100 */
[----:B------:R-:W-:-:S04]  /*3cd0*/  FMUL.FTZ R68, R68, c[0x0][0x1ec] ;  /* 0x00007b0044447a20 */ /* 0x000fc80000410000 */
[----:B--2---:R-:W-:Y:S01]  /*3ce0*/  FMUL.FTZ R78, R69, R68 ;  /* 0x00000044454e7220 */ /* 0x004fe20000410000 */
[----:B------:R-:W-:-:S05]  /*3cf0*/  @P2 HADD2.F32 R68, -RZ, R64.H1_H1 ;  /* 0x30000040ff442230 */ /* 0x000fca0000004100 */
[----:B------:R-:W-:Y:S02]  /*3d00*/  @P2 FADD.FTZ R78, R68, R78 ;  /* 0x0000004e444e2221 */ /* 0x000fe40000010000 */
.L_x_8853:
[----:B------:R-:W-:Y:S05]  /*3d10*/  BSYNC B1 ;  /* 0x0000000000017941 */ /* 0x000fea0003800000 */
.L_x_8851:
[----:B------:R-:W-:Y:S01]  /*3d20*/  BSSY B1, `(.L_x_8854) ;  /* 0x000000c000017945 */ /* 0x000fe20003800000 */
[----:B------:R-:W-:Y:S05]  /*3d30*/  @P3 BRA `(.L_x_8855) ;  /* 0x0000004000003947 */ /* 0x000fea0003800000 */
[----:B------:R-:W-:Y:S01]  /*3d40*/  HFMA2.MMA R79, -RZ, RZ, 0, 0 ;  /* 0x00000000ff4f7435 */ /* 0x000fe200000001ff */
[----:B------:R-:W-:Y:S05]  /*3d50*/  @!P2 BRA `(.L_x_8856) ;  /* 0x000000800000a947 */ /* 0x000fea0003800000 */
[----:B-----5:R-:W-:Y:S01]  /*3d60*/  HADD2.F32 R79, -RZ, R65.H0_H0 ;  /* 0x20000041ff4f7230 */ /* 0x020fe20000004100 */
[----:B------:R-:W-:Y:S05]  /*3d70*/  BRA `(.L_x_8856) ;  /* 0x0000006000007947 */ /* 0x000fea0003800000 */
.L_x_8855:
[----:B------:R-:W2:Y:S01]  /*3d80*/  LDL R69, [R1+0xfc] ;  /* 0x0000fc0001457983 */ /* 0x000ea20000100800 */
[----:B-----5:R-:W-:-:S05]  /*3d90*/  HADD2.F32 R68, -RZ, R61.H0_H0 ;  /* 0x2000003dff447230 */ /* 0x020fca0000004100 */
[----:B------:R-:W-:-:S04]  /*3da0*/  FMUL.FTZ R68, R68, c[0x0][0x1ec] ;  /* 0x00007b0044447a20 */ /* 0x000fc80000410000 */
[----:B--2---:R-:W-:Y:S01]  /*3db0*/  FMUL.FTZ R79, R69, R68 ;  /* 0x00000044454f7220 */ /* 0x004fe20000410000 */
[----:B------:R-:W-:-:S05]  /*3dc0*/  @P2 HADD2.F32 R68, -RZ, R65.H0_H0 ;  /* 0x20000041ff442230 */ /* 0x000fca0000004100 */
[----:B------:R-:W-:Y:S02]  /*3dd0*/  @P2 FADD.FTZ R79, R68, R79 ;  /* 0x0000004f444f2221 */ /* 0x000fe40000010000 */
.L_x_8856:
[----:B------:R-:W-:Y:S05]  /*3de0*/  BSYNC B1 ;  /* 0x0000000000017941 */ /* 0x000fea0003800000 */
.L_x_8854:
[----:B------:R-:W-:Y:S01]  /*3df0*/  BSSY B1, `(.L_x_8857) ;  /* 0x000000c000017945 */ /* 0x000fe20003800000 */
[----:B------:R-:W-:Y:S05]  /*3e00*/  @P3 BRA `(.L_x_8858) ;  /* 0x0000004000003947 */ /* 0x000fea0003800000 */
[----:B------:R-:W-:Y:S01]  /*3e10*/  MOV R80, RZ ;  /* 0x000000ff00507202 */ /* 0x000fe20000000f00 */
[----:B------:R-:W-:Y:S05]  /*3e20*/  @!P2 BRA `(.L_x_8859) ;  /* 0x000000800000a947 */ /* 0x000fea0003800000 */
[----:B-----5:R-:W-:Y:S01]  /*3e30*/  HADD2.F32 R80, -RZ, R65.H1_H1 ;  /* 0x30000041ff507230 */ /* 0x020fe20000004100 */
[----:B------:R-:W-:Y:S05]  /*3e40*/  BRA `(.L_x_8859) ;  /* 0x0000006000007947 */ /* 0x000fea0003800000 */
.L_x_8858:
[----:B------:R-:W2:Y:S01]  /*3e50*/  LDL R69, [R1+0xf8] ;  /* 0x0000f80001457983 */ /* 0x000ea20000100800 */
[----:B-----5:R-:W-:-:S05]  /*3e60*/  HADD2.F32 R68, -RZ, R61.H1_H1 ;  /* 0x3000003dff447230 */ /* 0x020fca0000004100 */
[----:B------:R-:W-:-:S04]  /*3e70*/  FMUL.FTZ R68, R68, c[0x0][0x1ec] ;  /* 0x00007b0044447a20 */ /* 0x000fc80000410000 */
[----:B--2---:R-:W-:Y:S01]  /*3e80*/  FMUL.FTZ R80, R69, R68 ;  /* 0x0000004445507220 */ /* 0x004fe20000410000 */
[----:B------:R-:W-:-:S05]  /*3e90*/  @P2 HADD2.F32 R68, -RZ, R65.H1_H1 ;  /* 0x30000041ff442230 */ /* 0x000fca0000004100 */
[----:B------:R-:W-:Y:S02]  /*3ea0*/  @P2 FADD.FTZ R80, R68, R80 ;  /* 0x0000005044502221 */ /* 0x000fe40000010000 */
.L_x_8859:
[----:B------:R-:W-:Y:S05]  /*3eb0*/  BSYNC B1 ;  /* 0x0000000000017941 */ /* 0x000fea0003800000 */
.L_x_8857:
[----:B------:R-:W-:Y:S01]  /*3ec0*/  BSSY B1, `(.L_x_8860) ;  /* 0x000000c000017945 */ /* 0x000fe20003800000 */
[----:B------:R-:W-:Y:S05]  /*3ed0*/  @P3 BRA `(.L_x_8861) ;  /* 0x0000004000003947 */ /* 0x000fea0003800000 */
[----:B------:R-:W-:Y:S01]  /*3ee0*/  HFMA2.MMA R81, -RZ, RZ, 0, 0 ;  /* 0x00000000ff517435 */ /* 0x000fe200000001ff */
[----:B------:R-:W-:Y:S05]  /*3ef0*/  @!P2 BRA `(.L_x_8862) ;  /* 0x000000800000a947 */ /* 0x000fea0003800000 */
[----:B-----5:R-:W-:Y:S01]  /*3f00*/  HADD2.F32 R81, -RZ, R66.H0_H0 ;  /* 0x20000042ff517230 */ /* 0x020fe20000004100 */
[----:B------:R-:W-:Y:S05]  /*3f10*/  BRA `(.L_x_8862) ;  /* 0x0000006000007947 */ /* 0x000fea0003800000 */
.L_x_8861:
[----:B------:R-:W2:Y:S01]  /*3f20*/  LDL R69, [R1+0xf4] ;  /* 0x0000f40001457983 */ /* 0x000ea20000100800 */
[----:B-----5:R-:W-:-:S05]  /*3f30*/  HADD2.F32 R68, -RZ, R62.H0_H0 ;  /* 0x2000003eff447230 */ /* 0x020fca0000004100 */
[----:B------:R-:W-:-:S04]  /*3f40*/  FMUL.FTZ R68, R68, c[0x0][0x1ec] ;  /* 0x00007b0044447a20 */ /* 0x000fc80000410000 */
[----:B--2---:R-:W-:Y:S01]  /*3f50*/  FMUL.FTZ R81, R69, R68 ;  /* 0x0000004445517220 */ /* 0x004fe20000410000 */
[----:B------:R-:W-:-:S05]  /*3f60*/  @P2 HADD2.F32 R68, -RZ, R66.H0_H0 ;  /* 0x20000042ff442230 */ /* 0x000fca0000004100 */
[----:B------:R-:W-:Y:S02]  /*3f70*/  @P2 FADD.FTZ R81, R68, R81 ;  /* 0x0000005144512221 */ /* 0x000fe40000010000 */
.L_x_8862:
[----:B------:R-:W-:Y:S05]  /*3f80*/  BSYNC B1 ;  /* 0x0000000000017941 */ /* 0x000fea0003800000 */
.L_x_8860:
[----:B------:R-:W-:Y:S01]  /*3f90*/  BSSY B1, `(.L_x_8863) ;  /* 0x000000c000017945 */ /* 0x000fe20003800000 */
[----:B------:R-:W-:Y:S05]  /*3fa0*/  @P3 BRA `(.L_x_8864) ;  /* 0x0000004000003947 */ /* 0x000fea0003800000 */
[----:B------:R-:W-:Y:S01]  /*3fb0*/  MOV R82, RZ ;  /* 0x000000ff00527202 */ /* 0x000fe20000000f00 */
[----:B------:R-:W-:Y:S05]  /*3fc0*/  @!P2 BRA `(.L_x_8865) ;  /* 0x000000800000a947 */ /* 0x000fea0003800000 */
[----:B-----5:R-:W-:Y:S01]  /*3fd0*/  HADD2.F32 R82, -RZ, R66.H1_H1 ;  /* 0x30000042ff527230 */ /* 0x020fe20000004100 */
[----:B------:R-:W-:Y:S05]  /*3fe0*/  BRA `(.L_x_8865) ;  /* 0x0000006000007947 */ /* 0x000fea0003800000 */
.L_x_8864:
[----:B------:R-:W2:Y:S01]  /*3ff0*/  LDL R69, [R1+0xf0] ;  /* 0x0000f00001457983 */ /* 0x000ea20000100800 */
[----:B-----5:R-:W-:-:S05]  /*4000*/  HADD2.F32 R68, -RZ, R62.H1_H1 ;  /* 0x3000003eff447230 */ /* 0x020fca0000004100 */
[----:B------:R-:W-:-:S04]  /*4010*/  FMUL.FTZ R68, R68, c[0x0][0x1ec] ;  /* 0x00007b0044447a20 */ /* 0x000fc80000410000 */
[----:B--2---:R-:W-:Y:S01]  /*4020*/  FMUL.FTZ R82, R69, R68 ;  /* 0x0000004445527220 */ /* 0x004fe20000410000 */
[----:B------:R-:W-:-:S05]  /*4030*/  @P2 HADD2.F32 R68, -RZ, R66.H1_H1 ;  /* 0x30000042ff442230 */ /* 0x000fca0000004100 */
[----:B------:R-:W-:Y:S02]  /*4040*/  @P2 FADD.FTZ R82, R68, R82 ;  /* 0x0000005244522221 */ /* 0x000fe40000010000 */
.L_x_8865:
[----:B------:R-:W-:Y:S05]  /*4050*/  BSYNC B1 ;  /* 0x0000000000017941 */ /* 0x000fea0003800000 */
.L_x_8863:
[----:B------:R-:W-:Y:S01]  /*4060*/  BSSY B1, `(.L_x_8866) ;  /* 0x000000c000017945 */ /* 0x000fe20003800000 */
[----:B------:R-:W-:Y:S05]  /*4070*/  @P3 BRA `(.L_x_8867) ;  /* 0x0000004000003947 */ /* 0x000fea0003800000 */
[----:B------:R-:W-:Y:S01]  /*4080*/  HFMA2.MMA R83, -RZ, RZ, 0, 0 ;  /* 0x00000000ff537435 */ /* 0x000fe200000001ff */
[----:B------:R-:W-:Y:S05]  /*4090*/  @!P2 BRA `(.L_x_8868) ;  /* 0x000000800000a947 */ /* 0x000fea0003800000 */
[----:B-----5:R-:W-:Y:S01]  /*40a0*/  HADD2.F32 R83, -RZ, R67.H0_H0 ;  /* 0x20000043ff537230 */ /* 0x020fe20000004100 */
[----:B------:R-:W-:Y:S05]  /*40b0*/  BRA `(.L_x_8868) ;  /* 0x0000006000007947 */ /* 0x000fea0003800000 */
.L_x_8867:
[----:B------:R-:W2:Y:S01]  /*40c0*/  LDL R69, [R1+0xec] ;  /* 0x0000ec0001457983 */ /* 0x000ea20000100800 */
[----:B-----5:R-:W-:-:S05]  /*40d0*/  HADD2.F32 R68, -RZ, R63.H0_H0 ;  /* 0x2000003fff447230 */ /* 0x020fca0000004100 */
[----:B------:R-:W-:-:S04]  /*40e0*/  FMUL.FTZ R68, R68, c[0x0][0x1ec] ;  /* 0x00007b0044447a20 */ /* 0x000fc80000410000 */
[----:B--2---:R-:W-:Y:S01]  /*40f0*/  FMUL.FTZ R83, R69, R68 ;  /* 0x0000004445537220 */ /* 0x004fe20000410000 */
[----:B------:R-:W-:-:S05]  /*4100*/  @P2 HADD2.F32 R68, -RZ, R67.H0_H0 ;  /* 0x20000043ff442230 */ /* 0x000fca0000004100 */
[----:B------:R-:W-:Y:S02]  /*4110*/  @P2 FADD.FTZ R83, R68, R83 ;  /* 0x0000005344532221 */ /* 0x000fe40000010000 */
.L_x_8868:
[----:B------:R-:W-:Y:S05]  /*4120*/  BSYNC B1 ;  /* 0x0000000000017941 */ /* 0x000fea0003800000 */
.L_x_8866:
[----:B------:R-:W-:Y:S01]  /*4130*/  BSSY B1, `(.L_x_8869) ;  /* 0x000000c000017945 */ /* 0x000fe20003800000 */
[----:B------:R-:W-:Y:S05]  /*4140*/  @P3 BRA `(.L_x_8870) ;  /* 0x0000004000003947 */ /* 0x000fea0003800000 */
[----:B------:R-:W-:Y:S01]  /*4150*/  MOV R84, RZ ;  /* 0x000000ff00547202 */ /* 0x000fe20000000f00 */
[----:B------:R-:W-:Y:S05]  /*4160*/  @!P2 BRA `(.L_x_8871) ;  /* 0x000000800000a947 */ /* 0x000fea0003800000 */
[----:B-----5:R-:W-:Y:S01]  /*4170*/  HADD2.F32 R84, -RZ, R67.H1_H1 ;  /* 0x30000043ff547230 */ /* 0x020fe20000004100 */
[----:B------:R-:W-:Y:S05]  /*4180*/  BRA `(.L_x_8871) ;  /* 0x0000006000007947 */ /* 0x000fea0003800000 */
.L_x_8870:
[----:B------:R-:W2:Y:S01]  /*4190*/  LDL R69, [R1+0xe8] ;  /* 0x0000e80001457983 */ /* 0x000ea20000100800 */
[----:B-----5:R-:W-:-:S05]  /*41a0*/  HADD2.F32 R68, -RZ, R63.H1_H1 ;  /* 0x3000003fff447230 */ /* 0x020fca0000004100 */
[----:B------:R-:W-:-:S04]  /*41b0*/  FMUL.FTZ R68, R68, c[0x0][0x1ec] ;  /* 0x00007b0044447a20 */ /* 0x000fc80000410000 */
[----:B--2---:R-:W-:Y:S01]  /*41c0*/  FMUL.FTZ R84, R69, R68 ;  /* 0x0000004445547220 */ /* 0x004fe20000410000 */
[----:B------:R-:W-:-:S05]  /*41d0*/  @P2 HADD2.F32 R68, -RZ, R67.H1_H1 ;  /* 0x30000043ff442230 */ /* 0x000fca0000004100 */
[----:B------:R-:W-:Y:S02]  /*41e0*/  @P2 FADD.FTZ R84, R68, R84 ;  /* 0x0000005444542221 */ /* 0x000fe40000010000 */
.L_x_8871:
[----:B------:R-:W-:Y:S05]  /*41f0*/  BSYNC B1 ;  /* 0x0000000000017941 */ /* 0x000fea0003800000 */
.L_x_8869:
        /* <DEDUP_REMOVED lines=9> */
.L_x_8847:
[----:B------:R-:W-:Y:S05]  /*4290*/  BSYNC B0 ;  /* 0x0000000000007941 */ /* 0x000fea0003800000 */
.L_x_8846:
        /* <DEDUP_REMOVED lines=18> */
.L_x_8875:
[----:B0-----:R-:W2:Y:S01]  /*43c0*/  LDL R69, [R1+0xe4] ;  /* 0x0000e40001457983 */ /* 0x001ea20000100800 */
[----:B-----5:R-:W-:-:S05]  /*43d0*/  HADD2.F32 R68, -RZ, R60.H0_H0 ;  /* 0x2000003cff447230 */ /* 0x020fca0000004100 */
[----:B------:R-:W-:-:S04]  /*43e0*/  FMUL.FTZ R68, R68, c[0x0][0x1ec] ;  /* 0x00007b0044447a20 */ /* 0x000fc80000410000 */
[----:B--2---:R-:W-:Y:S01]  /*43f0*/  FMUL.FTZ R85, R69, R68 ;  /* 0x0000004445557220 */ /* 0x004fe20000410000 */
[----:B------:R-:W-:-:S05]  /*4400*/  @P2 HADD2.F32 R68, -RZ, R64.H0_H0 ;  /* 0x20000040ff442230 */ /* 0x000fca0000004100 */
[----:B------:R-:W-:Y:S02]  /*4410*/  @P2 FADD.FTZ R85, R68, R85 ;  /* 0x0000005544552221 */ /* 0x000fe40000010000 */
.L_x_8876:
[----:B------:R-:W-:Y:S05]  /*4420*/  BSYNC B1 ;  /* 0x0000000000017941 */ /* 0x000fea0003800000 */
.L_x_8874:
[----:B------:R-:W-:Y:S01]  /*4430*/  BSSY B1, `(.L_x_8877) ;  /* 0x000000c000017945 */ /* 0x000fe20003800000 */
[----:B------:R-:W-:Y:S05]  /*4440*/  @P3 BRA `(.L_x_8878) ;  /* 0x0000004000003947 */ /* 0x000fea0003800000 */
[----:B------:R-:W-:Y:S01]  /*4450*/  MOV R86, RZ ;  /* 0x000000ff00567202 */ /* 0x000fe20000000f00 */
[----:B------:R-:W-:Y:S05]  /*4460*/  @!P2 BRA `(.L_x_8879) ;  /* 0x000000800000a947 */ /* 0x000fea0003800000 */
[----:B-----5:R-:W-:Y:S01]  /*4470*/  HADD2.F32 R86, -RZ, R64.H1_H1 ;  /* 0x30000040ff567230 */ /* 0x020fe20000004100 */
[----:B------:R-:W-:Y:S05]  /*4480*/  BRA `(.L_x_8879) ;  /* 0x0000006000007947 */ /* 0x000fea0003800000 */
.L_x_8878:
[----:B------:R-:W2:Y:S01]  /*4490*/  LDL R69, [R1+0xe0] ;  /* 0x0000e00001457983 */ /* 0x000ea20000100800 */
[----:B-----5:R-:W-:-:S05]  /*44a0*/  HADD2.F32 R68, -RZ, R60.H1_H1 ;  /* 0x3000003cff447230 */ /* 0x020fca0000004100 */
[----:B------:R-:W-:-:S04]  /*44b0*/  FMUL.FTZ R68, R68, c[0x0][0x1ec] ;  /* 0x00007b0044447a20 */ /* 0x000fc80000410000 */
[----:B--2---:R-:W-:Y:S01]  /*44c0*/  FMUL.FTZ R86, R69, R68 ;  /* 0x0000004445567220 */ /* 0x004fe20000410000 */
[----:B------:R-:W-:-:S05]  /*44d0*/  @P2 HADD2.F32 R68, -RZ, R64.H1_H1 ;  /* 0x30000040ff442230 */ /* 0x000fca0000004100 */
[----:B------:R-:W-:Y:S02]  /*44e0*/  @P2 FADD.FTZ R86, R68, R86 ;  /* 0x0000005644562221 */ /* 0x000fe40000010000 */
.L_x_8879:
[----:B------:R-:W-:Y:S05]  /*44f0*/  BSYNC B1 ;  /* 0x0000000000017941 */ /* 0x000fea0003800000 */
.L_x_8877:
[----:B------:R-:W-:Y:S01]  /*4500*/  BSSY B1, `(.L_x_8880) ;  /* 0x000000c000017945 */ /* 0x000fe20003800000 */
[----:B------:R-:W-:Y:S05]  /*4510*/  @P3 BRA `(.L_x_8881) ;  /* 0x0000004000003947 */ /* 0x000fea0003800000 */
[----:B------:R-:W-:Y:S01]  /*4520*/  HFMA2.MMA R87, -RZ, RZ, 0, 0 ;  /* 0x00000000ff577435 */ /* 0x000fe200000001ff */
[----:B------:R-:W-:Y:S05]  /*4530*/  @!P2 BRA `(.L_x_8882) ;  /* 0x000000800000a947 */ /* 0x000fea0003800000 */
[----:B-----5:R-:W-:Y:S01]  /*4540*/  HADD2.F32 R87, -RZ, R65.H0_H0 ;  /* 0x20000041ff577230 */ /* 0x020fe20000004100 */
[----:B------:R-:W-:Y:S05]  /*4550*/  BRA `(.L_x_8882) ;  /* 0x0000006000007947 */ /* 0x000fea0003800000 */
.L_x_8881:
[----:B------:R-:W2:Y:S01]  /*4560*/  LDL R69, [R1+0xdc] ;  /* 0x0000dc0001457983 */ /* 0x000ea20000100800 */
[----:B-----5:R-:W-:-:S05]  /*4570*/  HADD2.F32 R68, -RZ, R61.H0_H0 ;  /* 0x2000003dff447230 */ /* 0x020fca0000004100 */
[----:B------:R-:W-:-:S04]  /*4580*/  FMUL.FTZ R68, R68, c[0x0][0x1ec] ;  /* 0x00007b0044447a20 */ /* 0x000fc80000410000 */
[----:B--2---:R-:W-:Y:S01]  /*4590*/  FMUL.FTZ R87, R69, R68 ;  /* 0x0000004445577220 */ /* 0x004fe20000410000 */
[----:B------:R-:W-:-:S05]  /*45a0*/  @P2 HADD2.F32 R68, -RZ, R65.H0_H0 ;  /* 0x20000041ff442230 */ /* 0x000fca0000004100 */
[----:B------:R-:W-:Y:S02]  /*45b0*/  @P2 FADD.FTZ R87, R68, R87 ;  /* 0x0000005744572221 */ /* 0x000fe40000010000 */
.L_x_8882:
[----:B------:R-:W-:Y:S05]  /*45c0*/  BSYNC B1 ;  /* 0x0000000000017941 */ /* 0x000fea0003800000 */
.L_x_8880:
[----:B------:R-:W-:Y:S01]  /*45d0*/  BSSY B1, `(.L_x_8883) ;  /* 0x000000c000017945 */ /* 0x000fe20003800000 */
[----:B------:R-:W-:Y:S05]  /*45e0*/  @P3 BRA `(.L_x_8884) ;  /* 0x0000004000003947 */ /* 0x000fea0003800000 */
[----:B------:R-:W-:Y:S01]  /*45f0*/  MOV R88, RZ ;  /* 0x000000ff00587202 */ /* 0x000fe20000000f00 */
[----:B------:R-:W-:Y:S05]  /*4600*/  @!P2 BRA `(.L_x_8885) ;  /* 0x000000800000a947 */ /* 0x000fea0003800000 */
[----:B-----5:R-:W-:Y:S01]  /*4610*/  HADD2.F32 R88, -RZ, R65.H1_H1 ;  /* 0x30000041ff587230 */ /* 0x020fe20000004100 */
[----:B------:R-:W-:Y:S05]  /*4620*/  BRA `(.L_x_8885) ;  /* 0x0000006000007947 */ /* 0x000fea0003800000 */
.L_x_8884:
[----:B------:R-:W2:Y:S01]  /*4630*/  LDL R69, [R1+0xd8] ;  /* 0x0000d80001457983 */ /* 0x000ea20000100800 */
[----:B-----5:R-:W-:-:S05]  /*4640*/  HADD2.F32 R68, -RZ, R61.H1_H1 ;  /* 0x3000003dff447230 */ /* 0x020fca0000004100 */
[----:B------:R-:W-:-:S04]  /*4650*/  FMUL.FTZ R68, R68, c[0x0][0x1ec] ;  /* 0x00007b0044447a20 */ /* 0x000fc80000410000 */
[----:B--2---:R-:W-:Y:S01]  /*4660*/  FMUL.FTZ R88, R69, R68 ;  /* 0x0000004445587220 */ /* 0x004fe20000410000 */
[----:B------:R-:W-:-:S05]  /*4670*/  @P2 HADD2.F32 R68, -RZ, R65.H1_H1 ;  /* 0x30000041ff442230 */ /* 0x000fca0000004100 */
[----:B------:R-:W-:Y:S02]  /*4680*/  @P2 FADD.FTZ R88, R68, R88 ;  /* 0x0000005844582221 */ /* 0x000fe40000010000 */
.L_x_8885:
[----:B------:R-:W-:Y:S05]  /*4690*/  BSYNC B1 ;  /* 0x0000000000017941 */ /* 0x000fea0003800000 */
.L_x_8883:
[----:B------:R-:W-:Y:S01]  /*46a0*/  BSSY B1, `(.L_x_8886) ;  /* 0x000000c000017945 */ /* 0x000fe20003800000 */
[----:B------:R-:W-:Y:S05]  /*46b0*/  @P3 BRA `(.L_x_8887) ;  /* 0x0000004000003947 */ /* 0x000fea0003800000 */
[----:B------:R-:W-:Y:S01]  /*46c0*/  HFMA2.MMA R89, -RZ, RZ, 0, 0 ;  /* 0x00000000ff597435 */ /* 0x000fe200000001ff */
[----:B------:R-:W-:Y:S05]  /*46d0*/  @!P2 BRA `(.L_x_8888) ;  /* 0x000000800000a947 */ /* 0x000fea0003800000 */
[----:B-----5:R-:W-:Y:S01]  /*46e0*/  HADD2.F32 R89, -RZ, R66.H0_H0 ;  /* 0x20000042ff597230 */ /* 0x020fe20000004100 */
[----:B------:R-:W-:Y:S05]  /*46f0*/  BRA `(.L_x_8888) ;  /* 0x0000006000007947 */ /* 0x000fea0003800000 */
.L_x_8887:
[----:B------:R-:W2:Y:S01]  /*4700*/  LDL R69, [R1+0xd4] ;  /* 0x0000d40001457983 */ /* 0x000ea20000100800 */
[----:B-----5:R-:W-:-:S05]  /*4710*/  HADD2.F32 R68, -RZ, R62.H0_H0 ;  /* 0x2000003eff447230 */ /* 0x020fca0000004100 */
[----:B------:R-:W-:-:S04]  /*4720*/  FMUL.FTZ R68, R68, c[0x0][0x1ec] ;  /* 0x00007b0044447a20 */ /* 0x000fc80000410000 */
[----:B--2---:R-:W-:Y:S01]  /*4730*/  FMUL.FTZ R89, R69, R68 ;  /* 0x0000004445597220 */ /* 0x004fe20000410000 */
[----:B------:R-:W-:-:S05]  /*4740*/  @P2 HADD2.F32 R68, -RZ, R66.H0_H0 ;  /* 0x20000042ff442230 */ /* 0x000fca0000004100 */
[----:B------:R-:W-:Y:S02]  /*4750*/  @P2 FADD.FTZ R89, R68, R89 ;  /* 0x0000005944592221 */ /* 0x000fe40000010000 */
.L_x_8888:
[----:B------:R-:W-:Y:S05]  /*4760*/  BSYNC B1 ;  /* 0x0000000000017941 */ /* 0x000fea0003800000 */
.L_x_8886:
[----:B------:R-:W-:Y:S01]  /*4770*/  BSSY B1, `(.L_x_8889) ;  /* 0x000000c000017945 */ /* 0x000fe20003800000 */
[----:B------:R-:W-:Y:S05]  /*4780*/  @P3 BRA `(.L_x_8890) ;  /* 0x0000004000003947 */ /* 0x000fea0003800000 */
[----:B------:R-:W-:Y:S01]  /*4790*/  MOV R90, RZ ;  /* 0x000000ff005a7202 */ /* 0x000fe20000000f00 */
[----:B------:R-:W-:Y:S05]  /*47a0*/  @!P2 BRA `(.L_x_8891) ;  /* 0x000000800000a947 */ /* 0x000fea0003800000 */
[----:B-----5:R-:W-:Y:S01]  /*47b0*/  HADD2.F32 R90, -RZ, R66.H1_H1 ;  /* 0x30000042ff5a7230 */ /* 0x020fe20000004100 */
[----:B------:R-:W-:Y:S05]  /*47c0*/  BRA `(.L_x_8891) ;  /* 0x0000006000007947 */ /* 0x000fea0003800000 */
.L_x_8890:
[----:B------:R-:W2:Y:S01]  /*47d0*/  LDL R69, [R1+0xd0] ;  /* 0x0000d00001457983 */ /* 0x000ea20000100800 */
[----:B-----5:R-:W-:-:S05]  /*47e0*/  HADD2.F32 R68, -RZ, R62.H1_H1 ;  /* 0x3000003eff447230 */ /* 0x020fca0000004100 */
[----:B------:R-:W-:-:S04]  /*47f0*/  FMUL.FTZ R68, R68, c[0x0][0x1ec] ;  /* 0x00007b0044447a20 */ /* 0x000fc80000410000 */
[----:B--2---:R-:W-:Y:S01]  /*4800*/  FMUL.FTZ R90, R69, R68 ;  /* 0x00000044455a7220 */ /* 0x004fe20000410000 */
[----:B------:R-:W-:-:S05]  /*4810*/  @P2 HADD2.F32 R68, -RZ, R66.H1_H1 ;  /* 0x30000042ff442230 */ /* 0x000fca0000004100 */
[----:B------:R-:W-:Y:S02]  /*4820*/  @P2 FADD.FTZ R90, R68, R90 ;  /* 0x0000005a445a2221 */ /* 0x000fe40000010000 */
.L_x_8891:
[----:B------:R-:W-:Y:S05]  /*4830*/  BSYNC B1 ;  /* 0x0000000000017941 */ /* 0x000fea0003800000 */
.L_x_8889:
[----:B------:R-:W-:Y:S01]  /*4840*/  BSSY B1, `(.L_x_8892) ;  /* 0x000000c000017945 */ /* 0x000fe20003800000 */
[----:B------:R-:W-:Y:S05]  /*4850*/  @P3 BRA `(.L_x_8893) ;  /* 0x0000004000003947 */ /* 0x000fea0003800000 */
[----:B------:R-:W-:Y:S01]  /*4860*/  HFMA2.MMA R91, -RZ, RZ, 0, 0 ;  /* 0x00000000ff5b7435 */ /* 0x000fe200000001ff */
[----:B------:R-:W-:Y:S05]  /*4870*/  @!P2 BRA `(.L_x_8894) ;  /* 0x000000800000a947 */ /* 0x000fea0003800000 */
[----:B-----5:R-:W-:Y:S01]  /*4880*/  HADD2.F32 R91, -RZ, R67.H0_H0 ;  /* 0x20000043ff5b7230 */ /* 0x020fe20000004100 */
[----:B------:R-:W-:Y:S05]  /*4890*/  BRA `(.L_x_8894) ;  /* 0x0000006000007947 */ /* 0x000fea0003800000 */
.L_x_8893:
[----:B------:R-:W2:Y:S01]  /*48a0*/  LDL R69, [R1+0xcc] ;  /* 0x0000cc0001457983 */ /* 0x000ea20000100800 */
[----:B-----5:R-:W-:-:S05]  /*48b0*/  HADD2.F32 R68, -RZ, R63.H0_H0 ;  /* 0x2000003fff447230 */ /* 0x020fca0000004100 */
[----:B------:R-:W-:-:S04]  /*48c0*/  FMUL.FTZ R68, R68, c[0x0][0x1ec] ;  /* 0x00007b0044447a20 */ /* 0x000fc80000410000 */
[----:B--2---:R-:W-:Y:S01]  /*48d0*/  FMUL.FTZ R91, R69, R68 ;  /* 0x00000044455b7220 */ /* 0x004fe20000410000 */
[----:B------:R-:W-:-:S05]  /*48e0*/  @P2 HADD2.F32 R68, -RZ, R67.H0_H0 ;  /* 0x20000043ff442230 */ /* 0x000fca0000004100 */
[----:B------:R-:W-:Y:S02]  /*48f0*/  @P2 FADD.FTZ R91, R68, R91 ;  /* 0x0000005b445b2221 */ /* 0x000fe40000010000 */
.L_x_8894:
[----:B------:R-:W-:Y:S05]  /*4900*/  BSYNC B1 ;  /* 0x0000000000017941 */ /* 0x000fea0003800000 */
.L_x_8892:
[----:B------:R-:W-:Y:S01]  /*4910*/  BSSY B1, `(.L_x_8895) ;  /* 0x000000c000017945 */ /* 0x000fe20003800000 */
[----:B------:R-:W-:Y:S05]  /*4920*/  @P3 BRA `(.L_x_8896) ;  /* 0x0000004000003947 */ /* 0x000fea0003800000 */
[----:B------:R-:W-:Y:S01]  /*4930*/  MOV R92, RZ ;  /* 0x000000ff005c7202 */ /* 0x000fe20000000f00 */
[----:B------:R-:W-:Y:S05]  /*4940*/  @!P2 BRA `(.L_x_8897) ;  /* 0x000000800000a947 */ /* 0x000fea0003800000 */
[----:B-----5:R-:W-:Y:S01]  /*4950*/  HADD2.F32 R92, -RZ, R67.H1_H1 ;  /* 0x30000043ff5c7230 */ /* 0x020fe20000004100 */
[----:B------:R-:W-:Y:S05]  /*4960*/  BRA `(.L_x_8897) ;  /* 0x0000006000007947 */ /* 0x000fea0003800000 */
.L_x_8896:
[----:B------:R-:W2:Y:S01]  /*4970*/  LDL R69, [R1+0xc8] ;  /* 0x0000c80001457983 */ /* 0x000ea20000100800 */
[----:B-----5:R-:W-:-:S05]  /*4980*/  HADD2.F32 R68, -RZ, R63.H1_H1 ;  /* 0x3000003fff447230 */ /* 0x020fca0000004100 */
[----:B------:R-:W-:-:S04]  /*4990*/  FMUL.FTZ R68, R68, c[0x0][0x1ec] ;  /* 0x00007b0044447a20 */ /* 0x000fc80000410000 */
[----:B--2---:R-:W-:Y:S01]  /*49a0*/  FMUL.FTZ R92, R69, R68 ;  /* 0x00000044455c7220 */ /* 0x004fe20000410000 */
[----:B------:R-:W-:-:S05]  /*49b0*/  @P2 HADD2.F32 R68, -RZ, R67.H1_H1 ;  /* 0x30000043ff442230 */ /* 0x000fca0000004100 */
[----:B------:R-:W-:Y:S02]  /*49c0*/  @P2 FADD.FTZ R92, R68, R92 ;  /* 0x0000005c445c2221 */ /* 0x000fe40000010000 */
.L_x_8897:
[----:B------:R-:W-:Y:S05]  /*49d0*/  BSYNC B1 ;  /* 0x0000000000017941 */ /* 0x000fea0003800000 */
.L_x_8895:
        /* <DEDUP_REMOVED lines=9> */
.L_x_8873:
[----:B------:R-:W-:Y:S05]  /*4a70*/  BSYNC B0 ;  /* 0x0000000000007941 */ /* 0x000fea0003800000 */
.L_x_8872:
        /* <DEDUP_REMOVED lines=18> */
.L_x_8901:
[----:B0-----:R-:W2:Y:S01]  /*4ba0*/  LDL R69, [R1+0xc4] ;  /* 0x0000c40001457983 */ /* 0x001ea20000100800 */
[----:B-----5:R-:W-:-:S05]  /*4bb0*/  HADD2.F32 R68, -RZ, R60.H0_H0 ;  /* 0x2000003cff447230 */ /* 0x020fca0000004100 */
[----:B------:R-:W-:-:S04]  /*4bc0*/  FMUL.FTZ R68, R68, c[0x0][0x1ec] ;  /* 0x00007b0044447a20 */ /* 0x000fc80000410000 */
[----:B--2---:R-:W-:Y:S01]  /*4bd0*/  FMUL.FTZ R93, R69, R68 ;  /* 0x00000044455d7220 */ /* 0x004fe20000410000 */
[----:B------:R-:W-:-:S05]  /*4be0*/  @P2 HADD2.F32 R68, -RZ, R64.H0_H0 ;  /* 0x20000040ff442230 */ /* 0x000fca0000004100 */
[----:B------:R-:W-:Y:S02]  /*4bf0*/  @P2 FADD.FTZ R93, R68, R93 ;  /* 0x0000005d445d2221 */ /* 0x000fe40000010000 */
.L_x_8902:
[----:B------:R-:W-:Y:S05]  /*4c00*/  BSYNC B1 ;  /* 0x0000000000017941 */ /* 0x000fea0003800000 */
.L_x_8900:
[----:B------:R-:W-:Y:S01]  /*4c10*/  BSSY B1, `(.L_x_8903) ;  /* 0x000000c000017945 */ /* 0x000fe20003800000 */
[----:B------:R-:W-:Y:S05]  /*4c20*/  @P3 BRA `(.L_x_8904) ;  /* 0x0000004000003947 */ /* 0x000fea0003800000 */
[----:B------:R-:W-:Y:S01]  /*4c30*/  MOV R94, RZ ;  /* 0x000000ff005e7202 */ /* 0x000fe20000000f00 */
[----:B------:R-:W-:Y:S05]  /*4c40*/  @!P2 BRA `(.L_x_8905) ;  /* 0x000000800000a947 */ /* 0x000fea0003800000 */
[----:B-----5:R-:W-:Y:S01]  /*4c50*/  HADD2.F32 R94, -RZ, R64.H1_H1 ;  /* 0x30000040ff5e7230 */ /* 0x020fe20000004100 */
[----:B------:R-:W-:Y:S05]  /*4c60*/  BRA `(.L_x_8905) ;  /* 0x0000006000007947 */ /* 0x000fea0003800000 */
.L_x_8904:
[----:B------:R-:W2:Y:S01]  /*4c70*/  LDL R69, [R1+0xc0] ;  /* 0x0000c00001457983 */ /* 0x000ea20000100800 */
[----:B-----5:R-:W-:-:S05]  /*4c80*/  HADD2.F32 R68, -RZ, R60.H1_H1 ;  /* 0x3000003cff447230 */ /* 0x020fca0000004100 */
[----:B------:R-:W-:-:S04]  /*4c90*/  FMUL.FTZ R68, R68, c[0x0][0x1ec] ;  /* 0x00007b0044447a20 */ /* 0x000fc80000410000 */
[----:B--2---:R-:W-:Y:S01]  /*4ca0*/  FMUL.FTZ R94, R69, R68 ;  /* 0x00000044455e7220 */ /* 0x004fe20000410000 */
[----:B------:R-:W-:-:S05]  /*4cb0*/  @P2 HADD2.F32 R68, -RZ, R64.H1_H1 ;  /* 0x30000040ff442230 */ /* 0x000fca0000004100 */
[----:B------:R-:W-:Y:S02]  /*4cc0*/  @P2 FADD.FTZ R94, R68, R94 ;  /* 0x0000005e445e2221 */ /* 0x000fe40000010000 */
.L_x_8905:
[----:B------:R-:W-:Y:S05]  /*4cd0*/  BSYNC B1 ;  /* 0x0000000000017941 */ /* 0x000fea0003800000 */
.L_x_8903:
[----:B------:R-:W-:Y:S01]  /*4ce0*/  BSSY B1, `(.L_x_8906) ;  /* 0x000000c000017945 */ /* 0x000fe20003800000 */
[----:B------:R-:W-:Y:S05]  /*4cf0*/  @P3 BRA `(.L_x_8907) ;  /* 0x0000004000003947 */ /* 0x000fea0003800000 */
[----:B------:R-:W-:Y:S01]  /*4d00*/  HFMA2.MMA R95, -RZ, RZ, 0, 0 ;  /* 0x00000000ff5f7435 */ /* 0x000fe200000001ff */
[----:B------:R-:W-:Y:S05]  /*4d10*/  @!P2 BRA `(.L_x_8908) ;  /* 0x000000800000a947 */ /* 0x000fea0003800000 */
[----:B-----5:R-:W-:Y:S01]  /*4d20*/  HADD2.F32 R95, -RZ, R65.H0_H0 ;  /* 0x20000041ff5f7230 */ /* 0x020fe20000004100 */
[----:B------:R-:W-:Y:S05]  /*4d30*/  BRA `(.L_x_8908) ;  /* 0x0000006000007947 */ /* 0x000fea0003800000 */
.L_x_8907:
[----:B------:R-:W2:Y:S01]  /*4d40*/  LDL R69, [R1+0xbc] ;  /* 0x0000bc0001457983 */ /* 0x000ea20000100800 */
[----:B-----5:R-:W-:-:S05]  /*4d50*/  HADD2.F32 R68, -RZ, R61.H0_H0 ;  /* 0x2000003dff447230 */ /* 0x020fca0000004100 */
[----:B------:R-:W-:-:S04]  /*4d60*/  FMUL.FTZ R68, R68, c[0x0][0x1ec] ;  /* 0x00007b0044447a20 */ /* 0x000fc80000410000 */
[----:B--2---:R-:W-:Y:S01]  /*4d70*/  FMUL.FTZ R95, R69, R68 ;  /* 0x00000044455f7220 */ /* 0x004fe20000410000 */
[----:B------:R-:W-:-:S05]  /*4d80*/  @P2 HADD2.F32 R68, -RZ, R65.H0_H0 ;  /* 0x20000041ff442230 */ /* 0x000fca0000004100 */
[----:B------:R-:W-:Y:S02]  /*4d90*/  @P2 FADD.FTZ R95, R68, R95 ;  /* 0x0000005f445f2221 */ /* 0x000fe40000010000 */
.L_x_8908:
[----:B------:R-:W-:Y:S05]  /*4da0*/  BSYNC B1 ;  /* 0x0000000000017941 */ /* 0x000fea0003800000 */
.L_x_8906:
[----:B------:R-:W-:Y:S01]  /*4db0*/  BSSY B1, `(.L_x_8909) ;  /* 0x000000c000017945 */ /* 0x000fe20003800000 */
[----:B------:R-:W-:Y:S05]  /*4dc0*/  @P3 BRA `(.L_x_8910) ;  /* 0x0000004000003947 */ /* 0x000fea0003800000 */
[----:B------:R-:W-:Y:S01]  /*4dd0*/  MOV R96, RZ ;  /* 0x000000ff00607202 */ /* 0x000fe20000000f00 */
[----:B------:R-:W-:Y:S05]  /*4de0*/  @!P2 BRA `(.L_x_8911) ;  /* 0x000000800000a947 */ /* 0x000fea0003800000 */
[----:B-----5:R-:W-:Y:S01]  /*4df0*/  HADD2.F32 R96, -RZ, R65.H1_H1 ;  /* 0x30000041ff607230 */ /* 0x020fe20000004100 */
[----:B------:R-:W-:Y:S05]  /*4e00*/  BRA `(.L_x_8911) ;  /* 0x0000006000007947 */ /* 0x000fea0003800000 */
.L_x_8910:
[----:B------:R-:W2:Y:S01]  /*4e10*/  LDL R69, [R1+0xb8] ;  /* 0x0000b80001457983 */ /* 0x000ea20000100800 */
[----:B-----5:R-:W-:-:S05]  /*4e20*/  HADD2.F32 R68, -RZ, R61.H1_H1 ;  /* 0x3000003dff447230 */ /* 0x020fca0000004100 */
[----:B------:R-:W-:-:S04]  /*4e30*/  FMUL.FTZ R68, R68, c[0x0][0x1ec] ;  /* 0x00007b0044447a20 */ /* 0x000fc80000410000 */
[----:B--2---:R-:W-:Y:S01]  /*4e40*/  FMUL.FTZ R96, R69, R68 ;  /* 0x0000004445607220 */ /* 0x004fe20000410000 */
[----:B------:R-:W-:-:S05]  /*4e50*/  @P2 HADD2.F32 R68, -RZ, R65.H1_H1 ;  /* 0x30000041ff442230 */ /* 0x000fca0000004100 */
[----:B------:R-:W-:Y:S02]  /*4e60*/  @P2 FADD.FTZ R96, R68, R96 ;  /* 0x0000006044602221 */ /* 0x000fe40000010000 */
.L_x_8911:
[----:B------:R-:W-:Y:S05]  /*4e70*/  BSYNC B1 ;  /* 0x0000000000017941 */ /* 0x000fea0003800000 */
.L_x_8909:
[----:B------:R-:W-:Y:S01]  /*4e80*/  BSSY B1, `(.L_x_8912) ;  /* 0x000000c000017945 */ /* 0x000fe20003800000 */
[----:B------:R-:W-:Y:S05]  /*4e90*/  @P3 BRA `(.L_x_8913) ;  /* 0x0000004000003947 */ /* 0x000fea0003800000 */
[----:B------:R-:W-:Y:S01]  /*4ea0*/  HFMA2.MMA R97, -RZ, RZ, 0, 0 ;  /* 0x00000000ff617435 */ /* 0x000fe200000001ff */
[----:B------:R-:W-:Y:S05]  /*4eb0*/  @!P2 BRA `(.L_x_8914) ;  /* 0x000000800000a947 */ /* 0x000fea0003800000 */
[----:B-----5:R-:W-:Y:S01]  /*4ec0*/  HADD2.F32 R97, -RZ, R66.H0_H0 ;  /* 0x20000042ff617230 */ /* 0x020fe20000004100 */
[----:B------:R-:W-:Y:S05]  /*4ed0*/  BRA `(.L_x_8914) ;  /* 0x0000006000007947 */ /* 0x000fea0003800000 */
.L_x_8913:
[----:B------:R-:W2:Y:S01]  /*4ee0*/  LDL R69, [R1+0xb4] ;  /* 0x0000b40001457983 */ /* 0x000ea20000100800 */
[----:B-----5:R-:W-:-:S05]  /*4ef0*/  HADD2.F32 R68, -RZ, R62.H0_H0 ;  /* 0x2000003eff447230 */ /* 0x020fca0000004100 */
[----:B------:R-:W-:-:S04]  /*4f00*/  FMUL.FTZ R68, R68, c[0x0][0x1ec] ;  /* 0x00007b0044447a20 */ /* 0x000fc80000410000 */
[----:B--2---:R-:W-:Y:S01]  /*4f10*/  FMUL.FTZ R97, R69, R68 ;  /* 0x0000004445617220 */ /* 0x004fe20000410000 */
[----:B------:R-:W-:-:S05]  /*4f20*/  @P2 HADD2.F32 R68, -RZ, R66.H0_H0 ;  /* 0x20000042ff442230 */ /* 0x000fca0000004100 */
[----:B------:R-:W-:Y:S02]  /*4f30*/  @P2 FADD.FTZ R97, R68, R97 ;  /* 0x0000006144612221 */ /* 0x000fe40000010000 */
.L_x_8914:
[----:B------:R-:W-:Y:S05]  /*4f40*/  BSYNC B1 ;  /* 0x0000000000017941 */ /* 0x000fea0003800000 */
.L_x_8912:
[----:B------:R-:W-:Y:S01]  /*4f50*/  BSSY B1, `(.L_x_8915) ;  /* 0x000000c000017945 */ /* 0x000fe20003800000 */
[----:B------:R-:W-:Y:S05]  /*4f60*/  @P3 BRA `(.L_x_8916) ;  /* 0x0000004000003947 */ /* 0x000fea0003800000 */
[----:B------:R-:W-:Y:S01]  /*4f70*/  MOV R98, RZ ;  /* 0x000000ff00627202 */ /* 0x000fe20000000f00 */
[----:B------:R-:W-:Y:S05]  /*4f80*/  @!P2 BRA `(.L_x_8917) ;  /* 0x000000800000a947 */ /* 0x000fea0003800000 */
[----:B-----5:R-:W-:Y:S01]  /*4f90*/  HADD2.F32 R98, -RZ, R66.H1_H1 ;  /* 0x30000042ff627230 */ /* 0x020fe20000004100 */
[----:B------:R-:W-:Y:S05]  /*4fa0*/  BRA `(.L_x_8917) ;  /* 0x0000006000007947 */ /* 0x000fea0003800000 */
.L_x_8916:
[----:B------:R-:W2:Y:S01]  /*4fb0*/  LDL R69, [R1+0xb0] ;  /* 0x0000b00001457983 */ /* 0x000ea20000100800 */
[----:B-----5:R-:W-:-:S05]  /*4fc0*/  HADD2.F32 R68, -RZ, R62.H1_H1 ;  /* 0x3000003eff447230 */ /* 0x020fca0000004100 */
[----:B------:R-:W-:-:S04]  /*4fd0*/  FMUL.FTZ R68, R68, c[0x0][0x1ec] ;  /* 0x00007b0044447a20 */ /* 0x000fc80000410000 */
[----:B--2---:R-:W-:Y:S01]  /*4fe0*/  FMUL.FTZ R98, R69, R68 ;  /* 0x0000004445627220 */ /* 0x004fe20000410000 */
[----:B------:R-:W-:-:S05]  /*4ff0*/  @P2 HADD2.F32 R68, -RZ, R66.H1_H1 ;  /* 0x30000042ff442230 */ /* 0x000fca0000004100 */
[----:B------:R-:W-:Y:S02]  /*5000*/  @P2 FADD.FTZ R98, R68, R98 ;  /* 0x0000006244622221 */ /* 0x000fe40000010000 */
.L_x_8917:
[----:B------:R-:W-:Y:S05]  /*5010*/  BSYNC B1 ;  /* 0x0000000000017941 */ /* 0x000fea0003800000 */
.L_x_8915:
[----:B------:R-:W-:Y:S01]  /*5020*/  BSSY B1, `(.L_x_8918) ;  /* 0x000000c000017945 */ /* 0x000fe20003800000 */
[----:B------:R-:W-:Y:S05]  /*5030*/  @P3 BRA `(.L_x_8919) ;  /* 0x0000004000003947 */ /* 0x000fea0003800000 */
[----:B------:R-:W-:Y:S01]  /*5040*/  HFMA2.MMA R99, -RZ, RZ, 0, 0 ;  /* 0x00000000ff637435 */ /* 0x000fe200000001ff */
[----:B------:R-:W-:Y:S05]  /*5050*/  @!P2 BRA `(.L_x_8920) ;  /* 0x000000800000a947 */ /* 0x000fea0003800000 */
[----:B-----5:R-:W-:Y:S01]  /*5060*/  HADD2.F32 R99, -RZ, R67.H0_H0 ;  /* 0x20000043ff637230 */ /* 0x020fe20000004100 */
[----:B------:R-:W-:Y:S05]  /*5070*/  BRA `(.L_x_8920) ;  /* 0x0000006000007947 */ /* 0x000fea0003800000 */
.L_x_8919:
[----:B------:R-:W2:Y:S01]  /*5080*/  LDL R69, [R1+0xac] ;  /* 0x0000ac0001457983 */ /* 0x000ea20000100800 */
[----:B-----5:R-:W-:-:S05]  /*5090*/  HADD2.F32 R68, -RZ, R63.H0_H0 ;  /* 0x2000003fff447230 */ /* 0x020fca0000004100 */
[----:B------:R-:W-:-:S04]  /*50a0*/  FMUL.FTZ R68, R68, c[0x0][0x1ec] ;  /* 0x00007b0044447a20 */ /* 0x000fc80000410000 */
[----:B--2---:R-:W-:Y:S01]  /*50b0*/  FMUL.FTZ R99, R69, R68 ;  /* 0x0000004445637220 */ /* 0x004fe20000410000 */
[----:B------:R-:W-:-:S05]  /*50c0*/  @P2 HADD2.F32 R68, -RZ, R67.H0_H0 ;  /* 0x20000043ff442230 */ /* 0x000fca0000004100 */
[----:B------:R-:W-:Y:S02]  /*50d0*/  @P2 FADD.FTZ R99, R68, R99 ;  /* 0x0000006344632221 */ /* 0x000fe40000010000 */
.L_x_8920:
[----:B------:R-:W-:Y:S05]  /*50e0*/  BSYNC B1 ;  /* 0x0000000000017941 */ /* 0x000fea0003800000 */
.L_x_8918:
[----:B------:R-:W-:Y:S01]  /*50f0*/  BSSY B1, `(.L_x_8921) ;  /* 0x000000c000017945 */ /* 0x000fe20003800000 */
[----:B------:R-:W-:Y:S05]  /*5100*/  @P3 BRA `(.L_x_8922) ;  /* 0x0000004000003947 */ /* 0x000fea0003800000 */
[----:B------:R-:W-:Y:S01]  /*5110*/  MOV R100, RZ ;  /* 0x000000ff00647202 */ /* 0x000fe20000000f00 */
[----:B------:R-:W-:Y:S05]  /*5120*/  @!P2 BRA `(.L_x_8923) ;  /* 0x000000800000a947 */ /* 0x000fea0003800000 */
[----:B-----5:R-:W-:Y:S01]  /*5130*/  HADD2.F32 R100, -RZ, R67.H1_H1 ;  /* 0x30000043ff647230 */ /* 0x020fe20000004100 */
[----:B------:R-:W-:Y:S05]  /*5140*/  BRA `(.L_x_8923) ;  /* 0x0000006000007947 */ /* 0x000fea0003800000 */
.L_x_8922:
[----:B------:R-:W2:Y:S01]  /*5150*/  LDL R69, [R1+0xa8] ;  /* 0x0000a80001457983 */ /* 0x000ea20000100800 */
[----:B-----5:R-:W-:-:S05]  /*5160*/  HADD2.F32 R68, -RZ, R63.H1_H1 ;  /* 0x3000003fff447230 */ /* 0x020fca0000004100 */
[----:B------:R-:W-:-:S04]  /*5170*/  FMUL.FTZ R68, R68, c[0x0][0x1ec] ;  /* 0x00007b0044447a20 */ /* 0x000fc80000410000 */
[----:B--2---:R-:W-:Y:S01]  /*5180*/  FMUL.FTZ R100, R69, R68 ;  /* 0x0000004445647220 */ /* 0x004fe20000410000 */
[----:B------:R-:W-:-:S05]  /*5190*/  @P2 HADD2.F32 R68, -RZ, R67.H1_H1 ;  /* 0x30000043ff442230 */ /* 0x000fca0000004100 */
[----:B------:R-:W-:Y:S02]  /*51a0*/  @P2 FADD.FTZ R100, R68, R100 ;  /* 0x0000006444642221 */ /* 0x000fe40000010000 */
.L_x_8923:
[----:B------:R-:W-:Y:S05]  /*51b0*/  BSYNC B1 ;  /* 0x0000000000017941 */ /* 0x000fea0003800000 */
.L_x_8921:
        /* <DEDUP_REMOVED lines=9> */
.L_x_8899:
[----:B------:R-:W-:Y:S05]  /*5250*/  BSYNC B0 ;  /* 0x0000000000007941 */ /* 0x000fea0003800000 */
.L_x_8898:
        /* <DEDUP_REMOVED lines=18> */
.L_x_8927:
[----:B0-----:R-:W2:Y:S01]  /*5380*/  LDL R69, [R1+0xa4] ;  /* 0x0000a40001457983 */ /* 0x001ea20000100800 */
[----:B-----5:R-:W-:-:S05]  /*5390*/  HADD2.F32 R68, -RZ, R60.H0_H0 ;  /* 0x2000003cff447230 */ /* 0x020fca0000004100 */
[----:B------:R-:W-:-:S04]  /*53a0*/  FMUL.FTZ R68, R68, c[0x0][0x1ec] ;  /* 0x00007b0044447a20 */ /* 0x000fc80000410000 */
[----:B--2---:R-:W-:Y:S01]  /*53b0*/  FMUL.FTZ R101, R69, R68 ;  /* 0x0000004445657220 */ /* 0x004fe20000410000 */
[----:B------:R-:W-:-:S05]  /*53c0*/  @P2 HADD2.F32 R68, -RZ, R64.H0_H0 ;  /* 0x20000040ff442230 */ /* 0x000fca0000004100 */
[----:B------:R-:W-:Y:S02]  /*53d0*/  @P2 FADD.FTZ R101, R68, R101 ;  /* 0x0000006544652221 */ /* 0x000fe40000010000 */
.L_x_8928:
[----:B------:R-:W-:Y:S05]  /*53e0*/  BSYNC B1 ;  /* 0x0000000000017941 */ /* 0x000fea0003800000 */
.L_x_8926:
[----:B------:R-:W-:Y:S01]  /*53f0*/  BSSY B1, `(.L_x_8929) ;  /* 0x000000c000017945 */ /* 0x000fe20003800000 */
[----:B------:R-:W-:Y:S05]  /*5400*/  @P3 BRA `(.L_x_8930) ;  /* 0x0000004000003947 */ /* 0x000fea0003800000 */
[----:B------:R-:W-:Y:S01]  /*5410*/  MOV R102, RZ ;  /* 0x000000ff00667202 */ /* 0x000fe20000000f00 */
[----:B------:R-:W-:Y:S05]  /*5420*/  @!P2 BRA `(.L_x_8931) ;  /* 0x000000800000a947 */ /* 0x000fea0003800000 */
[----:B-----5:R-:W-:Y:S01]  /*5430*/  HADD2.F32 R102, -RZ, R64.H1_H1 ;  /* 0x30000040ff667230 */ /* 0x020fe20000004100 */
[----:B------:R-:W-:Y:S05]  /*5440*/  BRA `(.L_x_8931) ;  /* 0x0000006000007947 */ /* 0x000fea0003800000 */
.L_x_8930:
[----:B------:R-:W2:Y:S01]  /*5450*/  LDL R69, [R1+0xa0] ;  /* 0x0000a00001457983 */ /* 0x000ea20000100800 */
[----:B-----5:R-:W-:-:S05]  /*5460*/  HADD2.F32 R68, -RZ, R60.H1_H1 ;  /* 0x3000003cff447230 */ /* 0x020fca0000004100 */
[----:B------:R-:W-:-:S04]  /*5470*/  FMUL.FTZ R68, R68, c[0x0][0x1ec] ;  /* 0x00007b0044447a20 */ /* 0x000fc80000410000 */
[----:B--2---:R-:W-:Y:S01]  /*5480*/  FMUL.FTZ R102, R69, R68 ;  /* 0x0000004445667220 */ /* 0x004fe20000410000 */
[----:B------:R-:W-:-:S05]  /*5490*/  @P2 HADD2.F32 R68, -RZ, R64.H1_H1 ;  /* 0x30000040ff442230 */ /* 0x000fca0000004100 */
[----:B------:R-:W-:Y:S02]  /*54a0*/  @P2 FADD.FTZ R102, R68, R102 ;  /* 0x0000006644662221 */ /* 0x000fe40000010000 */
.L_x_8931:
[----:B------:R-:W-:Y:S05]  /*54b0*/  BSYNC B1 ;  /* 0x0000000000017941 */ /* 0x000fea0003800000 */
.L_x_8929:
[----:B------:R-:W-:Y:S01]  /*54c0*/  BSSY B1, `(.L_x_8932) ;  /* 0x000000c000017945 */ /* 0x000fe20003800000 */
[----:B------:R-:W-:Y:S05]  /*54d0*/  @P3 BRA `(.L_x_8933) ;  /* 0x0000004000003947 */ /* 0x000fea0003800000 */
[----:B------:R-:W-:Y:S01]  /*54e0*/  HFMA2.MMA R103, -RZ, RZ, 0, 0 ;  /* 0x00000000ff677435 */ /* 0x000fe200000001ff */
[----:B------:R-:W-:Y:S05]  /*54f0*/  @!P2 BRA `(.L_x_8934) ;  /* 0x000000800000a947 */ /* 0x000fea0003800000 */
[----:B-----5:R-:W-:Y:S01]  /*5500*/  HADD2.F32 R103, -RZ, R65.H0_H0 ;  /* 0x20000041ff677230 */ /* 0x020fe20000004100 */
[----:B------:R-:W-:Y:S05]  /*5510*/  BRA `(.L_x_8934) ;  /* 0x0000006000007947 */ /* 0x000fea0003800000 */
.L_x_8933:
[----:B------:R-:W2:Y:S01]  /*5520*/  LDL R69, [R1+0x9c] ;  /* 0x00009c0001457983 */ /* 0x000ea20000100800 */
[----:B-----5:R-:W-:-:S05]  /*5530*/  HADD2.F32 R68, -RZ, R61.H0_H0 ;  /* 0x2000003dff447230 */ /* 0x020fca0000004100 */
[----:B------:R-:W-:-:S04]  /*5540*/  FMUL.FTZ R68, R68, c[0x0][0x1ec] ;  /* 0x00007b0044447a20 */ /* 0x000fc80000410000 */
[----:B--2---:R-:W-:Y:S01]  /*5550*/  FMUL.FTZ R103, R69, R68 ;  /* 0x0000004445677220 */ /* 0x004fe20000410000 */
[----:B------:R-:W-:-:S05]  /*5560*/  @P2 HADD2.F32 R68, -RZ, R65.H0_H0 ;  /* 0x20000041ff442230 */ /* 0x000fca0000004100 */
[----:B------:R-:W-:Y:S02]  /*5570*/  @P2 FADD.FTZ R103, R68, R103 ;  /* 0x0000006744672221 */ /* 0x000fe40000010000 */
.L_x_8934:
[----:B------:R-:W-:Y:S05]  /*5580*/  BSYNC B1 ;  /* 0x0000000000017941 */ /* 0x000fea0003800000 */
.L_x_8932:
[----:B------:R-:W-:Y:S01]  /*5590*/  BSSY B1, `(.L_x_8935) ;  /* 0x000000c000017945 */ /* 0x000fe20003800000 */
[----:B------:R-:W-:Y:S05]  /*55a0*/  @P3 BRA `(.L_x_8936) ;  /* 0x0000004000003947 */ /* 0x000fea0003800000 */
[----:B------:R-:W-:Y:S01]  /*55b0*/  MOV R104, RZ ;  /* 0x000000ff00687202 */ /* 0x000fe20000000f00 */
[----:B------:R-:W-:Y:S05]  /*55c0*/  @!P2 BRA `(.L_x_8937) ;  /* 0x000000800000a947 */ /* 0x000fea0003800000 */
[----:B-----5:R-:W-:Y:S01]  /*55d0*/  HADD2.F32 R104, -RZ, R65.H1_H1 ;  /* 0x30000041ff687230 */ /* 0x020fe20000004100 */
[----:B------:R-:W-:Y:S05]  /*55e0*/  BRA `(.L_x_8937) ;  /* 0x0000006000007947 */ /* 0x000fea0003800000 */
.L_x_8936:
[----:B------:R-:W2:Y:S01]  /*55f0*/  LDL R69, [R1+0x98] ;  /* 0x0000980001457983 */ /* 0x000ea20000100800 */
[----:B-----5:R-:W-:-:S05]  /*5600*/  HADD2.F32 R68, -RZ, R61.H1_H1 ;  /* 0x3000003dff447230 */ /* 0x020fca0000004100 */
[----:B------:R-:W-:-:S04]  /*5610*/  FMUL.FTZ R68, R68, c[0x0][0x1ec] ;  /* 0x00007b0044447a20 */ /* 0x000fc80000410000 */
[----:B--2---:R-:W-:Y:S01]  /*5620*/  FMUL.FTZ R104, R69, R68 ;  /* 0x0000004445687220 */ /* 0x004fe20000410000 */
[----:B------:R-:W-:-:S05]  /*5630*/  @P2 HADD2.F32 R68, -RZ, R65.H1_H1 ;  /* 0x30000041ff442230 */ /* 0x000fca0000004100 */
[----:B------:R-:W-:Y:S02]  /*5640*/  @P2 FADD.FTZ R104, R68, R104 ;  /* 0x0000006844682221 */ /* 0x000fe40000010000 */
.L_x_8937:
[----:B------:R-:W-:Y:S05]  /*5650*/  BSYNC B1 ;  /* 0x0000000000017941 */ /* 0x000fea0003800000 */
.L_x_8935:
[----:B------:R-:W-:Y:S01]  /*5660*/  BSSY B1, `(.L_x_8938) ;  /* 0x000000c000017945 */ /* 0x000fe20003800000 */
[----:B------:R-:W-:Y:S05]  /*5670*/  @P3 BRA `(.L_x_8939) ;  /* 0x0000004000003947 */ /* 0x000fea0003800000 */
[----:B------:R-:W-:Y:S01]  /*5680*/  HFMA2.MMA R105, -RZ, RZ, 0, 0 ;  /* 0x00000000ff697435 */ /* 0x000fe200000001ff */
[----:B------:R-:W-:Y:S05]  /*5690*/  @!P2 BRA `(.L_x_8940) ;  /* 0x000000800000a947 */ /* 0x000fea0003800000 */
[----:B-----5:R-:W-:Y:S01]  /*56a0*/  HADD2.F32 R105, -RZ, R66.H0_H0 ;  /* 0x20000042ff697230 */ /* 0x020fe20000004100 */
[----:B------:R-:W-:Y:S05]  /*56b0*/  BRA `(.L_x_8940) ;  /* 0x0000006000007947 */ /* 0x000fea0003800000 */
.L_x_8939:
[----:B------:R-:W2:Y:S01]  /*56c0*/  LDL R69, [R1+0x94] ;  /* 0x0000940001457983 */ /* 0x000ea20000100800 */
[----:B-----5:R-:W-:-:S05]  /*56d0*/  HADD2.F32 R68, -RZ, R62.H0_H0 ;  /* 0x2000003eff447230 */ /* 0x020fca0000004100 */
[----:B------:R-:W-:-:S04]  /*56e0*/  FMUL.FTZ R68, R68, c[0x0][0x1ec] ;  /* 0x00007b0044447a20 */ /* 0x000fc80000410000 */
[----:B--2---:R-:W-:Y:S01]  /*56f0*/  FMUL.FTZ R105, R69, R68 ;  /* 0x0000004445697220 */ /* 0x004fe20000410000 */
[----:B------:R-:W-:-:S05]  /*5700*/  @P2 HADD2.F32 R68, -RZ, R66.H0_H0 ;  /* 0x20000042ff442230 */ /* 0x000fca0000004100 */
[----:B------:R-:W-:Y:S02]  /*5710*/  @P2 FADD.FTZ R105, R68, R105 ;  /* 0x0000006944692221 */ /* 0x000fe40000010000 */
.L_x_8940:
[----:B------:R-:W-:Y:S05]  /*5720*/  BSYNC B1 ;  /* 0x0000000000017941 */ /* 0x000fea0003800000 */
.L_x_8938:
[----:B------:R-:W-:Y:S01]  /*5730*/  BSSY B1, `(.L_x_8941) ;  /* 0x000000c000017945 */ /* 0x000fe20003800000 */
[----:B------:R-:W-:Y:S05]  /*5740*/  @P3 BRA `(.L_x_8942) ;  /* 0x0000004000003947 */ /* 0x000fea0003800000 */
[----:B------:R-:W-:Y:S01]  /*5750*/  MOV R106, RZ ;  /* 0x000000ff006a7202 */ /* 0x000fe20000000f00 */
[----:B------:R-:W-:Y:S05]  /*5760*/  @!P2 BRA `(.L_x_8943) ;  /* 0x000000800000a947 */ /* 0x000fea0003800000 */
[----:B-----5:R-:W-:Y:S01]  /*5770*/  HADD2.F32 R106, -RZ, R66.H1_H1 ;  /* 0x30000042ff6a7230 */ /* 0x020fe20000004100 */
[----:B------:R-:W-:Y:S05]  /*5780*/  BRA `(.L_x_8943) ;  /* 0x0000006000007947 */ /* 0x000fea0003800000 */
.L_x_8942:
[----:B------:R-:W2:Y:S01]  /*5790*/  LDL R69, [R1+0x90] ;  /* 0x0000900001457983 */ /* 0x000ea20000100800 */
[----:B-----5:R-:W-:-:S05]  /*57a0*/  HADD2.F32 R68, -RZ, R62.H1_H1 ;  /* 0x3000003eff447230 */ /* 0x020fca0000004100 */
[----:B------:R-:W-:-:S04]  /*57b0*/  FMUL.FTZ R68, R68, c[0x0][0x1ec] ;  /* 0x00007b0044447a20 */ /* 0x000fc80000410000 */
[----:B--2---:R-:W-:Y:S01]  /*57c0*/  FMUL.FTZ R106, R69, R68 ;  /* 0x00000044456a7220 */ /* 0x004fe20000410000 */
[----:B------:R-:W-:-:S05]  /*57d0*/  @P2 HADD2.F32 R68, -RZ, R66.H1_H1 ;  /* 0x30000042ff442230 */ /* 0x000fca0000004100 */
[----:B------:R-:W-:Y:S02]  /*57e0*/  @P2 FADD.FTZ R106, R68, R106 ;  /* 0x0000006a446a2221 */ /* 0x000fe40000010000 */
.L_x_8943:
[----:B------:R-:W-:Y:S05]  /*57f0*/  BSYNC B1 ;  /* 0x0000000000017941 */ /* 0x000fea0003800000 */
.L_x_8941:
[----:B------:R-:W-:Y:S01]  /*5800*/  BSSY B1, `(.L_x_8944) ;  /* 0x000000c000017945 */ /* 0x000fe20003800000 */
[----:B------:R-:W-:Y:S05]  /*5810*/  @P3 BRA `(.L_x_8945) ;  /* 0x0000004000003947 */ /* 0x000fea0003800000 */
[----:B------:R-:W-:Y:S01]  /*5820*/  HFMA2.MMA R107, -RZ, RZ, 0, 0 ;  /* 0x00000000ff6b7435 */ /* 0x000fe200000001ff */
[----:B------:R-:W-:Y:S05]  /*5830*/  @!P2 BRA `(.L_x_8946) ;  /* 0x000000800000a947 */ /* 0x000fea0003800000 */
[----:B-----5:R-:W-:Y:S01]  /*5840*/  HADD2.F32 R107, -RZ, R67.H0_H0 ;  /* 0x20000043ff6b7230 */ /* 0x020fe20000004100 */
[----:B------:R-:W-:Y:S05]  /*5850*/  BRA `(.L_x_8946) ;  /* 0x0000006000007947 */ /* 0x000fea0003800000 */
.L_x_8945:
[----:B------:R-:W2:Y:S01]  /*5860*/  LDL R69, [R1+0x8c] ;  /* 0x00008c0001457983 */ /* 0x000ea20000100800 */
[----:B-----5:R-:W-:-:S05]  /*5870*/  HADD2.F32 R68, -RZ, R63.H0_H0 ;  /* 0x2000003fff447230 */ /* 0x020fca0000004100 */
[----:B------:R-:W-:-:S04]  /*5880*/  FMUL.FTZ R68, R68, c[0x0][0x1ec] ;  /* 0x00007b0044447a20 */ /* 0x000fc80000410000 */
[----:B--2---:R-:W-:Y:S01]  /*5890*/  FMUL.FTZ R107, R69, R68 ;  /* 0x00000044456b7220 */ /* 0x004fe20000410000 */
[----:B------:R-:W-:-:S05]  /*58a0*/  @P2 HADD2.F32 R68, -RZ, R67.H0_H0 ;  /* 0x20000043ff442230 */ /* 0x000fca0000004100 */
[----:B------:R-:W-:Y:S02]  /*58b0*/  @P2 FADD.FTZ R107, R68, R107 ;  /* 0x0000006b446b2221 */ /* 0x000fe40000010000 */
.L_x_8946:
[----:B------:R-:W-:Y:S05]  /*58c0*/  BSYNC B1 ;  /* 0x0000000000017941 */ /* 0x000fea0003800000 */
.L_x_8944:
[----:B------:R-:W-:Y:S01]  /*58d0*/  BSSY B1, `(.L_x_8947) ;  /* 0x000000c000017945 */ /* 0x000fe20003800000 */
[----:B------:R-:W-:Y:S05]  /*58e0*/  @P3 BRA `(.L_x_8948) ;  /* 0x0000004000003947 */ /* 0x000fea0003800000 */
[----:B------:R-:W-:Y:S01]  /*58f0*/  MOV R108, RZ ;  /* 0x000000ff006c7202 */ /* 0x000fe20000000f00 */
[----:B------:R-:W-:Y:S05]  /*5900*/  @!P2 BRA `(.L_x_8949) ;  /* 0x000000800000a947 */ /* 0x000fea0003800000 */
[----:B-----5:R-:W-:Y:S01]  /*5910*/  HADD2.F32 R108, -RZ, R67.H1_H1 ;  /* 0x30000043ff6c7230 */ /* 0x020fe20000004100 */
[----:B------:R-:W-:Y:S05]  /*5920*/  BRA `(.L_x_8949) ;  /* 0x0000006000007947 */ /* 0x000fea0003800000 */
.L_x_8948:
[----:B------:R-:W2:Y:S01]  /*5930*/  LDL R69, [R1+0x88] ;  /* 0x0000880001457983 */ /* 0x000ea20000100800 */
[----:B-----5:R-:W-:-:S05]  /*5940*/  HADD2.F32 R68, -RZ, R63.H1_H1 ;  /* 0x3000003fff447230 */ /* 0x020fca0000004100 */
[----:B------:R-:W-:-:S04]  /*5950*/  FMUL.FTZ R68, R68, c[0x0][0x1ec] ;  /* 0x00007b0044447a20 */ /* 0x000fc80000410000 */
[----:B--2---:R-:W-:Y:S01]  /*5960*/  FMUL.FTZ R108, R69, R68 ;  /* 0x00000044456c7220 */ /* 0x004fe20000410000 */
[----:B------:R-:W-:-:S05]  /*5970*/  @P2 HADD2.F32 R68, -RZ, R67.H1_H1 ;  /* 0x30000043ff442230 */ /* 0x000fca0000004100 */
[----:B------:R-:W-:Y:S02]  /*5980*/  @P2 FADD.FTZ R108, R68, R108 ;  /* 0x0000006c446c2221 */ /* 0x000fe40000010000 */
.L_x_8949:
[----:B------:R-:W-:Y:S05]  /*5990*/  BSYNC B1 ;  /* 0x0000000000017941 */ /* 0x000fea0003800000 */
.L_x_8947:
        /* <DEDUP_REMOVED lines=9> */
.L_x_8925:
[----:B------:R-:W-:Y:S05]  /*5a30*/  BSYNC B0 ;  /* 0x0000000000007941 */ /* 0x000fea0003800000 */
.L_x_8924:
        /* <DEDUP_REMOVED lines=18> */
.L_x_8953:
[----:B0-----:R-:W2:Y:S01]  /*5b60*/  LDL R69, [R1+0x84] ;  /* 0x0000840001457983 */ /* 0x001ea20000100800 */
[----:B-----5:R-:W-:-:S05]  /*5b70*/  HADD2.F32 R68, -RZ, R60.H0_H0 ;  /* 0x2000003cff447230 */ /* 0x020fca0000004100 */
[----:B------:R-:W-:-:S04]  /*5b80*/  FMUL.FTZ R68, R68, c[0x0][0x1ec] ;  /* 0x00007b0044447a20 */ /* 0x000fc80000410000 */
[----:B--2---:R-:W-:Y:S01]  /*5b90*/  FMUL.FTZ R109, R69, R68 ;  /* 0x00000044456d7220 */ /* 0x004fe20000410000 */
[----:B------:R-:W-:-:S05]  /*5ba0*/  @P2 HADD2.F32 R68, -RZ, R64.H0_H0 ;  /* 0x20000040ff442230 */ /* 0x000fca0000004100 */
[----:B------:R-:W-:Y:S02]  /*5bb0*/  @P2 FADD.FTZ R109, R68, R109 ;  /* 0x0000006d446d2221 */ /* 0x000fe40000010000 */
.L_x_8954:
[----:B------:R-:W-:Y:S05]  /*5bc0*/  BSYNC B1 ;  /* 0x0000000000017941 */ /* 0x000fea0003800000 */
.L_x_8952:
[----:B------:R-:W-:Y:S01]  /*5bd0*/  BSSY B1, `(.L_x_8955) ;  /* 0x000000c000017945 */ /* 0x000fe20003800000 */
[----:B------:R-:W-:Y:S05]  /*5be0*/  @P3 BRA `(.L_x_8956) ;  /* 0x0000004000003947 */ /* 0x000fea0003800000 */
[----:B------:R-:W-:Y:S01]  /*5bf0*/  MOV R110, RZ ;  /* 0x000000ff006e7202 */ /* 0x000fe20000000f00 */
[----:B------:R-:W-:Y:S05]  /*5c00*/  @!P2 BRA `(.L_x_8957) ;  /* 0x000000800000a947 */ /* 0x000fea0003800000 */
[----:B-----5:R-:W-:Y:S01]  /*5c10*/  HADD2.F32 R110, -RZ, R64.H1_H1 ;  /* 0x30000040ff6e7230 */ /* 0x020fe20000004100 */
[----:B------:R-:W-:Y:S05]  /*5c20*/  BRA `(.L_x_8957) ;  /* 0x0000006000007947 */ /* 0x000fea0003800000 */
.L_x_8956:
[----:B------:R-:W2:Y:S01]  /*5c30*/  LDL R69, [R1+0x80] ;  /* 0x0000800001457983 */ /* 0x000ea20000100800 */
[----:B-----5:R-:W-:-:S05]  /*5c40*/  HADD2.F32 R68, -RZ, R60.H1_H1 ;  /* 0x3000003cff447230 */ /* 0x020fca0000004100 */
[----:B------:R-:W-:-:S04]  /*5c50*/  FMUL.FTZ R68, R68, c[0x0][0x1ec] ;  /* 0x00007b0044447a20 */ /* 0x000fc80000410000 */
[----:B--2---:R-:W-:Y:S01]  /*5c60*/  FMUL.FTZ R110, R69, R68 ;  /* 0x00000044456e7220 */ /* 0x004fe20000410000 */
[----:B------:R-:W-:-:S05]  /*5c70*/  @P2 HADD2.F32 R68, -RZ, R64.H1_H1 ;  /* 0x30000040ff442230 */ /* 0x000fca0000004100 */
[----:B------:R-:W-:Y:S02]  /*5c80*/  @P2 FADD.FTZ R110, R68, R110 ;  /* 0x0000006e446e2221 */ /* 0x000fe40000010000 */
.L_x_8957:
[----:B------:R-:W-:Y:S05]  /*5c90*/  BSYNC B1 ;  /* 0x0000000000017941 */ /* 0x000fea0003800000 */
.L_x_8955:
[----:B------:R-:W-:Y:S01]  /*5ca0*/  BSSY B1, `(.L_x_8958) ;  /* 0x000000c000017945 */ /* 0x000fe20003800000 */
[----:B------:R-:W-:Y:S05]  /*5cb0*/  @P3 BRA `(.L_x_8959) ;  /* 0x0000004000003947 */ /* 0x000fea0003800000 */
[----:B------:R-:W-:Y:S01]  /*5cc0*/  HFMA2.MMA R111, -RZ, RZ, 0, 0 ;  /* 0x00000000ff6f7435 */ /* 0x000fe200000001ff */
[----:B------:R-:W-:Y:S05]  /*5cd0*/  @!P2 BRA `(.L_x_8960) ;  /* 0x000000800000a947 */ /* 0x000fea0003800000 */
[----:B-----5:R-:W-:Y:S01]  /*5ce0*/  HADD2.F32 R111, -RZ, R65.H0_H0 ;  /* 0x20000041ff6f7230 */ /* 0x020fe20000004100 */
[----:B------:R-:W-:Y:S05]  /*5cf0*/  BRA `(.L_x_8960) ;  /* 0x0000006000007947 */ /* 0x000fea0003800000 */
.L_x_8959:
[----:B------:R-:W2:Y:S01]  /*5d00*/  LDL R69, [R1+0x7c] ;  /* 0x00007c0001457983 */ /* 0x000ea20000100800 */
[----:B-----5:R-:W-:-:S05]  /*5d10*/  HADD2.F32 R68, -RZ, R61.H0_H0 ;  /* 0x2000003dff447230 */ /* 0x020fca0000004100 */
[----:B------:R-:W-:-:S04]  /*5d20*/  FMUL.FTZ R68, R68, c[0x0][0x1ec] ;  /* 0x00007b0044447a20 */ /* 0x000fc80000410000 */
[----:B--2---:R-:W-:Y:S01]  /*5d30*/  FMUL.FTZ R111, R69, R68 ;  /* 0x00000044456f7220 */ /* 0x004fe20000410000 */
[----:B------:R-:W-:-:S05]  /*5d40*/  @P2 HADD2.F32 R68, -RZ, R65.H0_H0 ;  /* 0x20000041ff442230 */ /* 0x000fca0000004100 */
[----:B------:R-:W-:Y:S02]  /*5d50*/  @P2 FADD.FTZ R111, R68, R111 ;  /* 0x0000006f446f2221 */ /* 0x000fe40000010000 */
.L_x_8960:
[----:B------:R-:W-:Y:S05]  /*5d60*/  BSYNC B1 ;  /* 0x0000000000017941 */ /* 0x000fea0003800000 */
.L_x_8958:
[----:B------:R-:W-:Y:S01]  /*5d70*/  BSSY B1, `(.L_x_8961) ;  /* 0x000000c000017945 */ /* 0x000fe20003800000 */
[----:B------:R-:W-:Y:S05]  /*5d80*/  @P3 BRA `(.L_x_8962) ;  /* 0x0000004000003947 */ /* 0x000fea0003800000 */
[----:B------:R-:W-:Y:S01]  /*5d90*/  MOV R112, RZ ;  /* 0x000000ff00707202 */ /* 0x000fe20000000f00 */
[----:B------:R-:W-:Y:S05]  /*5da0*/  @!P2 BRA `(.L_x_8963) ;  /* 0x000000800000a947 */ /* 0x000fea0003800000 */
[----:B-----5:R-:W-:Y:S01]  /*5db0*/  HADD2.F32 R112, -RZ, R65.H1_H1 ;  /* 0x30000041ff707230 */ /* 0x020fe20000004100 */
[----:B------:R-:W-:Y:S05]  /*5dc0*/  BRA `(.L_x_8963) ;  /* 0x0000006000007947 */ /* 0x000fea0003800000 */
.L_x_8962:
[----:B------:R-:W2:Y:S01]  /*5dd0*/  LDL R69, [R1+0x78] ;  /* 0x0000780001457983 */ /* 0x000ea20000100800 */
[----:B-----5:R-:W-:-:S05]  /*5de0*/  HADD2.F32 R68, -RZ, R61.H1_H1 ;  /* 0x3000003dff447230 */ /* 0x020fca0000004100 */
[----:B------:R-:W-:-:S04]  /*5df0*/  FMUL.FTZ R68, R68, c[0x0][0x1ec] ;  /* 0x00007b0044447a20 */ /* 0x000fc80000410000 */
[----:B--2---:R-:W-:Y:S01]  /*5e00*/  FMUL.FTZ R112, R69, R68 ;  /* 0x0000004445707220 */ /* 0x004fe20000410000 */
[----:B------:R-:W-:-:S05]  /*5e10*/  @P2 HADD2.F32 R68, -RZ, R65.H1_H1 ;  /* 0x30000041ff442230 */ /* 0x000fca0000004100 */
[----:B------:R-:W-:Y:S02]  /*5e20*/  @P2 FADD.FTZ R112, R68, R112 ;  /* 0x0000007044702221 */ /* 0x000fe40000010000 */
.L_x_8963:
[----:B------:R-:W-:Y:S05]  /*5e30*/  BSYNC B1 ;  /* 0x0000000000017941 */ /* 0x000fea0003800000 */
.L_x_8961:
[----:B------:R-:W-:Y:S01]  /*5e40*/  BSSY B1, `(.L_x_8964) ;  /* 0x000000c000017945 */ /* 0x000fe20003800000 */
[----:B------:R-:W-:Y:S05]  /*5e50*/  @P3 BRA `(.L_x_8965) ;  /* 0x0000004000003947 */ /* 0x000fea0003800000 */
[----:B------:R-:W-:Y:S01]  /*5e60*/  HFMA2.MMA R113, -RZ, RZ, 0, 0 ;  /* 0x00000000ff717435 */ /* 0x000fe200000001ff */
[----:B------:R-:W-:Y:S05]  /*5e70*/  @!P2 BRA `(.L_x_8966) ;  /* 0x000000800000a947 */ /* 0x000fea0003800000 */
[----:B-----5:R-:W-:Y:S01]  /*5e80*/  HADD2.F32 R113, -RZ, R66.H0_H0 ;  /* 0x20000042ff717230 */ /* 0x020fe20000004100 */
[----:B------:R-:W-:Y:S05]  /*5e90*/  BRA `(.L_x_8966) ;  /* 0x0000006000007947 */ /* 0x000fea0003800000 */
.L_x_8965:
[----:B------:R-:W2:Y:S01]  /*5ea0*/  LDL R69, [R1+0x74] ;  /* 0x0000740001457983 */ /* 0x000ea20000100800 */
[----:B-----5:R-:W-:-:S05]  /*5eb0*/  HADD2.F32 R68, -RZ, R62.H0_H0 ;  /* 0x2000003eff447230 */ /* 0x020fca0000004100 */
[----:B------:R-:W-:-:S04]  /*5ec0*/  FMUL.FTZ R68, R68, c[0x0][0x1ec] ;  /* 0x00007b0044447a20 */ /* 0x000fc80000410000 */
[----:B--2---:R-:W-:Y:S01]  /*5ed0*/  FMUL.FTZ R113, R69, R68 ;  /* 0x0000004445717220 */ /* 0x004fe20000410000 */
[----:B------:R-:W-:-:S05]  /*5ee0*/  @P2 HADD2.F32 R68, -RZ, R66.H0_H0 ;  /* 0x20000042ff442230 */ /* 0x000fca0000004100 */
[----:B------:R-:W-:Y:S02]  /*5ef0*/  @P2 FADD.FTZ R113, R68, R113 ;  /* 0x0000007144712221 */ /* 0x000fe40000010000 */
.L_x_8966:
[----:B------:R-:W-:Y:S05]  /*5f00*/  BSYNC B1 ;  /* 0x0000000000017941 */ /* 0x000fea0003800000 */
.L_x_8964:
[----:B------:R-:W-:Y:S01]  /*5f10*/  BSSY B1, `(.L_x_8967) ;  /* 0x000000c000017945 */ /* 0x000fe20003800000 */
[----:B------:R-:W-:Y:S05]  /*5f20*/  @P3 BRA `(.L_x_8968) ;  /* 0x0000004000003947 */ /* 0x000fea0003800000 */
[----:B------:R-:W-:Y:S01]  /*5f30*/  MOV R114, RZ ;  /* 0x000000ff00727202 */ /* 0x000fe20000000f00 */
[----:B------:R-:W-:Y:S05]  /*5f40*/  @!P2 BRA `(.L_x_8969) ;  /* 0x000000800000a947 */ /* 0x000fea0003800000 */
[----:B-----5:R-:W-:Y:S01]  /*5f50*/  HADD2.F32 R114, -RZ, R66.H1_H1 ;  /* 0x30000042ff727230 */ /* 0x020fe20000004100 */
[----:B------:R-:W-:Y:S05]  /*5f60*/  BRA `(.L_x_8969) ;  /* 0x0000006000007947 */ /* 0x000fea0003800000 */
.L_x_8968:
[----:B------:R-:W2:Y:S01]  /*5f70*/  LDL R69, [R1+0x70] ;  /* 0x0000700001457983 */ /* 0x000ea20000100800 */
[----:B-----5:R-:W-:-:S05]  /*5f80*/  HADD2.F32 R68, -RZ, R62.H1_H1 ;  /* 0x3000003eff447230 */ /* 0x020fca0000004100 */
[----:B------:R-:W-:-:S04]  /*5f90*/  FMUL.FTZ R68, R68, c[0x0][0x1ec] ;  /* 0x00007b0044447a20 */ /* 0x000fc80000410000 */
[----:B--2---:R-:W-:Y:S01]  /*5fa0*/  FMUL.FTZ R114, R69, R68 ;  /* 0x0000004445727220 */ /* 0x004fe20000410000 */
[----:B------:R-:W-:-:S05]  /*5fb0*/  @P2 HADD2.F32 R68, -RZ, R66.H1_H1 ;  /* 0x30000042ff442230 */ /* 0x000fca0000004100 */
[----:B------:R-:W-:Y:S02]  /*5fc0*/  @P2 FADD.FTZ R114, R68, R114 ;  /* 0x0000007244722221 */ /* 0x000fe40000010000 */
.L_x_8969:
[----:B------:R-:W-:Y:S05]  /*5fd0*/  BSYNC B1 ;  /* 0x0000000000017941 */ /* 0x000fea0003800000 */
.L_x_8967:
[----:B------:R-:W-:Y:S01]  /*5fe0*/  BSSY B1, `(.L_x_8970) ;  /* 0x000000c000017945 */ /* 0x000fe20003800000 */
[----:B------:R-:W-:Y:S05]  /*5ff0*/  @P3 BRA `(.L_x_8971) ;  /* 0x0000004000003947 */ /* 0x000fea0003800000 */
[----:B------:R-:W-:Y:S01]  /*6000*/  HFMA2.MMA R115, -RZ, RZ, 0, 0 ;  /* 0x00000000ff737435 */ /* 0x000fe200000001ff */
[----:B------:R-:W-:Y:S05]  /*6010*/  @!P2 BRA `(.L_x_8972) ;  /* 0x000000800000a947 */ /* 0x000fea0003800000 */
[----:B-----5:R-:W-:Y:S01]  /*6020*/  HADD2.F32 R115, -RZ, R67.H0_H0 ;  /* 0x20000043ff737230 */ /* 0x020fe20000004100 */
[----:B------:R-:W-:Y:S05]  /*6030*/  BRA `(.L_x_8972) ;  /* 0x0000006000007947 */ /* 0x000fea0003800000 */
.L_x_8971:
[----:B------:R-:W2:Y:S01]  /*6040*/  LDL R69, [R1+0x6c] ;  /* 0x00006c0001457983 */ /* 0x000ea20000100800 */
[----:B-----5:R-:W-:-:S05]  /*6050*/  HADD2.F32 R68, -RZ, R63.H0_H0 ;  /* 0x2000003fff447230 */ /* 0x020fca0000004100 */
[----:B------:R-:W-:-:S04]  /*6060*/  FMUL.FTZ R68, R68, c[0x0][0x1ec] ;  /* 0x00007b0044447a20 */ /* 0x000fc80000410000 */
[----:B--2---:R-:W-:Y:S01]  /*6070*/  FMUL.FTZ R115, R69, R68 ;  /* 0x0000004445737220 */ /* 0x004fe20000410000 */
[----:B------:R-:W-:-:S05]  /*6080*/  @P2 HADD2.F32 R68, -RZ, R67.H0_H0 ;  /* 0x20000043ff442230 */ /* 0x000fca0000004100 */
[----:B------:R-:W-:Y:S02]  /*6090*/  @P2 FADD.FTZ R115, R68, R115 ;  /* 0x0000007344732221 */ /* 0x000fe40000010000 */
.L_x_8972:
[----:B------:R-:W-:Y:S05]  /*60a0*/  BSYNC B1 ;  /* 0x0000000000017941 */ /* 0x000fea0003800000 */
.L_x_8970:
[----:B------:R-:W-:Y:S01]  /*60b0*/  BSSY B1, `(.L_x_8973) ;  /* 0x000000c000017945 */ /* 0x000fe20003800000 */
[----:B------:R-:W-:Y:S05]  /*60c0*/  @P3 BRA `(.L_x_8974) ;  /* 0x0000004000003947 */ /* 0x000fea0003800000 */
[----:B------:R-:W-:Y:S01]  /*60d0*/  MOV R116, RZ ;  /* 0x000000ff00747202 */ /* 0x000fe20000000f00 */
[----:B------:R-:W-:Y:S05]  /*60e0*/  @!P2 BRA `(.L_x_8975) ;  /* 0x000000800000a947 */ /* 0x000fea0003800000 */
[----:B-----5:R-:W-:Y:S01]  /*60f0*/  HADD2.F32 R116, -RZ, R67.H1_H1 ;  /* 0x30000043ff747230 */ /* 0x020fe20000004100 */
[----:B------:R-:W-:Y:S05]  /*6100*/  BRA `(.L_x_8975) ;  /* 0x0000006000007947 */ /* 0x000fea0003800000 */
.L_x_8974:
[----:B------:R-:W2:Y:S01]  /*6110*/  LDL R69, [R1+0x68] ;  /* 0x0000680001457983 */ /* 0x000ea20000100800 */
[----:B-----5:R-:W-:-:S05]  /*6120*/  HADD2.F32 R68, -RZ, R63.H1_H1 ;  /* 0x3000003fff447230 */ /* 0x020fca0000004100 */
[----:B------:R-:W-:-:S04]  /*6130*/  FMUL.FTZ R68, R68, c[0x0][0x1ec] ;  /* 0x00007b0044447a20 */ /* 0x000fc80000410000 */
[----:B--2---:R-:W-:Y:S01]  /*6140*/  FMUL.FTZ R116, R69, R68 ;  /* 0x0000004445747220 */ /* 0x004fe20000410000 */
[----:B------:R-:W-:-:S05]  /*6150*/  @P2 HADD2.F32 R68, -RZ, R67.H1_H1 ;  /* 0x30000043ff442230 */ /* 0x000fca0000004100 */
[----:B------:R-:W-:Y:S02]  /*6160*/  @P2 FADD.FTZ R116, R68, R116 ;  /* 0x0000007444742221 */ /* 0x000fe40000010000 */
.L_x_8975:
[----:B------:R-:W-:Y:S05]  /*6170*/  BSYNC B1 ;  /* 0x0000000000017941 */ /* 0x000fea0003800000 */
.L_x_8973:
        /* <DEDUP_REMOVED lines=9> */
.L_x_8951:
[----:B------:R-:W-:Y:S05]  /*6210*/  BSYNC B0 ;  /* 0x0000000000007941 */ /* 0x000fea0003800000 */
.L_x_8950:
        /* <DEDUP_REMOVED lines=18> */
.L_x_8979:
[----:B0-----:R-:W2:Y:S01]  /*6340*/  LDL R69, [R1+0x64] ;  /* 0x0000640001457983 */ /* 0x001ea20000100800 */
[----:B-----5:R-:W-:-:S05]  /*6350*/  HADD2.F32 R68, -RZ, R60.H0_H0 ;  /* 0x2000003cff447230 */ /* 0x020fca0000004100 */
[----:B------:R-:W-:-:S04]  /*6360*/  FMUL.FTZ R68, R68, c[0x0][0x1ec] ;  /* 0x00007b0044447a20 */ /* 0x000fc80000410000 */
[----:B--2---:R-:W-:Y:S01]  /*6370*/  FMUL.FTZ R117, R69, R68 ;  /* 0x0000004445757220 */ /* 0x004fe20000410000 */
[----:B------:R-:W-:-:S05]  /*6380*/  @P2 HADD2.F32 R68, -RZ, R64.H0_H0 ;  /* 0x20000040ff442230 */ /* 0x000fca0000004100 */
[----:B------:R-:W-:Y:S02]  /*6390*/  @P2 FADD.FTZ R117, R68, R117 ;  /* 0x0000007544752221 */ /* 0x000fe40000010000 */
.L_x_8980:
[----:B------:R-:W-:Y:S05]  /*63a0*/  BSYNC B1 ;  /* 0x0000000000017941 */ /* 0x000fea0003800000 */
.L_x_8978:
[----:B------:R-:W-:Y:S01]  /*63b0*/  BSSY B1, `(.L_x_8981) ;  /* 0x000000c000017945 */ /* 0x000fe20003800000 */
[----:B------:R-:W-:Y:S05]  /*63c0*/  @P3 BRA `(.L_x_8982) ;  /* 0x0000004000003947 */ /* 0x000fea0003800000 */
[----:B------:R-:W-:Y:S01]  /*63d0*/  MOV R118, RZ ;  /* 0x000000ff00767202 */ /* 0x000fe20000000f00 */
[----:B------:R-:W-:Y:S05]  /*63e0*/  @!P2 BRA `(.L_x_8983) ;  /* 0x000000800000a947 */ /* 0x000fea0003800000 */
[----:B-----5:R-:W-:Y:S01]  /*63f0*/  HADD2.F32 R118, -RZ, R64.H1_H1 ;  /* 0x30000040ff767230 */ /* 0x020fe20000004100 */
[----:B------:R-:W-:Y:S05]  /*6400*/  BRA `(.L_x_8983) ;  /* 0x0000006000007947 */ /* 0x000fea0003800000 */
.L_x_8982:
[----:B------:R-:W2:Y:S01]  /*6410*/  LDL R69, [R1+0x60] ;  /* 0x0000600001457983 */ /* 0x000ea20000100800 */
[----:B-----5:R-:W-:-:S05]  /*6420*/  HADD2.F32 R68, -RZ, R60.H1_H1 ;  /* 0x3000003cff447230 */ /* 0x020fca0000004100 */
[----:B------:R-:W-:-:S04]  /*6430*/  FMUL.FTZ R68, R68, c[0x0][0x1ec] ;  /* 0x00007b0044447a20 */ /* 0x000fc80000410000 */
[----:B--2---:R-:W-:Y:S01]  /*6440*/  FMUL.FTZ R118, R69, R68 ;  /* 0x0000004445767220 */ /* 0x004fe20000410000 */
[----:B------:R-:W-:-:S05]  /*6450*/  @P2 HADD2.F32 R68, -RZ, R64.H1_H1 ;  /* 0x30000040ff442230 */ /* 0x000fca0000004100 */
[----:B------:R-:W-:Y:S02]  /*6460*/  @P2 FADD.FTZ R118, R68, R118 ;  /* 0x0000007644762221 */ /* 0x000fe40000010000 */
.L_x_8983:
[----:B------:R-:W-:Y:S05]  /*6470*/  BSYNC B1 ;  /* 0x0000000000017941 */ /* 0x000fea0003800000 */
.L_x_8981:
[----:B------:R-:W-:Y:S01]  /*6480*/  BSSY B1, `(.L_x_8984) ;  /* 0x000000c000017945 */ /* 0x000fe20003800000 */
[----:B------:R-:W-:Y:S05]  /*6490*/  @P3 BRA `(.L_x_8985) ;  /* 0x0000004000003947 */ /* 0x000fea0003800000 */
[----:B------:R-:W-:Y:S01]  /*64a0*/  HFMA2.MMA R119, -RZ, RZ, 0, 0 ;  /* 0x00000000ff777435 */ /* 0x000fe200000001ff */
[----:B------:R-:W-:Y:S05]  /*64b0*/  @!P2 BRA `(.L_x_8986) ;  /* 0x000000800000a947 */ /* 0x000fea0003800000 */
[----:B-----5:R-:W-:Y:S01]  /*64c0*/  HADD2.F32 R119, -RZ, R65.H0_H0 ;  /* 0x20000041ff777230 */ /* 0x020fe20000004100 */
[----:B------:R-:W-:Y:S05]  /*64d0*/  BRA `(.L_x_8986) ;  /* 0x0000006000007947 */ /* 0x000fea0003800000 */
.L_x_8985:
[----:B------:R-:W2:Y:S01]  /*64e0*/  LDL R69, [R1+0x5c] ;  /* 0x00005c0001457983 */ /* 0x000ea20000100800 */
[----:B-----5:R-:W-:-:S05]  /*64f0*/  HADD2.F32 R68, -RZ, R61.H0_H0 ;  /* 0x2000003dff447230 */ /* 0x020fca0000004100 */
[----:B------:R-:W-:-:S04]  /*6500*/  FMUL.FTZ R68, R68, c[0x0][0x1ec] ;  /* 0x00007b0044447a20 */ /* 0x000fc80000410000 */
[----:B--2---:R-:W-:Y:S01]  /*6510*/  FMUL.FTZ R119, R69, R68 ;  /* 0x0000004445777220 */ /* 0x004fe20000410000 */
[----:B------:R-:W-:-:S05]  /*6520*/  @P2 HADD2.F32 R68, -RZ, R65.H0_H0 ;  /* 0x20000041ff442230 */ /* 0x000fca0000004100 */
[----:B------:R-:W-:Y:S02]  /*6530*/  @P2 FADD.FTZ R119, R68, R119 ;  /* 0x0000007744772221 */ /* 0x000fe40000010000 */
.L_x_8986:
[----:B------:R-:W-:Y:S05]  /*6540*/  BSYNC B1 ;  /* 0x0000000000017941 */ /* 0x000fea0003800000 */
.L_x_8984:
[----:B------:R-:W-:Y:S01]  /*6550*/  BSSY B1, `(.L_x_8987) ;  /* 0x000000c000017945 */ /* 0x000fe20003800000 */
[----:B------:R-:W-:Y:S05]  /*6560*/  @P3 BRA `(.L_x_8988) ;  /* 0x0000004000003947 */ /* 0x000fea0003800000 */
[----:B------:R-:W-:Y:S01]  /*6570*/  MOV R120, RZ ;  /* 0x000000ff00787202 */ /* 0x000fe20000000f00 */
[----:B------:R-:W-:Y:S05]  /*6580*/  @!P2 BRA `(.L_x_8989) ;  /* 0x000000800000a947 */ /* 0x000fea0003800000 */
[----:B-----5:R-:W-:Y:S01]  /*6590*/  HADD2.F32 R120, -RZ, R65.H1_H1 ;  /* 0x30000041ff787230 */ /* 0x020fe20000004100 */
[----:B------:R-:W-:Y:S05]  /*65a0*/  BRA `(.L_x_8989) ;  /* 0x0000006000007947 */ /* 0x000fea0003800000 */
.L_x_8988:
[----:B------:R-:W2:Y:S01]  /*65b0*/  LDL R69, [R1+0x58] ;  /* 0x0000580001457983 */ /* 0x000ea20000100800 */
[----:B-----5:R-:W-:-:S05]  /*65c0*/  HADD2.F32 R68, -RZ, R61.H1_H1 ;  /* 0x3000003dff447230 */ /* 0x020fca0000004100 */
[----:B------:R-:W-:-:S04]  /*65d0*/  FMUL.FTZ R68, R68, c[0x0][0x1ec] ;  /* 0x00007b0044447a20 */ /* 0x000fc80000410000 */
[----:B--2---:R-:W-:Y:S01]  /*65e0*/  FMUL.FTZ R120, R69, R68 ;  /* 0x0000004445787220 */ /* 0x004fe20000410000 */
[----:B------:R-:W-:-:S05]  /*65f0*/  @P2 HADD2.F32 R68, -RZ, R65.H1_H1 ;  /* 0x30000041ff442230 */ /* 0x000fca0000004100 */
[----:B------:R-:W-:Y:S02]  /*6600*/  @P2 FADD.FTZ R120, R68, R120 ;  /* 0x0000007844782221 */ /* 0x000fe40000010000 */
.L_x_8989:
[----:B------:R-:W-:Y:S05]  /*6610*/  BSYNC B1 ;  /* 0x0000000000017941 */ /* 0x000fea0003800000 */
.L_x_8987:
[----:B------:R-:W-:Y:S01]  /*6620*/  BSSY B1, `(.L_x_8990) ;  /* 0x000000c000017945 */ /* 0x000fe20003800000 */
[----:B------:R-:W-:Y:S05]  /*6630*/  @P3 BRA `(.L_x_8991) ;  /* 0x0000004000003947 */ /* 0x000fea0003800000 */
[----:B------:R-:W-:Y:S01]  /*6640*/  HFMA2.MMA R121, -RZ, RZ, 0, 0 ;  /* 0x00000000ff797435 */ /* 0x000fe200000001ff */
[----:B------:R-:W-:Y:S05]  /*6650*/  @!P2 BRA `(.L_x_8992) ;  /* 0x000000800000a947 */ /* 0x000fea0003800000 */
[----:B-----5:R-:W-:Y:S01]  /*6660*/  HADD2.F32 R121, -RZ, R66.H0_H0 ;  /* 0x20000042ff797230 */ /* 0x020fe20000004100 */
[----:B------:R-:W-:Y:S05]  /*6670*/  BRA `(.L_x_8992) ;  /* 0x0000006000007947 */ /* 0x000fea0003800000 */
.L_x_8991:
[----:B------:R-:W2:Y:S01]  /*6680*/  LDL R69, [R1+0x54] ;  /* 0x0000540001457983 */ /* 0x000ea20000100800 */
[----:B-----5:R-:W-:-:S05]  /*6690*/  HADD2.F32 R68, -RZ, R62.H0_H0 ;  /* 0x2000003eff447230 */ /* 0x020fca0000004100 */
[----:B------:R-:W-:-:S04]  /*66a0*/  FMUL.FTZ R68, R68, c[0x0][0x1ec] ;  /* 0x00007b0044447a20 */ /* 0x000fc80000410000 */
[----:B--2---:R-:W-:Y:S01]  /*66b0*/  FMUL.FTZ R121, R69, R68 ;  /* 0x0000004445797220 */ /* 0x004fe20000410000 */
[----:B------:R-:W-:-:S05]  /*66c0*/  @P2 HADD2.F32 R68, -RZ, R66.H0_H0 ;  /* 0x20000042ff442230 */ /* 0x000fca0000004100 */
[----:B------:R-:W-:Y:S02]  /*66d0*/  @P2 FADD.FTZ R121, R68, R121 ;  /* 0x0000007944792221 */ /* 0x000fe40000010000 */
.L_x_8992:
[----:B------:R-:W-:Y:S05]  /*66e0*/  BSYNC B1 ;  /* 0x0000000000017941 */ /* 0x000fea0003800000 */
.L_x_8990:
[----:B------:R-:W-:Y:S01]  /*66f0*/  BSSY B1, `(.L_x_8993) ;  /* 0x000000c000017945 */ /* 0x000fe20003800000 */
[----:B------:R-:W-:Y:S05]  /*6700*/  @P3 BRA `(.L_x_8994) ;  /* 0x0000004000003947 */ /* 0x000fea0003800000 */
[----:B------:R-:W-:Y:S01]  /*6710*/  MOV R122, RZ ;  /* 0x000000ff007a7202 */ /* 0x000fe20000000f00 */
[----:B------:R-:W-:Y:S05]  /*6720*/  @!P2 BRA `(.L_x_8995) ;  /* 0x000000800000a947 */ /* 0x000fea0003800000 */
[----:B-----5:R-:W-:Y:S01]  /*6730*/  HADD2.F32 R122, -RZ, R66.H1_H1 ;  /* 0x30000042ff7a7230 */ /* 0x020fe20000004100 */
[----:B------:R-:W-:Y:S05]  /*6740*/  BRA `(.L_x_8995) ;  /* 0x0000006000007947 */ /* 0x000fea0003800000 */
.L_x_8994:
[----:B------:R-:W2:Y:S01]  /*6750*/  LDL R69, [R1+0x50] ;  /* 0x0000500001457983 */ /* 0x000ea20000100800 */
[----:B-----5:R-:W-:-:S05]  /*6760*/  HADD2.F32 R68, -RZ, R62.H1_H1 ;  /* 0x3000003eff447230 */ /* 0x020fca0000004100 */
[----:B------:R-:W-:-:S04]  /*6770*/  FMUL.FTZ R68, R68, c[0x0][0x1ec] ;  /* 0x00007b0044447a20 */ /* 0x000fc80000410000 */
[----:B--2---:R-:W-:Y:S01]  /*6780*/  FMUL.FTZ R122, R69, R68 ;  /* 0x00000044457a7220 */ /* 0x004fe20000410000 */
[----:B------:R-:W-:-:S05]  /*6790*/  @P2 HADD2.F32 R68, -RZ, R66.H1_H1 ;  /* 0x30000042ff442230 */ /* 0x000fca0000004100 */
[----:B------:R-:W-:Y:S02]  /*67a0*/  @P2 FADD.FTZ R122, R68, R122 ;  /* 0x0000007a447a2221 */ /* 0x000fe40000010000 */
.L_x_8995:
[----:B------:R-:W-:Y:S05]  /*67b0*/  BSYNC B1 ;  /* 0x0000000000017941 */ /* 0x000fea0003800000 */
.L_x_8993:
[----:B------:R-:W-:Y:S01]  /*67c0*/  BSSY B1, `(.L_x_8996) ;  /* 0x000000c000017945 */ /* 0x000fe20003800000 */
[----:B------:R-:W-:Y:S05]  /*67d0*/  @P3 BRA `(.L_x_8997) ;  /* 0x0000004000003947 */ /* 0x000fea0003800000 */
[----:B------:R-:W-:Y:S01]  /*67e0*/  HFMA2.MMA R123, -RZ, RZ, 0, 0 ;  /* 0x00000000ff7b7435 */ /* 0x000fe200000001ff */
[----:B------:R-:W-:Y:S05]  /*67f0*/  @!P2 BRA `(.L_x_8998) ;  /* 0x000000800000a947 */ /* 0x000fea0003800000 */
[----:B-----5:R-:W-:Y:S01]  /*6800*/  HADD2.F32 R123, -RZ, R67.H0_H0 ;  /* 0x20000043ff7b7230 */ /* 0x020fe20000004100 */
[----:B------:R-:W-:Y:S05]  /*6810*/  BRA `(.L_x_8998) ;  /* 0x0000006000007947 */ /* 0x000fea0003800000 */
.L_x_8997:
[----:B------:R-:W2:Y:S01]  /*6820*/  LDL R69, [R1+0x4c] ;  /* 0x00004c0001457983 */ /* 0x000ea20000100800 */
[----:B-----5:R-:W-:-:S05]  /*6830*/  HADD2.F32 R68, -RZ, R63.H0_H0 ;  /* 0x2000003fff447230 */ /* 0x020fca0000004100 */
[----:B------:R-:W-:-:S04]  /*6840*/  FMUL.FTZ R68, R68, c[0x0][0x1ec] ;  /* 0x00007b0044447a20 */ /* 0x000fc80000410000 */
[----:B--2---:R-:W-:Y:S01]  /*6850*/  FMUL.FTZ R123, R69, R68 ;  /* 0x00000044457b7220 */ /* 0x004fe20000410000 */
[----:B------:R-:W-:-:S05]  /*6860*/  @P2 HADD2.F32 R68, -RZ, R67.H0_H0 ;  /* 0x20000043ff442230 */ /* 0x000fca0000004100 */
[----:B------:R-:W-:Y:S02]  /*6870*/  @P2 FADD.FTZ R123, R68, R123 ;  /* 0x0000007b447b2221 */ /* 0x000fe40000010000 */
.L_x_8998:
[----:B------:R-:W-:Y:S05]  /*6880*/  BSYNC B1 ;  /* 0x0000000000017941 */ /* 0x000fea0003800000 */
.L_x_8996:
[----:B------:R-:W-:Y:S01]  /*6890*/  BSSY B1, `(.L_x_8999) ;  /* 0x000000c000017945 */ /* 0x000fe20003800000 */
[----:B------:R-:W-:Y:S05]  /*68a0*/  @P3 BRA `(.L_x_9000) ;  /* 0x0000004000003947 */ /* 0x000fea0003800000 */
[----:B------:R-:W-:Y:S01]  /*68b0*/  MOV R124, RZ ;  /* 0x000000ff007c7202 */ /* 0x000fe20000000f00 */
[----:B------:R-:W-:Y:S05]  /*68c0*/  @!P2 BRA `(.L_x_9001) ;  /* 0x000000800000a947 */ /* 0x000fea0003800000 */
[----:B-----5:R-:W-:Y:S01]  /*68d0*/  HADD2.F32 R124, -RZ, R67.H1_H1 ;  /* 0x30000043ff7c7230 */ /* 0x020fe20000004100 */
[----:B------:R-:W-:Y:S05]  /*68e0*/  BRA `(.L_x_9001) ;  /* 0x0000006000007947 */ /* 0x000fea0003800000 */
.L_x_9000:
[----:B------:R-:W2:Y:S01]  /*68f0*/  LDL R69, [R1+0x48] ;  /* 0x0000480001457983 */ /* 0x000ea20000100800 */
[----:B-----5:R-:W-:-:S05]  /*6900*/  HADD2.F32 R68, -RZ, R63.H1_H1 ;  /* 0x3000003fff447230 */ /* 0x020fca0000004100 */
[----:B------:R-:W-:-:S04]  /*6910*/  FMUL.FTZ R68, R68, c[0x0][0x1ec] ;  /* 0x00007b0044447a20 */ /* 0x000fc80000410000 */
[----:B--2---:R-:W-:Y:S01]  /*6920*/  FMUL.FTZ R124, R69, R68 ;  /* 0x00000044457c7220 */ /* 0x004fe20000410000 */
[----:B------:R-:W-:-:S05]  /*6930*/  @P2 HADD2.F32 R68, -RZ, R67.H1_H1 ;  /* 0x30000043ff442230 */ /* 0x000fca0000004100 */
[----:B------:R-:W-:Y:S02]  /*6940*/  @P2 FADD.FTZ R124, R68, R124 ;  /* 0x0000007c447c2221 */ /* 0x000fe40000010000 */
.L_x_9001:
[----:B------:R-:W-:Y:S05]  /*6950*/  BSYNC B1 ;  /* 0x0000000000017941 */ /* 0x000fea0003800000 */
.L_x_8999:
        /* <DEDUP_REMOVED lines=9> */
.L_x_8977:
[----:B------:R-:W-:Y:S05]  /*69f0*/  BSYNC B0 ;  /* 0x0000000000007941 */ /* 0x000fea0003800000 */
.L_x_8976:
        /* <DEDUP_REMOVED lines=18> */
.L_x_9005:
[----:B0-----:R-:W2:Y:S01]  /*6b20*/  LDL R69, [R1+0x44] ;  /* 0x0000440001457983 */ /* 0x001ea20000100800 */
[----:B-----5:R-:W-:-:S05]  /*6b30*/  HADD2.F32 R68, -RZ, R60.H0_H0 ;  /* 0x2000003cff447230 */ /* 0x020fca0000004100 */
[----:B------:R-:W-:-:S04]  /*6b40*/  FMUL.FTZ R68, R68, c[0x0][0x1ec] ;  /* 0x00007b0044447a20 */ /* 0x000fc80000410000 */
[----:B--2---:R-:W-:Y:S01]  /*6b50*/  FMUL.FTZ R125, R69, R68 ;  /* 0x00000044457d7220 */ /* 0x004fe20000410000 */
[----:B------:R-:W-:-:S05]  /*6b60*/  @P1 HADD2.F32 R68, -RZ, R64.H0_H0 ;  /* 0x20000040ff441230 */ /* 0x000fca0000004100 */
[----:B------:R-:W-:Y:S02]  /*6b70*/  @P1 FADD.FTZ R125, R68, R125 ;  /* 0x0000007d447d1221 */ /* 0x000fe40000010000 */
.L_x_9006:
[----:B------:R-:W-:Y:S05]  /*6b80*/  BSYNC B1 ;  /* 0x0000000000017941 */ /* 0x000fea0003800000 */
.L_x_9004:
[----:B------:R-:W-:Y:S01]  /*6b90*/  BSSY B1, `(.L_x_9007) ;  /* 0x000000c000017945 */ /* 0x000fe20003800000 */
[----:B------:R-:W-:Y:S05]  /*6ba0*/  @P2 BRA `(.L_x_9008) ;  /* 0x0000004000002947 */ /* 0x000fea0003800000 */
[----:B------:R-:W-:Y:S01]  /*6bb0*/  MOV R126, RZ ;  /* 0x000000ff007e7202 */ /* 0x000fe20000000f00 */
[----:B------:R-:W-:Y:S05]  /*6bc0*/  @!P1 BRA `(.L_x_9009) ;  /* 0x0000008000009947 */ /* 0x000fea0003800000 */
[----:B-----5:R-:W-:Y:S01]  /*6bd0*/  HADD2.F32 R126, -RZ, R64.H1_H1 ;  /* 0x30000040ff7e7230 */ /* 0x020fe20000004100 */
[----:B------:R-:W-:Y:S05]  /*6be0*/  BRA `(.L_x_9009) ;  /* 0x0000006000007947 */ /* 0x000fea0003800000 */
.L_x_9008:
[----:B------:R-:W2:Y:S01]  /*6bf0*/  LDL R69, [R1+0x40] ;  /* 0x0000400001457983 */ /* 0x000ea20000100800 */
[----:B-----5:R-:W-:-:S05]  /*6c00*/  HADD2.F32 R68, -RZ, R60.H1_H1 ;  /* 0x3000003cff447230 */ /* 0x020fca0000004100 */
[----:B------:R-:W-:-:S04]  /*6c10*/  FMUL.FTZ R68, R68, c[0x0][0x1ec] ;  /* 0x00007b0044447a20 */ /* 0x000fc80000410000 */
[----:B--2---:R-:W-:Y:S01]  /*6c20*/  FMUL.FTZ R126, R69, R68 ;  /* 0x00000044457e7220 */ /* 0x004fe20000410000 */
[----:B------:R-:W-:-:S05]  /*6c30*/  @P1 HADD2.F32 R68, -RZ, R64.H1_H1 ;  /* 0x30000040ff441230 */ /* 0x000fca0000004100 */
[----:B------:R-:W-:Y:S02]  /*6c40*/  @P1 FADD.FTZ R126, R68, R126 ;  /* 0x0000007e447e1221 */ /* 0x000fe40000010000 */
.L_x_9009:
[----:B------:R-:W-:Y:S05]  /*6c50*/  BSYNC B1 ;  /* 0x0000000000017941 */ /* 0x000fea0003800000 */
.L_x_9007:
[----:B------:R-:W-:Y:S01]  /*6c60*/  BSSY B1, `(.L_x_9010) ;  /* 0x000000c000017945 */ /* 0x000fe20003800000 */
[----:B------:R-:W-:Y:S05]  /*6c70*/  @P2 BRA `(.L_x_9011) ;  /* 0x0000004000002947 */ /* 0x000fea0003800000 */
[----:B------:R-:W-:Y:S01]  /*6c80*/  HFMA2.MMA R127, -RZ, RZ, 0, 0 ;  /* 0x00000000ff7f7435 */ /* 0x000fe200000001ff */
[----:B------:R-:W-:Y:S05]  /*6c90*/  @!P1 BRA `(.L_x_9012) ;  /* 0x0000008000009947 */ /* 0x000fea0003800000 */
[----:B-----5:R-:W-:Y:S01]  /*6ca0*/  HADD2.F32 R127, -RZ, R65.H0_H0 ;  /* 0x20000041ff7f7230 */ /* 0x020fe20000004100 */
[----:B------:R-:W-:Y:S05]  /*6cb0*/  BRA `(.L_x_9012) ;  /* 0x0000006000007947 */ /* 0x000fea0003800000 */
.L_x_9011:
[----:B------:R-:W2:Y:S01]  /*6cc0*/  LDL R69, [R1+0x3c] ;  /* 0x00003c0001457983 */ /* 0x000ea20000100800 */
[----:B-----5:R-:W-:-:S05]  /*6cd0*/  HADD2.F32 R68, -RZ, R61.H0_H0 ;  /* 0x2000003dff447230 */ /* 0x020fca0000004100 */
[----:B------:R-:W-:-:S04]  /*6ce0*/  FMUL.FTZ R68, R68, c[0x0][0x1ec] ;  /* 0x00007b0044447a20 */ /* 0x000fc80000410000 */
[----:B--2---:R-:W-:Y:S01]  /*6cf0*/  FMUL.FTZ R127, R69, R68 ;  /* 0x00000044457f7220 */ /* 0x004fe20000410000 */
[----:B------:R-:W-:-:S05]  /*6d00*/  @P1 HADD2.F32 R68, -RZ, R65.H0_H0 ;  /* 0x20000041ff441230 */ /* 0x000fca0000004100 */
[----:B------:R-:W-:Y:S02]  /*6d10*/  @P1 FADD.FTZ R127, R68, R127 ;  /* 0x0000007f447f1221 */ /* 0x000fe40000010000 */
.L_x_9012:
[----:B------:R-:W-:Y:S05]  /*6d20*/  BSYNC B1 ;  /* 0x0000000000017941 */ /* 0x000fea0003800000 */
.L_x_9010:
[----:B------:R-:W-:Y:S01]  /*6d30*/  BSSY B1, `(.L_x_9013) ;  /* 0x000000c000017945 */ /* 0x000fe20003800000 */
[----:B------:R-:W-:Y:S05]  /*6d40*/  @P2 BRA `(.L_x_9014) ;  /* 0x0000004000002947 */ /* 0x000fea0003800000 */
[----:B------:R-:W-:Y:S01]  /*6d50*/  MOV R128, RZ ;  /* 0x000000ff00807202 */ /* 0x000fe20000000f00 */
[----:B------:R-:W-:Y:S05]  /*6d60*/  @!P1 BRA `(.L_x_9015) ;  /* 0x0000008000009947 */ /* 0x000fea0003800000 */
[----:B-----5:R-:W-:Y:S01]  /*6d70*/  HADD2.F32 R128, -RZ, R65.H1_H1 ;  /* 0x30000041ff807230 */ /* 0x020fe20000004100 */
[----:B------:R-:W-:Y:S05]  /*6d80*/  BRA `(.L_x_9015) ;  /* 0x0000006000007947 */ /* 0x000fea0003800000 */
.L_x_9014:
[----:B------:R-:W2:Y:S01]  /*6d90*/  LDL R69, [R1+0x38] ;  /* 0x0000380001457983 */ /* 0x000ea20000100800 */
[----:B-----5:R-:W-:-:S05]  /*6da0*/  HADD2.F32 R68, -RZ, R61.H1_H1 ;  /* 0x3000003dff447230 */ /* 0x020fca0000004100 */
[----:B------:R-:W-:-:S04]  /*6db0*/  FMUL.FTZ R68, R68, c[0x0][0x1ec] ;  /* 0x00007b0044447a20 */ /* 0x000fc80000410000 */
[----:B--2---:R-:W-:Y:S01]  /*6dc0*/  FMUL.FTZ R128, R69, R68 ;  /* 0x0000004445807220 */ /* 0x004fe20000410000 */
[----:B------:R-:W-:-:S05]  /*6dd0*/  @P1 HADD2.F32 R68, -RZ, R65.H1_H1 ;  /* 0x30000041ff441230 */ /* 0x000fca0000004100 */
[----:B------:R-:W-:Y:S02]  /*6de0*/  @P1 FADD.FTZ R128, R68, R128 ;  /* 0x0000008044801221 */ /* 0x000fe40000010000 */
.L_x_9015:
[----:B------:R-:W-:Y:S05]  /*6df0*/  BSYNC B1 ;  /* 0x0000000000017941 */ /* 0x000fea0003800000 */
.L_x_9013:
[----:B------:R-:W-:Y:S01]  /*6e00*/  BSSY B1, `(.L_x_9016) ;  /* 0x000000c000017945 */ /* 0x000fe20003800000 */
[----:B------:R-:W-:Y:S05]  /*6e10*/  @P2 BRA `(.L_x_9017) ;  /* 0x0000004000002947 */ /* 0x000fea0003800000 */
[----:B------:R-:W-:Y:S01]  /*6e20*/  HFMA2.MMA R129, -RZ, RZ, 0, 0 ;  /* 0x00000000ff817435 */ /* 0x000fe200000001ff */
[----:B------:R-:W-:Y:S05]  /*6e30*/  @!P1 BRA `(.L_x_9018) ;  /* 0x0000008000009947 */ /* 0x000fea0003800000 */
[----:B-----5:R-:W-:Y:S01]  /*6e40*/  HADD2.F32 R129, -RZ, R66.H0_H0 ;  /* 0x20000042ff817230 */ /* 0x020fe20000004100 */
[----:B------:R-:W-:Y:S05]  /*6e50*/  BRA `(.L_x_9018) ;  /* 0x0000006000007947 */ /* 0x000fea0003800000 */
.L_x_9017:
[----:B------:R-:W2:Y:S01]  /*6e60*/  LDL R69, [R1+0x34] ;  /* 0x0000340001457983 */ /* 0x000ea20000100800 */
[----:B-----5:R-:W-:-:S05]  /*6e70*/  HADD2.F32 R68, -RZ, R62.H0_H0 ;  /* 0x2000003eff447230 */ /* 0x020fca0000004100 */
[----:B------:R-:W-:-:S04]  /*6e80*/  FMUL.FTZ R68, R68, c[0x0][0x1ec] ;  /* 0x00007b0044447a20 */ /* 0x000fc80000410000 */
[----:B--2---:R-:W-:Y:S01]  /*6e90*/  FMUL.FTZ R129, R69, R68 ;  /* 0x0000004445817220 */ /* 0x004fe20000410000 */
[----:B------:R-:W-:-:S05]  /*6ea0*/  @P1 HADD2.F32 R68, -RZ, R66.H0_H0 ;  /* 0x20000042ff441230 */ /* 0x000fca0000004100 */
[----:B------:R-:W-:Y:S02]  /*6eb0*/  @P1 FADD.FTZ R129, R68, R129 ;  /* 0x0000008144811221 */ /* 0x000fe40000010000 */
.L_x_9018:
[----:B------:R-:W-:Y:S05]  /*6ec0*/  BSYNC B1 ;  /* 0x0000000000017941 */ /* 0x000fea0003800000 */
.L_x_9016:
[----:B------:R-:W-:Y:S01]  /*6ed0*/  BSSY B1, `(.L_x_9019) ;  /* 0x000000c000017945 */ /* 0x000fe20003800000 */
[----:B------:R-:W-:Y:S05]  /*6ee0*/  @P2 BRA `(.L_x_9020) ;  /* 0x0000004000002947 */ /* 0x000fea0003800000 */
[----:B------:R-:W-:Y:S01]  /*6ef0*/  MOV R130, RZ ;  /* 0x000000ff00827202 */ /* 0x000fe20000000f00 */
[----:B------:R-:W-:Y:S05]  /*6f00*/  @!P1 BRA `(.L_x_9021) ;  /* 0x0000008000009947 */ /* 0x000fea0003800000 */
[----:B-----5:R-:W-:Y:S01]  /*6f10*/  HADD2.F32 R130, -RZ, R66.H1_H1 ;  /* 0x30000042ff827230 */ /* 0x020fe20000004100 */
[----:B------:R-:W-:Y:S05]  /*6f20*/  BRA `(.L_x_9021) ;  /* 0x0000006000007947 */ /* 0x000fea0003800000 */
.L_x_9020:
[----:B------:R-:W2:Y:S01]  /*6f30*/  LDL R69, [R1+0x30] ;  /* 0x0000300001457983 */ /* 0x000ea20000100800 */
[----:B-----5:R-:W-:-:S05]  /*6f40*/  HADD2.F32 R68, -RZ, R62.H1_H1 ;  /* 0x3000003eff447230 */ /* 0x020fca0000004100 */
[----:B------:R-:W-:-:S04]  /*6f50*/  FMUL.FTZ R68, R68, c[0x0][0x1ec] ;  /* 0x00007b0044447a20 */ /* 0x000fc80000410000 */
[----:B--2---:R-:W-:Y:S01]  /*6f60*/  FMUL.FTZ R130, R69, R68 ;  /* 0x0000004445827220 */ /* 0x004fe20000410000 */
[----:B------:R-:W-:-:S05]  /*6f70*/  @P1 HADD2.F32 R68, -RZ, R66.H1_H1 ;  /* 0x30000042ff441230 */ /* 0x000fca0000004100 */
[----:B------:R-:W-:Y:S02]  /*6f80*/  @P1 FADD.FTZ R130, R68, R130 ;  /* 0x0000008244821221 */ /* 0x000fe40000010000 */
.L_x_9021:
[----:B------:R-:W-:Y:S05]  /*6f90*/  BSYNC B1 ;  /* 0x0000000000017941 */ /* 0x000fea0003800000 */
.L_x_9019:
[----:B------:R-:W-:Y:S01]  /*6fa0*/  BSSY B1, `(.L_x_9022) ;  /* 0x000000c000017945 */ /* 0x000fe20003800000 */
[----:B------:R-:W-:Y:S05]  /*6fb0*/  @P2 BRA `(.L_x_9023) ;  /* 0x0000004000002947 */ /* 0x000fea0003800000 */
[----:B------:R-:W-:Y:S01]  /*6fc0*/  HFMA2.MMA R131, -RZ, RZ, 0, 0 ;  /* 0x00000000ff837435 */ /* 0x000fe200000001ff */
[----:B------:R-:W-:Y:S05]  /*6fd0*/  @!P1 BRA `(.L_x_9024) ;  /* 0x0000008000009947 */ /* 0x000fea0003800000 */
[----:B-----5:R-:W-:Y:S01]  /*6fe0*/  HADD2.F32 R131, -RZ, R67.H0_H0 ;  /* 0x20000043ff837230 */ /* 0x020fe20000004100 */
[----:B------:R-:W-:Y:S05]  /*6ff0*/  BRA `(.L_x_9024) ;  /* 0x0000006000007947 */ /* 0x000fea0003800000 */
.L_x_9023:
[----:B------:R-:W2:Y:S01]  /*7000*/  LDL R69, [R1+0x2c] ;  /* 0x00002c0001457983 */ /* 0x000ea20000100800 */
[----:B-----5:R-:W-:-:S05]  /*7010*/  HADD2.F32 R68, -RZ, R63.H0_H0 ;  /* 0x2000003fff447230 */ /* 0x020fca0000004100 */
[----:B------:R-:W-:-:S04]  /*7020*/  FMUL.FTZ R68, R68, c[0x0][0x1ec] ;  /* 0x00007b0044447a20 */ /* 0x000fc80000410000 */
[----:B--2---:R-:W-:Y:S01]  /*7030*/  FMUL.FTZ R131, R69, R68 ;  /* 0x0000004445837220 */ /* 0x004fe20000410000 */
[----:B------:R-:W-:-:S05]  /*7040*/  @P1 HADD2.F32 R68, -RZ, R67.H0_H0 ;  /* 0x20000043ff441230 */ /* 0x000fca0000004100 */
[----:B------:R-:W-:Y:S02]  /*7050*/  @P1 FADD.FTZ R131, R68, R131 ;  /* 0x0000008344831221 */ /* 0x000fe40000010000 */
.L_x_9024:
[----:B------:R-:W-:Y:S05]  /*7060*/  BSYNC B1 ;  /* 0x0000000000017941 */ /* 0x000fea0003800000 */
.L_x_9022:
[----:B------:R-:W-:Y:S01]  /*7070*/  BSSY B1, `(.L_x_9025) ;  /* 0x000000c000017945 */ /* 0x000fe20003800000 */
[----:B------:R-:W-:Y:S05]  /*7080*/  @P2 BRA `(.L_x_9026) ;  /* 0x0000004000002947 */ /* 0x000fea0003800000 */
[----:B------:R-:W-:Y:S01]  /*7090*/  MOV R134, RZ ;  /* 0x000000ff00867202 */ /* 0x000fe20000000f00 */
[----:B------:R-:W-:Y:S05]  /*70a0*/  @!P1 BRA `(.L_x_9027) ;  /* 0x0000008000009947 */ /* 0x000fea0003800000 */
[----:B-----5:R-:W-:Y:S01]  /*70b0*/  HADD2.F32 R134, -RZ, R67.H1_H1 ;  /* 0x30000043ff867230 */ /* 0x020fe20000004100 */
[----:B------:R-:W-:Y:S05]  /*70c0*/  BRA `(.L_x_9027) ;  /* 0x0000006000007947 */ /* 0x000fea0003800000 */
.L_x_9026:
[----:B------:R-:W2:Y:S01]  /*70d0*/  LDL R69, [R1+0x28] ;  /* 0x0000280001457983 */ /* 0x000ea20000100800 */
[----:B-----5:R-:W-:-:S05]  /*70e0*/  HADD2.F32 R68, -RZ, R63.H1_H1 ;  /* 0x3000003fff447230 */ /* 0x020fca0000004100 */
[----:B------:R-:W-:-:S04]  /*70f0*/  FMUL.FTZ R68, R68, c[0x0][0x1ec] ;  /* 0x00007b0044447a20 */ /* 0x000fc80000410000 */
[----:B--2---:R-:W-:Y:S01]  /*7100*/  FMUL.FTZ R134, R69, R68 ;  /* 0x0000004445867220 */ /* 0x004fe20000410000 */
[----:B------:R-:W-:-:S05]  /*7110*/  @P1 HADD2.F32 R68, -RZ, R67.H1_H1 ;  /* 0x30000043ff441230 */ /* 0x000fca0000004100 */
[----:B------:R-:W-:Y:S02]  /*7120*/  @P1 FADD.FTZ R134, R68, R134 ;  /* 0x0000008644861221 */ /* 0x000fe40000010000 */
.L_x_9027:
[----:B------:R-:W-:Y:S05]  /*7130*/  BSYNC B1 ;  /* 0x0000000000017941 */ /* 0x000fea0003800000 */
.L_x_9025:
[----:B------:R-:W-:Y:S01]  /*7140*/  HFMA2.MMA R132, -RZ, RZ, 0, 9.5367431640625e-07 ;  /* 0x00000010ff847435 */ /* 0x000fe200000001ff */
[----:B------:R-:W-:Y:S02]  /*7150*/  F2FP.PACK_AB R71, R134, R131 ;  /* 0x000000838647723e */ /* 0x000fe400000000ff */
[----:B------:R-:W-:Y:S02]  /*7160*/  F2FP.PACK_AB R70, R130, R129 ;  /* 0x000000818246723e */ /* 0x000fe400000000ff */
[----:B------:R-:W-:Y:S02]  /*7170*/  F2FP.PACK_AB R69, R128, R127 ;  /* 0x0000007f8045723e */ /* 0x000fe400000000ff */
[----:B------:R-:W-:-:S03]  /*7180*/  F2FP.PACK_AB R68, R126, R125 ;  /* 0x0000007d7e44723e */ /* 0x000fc600000000ff */
[----:B------:R-:W-:-:S05]  /*7190*/  IMAD.WIDE.U32 R132, R162, R132, c[0x0][0x188] ;  /* 0x00006200a2847625 */ /* 0x000fca00078e0084 */
[----:B------:R0:W-:Y:S02]  /*71a0*/  STG.E.128 [R132.64], R68 ;  /* 0x0000004484007986 */ /* 0x0001e4000c101d04 */
.L_x_9003:
[----:B------:R-:W-:Y:S05]  /*71b0*/  BSYNC B0 ;  /* 0x0000000000007941 */ /* 0x000fea0003800000 */
.L_x_9002:
        /* <DEDUP_REMOVED lines=105> */
.L_x_9052:
        /* <DEDUP_REMOVED lines=187> */
.L_x_9053:
        /* <DEDUP_REMOVED lines=80> */
.L_x_9033:
[----:B------:R-:W-:Y:S05]  /*8900*/  BSYNC B1 ;  /* 0x0000000000017941 */ /* 0x000fea0003800000 */
.L_x_9032:
        /* <DEDUP_REMOVED lines=36> */
.L_x_9035:
[----:B------:R-:W-:Y:S05]  /*8b50*/  BSYNC B1 ;  /* 0x0000000000017941 */ /* 0x000fea0003800000 */
.L_x_9034:
        /* <DEDUP_REMOVED lines=36> */
.L_x_9037:
[----:B------:R-:W-:Y:S05]  /*8da0*/  BSYNC B1 ;  /* 0x0000000000017941 */ /* 0x000fea0003800000 */
.L_x_9036:
        /* <DEDUP_REMOVED lines=36> */
.L_x_9039:
[----:B------:R-:W-:Y:S05]  /*8ff0*/  BSYNC B1 ;  /* 0x0000000000017941 */ /* 0x000fea0003800000 */
.L_x_9038:
        /* <DEDUP_REMOVED lines=36> */
.L_x_9041:
[----:B------:R-:W-:Y:S05]  /*9240*/  BSYNC B1 ;  /* 0x0000000000017941 */ /* 0x000fea0003800000 */
.L_x_9040:
        /* <DEDUP_REMOVED lines=36> */
.L_x_9043:
[----:B------:R-:W-:Y:S05]  /*9490*/  BSYNC B1 ;  /* 0x0000000000017941 */ /* 0x000fea0003800000 */
.L_x_9042:
        /* <DEDUP_REMOVED lines=36> */
.L_x_9045:
[----:B------:R-:W-:Y:S05]  /*96e0*/  BSYNC B1 ;  /* 0x0000000000017941 */ /* 0x000fea0003800000 */
.L_x_9044:
        /* <DEDUP_REMOVED lines=36> */
.L_x_9047:
[----:B------:R-:W-:Y:S05]  /*9930*/  BSYNC B1 ;  /* 0x0000000000017941 */ /* 0x000fea0003800000 */
.L_x_9046:
        /* <DEDUP_REMOVED lines=36> */
.L_x_9049:
[----:B------:R-:W-:Y:S05]  /*9b80*/  BSYNC B1 ;  /* 0x0000000000017941 */ /* 0x000fea0003800000 */
.L_x_9048:
        /* <DEDUP_REMOVED lines=34> */
.L_x_9031:
[----:B------:R-:W-:Y:S05]  /*9db0*/  BSYNC B0 ;  /* 0x0000000000007941 */ /* 0x000fea0003800000 */
.L_x_9030:
[----:B0-----:R-:W-:-:S04]  /*9dc0*/  MOV R68, c[0x0][0x160] ;  /* 0x0000580000447a02 */ /* 0x001fc80000000f00 */
[----:B------:R-:W-:-:S04]  /*9dd0*/  LEA R40, R68, R40, 0x2 ;  /* 0x0000002844287211 */ /* 0x000fc800078e10ff */
[----:B------:R-:W-:-:S13]  /*9de0*/  ISETP.GE.AND P1, PT, R40, c[0x0][0x164], PT ;  /* 0x0000590028007a0c */ /* 0x000fda0003f26270 */
[----:B------:R-:W-:Y:S01]  /*9df0*/  @P1 CALL.REL.NOINC `(.L_x_9050) ;  /* 0x0000001000001944 */ /* 0x000fe20003c00000 */
[----:B------:R-:W-:Y:S05]  /*9e00*/  BRA `(.L_x_9051) ;  /* 0xffff83f000007947 */ /* 0x000fea000383ffff */
.L_x_9050:
[----:B------:R-:W-:Y:S05]  /*9e10*/  EXIT ;  /* 0x000000000000794d */ /* 0x000fea0003800000 */
.L_x_9028:
[----:B------:R-:W-:Y:S01]  /*9e20*/  HFMA2.MMA R70, -RZ, RZ, 0, 5.9604644775390625e-08 ;  /* 0x00000001ff467435 */ /* 0x000fe200000001ff */
[----:B------:R-:W-:Y:S02]  /*9e30*/  MOV R132, 0x1f ;  /* 0x0000001f00847802 */ /* 0x000fe40000000f00 */
[----:B------:R-:W-:Y:S02]  /*9e40*/  MOV R69, 0xffffffff ;  /* 0xffffffff00457802 */ /* 0x000fe40000000f00 */
[----:B------:R-:W-:Y:S02]  /*9e50*/  MOV R68, 0x9e70 ;  /* 0x00009e7000447802 */ /* 0x000fe40000000f00 */
[----:B-----5:R-:W-:Y:S05]  /*9e60*/  CALL.REL.NOINC `($__internal_22_$__cuda_sm70_shflsync_bfly_p) ;  /* 0x00000df000007944 */ /* 0x020fea0003c00000 */
[----:B-1----:R-:W-:Y:S05]  /*9e70*/  BRA `(.L_x_9052) ;  /* 0xffffd9d000007947 */ /* 0x002fea000383ffff */
.L_x_9029:
[----:B------:R-:W-:Y:S01]  /*9e80*/  HFMA2.MMA R70, -RZ, RZ, 0, 1.1920928955078125e-07 ;  /* 0x00000002ff467435 */ /* 0x000fe200000001ff */
[----:B------:R-:W-:Y:S02]  /*9e90*/  MOV R132, 0x1f ;  /* 0x0000001f00847802 */ /* 0x000fe40000000f00 */
[----:B------:R-:W-:Y:S02]  /*9ea0*/  MOV R69, 0xffffffff ;  /* 0xffffffff00457802 */ /* 0x000fe40000000f00 */
[----:B------:R-:W-:-:S02]  /*9eb0*/  MOV R68, 0x9ed0 ;  /* 0x00009ed000447802 */ /* 0x000fc40000000f00 */
[----:B-----5:R-:W-:Y:S05]  /*9ec0*/  CALL.REL.NOINC `($__internal_22_$__cuda_sm70_shflsync_bfly_p) ;  /* 0x00000d9000007944 */ /* 0x020fea0003c00000 */
[----:B-1----:R-:W-:Y:S01]  /*9ed0*/  FADD.FTZ R71, R71, R70 ;  /* 0x0000004647477221 */ /* 0x002fe20000010000 */
[----:B------:R-:W-:Y:S01]  /*9ee0*/  HFMA2.MMA R70, -RZ, RZ, 0, 2.384185791015625e-07 ;  /* 0x00000004ff467435 */ /* 0x000fe200000001ff */
[----:B------:R-:W-:-:S02]  /*9ef0*/  MOV R132, 0x1f ;  /* 0x0000001f00847802 */ /* 0x000fc40000000f00 */
[----:B------:R-:W-:Y:S02]  /*9f00*/  MOV R69, 0xffffffff ;  /* 0xffffffff00457802 */ /* 0x000fe40000000f00 */
[----:B------:R-:W-:Y:S02]  /*9f10*/  MOV R68, 0x9f30 ;  /* 0x00009f3000447802 */ /* 0x000fe40000000f00 */
[----:B------:R-:W-:Y:S05]  /*9f20*/  CALL.REL.NOINC `($__internal_22_$__cuda_sm70_shflsync_bfly_p) ;  /* 0x00000d3000007944 */ /* 0x000fea0003c00000 */
[----:B-1----:R-:W-:Y:S01]  /*9f30*/  FADD.FTZ R71, R71, R70 ;  /* 0x0000004647477221 */ /* 0x002fe20000010000 */
[----:B------:R-:W-:Y:S01]  /*9f40*/  HFMA2.MMA R70, -RZ, RZ, 0, 4.76837158203125e-07 ;  /* 0x00000008ff467435 */ /* 0x000fe200000001ff */
[----:B------:R-:W-:Y:S02]  /*9f50*/  MOV R132, 0x1f ;  /* 0x0000001f00847802 */ /* 0x000fe40000000f00 */
[----:B------:R-:W-:Y:S02]  /*9f60*/  MOV R69, 0xffffffff ;  /* 0xffffffff00457802 */ /* 0x000fe40000000f00 */
[----:B------:R-:W-:Y:S02]  /*9f70*/  MOV R68, 0x9f90 ;  /* 0x00009f9000447802 */ /* 0x000fe40000000f00 */
[----:B------:R-:W-:Y:S05]  /*9f80*/  CALL.REL.NOINC `($__internal_22_$__cuda_sm70_shflsync_bfly_p) ;  /* 0x00000cd000007944 */ /* 0x000fea0003c00000 */
[----:B-1----:R-:W-:Y:S01]  /*9f90*/  FADD.FTZ R71, R71, R70 ;  /* 0x0000004647477221 */ /* 0x002fe20000010000 */
[----:B------:R-:W-:Y:S01]  /*9fa0*/  HFMA2.MMA R70, -RZ, RZ, 0, 9.5367431640625e-07 ;  /* 0x00000010ff467435 */ /* 0x000fe200000001ff */
[----:B------:R-:W-:-:S02]  /*9fb0*/  MOV R132, 0x1f ;  /* 0x0000001f00847802 */ /* 0x000fc40000000f00 */
[----:B------:R-:W-:Y:S02]  /*9fc0*/  MOV R69, 0xffffffff ;  /* 0xffffffff00457802 */ /* 0x000fe40000000f00 */
[----:B------:R-:W-:Y:S02]  /*9fd0*/  MOV R68, 0x9ff0 ;  /* 0x00009ff000447802 */ /* 0x000fe40000000f00 */
[----:B------:R-:W-:Y:S05]  /*9fe0*/  CALL.REL.NOINC `($__internal_22_$__cuda_sm70_shflsync_bfly_p) ;  /* 0x00000c7000007944 */ /* 0x000fea0003c00000 */
        /* <DEDUP_REMOVED lines=173> */
[----:B------:R-:W-:Y:S05]  /*aac0*/  CALL.REL.NOINC `($__internal_22_$__cuda_sm70_shflsync_bfly_p) ;  /* 0x0000019000007944 */ /* 0x000fea0003c00000 */
[----:B-1----:R-:W-:Y:S01]  /*aad0*/  FADD.FTZ R71, R71, R70 ;  /* 0x0000004647477221 */ /* 0x002fe20000010000 */
[----:B------:R-:W-:Y:S01]  /*aae0*/  HFMA2.MMA R70, -RZ, RZ, 0, 1.1920928955078125e-07 ;  /* 0x00000002ff467435 */ /* 0x000fe200000001ff */
[----:B------:R-:W-:Y:S02]  /*aaf0*/  MOV R132, 0x1f ;  /* 0x0000001f00847802 */ /* 0x000fe40000000f00 */
[----:B------:R-:W-:Y:S02]  /*ab00*/  MOV R69, 0xffffffff ;  /* 0xffffffff00457802 */ /* 0x000fe40000000f00 */
[----:B------:R-:W-:Y:S02]  /*ab10*/  MOV R68, 0xab30 ;  /* 0x0000ab3000447802 */ /* 0x000fe40000000f00 */
[----:B------:R-:W-:Y:S05]  /*ab20*/  CALL.REL.NOINC `($__internal_22_$__cuda_sm70_shflsync_bfly_p) ;  /* 0x0000013000007944 */ /* 0x000fea0003c00000 */
        /* <DEDUP_REMOVED lines=18> */
[----:B-1----:R-:W-:Y:S05]  /*ac50*/  BRA `(.L_x_9053) ;  /* 0xffffd7a000007947 */ /* 0x002fea000383ffff */
        .weak           $__internal_22_$__cuda_sm70_shflsync_bfly_p
        .type           $__internal_22_$__cuda_sm70_shflsync_bfly_p,@function
        .size           $__internal_22_$__cuda_sm70_shflsync_bfly_p,(.L_x_71022 - $__internal_22_$__cuda_sm70_shflsync_bfly_p)
$__internal_22_$__cuda_sm70_shflsync_bfly_p:
[----:B------:R-:W-:Y:S04]  /*ac60*/  WARPSYNC R69 ;  /* 0x0000004500007348 */ /* 0x000fe80003800000 */
[----:B------:R0:W1:Y:S02]  /*ac70*/  SHFL.BFLY PT, R70, R71, R70, R132 ;  /* 0x0c00004647467389 */ /* 0x00006400000e0084 */
[----:B0-----:R-:W-:-:S06]  /*ac80*/  HFMA2.MMA R69, -RZ, RZ, 0, 0 ;  /* 0x00000000ff457435 */ /* 0x001fcc00000001ff */
[----:B------:R-:W-:Y:S05]  /*ac90*/  RET.REL.NODEC R68 `(_ZN10layer_norm13ln_fwd_kernelINS_13Kernel_traitsI6__halfS2_S2_S2_fjLj2560ELj1ELj4ELj1ELj16ENS_18Kernel_traits_baseILj2560ES2_S2_S2_S2_fjLj128EEEEELb0ELb1ELb1ELb0EEEvNS_9FwdParamsE) ;  /* 0xffff536044007950 */ /* 0x000fea0003c3ffff */
.L_x_9054:
        /* <DEDUP_REMOVED lines=14> */
.L_x_71022:


//--------------------- .text._ZN10layer_norm13ln_fwd_kernelINS_13Kernel_traitsI6__halfS2_S2_S2_fjLj2560ELj1ELj4ELj1ELj16ENS_18Kernel_traits_baseILj2560ES2_S2_S2_S2_fjLj128EEEEELb0ELb1ELb1ELb1EEEvNS_9FwdParamsE --------------------------
	.section	.text._ZN10layer_norm13ln_fwd_kernelINS_13Kernel_traitsI6__halfS2_S2_S2_fjLj2560ELj1ELj4ELj1ELj16ENS_18Kernel_traits_baseILj2560ES2_S2_S2_S2_fjLj128EEEEELb0ELb1ELb1ELb1EEEvNS_9FwdParamsE,"ax",@progbits
	.sectioninfo	@"SHI_REGISTERS=255"
	.align	128
        .global         _ZN10layer_norm13ln_fwd_kernelINS_13Kernel_traitsI6__halfS2_S2_S2_fjLj2560ELj1ELj4ELj1ELj16ENS_18Kernel_traits_baseILj2560ES2_S2_S2_S2_fjLj128EEEEELb0ELb1ELb1ELb1EEEvNS_9FwdParamsE
        .type           _ZN10layer_norm13ln_fwd_kernelINS_13Kernel_traitsI6__halfS2_S2_S2_fjLj2560ELj1ELj4ELj1ELj16ENS_18Kernel_traits_baseILj2560ES2_S2_S2_S2_fjLj128EEEEELb0ELb1ELb1ELb1EEEvNS_9FwdParamsE,@function
        .size           _ZN10layer_norm13ln_fwd_kernelINS_13Kernel_traitsI6__halfS2_S2_S2_fjLj2560ELj1ELj4ELj1ELj16ENS_18Kernel_traits_baseILj2560ES2_S2_S2_S2_fjLj128EEEEELb0ELb1ELb1ELb1EEEvNS_9FwdParamsE,(.L_x_71023 - _ZN10layer_norm13ln_fwd_kernelINS_13Kernel_traitsI6__halfS2_S2_S2_fjLj2560ELj1ELj4ELj1ELj16ENS_18Kernel_traits_baseILj2560ES2_S2_S2_S2_fjLj128EEEEELb0ELb1ELb1ELb1EEEvNS_9FwdParamsE)
        .other          _ZN10layer_norm13ln_fwd_kernelINS_13Kernel_traitsI6__halfS2_S2_S2_fjLj2560ELj1ELj4ELj1ELj16ENS_18Kernel_traits_baseILj2560ES2_S2_S2_S2_fjLj128EEEEELb0ELb1ELb1ELb1EEEvNS_9FwdParamsE,@"STO_CUDA_ENTRY STV_DEFAULT"
_ZN10layer_norm13ln_fwd_kernelINS_13Kernel_traitsI6__halfS2_S2_S2_fjLj2560ELj1ELj4ELj1ELj16ENS_18Kernel_traits_baseILj2560ES2_S2_S2_S2_fjLj128EEEEELb0ELb1ELb1ELb1EEEvNS_9FwdParamsE:
.text._ZN10layer_norm13ln_fwd_kernelINS_13Kernel_traitsI6__halfS2_S2_S2_fjLj2560ELj1ELj4ELj1ELj16ENS_18Kernel_traits_baseILj2560ES2_S2_S2_S2_fjLj128EEEEELb0ELb1ELb1ELb1EEEvNS_9FwdParamsE:
        /* <DEDUP_REMOVED lines=34> */
[----:B------:R-:W-:-:S03]  /*0220*/  HADD2.F32 R0, -RZ, R249.H0_H0 ;  /* 0x200000f9ff007230 */ /* 0x000fc60000004100 */
        /* <DEDUP_REMOVED lines=11> */
[--C-:B0-----:R-:W-:Y:S02]  /*02e0*/  HADD2.F32 R3, -RZ, R248.reuse.H0_H0 ;  /* 0x200000f8ff037230 */ /* 0x101fe40000004100 */
[----:B------:R-:W-:Y:S01]  /*02f0*/  HADD2.F32 R2, -RZ, R248.H1_H1 ;  /* 0x300000f8ff027230 */ /* 0x000fe20000004100 */
[----:B------:R1:W5:Y:S04]  /*0300*/  LDG.E.128 R64, [R10.64+0x400] ;  /* 0x000400040a407981 */ /* 0x000368000c1e1d00 */
[----:B------:R0:W-:Y:S01]  /*0310*/  STL [R1+0x14], R3 ;  /* 0x0000140301007387 */ /* 0x0001e20000100800 */
[----:B------:R-:W-:-:S03]  /*0320*/  @!P0 CS2R R6, SRZ ;  /* 0x0000000000068805 */ /* 0x000fc6000001ff00 */
[----:B------:R2:W-:Y:S01]  /*0330*/  STL [R1+0x10], R2 ;  /* 0x0000100201007387 */ /* 0x0005e20000100800 */
[----:B------:R-:W-:-:S03]  /*0340*/  @!P0 CS2R R12, SRZ ;  /* 0x00000000000c8805 */ /* 0x000fc6000001ff00 */
[----:B------:R3:W-:Y:S01]  /*0350*/  STL [R1+0xc], R0 ;  /* 0x00000c0001007387 */ /* 0x0007e20000100800 */
[----:B0-----:R-:W-:-:S03]  /*0360*/  HADD2.F32 R3, -RZ, R249.H1_H1 ;  /* 0x300000f9ff037230 */ /* 0x001fc60000004100 */
[----:B------:R1:W5:Y:S01]  /*0370*/  LDG.E.128 R60, [R10.64+0x600] ;  /* 0x000600040a3c7981 */ /* 0x000362000c1e1d00 */
[--C-:B--2---:R-:W-:Y:S01]  /*0380*/  HADD2.F32 R2, -RZ, R250.reuse.H0_H0 ;  /* 0x200000faff027230 */ /* 0x104fe20000004100 */
[----:B------:R-:W-:Y:S02]  /*0390*/  @!P0 CS2R R14, SRZ ;  /* 0x00000000000e8805 */ /* 0x000fe4000001ff00 */
[----:B------:R1:W5:Y:S01]  /*03a0*/  LDG.E.128 R56, [R10.64+0x800] ;  /* 0x000800040a387981 */ /* 0x000362000c1e1d00 */
[----:B---3--:R-:W-:Y:S01]  /*03b0*/  HADD2.F32 R0, -RZ, R250.H1_H1 ;  /* 0x300000faff007230 */ /* 0x008fe20000004100 */
[----:B------:R-:W-:Y:S02]  /*03c0*/  @!P0 CS2R R20, SRZ ;  /* 0x0000000000148805 */ /* 0x000fe4000001ff00 */
[----:B------:R-:W-:Y:S01]  /*03d0*/  STL [R1+0x8], R3 ;  /* 0x0000080301007387 */ /* 0x000fe20000100800 */
[----:B------:R-:W-:Y:S01]  /*03e0*/  @!P0 CS2R R240, SRZ ;  /* 0x0000000000f08805 */ /* 0x000fe2000001ff00 */
[----:B------:R-:W-:Y:S01]  /*03f0*/  @!P0 CS2R R242, SRZ ;  /* 0x0000000000f28805 */ /* 0x000fe2000001ff00 */
[----:B------:R-:W-:Y:S01]  /*0400*/  @!P0 CS2R R22, SRZ ;  /* 0x0000000000168805 */ /* 0x000fe2000001ff00 */
[----:B------:R0:W-:Y:S01]  /*0410*/  STL [R1+0x4], R2 ;  /* 0x0000040201007387 */ /* 0x0001e20000100800 */
[----:B------:R-:W-:Y:S01]  /*0420*/  @!P0 CS2R R232, SRZ ;  /* 0x0000000000e88805 */ /* 0x000fe2000001ff00 */
[----:B------:R-:W-:Y:S01]  /*0430*/  @!P0 CS2R R234, SRZ ;  /* 0x0000000000ea8805 */ /* 0x000fe2000001ff00 */
[--C-:B------:R-:W-:Y:S01]  /*0440*/  HADD2.F32 R204, -RZ, R4.reuse.H0_H0 ;  /* 0x20000004ffcc7230 */ /* 0x100fe20000004100 */
[----:B------:R2:W-:Y:S01]  /*0450*/  STL [R1], R0 ;  /* 0x0000000001007387 */ /* 0x0005e20000100800 */
[----:B------:R-:W-:Y:S01]  /*0460*/  HADD2.F32 R203, -RZ, R4.H1_H1 ;  /* 0x30000004ffcb7230 */ /* 0x000fe20000004100 */
[----:B------:R-:W-:Y:S01]  /*0470*/  @!P0 CS2R R28, SRZ ;  /* 0x00000000001c8805 */ /* 0x000fe2000001ff00 */
[--C-:B------:R-:W-:Y:S01]  /*0480*/  HADD2.F32 R198, -RZ, R5.reuse.H0_H0 ;  /* 0x20000005ffc67230 */ /* 0x100fe20000004100 */
[----:B------:R-:W-:Y:S01]  /*0490*/  @!P0 CS2R R148, SRZ ;  /* 0x0000000000948805 */ /* 0x000fe2000001ff00 */
[----:B------:R-:W-:Y:S01]  /*04a0*/  @!P0 CS2R R224, SRZ ;  /* 0x0000000000e08805 */ /* 0x000fe2000001ff00 */
[--C-:B0-----:R-:W-:Y:S01]  /*04b0*/  HADD2.F32 R2, -RZ, R6.reuse.H0_H0 ;  /* 0x20000006ff027230 */ /* 0x101fe20000004100 */
[----:B------:R-:W-:Y:S01]  /*04c0*/  @!P0 CS2R R30, SRZ ;  /* 0x00000000001e8805 */ /* 0x000fe2000001ff00 */
[----:B------:R-:W-:Y:S01]  /*04d0*/  HADD2.F32 R3, -RZ, R6.H1_H1 ;  /* 0x30000006ff037230 */ /* 0x000fe20000004100 */
[----:B------:R-:W-:Y:S01]  /*04e0*/  @!P0 CS2R R150, SRZ ;  /* 0x0000000000968805 */ /* 0x000fe2000001ff00 */
[----:B--2---:R-:W-:Y:S01]  /*04f0*/  HADD2.F32 R0, -RZ, R5.H1_H1 ;  /* 0x30000005ff007230 */ /* 0x004fe20000004100 */
[----:B------:R1:W5:Y:S01]  /*0500*/  LDG.E.128 R52, [R10.64+0xa00] ;  /* 0x000a00040a347981 */ /* 0x000362000c1e1d00 */
        /* <DEDUP_REMOVED lines=12> */
[----:B------:R-:W-:-:S02]  /*05d0*/  HADD2.F32 R12, -RZ, R15.H0_H0 ;  /* 0x2000000fff0c7230 */ /* 0x000fc40000004100 */
[----:B------:R-:W-:Y:S01]  /*05e0*/  HADD2.F32 R13, -RZ, R15.H1_H1 ;  /* 0x3000000fff0d7230 */ /* 0x000fe20000004100 */
[----:B------:R1:W5:Y:S01]  /*05f0*/  LDG.E.128 R36, [R10.64+0x1200] ;  /* 0x001200040a247981 */ /* 0x000362000c1e1d00 */
[----:B------:R-:W-:Y:S01]  /*0600*/  HADD2.F32 R15, -RZ, R20.H1_H1 ;  /* 0x30000014ff0f7230 */ /* 0x000fe20000004100 */
[----:B------:R-:W-:Y:S01]  /*0610*/  ULDC.U8 UR6, c[0x0][0x1f0] ;  /* 0x00007c0000067ab9 */ /* 0x000fe20000000000 */
[--C-:B------:R-:W-:Y:S02]  /*0620*/  HADD2.F32 R16, -RZ, R21.reuse.H0_H0 ;  /* 0x20000015ff107230 */ /* 0x100fe40000004100 */
[----:B------:R-:W-:Y:S02]  /*0630*/  HADD2.F32 R17, -RZ, R21.H1_H1 ;  /* 0x30000015ff117230 */ /* 0x000fe40000004100 */
[--C-:B------:R-:W-:Y:S02]  /*0640*/  HADD2.F32 R250, -RZ, R240.reuse.H0_H0 ;  /* 0x200000f0fffa7230 */ /* 0x100fe40000004100 */
[----:B------:R-:W-:-:S02]  /*0650*/  HADD2.F32 R249, -RZ, R240.H1_H1 ;  /* 0x300000f0fff97230 */ /* 0x000fc40000004100 */
[--C-:B-1----:R-:W-:Y:S02]  /*0660*/  HADD2.F32 R10, -RZ, R14.reuse.H0_H0 ;  /* 0x2000000eff0a7230 */ /* 0x102fe40000004100 */
[----:B------:R-:W-:Y:S02]  /*0670*/  HADD2.F32 R11, -RZ, R14.H1_H1 ;  /* 0x3000000eff0b7230 */ /* 0x000fe40000004100 */
[----:B------:R-:W-:Y:S02]  /*0680*/  HADD2.F32 R14, -RZ, R20.H0_H0 ;  /* 0x20000014ff0e7230 */ /* 0x000fe40000004100 */
        /* <DEDUP_REMOVED lines=21> */
[----:B------:R-:W-:Y:S02]  /*07e0*/  HADD2.F32 R244, -RZ, R243.H0_H0 ;  /* 0x200000f3fff47230 */ /* 0x000fe40000004100 */
[----:B------:R-:W-:Y:S02]  /*07f0*/  HADD2.F32 R236, -RZ, R235.H0_H0 ;  /* 0x200000ebffec7230 */ /* 0x000fe40000004100 */
[--C-:B------:R-:W-:Y:S02]  /*0800*/  HADD2.F32 R234, -RZ, R224.reuse.H0_H0 ;  /* 0x200000e0ffea7230 */ /* 0x100fe40000004100 */
[----:B------:R-:W-:Y:S02]  /*0810*/  HADD2.F32 R233, -RZ, R224.H1_H1 ;  /* 0x300000e0ffe97230 */ /* 0x000fe40000004100 */
[----:B------:R-:W-:Y:S02]  /*0820*/  HADD2.F32 R232, -RZ, R225.H0_H0 ;  /* 0x200000e1ffe87230 */ /* 0x000fe40000004100 */
[----:B------:R-:W-:-:S02]  /*0830*/  HADD2.F32 R26, -RZ, R30.H0_H0 ;  /* 0x2000001eff1a7230 */ /* 0x000fc40000004100 */
[----:B------:R-:W-:Y:S02]  /*0840*/  HADD2.F32 R27, -RZ, R30.H1_H1 ;  /* 0x3000001eff1b7230 */ /* 0x000fe40000004100 */
[--C-:B------:R-:W-:Y:S02]  /*0850*/  HADD2.F32 R28, -RZ, R31.reuse.H0_H0 ;  /* 0x2000001fff1c7230 */ /* 0x100fe40000004100 */
[----:B------:R-:W-:Y:S02]  /*0860*/  HADD2.F32 R29, -RZ, R31.H1_H1 ;  /* 0x3000001fff1d7230 */ /* 0x000fe40000004100 */
[----:B------:R-:W-:Y:S02]  /*0870*/  HADD2.F32 R148, -RZ, R149.H0_H0 ;  /* 0x20000095ff947230 */ /* 0x000fe40000004100 */
[----:B------:R-:W-:Y:S02]  /*0880*/  HADD2.F32 R152, -RZ, R150.H0_H0 ;  /* 0x20000096ff987230 */ /* 0x000fe40000004100 */
[----:B------:R-:W-:-:S02]  /*0890*/  HADD2.F32 R153, -RZ, R151.H0_H0 ;  /* 0x20000097ff997230 */ /* 0x000fc40000004100 */
[----:B------:R-:W-:Y:S02]  /*08a0*/  HADD2.F32 R251, -RZ, R251.H1_H1 ;  /* 0x300000fbfffb7230 */ /* 0x000fe40000004100 */
[----:B------:R-:W-:Y:S02]  /*08b0*/  HADD2.F32 R243, -RZ, R243.H1_H1 ;  /* 0x300000f3fff37230 */ /* 0x000fe40000004100 */
[----:B------:R-:W-:Y:S02]  /*08c0*/  HADD2.F32 R235, -RZ, R235.H1_H1 ;  /* 0x300000ebffeb7230 */ /* 0x000fe40000004100 */
        /* <DEDUP_REMOVED lines=14> */
[----:B------:R-:W-:-:S02]  /*09b0*/  HADD2.F32 R150, -RZ, R150.H1_H1 ;  /* 0x30000096ff967230 */ /* 0x000fc40000004100 */
[----:B------:R-:W-:Y:S02]  /*09c0*/  HADD2.F32 R151, -RZ, R151.H1_H1 ;  /* 0x30000097ff977230 */ /* 0x000fe40000004100 */
.L_x_9300:
        /* <DEDUP_REMOVED lines=34> */
.L_x_9056:
[----:B0----5:R-:W-:Y:S02]  /*0bf0*/  HADD2.F32 R124, -RZ, R120.H0_H0 ;  /* 0x20000078ff7c7230 */ /* 0x021fe40000004100 */
[----:B------:R-:W-:Y:S02]  /*0c00*/  HADD2.F32 R129, -RZ, R72.H0_H0 ;  /* 0x20000048ff817230 */ /* 0x000fe40000004100 */
[----:B------:R-:W-:Y:S01]  /*0c10*/  @P0 HADD2.F32 R126, -RZ, R116.H0_H0 ;  /* 0x20000074ff7e0230 */ /* 0x000fe20000004100 */
[----:B------:R-:W-:-:S04]  /*0c20*/  FMUL.FTZ R124, R124, c[0x0][0x1ec] ;  /* 0x00007b007c7c7a20 */ /* 0x000fc80000410000 */
[----:B------:R-:W-:-:S04]  /*0c30*/  FMUL.FTZ R129, R124, R129 ;  /* 0x000000817c817220 */ /* 0x000fc80000410000 */
[----:B------:R-:W-:Y:S02]  /*0c40*/  @P0 FADD.FTZ R129, R129, R126 ;  /* 0x0000007e81810221 */ /* 0x000fe40000010000 */
.L_x_9057:
[----:B------:R-:W-:Y:S05]  /*0c50*/  BSYNC B0 ;  /* 0x0000000000007941 */ /* 0x000fea0003800000 */
.L_x_9055:
[----:B------:R-:W-:Y:S01]  /*0c60*/  BSSY B0, `(.L_x_9058) ;  /* 0x000000c000007945 */ /* 0x000fe20003800000 */
[----:B------:R-:W-:Y:S05]  /*0c70*/  @P2 BRA `(.L_x_9059) ;  /* 0x0000004000002947 */ /* 0x000fea0003800000 */
[----:B------:R-:W-:Y:S01]  /*0c80*/  HFMA2.MMA R130, -RZ, RZ, 0, 0 ;  /* 0x00000000ff827435 */ /* 0x000fe200000001ff */
[----:B------:R-:W-:Y:S05]  /*0c90*/  @!P0 BRA `(.L_x_9060) ;  /* 0x0000008000008947 */ /* 0x000fea0003800000 */
[----:B-----5:R-:W-:Y:S01]  /*0ca0*/  HADD2.F32 R130, -RZ, R116.H1_H1 ;  /* 0x30000074ff827230 */ /* 0x020fe20000004100 */
[----:B------:R-:W-:Y:S05]  /*0cb0*/  BRA `(.L_x_9060) ;  /* 0x0000006000007947 */ /* 0x000fea0003800000 */
.L_x_9059:
[----:B-----5:R-:W-:Y:S02]  /*0cc0*/  HADD2.F32 R124, -RZ, R120.H1_H1 ;  /* 0x30000078ff7c7230 */ /* 0x020fe40000004100 */
[----:B------:R-:W-:Y:S02]  /*0cd0*/  HADD2.F32 R125, -RZ, R72.H1_H1 ;  /* 0x30000048ff7d7230 */ /* 0x000fe40000004100 */
[----:B------:R-:W-:Y:S01]  /*0ce0*/  @P0 HADD2.F32 R127, -RZ, R116.H1_H1 ;  /* 0x30000074ff7f0230 */ /* 0x000fe20000004100 */
[----:B------:R-:W-:-:S04]  /*0cf0*/  FMUL.FTZ R124, R124, c[0x0][0x1ec] ;  /* 0x00007b007c7c7a20 */ /* 0x000fc80000410000 */
[----:B------:R-:W-:-:S04]  /*0d00*/  FMUL.FTZ R130, R124, R125 ;  /* 0x0000007d7c827220 */ /* 0x000fc80000410000 */
[----:B------:R-:W-:Y:S02]  /*0d10*/  @P0 FADD.FTZ R130, R130, R127 ;  /* 0x0000007f82820221 */ /* 0x000fe40000010000 */
.L_x_9060:
[----:B------:R-:W-:Y:S05]  /*0d20*/  BSYNC B0 ;  /* 0x0000000000007941 */ /* 0x000fea0003800000 */
.L_x_9058:
[----:B------:R-:W-:Y:S01]  /*0d30*/  BSSY B0, `(.L_x_9061) ;  /* 0x000000c000007945 */ /* 0x000fe20003800000 */
[----:B------:R-:W-:Y:S05]  /*0d40*/  @P2 BRA `(.L_x_9062) ;  /* 0x0000004000002947 */ /* 0x000fea0003800000 */
[----:B------:R-:W-:Y:S01]  /*0d50*/  MOV R132, RZ ;  /* 0x000000ff00847202 */ /* 0x000fe20000000f00 */
[----:B------:R-:W-:Y:S05]  /*0d60*/  @!P0 BRA `(.L_x_9063) ;  /* 0x0000008000008947 */ /* 0x000fea0003800000 */
[----:B-----5:R-:W-:Y:S01]  /*0d70*/  HADD2.F32 R132, -RZ, R117.H0_H0 ;  /* 0x20000075ff847230 */ /* 0x020fe20000004100 */
[----:B------:R-:W-:Y:S05]  /*0d80*/  BRA `(.L_x_9063) ;  /* 0x0000006000007947 */ /* 0x000fea0003800000 */
.L_x_9062:
[----:B-----5:R-:W-:Y:S02]  /*0d90*/  HADD2.F32 R124, -RZ, R121.H0_H0 ;  /* 0x20000079ff7c7230 */ /* 0x020fe40000004100 */
[----:B------:R-:W-:Y:S02]  /*0da0*/  HADD2.F32 R125, -RZ, R73.H0_H0 ;  /* 0x20000049ff7d7230 */ /* 0x000fe40000004100 */
[----:B------:R-:W-:Y:S01]  /*0db0*/  @P0 HADD2.F32 R127, -RZ, R117.H0_H0 ;  /* 0x20000075ff7f0230 */ /* 0x000fe20000004100 */
[----:B------:R-:W-:-:S04]  /*0dc0*/  FMUL.FTZ R124, R124, c[0x0][0x1ec] ;  /* 0x00007b007c7c7a20 */ /* 0x000fc80000410000 */
[----:B------:R-:W-:-:S04]  /*0dd0*/  FMUL.FTZ R132, R124, R125 ;  /* 0x0000007d7c847220 */ /* 0x000fc80000410000 */
[----:B------:R-:W-:Y:S02]  /*0de0*/  @P0 FADD.FTZ R132, R132, R127 ;  /* 0x0000007f84840221 */ /* 0x000fe40000010000 */
.L_x_9063:
[----:B------:R-:W-:Y:S05]  /*0df0*/  BSYNC B0 ;  /* 0x0000000000007941 */ /* 0x000fea0003800000 */
.L_x_9061:
[----:B------:R-:W-:Y:S01]  /*0e00*/  BSSY B0, `(.L_x_9064) ;  /* 0x000000c000007945 */ /* 0x000fe20003800000 */
[----:B------:R-:W-:Y:S05]  /*0e10*/  @P2 BRA `(.L_x_9065) ;  /* 0x0000004000002947 */ /* 0x000fea0003800000 */
[----:B------:R-:W-:Y:S01]  /*0e20*/  HFMA2.MMA R131, -RZ, RZ, 0, 0 ;  /* 0x00000000ff837435 */ /* 0x000fe200000001ff */
[----:B------:R-:W-:Y:S05]  /*0e30*/  @!P0 BRA `(.L_x_9066) ;  /* 0x0000008000008947 */ /* 0x000fea0003800000 */
[----:B-----5:R-:W-:Y:S01]  /*0e40*/  HADD2.F32 R131, -RZ, R117.H1_H1 ;  /* 0x30000075ff837230 */ /* 0x020fe20000004100 */
[----:B------:R-:W-:Y:S05]  /*0e50*/  BRA `(.L_x_9066) ;  /* 0x0000006000007947 */ /* 0x000fea0003800000 */
.L_x_9065:
[----:B-----5:R-:W-:Y:S02]  /*0e60*/  HADD2.F32 R124, -RZ, R121.H1_H1 ;  /* 0x30000079ff7c7230 */ /* 0x020fe40000004100 */
[----:B------:R-:W-:Y:S02]  /*0e70*/  HADD2.F32 R131, -RZ, R73.H1_H1 ;  /* 0x30000049ff837230 */ /* 0x000fe40000004100 */
[----:B------:R-:W-:Y:S01]  /*0e80*/  @P0 HADD2.F32 R126, -RZ, R117.H1_H1 ;  /* 0x30000075ff7e0230 */ /* 0x000fe20000004100 */
[----:B------:R-:W-:-:S04]  /*0e90*/  FMUL.FTZ R124, R124, c[0x0][0x1ec] ;  /* 0x00007b007c7c7a20 */ /* 0x000fc80000410000 */
[----:B------:R-:W-:-:S04]  /*0ea0*/  FMUL.FTZ R131, R124, R131 ;  /* 0x000000837c837220 */ /* 0x000fc80000410000 */
[----:B------:R-:W-:Y:S02]  /*0eb0*/  @P0 FADD.FTZ R131, R131, R126 ;  /* 0x0000007e83830221 */ /* 0x000fe40000010000 */
.L_x_9066:
[----:B------:R-:W-:Y:S05]  /*0ec0*/  BSYNC B0 ;  /* 0x0000000000007941 */ /* 0x000fea0003800000 */
.L_x_9064:
[----:B------:R-:W-:Y:S01]  /*0ed0*/  BSSY B0, `(.L_x_9067) ;  /* 0x000000c000007945 */ /* 0x000fe20003800000 */
[----:B------:R-:W-:Y:S05]  /*0ee0*/  @P2 BRA `(.L_x_9068) ;  /* 0x0000004000002947 */ /* 0x000fea0003800000 */
[----:B------:R-:W-:Y:S01]  /*0ef0*/  MOV R135, RZ ;  /* 0x000000ff00877202 */ /* 0x000fe20000000f00 */
[----:B------:R-:W-:Y:S05]  /*0f00*/  @!P0 BRA `(.L_x_9069) ;  /* 0x0000008000008947 */ /* 0x000fea0003800000 */
[----:B-----5:R-:W-:Y:S01]  /*0f10*/  HADD2.F32 R135, -RZ, R118.H0_H0 ;  /* 0x20000076ff877230 */ /* 0x020fe20000004100 */
[----:B------:R-:W-:Y:S05]  /*0f20*/  BRA `(.L_x_9069) ;  /* 0x0000006000007947 */ /* 0x000fea0003800000 */
.L_x_9068:
[----:B-----5:R-:W-:Y:S02]  /*0f30*/  HADD2.F32 R124, -RZ, R122.H0_H0 ;  /* 0x2000007aff7c7230 */ /* 0x020fe40000004100 */
[----:B------:R-:W-:Y:S02]  /*0f40*/  HADD2.F32 R135, -RZ, R74.H0_H0 ;  /* 0x2000004aff877230 */ /* 0x000fe40000004100 */
[----:B------:R-:W-:Y:S01]  /*0f50*/  @P0 HADD2.F32 R126, -RZ, R118.H0_H0 ;  /* 0x20000076ff7e0230 */ /* 0x000fe20000004100 */
[----:B------:R-:W-:-:S04]  /*0f60*/  FMUL.FTZ R124, R124, c[0x0][0x1ec] ;  /* 0x00007b007c7c7a20 */ /* 0x000fc80000410000 */
[----:B------:R-:W-:-:S04]  /*0f70*/  FMUL.FTZ R135, R124, R135 ;  /* 0x000000877c877220 */ /* 0x000fc80000410000 */
[----:B------:R-:W-:Y:S02]  /*0f80*/  @P0 FADD.FTZ R135, R135, R126 ;  /* 0x0000007e87870221 */ /* 0x000fe40000010000 */
.L_x_9069:
[----:B------:R-:W-:Y:S05]  /*0f90*/  BSYNC B0 ;  /* 0x0000000000007941 */ /* 0x000fea0003800000 */
.L_x_9067:
[----:B------:R-:W-:Y:S01]  /*0fa0*/  BSSY B0, `(.L_x_9070) ;  /* 0x000000c000007945 */ /* 0x000fe20003800000 */
[----:B------:R-:W-:Y:S05]  /*0fb0*/  @P2 BRA `(.L_x_9071) ;  /* 0x0000004000002947 */ /* 0x000fea0003800000 */
[----:B------:R-:W-:Y:S01]  /*0fc0*/  HFMA2.MMA R133, -RZ, RZ, 0, 0 ;  /* 0x00000000ff857435 */ /* 0x000fe200000001ff */
[----:B------:R-:W-:Y:S05]  /*0fd0*/  @!P0 BRA `(.L_x_9072) ;  /* 0x0000008000008947 */ /* 0x000fea0003800000 */
[----:B-----5:R-:W-:Y:S01]  /*0fe0*/  HADD2.F32 R133, -RZ, R118.H1_H1 ;  /* 0x30000076ff857230 */ /* 0x020fe20000004100 */
[----:B------:R-:W-:Y:S05]  /*0ff0*/  BRA `(.L_x_9072) ;  /* 0x0000006000007947 */ /* 0x000fea0003800000 */
.L_x_9071:
[----:B-----5:R-:W-:Y:S02]  /*1000*/  HADD2.F32 R124, -RZ, R122.H1_H1 ;  /* 0x3000007aff7c7230 */ /* 0x020fe40000004100 */
[----:B------:R-:W-:Y:S02]  /*1010*/  HADD2.F32 R133, -RZ, R74.H1_H1 ;  /* 0x3000004aff857230 */ /* 0x000fe40000004100 */
[----:B------:R-:W-:Y:S01]  /*1020*/  @P0 HADD2.F32 R126, -RZ, R118.H1_H1 ;  /* 0x30000076ff7e0230 */ /* 0x000fe20000004100 */
[----:B------:R-:W-:-:S04]  /*1030*/  FMUL.FTZ R124, R124, c[0x0][0x1ec] ;  /* 0x00007b007c7c7a20 */ /* 0x000fc80000410000 */
[----:B------:R-:W-:-:S04]  /*1040*/  FMUL.FTZ R133, R124, R133 ;  /* 0x000000857c857220 */ /* 0x000fc80000410000 */
[----:B------:R-:W-:Y:S02]  /*1050*/  @P0 FADD.FTZ R133, R133, R126 ;  /* 0x0000007e85850221 */ /* 0x000fe40000010000 */
.L_x_9072:
[----:B------:R-:W-:Y:S05]  /*1060*/  BSYNC B0 ;  /* 0x0000000000007941 */ /* 0x000fea0003800000 */
.L_x_9070:
[----:B------:R-:W-:Y:S01]  /*1070*/  BSSY B0, `(.L_x_9073) ;  /* 0x000000c000007945 */ /* 0x000fe20003800000 */
[----:B------:R-:W-:Y:S05]  /*1080*/  @P2 BRA `(.L_x_9074) ;  /* 0x0000004000002947 */ /* 0x000fea0003800000 */
[----:B------:R-:W-:Y:S01]  /*1090*/  MOV R136, RZ ;  /* 0x000000ff00887202 */ /* 0x000fe20000000f00 */
[----:B------:R-:W-:Y:S05]  /*10a0*/  @!P0 BRA `(.L_x_9075) ;  /* 0x0000008000008947 */ /* 0x000fea0003800000 */
[----:B-----5:R-:W-:Y:S01]  /*10b0*/  HADD2.F32 R136, -RZ, R119.H0_H0 ;  /* 0x20000077ff887230 */ /* 0x020fe20000004100 */
[----:B------:R-:W-:Y:S05]  /*10c0*/  BRA `(.L_x_9075) ;  /* 0x0000006000007947 */ /* 0x000fea0003800000 */
.L_x_9074:
[----:B-----5:R-:W-:Y:S02]  /*10d0*/  HADD2.F32 R124, -RZ, R123.H0_H0 ;  /* 0x2000007bff7c7230 */ /* 0x020fe40000004100 */
[----:B------:R-:W-:Y:S02]  /*10e0*/  HADD2.F32 R125, -RZ, R75.H0_H0 ;  /* 0x2000004bff7d7230 */ /* 0x000fe40000004100 */
[----:B------:R-:W-:Y:S01]  /*10f0*/  @P0 HADD2.F32 R127, -RZ, R119.H0_H0 ;  /* 0x20000077ff7f0230 */ /* 0x000fe20000004100 */
[----:B------:R-:W-:-:S04]  /*1100*/  FMUL.FTZ R124, R124, c[0x0][0x1ec] ;  /* 0x00007b007c7c7a20 */ /* 0x000fc80000410000 */
[----:B------:R-:W-:-:S04]  /*1110*/  FMUL.FTZ R136, R124, R125 ;  /* 0x0000007d7c887220 */ /* 0x000fc80000410000 */
[----:B------:R-:W-:Y:S02]  /*1120*/  @P0 FADD.FTZ R136, R136, R127 ;  /* 0x0000007f88880221 */ /* 0x000fe40000010000 */
.L_x_9075:
[----:B------:R-:W-:Y:S05]  /*1130*/  BSYNC B0 ;  /* 0x0000000000007941 */ /* 0x000fea0003800000 */
.L_x_9073:
[----:B------:R-:W-:Y:S01]  /*1140*/  BSSY B0, `(.L_x_9076) ;  /* 0x000000c000007945 */ /* 0x000fe20003800000 */
[----:B------:R-:W-:Y:S05]  /*1150*/  @P2 BRA `(.L_x_9077) ;  /* 0x0000004000002947 */ /* 0x000fea0003800000 */
[----:B------:R-:W-:Y:S01]  /*1160*/  HFMA2.MMA R137, -RZ, RZ, 0, 0 ;  /* 0x00000000ff897435 */ /* 0x000fe200000001ff */
[----:B------:R-:W-:Y:S05]  /*1170*/  @!P0 BRA `(.L_x_9078) ;  /* 0x0000008000008947 */ /* 0x000fea0003800000 */
[----:B-----5:R-:W-:Y:S01]  /*1180*/  HADD2.F32 R137, -RZ, R119.H1_H1 ;  /* 0x30000077ff897230 */ /* 0x020fe20000004100 */
[----:B------:R-:W-:Y:S05]  /*1190*/  BRA `(.L_x_9078) ;  /* 0x0000006000007947 */ /* 0x000fea0003800000 */
.L_x_9077:
[----:B-----5:R-:W-:Y:S02]  /*11a0*/  HADD2.F32 R124, -RZ, R123.H1_H1 ;  /* 0x3000007bff7c7230 */ /* 0x020fe40000004100 */
[----:B------:R-:W-:Y:S02]  /*11b0*/  HADD2.F32 R137, -RZ, R75.H1_H1 ;  /* 0x3000004bff897230 */ /* 0x000fe40000004100 */
[----:B------:R-:W-:Y:S01]  /*11c0*/  @P0 HADD2.F32 R126, -RZ, R119.H1_H1 ;  /* 0x30000077ff7e0230 */ /* 0x000fe20000004100 */
[----:B------:R-:W-:-:S04]  /*11d0*/  FMUL.FTZ R124, R124, c[0x0][0x1ec] ;  /* 0x00007b007c7c7a20 */ /* 0x000fc80000410000 */
[----:B------:R-:W-:-:S04]  /*11e0*/  FMUL.FTZ R137, R124, R137 ;  /* 0x000000897c897220 */ /* 0x000fc80000410000 */
[----:B------:R-:W-:Y:S02]  /*11f0*/  @P0 FADD.FTZ R137, R137, R126 ;  /* 0x0000007e89890221 */ /* 0x000fe40000010000 */
.L_x_9078:
[----:B------:R-:W-:Y:S05]  /*1200*/  BSYNC B0 ;  /* 0x0000000000007941 */ /* 0x000fea0003800000 */
.L_x_9076:
        /* <DEDUP_REMOVED lines=19> */
.L_x_9080:
[----:B0----5:R-:W-:Y:S02]  /*1340*/  HADD2.F32 R124, -RZ, R120.H0_H0 ;  /* 0x20000078ff7c7230 */ /* 0x021fe40000004100 */
[----:B------:R-:W-:-:S02]  /*1350*/  HADD2.F32 R138, -RZ, R68.H0_H0 ;  /* 0x20000044ff8a7230 */ /* 0x000fc40000004100 */
[----:B------:R-:W-:Y:S01]  /*1360*/  @P0 HADD2.F32 R127, -RZ, R116.H0_H0 ;  /* 0x20000074ff7f0230 */ /* 0x000fe20000004100 */
[----:B------:R-:W-:-:S04]  /*1370*/  FMUL.FTZ R125, R124, c[0x0][0x1ec] ;  /* 0x00007b007c7d7a20 */ /* 0x000fc80000410000 */
[----:B------:R-:W-:-:S04]  /*1380*/  FMUL.FTZ R138, R125, R138 ;  /* 0x0000008a7d8a7220 */ /* 0x000fc80000410000 */
[----:B------:R-:W-:Y:S02]  /*1390*/  @P0 FADD.FTZ R138, R127, R138 ;  /* 0x0000008a7f8a0221 */ /* 0x000fe40000010000 */
.L_x_9081:
[----:B------:R-:W-:Y:S05]  /*13a0*/  BSYNC B0 ;  /* 0x0000000000007941 */ /* 0x000fea0003800000 */
.L_x_9079:
[----:B------:R-:W-:Y:S01]  /*13b0*/  BSSY B0, `(.L_x_9082) ;  /* 0x000000c000007945 */ /* 0x000fe20003800000 */
[----:B------:R-:W-:Y:S05]  /*13c0*/  @P2 BRA `(.L_x_9083) ;  /* 0x0000004000002947 */ /* 0x000fea0003800000 */
[----:B------:R-:W-:Y:S01]  /*13d0*/  MOV R139, RZ ;  /* 0x000000ff008b7202 */ /* 0x000fe20000000f00 */
[----:B------:R-:W-:Y:S05]  /*13e0*/  @!P0 BRA `(.L_x_9084) ;  /* 0x0000008000008947 */ /* 0x000fea0003800000 */
[----:B-----5:R-:W-:Y:S01]  /*13f0*/  HADD2.F32 R139, -RZ, R116.H1_H1 ;  /* 0x30000074ff8b7230 */ /* 0x020fe20000004100 */
[----:B------:R-:W-:Y:S05]  /*1400*/  BRA `(.L_x_9084) ;  /* 0x0000006000007947 */ /* 0x000fea0003800000 */
.L_x_9083:
[----:B-----5:R-:W-:Y:S02]  /*1410*/  HADD2.F32 R124, -RZ, R120.H1_H1 ;  /* 0x30000078ff7c7230 */ /* 0x020fe40000004100 */
[----:B------:R-:W-:Y:S02]  /*1420*/  HADD2.F32 R139, -RZ, R68.H1_H1 ;  /* 0x30000044ff8b7230 */ /* 0x000fe40000004100 */
[----:B------:R-:W-:Y:S01]  /*1430*/  @P0 HADD2.F32 R126, -RZ, R116.H1_H1 ;  /* 0x30000074ff7e0230 */ /* 0x000fe20000004100 */
[----:B------:R-:W-:-:S04]  /*1440*/  FMUL.FTZ R124, R124, c[0x0][0x1ec] ;  /* 0x00007b007c7c7a20 */ /* 0x000fc80000410000 */
[----:B------:R-:W-:-:S04]  /*1450*/  FMUL.FTZ R139, R124, R139 ;  /* 0x0000008b7c8b7220 */ /* 0x000fc80000410000 */
[----:B------:R-:W-:Y:S02]  /*1460*/  @P0 FADD.FTZ R139, R126, R139 ;  /* 0x0000008b7e8b0221 */ /* 0x000fe40000010000 */
.L_x_9084:
[----:B------:R-:W-:Y:S05]  /*1470*/  BSYNC B0 ;  /* 0x0000000000007941 */ /* 0x000fea0003800000 */
.L_x_9082:
[----:B------:R-:W-:Y:S01]  /*1480*/  BSSY B0, `(.L_x_9085) ;  /* 0x000000c000007945 */ /* 0x000fe20003800000 */
[----:B------:R-:W-:Y:S05]  /*1490*/  @P2 BRA `(.L_x_9086) ;  /* 0x0000004000002947 */ /* 0x000fea0003800000 */
[----:B------:R-:W-:Y:S01]  /*14a0*/  HFMA2.MMA R140, -RZ, RZ, 0, 0 ;  /* 0x00000000ff8c7435 */ /* 0x000fe200000001ff */
[----:B------:R-:W-:Y:S05]  /*14b0*/  @!P0 BRA `(.L_x_9087) ;  /* 0x0000008000008947 */ /* 0x000fea0003800000 */
[----:B-----5:R-:W-:Y:S01]  /*14c0*/  HADD2.F32 R140, -RZ, R117.H0_H0 ;  /* 0x20000075ff8c7230 */ /* 0x020fe20000004100 */
[----:B------:R-:W-:Y:S05]  /*14d0*/  BRA `(.L_x_9087) ;  /* 0x0000006000007947 */ /* 0x000fea0003800000 */
.L_x_9086:
[----:B-----5:R-:W-:Y:S02]  /*14e0*/  HADD2.F32 R124, -RZ, R121.H0_H0 ;  /* 0x20000079ff7c7230 */ /* 0x020fe40000004100 */
[----:B------:R-:W-:Y:S02]  /*14f0*/  HADD2.F32 R140, -RZ, R69.H0_H0 ;  /* 0x20000045ff8c7230 */ /* 0x000fe40000004100 */
[----:B------:R-:W-:Y:S01]  /*1500*/  @P0 HADD2.F32 R127, -RZ, R117.H0_H0 ;  /* 0x20000075ff7f0230 */ /* 0x000fe20000004100 */
[----:B------:R-:W-:-:S04]  /*1510*/  FMUL.FTZ R125, R124, c[0x0][0x1ec] ;  /* 0x00007b007c7d7a20 */ /* 0x000fc80000410000 */
[----:B------:R-:W-:-:S04]  /*1520*/  FMUL.FTZ R140, R125, R140 ;  /* 0x0000008c7d8c7220 */ /* 0x000fc80000410000 */
[----:B------:R-:W-:Y:S02]  /*1530*/  @P0 FADD.FTZ R140, R127, R140 ;  /* 0x0000008c7f8c0221 */ /* 0x000fe40000010000 */
.L_x_9087:
[----:B------:R-:W-:Y:S05]  /*1540*/  BSYNC B0 ;  /* 0x0000000000007941 */ /* 0x000fea0003800000 */
.L_x_9085:
[----:B------:R-:W-:Y:S01]  /*1550*/  BSSY B0, `(.L_x_9088) ;  /* 0x000000c000007945 */ /* 0x000fe20003800000 */
[----:B------:R-:W-:Y:S05]  /*1560*/  @P2 BRA `(.L_x_9089) ;  /* 0x0000004000002947 */ /* 0x000fea0003800000 */
[----:B------:R-:W-:Y:S01]  /*1570*/  MOV R141, RZ ;  /* 0x000000ff008d7202 */ /* 0x000fe20000000f00 */
[----:B------:R-:W-:Y:S05]  /*1580*/  @!P0 BRA `(.L_x_9090) ;  /* 0x0000008000008947 */ /* 0x000fea0003800000 */
[----:B-----5:R-:W-:Y:S01]  /*1590*/  HADD2.F32 R141, -RZ, R117.H1_H1 ;  /* 0x30000075ff8d7230 */ /* 0x020fe20000004100 */
[----:B------:R-:W-:Y:S05]  /*15a0*/  BRA `(.L_x_9090) ;  /* 0x0000006000007947 */ /* 0x000fea0003800000 */
.L_x_9089:
[----:B-----5:R-:W-:Y:S02]  /*15b0*/  HADD2.F32 R124, -RZ, R121.H1_H1 ;  /* 0x30000079ff7c7230 */ /* 0x020fe40000004100 */
[----:B------:R-:W-:Y:S02]  /*15c0*/  HADD2.F32 R141, -RZ, R69.H1_H1 ;  /* 0x30000045ff8d7230 */ /* 0x000fe40000004100 */
[----:B------:R-:W-:Y:S01]  /*15d0*/  @P0 HADD2.F32 R126, -RZ, R117.H1_H1 ;  /* 0x30000075ff7e0230 */ /* 0x000fe20000004100 */
[----:B------:R-:W-:-:S04]  /*15e0*/  FMUL.FTZ R124, R124, c[0x0][0x1ec] ;  /* 0x00007b007c7c7a20 */ /* 0x000fc80000410000 */
[----:B------:R-:W-:-:S04]  /*15f0*/  FMUL.FTZ R141, R124, R141 ;  /* 0x0000008d7c8d7220 */ /* 0x000fc80000410000 */
[----:B------:R-:W-:Y:S02]  /*1600*/  @P0 FADD.FTZ R141, R126, R141 ;  /* 0x0000008d7e8d0221 */ /* 0x000fe40000010000 */
.L_x_9090:
[----:B------:R-:W-:Y:S05]  /*1610*/  BSYNC B0 ;  /* 0x0000000000007941 */ /* 0x000fea0003800000 */
.L_x_9088:
[----:B------:R-:W-:Y:S01]  /*1620*/  BSSY B0, `(.L_x_9091) ;  /* 0x000000c000007945 */ /* 0x000fe20003800000 */
[----:B------:R-:W-:Y:S05]  /*1630*/  @P2 BRA `(.L_x_9092) ;  /* 0x0000004000002947 */ /* 0x000fea0003800000 */
[----:B------:R-:W-:Y:S01]  /*1640*/  HFMA2.MMA R142, -RZ, RZ, 0, 0 ;  /* 0x00000000ff8e7435 */ /* 0x000fe200000001ff */
[----:B------:R-:W-:Y:S05]  /*1650*/  @!P0 BRA `(.L_x_9093) ;  /* 0x0000008000008947 */ /* 0x000fea0003800000 */
[----:B-----5:R-:W-:Y:S01]  /*1660*/  HADD2.F32 R142, -RZ, R118.H0_H0 ;  /* 0x20000076ff8e7230 */ /* 0x020fe20000004100 */
[----:B------:R-:W-:Y:S05]  /*1670*/  BRA `(.L_x_9093) ;  /* 0x0000006000007947 */ /* 0x000fea0003800000 */
.L_x_9092:
[----:B-----5:R-:W-:Y:S02]  /*1680*/  HADD2.F32 R124, -RZ, R122.H0_H0 ;  /* 0x2000007aff7c7230 */ /* 0x020fe40000004100 */
[----:B------:R-:W-:Y:S02]  /*1690*/  HADD2.F32 R142, -RZ, R70.H0_H0 ;  /* 0x20000046ff8e7230 */ /* 0x000fe40000004100 */
[----:B------:R-:W-:Y:S01]  /*16a0*/  @P0 HADD2.F32 R127, -RZ, R118.H0_H0 ;  /* 0x20000076ff7f0230 */ /* 0x000fe20000004100 */
[----:B------:R-:W-:-:S04]  /*16b0*/  FMUL.FTZ R125, R124, c[0x0][0x1ec] ;  /* 0x00007b007c7d7a20 */ /* 0x000fc80000410000 */
[----:B------:R-:W-:-:S04]  /*16c0*/  FMUL.FTZ R142, R125, R142 ;  /* 0x0000008e7d8e7220 */ /* 0x000fc80000410000 */
[----:B------:R-:W-:Y:S02]  /*16d0*/  @P0 FADD.FTZ R142, R127, R142 ;  /* 0x0000008e7f8e0221 */ /* 0x000fe40000010000 */
.L_x_9093:
[----:B------:R-:W-:Y:S05]  /*16e0*/  BSYNC B0 ;  /* 0x0000000000007941 */ /* 0x000fea0003800000 */
.L_x_9091:
[----:B------:R-:W-:Y:S01]  /*16f0*/  BSSY B0, `(.L_x_9094) ;  /* 0x000000c000007945 */ /* 0x000fe20003800000 */
[----:B------:R-:W-:Y:S05]  /*1700*/  @P2 BRA `(.L_x_9095) ;  /* 0x0000004000002947 */ /* 0x000fea0003800000 */
[----:B------:R-:W-:Y:S01]  /*1710*/  MOV R143, RZ ;  /* 0x000000ff008f7202 */ /* 0x000fe20000000f00 */
[----:B------:R-:W-:Y:S05]  /*1720*/  @!P0 BRA `(.L_x_9096) ;  /* 0x0000008000008947 */ /* 0x000fea0003800000 */
[----:B-----5:R-:W-:Y:S01]  /*1730*/  HADD2.F32 R143, -RZ, R118.H1_H1 ;  /* 0x30000076ff8f7230 */ /* 0x020fe20000004100 */
[----:B------:R-:W-:Y:S05]  /*1740*/  BRA `(.L_x_9096) ;  /* 0x0000006000007947 */ /* 0x000fea0003800000 */
.L_x_9095:
[----:B-----5:R-:W-:Y:S02]  /*1750*/  HADD2.F32 R124, -RZ, R122.H1_H1 ;  /* 0x3000007aff7c7230 */ /* 0x020fe40000004100 */
[----:B------:R-:W-:Y:S02]  /*1760*/  HADD2.F32 R143, -RZ, R70.H1_H1 ;  /* 0x30000046ff8f7230 */ /* 0x000fe40000004100 */
[----:B------:R-:W-:Y:S01]  /*1770*/  @P0 HADD2.F32 R126, -RZ, R118.H1_H1 ;  /* 0x30000076ff7e0230 */ /* 0x000fe20000004100 */
[----:B------:R-:W-:-:S04]  /*1780*/  FMUL.FTZ R124, R124, c[0x0][0x1ec] ;  /* 0x00007b007c7c7a20 */ /* 0x000fc80000410000 */
[----:B------:R-:W-:-:S04]  /*1790*/  FMUL.FTZ R143, R124, R143 ;  /* 0x0000008f7c8f7220 */ /* 0x000fc80000410000 */
[----:B------:R-:W-:Y:S02]  /*17a0*/  @P0 FADD.FTZ R143, R126, R143 ;  /* 0x0000008f7e8f0221 */ /* 0x000fe40000010000 */
.L_x_9096:
[----:B------:R-:W-:Y:S05]  /*17b0*/  BSYNC B0 ;  /* 0x0000000000007941 */ /* 0x000fea0003800000 */
.L_x_9094:
[----:B------:R-:W-:Y:S01]  /*17c0*/  BSSY B0, `(.L_x_9097) ;  /* 0x000000c000007945 */ /* 0x000fe20003800000 */
[----:B------:R-:W-:Y:S05]  /*17d0*/  @P2 BRA `(.L_x_9098) ;  /* 0x0000004000002947 */ /* 0x000fea0003800000 */
[----:B------:R-:W-:Y:S01]  /*17e0*/  HFMA2.MMA R155, -RZ, RZ, 0, 0 ;  /* 0x00000000ff9b7435 */ /* 0x000fe200000001ff */
[----:B------:R-:W-:Y:S05]  /*17f0*/  @!P0 BRA `(.L_x_9099) ;  /* 0x0000008000008947 */ /* 0x000fea0003800000 */
[----:B-----5:R-:W-:Y:S01]  /*1800*/  HADD2.F32 R155, -RZ, R119.H0_H0 ;  /* 0x20000077ff9b7230 */ /* 0x020fe20000004100 */
[----:B------:R-:W-:Y:S05]  /*1810*/  BRA `(.L_x_9099) ;  /* 0x0000006000007947 */ /* 0x000fea0003800000 */
.L_x_9098:
[----:B-----5:R-:W-:Y:S02]  /*1820*/  HADD2.F32 R124, -RZ, R123.H0_H0 ;  /* 0x2000007bff7c7230 */ /* 0x020fe40000004100 */
[----:B------:R-:W-:Y:S02]  /*1830*/  HADD2.F32 R155, -RZ, R71.H0_H0 ;  /* 0x20000047ff9b7230 */ /* 0x000fe40000004100 */
[----:B------:R-:W-:Y:S01]  /*1840*/  @P0 HADD2.F32 R126, -RZ, R119.H0_H0 ;  /* 0x20000077ff7e0230 */ /* 0x000fe20000004100 */
[----:B------:R-:W-:-:S04]  /*1850*/  FMUL.FTZ R124, R124, c[0x0][0x1ec] ;  /* 0x00007b007c7c7a20 */ /* 0x000fc80000410000 */
[----:B------:R-:W-:-:S04]  /*1860*/  FMUL.FTZ R155, R124, R155 ;  /* 0x0000009b7c9b7220 */ /* 0x000fc80000410000 */
[----:B------:R-:W-:Y:S02]  /*1870*/  @P0 FADD.FTZ R155, R126, R155 ;  /* 0x0000009b7e9b0221 */ /* 0x000fe40000010000 */
.L_x_9099:
[----:B------:R-:W-:Y:S05]  /*1880*/  BSYNC B0 ;  /* 0x0000000000007941 */ /* 0x000fea0003800000 */
.L_x_9097:
[----:B------:R-:W-:Y:S01]  /*1890*/  BSSY B0, `(.L_x_9100) ;  /* 0x000000c000007945 */ /* 0x000fe20003800000 */
[----:B------:R-:W-:Y:S05]  /*18a0*/  @P2 BRA `(.L_x_9101) ;  /* 0x0000004000002947 */ /* 0x000fea0003800000 */
[----:B------:R-:W-:Y:S01]  /*18b0*/  MOV R156, RZ ;  /* 0x000000ff009c7202 */ /* 0x000fe20000000f00 */
[----:B------:R-:W-:Y:S05]  /*18c0*/  @!P0 BRA `(.L_x_9102) ;  /* 0x0000008000008947 */ /* 0x000fea0003800000 */
[----:B-----5:R-:W-:Y:S01]  /*18d0*/  HADD2.F32 R156, -RZ, R119.H1_H1 ;  /* 0x30000077ff9c7230 */ /* 0x020fe20000004100 */
[----:B------:R-:W-:Y:S05]  /*18e0*/  BRA `(.L_x_9102) ;  /* 0x0000006000007947 */ /* 0x000fea0003800000 */
.L_x_9101:
[----:B-----5:R-:W-:Y:S02]  /*18f0*/  HADD2.F32 R124, -RZ, R123.H1_H1 ;  /* 0x3000007bff7c7230 */ /* 0x020fe40000004100 */
[----:B------:R-:W-:Y:S02]  /*1900*/  HADD2.F32 R156, -RZ, R71.H1_H1 ;  /* 0x30000047ff9c7230 */ /* 0x000fe40000004100 */
[----:B------:R-:W-:Y:S01]  /*1910*/  @P0 HADD2.F32 R127, -RZ, R119.H1_H1 ;  /* 0x30000077ff7f0230 */ /* 0x000fe20000004100 */
[----:B------:R-:W-:-:S04]  /*1920*/  FMUL.FTZ R125, R124, c[0x0][0x1ec] ;  /* 0x00007b007c7d7a20 */ /* 0x000fc80000410000 */
[----:B------:R-:W-:-:S04]  /*1930*/  FMUL.FTZ R156, R125, R156 ;  /* 0x0000009c7d9c7220 */ /* 0x000fc80000410000 */
[----:B------:R-:W-:Y:S02]  /*1940*/  @P0 FADD.FTZ R156, R127, R156 ;  /* 0x0000009c7f9c0221 */ /* 0x000fe40000010000 */
.L_x_9102:
[----:B------:R-:W-:Y:S05]  /*1950*/  BSYNC B0 ;  /* 0x0000000000007941 */ /* 0x000fea0003800000 */
.L_x_9100:
[----:B------:R-:W-:Y:S01]  /*1960*/  @P1 IADD3 R160, R189, 0x40, RZ ;  /* 0x00000040bda01810 */ /* 0x000fe20007ffe0ff */
[----:B------:R-:W-:Y:S01]  /*1970*/  IMAD.WIDE.U32 R158, R158, R187, c[0x0][0x188] ;  /* 0x000062009e9e7625 */ /* 0x000fe200078e00bb */
        /* <DEDUP_REMOVED lines=16> */
.L_x_9104:
[----:B0----5:R-:W-:Y:S02]  /*1a80*/  HADD2.F32 R124, -RZ, R120.H0_H0 ;  /* 0x20000078ff7c7230 */ /* 0x021fe40000004100 */
[----:B------:R-:W-:-:S02]  /*1a90*/  HADD2.F32 R157, -RZ, R64.H0_H0 ;  /* 0x20000040ff9d7230 */ /* 0x000fc40000004100 */
[----:B------:R-:W-:Y:S01]  /*1aa0*/  @P0 HADD2.F32 R126, -RZ, R116.H0_H0 ;  /* 0x20000074ff7e0230 */ /* 0x000fe20000004100 */
[----:B------:R-:W-:-:S04]  /*1ab0*/  FMUL.FTZ R124, R124, c[0x0][0x1ec] ;  /* 0x00007b007c7c7a20 */ /* 0x000fc80000410000 */
[----:B------:R-:W-:-:S04]  /*1ac0*/  FMUL.FTZ R157, R124, R157 ;  /* 0x0000009d7c9d7220 */ /* 0x000fc80000410000 */
[----:B------:R-:W-:Y:S02]  /*1ad0*/  @P0 FADD.FTZ R157, R126, R157 ;  /* 0x0000009d7e9d0221 */ /* 0x000fe40000010000 */
.L_x_9105:
[----:B------:R-:W-:Y:S05]  /*1ae0*/  BSYNC B0 ;  /* 0x0000000000007941 */ /* 0x000fea0003800000 */
.L_x_9103:
[----:B------:R-:W-:Y:S01]  /*1af0*/  BSSY B0, `(.L_x_9106) ;  /* 0x000000c000007945 */ /* 0x000fe20003800000 */
[----:B------:R-:W-:Y:S05]  /*1b00*/  @P2 BRA `(.L_x_9107) ;  /* 0x0000004000002947 */ /* 0x000fea0003800000 */
[----:B0-----:R-:W-:Y:S01]  /*1b10*/  MOV R158, RZ ;  /* 0x000000ff009e7202 */ /* 0x001fe20000000f00 */
[----:B------:R-:W-:Y:S05]  /*1b20*/  @!P0 BRA `(.L_x_9108) ;  /* 0x0000008000008947 */ /* 0x000fea0003800000 */
[----:B-----5:R-:W-:Y:S01]  /*1b30*/  HADD2.F32 R158, -RZ, R116.H1_H1 ;  /* 0x30000074ff9e7230 */ /* 0x020fe20000004100 */
[----:B------:R-:W-:Y:S05]  /*1b40*/  BRA `(.L_x_9108) ;  /* 0x0000006000007947 */ /* 0x000fea0003800000 */
.L_x_9107:
[----:B0----5:R-:W-:Y:S02]  /*1b50*/  HADD2.F32 R124, -RZ, R120.H1_H1 ;  /* 0x30000078ff7c7230 */ /* 0x021fe40000004100 */
[----:B------:R-:W-:Y:S02]  /*1b60*/  HADD2.F32 R158, -RZ, R64.H1_H1 ;  /* 0x30000040ff9e7230 */ /* 0x000fe40000004100 */
[----:B------:R-:W-:Y:S01]  /*1b70*/  @P0 HADD2.F32 R127, -RZ, R116.H1_H1 ;  /* 0x30000074ff7f0230 */ /* 0x000fe20000004100 */
[----:B------:R-:W-:-:S04]  /*1b80*/  FMUL.FTZ R125, R124, c[0x0][0x1ec] ;  /* 0x00007b007c7d7a20 */ /* 0x000fc80000410000 */
[----:B------:R-:W-:-:S04]  /*1b90*/  FMUL.FTZ R158, R125, R158 ;  /* 0x0000009e7d9e7220 */ /* 0x000fc80000410000 */
[----:B------:R-:W-:Y:S02]  /*1ba0*/  @P0 FADD.FTZ R158, R127, R158 ;  /* 0x0000009e7f9e0221 */ /* 0x000fe40000010000 */
.L_x_9108:
[----:B------:R-:W-:Y:S05]  /*1bb0*/  BSYNC B0 ;  /* 0x0000000000007941 */ /* 0x000fea0003800000 */
.L_x_9106:
[----:B------:R-:W-:Y:S01]  /*1bc0*/  BSSY B0, `(.L_x_9109) ;  /* 0x000000c000007945 */ /* 0x000fe20003800000 */
[----:B------:R-:W-:Y:S05]  /*1bd0*/  @P2 BRA `(.L_x_9110) ;  /* 0x0000004000002947 */ /* 0x000fea0003800000 */
[----:B------:R-:W-:Y:S01]  /*1be0*/  HFMA2.MMA R159, -RZ, RZ, 0, 0 ;  /* 0x00000000ff9f7435 */ /* 0x000fe200000001ff */
[----:B------:R-:W-:Y:S05]  /*1bf0*/  @!P0 BRA `(.L_x_9111) ;  /* 0x0000008000008947 */ /* 0x000fea0003800000 */
[----:B-----5:R-:W-:Y:S01]  /*1c00*/  HADD2.F32 R159, -RZ, R117.H0_H0 ;  /* 0x20000075ff9f7230 */ /* 0x020fe20000004100 */
[----:B------:R-:W-:Y:S05]  /*1c10*/  BRA `(.L_x_9111) ;  /* 0x0000006000007947 */ /* 0x000fea0003800000 */
.L_x_9110:
[----:B-----5:R-:W-:Y:S02]  /*1c20*/  HADD2.F32 R124, -RZ, R121.H0_H0 ;  /* 0x20000079ff7c7230 */ /* 0x020fe40000004100 */
[----:B------:R-:W-:Y:S02]  /*1c30*/  HADD2.F32 R159, -RZ, R65.H0_H0 ;  /* 0x20000041ff9f7230 */ /* 0x000fe40000004100 */
[----:B------:R-:W-:Y:S01]  /*1c40*/  @P0 HADD2.F32 R126, -RZ, R117.H0_H0 ;  /* 0x20000075ff7e0230 */ /* 0x000fe20000004100 */
[----:B------:R-:W-:-:S04]  /*1c50*/  FMUL.FTZ R124, R124, c[0x0][0x1ec] ;  /* 0x00007b007c7c7a20 */ /* 0x000fc80000410000 */
[----:B------:R-:W-:-:S04]  /*1c60*/  FMUL.FTZ R159, R124, R159 ;  /* 0x0000009f7c9f7220 */ /* 0x000fc80000410000 */
[----:B------:R-:W-:Y:S02]  /*1c70*/  @P0 FADD.FTZ R159, R126, R159 ;  /* 0x0000009f7e9f0221 */ /* 0x000fe40000010000 */
.L_x_9111:
[----:B------:R-:W-:Y:S05]  /*1c80*/  BSYNC B0 ;  /* 0x0000000000007941 */ /* 0x000fea0003800000 */
.L_x_9109:
[----:B------:R-:W-:Y:S01]  /*1c90*/  BSSY B0, `(.L_x_9112) ;  /* 0x000000c000007945 */ /* 0x000fe20003800000 */
[----:B------:R-:W-:Y:S05]  /*1ca0*/  @P2 BRA `(.L_x_9113) ;  /* 0x0000004000002947 */ /* 0x000fea0003800000 */
[----:B------:R-:W-:Y:S01]  /*1cb0*/  MOV R160, RZ ;  /* 0x000000ff00a07202 */ /* 0x000fe20000000f00 */
[----:B------:R-:W-:Y:S05]  /*1cc0*/  @!P0 BRA `(.L_x_9114) ;  /* 0x0000008000008947 */ /* 0x000fea0003800000 */
[----:B-----5:R-:W-:Y:S01]  /*1cd0*/  HADD2.F32 R160, -RZ, R117.H1_H1 ;  /* 0x30000075ffa07230 */ /* 0x020fe20000004100 */
[----:B------:R-:W-:Y:S05]  /*1ce0*/  BRA `(.L_x_9114) ;  /* 0x0000006000007947 */ /* 0x000fea0003800000 */
.L_x_9113:
[----:B-----5:R-:W-:Y:S02]  /*1cf0*/  HADD2.F32 R124, -RZ, R121.H1_H1 ;  /* 0x30000079ff7c7230 */ /* 0x020fe40000004100 */
[----:B------:R-:W-:Y:S02]  /*1d00*/  HADD2.F32 R160, -RZ, R65.H1_H1 ;  /* 0x30000041ffa07230 */ /* 0x000fe40000004100 */
[----:B------:R-:W-:Y:S01]  /*1d10*/  @P0 HADD2.F32 R127, -RZ, R117.H1_H1 ;  /* 0x30000075ff7f0230 */ /* 0x000fe20000004100 */
[----:B------:R-:W-:-:S04]  /*1d20*/  FMUL.FTZ R125, R124, c[0x0][0x1ec] ;  /* 0x00007b007c7d7a20 */ /* 0x000fc80000410000 */
[----:B------:R-:W-:-:S04]  /*1d30*/  FMUL.FTZ R160, R125, R160 ;  /* 0x000000a07da07220 */ /* 0x000fc80000410000 */
[----:B------:R-:W-:Y:S02]  /*1d40*/  @P0 FADD.FTZ R160, R127, R160 ;  /* 0x000000a07fa00221 */ /* 0x000fe40000010000 */
.L_x_9114:
[----:B------:R-:W-:Y:S05]  /*1d50*/  BSYNC B0 ;  /* 0x0000000000007941 */ /* 0x000fea0003800000 */
.L_x_9112:
[----:B------:R-:W-:Y:S01]  /*1d60*/  BSSY B0, `(.L_x_9115) ;  /* 0x000000c000007945 */ /* 0x000fe20003800000 */
[----:B------:R-:W-:Y:S05]  /*1d70*/  @P2 BRA `(.L_x_9116) ;  /* 0x0000004000002947 */ /* 0x000fea0003800000 */
[----:B------:R-:W-:Y:S01]  /*1d80*/  HFMA2.MMA R161, -RZ, RZ, 0, 0 ;  /* 0x00000000ffa17435 */ /* 0x000fe200000001ff */
[----:B------:R-:W-:Y:S05]  /*1d90*/  @!P0 BRA `(.L_x_9117) ;  /* 0x0000008000008947 */ /* 0x000fea0003800000 */
[----:B-----5:R-:W-:Y:S01]  /*1da0*/  HADD2.F32 R161, -RZ, R118.H0_H0 ;  /* 0x20000076ffa17230 */ /* 0x020fe20000004100 */
[----:B------:R-:W-:Y:S05]  /*1db0*/  BRA `(.L_x_9117) ;  /* 0x0000006000007947 */ /* 0x000fea0003800000 */
.L_x_9116:
[----:B-----5:R-:W-:Y:S02]  /*1dc0*/  HADD2.F32 R124, -RZ, R122.H0_H0 ;  /* 0x2000007aff7c7230 */ /* 0x020fe40000004100 */
[----:B------:R-:W-:Y:S02]  /*1dd0*/  HADD2.F32 R161, -RZ, R66.H0_H0 ;  /* 0x20000042ffa17230 */ /* 0x000fe40000004100 */
[----:B------:R-:W-:Y:S01]  /*1de0*/  @P0 HADD2.F32 R126, -RZ, R118.H0_H0 ;  /* 0x20000076ff7e0230 */ /* 0x000fe20000004100 */
[----:B------:R-:W-:-:S04]  /*1df0*/  FMUL.FTZ R124, R124, c[0x0][0x1ec] ;  /* 0x00007b007c7c7a20 */ /* 0x000fc80000410000 */
[----:B------:R-:W-:-:S04]  /*1e00*/  FMUL.FTZ R161, R124, R161 ;  /* 0x000000a17ca17220 */ /* 0x000fc80000410000 */
[----:B------:R-:W-:Y:S02]  /*1e10*/  @P0 FADD.FTZ R161, R126, R161 ;  /* 0x000000a17ea10221 */ /* 0x000fe40000010000 */
.L_x_9117:
[----:B------:R-:W-:Y:S05]  /*1e20*/  BSYNC B0 ;  /* 0x0000000000007941 */ /* 0x000fea0003800000 */
.L_x_9115:
[----:B------:R-:W-:Y:S01]  /*1e30*/  BSSY B0, `(.L_x_9118) ;  /* 0x000000c000007945 */ /* 0x000fe20003800000 */
[----:B------:R-:W-:Y:S05]  /*1e40*/  @P2 BRA `(.L_x_9119) ;  /* 0x0000004000002947 */ /* 0x000fea0003800000 */
[----:B------:R-:W-:Y:S01]  /*1e50*/  MOV R162, RZ ;  /* 0x000000ff00a27202 */ /* 0x000fe20000000f00 */
[----:B------:R-:W-:Y:S05]  /*1e60*/  @!P0 BRA `(.L_x_9120) ;  /* 0x0000008000008947 */ /* 0x000fea0003800000 */
[----:B-----5:R-:W-:Y:S01]  /*1e70*/  HADD2.F32 R162, -RZ, R118.H1_H1 ;  /* 0x30000076ffa27230 */ /* 0x020fe20000004100 */
[----:B------:R-:W-:Y:S05]  /*1e80*/  BRA `(.L_x_9120) ;  /* 0x0000006000007947 */ /* 0x000fea0003800000 */
.L_x_9119:
[----:B-----5:R-:W-:Y:S02]  /*1e90*/  HADD2.F32 R124, -RZ, R122.H1_H1 ;  /* 0x3000007aff7c7230 */ /* 0x020fe40000004100 */
[----:B------:R-:W-:Y:S02]  /*1ea0*/  HADD2.F32 R162, -RZ, R66.H1_H1 ;  /* 0x30000042ffa27230 */ /* 0x000fe40000004100 */
[----:B------:R-:W-:Y:S01]  /*1eb0*/  @P0 HADD2.F32 R127, -RZ, R118.H1_H1 ;  /* 0x30000076ff7f0230 */ /* 0x000fe20000004100 */
[----:B------:R-:W-:-:S04]  /*1ec0*/  FMUL.FTZ R125, R124, c[0x0][0x1ec] ;  /* 0x00007b007c7d7a20 */ /* 0x000fc80000410000 */
[----:B------:R-:W-:-:S04]  /*1ed0*/  FMUL.FTZ R162, R125, R162 ;  /* 0x000000a27da27220 */ /* 0x000fc80000410000 */
[----:B------:R-:W-:Y:S02]  /*1ee0*/  @P0 FADD.FTZ R162, R127, R162 ;  /* 0x000000a27fa20221 */ /* 0x000fe40000010000 */
.L_x_9120:
[----:B------:R-:W-:Y:S05]  /*1ef0*/  BSYNC B0 ;  /* 0x0000000000007941 */ /* 0x000fea0003800000 */
.L_x_9118:
[----:B------:R-:W-:Y:S01]  /*1f00*/  BSSY B0, `(.L_x_9121) ;  /* 0x000000c000007945 */ /* 0x000fe20003800000 */
[----:B------:R-:W-:Y:S05]  /*1f10*/  @P2 BRA `(.L_x_9122) ;  /* 0x0000004000002947 */ /* 0x000fea0003800000 */
[----:B------:R-:W-:Y:S01]  /*1f20*/  HFMA2.MMA R163, -RZ, RZ, 0, 0 ;  /* 0x00000000ffa37435 */ /* 0x000fe200000001ff */
[----:B------:R-:W-:Y:S05]  /*1f30*/  @!P0 BRA `(.L_x_9123) ;  /* 0x0000008000008947 */ /* 0x000fea0003800000 */
[----:B-----5:R-:W-:Y:S01]  /*1f40*/  HADD2.F32 R163, -RZ, R119.H0_H0 ;  /* 0x20000077ffa37230 */ /* 0x020fe20000004100 */
[----:B------:R-:W-:Y:S05]  /*1f50*/  BRA `(.L_x_9123) ;  /* 0x0000006000007947 */ /* 0x000fea0003800000 */
.L_x_9122:
[----:B-----5:R-:W-:Y:S02]  /*1f60*/  HADD2.F32 R124, -RZ, R123.H0_H0 ;  /* 0x2000007bff7c7230 */ /* 0x020fe40000004100 */
[----:B------:R-:W-:Y:S02]  /*1f70*/  HADD2.F32 R163, -RZ, R67.H0_H0 ;  /* 0x20000043ffa37230 */ /* 0x000fe40000004100 */
[----:B------:R-:W-:Y:S01]  /*1f80*/  @P0 HADD2.F32 R126, -RZ, R119.H0_H0 ;  /* 0x20000077ff7e0230 */ /* 0x000fe20000004100 */
[----:B------:R-:W-:-:S04]  /*1f90*/  FMUL.FTZ R124, R124, c[0x0][0x1ec] ;  /* 0x00007b007c7c7a20 */ /* 0x000fc80000410000 */
[----:B------:R-:W-:-:S04]  /*1fa0*/  FMUL.FTZ R163, R124, R163 ;  /* 0x000000a37ca37220 */ /* 0x000fc80000410000 */
[----:B------:R-:W-:Y:S02]  /*1fb0*/  @P0 FADD.FTZ R163, R126, R163 ;  /* 0x000000a37ea30221 */ /* 0x000fe40000010000 */
.L_x_9123:
[----:B------:R-:W-:Y:S05]  /*1fc0*/  BSYNC B0 ;  /* 0x0000000000007941 */ /* 0x000fea0003800000 */
.L_x_9121:
[----:B------:R-:W-:Y:S01]  /*1fd0*/  BSSY B0, `(.L_x_9124) ;  /* 0x000000c000007945 */ /* 0x000fe20003800000 */
[----:B------:R-:W-:Y:S05]  /*1fe0*/  @P2 BRA `(.L_x_9125) ;  /* 0x0000004000002947 */ /* 0x000fea0003800000 */
[----:B------:R-:W-:Y:S01]  /*1ff0*/  MOV R164, RZ ;  /* 0x000000ff00a47202 */ /* 0x000fe20000000f00 */
[----:B------:R-:W-:Y:S05]  /*2000*/  @!P0 BRA `(.L_x_9126) ;  /* 0x0000008000008947 */ /* 0x000fea0003800000 */
[----:B-----5:R-:W-:Y:S01]  /*2010*/  HADD2.F32 R164, -RZ, R119.H1_H1 ;  /* 0x30000077ffa47230 */ /* 0x020fe20000004100 */
[----:B------:R-:W-:Y:S05]  /*2020*/  BRA `(.L_x_9126) ;  /* 0x0000006000007947 */ /* 0x000fea0003800000 */
.L_x_9125:
[----:B-----5:R-:W-:Y:S02]  /*2030*/  HADD2.F32 R124, -RZ, R123.H1_H1 ;  /* 0x3000007bff7c7230 */ /* 0x020fe40000004100 */
[----:B------:R-:W-:Y:S02]  /*2040*/  HADD2.F32 R164, -RZ, R67.H1_H1 ;  /* 0x30000043ffa47230 */ /* 0x000fe40000004100 */
[----:B------:R-:W-:Y:S01]  /*2050*/  @P0 HADD2.F32 R127, -RZ, R119.H1_H1 ;  /* 0x30000077ff7f0230 */ /* 0x000fe20000004100 */
[----:B------:R-:W-:-:S04]  /*2060*/  FMUL.FTZ R125, R124, c[0x0][0x1ec] ;  /* 0x00007b007c7d7a20 */ /* 0x000fc80000410000 */
[----:B------:R-:W-:-:S04]  /*2070*/  FMUL.FTZ R164, R125, R164 ;  /* 0x000000a47da47220 */ /* 0x000fc80000410000 */
[----:B------:R-:W-:Y:S02]  /*2080*/  @P0 FADD.FTZ R164, R127, R164 ;  /* 0x000000a47fa40221 */ /* 0x000fe40000010000 */
.L_x_9126:
[----:B------:R-:W-:Y:S05]  /*2090*/  BSYNC B0 ;  /* 0x0000000000007941 */ /* 0x000fea0003800000 */
.L_x_9124:
[----:B------:R-:W-:Y:S01]  /*20a0*/  @P1 IADD3 R168, R189, 0x60, RZ ;  /* 0x00000060bda81810 */ /* 0x000fe20007ffe0ff */
        /* <DEDUP_REMOVED lines=17> */
.L_x_9128:
[----:B0----5:R-:W-:Y:S02]  /*21c0*/  HADD2.F32 R124, -RZ, R120.H0_H0 ;  /* 0x20000078ff7c7230 */ /* 0x021fe40000004100 */
[----:B------:R-:W-:-:S02]  /*21d0*/  HADD2.F32 R178, -RZ, R60.H0_H0 ;  /* 0x2000003cffb27230 */ /* 0x000fc40000004100 */
[----:B------:R-:W-:Y:S01]  /*21e0*/  @P0 HADD2.F32 R127, -RZ, R116.H0_H0 ;  /* 0x20000074ff7f0230 */ /* 0x000fe20000004100 */
[----:B------:R-:W-:-:S04]  /*21f0*/  FMUL.FTZ R125, R124, c[0x0][0x1ec] ;  /* 0x00007b007c7d7a20 */ /* 0x000fc80000410000 */
[----:B------:R-:W-:-:S04]  /*2200*/  FMUL.FTZ R178, R125, R178 ;  /* 0x000000b27db27220 */ /* 0x000fc80000410000 */
[----:B------:R-:W-:Y:S02]  /*2210*/  @P0 FADD.FTZ R178, R127, R178 ;  /* 0x000000b27fb20221 */ /* 0x000fe40000010000 */
.L_x_9129:
[----:B------:R-:W-:Y:S05]  /*2220*/  BSYNC B0 ;  /* 0x0000000000007941 */ /* 0x000fea0003800000 */
.L_x_9127:
[----:B------:R-:W-:Y:S01]  /*2230*/  BSSY B0, `(.L_x_9130) ;  /* 0x000000c000007945 */ /* 0x000fe20003800000 */
[----:B------:R-:W-:Y:S05]  /*2240*/  @P2 BRA `(.L_x_9131) ;  /* 0x0000004000002947 */ /* 0x000fea0003800000 */
[----:B------:R-:W-:Y:S01]  /*2250*/  MOV R177, RZ ;  /* 0x000000ff00b17202 */ /* 0x000fe20000000f00 */
[----:B------:R-:W-:Y:S05]  /*2260*/  @!P0 BRA `(.L_x_9132) ;  /* 0x0000008000008947 */ /* 0x000fea0003800000 */
[----:B-----5:R-:W-:Y:S01]  /*2270*/  HADD2.F32 R177, -RZ, R116.H1_H1 ;  /* 0x30000074ffb17230 */ /* 0x020fe20000004100 */
[----:B------:R-:W-:Y:S05]  /*2280*/  BRA `(.L_x_9132) ;  /* 0x0000006000007947 */ /* 0x000fea0003800000 */
.L_x_9131:
[----:B0----5:R-:W-:Y:S02]  /*2290*/  HADD2.F32 R124, -RZ, R120.H1_H1 ;  /* 0x30000078ff7c7230 */ /* 0x021fe40000004100 */
[----:B------:R-:W-:Y:S02]  /*22a0*/  HADD2.F32 R177, -RZ, R60.H1_H1 ;  /* 0x3000003cffb17230 */ /* 0x000fe40000004100 */
[----:B------:R-:W-:Y:S01]  /*22b0*/  @P0 HADD2.F32 R126, -RZ, R116.H1_H1 ;  /* 0x30000074ff7e0230 */ /* 0x000fe20000004100 */
[----:B------:R-:W-:-:S04]  /*22c0*/  FMUL.FTZ R124, R124, c[0x0][0x1ec] ;  /* 0x00007b007c7c7a20 */ /* 0x000fc80000410000 */
[----:B------:R-:W-:-:S04]  /*22d0*/  FMUL.FTZ R177, R124, R177 ;  /* 0x000000b17cb17220 */ /* 0x000fc80000410000 */
[----:B------:R-:W-:Y:S02]  /*22e0*/  @P0 FADD.FTZ R177, R126, R177 ;  /* 0x000000b17eb10221 */ /* 0x000fe40000010000 */
.L_x_9132:
[----:B------:R-:W-:Y:S05]  /*22f0*/  BSYNC B0 ;  /* 0x0000000000007941 */ /* 0x000fea0003800000 */
.L_x_9130:
[----:B------:R-:W-:Y:S01]  /*2300*/  BSSY B0, `(.L_x_9133) ;  /* 0x000000c000007945 */ /* 0x000fe20003800000 */
[----:B------:R-:W-:Y:S05]  /*2310*/  @P2 BRA `(.L_x_9134) ;  /* 0x0000004000002947 */ /* 0x000fea0003800000 */
[----:B------:R-:W-:Y:S01]  /*2320*/  HFMA2.MMA R176, -RZ, RZ, 0, 0 ;  /* 0x00000000ffb07435 */ /* 0x000fe200000001ff */
[----:B------:R-:W-:Y:S05]  /*2330*/  @!P0 BRA `(.L_x_9135) ;  /* 0x0000008000008947 */ /* 0x000fea0003800000 */
[----:B-----5:R-:W-:Y:S01]  /*2340*/  HADD2.F32 R176, -RZ, R117.H0_H0 ;  /* 0x20000075ffb07230 */ /* 0x020fe20000004100 */
[----:B------:R-:W-:Y:S05]  /*2350*/  BRA `(.L_x_9135) ;  /* 0x0000006000007947 */ /* 0x000fea0003800000 */
.L_x_9134:
[----:B0----5:R-:W-:Y:S02]  /*2360*/  HADD2.F32 R124, -RZ, R121.H0_H0 ;  /* 0x20000079ff7c7230 */ /* 0x021fe40000004100 */
[----:B------:R-:W-:Y:S02]  /*2370*/  HADD2.F32 R176, -RZ, R61.H0_H0 ;  /* 0x2000003dffb07230 */ /* 0x000fe40000004100 */
[----:B------:R-:W-:Y:S01]  /*2380*/  @P0 HADD2.F32 R127, -RZ, R117.H0_H0 ;  /* 0x20000075ff7f0230 */ /* 0x000fe20000004100 */
[----:B------:R-:W-:-:S04]  /*2390*/  FMUL.FTZ R125, R124, c[0x0][0x1ec] ;  /* 0x00007b007c7d7a20 */ /* 0x000fc80000410000 */
[----:B------:R-:W-:-:S04]  /*23a0*/  FMUL.FTZ R176, R125, R176 ;  /* 0x000000b07db07220 */ /* 0x000fc80000410000 */
[----:B------:R-:W-:Y:S02]  /*23b0*/  @P0 FADD.FTZ R176, R127, R176 ;  /* 0x000000b07fb00221 */ /* 0x000fe40000010000 */
.L_x_9135:
[----:B------:R-:W-:Y:S05]  /*23c0*/  BSYNC B0 ;  /* 0x0000000000007941 */ /* 0x000fea0003800000 */
.L_x_9133:
[----:B------:R-:W-:Y:S01]  /*23d0*/  BSSY B0, `(.L_x_9136) ;  /* 0x000000c000007945 */ /* 0x000fe20003800000 */
[----:B------:R-:W-:Y:S05]  /*23e0*/  @P2 BRA `(.L_x_9137) ;  /* 0x0000004000002947 */ /* 0x000fea0003800000 */
[----:B0-----:R-:W-:Y:S01]  /*23f0*/  MOV R169, RZ ;  /* 0x000000ff00a97202 */ /* 0x001fe20000000f00 */
[----:B------:R-:W-:Y:S05]  /*2400*/  @!P0 BRA `(.L_x_9138) ;  /* 0x0000008000008947 */ /* 0x000fea0003800000 */
[----:B-----5:R-:W-:Y:S01]  /*2410*/  HADD2.F32 R169, -RZ, R117.H1_H1 ;  /* 0x30000075ffa97230 */ /* 0x020fe20000004100 */
[----:B------:R-:W-:Y:S05]  /*2420*/  BRA `(.L_x_9138) ;  /* 0x0000006000007947 */ /* 0x000fea0003800000 */
.L_x_9137:
[----:B0----5:R-:W-:Y:S02]  /*2430*/  HADD2.F32 R124, -RZ, R121.H1_H1 ;  /* 0x30000079ff7c7230 */ /* 0x021fe40000004100 */
[----:B------:R-:W-:Y:S02]  /*2440*/  HADD2.F32 R169, -RZ, R61.H1_H1 ;  /* 0x3000003dffa97230 */ /* 0x000fe40000004100 */
[----:B------:R-:W-:Y:S01]  /*2450*/  @P0 HADD2.F32 R126, -RZ, R117.H1_H1 ;  /* 0x30000075ff7e0230 */ /* 0x000fe20000004100 */
[----:B------:R-:W-:-:S04]  /*2460*/  FMUL.FTZ R124, R124, c[0x0][0x1ec] ;  /* 0x00007b007c7c7a20 */ /* 0x000fc80000410000 */
[----:B------:R-:W-:-:S04]  /*2470*/  FMUL.FTZ R169, R124, R169 ;  /* 0x000000a97ca97220 */ /* 0x000fc80000410000 */
[----:B------:R-:W-:Y:S02]  /*2480*/  @P0 FADD.FTZ R169, R126, R169 ;  /* 0x000000a97ea90221 */ /* 0x000fe40000010000 */
.L_x_9138:
[----:B------:R-:W-:Y:S05]  /*2490*/  BSYNC B0 ;  /* 0x0000000000007941 */ /* 0x000fea0003800000 */
.L_x_9136:
[----:B------:R-:W-:Y:S01]  /*24a0*/  BSSY B0, `(.L_x_9139) ;  /* 0x000000c000007945 */ /* 0x000fe20003800000 */
[----:B------:R-:W-:Y:S05]  /*24b0*/  @P2 BRA `(.L_x_9140) ;  /* 0x0000004000002947 */ /* 0x000fea0003800000 */
[----:B------:R-:W-:Y:S01]  /*24c0*/  HFMA2.MMA R168, -RZ, RZ, 0, 0 ;  /* 0x00000000ffa87435 */ /* 0x000fe200000001ff */
[----:B------:R-:W-:Y:S05]  /*24d0*/  @!P0 BRA `(.L_x_9141) ;  /* 0x0000008000008947 */ /* 0x000fea0003800000 */
[----:B-----5:R-:W-:Y:S01]  /*24e0*/  HADD2.F32 R168, -RZ, R118.H0_H0 ;  /* 0x20000076ffa87230 */ /* 0x020fe20000004100 */
[----:B------:R-:W-:Y:S05]  /*24f0*/  BRA `(.L_x_9141) ;  /* 0x0000006000007947 */ /* 0x000fea0003800000 */
.L_x_9140:
[----:B-----5:R-:W-:Y:S02]  /*2500*/  HADD2.F32 R124, -RZ, R122.H0_H0 ;  /* 0x2000007aff7c7230 */ /* 0x020fe40000004100 */
[----:B------:R-:W-:Y:S02]  /*2510*/  HADD2.F32 R168, -RZ, R62.H0_H0 ;  /* 0x2000003effa87230 */ /* 0x000fe40000004100 */
[----:B------:R-:W-:Y:S01]  /*2520*/  @P0 HADD2.F32 R127, -RZ, R118.H0_H0 ;  /* 0x20000076ff7f0230 */ /* 0x000fe20000004100 */
[----:B------:R-:W-:-:S04]  /*2530*/  FMUL.FTZ R125, R124, c[0x0][0x1ec] ;  /* 0x00007b007c7d7a20 */ /* 0x000fc80000410000 */
[----:B------:R-:W-:-:S04]  /*2540*/  FMUL.FTZ R168, R125, R168 ;  /* 0x000000a87da87220 */ /* 0x000fc80000410000 */
[----:B------:R-:W-:Y:S02]  /*2550*/  @P0 FADD.FTZ R168, R127, R168 ;  /* 0x000000a87fa80221 */ /* 0x000fe40000010000 */
.L_x_9141:
[----:B------:R-:W-:Y:S05]  /*2560*/  BSYNC B0 ;  /* 0x0000000000007941 */ /* 0x000fea0003800000 */
.L_x_9139:
[----:B------:R-:W-:Y:S01]  /*2570*/  BSSY B0, `(.L_x_9142) ;  /* 0x000000c000007945 */ /* 0x000fe20003800000 */
[----:B------:R-:W-:Y:S05]  /*2580*/  @P2 BRA `(.L_x_9143) ;  /* 0x0000004000002947 */ /* 0x000fea0003800000 */
[----:B------:R-:W-:Y:S01]  /*2590*/  MOV R167, RZ ;  /* 0x000000ff00a77202 */ /* 0x000fe20000000f00 */
[----:B------:R-:W-:Y:S05]  /*25a0*/  @!P0 BRA `(.L_x_9144) ;  /* 0x0000008000008947 */ /* 0x000fea0003800000 */
[----:B-----5:R-:W-:Y:S01]  /*25b0*/  HADD2.F32 R167, -RZ, R118.H1_H1 ;  /* 0x30000076ffa77230 */ /* 0x020fe20000004100 */
[----:B------:R-:W-:Y:S05]  /*25c0*/  BRA `(.L_x_9144) ;  /* 0x0000006000007947 */ /* 0x000fea0003800000 */
.L_x_9143:
[----:B-----5:R-:W-:Y:S02]  /*25d0*/  HADD2.F32 R124, -RZ, R122.H1_H1 ;  /* 0x3000007aff7c7230 */ /* 0x020fe40000004100 */
[----:B------:R-:W-:Y:S02]  /*25e0*/  HADD2.F32 R167, -RZ, R62.H1_H1 ;  /* 0x3000003effa77230 */ /* 0x000fe40000004100 */
[----:B------:R-:W-:Y:S01]  /*25f0*/  @P0 HADD2.F32 R126, -RZ, R118.H1_H1 ;  /* 0x30000076ff7e0230 */ /* 0x000fe20000004100 */
[----:B------:R-:W-:-:S04]  /*2600*/  FMUL.FTZ R124, R124, c[0x0][0x1ec] ;  /* 0x00007b007c7c7a20 */ /* 0x000fc80000410000 */
[----:B------:R-:W-:-:S04]  /*2610*/  FMUL.FTZ R167, R124, R167 ;  /* 0x000000a77ca77220 */ /* 0x000fc80000410000 */
[----:B------:R-:W-:Y:S02]  /*2620*/  @P0 FADD.FTZ R167, R126, R167 ;  /* 0x000000a77ea70221 */ /* 0x000fe40000010000 */
.L_x_9144:
[----:B------:R-:W-:Y:S05]  /*2630*/  BSYNC B0 ;  /* 0x0000000000007941 */ /* 0x000fea0003800000 */
.L_x_9142:
[----:B------:R-:W-:Y:S01]  /*2640*/  BSSY B0, `(.L_x_9145) ;  /* 0x000000c000007945 */ /* 0x000fe20003800000 */
[----:B------:R-:W-:Y:S05]  /*2650*/  @P2 BRA `(.L_x_9146) ;  /* 0x0000004000002947 */ /* 0x000fea0003800000 */
[----:B------:R-:W-:Y:S01]  /*2660*/  HFMA2.MMA R166, -RZ, RZ, 0, 0 ;  /* 0x00000000ffa67435 */ /* 0x000fe200000001ff */
[----:B------:R-:W-:Y:S05]  /*2670*/  @!P0 BRA `(.L_x_9147) ;  /* 0x0000008000008947 */ /* 0x000fea0003800000 */
[----:B-----5:R-:W-:Y:S01]  /*2680*/  HADD2.F32 R166, -RZ, R119.H0_H0 ;  /* 0x20000077ffa67230 */ /* 0x020fe20000004100 */
[----:B------:R-:W-:Y:S05]  /*2690*/  BRA `(.L_x_9147) ;  /* 0x0000006000007947 */ /* 0x000fea0003800000 */
.L_x_9146:
[----:B-----5:R-:W-:Y:S02]  /*26a0*/  HADD2.F32 R124, -RZ, R123.H0_H0 ;  /* 0x2000007bff7c7230 */ /* 0x020fe40000004100 */
[----:B------:R-:W-:Y:S02]  /*26b0*/  HADD2.F32 R166, -RZ, R63.H0_H0 ;  /* 0x2000003fffa67230 */ /* 0x000fe40000004100 */
[----:B------:R-:W-:Y:S01]  /*26c0*/  @P0 HADD2.F32 R127, -RZ, R119.H0_H0 ;  /* 0x20000077ff7f0230 */ /* 0x000fe20000004100 */
[----:B------:R-:W-:-:S04]  /*26d0*/  FMUL.FTZ R125, R124, c[0x0][0x1ec] ;  /* 0x00007b007c7d7a20 */ /* 0x000fc80000410000 */
[----:B------:R-:W-:-:S04]  /*26e0*/  FMUL.FTZ R166, R125, R166 ;  /* 0x000000a67da67220 */ /* 0x000fc80000410000 */
[----:B------:R-:W-:Y:S02]  /*26f0*/  @P0 FADD.FTZ R166, R127, R166 ;  /* 0x000000a67fa60221 */ /* 0x000fe40000010000 */
.L_x_9147:
[----:B------:R-:W-:Y:S05]  /*2700*/  BSYNC B0 ;  /* 0x0000000000007941 */ /* 0x000fea0003800000 */
.L_x_9145:
[----:B------:R-:W-:Y:S01]  /*2710*/  BSSY B0, `(.L_x_9148) ;  /* 0x000000c000007945 */ /* 0x000fe20003800000 */
[----:B------:R-:W-:Y:S05]  /*2720*/  @P2 BRA `(.L_x_9149) ;  /* 0x0000004000002947 */ /* 0x000fea0003800000 */
[----:B------:R-:W-:Y:S01]  /*2730*/  MOV R165, RZ ;  /* 0x000000ff00a57202 */ /* 0x000fe20000000f00 */
[----:B------:R-:W-:Y:S05]  /*2740*/  @!P0 BRA `(.L_x_9150) ;  /* 0x0000008000008947 */ /* 0x000fea0003800000 */
[----:B-----5:R-:W-:Y:S01]  /*2750*/  HADD2.F32 R165, -RZ, R119.H1_H1 ;  /* 0x30000077ffa57230 */ /* 0x020fe20000004100 */
[----:B------:R-:W-:Y:S05]  /*2760*/  BRA `(.L_x_9150) ;  /* 0x0000006000007947 */ /* 0x000fea0003800000 */
.L_x_9149:
[----:B-----5:R-:W-:Y:S02]  /*2770*/  HADD2.F32 R124, -RZ, R123.H1_H1 ;  /* 0x3000007bff7c7230 */ /* 0x020fe40000004100 */
[----:B------:R-:W-:Y:S02]  /*2780*/  HADD2.F32 R165, -RZ, R63.H1_H1 ;  /* 0x3000003fffa57230 */ /* 0x000fe40000004100 */
[----:B------:R-:W-:Y:S01]  /*2790*/  @P0 HADD2.F32 R126, -RZ, R119.H1_H1 ;  /* 0x30000077ff7e0230 */ /* 0x000fe20000004100 */
[----:B------:R-:W-:-:S04]  /*27a0*/  FMUL.FTZ R124, R124, c[0x0][0x1ec] ;  /* 0x00007b007c7c7a20 */ /* 0x000fc80000410000 */
[----:B------:R-:W-:-:S04]  /*27b0*/  FMUL.FTZ R165, R124, R165 ;  /* 0x000000a57ca57220 */ /* 0x000fc80000410000 */
[----:B------:R-:W-:Y:S02]  /*27c0*/  @P0 FADD.FTZ R165, R126, R165 ;  /* 0x000000a57ea50221 */ /* 0x000fe40000010000 */
.L_x_9150:
[----:B------:R-:W-:Y:S05]  /*27d0*/  BSYNC B0 ;  /* 0x0000000000007941 */ /* 0x000fea0003800000 */
.L_x_9148:
[-C--:B------:R-:W-:Y:S01]  /*27e0*/  IMAD.WIDE.U32 R170, R172, R187.reuse, c[0x0][0x188] ;  /* 0x00006200acaa7625 */ /* 0x080fe200078e00bb */
[----:B------:R-:W-:Y:S02]  /*27f0*/  @P1 IADD3 R172, R189, 0x80, RZ ;  /* 0x00000080bdac1810 */ /* 0x000fe40007ffe0ff */
        /* <DEDUP_REMOVED lines=16> */
.L_x_9152:
[----:B0----5:R-:W-:Y:S02]  /*2900*/  HADD2.F32 R124, -RZ, R120.H0_H0 ;  /* 0x20000078ff7c7230 */ /* 0x021fe40000004100 */
[----:B------:R-:W-:-:S02]  /*2910*/  HADD2.F32 R186, -RZ, R56.H0_H0 ;  /* 0x20000038ffba7230 */ /* 0x000fc40000004100 */
[----:B------:R-:W-:Y:S01]  /*2920*/  @P0 HADD2.F32 R127, -RZ, R116.H0_H0 ;  /* 0x20000074ff7f0230 */ /* 0x000fe20000004100 */
[----:B------:R-:W-:-:S04]  /*2930*/  FMUL.FTZ R125, R124, c[0x0][0x1ec] ;  /* 0x00007b007c7d7a20 */ /* 0x000fc80000410000 */
[----:B------:R-:W-:-:S04]  /*2940*/  FMUL.FTZ R186, R125, R186 ;  /* 0x000000ba7dba7220 */ /* 0x000fc80000410000 */
[----:B------:R-:W-:Y:S02]  /*2950*/  @P0 FADD.FTZ R186, R127, R186 ;  /* 0x000000ba7fba0221 */ /* 0x000fe40000010000 */
.L_x_9153:
[----:B------:R-:W-:Y:S05]  /*2960*/  BSYNC B0 ;  /* 0x0000000000007941 */ /* 0x000fea0003800000 */
.L_x_9151:
[----:B------:R-:W-:Y:S01]  /*2970*/  BSSY B0, `(.L_x_9154) ;  /* 0x000000c000007945 */ /* 0x000fe20003800000 */
[----:B------:R-:W-:Y:S05]  /*2980*/  @P2 BRA `(.L_x_9155) ;  /* 0x0000004000002947 */ /* 0x000fea0003800000 */
[----:B------:R-:W-:Y:S01]  /*2990*/  MOV R179, RZ ;  /* 0x000000ff00b37202 */ /* 0x000fe20000000f00 */
[----:B------:R-:W-:Y:S05]  /*29a0*/  @!P0 BRA `(.L_x_9156) ;  /* 0x0000008000008947 */ /* 0x000fea0003800000 */
[----:B-----5:R-:W-:Y:S01]  /*29b0*/  HADD2.F32 R179, -RZ, R116.H1_H1 ;  /* 0x30000074ffb37230 */ /* 0x020fe20000004100 */
[----:B------:R-:W-:Y:S05]  /*29c0*/  BRA `(.L_x_9156) ;  /* 0x0000006000007947 */ /* 0x000fea0003800000 */
.L_x_9155:
[----:B0----5:R-:W-:Y:S02]  /*29d0*/  HADD2.F32 R124, -RZ, R120.H1_H1 ;  /* 0x30000078ff7c7230 */ /* 0x021fe40000004100 */
[----:B------:R-:W-:Y:S02]  /*29e0*/  HADD2.F32 R179, -RZ, R56.H1_H1 ;  /* 0x30000038ffb37230 */ /* 0x000fe40000004100 */
[----:B------:R-:W-:Y:S01]  /*29f0*/  @P0 HADD2.F32 R126, -RZ, R116.H1_H1 ;  /* 0x30000074ff7e0230 */ /* 0x000fe20000004100 */
[----:B------:R-:W-:-:S04]  /*2a00*/  FMUL.FTZ R124, R124, c[0x0][0x1ec] ;  /* 0x00007b007c7c7a20 */ /* 0x000fc80000410000 */
[----:B------:R-:W-:-:S04]  /*2a10*/  FMUL.FTZ R179, R124, R179 ;  /* 0x000000b37cb37220 */ /* 0x000fc80000410000 */
[----:B------:R-:W-:Y:S02]  /*2a20*/  @P0 FADD.FTZ R179, R126, R179 ;  /* 0x000000b37eb30221 */ /* 0x000fe40000010000 */
.L_x_9156:
[----:B------:R-:W-:Y:S05]  /*2a30*/  BSYNC B0 ;  /* 0x0000000000007941 */ /* 0x000fea0003800000 */
.L_x_9154:
[----:B------:R-:W-:Y:S01]  /*2a40*/  BSSY B0, `(.L_x_9157) ;  /* 0x000000c000007945 */ /* 0x000fe20003800000 */
[----:B------:R-:W-:Y:S05]  /*2a50*/  @P2 BRA `(.L_x_9158) ;  /* 0x0000004000002947 */ /* 0x000fea0003800000 */
[----:B------:R-:W-:Y:S01]  /*2a60*/  HFMA2.MMA R183, -RZ, RZ, 0, 0 ;  /* 0x00000000ffb77435 */ /* 0x000fe200000001ff */
[----:B------:R-:W-:Y:S05]  /*2a70*/  @!P0 BRA `(.L_x_9159) ;  /* 0x0000008000008947 */ /* 0x000fea0003800000 */
[----:B-----5:R-:W-:Y:S01]  /*2a80*/  HADD2.F32 R183, -RZ, R117.H0_H0 ;  /* 0x20000075ffb77230 */ /* 0x020fe20000004100 */
[----:B------:R-:W-:Y:S05]  /*2a90*/  BRA `(.L_x_9159) ;  /* 0x0000006000007947 */ /* 0x000fea0003800000 */
.L_x_9158:
[----:B0----5:R-:W-:Y:S02]  /*2aa0*/  HADD2.F32 R124, -RZ, R121.H0_H0 ;  /* 0x20000079ff7c7230 */ /* 0x021fe40000004100 */
[----:B------:R-:W-:Y:S02]  /*2ab0*/  HADD2.F32 R183, -RZ, R57.H0_H0 ;  /* 0x20000039ffb77230 */ /* 0x000fe40000004100 */
[----:B------:R-:W-:Y:S01]  /*2ac0*/  @P0 HADD2.F32 R126, -RZ, R117.H0_H0 ;  /* 0x20000075ff7e0230 */ /* 0x000fe20000004100 */
[----:B------:R-:W-:-:S04]  /*2ad0*/  FMUL.FTZ R124, R124, c[0x0][0x1ec] ;  /* 0x00007b007c7c7a20 */ /* 0x000fc80000410000 */
[----:B------:R-:W-:-:S04]  /*2ae0*/  FMUL.FTZ R183, R124, R183 ;  /* 0x000000b77cb77220 */ /* 0x000fc80000410000 */
[----:B------:R-:W-:Y:S02]  /*2af0*/  @P0 FADD.FTZ R183, R126, R183 ;  /* 0x000000b77eb70221 */ /* 0x000fe40000010000 */
.L_x_9159:
[----:B------:R-:W-:Y:S05]  /*2b00*/  BSYNC B0 ;  /* 0x0000000000007941 */ /* 0x000fea0003800000 */
.L_x_9157:
[----:B------:R-:W-:Y:S01]  /*2b10*/  BSSY B0, `(.L_x_9160) ;  /* 0x000000c000007945 */ /* 0x000fe20003800000 */
[----:B------:R-:W-:Y:S05]  /*2b20*/  @P2 BRA `(.L_x_9161) ;  /* 0x0000004000002947 */ /* 0x000fea0003800000 */
[----:B------:R-:W-:Y:S01]  /*2b30*/  MOV R180, RZ ;  /* 0x000000ff00b47202 */ /* 0x000fe20000000f00 */
[----:B------:R-:W-:Y:S05]  /*2b40*/  @!P0 BRA `(.L_x_9162) ;  /* 0x0000008000008947 */ /* 0x000fea0003800000 */
[----:B-----5:R-:W-:Y:S01]  /*2b50*/  HADD2.F32 R180, -RZ, R117.H1_H1 ;  /* 0x30000075ffb47230 */ /* 0x020fe20000004100 */
[----:B------:R-:W-:Y:S05]  /*2b60*/  BRA `(.L_x_9162) ;  /* 0x0000006000007947 */ /* 0x000fea0003800000 */
.L_x_9161:
[----:B0----5:R-:W-:Y:S02]  /*2b70*/  HADD2.F32 R124, -RZ, R121.H1_H1 ;  /* 0x30000079ff7c7230 */ /* 0x021fe40000004100 */
[----:B------:R-:W-:Y:S02]  /*2b80*/  HADD2.F32 R180, -RZ, R57.H1_H1 ;  /* 0x30000039ffb47230 */ /* 0x000fe40000004100 */
[----:B------:R-:W-:Y:S01]  /*2b90*/  @P0 HADD2.F32 R127, -RZ, R117.H1_H1 ;  /* 0x30000075ff7f0230 */ /* 0x000fe20000004100 */
[----:B------:R-:W-:-:S04]  /*2ba0*/  FMUL.FTZ R125, R124, c[0x0][0x1ec] ;  /* 0x00007b007c7d7a20 */ /* 0x000fc80000410000 */
[----:B------:R-:W-:-:S04]  /*2bb0*/  FMUL.FTZ R180, R125, R180 ;  /* 0x000000b47db47220 */ /* 0x000fc80000410000 */
[----:B------:R-:W-:Y:S02]  /*2bc0*/  @P0 FADD.FTZ R180, R127, R180 ;  /* 0x000000b47fb40221 */ /* 0x000fe40000010000 */
.L_x_9162:
[----:B------:R-:W-:Y:S05]  /*2bd0*/  BSYNC B0 ;  /* 0x0000000000007941 */ /* 0x000fea0003800000 */
.L_x_9160:
[----:B------:R-:W-:Y:S01]  /*2be0*/  BSSY B0, `(.L_x_9163) ;  /* 0x000000c000007945 */ /* 0x000fe20003800000 */
[----:B------:R-:W-:Y:S05]  /*2bf0*/  @P2 BRA `(.L_x_9164) ;  /* 0x0000004000002947 */ /* 0x000fea0003800000 */
[----:B------:R-:W-:Y:S01]  /*2c00*/  HFMA2.MMA R184, -RZ, RZ, 0, 0 ;  /* 0x00000000ffb87435 */ /* 0x000fe200000001ff */
[----:B------:R-:W-:Y:S05]  /*2c10*/  @!P0 BRA `(.L_x_9165) ;  /* 0x0000008000008947 */ /* 0x000fea0003800000 */
[----:B-----5:R-:W-:Y:S01]  /*2c20*/  HADD2.F32 R184, -RZ, R118.H0_H0 ;  /* 0x20000076ffb87230 */ /* 0x020fe20000004100 */
[----:B------:R-:W-:Y:S05]  /*2c30*/  BRA `(.L_x_9165) ;  /* 0x0000006000007947 */ /* 0x000fea0003800000 */
.L_x_9164:
[----:B0----5:R-:W-:Y:S02]  /*2c40*/  HADD2.F32 R124, -RZ, R122.H0_H0 ;  /* 0x2000007aff7c7230 */ /* 0x021fe40000004100 */
[----:B------:R-:W-:Y:S02]  /*2c50*/  HADD2.F32 R184, -RZ, R58.H0_H0 ;  /* 0x2000003affb87230 */ /* 0x000fe40000004100 */
[----:B------:R-:W-:Y:S01]  /*2c60*/  @P0 HADD2.F32 R127, -RZ, R118.H0_H0 ;  /* 0x20000076ff7f0230 */ /* 0x000fe20000004100 */
[----:B------:R-:W-:-:S04]  /*2c70*/  FMUL.FTZ R125, R124, c[0x0][0x1ec] ;  /* 0x00007b007c7d7a20 */ /* 0x000fc80000410000 */
[----:B------:R-:W-:-:S04]  /*2c80*/  FMUL.FTZ R184, R125, R184 ;  /* 0x000000b87db87220 */ /* 0x000fc80000410000 */
[----:B------:R-:W-:Y:S02]  /*2c90*/  @P0 FADD.FTZ R184, R127, R184 ;  /* 0x000000b87fb80221 */ /* 0x000fe40000010000 */
.L_x_9165:
[----:B------:R-:W-:Y:S05]  /*2ca0*/  BSYNC B0 ;  /* 0x0000000000007941 */ /* 0x000fea0003800000 */
.L_x_9163:
[----:B------:R-:W-:Y:S01]  /*2cb0*/  BSSY B0, `(.L_x_9166) ;  /* 0x000000c000007945 */ /* 0x000fe20003800000 */
[----:B------:R-:W-:Y:S05]  /*2cc0*/  @P2 BRA `(.L_x_9167) ;  /* 0x0000004000002947 */ /* 0x000fea0003800000 */
[----:B------:R-:W-:Y:S01]  /*2cd0*/  MOV R181, RZ ;  /* 0x000000ff00b57202 */ /* 0x000fe20000000f00 */
[----:B------:R-:W-:Y:S05]  /*2ce0*/  @!P0 BRA `(.L_x_9168) ;  /* 0x0000008000008947 */ /* 0x000fea0003800000 */
[----:B-----5:R-:W-:Y:S01]  /*2cf0*/  HADD2.F32 R181, -RZ, R118.H1_H1 ;  /* 0x30000076ffb57230 */ /* 0x020fe20000004100 */
[----:B------:R-:W-:Y:S05]  /*2d00*/  BRA `(.L_x_9168) ;  /* 0x0000006000007947 */ /* 0x000fea0003800000 */
.L_x_9167:
[----:B0----5:R-:W-:Y:S02]  /*2d10*/  HADD2.F32 R124, -RZ, R122.H1_H1 ;  /* 0x3000007aff7c7230 */ /* 0x021fe40000004100 */
[----:B------:R-:W-:Y:S02]  /*2d20*/  HADD2.F32 R181, -RZ, R58.H1_H1 ;  /* 0x3000003affb57230 */ /* 0x000fe40000004100 */
[----:B------:R-:W-:Y:S01]  /*2d30*/  @P0 HADD2.F32 R126, -RZ, R118.H1_H1 ;  /* 0x30000076ff7e0230 */ /* 0x000fe20000004100 */
[----:B------:R-:W-:-:S04]  /*2d40*/  FMUL.FTZ R124, R124, c[0x0][0x1ec] ;  /* 0x00007b007c7c7a20 */ /* 0x000fc80000410000 */
[----:B------:R-:W-:-:S04]  /*2d50*/  FMUL.FTZ R181, R124, R181 ;  /* 0x000000b57cb57220 */ /* 0x000fc80000410000 */
[----:B------:R-:W-:Y:S02]  /*2d60*/  @P0 FADD.FTZ R181, R126, R181 ;  /* 0x000000b57eb50221 */ /* 0x000fe40000010000 */
.L_x_9168:
[----:B------:R-:W-:Y:S05]  /*2d70*/  BSYNC B0 ;  /* 0x0000000000007941 */ /* 0x000fea0003800000 */
.L_x_9166:
[----:B------:R-:W-:Y:S01]  /*2d80*/  BSSY B0, `(.L_x_9169) ;  /* 0x000000c000007945 */ /* 0x000fe20003800000 */
[----:B------:R-:W-:Y:S05]  /*2d90*/  @P2 BRA `(.L_x_9170) ;  /* 0x0000004000002947 */ /* 0x000fea0003800000 */
[----:B------:R-:W-:Y:S01]  /*2da0*/  HFMA2.MMA R185, -RZ, RZ, 0, 0 ;  /* 0x00000000ffb97435 */ /* 0x000fe200000001ff */
[----:B------:R-:W-:Y:S05]  /*2db0*/  @!P0 BRA `(.L_x_9171) ;  /* 0x0000008000008947 */ /* 0x000fea0003800000 */
[----:B-----5:R-:W-:Y:S01]  /*2dc0*/  HADD2.F32 R185, -RZ, R119.H0_H0 ;  /* 0x20000077ffb97230 */ /* 0x020fe20000004100 */
[----:B------:R-:W-:Y:S05]  /*2dd0*/  BRA `(.L_x_9171) ;  /* 0x0000006000007947 */ /* 0x000fea0003800000 */
.L_x_9170:
[----:B0----5:R-:W-:Y:S02]  /*2de0*/  HADD2.F32 R124, -RZ, R123.H0_H0 ;  /* 0x2000007bff7c7230 */ /* 0x021fe40000004100 */
[----:B------:R-:W-:Y:S02]  /*2df0*/  HADD2.F32 R185, -RZ, R59.H0_H0 ;  /* 0x2000003bffb97230 */ /* 0x000fe40000004100 */
[----:B------:R-:W-:Y:S01]  /*2e00*/  @P0 HADD2.F32 R126, -RZ, R119.H0_H0 ;  /* 0x20000077ff7e0230 */ /* 0x000fe20000004100 */
[----:B------:R-:W-:-:S04]  /*2e10*/  FMUL.FTZ R124, R124, c[0x0][0x1ec] ;  /* 0x00007b007c7c7a20 */ /* 0x000fc80000410000 */
[----:B------:R-:W-:-:S04]  /*2e20*/  FMUL.FTZ R185, R124, R185 ;  /* 0x000000b97cb97220 */ /* 0x000fc80000410000 */
[----:B------:R-:W-:Y:S02]  /*2e30*/  @P0 FADD.FTZ R185, R126, R185 ;  /* 0x000000b97eb90221 */ /* 0x000fe40000010000 */
.L_x_9171:
[----:B------:R-:W-:Y:S05]  /*2e40*/  BSYNC B0 ;  /* 0x0000000000007941 */ /* 0x000fea0003800000 */
.L_x_9169:
[----:B------:R-:W-:Y:S01]  /*2e50*/  BSSY B0, `(.L_x_9172) ;  /* 0x000000c000007945 */ /* 0x000fe20003800000 */
[----:B------:R-:W-:Y:S05]  /*2e60*/  @P2 BRA `(.L_x_9173) ;  /* 0x0000004000002947 */ /* 0x000fea0003800000 */
[----:B------:R-:W-:Y:S01]  /*2e70*/  MOV R182, RZ ;  /* 0x000000ff00b67202 */ /* 0x000fe20000000f00 */
[----:B------:R-:W-:Y:S05]  /*2e80*/  @!P0 BRA `(.L_x_9174) ;  /* 0x0000008000008947 */ /* 0x000fea0003800000 */
[----:B-----5:R-:W-:Y:S01]  /*2e90*/  HADD2.F32 R182, -RZ, R119.H1_H1 ;  /* 0x30000077ffb67230 */ /* 0x020fe20000004100 */
[----:B------:R-:W-:Y:S05]  /*2ea0*/  BRA `(.L_x_9174) ;  /* 0x0000006000007947 */ /* 0x000fea0003800000 */
.L_x_9173:
[----:B0----5:R-:W-:Y:S02]  /*2eb0*/  HADD2.F32 R124, -RZ, R123.H1_H1 ;  /* 0x3000007bff7c7230 */ /* 0x021fe40000004100 */
[----:B------:R-:W-:Y:S02]  /*2ec0*/  HADD2.F32 R182, -RZ, R59.H1_H1 ;  /* 0x3000003bffb67230 */ /* 0x000fe40000004100 */
[----:B------:R-:W-:Y:S01]  /*2ed0*/  @P0 HADD2.F32 R127, -RZ, R119.H1_H1 ;  /* 0x30000077ff7f0230 */ /* 0x000fe20000004100 */
[----:B------:R-:W-:-:S04]  /*2ee0*/  FMUL.FTZ R125, R124, c[0x0][0x1ec] ;  /* 0x00007b007c7d7a20 */ /* 0x000fc80000410000 */
[----:B------:R-:W-:-:S04]  /*2ef0*/  FMUL.FTZ R182, R125, R182 ;  /* 0x000000b67db67220 */ /* 0x000fc80000410000 */
[----:B------:R-:W-:Y:S02]  /*2f00*/  @P0 FADD.FTZ R182, R127, R182 ;  /* 0x000000b67fb60221 */ /* 0x000fe40000010000 */
.L_x_9174:
[----:B------:R-:W-:Y:S05]  /*2f10*/  BSYNC B0 ;  /* 0x0000000000007941 */ /* 0x000fea0003800000 */
.L_x_9172:
        /* <DEDUP_REMOVED lines=18> */
.L_x_9176:
[----:B0----5:R-:W-:Y:S02]  /*3040*/  HADD2.F32 R124, -RZ, R120.H0_H0 ;  /* 0x20000078ff7c7230 */ /* 0x021fe40000004100 */
[----:B------:R-:W-:-:S02]  /*3050*/  HADD2.F32 R197, -RZ, R52.H0_H0 ;  /* 0x20000034ffc57230 */ /* 0x000fc40000004100 */
[----:B------:R-:W-:Y:S01]  /*3060*/  @P0 HADD2.F32 R126, -RZ, R116.H0_H0 ;  /* 0x20000074ff7e0230 */ /* 0x000fe20000004100 */
[----:B------:R-:W-:-:S04]  /*3070*/  FMUL.FTZ R124, R124, c[0x0][0x1ec] ;  /* 0x00007b007c7c7a20 */ /* 0x000fc80000410000 */
[----:B------:R-:W-:-:S04]  /*3080*/  FMUL.FTZ R197, R124, R197 ;  /* 0x000000c57cc57220 */ /* 0x000fc80000410000 */
[----:B------:R-:W-:Y:S02]  /*3090*/  @P0 FADD.FTZ R197, R126, R197 ;  /* 0x000000c57ec50221 */ /* 0x000fe40000010000 */
.L_x_9177:
[----:B------:R-:W-:Y:S05]  /*30a0*/  BSYNC B0 ;  /* 0x0000000000007941 */ /* 0x000fea0003800000 */
.L_x_9175:
[----:B------:R-:W-:Y:S01]  /*30b0*/  BSSY B0, `(.L_x_9178) ;  /* 0x000000c000007945 */ /* 0x000fe20003800000 */
[----:B------:R-:W-:Y:S05]  /*30c0*/  @P2 BRA `(.L_x_9179) ;  /* 0x0000004000002947 */ /* 0x000fea0003800000 */
[----:B------:R-:W-:Y:S01]  /*30d0*/  MOV R196, RZ ;  /* 0x000000ff00c47202 */ /* 0x000fe20000000f00 */
[----:B------:R-:W-:Y:S05]  /*30e0*/  @!P0 BRA `(.L_x_9180) ;  /* 0x0000008000008947 */ /* 0x000fea0003800000 */
[----:B-----5:R-:W-:Y:S01]  /*30f0*/  HADD2.F32 R196, -RZ, R116.H1_H1 ;  /* 0x30000074ffc47230 */ /* 0x020fe20000004100 */
[----:B------:R-:W-:Y:S05]  /*3100*/  BRA `(.L_x_9180) ;  /* 0x0000006000007947 */ /* 0x000fea0003800000 */
.L_x_9179:
[----:B0----5:R-:W-:Y:S02]  /*3110*/  HADD2.F32 R124, -RZ, R120.H1_H1 ;  /* 0x30000078ff7c7230 */ /* 0x021fe40000004100 */
[----:B------:R-:W-:Y:S02]  /*3120*/  HADD2.F32 R196, -RZ, R52.H1_H1 ;  /* 0x30000034ffc47230 */ /* 0x000fe40000004100 */
[----:B------:R-:W-:Y:S01]  /*3130*/  @P0 HADD2.F32 R127, -RZ, R116.H1_H1 ;  /* 0x30000074ff7f0230 */ /* 0x000fe20000004100 */
[----:B------:R-:W-:-:S04]  /*3140*/  FMUL.FTZ R125, R124, c[0x0][0x1ec] ;  /* 0x00007b007c7d7a20 */ /* 0x000fc80000410000 */
[----:B------:R-:W-:-:S04]  /*3150*/  FMUL.FTZ R196, R125, R196 ;  /* 0x000000c47dc47220 */ /* 0x000fc80000410000 */
[----:B------:R-:W-:Y:S02]  /*3160*/  @P0 FADD.FTZ R196, R127, R196 ;  /* 0x000000c47fc40221 */ /* 0x000fe40000010000 */
.L_x_9180:
[----:B------:R-:W-:Y:S05]  /*3170*/  BSYNC B0 ;  /* 0x0000000000007941 */ /* 0x000fea0003800000 */
.L_x_9178:
[----:B------:R-:W-:Y:S01]  /*3180*/  BSSY B0, `(.L_x_9181) ;  /* 0x000000c000007945 */ /* 0x000fe20003800000 */
[----:B------:R-:W-:Y:S05]  /*3190*/  @P2 BRA `(.L_x_9182) ;  /* 0x0000004000002947 */ /* 0x000fea0003800000 */
[----:B------:R-:W-:Y:S01]  /*31a0*/  HFMA2.MMA R192, -RZ, RZ, 0, 0 ;  /* 0x00000000ffc07435 */ /* 0x000fe200000001ff */
[----:B------:R-:W-:Y:S05]  /*31b0*/  @!P0 BRA `(.L_x_9183) ;  /* 0x0000008000008947 */ /* 0x000fea0003800000 */
[----:B-----5:R-:W-:Y:S01]  /*31c0*/  HADD2.F32 R192, -RZ, R117.H0_H0 ;  /* 0x20000075ffc07230 */ /* 0x020fe20000004100 */
[----:B------:R-:W-:Y:S05]  /*31d0*/  BRA `(.L_x_9183) ;  /* 0x0000006000007947 */ /* 0x000fea0003800000 */
.L_x_9182:
[----:B0----5:R-:W-:Y:S02]  /*31e0*/  HADD2.F32 R124, -RZ, R121.H0_H0 ;  /* 0x20000079ff7c7230 */ /* 0x021fe40000004100 */
[----:B------:R-:W-:Y:S02]  /*31f0*/  HADD2.F32 R192, -RZ, R53.H0_H0 ;  /* 0x20000035ffc07230 */ /* 0x000fe40000004100 */
[----:B------:R-:W-:Y:S01]  /*3200*/  @P0 HADD2.F32 R127, -RZ, R117.H0_H0 ;  /* 0x20000075ff7f0230 */ /* 0x000fe20000004100 */
[----:B------:R-:W-:-:S04]  /*3210*/  FMUL.FTZ R125, R124, c[0x0][0x1ec] ;  /* 0x00007b007c7d7a20 */ /* 0x000fc80000410000 */
[----:B------:R-:W-:-:S04]  /*3220*/  FMUL.FTZ R192, R125, R192 ;  /* 0x000000c07dc07220 */ /* 0x000fc80000410000 */
[----:B------:R-:W-:Y:S02]  /*3230*/  @P0 FADD.FTZ R192, R127, R192 ;  /* 0x000000c07fc00221 */ /* 0x000fe40000010000 */
.L_x_9183:
[----:B------:R-:W-:Y:S05]  /*3240*/  BSYNC B0 ;  /* 0x0000000000007941 */ /* 0x000fea0003800000 */
.L_x_9181:
[----:B------:R-:W-:Y:S01]  /*3250*/  BSSY B0, `(.L_x_9184) ;  /* 0x000000c000007945 */ /* 0x000fe20003800000 */
[----:B------:R-:W-:Y:S05]  /*3260*/  @P2 BRA `(.L_x_9185) ;  /* 0x0000004000002947 */ /* 0x000fea0003800000 */
[----:B------:R-:W-:Y:S01]  /*3270*/  MOV R191, RZ ;  /* 0x000000ff00bf7202 */ /* 0x000fe20000000f00 */
[----:B------:R-:W-:Y:S05]  /*3280*/  @!P0 BRA `(.L_x_9186) ;  /* 0x0000008000008947 */ /* 0x000fea0003800000 */
[----:B-----5:R-:W-:Y:S01]  /*3290*/  HADD2.F32 R191, -RZ, R117.H1_H1 ;  /* 0x30000075ffbf7230 */ /* 0x020fe20000004100 */
[----:B------:R-:W-:Y:S05]  /*32a0*/  BRA `(.L_x_9186) ;  /* 0x0000006000007947 */ /* 0x000fea0003800000 */
.L_x_9185:
[----:B0----5:R-:W-:Y:S02]  /*32b0*/  HADD2.F32 R124, -RZ, R121.H1_H1 ;  /* 0x30000079ff7c7230 */ /* 0x021fe40000004100 */
[----:B------:R-:W-:Y:S02]  /*32c0*/  HADD2.F32 R191, -RZ, R53.H1_H1 ;  /* 0x30000035ffbf7230 */ /* 0x000fe40000004100 */
[----:B------:R-:W-:Y:S01]  /*32d0*/  @P0 HADD2.F32 R126, -RZ, R117.H1_H1 ;  /* 0x30000075ff7e0230 */ /* 0x000fe20000004100 */
[----:B------:R-:W-:-:S04]  /*32e0*/  FMUL.FTZ R124, R124, c[0x0][0x1ec] ;  /* 0x00007b007c7c7a20 */ /* 0x000fc80000410000 */
[----:B------:R-:W-:-:S04]  /*32f0*/  FMUL.FTZ R191, R124, R191 ;  /* 0x000000bf7cbf7220 */ /* 0x000fc80000410000 */
[----:B------:R-:W-:Y:S02]  /*3300*/  @P0 FADD.FTZ R191, R126, R191 ;  /* 0x000000bf7ebf0221 */ /* 0x000fe40000010000 */
.L_x_9186:
[----:B------:R-:W-:Y:S05]  /*3310*/  BSYNC B0 ;  /* 0x0000000000007941 */ /* 0x000fea0003800000 */
.L_x_9184:
[----:B------:R-:W-:Y:S01]  /*3320*/  BSSY B0, `(.L_x_9187) ;  /* 0x000000c000007945 */ /* 0x000fe20003800000 */
[----:B------:R-:W-:Y:S05]  /*3330*/  @P2 BRA `(.L_x_9188) ;  /* 0x0000004000002947 */ /* 0x000fea0003800000 */
[----:B------:R-:W-:Y:S01]  /*3340*/  HFMA2.MMA R193, -RZ, RZ, 0, 0 ;  /* 0x00000000ffc17435 */ /* 0x000fe200000001ff */
[----:B------:R-:W-:Y:S05]  /*3350*/  @!P0 BRA `(.L_x_9189) ;  /* 0x0000008000008947 */ /* 0x000fea0003800000 */
[----:B-----5:R-:W-:Y:S01]  /*3360*/  HADD2.F32 R193, -RZ, R118.H0_H0 ;  /* 0x20000076ffc17230 */ /* 0x020fe20000004100 */
[----:B------:R-:W-:Y:S05]  /*3370*/  BRA `(.L_x_9189) ;  /* 0x0000006000007947 */ /* 0x000fea0003800000 */
.L_x_9188:
[----:B0----5:R-:W-:Y:S02]  /*3380*/  HADD2.F32 R124, -RZ, R122.H0_H0 ;  /* 0x2000007aff7c7230 */ /* 0x021fe40000004100 */
[----:B------:R-:W-:Y:S02]  /*3390*/  HADD2.F32 R193, -RZ, R54.H0_H0 ;  /* 0x20000036ffc17230 */ /* 0x000fe40000004100 */
[----:B------:R-:W-:Y:S01]  /*33a0*/  @P0 HADD2.F32 R126, -RZ, R118.H0_H0 ;  /* 0x20000076ff7e0230 */ /* 0x000fe20000004100 */
[----:B------:R-:W-:-:S04]  /*33b0*/  FMUL.FTZ R124, R124, c[0x0][0x1ec] ;  /* 0x00007b007c7c7a20 */ /* 0x000fc80000410000 */
[----:B------:R-:W-:-:S04]  /*33c0*/  FMUL.FTZ R193, R124, R193 ;  /* 0x000000c17cc17220 */ /* 0x000fc80000410000 */
[----:B------:R-:W-:Y:S02]  /*33d0*/  @P0 FADD.FTZ R193, R126, R193 ;  /* 0x000000c17ec10221 */ /* 0x000fe40000010000 */
.L_x_9189:
[----:B------:R-:W-:Y:S05]  /*33e0*/  BSYNC B0 ;  /* 0x0000000000007941 */ /* 0x000fea0003800000 */
.L_x_9187:
[----:B------:R-:W-:Y:S01]  /*33f0*/  BSSY B0, `(.L_x_9190) ;  /* 0x000000c000007945 */ /* 0x000fe20003800000 */
[----:B------:R-:W-:Y:S05]  /*3400*/  @P2 BRA `(.L_x_9191) ;  /* 0x0000004000002947 */ /* 0x000fea0003800000 */
[----:B------:R-:W-:Y:S01]  /*3410*/  MOV R190, RZ ;  /* 0x000000ff00be7202 */ /* 0x000fe20000000f00 */
[----:B------:R-:W-:Y:S05]  /*3420*/  @!P0 BRA `(.L_x_9192) ;  /* 0x0000008000008947 */ /* 0x000fea0003800000 */
[----:B-----5:R-:W-:Y:S01]  /*3430*/  HADD2.F32 R190, -RZ, R118.H1_H1 ;  /* 0x30000076ffbe7230 */ /* 0x020fe20000004100 */
[----:B------:R-:W-:Y:S05]  /*3440*/  BRA `(.L_x_9192) ;  /* 0x0000006000007947 */ /* 0x000fea0003800000 */
.L_x_9191:
[----:B0----5:R-:W-:Y:S02]  /*3450*/  HADD2.F32 R124, -RZ, R122.H1_H1 ;  /* 0x3000007aff7c7230 */ /* 0x021fe40000004100 */
[----:B------:R-:W-:Y:S02]  /*3460*/  HADD2.F32 R190, -RZ, R54.H1_H1 ;  /* 0x30000036ffbe7230 */ /* 0x000fe40000004100 */
[----:B------:R-:W-:Y:S01]  /*3470*/  @P0 HADD2.F32 R127, -RZ, R118.H1_H1 ;  /* 0x30000076ff7f0230 */ /* 0x000fe20000004100 */
[----:B------:R-:W-:-:S04]  /*3480*/  FMUL.FTZ R125, R124, c[0x0][0x1ec] ;  /* 0x00007b007c7d7a20 */ /* 0x000fc80000410000 */
[----:B------:R-:W-:-:S04]  /*3490*/  FMUL.FTZ R190, R125, R190 ;  /* 0x000000be7dbe7220 */ /* 0x000fc80000410000 */
[----:B------:R-:W-:Y:S02]  /*34a0*/  @P0 FADD.FTZ R190, R127, R190 ;  /* 0x000000be7fbe0221 */ /* 0x000fe40000010000 */
.L_x_9192:
[----:B------:R-:W-:Y:S05]  /*34b0*/  BSYNC B0 ;  /* 0x0000000000007941 */ /* 0x000fea0003800000 */
.L_x_9190:
[----:B------:R-:W-:Y:S01]  /*34c0*/  BSSY B0, `(.L_x_9193) ;  /* 0x000000c000007945 */ /* 0x000fe20003800000 */
[----:B------:R-:W-:Y:S05]  /*34d0*/  @P2 BRA `(.L_x_9194) ;  /* 0x0000004000002947 */ /* 0x000fea0003800000 */
[----:B------:R-:W-:Y:S01]  /*34e0*/  HFMA2.MMA R194, -RZ, RZ, 0, 0 ;  /* 0x00000000ffc27435 */ /* 0x000fe200000001ff */
[----:B------:R-:W-:Y:S05]  /*34f0*/  @!P0 BRA `(.L_x_9195) ;  /* 0x0000008000008947 */ /* 0x000fea0003800000 */
[----:B-----5:R-:W-:Y:S01]  /*3500*/  HADD2.F32 R194, -RZ, R119.H0_H0 ;  /* 0x20000077ffc27230 */ /* 0x020fe20000004100 */
[----:B------:R-:W-:Y:S05]  /*3510*/  BRA `(.L_x_9195) ;  /* 0x0000006000007947 */ /* 0x000fea0003800000 */
.L_x_9194:
[----:B0----5:R-:W-:Y:S02]  /*3520*/  HADD2.F32 R124, -RZ, R123.H0_H0 ;  /* 0x2000007bff7c7230 */ /* 0x021fe40000004100 */
[----:B------:R-:W-:Y:S02]  /*3530*/  HADD2.F32 R194, -RZ, R55.H0_H0 ;  /* 0x20000037ffc27230 */ /* 0x000fe40000004100 */
[----:B------:R-:W-:Y:S01]  /*3540*/  @P0 HADD2.F32 R127, -RZ, R119.H0_H0 ;  /* 0x20000077ff7f0230 */ /* 0x000fe20000004100 */
[----:B------:R-:W-:-:S04]  /*3550*/  FMUL.FTZ R125, R124, c[0x0][0x1ec] ;  /* 0x00007b007c7d7a20 */ /* 0x000fc80000410000 */
[----:B------:R-:W-:-:S04]  /*3560*/  FMUL.FTZ R194, R125, R194 ;  /* 0x000000c27dc27220 */ /* 0x000fc80000410000 */
[----:B------:R-:W-:Y:S02]  /*3570*/  @P0 FADD.FTZ R194, R127, R194 ;  /* 0x000000c27fc20221 */ /* 0x000fe40000010000 */
.L_x_9195:
[----:B------:R-:W-:Y:S05]  /*3580*/  BSYNC B0 ;  /* 0x0000000000007941 */ /* 0x000fea0003800000 */
.L_x_9193:
[----:B------:R-:W-:Y:S01]  /*3590*/  BSSY B0, `(.L_x_9196) ;  /* 0x000000c000007945 */ /* 0x000fe20003800000 */
[----:B------:R-:W-:Y:S05]  /*35a0*/  @P2 BRA `(.L_x_9197) ;  /* 0x0000004000002947 */ /* 0x000fea0003800000 */
[----:B------:R-:W-:Y:S01]  /*35b0*/  MOV R195, RZ ;  /* 0x000000ff00c37202 */ /* 0x000fe20000000f00 */
[----:B------:R-:W-:Y:S05]  /*35c0*/  @!P0 BRA `(.L_x_9198) ;  /* 0x0000008000008947 */ /* 0x000fea0003800000 */
[----:B-----5:R-:W-:Y:S01]  /*35d0*/  HADD2.F32 R195, -RZ, R119.H1_H1 ;  /* 0x30000077ffc37230 */ /* 0x020fe20000004100 */
[----:B------:R-:W-:Y:S05]  /*35e0*/  BRA `(.L_x_9198) ;  /* 0x0000006000007947 */ /* 0x000fea0003800000 */
.L_x_9197:
[----:B0----5:R-:W-:Y:S02]  /*35f0*/  HADD2.F32 R124, -RZ, R123.H1_H1 ;  /* 0x3000007bff7c7230 */ /* 0x021fe40000004100 */
[----:B------:R-:W-:Y:S02]  /*3600*/  HADD2.F32 R195, -RZ, R55.H1_H1 ;  /* 0x30000037ffc37230 */ /* 0x000fe40000004100 */
[----:B------:R-:W-:Y:S01]  /*3610*/  @P0 HADD2.F32 R126, -RZ, R119.H1_H1 ;  /* 0x30000077ff7e0230 */ /* 0x000fe20000004100 */
[----:B------:R-:W-:-:S04]  /*3620*/  FMUL.FTZ R124, R124, c[0x0][0x1ec] ;  /* 0x00007b007c7c7a20 */ /* 0x000fc80000410000 */
[----:B------:R-:W-:-:S04]  /*3630*/  FMUL.FTZ R195, R124, R195 ;  /* 0x000000c37cc37220 */ /* 0x000fc80000410000 */
[----:B------:R-:W-:Y:S02]  /*3640*/  @P0 FADD.FTZ R195, R126, R195 ;  /* 0x000000c37ec30221 */ /* 0x000fe40000010000 */
.L_x_9198:
[----:B------:R-:W-:Y:S05]  /*3650*/  BSYNC B0 ;  /* 0x0000000000007941 */ /* 0x000fea0003800000 */
.L_x_9196:
        /* <DEDUP_REMOVED lines=18> */
.L_x_9200:
[----:B0----5:R-:W-:Y:S02]  /*3780*/  HADD2.F32 R124, -RZ, R120.H0_H0 ;  /* 0x20000078ff7c7230 */ /* 0x021fe40000004100 */
[----:B------:R-:W-:-:S02]  /*3790*/  HADD2.F32 R172, -RZ, R48.H0_H0 ;  /* 0x20000030ffac7230 */ /* 0x000fc40000004100 */
[----:B------:R-:W-:Y:S01]  /*37a0*/  @P0 HADD2.F32 R127, -RZ, R116.H0_H0 ;  /* 0x20000074ff7f0230 */ /* 0x000fe20000004100 */
[----:B------:R-:W-:-:S04]  /*37b0*/  FMUL.FTZ R125, R124, c[0x0][0x1ec] ;  /* 0x00007b007c7d7a20 */ /* 0x000fc80000410000 */
[----:B------:R-:W-:-:S04]  /*37c0*/  FMUL.FTZ R172, R125, R172 ;  /* 0x000000ac7dac7220 */ /* 0x000fc80000410000 */
[----:B------:R-:W-:Y:S02]  /*37d0*/  @P0 FADD.FTZ R172, R127, R172 ;  /* 0x000000ac7fac0221 */ /* 0x000fe40000010000 */
.L_x_9201:
[----:B------:R-:W-:Y:S05]  /*37e0*/  BSYNC B0 ;  /* 0x0000000000007941 */ /* 0x000fea0003800000 */
.L_x_9199:
[----:B------:R-:W-:Y:S01]  /*37f0*/  BSSY B0, `(.L_x_9202) ;  /* 0x000000c000007945 */ /* 0x000fe20003800000 */
[----:B------:R-:W-:Y:S05]  /*3800*/  @P2 BRA `(.L_x_9203) ;  /* 0x0000004000002947 */ /* 0x000fea0003800000 */
[----:B------:R-:W-:Y:S01]  /*3810*/  MOV R173, RZ ;  /* 0x000000ff00ad7202 */ /* 0x000fe20000000f00 */
[----:B------:R-:W-:Y:S05]  /*3820*/  @!P0 BRA `(.L_x_9204) ;  /* 0x0000008000008947 */ /* 0x000fea0003800000 */
[----:B-----5:R-:W-:Y:S01]  /*3830*/  HADD2.F32 R173, -RZ, R116.H1_H1 ;  /* 0x30000074ffad7230 */ /* 0x020fe20000004100 */
[----:B------:R-:W-:Y:S05]  /*3840*/  BRA `(.L_x_9204) ;  /* 0x0000006000007947 */ /* 0x000fea0003800000 */
.L_x_9203:
[----:B-----5:R-:W-:Y:S02]  /*3850*/  HADD2.F32 R124, -RZ, R120.H1_H1 ;  /* 0x30000078ff7c7230 */ /* 0x020fe40000004100 */
[----:B------:R-:W-:Y:S02]  /*3860*/  HADD2.F32 R173, -RZ, R48.H1_H1 ;  /* 0x30000030ffad7230 */ /* 0x000fe40000004100 */
[----:B------:R-:W-:Y:S01]  /*3870*/  @P0 HADD2.F32 R126, -RZ, R116.H1_H1 ;  /* 0x30000074ff7e0230 */ /* 0x000fe20000004100 */
[----:B------:R-:W-:-:S04]  /*3880*/  FMUL.FTZ R124, R124, c[0x0][0x1ec] ;  /* 0x00007b007c7c7a20 */ /* 0x000fc80000410000 */
[----:B------:R-:W-:-:S04]  /*3890*/  FMUL.FTZ R173, R124, R173 ;  /* 0x000000ad7cad7220 */ /* 0x000fc80000410000 */
[----:B------:R-:W-:Y:S02]  /*38a0*/  @P0 FADD.FTZ R173, R126, R173 ;  /* 0x000000ad7ead0221 */ /* 0x000fe40000010000 */
.L_x_9204:
[----:B------:R-:W-:Y:S05]  /*38b0*/  BSYNC B0 ;  /* 0x0000000000007941 */ /* 0x000fea0003800000 */
.L_x_9202:
[----:B------:R-:W-:Y:S01]  /*38c0*/  BSSY B0, `(.L_x_9205) ;  /* 0x000000c000007945 */ /* 0x000fe20003800000 */
[----:B------:R-:W-:Y:S05]  /*38d0*/  @P2 BRA `(.L_x_9206) ;  /* 0x0000004000002947 */ /* 0x000fea0003800000 */
[----:B------:R-:W-:Y:S01]  /*38e0*/  HFMA2.MMA R174, -RZ, RZ, 0, 0 ;  /* 0x00000000ffae7435 */ /* 0x000fe200000001ff */
[----:B------:R-:W-:Y:S05]  /*38f0*/  @!P0 BRA `(.L_x_9207) ;  /* 0x0000008000008947 */ /* 0x000fea0003800000 */
[----:B-----5:R-:W-:Y:S01]  /*3900*/  HADD2.F32 R174, -RZ, R117.H0_H0 ;  /* 0x20000075ffae7230 */ /* 0x020fe20000004100 */
[----:B------:R-:W-:Y:S05]  /*3910*/  BRA `(.L_x_9207) ;  /* 0x0000006000007947 */ /* 0x000fea0003800000 */
.L_x_9206:
[----:B-----5:R-:W-:Y:S02]  /*3920*/  HADD2.F32 R124, -RZ, R121.H0_H0 ;  /* 0x20000079ff7c7230 */ /* 0x020fe40000004100 */
[----:B------:R-:W-:Y:S02]  /*3930*/  HADD2.F32 R174, -RZ, R49.H0_H0 ;  /* 0x20000031ffae7230 */ /* 0x000fe40000004100 */
[----:B------:R-:W-:Y:S01]  /*3940*/  @P0 HADD2.F32 R127, -RZ, R117.H0_H0 ;  /* 0x20000075ff7f0230 */ /* 0x000fe20000004100 */
[----:B------:R-:W-:-:S04]  /*3950*/  FMUL.FTZ R125, R124, c[0x0][0x1ec] ;  /* 0x00007b007c7d7a20 */ /* 0x000fc80000410000 */
[----:B------:R-:W-:-:S04]  /*3960*/  FMUL.FTZ R174, R125, R174 ;  /* 0x000000ae7dae7220 */ /* 0x000fc80000410000 */
[----:B------:R-:W-:Y:S02]  /*3970*/  @P0 FADD.FTZ R174, R127, R174 ;  /* 0x000000ae7fae0221 */ /* 0x000fe40000010000 */
.L_x_9207:
[----:B------:R-:W-:Y:S05]  /*3980*/  BSYNC B0 ;  /* 0x0000000000007941 */ /* 0x000fea0003800000 */
.L_x_9205:
[----:B------:R-:W-:Y:S01]  /*3990*/  BSSY B0, `(.L_x_9208) ;  /* 0x000000c000007945 */ /* 0x000fe20003800000 */
[----:B------:R-:W-:Y:S05]  /*39a0*/  @P2 BRA `(.L_x_9209) ;  /* 0x0000004000002947 */ /* 0x000fea0003800000 */
[----:B------:R-:W-:Y:S01]  /*39b0*/  MOV R175, RZ ;  /* 0x000000ff00af7202 */ /* 0x000fe20000000f00 */
[----:B------:R-:W-:Y:S05]  /*39c0*/  @!P0 BRA `(.L_x_9210) ;  /* 0x0000008000008947 */ /* 0x000fea0003800000 */
[----:B-----5:R-:W-:Y:S01]  /*39d0*/  HADD2.F32 R175, -RZ, R117.H1_H1 ;  /* 0x30000075ffaf7230 */ /* 0x020fe20000004100 */
[----:B------:R-:W-:Y:S05]  /*39e0*/  BRA `(.L_x_9210) ;  /* 0x0000006000007947 */ /* 0x000fea0003800000 */
.L_x_9209:
[----:B-----5:R-:W-:Y:S02]  /*39f0*/  HADD2.F32 R124, -RZ, R121.H1_H1 ;  /* 0x30000079ff7c7230 */ /* 0x020fe40000004100 */
[----:B------:R-:W-:Y:S02]  /*3a00*/  HADD2.F32 R175, -RZ, R49.H1_H1 ;  /* 0x30000031ffaf7230 */ /* 0x000fe40000004100 */
[----:B------:R-:W-:Y:S01]  /*3a10*/  @P0 HADD2.F32 R126, -RZ, R117.H1_H1 ;  /* 0x30000075ff7e0230 */ /* 0x000fe20000004100 */
[----:B------:R-:W-:-:S04]  /*3a20*/  FMUL.FTZ R124, R124, c[0x0][0x1ec] ;  /* 0x00007b007c7c7a20 */ /* 0x000fc80000410000 */
[----:B------:R-:W-:-:S04]  /*3a30*/  FMUL.FTZ R175, R124, R175 ;  /* 0x000000af7caf7220 */ /* 0x000fc80000410000 */
[----:B------:R-:W-:Y:S02]  /*3a40*/  @P0 FADD.FTZ R175, R126, R175 ;  /* 0x000000af7eaf0221 */ /* 0x000fe40000010000 */
.L_x_9210:
[----:B------:R-:W-:Y:S05]  /*3a50*/  BSYNC B0 ;  /* 0x0000000000007941 */ /* 0x000fea0003800000 */
.L_x_9208:
[----:B------:R-:W-:Y:S01]  /*3a60*/  BSSY B0, `(.L_x_9211) ;  /* 0x000000c000007945 */ /* 0x000fe20003800000 */
[----:B------:R-:W-:Y:S05]  /*3a70*/  @P2 BRA `(.L_x_9212) ;  /* 0x0000004000002947 */ /* 0x000fea0003800000 */
[----:B------:R-:W-:Y:S01]  /*3a80*/  HFMA2.MMA R199, -RZ, RZ, 0, 0 ;  /* 0x00000000ffc77435 */ /* 0x000fe200000001ff */
[----:B------:R-:W-:Y:S05]  /*3a90*/  @!P0 BRA `(.L_x_9213) ;  /* 0x0000008000008947 */ /* 0x000fea0003800000 */
[----:B-----5:R-:W-:Y:S01]  /*3aa0*/  HADD2.F32 R199, -RZ, R118.H0_H0 ;  /* 0x20000076ffc77230 */ /* 0x020fe20000004100 */
[----:B------:R-:W-:Y:S05]  /*3ab0*/  BRA `(.L_x_9213) ;  /* 0x0000006000007947 */ /* 0x000fea0003800000 */
.L_x_9212:
[----:B-----5:R-:W-:Y:S02]  /*3ac0*/  HADD2.F32 R124, -RZ, R122.H0_H0 ;  /* 0x2000007aff7c7230 */ /* 0x020fe40000004100 */
[----:B------:R-:W-:Y:S02]  /*3ad0*/  HADD2.F32 R199, -RZ, R50.H0_H0 ;  /* 0x20000032ffc77230 */ /* 0x000fe40000004100 */
[----:B------:R-:W-:Y:S01]  /*3ae0*/  @P0 HADD2.F32 R126, -RZ, R118.H0_H0 ;  /* 0x20000076ff7e0230 */ /* 0x000fe20000004100 */
[----:B------:R-:W-:-:S04]  /*3af0*/  FMUL.FTZ R124, R124, c[0x0][0x1ec] ;  /* 0x00007b007c7c7a20 */ /* 0x000fc80000410000 */
[----:B------:R-:W-:-:S04]  /*3b00*/  FMUL.FTZ R199, R124, R199 ;  /* 0x000000c77cc77220 */ /* 0x000fc80000410000 */
[----:B------:R-:W-:Y:S02]  /*3b10*/  @P0 FADD.FTZ R199, R126, R199 ;  /* 0x000000c77ec70221 */ /* 0x000fe40000010000 */
.L_x_9213:
[----:B------:R-:W-:Y:S05]  /*3b20*/  BSYNC B0 ;  /* 0x0000000000007941 */ /* 0x000fea0003800000 */
.L_x_9211:
[----:B------:R-:W-:Y:S01]  /*3b30*/  BSSY B0, `(.L_x_9214) ;  /* 0x000000c000007945 */ /* 0x000fe20003800000 */
[----:B------:R-:W-:Y:S05]  /*3b40*/  @P2 BRA `(.L_x_9215) ;  /* 0x0000004000002947 */ /* 0x000fea0003800000 */
[----:B------:R-:W-:Y:S01]  /*3b50*/  MOV R200, RZ ;  /* 0x000000ff00c87202 */ /* 0x000fe20000000f00 */
[----:B------:R-:W-:Y:S05]  /*3b60*/  @!P0 BRA `(.L_x_9216) ;  /* 0x0000008000008947 */ /* 0x000fea0003800000 */
[----:B-----5:R-:W-:Y:S01]  /*3b70*/  HADD2.F32 R200, -RZ, R118.H1_H1 ;  /* 0x30000076ffc87230 */ /* 0x020fe20000004100 */
[----:B------:R-:W-:Y:S05]  /*3b80*/  BRA `(.L_x_9216) ;  /* 0x0000006000007947 */ /* 0x000fea0003800000 */
.L_x_9215:
[----:B-----5:R-:W-:Y:S02]  /*3b90*/  HADD2.F32 R124, -RZ, R122.H1_H1 ;  /* 0x3000007aff7c7230 */ /* 0x020fe40000004100 */
[----:B------:R-:W-:Y:S02]  /*3ba0*/  HADD2.F32 R200, -RZ, R50.H1_H1 ;  /* 0x30000032ffc87230 */ /* 0x000fe40000004100 */
[----:B------:R-:W-:Y:S01]  /*3bb0*/  @P0 HADD2.F32 R127, -RZ, R118.H1_H1 ;  /* 0x30000076ff7f0230 */ /* 0x000fe20000004100 */
[----:B------:R-:W-:-:S04]  /*3bc0*/  FMUL.FTZ R125, R124, c[0x0][0x1ec] ;  /* 0x00007b007c7d7a20 */ /* 0x000fc80000410000 */
[----:B------:R-:W-:-:S04]  /*3bd0*/  FMUL.FTZ R200, R125, R200 ;  /* 0x000000c87dc87220 */ /* 0x000fc80000410000 */
[----:B------:R-:W-:Y:S02]  /*3be0*/  @P0 FADD.FTZ R200, R127, R200 ;  /* 0x000000c87fc80221 */ /* 0x000fe40000010000 */
.L_x_9216:
[----:B------:R-:W-:Y:S05]  /*3bf0*/  BSYNC B0 ;  /* 0x0000000000007941 */ /* 0x000fea0003800000 */
.L_x_9214:
[----:B------:R-:W-:Y:S01]  /*3c00*/  BSSY B0, `(.L_x_9217) ;  /* 0x000000c000007945 */ /* 0x000fe20003800000 */
[----:B------:R-:W-:Y:S05]  /*3c10*/  @P2 BRA `(.L_x_9218) ;  /* 0x0000004000002947 */ /* 0x000fea0003800000 */
[----:B------:R-:W-:Y:S01]  /*3c20*/  HFMA2.MMA R201, -RZ, RZ, 0, 0 ;  /* 0x00000000ffc97435 */ /* 0x000fe200000001ff */
[----:B------:R-:W-:Y:S05]  /*3c30*/  @!P0 BRA `(.L_x_9219) ;  /* 0x0000008000008947 */ /* 0x000fea0003800000 */
[----:B-----5:R-:W-:Y:S01]  /*3c40*/  HADD2.F32 R201, -RZ, R119.H0_H0 ;  /* 0x20000077ffc97230 */ /* 0x020fe20000004100 */
[----:B------:R-:W-:Y:S05]  /*3c50*/  BRA `(.L_x_9219) ;  /* 0x0000006000007947 */ /* 0x000fea0003800000 */
.L_x_9218:
[----:B-----5:R-:W-:Y:S02]  /*3c60*/  HADD2.F32 R124, -RZ, R123.H0_H0 ;  /* 0x2000007bff7c7230 */ /* 0x020fe40000004100 */
[----:B------:R-:W-:Y:S02]  /*3c70*/  HADD2.F32 R201, -RZ, R51.H0_H0 ;  /* 0x20000033ffc97230 */ /* 0x000fe40000004100 */
[----:B------:R-:W-:Y:S01]  /*3c80*/  @P0 HADD2.F32 R126, -RZ, R119.H0_H0 ;  /* 0x20000077ff7e0230 */ /* 0x000fe20000004100 */
[----:B------:R-:W-:-:S04]  /*3c90*/  FMUL.FTZ R124, R124, c[0x0][0x1ec] ;  /* 0x00007b007c7c7a20 */ /* 0x000fc80000410000 */
[----:B------:R-:W-:-:S04]  /*3ca0*/  FMUL.FTZ R201, R124, R201 ;  /* 0x000000c97cc97220 */ /* 0x000fc80000410000 */
[----:B------:R-:W-:Y:S02]  /*3cb0*/  @P0 FADD.FTZ R201, R126, R201 ;  /* 0x000000c97ec90221 */ /* 0x000fe40000010000 */
.L_x_9219:
[----:B------:R-:W-:Y:S05]  /*3cc0*/  BSYNC B0 ;  /* 0x0000000000007941 */ /* 0x000fea0003800000 */
.L_x_9217:
[----:B------:R-:W-:Y:S01]  /*3cd0*/  BSSY B0, `(.L_x_9220) ;  /* 0x000000c000007945 */ /* 0x000fe20003800000 */
[----:B------:R-:W-:Y:S05]  /*3ce0*/  @P2 BRA `(.L_x_9221) ;  /* 0x0000004000002947 */ /* 0x000fea0003800000 */
[----:B------:R-:W-:Y:S01]  /*3cf0*/  MOV R202, RZ ;  /* 0x000000ff00ca7202 */ /* 0x000fe20000000f00 */
[----:B------:R-:W-:Y:S05]  /*3d00*/  @!P0 BRA `(.L_x_9222) ;  /* 0x0000008000008947 */ /* 0x000fea0003800000 */
[----:B-----5:R-:W-:Y:S01]  /*3d10*/  HADD2.F32 R202, -RZ, R119.H1_H1 ;  /* 0x30000077ffca7230 */ /* 0x020fe20000004100 */
[----:B------:R-:W-:Y:S05]  /*3d20*/  BRA `(.L_x_9222) ;  /* 0x0000006000007947 */ /* 0x000fea0003800000 */
.L_x_9221:
[----:B-----5:R-:W-:Y:S02]  /*3d30*/  HADD2.F32 R124, -RZ, R123.H1_H1 ;  /* 0x3000007bff7c7230 */ /* 0x020fe40000004100 */
[----:B------:R-:W-:Y:S02]  /*3d40*/  HADD2.F32 R202, -RZ, R51.H1_H1 ;  /* 0x30000033ffca7230 */ /* 0x000fe40000004100 */
[----:B------:R-:W-:Y:S01]  /*3d50*/  @P0 HADD2.F32 R127, -RZ, R119.H1_H1 ;  /* 0x30000077ff7f0230 */ /* 0x000fe20000004100 */
[----:B------:R-:W-:-:S04]  /*3d60*/  FMUL.FTZ R125, R124, c[0x0][0x1ec] ;  /* 0x00007b007c7d7a20 */ /* 0x000fc80000410000 */
[----:B------:R-:W-:-:S04]  /*3d70*/  FMUL.FTZ R202, R125, R202 ;  /* 0x000000ca7dca7220 */ /* 0x000fc80000410000 */
[----:B------:R-:W-:Y:S02]  /*3d80*/  @P0 FADD.FTZ R202, R127, R202 ;  /* 0x000000ca7fca0221 */ /* 0x000fe40000010000 */
.L_x_9222:
[----:B------:R-:W-:Y:S05]  /*3d90*/  BSYNC B0 ;  /* 0x0000000000007941 */ /* 0x000fea0003800000 */
.L_x_9220:
[----:B------:R-:W-:Y:S01]  /*3da0*/  IMAD.WIDE.U32 R170, R206, R187, c[0x0][0x188] ;  /* 0x00006200ceaa7625 */ /* 0x000fe200078e00bb */
[----:B------:R-:W-:Y:S02]  /*3db0*/  F2FP.PACK_AB R127, R202, R201 ;  /* 0x000000c9ca7f723e */ /* 0x000fe400000000ff */
[----:B------:R-:W-:Y:S02]  /*3dc0*/  F2FP.PACK_AB R126, R200, R199 ;  /* 0x000000c7c87e723e */ /* 0x000fe400000000ff */
[----:B------:R-:W-:Y:S02]  /*3dd0*/  F2FP.PACK_AB R125, R175, R174 ;  /* 0x000000aeaf7d723e */ /* 0x000fe400000000ff */
[----:B------:R-:W-:Y:S02]  /*3de0*/  F2FP.PACK_AB R124, R173, R172 ;  /* 0x000000acad7c723e */ /* 0x000fe400000000ff */
        /* <DEDUP_REMOVED lines=11> */
[----:B-----5:R-:W-:Y:S01]  /*3ea0*/  HADD2.F32 R205, -RZ, R116.H0_H0 ;  /* 0x20000074ffcd7230 */ /* 0x020fe20000004100 */
[----:B------:R-:W-:Y:S05]  /*3eb0*/  BRA `(.L_x_9225) ;  /* 0x0000006000007947 */ /* 0x000fea0003800000 */
.L_x_9224:
[----:B0----5:R-:W-:Y:S02]  /*3ec0*/  HADD2.F32 R124, -RZ, R120.H0_H0 ;  /* 0x20000078ff7c7230 */ /* 0x021fe40000004100 */
[----:B------:R-:W-:-:S03]  /*3ed0*/  HADD2.F32 R205, -RZ, R44.H0_H0 ;  /* 0x2000002cffcd7230 */ /* 0x000fc60000004100 */
[----:B------:R-:W-:-:S04]  /*3ee0*/  FMUL.FTZ R124, R124, c[0x0][0x1ec] ;  /* 0x00007b007c7c7a20 */ /* 0x000fc80000410000 */
[----:B------:R-:W-:Y:S01]  /*3ef0*/  FMUL.FTZ R205, R124, R205 ;  /* 0x000000cd7ccd7220 */ /* 0x000fe20000410000 */
[----:B------:R-:W-:-:S05]  /*3f00*/  @P0 HADD2.F32 R124, -RZ, R116.H0_H0 ;  /* 0x20000074ff7c0230 */ /* 0x000fca0000004100 */
[----:B------:R-:W-:Y:S02]  /*3f10*/  @P0 FADD.FTZ R205, R124, R205 ;  /* 0x000000cd7ccd0221 */ /* 0x000fe40000010000 */
.L_x_9225:
[----:B------:R-:W-:Y:S05]  /*3f20*/  BSYNC B0 ;  /* 0x0000000000007941 */ /* 0x000fea0003800000 */
.L_x_9223:
[----:B------:R-:W-:Y:S01]  /*3f30*/  BSSY B0, `(.L_x_9226) ;  /* 0x000000c000007945 */ /* 0x000fe20003800000 */
[----:B------:R-:W-:Y:S05]  /*3f40*/  @P2 BRA `(.L_x_9227) ;  /* 0x0000004000002947 */ /* 0x000fea0003800000 */
[----:B------:R-:W-:Y:S01]  /*3f50*/  MOV R206, RZ ;  /* 0x000000ff00ce7202 */ /* 0x000fe20000000f00 */
[----:B------:R-:W-:Y:S05]  /*3f60*/  @!P0 BRA `(.L_x_9228) ;  /* 0x0000008000008947 */ /* 0x000fea0003800000 */
[----:B-----5:R-:W-:Y:S01]  /*3f70*/  HADD2.F32 R206, -RZ, R116.H1_H1 ;  /* 0x30000074ffce7230 */ /* 0x020fe20000004100 */
[----:B------:R-:W-:Y:S05]  /*3f80*/  BRA `(.L_x_9228) ;  /* 0x0000006000007947 */ /* 0x000fea0003800000 */
.L_x_9227:
[----:B0----5:R-:W-:Y:S02]  /*3f90*/  HADD2.F32 R124, -RZ, R120.H1_H1 ;  /* 0x30000078ff7c7230 */ /* 0x021fe40000004100 */
[----:B------:R-:W-:-:S03]  /*3fa0*/  HADD2.F32 R206, -RZ, R44.H1_H1 ;  /* 0x3000002cffce7230 */ /* 0x000fc60000004100 */
[----:B------:R-:W-:-:S04]  /*3fb0*/  FMUL.FTZ R125, R124, c[0x0][0x1ec] ;  /* 0x00007b007c7d7a20 */ /* 0x000fc80000410000 */
[----:B------:R-:W-:Y:S01]  /*3fc0*/  FMUL.FTZ R206, R125, R206 ;  /* 0x000000ce7dce7220 */ /* 0x000fe20000410000 */
[----:B------:R-:W-:-:S05]  /*3fd0*/  @P0 HADD2.F32 R125, -RZ, R116.H1_H1 ;  /* 0x30000074ff7d0230 */ /* 0x000fca0000004100 */
[----:B------:R-:W-:Y:S02]  /*3fe0*/  @P0 FADD.FTZ R206, R125, R206 ;  /* 0x000000ce7dce0221 */ /* 0x000fe40000010000 */
.L_x_9228:
[----:B------:R-:W-:Y:S05]  /*3ff0*/  BSYNC B0 ;  /* 0x0000000000007941 */ /* 0x000fea0003800000 */
.L_x_9226:
[----:B------:R-:W-:Y:S01]  /*4000*/  BSSY B0, `(.L_x_9229) ;  /* 0x000000c000007945 */ /* 0x000fe20003800000 */
[----:B------:R-:W-:Y:S05]  /*4010*/  @P2 BRA `(.L_x_9230) ;  /* 0x0000004000002947 */ /* 0x000fea0003800000 */
[----:B------:R-:W-:Y:S01]  /*4020*/  HFMA2.MMA R207, -RZ, RZ, 0, 0 ;  /* 0x00000000ffcf7435 */ /* 0x000fe200000001ff */
[----:B------:R-:W-:Y:S05]  /*4030*/  @!P0 BRA `(.L_x_9231) ;  /* 0x0000008000008947 */ /* 0x000fea0003800000 */
[----:B-----5:R-:W-:Y:S01]  /*4040*/  HADD2.F32 R207, -RZ, R117.H0_H0 ;  /* 0x20000075ffcf7230 */ /* 0x020fe20000004100 */
[----:B------:R-:W-:Y:S05]  /*4050*/  BRA `(.L_x_9231) ;  /* 0x0000006000007947 */ /* 0x000fea0003800000 */
.L_x_9230:
[----:B0----5:R-:W-:Y:S02]  /*4060*/  HADD2.F32 R124, -RZ, R121.H0_H0 ;  /* 0x20000079ff7c7230 */ /* 0x021fe40000004100 */
[----:B------:R-:W-:-:S03]  /*4070*/  HADD2.F32 R207, -RZ, R45.H0_H0 ;  /* 0x2000002dffcf7230 */ /* 0x000fc60000004100 */
[----:B------:R-:W-:-:S04]  /*4080*/  FMUL.FTZ R124, R124, c[0x0][0x1ec] ;  /* 0x00007b007c7c7a20 */ /* 0x000fc80000410000 */
[----:B------:R-:W-:Y:S01]  /*4090*/  FMUL.FTZ R207, R124, R207 ;  /* 0x000000cf7ccf7220 */ /* 0x000fe20000410000 */
[----:B------:R-:W-:-:S05]  /*40a0*/  @P0 HADD2.F32 R124, -RZ, R117.H0_H0 ;  /* 0x20000075ff7c0230 */ /* 0x000fca0000004100 */
[----:B------:R-:W-:Y:S02]  /*40b0*/  @P0 FADD.FTZ R207, R124, R207 ;  /* 0x000000cf7ccf0221 */ /* 0x000fe40000010000 */
.L_x_9231:
[----:B------:R-:W-:Y:S05]  /*40c0*/  BSYNC B0 ;  /* 0x0000000000007941 */ /* 0x000fea0003800000 */
.L_x_9229:
[----:B------:R-:W-:Y:S01]  /*40d0*/  BSSY B0, `(.L_x_9232) ;  /* 0x000000c000007945 */ /* 0x000fe20003800000 */
[----:B------:R-:W-:Y:S05]  /*40e0*/  @P2 BRA `(.L_x_9233) ;  /* 0x0000004000002947 */ /* 0x000fea0003800000 */
[----:B------:R-:W-:Y:S01]  /*40f0*/  MOV R208, RZ ;  /* 0x000000ff00d07202 */ /* 0x000fe20000000f00 */
[----:B------:R-:W-:Y:S05]  /*4100*/  @!P0 BRA `(.L_x_9234) ;  /* 0x0000008000008947 */ /* 0x000fea0003800000 */
[----:B-----5:R-:W-:Y:S01]  /*4110*/  HADD2.F32 R208, -RZ, R117.H1_H1 ;  /* 0x30000075ffd07230 */ /* 0x020fe20000004100 */
[----:B------:R-:W-:Y:S05]  /*4120*/  BRA `(.L_x_9234) ;  /* 0x0000006000007947 */ /* 0x000fea0003800000 */
.L_x_9233:
[----:B0----5:R-:W-:Y:S02]  /*4130*/  HADD2.F32 R124, -RZ, R121.H1_H1 ;  /* 0x30000079ff7c7230 */ /* 0x021fe40000004100 */
[----:B------:R-:W-:-:S03]  /*4140*/  HADD2.F32 R208, -RZ, R45.H1_H1 ;  /* 0x3000002dffd07230 */ /* 0x000fc60000004100 */
[----:B------:R-:W-:-:S04]  /*4150*/  FMUL.FTZ R125, R124, c[0x0][0x1ec] ;  /* 0x00007b007c7d7a20 */ /* 0x000fc80000410000 */
[----:B------:R-:W-:Y:S01]  /*4160*/  FMUL.FTZ R208, R125, R208 ;  /* 0x000000d07dd07220 */ /* 0x000fe20000410000 */
[----:B------:R-:W-:-:S05]  /*4170*/  @P0 HADD2.F32 R125, -RZ, R117.H1_H1 ;  /* 0x30000075ff7d0230 */ /* 0x000fca0000004100 */
[----:B------:R-:W-:Y:S02]  /*4180*/  @P0 FADD.FTZ R208, R125, R208 ;  /* 0x000000d07dd00221 */ /* 0x000fe40000010000 */
.L_x_9234:
[----:B------:R-:W-:Y:S05]  /*4190*/  BSYNC B0 ;  /* 0x0000000000007941 */ /* 0x000fea0003800000 */
.L_x_9232:
[----:B------:R-:W-:Y:S01]  /*41a0*/  BSSY B0, `(.L_x_9235) ;  /* 0x000000c000007945 */ /* 0x000fe20003800000 */
[----:B------:R-:W-:Y:S05]  /*41b0*/  @P2 BRA `(.L_x_9236) ;  /* 0x0000004000002947 */ /* 0x000fea0003800000 */
[----:B------:R-:W-:Y:S01]  /*41c0*/  HFMA2.MMA R209, -RZ, RZ, 0, 0 ;  /* 0x00000000ffd17435 */ /* 0x000fe200000001ff */
[----:B------:R-:W-:Y:S05]  /*41d0*/  @!P0 BRA `(.L_x_9237) ;  /* 0x0000008000008947 */ /* 0x000fea0003800000 */
[----:B-----5:R-:W-:Y:S01]  /*41e0*/  HADD2.F32 R209, -RZ, R118.H0_H0 ;  /* 0x20000076ffd17230 */ /* 0x020fe20000004100 */
[----:B------:R-:W-:Y:S05]  /*41f0*/  BRA `(.L_x_9237) ;  /* 0x0000006000007947 */ /* 0x000fea0003800000 */
.L_x_9236:
[----:B0----5:R-:W-:Y:S02]  /*4200*/  HADD2.F32 R124, -RZ, R122.H0_H0 ;  /* 0x2000007aff7c7230 */ /* 0x021fe40000004100 */
[----:B------:R-:W-:-:S03]  /*4210*/  HADD2.F32 R209, -RZ, R46.H0_H0 ;  /* 0x2000002effd17230 */ /* 0x000fc60000004100 */
[----:B------:R-:W-:-:S04]  /*4220*/  FMUL.FTZ R124, R124, c[0x0][0x1ec] ;  /* 0x00007b007c7c7a20 */ /* 0x000fc80000410000 */
[----:B------:R-:W-:Y:S01]  /*4230*/  FMUL.FTZ R209, R124, R209 ;  /* 0x000000d17cd17220 */ /* 0x000fe20000410000 */
[----:B------:R-:W-:-:S05]  /*4240*/  @P0 HADD2.F32 R124, -RZ, R118.H0_H0 ;  /* 0x20000076ff7c0230 */ /* 0x000fca0000004100 */
[----:B------:R-:W-:Y:S02]  /*4250*/  @P0 FADD.FTZ R209, R124, R209 ;  /* 0x000000d17cd10221 */ /* 0x000fe40000010000 */
.L_x_9237:
[----:B------:R-:W-:Y:S05]  /*4260*/  BSYNC B0 ;  /* 0x0000000000007941 */ /* 0x000fea0003800000 */
.L_x_9235:
[----:B------:R-:W-:Y:S01]  /*4270*/  BSSY B0, `(.L_x_9238) ;  /* 0x000000c000007945 */ /* 0x000fe20003800000 */
[----:B------:R-:W-:Y:S05]  /*4280*/  @P2 BRA `(.L_x_9239) ;  /* 0x0000004000002947 */ /* 0x000fea0003800000 */
[----:B------:R-:W-:Y:S01]  /*4290*/  MOV R210, RZ ;  /* 0x000000ff00d27202 */ /* 0x000fe20000000f00 */
[----:B------:R-:W-:Y:S05]  /*42a0*/  @!P0 BRA `(.L_x_9240) ;  /* 0x0000008000008947 */ /* 0x000fea0003800000 */
[----:B-----5:R-:W-:Y:S01]  /*42b0*/  HADD2.F32 R210, -RZ, R118.H1_H1 ;  /* 0x30000076ffd27230 */ /* 0x020fe20000004100 */
[----:B------:R-:W-:Y:S05]  /*42c0*/  BRA `(.L_x_9240) ;  /* 0x0000006000007947 */ /* 0x000fea0003800000 */
.L_x_9239:
[----:B0----5:R-:W-:Y:S02]  /*42d0*/  HADD2.F32 R124, -RZ, R122.H1_H1 ;  /* 0x3000007aff7c7230 */ /* 0x021fe40000004100 */
[----:B------:R-:W-:-:S03]  /*42e0*/  HADD2.F32 R210, -RZ, R46.H1_H1 ;  /* 0x3000002effd27230 */ /* 0x000fc60000004100 */
[----:B------:R-:W-:-:S04]  /*42f0*/  FMUL.FTZ R125, R124, c[0x0][0x1ec] ;  /* 0x00007b007c7d7a20 */ /* 0x000fc80000410000 */
[----:B------:R-:W-:Y:S01]  /*4300*/  FMUL.FTZ R210, R125, R210 ;  /* 0x000000d27dd27220 */ /* 0x000fe20000410000 */
[----:B------:R-:W-:-:S05]  /*4310*/  @P0 HADD2.F32 R125, -RZ, R118.H1_H1 ;  /* 0x30000076ff7d0230 */ /* 0x000fca0000004100 */
[----:B------:R-:W-:Y:S02]  /*4320*/  @P0 FADD.FTZ R210, R125, R210 ;  /* 0x000000d27dd20221 */ /* 0x000fe40000010000 */
.L_x_9240:
[----:B------:R-:W-:Y:S05]  /*4330*/  BSYNC B0 ;  /* 0x0000000000007941 */ /* 0x000fea0003800000 */
.L_x_9238:
[----:B------:R-:W-:Y:S01]  /*4340*/  BSSY B0, `(.L_x_9241) ;  /* 0x000000c000007945 */ /* 0x000fe20003800000 */
[----:B------:R-:W-:Y:S05]  /*4350*/  @P2 BRA `(.L_x_9242) ;  /* 0x0000004000002947 */ /* 0x000fea0003800000 */
[----:B------:R-:W-:Y:S01]  /*4360*/  HFMA2.MMA R211, -RZ, RZ, 0, 0 ;  /* 0x00000000ffd37435 */ /* 0x000fe200000001ff */
[----:B------:R-:W-:Y:S05]  /*4370*/  @!P0 BRA `(.L_x_9243) ;  /* 0x0000008000008947 */ /* 0x000fea0003800000 */
[----:B-----5:R-:W-:Y:S01]  /*4380*/  HADD2.F32 R211, -RZ, R119.H0_H0 ;  /* 0x20000077ffd37230 */ /* 0x020fe20000004100 */
[----:B------:R-:W-:Y:S05]  /*4390*/  BRA `(.L_x_9243) ;  /* 0x0000006000007947 */ /* 0x000fea0003800000 */
.L_x_9242:
[----:B0----5:R-:W-:Y:S02]  /*43a0*/  HADD2.F32 R124, -RZ, R123.H0_H0 ;  /* 0x2000007bff7c7230 */ /* 0x021fe40000004100 */
[----:B------:R-:W-:-:S03]  /*43b0*/  HADD2.F32 R211, -RZ, R47.H0_H0 ;  /* 0x2000002fffd37230 */ /* 0x000fc60000004100 */
[----:B------:R-:W-:-:S04]  /*43c0*/  FMUL.FTZ R124, R124, c[0x0][0x1ec] ;  /* 0x00007b007c7c7a20 */ /* 0x000fc80000410000 */
[----:B------:R-:W-:Y:S01]  /*43d0*/  FMUL.FTZ R211, R124, R211 ;  /* 0x000000d37cd37220 */ /* 0x000fe20000410000 */
[----:B------:R-:W-:-:S05]  /*43e0*/  @P0 HADD2.F32 R124, -RZ, R119.H0_H0 ;  /* 0x20000077ff7c0230 */ /* 0x000fca0000004100 */
[----:B------:R-:W-:Y:S02]  /*43f0*/  @P0 FADD.FTZ R211, R124, R211 ;  /* 0x000000d37cd30221 */ /* 0x000fe40000010000 */
.L_x_9243:
[----:B------:R-:W-:Y:S05]  /*4400*/  BSYNC B0 ;  /* 0x0000000000007941 */ /* 0x000fea0003800000 */
.L_x_9241:
[----:B------:R-:W-:Y:S01]  /*4410*/  BSSY B0, `(.L_x_9244) ;  /* 0x000000c000007945 */ /* 0x000fe20003800000 */
[----:B------:R-:W-:Y:S05]  /*4420*/  @P2 BRA `(.L_x_9245) ;  /* 0x0000004000002947 */ /* 0x000fea0003800000 */
[----:B------:R-:W-:Y:S01]  /*4430*/  MOV R212, RZ ;  /* 0x000000ff00d47202 */ /* 0x000fe20000000f00 */
[----:B------:R-:W-:Y:S05]  /*4440*/  @!P0 BRA `(.L_x_9246) ;  /* 0x0000008000008947 */ /* 0x000fea0003800000 */
[----:B-----5:R-:W-:Y:S01]  /*4450*/  HADD2.F32 R212, -RZ, R119.H1_H1 ;  /* 0x30000077ffd47230 */ /* 0x020fe20000004100 */
[----:B------:R-:W-:Y:S05]  /*4460*/  BRA `(.L_x_9246) ;  /* 0x0000006000007947 */ /* 0x000fea0003800000 */
.L_x_9245:
[----:B0----5:R-:W-:Y:S02]  /*4470*/  HADD2.F32 R124, -RZ, R123.H1_H1 ;  /* 0x3000007bff7c7230 */ /* 0x021fe40000004100 */
[----:B------:R-:W-:-:S03]  /*4480*/  HADD2.F32 R212, -RZ, R47.H1_H1 ;  /* 0x3000002fffd47230 */ /* 0x000fc60000004100 */
[----:B------:R-:W-:-:S04]  /*4490*/  FMUL.FTZ R125, R124, c[0x0][0x1ec] ;  /* 0x00007b007c7d7a20 */ /* 0x000fc80000410000 */
[----:B------:R-:W-:Y:S01]  /*44a0*/  FMUL.FTZ R212, R125, R212 ;  /* 0x000000d47dd47220 */ /* 0x000fe20000410000 */
[----:B------:R-:W-:-:S05]  /*44b0*/  @P0 HADD2.F32 R125, -RZ, R119.H1_H1 ;  /* 0x30000077ff7d0230 */ /* 0x000fca0000004100 */
[----:B------:R-:W-:Y:S02]  /*44c0*/  @P0 FADD.FTZ R212, R125, R212 ;  /* 0x000000d47dd40221 */ /* 0x000fe40000010000 */
.L_x_9246:
[----:B------:R-:W-:Y:S05]  /*44d0*/  BSYNC B0 ;  /* 0x0000000000007941 */ /* 0x000fea0003800000 */
.L_x_9244:
[----:B------:R-:W-:Y:S01]  /*44e0*/  IMAD.WIDE.U32 R170, R216, R187, c[0x0][0x188] ;  /* 0x00006200d8aa7625 */ /* 0x000fe200078e00bb */
[----:B------:R-:W-:Y:S02]  /*44f0*/  F2FP.PACK_AB R127, R212, R211 ;  /* 0x000000d3d47f723e */ /* 0x000fe400000000ff */
[----:B------:R-:W-:Y:S02]  /*4500*/  F2FP.PACK_AB R126, R210, R209 ;  /* 0x000000d1d27e723e */ /* 0x000fe400000000ff */
[----:B0-----:R-:W-:Y:S02]  /*4510*/  F2FP.PACK_AB R125, R208, R207 ;  /* 0x000000cfd07d723e */ /* 0x001fe400000000ff */
[----:B------:R-:W-:Y:S02]  /*4520*/  F2FP.PACK_AB R124, R206, R205 ;  /* 0x000000cdce7c723e */ /* 0x000fe400000000ff */
        /* <DEDUP_REMOVED lines=13> */
.L_x_9248:
[----:B0----5:R-:W-:Y:S02]  /*4600*/  HADD2.F32 R124, -RZ, R120.H0_H0 ;  /* 0x20000078ff7c7230 */ /* 0x021fe40000004100 */
[----:B------:R-:W-:-:S03]  /*4610*/  HADD2.F32 R215, -RZ, R40.H0_H0 ;  /* 0x20000028ffd77230 */ /* 0x000fc60000004100 */
[----:B------:R-:W-:-:S04]  /*4620*/  FMUL.FTZ R124, R124, c[0x0][0x1ec] ;  /* 0x00007b007c7c7a20 */ /* 0x000fc80000410000 */
[----:B------:R-:W-:Y:S01]  /*4630*/  FMUL.FTZ R215, R124, R215 ;  /* 0x000000d77cd77220 */ /* 0x000fe20000410000 */
[----:B------:R-:W-:-:S05]  /*4640*/  @P0 HADD2.F32 R124, -RZ, R116.H0_H0 ;  /* 0x20000074ff7c0230 */ /* 0x000fca0000004100 */
[----:B------:R-:W-:Y:S02]  /*4650*/  @P0 FADD.FTZ R215, R124, R215 ;  /* 0x000000d77cd70221 */ /* 0x000fe40000010000 */
.L_x_9249:
[----:B------:R-:W-:Y:S05]  /*4660*/  BSYNC B0 ;  /* 0x0000000000007941 */ /* 0x000fea0003800000 */
.L_x_9247:
[----:B------:R-:W-:Y:S01]  /*4670*/  BSSY B0, `(.L_x_9250) ;  /* 0x000000c000007945 */ /* 0x000fe20003800000 */
[----:B------:R-:W-:Y:S05]  /*4680*/  @P2 BRA `(.L_x_9251) ;  /* 0x0000004000002947 */ /* 0x000fea0003800000 */
[----:B------:R-:W-:Y:S01]  /*4690*/  MOV R216, RZ ;  /* 0x000000ff00d87202 */ /* 0x000fe20000000f00 */
[----:B------:R-:W-:Y:S05]  /*46a0*/  @!P0 BRA `(.L_x_9252) ;  /* 0x0000008000008947 */ /* 0x000fea0003800000 */
[----:B-----5:R-:W-:Y:S01]  /*46b0*/  HADD2.F32 R216, -RZ, R116.H1_H1 ;  /* 0x30000074ffd87230 */ /* 0x020fe20000004100 */
[----:B------:R-:W-:Y:S05]  /*46c0*/  BRA `(.L_x_9252) ;  /* 0x0000006000007947 */ /* 0x000fea0003800000 */
.L_x_9251:
[----:B0----5:R-:W-:Y:S02]  /*46d0*/  HADD2.F32 R124, -RZ, R120.H1_H1 ;  /* 0x30000078ff7c7230 */ /* 0x021fe40000004100 */
[----:B------:R-:W-:-:S03]  /*46e0*/  HADD2.F32 R216, -RZ, R40.H1_H1 ;  /* 0x30000028ffd87230 */ /* 0x000fc60000004100 */
[----:B------:R-:W-:-:S04]  /*46f0*/  FMUL.FTZ R125, R124, c[0x0][0x1ec] ;  /* 0x00007b007c7d7a20 */ /* 0x000fc80000410000 */
[----:B------:R-:W-:Y:S01]  /*4700*/  FMUL.FTZ R216, R125, R216 ;  /* 0x000000d87dd87220 */ /* 0x000fe20000410000 */
[----:B------:R-:W-:-:S05]  /*4710*/  @P0 HADD2.F32 R125, -RZ, R116.H1_H1 ;  /* 0x30000074ff7d0230 */ /* 0x000fca0000004100 */
[----:B------:R-:W-:Y:S02]  /*4720*/  @P0 FADD.FTZ R216, R125, R216 ;  /* 0x000000d87dd80221 */ /* 0x000fe40000010000 */
.L_x_9252:
[----:B------:R-:W-:Y:S05]  /*4730*/  BSYNC B0 ;  /* 0x0000000000007941 */ /* 0x000fea0003800000 */
.L_x_9250:
[----:B------:R-:W-:Y:S01]  /*4740*/  BSSY B0, `(.L_x_9253) ;  /* 0x000000c000007945 */ /* 0x000fe20003800000 */
[----:B------:R-:W-:Y:S05]  /*4750*/  @P2 BRA `(.L_x_9254) ;  /* 0x0000004000002947 */ /* 0x000fea0003800000 */
[----:B------:R-:W-:Y:S01]  /*4760*/  HFMA2.MMA R217, -RZ, RZ, 0, 0 ;  /* 0x00000000ffd97435 */ /* 0x000fe200000001ff */
[----:B------:R-:W-:Y:S05]  /*4770*/  @!P0 BRA `(.L_x_9255) ;  /* 0x0000008000008947 */ /* 0x000fea0003800000 */
[----:B-----5:R-:W-:Y:S01]  /*4780*/  HADD2.F32 R217, -RZ, R117.H0_H0 ;  /* 0x20000075ffd97230 */ /* 0x020fe20000004100 */
[----:B------:R-:W-:Y:S05]  /*4790*/  BRA `(.L_x_9255) ;  /* 0x0000006000007947 */ /* 0x000fea0003800000 */
.L_x_9254:
[----:B0----5:R-:W-:Y:S02]  /*47a0*/  HADD2.F32 R124, -RZ, R121.H0_H0 ;  /* 0x20000079ff7c7230 */ /* 0x021fe40000004100 */
[----:B------:R-:W-:-:S03]  /*47b0*/  HADD2.F32 R217, -RZ, R41.H0_H0 ;  /* 0x20000029ffd97230 */ /* 0x000fc60000004100 */
[----:B------:R-:W-:-:S04]  /*47c0*/  FMUL.FTZ R124, R124, c[0x0][0x1ec] ;  /* 0x00007b007c7c7a20 */ /* 0x000fc80000410000 */
[----:B------:R-:W-:Y:S01]  /*47d0*/  FMUL.FTZ R217, R124, R217 ;  /* 0x000000d97cd97220 */ /* 0x000fe20000410000 */
[----:B------:R-:W-:-:S05]  /*47e0*/  @P0 HADD2.F32 R124, -RZ, R117.H0_H0 ;  /* 0x20000075ff7c0230 */ /* 0x000fca0000004100 */
[----:B------:R-:W-:Y:S02]  /*47f0*/  @P0 FADD.FTZ R217, R124, R217 ;  /* 0x000000d97cd90221 */ /* 0x000fe40000010000 */
.L_x_9255:
[----:B------:R-:W-:Y:S05]  /*4800*/  BSYNC B0 ;  /* 0x0000000000007941 */ /* 0x000fea0003800000 */
.L_x_9253:
[----:B------:R-:W-:Y:S01]  /*4810*/  BSSY B0, `(.L_x_9256) ;  /* 0x000000c000007945 */ /* 0x000fe20003800000 */
[----:B------:R-:W-:Y:S05]  /*4820*/  @P2 BRA `(.L_x_9257) ;  /* 0x0000004000002947 */ /* 0x000fea0003800000 */
[----:B------:R-:W-:Y:S01]  /*4830*/  MOV R218, RZ ;  /* 0x000000ff00da7202 */ /* 0x000fe20000000f00 */
[----:B------:R-:W-:Y:S05]  /*4840*/  @!P0 BRA `(.L_x_9258) ;  /* 0x0000008000008947 */ /* 0x000fea0003800000 */
[----:B-----5:R-:W-:Y:S01]  /*4850*/  HADD2.F32 R218, -RZ, R117.H1_H1 ;  /* 0x30000075ffda7230 */ /* 0x020fe20000004100 */
[----:B------:R-:W-:Y:S05]  /*4860*/  BRA `(.L_x_9258) ;  /* 0x0000006000007947 */ /* 0x000fea0003800000 */
.L_x_9257:
[----:B0----5:R-:W-:Y:S02]  /*4870*/  HADD2.F32 R124, -RZ, R121.H1_H1 ;  /* 0x30000079ff7c7230 */ /* 0x021fe40000004100 */
[----:B------:R-:W-:-:S03]  /*4880*/  HADD2.F32 R218, -RZ, R41.H1_H1 ;  /* 0x30000029ffda7230 */ /* 0x000fc60000004100 */
[----:B------:R-:W-:-:S04]  /*4890*/  FMUL.FTZ R125, R124, c[0x0][0x1ec] ;  /* 0x00007b007c7d7a20 */ /* 0x000fc80000410000 */
[----:B------:R-:W-:Y:S01]  /*48a0*/  FMUL.FTZ R218, R125, R218 ;  /* 0x000000da7dda7220 */ /* 0x000fe20000410000 */
[----:B------:R-:W-:-:S05]  /*48b0*/  @P0 HADD2.F32 R125, -RZ, R117.H1_H1 ;  /* 0x30000075ff7d0230 */ /* 0x000fca0000004100 */
[----:B------:R-:W-:Y:S02]  /*48c0*/  @P0 FADD.FTZ R218, R125, R218 ;  /* 0x000000da7dda0221 */ /* 0x000fe40000010000 */
.L_x_9258:
[----:B------:R-:W-:Y:S05]  /*48d0*/  BSYNC B0 ;  /* 0x0000000000007941 */ /* 0x000fea0003800000 */
.L_x_9256:
[----:B------:R-:W-:Y:S01]  /*48e0*/  BSSY B0, `(.L_x_9259) ;  /* 0x000000c000007945 */ /* 0x000fe20003800000 */
[----:B------:R-:W-:Y:S05]  /*48f0*/  @P2 BRA `(.L_x_9260) ;  /* 0x0000004000002947 */ /* 0x000fea0003800000 */
[----:B------:R-:W-:Y:S01]  /*4900*/  HFMA2.MMA R219, -RZ, RZ, 0, 0 ;  /* 0x00000000ffdb7435 */ /* 0x000fe200000001ff */
[----:B------:R-:W-:Y:S05]  /*4910*/  @!P0 BRA `(.L_x_9261) ;  /* 0x0000008000008947 */ /* 0x000fea0003800000 */
[----:B-----5:R-:W-:Y:S01]  /*4920*/  HADD2.F32 R219, -RZ, R118.H0_H0 ;  /* 0x20000076ffdb7230 */ /* 0x020fe20000004100 */
[----:B------:R-:W-:Y:S05]  /*4930*/  BRA `(.L_x_9261) ;  /* 0x0000006000007947 */ /* 0x000fea0003800000 */
.L_x_9260:
[----:B0----5:R-:W-:Y:S02]  /*4940*/  HADD2.F32 R124, -RZ, R122.H0_H0 ;  /* 0x2000007aff7c7230 */ /* 0x021fe40000004100 */
[----:B------:R-:W-:-:S03]  /*4950*/  HADD2.F32 R219, -RZ, R42.H0_H0 ;  /* 0x2000002affdb7230 */ /* 0x000fc60000004100 */
[----:B------:R-:W-:-:S04]  /*4960*/  FMUL.FTZ R124, R124, c[0x0][0x1ec] ;  /* 0x00007b007c7c7a20 */ /* 0x000fc80000410000 */
[----:B------:R-:W-:Y:S01]  /*4970*/  FMUL.FTZ R219, R124, R219 ;  /* 0x000000db7cdb7220 */ /* 0x000fe20000410000 */
[----:B------:R-:W-:-:S05]  /*4980*/  @P0 HADD2.F32 R124, -RZ, R118.H0_H0 ;  /* 0x20000076ff7c0230 */ /* 0x000fca0000004100 */
[----:B------:R-:W-:Y:S02]  /*4990*/  @P0 FADD.FTZ R219, R124, R219 ;  /* 0x000000db7cdb0221 */ /* 0x000fe40000010000 */
.L_x_9261:
[----:B------:R-:W-:Y:S05]  /*49a0*/  BSYNC B0 ;  /* 0x0000000000007941 */ /* 0x000fea0003800000 */
.L_x_9259:
[----:B------:R-:W-:Y:S01]  /*49b0*/  BSSY B0, `(.L_x_9262) ;  /* 0x000000c000007945 */ /* 0x000fe20003800000 */
[----:B------:R-:W-:Y:S05]  /*49c0*/  @P2 BRA `(.L_x_9263) ;  /* 0x0000004000002947 */ /* 0x000fea0003800000 */
[----:B------:R-:W-:Y:S01]  /*49d0*/  MOV R220, RZ ;  /* 0x000000ff00dc7202 */ /* 0x000fe20000000f00 */
[----:B------:R-:W-:Y:S05]  /*49e0*/  @!P0 BRA `(.L_x_9264) ;  /* 0x0000008000008947 */ /* 0x000fea0003800000 */
[----:B-----5:R-:W-:Y:S01]  /*49f0*/  HADD2.F32 R220, -RZ, R118.H1_H1 ;  /* 0x30000076ffdc7230 */ /* 0x020fe20000004100 */
[----:B------:R-:W-:Y:S05]  /*4a00*/  BRA `(.L_x_9264) ;  /* 0x0000006000007947 */ /* 0x000fea0003800000 */
.L_x_9263:
[----:B0----5:R-:W-:Y:S02]  /*4a10*/  HADD2.F32 R124, -RZ, R122.H1_H1 ;  /* 0x3000007aff7c7230 */ /* 0x021fe40000004100 */
[----:B------:R-:W-:-:S03]  /*4a20*/  HADD2.F32 R220, -RZ, R42.H1_H1 ;  /* 0x3000002affdc7230 */ /* 0x000fc60000004100 */
[----:B------:R-:W-:-:S04]  /*4a30*/  FMUL.FTZ R125, R124, c[0x0][0x1ec] ;  /* 0x00007b007c7d7a20 */ /* 0x000fc80000410000 */
[----:B------:R-:W-:Y:S01]  /*4a40*/  FMUL.FTZ R220, R125, R220 ;  /* 0x000000dc7ddc7220 */ /* 0x000fe20000410000 */
[----:B------:R-:W-:-:S05]  /*4a50*/  @P0 HADD2.F32 R125, -RZ, R118.H1_H1 ;  /* 0x30000076ff7d0230 */ /* 0x000fca0000004100 */
[----:B------:R-:W-:Y:S02]  /*4a60*/  @P0 FADD.FTZ R220, R125, R220 ;  /* 0x000000dc7ddc0221 */ /* 0x000fe40000010000 */
.L_x_9264:
[----:B------:R-:W-:Y:S05]  /*4a70*/  BSYNC B0 ;  /* 0x0000000000007941 */ /* 0x000fea0003800000 */
.L_x_9262:
[----:B------:R-:W-:Y:S01]  /*4a80*/  BSSY B0, `(.L_x_9265) ;  /* 0x000000c000007945 */ /* 0x000fe20003800000 */
[----:B------:R-:W-:Y:S05]  /*4a90*/  @P2 BRA `(.L_x_9266) ;  /* 0x0000004000002947 */ /* 0x000fea0003800000 */
[----:B------:R-:W-:Y:S01]  /*4aa0*/  HFMA2.MMA R221, -RZ, RZ, 0, 0 ;  /* 0x00000000ffdd7435 */ /* 0x000fe200000001ff */
[----:B------:R-:W-:Y:S05]  /*4ab0*/  @!P0 BRA `(.L_x_9267) ;  /* 0x0000008000008947 */ /* 0x000fea0003800000 */
[----:B-----5:R-:W-:Y:S01]  /*4ac0*/  HADD2.F32 R221, -RZ, R119.H0_H0 ;  /* 0x20000077ffdd7230 */ /* 0x020fe20000004100 */
[----:B------:R-:W-:Y:S05]  /*4ad0*/  BRA `(.L_x_9267) ;  /* 0x0000006000007947 */ /* 0x000fea0003800000 */
.L_x_9266:
[----:B0----5:R-:W-:Y:S02]  /*4ae0*/  HADD2.F32 R124, -RZ, R123.H0_H0 ;  /* 0x2000007bff7c7230 */ /* 0x021fe40000004100 */
[----:B------:R-:W-:-:S03]  /*4af0*/  HADD2.F32 R221, -RZ, R43.H0_H0 ;  /* 0x2000002bffdd7230 */ /* 0x000fc60000004100 */
[----:B------:R-:W-:-:S04]  /*4b00*/  FMUL.FTZ R124, R124, c[0x0][0x1ec] ;  /* 0x00007b007c7c7a20 */ /* 0x000fc80000410000 */
[----:B------:R-:W-:Y:S01]  /*4b10*/  FMUL.FTZ R221, R124, R221 ;  /* 0x000000dd7cdd7220 */ /* 0x000fe20000410000 */
[----:B------:R-:W-:-:S05]  /*4b20*/  @P0 HADD2.F32 R124, -RZ, R119.H0_H0 ;  /* 0x20000077ff7c0230 */ /* 0x000fca0000004100 */
[----:B------:R-:W-:Y:S02]  /*4b30*/  @P0 FADD.FTZ R221, R124, R221 ;  /* 0x000000dd7cdd0221 */ /* 0x000fe40000010000 */
.L_x_9267:
[----:B------:R-:W-:Y:S05]  /*4b40*/  BSYNC B0 ;  /* 0x0000000000007941 */ /* 0x000fea0003800000 */
.L_x_9265:
[----:B------:R-:W-:Y:S01]  /*4b50*/  BSSY B0, `(.L_x_9268) ;  /* 0x000000c000007945 */ /* 0x000fe20003800000 */
[----:B------:R-:W-:Y:S05]  /*4b60*/  @P2 BRA `(.L_x_9269) ;  /* 0x0000004000002947 */ /* 0x000fea0003800000 */
[----:B------:R-:W-:Y:S01]  /*4b70*/  MOV R222, RZ ;  /* 0x000000ff00de7202 */ /* 0x000fe20000000f00 */
[----:B------:R-:W-:Y:S05]  /*4b80*/  @!P0 BRA `(.L_x_9270) ;  /* 0x0000008000008947 */ /* 0x000fea0003800000 */
[----:B-----5:R-:W-:Y:S01]  /*4b90*/  HADD2.F32 R222, -RZ, R119.H1_H1 ;  /* 0x30000077ffde7230 */ /* 0x020fe20000004100 */
[----:B------:R-:W-:Y:S05]  /*4ba0*/  BRA `(.L_x_9270) ;  /* 0x0000006000007947 */ /* 0x000fea0003800000 */
.L_x_9269:
[----:B0----5:R-:W-:Y:S02]  /*4bb0*/  HADD2.F32 R124, -RZ, R123.H1_H1 ;  /* 0x3000007bff7c7230 */ /* 0x021fe40000004100 */
[----:B------:R-:W-:-:S03]  /*4bc0*/  HADD2.F32 R222, -RZ, R43.H1_H1 ;  /* 0x3000002bffde7230 */ /* 0x000fc60000004100 */
[----:B------:R-:W-:-:S04]  /*4bd0*/  FMUL.FTZ R125, R124, c[0x0][0x1ec] ;  /* 0x00007b007c7d7a20 */ /* 0x000fc80000410000 */
[----:B------:R-:W-:Y:S01]  /*4be0*/  FMUL.FTZ R222, R125, R222 ;  /* 0x000000de7dde7220 */ /* 0x000fe20000410000 */
[----:B------:R-:W-:-:S05]  /*4bf0*/  @P0 HADD2.F32 R125, -RZ, R119.H1_H1 ;  /* 0x30000077ff7d0230 */ /* 0x000fca0000004100 */
[----:B------:R-:W-:Y:S02]  /*4c00*/  @P0 FADD.FTZ R222, R125, R222 ;  /* 0x000000de7dde0221 */ /* 0x000fe40000010000 */
.L_x_9270:
[----:B------:R-:W-:Y:S05]  /*4c10*/  BSYNC B0 ;  /* 0x0000000000007941 */ /* 0x000fea0003800000 */
.L_x_9268:
[----:B------:R-:W-:Y:S01]  /*4c20*/  IMAD.WIDE.U32 R170, R226, R187, c[0x0][0x188] ;  /* 0x00006200e2aa7625 */ /* 0x000fe200078e00bb */
[----:B------:R-:W-:Y:S02]  /*4c30*/  F2FP.PACK_AB R127, R222, R221 ;  /* 0x000000ddde7f723e */ /* 0x000fe400000000ff */
[----:B------:R-:W-:Y:S02]  /*4c40*/  F2FP.PACK_AB R126, R220, R219 ;  /* 0x000000dbdc7e723e */ /* 0x000fe400000000ff */
[----:B0-----:R-:W-:Y:S02]  /*4c50*/  F2FP.PACK_AB R125, R218, R217 ;  /* 0x000000d9da7d723e */ /* 0x001fe400000000ff */
[----:B------:R-:W-:Y:S02]  /*4c60*/  F2FP.PACK_AB R124, R216, R215 ;  /* 0x000000d7d87c723e */ /* 0x000fe400000000ff */
        /* <DEDUP_REMOVED lines=13> */
.L_x_9272:
[----:B0----5:R-:W-:Y:S02]  /*4d40*/  HADD2.F32 R124, -RZ, R120.H0_H0 ;  /* 0x20000078ff7c7230 */ /* 0x021fe40000004100 */
[----:B------:R-:W-:-:S03]  /*4d50*/  HADD2.F32 R188, -RZ, R36.H0_H0 ;  /* 0x20000024ffbc7230 */ /* 0x000fc60000004100 */
[----:B------:R-:W-:-:S04]  /*4d60*/  FMUL.FTZ R125, R124, c[0x0][0x1ec] ;  /* 0x00007b007c7d7a20 */ /* 0x000fc80000410000 */
[----:B------:R-:W-:Y:S01]  /*4d70*/  FMUL.FTZ R188, R125, R188 ;  /* 0x000000bc7dbc7220 */ /* 0x000fe20000410000 */
[----:B------:R-:W-:-:S05]  /*4d80*/  @P0 HADD2.F32 R125, -RZ, R116.H0_H0 ;  /* 0x20000074ff7d0230 */ /* 0x000fca0000004100 */
[----:B------:R-:W-:Y:S02]  /*4d90*/  @P0 FADD.FTZ R188, R125, R188 ;  /* 0x000000bc7dbc0221 */ /* 0x000fe40000010000 */
.L_x_9273:
[----:B------:R-:W-:Y:S05]  /*4da0*/  BSYNC B0 ;  /* 0x0000000000007941 */ /* 0x000fea0003800000 */
.L_x_9271:
[----:B------:R-:W-:Y:S01]  /*4db0*/  BSSY B0, `(.L_x_9274) ;  /* 0x000000c000007945 */ /* 0x000fe20003800000 */
[----:B------:R-:W-:Y:S05]  /*4dc0*/  @P2 BRA `(.L_x_9275) ;  /* 0x0000004000002947 */ /* 0x000fea0003800000 */
[----:B------:R-:W-:Y:S01]  /*4dd0*/  MOV R189, RZ ;  /* 0x000000ff00bd7202 */ /* 0x000fe20000000f00 */
[----:B------:R-:W-:Y:S05]  /*4de0*/  @!P0 BRA `(.L_x_9276) ;  /* 0x0000008000008947 */ /* 0x000fea0003800000 */
[----:B-----5:R-:W-:Y:S01]  /*4df0*/  HADD2.F32 R189, -RZ, R116.H1_H1 ;  /* 0x30000074ffbd7230 */ /* 0x020fe20000004100 */
[----:B------:R-:W-:Y:S05]  /*4e00*/  BRA `(.L_x_9276) ;  /* 0x0000006000007947 */ /* 0x000fea0003800000 */
.L_x_9275:
[----:B0----5:R-:W-:Y:S02]  /*4e10*/  HADD2.F32 R124, -RZ, R120.H1_H1 ;  /* 0x30000078ff7c7230 */ /* 0x021fe40000004100 */
[----:B------:R-:W-:-:S03]  /*4e20*/  HADD2.F32 R189, -RZ, R36.H1_H1 ;  /* 0x30000024ffbd7230 */ /* 0x000fc60000004100 */
[----:B------:R-:W-:-:S04]  /*4e30*/  FMUL.FTZ R124, R124, c[0x0][0x1ec] ;  /* 0x00007b007c7c7a20 */ /* 0x000fc80000410000 */
[----:B------:R-:W-:Y:S01]  /*4e40*/  FMUL.FTZ R189, R124, R189 ;  /* 0x000000bd7cbd7220 */ /* 0x000fe20000410000 */
[----:B------:R-:W-:-:S05]  /*4e50*/  @P0 HADD2.F32 R124, -RZ, R116.H1_H1 ;  /* 0x30000074ff7c0230 */ /* 0x000fca0000004100 */
[----:B------:R-:W-:Y:S02]  /*4e60*/  @P0 FADD.FTZ R189, R124, R189 ;  /* 0x000000bd7cbd0221 */ /* 0x000fe40000010000 */
.L_x_9276:
[----:B------:R-:W-:Y:S05]  /*4e70*/  BSYNC B0 ;  /* 0x0000000000007941 */ /* 0x000fea0003800000 */
.L_x_9274:
[----:B------:R-:W-:Y:S01]  /*4e80*/  BSSY B0, `(.L_x_9277) ;  /* 0x000000c000007945 */ /* 0x000fe20003800000 */
[----:B------:R-:W-:Y:S05]  /*4e90*/  @P2 BRA `(.L_x_9278) ;  /* 0x0000004000002947 */ /* 0x000fea0003800000 */
[----:B------:R-:W-:Y:S01]  /*4ea0*/  HFMA2.MMA R226, -RZ, RZ, 0, 0 ;  /* 0x00000000ffe27435 */ /* 0x000fe200000001ff */
[----:B------:R-:W-:Y:S05]  /*4eb0*/  @!P0 BRA `(.L_x_9279) ;  /* 0x0000008000008947 */ /* 0x000fea0003800000 */
[----:B-----5:R-:W-:Y:S01]  /*4ec0*/  HADD2.F32 R226, -RZ, R117.H0_H0 ;  /* 0x20000075ffe27230 */ /* 0x020fe20000004100 */
[----:B------:R-:W-:Y:S05]  /*4ed0*/  BRA `(.L_x_9279) ;  /* 0x0000006000007947 */ /* 0x000fea0003800000 */
.L_x_9278:
[----:B0----5:R-:W-:Y:S02]  /*4ee0*/  HADD2.F32 R124, -RZ, R121.H0_H0 ;  /* 0x20000079ff7c7230 */ /* 0x021fe40000004100 */
[----:B------:R-:W-:-:S03]  /*4ef0*/  HADD2.F32 R226, -RZ, R37.H0_H0 ;  /* 0x20000025ffe27230 */ /* 0x000fc60000004100 */
[----:B------:R-:W-:-:S04]  /*4f00*/  FMUL.FTZ R125, R124, c[0x0][0x1ec] ;  /* 0x00007b007c7d7a20 */ /* 0x000fc80000410000 */
[----:B------:R-:W-:Y:S01]  /*4f10*/  FMUL.FTZ R226, R125, R226 ;  /* 0x000000e27de27220 */ /* 0x000fe20000410000 */
[----:B------:R-:W-:-:S05]  /*4f20*/  @P0 HADD2.F32 R125, -RZ, R117.H0_H0 ;  /* 0x20000075ff7d0230 */ /* 0x000fca0000004100 */
[----:B------:R-:W-:Y:S02]  /*4f30*/  @P0 FADD.FTZ R226, R125, R226 ;  /* 0x000000e27de20221 */ /* 0x000fe40000010000 */
.L_x_9279:
[----:B------:R-:W-:Y:S05]  /*4f40*/  BSYNC B0 ;  /* 0x0000000000007941 */ /* 0x000fea0003800000 */
.L_x_9277:
[----:B------:R-:W-:Y:S01]  /*4f50*/  BSSY B0, `(.L_x_9280) ;  /* 0x000000c000007945 */ /* 0x000fe20003800000 */
[----:B------:R-:W-:Y:S05]  /*4f60*/  @P2 BRA `(.L_x_9281) ;  /* 0x0000004000002947 */ /* 0x000fea0003800000 */
[----:B------:R-:W-:Y:S01]  /*4f70*/  MOV R227, RZ ;  /* 0x000000ff00e37202 */ /* 0x000fe20000000f00 */
[----:B------:R-:W-:Y:S05]  /*4f80*/  @!P0 BRA `(.L_x_9282) ;  /* 0x0000008000008947 */ /* 0x000fea0003800000 */
[----:B-----5:R-:W-:Y:S01]  /*4f90*/  HADD2.F32 R227, -RZ, R117.H1_H1 ;  /* 0x30000075ffe37230 */ /* 0x020fe20000004100 */
[----:B------:R-:W-:Y:S05]  /*4fa0*/  BRA `(.L_x_9282) ;  /* 0x0000006000007947 */ /* 0x000fea0003800000 */
.L_x_9281:
[----:B0----5:R-:W-:Y:S02]  /*4fb0*/  HADD2.F32 R124, -RZ, R121.H1_H1 ;  /* 0x30000079ff7c7230 */ /* 0x021fe40000004100 */
[----:B------:R-:W-:-:S03]  /*4fc0*/  HADD2.F32 R227, -RZ, R37.H1_H1 ;  /* 0x30000025ffe37230 */ /* 0x000fc60000004100 */
[----:B------:R-:W-:-:S04]  /*4fd0*/  FMUL.FTZ R124, R124, c[0x0][0x1ec] ;  /* 0x00007b007c7c7a20 */ /* 0x000fc80000410000 */
[----:B------:R-:W-:Y:S01]  /*4fe0*/  FMUL.FTZ R227, R124, R227 ;  /* 0x000000e37ce37220 */ /* 0x000fe20000410000 */
[----:B------:R-:W-:-:S05]  /*4ff0*/  @P0 HADD2.F32 R124, -RZ, R117.H1_H1 ;  /* 0x30000075ff7c0230 */ /* 0x000fca0000004100 */
[----:B------:R-:W-:Y:S02]  /*5000*/  @P0 FADD.FTZ R227, R124, R227 ;  /* 0x000000e37ce30221 */ /* 0x000fe40000010000 */
.L_x_9282:
[----:B------:R-:W-:Y:S05]  /*5010*/  BSYNC B0 ;  /* 0x0000000000007941 */ /* 0x000fea0003800000 */
.L_x_9280:
[----:B------:R-:W-:Y:S01]  /*5020*/  BSSY B0, `(.L_x_9283) ;  /* 0x000000c000007945 */ /* 0x000fe20003800000 */
[----:B------:R-:W-:Y:S05]  /*5030*/  @P2 BRA `(.L_x_9284) ;  /* 0x0000004000002947 */ /* 0x000fea0003800000 */
[----:B------:R-:W-:Y:S01]  /*5040*/  HFMA2.MMA R228, -RZ, RZ, 0, 0 ;  /* 0x00000000ffe47435 */ /* 0x000fe200000001ff */
[----:B------:R-:W-:Y:S05]  /*5050*/  @!P0 BRA `(.L_x_9285) ;  /* 0x0000008000008947 */ /* 0x000fea0003800000 */
[----:B-----5:R-:W-:Y:S01]  /*5060*/  HADD2.F32 R228, -RZ, R118.H0_H0 ;  /* 0x20000076ffe47230 */ /* 0x020fe20000004100 */
[----:B------:R-:W-:Y:S05]  /*5070*/  BRA `(.L_x_9285) ;  /* 0x0000006000007947 */ /* 0x000fea0003800000 */
.L_x_9284:
[----:B0----5:R-:W-:Y:S02]  /*5080*/  HADD2.F32 R124, -RZ, R122.H0_H0 ;  /* 0x2000007aff7c7230 */ /* 0x021fe40000004100 */
[----:B------:R-:W-:-:S03]  /*5090*/  HADD2.F32 R228, -RZ, R38.H0_H0 ;  /* 0x20000026ffe47230 */ /* 0x000fc60000004100 */
[----:B------:R-:W-:-:S04]  /*50a0*/  FMUL.FTZ R125, R124, c[0x0][0x1ec] ;  /* 0x00007b007c7d7a20 */ /* 0x000fc80000410000 */
[----:B------:R-:W-:Y:S01]  /*50b0*/  FMUL.FTZ R228, R125, R228 ;  /* 0x000000e47de47220 */ /* 0x000fe20000410000 */
[----:B------:R-:W-:-:S05]  /*50c0*/  @P0 HADD2.F32 R125, -RZ, R118.H0_H0 ;  /* 0x20000076ff7d0230 */ /* 0x000fca0000004100 */
[----:B------:R-:W-:Y:S02]  /*50d0*/  @P0 FADD.FTZ R228, R125, R228 ;  /* 0x000000e47de40221 */ /* 0x000fe40000010000 */
.L_x_9285:
[----:B------:R-:W-:Y:S05]  /*50e0*/  BSYNC B0 ;  /* 0x0000000000007941 */ /* 0x000fea0003800000 */
.L_x_9283:
[----:B------:R-:W-:Y:S01]  /*50f0*/  BSSY B0, `(.L_x_9286) ;  /* 0x000000c000007945 */ /* 0x000fe20003800000 */
[----:B------:R-:W-:Y:S05]  /*5100*/  @P2 BRA `(.L_x_9287) ;  /* 0x0000004000002947 */ /* 0x000fea0003800000 */
[----:B------:R-:W-:Y:S01]  /*5110*/  MOV R229, RZ ;  /* 0x000000ff00e57202 */ /* 0x000fe20000000f00 */
[----:B------:R-:W-:Y:S05]  /*5120*/  @!P0 BRA `(.L_x_9288) ;  /* 0x0000008000008947 */ /* 0x000fea0003800000 */
[----:B-----5:R-:W-:Y:S01]  /*5130*/  HADD2.F32 R229, -RZ, R118.H1_H1 ;  /* 0x30000076ffe57230 */ /* 0x020fe20000004100 */
[----:B------:R-:W-:Y:S05]  /*5140*/  BRA `(.L_x_9288) ;  /* 0x0000006000007947 */ /* 0x000fea0003800000 */
.L_x_9287:
[----:B-----5:R-:W-:Y:S02]  /*5150*/  HADD2.F32 R229, -RZ, R122.H1_H1 ;  /* 0x3000007affe57230 */ /* 0x020fe40000004100 */
[----:B0-----:R-:W-:-:S03]  /*5160*/  HADD2.F32 R124, -RZ, R38.H1_H1 ;  /* 0x30000026ff7c7230 */ /* 0x001fc60000004100 */
[----:B------:R-:W-:-:S04]  /*5170*/  FMUL.FTZ R229, R229, c[0x0][0x1ec] ;  /* 0x00007b00e5e57a20 */ /* 0x000fc80000410000 */
[----:B------:R-:W-:Y:S01]  /*5180*/  FMUL.FTZ R229, R229, R124 ;  /* 0x0000007ce5e57220 */ /* 0x000fe20000410000 */
[----:B------:R-:W-:-:S05]  /*5190*/  @P0 HADD2.F32 R124, -RZ, R118.H1_H1 ;  /* 0x30000076ff7c0230 */ /* 0x000fca0000004100 */
[----:B------:R-:W-:Y:S02]  /*51a0*/  @P0 FADD.FTZ R229, R124, R229 ;  /* 0x000000e57ce50221 */ /* 0x000fe40000010000 */
.L_x_9288:
[----:B------:R-:W-:Y:S05]  /*51b0*/  BSYNC B0 ;  /* 0x0000000000007941 */ /* 0x000fea0003800000 */
.L_x_9286:
[----:B------:R-:W-:Y:S01]  /*51c0*/  BSSY B0, `(.L_x_9289) ;  /* 0x000000c000007945 */ /* 0x000fe20003800000 */
[----:B------:R-:W-:Y:S05]  /*51d0*/  @P2 BRA `(.L_x_9290) ;  /* 0x0000004000002947 */ /* 0x000fea0003800000 */
[----:B------:R-:W-:Y:S01]  /*51e0*/  HFMA2.MMA R230, -RZ, RZ, 0, 0 ;  /* 0x00000000ffe67435 */ /* 0x000fe200000001ff */
[----:B------:R-:W-:Y:S05]  /*51f0*/  @!P0 BRA `(.L_x_9291) ;  /* 0x0000008000008947 */ /* 0x000fea0003800000 */
[----:B-----5:R-:W-:Y:S01]  /*5200*/  HADD2.F32 R230, -RZ, R119.H0_H0 ;  /* 0x20000077ffe67230 */ /* 0x020fe20000004100 */
[----:B------:R-:W-:Y:S05]  /*5210*/  BRA `(.L_x_9291) ;  /* 0x0000006000007947 */ /* 0x000fea0003800000 */
.L_x_9290:
[----:B-----5:R-:W-:Y:S02]  /*5220*/  HADD2.F32 R230, -RZ, R123.H0_H0 ;  /* 0x2000007bffe67230 */ /* 0x020fe40000004100 */
[----:B0-----:R-:W-:-:S03]  /*5230*/  HADD2.F32 R124, -RZ, R39.H0_H0 ;  /* 0x20000027ff7c7230 */ /* 0x001fc60000004100 */
[----:B------:R-:W-:-:S04]  /*5240*/  FMUL.FTZ R230, R230, c[0x0][0x1ec] ;  /* 0x00007b00e6e67a20 */ /* 0x000fc80000410000 */
[----:B------:R-:W-:Y:S01]  /*5250*/  FMUL.FTZ R230, R230, R124 ;  /* 0x0000007ce6e67220 */ /* 0x000fe20000410000 */
[----:B------:R-:W-:-:S05]  /*5260*/  @P0 HADD2.F32 R124, -RZ, R119.H0_H0 ;  /* 0x20000077ff7c0230 */ /* 0x000fca0000004100 */
[----:B------:R-:W-:Y:S02]  /*5270*/  @P0 FADD.FTZ R230, R124, R230 ;  /* 0x000000e67ce60221 */ /* 0x000fe40000010000 */
.L_x_9291:
[----:B------:R-:W-:Y:S05]  /*5280*/  BSYNC B0 ;  /* 0x0000000000007941 */ /* 0x000fea0003800000 */
.L_x_9289:
[----:B------:R-:W-:Y:S01]  /*5290*/  BSSY B0, `(.L_x_9292) ;  /* 0x000000c000007945 */ /* 0x000fe20003800000 */
[----:B------:R-:W-:Y:S05]  /*52a0*/  @P2 BRA `(.L_x_9293) ;  /* 0x0000004000002947 */ /* 0x000fea0003800000 */
[----:B------:R-:W-:Y:S01]  /*52b0*/  MOV R231, RZ ;  /* 0x000000ff00e77202 */ /* 0x000fe20000000f00 */
[----:B------:R-:W-:Y:S05]  /*52c0*/  @!P0 BRA `(.L_x_9294) ;  /* 0x0000008000008947 */ /* 0x000fea0003800000 */
[----:B-----5:R-:W-:Y:S01]  /*52d0*/  HADD2.F32 R231, -RZ, R119.H1_H1 ;  /* 0x30000077ffe77230 */ /* 0x020fe20000004100 */
[----:B------:R-:W-:Y:S05]  /*52e0*/  BRA `(.L_x_9294) ;  /* 0x0000006000007947 */ /* 0x000fea0003800000 */
.L_x_9293:
[----:B-----5:R-:W-:Y:S02]  /*52f0*/  HADD2.F32 R231, -RZ, R123.H1_H1 ;  /* 0x3000007bffe77230 */ /* 0x020fe40000004100 */
[----:B0-----:R-:W-:-:S03]  /*5300*/  HADD2.F32 R124, -RZ, R39.H1_H1 ;  /* 0x30000027ff7c7230 */ /* 0x001fc60000004100 */
[----:B------:R-:W-:-:S04]  /*5310*/  FMUL.FTZ R231, R231, c[0x0][0x1ec] ;  /* 0x00007b00e7e77a20 */ /* 0x000fc80000410000 */
[----:B------:R-:W-:Y:S01]  /*5320*/  FMUL.FTZ R231, R231, R124 ;  /* 0x0000007ce7e77220 */ /* 0x000fe20000410000 */
[----:B------:R-:W-:-:S05]  /*5330*/  @P0 HADD2.F32 R124, -RZ, R119.H1_H1 ;  /* 0x30000077ff7c0230 */ /* 0x000fca0000004100 */
[----:B------:R-:W-:Y:S02]  /*5340*/  @P0 FADD.FTZ R231, R124, R231 ;  /* 0x000000e77ce70221 */ /* 0x000fe40000010000 */
.L_x_9294:
[----:B------:R-:W-:Y:S05]  /*5350*/  BSYNC B0 ;  /* 0x0000000000007941 */ /* 0x000fea0003800000 */
.L_x_9292:
[----:B------:R-:W-:Y:S01]  /*5360*/  IMAD.WIDE.U32 R170, R170, R187, c[0x0][0x188] ;  /* 0x00006200aaaa7625 */ /* 0x000fe200078e00bb */
[----:B------:R-:W-:Y:S01]  /*5370*/  F2FP.PACK_AB R127, R231, R230 ;  /* 0x000000e6e77f723e */ /* 0x000fe200000000ff */
[----:B------:R-:W1:Y:S01]  /*5380*/  S2R R187, SR_TID.X ;  /* 0x0000000000bb7919 */ /* 0x000e620000002100 */
[----:B------:R-:W-:Y:S02]  /*5390*/  F2FP.PACK_AB R126, R229, R228 ;  /* 0x000000e4e57e723e */ /* 0x000fe400000000ff */
[----:B0-----:R-:W-:Y:S02]  /*53a0*/  F2FP.PACK_AB R125, R227, R226 ;  /* 0x000000e2e37d723e */ /* 0x001fe400000000ff */
[----:B------:R-:W-:-:S05]  /*53b0*/  F2FP.PACK_AB R124, R189, R188 ;  /* 0x000000bcbd7c723e */ /* 0x000fca00000000ff */
        /* <DEDUP_REMOVED lines=85> */
.L_x_9301:
        /* <DEDUP_REMOVED lines=180> */
.L_x_9302:
[----:B------:R-:W2:Y:S01]  /*6450*/  S2R R187, SR_TID.X ;  /* 0x0000000000bb7919 */ /* 0x000ea20000002100 */
[C---:B------:R-:W-:Y:S01]  /*6460*/  @!P0 LEA R124, P1, R154.reuse, c[0x0][0x1a0], 0x2 ;  /* 0x000068009a7c8a11 */ /* 0x040fe200078210ff */
        /* <DEDUP_REMOVED lines=19> */
[----:B0-----:R-:W-:Y:S01]  /*65a0*/  HADD2.F32 R125, -RZ, R115.H0_H0 ;  /* 0x20000073ff7d7230 */ /* 0x001fe20000004100 */
[----:B------:R-:W2:Y:S03]  /*65b0*/  LDL R126, [R1] ;  /* 0x00000000017e7983 */ /* 0x000ea60000100800 */
[----:B------:R-:W-:Y:S01]  /*65c0*/  FADD.FTZ R124, -R134, R136 ;  /* 0x00000088867c7221 */ /* 0x000fe20000010100 */
[----:B------:R-:W3:Y:S04]  /*65d0*/  LDL R170, [R1+0x8] ;  /* 0x0000080001aa7983 */ /* 0x000ee80000100800 */
[----:B------:R-:W4:Y:S01]  /*65e0*/  LDL R136, [R1+0x4] ;  /* 0x0000040001887983 */ /* 0x000f220000100800 */
[----:B------:R-:W-:-:S02]  /*65f0*/  FMUL.FTZ R124, R171, R124 ;  /* 0x0000007cab7c7220 */ /* 0x000fc40000410000 */
[----:B------:R-:W-:Y:S02]  /*6600*/  FADD.FTZ R137, -R134, R137 ;  /* 0x0000008986897221 */ /* 0x000fe40000010100 */
[----:B------:R-:W-:Y:S01]  /*6610*/  FFMA.FTZ R124, R124, R125, R252 ;  /* 0x0000007d7c7c7223 */ /* 0x000fe200000100fc */
[----:B------:R-:W-:Y:S01]  /*6620*/  HADD2.F32 R125, -RZ, R115.H1_H1 ;  /* 0x30000073ff7d7230 */ /* 0x000fe20000004100 */
[----:B------:R-:W-:Y:S02]  /*6630*/  FMUL.FTZ R137, R171, R137 ;  /* 0x00000089ab897220 */ /* 0x000fe40000410000 */
[C---:B------:R-:W-:Y:S02]  /*6640*/  FADD.FTZ R135, -R134.reuse, R135 ;  /* 0x0000008786877221 */ /* 0x040fe40000010100 */
[----:B------:R-:W-:Y:S02]  /*6650*/  FFMA.FTZ R125, R137, R125, R251 ;  /* 0x0000007d897d7223 */ /* 0x000fe400000100fb */
[----:B------:R-:W-:Y:S01]  /*6660*/  FMUL.FTZ R135, R171, R135 ;  /* 0x00000087ab877220 */ /* 0x000fe20000410000 */
[----:B------:R-:W3:Y:S02]  /*6670*/  LDL R137, [R1+0xc] ;  /* 0x00000c0001897983 */ /* 0x000ee40000100800 */
[----:B------:R-:W-:Y:S01]  /*6680*/  F2FP.PACK_AB R127, R125, R124 ;  /* 0x0000007c7d7f723e */ /* 0x000fe200000000ff */
[--C-:B------:R-:W-:Y:S01]  /*6690*/  HADD2.F32 R124, -RZ, R114.reuse.H0_H0 ;  /* 0x20000072ff7c7230 */ /* 0x100fe20000004100 */
[----:B------:R-:W-:Y:S01]  /*66a0*/  FADD.FTZ R133, -R134, R133 ;  /* 0x0000008586857221 */ /* 0x000fe20000010100 */
[----:B------:R-:W-:-:S03]  /*66b0*/  HADD2.F32 R125, -RZ, R114.H1_H1 ;  /* 0x30000072ff7d7230 */ /* 0x000fc60000004100 */
[----:B------:R-:W-:Y:S02]  /*66c0*/  FMUL.FTZ R133, R171, R133 ;  /* 0x00000085ab857220 */ /* 0x000fe40000410000 */
[----:B----4-:R-:W-:Y:S02]  /*66d0*/  FFMA.FTZ R124, R135, R124, R136 ;  /* 0x0000007c877c7223 */ /* 0x010fe40000010088 */
[----:B------:R-:W4:Y:S04]  /*66e0*/  LDL R135, [R1+0x10] ;  /* 0x0000100001877983 */ /* 0x000f280000100800 */
[----:B------:R-:W4:Y:S01]  /*66f0*/  LDL R136, [R1+0x14] ;  /* 0x0000140001887983 */ /* 0x000f220000100800 */
[----:B--2---:R-:W-:-:S05]  /*6700*/  FFMA.FTZ R125, R133, R125, R126 ;  /* 0x0000007d857d7223 */ /* 0x004fca000001007e */
[----:B------:R-:W-:Y:S01]  /*6710*/  F2FP.PACK_AB R126, R125, R124 ;  /* 0x0000007c7d7e723e */ /* 0x000fe200000000ff */
[----:B------:R-:W-:Y:S01]  /*6720*/  FADD.FTZ R124, -R134, R131 ;  /* 0x00000083867c7221 */ /* 0x000fe20000010100 */
[----:B------:R-:W-:Y:S01]  /*6730*/  HADD2.F32 R131, -RZ, R113.H1_H1 ;  /* 0x30000071ff837230 */ /* 0x000fe20000004100 */
[----:B------:R-:W-:Y:S02]  /*6740*/  IADD3 R128, R128, -0x1, RZ ;  /* 0xffffffff80807810 */ /* 0x000fe40007ffe0ff */
[----:B------:R-:W-:Y:S02]  /*6750*/  FMUL.FTZ R124, R171, R124 ;  /* 0x0000007cab7c7220 */ /* 0x000fe40000410000 */
[----:B------:R-:W-:Y:S02]  /*6760*/  FADD.FTZ R130, -R134, R130 ;  /* 0x0000008286827221 */ /* 0x000fe40000010100 */
[----:B---3--:R-:W-:Y:S01]  /*6770*/  FFMA.FTZ R124, R124, R131, R170 ;  /* 0x000000837c7c7223 */ /* 0x008fe200000100aa */
[----:B------:R-:W-:Y:S01]  /*6780*/  HADD2.F32 R131, -RZ, R112.H1_H1 ;  /* 0x30000070ff837230 */ /* 0x000fe20000004100 */
[----:B------:R-:W-:-:S02]  /*6790*/  IMAD R170, R128, c[0x0][0x168], RZ ;  /* 0x00005a0080aa7a24 */ /* 0x000fc400078e02ff */
[----:B------:R-:W-:Y:S02]  /*67a0*/  FMUL.FTZ R128, R171, R130 ;  /* 0x00000082ab807220 */ /* 0x000fe40000410000 */
[----:B------:R-:W-:Y:S01]  /*67b0*/  FADD.FTZ R132, -R134, R132 ;  /* 0x0000008486847221 */ /* 0x000fe20000010100 */
[----:B------:R-:W-:-:S03]  /*67c0*/  HADD2.F32 R125, -RZ, R113.H0_H0 ;  /* 0x20000071ff7d7230 */ /* 0x000fc60000004100 */
[----:B------:R-:W-:-:S04]  /*67d0*/  FMUL.FTZ R132, R171, R132 ;  /* 0x00000084ab847220 */ /* 0x000fc80000410000 */
[----:B------:R-:W-:Y:S02]  /*67e0*/  FFMA.FTZ R125, R132, R125, R137 ;  /* 0x0000007d847d7223 */ /* 0x000fe40000010089 */
[----:B------:R-:W-:Y:S01]  /*67f0*/  FADD.FTZ R132, -R134, R129 ;  /* 0x0000008186847221 */ /* 0x000fe20000010100 */
[----:B------:R-:W-:-:S03]  /*6800*/  HADD2.F32 R129, -RZ, R112.H0_H0 ;  /* 0x20000070ff817230 */ /* 0x000fc60000004100 */
[----:B------:R-:W-:Y:S01]  /*6810*/  FMUL.FTZ R132, R171, R132 ;  /* 0x00000084ab847220 */ /* 0x000fe20000410000 */
[----:B------:R-:W-:Y:S01]  /*6820*/  F2FP.PACK_AB R125, R124, R125 ;  /* 0x0000007d7c7d723e */ /* 0x000fe200000000ff */
[C---:B------:R-:W-:Y:S02]  /*6830*/  FADD.FTZ R130, -R134.reuse, R155 ;  /* 0x0000009b86827221 */ /* 0x040fe40000010100 */
[----:B------:R-:W-:-:S04]  /*6840*/  FADD.FTZ R156, -R134, R156 ;  /* 0x0000009c869c7221 */ /* 0x000fc80000010100 */
[C---:B------:R-:W-:Y:S02]  /*6850*/  FMUL.FTZ R156, R171.reuse, R156 ;  /* 0x0000009cab9c7220 */ /* 0x040fe40000410000 */
[C---:B------:R-:W-:Y:S02]  /*6860*/  FADD.FTZ R140, -R134.reuse, R140 ;  /* 0x0000008c868c7221 */ /* 0x040fe40000010100 */
[C---:B------:R-:W-:Y:S02]  /*6870*/  FADD.FTZ R142, -R134.reuse, R142 ;  /* 0x0000008e868e7221 */ /* 0x040fe40000010100 */
[C---:B------:R-:W-:Y:S02]  /*6880*/  FADD.FTZ R138, -R134.reuse, R138 ;  /* 0x0000008a868a7221 */ /* 0x040fe40000010100 */
        /* <DEDUP_REMOVED lines=10> */
[C---:B------:R-:W-:Y:S02]  /*6930*/  FADD.FTZ R165, -R134.reuse, R165 ;  /* 0x000000a586a57221 */ /* 0x040fe40000010100 */
[C---:B------:R-:W-:Y:S02]  /*6940*/  FMUL.FTZ R158, R171.reuse, R158 ;  /* 0x0000009eab9e7220 */ /* 0x040fe40000410000 */
        /* <DEDUP_REMOVED lines=32> */
[----:B------:R-:W-:Y:S02]  /*6b50*/  FMUL.FTZ R197, R171, R197 ;  /* 0x000000c5abc57220 */ /* 0x000fe40000410000 */
[----:B----4-:R-:W-:Y:S01]  /*6b60*/  FFMA.FTZ R128, R128, R131, R135 ;  /* 0x0000008380807223 */ /* 0x010fe20000010087 */
[----:B------:R-:W-:-:S04]  /*6b70*/  SHF.R.S32.HI R131, RZ, 0x1f, R170 ;  /* 0x0000001fff837819 */ /* 0x000fc800000114aa */
[----:B------:R-:W-:-:S04]  /*6b80*/  LEA.HI R170, R131, R170, RZ, 0x3 ;  /* 0x000000aa83aa7211 */ /* 0x000fc800078f18ff */
[----:B------:R-:W-:Y:S01]  /*6b90*/  LEA.HI.SX32 R170, R170, R187, 0x1d ;  /* 0x000000bbaaaa7211 */ /* 0x000fe200078feaff */
[----:B------:R-:W-:Y:S01]  /*6ba0*/  HFMA2.MMA R187, -RZ, RZ, 0, 9.5367431640625e-07 ;  /* 0x00000010ffbb7435 */ /* 0x000fe200000001ff */
[----:B------:R-:W-:Y:S02]  /*6bb0*/  FFMA.FTZ R129, R132, R129, R136 ;  /* 0x0000008184817223 */ /* 0x000fe40000010088 */
[----:B------:R-:W-:-:S03]  /*6bc0*/  FMUL.FTZ R131, R171, R130 ;  /* 0x00000082ab837220 */ /* 0x000fc60000410000 */
[----:B------:R-:W-:Y:S01]  /*6bd0*/  F2FP.PACK_AB R124, R128, R129 ;  /* 0x00000081807c723e */ /* 0x000fe200000000ff */
[----:B------:R-:W-:-:S03]  /*6be0*/  HADD2.F32 R130, -RZ, R111.H0_H0 ;  /* 0x2000006fff827230 */ /* 0x000fc60000004100 */
[----:B------:R-:W-:Y:S01]  /*6bf0*/  IMAD.WIDE.U32 R128, R170, R187, c[0x0][0x208] ;  /* 0x00008200aa807625 */ /* 0x000fe200078e00bb */
[----:B------:R-:W-:-:S04]  /*6c00*/  HADD2.F32 R132, -RZ, R111.H1_H1 ;  /* 0x3000006fff847230 */ /* 0x000fc80000004100 */
[----:B------:R0:W-:Y:S01]  /*6c10*/  STG.E.128 [R128.64], R124 ;  /* 0x0000007c80007986 */ /* 0x0001e2000c101d04 */
[----:B------:R-:W-:Y:S02]  /*6c20*/  FFMA.FTZ R131, R131, R130, R244 ;  /* 0x0000008283837223 */ /* 0x000fe400000100f4 */
[----:B------:R-:W-:Y:S02]  /*6c30*/  FFMA.FTZ R130, R156, R132, R243 ;  /* 0x000000849c827223 */ /* 0x000fe400000100f3 */
[C---:B0-----:R-:W-:Y:S02]  /*6c40*/  FADD.FTZ R124, -R134.reuse, R143 ;  /* 0x0000008f867c7221 */ /* 0x041fe40000010100 */
[C---:B------:R-:W-:Y:S02]  /*6c50*/  FMUL.FTZ R125, R171.reuse, R140 ;  /* 0x0000008cab7d7220 */ /* 0x040fe40000410000 */
[----:B------:R-:W-:Y:S01]  /*6c60*/  FMUL.FTZ R132, R171, R124 ;  /* 0x0000007cab847220 */ /* 0x000fe20000410000 */
[----:B------:R-:W-:Y:S01]  /*6c70*/  HADD2.F32 R124, -RZ, R109.H0_H0 ;  /* 0x2000006dff7c7230 */ /* 0x000fe20000004100 */
[----:B------:R-:W-:Y:S01]  /*6c80*/  FADD.FTZ R128, -R134, R141 ;  /* 0x0000008d86807221 */ /* 0x000fe20000010100 */
[----:B------:R-:W-:-:S02]  /*6c90*/  HADD2.F32 R129, -RZ, R110.H1_H1 ;  /* 0x3000006eff817230 */ /* 0x000fc40000004100 */
[----:B------:R-:W-:Y:S01]  /*6ca0*/  HADD2.F32 R126, -RZ, R110.H0_H0 ;  /* 0x2000006eff7e7230 */ /* 0x000fe20000004100 */
[----:B------:R-:W-:Y:S01]  /*6cb0*/  FFMA.FTZ R125, R125, R124, R248 ;  /* 0x0000007c7d7d7223 */ /* 0x000fe200000100f8 */
[----:B------:R-:W-:Y:S01]  /*6cc0*/  HADD2.F32 R127, -RZ, R109.H1_H1 ;  /* 0x3000006dff7f7230 */ /* 0x000fe20000004100 */
[----:B------:R-:W-:Y:S02]  /*6cd0*/  FMUL.FTZ R124, R171, R128 ;  /* 0x00000080ab7c7220 */ /* 0x000fe40000410000 */
[----:B------:R-:W-:Y:S02]  /*6ce0*/  FADD.FTZ R128, -R134, R139 ;  /* 0x0000008b86807221 */ /* 0x000fe40000010100 */
[----:B------:R-:W-:Y:S02]  /*6cf0*/  FFMA.FTZ R129, R132, R129, R245 ;  /* 0x0000008184817223 */ /* 0x000fe400000100f5 */
[----:B------:R-:W-:Y:S01]  /*6d00*/  FFMA.FTZ R126, R133, R126, R246 ;  /* 0x0000007e857e7223 */ /* 0x000fe200000100f6 */
[--C-:B------:R-:W-:Y:S01]  /*6d10*/  HADD2.F32 R133, -RZ, R108.reuse.H1_H1 ;  /* 0x3000006cff857230 */ /* 0x100fe20000004100 */
[----:B------:R-:W-:Y:S01]  /*6d20*/  FMUL.FTZ R132, R171, R128 ;  /* 0x00000080ab847220 */ /* 0x000fe20000410000 */
[----:B------:R-:W-:Y:S01]  /*6d30*/  HADD2.F32 R128, -RZ, R108.H0_H0 ;  /* 0x2000006cff807230 */ /* 0x000fe20000004100 */
[----:B------:R-:W-:-:S02]  /*6d40*/  FFMA.FTZ R124, R124, R127, R247 ;  /* 0x0000007f7c7c7223 */ /* 0x000fc400000100f7 */
[----:B------:R-:W-:Y:S02]  /*6d50*/  FMUL.FTZ R127, R171, R138 ;  /* 0x0000008aab7f7220 */ /* 0x000fe40000410000 */
[----:B------:R-:W-:Y:S02]  /*6d60*/  FFMA.FTZ R133, R132, R133, R249 ;  /* 0x0000008584857223 */ /* 0x000fe400000100f9 */
[----:B------:R-:W-:Y:S01]  /*6d70*/  FFMA.FTZ R128, R127, R128, R250 ;  /* 0x000000807f807223 */ /* 0x000fe200000100fa */
[----:B------:R-:W-:-:S04]  /*6d80*/  F2FP.PACK_AB R125, R124, R125 ;  /* 0x0000007d7c7d723e */ /* 0x000fc800000000ff */
[----:B------:R-:W-:Y:S02]  /*6d90*/  F2FP.PACK_AB R124, R133, R128 ;  /* 0x00000080857c723e */ /* 0x000fe400000000ff */
[----:B------:R-:W-:Y:S02]  /*6da0*/  IADD3 R128, R170, 0x20, RZ ;  /* 0x00000020aa807810 */ /* 0x000fe40007ffe0ff */
[----:B------:R-:W-:Y:S02]  /*6db0*/  F2FP.PACK_AB R126, R129, R126 ;  /* 0x0000007e817e723e */ /* 0x000fe400000000ff */
[----:B------:R-:W-:Y:S01]  /*6dc0*/  F2FP.PACK_AB R127, R130, R131 ;  /* 0x00000083827f723e */ /* 0x000fe200000000ff */
[----:B------:R-:W-:Y:S01]  /*6dd0*/  IMAD.WIDE.U32 R128, R128, R187, c[0x0][0x208] ;  /* 0x0000820080807625 */ /* 0x000fe200078e00bb */
[----:B------:R-:W-:-:S04]  /*6de0*/  HADD2.F32 R135, -RZ, R107.H1_H1 ;  /* 0x3000006bff877230 */ /* 0x000fc80000004100 */
[----:B------:R0:W-:Y:S01]  /*6df0*/  STG.E.128 [R128.64], R124 ;  /* 0x0000007c80007986 */ /* 0x0001e2000c101d04 */
[----:B------:R-:W-:Y:S01]  /*6e00*/  FFMA.FTZ R135, R164, R135, R235 ;  /* 0x00000087a4877223 */ /* 0x000fe200000100eb */
[----:B0-----:R-:W-:-:S05]  /*6e10*/  HADD2.F32 R124, -RZ, R107.H0_H0 ;  /* 0x2000006bff7c7230 */ /* 0x001fca0000004100 */
[----:B------:R-:W-:-:S05]  /*6e20*/  FFMA.FTZ R124, R163, R124, R236 ;  /* 0x0000007ca37c7223 */ /* 0x000fca00000100ec */
[----:B------:R-:W-:Y:S01]  /*6e30*/  F2FP.PACK_AB R135, R135, R124 ;  /* 0x0000007c8787723e */ /* 0x000fe200000000ff */
[----:B------:R-:W-:-:S05]  /*6e40*/  HADD2.F32 R124, -RZ, R106.H0_H0 ;  /* 0x2000006aff7c7230 */ /* 0x000fca0000004100 */
[----:B------:R-:W-:Y:S01]  /*6e50*/  FFMA.FTZ R161, R161, R124, R238 ;  /* 0x0000007ca1a17223 */ /* 0x000fe200000100ee */
[----:B------:R-:W-:-:S05]  /*6e60*/  HADD2.F32 R124, -RZ, R105.H1_H1 ;  /* 0x30000069ff7c7230 */ /* 0x000fca0000004100 */
        /* <DEDUP_REMOVED lines=11> */
[----:B------:R-:W-:Y:S02]  /*6f20*/  HADD2.F32 R124, -RZ, R99.H1_H1 ;  /* 0x30000063ff7c7230 */ /* 0x000fe40000004100 */
[----:B------:R-:W-:-:S03]  /*6f30*/  HADD2.F32 R125, -RZ, R106.H1_H1 ;  /* 0x3000006aff7d7230 */ /* 0x000fc60000004100 */
[----:B------:R-:W-:Y:S01]  /*6f40*/  FFMA.FTZ R182, R182, R124, R5 ;  /* 0x0000007cb6b67223 */ /* 0x000fe20000010005 */
[----:B------:R-:W-:Y:S01]  /*6f50*/  HADD2.F32 R124, -RZ, R98.H1_H1 ;  /* 0x30000062ff7c7230 */ /* 0x000fe20000004100 */
[----:B------:R-:W-:Y:S01]  /*6f60*/  FFMA.FTZ R162, R162, R125, R237 ;  /* 0x0000007da2a27223 */ /* 0x000fe200000100ed */
[----:B------:R-:W-:-:S03]  /*6f70*/  HADD2.F32 R125, -RZ, R102.H0_H0 ;  /* 0x20000066ff7d7230 */ /* 0x000fc60000004100 */
        /* <DEDUP_REMOVED lines=11> */
[----:B------:R-:W-:-:S03]  /*7030*/  HADD2.F32 R125, -RZ, R97.H1_H1 ;  /* 0x30000061ff7d7230 */ /* 0x000fc60000004100 */
[----:B------:R-:W-:Y:S01]  /*7040*/  FFMA.FTZ R190, R190, R124, R11 ;  /* 0x0000007cbebe7223 */ /* 0x000fe2000001000b */
[----:B------:R-:W-:Y:S01]  /*7050*/  HADD2.F32 R124, -RZ, R93.H1_H1 ;  /* 0x3000005dff7c7230 */ /* 0x000fe20000004100 */
[----:B------:R-:W-:Y:S01]  /*7060*/  FFMA.FTZ R180, R180, R125, R0 ;  /* 0x0000007db4b47223 */ /* 0x000fe20000010000 */
[----:B------:R-:W-:-:S03]  /*7070*/  HADD2.F32 R125, -RZ, R96.H0_H0 ;  /* 0x20000060ff7d7230 */ /* 0x000fc60000004100 */
[----:B------:R-:W-:Y:S01]  /*7080*/  FFMA.FTZ R191, R191, R124, R9 ;  /* 0x0000007cbfbf7223 */ /* 0x000fe20000010009 */
[----:B------:R-:W-:Y:S01]  /*7090*/  HADD2.F32 R124, -RZ, R92.H0_H0 ;  /* 0x2000005cff7c7230 */ /* 0x000fe20000004100 */
[C---:B------:R-:W-:Y:S02]  /*70a0*/  FADD.FTZ R192, -R134.reuse, R192 ;  /* 0x000000c086c07221 */ /* 0x040fe40000010100 */
[----:B------:R-:W-:Y:S02]  /*70b0*/  FADD.FTZ R201, -R134, R201 ;  /* 0x000000c986c97221 */ /* 0x000fe40000010100 */
[----:B------:R-:W-:Y:S01]  /*70c0*/  FFMA.FTZ R140, R186, R125, R204 ;  /* 0x0000007dba8c7223 */ /* 0x000fe200000100cc */
[----:B------:R-:W-:Y:S01]  /*70d0*/  HADD2.F32 R125, -RZ, R93.H0_H0 ;  /* 0x2000005dff7d7230 */ /* 0x000fe20000004100 */
[----:B------:R-:W-:Y:S01]  /*70e0*/  FFMA.FTZ R197, R197, R124, R6 ;  /* 0x0000007cc5c57223 */ /* 0x000fe20000010006 */
[----:B------:R-:W-:Y:S01]  /*70f0*/  HADD2.F32 R124, -RZ, R91.H0_H0 ;  /* 0x2000005bff7c7230 */ /* 0x000fe20000004100 */
[----:B------:R-:W-:-:S02]  /*7100*/  FMUL.FTZ R192, R171, R192 ;  /* 0x000000c0abc07220 */ /* 0x000fc40000410000 */
[----:B------:R-:W-:Y:S02]  /*7110*/  FMUL.FTZ R201, R171, R201 ;  /* 0x000000c9abc97220 */ /* 0x000fe40000410000 */
[C---:B------:R-:W-:Y:S02]  /*7120*/  FADD.FTZ R196, -R134.reuse, R196 ;  /* 0x000000c486c47221 */ /* 0x040fe40000010100 */
[----:B------:R-:W-:Y:S02]  /*7130*/  FADD.FTZ R199, -R134, R199 ;  /* 0x000000c786c77221 */ /* 0x000fe40000010100 */
[----:B------:R-:W-:Y:S01]  /*7140*/  FFMA.FTZ R192, R192, R125, R8 ;  /* 0x0000007dc0c07223 */ /* 0x000fe20000010008 */
[----:B------:R-:W-:Y:S01]  /*7150*/  HADD2.F32 R125, -RZ, R92.H1_H1 ;  /* 0x3000005cff7d7230 */ /* 0x000fe20000004100 */
        /* <DEDUP_REMOVED lines=9> */
[----:B------:R-:W-:Y:S01]  /*71f0*/  HADD2.F32 R124, -RZ, R89.H1_H1 ;  /* 0x30000059ff7c7230 */ /* 0x000fe20000004100 */
        /* <DEDUP_REMOVED lines=81> */
[C---:B------:R-:W-:Y:S02]  /*7710*/  FMUL.FTZ R230, R171.reuse, R230 ;  /* 0x000000e6abe67220 */ /* 0x040fe40000410000 */
        /* <DEDUP_REMOVED lines=9> */
[C---:B------:R-:W-:Y:S02]  /*77b0*/  FADD.FTZ R227, -R134.reuse, R227 ;  /* 0x000000e386e37221 */ /* 0x040fe40000010100 */
[C---:B------:R-:W-:Y:S02]  /*77c0*/  FADD.FTZ R157, -R134.reuse, R157 ;  /* 0x0000009d869d7221 */ /* 0x040fe40000010100 */
[----:B------:R-:W-:Y:S02]  /*77d0*/  FADD.FTZ R159, -R134, R159 ;  /* 0x0000009f869f7221 */ /* 0x000fe40000010100 */
[----:B------:R-:W-:Y:S01]  /*77e0*/  FFMA.FTZ R216, R216, R125, R31 ;  /* 0x0000007dd8d87223 */ /* 0x000fe2000001001f */
[----:B------:R-:W-:Y:S01]  /*77f0*/  HADD2.F32 R125, -RZ, R78.H0_H0 ;  /* 0x2000004eff7d7230 */ /* 0x000fe20000004100 */
[----:B------:R-:W-:-:S02]  /*7800*/  FADD.FTZ R176, -R134, R176 ;  /* 0x000000b086b07221 */ /* 0x000fc40000010100 */
[C---:B------:R-:W-:Y:S02]  /*7810*/  FADD.FTZ R166, -R134.reuse, R166 ;  /* 0x000000a686a67221 */ /* 0x040fe40000010100 */
[----:B------:R-:W-:Y:S01]  /*7820*/  FFMA.FTZ R229, R229, R124, R150 ;  /* 0x0000007ce5e57223 */ /* 0x000fe20000010096 */
[----:B------:R-:W-:Y:S01]  /*7830*/  HADD2.F32 R124, -RZ, R77.H1_H1 ;  /* 0x3000004dff7c7230 */ /* 0x000fe20000004100 */
[C---:B------:R-:W-:Y:S01]  /*7840*/  FADD.FTZ R183, -R134.reuse, R183 ;  /* 0x000000b786b77221 */ /* 0x040fe20000010100 */
[----:B------:R-:W-:Y:S01]  /*7850*/  HADD2.F32 R133, -RZ, R105.H0_H0 ;  /* 0x20000069ff857230 */ /* 0x000fe20000004100 */
[C---:B------:R-:W-:Y:S01]  /*7860*/  FADD.FTZ R185, -R134.reuse, R185 ;  /* 0x000000b986b97221 */ /* 0x040fe20000010100 */
[----:B------:R-:W-:Y:S01]  /*7870*/  HADD2.F32 R132, -RZ, R104.H0_H0 ;  /* 0x20000068ff847230 */ /* 0x000fe20000004100 */
[----:B------:R-:W-:Y:S01]  /*7880*/  FMUL.FTZ R228, R171, R228 ;  /* 0x000000e4abe47220 */ /* 0x000fe20000410000 */
[----:B------:R-:W-:Y:S01]  /*7890*/  HADD2.F32 R139, -RZ, R103.H0_H0 ;  /* 0x20000067ff8b7230 */ /* 0x000fe20000004100 */
[C---:B------:R-:W-:Y:S01]  /*78a0*/  FADD.FTZ R193, -R134.reuse, R193 ;  /* 0x000000c186c17221 */ /* 0x040fe20000010100 */
[----:B------:R-:W-:Y:S01]  /*78b0*/  HADD2.F32 R137, -RZ, R101.H0_H0 ;  /* 0x20000065ff897230 */ /* 0x000fe20000004100 */
[----:B------:R-:W-:-:S02]  /*78c0*/  FADD.FTZ R194, -R134, R194 ;  /* 0x000000c286c27221 */ /* 0x000fc40000010100 */
[C---:B------:R-:W-:Y:S02]  /*78d0*/  FADD.FTZ R188, -R134.reuse, R188 ;  /* 0x000000bc86bc7221 */ /* 0x040fe40000010100 */
[C---:B------:R-:W-:Y:S02]  /*78e0*/  FADD.FTZ R189, -R134.reuse, R189 ;  /* 0x000000bd86bd7221 */ /* 0x040fe40000010100 */
[C---:B------:R-:W-:Y:S02]  /*78f0*/  FADD.FTZ R226, -R134.reuse, R226 ;  /* 0x000000e286e27221 */ /* 0x040fe40000010100 */
[C---:B------:R-:W-:Y:S01]  /*7900*/  FMUL.FTZ R227, R171.reuse, R227 ;  /* 0x000000e3abe37220 */ /* 0x040fe20000410000 */
[----:B------:R-:W-:Y:S01]  /*7910*/  HADD2.F32 R143, -RZ, R99.H0_H0 ;  /* 0x20000063ff8f7230 */ /* 0x000fe20000004100 */
[----:B------:R-:W-:Y:S01]  /*7920*/  FADD.FTZ R134, -R134, R231 ;  /* 0x000000e786867221 */ /* 0x000fe20000010100 */
[----:B------:R-:W-:Y:S01]  /*7930*/  HADD2.F32 R141, -RZ, R97.H0_H0 ;  /* 0x20000061ff8d7230 */ /* 0x000fe20000004100 */
[----:B------:R-:W-:-:S02]  /*7940*/  FMUL.FTZ R157, R171, R157 ;  /* 0x0000009dab9d7220 */ /* 0x000fc40000410000 */
[C---:B------:R-:W-:Y:S02]  /*7950*/  FMUL.FTZ R159, R171.reuse, R159 ;  /* 0x0000009fab9f7220 */ /* 0x040fe40000410000 */
[C---:B------:R-:W-:Y:S02]  /*7960*/  FMUL.FTZ R176, R171.reuse, R176 ;  /* 0x000000b0abb07220 */ /* 0x040fe40000410000 */
[C---:B------:R-:W-:Y:S01]  /*7970*/  FMUL.FTZ R166, R171.reuse, R166 ;  /* 0x000000a6aba67220 */ /* 0x040fe20000410000 */
[----:B------:R-:W-:Y:S01]  /*7980*/  HADD2.F32 R155, -RZ, R79.H1_H1 ;  /* 0x3000004fff9b7230 */ /* 0x000fe20000004100 */
[C---:B------:R-:W-:Y:S02]  /*7990*/  FMUL.FTZ R183, R171.reuse, R183 ;  /* 0x000000b7abb77220 */ /* 0x040fe40000410000 */
[----:B------:R-:W-:Y:S02]  /*79a0*/  FMUL.FTZ R185, R171, R185 ;  /* 0x000000b9abb97220 */ /* 0x000fe40000410000 */
[----:B------:R-:W-:Y:S01]  /*79b0*/  FFMA.FTZ R228, R228, R125, R152 ;  /* 0x0000007de4e47223 */ /* 0x000fe20000010098 */
[----:B------:R-:W-:Y:S01]  /*79c0*/  HADD2.F32 R125, -RZ, R77.H0_H0 ;  /* 0x2000004dff7d7230 */ /* 0x000fe20000004100 */
[----:B------:R-:W-:Y:S01]  /*79d0*/  FFMA.FTZ R227, R227, R124, R149 ;  /* 0x0000007ce3e37223 */ /* 0x000fe20000010095 */
[C---:B------:R-:W-:Y:S01]  /*79e0*/  IADD3 R124, R170.reuse, 0x40, RZ ;  /* 0x00000040aa7c7810 */ /* 0x040fe20007ffe0ff */
[C---:B------:R-:W-:Y:S01]  /*79f0*/  FMUL.FTZ R226, R171.reuse, R226 ;  /* 0x000000e2abe27220 */ /* 0x040fe20000410000 */
[----:B------:R-:W-:Y:S01]  /*7a00*/  IADD3 R128, R170, 0x60, RZ ;  /* 0x00000060aa807810 */ /* 0x000fe20007ffe0ff */
[----:B------:R-:W-:-:S02]  /*7a10*/  FMUL.FTZ R134, R171, R134 ;  /* 0x00000086ab867220 */ /* 0x000fc40000410000 */
[----:B------:R-:W-:Y:S02]  /*7a20*/  FFMA.FTZ R133, R159, R133, R240 ;  /* 0x000000859f857223 */ /* 0x000fe400000100f0 */
[----:B------:R-:W-:Y:S01]  /*7a30*/  FFMA.FTZ R132, R157, R132, R242 ;  /* 0x000000849d847223 */ /* 0x000fe200000100f2 */
[----:B------:R-:W-:Y:S01]  /*7a40*/  IADD3 R130, R170, 0x80, RZ ;  /* 0x00000080aa827810 */ /* 0x000fe20007ffe0ff */
[----:B------:R-:W-:Y:S02]  /*7a50*/  FFMA.FTZ R139, R166, R139, R214 ;  /* 0x0000008ba68b7223 */ /* 0x000fe400000100d6 */
[----:B------:R-:W-:Y:S01]  /*7a60*/  FFMA.FTZ R137, R176, R137, R232 ;  /* 0x00000089b0897223 */ /* 0x000fe200000100e8 */
[--C-:B------:R-:W-:Y:S01]  /*7a70*/  HADD2.F32 R157, -RZ, R76.reuse.H0_H0 ;  /* 0x2000004cff9d7230 */ /* 0x100fe20000004100 */
[----:B------:R-:W-:Y:S01]  /*7a80*/  FFMA.FTZ R143, R185, R143, R4 ;  /* 0x0000008fb98f7223 */ /* 0x000fe20000010004 */
[----:B------:R-:W-:Y:S01]  /*7a90*/  HADD2.F32 R156, -RZ, R76.H1_H1 ;  /* 0x3000004cff9c7230 */ /* 0x000fe20000004100 */
[----:B------:R-:W-:Y:S01]  /*7aa0*/  FFMA.FTZ R141, R183, R141, R198 ;  /* 0x0000008db78d7223 */ /* 0x000fe200000100c6 */
[----:B------:R-:W-:Y:S01]  /*7ab0*/  F2FP.PACK_AB R133, R160, R133 ;  /* 0x00000085a085723e */ /* 0x000fe200000000ff */
[C---:B------:R-:W-:Y:S01]  /*7ac0*/  FMUL.FTZ R188, R171.reuse, R188 ;  /* 0x000000bcabbc7220 */ /* 0x040fe20000410000 */
[----:B------:R-:W-:Y:S01]  /*7ad0*/  F2FP.PACK_AB R132, R158, R132 ;  /* 0x000000849e84723e */ /* 0x000fe200000000ff */
[----:B------:R-:W-:-:S02]  /*7ae0*/  FMUL.FTZ R189, R171, R189 ;  /* 0x000000bdabbd7220 */ /* 0x000fc40000410000 */
[----:B------:R-:W-:Y:S01]  /*7af0*/  FFMA.FTZ R155, R134, R155, R151 ;  /* 0x0000009b869b7223 */ /* 0x000fe20000010097 */
[----:B------:R-:W-:Y:S01]  /*7b00*/  F2FP.PACK_AB R134, R162, R161 ;  /* 0x000000a1a286723e */ /* 0x000fe200000000ff */
[----:B------:R-:W-:Y:S01]  /*7b10*/  FFMA.FTZ R226, R226, R125, R148 ;  /* 0x0000007de2e27223 */ /* 0x000fe20000010094 */
[----:B------:R-:W-:Y:S01]  /*7b20*/  F2FP.PACK_AB R139, R165, R139 ;  /* 0x0000008ba58b723e */ /* 0x000fe200000000ff */
[----:B------:R-:W-:Y:S01]  /*7b30*/  IMAD.WIDE.U32 R124, R124, R187, c[0x0][0x208] ;  /* 0x000082007c7c7625 */ /* 0x000fe200078e00bb */
[----:B------:R-:W-:Y:S02]  /*7b40*/  F2FP.PACK_AB R138, R167, R138 ;  /* 0x0000008aa78a723e */ /* 0x000fe400000000ff */
[----:B------:R-:W-:Y:S01]  /*7b50*/  F2FP.PACK_AB R137, R169, R137 ;  /* 0x00000089a989723e */ /* 0x000fe200000000ff */
[----:B------:R-:W-:Y:S01]  /*7b60*/  IMAD.WIDE.U32 R128, R128, R187, c[0x0][0x208] ;  /* 0x0000820080807625 */ /* 0x000fe200078e00bb */
[----:B------:R-:W-:Y:S02]  /*7b70*/  F2FP.PACK_AB R136, R177, R136 ;  /* 0x00000088b188723e */ /* 0x000fe400000000ff */
[----:B------:R-:W-:Y:S01]  /*7b80*/  F2FP.PACK_AB R143, R182, R143 ;  /* 0x0000008fb68f723e */ /* 0x000fe200000000ff */
[----:B------:R-:W-:Y:S01]  /*7b90*/  IMAD.WIDE.U32 R130, R130, R187, c[0x0][0x208] ;  /* 0x0000820082827625 */ /* 0x000fe200078e00bb */
[----:B------:R-:W-:-:S02]  /*7ba0*/  F2FP.PACK_AB R142, R181, R142 ;  /* 0x0000008eb58e723e */ /* 0x000fc400000000ff */
[----:B------:R-:W-:Y:S01]  /*7bb0*/  F2FP.PACK_AB R141, R180, R141 ;  /* 0x0000008db48d723e */ /* 0x000fe200000000ff */
[----:B------:R-:W-:Y:S01]  /*7bc0*/  FFMA.FTZ R157, R188, R157, R146 ;  /* 0x0000009dbc9d7223 */ /* 0x000fe20000010092 */
[----:B------:R-:W-:Y:S01]  /*7bd0*/  F2FP.PACK_AB R140, R179, R140 ;  /* 0x0000008cb38c723e */ /* 0x000fe200000000ff */
[----:B------:R-:W-:Y:S01]  /*7be0*/  FFMA.FTZ R156, R189, R156, R147 ;  /* 0x0000009cbd9c7223 */ /* 0x000fe20000010093 */
[----:B------:R-:W-:Y:S01]  /*7bf0*/  HADD2.F32 R127, -RZ, R95.H0_H0 ;  /* 0x2000005fff7f7230 */ /* 0x000fe20000004100 */
[C---:B------:R-:W-:Y:S01]  /*7c00*/  FMUL.FTZ R193, R171.reuse, R193 ;  /* 0x000000c1abc17220 */ /* 0x040fe20000410000 */
[----:B------:R-:W-:Y:S01]  /*7c10*/  HADD2.F32 R126, -RZ, R94.H0_H0 ;  /* 0x2000005eff7e7230 */ /* 0x000fe20000004100 */
[----:B------:R-:W-:Y:S01]  /*7c20*/  FMUL.FTZ R194, R171, R194 ;  /* 0x000000c2abc27220 */ /* 0x000fe20000410000 */
[----:B------:R-:W-:Y:S04]  /*7c30*/  STG.E.128 [R124.64], R132 ;  /* 0x000000847c007986 */ /* 0x000fe8000c101d04 */
[----:B------:R-:W-:Y:S01]  /*7c40*/  STG.E.128 [R128.64], R136 ;  /* 0x0000008880007986 */ /* 0x000fe2000c101d04 */
[----:B------:R-:W-:-:S03]  /*7c50*/  FFMA.FTZ R127, R194, R127, R12 ;  /* 0x0000007fc27f7223 */ /* 0x000fc6000001000c */
[----:B------:R0:W-:Y:S01]  /*7c60*/  STG.E.128 [R130.64], R140 ;  /* 0x0000008c82007986 */ /* 0x0001e2000c101d04 */
[----:B------:R-:W-:Y:S01]  /*7c70*/  FFMA.FTZ R126, R193, R126, R10 ;  /* 0x0000007ec17e7223 */ /* 0x000fe2000001000a */
[C---:B------:R-:W-:Y:S02]  /*7c80*/  IADD3 R158, R170.reuse, 0xc0, RZ ;  /* 0x000000c0aa9e7810 */ /* 0x040fe40007ffe0ff */
[C---:B------:R-:W-:Y:S02]  /*7c90*/  IADD3 R160, R170.reuse, 0xe0, RZ ;  /* 0x000000e0aaa07810 */ /* 0x040fe40007ffe0ff */
[C---:B------:R-:W-:Y:S02]  /*7ca0*/  IADD3 R162, R170.reuse, 0x100, RZ ;  /* 0x00000100aaa27810 */ /* 0x040fe40007ffe0ff */
[----:B------:R-:W-:Y:S01]  /*7cb0*/  IADD3 R164, R170, 0x120, RZ ;  /* 0x00000120aaa47810 */ /* 0x000fe20007ffe0ff */
[----:B------:R-:W-:Y:S01]  /*7cc0*/  IMAD.WIDE.U32 R158, R158, R187, c[0x0][0x208] ;  /* 0x000082009e9e7625 */ /* 0x000fe200078e00bb */
[----:B------:R-:W-:-:S02]  /*7cd0*/  F2FP.PACK_AB R127, R195, R127 ;  /* 0x0000007fc37f723e */ /* 0x000fc400000000ff */
[----:B------:R-:W-:Y:S02]  /*7ce0*/  F2FP.PACK_AB R126, R190, R126 ;  /* 0x0000007ebe7e723e */ /* 0x000fe400000000ff */
[----:B0-----:R-:W-:Y:S02]  /*7cf0*/  F2FP.PACK_AB R140, R156, R157 ;  /* 0x0000009d9c8c723e */ /* 0x001fe400000000ff */
[----:B------:R-:W-:Y:S02]  /*7d00*/  IADD3 R156, R170, 0xa0, RZ ;  /* 0x000000a0aa9c7810 */ /* 0x000fe40007ffe0ff */
[----:B------:R-:W-:Y:S02]  /*7d10*/  F2FP.PACK_AB R125, R191, R192 ;  /* 0x000000c0bf7d723e */ /* 0x000fe400000000ff */
[----:B------:R-:W-:Y:S01]  /*7d20*/  F2FP.PACK_AB R124, R196, R197 ;  /* 0x000000c5c47c723e */ /* 0x000fe200000000ff */
[----:B------:R-:W-:Y:S01]  /*7d30*/  IMAD.WIDE.U32 R156, R156, R187, c[0x0][0x208] ;  /* 0x000082009c9c7625 */ /* 0x000fe200078e00bb */
[----:B------:R-:W-:-:S02]  /*7d40*/  F2FP.PACK_AB R131, R202, R201 ;  /* 0x000000c9ca83723e */ /* 0x000fc400000000ff */
[----:B------:R-:W-:Y:S01]  /*7d50*/  F2FP.PACK_AB R130, R200, R199 ;  /* 0x000000c7c882723e */ /* 0x000fe200000000ff */
[-C--:B------:R-:W-:Y:S01]  /*7d60*/  IMAD.WIDE.U32 R160, R160, R187.reuse, c[0x0][0x208] ;  /* 0x00008200a0a07625 */ /* 0x080fe200078e00bb */
[----:B------:R-:W-:Y:S02]  /*7d70*/  F2FP.PACK_AB R129, R175, R174 ;  /* 0x000000aeaf81723e */ /* 0x000fe400000000ff */
[----:B------:R-:W-:Y:S01]  /*7d80*/  F2FP.PACK_AB R128, R173, R172 ;  /* 0x000000acad80723e */ /* 0x000fe200000000ff */
[----:B------:R-:W-:Y:S01]  /*7d90*/  IMAD.WIDE.U32 R162, R162, R187, c[0x0][0x208] ;  /* 0x00008200a2a27625 */ /* 0x000fe200078e00bb */
[----:B------:R-:W-:Y:S02]  /*7da0*/  F2FP.PACK_AB R135, R212, R211 ;  /* 0x000000d3d487723e */ /* 0x000fe400000000ff */
[----:B------:R-:W-:Y:S02]  /*7db0*/  F2FP.PACK_AB R134, R210, R209 ;  /* 0x000000d1d286723e */ /* 0x000fe400000000ff */
[----:B------:R-:W-:-:S02]  /*7dc0*/  F2FP.PACK_AB R133, R208, R207 ;  /* 0x000000cfd085723e */ /* 0x000fc400000000ff */
[----:B------:R-:W-:Y:S01]  /*7dd0*/  F2FP.PACK_AB R132, R206, R205 ;  /* 0x000000cdce84723e */ /* 0x000fe200000000ff */
[----:B------:R-:W-:Y:S01]  /*7de0*/  IMAD.WIDE.U32 R164, R164, R187, c[0x0][0x208] ;  /* 0x00008200a4a47625 */ /* 0x000fe200078e00bb */
[----:B------:R-:W-:Y:S02]  /*7df0*/  F2FP.PACK_AB R139, R222, R221 ;  /* 0x000000ddde8b723e */ /* 0x000fe400000000ff */
[----:B------:R-:W-:Y:S02]  /*7e00*/  F2FP.PACK_AB R138, R220, R219 ;  /* 0x000000dbdc8a723e */ /* 0x000fe400000000ff */
[----:B------:R-:W-:Y:S02]  /*7e10*/  F2FP.PACK_AB R137, R218, R217 ;  /* 0x000000d9da89723e */ /* 0x000fe400000000ff */
[----:B------:R-:W-:Y:S01]  /*7e20*/  F2FP.PACK_AB R136, R216, R215 ;  /* 0x000000d7d888723e */ /* 0x000fe200000000ff */
[----:B------:R0:W-:Y:S01]  /*7e30*/  STG.E.128 [R156.64], R124 ;  /* 0x0000007c9c007986 */ /* 0x0001e2000c101d04 */
[----:B------:R-:W-:-:S02]  /*7e40*/  F2FP.PACK_AB R143, R155, R230 ;  /* 0x000000e69b8f723e */ /* 0x000fc400000000ff */
[----:B------:R-:W-:Y:S02]  /*7e50*/  F2FP.PACK_AB R142, R229, R228 ;  /* 0x000000e4e58e723e */ /* 0x000fe400000000ff */
[----:B------:R-:W-:Y:S01]  /*7e60*/  F2FP.PACK_AB R141, R227, R226 ;  /* 0x000000e2e38d723e */ /* 0x000fe200000000ff */
[----:B------:R0:W-:Y:S04]  /*7e70*/  STG.E.128 [R158.64], R128 ;  /* 0x000000809e007986 */ /* 0x0001e8000c101d04 */
[----:B------:R0:W-:Y:S04]  /*7e80*/  STG.E.128 [R160.64], R132 ;  /* 0x00000084a0007986 */ /* 0x0001e8000c101d04 */
[----:B------:R0:W-:Y:S04]  /*7e90*/  STG.E.128 [R162.64], R136 ;  /* 0x00000088a2007986 */ /* 0x0001e8000c101d04 */
[----:B------:R0:W-:Y:S02]  /*7ea0*/  STG.E.128 [R164.64], R140 ;  /* 0x0000008ca4007986 */ /* 0x0001e4000c101d04 */
.L_x_9298:
[----:B------:R-:W-:Y:S05]  /*7eb0*/  BSYNC B0 ;  /* 0x0000000000007941 */ /* 0x000fea0003800000 */
.L_x_9297:
[----:B0-----:R-:W-:-:S04]  /*7ec0*/  MOV R125, c[0x0][0x160] ;  /* 0x00005800007d7a02 */ /* 0x001fc80000000f00 */
[----:B------:R-:W-:-:S04]  /*7ed0*/  LEA R154, R125, R154, 0x2 ;  /* 0x0000009a7d9a7211 */ /* 0x000fc800078e10ff */
[----:B------:R-:W-:-:S13]  /*7ee0*/  ISETP.GE.AND P0, PT, R154, c[0x0][0x164], PT ;  /* 0x000059009a007a0c */ /* 0x000fda0003f06270 */
[----:B-----5:R-:W-:Y:S01]  /*7ef0*/  @P0 CALL.REL.NOINC `(.L_x_9299) ;  /* 0x0000001000000944 */ /* 0x020fe20003c00000 */
[----:B------:R-:W-:Y:S05]  /*7f00*/  BRA `(.L_x_9300) ;  /* 0xffff8ac000007947 */ /* 0x000fea000383ffff */
.L_x_9299:
[----:B------:R-:W-:Y:S05]  /*7f10*/  EXIT ;  /* 0x000000000000794d */ /* 0x000fea0003800000 */
.L_x_9295:
[----:B------:R-:W-:Y:S01]  /*7f20*/  HFMA2.MMA R127, -RZ, RZ, 0, 5.9604644775390625e-08 ;  /* 0x00000001ff7f7435 */ /* 0x000fe200000001ff */
[----:B------:R-:W-:Y:S02]  /*7f30*/  MOV R170, R126 ;  /* 0x0000007e00aa7202 */ /* 0x000fe40000000f00 */
[----:B------:R-:W-:Y:S02]  /*7f40*/  MOV R171, 0x1f ;  /* 0x0000001f00ab7802 */ /* 0x000fe40000000f00 */
[----:B------:R-:W-:Y:S02]  /*7f50*/  MOV R125, 0xffffffff ;  /* 0xffffffff007d7802 */ /* 0x000fe40000000f00 */
[----:B------:R-:W-:Y:S02]  /*7f60*/  MOV R124, 0x7f80 ;  /* 0x00007f80007c7802 */ /* 0x000fe40000000f00 */
[----:B-----5:R-:W-:Y:S05]  /*7f70*/  CALL.REL.NOINC `($__internal_23_$__cuda_sm70_shflsync_bfly_p) ;  /* 0x00000dc000007944 */ /* 0x020fea0003c00000 */
[----:B-1----:R-:W-:Y:S05]  /*7f80*/  BRA `(.L_x_9301) ;  /* 0xffffd98000007947 */ /* 0x002fea000383ffff */
.L_x_9296:
[----:B------:R-:W-:Y:S01]  /*7f90*/  HFMA2.MMA R127, -RZ, RZ, 0, 1.1920928955078125e-07 ;  /* 0x00000002ff7f7435 */ /* 0x000fe200000001ff */
[----:B------:R-:W-:Y:S02]  /*7fa0*/  MOV R170, R126 ;  /* 0x0000007e00aa7202 */ /* 0x000fe40000000f00 */
[----:B------:R-:W-:-:S02]  /*7fb0*/  MOV R171, 0x1f ;  /* 0x0000001f00ab7802 */ /* 0x000fc40000000f00 */
[----:B------:R-:W-:Y:S02]  /*7fc0*/  MOV R125, 0xffffffff ;  /* 0xffffffff007d7802 */ /* 0x000fe40000000f00 */
[----:B------:R-:W-:Y:S02]  /*7fd0*/  MOV R124, 0x7ff0 ;  /* 0x00007ff0007c7802 */ /* 0x000fe40000000f00 */
[----:B-----5:R-:W-:Y:S05]  /*7fe0*/  CALL.REL.NOINC `($__internal_23_$__cuda_sm70_shflsync_bfly_p) ;  /* 0x00000d5000007944 */ /* 0x020fea0003c00000 */
[----:B-1----:R-:W-:Y:S01]  /*7ff0*/  FADD.FTZ R126, R126, R127 ;  /* 0x0000007f7e7e7221 */ /* 0x002fe20000010000 */
[----:B------:R-:W-:Y:S01]  /*8000*/  HFMA2.MMA R127, -RZ, RZ, 0, 2.384185791015625e-07 ;  /* 0x00000004ff7f7435 */ /* 0x000fe200000001ff */
[----:B------:R-:W-:Y:S02]  /*8010*/  MOV R171, 0x1f ;  /* 0x0000001f00ab7802 */ /* 0x000fe40000000f00 */
[----:B------:R-:W-:Y:S02]  /*8020*/  MOV R125, 0xffffffff ;  /* 0xffffffff007d7802 */ /* 0x000fe40000000f00 */
[----:B------:R-:W-:Y:S02]  /*8030*/  MOV R170, R126 ;  /* 0x0000007e00aa7202 */ /* 0x000fe40000000f00 */
[----:B------:R-:W-:-:S02]  /*8040*/  MOV R124, 0x8060 ;  /* 0x00008060007c7802 */ /* 0x000fc40000000f00 */
[----:B------:R-:W-:Y:S05]  /*8050*/  CALL.REL.NOINC `($__internal_23_$__cuda_sm70_shflsync_bfly_p) ;  /* 0x00000ce000007944 */ /* 0x000fea0003c00000 */
[----:B-1----:R-:W-:Y:S01]  /*8060*/  FADD.FTZ R126, R126, R127 ;  /* 0x0000007f7e7e7221 */ /* 0x002fe20000010000 */
[----:B------:R-:W-:Y:S01]  /*8070*/  HFMA2.MMA R127, -RZ, RZ, 0, 4.76837158203125e-07 ;  /* 0x00000008ff7f7435 */ /* 0x000fe200000001ff */
[----:B------:R-:W-:-:S02]  /*8080*/  MOV R171, 0x1f ;  /* 0x0000001f00ab7802 */ /* 0x000fc40000000f00 */
[----:B------:R-:W-:Y:S02]  /*8090*/  MOV R125, 0xffffffff ;  /* 0xffffffff007d7802 */ /* 0x000fe40000000f00 */
[----:B------:R-:W-:Y:S02]  /*80a0*/  MOV R170, R126 ;  /* 0x0000007e00aa7202 */ /* 0x000fe40000000f00 */
[----:B------:R-:W-:Y:S02]  /*80b0*/  MOV R124, 0x80d0 ;  /* 0x000080d0007c7802 */ /* 0x000fe40000000f00 */
[----:B------:R-:W-:Y:S05]  /*80c0*/  CALL.REL.NOINC `($__internal_23_$__cuda_sm70_shflsync_bfly_p) ;  /* 0x00000c7000007944 */ /* 0x000fea0003c00000 */
[----:B-1----:R-:W-:Y:S01]  /*80d0*/  FADD.FTZ R126, R126, R127 ;  /* 0x0000007f7e7e7221 */ /* 0x002fe20000010000 */
[----:B------:R-:W-:Y:S01]  /*80e0*/  HFMA2.MMA R127, -RZ, RZ, 0, 9.5367431640625e-07 ;  /* 0x00000010ff7f7435 */ /* 0x000fe200000001ff */
[----:B------:R-:W-:Y:S02]  /*80f0*/  MOV R171, 0x1f ;  /* 0x0000001f00ab7802 */ /* 0x000fe40000000f00 */
[----:B------:R-:W-:Y:S02]  /*8100*/  MOV R125, 0xffffffff ;  /* 0xffffffff007d7802 */ /* 0x000fe40000000f00 */
[----:B------:R-:W-:-:S02]  /*8110*/  MOV R170, R126 ;  /* 0x0000007e00aa7202 */ /* 0x000fc40000000f00 */
[----:B------:R-:W-:Y:S02]  /*8120*/  MOV R124, 0x8140 ;  /* 0x00008140007c7802 */ /* 0x000fe40000000f00 */
[----:B------:R-:W-:Y:S05]  /*8130*/  CALL.REL.NOINC `($__internal_23_$__cuda_sm70_shflsync_bfly_p) ;  /* 0x00000c0000007944 */ /* 0x000fea0003c00000 */
[----:B-1----:R-:W-:Y:S01]  /*8140*/  FADD.FTZ R126, R126, R127 ;  /* 0x0000007f7e7e7221 */ /* 0x002fe20000010000 */
[----:B------:R-:W-:Y:S01]  /*8150*/  HFMA2.MMA R127, -RZ, RZ, 0, 5.9604644775390625e-08 ;  /* 0x00000001ff7f7435 */ /* 0x000fe200000001ff */
[----:B------:R-:W-:Y:S02]  /*8160*/  MOV R171, 0x1f ;  /* 0x0000001f00ab7802 */ /* 0x000fe40000000f00 */
[----:B------:R-:W-:-:S04]  /*8170*/  FMUL.FTZ R126, R126, c[0x0][0x1e0] ;  /* 0x000078007e7e7a20 */ /* 0x000fc80000410000 */
[C---:B------:R-:W-:Y:S02]  /*8180*/  FADD.FTZ R124, -R126.reuse, R129 ;  /* 0x000000817e7c7221 */ /* 0x040fe40000010100 */
[----:B------:R-:W-:Y:S02]  /*8190*/  FADD.FTZ R125, -R126, R130 ;  /* 0x000000827e7d7221 */ /* 0x000fe40000010100 */
[----:B------:R-:W-:Y:S02]  /*81a0*/  FFMA.FTZ R124, R124, R124, RZ ;  /* 0x0000007c7c7c7223 */ /* 0x000fe400000100ff */
[C---:B------:R-:W-:Y:S02]  /*81b0*/  FADD.FTZ R170, -R126.reuse, R231 ;  /* 0x000000e77eaa7221 */ /* 0x040fe40000010100 */
        /* <DEDUP_REMOVED lines=158> */
[----:B------:R-:W-:Y:S05]  /*8ba0*/  CALL.REL.NOINC `($__internal_23_$__cuda_sm70_shflsync_bfly_p) ;  /* 0x0000019000007944 */ /* 0x000fea0003c00000 */
[----:B-1----:R-:W-:Y:S01]  /*8bb0*/  FADD.FTZ R170, R170, R127 ;  /* 0x0000007faaaa7221 */ /* 0x002fe20000010000 */
[----:B------:R-:W-:Y:S01]  /*8bc0*/  HFMA2.MMA R127, -RZ, RZ, 0, 1.1920928955078125e-07 ;  /* 0x00000002ff7f7435 */ /* 0x000fe200000001ff */
[----:B------:R-:W-:Y:S02]  /*8bd0*/  MOV R171, 0x1f ;  /* 0x0000001f00ab7802 */ /* 0x000fe40000000f00 */
[----:B------:R-:W-:Y:S02]  /*8be0*/  MOV R125, 0xffffffff ;  /* 0xffffffff007d7802 */ /* 0x000fe40000000f00 */
[----:B------:R-:W-:Y:S02]  /*8bf0*/  MOV R124, 0x8c10 ;  /* 0x00008c10007c7802 */ /* 0x000fe40000000f00 */
[----:B------:R-:W-:Y:S05]  /*8c00*/  CALL.REL.NOINC `($__internal_23_$__cuda_sm70_shflsync_bfly_p) ;  /* 0x0000013000007944 */ /* 0x000fea0003c00000 */
[----:B-1----:R-:W-:Y:S01]  /*8c10*/  FADD.FTZ R170, R170, R127 ;  /* 0x0000007faaaa7221 */ /* 0x002fe20000010000 */
[----:B------:R-:W-:Y:S01]  /*8c20*/  HFMA2.MMA R127, -RZ, RZ, 0, 2.384185791015625e-07 ;  /* 0x00000004ff7f7435 */ /* 0x000fe200000001ff */
[----:B------:R-:W-:Y:S02]  /*8c30*/  MOV R171, 0x1f ;  /* 0x0000001f00ab7802 */ /* 0x000fe40000000f00 */
[----:B------:R-:W-:-:S02]  /*8c40*/  MOV R125, 0xffffffff ;  /* 0xffffffff007d7802 */ /* 0x000fc40000000f00 */
[----:B------:R-:W-:Y:S02]  /*8c50*/  MOV R124, 0x8c70 ;  /* 0x00008c70007c7802 */ /* 0x000fe40000000f00 */
[----:B------:R-:W-:Y:S05]  /*8c60*/  CALL.REL.NOINC `($__internal_23_$__cuda_sm70_shflsync_bfly_p) ;  /* 0x000000d000007944 */ /* 0x000fea0003c00000 */
[----:B-1----:R-:W-:Y:S01]  /*8c70*/  FADD.FTZ R170, R170, R127 ;  /* 0x0000007faaaa7221 */ /* 0x002fe20000010000 */
[----:B------:R-:W-:Y:S01]  /*8c80*/  HFMA2.MMA R127, -RZ, RZ, 0, 4.76837158203125e-07 ;  /* 0x00000008ff7f7435 */ /* 0x000fe200000001ff */
[----:B------:R-:W-:Y:S02]  /*8c90*/  MOV R171, 0x1f ;  /* 0x0000001f00ab7802 */ /* 0x000fe40000000f00 */
[----:B------:R-:W-:Y:S02]  /*8ca0*/  MOV R125, 0xffffffff ;  /* 0xffffffff007d7802 */ /* 0x000fe40000000f00 */
[----:B------:R-:W-:Y:S02]  /*8cb0*/  MOV R124, 0x8cd0 ;  /* 0x00008cd0007c7802 */ /* 0x000fe40000000f00 */
[----:B------:R-:W-:Y:S05]  /*8cc0*/  CALL.REL.NOINC `($__internal_23_$__cuda_sm70_shflsync_bfly_p) ;  /* 0x0000007000007944 */ /* 0x000fea0003c00000 */
[----:B-1----:R-:W-:Y:S01]  /*8cd0*/  FADD.FTZ R170, R170, R127 ;  /* 0x0000007faaaa7221 */ /* 0x002fe20000010000 */
[----:B------:R-:W-:Y:S01]  /*8ce0*/  HFMA2.MMA R127, -RZ, RZ, 0, 9.5367431640625e-07 ;  /* 0x00000010ff7f7435 */ /* 0x000fe200000001ff */
[----:B------:R-:W-:Y:S02]  /*8cf0*/  MOV R171, 0x1f ;  /* 0x0000001f00ab7802 */ /* 0x000fe40000000f00 */
[----:B------:R-:W-:-:S02]  /*8d00*/  MOV R125, 0xffffffff ;  /* 0xffffffff007d7802 */ /* 0x000fc40000000f00 */
[----:B------:R-:W-:Y:S02]  /*8d10*/  MOV R124, 0x8d30 ;  /* 0x00008d30007c7802 */ /* 0x000fe40000000f00 */
[----:B------:R-:W-:Y:S05]  /*8d20*/  CALL.REL.NOINC `($__internal_23_$__cuda_sm70_shflsync_bfly_p) ;  /* 0x0000001000007944 */ /* 0x000fea0003c00000 */
[----:B-1----:R-:W-:Y:S05]  /*8d30*/  BRA `(.L_x_9302) ;  /* 0xffffd71000007947 */ /* 0x002fea000383ffff */
        .weak           $__internal_23_$__cuda_sm70_shflsync_bfly_p
        .type           $__internal_23_$__cuda_sm70_shflsync_bfly_p,@function
        .size           $__internal_23_$__cuda_sm70_shflsync_bfly_p,(.L_x_71023 - $__internal_23_$__cuda_sm70_shflsync_bfly_p)
$__internal_23_$__cuda_sm70_shflsync_bfly_p:
[----:B------:R-:W-:Y:S04]  /*8d40*/  WARPSYNC R125 ;  /* 0x0000007d00007348 */ /* 0x000fe80003800000 */
[----:B------:R0:W1:Y:S02]  /*8d50*/  SHFL.BFLY PT, R127, R170, R127, R171 ;  /* 0x0c00007faa7f7389 */ /* 0x00006400000e00ab */
[----:B0-----:R-:W-:-:S06]  /*8d60*/  HFMA2.MMA R125, -RZ, RZ, 0, 0 ;  /* 0x00000000ff7d7435 */ /* 0x001fcc00000001ff */
[----:B------:R-:W-:Y:S05]  /*8d70*/  RET.REL.NODEC R124 `(_ZN10layer_norm13ln_fwd_kernelINS_13Kernel_traitsI6__halfS2_S2_S2_fjLj2560ELj1ELj4ELj1ELj16ENS_18Kernel_traits_baseILj2560ES2_S2_S2_S2_fjLj128EEEEELb0ELb1ELb1ELb1EEEvNS_9FwdParamsE) ;  /* 0xffff72807c007950 */ /* 0x000fea0003c3ffff */
.L_x_9303:
        /* <DEDUP_REMOVED lines=16> */
.L_x_71023:


//--------------------- .text._ZN10layer_norm13ln_fwd_kernelINS_13Kernel_traitsI6__halfS2_S2_S2_fjLj2560ELj1ELj4ELj1ELj16ENS_18Kernel_traits_baseILj2560ES2_S2_S2_S2_fjLj128EEEEELb1ELb0ELb0ELb0EEEvNS_9FwdParamsE --------------------------
	.section	.text._ZN10layer_norm13ln_fwd_kernelINS_13Kernel_traitsI6__halfS2_S2_S2_fjLj2560ELj1ELj4ELj1ELj16ENS_18Kernel_traits_baseILj2560ES2_S2_S2_S2_fjLj128EEEEELb1ELb0ELb0ELb0EEEvNS_9FwdParamsE,"ax",@progbits
	.sectioninfo	@"SHI_REGISTERS=255"
	.align	128
        .global         _ZN10layer_norm13ln_fwd_kernelINS_13Kernel_traitsI6__halfS2_S2_S2_fjLj2560ELj1ELj4ELj1ELj16ENS_18Kernel_traits_baseILj2560ES2_S2_S2_S2_fjLj128EEEEELb1ELb0ELb0ELb0EEEvNS_9FwdParamsE
        .type           _ZN10layer_norm13ln_fwd_kernelINS_13Kernel_traitsI6__halfS2_S2_S2_fjLj2560ELj1ELj4ELj1ELj16ENS_18Kernel_traits_baseILj2560ES2_S2_S2_S2_fjLj128EEEEELb1ELb0ELb0ELb0EEEvNS_9FwdParamsE,@function
        .size           _ZN10layer_norm13ln_fwd_kernelINS_13Kernel_traitsI6__halfS2_S2_S2_fjLj2560ELj1ELj4ELj1ELj16ENS_18Kernel_traits_baseILj2560ES2_S2_S2_S2_fjLj128EEEEELb1ELb0ELb0ELb0EEEvNS_9FwdParamsE,(.L_x_71024 - _ZN10layer_norm13ln_fwd_kernelINS_13Kernel_traitsI6__halfS2_S2_S2_fjLj2560ELj1ELj4ELj1ELj16ENS_18Kernel_traits_baseILj2560ES2_S2_S2_S2_fjLj128EEEEELb1ELb0ELb0ELb0EEEvNS_9FwdParamsE)
        .other          _ZN10layer_norm13ln_fwd_kernelINS_13Kernel_traitsI6__halfS2_S2_S2_fjLj2560ELj1ELj4ELj1ELj16ENS_18Kernel_traits_baseILj2560ES2_S2_S2_S2_fjLj128EEEEELb1ELb0ELb0ELb0EEEvNS_9FwdParamsE,@"STO_CUDA_ENTRY STV_DEFAULT"
_ZN10layer_norm13ln_fwd_kernelINS_13Kernel_traitsI6__halfS2_S2_S2_fjLj2560ELj1ELj4ELj1ELj16ENS_18Kernel_traits_baseILj2560ES2_S2_S2_S2_fjLj128EEEEELb1ELb0ELb0ELb0EEEvNS_9FwdParamsE:
.text._ZN10layer_norm13ln_fwd_kernelINS_13Kernel_traitsI6__halfS2_S2_S2_fjLj2560ELj1ELj4ELj1ELj16ENS_18Kernel_traits_baseILj2560ES2_S2_S2_S2_fjLj128EEEEELb1ELb0ELb0ELb0EEEvNS_9FwdParamsE:
        /* <DEDUP_REMOVED lines=8> */
[----:B------:R-:W-:Y:S01]  /*0080*/  IMAD.U32 R7, RZ, RZ, UR5 ;  /* 0x00000005ff077e24 */ /* 0x000fe2000f8e00ff */
[----:B------:R-:W-:-:S07]  /*0090*/  MOV R71, c[0x0][0x23c] ;  /* 0x00008f0000477a02 */ /* 0x000fce0000000f00 */
        /* <DEDUP_REMOVED lines=86> */
.L_x_9305:
[----:B0-----:R-:W-:Y:S05]  /*0600*/  BSYNC B0 ;  /* 0x0000000000007941 */ /* 0x001fea0003800000 */
.L_x_9304:
        /* <DEDUP_REMOVED lines=13> */
.L_x_9307:
[----:B0-----:R-:W-:Y:S05]  /*06e0*/  BSYNC B0 ;  /* 0x0000000000007941 */ /* 0x001fea0003800000 */
.L_x_9306:
        /* <DEDUP_REMOVED lines=13> */
.L_x_9309:
[----:B0-----:R-:W-:Y:S05]  /*07c0*/  BSYNC B0 ;  /* 0x0000000000007941 */ /* 0x001fea0003800000 */
.L_x_9308:
        /* <DEDUP_REMOVED lines=13> */
.L_x_9311:
[----:B0-----:R-:W-:Y:S05]  /*08a0*/  BSYNC B0 ;  /* 0x0000000000007941 */ /* 0x001fea0003800000 */
.L_x_9310:
        /* <DEDUP_REMOVED lines=13> */
.L_x_9313:
[----:B0-----:R-:W-:Y:S05]  /*0980*/  BSYNC B0 ;  /* 0x0000000000007941 */ /* 0x001fea0003800000 */
.L_x_9312:
        /* <DEDUP_REMOVED lines=23> */
.L_x_9315:
[----:B0-----:R-:W-:Y:S05]  /*0b00*/  BSYNC B0 ;  /* 0x0000000000007941 */ /* 0x001fea0003800000 */
.L_x_9314:
        /* <DEDUP_REMOVED lines=22> */
.L_x_9317:
[----:B0-----:R-:W-:Y:S05]  /*0c70*/  BSYNC B0 ;  /* 0x0000000000007941 */ /* 0x001fea0003800000 */
.L_x_9316:
        /* <DEDUP_REMOVED lines=16> */
.L_x_9319:
[----:B0-----:R-:W-:Y:S05]  /*0d80*/  BSYNC B0 ;  /* 0x0000000000007941 */ /* 0x001fea0003800000 */
.L_x_9318:
        /* <DEDUP_REMOVED lines=17> */
.L_x_9321:
[----:B0-----:R-:W-:Y:S05]  /*0ea0*/  BSYNC B0 ;  /* 0x0000000000007941 */ /* 0x001fea0003800000 */
.L_x_9320:
        /* <DEDUP_REMOVED lines=14> */
[----:B------:R-:W-:Y:S01]  /*0f90*/  @!P0 CS2R R28, SRZ ;  /* 0x00000000001c8805 */ /* 0x000fe2000001ff00 */
[----:B------:R-:W-:Y:S02]  /*0fa0*/  @!P0 CS2R R30, SRZ ;  /* 0x00000000001e8805 */ /* 0x000fe4000001ff00 */
.L_x_9323:
[----:B0-----:R-:W-:Y:S05]  /*0fb0*/  BSYNC B0 ;  /* 0x0000000000007941 */ /* 0x001fea0003800000 */
.L_x_9322:
[----:B------:R-:W-:Y:S02]  /*0fc0*/  ISETP.GE.AND P0, PT, R6, c[0x0][0x164], PT ;  /* 0x0000590006007a0c */ /* 0x000fe40003f06270 */
[----:B------:R-:W-:Y:S02]  /*0fd0*/  LOP3.LUT R68, R77, UR23, R68, 0x96, !PT ;  /* 0x000000174d447c12 */ /* 0x000fe4000f8e9644 */
[----:B------:R-:W-:-:S09]  /*0fe0*/  LOP3.LUT R69, R7, UR24, R78, 0x96, !PT ;  /* 0x0000001807457c12 */ /* 0x000fd2000f8e964e */
[----:B------:R-:W-:Y:S05]  /*0ff0*/  @P0 EXIT ;  /* 0x000000000000094d */ /* 0x000fea0003800000 */
[--C-:B-----5:R-:W-:Y:S01]  /*1000*/  HADD2.F32 R78, -RZ, R88.reuse.H0_H0 ;  /* 0x20000058ff4e7230 */ /* 0x120fe20000004100 */
[----:B------:R-:W-:Y:S01]  /*1010*/  BSSY B0, `(.L_x_9324) ;  /* 0x0002006000007945 */ /* 0x000fe20003800000 */
[----:B------:R-:W-:Y:S01]  /*1020*/  HADD2.F32 R77, -RZ, R88.H1_H1 ;  /* 0x30000058ff4d7230 */ /* 0x000fe20000004100 */
[----:B------:R-:W-:Y:S01]  /*1030*/  ULDC.U8 UR8, c[0x0][0x1f0] ;  /* 0x00007c0000087ab9 */ /* 0x000fe20000000000 */
[----:B------:R-:W-:Y:S01]  /*1040*/  HADD2.F32 R7, -RZ, R89.H0_H0 ;  /* 0x20000059ff077230 */ /* 0x000fe20000004100 */
[----:B------:R0:W-:Y:S01]  /*1050*/  STL [R1+0x38], R78 ;  /* 0x0000384e01007387 */ /* 0x0001e20000100800 */
[--C-:B------:R-:W-:Y:S02]  /*1060*/  HADD2.F32 R171, -RZ, R32.reuse.H0_H0 ;  /* 0x20000020ffab7230 */ /* 0x100fe40000004100 */
[----:B------:R-:W-:Y:S01]  /*1070*/  HADD2.F32 R169, -RZ, R32.H1_H1 ;  /* 0x30000020ffa97230 */ /* 0x000fe20000004100 */
[----:B------:R1:W-:Y:S01]  /*1080*/  STL [R1+0x30], R77 ;  /* 0x0000304d01007387 */ /* 0x0003e20000100800 */
[--C-:B------:R-:W-:Y:S01]  /*1090*/  HADD2.F32 R167, -RZ, R33.reuse.H0_H0 ;  /* 0x20000021ffa77230 */ /* 0x100fe20000004100 */
[----:B------:R-:W-:Y:S01]  /*10a0*/  IMAD R32, R71, -0x326172a9, RZ ;  /* 0xcd9e8d5747207824 */ /* 0x000fe200078e02ff */
[----:B------:R-:W-:Y:S01]  /*10b0*/  HADD2.F32 R165, -RZ, R33.H1_H1 ;  /* 0x30000021ffa57230 */ /* 0x000fe20000004100 */
[----:B------:R2:W-:Y:S01]  /*10c0*/  STL [R1+0x28], R7 ;  /* 0x0000280701007387 */ /* 0x0005e20000100800 */
[----:B------:R-:W-:Y:S01]  /*10d0*/  HADD2.F32 R163, -RZ, R34.H0_H0 ;  /* 0x20000022ffa37230 */ /* 0x000fe20000004100 */
[----:B------:R-:W-:Y:S01]  /*10e0*/  IMAD R33, R76, -0x2daee0ad, RZ ;  /* 0xd2511f534c217824 */ /* 0x000fe200078e02ff */
[----:B0-----:R-:W-:-:S02]  /*10f0*/  HADD2.F32 R78, -RZ, R89.H1_H1 ;  /* 0x30000059ff4e7230 */ /* 0x001fc40000004100 */
[----:B------:R-:W-:Y:S01]  /*1100*/  HADD2.F32 R161, -RZ, R34.H1_H1 ;  /* 0x30000022ffa17230 */ /* 0x000fe20000004100 */
[----:B------:R-:W-:Y:S01]  /*1110*/  IMAD.HI.U32 R34, R68, -0x2daee0ad, RZ ;  /* 0xd2511f5344227827 */ /* 0x000fe200078e00ff */
[--C-:B-1----:R-:W-:Y:S01]  /*1120*/  HADD2.F32 R77, -RZ, R90.reuse.H0_H0 ;  /* 0x2000005aff4d7230 */ /* 0x102fe20000004100 */
[----:B------:R0:W-:Y:S01]  /*1130*/  STL [R1+0x20], R78 ;  /* 0x0000204e01007387 */ /* 0x0001e20000100800 */
[--C-:B------:R-:W-:Y:S02]  /*1140*/  HADD2.F32 R159, -RZ, R35.reuse.H0_H0 ;  /* 0x20000023ff9f7230 */ /* 0x100fe40000004100 */
[----:B--2---:R-:W-:Y:S01]  /*1150*/  HADD2.F32 R7, -RZ, R90.H1_H1 ;  /* 0x3000005aff077230 */ /* 0x004fe20000004100 */
[----:B------:R1:W-:Y:S01]  /*1160*/  STL [R1+0x18], R77 ;  /* 0x0000184d01007387 */ /* 0x0003e20000100800 */
[----:B------:R-:W-:Y:S01]  /*1170*/  HADD2.F32 R157, -RZ, R35.H1_H1 ;  /* 0x30000023ff9d7230 */ /* 0x000fe20000004100 */
[----:B------:R-:W-:Y:S01]  /*1180*/  IMAD.HI.U32 R35, R69, -0x326172a9, RZ ;  /* 0xcd9e8d5745237827 */ /* 0x000fe200078e00ff */
[--C-:B------:R-:W-:Y:S01]  /*1190*/  HADD2.F32 R170, -RZ, R24.reuse.H0_H0 ;  /* 0x20000018ffaa7230 */ /* 0x100fe20000004100 */
[----:B------:R2:W-:Y:S01]  /*11a0*/  STL [R1+0x10], R7 ;  /* 0x0000100701007387 */ /* 0x0005e20000100800 */
[----:B------:R-:W-:Y:S01]  /*11b0*/  HADD2.F32 R168, -RZ, R24.H1_H1 ;  /* 0x30000018ffa87230 */ /* 0x000fe20000004100 */
[----:B------:R-:W-:Y:S01]  /*11c0*/  LOP3.LUT R33, R34, UR26, R33, 0x96, !PT ;  /* 0x0000001a22217c12 */ /* 0x000fe2000f8e9621 */
[----:B0-----:R-:W-:Y:S01]  /*11d0*/  HADD2.F32 R78, -RZ, R91.H0_H0 ;  /* 0x2000005bff4e7230 */ /* 0x001fe20000004100 */
[----:B------:R-:W-:Y:S01]  /*11e0*/  LOP3.LUT R32, R35, UR25, R32, 0x96, !PT ;  /* 0x0000001923207c12 */ /* 0x000fe2000f8e9620 */
[----:B------:R-:W-:Y:S01]  /*11f0*/  HADD2.F32 R166, -RZ, R25.H0_H0 ;  /* 0x20000019ffa67230 */ /* 0x000fe20000004100 */
[----:B------:R-:W-:Y:S01]  /*1200*/  LOP3.LUT R34, R70, 0x3, RZ, 0xc0, !PT ;  /* 0x0000000346227812 */ /* 0x000fe200078ec0ff */
[----:B-1----:R-:W-:Y:S01]  /*1210*/  HADD2.F32 R77, -RZ, R91.H1_H1 ;  /* 0x3000005bff4d7230 */ /* 0x002fe20000004100 */
[----:B------:R0:W-:Y:S01]  /*1220*/  STL [R1+0x8], R78 ;  /* 0x0000084e01007387 */ /* 0x0001e20000100800 */
[----:B------:R-:W-:Y:S01]  /*1230*/  HADD2.F32 R164, -RZ, R25.H1_H1 ;  /* 0x30000019ffa47230 */ /* 0x000fe20000004100 */
[----:B------:R-:W-:Y:S01]  /*1240*/  IMAD.MOV.U32 R35, RZ, RZ, RZ ;  /* 0x000000ffff237224 */ /* 0x000fe200078e00ff */
[----:B--2---:R-:W-:Y:S01]  /*1250*/  HADD2.F32 R7, -RZ, R84.H0_H0 ;  /* 0x20000054ff077230 */ /* 0x004fe20000004100 */
[----:B------:R1:W-:Y:S01]  /*1260*/  STL [R1], R77 ;  /* 0x0000004d01007387 */ /* 0x0003e20000100800 */
        /* <DEDUP_REMOVED lines=18> */
[----:B------:R-:W-:Y:S01]  /*1390*/  STL [R1+0x14], R78 ;  /* 0x0000144e01007387 */ /* 0x000fe20000100800 */
[----:B------:R-:W-:Y:S02]  /*13a0*/  HADD2.F32 R145, -RZ, R18.H1_H1 ;  /* 0x30000012ff917230 */ /* 0x000fe40000004100 */
[----:B--2---:R-:W-:Y:S01]  /*13b0*/  HADD2.F32 R7, -RZ, R87.H0_H0 ;  /* 0x20000057ff077230 */ /* 0x004fe20000004100 */
[----:B------:R-:W-:Y:S01]  /*13c0*/  STL [R1+0xc], R77 ;  /* 0x00000c4d01007387 */ /* 0x000fe20000100800 */
[--C-:B------:R-:W-:Y:S02]  /*13d0*/  HADD2.F32 R143, -RZ, R19.reuse.H0_H0 ;  /* 0x20000013ff8f7230 */ /* 0x100fe40000004100 */
[----:B------:R-:W-:Y:S01]  /*13e0*/  HADD2.F32 R141, -RZ, R19.H1_H1 ;  /* 0x30000013ff8d7230 */ /* 0x000fe20000004100 */
[----:B------:R0:W-:Y:S01]  /*13f0*/  STL [R1+0x4], R7 ;  /* 0x0000040701007387 */ /* 0x0001e20000100800 */
        /* <DEDUP_REMOVED lines=22> */
[----:B------:R-:W-:Y:S01]  /*1560*/  IMAD R36, R69, -0x326172a9, RZ ;  /* 0xcd9e8d5745247824 */ /* 0x000fe200078e02ff */
[--C-:B------:R-:W-:Y:S02]  /*1570*/  HADD2.F32 R178, -RZ, R38.reuse.H0_H0 ;  /* 0x20000026ffb27230 */ /* 0x100fe40000004100 */
[----:B------:R-:W-:Y:S01]  /*1580*/  HADD2.F32 R176, -RZ, R38.H1_H1 ;  /* 0x30000026ffb07230 */ /* 0x000fe20000004100 */
[----:B------:R-:W-:Y:S01]  /*1590*/  IMAD R38, R68, -0x2daee0ad, RZ ;  /* 0xd2511f5344267824 */ /* 0x000fe200078e02ff */
        /* <DEDUP_REMOVED lines=9> */
[----:B------:R-:W-:Y:S02]  /*1630*/  HADD2.F32 R30, -RZ, R31.H0_H0 ;  /* 0x2000001fff1e7230 */ /* 0x000fe40000004100 */
        /* <DEDUP_REMOVED lines=80> */
[----:B0-----:R-:W-:-:S02]  /*1b40*/  HADD2.F32 R7, -RZ, R130.H0_H0 ;  /* 0x20000082ff077230 */ /* 0x001fc40000004100 */
[----:B------:R-:W-:Y:S02]  /*1b50*/  HADD2.F32 R8, -RZ, R130.H1_H1 ;  /* 0x30000082ff087230 */ /* 0x000fe40000004100 */
[--C-:B------:R-:W-:Y:S02]  /*1b60*/  HADD2.F32 R9, -RZ, R131.reuse.H0_H0 ;  /* 0x20000083ff097230 */ /* 0x100fe40000004100 */
[----:B------:R-:W-:Y:S02]  /*1b70*/  HADD2.F32 R10, -RZ, R131.H1_H1 ;  /* 0x30000083ff0a7230 */ /* 0x000fe40000004100 */
[----:B------:R-:W-:Y:S02]  /*1b80*/  HADD2.F32 R15, -RZ, R15.H1_H1 ;  /* 0x3000000fff0f7230 */ /* 0x000fe40000004100 */
[----:B------:R-:W-:Y:S02]  /*1b90*/  HADD2.F32 R23, -RZ, R23.H1_H1 ;  /* 0x30000017ff177230 */ /* 0x000fe40000004100 */
[----:B------:R-:W-:-:S02]  /*1ba0*/  HADD2.F32 R31, -RZ, R31.H1_H1 ;  /* 0x3000001fff1f7230 */ /* 0x000fc40000004100 */
.L_x_9928:
[----:B------:R-:W-:Y:S02]  /*1bb0*/  ISETP.NE.U32.AND P0, PT, RZ, c[0x0][0x1c0], PT ;  /* 0x00007000ff007a0c */ /* 0x000fe40003f05070 */
[----:B------:R-:W-:-:S02]  /*1bc0*/  LOP3.LUT P1, RZ, R5, 0x8, RZ, 0xc0, !PT ;  /* 0x0000000805ff7812 */ /* 0x000fc4000782c0ff */
[----:B------:R-:W-:-:S13]  /*1bd0*/  ISETP.NE.AND.EX P0, PT, RZ, c[0x0][0x1c4], PT, P0 ;  /* 0x00007100ff007a0c */ /* 0x000fda0003f05300 */
[----:B------:R-:W-:-:S04]  /*1be0*/  @P0 IMAD.MOV.U32 R68, RZ, RZ, 0x2 ;  /* 0x00000002ff440424 */ /* 0x000fc800078e00ff */
[----:B------:R-:W-:-:S06]  /*1bf0*/  @P0 IMAD.WIDE R68, R6, R68, c[0x0][0x1c0] ;  /* 0x0000700006440625 */ /* 0x000fcc00078e0244 */
[----:B------:R-:W2:Y:S01]  /*1c00*/  @P0 LDG.E.U16 R68, [R68.64] ;  /* 0x0000000644440981 */ /* 0x000ea2000c1e1500 */
[----:B------:R-:W-:Y:S01]  /*1c10*/  IMAD R37, R6, c[0x0][0x168], RZ ;  /* 0x00005a0006257a24 */ /* 0x000fe200078e02ff */
[----:B------:R-:W-:Y:S01]  /*1c20*/  BSSY B1, `(.L_x_9325) ;  /* 0x00002de000017945 */ /* 0x000fe20003800000 */
[----:B------:R-:W-:Y:S01]  /*1c30*/  IMAD.MOV.U32 R127, RZ, RZ, 0x3f800000 ;  /* 0x3f800000ff7f7424 */ /* 0x000fe200078e00ff */
[----:B--2---:R-:W-:Y:S02]  /*1c40*/  @P0 HADD2.F32 R127, -RZ, R68.H0_H0 ;  /* 0x20000044ff7f0230 */ /* 0x004fe40000004100 */
[----:B------:R-:W-:-:S04]  /*1c50*/  SHF.R.S32.HI R68, RZ, 0x1f, R37 ;  /* 0x0000001fff447819 */ /* 0x000fc80000011425 */
[----:B------:R-:W-:Y:S02]  /*1c60*/  LEA.HI R37, R68, R37, RZ, 0x3 ;  /* 0x0000002544257211 */ /* 0x000fe400078f18ff */
[----:B------:R-:W0:Y:S02]  /*1c70*/  S2R R68, SR_TID.X ;  /* 0x0000000000447919 */ /* 0x000e240000002100 */
[----:B0-----:R-:W-:-:S04]  /*1c80*/  LOP3.LUT R70, R68, 0x1f, RZ, 0xc0, !PT ;  /* 0x0000001f44467812 */ /* 0x001fc800078ec0ff */
[----:B------:R-:W-:-:S05]  /*1c90*/  LEA.HI.SX32 R37, R37, R70, 0x1d ;  /* 0x0000004625257211 */ /* 0x000fca00078feaff */
[----:B------:R-:W-:Y:S01]  /*1ca0*/  IMAD.MOV.U32 R128, RZ, RZ, R37 ;  /* 0x000000ffff807224 */ /* 0x000fe200078e0025 */
[----:B------:R-:W-:Y:S05]  /*1cb0*/  @!P1 BRA `(.L_x_9326) ;  /* 0x00002d4000009947 */ /* 0x000fea0003800000 */
[----:B------:R-:W-:Y:S01]  /*1cc0*/  HFMA2.MMA R68, -RZ, RZ, 0, 9.5367431640625e-07 ;  /* 0x00000010ff447435 */ /* 0x000fe200000001ff */
        /* <DEDUP_REMOVED lines=19> */
.L_x_9328:
[----:B------:R-:W-:Y:S02]  /*1e00*/  IMAD.MOV.U32 R77, RZ, RZ, R36 ;  /* 0x000000ffff4d7224 */ /* 0x000fe400078e0024 */
.L_x_9329:
[----:B------:R-:W-:Y:S05]  /*1e10*/  BSYNC B2 ;  /* 0x0000000000027941 */ /* 0x000fea0003800000 */
.L_x_9327:
        /* <DEDUP_REMOVED lines=16> */
.L_x_9333:
[----:B------:R-:W-:Y:S05]  /*1f20*/  BSYNC B3 ;  /* 0x0000000000037941 */ /* 0x000fea0003800000 */
.L_x_9332:
        /* <DEDUP_REMOVED lines=43> */
.L_x_9331:
[----:B------:R-:W-:Y:S05]  /*21e0*/  BSYNC B2 ;  /* 0x0000000000027941 */ /* 0x000fea0003800000 */
.L_x_9330:
[----:B------:R-:W0:Y:S01]  /*21f0*/  I2F.U32 R34, R77 ;  /* 0x0000004d00227306 */ /* 0x000e220000201000 */
[----:B------:R-:W-:Y:S01]  /*2200*/  MOV R118, 0x2f800000 ;  /* 0x2f80000000767802 */ /* 0x000fe20000000f00 */
[----:B------:R-:W-:Y:S01]  /*2210*/  BSSY B2, `(.L_x_9334) ;  /* 0x0000017000027945 */ /* 0x000fe20003800000 */
[----:B------:R-:W-:Y:S02]  /*2220*/  LOP3.LUT R5, R5, 0xfffffffb, RZ, 0xc0, !PT ;  /* 0xfffffffb05057812 */ /* 0x000fe400078ec0ff */
[----:B------:R-:W-:Y:S01]  /*2230*/  IADD3 R41, R40, 0x1, RZ ;  /* 0x0000000128297810 */ /* 0x000fe20007ffe0ff */
[----:B0-----:R-:W-:-:S05]  /*2240*/  FFMA.FTZ R34, R34, R118, 1.1641532182693481445e-10 ;  /* 0x2f00000022227423 */ /* 0x001fca0000010076 */
[----:B------:R-:W-:Y:S01]  /*2250*/  FSETP.GTU.FTZ.AND P1, PT, R34, c[0x0][0x1e4], PT ;  /* 0x0000790022007a0b */ /* 0x000fe20003f3c000 */
[----:B-----5:R-:W-:-:S05]  /*2260*/  HADD2.F32 R34, -RZ, R68.H0_H0 ;  /* 0x20000044ff227230 */ /* 0x020fca0000004100 */
[----:B------:R-:W-:-:S04]  /*2270*/  FMUL.FTZ R34, R34, R127 ;  /* 0x0000007f22227220 */ /* 0x000fc80000410000 */
[----:B------:R-:W-:-:S03]  /*2280*/  FMUL.FTZ R34, R34, c[0x0][0x1e8] ;  /* 0x00007a0022227a20 */ /* 0x000fc60000410000 */
[----:B------:R-:W-:Y:S02]  /*2290*/  @P1 LOP3.LUT R5, R5, 0x4, RZ, 0xfc, !PT ;  /* 0x0000000405051812 */ /* 0x000fe400078efcff */
[----:B------:R-:W-:Y:S01]  /*22a0*/  FSEL R39, R34, RZ, !P1 ;  /* 0x000000ff22277208 */ /* 0x000fe20004800000 */
[----:B------:R-:W-:Y:S01]  /*22b0*/  @P0 HADD2.F32 R34, -RZ, R64.H0_H0 ;  /* 0x20000040ff220230 */ /* 0x000fe20000004100 */
[----:B------:R-:W-:-:S04]  /*22c0*/  ISETP.NE.AND P1, PT, R40, 0x1, PT ;  /* 0x000000012800780c */ /* 0x000fc80003f25270 */
[----:B------:R-:W-:-:S09]  /*22d0*/  @P0 FADD.FTZ R39, R34, R39 ;  /* 0x0000002722270221 */ /* 0x000fd20000010000 */
        /* <DEDUP_REMOVED lines=9> */
.L_x_9335:
[----:B------:R-:W-:Y:S02]  /*2370*/  IMAD.MOV.U32 R34, RZ, RZ, R36 ;  /* 0x000000ffff227224 */ /* 0x000fe400078e0024 */
.L_x_9336:
[----:B------:R-:W-:Y:S05]  /*2380*/  BSYNC B2 ;  /* 0x0000000000027941 */ /* 0x000fea0003800000 */
.L_x_9334:
        /* <DEDUP_REMOVED lines=16> */
.L_x_9340:
[----:B------:R-:W-:Y:S05]  /*2490*/  BSYNC B3 ;  /* 0x0000000000037941 */ /* 0x000fea0003800000 */
.L_x_9339:
        /* <DEDUP_REMOVED lines=44> */
.L_x_9338:
[----:B------:R-:W-:Y:S05]  /*2760*/  BSYNC B2 ;  /* 0x0000000000027941 */ /* 0x000fea0003800000 */
.L_x_9337:
[----:B------:R-:W0:Y:S01]  /*2770*/  I2F.U32 R34, R34 ;  /* 0x0000002200227306 */ /* 0x000e220000201000 */
[----:B------:R-:W-:Y:S01]  /*2780*/  HADD2.F32 R68, -RZ, R68.H1_H1 ;  /* 0x30000044ff447230 */ /* 0x000fe20000004100 */
[----:B------:R-:W-:Y:S01]  /*2790*/  LOP3.LUT R5, R5, 0xfffffffd, RZ, 0xc0, !PT ;  /* 0xfffffffd05057812 */ /* 0x000fe200078ec0ff */
[----:B------:R-:W-:Y:S03]  /*27a0*/  BSSY B2, `(.L_x_9341) ;  /* 0x0000015000027945 */ /* 0x000fe60003800000 */
[----:B------:R-:W-:-:S04]  /*27b0*/  FMUL.FTZ R68, R68, R127 ;  /* 0x0000007f44447220 */ /* 0x000fc80000410000 */
[----:B------:R-:W-:Y:S02]  /*27c0*/  FMUL.FTZ R68, R68, c[0x0][0x1e8] ;  /* 0x00007a0044447a20 */ /* 0x000fe40000410000 */
[----:B0-----:R-:W-:-:S05]  /*27d0*/  FFMA.FTZ R34, R34, R118, 1.1641532182693481445e-10 ;  /* 0x2f00000022227423 */ /* 0x001fca0000010076 */
[----:B------:R-:W-:Y:S01]  /*27e0*/  FSETP.GTU.FTZ.AND P1, PT, R34, c[0x0][0x1e4], PT ;  /* 0x0000790022007a0b */ /* 0x000fe20003f3c000 */
[----:B------:R-:W-:-:S03]  /*27f0*/  @P0 HADD2.F32 R34, -RZ, R64.H1_H1 ;  /* 0x30000040ff220230 */ /* 0x000fc60000004100 */
        /* <DEDUP_REMOVED lines=14> */
.L_x_9342:
[----:B------:R-:W-:Y:S02]  /*28e0*/  IMAD.MOV.U32 R34, RZ, RZ, R36 ;  /* 0x000000ffff227224 */ /* 0x000fe400078e0024 */
.L_x_9343:
[----:B------:R-:W-:Y:S05]  /*28f0*/  BSYNC B2 ;  /* 0x0000000000027941 */ /* 0x000fea0003800000 */
.L_x_9341:
        /* <DEDUP_REMOVED lines=16> */
.L_x_9347:
[----:B------:R-:W-:Y:S05]  /*2a00*/  BSYNC B3 ;  /* 0x0000000000037941 */ /* 0x000fea0003800000 */
.L_x_9346:
[----:B------:R-:W-:Y:S01]  /*2a10*/  LOP3.LUT R130, R130, UR5, R35, 0x96, !PT ;  /* 0x0000000582827c12 */ /* 0x000fe2000f8e9623 */
[----:B------:R-:W-:Y:S01]  /*2a20*/  IMAD.HI.U32 R32, R0, -0x326172a9, RZ ;  /* 0xcd9e8d5700207827 */ /* 0x000fe200078e00ff */
[----:B------:R-:W-:-:S03]  /*2a30*/  MOV R68, RZ ;  /* 0x000000ff00447202 */ /* 0x000fc60000000f00 */
        /* <DEDUP_REMOVED lines=41> */
.L_x_9345:
[----:B------:R-:W-:Y:S05]  /*2cd0*/  BSYNC B2 ;  /* 0x0000000000027941 */ /* 0x000fea0003800000 */
.L_x_9344:
[----:B------:R-:W0:Y:S01]  /*2ce0*/  I2F.U32 R34, R34 ;  /* 0x0000002200227306 */ /* 0x000e220000201000 */
[C---:B------:R-:W-:Y:S01]  /*2cf0*/  ISETP.NE.AND P2, PT, R68.reuse, 0x1, PT ;  /* 0x000000014400780c */ /* 0x040fe20003f45270 */
[----:B------:R-:W-:Y:S01]  /*2d00*/  BSSY B2, `(.L_x_9348) ;  /* 0x0000014000027945 */ /* 0x000fe20003800000 */
[----:B------:R-:W-:Y:S01]  /*2d10*/  IADD3 R78, R68, 0x1, RZ ;  /* 0x00000001444e7810 */ /* 0x000fe20007ffe0ff */
[----:B0-----:R-:W-:-:S05]  /*2d20*/  FFMA.FTZ R34, R34, R118, 1.1641532182693481445e-10 ;  /* 0x2f00000022227423 */ /* 0x001fca0000010076 */
[----:B------:R-:W-:Y:S01]  /*2d30*/  FSETP.GTU.FTZ.AND P1, PT, R34, c[0x0][0x1e4], PT ;  /* 0x0000790022007a0b */ /* 0x000fe20003f3c000 */
[----:B------:R-:W-:-:S05]  /*2d40*/  HADD2.F32 R34, -RZ, R69.H0_H0 ;  /* 0x20000045ff227230 */ /* 0x000fca0000004100 */
[----:B------:R-:W-:-:S04]  /*2d50*/  FMUL.FTZ R34, R34, R127 ;  /* 0x0000007f22227220 */ /* 0x000fc80000410000 */
[----:B------:R-:W-:-:S05]  /*2d60*/  FMUL.FTZ R34, R34, c[0x0][0x1e8] ;  /* 0x00007a0022227a20 */ /* 0x000fca0000410000 */
[----:B------:R-:W-:Y:S01]  /*2d70*/  FSEL R41, R34, RZ, !P1 ;  /* 0x000000ff22297208 */ /* 0x000fe20004800000 */
[----:B------:R-:W-:-:S05]  /*2d80*/  @P0 HADD2.F32 R34, -RZ, R65.H0_H0 ;  /* 0x20000041ff220230 */ /* 0x000fca0000004100 */
        /* <DEDUP_REMOVED lines=10> */
.L_x_9349:
[----:B------:R-:W-:Y:S02]  /*2e30*/  IMAD.MOV.U32 R34, RZ, RZ, R36 ;  /* 0x000000ffff227224 */ /* 0x000fe400078e0024 */
.L_x_9350:
[----:B------:R-:W-:Y:S05]  /*2e40*/  BSYNC B2 ;  /* 0x0000000000027941 */ /* 0x000fea0003800000 */
.L_x_9348:
        /* <DEDUP_REMOVED lines=16> */
.L_x_9354:
[----:B------:R-:W-:Y:S05]  /*2f50*/  BSYNC B3 ;  /* 0x0000000000037941 */ /* 0x000fea0003800000 */
.L_x_9353:
        /* <DEDUP_REMOVED lines=44> */
.L_x_9352:
[----:B------:R-:W-:Y:S05]  /*3220*/  BSYNC B2 ;  /* 0x0000000000027941 */ /* 0x000fea0003800000 */
.L_x_9351:
[----:B------:R-:W0:Y:S01]  /*3230*/  I2F.U32 R34, R34 ;  /* 0x0000002200227306 */ /* 0x000e220000201000 */
[----:B------:R-:W-:Y:S01]  /*3240*/  HADD2.F32 R69, -RZ, R69.H1_H1 ;  /* 0x30000045ff457230 */ /* 0x000fe20000004100 */
[C---:B------:R-:W-:Y:S01]  /*3250*/  ISETP.NE.AND P3, PT, R78.reuse, 0x1, PT ;  /* 0x000000014e00780c */ /* 0x040fe20003f65270 */
[----:B------:R-:W-:Y:S01]  /*3260*/  BSSY B2, `(.L_x_9355) ;  /* 0x0000013000027945 */ /* 0x000fe20003800000 */
[----:B------:R-:W-:Y:S02]  /*3270*/  IADD3 R68, R78, 0x1, RZ ;  /* 0x000000014e447810 */ /* 0x000fe40007ffe0ff */
[----:B------:R-:W-:-:S04]  /*3280*/  FMUL.FTZ R69, R69, R127 ;  /* 0x0000007f45457220 */ /* 0x000fc80000410000 */
[----:B------:R-:W-:Y:S02]  /*3290*/  FMUL.FTZ R69, R69, c[0x0][0x1e8] ;  /* 0x00007a0045457a20 */ /* 0x000fe40000410000 */
[----:B0-----:R-:W-:-:S05]  /*32a0*/  FFMA.FTZ R34, R34, R118, 1.1641532182693481445e-10 ;  /* 0x2f00000022227423 */ /* 0x001fca0000010076 */
[----:B------:R-:W-:Y:S01]  /*32b0*/  FSETP.GTU.FTZ.AND P2, PT, R34, c[0x0][0x1e4], PT ;  /* 0x0000790022007a0b */ /* 0x000fe20003f5c000 */
[----:B------:R-:W-:-:S03]  /*32c0*/  @P0 HADD2.F32 R34, -RZ, R65.H1_H1 ;  /* 0x30000041ff220230 */ /* 0x000fc60000004100 */
        /* <DEDUP_REMOVED lines=11> */
.L_x_9356:
[----:B------:R-:W-:Y:S02]  /*3380*/  IMAD.MOV.U32 R34, RZ, RZ, R36 ;  /* 0x000000ffff227224 */ /* 0x000fe400078e0024 */
.L_x_9357:
[----:B------:R-:W-:Y:S05]  /*3390*/  BSYNC B2 ;  /* 0x0000000000027941 */ /* 0x000fea0003800000 */
.L_x_9355:
        /* <DEDUP_REMOVED lines=16> */
.L_x_9361:
[----:B------:R-:W-:Y:S05]  /*34a0*/  BSYNC B3 ;  /* 0x0000000000037941 */ /* 0x000fea0003800000 */
.L_x_9360:
        /* <DEDUP_REMOVED lines=43> */
[----:B------:R-:W-:Y:S02]  /*3760*/  MOV R68, RZ ;  /* 0x000000ff00447202 */ /* 0x000fe40000000f00 */
.L_x_9359:
[----:B------:R-:W-:Y:S05]  /*3770*/  BSYNC B2 ;  /* 0x0000000000027941 */ /* 0x000fea0003800000 */
.L_x_9358:
        /* <DEDUP_REMOVED lines=21> */
.L_x_9363:
[----:B------:R-:W-:Y:S02]  /*38d0*/  IMAD.MOV.U32 R34, RZ, RZ, R36 ;  /* 0x000000ffff227224 */ /* 0x000fe400078e0024 */
.L_x_9364:
[----:B------:R-:W-:Y:S05]  /*38e0*/  BSYNC B2 ;  /* 0x0000000000027941 */ /* 0x000fea0003800000 */
.L_x_9362:
        /* <DEDUP_REMOVED lines=16> */
.L_x_9368:
[----:B------:R-:W-:Y:S05]  /*39f0*/  BSYNC B3 ;  /* 0x0000000000037941 */ /* 0x000fea0003800000 */
.L_x_9367:
        /* <DEDUP_REMOVED lines=44> */
.L_x_9366:
[----:B------:R-:W-:Y:S05]  /*3cc0*/  BSYNC B2 ;  /* 0x0000000000027941 */ /* 0x000fea0003800000 */
.L_x_9365:
        /* <DEDUP_REMOVED lines=21> */
.L_x_9370:
[----:B------:R-:W-:Y:S02]  /*3e20*/  IMAD.MOV.U32 R34, RZ, RZ, R36 ;  /* 0x000000ffff227224 */ /* 0x000fe400078e0024 */
.L_x_9371:
[----:B------:R-:W-:Y:S05]  /*3e30*/  BSYNC B2 ;  /* 0x0000000000027941 */ /* 0x000fea0003800000 */
.L_x_9369:
        /* <DEDUP_REMOVED lines=16> */
.L_x_9375:
[----:B------:R-:W-:Y:S05]  /*3f40*/  BSYNC B3 ;  /* 0x0000000000037941 */ /* 0x000fea0003800000 */
.L_x_9374:
        /* <DEDUP_REMOVED lines=44> */
.L_x_9373:
[----:B------:R-:W-:Y:S05]  /*4210*/  BSYNC B2 ;  /* 0x0000000000027941 */ /* 0x000fea0003800000 */
.L_x_9372:
[----:B------:R-:W0:Y:S01]  /*4220*/  I2F.U32 R34, R34 ;  /* 0x0000002200227306 */ /* 0x000e220000201000 */
[----:B------:R-:W-:Y:S01]  /*4230*/  ISETP.NE.AND P6, PT, R68, 0x1, PT ;  /* 0x000000014400780c */ /* 0x000fe20003fc5270 */
[----:B------:R-:W-:Y:S01]  /*4240*/  BSSY B2, `(.L_x_9376) ;  /* 0x0000014000027945 */ /* 0x000fe20003800000 */
        /* <DEDUP_REMOVED lines=18> */
.L_x_9377:
[----:B------:R-:W-:Y:S02]  /*4370*/  IMAD.MOV.U32 R70, RZ, RZ, R36 ;  /* 0x000000ffff467224 */ /* 0x000fe400078e0024 */
.L_x_9378:
[----:B------:R-:W-:Y:S05]  /*4380*/  BSYNC B2 ;  /* 0x0000000000027941 */ /* 0x000fea0003800000 */
.L_x_9376:
        /* <DEDUP_REMOVED lines=19> */
.L_x_9382:
[----:B------:R-:W-:Y:S05]  /*44c0*/  BSYNC B3 ;  /* 0x0000000000037941 */ /* 0x000fea0003800000 */
.L_x_9381:
        /* <DEDUP_REMOVED lines=44> */
.L_x_9380:
[----:B------:R-:W-:Y:S05]  /*4790*/  BSYNC B2 ;  /* 0x0000000000027941 */ /* 0x000fea0003800000 */
.L_x_9379:
[----:B------:R0:W1:Y:S01]  /*47a0*/  I2F.U32 R68, R70 ;  /* 0x0000004600447306 */ /* 0x0000620000201000 */
[----:B------:R-:W-:Y:S01]  /*47b0*/  HADD2.F32 R71, -RZ, R71.H1_H1 ;  /* 0x30000047ff477230 */ /* 0x000fe20000004100 */
[----:B------:R-:W-:Y:S02]  /*47c0*/  F2FP.PACK_AB R69, R77, R41 ;  /* 0x000000294d45723e */ /* 0x000fe400000000ff */
[----:B------:R-:W-:Y:S02]  /*47d0*/  IADD3 R128, R37, 0x20, RZ ;  /* 0x0000002025807810 */ /* 0x000fe40007ffe0ff */
[----:B------:R-:W-:Y:S01]  /*47e0*/  FMUL.FTZ R71, R71, R127 ;  /* 0x0000007f47477220 */ /* 0x000fe20000410000 */
[----:B0-----:R-:W-:-:S03]  /*47f0*/  F2FP.PACK_AB R70, R97, R78 ;  /* 0x0000004e6146723e */ /* 0x001fc600000000ff */
[----:B------:R-:W-:Y:S02]  /*4800*/  FMUL.FTZ R71, R71, c[0x0][0x1e8] ;  /* 0x00007a0047477a20 */ /* 0x000fe40000410000 */
[----:B-1----:R-:W-:-:S05]  /*4810*/  FFMA.FTZ R68, R68, R118, 1.1641532182693481445e-10 ;  /* 0x2f00000044447423 */ /* 0x002fca0000010076 */
[----:B------:R-:W-:Y:S01]  /*4820*/  FSETP.GTU.FTZ.AND P6, PT, R68, c[0x0][0x1e4], PT ;  /* 0x0000790044007a0b */ /* 0x000fe20003fdc000 */
[----:B------:R-:W-:-:S03]  /*4830*/  @P0 HADD2.F32 R68, -RZ, R67.H1_H1 ;  /* 0x30000043ff440230 */ /* 0x000fc60000004100 */
[----:B------:R-:W-:-:S05]  /*4840*/  FSEL R118, R71, RZ, !P6 ;  /* 0x000000ff47767208 */ /* 0x000fca0007000000 */
[----:B------:R-:W-:Y:S01]  /*4850*/  @P0 FADD.FTZ R118, R68, R118 ;  /* 0x0000007644760221 */ /* 0x000fe20000010000 */
[C---:B------:R-:W-:Y:S02]  /*4860*/  LEA R130, P0, R37.reuse, c[0x0][0x188], 0x4 ;  /* 0x0000620025827a11 */ /* 0x040fe400078020ff */
[----:B------:R-:W-:Y:S02]  /*4870*/  F2FP.PACK_AB R68, R40, R39 ;  /* 0x000000272844723e */ /* 0x000fe400000000ff */
[----:B------:R-:W-:Y:S02]  /*4880*/  LEA.HI.X R131, R37, c[0x0][0x18c], RZ, 0x4, P0 ;  /* 0x0000630025837a11 */ /* 0x000fe400000f24ff */
[----:B------:R-:W-:Y:S02]  /*4890*/  F2FP.PACK_AB R71, R118, R98 ;  /* 0x000000627647723e */ /* 0x000fe400000000ff */
        /* <DEDUP_REMOVED lines=22> */
.L_x_9326:
[----:B------:R-:W-:Y:S05]  /*4a00*/  BSYNC B1 ;  /* 0x0000000000017941 */ /* 0x000fea0003800000 */
.L_x_9325:
        /* <DEDUP_REMOVED lines=23> */
.L_x_9386:
[----:B------:R-:W-:Y:S02]  /*4b80*/  MOV R44, R36 ;  /* 0x00000024002c7202 */ /* 0x000fe40000000f00 */
.L_x_9387:
[----:B------:R-:W-:Y:S05]  /*4b90*/  BSYNC B2 ;  /* 0x0000000000027941 */ /* 0x000fea0003800000 */
.L_x_9385:
        /* <DEDUP_REMOVED lines=16> */
.L_x_9391:
[----:B------:R-:W-:Y:S05]  /*4ca0*/  BSYNC B3 ;  /* 0x0000000000037941 */ /* 0x000fea0003800000 */
.L_x_9390:
        /* <DEDUP_REMOVED lines=44> */
.L_x_9389:
[----:B------:R-:W-:Y:S05]  /*4f70*/  BSYNC B2 ;  /* 0x0000000000027941 */ /* 0x000fea0003800000 */
.L_x_9388:
[----:B------:R0:W1:Y:S01]  /*4f80*/  I2F.U32 R34, R44 ;  /* 0x0000002c00227306 */ /* 0x0000620000201000 */
[----:B------:R-:W-:Y:S01]  /*4f90*/  IMAD.MOV.U32 R119, RZ, RZ, 0x2f800000 ;  /* 0x2f800000ff777424 */ /* 0x000fe200078e00ff */
[----:B------:R-:W-:Y:S01]  /*4fa0*/  LOP3.LUT R5, R5, 0xfffffffb, RZ, 0xc0, !PT ;  /* 0xfffffffb05057812 */ /* 0x000fe200078ec0ff */
[----:B------:R-:W-:Y:S01]  /*4fb0*/  BSSY B2, `(.L_x_9392) ;  /* 0x0000016000027945 */ /* 0x000fe20003800000 */
[----:B0-----:R-:W-:Y:S01]  /*4fc0*/  IADD3 R44, R43, 0x1, RZ ;  /* 0x000000012b2c7810 */ /* 0x001fe20007ffe0ff */
[----:B-1----:R-:W-:-:S05]  /*4fd0*/  FFMA.FTZ R34, R34, R119, 1.1641532182693481445e-10 ;  /* 0x2f00000022227423 */ /* 0x002fca0000010077 */
        /* <DEDUP_REMOVED lines=18> */
.L_x_9393:
[----:B------:R-:W-:Y:S02]  /*5100*/  IMAD.MOV.U32 R34, RZ, RZ, R36 ;  /* 0x000000ffff227224 */ /* 0x000fe400078e0024 */
.L_x_9394:
[----:B------:R-:W-:Y:S05]  /*5110*/  BSYNC B2 ;  /* 0x0000000000027941 */ /* 0x000fea0003800000 */
.L_x_9392:
        /* <DEDUP_REMOVED lines=16> */
.L_x_9398:
[----:B------:R-:W-:Y:S05]  /*5220*/  BSYNC B3 ;  /* 0x0000000000037941 */ /* 0x000fea0003800000 */
.L_x_9397:
        /* <DEDUP_REMOVED lines=44> */
.L_x_9396:
[----:B------:R-:W-:Y:S05]  /*54f0*/  BSYNC B2 ;  /* 0x0000000000027941 */ /* 0x000fea0003800000 */
.L_x_9395:
        /* <DEDUP_REMOVED lines=23> */
.L_x_9400:
[----:B------:R-:W-:Y:S02]  /*5670*/  IMAD.MOV.U32 R34, RZ, RZ, R36 ;  /* 0x000000ffff227224 */ /* 0x000fe400078e0024 */
.L_x_9401:
[----:B------:R-:W-:Y:S05]  /*5680*/  BSYNC B2 ;  /* 0x0000000000027941 */ /* 0x000fea0003800000 */
.L_x_9399:
        /* <DEDUP_REMOVED lines=16> */
.L_x_9405:
[----:B------:R-:W-:Y:S05]  /*5790*/  BSYNC B3 ;  /* 0x0000000000037941 */ /* 0x000fea0003800000 */
.L_x_9404:
        /* <DEDUP_REMOVED lines=44> */
.L_x_9403:
[----:B------:R-:W-:Y:S05]  /*5a60*/  BSYNC B2 ;  /* 0x0000000000027941 */ /* 0x000fea0003800000 */
.L_x_9402:
        /* <DEDUP_REMOVED lines=21> */
.L_x_9407:
[----:B------:R-:W-:Y:S02]  /*5bc0*/  IMAD.MOV.U32 R34, RZ, RZ, R36 ;  /* 0x000000ffff227224 */ /* 0x000fe400078e0024 */
.L_x_9408:
[----:B------:R-:W-:Y:S05]  /*5bd0*/  BSYNC B2 ;  /* 0x0000000000027941 */ /* 0x000fea0003800000 */
.L_x_9406:
        /* <DEDUP_REMOVED lines=16> */
.L_x_9412:
[----:B------:R-:W-:Y:S05]  /*5ce0*/  BSYNC B3 ;  /* 0x0000000000037941 */ /* 0x000fea0003800000 */
.L_x_9411:
        /* <DEDUP_REMOVED lines=44> */
.L_x_9410:
[----:B------:R-:W-:Y:S05]  /*5fb0*/  BSYNC B2 ;  /* 0x0000000000027941 */ /* 0x000fea0003800000 */
.L_x_9409:
        /* <DEDUP_REMOVED lines=21> */
.L_x_9414:
[----:B------:R-:W-:Y:S02]  /*6110*/  IMAD.MOV.U32 R34, RZ, RZ, R36 ;  /* 0x000000ffff227224 */ /* 0x000fe400078e0024 */
.L_x_9415:
[----:B------:R-:W-:Y:S05]  /*6120*/  BSYNC B2 ;  /* 0x0000000000027941 */ /* 0x000fea0003800000 */
.L_x_9413:
        /* <DEDUP_REMOVED lines=16> */
.L_x_9419:
[----:B------:R-:W-:Y:S05]  /*6230*/  BSYNC B3 ;  /* 0x0000000000037941 */ /* 0x000fea0003800000 */
.L_x_9418:
        /* <DEDUP_REMOVED lines=44> */
.L_x_9417:
[----:B------:R-:W-:Y:S05]  /*6500*/  BSYNC B2 ;  /* 0x0000000000027941 */ /* 0x000fea0003800000 */
.L_x_9416:
        /* <DEDUP_REMOVED lines=21> */
.L_x_9421:
[----:B------:R-:W-:Y:S02]  /*6660*/  IMAD.MOV.U32 R34, RZ, RZ, R36 ;  /* 0x000000ffff227224 */ /* 0x000fe400078e0024 */
.L_x_9422:
[----:B------:R-:W-:Y:S05]  /*6670*/  BSYNC B2 ;  /* 0x0000000000027941 */ /* 0x000fea0003800000 */
.L_x_9420:
        /* <DEDUP_REMOVED lines=16> */
.L_x_9426:
[----:B------:R-:W-:Y:S05]  /*6780*/  BSYNC B3 ;  /* 0x0000000000037941 */ /* 0x000fea0003800000 */
.L_x_9425:
        /* <DEDUP_REMOVED lines=44> */
.L_x_9424:
[----:B------:R-:W-:Y:S05]  /*6a50*/  BSYNC B2 ;  /* 0x0000000000027941 */ /* 0x000fea0003800000 */
.L_x_9423:
        /* <DEDUP_REMOVED lines=21> */
.L_x_9428:
[----:B------:R-:W-:Y:S02]  /*6bb0*/  IMAD.MOV.U32 R34, RZ, RZ, R36 ;  /* 0x000000ffff227224 */ /* 0x000fe400078e0024 */
.L_x_9429:
[----:B------:R-:W-:Y:S05]  /*6bc0*/  BSYNC B2 ;  /* 0x0000000000027941 */ /* 0x000fea0003800000 */
.L_x_9427:
        /* <DEDUP_REMOVED lines=16> */
.L_x_9433:
[----:B------:R-:W-:Y:S05]  /*6cd0*/  BSYNC B3 ;  /* 0x0000000000037941 */ /* 0x000fea0003800000 */
.L_x_9432:
        /* <DEDUP_REMOVED lines=44> */
.L_x_9431:
[----:B------:R-:W-:Y:S05]  /*6fa0*/  BSYNC B2 ;  /* 0x0000000000027941 */ /* 0x000fea0003800000 */
.L_x_9430:
        /* <DEDUP_REMOVED lines=21> */
.L_x_9435:
[----:B------:R-:W-:Y:S02]  /*7100*/  IMAD.MOV.U32 R70, RZ, RZ, R36 ;  /* 0x000000ffff467224 */ /* 0x000fe400078e0024 */
.L_x_9436:
[----:B------:R-:W-:Y:S05]  /*7110*/  BSYNC B2 ;  /* 0x0000000000027941 */ /* 0x000fea0003800000 */
.L_x_9434:
        /* <DEDUP_REMOVED lines=19> */
.L_x_9440:
[----:B------:R-:W-:Y:S05]  /*7250*/  BSYNC B3 ;  /* 0x0000000000037941 */ /* 0x000fea0003800000 */
.L_x_9439:
        /* <DEDUP_REMOVED lines=44> */
.L_x_9438:
[----:B------:R-:W-:Y:S05]  /*7520*/  BSYNC B2 ;  /* 0x0000000000027941 */ /* 0x000fea0003800000 */
.L_x_9437:
[----:B------:R0:W1:Y:S01]  /*7530*/  I2F.U32 R68, R70 ;  /* 0x0000004600447306 */ /* 0x0000620000201000 */
[----:B------:R-:W-:Y:S01]  /*7540*/  HADD2.F32 R71, -RZ, R71.H1_H1 ;  /* 0x30000047ff477230 */ /* 0x000fe20000004100 */
[----:B------:R-:W-:-:S04]  /*7550*/  F2FP.PACK_AB R69, R79, R44 ;  /* 0x0000002c4f45723e */ /* 0x000fc800000000ff */
        /* <DEDUP_REMOVED lines=35> */
.L_x_9384:
[----:B------:R-:W-:Y:S05]  /*7790*/  BSYNC B1 ;  /* 0x0000000000017941 */ /* 0x000fea0003800000 */
.L_x_9383:
        /* <DEDUP_REMOVED lines=23> */
.L_x_9444:
[----:B------:R-:W-:Y:S02]  /*7910*/  IMAD.MOV.U32 R45, RZ, RZ, R36 ;  /* 0x000000ffff2d7224 */ /* 0x000fe400078e0024 */
.L_x_9445:
[----:B------:R-:W-:Y:S05]  /*7920*/  BSYNC B2 ;  /* 0x0000000000027941 */ /* 0x000fea0003800000 */
.L_x_9443:
        /* <DEDUP_REMOVED lines=16> */
.L_x_9449:
[----:B------:R-:W-:Y:S05]  /*7a30*/  BSYNC B3 ;  /* 0x0000000000037941 */ /* 0x000fea0003800000 */
.L_x_9448:
        /* <DEDUP_REMOVED lines=44> */
.L_x_9447:
[----:B------:R-:W-:Y:S05]  /*7d00*/  BSYNC B2 ;  /* 0x0000000000027941 */ /* 0x000fea0003800000 */
.L_x_9446:
[----:B------:R-:W0:Y:S01]  /*7d10*/  I2F.U32 R34, R45 ;  /* 0x0000002d00227306 */ /* 0x000e220000201000 */
[----:B------:R-:W-:Y:S01]  /*7d20*/  IMAD.MOV.U32 R120, RZ, RZ, 0x2f800000 ;  /* 0x2f800000ff787424 */ /* 0x000fe200078e00ff */
[----:B------:R-:W-:Y:S01]  /*7d30*/  LOP3.LUT R5, R5, 0xfffffffb, RZ, 0xc0, !PT ;  /* 0xfffffffb05057812 */ /* 0x000fe200078ec0ff */
[----:B------:R-:W-:Y:S01]  /*7d40*/  BSSY B2, `(.L_x_9450) ;  /* 0x0000016000027945 */ /* 0x000fe20003800000 */
        /* <DEDUP_REMOVED lines=20> */
.L_x_9451:
[----:B------:R-:W-:Y:S02]  /*7e90*/  IMAD.MOV.U32 R34, RZ, RZ, R36 ;  /* 0x000000ffff227224 */ /* 0x000fe400078e0024 */
.L_x_9452:
[----:B------:R-:W-:Y:S05]  /*7ea0*/  BSYNC B2 ;  /* 0x0000000000027941 */ /* 0x000fea0003800000 */
.L_x_9450:
        /* <DEDUP_REMOVED lines=16> */
.L_x_9456:
[----:B------:R-:W-:Y:S05]  /*7fb0*/  BSYNC B3 ;  /* 0x0000000000037941 */ /* 0x000fea0003800000 */
.L_x_9455:
        /* <DEDUP_REMOVED lines=44> */
.L_x_9454:
[----:B------:R-:W-:Y:S05]  /*8280*/  BSYNC B2 ;  /* 0x0000000000027941 */ /* 0x000fea0003800000 */
.L_x_9453:
        /* <DEDUP_REMOVED lines=23> */
.L_x_9458:
[----:B------:R-:W-:Y:S02]  /*8400*/  IMAD.MOV.U32 R34, RZ, RZ, R36 ;  /* 0x000000ffff227224 */ /* 0x000fe400078e0024 */
.L_x_9459:
[----:B------:R-:W-:Y:S05]  /*8410*/  BSYNC B2 ;  /* 0x0000000000027941 */ /* 0x000fea0003800000 */
.L_x_9457:
        /* <DEDUP_REMOVED lines=16> */
.L_x_9463:
[----:B------:R-:W-:Y:S05]  /*8520*/  BSYNC B3 ;  /* 0x0000000000037941 */ /* 0x000fea0003800000 */
.L_x_9462:
        /* <DEDUP_REMOVED lines=44> */
.L_x_9461:
[----:B------:R-:W-:Y:S05]  /*87f0*/  BSYNC B2 ;  /* 0x0000000000027941 */ /* 0x000fea0003800000 */
.L_x_9460:
        /* <DEDUP_REMOVED lines=21> */
.L_x_9465:
[----:B------:R-:W-:Y:S02]  /*8950*/  IMAD.MOV.U32 R34, RZ, RZ, R36 ;  /* 0x000000ffff227224 */ /* 0x000fe400078e0024 */
.L_x_9466:
[----:B------:R-:W-:Y:S05]  /*8960*/  BSYNC B2 ;  /* 0x0000000000027941 */ /* 0x000fea0003800000 */
.L_x_9464:
        /* <DEDUP_REMOVED lines=16> */
.L_x_9470:
[----:B------:R-:W-:Y:S05]  /*8a70*/  BSYNC B3 ;  /* 0x0000000000037941 */ /* 0x000fea0003800000 */
.L_x_9469:
        /* <DEDUP_REMOVED lines=44> */
.L_x_9468:
[----:B------:R-:W-:Y:S05]  /*8d40*/  BSYNC B2 ;  /* 0x0000000000027941 */ /* 0x000fea0003800000 */
.L_x_9467:
        /* <DEDUP_REMOVED lines=21> */
.L_x_9472:
[----:B------:R-:W-:Y:S02]  /*8ea0*/  IMAD.MOV.U32 R34, RZ, RZ, R36 ;  /* 0x000000ffff227224 */ /* 0x000fe400078e0024 */
.L_x_9473:
[----:B------:R-:W-:Y:S05]  /*8eb0*/  BSYNC B2 ;  /* 0x0000000000027941 */ /* 0x000fea0003800000 */
.L_x_9471:
        /* <DEDUP_REMOVED lines=16> */
.L_x_9477:
[----:B------:R-:W-:Y:S05]  /*8fc0*/  BSYNC B3 ;  /* 0x0000000000037941 */ /* 0x000fea0003800000 */
.L_x_9476:
        /* <DEDUP_REMOVED lines=44> */
.L_x_9475:
[----:B------:R-:W-:Y:S05]  /*9290*/  BSYNC B2 ;  /* 0x0000000000027941 */ /* 0x000fea0003800000 */
.L_x_9474:
        /* <DEDUP_REMOVED lines=21> */
.L_x_9479:
[----:B------:R-:W-:Y:S02]  /*93f0*/  IMAD.MOV.U32 R34, RZ, RZ, R36 ;  /* 0x000000ffff227224 */ /* 0x000fe400078e0024 */
.L_x_9480:
[----:B------:R-:W-:Y:S05]  /*9400*/  BSYNC B2 ;  /* 0x0000000000027941 */ /* 0x000fea0003800000 */
.L_x_9478:
        /* <DEDUP_REMOVED lines=16> */
.L_x_9484:
[----:B------:R-:W-:Y:S05]  /*9510*/  BSYNC B3 ;  /* 0x0000000000037941 */ /* 0x000fea0003800000 */
.L_x_9483:
        /* <DEDUP_REMOVED lines=44> */
.L_x_9482:
[----:B------:R-:W-:Y:S05]  /*97e0*/  BSYNC B2 ;  /* 0x0000000000027941 */ /* 0x000fea0003800000 */
.L_x_9481:
        /* <DEDUP_REMOVED lines=21> */
.L_x_9486:
[----:B------:R-:W-:Y:S02]  /*9940*/  IMAD.MOV.U32 R34, RZ, RZ, R36 ;  /* 0x000000ffff227224 */ /* 0x000fe400078e0024 */
.L_x_9487:
[----:B------:R-:W-:Y:S05]  /*9950*/  BSYNC B2 ;  /* 0x0000000000027941 */ /* 0x000fea0003800000 */
.L_x_9485:
        /* <DEDUP_REMOVED lines=16> */
.L_x_9491:
[----:B------:R-:W-:Y:S05]  /*9a60*/  BSYNC B3 ;  /* 0x0000000000037941 */ /* 0x000fea0003800000 */
.L_x_9490:
        /* <DEDUP_REMOVED lines=44> */
.L_x_9489:
[----:B------:R-:W-:Y:S05]  /*9d30*/  BSYNC B2 ;  /* 0x0000000000027941 */ /* 0x000fea0003800000 */
.L_x_9488:
        /* <DEDUP_REMOVED lines=21> */
.L_x_9493:
[----:B------:R-:W-:Y:S02]  /*9e90*/  IMAD.MOV.U32 R70, RZ, RZ, R36 ;  /* 0x000000ffff467224 */ /* 0x000fe400078e0024 */
.L_x_9494:
[----:B------:R-:W-:Y:S05]  /*9ea0*/  BSYNC B2 ;  /* 0x0000000000027941 */ /* 0x000fea0003800000 */
.L_x_9492:
        /* <DEDUP_REMOVED lines=19> */
.L_x_9498:
[----:B------:R-:W-:Y:S05]  /*9fe0*/  BSYNC B3 ;  /* 0x0000000000037941 */ /* 0x000fea0003800000 */
.L_x_9497:
        /* <DEDUP_REMOVED lines=44> */
.L_x_9496:
[----:B------:R-:W-:Y:S05]  /*a2b0*/  BSYNC B2 ;  /* 0x0000000000027941 */ /* 0x000fea0003800000 */
.L_x_9495:
        /* <DEDUP_REMOVED lines=11> */
[----:B------:R-:W-:Y:S02]  /*a370*/  LEA R130, P0, R128, c[0x0][0x188], 0x4 ;  /* 0x0000620080827a11 */ /* 0x000fe400078020ff */
        /* <DEDUP_REMOVED lines=26> */
.L_x_9442:
[----:B------:R-:W-:Y:S05]  /*a520*/  BSYNC B1 ;  /* 0x0000000000017941 */ /* 0x000fea0003800000 */
.L_x_9441:
        /* <DEDUP_REMOVED lines=23> */
.L_x_9502:
[----:B------:R-:W-:Y:S02]  /*a6a0*/  IMAD.MOV.U32 R50, RZ, RZ, R36 ;  /* 0x000000ffff327224 */ /* 0x000fe400078e0024 */
.L_x_9503:
[----:B------:R-:W-:Y:S05]  /*a6b0*/  BSYNC B2 ;  /* 0x0000000000027941 */ /* 0x000fea0003800000 */
.L_x_9501:
        /* <DEDUP_REMOVED lines=16> */
.L_x_9507:
[----:B------:R-:W-:Y:S05]  /*a7c0*/  BSYNC B3 ;  /* 0x0000000000037941 */ /* 0x000fea0003800000 */
.L_x_9506:
        /* <DEDUP_REMOVED lines=44> */
.L_x_9505:
[----:B------:R-:W-:Y:S05]  /*aa90*/  BSYNC B2 ;  /* 0x0000000000027941 */ /* 0x000fea0003800000 */
.L_x_9504:
        /* <DEDUP_REMOVED lines=24> */
.L_x_9509:
[----:B------:R-:W-:Y:S02]  /*ac20*/  MOV R34, R36 ;  /* 0x0000002400227202 */ /* 0x000fe40000000f00 */
.L_x_9510:
[----:B------:R-:W-:Y:S05]  /*ac30*/  BSYNC B2 ;  /* 0x0000000000027941 */ /* 0x000fea0003800000 */
.L_x_9508:
        /* <DEDUP_REMOVED lines=16> */
.L_x_9514:
[----:B------:R-:W-:Y:S05]  /*ad40*/  BSYNC B3 ;  /* 0x0000000000037941 */ /* 0x000fea0003800000 */
.L_x_9513:
        /* <DEDUP_REMOVED lines=44> */
.L_x_9512:
[----:B------:R-:W-:Y:S05]  /*b010*/  BSYNC B2 ;  /* 0x0000000000027941 */ /* 0x000fea0003800000 */
.L_x_9511:
        /* <DEDUP_REMOVED lines=23> */
.L_x_9516:
[----:B------:R-:W-:Y:S02]  /*b190*/  MOV R34, R36 ;  /* 0x0000002400227202 */ /* 0x000fe40000000f00 */
.L_x_9517:
[----:B------:R-:W-:Y:S05]  /*b1a0*/  BSYNC B2 ;  /* 0x0000000000027941 */ /* 0x000fea0003800000 */
.L_x_9515:
        /* <DEDUP_REMOVED lines=16> */
.L_x_9521:
[----:B------:R-:W-:Y:S05]  /*b2b0*/  BSYNC B3 ;  /* 0x0000000000037941 */ /* 0x000fea0003800000 */
.L_x_9520:
        /* <DEDUP_REMOVED lines=44> */
.L_x_9519:
[----:B------:R-:W-:Y:S05]  /*b580*/  BSYNC B2 ;  /* 0x0000000000027941 */ /* 0x000fea0003800000 */
.L_x_9518:
        /* <DEDUP_REMOVED lines=21> */
.L_x_9523:
[----:B------:R-:W-:Y:S02]  /*b6e0*/  MOV R34, R36 ;  /* 0x0000002400227202 */ /* 0x000fe40000000f00 */
.L_x_9524:
[----:B------:R-:W-:Y:S05]  /*b6f0*/  BSYNC B2 ;  /* 0x0000000000027941 */ /* 0x000fea0003800000 */
.L_x_9522:
        /* <DEDUP_REMOVED lines=16> */
.L_x_9528:
[----:B------:R-:W-:Y:S05]  /*b800*/  BSYNC B3 ;  /* 0x0000000000037941 */ /* 0x000fea0003800000 */
.L_x_9527:
        /* <DEDUP_REMOVED lines=44> */
.L_x_9526:
[----:B------:R-:W-:Y:S05]  /*bad0*/  BSYNC B2 ;  /* 0x0000000000027941 */ /* 0x000fea0003800000 */
.L_x_9525:
        /* <DEDUP_REMOVED lines=21> */
.L_x_9530:
[----:B------:R-:W-:Y:S02]  /*bc30*/  MOV R34, R36 ;  /* 0x0000002400227202 */ /* 0x000fe40000000f00 */
.L_x_9531:
[----:B------:R-:W-:Y:S05]  /*bc40*/  BSYNC B2 ;  /* 0x0000000000027941 */ /* 0x000fea0003800000 */
.L_x_9529:
        /* <DEDUP_REMOVED lines=16> */
.L_x_9535:
[----:B------:R-:W-:Y:S05]  /*bd50*/  BSYNC B3 ;  /* 0x0000000000037941 */ /* 0x000fea0003800000 */
.L_x_9534:
        /* <DEDUP_REMOVED lines=44> */
.L_x_9533:
[----:B------:R-:W-:Y:S05]  /*c020*/  BSYNC B2 ;  /* 0x0000000000027941 */ /* 0x000fea0003800000 */
.L_x_9532:
        /* <DEDUP_REMOVED lines=21> */
.L_x_9537:
[----:B------:R-:W-:Y:S02]  /*c180*/  MOV R34, R36 ;  /* 0x0000002400227202 */ /* 0x000fe40000000f00 */
.L_x_9538:
[----:B------:R-:W-:Y:S05]  /*c190*/  BSYNC B2 ;  /* 0x0000000000027941 */ /* 0x000fea0003800000 */
.L_x_9536:
        /* <DEDUP_REMOVED lines=16> */
.L_x_9542:
[----:B------:R-:W-:Y:S05]  /*c2a0*/  BSYNC B3 ;  /* 0x0000000000037941 */ /* 0x000fea0003800000 */
.L_x_9541:
        /* <DEDUP_REMOVED lines=44> */
.L_x_9540:
[----:B------:R-:W-:Y:S05]  /*c570*/  BSYNC B2 ;  /* 0x0000000000027941 */ /* 0x000fea0003800000 */
.L_x_9539:
        /* <DEDUP_REMOVED lines=21> */
.L_x_9544:
[----:B------:R-:W-:Y:S02]  /*c6d0*/  MOV R34, R36 ;  /* 0x0000002400227202 */ /* 0x000fe40000000f00 */
.L_x_9545:
[----:B------:R-:W-:Y:S05]  /*c6e0*/  BSYNC B2 ;  /* 0x0000000000027941 */ /* 0x000fea0003800000 */
.L_x_9543:
        /* <DEDUP_REMOVED lines=16> */
.L_x_9549:
[----:B------:R-:W-:Y:S05]  /*c7f0*/  BSYNC B3 ;  /* 0x0000000000037941 */ /* 0x000fea0003800000 */
.L_x_9548:
        /* <DEDUP_REMOVED lines=44> */
.L_x_9547:
[----:B------:R-:W-:Y:S05]  /*cac0*/  BSYNC B2 ;  /* 0x0000000000027941 */ /* 0x000fea0003800000 */
.L_x_9546:
        /* <DEDUP_REMOVED lines=21> */
.L_x_9551:
[----:B------:R-:W-:Y:S02]  /*cc20*/  MOV R70, R36 ;  /* 0x0000002400467202 */ /* 0x000fe40000000f00 */
.L_x_9552:
[----:B------:R-:W-:Y:S05]  /*cc30*/  BSYNC B2 ;  /* 0x0000000000027941 */ /* 0x000fea0003800000 */
.L_x_9550:
        /* <DEDUP_REMOVED lines=19> */
.L_x_9556:
[----:B------:R-:W-:Y:S05]  /*cd70*/  BSYNC B3 ;  /* 0x0000000000037941 */ /* 0x000fea0003800000 */
.L_x_9555:
        /* <DEDUP_REMOVED lines=44> */
.L_x_9554:
[----:B------:R-:W-:Y:S05]  /*d040*/  BSYNC B2 ;  /* 0x0000000000027941 */ /* 0x000fea0003800000 */
.L_x_9553:
        /* <DEDUP_REMOVED lines=38> */
.L_x_9500:
[----:B------:R-:W-:Y:S05]  /*d2b0*/  BSYNC B1 ;  /* 0x0000000000017941 */ /* 0x000fea0003800000 */
.L_x_9499:
        /* <DEDUP_REMOVED lines=23> */
.L_x_9560:
[----:B------:R-:W-:Y:S02]  /*d430*/  IMAD.MOV.U32 R51, RZ, RZ, R36 ;  /* 0x000000ffff337224 */ /* 0x000fe400078e0024 */
.L_x_9561:
[----:B------:R-:W-:Y:S05]  /*d440*/  BSYNC B2 ;  /* 0x0000000000027941 */ /* 0x000fea0003800000 */
.L_x_9559:
        /* <DEDUP_REMOVED lines=16> */
.L_x_9565:
[----:B------:R-:W-:Y:S05]  /*d550*/  BSYNC B3 ;  /* 0x0000000000037941 */ /* 0x000fea0003800000 */
.L_x_9564:
        /* <DEDUP_REMOVED lines=44> */
.L_x_9563:
[----:B------:R-:W-:Y:S05]  /*d820*/  BSYNC B2 ;  /* 0x0000000000027941 */ /* 0x000fea0003800000 */
.L_x_9562:
        /* <DEDUP_REMOVED lines=24> */
.L_x_9567:
[----:B------:R-:W-:Y:S02]  /*d9b0*/  IMAD.MOV.U32 R34, RZ, RZ, R36 ;  /* 0x000000ffff227224 */ /* 0x000fe400078e0024 */
.L_x_9568:
[----:B------:R-:W-:Y:S05]  /*d9c0*/  BSYNC B2 ;  /* 0x0000000000027941 */ /* 0x000fea0003800000 */
.L_x_9566:
        /* <DEDUP_REMOVED lines=16> */
.L_x_9572:
[----:B------:R-:W-:Y:S05]  /*dad0*/  BSYNC B3 ;  /* 0x0000000000037941 */ /* 0x000fea0003800000 */
.L_x_9571:
        /* <DEDUP_REMOVED lines=44> */
.L_x_9570:
[----:B------:R-:W-:Y:S05]  /*dda0*/  BSYNC B2 ;  /* 0x0000000000027941 */ /* 0x000fea0003800000 */
.L_x_9569:
        /* <DEDUP_REMOVED lines=23> */
.L_x_9574:
[----:B------:R-:W-:Y:S02]  /*df20*/  IMAD.MOV.U32 R34, RZ, RZ, R36 ;  /* 0x000000ffff227224 */ /* 0x000fe400078e0024 */
.L_x_9575:
[----:B------:R-:W-:Y:S05]  /*df30*/  BSYNC B2 ;  /* 0x0000000000027941 */ /* 0x000fea0003800000 */
.L_x_9573:
        /* <DEDUP_REMOVED lines=16> */
.L_x_9579:
[----:B------:R-:W-:Y:S05]  /*e040*/  BSYNC B3 ;  /* 0x0000000000037941 */ /* 0x000fea0003800000 */
.L_x_9578:
        /* <DEDUP_REMOVED lines=44> */
.L_x_9577:
[----:B------:R-:W-:Y:S05]  /*e310*/  BSYNC B2 ;  /* 0x0000000000027941 */ /* 0x000fea0003800000 */
.L_x_9576:
        /* <DEDUP_REMOVED lines=21> */
.L_x_9581:
[----:B------:R-:W-:Y:S02]  /*e470*/  IMAD.MOV.U32 R34, RZ, RZ, R36 ;  /* 0x000000ffff227224 */ /* 0x000fe400078e0024 */
.L_x_9582:
[----:B------:R-:W-:Y:S05]  /*e480*/  BSYNC B2 ;  /* 0x0000000000027941 */ /* 0x000fea0003800000 */
.L_x_9580:
        /* <DEDUP_REMOVED lines=16> */
.L_x_9586:
[----:B------:R-:W-:Y:S05]  /*e590*/  BSYNC B3 ;  /* 0x0000000000037941 */ /* 0x000fea0003800000 */
.L_x_9585:
        /* <DEDUP_REMOVED lines=44> */
.L_x_9584:
[----:B------:R-:W-:Y:S05]  /*e860*/  BSYNC B2 ;  /* 0x0000000000027941 */ /* 0x000fea0003800000 */
.L_x_9583:
        /* <DEDUP_REMOVED lines=21> */
.L_x_9588:
[----:B------:R-:W-:Y:S02]  /*e9c0*/  IMAD.MOV.U32 R34, RZ, RZ, R36 ;  /* 0x000000ffff227224 */ /* 0x000fe400078e0024 */
.L_x_9589:
[----:B------:R-:W-:Y:S05]  /*e9d0*/  BSYNC B2 ;  /* 0x0000000000027941 */ /* 0x000fea0003800000 */
.L_x_9587:
        /* <DEDUP_REMOVED lines=16> */
.L_x_9593:
[----:B------:R-:W-:Y:S05]  /*eae0*/  BSYNC B3 ;  /* 0x0000000000037941 */ /* 0x000fea0003800000 */
.L_x_9592:
        /* <DEDUP_REMOVED lines=44> */
.L_x_9591:
[----:B------:R-:W-:Y:S05]  /*edb0*/  BSYNC B2 ;  /* 0x0000000000027941 */ /* 0x000fea0003800000 */
.L_x_9590:
        /* <DEDUP_REMOVED lines=21> */
.L_x_9595:
[----:B------:R-:W-:Y:S02]  /*ef10*/  IMAD.MOV.U32 R34, RZ, RZ, R36 ;  /* 0x000000ffff227224 */ /* 0x000fe400078e0024 */
.L_x_9596:
[----:B------:R-:W-:Y:S05]  /*ef20*/  BSYNC B2 ;  /* 0x0000000000027941 */ /* 0x000fea0003800000 */
.L_x_9594:
        /* <DEDUP_REMOVED lines=16> */
.L_x_9600:
[----:B------:R-:W-:Y:S05]  /*f030*/  BSYNC B3 ;  /* 0x0000000000037941 */ /* 0x000fea0003800000 */
.L_x_9599:
        /* <DEDUP_REMOVED lines=44> */
.L_x_9598:
[----:B------:R-:W-:Y:S05]  /*f300*/  BSYNC B2 ;  /* 0x0000000000027941 */ /* 0x000fea0003800000 */
.L_x_9597:
        /* <DEDUP_REMOVED lines=21> */
.L_x_9602:
[----:B------:R-:W-:Y:S02]  /*f460*/  IMAD.MOV.U32 R34, RZ, RZ, R36 ;  /* 0x000000ffff227224 */ /* 0x000fe400078e0024 */
.L_x_9603:
[----:B------:R-:W-:Y:S05]  /*f470*/  BSYNC B2 ;  /* 0x0000000000027941 */ /* 0x000fea0003800000 */
.L_x_9601:
        /* <DEDUP_REMOVED lines=16> */
.L_x_9607:
[----:B------:R-:W-:Y:S05]  /*f580*/  BSYNC B3 ;  /* 0x0000000000037941 */ /* 0x000fea0003800000 */
.L_x_9606:
        /* <DEDUP_REMOVED lines=44> */
.L_x_9605:
[----:B------:R-:W-:Y:S05]  /*f850*/  BSYNC B2 ;  /* 0x0000000000027941 */ /* 0x000fea0003800000 */
.L_x_9604:
        /* <DEDUP_REMOVED lines=21> */
.L_x_9609:
[----:B------:R-:W-:Y:S02]  /*f9b0*/  IMAD.MOV.U32 R70, RZ, RZ, R36 ;  /* 0x000000ffff467224 */ /* 0x000fe400078e0024 */
.L_x_9610:
[----:B------:R-:W-:Y:S05]  /*f9c0*/  BSYNC B2 ;  /* 0x0000000000027941 */ /* 0x000fea0003800000 */
.L_x_9608:
        /* <DEDUP_REMOVED lines=19> */
.L_x_9614:
[----:B------:R-:W-:Y:S05]  /*fb00*/  BSYNC B3 ;  /* 0x0000000000037941 */ /* 0x000fea0003800000 */
.L_x_9613:
        /* <DEDUP_REMOVED lines=44> */
.L_x_9612:
[----:B------:R-:W-:Y:S05]  /*fdd0*/  BSYNC B2 ;  /* 0x0000000000027941 */ /* 0x000fea0003800000 */
.L_x_9611:
        /* <DEDUP_REMOVED lines=38> */
.L_x_9558:
[----:B------:R-:W-:Y:S05]  /*10040*/  BSYNC B1 ;  /* 0x0000000000017941 */ /* 0x000fea0003800000 */
.L_x_9557:
        /* <DEDUP_REMOVED lines=23> */
.L_x_9618:
[----:B------:R-:W-:Y:S02]  /*101c0*/  MOV R56, R36 ;  /* 0x0000002400387202 */ /* 0x000fe40000000f00 */
.L_x_9619:
[----:B------:R-:W-:Y:S05]  /*101d0*/  BSYNC B2 ;  /* 0x0000000000027941 */ /* 0x000fea0003800000 */
.L_x_9617:
        /* <DEDUP_REMOVED lines=16> */
.L_x_9623:
[----:B------:R-:W-:Y:S05]  /*102e0*/  BSYNC B3 ;  /* 0x0000000000037941 */ /* 0x000fea0003800000 */
.L_x_9622:
        /* <DEDUP_REMOVED lines=44> */
.L_x_9621:
[----:B------:R-:W-:Y:S05]  /*105b0*/  BSYNC B2 ;  /* 0x0000000000027941 */ /* 0x000fea0003800000 */
.L_x_9620:
        /* <DEDUP_REMOVED lines=24> */
.L_x_9625:
[----:B------:R-:W-:Y:S02]  /*10740*/  IMAD.MOV.U32 R34, RZ, RZ, R36 ;  /* 0x000000ffff227224 */ /* 0x000fe400078e0024 */
.L_x_9626:
[----:B------:R-:W-:Y:S05]  /*10750*/  BSYNC B2 ;  /* 0x0000000000027941 */ /* 0x000fea0003800000 */
.L_x_9624:
        /* <DEDUP_REMOVED lines=16> */
.L_x_9630:
[----:B------:R-:W-:Y:S05]  /*10860*/  BSYNC B3 ;  /* 0x0000000000037941 */ /* 0x000fea0003800000 */
.L_x_9629:
        /* <DEDUP_REMOVED lines=44> */
.L_x_9628:
[----:B------:R-:W-:Y:S05]  /*10b30*/  BSYNC B2 ;  /* 0x0000000000027941 */ /* 0x000fea0003800000 */
.L_x_9627:
        /* <DEDUP_REMOVED lines=23> */
.L_x_9632:
[----:B------:R-:W-:Y:S02]  /*10cb0*/  IMAD.MOV.U32 R34, RZ, RZ, R36 ;  /* 0x000000ffff227224 */ /* 0x000fe400078e0024 */
.L_x_9633:
[----:B------:R-:W-:Y:S05]  /*10cc0*/  BSYNC B2 ;  /* 0x0000000000027941 */ /* 0x000fea0003800000 */
.L_x_9631:
        /* <DEDUP_REMOVED lines=16> */
.L_x_9637:
[----:B------:R-:W-:Y:S05]  /*10dd0*/  BSYNC B3 ;  /* 0x0000000000037941 */ /* 0x000fea0003800000 */
.L_x_9636:
        /* <DEDUP_REMOVED lines=44> */
.L_x_9635:
[----:B------:R-:W-:Y:S05]  /*110a0*/  BSYNC B2 ;  /* 0x0000000000027941 */ /* 0x000fea0003800000 */
.L_x_9634:
        /* <DEDUP_REMOVED lines=21> */
.L_x_9639:
[----:B------:R-:W-:Y:S02]  /*11200*/  IMAD.MOV.U32 R34, RZ, RZ, R36 ;  /* 0x000000ffff227224 */ /* 0x000fe400078e0024 */
.L_x_9640:
[----:B------:R-:W-:Y:S05]  /*11210*/  BSYNC B2 ;  /* 0x0000000000027941 */ /* 0x000fea0003800000 */
.L_x_9638:
        /* <DEDUP_REMOVED lines=16> */
.L_x_9644:
[----:B------:R-:W-:Y:S05]  /*11320*/  BSYNC B3 ;  /* 0x0000000000037941 */ /* 0x000fea0003800000 */
.L_x_9643:
        /* <DEDUP_REMOVED lines=44> */
.L_x_9642:
[----:B------:R-:W-:Y:S05]  /*115f0*/  BSYNC B2 ;  /* 0x0000000000027941 */ /* 0x000fea0003800000 */
.L_x_9641:
        /* <DEDUP_REMOVED lines=21> */
.L_x_9646:
[----:B------:R-:W-:Y:S02]  /*11750*/  IMAD.MOV.U32 R34, RZ, RZ, R36 ;  /* 0x000000ffff227224 */ /* 0x000fe400078e0024 */
.L_x_9647:
[----:B------:R-:W-:Y:S05]  /*11760*/  BSYNC B2 ;  /* 0x0000000000027941 */ /* 0x000fea0003800000 */
.L_x_9645:
        /* <DEDUP_REMOVED lines=16> */
.L_x_9651:
[----:B------:R-:W-:Y:S05]  /*11870*/  BSYNC B3 ;  /* 0x0000000000037941 */ /* 0x000fea0003800000 */
.L_x_9650:
        /* <DEDUP_REMOVED lines=44> */
.L_x_9649:
[----:B------:R-:W-:Y:S05]  /*11b40*/  BSYNC B2 ;  /* 0x0000000000027941 */ /* 0x000fea0003800000 */
.L_x_9648:
        /* <DEDUP_REMOVED lines=21> */
.L_x_9653:
[----:B------:R-:W-:Y:S02]  /*11ca0*/  IMAD.MOV.U32 R34, RZ, RZ, R36 ;  /* 0x000000ffff227224 */ /* 0x000fe400078e0024 */
.L_x_9654:
[----:B------:R-:W-:Y:S05]  /*11cb0*/  BSYNC B2 ;  /* 0x0000000000027941 */ /* 0x000fea0003800000 */
.L_x_9652:
        /* <DEDUP_REMOVED lines=16> */
.L_x_9658:
[----:B------:R-:W-:Y:S05]  /*11dc0*/  BSYNC B3 ;  /* 0x0000000000037941 */ /* 0x000fea0003800000 */
.L_x_9657:
        /* <DEDUP_REMOVED lines=44> */
.L_x_9656:
[----:B------:R-:W-:Y:S05]  /*12090*/  BSYNC B2 ;  /* 0x0000000000027941 */ /* 0x000fea0003800000 */
.L_x_9655:
        /* <DEDUP_REMOVED lines=21> */
.L_x_9660:
[----:B------:R-:W-:Y:S02]  /*121f0*/  IMAD.MOV.U32 R34, RZ, RZ, R36 ;  /* 0x000000ffff227224 */ /* 0x000fe400078e0024 */
.L_x_9661:
[----:B------:R-:W-:Y:S05]  /*12200*/  BSYNC B2 ;  /* 0x0000000000027941 */ /* 0x000fea0003800000 */
.L_x_9659:
        /* <DEDUP_REMOVED lines=16> */
.L_x_9665:
[----:B------:R-:W-:Y:S05]  /*12310*/  BSYNC B3 ;  /* 0x0000000000037941 */ /* 0x000fea0003800000 */
.L_x_9664:
        /* <DEDUP_REMOVED lines=44> */
.L_x_9663:
[----:B------:R-:W-:Y:S05]  /*125e0*/  BSYNC B2 ;  /* 0x0000000000027941 */ /* 0x000fea0003800000 */
.L_x_9662:
        /* <DEDUP_REMOVED lines=21> */
.L_x_9667:
[----:B------:R-:W-:Y:S02]  /*12740*/  IMAD.MOV.U32 R70, RZ, RZ, R36 ;  /* 0x000000ffff467224 */ /* 0x000fe400078e0024 */
.L_x_9668:
[----:B------:R-:W-:Y:S05]  /*12750*/  BSYNC B2 ;  /* 0x0000000000027941 */ /* 0x000fea0003800000 */
.L_x_9666:
        /* <DEDUP_REMOVED lines=19> */
.L_x_9672:
[----:B------:R-:W-:Y:S05]  /*12890*/  BSYNC B3 ;  /* 0x0000000000037941 */ /* 0x000fea0003800000 */
.L_x_9671:
        /* <DEDUP_REMOVED lines=44> */
.L_x_9670:
[----:B------:R-:W-:Y:S05]  /*12b60*/  BSYNC B2 ;  /* 0x0000000000027941 */ /* 0x000fea0003800000 */
.L_x_9669:
        /* <DEDUP_REMOVED lines=38> */
.L_x_9616:
[----:B------:R-:W-:Y:S05]  /*12dd0*/  BSYNC B1 ;  /* 0x0000000000017941 */ /* 0x000fea0003800000 */
.L_x_9615:
        /* <DEDUP_REMOVED lines=23> */
.L_x_9676:
[----:B------:R-:W-:Y:S02]  /*12f50*/  IMAD.MOV.U32 R57, RZ, RZ, R36 ;  /* 0x000000ffff397224 */ /* 0x000fe400078e0024 */
.L_x_9677:
[----:B------:R-:W-:Y:S05]  /*12f60*/  BSYNC B2 ;  /* 0x0000000000027941 */ /* 0x000fea0003800000 */
.L_x_9675:
        /* <DEDUP_REMOVED lines=16> */
.L_x_9681:
[----:B------:R-:W-:Y:S05]  /*13070*/  BSYNC B3 ;  /* 0x0000000000037941 */ /* 0x000fea0003800000 */
.L_x_9680:
        /* <DEDUP_REMOVED lines=44> */
.L_x_9679:
[----:B------:R-:W-:Y:S05]  /*13340*/  BSYNC B2 ;  /* 0x0000000000027941 */ /* 0x000fea0003800000 */
.L_x_9678:
        /* <DEDUP_REMOVED lines=24> */
.L_x_9683:
[----:B------:R-:W-:Y:S02]  /*134d0*/  IMAD.MOV.U32 R34, RZ, RZ, R36 ;  /* 0x000000ffff227224 */ /* 0x000fe400078e0024 */
.L_x_9684:
[----:B------:R-:W-:Y:S05]  /*134e0*/  BSYNC B2 ;  /* 0x0000000000027941 */ /* 0x000fea0003800000 */
.L_x_9682:
        /* <DEDUP_REMOVED lines=16> */
.L_x_9688:
[----:B------:R-:W-:Y:S05]  /*135f0*/  BSYNC B3 ;  /* 0x0000000000037941 */ /* 0x000fea0003800000 */
.L_x_9687:
        /* <DEDUP_REMOVED lines=44> */
.L_x_9686:
[----:B------:R-:W-:Y:S05]  /*138c0*/  BSYNC B2 ;  /* 0x0000000000027941 */ /* 0x000fea0003800000 */
.L_x_9685:
        /* <DEDUP_REMOVED lines=23> */
.L_x_9690:
[----:B------:R-:W-:Y:S02]  /*13a40*/  IMAD.MOV.U32 R34, RZ, RZ, R36 ;  /* 0x000000ffff227224 */ /* 0x000fe400078e0024 */
.L_x_9691:
[----:B------:R-:W-:Y:S05]  /*13a50*/  BSYNC B2 ;  /* 0x0000000000027941 */ /* 0x000fea0003800000 */
.L_x_9689:
        /* <DEDUP_REMOVED lines=16> */
.L_x_9695:
[----:B------:R-:W-:Y:S05]  /*13b60*/  BSYNC B3 ;  /* 0x0000000000037941 */ /* 0x000fea0003800000 */
.L_x_9694:
        /* <DEDUP_REMOVED lines=44> */
.L_x_9693:
[----:B------:R-:W-:Y:S05]  /*13e30*/  BSYNC B2 ;  /* 0x0000000000027941 */ /* 0x000fea0003800000 */
.L_x_9692:
        /* <DEDUP_REMOVED lines=21> */
.L_x_9697:
[----:B------:R-:W-:Y:S02]  /*13f90*/  IMAD.MOV.U32 R34, RZ, RZ, R36 ;  /* 0x000000ffff227224 */ /* 0x000fe400078e0024 */
.L_x_9698:
[----:B------:R-:W-:Y:S05]  /*13fa0*/  BSYNC B2 ;  /* 0x0000000000027941 */ /* 0x000fea0003800000 */
.L_x_9696:
        /* <DEDUP_REMOVED lines=16> */
.L_x_9702:
[----:B------:R-:W-:Y:S05]  /*140b0*/  BSYNC B3 ;  /* 0x0000000000037941 */ /* 0x000fea0003800000 */
.L_x_9701:
        /* <DEDUP_REMOVED lines=44> */
.L_x_9700:
[----:B------:R-:W-:Y:S05]  /*14380*/  BSYNC B2 ;  /* 0x0000000000027941 */ /* 0x000fea0003800000 */
.L_x_9699:
        /* <DEDUP_REMOVED lines=21> */
.L_x_9704:
[----:B------:R-:W-:Y:S02]  /*144e0*/  IMAD.MOV.U32 R34, RZ, RZ, R36 ;  /* 0x000000ffff227224 */ /* 0x000fe400078e0024 */
.L_x_9705:
[----:B------:R-:W-:Y:S05]  /*144f0*/  BSYNC B2 ;  /* 0x0000000000027941 */ /* 0x000fea0003800000 */
.L_x_9703:
        /* <DEDUP_REMOVED lines=16> */
.L_x_9709:
[----:B------:R-:W-:Y:S05]  /*14600*/  BSYNC B3 ;  /* 0x0000000000037941 */ /* 0x000fea0003800000 */
.L_x_9708:
        /* <DEDUP_REMOVED lines=44> */
.L_x_9707:
[----:B------:R-:W-:Y:S05]  /*148d0*/  BSYNC B2 ;  /* 0x0000000000027941 */ /* 0x000fea0003800000 */
.L_x_9706:
        /* <DEDUP_REMOVED lines=21> */
.L_x_9711:
[----:B------:R-:W-:Y:S02]  /*14a30*/  IMAD.MOV.U32 R34, RZ, RZ, R36 ;  /* 0x000000ffff227224 */ /* 0x000fe400078e0024 */
.L_x_9712:
[----:B------:R-:W-:Y:S05]  /*14a40*/  BSYNC B2 ;  /* 0x0000000000027941 */ /* 0x000fea0003800000 */
.L_x_9710:
        /* <DEDUP_REMOVED lines=16> */
.L_x_9716:
[----:B------:R-:W-:Y:S05]  /*14b50*/  BSYNC B3 ;  /* 0x0000000000037941 */ /* 0x000fea0003800000 */
.L_x_9715:
        /* <DEDUP_REMOVED lines=44> */
.L_x_9714:
[----:B------:R-:W-:Y:S05]  /*14e20*/  BSYNC B2 ;  /* 0x0000000000027941 */ /* 0x000fea0003800000 */
.L_x_9713:
        /* <DEDUP_REMOVED lines=21> */
.L_x_9718:
[----:B------:R-:W-:Y:S02]  /*14f80*/  IMAD.MOV.U32 R34, RZ, RZ, R36 ;  /* 0x000000ffff227224 */ /* 0x000fe400078e0024 */
.L_x_9719:
[----:B------:R-:W-:Y:S05]  /*14f90*/  BSYNC B2 ;  /* 0x0000000000027941 */ /* 0x000fea0003800000 */
.L_x_9717:
        /* <DEDUP_REMOVED lines=16> */
.L_x_9723:
[----:B------:R-:W-:Y:S05]  /*150a0*/  BSYNC B3 ;  /* 0x0000000000037941 */ /* 0x000fea0003800000 */
.L_x_9722:
        /* <DEDUP_REMOVED lines=44> */
.L_x_9721:
[----:B------:R-:W-:Y:S05]  /*15370*/  BSYNC B2 ;  /* 0x0000000000027941 */ /* 0x000fea0003800000 */
.L_x_9720:
        /* <DEDUP_REMOVED lines=21> */
.L_x_9725:
[----:B------:R-:W-:Y:S02]  /*154d0*/  IMAD.MOV.U32 R70, RZ, RZ, R36 ;  /* 0x000000ffff467224 */ /* 0x000fe400078e0024 */
.L_x_9726:
[----:B------:R-:W-:Y:S05]  /*154e0*/  BSYNC B2 ;  /* 0x0000000000027941 */ /* 0x000fea0003800000 */
.L_x_9724:
        /* <DEDUP_REMOVED lines=19> */
.L_x_9730:
[----:B------:R-:W-:Y:S05]  /*15620*/  BSYNC B3 ;  /* 0x0000000000037941 */ /* 0x000fea0003800000 */
.L_x_9729:
        /* <DEDUP_REMOVED lines=44> */
.L_x_9728:
[----:B------:R-:W-:Y:S05]  /*158f0*/  BSYNC B2 ;  /* 0x0000000000027941 */ /* 0x000fea0003800000 */
.L_x_9727:
        /* <DEDUP_REMOVED lines=38> */
.L_x_9674:
[----:B------:R-:W-:Y:S05]  /*15b60*/  BSYNC B1 ;  /* 0x0000000000017941 */ /* 0x000fea0003800000 */
.L_x_9673:
        /* <DEDUP_REMOVED lines=8> */
[----:B0-----:R-:W-:-:S10]  /*15bf0*/  HFMA2.MMA R68, -RZ, RZ, 0, 9.5367431640625e-07 ;  /* 0x00000010ff447435 */ /* 0x001fd400000001ff */
        /* <DEDUP_REMOVED lines=14> */
.L_x_9734:
[----:B------:R-:W-:Y:S02]  /*15ce0*/  MOV R58, R36 ;  /* 0x00000024003a7202 */ /* 0x000fe40000000f00 */
.L_x_9735:
[----:B------:R-:W-:Y:S05]  /*15cf0*/  BSYNC B2 ;  /* 0x0000000000027941 */ /* 0x000fea0003800000 */
.L_x_9733:
        /* <DEDUP_REMOVED lines=16> */
.L_x_9739:
[----:B------:R-:W-:Y:S05]  /*15e00*/  BSYNC B3 ;  /* 0x0000000000037941 */ /* 0x000fea0003800000 */
.L_x_9738:
        /* <DEDUP_REMOVED lines=44> */
.L_x_9737:
[----:B------:R-:W-:Y:S05]  /*160d0*/  BSYNC B2 ;  /* 0x0000000000027941 */ /* 0x000fea0003800000 */
.L_x_9736:
        /* <DEDUP_REMOVED lines=24> */
.L_x_9741:
[----:B------:R-:W-:Y:S02]  /*16260*/  IMAD.MOV.U32 R34, RZ, RZ, R36 ;  /* 0x000000ffff227224 */ /* 0x000fe400078e0024 */
.L_x_9742:
[----:B------:R-:W-:Y:S05]  /*16270*/  BSYNC B2 ;  /* 0x0000000000027941 */ /* 0x000fea0003800000 */
.L_x_9740:
        /* <DEDUP_REMOVED lines=16> */
.L_x_9746:
[----:B------:R-:W-:Y:S05]  /*16380*/  BSYNC B3 ;  /* 0x0000000000037941 */ /* 0x000fea0003800000 */
.L_x_9745:
        /* <DEDUP_REMOVED lines=44> */
.L_x_9744:
[----:B------:R-:W-:Y:S05]  /*16650*/  BSYNC B2 ;  /* 0x0000000000027941 */ /* 0x000fea0003800000 */
.L_x_9743:
        /* <DEDUP_REMOVED lines=23> */
.L_x_9748:
[----:B------:R-:W-:Y:S02]  /*167d0*/  IMAD.MOV.U32 R34, RZ, RZ, R36 ;  /* 0x000000ffff227224 */ /* 0x000fe400078e0024 */
.L_x_9749:
[----:B------:R-:W-:Y:S05]  /*167e0*/  BSYNC B2 ;  /* 0x0000000000027941 */ /* 0x000fea0003800000 */
.L_x_9747:
        /* <DEDUP_REMOVED lines=16> */
.L_x_9753:
[----:B------:R-:W-:Y:S05]  /*168f0*/  BSYNC B3 ;  /* 0x0000000000037941 */ /* 0x000fea0003800000 */
.L_x_9752:
        /* <DEDUP_REMOVED lines=44> */
.L_x_9751:
[----:B------:R-:W-:Y:S05]  /*16bc0*/  BSYNC B2 ;  /* 0x0000000000027941 */ /* 0x000fea0003800000 */
.L_x_9750:
        /* <DEDUP_REMOVED lines=21> */
.L_x_9755:
[----:B------:R-:W-:Y:S02]  /*16d20*/  IMAD.MOV.U32 R34, RZ, RZ, R36 ;  /* 0x000000ffff227224 */ /* 0x000fe400078e0024 */
.L_x_9756:
[----:B------:R-:W-:Y:S05]  /*16d30*/  BSYNC B2 ;  /* 0x0000000000027941 */ /* 0x000fea0003800000 */
.L_x_9754:
        /* <DEDUP_REMOVED lines=16> */
.L_x_9760:
[----:B------:R-:W-:Y:S05]  /*16e40*/  BSYNC B3 ;  /* 0x0000000000037941 */ /* 0x000fea0003800000 */
.L_x_9759:
        /* <DEDUP_REMOVED lines=44> */
.L_x_9758:
[----:B------:R-:W-:Y:S05]  /*17110*/  BSYNC B2 ;  /* 0x0000000000027941 */ /* 0x000fea0003800000 */
.L_x_9757:
        /* <DEDUP_REMOVED lines=21> */
.L_x_9762:
[----:B------:R-:W-:Y:S02]  /*17270*/  IMAD.MOV.U32 R34, RZ, RZ, R36 ;  /* 0x000000ffff227224 */ /* 0x000fe400078e0024 */
.L_x_9763:
[----:B------:R-:W-:Y:S05]  /*17280*/  BSYNC B2 ;  /* 0x0000000000027941 */ /* 0x000fea0003800000 */
.L_x_9761:
        /* <DEDUP_REMOVED lines=16> */
.L_x_9767:
[----:B------:R-:W-:Y:S05]  /*17390*/  BSYNC B3 ;  /* 0x0000000000037941 */ /* 0x000fea0003800000 */
.L_x_9766:
        /* <DEDUP_REMOVED lines=44> */
.L_x_9765:
[----:B------:R-:W-:Y:S05]  /*17660*/  BSYNC B2 ;  /* 0x0000000000027941 */ /* 0x000fea0003800000 */
.L_x_9764:
        /* <DEDUP_REMOVED lines=21> */
.L_x_9769:
[----:B------:R-:W-:Y:S02]  /*177c0*/  IMAD.MOV.U32 R34, RZ, RZ, R36 ;  /* 0x000000ffff227224 */ /* 0x000fe400078e0024 */
.L_x_9770:
[----:B------:R-:W-:Y:S05]  /*177d0*/  BSYNC B2 ;  /* 0x0000000000027941 */ /* 0x000fea0003800000 */
.L_x_9768:
        /* <DEDUP_REMOVED lines=16> */
.L_x_9774:
[----:B------:R-:W-:Y:S05]  /*178e0*/  BSYNC B3 ;  /* 0x0000000000037941 */ /* 0x000fea0003800000 */
.L_x_9773:
        /* <DEDUP_REMOVED lines=44> */
.L_x_9772:
[----:B------:R-:W-:Y:S05]  /*17bb0*/  BSYNC B2 ;  /* 0x0000000000027941 */ /* 0x000fea0003800000 */
.L_x_9771:
        /* <DEDUP_REMOVED lines=21> */
.L_x_9776:
[----:B------:R-:W-:Y:S02]  /*17d10*/  IMAD.MOV.U32 R34, RZ, RZ, R36 ;  /* 0x000000ffff227224 */ /* 0x000fe400078e0024 */
.L_x_9777:
[----:B------:R-:W-:Y:S05]  /*17d20*/  BSYNC B2 ;  /* 0x0000000000027941 */ /* 0x000fea0003800000 */
.L_x_9775:
        /* <DEDUP_REMOVED lines=16> */
.L_x_9781:
[----:B------:R-:W-:Y:S05]  /*17e30*/  BSYNC B3 ;  /* 0x0000000000037941 */ /* 0x000fea0003800000 */
.L_x_9780:
        /* <DEDUP_REMOVED lines=44> */
.L_x_9779:
[----:B------:R-:W-:Y:S05]  /*18100*/  BSYNC B2 ;  /* 0x0000000000027941 */ /* 0x000fea0003800000 */
.L_x_9778:
        /* <DEDUP_REMOVED lines=21> */
.L_x_9783:
[----:B------:R-:W-:Y:S02]  /*18260*/  IMAD.MOV.U32 R70, RZ, RZ, R36 ;  /* 0x000000ffff467224 */ /* 0x000fe400078e0024 */
.L_x_9784:
[----:B------:R-:W-:Y:S05]  /*18270*/  BSYNC B2 ;  /* 0x0000000000027941 */ /* 0x000fea0003800000 */
.L_x_9782:
        /* <DEDUP_REMOVED lines=19> */
.L_x_9788:
[----:B------:R-:W-:Y:S05]  /*183b0*/  BSYNC B3 ;  /* 0x0000000000037941 */ /* 0x000fea0003800000 */
.L_x_9787:
        /* <DEDUP_REMOVED lines=44> */
.L_x_9786:
[----:B------:R-:W-:Y:S05]  /*18680*/  BSYNC B2 ;  /* 0x0000000000027941 */ /* 0x000fea0003800000 */
.L_x_9785:
        /* <DEDUP_REMOVED lines=38> */
.L_x_9732:
[----:B------:R-:W-:Y:S05]  /*188f0*/  BSYNC B1 ;  /* 0x0000000000017941 */ /* 0x000fea0003800000 */
.L_x_9731:
        /* <DEDUP_REMOVED lines=23> */
.L_x_9792:
[----:B------:R-:W-:Y:S02]  /*18a70*/  IMAD.MOV.U32 R59, RZ, RZ, R36 ;  /* 0x000000ffff3b7224 */ /* 0x000fe400078e0024 */
.L_x_9793:
[----:B------:R-:W-:Y:S05]  /*18a80*/  BSYNC B2 ;  /* 0x0000000000027941 */ /* 0x000fea0003800000 */
.L_x_9791:
        /* <DEDUP_REMOVED lines=16> */
.L_x_9797:
[----:B------:R-:W-:Y:S05]  /*18b90*/  BSYNC B3 ;  /* 0x0000000000037941 */ /* 0x000fea0003800000 */
.L_x_9796:
        /* <DEDUP_REMOVED lines=44> */
.L_x_9795:
[----:B------:R-:W-:Y:S05]  /*18e60*/  BSYNC B2 ;  /* 0x0000000000027941 */ /* 0x000fea0003800000 */
.L_x_9794:
        /* <DEDUP_REMOVED lines=24> */
.L_x_9799:
[----:B------:R-:W-:Y:S02]  /*18ff0*/  IMAD.MOV.U32 R34, RZ, RZ, R36 ;  /* 0x000000ffff227224 */ /* 0x000fe400078e0024 */
.L_x_9800:
[----:B------:R-:W-:Y:S05]  /*19000*/  BSYNC B2 ;  /* 0x0000000000027941 */ /* 0x000fea0003800000 */
.L_x_9798:
        /* <DEDUP_REMOVED lines=16> */
.L_x_9804:
[----:B------:R-:W-:Y:S05]  /*19110*/  BSYNC B3 ;  /* 0x0000000000037941 */ /* 0x000fea0003800000 */
.L_x_9803:
        /* <DEDUP_REMOVED lines=44> */
.L_x_9802:
[----:B------:R-:W-:Y:S05]  /*193e0*/  BSYNC B2 ;  /* 0x0000000000027941 */ /* 0x000fea0003800000 */
.L_x_9801:
        /* <DEDUP_REMOVED lines=23> */
.L_x_9806:
[----:B------:R-:W-:Y:S02]  /*19560*/  IMAD.MOV.U32 R34, RZ, RZ, R36 ;  /* 0x000000ffff227224 */ /* 0x000fe400078e0024 */
.L_x_9807:
[----:B------:R-:W-:Y:S05]  /*19570*/  BSYNC B2 ;  /* 0x0000000000027941 */ /* 0x000fea0003800000 */
.L_x_9805:
        /* <DEDUP_REMOVED lines=16> */
.L_x_9811:
[----:B------:R-:W-:Y:S05]  /*19680*/  BSYNC B3 ;  /* 0x0000000000037941 */ /* 0x000fea0003800000 */
.L_x_9810:
        /* <DEDUP_REMOVED lines=44> */
.L_x_9809:
[----:B------:R-:W-:Y:S05]  /*19950*/  BSYNC B2 ;  /* 0x0000000000027941 */ /* 0x000fea0003800000 */
.L_x_9808:
        /* <DEDUP_REMOVED lines=21> */
.L_x_9813:
[----:B------:R-:W-:Y:S02]  /*19ab0*/  IMAD.MOV.U32 R34, RZ, RZ, R36 ;  /* 0x000000ffff227224 */ /* 0x000fe400078e0024 */
.L_x_9814:
[----:B------:R-:W-:Y:S05]  /*19ac0*/  BSYNC B2 ;  /* 0x0000000000027941 */ /* 0x000fea0003800000 */
.L_x_9812:
        /* <DEDUP_REMOVED lines=16> */
.L_x_9818:
[----:B------:R-:W-:Y:S05]  /*19bd0*/  BSYNC B3 ;  /* 0x0000000000037941 */ /* 0x000fea0003800000 */
.L_x_9817:
        /* <DEDUP_REMOVED lines=44> */
.L_x_9816:
[----:B------:R-:W-:Y:S05]  /*19ea0*/  BSYNC B2 ;  /* 0x0000000000027941 */ /* 0x000fea0003800000 */
.L_x_9815:
        /* <DEDUP_REMOVED lines=21> */
.L_x_9820:
[----:B------:R-:W-:Y:S02]  /*1a000*/  IMAD.MOV.U32 R34, RZ, RZ, R36 ;  /* 0x000000ffff227224 */ /* 0x000fe400078e0024 */
.L_x_9821:
[----:B------:R-:W-:Y:S05]  /*1a010*/  BSYNC B2 ;  /* 0x0000000000027941 */ /* 0x000fea0003800000 */
.L_x_9819:
        /* <DEDUP_REMOVED lines=16> */
.L_x_9825:
[----:B------:R-:W-:Y:S05]  /*1a120*/  BSYNC B3 ;  /* 0x0000000000037941 */ /* 0x000fea0003800000 */
.L_x_9824:
        /* <DEDUP_REMOVED lines=44> */
.L_x_9823:
[----:B------:R-:W-:Y:S05]  /*1a3f0*/  BSYNC B2 ;  /* 0x0000000000027941 */ /* 0x000fea0003800000 */
.L_x_9822:
        /* <DEDUP_REMOVED lines=21> */
.L_x_9827:
[----:B------:R-:W-:Y:S02]  /*1a550*/  IMAD.MOV.U32 R34, RZ, RZ, R36 ;  /* 0x000000ffff227224 */ /* 0x000fe400078e0024 */
.L_x_9828:
[----:B------:R-:W-:Y:S05]  /*1a560*/  BSYNC B2 ;  /* 0x0000000000027941 */ /* 0x000fea0003800000 */
.L_x_9826:
        /* <DEDUP_REMOVED lines=16> */
.L_x_9832:
[----:B------:R-:W-:Y:S05]  /*1a670*/  BSYNC B3 ;  /* 0x0000000000037941 */ /* 0x000fea0003800000 */
.L_x_9831:
        /* <DEDUP_REMOVED lines=44> */
.L_x_9830:
[----:B------:R-:W-:Y:S05]  /*1a940*/  BSYNC B2 ;  /* 0x0000000000027941 */ /* 0x000fea0003800000 */
.L_x_9829:
        /* <DEDUP_REMOVED lines=21> */
.L_x_9834:
[----:B------:R-:W-:Y:S02]  /*1aaa0*/  IMAD.MOV.U32 R34, RZ, RZ, R36 ;  /* 0x000000ffff227224 */ /* 0x000fe400078e0024 */
.L_x_9835:
[----:B------:R-:W-:Y:S05]  /*1aab0*/  BSYNC B2 ;  /* 0x0000000000027941 */ /* 0x000fea0003800000 */
.L_x_9833:
        /* <DEDUP_REMOVED lines=16> */
.L_x_9839:
[----:B------:R-:W-:Y:S05]  /*1abc0*/  BSYNC B3 ;  /* 0x0000000000037941 */ /* 0x000fea0003800000 */
.L_x_9838:
        /* <DEDUP_REMOVED lines=44> */
.L_x_9837:
[----:B------:R-:W-:Y:S05]  /*1ae90*/  BSYNC B2 ;  /* 0x0000000000027941 */ /* 0x000fea0003800000 */
.L_x_9836:
        /* <DEDUP_REMOVED lines=21> */
.L_x_9841:
[----:B------:R-:W-:Y:S02]  /*1aff0*/  IMAD.MOV.U32 R70, RZ, RZ, R36 ;  /* 0x000000ffff467224 */ /* 0x000fe400078e0024 */
.L_x_9842:
[----:B------:R-:W-:Y:S05]  /*1b000*/  BSYNC B2 ;  /* 0x0000000000027941 */ /* 0x000fea0003800000 */
.L_x_9840:
        /* <DEDUP_REMOVED lines=19> */
.L_x_9846:
[----:B------:R-:W-:Y:S05]  /*1b140*/  BSYNC B3 ;  /* 0x0000000000037941 */ /* 0x000fea0003800000 */
.L_x_9845:
        /* <DEDUP_REMOVED lines=44> */
.L_x_9844:
[----:B------:R-:W-:Y:S05]  /*1b410*/  BSYNC B2 ;  /* 0x0000000000027941 */ /* 0x000fea0003800000 */
.L_x_9843:
        /* <DEDUP_REMOVED lines=38> */
.L_x_9790:
[----:B------:R-:W-:Y:S05]  /*1b680*/  BSYNC B1 ;  /* 0x0000000000017941 */ /* 0x000fea0003800000 */
.L_x_9789:
        /* <DEDUP_REMOVED lines=23> */
.L_x_9850:
[----:B------:R-:W-:Y:S02]  /*1b800*/  MOV R60, R36 ;  /* 0x00000024003c7202 */ /* 0x000fe40000000f00 */
.L_x_9851:
[----:B------:R-:W-:Y:S05]  /*1b810*/  BSYNC B2 ;  /* 0x0000000000027941 */ /* 0x000fea0003800000 */
.L_x_9849:
        /* <DEDUP_REMOVED lines=16> */
.L_x_9855:
[----:B------:R-:W-:Y:S05]  /*1b920*/  BSYNC B3 ;  /* 0x0000000000037941 */ /* 0x000fea0003800000 */
.L_x_9854:
        /* <DEDUP_REMOVED lines=44> */
.L_x_9853:
[----:B------:R-:W-:Y:S05]  /*1bbf0*/  BSYNC B2 ;  /* 0x0000000000027941 */ /* 0x000fea0003800000 */
.L_x_9852:
        /* <DEDUP_REMOVED lines=24> */
.L_x_9857:
[----:B------:R-:W-:Y:S02]  /*1bd80*/  IMAD.MOV.U32 R34, RZ, RZ, R36 ;  /* 0x000000ffff227224 */ /* 0x000fe400078e0024 */
.L_x_9858:
[----:B------:R-:W-:Y:S05]  /*1bd90*/  BSYNC B2 ;  /* 0x0000000000027941 */ /* 0x000fea0003800000 */
.L_x_9856:
        /* <DEDUP_REMOVED lines=16> */
.L_x_9862:
[----:B------:R-:W-:Y:S05]  /*1bea0*/  BSYNC B3 ;  /* 0x0000000000037941 */ /* 0x000fea0003800000 */
.L_x_9861:
        /* <DEDUP_REMOVED lines=44> */
.L_x_9860:
[----:B------:R-:W-:Y:S05]  /*1c170*/  BSYNC B2 ;  /* 0x0000000000027941 */ /* 0x000fea0003800000 */
.L_x_9859:
        /* <DEDUP_REMOVED lines=23> */
.L_x_9864:
[----:B------:R-:W-:Y:S02]  /*1c2f0*/  IMAD.MOV.U32 R34, RZ, RZ, R36 ;  /* 0x000000ffff227224 */ /* 0x000fe400078e0024 */
.L_x_9865:
[----:B------:R-:W-:Y:S05]  /*1c300*/  BSYNC B2 ;  /* 0x0000000000027941 */ /* 0x000fea0003800000 */
.L_x_9863:
        /* <DEDUP_REMOVED lines=16> */
.L_x_9869:
[----:B------:R-:W-:Y:S05]  /*1c410*/  BSYNC B3 ;  /* 0x0000000000037941 */ /* 0x000fea0003800000 */
.L_x_9868:
        /* <DEDUP_REMOVED lines=44> */
.L_x_9867:
[----:B------:R-:W-:Y:S05]  /*1c6e0*/  BSYNC B2 ;  /* 0x0000000000027941 */ /* 0x000fea0003800000 */
.L_x_9866:
        /* <DEDUP_REMOVED lines=21> */
.L_x_9871:
[----:B------:R-:W-:Y:S02]  /*1c840*/  IMAD.MOV.U32 R34, RZ, RZ, R36 ;  /* 0x000000ffff227224 */ /* 0x000fe400078e0024 */
.L_x_9872:
[----:B------:R-:W-:Y:S05]  /*1c850*/  BSYNC B2 ;  /* 0x0000000000027941 */ /* 0x000fea0003800000 */
.L_x_9870:
        /* <DEDUP_REMOVED lines=16> */
.L_x_9876:
[----:B------:R-:W-:Y:S05]  /*1c960*/  BSYNC B3 ;  /* 0x0000000000037941 */ /* 0x000fea0003800000 */
.L_x_9875:
        /* <DEDUP_REMOVED lines=44> */
.L_x_9874:
[----:B------:R-:W-:Y:S05]  /*1cc30*/  BSYNC B2 ;  /* 0x0000000000027941 */ /* 0x000fea0003800000 */
.L_x_9873:
        /* <DEDUP_REMOVED lines=21> */
.L_x_9878:
[----:B------:R-:W-:Y:S02]  /*1cd90*/  IMAD.MOV.U32 R34, RZ, RZ, R36 ;  /* 0x000000ffff227224 */ /* 0x000fe400078e0024 */
.L_x_9879:
[----:B------:R-:W-:Y:S05]  /*1cda0*/  BSYNC B2 ;  /* 0x0000000000027941 */ /* 0x000fea0003800000 */
.L_x_9877:
        /* <DEDUP_REMOVED lines=16> */
.L_x_9883:
[----:B------:R-:W-:Y:S05]  /*1ceb0*/  BSYNC B3 ;  /* 0x0000000000037941 */ /* 0x000fea0003800000 */
.L_x_9882:
        /* <DEDUP_REMOVED lines=44> */
.L_x_9881:
[----:B------:R-:W-:Y:S05]  /*1d180*/  BSYNC B2 ;  /* 0x0000000000027941 */ /* 0x000fea0003800000 */
.L_x_9880:
        /* <DEDUP_REMOVED lines=21> */
.L_x_9885:
[----:B------:R-:W-:Y:S02]  /*1d2e0*/  IMAD.MOV.U32 R34, RZ, RZ, R36 ;  /* 0x000000ffff227224 */ /* 0x000fe400078e0024 */
.L_x_9886:
[----:B------:R-:W-:Y:S05]  /*1d2f0*/  BSYNC B2 ;  /* 0x0000000000027941 */ /* 0x000fea0003800000 */
.L_x_9884:
        /* <DEDUP_REMOVED lines=16> */
.L_x_9890:
[----:B------:R-:W-:Y:S05]  /*1d400*/  BSYNC B3 ;  /* 0x0000000000037941 */ /* 0x000fea0003800000 */
.L_x_9889:
        /* <DEDUP_REMOVED lines=44> */
.L_x_9888:
[----:B------:R-:W-:Y:S05]  /*1d6d0*/  BSYNC B2 ;  /* 0x0000000000027941 */ /* 0x000fea0003800000 */
.L_x_9887:
        /* <DEDUP_REMOVED lines=21> */
.L_x_9892:
[----:B------:R-:W-:Y:S02]  /*1d830*/  IMAD.MOV.U32 R34, RZ, RZ, R36 ;  /* 0x000000ffff227224 */ /* 0x000fe400078e0024 */
.L_x_9893:
[----:B------:R-:W-:Y:S05]  /*1d840*/  BSYNC B2 ;  /* 0x0000000000027941 */ /* 0x000fea0003800000 */
.L_x_9891:
        /* <DEDUP_REMOVED lines=16> */
.L_x_9897:
[----:B------:R-:W-:Y:S05]  /*1d950*/  BSYNC B3 ;  /* 0x0000000000037941 */ /* 0x000fea0003800000 */
.L_x_9896:
        /* <DEDUP_REMOVED lines=44> */
.L_x_9895:
[----:B------:R-:W-:Y:S05]  /*1dc20*/  BSYNC B2 ;  /* 0x0000000000027941 */ /* 0x000fea0003800000 */
.L_x_9894:
        /* <DEDUP_REMOVED lines=21> */
.L_x_9899:
[----:B------:R-:W-:Y:S02]  /*1dd80*/  IMAD.MOV.U32 R70, RZ, RZ, R36 ;  /* 0x000000ffff467224 */ /* 0x000fe400078e0024 */
.L_x_9900:
[----:B------:R-:W-:Y:S05]  /*1dd90*/  BSYNC B2 ;  /* 0x0000000000027941 */ /* 0x000fea0003800000 */
.L_x_9898:
        /* <DEDUP_REMOVED lines=19> */
.L_x_9904:
[----:B------:R-:W-:Y:S05]  /*1ded0*/  BSYNC B3 ;  /* 0x0000000000037941 */ /* 0x000fea0003800000 */
.L_x_9903:
        /* <DEDUP_REMOVED lines=44> */
.L_x_9902:
[----:B------:R-:W-:Y:S05]  /*1e1a0*/  BSYNC B2 ;  /* 0x0000000000027941 */ /* 0x000fea0003800000 */
.L_x_9901:
        /* <DEDUP_REMOVED lines=37> */
.L_x_9848:
[----:B------:R-:W-:Y:S05]  /*1e400*/  BSYNC B1 ;  /* 0x0000000000017941 */ /* 0x000fea0003800000 */
.L_x_9847:
        /* <DEDUP_REMOVED lines=102> */
.L_x_9929:
        /* <DEDUP_REMOVED lines=191> */
.L_x_9930:
        /* <DEDUP_REMOVED lines=46> */
[----:B------:R-:W-:Y:S01]  /*1f940*/  F2FP.PACK_AB R68, R69, R68 ;  /* 0x000000444544723e */ /* 0x000fe200000000ff */
        /* <DEDUP_REMOVED lines=10> */
[----:B------:R-:W-:Y:S01]  /*1f9f0*/  F2FP.PACK_AB R69, R70, R69 ;  /* 0x000000454645723e */ /* 0x000fe200000000ff */
        /* <DEDUP_REMOVED lines=9> */
[----:B------:R-:W-:Y:S01]  /*1fa90*/  F2FP.PACK_AB R70, R71, R70 ;  /* 0x000000464746723e */ /* 0x000fe200000000ff */
[--C-:B------:R-:W-:Y:S02]  /*1faa0*/  FADD.FTZ R71, R98, -R130.reuse ;  /* 0x8000008262477221 */ /* 0x100fe40000010000 */
[----:B------:R-:W-:Y:S02]  /*1fab0*/  FADD.FTZ R130, R118, -R130 ;  /* 0x8000008276827221 */ /* 0x000fe40000010000 */
[----:B------:R-:W-:-:S02]  /*1fac0*/  FMUL.FTZ R71, R128, R71 ;  /* 0x0000004780477220 */ /* 0x000fc40000410000 */
[----:B------:R-:W-:Y:S02]  /*1fad0*/  FMUL.FTZ R130, R128, R130 ;  /* 0x0000008280827220 */ /* 0x000fe40000410000 */
[----:B--2---:R-:W-:Y:S02]  /*1fae0*/  FFMA.FTZ R71, R138, R71, R139 ;  /* 0x000000478a477223 */ /* 0x004fe4000001008b */
[----:B---3--:R-:W-:-:S05]  /*1faf0*/  FFMA.FTZ R130, R131, R130, R252 ;  /* 0x0000008283827223 */ /* 0x008fca00000100fc */
[----:B------:R-:W-:Y:S01]  /*1fb00*/  F2FP.PACK_AB R71, R130, R71 ;  /* 0x000000478247723e */ /* 0x000fe200000000ff */
[----:B------:R-:W-:-:S04]  /*1fb10*/  IMAD.MOV.U32 R130, RZ, RZ, 0x10 ;  /* 0x00000010ff827424 */ /* 0x000fc800078e00ff */
[----:B------:R-:W-:-:S05]  /*1fb20*/  IMAD.WIDE.U32 R130, R37, R130, c[0x0][0x208] ;  /* 0x0000820025827625 */ /* 0x000fca00078e0082 */
[----:B------:R0:W-:Y:S01]  /*1fb30*/  STG.E.128 [R130.64], R68 ;  /* 0x0000004482007986 */ /* 0x0001e2000c101d06 */
[----:B------:R-:W-:-:S03]  /*1fb40*/  IADD3 R37, R37, 0x20, RZ ;  /* 0x0000002025257810 */ /* 0x000fc60007ffe0ff */
.L_x_9908:
[----:B------:R-:W-:Y:S05]  /*1fb50*/  BSYNC B1 ;  /* 0x0000000000017941 */ /* 0x000fea0003800000 */
.L_x_9907:
        /* <DEDUP_REMOVED lines=32> */
[----:B------:R-:W-:-:S04]  /*1fd60*/  IMAD.MOV.U32 R130, RZ, RZ, 0x10 ;  /* 0x00000010ff827424 */ /* 0x000fc800078e00ff */
[C---:B------:R-:W-:Y:S01]  /*1fd70*/  IMAD.WIDE.U32 R130, R37.reuse, R130, c[0x0][0x208] ;  /* 0x0000820025827625 */ /* 0x040fe200078e0082 */
[----:B------:R-:W-:-:S04]  /*1fd80*/  IADD3 R37, R37, 0x20, RZ ;  /* 0x0000002025257810 */ /* 0x000fc80007ffe0ff */
[----:B------:R0:W-:Y:S03]  /*1fd90*/  STG.E.128 [R130.64], R68 ;  /* 0x0000004482007986 */ /* 0x0001e6000c101d06 */
.L_x_9910:
[----:B------:R-:W-:Y:S05]  /*1fda0*/  BSYNC B1 ;  /* 0x0000000000017941 */ /* 0x000fea0003800000 */
.L_x_9909:
        /* <DEDUP_REMOVED lines=36> */
.L_x_9912:
[----:B------:R-:W-:Y:S05]  /*1fff0*/  BSYNC B1 ;  /* 0x0000000000017941 */ /* 0x000fea0003800000 */
.L_x_9911:
        /* <DEDUP_REMOVED lines=36> */
.L_x_9914:
[----:B------:R-:W-:Y:S05]  /*20240*/  BSYNC B1 ;  /* 0x0000000000017941 */ /* 0x000fea0003800000 */
.L_x_9913:
        /* <DEDUP_REMOVED lines=36> */
.L_x_9916:
[----:B------:R-:W-:Y:S05]  /*20490*/  BSYNC B1 ;  /* 0x0000000000017941 */ /* 0x000fea0003800000 */
.L_x_9915:
        /* <DEDUP_REMOVED lines=36> */
.L_x_9918:
[----:B------:R-:W-:Y:S05]  /*206e0*/  BSYNC B1 ;  /* 0x0000000000017941 */ /* 0x000fea0003800000 */
.L_x_9917:
        /* <DEDUP_REMOVED lines=36> */
.L_x_9920:
[----:B------:R-:W-:Y:S05]  /*20930*/  BSYNC B1 ;  /* 0x0000000000017941 */ /* 0x000fea0003800000 */
.L_x_9919:
        /* <DEDUP_REMOVED lines=36> */
.L_x_9922:
[----:B------:R-:W-:Y:S05]  /*20b80*/  BSYNC B1 ;  /* 0x0000000000017941 */ /* 0x000fea0003800000 */
.L_x_9921:
        /* <DEDUP_REMOVED lines=36> */
.L_x_9924:
[----:B------:R-:W-:Y:S05]  /*20dd0*/  BSYNC B1 ;  /* 0x0000000000017941 */ /* 0x000fea0003800000 */
.L_x_9923:
        /* <DEDUP_REMOVED lines=26> */
[----:B------:R-:W-:Y:S01]  /*20f80*/  F2FP.PACK_AB R68, R130, R68 ;  /* 0x000000448244723e */ /* 0x000fe200000000ff */
[----:B------:R-:W-:Y:S01]  /*20f90*/  FFMA.FTZ R138, R23, R138, R31 ;  /* 0x0000008a178a7223 */ /* 0x000fe2000001001f */
[----:B------:R-:W-:Y:S01]  /*20fa0*/  F2FP.PACK_AB R70, R131, R70 ;  /* 0x000000468346723e */ /* 0x000fe200000000ff */
[----:B------:R-:W-:-:S02]  /*20fb0*/  FFMA.FTZ R127, R19, R127, R27 ;  /* 0x0000007f137f7223 */ /* 0x000fc4000001001b */
[----:B------:R-:W-:Y:S01]  /*20fc0*/  IMAD.MOV.U32 R130, RZ, RZ, 0x10 ;  /* 0x00000010ff827424 */ /* 0x000fe200078e00ff */
[----:B------:R-:W-:Y:S02]  /*20fd0*/  F2FP.PACK_AB R71, R138, R71 ;  /* 0x000000478a47723e */ /* 0x000fe400000000ff */
[----:B------:R-:W-:Y:S01]  /*20fe0*/  F2FP.PACK_AB R69, R127, R128 ;  /* 0x000000807f45723e */ /* 0x000fe200000000ff */
[----:B------:R-:W-:-:S05]  /*20ff0*/  IMAD.WIDE.U32 R130, R37, R130, c[0x0][0x208] ;  /* 0x0000820025827625 */ /* 0x000fca00078e0082 */
[----:B------:R0:W-:Y:S02]  /*21000*/  STG.E.128 [R130.64], R68 ;  /* 0x0000004482007986 */ /* 0x0001e4000c101d06 */
.L_x_9926:
[----:B------:R-:W-:Y:S05]  /*21010*/  BSYNC B1 ;  /* 0x0000000000017941 */ /* 0x000fea0003800000 */
.L_x_9925:
[----:B------:R-:W-:-:S04]  /*21020*/  IMAD.MOV.U32 R37, RZ, RZ, 0x4 ;  /* 0x00000004ff257424 */ /* 0x000fc800078e00ff */
[----:B------:R-:W-:-:S05]  /*21030*/  IMAD R6, R37, c[0x0][0x160], R6 ;  /* 0x0000580025067a24 */ /* 0x000fca00078e0206 */
[----:B------:R-:W-:-:S13]  /*21040*/  ISETP.GE.AND P0, PT, R6, c[0x0][0x164], PT ;  /* 0x0000590006007a0c */ /* 0x000fda0003f06270 */
[----:B0-----:R-:W-:Y:S01]  /*21050*/  @P0 CALL.REL.NOINC `(.L_x_9927) ;  /* 0x0000001000000944 */ /* 0x001fe20003c00000 */
[----:B------:R-:W-:Y:S05]  /*21060*/  BRA `(.L_x_9928) ;  /* 0xfffe0b4000007947 */ /* 0x000fea000383ffff */
.L_x_9927:
[----:B------:R-:W-:Y:S05]  /*21070*/  BSYNC B0 ;  /* 0x0000000000007941 */ /* 0x000fea0003800000 */
.L_x_9324:
[----:B------:R-:W-:Y:S05]  /*21080*/  EXIT ;  /* 0x000000000000794d */ /* 0x000fea0003800000 */
.L_x_9905:
[----:B------:R-:W-:Y:S01]  /*21090*/  HFMA2.MMA R70, -RZ, RZ, 0, 5.9604644775390625e-08 ;  /* 0x00000001ff467435 */ /* 0x000fe200000001ff */
[----:B------:R-:W-:Y:S01]  /*210a0*/  IMAD.MOV.U32 R128, RZ, RZ, 0x1f ;  /* 0x0000001fff807424 */ /* 0x000fe200078e00ff */
[----:B------:R-:W-:Y:S01]  /*210b0*/  MOV R68, 0x210e0 ;  /* 0x000210e000447802 */ /* 0x000fe20000000f00 */
[----:B------:R-:W-:-:S03]  /*210c0*/  IMAD.MOV.U32 R69, RZ, RZ, -0x1 ;  /* 0xffffffffff457424 */ /* 0x000fc600078e00ff */
[----:B------:R-:W-:Y:S05]  /*210d0*/  CALL.REL.NOINC `($__internal_24_$__cuda_sm70_shflsync_bfly_p) ;  /* 0x00000e3000007944 */ /* 0x000fea0003c00000 */
[----:B-1----:R-:W-:Y:S05]  /*210e0*/  BRA `(.L_x_9929) ;  /* 0xffffd98000007947 */ /* 0x002fea000383ffff */
.L_x_9906:
[----:B------:R-:W-:Y:S01]  /*210f0*/  IMAD.MOV.U32 R70, RZ, RZ, 0x2 ;  /* 0x00000002ff467424 */ /* 0x000fe200078e00ff */
[----:B------:R-:W-:Y:S01]  /*21100*/  MOV R128, 0x1f ;  /* 0x0000001f00807802 */ /* 0x000fe20000000f00 */
[----:B------:R-:W-:Y:S01]  /*21110*/  IMAD.MOV.U32 R69, RZ, RZ, -0x1 ;  /* 0xffffffffff457424 */ /* 0x000fe200078e00ff */
[----:B------:R-:W-:Y:S02]  /*21120*/  MOV R68, 0x21140 ;  /* 0x0002114000447802 */ /* 0x000fe40000000f00 */
[----:B------:R-:W-:Y:S05]  /*21130*/  CALL.REL.NOINC `($__internal_24_$__cuda_sm70_shflsync_bfly_p) ;  /* 0x00000dd000007944 */ /* 0x000fea0003c00000 */
[----:B-1----:R-:W-:Y:S01]  /*21140*/  FADD.FTZ R71, R71, R70 ;  /* 0x0000004647477221 */ /* 0x002fe20000010000 */
[----:B------:R-:W-:Y:S01]  /*21150*/  MOV R69, 0xffffffff ;  /* 0xffffffff00457802 */ /* 0x000fe20000000f00 */
[----:B------:R-:W-:Y:S01]  /*21160*/  IMAD.MOV.U32 R70, RZ, RZ, 0x4 ;  /* 0x00000004ff467424 */ /* 0x000fe200078e00ff */
[----:B------:R-:W-:Y:S01]  /*21170*/  MOV R68, 0x211a0 ;  /* 0x000211a000447802 */ /* 0x000fe20000000f00 */
[----:B------:R-:W-:-:S02]  /*21180*/  IMAD.MOV.U32 R128, RZ, RZ, 0x1f ;  /* 0x0000001fff807424 */ /* 0x000fc400078e00ff */
[----:B------:R-:W-:Y:S05]  /*21190*/  CALL.REL.NOINC `($__internal_24_$__cuda_sm70_shflsync_bfly_p) ;  /* 0x00000d7000007944 */ /* 0x000fea0003c00000 */
[----:B-1----:R-:W-:Y:S01]  /*211a0*/  FADD.FTZ R71, R71, R70 ;  /* 0x0000004647477221 */ /* 0x002fe20000010000 */
[----:B------:R-:W-:Y:S01]  /*211b0*/  MOV R68, 0x21200 ;  /* 0x0002120000447802 */ /* 0x000fe20000000f00 */
[----:B------:R-:W-:-:S02]  /*211c0*/  IMAD.MOV.U32 R70, RZ, RZ, 0x8 ;  /* 0x00000008ff467424 */ /* 0x000fc400078e00ff */
[----:B------:R-:W-:Y:S02]  /*211d0*/  IMAD.MOV.U32 R128, RZ, RZ, 0x1f ;  /* 0x0000001fff807424 */ /* 0x000fe400078e00ff */
[----:B------:R-:W-:Y:S02]  /*211e0*/  IMAD.MOV.U32 R69, RZ, RZ, -0x1 ;  /* 0xffffffffff457424 */ /* 0x000fe400078e00ff */
[----:B------:R-:W-:Y:S05]  /*211f0*/  CALL.REL.NOINC `($__internal_24_$__cuda_sm70_shflsync_bfly_p) ;  /* 0x00000d1000007944 */ /* 0x000fea0003c00000 */
[----:B-1----:R-:W-:Y:S01]  /*21200*/  FADD.FTZ R71, R71, R70 ;  /* 0x0000004647477221 */ /* 0x002fe20000010000 */
[----:B------:R-:W-:Y:S01]  /*21210*/  HFMA2.MMA R70, -RZ, RZ, 0, 9.5367431640625e-07 ;  /* 0x00000010ff467435 */ /* 0x000fe200000001ff */
[----:B------:R-:W-:Y:S01]  /*21220*/  IMAD.MOV.U32 R128, RZ, RZ, 0x1f ;  /* 0x0000001fff807424 */ /* 0x000fe200078e00ff */
[----:B------:R-:W-:Y:S01]  /*21230*/  MOV R68, 0x21260 ;  /* 0x0002126000447802 */ /* 0x000fe20000000f00 */
[----:B------:R-:W-:-:S03]  /*21240*/  IMAD.MOV.U32 R69, RZ, RZ, -0x1 ;  /* 0xffffffffff457424 */ /* 0x000fc600078e00ff */
[----:B------:R-:W-:Y:S05]  /*21250*/  CALL.REL.NOINC `($__internal_24_$__cuda_sm70_shflsync_bfly_p) ;  /* 0x00000cb000007944 */ /* 0x000fea0003c00000 */
[----:B-1----:R-:W-:Y:S01]  /*21260*/  FADD.FTZ R70, R71, R70 ;  /* 0x0000004647467221 */ /* 0x002fe20000010000 */
[----:B------:R-:W-:Y:S02]  /*21270*/  LOP3.LUT R5, R5, 0xffffbfff, RZ, 0xc0, !PT ;  /* 0xffffbfff05057812 */ /* 0x000fe400078ec0ff */
[----:B------:R-:W-:Y:S01]  /*21280*/  MOV R128, 0x1f ;  /* 0x0000001f00807802 */ /* 0x000fe20000000f00 */
[----:B------:R-:W-:Y:S01]  /*21290*/  FMUL.FTZ R127, R70, c[0x0][0x1e0] ;  /* 0x00007800467f7a20 */ /* 0x000fe20000410000 */
[----:B------:R-:W-:Y:S01]  /*212a0*/  @P5 LOP3.LUT R5, R5, 0x4000, RZ, 0xfc, !PT ;  /* 0x0000400005055812 */ /* 0x000fe200078efcff */
[----:B------:R-:W-:-:S02]  /*212b0*/  IMAD.MOV.U32 R70, RZ, RZ, 0x1 ;  /* 0x00000001ff467424 */ /* 0x000fc400078e00ff */
        /* <DEDUP_REMOVED lines=171> */
[----:B------:R-:W-:Y:S05]  /*21d70*/  CALL.REL.NOINC `($__internal_24_$__cuda_sm70_shflsync_bfly_p) ;  /* 0x0000019000007944 */ /* 0x000fea0003c00000 */
[----:B-1----:R-:W-:Y:S01]  /*21d80*/  FADD.FTZ R71, R71, R70 ;  /* 0x0000004647477221 */ /* 0x002fe20000010000 */
[----:B------:R-:W-:Y:S01]  /*21d90*/  MOV R69, 0xffffffff ;  /* 0xffffffff00457802 */ /* 0x000fe20000000f00 */
[----:B------:R-:W-:Y:S01]  /*21da0*/  IMAD.MOV.U32 R70, RZ, RZ, 0x2 ;  /* 0x00000002ff467424 */ /* 0x000fe200078e00ff */
[----:B------:R-:W-:Y:S01]  /*21db0*/  MOV R68, 0x21de0 ;  /* 0x00021de000447802 */ /* 0x000fe20000000f00 */
[----:B------:R-:W-:Y:S02]  /*21dc0*/  IMAD.MOV.U32 R128, RZ, RZ, 0x1f ;  /* 0x0000001fff807424 */ /* 0x000fe400078e00ff */
[----:B------:R-:W-:Y:S05]  /*21dd0*/  CALL.REL.NOINC `($__internal_24_$__cuda_sm70_shflsync_bfly_p) ;  /* 0x0000013000007944 */ /* 0x000fea0003c00000 */
[----:B-1----:R-:W-:Y:S01]  /*21de0*/  FADD.FTZ R71, R71, R70 ;  /* 0x0000004647477221 */ /* 0x002fe20000010000 */
[----:B------:R-:W-:Y:S01]  /*21df0*/  MOV R68, 0x21e40 ;  /* 0x00021e4000447802 */ /* 0x000fe20000000f00 */
[----:B------:R-:W-:Y:S02]  /*21e00*/  IMAD.MOV.U32 R70, RZ, RZ, 0x4 ;  /* 0x00000004ff467424 */ /* 0x000fe400078e00ff */
[----:B------:R-:W-:-:S02]  /*21e10*/  IMAD.MOV.U32 R128, RZ, RZ, 0x1f ;  /* 0x0000001fff807424 */ /* 0x000fc400078e00ff */
[----:B------:R-:W-:Y:S02]  /*21e20*/  IMAD.MOV.U32 R69, RZ, RZ, -0x1 ;  /* 0xffffffffff457424 */ /* 0x000fe400078e00ff */
[----:B------:R-:W-:Y:S05]  /*21e30*/  CALL.REL.NOINC `($__internal_24_$__cuda_sm70_shflsync_bfly_p) ;  /* 0x000000d000007944 */ /* 0x000fea0003c00000 */
[----:B-1----:R-:W-:Y:S01]  /*21e40*/  FADD.FTZ R71, R71, R70 ;  /* 0x0000004647477221 */ /* 0x002fe20000010000 */
[----:B------:R-:W-:Y:S01]  /*21e50*/  HFMA2.MMA R70, -RZ, RZ, 0, 4.76837158203125e-07 ;  /* 0x00000008ff467435 */ /* 0x000fe200000001ff */
[----:B------:R-:W-:Y:S01]  /*21e60*/  IMAD.MOV.U32 R128, RZ, RZ, 0x1f ;  /* 0x0000001fff807424 */ /* 0x000fe200078e00ff */
[----:B------:R-:W-:Y:S01]  /*21e70*/  MOV R68, 0x21ea0 ;  /* 0x00021ea000447802 */ /* 0x000fe20000000f00 */
[----:B------:R-:W-:-:S03]  /*21e80*/  IMAD.MOV.U32 R69, RZ, RZ, -0x1 ;  /* 0xffffffffff457424 */ /* 0x000fc600078e00ff */
[----:B------:R-:W-:Y:S05]  /*21e90*/  CALL.REL.NOINC `($__internal_24_$__cuda_sm70_shflsync_bfly_p) ;  /* 0x0000007000007944 */ /* 0x000fea0003c00000 */
[----:B-1----:R-:W-:Y:S01]  /*21ea0*/  FADD.FTZ R71, R71, R70 ;  /* 0x0000004647477221 */ /* 0x002fe20000010000 */
[----:B------:R-:W-:Y:S01]  /*21eb0*/  MOV R128, 0x1f ;  /* 0x0000001f00807802 */ /* 0x000fe20000000f00 */
[----:B------:R-:W-:Y:S01]  /*21ec0*/  IMAD.MOV.U32 R70, RZ, RZ, 0x10 ;  /* 0x00000010ff467424 */ /* 0x000fe200078e00ff */
[----:B------:R-:W-:Y:S01]  /*21ed0*/  MOV R68, 0x21f00 ;  /* 0x00021f0000447802 */ /* 0x000fe20000000f00 */
[----:B------:R-:W-:Y:S02]  /*21ee0*/  IMAD.MOV.U32 R69, RZ, RZ, -0x1 ;  /* 0xffffffffff457424 */ /* 0x000fe400078e00ff */
[----:B------:R-:W-:Y:S05]  /*21ef0*/  CALL.REL.NOINC `($__internal_24_$__cuda_sm70_shflsync_bfly_p) ;  /* 0x0000001000007944 */ /* 0x000fea0003c00000 */
[----:B-1----:R-:W-:Y:S05]  /*21f00*/  BRA `(.L_x_9930) ;  /* 0xffffd75000007947 */ /* 0x002fea000383ffff */
        .weak           $__internal_24_$__cuda_sm70_shflsync_bfly_p
        .type           $__internal_24_$__cuda_sm70_shflsync_bfly_p,@function
        .size           $__internal_24_$__cuda_sm70_shflsync_bfly_p,(.L_x_71024 - $__internal_24_$__cuda_sm70_shflsync_bfly_p)
$__internal_24_$__cuda_sm70_shflsync_bfly_p:
[----:B------:R-:W-:Y:S04]  /*21f10*/  WARPSYNC R69 ;  /* 0x0000004500007348 */ /* 0x000fe80003800000 */
[----:B------:R0:W1:Y:S02]  /*21f20*/  SHFL.BFLY PT, R70, R71, R70, R128 ;  /* 0x0c00004647467389 */ /* 0x00006400000e0080 */
[----:B0-----:R-:W-:-:S04]  /*21f30*/  IMAD.MOV.U32 R69, RZ, RZ, 0x0 ;  /* 0x00000000ff457424 */ /* 0x001fc800078e00ff */
[----:B------:R-:W-:Y:S05]  /*21f40*/  RET.REL.NODEC R68 `(_ZN10layer_norm13ln_fwd_kernelINS_13Kernel_traitsI6__halfS2_S2_S2_fjLj2560ELj1ELj4ELj1ELj16ENS_18Kernel_traits_baseILj2560ES2_S2_S2_S2_fjLj128EEEEELb1ELb0ELb0ELb0EEEvNS_9FwdParamsE) ;  /* 0xfffde0b044007950 */ /* 0x000fea0003c3ffff */
.L_x_9931:
        /* <DEDUP_REMOVED lines=11> */
.L_x_71024:


//--------------------- .text._ZN10layer_norm13ln_fwd_kernelINS_13Kernel_traitsI6__halfS2_S2_S2_fjLj2560ELj1ELj4ELj1ELj16ENS_18Kernel_traits_baseILj2560ES2_S2_S2_S2_fjLj128EEEEELb1ELb0ELb0ELb1EEEvNS_9FwdParamsE --------------------------
	.section	.text._ZN10layer_norm13ln_fwd_kernelINS_13Kernel_traitsI6__halfS2_S2_S2_fjLj2560ELj1ELj4ELj1ELj16ENS_18Kernel_traits_baseILj2560ES2_S2_S2_S2_fjLj128EEEEELb1ELb0ELb0ELb1EEEvNS_9FwdParamsE,"ax",@progbits
	.sectioninfo	@"SHI_REGISTERS=246"
	.align	128
        .global         _ZN10layer_norm13ln_fwd_kernelINS_13Kernel_traitsI6__halfS2_S2_S2_fjLj2560ELj1ELj4ELj1ELj16ENS_18Kernel_traits_baseILj2560ES2_S2_S2_S2_fjLj128EEEEELb1ELb0ELb0ELb1EEEvNS_9FwdParamsE
        .type           _ZN10layer_norm13ln_fwd_kernelINS_13Kernel_traitsI6__halfS2_S2_S2_fjLj2560ELj1ELj4ELj1ELj16ENS_18Kernel_traits_baseILj2560ES2_S2_S2_S2_fjLj128EEEEELb1ELb0ELb0ELb1EEEvNS_9FwdParamsE,@function
        .size           _ZN10layer_norm13ln_fwd_kernelINS_13Kernel_traitsI6__halfS2_S2_S2_fjLj2560ELj1ELj4ELj1ELj16ENS_18Kernel_traits_baseILj2560ES2_S2_S2_S2_fjLj128EEEEELb1ELb0ELb0ELb1EEEvNS_9FwdParamsE,(.L_x_71025 - _ZN10layer_norm13ln_fwd_kernelINS_13Kernel_traitsI6__halfS2_S2_S2_fjLj2560ELj1ELj4ELj1ELj16ENS_18Kernel_traits_baseILj2560ES2_S2_S2_S2_fjLj128EEEEELb1ELb0ELb0ELb1EEEvNS_9FwdParamsE)
        .other          _ZN10layer_norm13ln_fwd_kernelINS_13Kernel_traitsI6__halfS2_S2_S2_fjLj2560ELj1ELj4ELj1ELj16ENS_18Kernel_traits_baseILj2560ES2_S2_S2_S2_fjLj128EEEEELb1ELb0ELb0ELb1EEEvNS_9FwdParamsE,@"STO_CUDA_ENTRY STV_DEFAULT"
_ZN10layer_norm13ln_fwd_kernelINS_13Kernel_traitsI6__halfS2_S2_S2_fjLj2560ELj1ELj4ELj1ELj16ENS_18Kernel_traits_baseILj2560ES2_S2_S2_S2_fjLj128EEEEELb1ELb0ELb0ELb1EEEvNS_9FwdParamsE:
.text._ZN10layer_norm13ln_fwd_kernelINS_13Kernel_traitsI6__halfS2_S2_S2_fjLj2560ELj1ELj4ELj1ELj16ENS_18Kernel_traits_baseILj2560ES2_S2_S2_S2_fjLj128EEEEELb1ELb0ELb0ELb1EEEvNS_9FwdParamsE:
[----:B------:R-:W-:Y:S02]  /*0000*/  IMAD.MOV.U32 R1, RZ, RZ, c[0x0][0x28] ;  /* 0x00000a00ff017624 */ /* 0x000fe400078e00ff */
[----:B------:R-:W-:Y:S02]  /*0010*/  ULDC.U8 UR4, c[0x0][0x244] ;  /* 0x0000910000047ab9 */ /* 0x000fe40000000000 */
[----:B------:R-:W-:Y:S01]  /*0020*/  ISETP.NE.AND P1, PT, RZ, UR4, PT ;  /* 0x00000004ff007c0c */ /* 0x000fe2000bf25270 */
[----:B------:R-:W-:Y:S01]  /*0030*/  ULDC.64 UR4, c[0x0][0x230] ;  /* 0x00008c0000047ab9 */ /* 0x000fe20000000a00 */
[----:B------:R-:W-:Y:S01]  /*0040*/  IMAD.MOV.U32 R188, RZ, RZ, c[0x0][0x238] ;  /* 0x00008e00ffbc7624 */ /* 0x000fe200078e00ff */
[----:B------:R-:W-:Y:S01]  /*0050*/  MOV R3, UR5 ;  /* 0x0000000500037c02 */ /* 0x000fe20008000f00 */
[----:B------:R-:W-:Y:S01]  /*0060*/  IMAD.U32 R2, RZ, RZ, UR4 ;  /* 0x00000004ff027e24 */ /* 0x000fe2000f8e00ff */
[----:B------:R-:W-:Y:S01]  /*0070*/  ULDC.64 UR6, c[0x0][0x118] ;  /* 0x0000460000067ab9 */ /* 0x000fe20000000a00 */
[----:B------:R-:W-:-:S07]  /*0080*/  IMAD.MOV.U32 R189, RZ, RZ, c[0x0][0x23c] ;  /* 0x00008f00ffbd7624 */ /* 0x000fce00078e00ff */
[----:B------:R-:W2:Y:S01]  /*0090*/  @P1 LDG.E.64 R2, [R2.64] ;  /* 0x0000000602021981 */ /* 0x000ea2000c1e1b00 */
[----:B------:R-:W-:Y:S01]  /*00a0*/  @P1 MOV R4, R188 ;  /* 0x000000bc00041202 */ /* 0x000fe20000000f00 */
[----:B------:R-:W-:-:S05]  /*00b0*/  @P1 IMAD.MOV.U32 R5, RZ, RZ, R189 ;  /* 0x000000ffff051224 */ /* 0x000fca00078e00bd */
[----:B------:R0:W3:Y:S01]  /*00c0*/  @P1 LDG.E.64 R20, [R4.64] ;  /* 0x0000000604141981 */ /* 0x0000e2000c1e1b00 */
[----:B------:R-:W-:-:S03]  /*00d0*/  ISETP.NE.U32.AND P0, PT, RZ, c[0x0][0x218], PT ;  /* 0x00008600ff007a0c */ /* 0x000fc60003f05070 */
[----:B------:R-:W1:Y:S01]  /*00e0*/  S2R R42, SR_TID.X ;  /* 0x00000000002a7919 */ /* 0x000e620000002100 */
[----:B------:R-:W-:-:S03]  /*00f0*/  ISETP.NE.AND.EX P0, PT, RZ, c[0x0][0x21c], PT, P0 ;  /* 0x00008700ff007a0c */ /* 0x000fc60003f05300 */
[----:B------:R-:W4:Y:S01]  /*0100*/  S2R R31, SR_CTAID.X ;  /* 0x00000000001f7919 */ /* 0x000f220000002500 */
[----:B-1----:R-:W-:-:S05]  /*0110*/  IMAD.SHL.U32 R0, R42, 0x10, RZ ;  /* 0x000000102a007824 */ /* 0x002fca00078e00ff */
[----:B------:R-:W-:-:S04]  /*0120*/  LOP3.LUT R30, R0, 0x1f0, RZ, 0xc0, !PT ;  /* 0x000001f0001e7812 */ /* 0x000fc800078ec0ff */
[----:B------:R-:W-:-:S04]  /*0130*/  IADD3 R22, P2, R30, c[0x0][0x218], RZ ;  /* 0x000086001e167a10 */ /* 0x000fc80007f5e0ff */
[----:B------:R-:W-:Y:S01]  /*0140*/  IADD3.X R23, RZ, c[0x0][0x21c], RZ, P2, !PT ;  /* 0x00008700ff177a10 */ /* 0x000fe200017fe4ff */
[----:B----4-:R-:W-:-:S04]  /*0150*/  IMAD R161, R31, c[0x0][0x0], R42 ;  /* 0x000000001fa17a24 */ /* 0x010fc800078e022a */
[----:B------:R-:W-:Y:S01]  /*0160*/  IMAD.WIDE.U32 R24, R161, -0x326172a9, RZ ;  /* 0xcd9e8d57a1187825 */ /* 0x000fe200078e00ff */
[----:B------:R-:W-:Y:S01]  /*0170*/  SHF.R.U32.HI R42, RZ, 0x5, R42 ;  /* 0x00000005ff2a7819 */ /* 0x000fe2000001162a */
[----:B------:R1:W5:Y:S04]  /*0180*/  @P0 LDG.E.128 R16, [R22.64] ;  /* 0x0000000616100981 */ /* 0x000368000c1e1d00 */
[----:B------:R-:W-:Y:S01]  /*0190*/  IMAD R42, R31, 0x4, R42 ;  /* 0x000000041f2a7824 */ /* 0x000fe200078e022a */
[----:B------:R1:W5:Y:S04]  /*01a0*/  @P0 LDG.E.128 R12, [R22.64+0x200] ;  /* 0x00020006160c0981 */ /* 0x000368000c1e1d00 */
[----:B------:R1:W5:Y:S04]  /*01b0*/  @P0 LDG.E.128 R8, [R22.64+0x400] ;  /* 0x0004000616080981 */ /* 0x000368000c1e1d00 */
[----:B0-----:R1:W5:Y:S04]  /*01c0*/  @P0 LDG.E.128 R4, [R22.64+0x600] ;  /* 0x0006000616040981 */ /* 0x001368000c1e1d00 */
[----:B------:R1:W5:Y:S04]  /*01d0*/  @P0 LDG.E.128 R44, [R22.64+0x800] ;  /* 0x00080006162c0981 */ /* 0x000368000c1e1d00 */
[----:B------:R1:W5:Y:S04]  /*01e0*/  @P0 LDG.E.128 R104, [R22.64+0xa00] ;  /* 0x000a000616680981 */ /* 0x000368000c1e1d00 */
[----:B------:R1:W5:Y:S04]  /*01f0*/  @P0 LDG.E.128 R100, [R22.64+0xc00] ;  /* 0x000c000616640981 */ /* 0x000368000c1e1d00 */
[----:B------:R1:W5:Y:S04]  /*0200*/  @P0 LDG.E.128 R96, [R22.64+0xe00] ;  /* 0x000e000616600981 */ /* 0x000368000c1e1d00 */
[----:B------:R1:W5:Y:S04]  /*0210*/  @P0 LDG.E.128 R92, [R22.64+0x1000] ;  /* 0x00100006165c0981 */ /* 0x000368000c1e1d00 */
[----:B------:R1:W5:Y:S01]  /*0220*/  @P0 LDG.E.128 R88, [R22.64+0x1200] ;  /* 0x0012000616580981 */ /* 0x000362000c1e1d00 */
[----:B--2---:R-:W0:Y:S08]  /*0230*/  @P1 R2UR UR4, R2 ;  /* 0x00000000020413c2 */ /* 0x004e3000000e0000 */
[----:B------:R-:W2:Y:S01]  /*0240*/  @P1 R2UR UR5, R3 ;  /* 0x00000000030513c2 */ /* 0x000ea200000e0000 */
[----:B---3--:R-:W-:-:S05]  /*0250*/  @P1 IADD3 R188, P2, R20, c[0x0][0x240], RZ ;  /* 0x0000900014bc1a10 */ /* 0x008fca0007f5e0ff */
[----:B------:R-:W-:-:S05]  /*0260*/  @P1 IMAD.X R189, RZ, RZ, R21, P2 ;  /* 0x000000ffffbd1224 */ /* 0x000fca00010e0615 */
[--C-:B------:R-:W-:Y:S02]  /*0270*/  SHF.R.U64 R156, R188, 0x2, R189.reuse ;  /* 0x00000002bc9c7819 */ /* 0x100fe400000012bd */
[----:B------:R-:W-:-:S03]  /*0280*/  SHF.R.U32.HI R157, RZ, 0x2, R189 ;  /* 0x00000002ff9d7819 */ /* 0x000fc600000116bd */
[----:B------:R-:W-:Y:S01]  /*0290*/  IMAD.WIDE.U32 R20, R156, -0x2daee0ad, RZ ;  /* 0xd2511f539c147825 */ /* 0x000fe200078e00ff */
[----:B0-----:R-:W-:Y:S01]  /*02a0*/  LOP3.LUT R0, R25, UR4, R157, 0x96, !PT ;  /* 0x0000000419007c12 */ /* 0x001fe2000f8e969d */
        /* <DEDUP_REMOVED lines=8> */
[----:B------:R-:W-:Y:S01]  /*0330*/  IMAD.WIDE.U32 R24, R25, -0x326172a9, RZ ;  /* 0xcd9e8d5719187825 */ /* 0x000fe200078e00ff */
[----:B------:R-:W-:-:S03]  /*0340*/  UIADD3 UR12, UR5, 0x76cf5d0a, URZ ;  /* 0x76cf5d0a050c7890 */ /* 0x000fc6000fffe03f */
[----:B------:R-:W-:Y:S01]  /*0350*/  IMAD.WIDE.U32 R20, R20, -0x2daee0ad, RZ ;  /* 0xd2511f5314147825 */ /* 0x000fe200078e00ff */
[----:B------:R-:W-:Y:S01]  /*0360*/  LOP3.LUT R3, R25, UR11, R26, 0x96, !PT ;  /* 0x0000000b19037c12 */ /* 0x000fe2000f8e961a */
[----:B------:R-:W-:-:S03]  /*0370*/  UIADD3 UR14, UR5, 0x32370b8f, URZ ;  /* 0x32370b8f050e7890 */ /* 0x000fc6000fffe03f */
[----:B------:R-:W-:Y:S01]  /*0380*/  LOP3.LUT R26, R21, UR12, R2, 0x96, !PT ;  /* 0x0000000c151a7c12 */ /* 0x000fe2000f8e9602 */
[----:B------:R-:W-:Y:S01]  /*0390*/  IMAD.WIDE.U32 R2, R3, -0x2daee0ad, RZ ;  /* 0xd2511f5303027825 */ /* 0x000fe200078e00ff */
[----:B------:R-:W-:-:S03]  /*03a0*/  UIADD3 UR13, UR4, -0x255992d5, URZ ;  /* 0xdaa66d2b040d7890 */ /* 0x000fc6000fffe03f */
        /* <DEDUP_REMOVED lines=18> */
[----:B------:R-:W-:Y:S01]  /*04d0*/  IMAD.WIDE.U32 R20, R20, -0x2daee0ad, RZ ;  /* 0xd2511f5314147825 */ /* 0x000fe200078e00ff */
[----:B------:R-:W-:-:S04]  /*04e0*/  LOP3.LUT R26, R25, UR19, R26, 0x96, !PT ;  /* 0x00000013191a7c12 */ /* 0x000fc8000f8e961a */
        /* <DEDUP_REMOVED lines=10> */
[----:B-1----:R-:W-:Y:S01]  /*0590*/  IMAD.HI.U32 R23, R154, -0x326172a9, RZ ;  /* 0xcd9e8d579a177827 */ /* 0x002fe200078e00ff */
        /* <DEDUP_REMOVED lines=26> */
[--C-:B------:R-:W-:Y:S01]  /*0740*/  HADD2.F32 R145, -RZ, R88.reuse.H0_H0 ;  /* 0x20000058ff917230 */ /* 0x100fe20000004100 */
[----:B------:R-:W-:Y:S01]  /*0750*/  UIADD3 UR25, UR4, -0x700cb87f, URZ ;  /* 0x8ff3478104197890 */ /* 0x000fe2000fffe03f */
[----:B------:R-:W-:Y:S01]  /*0760*/  HADD2.F32 R148, -RZ, R88.H1_H1 ;  /* 0x30000058ff947230 */ /* 0x000fe20000004100 */
[----:B------:R-:W-:Y:S01]  /*0770*/  UIADD3 UR26, UR5, -0x695add53, URZ ;  /* 0x96a522ad051a7890 */ /* 0x000fe2000fffe03f */
[--C-:B------:R-:W-:Y:S01]  /*0780*/  HADD2.F32 R147, -RZ, R89.reuse.H0_H0 ;  /* 0x20000059ff937230 */ /* 0x100fe20000004100 */
[----:B------:R-:W-:Y:S01]  /*0790*/  IMAD R153, R153, -0x2daee0ad, RZ ;  /* 0xd2511f5399997824 */ /* 0x000fe200078e02ff */
[----:B------:R-:W-:Y:S01]  /*07a0*/  HADD2.F32 R150, -RZ, R89.H1_H1 ;  /* 0x30000059ff967230 */ /* 0x000fe20000004100 */
[----:B------:R-:W-:Y:S01]  /*07b0*/  IMAD R154, R154, -0x326172a9, RZ ;  /* 0xcd9e8d579a9a7824 */ /* 0x000fe200078e02ff */
[--C-:B------:R-:W-:Y:S01]  /*07c0*/  HADD2.F32 R37, -RZ, R18.reuse.H0_H0 ;  /* 0x20000012ff257230 */ /* 0x100fe20000004100 */
[----:B------:R-:W-:Y:S01]  /*07d0*/  IMAD.HI.U32 R89, R158, -0x326172a9, RZ ;  /* 0xcd9e8d579e597827 */ /* 0x000fe200078e00ff */
[----:B------:R-:W-:Y:S01]  /*07e0*/  HADD2.F32 R36, -RZ, R18.H1_H1 ;  /* 0x30000012ff247230 */ /* 0x000fe20000004100 */
[----:B------:R0:W5:Y:S01]  /*07f0*/  LDG.E.128 R84, [R2.64] ;  /* 0x0000000602547981 */ /* 0x000162000c1e1d00 */
[--C-:B------:R-:W-:Y:S01]  /*0800*/  HADD2.F32 R35, -RZ, R19.reuse.H0_H0 ;  /* 0x20000013ff237230 */ /* 0x100fe20000004100 */
[----:B------:R-:W-:Y:S01]  /*0810*/  IMAD.HI.U32 R88, R160, -0x2daee0ad, RZ ;  /* 0xd2511f53a0587827 */ /* 0x000fe200078e00ff */
[----:B------:R-:W-:Y:S01]  /*0820*/  HADD2.F32 R34, -RZ, R19.H1_H1 ;  /* 0x30000013ff227230 */ /* 0x000fe20000004100 */
[----:B------:R0:W5:Y:S01]  /*0830*/  LDG.E.128 R80, [R2.64+0x200] ;  /* 0x0002000602507981 */ /* 0x000162000c1e1d00 */
[--C-:B------:R-:W-:Y:S01]  /*0840*/  HADD2.F32 R41, -RZ, R16.reuse.H0_H0 ;  /* 0x20000010ff297230 */ /* 0x100fe20000004100 */
[----:B------:R-:W-:Y:S01]  /*0850*/  BSSY B0, `(.L_x_9932) ;  /* 0x0001eff000007945 */ /* 0x000fe20003800000 */
[----:B------:R-:W-:Y:S01]  /*0860*/  HADD2.F32 R40, -RZ, R16.H1_H1 ;  /* 0x30000010ff287230 */ /* 0x000fe20000004100 */
[----:B------:R0:W5:Y:S01]  /*0870*/  LDG.E.128 R76, [R2.64+0x400] ;  /* 0x00040006024c7981 */ /* 0x000162000c1e1d00 */
[----:B------:R-:W-:-:S02]  /*0880*/  HADD2.F32 R39, -RZ, R17.H0_H0 ;  /* 0x20000011ff277230 */ /* 0x000fc40000004100 */
[----:B------:R-:W-:Y:S01]  /*0890*/  HADD2.F32 R38, -RZ, R17.H1_H1 ;  /* 0x30000011ff267230 */ /* 0x000fe20000004100 */
[----:B------:R0:W5:Y:S01]  /*08a0*/  LDG.E.128 R72, [R2.64+0x600] ;  /* 0x0006000602487981 */ /* 0x000162000c1e1d00 */
[--C-:B------:R-:W-:Y:S02]  /*08b0*/  HADD2.F32 R33, -RZ, R12.reuse.H0_H0 ;  /* 0x2000000cff217230 */ /* 0x100fe40000004100 */
[----:B------:R-:W-:Y:S01]  /*08c0*/  HADD2.F32 R32, -RZ, R12.H1_H1 ;  /* 0x3000000cff207230 */ /* 0x000fe20000004100 */
[----:B------:R0:W5:Y:S01]  /*08d0*/  LDG.E.128 R68, [R2.64+0x800] ;  /* 0x0008000602447981 */ /* 0x000162000c1e1d00 */
[--C-:B------:R-:W-:Y:S02]  /*08e0*/  HADD2.F32 R31, -RZ, R13.reuse.H0_H0 ;  /* 0x2000000dff1f7230 */ /* 0x100fe40000004100 */
        /* <DEDUP_REMOVED lines=14> */
[--C-:B------:R-:W-:Y:S01]  /*09d0*/  HADD2.F32 R25, -RZ, R8.reuse.H0_H0 ;  /* 0x20000008ff197230 */ /* 0x100fe20000004100 */
[----:B------:R-:W-:Y:S01]  /*09e0*/  LOP3.LUT R154, R89, UR25, R154, 0x96, !PT ;  /* 0x00000019599a7c12 */ /* 0x000fe2000f8e969a */
[----:B------:R-:W-:Y:S01]  /*09f0*/  HADD2.F32 R24, -RZ, R8.H1_H1 ;  /* 0x30000008ff187230 */ /* 0x000fe20000004100 */
[----:B------:R-:W-:Y:S01]  /*0a00*/  LOP3.LUT R153, R88, UR26, R153, 0x96, !PT ;  /* 0x0000001a58997c12 */ /* 0x000fe2000f8e9699 */
[--C-:B------:R-:W-:Y:S01]  /*0a10*/  HADD2.F32 R23, -RZ, R9.reuse.H0_H0 ;  /* 0x20000009ff177230 */ /* 0x100fe20000004100 */
[----:B------:R-:W-:Y:S01]  /*0a20*/  LOP3.LUT R188, R188, 0x3, RZ, 0xc0, !PT ;  /* 0x00000003bcbc7812 */ /* 0x000fe200078ec0ff */
[----:B------:R-:W-:Y:S01]  /*0a30*/  HADD2.F32 R22, -RZ, R9.H1_H1 ;  /* 0x30000009ff167230 */ /* 0x000fe20000004100 */
[----:B------:R-:W-:Y:S01]  /*0a40*/  IMAD R158, R158, -0x326172a9, RZ ;  /* 0xcd9e8d579e9e7824 */ /* 0x000fe200078e02ff */
[--C-:B------:R-:W-:Y:S01]  /*0a50*/  HADD2.F32 R17, -RZ, R4.reuse.H0_H0 ;  /* 0x20000004ff117230 */ /* 0x100fe20000004100 */
[----:B------:R-:W-:Y:S01]  /*0a60*/  IMAD R160, R160, -0x2daee0ad, RZ ;  /* 0xd2511f53a0a07824 */ /* 0x000fe200078e02ff */
[----:B------:R-:W-:Y:S01]  /*0a70*/  HADD2.F32 R16, -RZ, R4.H1_H1 ;  /* 0x30000004ff107230 */ /* 0x000fe20000004100 */
[----:B------:R-:W-:Y:S01]  /*0a80*/  IMAD.MOV.U32 R159, RZ, RZ, RZ ;  /* 0x000000ffff9f7224 */ /* 0x000fe200078e00ff */
[--C-:B------:R-:W-:Y:S01]  /*0a90*/  HADD2.F32 R15, -RZ, R5.reuse.H0_H0 ;  /* 0x20000005ff0f7230 */ /* 0x100fe20000004100 */
[----:B------:R-:W-:Y:S01]  /*0aa0*/  ULDC.U8 UR8, c[0x0][0x1f0] ;  /* 0x00007c0000087ab9 */ /* 0x000fe20000000000 */
        /* <DEDUP_REMOVED lines=49> */
.L_x_10496:
[----:B------:R-:W0:Y:S01]  /*0dc0*/  S2R R101, SR_TID.X ;  /* 0x0000000000657919 */ /* 0x000e220000002100 */
[----:B------:R-:W-:Y:S01]  /*0dd0*/  ISETP.NE.U32.AND P1, PT, RZ, c[0x0][0x1c0], PT ;  /* 0x00007000ff007a0c */ /* 0x000fe20003f25070 */
[----:B------:R-:W-:Y:S01]  /*0de0*/  IMAD R92, R42, c[0x0][0x168], RZ ;  /* 0x00005a002a5c7a24 */ /* 0x000fe200078e02ff */
[----:B------:R-:W-:Y:S01]  /*0df0*/  ISETP.NE.U32.AND P0, PT, RZ, c[0x0][0x180], PT ;  /* 0x00006000ff007a0c */ /* 0x000fe20003f05070 */
[----:B------:R-:W-:Y:S01]  /*0e00*/  HFMA2.MMA R116, -RZ, RZ, 0, 9.5367431640625e-07 ;  /* 0x00000010ff747435 */ /* 0x000fe200000001ff */
        /* <DEDUP_REMOVED lines=17> */
[----:B------:R-:W-:Y:S01]  /*0f20*/  IADD3 R102, R188, 0x1, RZ ;  /* 0x00000001bc667810 */ /* 0x000fe20007ffe0ff */
[----:B--2---:R-:W-:-:S09]  /*0f30*/  @P1 HADD2.F32 R110, -RZ, R96.H0_H0 ;  /* 0x20000060ff6e1230 */ /* 0x004fd20000004100 */
        /* <DEDUP_REMOVED lines=9> */
.L_x_9934:
[----:B0-----:R-:W-:Y:S02]  /*0fd0*/  IMAD.MOV.U32 R109, RZ, RZ, R158 ;  /* 0x000000ffff6d7224 */ /* 0x001fe400078e009e */
.L_x_9935:
[----:B------:R-:W-:Y:S05]  /*0fe0*/  BSYNC B1 ;  /* 0x0000000000017941 */ /* 0x000fea0003800000 */
.L_x_9933:
        /* <DEDUP_REMOVED lines=16> */
.L_x_9939:
[----:B------:R-:W-:Y:S05]  /*10f0*/  BSYNC B2 ;  /* 0x0000000000027941 */ /* 0x000fea0003800000 */
.L_x_9938:
        /* <DEDUP_REMOVED lines=44> */
.L_x_9937:
[----:B------:R-:W-:Y:S05]  /*13c0*/  BSYNC B1 ;  /* 0x0000000000017941 */ /* 0x000fea0003800000 */
.L_x_9936:
[----:B------:R-:W0:Y:S01]  /*13d0*/  I2F.U32 R97, R109 ;  /* 0x0000006d00617306 */ /* 0x000e220000201000 */
[----:B------:R-:W-:Y:S01]  /*13e0*/  HFMA2.MMA R108, -RZ, RZ, 0.1171875, 0 ;  /* 0x2f800000ff6c7435 */ /* 0x000fe200000001ff */
[----:B-----5:R-:W-:Y:S01]  /*13f0*/  HADD2.F32 R99, -RZ, R92.H0_H0 ;  /* 0x2000005cff637230 */ /* 0x020fe20000004100 */
[C---:B------:R-:W-:Y:S01]  /*1400*/  ISETP.NE.AND P1, PT, R102.reuse, 0x1, PT ;  /* 0x000000016600780c */ /* 0x040fe20003f25270 */
[----:B------:R-:W-:Y:S01]  /*1410*/  BSSY B1, `(.L_x_9940) ;  /* 0x0000014000017945 */ /* 0x000fe20003800000 */
[----:B------:R-:W-:-:S02]  /*1420*/  IADD3 R96, R102, 0x1, RZ ;  /* 0x0000000166607810 */ /* 0x000fc40007ffe0ff */
[----:B------:R-:W-:-:S04]  /*1430*/  FMUL.FTZ R99, R99, R110 ;  /* 0x0000006e63637220 */ /* 0x000fc80000410000 */
[----:B------:R-:W-:Y:S02]  /*1440*/  FMUL.FTZ R99, R99, c[0x0][0x1e8] ;  /* 0x00007a0063637a20 */ /* 0x000fe40000410000 */
[----:B0-----:R-:W-:-:S05]  /*1450*/  FFMA.FTZ R97, R97, R108, 1.1641532182693481445e-10 ;  /* 0x2f00000061617423 */ /* 0x001fca000001006c */
[----:B------:R-:W-:Y:S01]  /*1460*/  FSETP.GTU.FTZ.AND P2, PT, R97, c[0x0][0x1e4], PT ;  /* 0x0000790061007a0b */ /* 0x000fe20003f5c000 */
[----:B------:R-:W-:-:S03]  /*1470*/  @P0 HADD2.F32 R97, -RZ, R88.H0_H0 ;  /* 0x20000058ff610230 */ /* 0x000fc60000004100 */
        /* <DEDUP_REMOVED lines=12> */
.L_x_9941:
[----:B------:R-:W-:Y:S02]  /*1540*/  IMAD.MOV.U32 R109, RZ, RZ, R158 ;  /* 0x000000ffff6d7224 */ /* 0x000fe400078e009e */
.L_x_9942:
[----:B------:R-:W-:Y:S05]  /*1550*/  BSYNC B1 ;  /* 0x0000000000017941 */ /* 0x000fea0003800000 */
.L_x_9940:
        /* <DEDUP_REMOVED lines=16> */
.L_x_9946:
[----:B------:R-:W-:Y:S05]  /*1660*/  BSYNC B2 ;  /* 0x0000000000027941 */ /* 0x000fea0003800000 */
.L_x_9945:
        /* <DEDUP_REMOVED lines=44> */
.L_x_9944:
[----:B------:R-:W-:Y:S05]  /*1930*/  BSYNC B1 ;  /* 0x0000000000017941 */ /* 0x000fea0003800000 */
.L_x_9943:
[----:B------:R-:W0:Y:S01]  /*1940*/  I2F.U32 R97, R109 ;  /* 0x0000006d00617306 */ /* 0x000e220000201000 */
[----:B------:R-:W-:Y:S01]  /*1950*/  HADD2.F32 R99, -RZ, R92.H1_H1 ;  /* 0x3000005cff637230 */ /* 0x000fe20000004100 */
[----:B------:R-:W-:Y:S01]  /*1960*/  ISETP.NE.AND P1, PT, R96, 0x1, PT ;  /* 0x000000016000780c */ /* 0x000fe20003f25270 */
[----:B------:R-:W-:Y:S01]  /*1970*/  @P0 HADD2.F32 R92, -RZ, R88.H1_H1 ;  /* 0x30000058ff5c0230 */ /* 0x000fe20000004100 */
[----:B------:R-:W-:Y:S02]  /*1980*/  BSSY B1, `(.L_x_9947) ;  /* 0x0000013000017945 */ /* 0x000fe40003800000 */
        /* <DEDUP_REMOVED lines=17> */
.L_x_9948:
[----:B------:R-:W-:Y:S02]  /*1aa0*/  IMAD.MOV.U32 R92, RZ, RZ, R158 ;  /* 0x000000ffff5c7224 */ /* 0x000fe400078e009e */
.L_x_9949:
[----:B------:R-:W-:Y:S05]  /*1ab0*/  BSYNC B1 ;  /* 0x0000000000017941 */ /* 0x000fea0003800000 */
.L_x_9947:
        /* <DEDUP_REMOVED lines=16> */
.L_x_9953:
[----:B------:R-:W-:Y:S05]  /*1bc0*/  BSYNC B2 ;  /* 0x0000000000027941 */ /* 0x000fea0003800000 */
.L_x_9952:
        /* <DEDUP_REMOVED lines=40> */
[----:B------:R-:W-:Y:S02]  /*1e50*/  LOP3.LUT R154, R105, UR25, R112, 0x96, !PT ;  /* 0x00000019699a7c12 */ /* 0x000fe4000f8e9670 */
[----:B------:R-:W-:Y:S01]  /*1e60*/  MOV R158, R104 ;  /* 0x00000068009e7202 */ /* 0x000fe20000000f00 */
[----:B------:R-:W-:Y:S01]  /*1e70*/  IMAD.MOV.U32 R160, RZ, RZ, R98 ;  /* 0x000000ffffa07224 */ /* 0x000fe200078e0062 */
[----:B------:R-:W-:Y:S02]  /*1e80*/  LOP3.LUT R153, R99, UR26, R96, 0x96, !PT ;  /* 0x0000001a63997c12 */ /* 0x000fe4000f8e9660 */
.L_x_9951:
[----:B------:R-:W-:Y:S05]  /*1e90*/  BSYNC B1 ;  /* 0x0000000000017941 */ /* 0x000fea0003800000 */
.L_x_9950:
[----:B------:R-:W0:Y:S01]  /*1ea0*/  I2F.U32 R99, R92 ;  /* 0x0000005c00637306 */ /* 0x000e220000201000 */
[----:B------:R-:W-:Y:S01]  /*1eb0*/  HADD2.F32 R105, -RZ, R93.H0_H0 ;  /* 0x2000005dff697230 */ /* 0x000fe20000004100 */
[C---:B------:R-:W-:Y:S01]  /*1ec0*/  ISETP.NE.AND P2, PT, R97.reuse, 0x1, PT ;  /* 0x000000016100780c */ /* 0x040fe20003f45270 */
[----:B------:R-:W-:Y:S01]  /*1ed0*/  BSSY B1, `(.L_x_9954) ;  /* 0x0000013000017945 */ /* 0x000fe20003800000 */
[----:B------:R-:W-:Y:S02]  /*1ee0*/  IADD3 R96, R97, 0x1, RZ ;  /* 0x0000000161607810 */ /* 0x000fe40007ffe0ff */
[----:B------:R-:W-:-:S04]  /*1ef0*/  FMUL.FTZ R105, R105, R110 ;  /* 0x0000006e69697220 */ /* 0x000fc80000410000 */
[----:B------:R-:W-:Y:S02]  /*1f00*/  FMUL.FTZ R105, R105, c[0x0][0x1e8] ;  /* 0x00007a0069697a20 */ /* 0x000fe40000410000 */
[----:B0-----:R-:W-:-:S05]  /*1f10*/  FFMA.FTZ R99, R99, R108, 1.1641532182693481445e-10 ;  /* 0x2f00000063637423 */ /* 0x001fca000001006c */
[----:B------:R-:W-:Y:S01]  /*1f20*/  FSETP.GTU.FTZ.AND P1, PT, R99, c[0x0][0x1e4], PT ;  /* 0x0000790063007a0b */ /* 0x000fe20003f3c000 */
[----:B------:R-:W-:-:S03]  /*1f30*/  @P0 HADD2.F32 R99, -RZ, R89.H0_H0 ;  /* 0x20000059ff630230 */ /* 0x000fc60000004100 */
        /* <DEDUP_REMOVED lines=11> */
.L_x_9955:
[----:B------:R-:W-:Y:S02]  /*1ff0*/  MOV R92, R158 ;  /* 0x0000009e005c7202 */ /* 0x000fe40000000f00 */
.L_x_9956:
[----:B------:R-:W-:Y:S05]  /*2000*/  BSYNC B1 ;  /* 0x0000000000017941 */ /* 0x000fea0003800000 */
.L_x_9954:
        /* <DEDUP_REMOVED lines=16> */
.L_x_9960:
[----:B------:R-:W-:Y:S05]  /*2110*/  BSYNC B2 ;  /* 0x0000000000027941 */ /* 0x000fea0003800000 */
.L_x_9959:
        /* <DEDUP_REMOVED lines=44> */
.L_x_9958:
[----:B------:R-:W-:Y:S05]  /*23e0*/  BSYNC B1 ;  /* 0x0000000000017941 */ /* 0x000fea0003800000 */
.L_x_9957:
        /* <DEDUP_REMOVED lines=21> */
.L_x_9962:
[----:B------:R-:W-:Y:S02]  /*2540*/  IMAD.MOV.U32 R114, RZ, RZ, R158 ;  /* 0x000000ffff727224 */ /* 0x000fe400078e009e */
.L_x_9963:
[----:B------:R-:W-:Y:S05]  /*2550*/  BSYNC B1 ;  /* 0x0000000000017941 */ /* 0x000fea0003800000 */
.L_x_9961:
        /* <DEDUP_REMOVED lines=16> */
.L_x_9967:
[----:B------:R-:W-:Y:S05]  /*2660*/  BSYNC B2 ;  /* 0x0000000000027941 */ /* 0x000fea0003800000 */
.L_x_9966:
        /* <DEDUP_REMOVED lines=40> */
[----:B------:R-:W-:-:S03]  /*28f0*/  LOP3.LUT R154, R107, UR25, R98, 0x96, !PT ;  /* 0x000000196b9a7c12 */ /* 0x000fc6000f8e9662 */
[----:B------:R-:W-:Y:S01]  /*2900*/  IMAD.MOV.U32 R158, RZ, RZ, R106 ;  /* 0x000000ffff9e7224 */ /* 0x000fe200078e006a */
[----:B------:R-:W-:Y:S02]  /*2910*/  LOP3.LUT R153, R97, UR26, R92, 0x96, !PT ;  /* 0x0000001a61997c12 */ /* 0x000fe4000f8e965c */
[----:B------:R-:W-:Y:S02]  /*2920*/  MOV R160, R96 ;  /* 0x0000006000a07202 */ /* 0x000fe40000000f00 */
.L_x_9965:
[----:B------:R-:W-:Y:S05]  /*2930*/  BSYNC B1 ;  /* 0x0000000000017941 */ /* 0x000fea0003800000 */
.L_x_9964:
        /* <DEDUP_REMOVED lines=21> */
.L_x_9969:
[----:B------:R-:W-:Y:S02]  /*2a90*/  IMAD.MOV.U32 R114, RZ, RZ, R158 ;  /* 0x000000ffff727224 */ /* 0x000fe400078e009e */
.L_x_9970:
[----:B------:R-:W-:Y:S05]  /*2aa0*/  BSYNC B1 ;  /* 0x0000000000017941 */ /* 0x000fea0003800000 */
.L_x_9968:
        /* <DEDUP_REMOVED lines=16> */
.L_x_9974:
[----:B------:R-:W-:Y:S05]  /*2bb0*/  BSYNC B2 ;  /* 0x0000000000027941 */ /* 0x000fea0003800000 */
.L_x_9973:
        /* <DEDUP_REMOVED lines=44> */
.L_x_9972:
[----:B------:R-:W-:Y:S05]  /*2e80*/  BSYNC B1 ;  /* 0x0000000000017941 */ /* 0x000fea0003800000 */
.L_x_9971:
        /* <DEDUP_REMOVED lines=21> */
.L_x_9976:
[----:B------:R-:W-:Y:S02]  /*2fe0*/  MOV R94, R158 ;  /* 0x0000009e005e7202 */ /* 0x000fe40000000f00 */
.L_x_9977:
[----:B------:R-:W-:Y:S05]  /*2ff0*/  BSYNC B1 ;  /* 0x0000000000017941 */ /* 0x000fea0003800000 */
.L_x_9975:
        /* <DEDUP_REMOVED lines=16> */
.L_x_9981:
[----:B------:R-:W-:Y:S05]  /*3100*/  BSYNC B2 ;  /* 0x0000000000027941 */ /* 0x000fea0003800000 */
.L_x_9980:
        /* <DEDUP_REMOVED lines=40> */
[----:B------:R-:W-:-:S03]  /*3390*/  LOP3.LUT R154, R113, UR25, R98, 0x96, !PT ;  /* 0x00000019719a7c12 */ /* 0x000fc6000f8e9662 */
[----:B------:R-:W-:Y:S01]  /*33a0*/  IMAD.MOV.U32 R158, RZ, RZ, R112 ;  /* 0x000000ffff9e7224 */ /* 0x000fe200078e0070 */
[----:B------:R-:W-:Y:S01]  /*33b0*/  LOP3.LUT R153, R97, UR26, R92, 0x96, !PT ;  /* 0x0000001a61997c12 */ /* 0x000fe2000f8e965c */
[----:B------:R-:W-:Y:S02]  /*33c0*/  IMAD.MOV.U32 R160, RZ, RZ, R96 ;  /* 0x000000ffffa07224 */ /* 0x000fe400078e0060 */
.L_x_9979:
[----:B------:R-:W-:Y:S05]  /*33d0*/  BSYNC B1 ;  /* 0x0000000000017941 */ /* 0x000fea0003800000 */
.L_x_9978:
[----:B------:R-:W0:Y:S01]  /*33e0*/  I2F.U32 R97, R94 ;  /* 0x0000005e00617306 */ /* 0x000e220000201000 */
[----:B------:R-:W-:Y:S01]  /*33f0*/  HADD2.F32 R99, -RZ, R95.H0_H0 ;  /* 0x2000005fff637230 */ /* 0x000fe20000004100 */
[C---:B------:R-:W-:Y:S01]  /*3400*/  ISETP.NE.AND P6, PT, R93.reuse, 0x1, PT ;  /* 0x000000015d00780c */ /* 0x040fe20003fc5270 */
[----:B------:R-:W-:Y:S01]  /*3410*/  @P0 HADD2.F32 R113, -RZ, R91.H0_H0 ;  /* 0x2000005bff710230 */ /* 0x000fe20000004100 */
[----:B------:R-:W-:Y:S01]  /*3420*/  BSSY B1, `(.L_x_9982) ;  /* 0x0000012000017945 */ /* 0x000fe20003800000 */
[----:B------:R-:W-:Y:S01]  /*3430*/  IADD3 R117, R93, 0x1, RZ ;  /* 0x000000015d757810 */ /* 0x000fe20007ffe0ff */
[----:B------:R-:W-:-:S04]  /*3440*/  FMUL.FTZ R99, R99, R110 ;  /* 0x0000006e63637220 */ /* 0x000fc80000410000 */
        /* <DEDUP_REMOVED lines=14> */
.L_x_9983:
[----:B------:R-:W-:Y:S02]  /*3530*/  IMAD.MOV.U32 R114, RZ, RZ, R158 ;  /* 0x000000ffff727224 */ /* 0x000fe400078e009e */
.L_x_9984:
[----:B------:R-:W-:Y:S05]  /*3540*/  BSYNC B1 ;  /* 0x0000000000017941 */ /* 0x000fea0003800000 */
.L_x_9982:
        /* <DEDUP_REMOVED lines=18> */
.L_x_9988:
[----:B------:R-:W-:Y:S05]  /*3670*/  BSYNC B2 ;  /* 0x0000000000027941 */ /* 0x000fea0003800000 */
.L_x_9987:
        /* <DEDUP_REMOVED lines=44> */
.L_x_9986:
[----:B------:R-:W-:Y:S05]  /*3940*/  BSYNC B1 ;  /* 0x0000000000017941 */ /* 0x000fea0003800000 */
.L_x_9985:
[----:B------:R-:W0:Y:S01]  /*3950*/  I2F.U32 R93, R114 ;  /* 0x00000072005d7306 */ /* 0x000e220000201000 */
[----:B------:R-:W-:Y:S01]  /*3960*/  SEL R96, RZ, 0x1, P2 ;  /* 0x00000001ff607807 */ /* 0x000fe20001000000 */
[----:B------:R-:W-:Y:S01]  /*3970*/  HADD2.F32 R95, -RZ, R95.H1_H1 ;  /* 0x3000005fff5f7230 */ /* 0x000fe20000004100 */
[----:B------:R-:W-:Y:S01]  /*3980*/  ISETP.NE.AND P2, PT, R109, RZ, PT ;  /* 0x000000ff6d00720c */ /* 0x000fe20003f45270 */
[----:B------:R-:W-:Y:S01]  /*3990*/  @P0 HADD2.F32 R112, -RZ, R91.H1_H1 ;  /* 0x3000005bff700230 */ /* 0x000fe20000004100 */
[----:B------:R-:W-:Y:S01]  /*39a0*/  SEL R94, RZ, 0x1, P1 ;  /* 0x00000001ff5e7807 */ /* 0x000fe20000800000 */
[----:B------:R-:W-:Y:S01]  /*39b0*/  IMAD.WIDE.U32 R96, R96, 0x1000000, RZ ;  /* 0x0100000060607825 */ /* 0x000fe200078e00ff */
[----:B------:R-:W-:-:S02]  /*39c0*/  SEL R92, RZ, 0x1, P2 ;  /* 0x00000001ff5c7807 */ /* 0x000fc40001000000 */
[----:B------:R-:W-:Y:S01]  /*39d0*/  ISETP.NE.AND P6, PT, R111, RZ, PT ;  /* 0x000000ff6f00720c */ /* 0x000fe20003fc5270 */
[----:B------:R-:W-:Y:S01]  /*39e0*/  FMUL.FTZ R98, R95, R110 ;  /* 0x0000006e5f627220 */ /* 0x000fe20000410000 */
[----:B------:R-:W-:Y:S01]  /*39f0*/  SEL R164, RZ, 0x10000, P5 ;  /* 0x00010000ffa47807 */ /* 0x000fe20002800000 */
[----:B------:R-:W-:Y:S01]  /*3a00*/  IMAD.WIDE.U32 R94, R94, 0x10000, RZ ;  /* 0x000100005e5e7825 */ /* 0x000fe200078e00ff */
[----:B------:R-:W-:Y:S02]  /*3a10*/  SEL R99, RZ, 0x100, P4 ;  /* 0x00000100ff637807 */ /* 0x000fe40002000000 */
[----:B------:R-:W-:Y:S01]  /*3a20*/  SEL R119, RZ, 0x1, P6 ;  /* 0x00000001ff777807 */ /* 0x000fe20003000000 */
[----:B0-----:R-:W-:Y:S01]  /*3a30*/  FFMA.FTZ R93, R93, R108, 1.1641532182693481445e-10 ;  /* 0x2f0000005d5d7423 */ /* 0x001fe2000001006c */
[----:B------:R-:W-:Y:S01]  /*3a40*/  LEA R114, P2, R171, c[0x0][0x190], 0x3 ;  /* 0x00006400ab727a11 */ /* 0x000fe200078418ff */
[----:B------:R-:W-:-:S03]  /*3a50*/  FMUL.FTZ R98, R98, c[0x0][0x1e8] ;  /* 0x00007a0062627a20 */ /* 0x000fc60000410000 */
[----:B------:R-:W-:Y:S01]  /*3a60*/  FSETP.GTU.FTZ.AND P1, PT, R93, c[0x0][0x1e4], PT ;  /* 0x000079005d007a0b */ /* 0x000fe20003f3c000 */
[----:B------:R-:W-:Y:S01]  /*3a70*/  IMAD.WIDE.U32 R92, R92, 0x100, RZ ;  /* 0x000001005c5c7825 */ /* 0x000fe200078e00ff */
[----:B------:R-:W-:Y:S02]  /*3a80*/  LEA.HI.X R115, R171, c[0x0][0x194], RZ, 0x3, P2 ;  /* 0x00006500ab737a11 */ /* 0x000fe400010f1cff */
[----:B------:R-:W-:Y:S02]  /*3a90*/  SEL R111, RZ, 0x1000000, P1 ;  /* 0x01000000ff6f7807 */ /* 0x000fe40000800000 */
[----:B------:R-:W-:Y:S02]  /*3aa0*/  LOP3.LUT R118, R92, R96, R94, 0xfe, !PT ;  /* 0x000000605c767212 */ /* 0x000fe400078efe5e */
[----:B------:R-:W-:Y:S02]  /*3ab0*/  FSEL R109, R98, RZ, !P1 ;  /* 0x000000ff626d7208 */ /* 0x000fe40004800000 */
[----:B------:R-:W-:-:S02]  /*3ac0*/  LOP3.LUT R96, R99, R111, R164, 0xfe, !PT ;  /* 0x0000006f63607212 */ /* 0x000fc400078efea4 */
[----:B------:R-:W-:Y:S01]  /*3ad0*/  SEL R111, RZ, 0x1, P3 ;  /* 0x00000001ff6f7807 */ /* 0x000fe20001800000 */
[----:B------:R-:W-:Y:S01]  /*3ae0*/  @P0 FADD.FTZ R109, R109, R112 ;  /* 0x000000706d6d0221 */ /* 0x000fe20000010000 */
[----:B------:R-:W-:Y:S02]  /*3af0*/  LEA R164, P1, R171, c[0x0][0x188], 0x4 ;  /* 0x00006200aba47a11 */ /* 0x000fe400078220ff */
[----:B------:R-:W-:Y:S02]  /*3b00*/  LOP3.LUT R111, R97, R96, R111, 0xfe, !PT ;  /* 0x00000060616f7212 */ /* 0x000fe400078efe6f */
[----:B------:R-:W-:Y:S02]  /*3b10*/  IADD3 R112, R171, 0x20, RZ ;  /* 0x00000020ab707810 */ /* 0x000fe40007ffe0ff */
[----:B------:R-:W-:Y:S02]  /*3b20*/  LOP3.LUT R118, R118, R119, RZ, 0xfc, !PT ;  /* 0x0000007776767212 */ /* 0x000fe400078efcff */
[----:B------:R-:W-:Y:S01]  /*3b30*/  F2FP.PACK_AB R98, R107, R104 ;  /* 0x000000686b62723e */ /* 0x000fe200000000ff */
[----:B------:R-:W-:Y:S01]  /*3b40*/  @P0 IMAD.WIDE.U32 R166, R112, R116, c[0x0][0x180] ;  /* 0x0000600070a60625 */ /* 0x000fe200078e0074 */
[----:B------:R-:W-:-:S02]  /*3b50*/  F2FP.PACK_AB R97, R105, R102 ;  /* 0x000000666961723e */ /* 0x000fc400000000ff */
[----:B------:R-:W-:Y:S02]  /*3b60*/  F2FP.PACK_AB R96, R103, R100 ;  /* 0x000000646760723e */ /* 0x000fe400000000ff */
[----:B------:R-:W-:Y:S02]  /*3b70*/  LEA.HI.X R165, R171, c[0x0][0x18c], RZ, 0x4, P1 ;  /* 0x00006300aba57a11 */ /* 0x000fe400008f24ff */
[----:B------:R-:W-:Y:S02]  /*3b80*/  F2FP.PACK_AB R99, R109, R106 ;  /* 0x0000006a6d63723e */ /* 0x000fe400000000ff */
        /* <DEDUP_REMOVED lines=18> */
.L_x_9990:
[----:B0-----:R-:W-:Y:S02]  /*3cb0*/  IMAD.MOV.U32 R113, RZ, RZ, R158 ;  /* 0x000000ffff717224 */ /* 0x001fe400078e009e */
.L_x_9991:
[----:B------:R-:W-:Y:S05]  /*3cc0*/  BSYNC B1 ;  /* 0x0000000000017941 */ /* 0x000fea0003800000 */
.L_x_9989:
        /* <DEDUP_REMOVED lines=16> */
.L_x_9995:
[----:B------:R-:W-:Y:S05]  /*3dd0*/  BSYNC B2 ;  /* 0x0000000000027941 */ /* 0x000fea0003800000 */
.L_x_9994:
        /* <DEDUP_REMOVED lines=44> */
.L_x_9993:
[----:B------:R-:W-:Y:S05]  /*40a0*/  BSYNC B1 ;  /* 0x0000000000017941 */ /* 0x000fea0003800000 */
.L_x_9992:
[----:B------:R-:W0:Y:S01]  /*40b0*/  I2F.U32 R97, R113 ;  /* 0x0000007100617306 */ /* 0x000e220000201000 */
[----:B-----5:R-:W-:Y:S01]  /*40c0*/  HADD2.F32 R99, -RZ, R92.H0_H0 ;  /* 0x2000005cff637230 */ /* 0x020fe20000004100 */
        /* <DEDUP_REMOVED lines=20> */
.L_x_9997:
[----:B------:R-:W-:Y:S02]  /*4210*/  MOV R117, R158 ;  /* 0x0000009e00757202 */ /* 0x000fe40000000f00 */
.L_x_9998:
[----:B------:R-:W-:Y:S05]  /*4220*/  BSYNC B1 ;  /* 0x0000000000017941 */ /* 0x000fea0003800000 */
.L_x_9996:
        /* <DEDUP_REMOVED lines=16> */
.L_x_10002:
[----:B------:R-:W-:Y:S05]  /*4330*/  BSYNC B2 ;  /* 0x0000000000027941 */ /* 0x000fea0003800000 */
.L_x_10001:
        /* <DEDUP_REMOVED lines=44> */
.L_x_10000:
[----:B------:R-:W-:Y:S05]  /*4600*/  BSYNC B1 ;  /* 0x0000000000017941 */ /* 0x000fea0003800000 */
.L_x_9999:
        /* <DEDUP_REMOVED lines=22> */
.L_x_10004:
[----:B------:R-:W-:Y:S02]  /*4770*/  IMAD.MOV.U32 R119, RZ, RZ, R158 ;  /* 0x000000ffff777224 */ /* 0x000fe400078e009e */
.L_x_10005:
[----:B------:R-:W-:Y:S05]  /*4780*/  BSYNC B1 ;  /* 0x0000000000017941 */ /* 0x000fea0003800000 */
.L_x_10003:
        /* <DEDUP_REMOVED lines=16> */
.L_x_10009:
[----:B------:R-:W-:Y:S05]  /*4890*/  BSYNC B2 ;  /* 0x0000000000027941 */ /* 0x000fea0003800000 */
.L_x_10008:
        /* <DEDUP_REMOVED lines=44> */
.L_x_10007:
[----:B------:R-:W-:Y:S05]  /*4b60*/  BSYNC B1 ;  /* 0x0000000000017941 */ /* 0x000fea0003800000 */
.L_x_10006:
        /* <DEDUP_REMOVED lines=21> */
.L_x_10011:
[----:B------:R-:W-:Y:S02]  /*4cc0*/  IMAD.MOV.U32 R119, RZ, RZ, R158 ;  /* 0x000000ffff777224 */ /* 0x000fe400078e009e */
.L_x_10012:
[----:B------:R-:W-:Y:S05]  /*4cd0*/  BSYNC B1 ;  /* 0x0000000000017941 */ /* 0x000fea0003800000 */
.L_x_10010:
        /* <DEDUP_REMOVED lines=16> */
.L_x_10016:
[----:B------:R-:W-:Y:S05]  /*4de0*/  BSYNC B2 ;  /* 0x0000000000027941 */ /* 0x000fea0003800000 */
.L_x_10015:
        /* <DEDUP_REMOVED lines=44> */
.L_x_10014:
[----:B------:R-:W-:Y:S05]  /*50b0*/  BSYNC B1 ;  /* 0x0000000000017941 */ /* 0x000fea0003800000 */
.L_x_10013:
[----:B------:R-:W0:Y:S01]  /*50c0*/  I2F.U32 R97, R119 ;  /* 0x0000007700617306 */ /* 0x000e220000201000 */
[----:B------:R-:W-:Y:S01]  /*50d0*/  HADD2.F32 R93, -RZ, R93.H1_H1 ;  /* 0x3000005dff5d7230 */ /* 0x000fe20000004100 */
[C---:B------:R-:W-:Y:S01]  /*50e0*/  ISETP.NE.AND P3, PT, R96.reuse, 0x1, PT ;  /* 0x000000016000780c */ /* 0x040fe20003f65270 */
[----:B------:R-:W-:Y:S01]  /*50f0*/  BSSY B1, `(.L_x_10017) ;  /* 0x0000013000017945 */ /* 0x000fe20003800000 */
[----:B------:R-:W-:-:S02]  /*5100*/  IADD3 R92, R96, 0x1, RZ ;  /* 0x00000001605c7810 */ /* 0x000fc40007ffe0ff */
        /* <DEDUP_REMOVED lines=16> */
.L_x_10018:
[----:B------:R-:W-:Y:S02]  /*5210*/  MOV R165, R158 ;  /* 0x0000009e00a57202 */ /* 0x000fe40000000f00 */
.L_x_10019:
[----:B------:R-:W-:Y:S05]  /*5220*/  BSYNC B1 ;  /* 0x0000000000017941 */ /* 0x000fea0003800000 */
.L_x_10017:
        /* <DEDUP_REMOVED lines=16> */
.L_x_10023:
[----:B------:R-:W-:Y:S05]  /*5330*/  BSYNC B2 ;  /* 0x0000000000027941 */ /* 0x000fea0003800000 */
.L_x_10022:
        /* <DEDUP_REMOVED lines=44> */
.L_x_10021:
[----:B------:R-:W-:Y:S05]  /*5600*/  BSYNC B1 ;  /* 0x0000000000017941 */ /* 0x000fea0003800000 */
.L_x_10020:
[----:B------:R-:W0:Y:S01]  /*5610*/  I2F.U32 R93, R165 ;  /* 0x000000a5005d7306 */ /* 0x000e220000201000 */
[----:B------:R-:W-:Y:S01]  /*5620*/  HADD2.F32 R97, -RZ, R94.H0_H0 ;  /* 0x2000005eff617230 */ /* 0x000fe20000004100 */
[----:B------:R-:W-:Y:S01]  /*5630*/  ISETP.NE.AND P4, PT, R92, 0x1, PT ;  /* 0x000000015c00780c */ /* 0x000fe20003f85270 */
[----:B------:R-:W-:Y:S01]  /*5640*/  @P0 HADD2.F32 R96, -RZ, R90.H0_H0 ;  /* 0x2000005aff600230 */ /* 0x000fe20000004100 */
        /* <DEDUP_REMOVED lines=17> */
.L_x_10025:
[----:B------:R-:W-:Y:S02]  /*5760*/  IMAD.MOV.U32 R165, RZ, RZ, R158 ;  /* 0x000000ffffa57224 */ /* 0x000fe400078e009e */
.L_x_10026:
[----:B------:R-:W-:Y:S05]  /*5770*/  BSYNC B1 ;  /* 0x0000000000017941 */ /* 0x000fea0003800000 */
.L_x_10024:
        /* <DEDUP_REMOVED lines=16> */
.L_x_10030:
[----:B------:R-:W-:Y:S05]  /*5880*/  BSYNC B2 ;  /* 0x0000000000027941 */ /* 0x000fea0003800000 */
.L_x_10029:
        /* <DEDUP_REMOVED lines=44> */
.L_x_10028:
[----:B------:R-:W-:Y:S05]  /*5b50*/  BSYNC B1 ;  /* 0x0000000000017941 */ /* 0x000fea0003800000 */
.L_x_10027:
        /* <DEDUP_REMOVED lines=21> */
.L_x_10032:
[----:B------:R-:W-:Y:S02]  /*5cb0*/  IMAD.MOV.U32 R94, RZ, RZ, R158 ;  /* 0x000000ffff5e7224 */ /* 0x000fe400078e009e */
.L_x_10033:
[----:B------:R-:W-:Y:S05]  /*5cc0*/  BSYNC B1 ;  /* 0x0000000000017941 */ /* 0x000fea0003800000 */
.L_x_10031:
        /* <DEDUP_REMOVED lines=16> */
.L_x_10037:
[----:B------:R-:W-:Y:S05]  /*5dd0*/  BSYNC B2 ;  /* 0x0000000000027941 */ /* 0x000fea0003800000 */
.L_x_10036:
        /* <DEDUP_REMOVED lines=44> */
.L_x_10035:
[----:B------:R-:W-:Y:S05]  /*60a0*/  BSYNC B1 ;  /* 0x0000000000017941 */ /* 0x000fea0003800000 */
.L_x_10034:
        /* <DEDUP_REMOVED lines=21> */
.L_x_10039:
[----:B------:R-:W-:Y:S02]  /*6200*/  MOV R168, R158 ;  /* 0x0000009e00a87202 */ /* 0x000fe40000000f00 */
.L_x_10040:
[----:B------:R-:W-:Y:S05]  /*6210*/  BSYNC B1 ;  /* 0x0000000000017941 */ /* 0x000fea0003800000 */
.L_x_10038:
        /* <DEDUP_REMOVED lines=18> */
.L_x_10044:
[----:B------:R-:W-:Y:S05]  /*6340*/  BSYNC B2 ;  /* 0x0000000000027941 */ /* 0x000fea0003800000 */
.L_x_10043:
[C---:B------:R-:W-:Y:S01]  /*6350*/  IMAD.HI.U32 R92, R161.reuse, -0x326172a9, RZ ;  /* 0xcd9e8d57a15c7827 */ /* 0x040fe200078e00ff */
        /* <DEDUP_REMOVED lines=43> */
.L_x_10042:
[----:B------:R-:W-:Y:S05]  /*6610*/  BSYNC B1 ;  /* 0x0000000000017941 */ /* 0x000fea0003800000 */
.L_x_10041:
[----:B------:R-:W0:Y:S01]  /*6620*/  I2F.U32 R93, R168 ;  /* 0x000000a8005d7306 */ /* 0x000e220000201000 */
[----:B------:R-:W-:Y:S01]  /*6630*/  SEL R96, RZ, 0x1, P2 ;  /* 0x00000001ff607807 */ /* 0x000fe20001000000 */
[----:B------:R-:W-:Y:S01]  /*6640*/  HADD2.F32 R95, -RZ, R95.H1_H1 ;  /* 0x3000005fff5f7230 */ /* 0x000fe20000004100 */
[----:B------:R-:W-:Y:S01]  /*6650*/  ISETP.NE.AND P2, PT, R163, RZ, PT ;  /* 0x000000ffa300720c */ /* 0x000fe20003f45270 */
[----:B------:R-:W-:Y:S01]  /*6660*/  @P0 HADD2.F32 R163, -RZ, R91.H1_H1 ;  /* 0x3000005bffa30230 */ /* 0x000fe20000004100 */
[----:B------:R-:W-:Y:S01]  /*6670*/  SEL R94, RZ, 0x1, P1 ;  /* 0x00000001ff5e7807 */ /* 0x000fe20000800000 */
[----:B------:R-:W-:Y:S01]  /*6680*/  IMAD.WIDE.U32 R96, R96, 0x1000000, RZ ;  /* 0x0100000060607825 */ /* 0x000fe200078e00ff */
[----:B------:R-:W-:Y:S02]  /*6690*/  SEL R92, RZ, 0x1, P2 ;  /* 0x00000001ff5c7807 */ /* 0x000fe40001000000 */
[----:B------:R-:W-:Y:S01]  /*66a0*/  ISETP.NE.AND P6, PT, R113, RZ, PT ;  /* 0x000000ff7100720c */ /* 0x000fe20003fc5270 */
[----:B------:R-:W-:Y:S01]  /*66b0*/  FMUL.FTZ R98, R95, R110 ;  /* 0x0000006e5f627220 */ /* 0x000fe20000410000 */
[----:B------:R-:W-:Y:S01]  /*66c0*/  SEL R170, RZ, 0x10000, P5 ;  /* 0x00010000ffaa7807 */ /* 0x000fe20002800000 */
[----:B------:R-:W-:Y:S01]  /*66d0*/  IMAD.WIDE.U32 R94, R94, 0x10000, RZ ;  /* 0x000100005e5e7825 */ /* 0x000fe200078e00ff */
[----:B------:R-:W-:-:S02]  /*66e0*/  SEL R99, RZ, 0x100, P4 ;  /* 0x00000100ff637807 */ /* 0x000fc40002000000 */
[----:B------:R-:W-:Y:S01]  /*66f0*/  SEL R115, RZ, 0x1, P6 ;  /* 0x00000001ff737807 */ /* 0x000fe20003000000 */
[----:B0-----:R-:W-:Y:S02]  /*6700*/  FFMA.FTZ R93, R93, R108, 1.1641532182693481445e-10 ;  /* 0x2f0000005d5d7423 */ /* 0x001fe4000001006c */
[----:B------:R-:W-:Y:S02]  /*6710*/  FMUL.FTZ R98, R98, c[0x0][0x1e8] ;  /* 0x00007a0062627a20 */ /* 0x000fe40000410000 */
[----:B------:R-:W-:Y:S01]  /*6720*/  IMAD.WIDE.U32 R176, R112, R116, c[0x0][0x188] ;  /* 0x0000620070b07625 */ /* 0x000fe200078e0074 */
[----:B------:R-:W-:-:S03]  /*6730*/  FSETP.GTU.FTZ.AND P1, PT, R93, c[0x0][0x1e4], PT ;  /* 0x000079005d007a0b */ /* 0x000fc60003f3c000 */
[----:B------:R-:W-:Y:S01]  /*6740*/  IMAD.WIDE.U32 R92, R92, 0x100, RZ ;  /* 0x000001005c5c7825 */ /* 0x000fe200078e00ff */
[----:B------:R-:W-:Y:S02]  /*6750*/  SEL R113, RZ, 0x1000000, P1 ;  /* 0x01000000ff717807 */ /* 0x000fe40000800000 */
[----:B------:R-:W-:Y:S02]  /*6760*/  FSEL R168, R98, RZ, !P1 ;  /* 0x000000ff62a87208 */ /* 0x000fe40004800000 */
[----:B------:R-:W-:Y:S02]  /*6770*/  LOP3.LUT R114, R92, R96, R94, 0xfe, !PT ;  /* 0x000000605c727212 */ /* 0x000fe400078efe5e */
[----:B------:R-:W-:Y:S01]  /*6780*/  LOP3.LUT R99, R99, R113, R170, 0xfe, !PT ;  /* 0x0000007163637212 */ /* 0x000fe200078efeaa */
[----:B------:R-:W-:Y:S01]  /*6790*/  @P0 FADD.FTZ R168, R163, R168 ;  /* 0x000000a8a3a80221 */ /* 0x000fe20000010000 */
[----:B------:R-:W-:Y:S01]  /*67a0*/  SEL R96, RZ, 0x1, P3 ;  /* 0x00000001ff607807 */ /* 0x000fe20001800000 */
[----:B------:R-:W-:Y:S01]  /*67b0*/  IMAD.MOV.U32 R170, RZ, RZ, 0x8 ;  /* 0x00000008ffaa7424 */ /* 0x000fe200078e00ff */
[----:B------:R-:W-:-:S02]  /*67c0*/  LOP3.LUT R114, R114, R115, RZ, 0xfc, !PT ;  /* 0x0000007372727212 */ /* 0x000fc400078efcff */
[----:B------:R-:W-:Y:S01]  /*67d0*/  LOP3.LUT R115, R97, R99, R96, 0xfe, !PT ;  /* 0x0000006361737212 */ /* 0x000fe200078efe60 */
[----:B------:R-:W-:Y:S01]  /*67e0*/  IMAD.WIDE.U32 R174, R112, R170, c[0x0][0x190] ;  /* 0x0000640070ae7625 */ /* 0x000fe200078e00aa */
[----:B------:R-:W-:Y:S02]  /*67f0*/  IADD3 R113, R171, 0x40, RZ ;  /* 0x00000040ab717810 */ /* 0x000fe40007ffe0ff */
[----:B------:R-:W-:Y:S02]  /*6800*/  F2FP.PACK_AB R98, R166, R119 ;  /* 0x00000077a662723e */ /* 0x000fe400000000ff */
[----:B------:R-:W-:Y:S01]  /*6810*/  F2FP.PACK_AB R97, R164, R117 ;  /* 0x00000075a461723e */ /* 0x000fe200000000ff */
[----:B------:R-:W-:Y:S01]  /*6820*/  @P0 IMAD.WIDE.U32 R172, R113, R116, c[0x0][0x180] ;  /* 0x0000600071ac0625 */ /* 0x000fe200078e0074 */
[----:B------:R-:W-:Y:S02]  /*6830*/  F2FP.PACK_AB R96, R118, R111 ;  /* 0x0000006f7660723e */ /* 0x000fe400000000ff */
[----:B------:R-:W-:-:S02]  /*6840*/  F2FP.PACK_AB R99, R168, R165 ;  /* 0x000000a5a863723e */ /* 0x000fc400000000ff */
        /* <DEDUP_REMOVED lines=18> */
.L_x_10046:
[----:B0-----:R-:W-:Y:S02]  /*6970*/  IMAD.MOV.U32 R163, RZ, RZ, R158 ;  /* 0x000000ffffa37224 */ /* 0x001fe400078e009e */
.L_x_10047:
[----:B------:R-:W-:Y:S05]  /*6980*/  BSYNC B1 ;  /* 0x0000000000017941 */ /* 0x000fea0003800000 */
.L_x_10045:
        /* <DEDUP_REMOVED lines=16> */
.L_x_10051:
[----:B------:R-:W-:Y:S05]  /*6a90*/  BSYNC B2 ;  /* 0x0000000000027941 */ /* 0x000fea0003800000 */
.L_x_10050:
        /* <DEDUP_REMOVED lines=44> */
.L_x_10049:
[----:B------:R-:W-:Y:S05]  /*6d60*/  BSYNC B1 ;  /* 0x0000000000017941 */ /* 0x000fea0003800000 */
.L_x_10048:
[----:B------:R-:W0:Y:S01]  /*6d70*/  I2F.U32 R97, R163 ;  /* 0x000000a300617306 */ /* 0x000e220000201000 */
[----:B-----5:R-:W-:Y:S01]  /*6d80*/  HADD2.F32 R99, -RZ, R92.H0_H0 ;  /* 0x2000005cff637230 */ /* 0x020fe20000004100 */
        /* <DEDUP_REMOVED lines=20> */
.L_x_10053:
[----:B------:R-:W-:Y:S02]  /*6ed0*/  MOV R167, R158 ;  /* 0x0000009e00a77202 */ /* 0x000fe40000000f00 */
.L_x_10054:
[----:B------:R-:W-:Y:S05]  /*6ee0*/  BSYNC B1 ;  /* 0x0000000000017941 */ /* 0x000fea0003800000 */
.L_x_10052:
        /* <DEDUP_REMOVED lines=16> */
.L_x_10058:
[----:B------:R-:W-:Y:S05]  /*6ff0*/  BSYNC B2 ;  /* 0x0000000000027941 */ /* 0x000fea0003800000 */
.L_x_10057:
        /* <DEDUP_REMOVED lines=44> */
.L_x_10056:
[----:B------:R-:W-:Y:S05]  /*72c0*/  BSYNC B1 ;  /* 0x0000000000017941 */ /* 0x000fea0003800000 */
.L_x_10055:
[----:B------:R-:W0:Y:S01]  /*72d0*/  I2F.U32 R97, R167 ;  /* 0x000000a700617306 */ /* 0x000e220000201000 */
[----:B------:R-:W-:Y:S01]  /*72e0*/  HADD2.F32 R99, -RZ, R92.H1_H1 ;  /* 0x3000005cff637230 */ /* 0x000fe20000004100 */
[C---:B------:R-:W-:Y:S01]  /*72f0*/  ISETP.NE.AND P1, PT, R96.reuse, 0x1, PT ;  /* 0x000000016000780c */ /* 0x040fe20003f25270 */
[----:B------:R-:W-:Y:S01]  /*7300*/  @P0 HADD2.F32 R98, -RZ, R88.H1_H1 ;  /* 0x30000058ff620230 */ /* 0x000fe20000004100 */
        /* <DEDUP_REMOVED lines=18> */
.L_x_10060:
[----:B------:R-:W-:Y:S02]  /*7430*/  IMAD.MOV.U32 R169, RZ, RZ, R158 ;  /* 0x000000ffffa97224 */ /* 0x000fe400078e009e */
.L_x_10061:
[----:B------:R-:W-:Y:S05]  /*7440*/  BSYNC B1 ;  /* 0x0000000000017941 */ /* 0x000fea0003800000 */
.L_x_10059:
        /* <DEDUP_REMOVED lines=16> */
.L_x_10065:
[----:B------:R-:W-:Y:S05]  /*7550*/  BSYNC B2 ;  /* 0x0000000000027941 */ /* 0x000fea0003800000 */
.L_x_10064:
        /* <DEDUP_REMOVED lines=44> */
.L_x_10063:
[----:B------:R-:W-:Y:S05]  /*7820*/  BSYNC B1 ;  /* 0x0000000000017941 */ /* 0x000fea0003800000 */
.L_x_10062:
        /* <DEDUP_REMOVED lines=21> */
.L_x_10067:
[----:B------:R-:W-:Y:S02]  /*7980*/  IMAD.MOV.U32 R169, RZ, RZ, R158 ;  /* 0x000000ffffa97224 */ /* 0x000fe400078e009e */
.L_x_10068:
[----:B------:R-:W-:Y:S05]  /*7990*/  BSYNC B1 ;  /* 0x0000000000017941 */ /* 0x000fea0003800000 */
.L_x_10066:
        /* <DEDUP_REMOVED lines=16> */
.L_x_10072:
[----:B------:R-:W-:Y:S05]  /*7aa0*/  BSYNC B2 ;  /* 0x0000000000027941 */ /* 0x000fea0003800000 */
.L_x_10071:
        /* <DEDUP_REMOVED lines=44> */
.L_x_10070:
[----:B------:R-:W-:Y:S05]  /*7d70*/  BSYNC B1 ;  /* 0x0000000000017941 */ /* 0x000fea0003800000 */
.L_x_10069:
        /* <DEDUP_REMOVED lines=21> */
.L_x_10074:
[----:B------:R-:W-:Y:S02]  /*7ed0*/  MOV R169, R158 ;  /* 0x0000009e00a97202 */ /* 0x000fe40000000f00 */
.L_x_10075:
[----:B------:R-:W-:Y:S05]  /*7ee0*/  BSYNC B1 ;  /* 0x0000000000017941 */ /* 0x000fea0003800000 */
.L_x_10073:
        /* <DEDUP_REMOVED lines=16> */
.L_x_10079:
[----:B------:R-:W-:Y:S05]  /*7ff0*/  BSYNC B2 ;  /* 0x0000000000027941 */ /* 0x000fea0003800000 */
.L_x_10078:
        /* <DEDUP_REMOVED lines=44> */
.L_x_10077:
[----:B------:R-:W-:Y:S05]  /*82c0*/  BSYNC B1 ;  /* 0x0000000000017941 */ /* 0x000fea0003800000 */
.L_x_10076:
        /* <DEDUP_REMOVED lines=21> */
.L_x_10081:
[----:B------:R-:W-:Y:S02]  /*8420*/  IMAD.MOV.U32 R169, RZ, RZ, R158 ;  /* 0x000000ffffa97224 */ /* 0x000fe400078e009e */
.L_x_10082:
[----:B------:R-:W-:Y:S05]  /*8430*/  BSYNC B1 ;  /* 0x0000000000017941 */ /* 0x000fea0003800000 */
.L_x_10080:
        /* <DEDUP_REMOVED lines=16> */
.L_x_10086:
[----:B------:R-:W-:Y:S05]  /*8540*/  BSYNC B2 ;  /* 0x0000000000027941 */ /* 0x000fea0003800000 */
.L_x_10085:
        /* <DEDUP_REMOVED lines=44> */
.L_x_10084:
[----:B------:R-:W-:Y:S05]  /*8810*/  BSYNC B1 ;  /* 0x0000000000017941 */ /* 0x000fea0003800000 */
.L_x_10083:
        /* <DEDUP_REMOVED lines=21> */
.L_x_10088:
[----:B------:R-:W-:Y:S02]  /*8970*/  IMAD.MOV.U32 R94, RZ, RZ, R158 ;  /* 0x000000ffff5e7224 */ /* 0x000fe400078e009e */
.L_x_10089:
[----:B------:R-:W-:Y:S05]  /*8980*/  BSYNC B1 ;  /* 0x0000000000017941 */ /* 0x000fea0003800000 */
.L_x_10087:
        /* <DEDUP_REMOVED lines=16> */
.L_x_10093:
[----:B------:R-:W-:Y:S05]  /*8a90*/  BSYNC B2 ;  /* 0x0000000000027941 */ /* 0x000fea0003800000 */
.L_x_10092:
        /* <DEDUP_REMOVED lines=44> */
.L_x_10091:
[----:B------:R-:W-:Y:S05]  /*8d60*/  BSYNC B1 ;  /* 0x0000000000017941 */ /* 0x000fea0003800000 */
.L_x_10090:
        /* <DEDUP_REMOVED lines=21> */
.L_x_10095:
[----:B------:R-:W-:Y:S02]  /*8ec0*/  MOV R169, R158 ;  /* 0x0000009e00a97202 */ /* 0x000fe40000000f00 */
.L_x_10096:
[----:B------:R-:W-:Y:S05]  /*8ed0*/  BSYNC B1 ;  /* 0x0000000000017941 */ /* 0x000fea0003800000 */
.L_x_10094:
        /* <DEDUP_REMOVED lines=18> */
.L_x_10100:
[----:B------:R-:W-:Y:S05]  /*9000*/  BSYNC B2 ;  /* 0x0000000000027941 */ /* 0x000fea0003800000 */
.L_x_10099:
        /* <DEDUP_REMOVED lines=40> */
[----:B------:R-:W-:-:S03]  /*9290*/  LOP3.LUT R154, R99, UR25, R114, 0x96, !PT ;  /* 0x00000019639a7c12 */ /* 0x000fc6000f8e9672 */
[----:B------:R-:W-:Y:S01]  /*92a0*/  IMAD.MOV.U32 R158, RZ, RZ, R98 ;  /* 0x000000ffff9e7224 */ /* 0x000fe200078e0062 */
[----:B------:R-:W-:Y:S01]  /*92b0*/  LOP3.LUT R153, R93, UR26, R96, 0x96, !PT ;  /* 0x0000001a5d997c12 */ /* 0x000fe2000f8e9660 */
[----:B------:R-:W-:Y:S02]  /*92c0*/  IMAD.MOV.U32 R160, RZ, RZ, R92 ;  /* 0x000000ffffa07224 */ /* 0x000fe400078e005c */
.L_x_10098:
[----:B------:R-:W-:Y:S05]  /*92d0*/  BSYNC B1 ;  /* 0x0000000000017941 */ /* 0x000fea0003800000 */
.L_x_10097:
        /* <DEDUP_REMOVED lines=20> */
[----:B------:R-:W-:Y:S01]  /*9420*/  FSEL R178, R98, RZ, !P1 ;  /* 0x000000ff62b27208 */ /* 0x000fe20004800000 */
[----:B------:R-:W-:Y:S01]  /*9430*/  IMAD.WIDE.U32 R184, R113, R170, c[0x0][0x190] ;  /* 0x0000640071b87625 */ /* 0x000fe200078e00aa */
[----:B------:R-:W-:Y:S02]  /*9440*/  LOP3.LUT R180, R92, R96, R94, 0xfe, !PT ;  /* 0x000000605cb47212 */ /* 0x000fe400078efe5e */
[----:B------:R-:W-:Y:S01]  /*9450*/  LOP3.LUT R96, R99, R163, R114, 0xfe, !PT ;  /* 0x000000a363607212 */ /* 0x000fe200078efe72 */
[----:B------:R-:W-:Y:S01]  /*9460*/  @P0 FADD.FTZ R178, R167, R178 ;  /* 0x000000b2a7b20221 */ /* 0x000fe20000010000 */
[----:B------:R-:W-:Y:S02]  /*9470*/  SEL R163, RZ, 0x1, P3 ;  /* 0x00000001ffa37807 */ /* 0x000fe40001800000 */
[----:B------:R-:W-:-:S02]  /*9480*/  IADD3 R114, R171, 0x60, RZ ;  /* 0x00000060ab727810 */ /* 0x000fc40007ffe0ff */
[----:B------:R-:W-:Y:S02]  /*9490*/  LOP3.LUT R163, R97, R96, R163, 0xfe, !PT ;  /* 0x0000006061a37212 */ /* 0x000fe400078efea3 */
[----:B------:R-:W-:Y:S01]  /*94a0*/  LOP3.LUT R180, R180, R181, RZ, 0xfc, !PT ;  /* 0x000000b5b4b47212 */ /* 0x000fe200078efcff */
[----:B------:R-:W-:Y:S01]  /*94b0*/  @P0 IMAD.WIDE.U32 R182, R114, R116, c[0x0][0x180] ;  /* 0x0000600072b60625 */ /* 0x000fe200078e0074 */
[----:B------:R-:W-:Y:S02]  /*94c0*/  F2FP.PACK_AB R98, R179, R174 ;  /* 0x000000aeb362723e */ /* 0x000fe400000000ff */
[----:B------:R-:W-:Y:S02]  /*94d0*/  F2FP.PACK_AB R97, R176, R173 ;  /* 0x000000adb061723e */ /* 0x000fe400000000ff */
        /* <DEDUP_REMOVED lines=18> */
[----:B------:R-:W-:Y:S01]  /*9600*/  MOV R167, R160 ;  /* 0x000000a000a77202 */ /* 0x000fe20000000f00 */
[----:B------:R-:W-:Y:S05]  /*9610*/  BRA `(.L_x_10103) ;  /* 0x0000001000007947 */ /* 0x000fea0003800000 */
.L_x_10102:
[----:B0-----:R-:W-:Y:S02]  /*9620*/  IMAD.MOV.U32 R167, RZ, RZ, R158 ;  /* 0x000000ffffa77224 */ /* 0x001fe400078e009e */
.L_x_10103:
[----:B------:R-:W-:Y:S05]  /*9630*/  BSYNC B1 ;  /* 0x0000000000017941 */ /* 0x000fea0003800000 */
.L_x_10101:
        /* <DEDUP_REMOVED lines=16> */
.L_x_10107:
[----:B------:R-:W-:Y:S05]  /*9740*/  BSYNC B2 ;  /* 0x0000000000027941 */ /* 0x000fea0003800000 */
.L_x_10106:
        /* <DEDUP_REMOVED lines=44> */
.L_x_10105:
[----:B------:R-:W-:Y:S05]  /*9a10*/  BSYNC B1 ;  /* 0x0000000000017941 */ /* 0x000fea0003800000 */
.L_x_10104:
        /* <DEDUP_REMOVED lines=22> */
.L_x_10109:
[----:B------:R-:W-:Y:S02]  /*9b80*/  IMAD.MOV.U32 R167, RZ, RZ, R158 ;  /* 0x000000ffffa77224 */ /* 0x000fe400078e009e */
.L_x_10110:
[----:B------:R-:W-:Y:S05]  /*9b90*/  BSYNC B1 ;  /* 0x0000000000017941 */ /* 0x000fea0003800000 */
.L_x_10108:
        /* <DEDUP_REMOVED lines=16> */
.L_x_10114:
[----:B------:R-:W-:Y:S05]  /*9ca0*/  BSYNC B2 ;  /* 0x0000000000027941 */ /* 0x000fea0003800000 */
.L_x_10113:
        /* <DEDUP_REMOVED lines=44> */
.L_x_10112:
[----:B------:R-:W-:Y:S05]  /*9f70*/  BSYNC B1 ;  /* 0x0000000000017941 */ /* 0x000fea0003800000 */
.L_x_10111:
        /* <DEDUP_REMOVED lines=22> */
.L_x_10116:
[----:B------:R-:W-:Y:S02]  /*a0e0*/  MOV R167, R158 ;  /* 0x0000009e00a77202 */ /* 0x000fe40000000f00 */
.L_x_10117:
[----:B------:R-:W-:Y:S05]  /*a0f0*/  BSYNC B1 ;  /* 0x0000000000017941 */ /* 0x000fea0003800000 */
.L_x_10115:
        /* <DEDUP_REMOVED lines=16> */
.L_x_10121:
[----:B------:R-:W-:Y:S05]  /*a200*/  BSYNC B2 ;  /* 0x0000000000027941 */ /* 0x000fea0003800000 */
.L_x_10120:
        /* <DEDUP_REMOVED lines=44> */
.L_x_10119:
[----:B------:R-:W-:Y:S05]  /*a4d0*/  BSYNC B1 ;  /* 0x0000000000017941 */ /* 0x000fea0003800000 */
.L_x_10118:
        /* <DEDUP_REMOVED lines=21> */
.L_x_10123:
[----:B------:R-:W-:Y:S02]  /*a630*/  IMAD.MOV.U32 R167, RZ, RZ, R158 ;  /* 0x000000ffffa77224 */ /* 0x000fe400078e009e */
.L_x_10124:
[----:B------:R-:W-:Y:S05]  /*a640*/  BSYNC B1 ;  /* 0x0000000000017941 */ /* 0x000fea0003800000 */
.L_x_10122:
        /* <DEDUP_REMOVED lines=16> */
.L_x_10128:
[----:B------:R-:W-:Y:S05]  /*a750*/  BSYNC B2 ;  /* 0x0000000000027941 */ /* 0x000fea0003800000 */
.L_x_10127:
        /* <DEDUP_REMOVED lines=44> */
.L_x_10126:
[----:B------:R-:W-:Y:S05]  /*aa20*/  BSYNC B1 ;  /* 0x0000000000017941 */ /* 0x000fea0003800000 */
.L_x_10125:
        /* <DEDUP_REMOVED lines=21> */
.L_x_10130:
[----:B------:R-:W-:Y:S02]  /*ab80*/  IMAD.MOV.U32 R167, RZ, RZ, R158 ;  /* 0x000000ffffa77224 */ /* 0x000fe400078e009e */
.L_x_10131:
[----:B------:R-:W-:Y:S05]  /*ab90*/  BSYNC B1 ;  /* 0x0000000000017941 */ /* 0x000fea0003800000 */
.L_x_10129:
        /* <DEDUP_REMOVED lines=16> */
.L_x_10135:
[----:B------:R-:W-:Y:S05]  /*aca0*/  BSYNC B2 ;  /* 0x0000000000027941 */ /* 0x000fea0003800000 */
.L_x_10134:
        /* <DEDUP_REMOVED lines=44> */
.L_x_10133:
[----:B------:R-:W-:Y:S05]  /*af70*/  BSYNC B1 ;  /* 0x0000000000017941 */ /* 0x000fea0003800000 */
.L_x_10132:
        /* <DEDUP_REMOVED lines=21> */
.L_x_10137:
[----:B------:R-:W-:Y:S02]  /*b0d0*/  MOV R167, R158 ;  /* 0x0000009e00a77202 */ /* 0x000fe40000000f00 */
.L_x_10138:
[----:B------:R-:W-:Y:S05]  /*b0e0*/  BSYNC B1 ;  /* 0x0000000000017941 */ /* 0x000fea0003800000 */
.L_x_10136:
        /* <DEDUP_REMOVED lines=16> */
.L_x_10142:
[----:B------:R-:W-:Y:S05]  /*b1f0*/  BSYNC B2 ;  /* 0x0000000000027941 */ /* 0x000fea0003800000 */
.L_x_10141:
        /* <DEDUP_REMOVED lines=44> */
.L_x_10140:
[----:B------:R-:W-:Y:S05]  /*b4c0*/  BSYNC B1 ;  /* 0x0000000000017941 */ /* 0x000fea0003800000 */
.L_x_10139:
        /* <DEDUP_REMOVED lines=21> */
.L_x_10144:
[----:B------:R-:W-:Y:S02]  /*b620*/  IMAD.MOV.U32 R94, RZ, RZ, R158 ;  /* 0x000000ffff5e7224 */ /* 0x000fe400078e009e */
.L_x_10145:
[----:B------:R-:W-:Y:S05]  /*b630*/  BSYNC B1 ;  /* 0x0000000000017941 */ /* 0x000fea0003800000 */
.L_x_10143:
        /* <DEDUP_REMOVED lines=16> */
.L_x_10149:
[----:B------:R-:W-:Y:S05]  /*b740*/  BSYNC B2 ;  /* 0x0000000000027941 */ /* 0x000fea0003800000 */
.L_x_10148:
        /* <DEDUP_REMOVED lines=44> */
.L_x_10147:
[----:B------:R-:W-:Y:S05]  /*ba10*/  BSYNC B1 ;  /* 0x0000000000017941 */ /* 0x000fea0003800000 */
.L_x_10146:
        /* <DEDUP_REMOVED lines=21> */
.L_x_10151:
[----:B------:R-:W-:Y:S02]  /*bb70*/  IMAD.MOV.U32 R169, RZ, RZ, R158 ;  /* 0x000000ffffa97224 */ /* 0x000fe400078e009e */
.L_x_10152:
[----:B------:R-:W-:Y:S05]  /*bb80*/  BSYNC B1 ;  /* 0x0000000000017941 */ /* 0x000fea0003800000 */
.L_x_10150:
        /* <DEDUP_REMOVED lines=18> */
.L_x_10156:
[----:B------:R-:W-:Y:S05]  /*bcb0*/  BSYNC B2 ;  /* 0x0000000000027941 */ /* 0x000fea0003800000 */
.L_x_10155:
        /* <DEDUP_REMOVED lines=44> */
.L_x_10154:
[----:B------:R-:W-:Y:S05]  /*bf80*/  BSYNC B1 ;  /* 0x0000000000017941 */ /* 0x000fea0003800000 */
.L_x_10153:
        /* <DEDUP_REMOVED lines=26> */
[----:B------:R-:W-:Y:S02]  /*c130*/  IADD3 R115, R171, 0x80, RZ ;  /* 0x00000080ab737810 */ /* 0x000fe40007ffe0ff */
[----:B------:R-:W-:-:S02]  /*c140*/  LOP3.LUT R163, R97, R96, R163, 0xfe, !PT ;  /* 0x0000006061a37212 */ /* 0x000fc400078efea3 */
[----:B------:R-:W-:Y:S01]  /*c150*/  LOP3.LUT R190, R190, R191, RZ, 0xfc, !PT ;  /* 0x000000bfbebe7212 */ /* 0x000fe200078efcff */
[----:B------:R-:W-:Y:S01]  /*c160*/  @P0 IMAD.WIDE.U32 R192, R115, R116, c[0x0][0x180] ;  /* 0x0000600073c00625 */ /* 0x000fe200078e0074 */
[----:B------:R-:W-:Y:S02]  /*c170*/  F2FP.PACK_AB R98, R187, R184 ;  /* 0x000000b8bb62723e */ /* 0x000fe400000000ff */
[----:B------:R-:W-:Y:S02]  /*c180*/  F2FP.PACK_AB R97, R185, R182 ;  /* 0x000000b6b961723e */ /* 0x000fe400000000ff */
[----:B------:R-:W-:Y:S02]  /*c190*/  F2FP.PACK_AB R96, R183, R180 ;  /* 0x000000b4b760723e */ /* 0x000fe400000000ff */
[----:B------:R-:W-:Y:S02]  /*c1a0*/  F2FP.PACK_AB R99, R189, R186 ;  /* 0x000000babd63723e */ /* 0x000fe400000000ff */
        /* <DEDUP_REMOVED lines=18> */
.L_x_10158:
[----:B0-----:R-:W-:Y:S02]  /*c2d0*/  MOV R163, R158 ;  /* 0x0000009e00a37202 */ /* 0x001fe40000000f00 */
.L_x_10159:
[----:B------:R-:W-:Y:S05]  /*c2e0*/  BSYNC B1 ;  /* 0x0000000000017941 */ /* 0x000fea0003800000 */
.L_x_10157:
        /* <DEDUP_REMOVED lines=16> */
.L_x_10163:
[----:B------:R-:W-:Y:S05]  /*c3f0*/  BSYNC B2 ;  /* 0x0000000000027941 */ /* 0x000fea0003800000 */
.L_x_10162:
        /* <DEDUP_REMOVED lines=44> */
.L_x_10161:
[----:B------:R-:W-:Y:S05]  /*c6c0*/  BSYNC B1 ;  /* 0x0000000000017941 */ /* 0x000fea0003800000 */
.L_x_10160:
        /* <DEDUP_REMOVED lines=22> */
.L_x_10165:
[----:B------:R-:W-:Y:S02]  /*c830*/  IMAD.MOV.U32 R167, RZ, RZ, R158 ;  /* 0x000000ffffa77224 */ /* 0x000fe400078e009e */
.L_x_10166:
[----:B------:R-:W-:Y:S05]  /*c840*/  BSYNC B1 ;  /* 0x0000000000017941 */ /* 0x000fea0003800000 */
.L_x_10164:
        /* <DEDUP_REMOVED lines=16> */
.L_x_10170:
[----:B------:R-:W-:Y:S05]  /*c950*/  BSYNC B2 ;  /* 0x0000000000027941 */ /* 0x000fea0003800000 */
.L_x_10169:
        /* <DEDUP_REMOVED lines=44> */
.L_x_10168:
[----:B------:R-:W-:Y:S05]  /*cc20*/  BSYNC B1 ;  /* 0x0000000000017941 */ /* 0x000fea0003800000 */
.L_x_10167:
        /* <DEDUP_REMOVED lines=22> */
.L_x_10172:
[----:B------:R-:W-:Y:S02]  /*cd90*/  IMAD.MOV.U32 R169, RZ, RZ, R158 ;  /* 0x000000ffffa97224 */ /* 0x000fe400078e009e */
.L_x_10173:
[----:B------:R-:W-:Y:S05]  /*cda0*/  BSYNC B1 ;  /* 0x0000000000017941 */ /* 0x000fea0003800000 */
.L_x_10171:
        /* <DEDUP_REMOVED lines=16> */
.L_x_10177:
[----:B------:R-:W-:Y:S05]  /*ceb0*/  BSYNC B2 ;  /* 0x0000000000027941 */ /* 0x000fea0003800000 */
.L_x_10176:
        /* <DEDUP_REMOVED lines=44> */
.L_x_10175:
[----:B------:R-:W-:Y:S05]  /*d180*/  BSYNC B1 ;  /* 0x0000000000017941 */ /* 0x000fea0003800000 */
.L_x_10174:
        /* <DEDUP_REMOVED lines=21> */
.L_x_10179:
[----:B------:R-:W-:Y:S02]  /*d2e0*/  MOV R169, R158 ;  /* 0x0000009e00a97202 */ /* 0x000fe40000000f00 */
.L_x_10180:
[----:B------:R-:W-:Y:S05]  /*d2f0*/  BSYNC B1 ;  /* 0x0000000000017941 */ /* 0x000fea0003800000 */
.L_x_10178:
        /* <DEDUP_REMOVED lines=16> */
.L_x_10184:
[----:B------:R-:W-:Y:S05]  /*d400*/  BSYNC B2 ;  /* 0x0000000000027941 */ /* 0x000fea0003800000 */
.L_x_10183:
        /* <DEDUP_REMOVED lines=44> */
.L_x_10182:
[----:B------:R-:W-:Y:S05]  /*d6d0*/  BSYNC B1 ;  /* 0x0000000000017941 */ /* 0x000fea0003800000 */
.L_x_10181:
        /* <DEDUP_REMOVED lines=21> */
.L_x_10186:
[----:B------:R-:W-:Y:S02]  /*d830*/  IMAD.MOV.U32 R169, RZ, RZ, R158 ;  /* 0x000000ffffa97224 */ /* 0x000fe400078e009e */
.L_x_10187:
[----:B------:R-:W-:Y:S05]  /*d840*/  BSYNC B1 ;  /* 0x0000000000017941 */ /* 0x000fea0003800000 */
.L_x_10185:
        /* <DEDUP_REMOVED lines=16> */
.L_x_10191:
[----:B------:R-:W-:Y:S05]  /*d950*/  BSYNC B2 ;  /* 0x0000000000027941 */ /* 0x000fea0003800000 */
.L_x_10190:
        /* <DEDUP_REMOVED lines=44> */
.L_x_10189:
[----:B------:R-:W-:Y:S05]  /*dc20*/  BSYNC B1 ;  /* 0x0000000000017941 */ /* 0x000fea0003800000 */
.L_x_10188:
        /* <DEDUP_REMOVED lines=21> */
.L_x_10193:
[----:B------:R-:W-:Y:S02]  /*dd80*/  IMAD.MOV.U32 R169, RZ, RZ, R158 ;  /* 0x000000ffffa97224 */ /* 0x000fe400078e009e */
.L_x_10194:
[----:B------:R-:W-:Y:S05]  /*dd90*/  BSYNC B1 ;  /* 0x0000000000017941 */ /* 0x000fea0003800000 */
.L_x_10192:
        /* <DEDUP_REMOVED lines=16> */
.L_x_10198:
[----:B------:R-:W-:Y:S05]  /*dea0*/  BSYNC B2 ;  /* 0x0000000000027941 */ /* 0x000fea0003800000 */
.L_x_10197:
        /* <DEDUP_REMOVED lines=44> */
.L_x_10196:
[----:B------:R-:W-:Y:S05]  /*e170*/  BSYNC B1 ;  /* 0x0000000000017941 */ /* 0x000fea0003800000 */
.L_x_10195:
        /* <DEDUP_REMOVED lines=21> */
.L_x_10200:
[----:B------:R-:W-:Y:S02]  /*e2d0*/  MOV R94, R158 ;  /* 0x0000009e005e7202 */ /* 0x000fe40000000f00 */
.L_x_10201:
[----:B------:R-:W-:Y:S05]  /*e2e0*/  BSYNC B1 ;  /* 0x0000000000017941 */ /* 0x000fea0003800000 */
.L_x_10199:
        /* <DEDUP_REMOVED lines=16> */
.L_x_10205:
[----:B------:R-:W-:Y:S05]  /*e3f0*/  BSYNC B2 ;  /* 0x0000000000027941 */ /* 0x000fea0003800000 */
.L_x_10204:
        /* <DEDUP_REMOVED lines=44> */
.L_x_10203:
[----:B------:R-:W-:Y:S05]  /*e6c0*/  BSYNC B1 ;  /* 0x0000000000017941 */ /* 0x000fea0003800000 */
.L_x_10202:
        /* <DEDUP_REMOVED lines=21> */
.L_x_10207:
[----:B------:R-:W-:Y:S02]  /*e820*/  IMAD.MOV.U32 R181, RZ, RZ, R158 ;  /* 0x000000ffffb57224 */ /* 0x000fe400078e009e */
.L_x_10208:
[----:B------:R-:W-:Y:S05]  /*e830*/  BSYNC B1 ;  /* 0x0000000000017941 */ /* 0x000fea0003800000 */
.L_x_10206:
        /* <DEDUP_REMOVED lines=18> */
.L_x_10212:
[----:B------:R-:W-:Y:S05]  /*e960*/  BSYNC B2 ;  /* 0x0000000000027941 */ /* 0x000fea0003800000 */
.L_x_10211:
        /* <DEDUP_REMOVED lines=44> */
.L_x_10210:
[----:B------:R-:W-:Y:S05]  /*ec30*/  BSYNC B1 ;  /* 0x0000000000017941 */ /* 0x000fea0003800000 */
.L_x_10209:
        /* <DEDUP_REMOVED lines=52> */
.L_x_10214:
[----:B0-----:R-:W-:Y:S02]  /*ef80*/  IMAD.MOV.U32 R163, RZ, RZ, R158 ;  /* 0x000000ffffa37224 */ /* 0x001fe400078e009e */
.L_x_10215:
[----:B------:R-:W-:Y:S05]  /*ef90*/  BSYNC B1 ;  /* 0x0000000000017941 */ /* 0x000fea0003800000 */
.L_x_10213:
        /* <DEDUP_REMOVED lines=16> */
.L_x_10219:
[----:B------:R-:W-:Y:S05]  /*f0a0*/  BSYNC B2 ;  /* 0x0000000000027941 */ /* 0x000fea0003800000 */
.L_x_10218:
        /* <DEDUP_REMOVED lines=44> */
.L_x_10217:
[----:B------:R-:W-:Y:S05]  /*f370*/  BSYNC B1 ;  /* 0x0000000000017941 */ /* 0x000fea0003800000 */
.L_x_10216:
        /* <DEDUP_REMOVED lines=22> */
.L_x_10221:
[----:B------:R-:W-:Y:S02]  /*f4e0*/  MOV R169, R158 ;  /* 0x0000009e00a97202 */ /* 0x000fe40000000f00 */
.L_x_10222:
[----:B------:R-:W-:Y:S05]  /*f4f0*/  BSYNC B1 ;  /* 0x0000000000017941 */ /* 0x000fea0003800000 */
.L_x_10220:
        /* <DEDUP_REMOVED lines=16> */
.L_x_10226:
[----:B------:R-:W-:Y:S05]  /*f600*/  BSYNC B2 ;  /* 0x0000000000027941 */ /* 0x000fea0003800000 */
.L_x_10225:
        /* <DEDUP_REMOVED lines=44> */
.L_x_10224:
[----:B------:R-:W-:Y:S05]  /*f8d0*/  BSYNC B1 ;  /* 0x0000000000017941 */ /* 0x000fea0003800000 */
.L_x_10223:
        /* <DEDUP_REMOVED lines=22> */
.L_x_10228:
[----:B------:R-:W-:Y:S02]  /*fa40*/  IMAD.MOV.U32 R92, RZ, RZ, R158 ;  /* 0x000000ffff5c7224 */ /* 0x000fe400078e009e */
.L_x_10229:
[----:B------:R-:W-:Y:S05]  /*fa50*/  BSYNC B1 ;  /* 0x0000000000017941 */ /* 0x000fea0003800000 */
.L_x_10227:
        /* <DEDUP_REMOVED lines=16> */
.L_x_10233:
[----:B------:R-:W-:Y:S05]  /*fb60*/  BSYNC B2 ;  /* 0x0000000000027941 */ /* 0x000fea0003800000 */
.L_x_10232:
        /* <DEDUP_REMOVED lines=44> */
.L_x_10231:
[----:B------:R-:W-:Y:S05]  /*fe30*/  BSYNC B1 ;  /* 0x0000000000017941 */ /* 0x000fea0003800000 */
.L_x_10230:
        /* <DEDUP_REMOVED lines=21> */
.L_x_10235:
[----:B------:R-:W-:Y:S02]  /*ff90*/  IMAD.MOV.U32 R92, RZ, RZ, R158 ;  /* 0x000000ffff5c7224 */ /* 0x000fe400078e009e */
.L_x_10236:
[----:B------:R-:W-:Y:S05]  /*ffa0*/  BSYNC B1 ;  /* 0x0000000000017941 */ /* 0x000fea0003800000 */
.L_x_10234:
        /* <DEDUP_REMOVED lines=16> */
.L_x_10240:
[----:B------:R-:W-:Y:S05]  /*100b0*/  BSYNC B2 ;  /* 0x0000000000027941 */ /* 0x000fea0003800000 */
.L_x_10239:
        /* <DEDUP_REMOVED lines=44> */
.L_x_10238:
[----:B------:R-:W-:Y:S05]  /*10380*/  BSYNC B1 ;  /* 0x0000000000017941 */ /* 0x000fea0003800000 */
.L_x_10237:
[----:B------:R-:W0:Y:S01]  /*10390*/  I2F.U32 R97, R92 ;  /* 0x0000005c00617306 */ /* 0x000e220000201000 */
[----:B------:R-:W-:Y:S01]  /*103a0*/  HADD2.F32 R93, -RZ, R93.H1_H1 ;  /* 0x3000005dff5d7230 */ /* 0x000fe20000004100 */
[----:B------:R-:W-:Y:S01]  /*103b0*/  ISETP.NE.AND P3, PT, R96, 0x1, PT ;  /* 0x000000016000780c */ /* 0x000fe20003f65270 */
        /* <DEDUP_REMOVED lines=18> */
.L_x_10242:
[----:B------:R-:W-:Y:S02]  /*104e0*/  MOV R181, R158 ;  /* 0x0000009e00b57202 */ /* 0x000fe40000000f00 */
.L_x_10243:
[----:B------:R-:W-:Y:S05]  /*104f0*/  BSYNC B1 ;  /* 0x0000000000017941 */ /* 0x000fea0003800000 */
.L_x_10241:
        /* <DEDUP_REMOVED lines=16> */
.L_x_10247:
[----:B------:R-:W-:Y:S05]  /*10600*/  BSYNC B2 ;  /* 0x0000000000027941 */ /* 0x000fea0003800000 */
.L_x_10246:
        /* <DEDUP_REMOVED lines=44> */
.L_x_10245:
[----:B------:R-:W-:Y:S05]  /*108d0*/  BSYNC B1 ;  /* 0x0000000000017941 */ /* 0x000fea0003800000 */
.L_x_10244:
        /* <DEDUP_REMOVED lines=21> */
.L_x_10249:
[----:B------:R-:W-:Y:S02]  /*10a30*/  IMAD.MOV.U32 R181, RZ, RZ, R158 ;  /* 0x000000ffffb57224 */ /* 0x000fe400078e009e */
.L_x_10250:
[----:B------:R-:W-:Y:S05]  /*10a40*/  BSYNC B1 ;  /* 0x0000000000017941 */ /* 0x000fea0003800000 */
.L_x_10248:
        /* <DEDUP_REMOVED lines=16> */
.L_x_10254:
[----:B------:R-:W-:Y:S05]  /*10b50*/  BSYNC B2 ;  /* 0x0000000000027941 */ /* 0x000fea0003800000 */
.L_x_10253:
        /* <DEDUP_REMOVED lines=44> */
.L_x_10252:
[----:B------:R-:W-:Y:S05]  /*10e20*/  BSYNC B1 ;  /* 0x0000000000017941 */ /* 0x000fea0003800000 */
.L_x_10251:
        /* <DEDUP_REMOVED lines=21> */
.L_x_10256:
[----:B------:R-:W-:Y:S02]  /*10f80*/  IMAD.MOV.U32 R94, RZ, RZ, R158 ;  /* 0x000000ffff5e7224 */ /* 0x000fe400078e009e */
.L_x_10257:
[----:B------:R-:W-:Y:S05]  /*10f90*/  BSYNC B1 ;  /* 0x0000000000017941 */ /* 0x000fea0003800000 */
.L_x_10255:
        /* <DEDUP_REMOVED lines=16> */
.L_x_10261:
[----:B------:R-:W-:Y:S05]  /*110a0*/  BSYNC B2 ;  /* 0x0000000000027941 */ /* 0x000fea0003800000 */
.L_x_10260:
        /* <DEDUP_REMOVED lines=44> */
.L_x_10259:
[----:B------:R-:W-:Y:S05]  /*11370*/  BSYNC B1 ;  /* 0x0000000000017941 */ /* 0x000fea0003800000 */
.L_x_10258:
        /* <DEDUP_REMOVED lines=21> */
.L_x_10263:
[----:B------:R-:W-:Y:S02]  /*114d0*/  MOV R181, R158 ;  /* 0x0000009e00b57202 */ /* 0x000fe40000000f00 */
.L_x_10264:
[----:B------:R-:W-:Y:S05]  /*114e0*/  BSYNC B1 ;  /* 0x0000000000017941 */ /* 0x000fea0003800000 */
.L_x_10262:
        /* <DEDUP_REMOVED lines=18> */
.L_x_10268:
[----:B------:R-:W-:Y:S05]  /*11610*/  BSYNC B2 ;  /* 0x0000000000027941 */ /* 0x000fea0003800000 */
.L_x_10267:
        /* <DEDUP_REMOVED lines=44> */
.L_x_10266:
[----:B------:R-:W-:Y:S05]  /*118e0*/  BSYNC B1 ;  /* 0x0000000000017941 */ /* 0x000fea0003800000 */
.L_x_10265:
        /* <DEDUP_REMOVED lines=52> */
.L_x_10270:
[----:B0-----:R-:W-:Y:S02]  /*11c30*/  IMAD.MOV.U32 R169, RZ, RZ, R158 ;  /* 0x000000ffffa97224 */ /* 0x001fe400078e009e */
.L_x_10271:
[----:B------:R-:W-:Y:S05]  /*11c40*/  BSYNC B1 ;  /* 0x0000000000017941 */ /* 0x000fea0003800000 */
.L_x_10269:
        /* <DEDUP_REMOVED lines=16> */
.L_x_10275:
[----:B------:R-:W-:Y:S05]  /*11d50*/  BSYNC B2 ;  /* 0x0000000000027941 */ /* 0x000fea0003800000 */
.L_x_10274:
        /* <DEDUP_REMOVED lines=44> */
.L_x_10273:
[----:B------:R-:W-:Y:S05]  /*12020*/  BSYNC B1 ;  /* 0x0000000000017941 */ /* 0x000fea0003800000 */
.L_x_10272:
[----:B------:R-:W0:Y:S01]  /*12030*/  I2F.U32 R97, R169 ;  /* 0x000000a900617306 */ /* 0x000e220000201000 */
[----:B-----5:R-:W-:Y:S01]  /*12040*/  HADD2.F32 R99, -RZ, R92.H0_H0 ;  /* 0x2000005cff637230 */ /* 0x020fe20000004100 */
[----:B------:R-:W-:Y:S01]  /*12050*/  ISETP.NE.AND P1, PT, R181, 0x1, PT ;  /* 0x00000001b500780c */ /* 0x000fe20003f25270 */
[----:B------:R-:W-:Y:S01]  /*12060*/  BSSY B1, `(.L_x_10276) ;  /* 0x0000015000017945 */ /* 0x000fe20003800000 */
[----:B------:R-:W-:Y:S02]  /*12070*/  LOP3.LUT R162, R162, 0xfffffffb, RZ, 0xc0, !PT ;  /* 0xfffffffba2a27812 */ /* 0x000fe400078ec0ff */
[----:B------:R-:W-:Y:S01]  /*12080*/  FMUL.FTZ R99, R99, R110 ;  /* 0x0000006e63637220 */ /* 0x000fe20000410000 */
[----:B------:R-:W-:-:S03]  /*12090*/  IADD3 R96, R181, 0x1, RZ ;  /* 0x00000001b5607810 */ /* 0x000fc60007ffe0ff */
[----:B------:R-:W-:Y:S02]  /*120a0*/  FMUL.FTZ R99, R99, c[0x0][0x1e8] ;  /* 0x00007a0063637a20 */ /* 0x000fe40000410000 */
[----:B0-----:R-:W-:-:S05]  /*120b0*/  FFMA.FTZ R97, R97, R108, 1.1641532182693481445e-10 ;  /* 0x2f00000061617423 */ /* 0x001fca000001006c */
[----:B------:R-:W-:Y:S01]  /*120c0*/  FSETP.GTU.FTZ.AND P2, PT, R97, c[0x0][0x1e4], PT ;  /* 0x0000790061007a0b */ /* 0x000fe20003f5c000 */
[----:B------:R-:W-:-:S03]  /*120d0*/  @P0 HADD2.F32 R97, -RZ, R88.H0_H0 ;  /* 0x20000058ff610230 */ /* 0x000fc60000004100 */
        /* <DEDUP_REMOVED lines=12> */
.L_x_10277:
[----:B------:R-:W-:Y:S02]  /*121a0*/  IMAD.MOV.U32 R169, RZ, RZ, R158 ;  /* 0x000000ffffa97224 */ /* 0x000fe400078e009e */
.L_x_10278:
[----:B------:R-:W-:Y:S05]  /*121b0*/  BSYNC B1 ;  /* 0x0000000000017941 */ /* 0x000fea0003800000 */
.L_x_10276:
        /* <DEDUP_REMOVED lines=16> */
.L_x_10282:
[----:B------:R-:W-:Y:S05]  /*122c0*/  BSYNC B2 ;  /* 0x0000000000027941 */ /* 0x000fea0003800000 */
.L_x_10281:
        /* <DEDUP_REMOVED lines=44> */
.L_x_10280:
[----:B------:R-:W-:Y:S05]  /*12590*/  BSYNC B1 ;  /* 0x0000000000017941 */ /* 0x000fea0003800000 */
.L_x_10279:
[----:B------:R-:W0:Y:S01]  /*125a0*/  I2F.U32 R97, R169 ;  /* 0x000000a900617306 */ /* 0x000e220000201000 */
[----:B------:R-:W-:Y:S01]  /*125b0*/  HADD2.F32 R99, -RZ, R92.H1_H1 ;  /* 0x3000005cff637230 */ /* 0x000fe20000004100 */
[----:B------:R-:W-:Y:S01]  /*125c0*/  ISETP.NE.AND P1, PT, R96, 0x1, PT ;  /* 0x000000016000780c */ /* 0x000fe20003f25270 */
[----:B------:R-:W-:Y:S01]  /*125d0*/  @P0 HADD2.F32 R92, -RZ, R88.H1_H1 ;  /* 0x30000058ff5c0230 */ /* 0x000fe20000004100 */
[----:B------:R-:W-:Y:S01]  /*125e0*/  LOP3.LUT R162, R162, 0xfffffffd, RZ, 0xc0, !PT ;  /* 0xfffffffda2a27812 */ /* 0x000fe200078ec0ff */
[----:B------:R-:W-:Y:S01]  /*125f0*/  BSSY B1, `(.L_x_10283) ;  /* 0x0000013000017945 */ /* 0x000fe20003800000 */
[----:B------:R-:W-:-:S04]  /*12600*/  FMUL.FTZ R99, R99, R110 ;  /* 0x0000006e63637220 */ /* 0x000fc80000410000 */
        /* <DEDUP_REMOVED lines=16> */
.L_x_10284:
[----:B------:R-:W-:Y:S02]  /*12710*/  MOV R92, R158 ;  /* 0x0000009e005c7202 */ /* 0x000fe40000000f00 */
.L_x_10285:
[----:B------:R-:W-:Y:S05]  /*12720*/  BSYNC B1 ;  /* 0x0000000000017941 */ /* 0x000fea0003800000 */
.L_x_10283:
        /* <DEDUP_REMOVED lines=16> */
.L_x_10289:
[----:B------:R-:W-:Y:S05]  /*12830*/  BSYNC B2 ;  /* 0x0000000000027941 */ /* 0x000fea0003800000 */
.L_x_10288:
        /* <DEDUP_REMOVED lines=44> */
.L_x_10287:
[----:B------:R-:W-:Y:S05]  /*12b00*/  BSYNC B1 ;  /* 0x0000000000017941 */ /* 0x000fea0003800000 */
.L_x_10286:
        /* <DEDUP_REMOVED lines=21> */
.L_x_10291:
[----:B------:R-:W-:Y:S02]  /*12c60*/  IMAD.MOV.U32 R92, RZ, RZ, R158 ;  /* 0x000000ffff5c7224 */ /* 0x000fe400078e009e */
.L_x_10292:
[----:B------:R-:W-:Y:S05]  /*12c70*/  BSYNC B1 ;  /* 0x0000000000017941 */ /* 0x000fea0003800000 */
.L_x_10290:
        /* <DEDUP_REMOVED lines=16> */
.L_x_10296:
[----:B------:R-:W-:Y:S05]  /*12d80*/  BSYNC B2 ;  /* 0x0000000000027941 */ /* 0x000fea0003800000 */
.L_x_10295:
        /* <DEDUP_REMOVED lines=44> */
.L_x_10294:
[----:B------:R-:W-:Y:S05]  /*13050*/  BSYNC B1 ;  /* 0x0000000000017941 */ /* 0x000fea0003800000 */
.L_x_10293:
        /* <DEDUP_REMOVED lines=21> */
.L_x_10298:
[----:B------:R-:W-:Y:S02]  /*131b0*/  IMAD.MOV.U32 R169, RZ, RZ, R158 ;  /* 0x000000ffffa97224 */ /* 0x000fe400078e009e */
.L_x_10299:
[----:B------:R-:W-:Y:S05]  /*131c0*/  BSYNC B1 ;  /* 0x0000000000017941 */ /* 0x000fea0003800000 */
.L_x_10297:
        /* <DEDUP_REMOVED lines=16> */
.L_x_10303:
[----:B------:R-:W-:Y:S05]  /*132d0*/  BSYNC B2 ;  /* 0x0000000000027941 */ /* 0x000fea0003800000 */
.L_x_10302:
        /* <DEDUP_REMOVED lines=44> */
.L_x_10301:
[----:B------:R-:W-:Y:S05]  /*135a0*/  BSYNC B1 ;  /* 0x0000000000017941 */ /* 0x000fea0003800000 */
.L_x_10300:
[----:B------:R-:W0:Y:S01]  /*135b0*/  I2F.U32 R97, R169 ;  /* 0x000000a900617306 */ /* 0x000e220000201000 */
[----:B------:R-:W-:Y:S01]  /*135c0*/  HADD2.F32 R99, -RZ, R94.H0_H0 ;  /* 0x2000005eff637230 */ /* 0x000fe20000004100 */
        /* <DEDUP_REMOVED lines=19> */
.L_x_10305:
[----:B------:R-:W-:Y:S02]  /*13700*/  MOV R169, R158 ;  /* 0x0000009e00a97202 */ /* 0x000fe40000000f00 */
.L_x_10306:
[----:B------:R-:W-:Y:S05]  /*13710*/  BSYNC B1 ;  /* 0x0000000000017941 */ /* 0x000fea0003800000 */
.L_x_10304:
        /* <DEDUP_REMOVED lines=16> */
.L_x_10310:
[----:B------:R-:W-:Y:S05]  /*13820*/  BSYNC B2 ;  /* 0x0000000000027941 */ /* 0x000fea0003800000 */
.L_x_10309:
        /* <DEDUP_REMOVED lines=44> */
.L_x_10308:
[----:B------:R-:W-:Y:S05]  /*13af0*/  BSYNC B1 ;  /* 0x0000000000017941 */ /* 0x000fea0003800000 */
.L_x_10307:
        /* <DEDUP_REMOVED lines=21> */
.L_x_10312:
[----:B------:R-:W-:Y:S02]  /*13c50*/  IMAD.MOV.U32 R94, RZ, RZ, R158 ;  /* 0x000000ffff5e7224 */ /* 0x000fe400078e009e */
.L_x_10313:
[----:B------:R-:W-:Y:S05]  /*13c60*/  BSYNC B1 ;  /* 0x0000000000017941 */ /* 0x000fea0003800000 */
.L_x_10311:
        /* <DEDUP_REMOVED lines=16> */
.L_x_10317:
[----:B------:R-:W-:Y:S05]  /*13d70*/  BSYNC B2 ;  /* 0x0000000000027941 */ /* 0x000fea0003800000 */
.L_x_10316:
        /* <DEDUP_REMOVED lines=44> */
.L_x_10315:
[----:B------:R-:W-:Y:S05]  /*14040*/  BSYNC B1 ;  /* 0x0000000000017941 */ /* 0x000fea0003800000 */
.L_x_10314:
        /* <DEDUP_REMOVED lines=21> */
.L_x_10319:
[----:B------:R-:W-:Y:S02]  /*141a0*/  IMAD.MOV.U32 R169, RZ, RZ, R158 ;  /* 0x000000ffffa97224 */ /* 0x000fe400078e009e */
.L_x_10320:
[----:B------:R-:W-:Y:S05]  /*141b0*/  BSYNC B1 ;  /* 0x0000000000017941 */ /* 0x000fea0003800000 */
.L_x_10318:
        /* <DEDUP_REMOVED lines=18> */
.L_x_10324:
[----:B------:R-:W-:Y:S05]  /*142e0*/  BSYNC B2 ;  /* 0x0000000000027941 */ /* 0x000fea0003800000 */
.L_x_10323:
        /* <DEDUP_REMOVED lines=44> */
.L_x_10322:
[----:B------:R-:W-:Y:S05]  /*145b0*/  BSYNC B1 ;  /* 0x0000000000017941 */ /* 0x000fea0003800000 */
.L_x_10321:
[----:B------:R-:W0:Y:S01]  /*145c0*/  I2F.U32 R93, R169 ;  /* 0x000000a9005d7306 */ /* 0x000e220000201000 */
[----:B------:R-:W-:Y:S01]  /*145d0*/  SEL R96, RZ, 0x1, P2 ;  /* 0x00000001ff607807 */ /* 0x000fe20001000000 */
[----:B------:R-:W-:Y:S01]  /*145e0*/  HADD2.F32 R95, -RZ, R95.H1_H1 ;  /* 0x3000005fff5f7230 */ /* 0x000fe20000004100 */
[----:B------:R-:W-:Y:S01]  /*145f0*/  LOP3.LUT P2, RZ, R162, 0x2, RZ, 0xc0, !PT ;  /* 0x00000002a2ff7812 */ /* 0x000fe2000784c0ff */
[----:B------:R-:W-:Y:S01]  /*14600*/  @P0 HADD2.F32 R218, -RZ, R91.H1_H1 ;  /* 0x3000005bffda0230 */ /* 0x000fe20000004100 */
[----:B------:R-:W-:Y:S01]  /*14610*/  SEL R94, RZ, 0x1, P1 ;  /* 0x00000001ff5e7807 */ /* 0x000fe20000800000 */
[----:B------:R-:W-:Y:S01]  /*14620*/  IMAD.WIDE.U32 R96, R96, 0x1000000, RZ ;  /* 0x0100000060607825 */ /* 0x000fe200078e00ff */
[----:B------:R-:W-:-:S02]  /*14630*/  SEL R92, RZ, 0x1, P2 ;  /* 0x00000001ff5c7807 */ /* 0x000fc40001000000 */
[----:B------:R-:W-:Y:S01]  /*14640*/  SEL R214, RZ, 0x10000, P5 ;  /* 0x00010000ffd67807 */ /* 0x000fe20002800000 */
[----:B------:R-:W-:Y:S01]  /*14650*/  FMUL.FTZ R98, R95, R110 ;  /* 0x0000006e5f627220 */ /* 0x000fe20000410000 */
[----:B------:R-:W-:Y:S01]  /*14660*/  SEL R99, RZ, 0x100, P4 ;  /* 0x00000100ff637807 */ /* 0x000fe20002000000 */
[----:B------:R-:W-:Y:S01]  /*14670*/  IMAD.WIDE.U32 R94, R94, 0x10000, RZ ;  /* 0x000100005e5e7825 */ /* 0x000fe200078e00ff */
[----:B------:R-:W-:Y:S02]  /*14680*/  LOP3.LUT P6, RZ, R162, 0x4, RZ, 0xc0, !PT ;  /* 0x00000004a2ff7812 */ /* 0x000fe400078cc0ff */
        /* <DEDUP_REMOVED lines=39> */
.L_x_10326:
[----:B0-----:R-:W-:Y:S02]  /*14900*/  MOV R181, R158 ;  /* 0x0000009e00b57202 */ /* 0x001fe40000000f00 */
.L_x_10327:
[----:B------:R-:W-:Y:S05]  /*14910*/  BSYNC B1 ;  /* 0x0000000000017941 */ /* 0x000fea0003800000 */
.L_x_10325:
        /* <DEDUP_REMOVED lines=16> */
.L_x_10331:
[----:B------:R-:W-:Y:S05]  /*14a20*/  BSYNC B2 ;  /* 0x0000000000027941 */ /* 0x000fea0003800000 */
.L_x_10330:
        /* <DEDUP_REMOVED lines=44> */
.L_x_10329:
[----:B------:R-:W-:Y:S05]  /*14cf0*/  BSYNC B1 ;  /* 0x0000000000017941 */ /* 0x000fea0003800000 */
.L_x_10328:
        /* <DEDUP_REMOVED lines=23> */
.L_x_10333:
[----:B------:R-:W-:Y:S02]  /*14e70*/  IMAD.MOV.U32 R181, RZ, RZ, R158 ;  /* 0x000000ffffb57224 */ /* 0x000fe400078e009e */
.L_x_10334:
[----:B------:R-:W-:Y:S05]  /*14e80*/  BSYNC B1 ;  /* 0x0000000000017941 */ /* 0x000fea0003800000 */
.L_x_10332:
        /* <DEDUP_REMOVED lines=16> */
.L_x_10338:
[----:B------:R-:W-:Y:S05]  /*14f90*/  BSYNC B2 ;  /* 0x0000000000027941 */ /* 0x000fea0003800000 */
.L_x_10337:
        /* <DEDUP_REMOVED lines=44> */
.L_x_10336:
[----:B------:R-:W-:Y:S05]  /*15260*/  BSYNC B1 ;  /* 0x0000000000017941 */ /* 0x000fea0003800000 */
.L_x_10335:
        /* <DEDUP_REMOVED lines=23> */
.L_x_10340:
[----:B------:R-:W-:Y:S02]  /*153e0*/  IMAD.MOV.U32 R92, RZ, RZ, R158 ;  /* 0x000000ffff5c7224 */ /* 0x000fe400078e009e */
.L_x_10341:
[----:B------:R-:W-:Y:S05]  /*153f0*/  BSYNC B1 ;  /* 0x0000000000017941 */ /* 0x000fea0003800000 */
.L_x_10339:
        /* <DEDUP_REMOVED lines=16> */
.L_x_10345:
[----:B------:R-:W-:Y:S05]  /*15500*/  BSYNC B2 ;  /* 0x0000000000027941 */ /* 0x000fea0003800000 */
.L_x_10344:
        /* <DEDUP_REMOVED lines=44> */
.L_x_10343:
[----:B------:R-:W-:Y:S05]  /*157d0*/  BSYNC B1 ;  /* 0x0000000000017941 */ /* 0x000fea0003800000 */
.L_x_10342:
        /* <DEDUP_REMOVED lines=21> */
.L_x_10347:
[----:B------:R-:W-:Y:S02]  /*15930*/  MOV R92, R158 ;  /* 0x0000009e005c7202 */ /* 0x000fe40000000f00 */
.L_x_10348:
[----:B------:R-:W-:Y:S05]  /*15940*/  BSYNC B1 ;  /* 0x0000000000017941 */ /* 0x000fea0003800000 */
.L_x_10346:
        /* <DEDUP_REMOVED lines=16> */
.L_x_10352:
[----:B------:R-:W-:Y:S05]  /*15a50*/  BSYNC B2 ;  /* 0x0000000000027941 */ /* 0x000fea0003800000 */
.L_x_10351:
        /* <DEDUP_REMOVED lines=44> */
.L_x_10350:
[----:B------:R-:W-:Y:S05]  /*15d20*/  BSYNC B1 ;  /* 0x0000000000017941 */ /* 0x000fea0003800000 */
.L_x_10349:
        /* <DEDUP_REMOVED lines=21> */
.L_x_10354:
[----:B------:R-:W-:Y:S02]  /*15e80*/  IMAD.MOV.U32 R181, RZ, RZ, R158 ;  /* 0x000000ffffb57224 */ /* 0x000fe400078e009e */
.L_x_10355:
[----:B------:R-:W-:Y:S05]  /*15e90*/  BSYNC B1 ;  /* 0x0000000000017941 */ /* 0x000fea0003800000 */
.L_x_10353:
        /* <DEDUP_REMOVED lines=16> */
.L_x_10359:
[----:B------:R-:W-:Y:S05]  /*15fa0*/  BSYNC B2 ;  /* 0x0000000000027941 */ /* 0x000fea0003800000 */
.L_x_10358:
        /* <DEDUP_REMOVED lines=44> */
.L_x_10357:
[----:B------:R-:W-:Y:S05]  /*16270*/  BSYNC B1 ;  /* 0x0000000000017941 */ /* 0x000fea0003800000 */
.L_x_10356:
        /* <DEDUP_REMOVED lines=21> */
.L_x_10361:
[----:B------:R-:W-:Y:S02]  /*163d0*/  IMAD.MOV.U32 R181, RZ, RZ, R158 ;  /* 0x000000ffffb57224 */ /* 0x000fe400078e009e */
.L_x_10362:
[----:B------:R-:W-:Y:S05]  /*163e0*/  BSYNC B1 ;  /* 0x0000000000017941 */ /* 0x000fea0003800000 */
.L_x_10360:
        /* <DEDUP_REMOVED lines=16> */
.L_x_10366:
[----:B------:R-:W-:Y:S05]  /*164f0*/  BSYNC B2 ;  /* 0x0000000000027941 */ /* 0x000fea0003800000 */
.L_x_10365:
        /* <DEDUP_REMOVED lines=44> */
.L_x_10364:
[----:B------:R-:W-:Y:S05]  /*167c0*/  BSYNC B1 ;  /* 0x0000000000017941 */ /* 0x000fea0003800000 */
.L_x_10363:
        /* <DEDUP_REMOVED lines=21> */
.L_x_10368:
[----:B------:R-:W-:Y:S02]  /*16920*/  MOV R94, R158 ;  /* 0x0000009e005e7202 */ /* 0x000fe40000000f00 */
.L_x_10369:
[----:B------:R-:W-:Y:S05]  /*16930*/  BSYNC B1 ;  /* 0x0000000000017941 */ /* 0x000fea0003800000 */
.L_x_10367:
        /* <DEDUP_REMOVED lines=16> */
.L_x_10373:
[----:B------:R-:W-:Y:S05]  /*16a40*/  BSYNC B2 ;  /* 0x0000000000027941 */ /* 0x000fea0003800000 */
.L_x_10372:
        /* <DEDUP_REMOVED lines=44> */
.L_x_10371:
[----:B------:R-:W-:Y:S05]  /*16d10*/  BSYNC B1 ;  /* 0x0000000000017941 */ /* 0x000fea0003800000 */
.L_x_10370:
        /* <DEDUP_REMOVED lines=21> */
.L_x_10375:
[----:B------:R-:W-:Y:S02]  /*16e70*/  IMAD.MOV.U32 R181, RZ, RZ, R158 ;  /* 0x000000ffffb57224 */ /* 0x000fe400078e009e */
.L_x_10376:
[----:B------:R-:W-:Y:S05]  /*16e80*/  BSYNC B1 ;  /* 0x0000000000017941 */ /* 0x000fea0003800000 */
.L_x_10374:
        /* <DEDUP_REMOVED lines=18> */
.L_x_10380:
[----:B------:R-:W-:Y:S05]  /*16fb0*/  BSYNC B2 ;  /* 0x0000000000027941 */ /* 0x000fea0003800000 */
.L_x_10379:
        /* <DEDUP_REMOVED lines=44> */
.L_x_10378:
[----:B------:R-:W-:Y:S05]  /*17280*/  BSYNC B1 ;  /* 0x0000000000017941 */ /* 0x000fea0003800000 */
.L_x_10377:
        /* <DEDUP_REMOVED lines=8> */
[----:B------:R-:W-:Y:S01]  /*17310*/  LOP3.LUT P6, RZ, R162, 0x4, RZ, 0xc0, !PT ;  /* 0x00000004a2ff7812 */ /* 0x000fe200078cc0ff */
        /* <DEDUP_REMOVED lines=17> */
[----:B------:R-:W-:-:S02]  /*17430*/  LOP3.LUT R224, R224, R225, RZ, 0xfc, !PT ;  /* 0x000000e1e0e07212 */ /* 0x000fc400078efcff */
[----:B------:R-:W-:Y:S02]  /*17440*/  LOP3.LUT R225, R97, R99, R96, 0xfe, !PT ;  /* 0x0000006361e17212 */ /* 0x000fe400078efe60 */
        /* <DEDUP_REMOVED lines=24> */
.L_x_10382:
[----:B0-----:R-:W-:Y:S02]  /*175d0*/  IMAD.MOV.U32 R188, RZ, RZ, R158 ;  /* 0x000000ffffbc7224 */ /* 0x001fe400078e009e */
.L_x_10383:
[----:B------:R-:W-:Y:S05]  /*175e0*/  BSYNC B1 ;  /* 0x0000000000017941 */ /* 0x000fea0003800000 */
.L_x_10381:
        /* <DEDUP_REMOVED lines=16> */
.L_x_10387:
[----:B------:R-:W-:Y:S05]  /*176f0*/  BSYNC B2 ;  /* 0x0000000000027941 */ /* 0x000fea0003800000 */
.L_x_10386:
        /* <DEDUP_REMOVED lines=44> */
.L_x_10385:
[----:B------:R-:W-:Y:S05]  /*179c0*/  BSYNC B1 ;  /* 0x0000000000017941 */ /* 0x000fea0003800000 */
.L_x_10384:
        /* <DEDUP_REMOVED lines=23> */
.L_x_10389:
[----:B------:R-:W-:Y:S02]  /*17b40*/  MOV R188, R158 ;  /* 0x0000009e00bc7202 */ /* 0x000fe40000000f00 */
.L_x_10390:
[----:B------:R-:W-:Y:S05]  /*17b50*/  BSYNC B1 ;  /* 0x0000000000017941 */ /* 0x000fea0003800000 */
.L_x_10388:
        /* <DEDUP_REMOVED lines=16> */
.L_x_10394:
[----:B------:R-:W-:Y:S05]  /*17c60*/  BSYNC B2 ;  /* 0x0000000000027941 */ /* 0x000fea0003800000 */
.L_x_10393:
        /* <DEDUP_REMOVED lines=44> */
.L_x_10392:
[----:B------:R-:W-:Y:S05]  /*17f30*/  BSYNC B1 ;  /* 0x0000000000017941 */ /* 0x000fea0003800000 */
.L_x_10391:
        /* <DEDUP_REMOVED lines=21> */
[----:B------:R-:W-:Y:S01]  /*18090*/  MOV R92, R160 ;  /* 0x000000a0005c7202 */ /* 0x000fe20000000f00 */
[----:B------:R-:W-:Y:S05]  /*180a0*/  BRA `(.L_x_10397) ;  /* 0x0000001000007947 */ /* 0x000fea0003800000 */
.L_x_10396:
[----:B------:R-:W-:Y:S02]  /*180b0*/  IMAD.MOV.U32 R92, RZ, RZ, R158 ;  /* 0x000000ffff5c7224 */ /* 0x000fe400078e009e */
.L_x_10397:
[----:B------:R-:W-:Y:S05]  /*180c0*/  BSYNC B1 ;  /* 0x0000000000017941 */ /* 0x000fea0003800000 */
.L_x_10395:
        /* <DEDUP_REMOVED lines=14> */
[----:B------:R-:W-:-:S04]  /*181b0*/  @P2 IADD3 R96, R159, RZ, RZ ;  /* 0x000000ff9f602210 */ /* 0x000fc80007ffe0ff */
[----:B------:R-:W-:Y:S02]  /*181c0*/  @!P1 MOV R159, R96 ;  /* 0x00000060009f9202 */ /* 0x000fe40000000f00 */
.L_x_10401:
[----:B------:R-:W-:Y:S05]  /*181d0*/  BSYNC B2 ;  /* 0x0000000000027941 */ /* 0x000fea0003800000 */
.L_x_10400:
        /* <DEDUP_REMOVED lines=44> */
.L_x_10399:
[----:B------:R-:W-:Y:S05]  /*184a0*/  BSYNC B1 ;  /* 0x0000000000017941 */ /* 0x000fea0003800000 */
.L_x_10398:
        /* <DEDUP_REMOVED lines=21> */
.L_x_10403:
[----:B------:R-:W-:Y:S02]  /*18600*/  IMAD.MOV.U32 R92, RZ, RZ, R158 ;  /* 0x000000ffff5c7224 */ /* 0x000fe400078e009e */
.L_x_10404:
[----:B------:R-:W-:Y:S05]  /*18610*/  BSYNC B1 ;  /* 0x0000000000017941 */ /* 0x000fea0003800000 */
.L_x_10402:
        /* <DEDUP_REMOVED lines=16> */
.L_x_10408:
[----:B------:R-:W-:Y:S05]  /*18720*/  BSYNC B2 ;  /* 0x0000000000027941 */ /* 0x000fea0003800000 */
.L_x_10407:
        /* <DEDUP_REMOVED lines=44> */
.L_x_10406:
[----:B------:R-:W-:Y:S05]  /*189f0*/  BSYNC B1 ;  /* 0x0000000000017941 */ /* 0x000fea0003800000 */
.L_x_10405:
        /* <DEDUP_REMOVED lines=21> */
.L_x_10410:
[----:B------:R-:W-:Y:S02]  /*18b50*/  IMAD.MOV.U32 R188, RZ, RZ, R158 ;  /* 0x000000ffffbc7224 */ /* 0x000fe400078e009e */
.L_x_10411:
[----:B------:R-:W-:Y:S05]  /*18b60*/  BSYNC B1 ;  /* 0x0000000000017941 */ /* 0x000fea0003800000 */
.L_x_10409:
        /* <DEDUP_REMOVED lines=16> */
.L_x_10415:
[----:B------:R-:W-:Y:S05]  /*18c70*/  BSYNC B2 ;  /* 0x0000000000027941 */ /* 0x000fea0003800000 */
.L_x_10414:
        /* <DEDUP_REMOVED lines=44> */
.L_x_10413:
[----:B------:R-:W-:Y:S05]  /*18f40*/  BSYNC B1 ;  /* 0x0000000000017941 */ /* 0x000fea0003800000 */
.L_x_10412:
        /* <DEDUP_REMOVED lines=21> */
.L_x_10417:
[----:B------:R-:W-:Y:S02]  /*190a0*/  IMAD.MOV.U32 R188, RZ, RZ, R158 ;  /* 0x000000ffffbc7224 */ /* 0x000fe400078e009e */
.L_x_10418:
[----:B------:R-:W-:Y:S05]  /*190b0*/  BSYNC B1 ;  /* 0x0000000000017941 */ /* 0x000fea0003800000 */
.L_x_10416:
        /* <DEDUP_REMOVED lines=14> */
[----:B------:R-:W-:-:S05]  /*191a0*/  @P5 IADD3 R92, R159, RZ, RZ ;  /* 0x000000ff9f5c5210 */ /* 0x000fca0007ffe0ff */
[----:B------:R-:W-:Y:S02]  /*191b0*/  @!P4 IMAD.MOV.U32 R159, RZ, RZ, R92 ;  /* 0x000000ffff9fc224 */ /* 0x000fe400078e005c */
.L_x_10422:
[----:B------:R-:W-:Y:S05]  /*191c0*/  BSYNC B2 ;  /* 0x0000000000027941 */ /* 0x000fea0003800000 */
.L_x_10421:
        /* <DEDUP_REMOVED lines=44> */
.L_x_10420:
[----:B------:R-:W-:Y:S05]  /*19490*/  BSYNC B1 ;  /* 0x0000000000017941 */ /* 0x000fea0003800000 */
.L_x_10419:
        /* <DEDUP_REMOVED lines=21> */
.L_x_10424:
[----:B------:R-:W-:Y:S02]  /*195f0*/  IMAD.MOV.U32 R94, RZ, RZ, R158 ;  /* 0x000000ffff5e7224 */ /* 0x000fe400078e009e */
.L_x_10425:
[----:B------:R-:W-:Y:S05]  /*19600*/  BSYNC B1 ;  /* 0x0000000000017941 */ /* 0x000fea0003800000 */
.L_x_10423:
        /* <DEDUP_REMOVED lines=16> */
.L_x_10429:
[----:B------:R-:W-:Y:S05]  /*19710*/  BSYNC B2 ;  /* 0x0000000000027941 */ /* 0x000fea0003800000 */
.L_x_10428:
        /* <DEDUP_REMOVED lines=44> */
.L_x_10427:
[----:B------:R-:W-:Y:S05]  /*199e0*/  BSYNC B1 ;  /* 0x0000000000017941 */ /* 0x000fea0003800000 */
.L_x_10426:
        /* <DEDUP_REMOVED lines=21> */
.L_x_10431:
[----:B------:R-:W-:Y:S02]  /*19b40*/  IMAD.MOV.U32 R188, RZ, RZ, R158 ;  /* 0x000000ffffbc7224 */ /* 0x000fe400078e009e */
.L_x_10432:
[----:B------:R-:W-:Y:S05]  /*19b50*/  BSYNC B1 ;  /* 0x0000000000017941 */ /* 0x000fea0003800000 */
.L_x_10430:
        /* <DEDUP_REMOVED lines=16> */
[----:B------:R-:W-:Y:S02]  /*19c60*/  ISETP.NE.AND P0, PT, R92, RZ, PT ;  /* 0x000000ff5c00720c */ /* 0x000fe40003f05270 */
[----:B------:R-:W-:-:S06]  /*19c70*/  @!P6 MOV R159, R93 ;  /* 0x0000005d009fe202 */ /* 0x000fcc0000000f00 */
.L_x_10436:
[----:B------:R-:W-:Y:S05]  /*19c80*/  BSYNC B2 ;  /* 0x0000000000027941 */ /* 0x000fea0003800000 */
.L_x_10435:
        /* <DEDUP_REMOVED lines=44> */
.L_x_10434:
[----:B------:R-:W-:Y:S05]  /*19f50*/  BSYNC B1 ;  /* 0x0000000000017941 */ /* 0x000fea0003800000 */
.L_x_10433:
        /* <DEDUP_REMOVED lines=14> */
[----:B0-----:R-:W-:Y:S01]  /*1a040*/  FFMA.FTZ R93, R93, R108, 1.1641532182693481445e-10 ;  /* 0x2f0000005d5d7423 */ /* 0x001fe2000001006c */
[----:B------:R-:W-:Y:S01]  /*1a050*/  IADD3 R171, R171, 0x120, RZ ;  /* 0x00000120abab7810 */ /* 0x000fe20007ffe0ff */
        /* <DEDUP_REMOVED lines=10> */
[----:B------:R-:W-:Y:S01]  /*1a100*/  SEL R96, RZ, 0x1, P3 ;  /* 0x00000001ff607807 */ /* 0x000fe20001800000 */
[----:B------:R-:W-:Y:S01]  /*1a110*/  @P0 IMAD.WIDE.U32 R234, R171, R116, c[0x0][0x180] ;  /* 0x00006000abea0625 */ /* 0x000fe200078e0074 */
[----:B------:R-:W-:-:S02]  /*1a120*/  LOP3.LUT R232, R232, R233, RZ, 0xfc, !PT ;  /* 0x000000e9e8e87212 */ /* 0x000fc400078efcff */
[----:B------:R-:W-:Y:S02]  /*1a130*/  LOP3.LUT R233, R97, R99, R96, 0xfe, !PT ;  /* 0x0000006361e97212 */ /* 0x000fe400078efe60 */
        /* <DEDUP_REMOVED lines=20> */
[----:B------:R-:W-:Y:S01]  /*1a280*/  MOV R188, R160 ;  /* 0x000000a000bc7202 */ /* 0x000fe20000000f00 */
[----:B------:R-:W-:Y:S05]  /*1a290*/  BRA `(.L_x_10439) ;  /* 0x0000001000007947 */ /* 0x000fea0003800000 */
.L_x_10438:
[----:B0-----:R-:W-:Y:S02]  /*1a2a0*/  IMAD.MOV.U32 R188, RZ, RZ, R158 ;  /* 0x000000ffffbc7224 */ /* 0x001fe400078e009e */
.L_x_10439:
[----:B------:R-:W-:Y:S05]  /*1a2b0*/  BSYNC B1 ;  /* 0x0000000000017941 */ /* 0x000fea0003800000 */
.L_x_10437:
        /* <DEDUP_REMOVED lines=16> */
.L_x_10443:
[----:B------:R-:W-:Y:S05]  /*1a3c0*/  BSYNC B2 ;  /* 0x0000000000027941 */ /* 0x000fea0003800000 */
.L_x_10442:
        /* <DEDUP_REMOVED lines=44> */
.L_x_10441:
[----:B------:R-:W-:Y:S05]  /*1a690*/  BSYNC B1 ;  /* 0x0000000000017941 */ /* 0x000fea0003800000 */
.L_x_10440:
        /* <DEDUP_REMOVED lines=23> */
.L_x_10445:
[----:B------:R-:W-:Y:S02]  /*1a810*/  IMAD.MOV.U32 R188, RZ, RZ, R158 ;  /* 0x000000ffffbc7224 */ /* 0x000fe400078e009e */
.L_x_10446:
[----:B------:R-:W-:Y:S05]  /*1a820*/  BSYNC B1 ;  /* 0x0000000000017941 */ /* 0x000fea0003800000 */
.L_x_10444:
        /* <DEDUP_REMOVED lines=16> */
.L_x_10450:
[----:B------:R-:W-:Y:S05]  /*1a930*/  BSYNC B2 ;  /* 0x0000000000027941 */ /* 0x000fea0003800000 */
.L_x_10449:
        /* <DEDUP_REMOVED lines=44> */
.L_x_10448:
[----:B------:R-:W-:Y:S05]  /*1ac00*/  BSYNC B1 ;  /* 0x0000000000017941 */ /* 0x000fea0003800000 */
.L_x_10447:
        /* <DEDUP_REMOVED lines=23> */
.L_x_10452:
[----:B------:R-:W-:Y:S02]  /*1ad80*/  IMAD.MOV.U32 R92, RZ, RZ, R158 ;  /* 0x000000ffff5c7224 */ /* 0x000fe400078e009e */
.L_x_10453:
[----:B------:R-:W-:Y:S05]  /*1ad90*/  BSYNC B1 ;  /* 0x0000000000017941 */ /* 0x000fea0003800000 */
.L_x_10451:
        /* <DEDUP_REMOVED lines=16> */
.L_x_10457:
[----:B------:R-:W-:Y:S05]  /*1aea0*/  BSYNC B2 ;  /* 0x0000000000027941 */ /* 0x000fea0003800000 */
.L_x_10456:
        /* <DEDUP_REMOVED lines=44> */
.L_x_10455:
[----:B------:R-:W-:Y:S05]  /*1b170*/  BSYNC B1 ;  /* 0x0000000000017941 */ /* 0x000fea0003800000 */
.L_x_10454:
        /* <DEDUP_REMOVED lines=21> */
.L_x_10459:
[----:B------:R-:W-:Y:S02]  /*1b2d0*/  IMAD.MOV.U32 R92, RZ, RZ, R158 ;  /* 0x000000ffff5c7224 */ /* 0x000fe400078e009e */
.L_x_10460:
[----:B------:R-:W-:Y:S05]  /*1b2e0*/  BSYNC B1 ;  /* 0x0000000000017941 */ /* 0x000fea0003800000 */
.L_x_10458:
        /* <DEDUP_REMOVED lines=16> */
.L_x_10464:
[----:B------:R-:W-:Y:S05]  /*1b3f0*/  BSYNC B2 ;  /* 0x0000000000027941 */ /* 0x000fea0003800000 */
.L_x_10463:
        /* <DEDUP_REMOVED lines=44> */
.L_x_10462:
[----:B------:R-:W-:Y:S05]  /*1b6c0*/  BSYNC B1 ;  /* 0x0000000000017941 */ /* 0x000fea0003800000 */
.L_x_10461:
        /* <DEDUP_REMOVED lines=21> */
.L_x_10466:
[----:B------:R-:W-:Y:S02]  /*1b820*/  IMAD.MOV.U32 R188, RZ, RZ, R158 ;  /* 0x000000ffffbc7224 */ /* 0x000fe400078e009e */
.L_x_10467:
[----:B------:R-:W-:Y:S05]  /*1b830*/  BSYNC B1 ;  /* 0x0000000000017941 */ /* 0x000fea0003800000 */
.L_x_10465:
        /* <DEDUP_REMOVED lines=16> */
.L_x_10471:
[----:B------:R-:W-:Y:S05]  /*1b940*/  BSYNC B2 ;  /* 0x0000000000027941 */ /* 0x000fea0003800000 */
.L_x_10470:
        /* <DEDUP_REMOVED lines=44> */
.L_x_10469:
[----:B------:R-:W-:Y:S05]  /*1bc10*/  BSYNC B1 ;  /* 0x0000000000017941 */ /* 0x000fea0003800000 */
.L_x_10468:
        /* <DEDUP_REMOVED lines=21> */
.L_x_10473:
[----:B------:R-:W-:Y:S02]  /*1bd70*/  IMAD.MOV.U32 R188, RZ, RZ, R158 ;  /* 0x000000ffffbc7224 */ /* 0x000fe400078e009e */
.L_x_10474:
[----:B------:R-:W-:Y:S05]  /*1bd80*/  BSYNC B1 ;  /* 0x0000000000017941 */ /* 0x000fea0003800000 */
.L_x_10472:
        /* <DEDUP_REMOVED lines=16> */
.L_x_10478:
[----:B------:R-:W-:Y:S05]  /*1be90*/  BSYNC B2 ;  /* 0x0000000000027941 */ /* 0x000fea0003800000 */
.L_x_10477:
        /* <DEDUP_REMOVED lines=44> */
.L_x_10476:
[----:B------:R-:W-:Y:S05]  /*1c160*/  BSYNC B1 ;  /* 0x0000000000017941 */ /* 0x000fea0003800000 */
.L_x_10475:
        /* <DEDUP_REMOVED lines=21> */
.L_x_10480:
[----:B------:R-:W-:Y:S02]  /*1c2c0*/  IMAD.MOV.U32 R94, RZ, RZ, R158 ;  /* 0x000000ffff5e7224 */ /* 0x000fe400078e009e */
.L_x_10481:
[----:B------:R-:W-:Y:S05]  /*1c2d0*/  BSYNC B1 ;  /* 0x0000000000017941 */ /* 0x000fea0003800000 */
.L_x_10479:
        /* <DEDUP_REMOVED lines=16> */
.L_x_10485:
[----:B------:R-:W-:Y:S05]  /*1c3e0*/  BSYNC B2 ;  /* 0x0000000000027941 */ /* 0x000fea0003800000 */
.L_x_10484:
        /* <DEDUP_REMOVED lines=44> */
.L_x_10483:
[----:B------:R-:W-:Y:S05]  /*1c6b0*/  BSYNC B1 ;  /* 0x0000000000017941 */ /* 0x000fea0003800000 */
.L_x_10482:
        /* <DEDUP_REMOVED lines=21> */
.L_x_10487:
[----:B------:R-:W-:Y:S02]  /*1c810*/  IMAD.MOV.U32 R94, RZ, RZ, R158 ;  /* 0x000000ffff5e7224 */ /* 0x000fe400078e009e */
.L_x_10488:
[----:B------:R-:W-:Y:S05]  /*1c820*/  BSYNC B1 ;  /* 0x0000000000017941 */ /* 0x000fea0003800000 */
.L_x_10486:
        /* <DEDUP_REMOVED lines=18> */
.L_x_10492:
[----:B------:R-:W-:Y:S05]  /*1c950*/  BSYNC B2 ;  /* 0x0000000000027941 */ /* 0x000fea0003800000 */
.L_x_10491:
        /* <DEDUP_REMOVED lines=44> */
.L_x_10490:
[----:B------:R-:W-:Y:S05]  /*1cc20*/  BSYNC B1 ;  /* 0x0000000000017941 */ /* 0x000fea0003800000 */
.L_x_10489:
[----:B------:R-:W0:Y:S01]  /*1cc30*/  I2F.U32 R93, R94 ;  /* 0x0000005e005d7306 */ /* 0x000e220000201000 */
[----:B------:R-:W-:Y:S01]  /*1cc40*/  HADD2.F32 R95, -RZ, R95.H1_H1 ;  /* 0x3000005fff5f7230 */ /* 0x000fe20000004100 */
[----:B------:R-:W-:Y:S01]  /*1cc50*/  SEL R92, RZ, 0x10000, P5 ;  /* 0x00010000ff5c7807 */ /* 0x000fe20002800000 */
[----:B------:R-:W-:Y:S01]  /*1cc60*/  IMAD.WIDE.U32 R242, R171, R116, c[0x0][0x188] ;  /* 0x00006200abf27625 */ /* 0x000fe200078e0074 */
[----:B------:R-:W-:Y:S02]  /*1cc70*/  SEL R207, RZ, 0x100, P4 ;  /* 0x00000100ffcf7807 */ /* 0x000fe40002000000 */
[----:B------:R-:W-:Y:S01]  /*1cc80*/  SEL R240, RZ, 0x1, P2 ;  /* 0x00000001fff07807 */ /* 0x000fe20001000000 */
[----:B------:R-:W-:Y:S01]  /*1cc90*/  FMUL.FTZ R95, R95, R110 ;  /* 0x0000006e5f5f7220 */ /* 0x000fe20000410000 */
[----:B------:R-:W-:-:S02]  /*1cca0*/  SEL R238, RZ, 0x1, P1 ;  /* 0x00000001ffee7807 */ /* 0x000fc40000800000 */
[----:B------:R-:W-:Y:S01]  /*1ccb0*/  LOP3.LUT P6, RZ, R162, 0x4, RZ, 0xc0, !PT ;  /* 0x00000004a2ff7812 */ /* 0x000fe200078cc0ff */
[----:B------:R-:W-:Y:S01]  /*1ccc0*/  FMUL.FTZ R95, R95, c[0x0][0x1e8] ;  /* 0x00007a005f5f7a20 */ /* 0x000fe20000410000 */
[----:B------:R-:W-:Y:S01]  /*1ccd0*/  SEL R110, RZ, 0x1, P3 ;  /* 0x00000001ff6e7807 */ /* 0x000fe20001800000 */
[----:B------:R-:W-:Y:S01]  /*1cce0*/  IMAD.WIDE.U32 R240, R240, 0x1000000, RZ ;  /* 0x01000000f0f07825 */ /* 0x000fe200078e00ff */
[----:B------:R-:W-:-:S03]  /*1ccf0*/  ISETP.NE.AND P1, PT, R101, RZ, PT ;  /* 0x000000ff6500720c */ /* 0x000fc60003f25270 */
        /* <DEDUP_REMOVED lines=10> */
[----:B------:R-:W-:Y:S01]  /*1cda0*/  F2FP.PACK_AB R93, R233, R98 ;  /* 0x00000062e95d723e */ /* 0x000fe200000000ff */
[----:B------:R-:W-:Y:S01]  /*1cdb0*/  FADD.FTZ R95, R108, R105 ;  /* 0x000000696c5f7221 */ /* 0x000fe20000010000 */
[----:B------:R-:W-:Y:S01]  /*1cdc0*/  @P0 HADD2.F32 R108, -RZ, R91.H1_H1 ;  /* 0x3000005bff6c0230 */ /* 0x000fe20000004100 */
[----:B------:R-:W-:-:S02]  /*1cdd0*/  F2FP.PACK_AB R92, R97, R96 ;  /* 0x00000060615c723e */ /* 0x000fc400000000ff */
[----:B------:R-:W-:Y:S01]  /*1cde0*/  FADD.FTZ R94, R95, R104 ;  /* 0x000000685f5e7221 */ /* 0x000fe20000010000 */
[----:B------:R-:W-:Y:S01]  /*1cdf0*/  SEL R236, RZ, 0x1, P5 ;  /* 0x00000001ffec7807 */ /* 0x000fe20002800000 */
[----:B------:R-:W-:Y:S01]  /*1ce00*/  @P0 FADD.FTZ R235, R108, R235 ;  /* 0x000000eb6ceb0221 */ /* 0x000fe20000010000 */
[----:B------:R-:W-:Y:S01]  /*1ce10*/  LOP3.LUT R241, R241, R207, R110, 0xfe, !PT ;  /* 0x000000cff1f17212 */ /* 0x000fe200078efe6e */
        /* <DEDUP_REMOVED lines=87> */
.L_x_10497:
        /* <DEDUP_REMOVED lines=180> */
.L_x_10498:
[C---:B------:R-:W-:Y:S01]  /*1ded0*/  FMUL.FTZ R92, R239.reuse, R239 ;  /* 0x000000efef5c7220 */ /* 0x040fe20000410000 */
[----:B------:R-:W-:Y:S01]  /*1dee0*/  ISETP.NE.AND P0, PT, RZ, UR8, PT ;  /* 0x00000008ff007c0c */ /* 0x000fe2000bf05270 */
[----:B------:R-:W2:Y:S01]  /*1def0*/  S2R R93, SR_TID.X ;  /* 0x00000000005d7919 */ /* 0x000ea20000002100 */
[----:B-1----:R-:W-:Y:S01]  /*1df00*/  FADD.FTZ R108, R108, R101 ;  /* 0x000000656c6c7221 */ /* 0x002fe20000010000 */
[----:B------:R-:W-:Y:S01]  /*1df10*/  HFMA2.MMA R207, -RZ, RZ, 0, 2.384185791015625e-07 ;  /* 0x00000004ffcf7435 */ /* 0x000fe200000001ff */
[----:B------:R-:W-:Y:S01]  /*1df20*/  IMAD.MOV.U32 R95, RZ, RZ, c[0x0][0x1e0] ;  /* 0x00007800ff5f7624 */ /* 0x000fe200078e00ff */
[----:B------:R-:W-:Y:S01]  /*1df30*/  FSEL R92, R92, RZ, P0 ;  /* 0x000000ff5c5c7208 */ /* 0x000fe20000000000 */
[----:B0-----:R-:W-:Y:S01]  /*1df40*/  IMAD R101, R42, c[0x0][0x168], RZ ;  /* 0x00005a002a657a24 */ /* 0x001fe200078e02ff */
[----:B------:R-:W-:Y:S01]  /*1df50*/  HADD2.F32 R240, -RZ, R87.H0_H0 ;  /* 0x20000057fff07230 */ /* 0x000fe20000004100 */
[----:B------:R-:W-:Y:S01]  /*1df60*/  FFMA.FTZ R95, R108, R95, c[0x0][0x228] ;  /* 0x00008a006c5f7623 */ /* 0x000fe2000001005f */
[----:B------:R-:W-:-:S02]  /*1df70*/  FSEL R108, R239, RZ, !P0 ;  /* 0x000000ffef6c7208 */ /* 0x000fc40004000000 */
[----:B------:R-:W-:Y:S01]  /*1df80*/  SHF.R.S32.HI R94, RZ, 0x1f, R101 ;  /* 0x0000001fff5e7819 */ /* 0x000fe20000011465 */
[----:B------:R-:W-:Y:S02]  /*1df90*/  FADD.FTZ R95, R95, R92 ;  /* 0x0000005c5f5f7221 */ /* 0x000fe40000010000 */
[----:B------:R-:W-:Y:S01]  /*1dfa0*/  @!P1 IMAD.WIDE R236, R42, R207, c[0x0][0x1a0] ;  /* 0x000068002aec9625 */ /* 0x000fe200078e02cf */
[----:B------:R-:W-:-:S03]  /*1dfb0*/  LEA.HI R101, R94, R101, RZ, 0x3 ;  /* 0x000000655e657211 */ /* 0x000fc600078f18ff */
[----:B------:R-:W0:Y:S01]  /*1dfc0*/  MUFU.RSQ R95, R95 ;  /* 0x0000005f005f7308 */ /* 0x000e220000001400 */
[C---:B------:R-:W-:Y:S01]  /*1dfd0*/  FADD.FTZ R118, -R108.reuse, R118 ;  /* 0x000000766c767221 */ /* 0x040fe20000010100 */
[----:B------:R-:W-:Y:S01]  /*1dfe0*/  @!P1 STG.E [R236.64], R239 ;  /* 0x000000efec009986 */ /* 0x000fe2000c101906 */
[C---:B------:R-:W-:Y:S02]  /*1dff0*/  FADD.FTZ R111, -R108.reuse, R111 ;  /* 0x0000006f6c6f7221 */ /* 0x040fe40000010100 */
[----:B------:R-:W-:Y:S01]  /*1e000*/  FADD.FTZ R117, -R108, R117 ;  /* 0x000000756c757221 */ /* 0x000fe20000010100 */
[----:B--2---:R-:W-:Y:S01]  /*1e010*/  LOP3.LUT R94, R93, 0x1f, RZ, 0xc0, !PT ;  /* 0x0000001f5d5e7812 */ /* 0x004fe200078ec0ff */
[----:B------:R-:W-:-:S03]  /*1e020*/  @!P1 IMAD.WIDE R92, R42, R207, c[0x0][0x1a8] ;  /* 0x00006a002a5c9625 */ /* 0x000fc600078e02cf */
[----:B------:R-:W-:Y:S01]  /*1e030*/  LEA.HI.SX32 R94, R101, R94, 0x1d ;  /* 0x0000005e655e7211 */ /* 0x000fe200078feaff */
[C---:B------:R-:W-:Y:S02]  /*1e040*/  FADD.FTZ R164, -R108.reuse, R164 ;  /* 0x000000a46ca47221 */ /* 0x040fe40000010100 */
[C---:B------:R-:W-:Y:S02]  /*1e050*/  FADD.FTZ R166, -R108.reuse, R166 ;  /* 0x000000a66ca67221 */ /* 0x040fe40000010100 */
[C---:B------:R-:W-:Y:S01]  /*1e060*/  FADD.FTZ R168, -R108.reuse, R168 ;  /* 0x000000a86ca87221 */ /* 0x040fe20000010100 */
[----:B0-----:R0:W-:Y:S01]  /*1e070*/  @!P1 STG.E [R92.64], R95 ;  /* 0x0000005f5c009986 */ /* 0x0011e2000c101906 */
        /* <DEDUP_REMOVED lines=9> */
[----:B0-----:R-:W-:Y:S02]  /*1e110*/  FMUL.FTZ R93, R95, R118 ;  /* 0x000000765f5d7220 */ /* 0x001fe40000410000 */
        /* <DEDUP_REMOVED lines=58> */
[C---:B------:R-:W-:Y:S01]  /*1e4c0*/  FADD.FTZ R234, -R108.reuse, R97 ;  /* 0x000000616cea7221 */ /* 0x040fe20000010100 */
[----:B------:R-:W-:Y:S01]  /*1e4d0*/  HADD2.F32 R97, -RZ, R87.H1_H1 ;  /* 0x30000057ff617230 */ /* 0x000fe20000004100 */
[----:B------:R-:W-:-:S02]  /*1e4e0*/  FADD.FTZ R98, -R108, R98 ;  /* 0x000000626c627221 */ /* 0x000fc40000010100 */
[C---:B------:R-:W-:Y:S02]  /*1e4f0*/  FADD.FTZ R236, -R108.reuse, R233 ;  /* 0x000000e96cec7221 */ /* 0x040fe40000010100 */
[C---:B------:R-:W-:Y:S02]  /*1e500*/  FADD.FTZ R238, -R108.reuse, R99 ;  /* 0x000000636cee7221 */ /* 0x040fe40000010100 */
[C---:B------:R-:W-:Y:S02]  /*1e510*/  FADD.FTZ R230, -R108.reuse, R230 ;  /* 0x000000e66ce67221 */ /* 0x040fe40000010100 */
[----:B------:R-:W-:Y:S02]  /*1e520*/  FADD.FTZ R232, -R108, R232 ;  /* 0x000000e86ce87221 */ /* 0x000fe40000010100 */
[C---:B------:R-:W-:Y:S02]  /*1e530*/  FMUL.FTZ R92, R95.reuse, R111 ;  /* 0x0000006f5f5c7220 */ /* 0x040fe40000410000 */
[----:B------:R-:W-:-:S02]  /*1e540*/  FMUL.FTZ R118, R95, R117 ;  /* 0x000000755f767220 */ /* 0x000fc40000410000 */
[----:B------:R-:W-:Y:S02]  /*1e550*/  FADD.FTZ R108, -R108, R235 ;  /* 0x000000eb6c6c7221 */ /* 0x000fe40000010100 */
        /* <DEDUP_REMOVED lines=66> */
[----:B------:R-:W-:-:S02]  /*1e980*/  FMUL.FTZ R226, R95, R226 ;  /* 0x000000e25fe27220 */ /* 0x000fc40000410000 */
[C---:B------:R-:W-:Y:S01]  /*1e990*/  FMUL.FTZ R203, R95.reuse, R116 ;  /* 0x000000745fcb7220 */ /* 0x040fe20000410000 */
[----:B------:R-:W-:Y:S01]  /*1e9a0*/  HADD2.F32 R116, -RZ, R85.H1_H1 ;  /* 0x30000055ff747230 */ /* 0x000fe20000004100 */
[C---:B------:R-:W-:Y:S02]  /*1e9b0*/  FMUL.FTZ R228, R95.reuse, R228 ;  /* 0x000000e45fe47220 */ /* 0x040fe40000410000 */
[C---:B------:R-:W-:Y:S01]  /*1e9c0*/  FMUL.FTZ R229, R95.reuse, R170 ;  /* 0x000000aa5fe57220 */ /* 0x040fe20000410000 */
[----:B------:R-:W-:Y:S01]  /*1e9d0*/  HADD2.F32 R170, -RZ, R86.H1_H1 ;  /* 0x30000056ffaa7230 */ /* 0x000fe20000004100 */
[C---:B------:R-:W-:Y:S02]  /*1e9e0*/  FMUL.FTZ R96, R95.reuse, R96 ;  /* 0x000000605f607220 */ /* 0x040fe40000410000 */
[C---:B------:R-:W-:Y:S01]  /*1e9f0*/  FMUL.FTZ R227, R95.reuse, R234 ;  /* 0x000000ea5fe37220 */ /* 0x040fe20000410000 */
[----:B------:R-:W-:Y:S01]  /*1ea00*/  LEA R234, P0, R94, c[0x0][0x208], 0x4 ;  /* 0x000082005eea7a11 */ /* 0x000fe200078020ff */
[----:B------:R-:W-:-:S02]  /*1ea10*/  FMUL.FTZ R98, R95, R98 ;  /* 0x000000625f627220 */ /* 0x000fc40000410000 */
[C---:B------:R-:W-:Y:S01]  /*1ea20*/  FMUL.FTZ R231, R95.reuse, R236 ;  /* 0x000000ec5fe77220 */ /* 0x040fe20000410000 */
[----:B------:R-:W-:Y:S01]  /*1ea30*/  LEA.HI.X R235, R94, c[0x0][0x20c], RZ, 0x4, P0 ;  /* 0x000083005eeb7a11 */ /* 0x000fe200000f24ff */
        /* <DEDUP_REMOVED lines=45> */
[--C-:B------:R-:W-:Y:S01]  /*1ed10*/  HADD2.F32 R107, -RZ, R72.reuse.H1_H1 ;  /* 0x30000048ff6b7230 */ /* 0x100fe20000004100 */
        /* <DEDUP_REMOVED lines=41> */
[----:B------:R-:W-:Y:S01]  /*1efb0*/  HADD2.F32 R116, -RZ, R65.H1_H1 ;  /* 0x30000041ff747230 */ /* 0x000fe20000004100 */
[----:B------:R-:W-:Y:S01]  /*1efc0*/  FFMA.FTZ R195, R195, R170, R122 ;  /* 0x000000aac3c37223 */ /* 0x000fe2000001007a */
[----:B------:R-:W-:Y:S01]  /*1efd0*/  HADD2.F32 R93, -RZ, R62.H0_H0 ;  /* 0x2000003eff5d7230 */ /* 0x000fe20000004100 */
[----:B------:R-:W-:Y:S01]  /*1efe0*/  FFMA.FTZ R110, R200, R110, R45 ;  /* 0x0000006ec86e7223 */ /* 0x000fe2000001002d */
[----:B------:R-:W-:Y:S01]  /*1eff0*/  HADD2.F32 R170, -RZ, R66.H1_H1 ;  /* 0x30000042ffaa7230 */ /* 0x000fe20000004100 */
[----:B------:R-:W-:Y:S01]  /*1f000*/  FFMA.FTZ R213, R213, R107, R128 ;  /* 0x0000006bd5d57223 */ /* 0x000fe20000010080 */
[--C-:B------:R-:W-:Y:S01]  /*1f010*/  HADD2.F32 R200, -RZ, R63.reuse.H1_H1 ;  /* 0x3000003fffc87230 */ /* 0x100fe20000004100 */
        /* <DEDUP_REMOVED lines=29> */
[--C-:B------:R-:W-:Y:S01]  /*1f1f0*/  HADD2.F32 R200, -RZ, R55.reuse.H0_H0 ;  /* 0x20000037ffc87230 */ /* 0x100fe20000004100 */
        /* <DEDUP_REMOVED lines=21> */
[----:B------:R-:W-:Y:S01]  /*1f350*/  F2FP.PACK_AB R107, R97, R106 ;  /* 0x0000006a616b723e */ /* 0x000fe200000000ff */
[----:B------:R-:W-:Y:S01]  /*1f360*/  FFMA.FTZ R203, R203, R201, R144 ;  /* 0x000000c9cbcb7223 */ /* 0x000fe20000010090 */
[----:B------:R-:W-:Y:S01]  /*1f370*/  HADD2.F32 R201, -RZ, R51.H1_H1 ;  /* 0x30000033ffc97230 */ /* 0x000fe20000004100 */
[----:B------:R-:W-:Y:S01]  /*1f380*/  FFMA.FTZ R238, R238, R93, R149 ;  /* 0x0000005deeee7223 */ /* 0x000fe20000010095 */
[----:B------:R-:W-:Y:S01]  /*1f390*/  F2FP.PACK_AB R106, R95, R104 ;  /* 0x000000685f6a723e */ /* 0x000fe200000000ff */
[----:B------:R-:W-:Y:S01]  /*1f3a0*/  FFMA.FTZ R224, R224, R170, R139 ;  /* 0x000000aae0e07223 */ /* 0x000fe2000001008b */
[----:B------:R-:W-:Y:S01]  /*1f3b0*/  F2FP.PACK_AB R105, R105, R102 ;  /* 0x000000666969723e */ /* 0x000fe200000000ff */
[----:B------:R-:W-:Y:S01]  /*1f3c0*/  FFMA.FTZ R232, R232, R200, R151 ;  /* 0x000000c8e8e87223 */ /* 0x000fe20000010097 */
[--C-:B------:R-:W-:Y:S01]  /*1f3d0*/  HADD2.F32 R95, -RZ, R49.reuse.H1_H1 ;  /* 0x30000031ff5f7230 */ /* 0x100fe20000004100 */
[----:B------:R-:W-:Y:S01]  /*1f3e0*/  F2FP.PACK_AB R104, R103, R100 ;  /* 0x000000646768723e */ /* 0x000fe200000000ff */
[--C-:B------:R-:W-:Y:S01]  /*1f3f0*/  HADD2.F32 R93, -RZ, R48.reuse.H1_H1 ;  /* 0x30000030ff5d7230 */ /* 0x100fe20000004100 */
[----:B------:R-:W-:Y:S01]  /*1f400*/  F2FP.PACK_AB R97, R117, R168 ;  /* 0x000000a87561723e */ /* 0x000fe200000000ff */
[----:B------:R-:W-:Y:S01]  /*1f410*/  HADD2.F32 R170, -RZ, R49.H0_H0 ;  /* 0x20000031ffaa7230 */ /* 0x000fe20000004100 */
[----:B------:R-:W-:Y:S01]  /*1f420*/  MOV R168, 0x10 ;  /* 0x0000001000a87802 */ /* 0x000fe20000000f00 */
[----:B------:R-:W-:Y:S01]  /*1f430*/  HADD2.F32 R200, -RZ, R48.H0_H0 ;  /* 0x20000030ffc87230 */ /* 0x000fe20000004100 */
[----:B------:R-:W-:Y:S01]  /*1f440*/  FFMA.FTZ R201, R108, R201, R155 ;  /* 0x000000c96cc97223 */ /* 0x000fe2000001009b */
[----:B------:R0:W-:Y:S01]  /*1f450*/  STG.E.128 [R234.64], R104 ;  /* 0x00000068ea007986 */ /* 0x0001e2000c101d06 */
[----:B------:R-:W-:Y:S01]  /*1f460*/  FFMA.FTZ R231, R231, R95, R150 ;  /* 0x0000005fe7e77223 */ /* 0x000fe20000010096 */
[----:B------:R-:W-:Y:S01]  /*1f470*/  F2FP.PACK_AB R108, R116, R177 ;  /* 0x000000b1746c723e */ /* 0x000fe200000000ff */
[----:B------:R-:W-:Y:S01]  /*1f480*/  FFMA.FTZ R227, R227, R93, R148 ;  /* 0x0000005de3e37223 */ /* 0x000fe20000010094 */
[----:B------:R-:W-:Y:S01]  /*1f490*/  F2FP.PACK_AB R95, R111, R166 ;  /* 0x000000a66f5f723e */ /* 0x000fe200000000ff */
[----:B------:R-:W-:Y:S01]  /*1f4a0*/  FFMA.FTZ R170, R98, R170, R147 ;  /* 0x000000aa62aa7223 */ /* 0x000fe20000010093 */
[----:B------:R-:W-:Y:S01]  /*1f4b0*/  F2FP.PACK_AB R94, R101, R164 ;  /* 0x000000a4655e723e */ /* 0x000fe200000000ff */
[----:B------:R-:W-:Y:S01]  /*1f4c0*/  FFMA.FTZ R200, R96, R200, R145 ;  /* 0x000000c860c87223 */ /* 0x000fe20000010091 */
[----:B------:R-:W-:Y:S01]  /*1f4d0*/  F2FP.PACK_AB R93, R99, R118 ;  /* 0x00000076635d723e */ /* 0x000fe200000000ff */
[----:B------:R-:W-:Y:S01]  /*1f4e0*/  IMAD.WIDE.U32 R116, R112, R168, c[0x0][0x208] ;  /* 0x0000820070747625 */ /* 0x000fe200078e00a8 */
[----:B------:R-:W-:-:S02]  /*1f4f0*/  F2FP.PACK_AB R92, R109, R92 ;  /* 0x0000005c6d5c723e */ /* 0x000fc400000000ff */
[----:B------:R-:W-:Y:S01]  /*1f500*/  F2FP.PACK_AB R99, R119, R176 ;  /* 0x000000b07763723e */ /* 0x000fe200000000ff */
[----:B------:R-:W-:Y:S01]  /*1f510*/  IMAD.WIDE.U32 R166, R167, R168, c[0x0][0x208] ;  /* 0x00008200a7a67625 */ /* 0x000fe200078e00a8 */
[----:B------:R-:W-:Y:S01]  /*1f520*/  F2FP.PACK_AB R98, R179, R174 ;  /* 0x000000aeb362723e */ /* 0x000fe200000000ff */
[----:B------:R-:W-:Y:S01]  /*1f530*/  STG.E.128 [R116.64], R92 ;  /* 0x0000005c74007986 */ /* 0x000fe2000c101d06 */
[----:B------:R-:W-:Y:S01]  /*1f540*/  F2FP.PACK_AB R96, R175, R172 ;  /* 0x000000acaf60723e */ /* 0x000fe200000000ff */
[----:B------:R-:W-:Y:S01]  /*1f550*/  IMAD.WIDE.U32 R174, R115, R168, c[0x0][0x208] ;  /* 0x0000820073ae7625 */ /* 0x000fe200078e00a8 */
[----:B0-----:R-:W-:Y:S02]  /*1f560*/  F2FP.PACK_AB R105, R165, R178 ;  /* 0x000000b2a569723e */ /* 0x001fe400000000ff */
        /* <DEDUP_REMOVED lines=8> */
[----:B------:R-:W-:Y:S01]  /*1f5f0*/  IMAD R42, R207, c[0x0][0x160], R42 ;  /* 0x00005800cf2a7a24 */ /* 0x000fe200078e022a */
[----:B------:R-:W-:Y:S02]  /*1f600*/  F2FP.PACK_AB R106, R197, R192 ;  /* 0x000000c0c56a723e */ /* 0x000fe400000000ff */
[----:B------:R-:W-:Y:S01]  /*1f610*/  F2FP.PACK_AB R104, R193, R190 ;  /* 0x000000bec168723e */ /* 0x000fe200000000ff */
[----:B------:R0:W-:Y:S01]  /*1f620*/  STG.E.128 [R172.64], R100 ;  /* 0x00000064ac007986 */ /* 0x0001e2000c101d06 */
[----:B------:R-:W-:-:S02]  /*1f630*/  F2FP.PACK_AB R111, R195, R198 ;  /* 0x000000c6c36f723e */ /* 0x000fc400000000ff */
[----:B------:R-:W-:Y:S01]  /*1f640*/  F2FP.PACK_AB R110, R205, R110 ;  /* 0x0000006ecd6e723e */ /* 0x000fe200000000ff */
[----:B------:R1:W-:Y:S01]  /*1f650*/  STG.E.128 [R174.64], R104 ;  /* 0x00000068ae007986 */ /* 0x0003e2000c101d06 */
[----:B------:R-:W-:Y:S02]  /*1f660*/  F2FP.PACK_AB R109, R191, R196 ;  /* 0x000000c4bf6d723e */ /* 0x000fe400000000ff */
[----:B------:R-:W-:Y:S02]  /*1f670*/  F2FP.PACK_AB R115, R215, R212 ;  /* 0x000000d4d773723e */ /* 0x000fe400000000ff */
[----:B------:R-:W-:Y:S01]  /*1f680*/  F2FP.PACK_AB R114, R213, R210 ;  /* 0x000000d2d572723e */ /* 0x000fe200000000ff */
[----:B------:R2:W-:Y:S01]  /*1f690*/  STG.E.128 [R166.64], R108 ;  /* 0x0000006ca6007986 */ /* 0x0005e2000c101d06 */
[----:B------:R-:W-:Y:S02]  /*1f6a0*/  F2FP.PACK_AB R113, R211, R208 ;  /* 0x000000d0d371723e */ /* 0x000fe400000000ff */
[----:B------:R-:W-:-:S02]  /*1f6b0*/  F2FP.PACK_AB R112, R209, R206 ;  /* 0x000000ced170723e */ /* 0x000fc400000000ff */
[----:B------:R-:W-:Y:S02]  /*1f6c0*/  F2FP.PACK_AB R119, R223, R220 ;  /* 0x000000dcdf77723e */ /* 0x000fe400000000ff */
[----:B------:R-:W-:Y:S01]  /*1f6d0*/  F2FP.PACK_AB R118, R221, R218 ;  /* 0x000000dadd76723e */ /* 0x000fe200000000ff */
[----:B0-----:R-:W-:Y:S01]  /*1f6e0*/  IMAD.WIDE.U32 R102, R163, R168, c[0x0][0x208] ;  /* 0x00008200a3667625 */ /* 0x001fe200078e00a8 */
[----:B------:R-:W-:Y:S02]  /*1f6f0*/  LEA R100, P0, R171, c[0x0][0x208], 0x4 ;  /* 0x00008200ab647a11 */ /* 0x000fe400078020ff */
[----:B------:R-:W-:Y:S01]  /*1f700*/  F2FP.PACK_AB R117, R219, R216 ;  /* 0x000000d8db75723e */ /* 0x000fe200000000ff */
[----:B-1----:R-:W-:Y:S01]  /*1f710*/  IMAD.WIDE.U32 R104, R169, R168, c[0x0][0x208] ;  /* 0x00008200a9687625 */ /* 0x002fe200078e00a8 */
[----:B------:R-:W-:Y:S01]  /*1f720*/  F2FP.PACK_AB R116, R217, R214 ;  /* 0x000000d6d974723e */ /* 0x000fe200000000ff */
[----:B------:R2:W-:Y:S01]  /*1f730*/  STG.E.128 [R102.64], R112 ;  /* 0x0000007066007986 */ /* 0x0005e2000c101d06 */
[----:B------:R-:W-:Y:S01]  /*1f740*/  F2FP.PACK_AB R95, R229, R228 ;  /* 0x000000e4e55f723e */ /* 0x000fe200000000ff */
[----:B------:R-:W-:Y:S01]  /*1f750*/  IMAD.WIDE.U32 R106, R181, R168, c[0x0][0x208] ;  /* 0x00008200b56a7625 */ /* 0x000fe200078e00a8 */
[----:B------:R-:W-:Y:S01]  /*1f760*/  F2FP.PACK_AB R94, R203, R226 ;  /* 0x000000e2cb5e723e */ /* 0x000fe200000000ff */
[----:B------:R2:W-:Y:S01]  /*1f770*/  STG.E.128 [R104.64], R116 ;  /* 0x0000007468007986 */ /* 0x0005e2000c101d06 */
[----:B------:R-:W-:-:S02]  /*1f780*/  F2FP.PACK_AB R93, R199, R224 ;  /* 0x000000e0c75d723e */ /* 0x000fc400000000ff */
[----:B------:R-:W-:Y:S02]  /*1f790*/  F2FP.PACK_AB R92, R225, R222 ;  /* 0x000000dee15c723e */ /* 0x000fe400000000ff */
[----:B------:R-:W-:Y:S02]  /*1f7a0*/  F2FP.PACK_AB R99, R201, R232 ;  /* 0x000000e8c963723e */ /* 0x000fe400000000ff */
[----:B------:R-:W-:Y:S01]  /*1f7b0*/  F2FP.PACK_AB R98, R233, R238 ;  /* 0x000000eee962723e */ /* 0x000fe200000000ff */
[----:B------:R2:W-:Y:S01]  /*1f7c0*/  STG.E.128 [R106.64], R92 ;  /* 0x0000005c6a007986 */ /* 0x0005e2000c101d06 */
[----:B------:R-:W-:Y:S02]  /*1f7d0*/  F2FP.PACK_AB R97, R231, R170 ;  /* 0x000000aae761723e */ /* 0x000fe400000000ff */
[----:B------:R-:W-:Y:S02]  /*1f7e0*/  LEA.HI.X R101, R171, c[0x0][0x20c], RZ, 0x4, P0 ;  /* 0x00008300ab657a11 */ /* 0x000fe400000f24ff */
[----:B------:R-:W-:-:S02]  /*1f7f0*/  F2FP.PACK_AB R96, R227, R200 ;  /* 0x000000c8e360723e */ /* 0x000fc400000000ff */
[----:B------:R-:W-:-:S03]  /*1f800*/  ISETP.GE.AND P0, PT, R42, c[0x0][0x164], PT ;  /* 0x000059002a007a0c */ /* 0x000fc60003f06270 */
[----:B------:R2:W-:Y:S10]  /*1f810*/  STG.E.128 [R100.64], R96 ;  /* 0x0000006064007986 */ /* 0x0005f4000c101d06 */
[----:B--2---:R-:W-:Y:S01]  /*1f820*/  @P0 CALL.REL.NOINC `(.L_x_10495) ;  /* 0x0000001000000944 */ /* 0x004fe20003c00000 */
[----:B------:R-:W-:Y:S05]  /*1f830*/  BRA `(.L_x_10496) ;  /* 0xfffe158000007947 */ /* 0x000fea000383ffff */
.L_x_10495:
[----:B------:R-:W-:Y:S05]  /*1f840*/  BSYNC B0 ;  /* 0x0000000000007941 */ /* 0x000fea0003800000 */
.L_x_9932:
[----:B------:R-:W-:Y:S05]  /*1f850*/  EXIT ;  /* 0x000000000000794d */ /* 0x000fea0003800000 */
.L_x_10493:
[----:B0-----:R-:W-:Y:S01]  /*1f860*/  HFMA2.MMA R94, -RZ, RZ, 0, 1.847743988037109375e-06 ;  /* 0x0000001fff5e7435 */ /* 0x001fe200000001ff */
[----:B------:R-:W-:Y:S01]  /*1f870*/  IMAD.MOV.U32 R108, RZ, RZ, 0x1 ;  /* 0x00000001ff6c7424 */ /* 0x000fe200078e00ff */
[----:B------:R-:W-:Y:S01]  /*1f880*/  MOV R92, 0x1f8b0 ;  /* 0x0001f8b0005c7802 */ /* 0x000fe20000000f00 */
[----:B------:R-:W-:-:S03]  /*1f890*/  IMAD.MOV.U32 R95, RZ, RZ, -0x1 ;  /* 0xffffffffff5f7424 */ /* 0x000fc600078e00ff */
[----:B------:R-:W-:Y:S05]  /*1f8a0*/  CALL.REL.NOINC `($__internal_25_$__cuda_sm70_shflsync_bfly_p) ;  /* 0x00000d9000007944 */ /* 0x000fea0003c00000 */
[----:B-1----:R-:W-:Y:S01]  /*1f8b0*/  MOV R92, R108 ;  /* 0x0000006c005c7202 */ /* 0x002fe20000000f00 */
[----:B0-----:R-:W-:Y:S05]  /*1f8c0*/  BRA `(.L_x_10497) ;  /* 0xffffdac000007947 */ /* 0x001fea000383ffff */
.L_x_10494:
[----:B------:R-:W-:Y:S01]  /*1f8d0*/  HFMA2.MMA R94, -RZ, RZ, 0, 1.847743988037109375e-06 ;  /* 0x0000001fff5e7435 */ /* 0x000fe200000001ff */
[----:B------:R-:W-:Y:S01]  /*1f8e0*/  IMAD.MOV.U32 R108, RZ, RZ, 0x2 ;  /* 0x00000002ff6c7424 */ /* 0x000fe200078e00ff */
[----:B------:R-:W-:Y:S01]  /*1f8f0*/  MOV R92, 0x1f920 ;  /* 0x0001f920005c7802 */ /* 0x000fe20000000f00 */
[----:B------:R-:W-:-:S03]  /*1f900*/  IMAD.MOV.U32 R95, RZ, RZ, -0x1 ;  /* 0xffffffffff5f7424 */ /* 0x000fc600078e00ff */
[----:B------:R-:W-:Y:S05]  /*1f910*/  CALL.REL.NOINC `($__internal_25_$__cuda_sm70_shflsync_bfly_p) ;  /* 0x00000d2000007944 */ /* 0x000fea0003c00000 */
[----:B01----:R-:W-:Y:S01]  /*1f920*/  FADD.FTZ R101, R101, R108 ;  /* 0x0000006c65657221 */ /* 0x003fe20000010000 */
[----:B------:R-:W-:Y:S01]  /*1f930*/  MOV R108, 0x4 ;  /* 0x00000004006c7802 */ /* 0x000fe20000000f00 */
[----:B------:R-:W-:Y:S01]  /*1f940*/  IMAD.MOV.U32 R94, RZ, RZ, 0x1f ;  /* 0x0000001fff5e7424 */ /* 0x000fe200078e00ff */
[----:B------:R-:W-:-:S02]  /*1f950*/  MOV R95, 0xffffffff ;  /* 0xffffffff005f7802 */ /* 0x000fc40000000f00 */
[----:B------:R-:W-:Y:S02]  /*1f960*/  MOV R92, 0x1f980 ;  /* 0x0001f980005c7802 */ /* 0x000fe40000000f00 */
[----:B------:R-:W-:Y:S05]  /*1f970*/  CALL.REL.NOINC `($__internal_25_$__cuda_sm70_shflsync_bfly_p) ;  /* 0x00000cc000007944 */ /* 0x000fea0003c00000 */
[----:B0-----:R-:W-:Y:S01]  /*1f980*/  HFMA2.MMA R94, -RZ, RZ, 0, 1.847743988037109375e-06 ;  /* 0x0000001fff5e7435 */ /* 0x001fe200000001ff */
[----:B-1----:R-:W-:Y:S01]  /*1f990*/  FADD.FTZ R101, R101, R108 ;  /* 0x0000006c65657221 */ /* 0x002fe20000010000 */
[----:B------:R-:W-:Y:S01]  /*1f9a0*/  MOV R92, 0x1f9e0 ;  /* 0x0001f9e0005c7802 */ /* 0x000fe20000000f00 */
[----:B------:R-:W-:Y:S02]  /*1f9b0*/  IMAD.MOV.U32 R108, RZ, RZ, 0x8 ;  /* 0x00000008ff6c7424 */ /* 0x000fe400078e00ff */
[----:B------:R-:W-:Y:S02]  /*1f9c0*/  IMAD.MOV.U32 R95, RZ, RZ, -0x1 ;  /* 0xffffffffff5f7424 */ /* 0x000fe400078e00ff */
[----:B------:R-:W-:Y:S05]  /*1f9d0*/  CALL.REL.NOINC `($__internal_25_$__cuda_sm70_shflsync_bfly_p) ;  /* 0x00000c6000007944 */ /* 0x000fea0003c00000 */
[----:B01----:R-:W-:Y:S01]  /*1f9e0*/  FADD.FTZ R101, R101, R108 ;  /* 0x0000006c65657221 */ /* 0x003fe20000010000 */
[----:B------:R-:W-:Y:S01]  /*1f9f0*/  MOV R108, 0x10 ;  /* 0x00000010006c7802 */ /* 0x000fe20000000f00 */
[----:B------:R-:W-:Y:S01]  /*1fa00*/  IMAD.MOV.U32 R94, RZ, RZ, 0x1f ;  /* 0x0000001fff5e7424 */ /* 0x000fe200078e00ff */
[----:B------:R-:W-:Y:S02]  /*1fa10*/  MOV R95, 0xffffffff ;  /* 0xffffffff005f7802 */ /* 0x000fe40000000f00 */
[----:B------:R-:W-:-:S02]  /*1fa20*/  MOV R92, 0x1fa40 ;  /* 0x0001fa40005c7802 */ /* 0x000fc40000000f00 */
[----:B------:R-:W-:Y:S05]  /*1fa30*/  CALL.REL.NOINC `($__internal_25_$__cuda_sm70_shflsync_bfly_p) ;  /* 0x00000c0000007944 */ /* 0x000fea0003c00000 */
[----:B-1----:R-:W-:Y:S01]  /*1fa40*/  FADD.FTZ R108, R101, R108 ;  /* 0x0000006c656c7221 */ /* 0x002fe20000010000 */
[----:B0-----:R-:W-:-:S03]  /*1fa50*/  HFMA2.MMA R94, -RZ, RZ, 0, 1.847743988037109375e-06 ;  /* 0x0000001fff5e7435 */ /* 0x001fc600000001ff */
[----:B------:R-:W-:Y:S02]  /*1fa60*/  FMUL.FTZ R239, R108, c[0x0][0x1e0] ;  /* 0x000078006cef7a20 */ /* 0x000fe40000410000 */
[----:B------:R-:W-:Y:S02]  /*1fa70*/  IMAD.MOV.U32 R108, RZ, RZ, 0x1 ;  /* 0x00000001ff6c7424 */ /* 0x000fe400078e00ff */
[C---:B------:R-:W-:Y:S02]  /*1fa80*/  FADD.FTZ R92, -R239.reuse, R100 ;  /* 0x00000064ef5c7221 */ /* 0x040fe40000010100 */
[C---:B------:R-:W-:Y:S02]  /*1fa90*/  FADD.FTZ R93, -R239.reuse, R103 ;  /* 0x00000067ef5d7221 */ /* 0x040fe40000010100 */
[----:B------:R-:W-:Y:S02]  /*1faa0*/  FFMA.FTZ R92, R92, R92, RZ ;  /* 0x0000005c5c5c7223 */ /* 0x000fe400000100ff */
        /* <DEDUP_REMOVED lines=156> */
[----:B------:R-:W-:-:S02]  /*20470*/  IMAD.MOV.U32 R95, RZ, RZ, -0x1 ;  /* 0xffffffffff5f7424 */ /* 0x000fc400078e00ff */
[----:B------:R-:W-:Y:S01]  /*20480*/  FFMA.FTZ R101, R93, R93, R92 ;  /* 0x0000005d5d657223 */ /* 0x000fe2000001005c */
[----:B------:R-:W-:Y:S02]  /*20490*/  MOV R92, 0x204b0 ;  /* 0x000204b0005c7802 */ /* 0x000fe40000000f00 */
[----:B------:R-:W-:Y:S05]  /*204a0*/  CALL.REL.NOINC `($__internal_25_$__cuda_sm70_shflsync_bfly_p) ;  /* 0x0000019000007944 */ /* 0x000fea0003c00000 */
[----:B01----:R-:W-:Y:S01]  /*204b0*/  FADD.FTZ R101, R101, R108 ;  /* 0x0000006c65657221 */ /* 0x003fe20000010000 */
[----:B------:R-:W-:Y:S01]  /*204c0*/  MOV R108, 0x2 ;  /* 0x00000002006c7802 */ /* 0x000fe20000000f00 */
[----:B------:R-:W-:Y:S01]  /*204d0*/  IMAD.MOV.U32 R94, RZ, RZ, 0x1f ;  /* 0x0000001fff5e7424 */ /* 0x000fe200078e00ff */
[----:B------:R-:W-:Y:S02]  /*204e0*/  MOV R95, 0xffffffff ;  /* 0xffffffff005f7802 */ /* 0x000fe40000000f00 */
[----:B------:R-:W-:Y:S02]  /*204f0*/  MOV R92, 0x20510 ;  /* 0x00020510005c7802 */ /* 0x000fe40000000f00 */
[----:B------:R-:W-:Y:S05]  /*20500*/  CALL.REL.NOINC `($__internal_25_$__cuda_sm70_shflsync_bfly_p) ;  /* 0x0000013000007944 */ /* 0x000fea0003c00000 */
[----:B0-----:R-:W-:Y:S01]  /*20510*/  HFMA2.MMA R94, -RZ, RZ, 0, 1.847743988037109375e-06 ;  /* 0x0000001fff5e7435 */ /* 0x001fe200000001ff */
[----:B-1----:R-:W-:Y:S01]  /*20520*/  FADD.FTZ R101, R101, R108 ;  /* 0x0000006c65657221 */ /* 0x002fe20000010000 */
[----:B------:R-:W-:Y:S01]  /*20530*/  MOV R92, 0x20570 ;  /* 0x00020570005c7802 */ /* 0x000fe20000000f00 */
[----:B------:R-:W-:Y:S02]  /*20540*/  IMAD.MOV.U32 R108, RZ, RZ, 0x4 ;  /* 0x00000004ff6c7424 */ /* 0x000fe400078e00ff */
[----:B------:R-:W-:-:S02]  /*20550*/  IMAD.MOV.U32 R95, RZ, RZ, -0x1 ;  /* 0xffffffffff5f7424 */ /* 0x000fc400078e00ff */
        /* <DEDUP_REMOVED lines=13> */
[----:B01----:R-:W-:Y:S05]  /*20630*/  BRA `(.L_x_10498) ;  /* 0xffffd89000007947 */ /* 0x003fea000383ffff */
        .weak           $__internal_25_$__cuda_sm70_shflsync_bfly_p
        .type           $__internal_25_$__cuda_sm70_shflsync_bfly_p,@function
        .size           $__internal_25_$__cuda_sm70_shflsync_bfly_p,(.L_x_71025 - $__internal_25_$__cuda_sm70_shflsync_bfly_p)
$__internal_25_$__cuda_sm70_shflsync_bfly_p:
[----:B------:R-:W-:Y:S01]  /*20640*/  MOV R93, 0x0 ;  /* 0x00000000005d7802 */ /* 0x000fe20000000f00 */
[----:B------:R-:W-:Y:S04]  /*20650*/  WARPSYNC R95 ;  /* 0x0000005f00007348 */ /* 0x000fe80003800000 */
[----:B------:R0:W1:Y:S01]  /*20660*/  SHFL.BFLY PT, R108, R101, R108, R94 ;  /* 0x0c00006c656c7389 */ /* 0x00006200000e005e */
[----:B------:R-:W-:Y:S05]  /*20670*/  RET.REL.NODEC R92 `(_ZN10layer_norm13ln_fwd_kernelINS_13Kernel_traitsI6__halfS2_S2_S2_fjLj2560ELj1ELj4ELj1ELj16ENS_18Kernel_traits_baseILj2560ES2_S2_S2_S2_fjLj128EEEEELb1ELb0ELb0ELb1EEEvNS_9FwdParamsE) ;  /* 0xfffdf9805c007950 */ /* 0x000fea0003c3ffff */
.L_x_10499:
        /* <DEDUP_REMOVED lines=16> */
.L_x_71025:


//--------------------- .text._ZN10layer_norm13ln_fwd_kernelINS_13Kernel_traitsI6__halfS2_S2_S2_fjLj2560ELj1ELj4ELj1ELj16ENS_18Kernel_traits_baseILj2560ES2_S2_S2_S2_fjLj128EEEEELb1ELb0ELb1ELb0EEEvNS_9FwdParamsE --------------------------
	.section	.text._ZN10layer_norm13ln_fwd_kernelINS_13Kernel_traitsI6__halfS2_S2_S2_fjLj2560ELj1ELj4ELj1ELj16ENS_18Kernel_traits_baseILj2560ES2_S2_S2_S2_fjLj128EEEEELb1ELb0ELb1ELb0EEEvNS_9FwdParamsE,"ax",@progbits
	.sectioninfo	@"SHI_REGISTERS=255"
	.align	128
        .global         _ZN10layer_norm13ln_fwd_kernelINS_13Kernel_traitsI6__halfS2_S2_S2_fjLj2560ELj1ELj4ELj1ELj16ENS_18Kernel_traits_baseILj2560ES2_S2_S2_S2_fjLj128EEEEELb1ELb0ELb1ELb0EEEvNS_9FwdParamsE
        .type           _ZN10layer_norm13ln_fwd_kernelINS_13Kernel_traitsI6__halfS2_S2_S2_fjLj2560ELj1ELj4ELj1ELj16ENS_18Kernel_traits_baseILj2560ES2_S2_S2_S2_fjLj128EEEEELb1ELb0ELb1ELb0EEEvNS_9FwdParamsE,@function
        .size           _ZN10layer_norm13ln_fwd_kernelINS_13Kernel_traitsI6__halfS2_S2_S2_fjLj2560ELj1ELj4ELj1ELj16ENS_18Kernel_traits_baseILj2560ES2_S2_S2_S2_fjLj128EEEEELb1ELb0ELb1ELb0EEEvNS_9FwdParamsE,(.L_x_71026 - _ZN10layer_norm13ln_fwd_kernelINS_13Kernel_traitsI6__halfS2_S2_S2_fjLj2560ELj1ELj4ELj1ELj16ENS_18Kernel_traits_baseILj2560ES2_S2_S2_S2_fjLj128EEEEELb1ELb0ELb1ELb0EEEvNS_9FwdParamsE)
        .other          _ZN10layer_norm13ln_fwd_kernelINS_13Kernel_traitsI6__halfS2_S2_S2_fjLj2560ELj1ELj4ELj1ELj16ENS_18Kernel_traits_baseILj2560ES2_S2_S2_S2_fjLj128EEEEELb1ELb0ELb1ELb0EEEvNS_9FwdParamsE,@"STO_CUDA_ENTRY STV_DEFAULT"
_ZN10layer_norm13ln_fwd_kernelINS_13Kernel_traitsI6__halfS2_S2_S2_fjLj2560ELj1ELj4ELj1ELj16ENS_18Kernel_traits_baseILj2560ES2_S2_S2_S2_fjLj128EEEEELb1ELb0ELb1ELb0EEEvNS_9FwdParamsE:
.text._ZN10layer_norm13ln_fwd_kernelINS_13Kernel_traitsI6__halfS2_S2_S2_fjLj2560ELj1ELj4ELj1ELj16ENS_18Kernel_traits_baseILj2560ES2_S2_S2_S2_fjLj128EEEEELb1ELb0ELb1ELb0EEEvNS_9FwdParamsE:
[----:B------:R-:W-:Y:S02]  /*0000*/  IMAD.MOV.U32 R1, RZ, RZ, c[0x0][0x28] ;  /* 0x00000a00ff017624 */ /* 0x000fe400078e00ff */
[----:B------:R-:W-:Y:S01]  /*0010*/  ULDC.U8 UR4, c[0x0][0x244] ;  /* 0x0000910000047ab9 */ /* 0x000fe20000000000 */
[----:B------:R-:W-:Y:S01]  /*0020*/  MOV R74, c[0x0][0x238] ;  /* 0x00008e00004a7a02 */ /* 0x000fe20000000f00 */
[----:B------:R-:W-:Y:S01]  /*0030*/  ULDC.64 UR6, c[0x0][0x118] ;  /* 0x0000460000067ab9 */ /* 0x000fe20000000a00 */
[----:B------:R-:W-:Y:S01]  /*0040*/  ISETP.NE.AND P0, PT, RZ, UR4, PT ;  /* 0x00000004ff007c0c */ /* 0x000fe2000bf05270 */
[----:B------:R-:W-:Y:S01]  /*0050*/  ULDC.64 UR4, c[0x0][0x230] ;  /* 0x00008c0000047ab9 */ /* 0x000fe20000000a00 */
[----:B------:R-:W-:Y:S01]  /*0060*/  IADD3 R1, R1, -0x90, RZ ;  /* 0xffffff7001017810 */ /* 0x000fe20007ffe0ff */
[----:B------:R-:W-:Y:S02]  /*0070*/  IMAD.U32 R6, RZ, RZ, UR4 ;  /* 0x00000004ff067e24 */ /* 0x000fe4000f8e00ff */
        /* <DEDUP_REMOVED lines=13> */
[----:B--2---:R-:W0:Y:S08]  /*0150*/  @P0 R2UR UR4, R6 ;  /* 0x00000000060403c2 */ /* 0x004e3000000e0000 */
[----:B------:R1:W2:Y:S01]  /*0160*/  @P0 R2UR UR5, R7 ;  /* 0x00000000070503c2 */ /* 0x0002a200000e0000 */
[----:B---3--:R-:W-:-:S04]  /*0170*/  @P0 IADD3 R74, P1, R2, c[0x0][0x240], RZ ;  /* 0x00009000024a0a10 */ /* 0x008fc80007f3e0ff */
[----:B------:R-:W-:-:S04]  /*0180*/  @P0 IADD3.X R75, RZ, R3, RZ, P1, !PT ;  /* 0x00000003ff4b0210 */ /* 0x000fc80000ffe4ff */
        /* <DEDUP_REMOVED lines=69> */
.L_x_10501:
[----:B0-----:R-:W-:Y:S05]  /*05e0*/  BSYNC B0 ;  /* 0x0000000000007941 */ /* 0x001fea0003800000 */
.L_x_10500:
        /* <DEDUP_REMOVED lines=13> */
.L_x_10503:
[----:B0-----:R-:W-:Y:S05]  /*06c0*/  BSYNC B0 ;  /* 0x0000000000007941 */ /* 0x001fea0003800000 */
.L_x_10502:
        /* <DEDUP_REMOVED lines=13> */
.L_x_10505:
[----:B0-----:R-:W-:Y:S05]  /*07a0*/  BSYNC B0 ;  /* 0x0000000000007941 */ /* 0x001fea0003800000 */
.L_x_10504:
        /* <DEDUP_REMOVED lines=13> */
.L_x_10507:
[----:B0-----:R-:W-:Y:S05]  /*0880*/  BSYNC B0 ;  /* 0x0000000000007941 */ /* 0x001fea0003800000 */
.L_x_10506:
        /* <DEDUP_REMOVED lines=13> */
.L_x_10509:
[----:B0-----:R-:W-:Y:S05]  /*0960*/  BSYNC B0 ;  /* 0x0000000000007941 */ /* 0x001fea0003800000 */
.L_x_10508:
        /* <DEDUP_REMOVED lines=23> */
.L_x_10511:
[----:B0-----:R-:W-:Y:S05]  /*0ae0*/  BSYNC B0 ;  /* 0x0000000000007941 */ /* 0x001fea0003800000 */
.L_x_10510:
[----:B------:R-:W-:Y:S01]  /*0af0*/  ISETP.GE.U32.AND P1, PT, R4, 0xe0, PT ;  /* 0x000000e00400780c */ /* 0x000fe20003f26070 */
[----:B------:R-:W-:Y:S01]  /*0b00*/  IMAD.WIDE.U32 R82, R82, -0x2daee0ad, RZ ;  /* 0xd2511f5352527825 */ /* 0x000fe200078e00ff */
[----:B------:R-:W-:Y:S01]  /*0b10*/  LOP3.LUT R5, R5, 0xffffff7f, RZ, 0xc0, !PT ;  /* 0xffffff7f05057812 */ /* 0x000fe200078ec0ff */
[----:B------:R-:W-:Y:S01]  /*0b20*/  UIADD3 UR26, UR5, -0x695add53, URZ ;  /* 0x96a522ad051a7890 */ /* 0x000fe2000fffe03f */
[----:B------:R-:W-:Y:S01]  /*0b30*/  BSSY B0, `(.L_x_10512) ;  /* 0x0000012000007945 */ /* 0x000fe20003800000 */
[----:B------:R-:W-:Y:S01]  /*0b40*/  IMAD.WIDE.U32 R72, R72, -0x326172a9, RZ ;  /* 0xcd9e8d5748487825 */ /* 0x000fe200078e00ff */
[----:B------:R-:W-:Y:S02]  /*0b50*/  LEA R6, R16, R10, 0x2 ;  /* 0x0000000a10067211 */ /* 0x000fe400078e10ff */
[----:B------:R-:W-:-:S02]  /*0b60*/  LOP3.LUT R75, R83, UR22, R8, 0x96, !PT ;  /* 0x00000016534b7c12 */ /* 0x000fc4000f8e9608 */
        /* <DEDUP_REMOVED lines=14> */
.L_x_10513:
[----:B0-----:R-:W-:Y:S05]  /*0c50*/  BSYNC B0 ;  /* 0x0000000000007941 */ /* 0x001fea0003800000 */
.L_x_10512:
        /* <DEDUP_REMOVED lines=16> */
.L_x_10515:
[----:B0-----:R-:W-:Y:S05]  /*0d60*/  BSYNC B0 ;  /* 0x0000000000007941 */ /* 0x001fea0003800000 */
.L_x_10514:
        /* <DEDUP_REMOVED lines=17> */
.L_x_10517:
[----:B0-----:R-:W-:Y:S05]  /*0e80*/  BSYNC B0 ;  /* 0x0000000000007941 */ /* 0x001fea0003800000 */
.L_x_10516:
[----:B------:R-:W-:Y:S01]  /*0e90*/  ISETP.GE.U32.AND P1, PT, R4, 0x140, PT ;  /* 0x000001400400780c */ /* 0x000fe20003f26070 */
[----:B------:R-:W-:Y:S01]  /*0ea0*/  BSSY B0, `(.L_x_10518) ;  /* 0x000000f000007945 */ /* 0x000fe20003800000 */
[----:B------:R-:W-:Y:S01]  /*0eb0*/  LOP3.LUT R5, R5, 0xfffffff7, RZ, 0xc0, !PT ;  /* 0xfffffff705057812 */ /* 0x000fe200078ec0ff */
[----:B------:R-:W-:-:S10]  /*0ec0*/  IMAD.HI.U32 R7, R80, -0x2daee0ad, RZ ;  /* 0xd2511f5350077827 */ /* 0x000fd400078e00ff */
        /* <DEDUP_REMOVED lines=12> */
.L_x_10519:
[----:B0-----:R-:W-:Y:S05]  /*0f90*/  BSYNC B0 ;  /* 0x0000000000007941 */ /* 0x001fea0003800000 */
.L_x_10518:
[----:B------:R-:W-:Y:S02]  /*0fa0*/  ISETP.GE.AND P1, PT, R6, c[0x0][0x164], PT ;  /* 0x0000590006007a0c */ /* 0x000fe40003f26270 */
[----:B------:R-:W-:Y:S02]  /*0fb0*/  LOP3.LUT R72, R81, UR23, R72, 0x96, !PT ;  /* 0x0000001751487c12 */ /* 0x000fe4000f8e9648 */
[----:B------:R-:W-:-:S09]  /*0fc0*/  LOP3.LUT R73, R7, UR24, R82, 0x96, !PT ;  /* 0x0000001807497c12 */ /* 0x000fd2000f8e9652 */
[----:B------:R-:W-:Y:S05]  /*0fd0*/  @P1 EXIT ;  /* 0x000000000000194d */ /* 0x000fea0003800000 */
[--C-:B-----5:R-:W-:Y:S01]  /*0fe0*/  HADD2.F32 R7, -RZ, R92.reuse.H0_H0 ;  /* 0x2000005cff077230 */ /* 0x120fe20000004100 */
[----:B------:R-:W-:Y:S01]  /*0ff0*/  IMAD R80, R80, -0x2daee0ad, RZ ;  /* 0xd2511f5350507824 */ /* 0x000fe200078e02ff */
[----:B------:R-:W-:Y:S01]  /*1000*/  HADD2.F32 R82, -RZ, R92.H1_H1 ;  /* 0x3000005cff527230 */ /* 0x000fe20000004100 */
[----:B------:R-:W-:Y:S01]  /*1010*/  BSSY B0, `(.L_x_10520) ;  /* 0x000237e000007945 */ /* 0x000fe20003800000 */
[----:B------:R-:W-:Y:S01]  /*1020*/  HADD2.F32 R81, -RZ, R93.H0_H0 ;  /* 0x2000005dff517230 */ /* 0x000fe20000004100 */
[----:B------:R0:W-:Y:S01]  /*1030*/  STL [R1+0x6c], R7 ;  /* 0x00006c0701007387 */ /* 0x0001e20000100800 */
[--C-:B------:R-:W-:Y:S01]  /*1040*/  HADD2.F32 R150, -RZ, R8.reuse.H0_H0 ;  /* 0x20000008ff967230 */ /* 0x100fe20000004100 */
[----:B------:R-:W-:Y:S01]  /*1050*/  ULDC.U8 UR8, c[0x0][0x1f0] ;  /* 0x00007c0000087ab9 */ /* 0x000fe20000000000 */
[----:B------:R-:W-:Y:S01]  /*1060*/  HADD2.F32 R148, -RZ, R8.H1_H1 ;  /* 0x30000008ff947230 */ /* 0x000fe20000004100 */
[----:B------:R1:W-:Y:S01]  /*1070*/  STL [R1+0x64], R82 ;  /* 0x0000645201007387 */ /* 0x0003e20000100800 */
[----:B------:R-:W-:-:S02]  /*1080*/  HADD2.F32 R146, -RZ, R9.H0_H0 ;  /* 0x20000009ff927230 */ /* 0x000fc40000004100 */
[----:B------:R-:W-:Y:S01]  /*1090*/  HADD2.F32 R144, -RZ, R9.H1_H1 ;  /* 0x30000009ff907230 */ /* 0x000fe20000004100 */
[----:B------:R2:W-:Y:S01]  /*10a0*/  STL [R1+0x5c], R81 ;  /* 0x00005c5101007387 */ /* 0x0005e20000100800 */
[----:B------:R-:W-:Y:S02]  /*10b0*/  HADD2.F32 R135, -RZ, R12.H0_H0 ;  /* 0x2000000cff877230 */ /* 0x000fe40000004100 */
        /* <DEDUP_REMOVED lines=10> */
[----:B------:R-:W-:Y:S02]  /*1160*/  HADD2.F32 R13, -RZ, R15.H1_H1 ;  /* 0x3000000fff0d7230 */ /* 0x000fe40000004100 */
[----:B0-----:R-:W-:Y:S02]  /*1170*/  HADD2.F32 R7, -RZ, R95.H0_H0 ;  /* 0x2000005fff077230 */ /* 0x001fe40000004100 */
[----:B------:R-:W-:-:S02]  /*1180*/  HADD2.F32 R166, -RZ, R24.H0_H0 ;  /* 0x20000018ffa67230 */ /* 0x000fc40000004100 */
[----:B-1----:R-:W-:Y:S01]  /*1190*/  HADD2.F32 R82, -RZ, R95.H1_H1 ;  /* 0x3000005fff527230 */ /* 0x002fe20000004100 */
[----:B------:R0:W-:Y:S01]  /*11a0*/  STL [R1+0x3c], R7 ;  /* 0x00003c0701007387 */ /* 0x0001e20000100800 */
[----:B------:R-:W-:Y:S01]  /*11b0*/  HADD2.F32 R164, -RZ, R24.H1_H1 ;  /* 0x30000018ffa47230 */ /* 0x000fe20000004100 */
[----:B------:R-:W-:Y:S01]  /*11c0*/  IMAD.HI.U32 R24, R73, -0x326172a9, RZ ;  /* 0xcd9e8d5749187827 */ /* 0x000fe200078e00ff */
[--C-:B--2---:R-:W-:Y:S01]  /*11d0*/  HADD2.F32 R81, -RZ, R88.reuse.H0_H0 ;  /* 0x20000058ff517230 */ /* 0x104fe20000004100 */
[----:B------:R1:W-:Y:S01]  /*11e0*/  STL [R1+0x34], R82 ;  /* 0x0000345201007387 */ /* 0x0003e20000100800 */
[--C-:B------:R-:W-:Y:S02]  /*11f0*/  HADD2.F32 R162, -RZ, R25.reuse.H0_H0 ;  /* 0x20000019ffa27230 */ /* 0x100fe40000004100 */
[----:B------:R-:W-:Y:S01]  /*1200*/  HADD2.F32 R160, -RZ, R25.H1_H1 ;  /* 0x30000019ffa07230 */ /* 0x000fe20000004100 */
[----:B------:R2:W-:Y:S01]  /*1210*/  STL [R1+0x68], R81 ;  /* 0x0000685101007387 */ /* 0x0005e20000100800 */
[----:B------:R-:W-:Y:S01]  /*1220*/  HADD2.F32 R16, -RZ, R21.H1_H1 ;  /* 0x30000015ff107230 */ /* 0x000fe20000004100 */
[----:B------:R-:W-:Y:S01]  /*1230*/  IMAD.HI.U32 R25, R72, -0x2daee0ad, RZ ;  /* 0xd2511f5348197827 */ /* 0x000fe200078e00ff */
[----:B0-----:R-:W-:-:S02]  /*1240*/  HADD2.F32 R7, -RZ, R88.H1_H1 ;  /* 0x30000058ff077230 */ /* 0x001fc40000004100 */
[--C-:B------:R-:W-:Y:S02]  /*1250*/  HADD2.F32 R142, -RZ, R10.reuse.H0_H0 ;  /* 0x2000000aff8e7230 */ /* 0x100fe40000004100 */
[--C-:B-1----:R-:W-:Y:S01]  /*1260*/  HADD2.F32 R82, -RZ, R89.reuse.H0_H0 ;  /* 0x20000059ff527230 */ /* 0x102fe20000004100 */
[----:B------:R0:W-:Y:S01]  /*1270*/  STL [R1+0x60], R7 ;  /* 0x0000600701007387 */ /* 0x0001e20000100800 */
[----:B------:R-:W-:Y:S02]  /*1280*/  HADD2.F32 R140, -RZ, R10.H1_H1 ;  /* 0x3000000aff8c7230 */ /* 0x000fe40000004100 */
[----:B--2---:R-:W-:Y:S01]  /*1290*/  HADD2.F32 R81, -RZ, R89.H1_H1 ;  /* 0x30000059ff517230 */ /* 0x004fe20000004100 */
[----:B------:R1:W-:Y:S01]  /*12a0*/  STL [R1+0x58], R82 ;  /* 0x0000585201007387 */ /* 0x0003e20000100800 */
[--C-:B------:R-:W-:Y:S02]  /*12b0*/  HADD2.F32 R138, -RZ, R11.reuse.H0_H0 ;  /* 0x2000000bff8a7230 */ /* 0x100fe40000004100 */
[----:B------:R-:W-:Y:S01]  /*12c0*/  HADD2.F32 R136, -RZ, R11.H1_H1 ;  /* 0x3000000bff887230 */ /* 0x000fe20000004100 */
[----:B------:R2:W-:Y:S01]  /*12d0*/  STL [R1+0x50], R81 ;  /* 0x0000505101007387 */ /* 0x0005e20000100800 */
[----:B------:R-:W-:-:S02]  /*12e0*/  HADD2.F32 R147, -RZ, R17.H0_H0 ;  /* 0x20000011ff937230 */ /* 0x000fc40000004100 */
[--C-:B0-----:R-:W-:Y:S02]  /*12f0*/  HADD2.F32 R7, -RZ, R90.reuse.H0_H0 ;  /* 0x2000005aff077230 */ /* 0x101fe40000004100 */
[----:B------:R-:W-:Y:S02]  /*1300*/  HADD2.F32 R145, -RZ, R17.H1_H1 ;  /* 0x30000011ff917230 */ /* 0x000fe40000004100 */
[----:B-1----:R-:W-:Y:S01]  /*1310*/  HADD2.F32 R82, -RZ, R90.H1_H1 ;  /* 0x3000005aff527230 */ /* 0x002fe20000004100 */
[----:B------:R0:W-:Y:S01]  /*1320*/  STL [R1+0x48], R7 ;  /* 0x0000480701007387 */ /* 0x0001e20000100800 */
[--C-:B------:R-:W-:Y:S02]  /*1330*/  HADD2.F32 R143, -RZ, R18.reuse.H0_H0 ;  /* 0x20000012ff8f7230 */ /* 0x100fe40000004100 */
        /* <DEDUP_REMOVED lines=16> */
[--C-:B------:R-:W-:Y:S02]  /*1440*/  HADD2.F32 R17, -RZ, R22.reuse.H0_H0 ;  /* 0x20000016ff117230 */ /* 0x100fe40000004100 */
[--C-:B0-----:R-:W-:Y:S02]  /*1450*/  HADD2.F32 R7, -RZ, R85.reuse.H0_H0 ;  /* 0x20000055ff077230 */ /* 0x101fe40000004100 */
[----:B------:R-:W-:Y:S01]  /*1460*/  HADD2.F32 R18, -RZ, R22.H1_H1 ;  /* 0x30000016ff127230 */ /* 0x000fe20000004100 */
[----:B------:R-:W-:Y:S01]  /*1470*/  LOP3.LUT R22, R25, UR26, R80, 0x96, !PT ;  /* 0x0000001a19167c12 */ /* 0x000fe2000f8e9650 */
[----:B-1----:R-:W-:Y:S01]  /*1480*/  HADD2.F32 R82, -RZ, R85.H1_H1 ;  /* 0x30000055ff527230 */ /* 0x002fe20000004100 */
[----:B------:R0:W-:Y:S01]  /*1490*/  STL [R1+0x1c], R7 ;  /* 0x00001c0701007387 */ /* 0x0001e20000100800 */
[----:B------:R-:W-:Y:S01]  /*14a0*/  HADD2.F32 R158, -RZ, R26.H0_H0 ;  /* 0x2000001aff9e7230 */ /* 0x000fe20000004100 */
[----:B------:R-:W-:Y:S01]  /*14b0*/  IMAD.MOV.U32 R25, RZ, RZ, RZ ;  /* 0x000000ffff197224 */ /* 0x000fe200078e00ff */
[----:B--2---:R-:W-:Y:S01]  /*14c0*/  HADD2.F32 R81, -RZ, R86.H0_H0 ;  /* 0x20000056ff517230 */ /* 0x004fe20000004100 */
[----:B------:R-:W-:Y:S01]  /*14d0*/  STL [R1+0x14], R82 ;  /* 0x0000145201007387 */ /* 0x000fe20000100800 */
[----:B------:R-:W-:Y:S01]  /*14e0*/  HADD2.F32 R156, -RZ, R26.H1_H1 ;  /* 0x3000001aff9c7230 */ /* 0x000fe20000004100 */
[----:B------:R-:W-:Y:S01]  /*14f0*/  IMAD R26, R72, -0x2daee0ad, RZ ;  /* 0xd2511f53481a7824 */ /* 0x000fe200078e02ff */
[--C-:B------:R-:W-:Y:S01]  /*1500*/  HADD2.F32 R19, -RZ, R23.reuse.H0_H0 ;  /* 0x20000017ff137230 */ /* 0x100fe20000004100 */
[----:B------:R1:W-:Y:S01]  /*1510*/  STL [R1+0xc], R81 ;  /* 0x00000c5101007387 */ /* 0x0003e20000100800 */
[----:B------:R-:W-:Y:S01]  /*1520*/  HADD2.F32 R20, -RZ, R23.H1_H1 ;  /* 0x30000017ff147230 */ /* 0x000fe20000004100 */
[----:B------:R-:W-:Y:S01]  /*1530*/  LOP3.LUT R23, R74, 0x3, RZ, 0xc0, !PT ;  /* 0x000000034a177812 */ /* 0x000fe200078ec0ff */
[----:B0-----:R-:W-:-:S02]  /*1540*/  HADD2.F32 R7, -RZ, R86.H1_H1 ;  /* 0x30000056ff077230 */ /* 0x001fc40000004100 */
[--C-:B------:R-:W-:Y:S02]  /*1550*/  HADD2.F32 R251, -RZ, R87.reuse.H0_H0 ;  /* 0x20000057fffb7230 */ /* 0x100fe40000004100 */
[----:B------:R-:W-:Y:S01]  /*1560*/  HADD2.F32 R249, -RZ, R87.H1_H1 ;  /* 0x30000057fff97230 */ /* 0x000fe20000004100 */
[----:B------:R0:W-:Y:S01]  /*1570*/  STL [R1+0x4], R7 ;  /* 0x0000040701007387 */ /* 0x0001e20000100800 */
[--C-:B------:R-:W-:Y:S02]  /*1580*/  HADD2.F32 R250, -RZ, R79.reuse.H0_H0 ;  /* 0x2000004ffffa7230 */ /* 0x100fe40000004100 */
[--C-:B-1----:R-:W-:Y:S02]  /*1590*/  HADD2.F32 R81, -RZ, R76.reuse.H0_H0 ;  /* 0x2000004cff517230 */ /* 0x102fe40000004100 */
[----:B------:R-:W-:Y:S02]  /*15a0*/  HADD2.F32 R76, -RZ, R76.H1_H1 ;  /* 0x3000004cff4c7230 */ /* 0x000fe40000004100 */
[----:B------:R-:W-:Y:S01]  /*15b0*/  HADD2.F32 R248, -RZ, R79.H1_H1 ;  /* 0x3000004ffff87230 */ /* 0x000fe20000004100 */
[----:B------:R-:W-:Y:S01]  /*15c0*/  STL [R1+0x28], R81 ;  /* 0x0000285101007387 */ /* 0x000fe20000100800 */
[----:B------:R-:W-:-:S02]  /*15d0*/  HADD2.F32 R247, -RZ, R68.H0_H0 ;  /* 0x20000044fff77230 */ /* 0x000fc40000004100 */
[--C-:B0-----:R-:W-:Y:S01]  /*15e0*/  HADD2.F32 R7, -RZ, R77.reuse.H0_H0 ;  /* 0x2000004dff077230 */ /* 0x101fe20000004100 */
[----:B------:R0:W-:Y:S01]  /*15f0*/  STL [R1+0x20], R76 ;  /* 0x0000204c01007387 */ /* 0x0001e20000100800 */
[----:B------:R-:W-:Y:S02]  /*1600*/  HADD2.F32 R77, -RZ, R77.H1_H1 ;  /* 0x3000004dff4d7230 */ /* 0x000fe40000004100 */
[----:B------:R-:W-:Y:S01]  /*1610*/  HADD2.F32 R245, -RZ, R68.H1_H1 ;  /* 0x30000044fff57230 */ /* 0x000fe20000004100 */
[----:B------:R1:W-:Y:S01]  /*1620*/  STL [R1+0x18], R7 ;  /* 0x0000180701007387 */ /* 0x0003e20000100800 */
[--C-:B------:R-:W-:Y:S02]  /*1630*/  HADD2.F32 R243, -RZ, R69.reuse.H0_H0 ;  /* 0x20000045fff37230 */ /* 0x100fe40000004100 */
[----:B------:R-:W-:Y:S01]  /*1640*/  HADD2.F32 R241, -RZ, R69.H1_H1 ;  /* 0x30000045fff17230 */ /* 0x000fe20000004100 */
[----:B------:R-:W-:Y:S01]  /*1650*/  STL [R1+0x10], R77 ;  /* 0x0000104d01007387 */ /* 0x000fe20000100800 */
[----:B------:R-:W-:-:S02]  /*1660*/  HADD2.F32 R239, -RZ, R70.H0_H0 ;  /* 0x20000046ffef7230 */ /* 0x000fc40000004100 */
[----:B0-----:R-:W-:Y:S02]  /*1670*/  HADD2.F32 R76, -RZ, R78.H0_H0 ;  /* 0x2000004eff4c7230 */ /* 0x001fe40000004100 */
[----:B------:R-:W-:Y:S02]  /*1680*/  HADD2.F32 R237, -RZ, R70.H1_H1 ;  /* 0x30000046ffed7230 */ /* 0x000fe40000004100 */
[----:B-1----:R-:W-:Y:S01]  /*1690*/  HADD2.F32 R7, -RZ, R78.H1_H1 ;  /* 0x3000004eff077230 */ /* 0x002fe20000004100 */
[----:B------:R-:W-:Y:S01]  /*16a0*/  STL [R1+0x8], R76 ;  /* 0x0000084c01007387 */ /* 0x000fe20000100800 */
[--C-:B------:R-:W-:Y:S02]  /*16b0*/  HADD2.F32 R235, -RZ, R71.reuse.H0_H0 ;  /* 0x20000047ffeb7230 */ /* 0x100fe40000004100 */
[----:B------:R-:W-:Y:S01]  /*16c0*/  HADD2.F32 R233, -RZ, R71.H1_H1 ;  /* 0x30000047ffe97230 */ /* 0x000fe20000004100 */
[----:B------:R0:W-:Y:S01]  /*16d0*/  STL [R1], R7 ;  /* 0x0000000701007387 */ /* 0x0001e20000100800 */
[----:B------:R-:W-:-:S02]  /*16e0*/  HADD2.F32 R246, -RZ, R64.H0_H0 ;  /* 0x20000040fff67230 */ /* 0x000fc40000004100 */
[----:B------:R-:W-:Y:S02]  /*16f0*/  HADD2.F32 R244, -RZ, R64.H1_H1 ;  /* 0x30000040fff47230 */ /* 0x000fe40000004100 */
[--C-:B------:R-:W-:Y:S02]  /*1700*/  HADD2.F32 R242, -RZ, R65.reuse.H0_H0 ;  /* 0x20000041fff27230 */ /* 0x100fe40000004100 */
[----:B------:R-:W-:Y:S02]  /*1710*/  HADD2.F32 R240, -RZ, R65.H1_H1 ;  /* 0x30000041fff07230 */ /* 0x000fe40000004100 */
[----:B------:R-:W-:Y:S02]  /*1720*/  HADD2.F32 R238, -RZ, R66.H0_H0 ;  /* 0x20000042ffee7230 */ /* 0x000fe40000004100 */
[----:B0-----:R-:W-:Y:S02]  /*1730*/  HADD2.F32 R7, -RZ, R12.H1_H1 ;  /* 0x3000000cff077230 */ /* 0x001fe40000004100 */
[----:B------:R-:W-:-:S02]  /*1740*/  HADD2.F32 R12, -RZ, R15.H0_H0 ;  /* 0x2000000fff0c7230 */ /* 0x000fc40000004100 */
[----:B------:R-:W-:Y:S01]  /*1750*/  HADD2.F32 R15, -RZ, R21.H0_H0 ;  /* 0x20000015ff0f7230 */ /* 0x000fe20000004100 */
[----:B------:R-:W-:Y:S01]  /*1760*/  IMAD R21, R75, -0x326172a9, RZ ;  /* 0xcd9e8d574b157824 */ /* 0x000fe200078e02ff */
[----:B------:R-:W-:Y:S02]  /*1770*/  HADD2.F32 R236, -RZ, R66.H1_H1 ;  /* 0x30000042ffec7230 */ /* 0x000fe40000004100 */
[--C-:B------:R-:W-:Y:S02]  /*1780*/  HADD2.F32 R234, -RZ, R67.reuse.H0_H0 ;  /* 0x20000043ffea7230 */ /* 0x100fe40000004100 */
[----:B------:R-:W-:Y:S01]  /*1790*/  LOP3.LUT R21, R24, UR25, R21, 0x96, !PT ;  /* 0x0000001918157c12 */ /* 0x000fe2000f8e9615 */
[----:B------:R-:W-:Y:S01]  /*17a0*/  HADD2.F32 R232, -RZ, R67.H1_H1 ;  /* 0x30000043ffe87230 */ /* 0x000fe20000004100 */
[----:B------:R-:W-:Y:S01]  /*17b0*/  IMAD R24, R73, -0x326172a9, RZ ;  /* 0xcd9e8d5749187824 */ /* 0x000fe200078e02ff */
        /* <DEDUP_REMOVED lines=74> */
.L_x_11382:
[----:B------:R-:W-:-:S04]  /*1c60*/  IMAD.MOV.U32 R128, RZ, RZ, 0x4 ;  /* 0x00000004ff807424 */ /* 0x000fc800078e00ff */
[----:B------:R-:W-:-:S06]  /*1c70*/  IMAD.WIDE R130, R6, R128, c[0x0][0x1d0] ;  /* 0x0000740006827625 */ /* 0x000fcc00078e0280 */
[----:B------:R0:W2:Y:S01]  /*1c80*/  LDG.E R130, [R130.64] ;  /* 0x0000000682827981 */ /* 0x0000a2000c1e1900 */
[C---:B------:R-:W-:Y:S01]  /*1c90*/  IMAD.WIDE R128, R6.reuse, R128, c[0x0][0x1d8] ;  /* 0x0000760006807625 */ /* 0x040fe200078e0280 */
[----:B------:R-:W-:Y:S02]  /*1ca0*/  HFMA2.MMA R127, -RZ, RZ, 0, 0 ;  /* 0x00000000ff7f7435 */ /* 0x000fe400000001ff */
[----:B------:R-:W1:Y:S01]  /*1cb0*/  S2R R70, SR_TID.X ;  /* 0x0000000000467919 */ /* 0x000e620000002100 */
[----:B------:R-:W-:Y:S03]  /*1cc0*/  BSSY B1, `(.L_x_10521) ;  /* 0x0000337000017945 */ /* 0x000fe60003800000 */
        /* <DEDUP_REMOVED lines=29> */
[----:B-----5:R-:W-:Y:S01]  /*1ea0*/  HADD2.F32 R27, -RZ, R64.H0_H0 ;  /* 0x20000040ff1b7230 */ /* 0x020fe20000004100 */
[----:B------:R-:W-:Y:S05]  /*1eb0*/  BRA `(.L_x_10525) ;  /* 0x0000056000007947 */ /* 0x000fea0003800000 */
.L_x_10524:
[C---:B0-----:R-:W-:Y:S01]  /*1ec0*/  ISETP.NE.AND P4, PT, R23.reuse, 0x1, PT ;  /* 0x000000011700780c */ /* 0x041fe20003f85270 */
        /* <DEDUP_REMOVED lines=11> */
.L_x_10527:
[----:B------:R-:W-:Y:S02]  /*1f80*/  MOV R31, R24 ;  /* 0x00000018001f7202 */ /* 0x000fe40000000f00 */
.L_x_10528:
[----:B------:R-:W-:Y:S05]  /*1f90*/  BSYNC B3 ;  /* 0x0000000000037941 */ /* 0x000fea0003800000 */
.L_x_10526:
        /* <DEDUP_REMOVED lines=16> */
.L_x_10532:
[----:B------:R-:W-:Y:S05]  /*20a0*/  BSYNC B4 ;  /* 0x0000000000047941 */ /* 0x000fea0003800000 */
.L_x_10531:
        /* <DEDUP_REMOVED lines=43> */
.L_x_10530:
[----:B------:R-:W-:Y:S05]  /*2360*/  BSYNC B3 ;  /* 0x0000000000037941 */ /* 0x000fea0003800000 */
.L_x_10529:
[----:B------:R-:W0:Y:S01]  /*2370*/  I2F.U32 R23, R31 ;  /* 0x0000001f00177306 */ /* 0x000e220000201000 */
[----:B------:R-:W-:-:S10]  /*2380*/  HFMA2.MMA R27, -RZ, RZ, 0.1171875, 0 ;  /* 0x2f800000ff1b7435 */ /* 0x000fd400000001ff */
[----:B0-----:R-:W-:-:S05]  /*2390*/  FFMA.FTZ R23, R23, R27, 1.1641532182693481445e-10 ;  /* 0x2f00000017177423 */ /* 0x001fca000001001b */
[----:B------:R-:W-:Y:S01]  /*23a0*/  FSETP.GTU.FTZ.AND P4, PT, R23, c[0x0][0x1e4], PT ;  /* 0x0000790017007a0b */ /* 0x000fe20003f9c000 */
[----:B-----5:R-:W-:-:S03]  /*23b0*/  HADD2.F32 R23, -RZ, R60.H0_H0 ;  /* 0x2000003cff177230 */ /* 0x020fc60000004100 */
[----:B------:R-:W-:Y:S02]  /*23c0*/  SEL R28, RZ, 0x1, P4 ;  /* 0x00000001ff1c7807 */ /* 0x000fe40002000000 */
[----:B------:R-:W-:-:S04]  /*23d0*/  FMUL.FTZ R23, R23, c[0x0][0x1ec] ;  /* 0x00007b0017177a20 */ /* 0x000fc80000410000 */
[----:B------:R-:W-:-:S05]  /*23e0*/  FMUL.FTZ R23, R23, c[0x0][0x1e8] ;  /* 0x00007a0017177a20 */ /* 0x000fca0000410000 */
[----:B------:R-:W-:Y:S01]  /*23f0*/  FSEL R27, R23, RZ, !P4 ;  /* 0x000000ff171b7208 */ /* 0x000fe20006000000 */
[----:B------:R-:W-:-:S05]  /*2400*/  @P2 HADD2.F32 R23, -RZ, R64.H0_H0 ;  /* 0x20000040ff172230 */ /* 0x000fca0000004100 */
[----:B------:R-:W-:Y:S02]  /*2410*/  @P2 FADD.FTZ R27, R23, R27 ;  /* 0x0000001b171b2221 */ /* 0x000fe40000010000 */
.L_x_10525:
[----:B------:R-:W-:Y:S05]  /*2420*/  BSYNC B2 ;  /* 0x0000000000027941 */ /* 0x000fea0003800000 */
.L_x_10523:
[----:B------:R-:W-:Y:S01]  /*2430*/  BSSY B2, `(.L_x_10533) ;  /* 0x000005f000027945 */ /* 0x000fe20003800000 */
[----:B------:R-:W-:Y:S05]  /*2440*/  @P3 BRA `(.L_x_10534) ;  /* 0x0000006000003947 */ /* 0x000fea0003800000 */
[----:B------:R-:W-:Y:S02]  /*2450*/  IMAD.MOV.U32 R29, RZ, RZ, RZ ;  /* 0x000000ffff1d7224 */ /* 0x000fe400078e00ff */
[----:B------:R-:W-:Y:S01]  /*2460*/  IMAD.MOV.U32 R23, RZ, RZ, R33 ;  /* 0x000000ffff177224 */ /* 0x000fe200078e0021 */
[----:B------:R-:W-:Y:S05]  /*2470*/  @!P2 BRA `(.L_x_10535) ;  /* 0x000005a00000a947 */ /* 0x000fea0003800000 */
[----:B------:R-:W-:Y:S01]  /*2480*/  MOV R23, R33 ;  /* 0x0000002100177202 */ /* 0x000fe20000000f00 */
[----:B-----5:R-:W-:Y:S01]  /*2490*/  HADD2.F32 R29, -RZ, R64.H1_H1 ;  /* 0x30000040ff1d7230 */ /* 0x020fe20000004100 */
[----:B------:R-:W-:Y:S05]  /*24a0*/  BRA `(.L_x_10535) ;  /* 0x0000057000007947 */ /* 0x000fea0003800000 */
.L_x_10534:
        /* <DEDUP_REMOVED lines=12> */
.L_x_10537:
[----:B------:R-:W-:Y:S02]  /*2570*/  IMAD.MOV.U32 R29, RZ, RZ, R24 ;  /* 0x000000ffff1d7224 */ /* 0x000fe400078e0018 */
.L_x_10538:
[----:B------:R-:W-:Y:S05]  /*2580*/  BSYNC B3 ;  /* 0x0000000000037941 */ /* 0x000fea0003800000 */
.L_x_10536:
        /* <DEDUP_REMOVED lines=16> */
.L_x_10542:
[----:B------:R-:W-:Y:S05]  /*2690*/  BSYNC B4 ;  /* 0x0000000000047941 */ /* 0x000fea0003800000 */
.L_x_10541:
        /* <DEDUP_REMOVED lines=36> */
[----:B------:R-:W-:Y:S01]  /*28e0*/  IMAD.MOV.U32 R23, RZ, RZ, RZ ;  /* 0x000000ffff177224 */ /* 0x000fe200078e00ff */
[----:B------:R-:W-:-:S05]  /*28f0*/  LOP3.LUT R30, R69, UR23, R30, 0x96, !PT ;  /* 0x00000017451e7c12 */ /* 0x000fca000f8e961e */
[----:B------:R-:W-:-:S04]  /*2900*/  IMAD.WIDE.U32 R30, R30, -0x2daee0ad, RZ ;  /* 0xd2511f531e1e7825 */ /* 0x000fc800078e00ff */
[----:B------:R-:W-:Y:S01]  /*2910*/  IMAD.MOV.U32 R26, RZ, RZ, R30 ;  /* 0x000000ffff1a7224 */ /* 0x000fe200078e001e */
[----:B------:R-:W-:Y:S01]  /*2920*/  LOP3.LUT R22, R31, UR26, R22, 0x96, !PT ;  /* 0x0000001a1f167c12 */ /* 0x000fe2000f8e9616 */
[----:B------:R-:W-:-:S05]  /*2930*/  IMAD.WIDE.U32 R30, R21, -0x326172a9, RZ ;  /* 0xcd9e8d57151e7825 */ /* 0x000fca00078e00ff */
[----:B------:R-:W-:Y:S02]  /*2940*/  LOP3.LUT R21, R31, UR25, R68, 0x96, !PT ;  /* 0x000000191f157c12 */ /* 0x000fe4000f8e9644 */
[----:B------:R-:W-:Y:S02]  /*2950*/  MOV R24, R30 ;  /* 0x0000001e00187202 */ /* 0x000fe40000000f00 */
.L_x_10540:
[----:B------:R-:W-:Y:S05]  /*2960*/  BSYNC B3 ;  /* 0x0000000000037941 */ /* 0x000fea0003800000 */
.L_x_10539:
[----:B------:R-:W0:Y:S01]  /*2970*/  I2F.U32 R29, R29 ;  /* 0x0000001d001d7306 */ /* 0x000e220000201000 */
[----:B------:R-:W-:-:S04]  /*2980*/  IMAD.MOV.U32 R30, RZ, RZ, 0x2f800000 ;  /* 0x2f800000ff1e7424 */ /* 0x000fc800078e00ff */
[----:B0-----:R-:W-:Y:S01]  /*2990*/  FFMA.FTZ R29, R29, R30, 1.1641532182693481445e-10 ;  /* 0x2f0000001d1d7423 */ /* 0x001fe2000001001e */
[----:B-----5:R-:W-:-:S04]  /*29a0*/  @P2 HADD2.F32 R30, -RZ, R64.H1_H1 ;  /* 0x30000040ff1e2230 */ /* 0x020fc80000004100 */
[----:B------:R-:W-:Y:S01]  /*29b0*/  FSETP.GTU.FTZ.AND P4, PT, R29, c[0x0][0x1e4], PT ;  /* 0x000079001d007a0b */ /* 0x000fe20003f9c000 */
[----:B------:R-:W-:-:S05]  /*29c0*/  HADD2.F32 R29, -RZ, R60.H1_H1 ;  /* 0x3000003cff1d7230 */ /* 0x000fca0000004100 */
[----:B------:R-:W-:-:S04]  /*29d0*/  FMUL.FTZ R29, R29, c[0x0][0x1ec] ;  /* 0x00007b001d1d7a20 */ /* 0x000fc80000410000 */
[----:B------:R-:W-:-:S05]  /*29e0*/  FMUL.FTZ R29, R29, c[0x0][0x1e8] ;  /* 0x00007a001d1d7a20 */ /* 0x000fca0000410000 */
[----:B------:R-:W-:-:S05]  /*29f0*/  FSEL R29, R29, RZ, !P4 ;  /* 0x000000ff1d1d7208 */ /* 0x000fca0006000000 */
[----:B------:R-:W-:Y:S01]  /*2a00*/  @P2 FADD.FTZ R29, R30, R29 ;  /* 0x0000001d1e1d2221 */ /* 0x000fe20000010000 */
[----:B------:R-:W-:Y:S02]  /*2a10*/  SEL R30, RZ, 0x1, P4 ;  /* 0x00000001ff1e7807 */ /* 0x000fe40002000000 */
.L_x_10535:
[----:B------:R-:W-:Y:S05]  /*2a20*/  BSYNC B2 ;  /* 0x0000000000027941 */ /* 0x000fea0003800000 */
.L_x_10533:
[----:B------:R-:W-:Y:S01]  /*2a30*/  BSSY B2, `(.L_x_10543) ;  /* 0x000005f000027945 */ /* 0x000fe20003800000 */
[----:B------:R-:W-:Y:S05]  /*2a40*/  @P3 BRA `(.L_x_10544) ;  /* 0x0000006000003947 */ /* 0x000fea0003800000 */
[----:B------:R-:W-:Y:S01]  /*2a50*/  HFMA2.MMA R31, -RZ, RZ, 0, 0 ;  /* 0x00000000ff1f7435 */ /* 0x000fe200000001ff */
[----:B------:R-:W-:Y:S01]  /*2a60*/  IMAD.MOV.U32 R35, RZ, RZ, R23 ;  /* 0x000000ffff237224 */ /* 0x000fe200078e0017 */
[----:B------:R-:W-:Y:S05]  /*2a70*/  @!P2 BRA `(.L_x_10545) ;  /* 0x000005a00000a947 */ /* 0x000fea0003800000 */
[----:B------:R-:W-:Y:S01]  /*2a80*/  IMAD.MOV.U32 R35, RZ, RZ, R23 ;  /* 0x000000ffff237224 */ /* 0x000fe200078e0017 */
[----:B-----5:R-:W-:Y:S01]  /*2a90*/  HADD2.F32 R31, -RZ, R65.H0_H0 ;  /* 0x20000041ff1f7230 */ /* 0x020fe20000004100 */
[----:B------:R-:W-:Y:S05]  /*2aa0*/  BRA `(.L_x_10545) ;  /* 0x0000057000007947 */ /* 0x000fea0003800000 */
.L_x_10544:
        /* <DEDUP_REMOVED lines=12> */
.L_x_10547:
[----:B------:R-:W-:Y:S02]  /*2b70*/  MOV R31, R24 ;  /* 0x00000018001f7202 */ /* 0x000fe40000000f00 */
.L_x_10548:
[----:B------:R-:W-:Y:S05]  /*2b80*/  BSYNC B3 ;  /* 0x0000000000037941 */ /* 0x000fea0003800000 */
.L_x_10546:
        /* <DEDUP_REMOVED lines=16> */
.L_x_10552:
[----:B------:R-:W-:Y:S05]  /*2c90*/  BSYNC B4 ;  /* 0x0000000000047941 */ /* 0x000fea0003800000 */
.L_x_10551:
        /* <DEDUP_REMOVED lines=44> */
.L_x_10550:
[----:B------:R-:W-:Y:S05]  /*2f60*/  BSYNC B3 ;  /* 0x0000000000037941 */ /* 0x000fea0003800000 */
.L_x_10549:
[----:B------:R0:W1:Y:S02]  /*2f70*/  I2F.U32 R23, R31 ;  /* 0x0000001f00177306 */ /* 0x0000640000201000 */
[----:B0-----:R-:W-:-:S04]  /*2f80*/  IMAD.MOV.U32 R31, RZ, RZ, 0x2f800000 ;  /* 0x2f800000ff1f7424 */ /* 0x001fc800078e00ff */
[----:B-1----:R-:W-:-:S05]  /*2f90*/  FFMA.FTZ R23, R23, R31, 1.1641532182693481445e-10 ;  /* 0x2f00000017177423 */ /* 0x002fca000001001f */
        /* <DEDUP_REMOVED lines=8> */
.L_x_10545:
[----:B------:R-:W-:Y:S05]  /*3020*/  BSYNC B2 ;  /* 0x0000000000027941 */ /* 0x000fea0003800000 */
.L_x_10543:
[----:B------:R-:W-:Y:S01]  /*3030*/  BSSY B2, `(.L_x_10553) ;  /* 0x000005f000027945 */ /* 0x000fe20003800000 */
[----:B------:R-:W-:Y:S05]  /*3040*/  @P3 BRA `(.L_x_10554) ;  /* 0x0000006000003947 */ /* 0x000fea0003800000 */
[----:B------:R-:W-:Y:S01]  /*3050*/  IMAD.MOV.U32 R33, RZ, RZ, RZ ;  /* 0x000000ffff217224 */ /* 0x000fe200078e00ff */
[----:B------:R-:W-:Y:S01]  /*3060*/  MOV R23, R35 ;  /* 0x0000002300177202 */ /* 0x000fe20000000f00 */
[----:B------:R-:W-:Y:S05]  /*3070*/  @!P2 BRA `(.L_x_10555) ;  /* 0x000005a00000a947 */ /* 0x000fea0003800000 */
[----:B------:R-:W-:Y:S01]  /*3080*/  IMAD.MOV.U32 R23, RZ, RZ, R35 ;  /* 0x000000ffff177224 */ /* 0x000fe200078e0023 */
[----:B-----5:R-:W-:Y:S01]  /*3090*/  HADD2.F32 R33, -RZ, R65.H1_H1 ;  /* 0x30000041ff217230 */ /* 0x020fe20000004100 */
[----:B------:R-:W-:Y:S05]  /*30a0*/  BRA `(.L_x_10555) ;  /* 0x0000057000007947 */ /* 0x000fea0003800000 */
.L_x_10554:
        /* <DEDUP_REMOVED lines=12> */
.L_x_10557:
[----:B------:R-:W-:Y:S02]  /*3170*/  IMAD.MOV.U32 R33, RZ, RZ, R24 ;  /* 0x000000ffff217224 */ /* 0x000fe400078e0018 */
.L_x_10558:
[----:B------:R-:W-:Y:S05]  /*3180*/  BSYNC B3 ;  /* 0x0000000000037941 */ /* 0x000fea0003800000 */
.L_x_10556:
        /* <DEDUP_REMOVED lines=16> */
.L_x_10562:
[----:B------:R-:W-:Y:S05]  /*3290*/  BSYNC B4 ;  /* 0x0000000000047941 */ /* 0x000fea0003800000 */
.L_x_10561:
        /* <DEDUP_REMOVED lines=38> */
[----:B------:R-:W-:-:S05]  /*3500*/  IMAD.WIDE.U32 R34, R34, -0x2daee0ad, RZ ;  /* 0xd2511f5322227825 */ /* 0x000fca00078e00ff */
[----:B------:R-:W-:Y:S02]  /*3510*/  LOP3.LUT R22, R35, UR26, R22, 0x96, !PT ;  /* 0x0000001a23167c12 */ /* 0x000fe4000f8e9616 */
[----:B------:R-:W-:Y:S01]  /*3520*/  MOV R26, R34 ;  /* 0x00000022001a7202 */ /* 0x000fe20000000f00 */
[----:B------:R-:W-:-:S04]  /*3530*/  IMAD.WIDE.U32 R34, R21, -0x326172a9, RZ ;  /* 0xcd9e8d5715227825 */ /* 0x000fc800078e00ff */
[----:B------:R-:W-:Y:S01]  /*3540*/  IMAD.MOV.U32 R24, RZ, RZ, R34 ;  /* 0x000000ffff187224 */ /* 0x000fe200078e0022 */
[----:B------:R-:W-:Y:S02]  /*3550*/  LOP3.LUT R21, R35, UR25, R68, 0x96, !PT ;  /* 0x0000001923157c12 */ /* 0x000fe4000f8e9644 */
.L_x_10560:
[----:B------:R-:W-:Y:S05]  /*3560*/  BSYNC B3 ;  /* 0x0000000000037941 */ /* 0x000fea0003800000 */
.L_x_10559:
[----:B------:R-:W0:Y:S01]  /*3570*/  I2F.U32 R33, R33 ;  /* 0x0000002100217306 */ /* 0x000e220000201000 */
[----:B------:R-:W-:-:S10]  /*3580*/  HFMA2.MMA R34, -RZ, RZ, 0.1171875, 0 ;  /* 0x2f800000ff227435 */ /* 0x000fd400000001ff */
        /* <DEDUP_REMOVED lines=9> */
.L_x_10555:
[----:B------:R-:W-:Y:S05]  /*3620*/  BSYNC B2 ;  /* 0x0000000000027941 */ /* 0x000fea0003800000 */
.L_x_10553:
[----:B------:R-:W-:Y:S01]  /*3630*/  BSSY B2, `(.L_x_10563) ;  /* 0x000005f000027945 */ /* 0x000fe20003800000 */
[----:B------:R-:W-:Y:S05]  /*3640*/  @P3 BRA `(.L_x_10564) ;  /* 0x0000006000003947 */ /* 0x000fea0003800000 */
[----:B------:R-:W-:Y:S02]  /*3650*/  IMAD.MOV.U32 R35, RZ, RZ, RZ ;  /* 0x000000ffff237224 */ /* 0x000fe400078e00ff */
[----:B------:R-:W-:Y:S01]  /*3660*/  IMAD.MOV.U32 R39, RZ, RZ, R23 ;  /* 0x000000ffff277224 */ /* 0x000fe200078e0017 */
[----:B------:R-:W-:Y:S05]  /*3670*/  @!P2 BRA `(.L_x_10565) ;  /* 0x000005a00000a947 */ /* 0x000fea0003800000 */
[----:B------:R-:W-:Y:S01]  /*3680*/  MOV R39, R23 ;  /* 0x0000001700277202 */ /* 0x000fe20000000f00 */
[----:B-----5:R-:W-:Y:S01]  /*3690*/  HADD2.F32 R35, -RZ, R66.H0_H0 ;  /* 0x20000042ff237230 */ /* 0x020fe20000004100 */
[----:B------:R-:W-:Y:S05]  /*36a0*/  BRA `(.L_x_10565) ;  /* 0x0000057000007947 */ /* 0x000fea0003800000 */
.L_x_10564:
        /* <DEDUP_REMOVED lines=12> */
.L_x_10567:
[----:B------:R-:W-:Y:S02]  /*3770*/  IMAD.MOV.U32 R35, RZ, RZ, R24 ;  /* 0x000000ffff237224 */ /* 0x000fe400078e0018 */
.L_x_10568:
[----:B------:R-:W-:Y:S05]  /*3780*/  BSYNC B3 ;  /* 0x0000000000037941 */ /* 0x000fea0003800000 */
.L_x_10566:
        /* <DEDUP_REMOVED lines=16> */
.L_x_10572:
[----:B------:R-:W-:Y:S05]  /*3890*/  BSYNC B4 ;  /* 0x0000000000047941 */ /* 0x000fea0003800000 */
.L_x_10571:
        /* <DEDUP_REMOVED lines=44> */
.L_x_10570:
[----:B------:R-:W-:Y:S05]  /*3b60*/  BSYNC B3 ;  /* 0x0000000000037941 */ /* 0x000fea0003800000 */
.L_x_10569:
        /* <DEDUP_REMOVED lines=11> */
.L_x_10565:
[----:B------:R-:W-:Y:S05]  /*3c20*/  BSYNC B2 ;  /* 0x0000000000027941 */ /* 0x000fea0003800000 */
.L_x_10563:
[----:B------:R-:W-:Y:S01]  /*3c30*/  BSSY B2, `(.L_x_10573) ;  /* 0x000005f000027945 */ /* 0x000fe20003800000 */
[----:B------:R-:W-:Y:S05]  /*3c40*/  @P3 BRA `(.L_x_10574) ;  /* 0x0000006000003947 */ /* 0x000fea0003800000 */
[----:B------:R-:W-:Y:S01]  /*3c50*/  HFMA2.MMA R37, -RZ, RZ, 0, 0 ;  /* 0x00000000ff257435 */ /* 0x000fe200000001ff */
[----:B------:R-:W-:Y:S01]  /*3c60*/  IMAD.MOV.U32 R23, RZ, RZ, R39 ;  /* 0x000000ffff177224 */ /* 0x000fe200078e0027 */
[----:B------:R-:W-:Y:S05]  /*3c70*/  @!P2 BRA `(.L_x_10575) ;  /* 0x000005a00000a947 */ /* 0x000fea0003800000 */
[----:B------:R-:W-:Y:S01]  /*3c80*/  IMAD.MOV.U32 R23, RZ, RZ, R39 ;  /* 0x000000ffff177224 */ /* 0x000fe200078e0027 */
[----:B-----5:R-:W-:Y:S01]  /*3c90*/  HADD2.F32 R37, -RZ, R66.H1_H1 ;  /* 0x30000042ff257230 */ /* 0x020fe20000004100 */
[----:B------:R-:W-:Y:S05]  /*3ca0*/  BRA `(.L_x_10575) ;  /* 0x0000057000007947 */ /* 0x000fea0003800000 */
.L_x_10574:
        /* <DEDUP_REMOVED lines=12> */
.L_x_10577:
[----:B------:R-:W-:Y:S02]  /*3d70*/  MOV R37, R24 ;  /* 0x0000001800257202 */ /* 0x000fe40000000f00 */
.L_x_10578:
[----:B------:R-:W-:Y:S05]  /*3d80*/  BSYNC B3 ;  /* 0x0000000000037941 */ /* 0x000fea0003800000 */
.L_x_10576:
        /* <DEDUP_REMOVED lines=16> */
.L_x_10582:
[----:B------:R-:W-:Y:S05]  /*3e90*/  BSYNC B4 ;  /* 0x0000000000047941 */ /* 0x000fea0003800000 */
.L_x_10581:
        /* <DEDUP_REMOVED lines=35> */
[----:B------:R-:W-:Y:S01]  /*40d0*/  IMAD.WIDE.U32 R68, R69, -0x326172a9, RZ ;  /* 0xcd9e8d5745447825 */ /* 0x000fe200078e00ff */
[----:B------:R-:W-:-:S04]  /*40e0*/  HFMA2.MMA R23, -RZ, RZ, 0, 0 ;  /* 0x00000000ff177435 */ /* 0x000fc800000001ff */
[----:B------:R-:W-:-:S05]  /*40f0*/  LOP3.LUT R38, R69, UR23, R38, 0x96, !PT ;  /* 0x0000001745267c12 */ /* 0x000fca000f8e9626 */
[----:B------:R-:W-:-:S04]  /*4100*/  IMAD.WIDE.U32 R38, R38, -0x2daee0ad, RZ ;  /* 0xd2511f5326267825 */ /* 0x000fc800078e00ff */
[----:B------:R-:W-:Y:S01]  /*4110*/  IMAD.MOV.U32 R26, RZ, RZ, R38 ;  /* 0x000000ffff1a7224 */ /* 0x000fe200078e0026 */
[----:B------:R-:W-:Y:S01]  /*4120*/  LOP3.LUT R22, R39, UR26, R22, 0x96, !PT ;  /* 0x0000001a27167c12 */ /* 0x000fe2000f8e9616 */
[----:B------:R-:W-:-:S04]  /*4130*/  IMAD.WIDE.U32 R38, R21, -0x326172a9, RZ ;  /* 0xcd9e8d5715267825 */ /* 0x000fc800078e00ff */
[----:B------:R-:W-:Y:S01]  /*4140*/  IMAD.MOV.U32 R24, RZ, RZ, R38 ;  /* 0x000000ffff187224 */ /* 0x000fe200078e0026 */
[----:B------:R-:W-:Y:S02]  /*4150*/  LOP3.LUT R21, R39, UR25, R68, 0x96, !PT ;  /* 0x0000001927157c12 */ /* 0x000fe4000f8e9644 */
.L_x_10580:
[----:B------:R-:W-:Y:S05]  /*4160*/  BSYNC B3 ;  /* 0x0000000000037941 */ /* 0x000fea0003800000 */
.L_x_10579:
        /* <DEDUP_REMOVED lines=11> */
.L_x_10575:
[----:B------:R-:W-:Y:S05]  /*4220*/  BSYNC B2 ;  /* 0x0000000000027941 */ /* 0x000fea0003800000 */
.L_x_10573:
[----:B------:R-:W-:Y:S01]  /*4230*/  BSSY B2, `(.L_x_10583) ;  /* 0x000005f000027945 */ /* 0x000fe20003800000 */
[----:B------:R-:W-:Y:S05]  /*4240*/  @P3 BRA `(.L_x_10584) ;  /* 0x0000006000003947 */ /* 0x000fea0003800000 */
[----:B------:R-:W-:Y:S01]  /*4250*/  IMAD.MOV.U32 R39, RZ, RZ, RZ ;  /* 0x000000ffff277224 */ /* 0x000fe200078e00ff */
[----:B------:R-:W-:Y:S01]  /*4260*/  MOV R68, R23 ;  /* 0x0000001700447202 */ /* 0x000fe20000000f00 */
[----:B------:R-:W-:Y:S05]  /*4270*/  @!P2 BRA `(.L_x_10585) ;  /* 0x000005a00000a947 */ /* 0x000fea0003800000 */
[----:B------:R-:W-:Y:S01]  /*4280*/  IMAD.MOV.U32 R68, RZ, RZ, R23 ;  /* 0x000000ffff447224 */ /* 0x000fe200078e0017 */
[----:B-----5:R-:W-:Y:S01]  /*4290*/  HADD2.F32 R39, -RZ, R67.H0_H0 ;  /* 0x20000043ff277230 */ /* 0x020fe20000004100 */
[----:B------:R-:W-:Y:S05]  /*42a0*/  BRA `(.L_x_10585) ;  /* 0x0000057000007947 */ /* 0x000fea0003800000 */
.L_x_10584:
        /* <DEDUP_REMOVED lines=12> */
.L_x_10587:
[----:B------:R-:W-:Y:S02]  /*4370*/  IMAD.MOV.U32 R39, RZ, RZ, R24 ;  /* 0x000000ffff277224 */ /* 0x000fe400078e0018 */
.L_x_10588:
[----:B------:R-:W-:Y:S05]  /*4380*/  BSYNC B3 ;  /* 0x0000000000037941 */ /* 0x000fea0003800000 */
.L_x_10586:
        /* <DEDUP_REMOVED lines=16> */
.L_x_10592:
[----:B------:R-:W-:Y:S05]  /*4490*/  BSYNC B4 ;  /* 0x0000000000047941 */ /* 0x000fea0003800000 */
.L_x_10591:
        /* <DEDUP_REMOVED lines=44> */
.L_x_10590:
[----:B------:R-:W-:Y:S05]  /*4760*/  BSYNC B3 ;  /* 0x0000000000037941 */ /* 0x000fea0003800000 */
.L_x_10589:
[----:B------:R0:W1:Y:S02]  /*4770*/  I2F.U32 R23, R39 ;  /* 0x0000002700177306 */ /* 0x0000640000201000 */
[----:B0-----:R-:W-:-:S10]  /*4780*/  HFMA2.MMA R39, -RZ, RZ, 0.1171875, 0 ;  /* 0x2f800000ff277435 */ /* 0x001fd400000001ff */
        /* <DEDUP_REMOVED lines=9> */
.L_x_10585:
[----:B------:R-:W-:Y:S05]  /*4820*/  BSYNC B2 ;  /* 0x0000000000027941 */ /* 0x000fea0003800000 */
.L_x_10583:
        /* <DEDUP_REMOVED lines=8> */
.L_x_10594:
        /* <DEDUP_REMOVED lines=12> */
.L_x_10597:
[----:B------:R-:W-:Y:S02]  /*4970*/  IMAD.MOV.U32 R41, RZ, RZ, R24 ;  /* 0x000000ffff297224 */ /* 0x000fe400078e0018 */
.L_x_10598:
[----:B------:R-:W-:Y:S05]  /*4980*/  BSYNC B3 ;  /* 0x0000000000037941 */ /* 0x000fea0003800000 */
.L_x_10596:
        /* <DEDUP_REMOVED lines=16> */
.L_x_10602:
[----:B------:R-:W-:Y:S05]  /*4a90*/  BSYNC B4 ;  /* 0x0000000000047941 */ /* 0x000fea0003800000 */
.L_x_10601:
        /* <DEDUP_REMOVED lines=44> */
.L_x_10600:
[----:B------:R-:W-:Y:S05]  /*4d60*/  BSYNC B3 ;  /* 0x0000000000037941 */ /* 0x000fea0003800000 */
.L_x_10599:
        /* <DEDUP_REMOVED lines=11> */
.L_x_10595:
[----:B------:R-:W-:Y:S05]  /*4e20*/  BSYNC B2 ;  /* 0x0000000000027941 */ /* 0x000fea0003800000 */
.L_x_10593:
[----:B------:R-:W-:Y:S01]  /*4e30*/  HFMA2.MMA R132, -RZ, RZ, 0, 9.5367431640625e-07 ;  /* 0x00000010ff847435 */ /* 0x000fe200000001ff */
[----:B------:R-:W-:Y:S01]  /*4e40*/  F2FP.PACK_AB R71, R41, R39 ;  /* 0x000000272947723e */ /* 0x000fe200000000ff */
[----:B------:R-:W-:Y:S01]  /*4e50*/  BSSY B2, `(.L_x_10603) ;  /* 0x000001b000027945 */ /* 0x000fe20003800000 */
[----:B------:R-:W-:Y:S02]  /*4e60*/  F2FP.PACK_AB R70, R37, R35 ;  /* 0x000000232546723e */ /* 0x000fe400000000ff */
[----:B------:R-:W-:Y:S02]  /*4e70*/  F2FP.PACK_AB R69, R33, R31 ;  /* 0x0000001f2145723e */ /* 0x000fe400000000ff */
[----:B------:R-:W-:-:S03]  /*4e80*/  F2FP.PACK_AB R68, R29, R27 ;  /* 0x0000001b1d44723e */ /* 0x000fc600000000ff */
        /* <DEDUP_REMOVED lines=23> */
.L_x_10604:
[----:B------:R-:W-:Y:S05]  /*5000*/  BSYNC B2 ;  /* 0x0000000000027941 */ /* 0x000fea0003800000 */
.L_x_10603:
[----:B------:R-:W-:Y:S02]  /*5010*/  IADD3 R131, R131, 0x20, RZ ;  /* 0x0000002083837810 */ /* 0x000fe40007ffe0ff */
[----:B------:R-:W-:Y:S02]  /*5020*/  IADD3 R127, R127, 0x20, RZ ;  /* 0x000000207f7f7810 */ /* 0x000fe40007ffe0ff */
.L_x_10522:
[----:B------:R-:W-:Y:S05]  /*5030*/  BSYNC B1 ;  /* 0x0000000000017941 */ /* 0x000fea0003800000 */
.L_x_10521:
        /* <DEDUP_REMOVED lines=18> */
[----:B-----5:R-:W-:Y:S01]  /*5160*/  HADD2.F32 R43, -RZ, R64.H0_H0 ;  /* 0x20000040ff2b7230 */ /* 0x020fe20000004100 */
[----:B------:R-:W-:Y:S05]  /*5170*/  BRA `(.L_x_10609) ;  /* 0x0000057000007947 */ /* 0x000fea0003800000 */
.L_x_10608:
        /* <DEDUP_REMOVED lines=12> */
.L_x_10611:
[----:B------:R-:W-:Y:S02]  /*5240*/  IMAD.MOV.U32 R28, RZ, RZ, R24 ;  /* 0x000000ffff1c7224 */ /* 0x000fe400078e0018 */
.L_x_10612:
[----:B------:R-:W-:Y:S05]  /*5250*/  BSYNC B3 ;  /* 0x0000000000037941 */ /* 0x000fea0003800000 */
.L_x_10610:
        /* <DEDUP_REMOVED lines=16> */
.L_x_10616:
[----:B------:R-:W-:Y:S05]  /*5360*/  BSYNC B4 ;  /* 0x0000000000047941 */ /* 0x000fea0003800000 */
.L_x_10615:
        /* <DEDUP_REMOVED lines=44> */
.L_x_10614:
[----:B------:R-:W-:Y:S05]  /*5630*/  BSYNC B3 ;  /* 0x0000000000037941 */ /* 0x000fea0003800000 */
.L_x_10613:
[----:B------:R1:W2:Y:S02]  /*5640*/  I2F.U32 R23, R28 ;  /* 0x0000001c00177306 */ /* 0x0002a40000201000 */
[----:B-1----:R-:W-:-:S10]  /*5650*/  HFMA2.MMA R28, -RZ, RZ, 0.1171875, 0 ;  /* 0x2f800000ff1c7435 */ /* 0x002fd400000001ff */
[----:B--2---:R-:W-:-:S05]  /*5660*/  FFMA.FTZ R23, R23, R28, 1.1641532182693481445e-10 ;  /* 0x2f00000017177423 */ /* 0x004fca000001001c */
        /* <DEDUP_REMOVED lines=8> */
.L_x_10609:
[----:B------:R-:W-:Y:S05]  /*56f0*/  BSYNC B2 ;  /* 0x0000000000027941 */ /* 0x000fea0003800000 */
.L_x_10607:
        /* <DEDUP_REMOVED lines=8> */
.L_x_10618:
        /* <DEDUP_REMOVED lines=12> */
.L_x_10621:
[----:B------:R-:W-:Y:S02]  /*5840*/  IMAD.MOV.U32 R30, RZ, RZ, R24 ;  /* 0x000000ffff1e7224 */ /* 0x000fe400078e0018 */
.L_x_10622:
[----:B------:R-:W-:Y:S05]  /*5850*/  BSYNC B3 ;  /* 0x0000000000037941 */ /* 0x000fea0003800000 */
.L_x_10620:
        /* <DEDUP_REMOVED lines=16> */
.L_x_10626:
[----:B------:R-:W-:Y:S05]  /*5960*/  BSYNC B4 ;  /* 0x0000000000047941 */ /* 0x000fea0003800000 */
.L_x_10625:
        /* <DEDUP_REMOVED lines=44> */
.L_x_10624:
[----:B------:R-:W-:Y:S05]  /*5c30*/  BSYNC B3 ;  /* 0x0000000000037941 */ /* 0x000fea0003800000 */
.L_x_10623:
[----:B------:R-:W1:Y:S01]  /*5c40*/  I2F.U32 R30, R30 ;  /* 0x0000001e001e7306 */ /* 0x000e620000201000 */
[----:B------:R-:W-:-:S04]  /*5c50*/  IMAD.MOV.U32 R44, RZ, RZ, 0x2f800000 ;  /* 0x2f800000ff2c7424 */ /* 0x000fc800078e00ff */
[----:B-1----:R-:W-:-:S05]  /*5c60*/  FFMA.FTZ R30, R30, R44, 1.1641532182693481445e-10 ;  /* 0x2f0000001e1e7423 */ /* 0x002fca000001002c */
[----:B------:R-:W-:Y:S01]  /*5c70*/  FSETP.GTU.FTZ.AND P4, PT, R30, c[0x0][0x1e4], PT ;  /* 0x000079001e007a0b */ /* 0x000fe20003f9c000 */
[----:B-----5:R-:W-:-:S05]  /*5c80*/  HADD2.F32 R30, -RZ, R60.H1_H1 ;  /* 0x3000003cff1e7230 */ /* 0x020fca0000004100 */
[----:B------:R-:W-:-:S04]  /*5c90*/  FMUL.FTZ R30, R30, c[0x0][0x1ec] ;  /* 0x00007b001e1e7a20 */ /* 0x000fc80000410000 */
[----:B------:R-:W-:-:S05]  /*5ca0*/  FMUL.FTZ R30, R30, c[0x0][0x1e8] ;  /* 0x00007a001e1e7a20 */ /* 0x000fca0000410000 */
[----:B------:R-:W-:Y:S01]  /*5cb0*/  FSEL R44, R30, RZ, !P4 ;  /* 0x000000ff1e2c7208 */ /* 0x000fe20006000000 */
[----:B------:R-:W-:-:S05]  /*5cc0*/  @P2 HADD2.F32 R30, -RZ, R64.H1_H1 ;  /* 0x30000040ff1e2230 */ /* 0x000fca0000004100 */
[----:B------:R-:W-:Y:S01]  /*5cd0*/  @P2 FADD.FTZ R44, R30, R44 ;  /* 0x0000002c1e2c2221 */ /* 0x000fe20000010000 */
[----:B------:R-:W-:Y:S02]  /*5ce0*/  SEL R30, RZ, 0x1, P4 ;  /* 0x00000001ff1e7807 */ /* 0x000fe40002000000 */
.L_x_10619:
[----:B------:R-:W-:Y:S05]  /*5cf0*/  BSYNC B2 ;  /* 0x0000000000027941 */ /* 0x000fea0003800000 */
.L_x_10617:
        /* <DEDUP_REMOVED lines=8> */
.L_x_10628:
        /* <DEDUP_REMOVED lines=12> */
.L_x_10631:
[----:B------:R-:W-:Y:S02]  /*5e40*/  MOV R32, R24 ;  /* 0x0000001800207202 */ /* 0x000fe40000000f00 */
.L_x_10632:
[----:B------:R-:W-:Y:S05]  /*5e50*/  BSYNC B3 ;  /* 0x0000000000037941 */ /* 0x000fea0003800000 */
.L_x_10630:
        /* <DEDUP_REMOVED lines=16> */
.L_x_10636:
[----:B------:R-:W-:Y:S05]  /*5f60*/  BSYNC B4 ;  /* 0x0000000000047941 */ /* 0x000fea0003800000 */
.L_x_10635:
        /* <DEDUP_REMOVED lines=44> */
.L_x_10634:
[----:B------:R-:W-:Y:S05]  /*6230*/  BSYNC B3 ;  /* 0x0000000000037941 */ /* 0x000fea0003800000 */
.L_x_10633:
[----:B------:R1:W2:Y:S02]  /*6240*/  I2F.U32 R23, R32 ;  /* 0x0000002000177306 */ /* 0x0002a40000201000 */
[----:B-1----:R-:W-:-:S04]  /*6250*/  IMAD.MOV.U32 R32, RZ, RZ, 0x2f800000 ;  /* 0x2f800000ff207424 */ /* 0x002fc800078e00ff */
        /* <DEDUP_REMOVED lines=9> */
.L_x_10629:
[----:B------:R-:W-:Y:S05]  /*62f0*/  BSYNC B2 ;  /* 0x0000000000027941 */ /* 0x000fea0003800000 */
.L_x_10627:
        /* <DEDUP_REMOVED lines=8> */
.L_x_10638:
        /* <DEDUP_REMOVED lines=12> */
.L_x_10641:
[----:B------:R-:W-:Y:S02]  /*6440*/  IMAD.MOV.U32 R34, RZ, RZ, R24 ;  /* 0x000000ffff227224 */ /* 0x000fe400078e0018 */
.L_x_10642:
[----:B------:R-:W-:Y:S05]  /*6450*/  BSYNC B3 ;  /* 0x0000000000037941 */ /* 0x000fea0003800000 */
.L_x_10640:
        /* <DEDUP_REMOVED lines=16> */
.L_x_10646:
[----:B------:R-:W-:Y:S05]  /*6560*/  BSYNC B4 ;  /* 0x0000000000047941 */ /* 0x000fea0003800000 */
.L_x_10645:
        /* <DEDUP_REMOVED lines=44> */
.L_x_10644:
[----:B------:R-:W-:Y:S05]  /*6830*/  BSYNC B3 ;  /* 0x0000000000037941 */ /* 0x000fea0003800000 */
.L_x_10643:
[----:B------:R-:W1:Y:S01]  /*6840*/  I2F.U32 R34, R34 ;  /* 0x0000002200227306 */ /* 0x000e620000201000 */
[----:B------:R-:W-:-:S10]  /*6850*/  HFMA2.MMA R46, -RZ, RZ, 0.1171875, 0 ;  /* 0x2f800000ff2e7435 */ /* 0x000fd400000001ff */
        /* <DEDUP_REMOVED lines=9> */
.L_x_10639:
[----:B------:R-:W-:Y:S05]  /*68f0*/  BSYNC B2 ;  /* 0x0000000000027941 */ /* 0x000fea0003800000 */
.L_x_10637:
        /* <DEDUP_REMOVED lines=8> */
.L_x_10648:
        /* <DEDUP_REMOVED lines=12> */
.L_x_10651:
[----:B------:R-:W-:Y:S02]  /*6a40*/  IMAD.MOV.U32 R36, RZ, RZ, R24 ;  /* 0x000000ffff247224 */ /* 0x000fe400078e0018 */
.L_x_10652:
[----:B------:R-:W-:Y:S05]  /*6a50*/  BSYNC B3 ;  /* 0x0000000000037941 */ /* 0x000fea0003800000 */
.L_x_10650:
        /* <DEDUP_REMOVED lines=16> */
.L_x_10656:
[----:B------:R-:W-:Y:S05]  /*6b60*/  BSYNC B4 ;  /* 0x0000000000047941 */ /* 0x000fea0003800000 */
.L_x_10655:
[----:B------:R-:W-:Y:S01]  /*6b70*/  LOP3.LUT R48, R48, UR5, R25, 0x96, !PT ;  /* 0x0000000530307c12 */ /* 0x000fe2000f8e9619 */
[----:B0-----:R-:W-:-:S04]  /*6b80*/  IMAD.HI.U32 R68, R0, -0x326172a9, RZ ;  /* 0xcd9e8d5700447827 */ /* 0x001fc800078e00ff */
        /* <DEDUP_REMOVED lines=42> */
.L_x_10654:
[----:B------:R-:W-:Y:S05]  /*6e30*/  BSYNC B3 ;  /* 0x0000000000037941 */ /* 0x000fea0003800000 */
.L_x_10653:
        /* <DEDUP_REMOVED lines=11> */
.L_x_10649:
[----:B------:R-:W-:Y:S05]  /*6ef0*/  BSYNC B2 ;  /* 0x0000000000027941 */ /* 0x000fea0003800000 */
.L_x_10647:
        /* <DEDUP_REMOVED lines=8> */
.L_x_10658:
        /* <DEDUP_REMOVED lines=12> */
.L_x_10661:
[----:B------:R-:W-:Y:S02]  /*7040*/  MOV R38, R24 ;  /* 0x0000001800267202 */ /* 0x000fe40000000f00 */
.L_x_10662:
[----:B------:R-:W-:Y:S05]  /*7050*/  BSYNC B3 ;  /* 0x0000000000037941 */ /* 0x000fea0003800000 */
.L_x_10660:
        /* <DEDUP_REMOVED lines=16> */
.L_x_10666:
[----:B------:R-:W-:Y:S05]  /*7160*/  BSYNC B4 ;  /* 0x0000000000047941 */ /* 0x000fea0003800000 */
.L_x_10665:
        /* <DEDUP_REMOVED lines=44> */
.L_x_10664:
[----:B------:R-:W-:Y:S05]  /*7430*/  BSYNC B3 ;  /* 0x0000000000037941 */ /* 0x000fea0003800000 */
.L_x_10663:
        /* <DEDUP_REMOVED lines=11> */
.L_x_10659:
[----:B------:R-:W-:Y:S05]  /*74f0*/  BSYNC B2 ;  /* 0x0000000000027941 */ /* 0x000fea0003800000 */
.L_x_10657:
[----:B------:R-:W-:Y:S01]  /*7500*/  BSSY B2, `(.L_x_10667) ;  /* 0x000005f000027945 */ /* 0x000fe20003800000 */
[----:B------:R-:W-:Y:S05]  /*7510*/  @P3 BRA `(.L_x_10668) ;  /* 0x0000006000003947 */ /* 0x000fea0003800000 */
[----:B------:R-:W-:Y:S01]  /*7520*/  IMAD.MOV.U32 R49, RZ, RZ, RZ ;  /* 0x000000ffff317224 */ /* 0x000fe200078e00ff */
[----:B0-----:R-:W-:Y:S01]  /*7530*/  MOV R68, R23 ;  /* 0x0000001700447202 */ /* 0x001fe20000000f00 */
[----:B------:R-:W-:Y:S05]  /*7540*/  @!P2 BRA `(.L_x_10669) ;  /* 0x000005a00000a947 */ /* 0x000fea0003800000 */
[----:B------:R-:W-:Y:S01]  /*7550*/  IMAD.MOV.U32 R68, RZ, RZ, R23 ;  /* 0x000000ffff447224 */ /* 0x000fe200078e0017 */
[----:B-----5:R-:W-:Y:S01]  /*7560*/  HADD2.F32 R49, -RZ, R67.H0_H0 ;  /* 0x20000043ff317230 */ /* 0x020fe20000004100 */
[----:B------:R-:W-:Y:S05]  /*7570*/  BRA `(.L_x_10669) ;  /* 0x0000057000007947 */ /* 0x000fea0003800000 */
.L_x_10668:
        /* <DEDUP_REMOVED lines=12> */
.L_x_10671:
[----:B------:R-:W-:Y:S02]  /*7640*/  IMAD.MOV.U32 R40, RZ, RZ, R24 ;  /* 0x000000ffff287224 */ /* 0x000fe400078e0018 */
.L_x_10672:
[----:B------:R-:W-:Y:S05]  /*7650*/  BSYNC B3 ;  /* 0x0000000000037941 */ /* 0x000fea0003800000 */
.L_x_10670:
        /* <DEDUP_REMOVED lines=16> */
.L_x_10676:
[----:B------:R-:W-:Y:S05]  /*7760*/  BSYNC B4 ;  /* 0x0000000000047941 */ /* 0x000fea0003800000 */
.L_x_10675:
        /* <DEDUP_REMOVED lines=44> */
.L_x_10674:
[----:B------:R-:W-:Y:S05]  /*7a30*/  BSYNC B3 ;  /* 0x0000000000037941 */ /* 0x000fea0003800000 */
.L_x_10673:
        /* <DEDUP_REMOVED lines=11> */
.L_x_10669:
[----:B------:R-:W-:Y:S05]  /*7af0*/  BSYNC B2 ;  /* 0x0000000000027941 */ /* 0x000fea0003800000 */
.L_x_10667:
        /* <DEDUP_REMOVED lines=8> */
.L_x_10678:
        /* <DEDUP_REMOVED lines=12> */
.L_x_10681:
[----:B------:R-:W-:Y:S02]  /*7c40*/  IMAD.MOV.U32 R42, RZ, RZ, R24 ;  /* 0x000000ffff2a7224 */ /* 0x000fe400078e0018 */
.L_x_10682:
[----:B------:R-:W-:Y:S05]  /*7c50*/  BSYNC B3 ;  /* 0x0000000000037941 */ /* 0x000fea0003800000 */
.L_x_10680:
        /* <DEDUP_REMOVED lines=16> */
.L_x_10686:
[----:B------:R-:W-:Y:S05]  /*7d60*/  BSYNC B4 ;  /* 0x0000000000047941 */ /* 0x000fea0003800000 */
.L_x_10685:
        /* <DEDUP_REMOVED lines=44> */
.L_x_10684:
[----:B------:R-:W-:Y:S05]  /*8030*/  BSYNC B3 ;  /* 0x0000000000037941 */ /* 0x000fea0003800000 */
.L_x_10683:
[----:B------:R-:W0:Y:S01]  /*8040*/  I2F.U32 R42, R42 ;  /* 0x0000002a002a7306 */ /* 0x000e220000201000 */
[----:B------:R-:W-:-:S04]  /*8050*/  IMAD.MOV.U32 R50, RZ, RZ, 0x2f800000 ;  /* 0x2f800000ff327424 */ /* 0x000fc800078e00ff */
[----:B0-----:R-:W-:-:S05]  /*8060*/  FFMA.FTZ R42, R42, R50, 1.1641532182693481445e-10 ;  /* 0x2f0000002a2a7423 */ /* 0x001fca0000010032 */
        /* <DEDUP_REMOVED lines=8> */
.L_x_10679:
[----:B------:R-:W-:Y:S05]  /*80f0*/  BSYNC B2 ;  /* 0x0000000000027941 */ /* 0x000fea0003800000 */
.L_x_10677:
        /* <DEDUP_REMOVED lines=29> */
.L_x_10688:
[----:B------:R-:W-:Y:S05]  /*82d0*/  BSYNC B2 ;  /* 0x0000000000027941 */ /* 0x000fea0003800000 */
.L_x_10687:
[----:B------:R-:W-:Y:S02]  /*82e0*/  IADD3 R131, R131, 0x20, RZ ;  /* 0x0000002083837810 */ /* 0x000fe40007ffe0ff */
[----:B------:R-:W-:Y:S02]  /*82f0*/  IADD3 R127, R127, 0x20, RZ ;  /* 0x000000207f7f7810 */ /* 0x000fe40007ffe0ff */
.L_x_10606:
[----:B------:R-:W-:Y:S05]  /*8300*/  BSYNC B1 ;  /* 0x0000000000017941 */ /* 0x000fea0003800000 */
.L_x_10605:
        /* <DEDUP_REMOVED lines=20> */
.L_x_10692:
        /* <DEDUP_REMOVED lines=12> */
.L_x_10695:
[----:B------:R-:W-:Y:S02]  /*8510*/  IMAD.MOV.U32 R28, RZ, RZ, R24 ;  /* 0x000000ffff1c7224 */ /* 0x000fe400078e0018 */
.L_x_10696:
[----:B------:R-:W-:Y:S05]  /*8520*/  BSYNC B3 ;  /* 0x0000000000037941 */ /* 0x000fea0003800000 */
.L_x_10694:
        /* <DEDUP_REMOVED lines=16> */
.L_x_10700:
[----:B------:R-:W-:Y:S05]  /*8630*/  BSYNC B4 ;  /* 0x0000000000047941 */ /* 0x000fea0003800000 */
.L_x_10699:
        /* <DEDUP_REMOVED lines=44> */
.L_x_10698:
[----:B------:R-:W-:Y:S05]  /*8900*/  BSYNC B3 ;  /* 0x0000000000037941 */ /* 0x000fea0003800000 */
.L_x_10697:
        /* <DEDUP_REMOVED lines=11> */
.L_x_10693:
[----:B------:R-:W-:Y:S05]  /*89c0*/  BSYNC B2 ;  /* 0x0000000000027941 */ /* 0x000fea0003800000 */
.L_x_10691:
        /* <DEDUP_REMOVED lines=8> */
.L_x_10702:
        /* <DEDUP_REMOVED lines=12> */
.L_x_10705:
[----:B------:R-:W-:Y:S02]  /*8b10*/  IMAD.MOV.U32 R30, RZ, RZ, R24 ;  /* 0x000000ffff1e7224 */ /* 0x000fe400078e0018 */
.L_x_10706:
[----:B------:R-:W-:Y:S05]  /*8b20*/  BSYNC B3 ;  /* 0x0000000000037941 */ /* 0x000fea0003800000 */
.L_x_10704:
        /* <DEDUP_REMOVED lines=16> */
.L_x_10710:
[----:B------:R-:W-:Y:S05]  /*8c30*/  BSYNC B4 ;  /* 0x0000000000047941 */ /* 0x000fea0003800000 */
.L_x_10709:
        /* <DEDUP_REMOVED lines=44> */
.L_x_10708:
[----:B------:R-:W-:Y:S05]  /*8f00*/  BSYNC B3 ;  /* 0x0000000000037941 */ /* 0x000fea0003800000 */
.L_x_10707:
        /* <DEDUP_REMOVED lines=11> */
.L_x_10703:
[----:B------:R-:W-:Y:S05]  /*8fc0*/  BSYNC B2 ;  /* 0x0000000000027941 */ /* 0x000fea0003800000 */
.L_x_10701:
        /* <DEDUP_REMOVED lines=8> */
.L_x_10712:
        /* <DEDUP_REMOVED lines=12> */
.L_x_10715:
[----:B------:R-:W-:Y:S02]  /*9110*/  MOV R32, R24 ;  /* 0x0000001800207202 */ /* 0x000fe40000000f00 */
.L_x_10716:
[----:B------:R-:W-:Y:S05]  /*9120*/  BSYNC B3 ;  /* 0x0000000000037941 */ /* 0x000fea0003800000 */
.L_x_10714:
        /* <DEDUP_REMOVED lines=16> */
.L_x_10720:
[----:B------:R-:W-:Y:S05]  /*9230*/  BSYNC B4 ;  /* 0x0000000000047941 */ /* 0x000fea0003800000 */
.L_x_10719:
        /* <DEDUP_REMOVED lines=44> */
.L_x_10718:
[----:B------:R-:W-:Y:S05]  /*9500*/  BSYNC B3 ;  /* 0x0000000000037941 */ /* 0x000fea0003800000 */
.L_x_10717:
        /* <DEDUP_REMOVED lines=11> */
.L_x_10713:
[----:B------:R-:W-:Y:S05]  /*95c0*/  BSYNC B2 ;  /* 0x0000000000027941 */ /* 0x000fea0003800000 */
.L_x_10711:
        /* <DEDUP_REMOVED lines=8> */
.L_x_10722:
        /* <DEDUP_REMOVED lines=12> */
.L_x_10725:
[----:B------:R-:W-:Y:S02]  /*9710*/  IMAD.MOV.U32 R34, RZ, RZ, R24 ;  /* 0x000000ffff227224 */ /* 0x000fe400078e0018 */
.L_x_10726:
[----:B------:R-:W-:Y:S05]  /*9720*/  BSYNC B3 ;  /* 0x0000000000037941 */ /* 0x000fea0003800000 */
.L_x_10724:
        /* <DEDUP_REMOVED lines=16> */
.L_x_10730:
[----:B------:R-:W-:Y:S05]  /*9830*/  BSYNC B4 ;  /* 0x0000000000047941 */ /* 0x000fea0003800000 */
.L_x_10729:
        /* <DEDUP_REMOVED lines=44> */
.L_x_10728:
[----:B------:R-:W-:Y:S05]  /*9b00*/  BSYNC B3 ;  /* 0x0000000000037941 */ /* 0x000fea0003800000 */
.L_x_10727:
        /* <DEDUP_REMOVED lines=11> */
.L_x_10723:
[----:B------:R-:W-:Y:S05]  /*9bc0*/  BSYNC B2 ;  /* 0x0000000000027941 */ /* 0x000fea0003800000 */
.L_x_10721:
        /* <DEDUP_REMOVED lines=8> */
.L_x_10732:
        /* <DEDUP_REMOVED lines=12> */
.L_x_10735:
[----:B------:R-:W-:Y:S02]  /*9d10*/  IMAD.MOV.U32 R36, RZ, RZ, R24 ;  /* 0x000000ffff247224 */ /* 0x000fe400078e0018 */
.L_x_10736:
[----:B------:R-:W-:Y:S05]  /*9d20*/  BSYNC B3 ;  /* 0x0000000000037941 */ /* 0x000fea0003800000 */
.L_x_10734:
        /* <DEDUP_REMOVED lines=16> */
.L_x_10740:
[----:B------:R-:W-:Y:S05]  /*9e30*/  BSYNC B4 ;  /* 0x0000000000047941 */ /* 0x000fea0003800000 */
.L_x_10739:
        /* <DEDUP_REMOVED lines=44> */
.L_x_10738:
[----:B------:R-:W-:Y:S05]  /*a100*/  BSYNC B3 ;  /* 0x0000000000037941 */ /* 0x000fea0003800000 */
.L_x_10737:
        /* <DEDUP_REMOVED lines=11> */
.L_x_10733:
[----:B------:R-:W-:Y:S05]  /*a1c0*/  BSYNC B2 ;  /* 0x0000000000027941 */ /* 0x000fea0003800000 */
.L_x_10731:
        /* <DEDUP_REMOVED lines=8> */
.L_x_10742:
        /* <DEDUP_REMOVED lines=12> */
.L_x_10745:
[----:B------:R-:W-:Y:S02]  /*a310*/  MOV R38, R24 ;  /* 0x0000001800267202 */ /* 0x000fe40000000f00 */
.L_x_10746:
[----:B------:R-:W-:Y:S05]  /*a320*/  BSYNC B3 ;  /* 0x0000000000037941 */ /* 0x000fea0003800000 */
.L_x_10744:
        /* <DEDUP_REMOVED lines=16> */
.L_x_10750:
[----:B------:R-:W-:Y:S05]  /*a430*/  BSYNC B4 ;  /* 0x0000000000047941 */ /* 0x000fea0003800000 */
.L_x_10749:
        /* <DEDUP_REMOVED lines=44> */
.L_x_10748:
[----:B------:R-:W-:Y:S05]  /*a700*/  BSYNC B3 ;  /* 0x0000000000037941 */ /* 0x000fea0003800000 */
.L_x_10747:
        /* <DEDUP_REMOVED lines=11> */
.L_x_10743:
[----:B------:R-:W-:Y:S05]  /*a7c0*/  BSYNC B2 ;  /* 0x0000000000027941 */ /* 0x000fea0003800000 */
.L_x_10741:
        /* <DEDUP_REMOVED lines=8> */
.L_x_10752:
        /* <DEDUP_REMOVED lines=12> */
.L_x_10755:
[----:B------:R-:W-:Y:S02]  /*a910*/  IMAD.MOV.U32 R40, RZ, RZ, R24 ;  /* 0x000000ffff287224 */ /* 0x000fe400078e0018 */
.L_x_10756:
[----:B------:R-:W-:Y:S05]  /*a920*/  BSYNC B3 ;  /* 0x0000000000037941 */ /* 0x000fea0003800000 */
.L_x_10754:
        /* <DEDUP_REMOVED lines=16> */
.L_x_10760:
[----:B------:R-:W-:Y:S05]  /*aa30*/  BSYNC B4 ;  /* 0x0000000000047941 */ /* 0x000fea0003800000 */
.L_x_10759:
        /* <DEDUP_REMOVED lines=44> */
.L_x_10758:
[----:B------:R-:W-:Y:S05]  /*ad00*/  BSYNC B3 ;  /* 0x0000000000037941 */ /* 0x000fea0003800000 */
.L_x_10757:
        /* <DEDUP_REMOVED lines=11> */
.L_x_10753:
[----:B------:R-:W-:Y:S05]  /*adc0*/  BSYNC B2 ;  /* 0x0000000000027941 */ /* 0x000fea0003800000 */
.L_x_10751:
        /* <DEDUP_REMOVED lines=8> */
.L_x_10762:
        /* <DEDUP_REMOVED lines=12> */
.L_x_10765:
[----:B------:R-:W-:Y:S02]  /*af10*/  IMAD.MOV.U32 R42, RZ, RZ, R24 ;  /* 0x000000ffff2a7224 */ /* 0x000fe400078e0018 */
.L_x_10766:
[----:B------:R-:W-:Y:S05]  /*af20*/  BSYNC B3 ;  /* 0x0000000000037941 */ /* 0x000fea0003800000 */
.L_x_10764:
        /* <DEDUP_REMOVED lines=16> */
.L_x_10770:
[----:B------:R-:W-:Y:S05]  /*b030*/  BSYNC B4 ;  /* 0x0000000000047941 */ /* 0x000fea0003800000 */
.L_x_10769:
        /* <DEDUP_REMOVED lines=44> */
.L_x_10768:
[----:B------:R-:W-:Y:S05]  /*b300*/  BSYNC B3 ;  /* 0x0000000000037941 */ /* 0x000fea0003800000 */
.L_x_10767:
        /* <DEDUP_REMOVED lines=11> */
.L_x_10763:
[----:B------:R-:W-:Y:S05]  /*b3c0*/  BSYNC B2 ;  /* 0x0000000000027941 */ /* 0x000fea0003800000 */
.L_x_10761:
        /* <DEDUP_REMOVED lines=29> */
.L_x_10772:
[----:B------:R-:W-:Y:S05]  /*b5a0*/  BSYNC B2 ;  /* 0x0000000000027941 */ /* 0x000fea0003800000 */
.L_x_10771:
[----:B------:R-:W-:Y:S02]  /*b5b0*/  IADD3 R131, R131, 0x20, RZ ;  /* 0x0000002083837810 */ /* 0x000fe40007ffe0ff */
[----:B------:R-:W-:Y:S02]  /*b5c0*/  IADD3 R127, R127, 0x20, RZ ;  /* 0x000000207f7f7810 */ /* 0x000fe40007ffe0ff */
.L_x_10690:
[----:B------:R-:W-:Y:S05]  /*b5d0*/  BSYNC B1 ;  /* 0x0000000000017941 */ /* 0x000fea0003800000 */
.L_x_10689:
        /* <DEDUP_REMOVED lines=18> */
[----:B-----5:R-:W-:Y:S01]  /*b700*/  HADD2.F32 R59, -RZ, R64.H0_H0 ;  /* 0x20000040ff3b7230 */ /* 0x020fe20000004100 */
[----:B------:R-:W-:Y:S05]  /*b710*/  BRA `(.L_x_10777) ;  /* 0x0000057000007947 */ /* 0x000fea0003800000 */
.L_x_10776:
        /* <DEDUP_REMOVED lines=12> */
.L_x_10779:
[----:B------:R-:W-:Y:S02]  /*b7e0*/  IMAD.MOV.U32 R28, RZ, RZ, R24 ;  /* 0x000000ffff1c7224 */ /* 0x000fe400078e0018 */
.L_x_10780:
[----:B------:R-:W-:Y:S05]  /*b7f0*/  BSYNC B3 ;  /* 0x0000000000037941 */ /* 0x000fea0003800000 */
.L_x_10778:
        /* <DEDUP_REMOVED lines=16> */
.L_x_10784:
[----:B------:R-:W-:Y:S05]  /*b900*/  BSYNC B4 ;  /* 0x0000000000047941 */ /* 0x000fea0003800000 */
.L_x_10783:
        /* <DEDUP_REMOVED lines=44> */
.L_x_10782:
[----:B------:R-:W-:Y:S05]  /*bbd0*/  BSYNC B3 ;  /* 0x0000000000037941 */ /* 0x000fea0003800000 */
.L_x_10781:
        /* <DEDUP_REMOVED lines=11> */
.L_x_10777:
[----:B------:R-:W-:Y:S05]  /*bc90*/  BSYNC B2 ;  /* 0x0000000000027941 */ /* 0x000fea0003800000 */
.L_x_10775:
        /* <DEDUP_REMOVED lines=8> */
.L_x_10786:
        /* <DEDUP_REMOVED lines=12> */
.L_x_10789:
[----:B------:R-:W-:Y:S02]  /*bde0*/  IMAD.MOV.U32 R30, RZ, RZ, R24 ;  /* 0x000000ffff1e7224 */ /* 0x000fe400078e0018 */
.L_x_10790:
[----:B------:R-:W-:Y:S05]  /*bdf0*/  BSYNC B3 ;  /* 0x0000000000037941 */ /* 0x000fea0003800000 */
.L_x_10788:
        /* <DEDUP_REMOVED lines=16> */
.L_x_10794:
[----:B------:R-:W-:Y:S05]  /*bf00*/  BSYNC B4 ;  /* 0x0000000000047941 */ /* 0x000fea0003800000 */
.L_x_10793:
        /* <DEDUP_REMOVED lines=44> */
.L_x_10792:
[----:B------:R-:W-:Y:S05]  /*c1d0*/  BSYNC B3 ;  /* 0x0000000000037941 */ /* 0x000fea0003800000 */
.L_x_10791:
        /* <DEDUP_REMOVED lines=11> */
.L_x_10787:
[----:B------:R-:W-:Y:S05]  /*c290*/  BSYNC B2 ;  /* 0x0000000000027941 */ /* 0x000fea0003800000 */
.L_x_10785:
        /* <DEDUP_REMOVED lines=8> */
.L_x_10796:
        /* <DEDUP_REMOVED lines=12> */
.L_x_10799:
[----:B------:R-:W-:Y:S02]  /*c3e0*/  MOV R32, R24 ;  /* 0x0000001800207202 */ /* 0x000fe40000000f00 */
.L_x_10800:
[----:B------:R-:W-:Y:S05]  /*c3f0*/  BSYNC B3 ;  /* 0x0000000000037941 */ /* 0x000fea0003800000 */
.L_x_10798:
        /* <DEDUP_REMOVED lines=16> */
.L_x_10804:
[----:B------:R-:W-:Y:S05]  /*c500*/  BSYNC B4 ;  /* 0x0000000000047941 */ /* 0x000fea0003800000 */
.L_x_10803:
        /* <DEDUP_REMOVED lines=44> */
.L_x_10802:
[----:B------:R-:W-:Y:S05]  /*c7d0*/  BSYNC B3 ;  /* 0x0000000000037941 */ /* 0x000fea0003800000 */
.L_x_10801:
        /* <DEDUP_REMOVED lines=11> */
.L_x_10797:
[----:B------:R-:W-:Y:S05]  /*c890*/  BSYNC B2 ;  /* 0x0000000000027941 */ /* 0x000fea0003800000 */
.L_x_10795:
        /* <DEDUP_REMOVED lines=8> */
.L_x_10806:
        /* <DEDUP_REMOVED lines=12> */
.L_x_10809:
[----:B------:R-:W-:Y:S02]  /*c9e0*/  IMAD.MOV.U32 R34, RZ, RZ, R24 ;  /* 0x000000ffff227224 */ /* 0x000fe400078e0018 */
.L_x_10810:
[----:B------:R-:W-:Y:S05]  /*c9f0*/  BSYNC B3 ;  /* 0x0000000000037941 */ /* 0x000fea0003800000 */
.L_x_10808:
        /* <DEDUP_REMOVED lines=16> */
.L_x_10814:
[----:B------:R-:W-:Y:S05]  /*cb00*/  BSYNC B4 ;  /* 0x0000000000047941 */ /* 0x000fea0003800000 */
.L_x_10813:
        /* <DEDUP_REMOVED lines=44> */
.L_x_10812:
[----:B------:R-:W-:Y:S05]  /*cdd0*/  BSYNC B3 ;  /* 0x0000000000037941 */ /* 0x000fea0003800000 */
.L_x_10811:
[----:B------:R-:W0:Y:S01]  /*cde0*/  I2F.U32 R34, R34 ;  /* 0x0000002200227306 */ /* 0x000e220000201000 */
[----:B------:R-:W-:-:S10]  /*cdf0*/  HFMA2.MMA R68, -RZ, RZ, 0.1171875, 0 ;  /* 0x2f800000ff447435 */ /* 0x000fd400000001ff */
        /* <DEDUP_REMOVED lines=9> */
.L_x_10807:
[----:B------:R-:W-:Y:S05]  /*ce90*/  BSYNC B2 ;  /* 0x0000000000027941 */ /* 0x000fea0003800000 */
.L_x_10805:
        /* <DEDUP_REMOVED lines=8> */
.L_x_10816:
        /* <DEDUP_REMOVED lines=12> */
.L_x_10819:
[----:B------:R-:W-:Y:S02]  /*cfe0*/  IMAD.MOV.U32 R36, RZ, RZ, R24 ;  /* 0x000000ffff247224 */ /* 0x000fe400078e0018 */
.L_x_10820:
[----:B------:R-:W-:Y:S05]  /*cff0*/  BSYNC B3 ;  /* 0x0000000000037941 */ /* 0x000fea0003800000 */
.L_x_10818:
        /* <DEDUP_REMOVED lines=16> */
.L_x_10824:
[----:B------:R-:W-:Y:S05]  /*d100*/  BSYNC B4 ;  /* 0x0000000000047941 */ /* 0x000fea0003800000 */
.L_x_10823:
        /* <DEDUP_REMOVED lines=44> */
.L_x_10822:
[----:B------:R-:W-:Y:S05]  /*d3d0*/  BSYNC B3 ;  /* 0x0000000000037941 */ /* 0x000fea0003800000 */
.L_x_10821:
        /* <DEDUP_REMOVED lines=11> */
.L_x_10817:
[----:B------:R-:W-:Y:S05]  /*d490*/  BSYNC B2 ;  /* 0x0000000000027941 */ /* 0x000fea0003800000 */
.L_x_10815:
        /* <DEDUP_REMOVED lines=8> */
.L_x_10826:
        /* <DEDUP_REMOVED lines=12> */
.L_x_10829:
[----:B------:R-:W-:Y:S02]  /*d5e0*/  MOV R38, R24 ;  /* 0x0000001800267202 */ /* 0x000fe40000000f00 */
.L_x_10830:
[----:B------:R-:W-:Y:S05]  /*d5f0*/  BSYNC B3 ;  /* 0x0000000000037941 */ /* 0x000fea0003800000 */
.L_x_10828:
        /* <DEDUP_REMOVED lines=16> */
.L_x_10834:
[----:B------:R-:W-:Y:S05]  /*d700*/  BSYNC B4 ;  /* 0x0000000000047941 */ /* 0x000fea0003800000 */
.L_x_10833:
        /* <DEDUP_REMOVED lines=44> */
.L_x_10832:
[----:B------:R-:W-:Y:S05]  /*d9d0*/  BSYNC B3 ;  /* 0x0000000000037941 */ /* 0x000fea0003800000 */
.L_x_10831:
        /* <DEDUP_REMOVED lines=11> */
.L_x_10827:
[----:B------:R-:W-:Y:S05]  /*da90*/  BSYNC B2 ;  /* 0x0000000000027941 */ /* 0x000fea0003800000 */
.L_x_10825:
        /* <DEDUP_REMOVED lines=8> */
.L_x_10836:
        /* <DEDUP_REMOVED lines=12> */
.L_x_10839:
[----:B------:R-:W-:Y:S02]  /*dbe0*/  IMAD.MOV.U32 R40, RZ, RZ, R24 ;  /* 0x000000ffff287224 */ /* 0x000fe400078e0018 */
.L_x_10840:
[----:B------:R-:W-:Y:S05]  /*dbf0*/  BSYNC B3 ;  /* 0x0000000000037941 */ /* 0x000fea0003800000 */
.L_x_10838:
        /* <DEDUP_REMOVED lines=16> */
.L_x_10844:
[----:B------:R-:W-:Y:S05]  /*dd00*/  BSYNC B4 ;  /* 0x0000000000047941 */ /* 0x000fea0003800000 */
.L_x_10843:
        /* <DEDUP_REMOVED lines=44> */
.L_x_10842:
[----:B------:R-:W-:Y:S05]  /*dfd0*/  BSYNC B3 ;  /* 0x0000000000037941 */ /* 0x000fea0003800000 */
.L_x_10841:
        /* <DEDUP_REMOVED lines=11> */
.L_x_10837:
[----:B------:R-:W-:Y:S05]  /*e090*/  BSYNC B2 ;  /* 0x0000000000027941 */ /* 0x000fea0003800000 */
.L_x_10835:
        /* <DEDUP_REMOVED lines=8> */
.L_x_10846:
        /* <DEDUP_REMOVED lines=12> */
.L_x_10849:
[----:B------:R-:W-:Y:S02]  /*e1e0*/  IMAD.MOV.U32 R42, RZ, RZ, R24 ;  /* 0x000000ffff2a7224 */ /* 0x000fe400078e0018 */
.L_x_10850:
[----:B------:R-:W-:Y:S05]  /*e1f0*/  BSYNC B3 ;  /* 0x0000000000037941 */ /* 0x000fea0003800000 */
.L_x_10848:
        /* <DEDUP_REMOVED lines=16> */
.L_x_10854:
[----:B------:R-:W-:Y:S05]  /*e300*/  BSYNC B4 ;  /* 0x0000000000047941 */ /* 0x000fea0003800000 */
.L_x_10853:
        /* <DEDUP_REMOVED lines=44> */
.L_x_10852:
[----:B------:R-:W-:Y:S05]  /*e5d0*/  BSYNC B3 ;  /* 0x0000000000037941 */ /* 0x000fea0003800000 */
.L_x_10851:
        /* <DEDUP_REMOVED lines=11> */
.L_x_10847:
[----:B------:R-:W-:Y:S05]  /*e690*/  BSYNC B2 ;  /* 0x0000000000027941 */ /* 0x000fea0003800000 */
.L_x_10845:
        /* <DEDUP_REMOVED lines=29> */
.L_x_10856:
[----:B------:R-:W-:Y:S05]  /*e870*/  BSYNC B2 ;  /* 0x0000000000027941 */ /* 0x000fea0003800000 */
.L_x_10855:
[----:B------:R-:W-:Y:S02]  /*e880*/  IADD3 R131, R131, 0x20, RZ ;  /* 0x0000002083837810 */ /* 0x000fe40007ffe0ff */
[----:B------:R-:W-:Y:S02]  /*e890*/  IADD3 R127, R127, 0x20, RZ ;  /* 0x000000207f7f7810 */ /* 0x000fe40007ffe0ff */
.L_x_10774:
[----:B------:R-:W-:Y:S05]  /*e8a0*/  BSYNC B1 ;  /* 0x0000000000017941 */ /* 0x000fea0003800000 */
.L_x_10773:
        /* <DEDUP_REMOVED lines=20> */
.L_x_10860:
        /* <DEDUP_REMOVED lines=12> */
.L_x_10863:
[----:B------:R-:W-:Y:S02]  /*eab0*/  IMAD.MOV.U32 R28, RZ, RZ, R24 ;  /* 0x000000ffff1c7224 */ /* 0x000fe400078e0018 */
.L_x_10864:
[----:B------:R-:W-:Y:S05]  /*eac0*/  BSYNC B3 ;  /* 0x0000000000037941 */ /* 0x000fea0003800000 */
.L_x_10862:
        /* <DEDUP_REMOVED lines=16> */
.L_x_10868:
[----:B------:R-:W-:Y:S05]  /*ebd0*/  BSYNC B4 ;  /* 0x0000000000047941 */ /* 0x000fea0003800000 */
.L_x_10867:
        /* <DEDUP_REMOVED lines=44> */
.L_x_10866:
[----:B------:R-:W-:Y:S05]  /*eea0*/  BSYNC B3 ;  /* 0x0000000000037941 */ /* 0x000fea0003800000 */
.L_x_10865:
        /* <DEDUP_REMOVED lines=11> */
.L_x_10861:
[----:B------:R-:W-:Y:S05]  /*ef60*/  BSYNC B2 ;  /* 0x0000000000027941 */ /* 0x000fea0003800000 */
.L_x_10859:
        /* <DEDUP_REMOVED lines=8> */
.L_x_10870:
        /* <DEDUP_REMOVED lines=12> */
.L_x_10873:
[----:B------:R-:W-:Y:S02]  /*f0b0*/  IMAD.MOV.U32 R30, RZ, RZ, R24 ;  /* 0x000000ffff1e7224 */ /* 0x000fe400078e0018 */
.L_x_10874:
[----:B------:R-:W-:Y:S05]  /*f0c0*/  BSYNC B3 ;  /* 0x0000000000037941 */ /* 0x000fea0003800000 */
.L_x_10872:
        /* <DEDUP_REMOVED lines=16> */
.L_x_10878:
[----:B------:R-:W-:Y:S05]  /*f1d0*/  BSYNC B4 ;  /* 0x0000000000047941 */ /* 0x000fea0003800000 */
.L_x_10877:
        /* <DEDUP_REMOVED lines=44> */
.L_x_10876:
[----:B------:R-:W-:Y:S05]  /*f4a0*/  BSYNC B3 ;  /* 0x0000000000037941 */ /* 0x000fea0003800000 */
.L_x_10875:
        /* <DEDUP_REMOVED lines=11> */
.L_x_10871:
[----:B------:R-:W-:Y:S05]  /*f560*/  BSYNC B2 ;  /* 0x0000000000027941 */ /* 0x000fea0003800000 */
.L_x_10869:
        /* <DEDUP_REMOVED lines=8> */
.L_x_10880:
        /* <DEDUP_REMOVED lines=12> */
.L_x_10883:
[----:B------:R-:W-:Y:S02]  /*f6b0*/  MOV R32, R24 ;  /* 0x0000001800207202 */ /* 0x000fe40000000f00 */
.L_x_10884:
[----:B------:R-:W-:Y:S05]  /*f6c0*/  BSYNC B3 ;  /* 0x0000000000037941 */ /* 0x000fea0003800000 */
.L_x_10882:
        /* <DEDUP_REMOVED lines=16> */
.L_x_10888:
[----:B------:R-:W-:Y:S05]  /*f7d0*/  BSYNC B4 ;  /* 0x0000000000047941 */ /* 0x000fea0003800000 */
.L_x_10887:
        /* <DEDUP_REMOVED lines=44> */
.L_x_10886:
[----:B------:R-:W-:Y:S05]  /*faa0*/  BSYNC B3 ;  /* 0x0000000000037941 */ /* 0x000fea0003800000 */
.L_x_10885:
        /* <DEDUP_REMOVED lines=11> */
.L_x_10881:
[----:B------:R-:W-:Y:S05]  /*fb60*/  BSYNC B2 ;  /* 0x0000000000027941 */ /* 0x000fea0003800000 */
.L_x_10879:
        /* <DEDUP_REMOVED lines=8> */
.L_x_10890:
        /* <DEDUP_REMOVED lines=12> */
.L_x_10893:
[----:B------:R-:W-:Y:S02]  /*fcb0*/  IMAD.MOV.U32 R34, RZ, RZ, R24 ;  /* 0x000000ffff227224 */ /* 0x000fe400078e0018 */
.L_x_10894:
[----:B------:R-:W-:Y:S05]  /*fcc0*/  BSYNC B3 ;  /* 0x0000000000037941 */ /* 0x000fea0003800000 */
.L_x_10892:
        /* <DEDUP_REMOVED lines=16> */
.L_x_10898:
[----:B------:R-:W-:Y:S05]  /*fdd0*/  BSYNC B4 ;  /* 0x0000000000047941 */ /* 0x000fea0003800000 */
.L_x_10897:
        /* <DEDUP_REMOVED lines=44> */
.L_x_10896:
[----:B------:R-:W-:Y:S05]  /*100a0*/  BSYNC B3 ;  /* 0x0000000000037941 */ /* 0x000fea0003800000 */
.L_x_10895:
        /* <DEDUP_REMOVED lines=11> */
.L_x_10891:
[----:B------:R-:W-:Y:S05]  /*10160*/  BSYNC B2 ;  /* 0x0000000000027941 */ /* 0x000fea0003800000 */
.L_x_10889:
        /* <DEDUP_REMOVED lines=8> */
.L_x_10900:
        /* <DEDUP_REMOVED lines=12> */
.L_x_10903:
[----:B------:R-:W-:Y:S02]  /*102b0*/  IMAD.MOV.U32 R36, RZ, RZ, R24 ;  /* 0x000000ffff247224 */ /* 0x000fe400078e0018 */
.L_x_10904:
[----:B------:R-:W-:Y:S05]  /*102c0*/  BSYNC B3 ;  /* 0x0000000000037941 */ /* 0x000fea0003800000 */
.L_x_10902:
        /* <DEDUP_REMOVED lines=16> */
.L_x_10908:
[----:B------:R-:W-:Y:S05]  /*103d0*/  BSYNC B4 ;  /* 0x0000000000047941 */ /* 0x000fea0003800000 */
.L_x_10907:
        /* <DEDUP_REMOVED lines=44> */
.L_x_10906:
[----:B------:R-:W-:Y:S05]  /*106a0*/  BSYNC B3 ;  /* 0x0000000000037941 */ /* 0x000fea0003800000 */
.L_x_10905:
        /* <DEDUP_REMOVED lines=11> */
.L_x_10901:
[----:B------:R-:W-:Y:S05]  /*10760*/  BSYNC B2 ;  /* 0x0000000000027941 */ /* 0x000fea0003800000 */
.L_x_10899:
        /* <DEDUP_REMOVED lines=8> */
.L_x_10910:
        /* <DEDUP_REMOVED lines=12> */
.L_x_10913:
[----:B------:R-:W-:Y:S02]  /*108b0*/  MOV R38, R24 ;  /* 0x0000001800267202 */ /* 0x000fe40000000f00 */
.L_x_10914:
[----:B------:R-:W-:Y:S05]  /*108c0*/  BSYNC B3 ;  /* 0x0000000000037941 */ /* 0x000fea0003800000 */
.L_x_10912:
        /* <DEDUP_REMOVED lines=16> */
.L_x_10918:
[----:B------:R-:W-:Y:S05]  /*109d0*/  BSYNC B4 ;  /* 0x0000000000047941 */ /* 0x000fea0003800000 */
.L_x_10917:
        /* <DEDUP_REMOVED lines=44> */
.L_x_10916:
[----:B------:R-:W-:Y:S05]  /*10ca0*/  BSYNC B3 ;  /* 0x0000000000037941 */ /* 0x000fea0003800000 */
.L_x_10915:
        /* <DEDUP_REMOVED lines=11> */
.L_x_10911:
[----:B------:R-:W-:Y:S05]  /*10d60*/  BSYNC B2 ;  /* 0x0000000000027941 */ /* 0x000fea0003800000 */
.L_x_10909:
        /* <DEDUP_REMOVED lines=8> */
.L_x_10920:
        /* <DEDUP_REMOVED lines=12> */
.L_x_10923:
[----:B------:R-:W-:Y:S02]  /*10eb0*/  IMAD.MOV.U32 R40, RZ, RZ, R24 ;  /* 0x000000ffff287224 */ /* 0x000fe400078e0018 */
.L_x_10924:
[----:B------:R-:W-:Y:S05]  /*10ec0*/  BSYNC B3 ;  /* 0x0000000000037941 */ /* 0x000fea0003800000 */
.L_x_10922:
        /* <DEDUP_REMOVED lines=16> */
.L_x_10928:
[----:B------:R-:W-:Y:S05]  /*10fd0*/  BSYNC B4 ;  /* 0x0000000000047941 */ /* 0x000fea0003800000 */
.L_x_10927:
        /* <DEDUP_REMOVED lines=44> */
.L_x_10926:
[----:B------:R-:W-:Y:S05]  /*112a0*/  BSYNC B3 ;  /* 0x0000000000037941 */ /* 0x000fea0003800000 */
.L_x_10925:
        /* <DEDUP_REMOVED lines=11> */
.L_x_10921:
[----:B------:R-:W-:Y:S05]  /*11360*/  BSYNC B2 ;  /* 0x0000000000027941 */ /* 0x000fea0003800000 */
.L_x_10919:
        /* <DEDUP_REMOVED lines=8> */
.L_x_10930:
        /* <DEDUP_REMOVED lines=12> */
.L_x_10933:
[----:B------:R-:W-:Y:S02]  /*114b0*/  IMAD.MOV.U32 R42, RZ, RZ, R24 ;  /* 0x000000ffff2a7224 */ /* 0x000fe400078e0018 */
.L_x_10934:
[----:B------:R-:W-:Y:S05]  /*114c0*/  BSYNC B3 ;  /* 0x0000000000037941 */ /* 0x000fea0003800000 */
.L_x_10932:
        /* <DEDUP_REMOVED lines=16> */
.L_x_10938:
[----:B------:R-:W-:Y:S05]  /*115d0*/  BSYNC B4 ;  /* 0x0000000000047941 */ /* 0x000fea0003800000 */
.L_x_10937:
        /* <DEDUP_REMOVED lines=44> */
.L_x_10936:
[----:B------:R-:W-:Y:S05]  /*118a0*/  BSYNC B3 ;  /* 0x0000000000037941 */ /* 0x000fea0003800000 */
.L_x_10935:
        /* <DEDUP_REMOVED lines=11> */
.L_x_10931:
[----:B------:R-:W-:Y:S05]  /*11960*/  BSYNC B2 ;  /* 0x0000000000027941 */ /* 0x000fea0003800000 */
.L_x_10929:
        /* <DEDUP_REMOVED lines=29> */
.L_x_10940:
[----:B------:R-:W-:Y:S05]  /*11b40*/  BSYNC B2 ;  /* 0x0000000000027941 */ /* 0x000fea0003800000 */
.L_x_10939:
[----:B------:R-:W-:Y:S02]  /*11b50*/  IADD3 R131, R131, 0x20, RZ ;  /* 0x0000002083837810 */ /* 0x000fe40007ffe0ff */
[----:B------:R-:W-:Y:S02]  /*11b60*/  IADD3 R127, R127, 0x20, RZ ;  /* 0x000000207f7f7810 */ /* 0x000fe40007ffe0ff */
.L_x_10858:
[----:B------:R-:W-:Y:S05]  /*11b70*/  BSYNC B1 ;  /* 0x0000000000017941 */ /* 0x000fea0003800000 */
.L_x_10857:
        /* <DEDUP_REMOVED lines=20> */
.L_x_10944:
        /* <DEDUP_REMOVED lines=12> */
.L_x_10947:
[----:B------:R-:W-:Y:S02]  /*11d80*/  IMAD.MOV.U32 R28, RZ, RZ, R24 ;  /* 0x000000ffff1c7224 */ /* 0x000fe400078e0018 */
.L_x_10948:
[----:B------:R-:W-:Y:S05]  /*11d90*/  BSYNC B3 ;  /* 0x0000000000037941 */ /* 0x000fea0003800000 */
.L_x_10946:
        /* <DEDUP_REMOVED lines=16> */
.L_x_10952:
[----:B------:R-:W-:Y:S05]  /*11ea0*/  BSYNC B4 ;  /* 0x0000000000047941 */ /* 0x000fea0003800000 */
.L_x_10951:
        /* <DEDUP_REMOVED lines=44> */
.L_x_10950:
[----:B------:R-:W-:Y:S05]  /*12170*/  BSYNC B3 ;  /* 0x0000000000037941 */ /* 0x000fea0003800000 */
.L_x_10949:
        /* <DEDUP_REMOVED lines=11> */
.L_x_10945:
[----:B------:R-:W-:Y:S05]  /*12230*/  BSYNC B2 ;  /* 0x0000000000027941 */ /* 0x000fea0003800000 */
.L_x_10943:
        /* <DEDUP_REMOVED lines=8> */
.L_x_10954:
        /* <DEDUP_REMOVED lines=12> */
.L_x_10957:
[----:B------:R-:W-:Y:S02]  /*12380*/  IMAD.MOV.U32 R30, RZ, RZ, R24 ;  /* 0x000000ffff1e7224 */ /* 0x000fe400078e0018 */
.L_x_10958:
[----:B------:R-:W-:Y:S05]  /*12390*/  BSYNC B3 ;  /* 0x0000000000037941 */ /* 0x000fea0003800000 */
.L_x_10956:
        /* <DEDUP_REMOVED lines=16> */
.L_x_10962:
[----:B------:R-:W-:Y:S05]  /*124a0*/  BSYNC B4 ;  /* 0x0000000000047941 */ /* 0x000fea0003800000 */
.L_x_10961:
        /* <DEDUP_REMOVED lines=44> */
.L_x_10960:
[----:B------:R-:W-:Y:S05]  /*12770*/  BSYNC B3 ;  /* 0x0000000000037941 */ /* 0x000fea0003800000 */
.L_x_10959:
        /* <DEDUP_REMOVED lines=11> */
.L_x_10955:
[----:B------:R-:W-:Y:S05]  /*12830*/  BSYNC B2 ;  /* 0x0000000000027941 */ /* 0x000fea0003800000 */
.L_x_10953:
        /* <DEDUP_REMOVED lines=8> */
.L_x_10964:
        /* <DEDUP_REMOVED lines=12> */
.L_x_10967:
[----:B------:R-:W-:Y:S02]  /*12980*/  MOV R32, R24 ;  /* 0x0000001800207202 */ /* 0x000fe40000000f00 */
.L_x_10968:
[----:B------:R-:W-:Y:S05]  /*12990*/  BSYNC B3 ;  /* 0x0000000000037941 */ /* 0x000fea0003800000 */
.L_x_10966:
        /* <DEDUP_REMOVED lines=16> */
.L_x_10972:
[----:B------:R-:W-:Y:S05]  /*12aa0*/  BSYNC B4 ;  /* 0x0000000000047941 */ /* 0x000fea0003800000 */
.L_x_10971:
        /* <DEDUP_REMOVED lines=44> */
.L_x_10970:
[----:B------:R-:W-:Y:S05]  /*12d70*/  BSYNC B3 ;  /* 0x0000000000037941 */ /* 0x000fea0003800000 */
.L_x_10969:
        /* <DEDUP_REMOVED lines=11> */
.L_x_10965:
[----:B------:R-:W-:Y:S05]  /*12e30*/  BSYNC B2 ;  /* 0x0000000000027941 */ /* 0x000fea0003800000 */
.L_x_10963:
        /* <DEDUP_REMOVED lines=8> */
.L_x_10974:
        /* <DEDUP_REMOVED lines=12> */
.L_x_10977:
[----:B------:R-:W-:Y:S02]  /*12f80*/  IMAD.MOV.U32 R34, RZ, RZ, R24 ;  /* 0x000000ffff227224 */ /* 0x000fe400078e0018 */
.L_x_10978:
[----:B------:R-:W-:Y:S05]  /*12f90*/  BSYNC B3 ;  /* 0x0000000000037941 */ /* 0x000fea0003800000 */
.L_x_10976:
        /* <DEDUP_REMOVED lines=16> */
.L_x_10982:
[----:B------:R-:W-:Y:S05]  /*130a0*/  BSYNC B4 ;  /* 0x0000000000047941 */ /* 0x000fea0003800000 */
.L_x_10981:
        /* <DEDUP_REMOVED lines=44> */
.L_x_10980:
[----:B------:R-:W-:Y:S05]  /*13370*/  BSYNC B3 ;  /* 0x0000000000037941 */ /* 0x000fea0003800000 */
.L_x_10979:
        /* <DEDUP_REMOVED lines=11> */
.L_x_10975:
[----:B------:R-:W-:Y:S05]  /*13430*/  BSYNC B2 ;  /* 0x0000000000027941 */ /* 0x000fea0003800000 */
.L_x_10973:
        /* <DEDUP_REMOVED lines=8> */
.L_x_10984:
        /* <DEDUP_REMOVED lines=12> */
.L_x_10987:
[----:B------:R-:W-:Y:S02]  /*13580*/  IMAD.MOV.U32 R36, RZ, RZ, R24 ;  /* 0x000000ffff247224 */ /* 0x000fe400078e0018 */
.L_x_10988:
[----:B------:R-:W-:Y:S05]  /*13590*/  BSYNC B3 ;  /* 0x0000000000037941 */ /* 0x000fea0003800000 */
.L_x_10986:
        /* <DEDUP_REMOVED lines=16> */
.L_x_10992:
[----:B------:R-:W-:Y:S05]  /*136a0*/  BSYNC B4 ;  /* 0x0000000000047941 */ /* 0x000fea0003800000 */
.L_x_10991:
        /* <DEDUP_REMOVED lines=44> */
.L_x_10990:
[----:B------:R-:W-:Y:S05]  /*13970*/  BSYNC B3 ;  /* 0x0000000000037941 */ /* 0x000fea0003800000 */
.L_x_10989:
        /* <DEDUP_REMOVED lines=11> */
.L_x_10985:
[----:B------:R-:W-:Y:S05]  /*13a30*/  BSYNC B2 ;  /* 0x0000000000027941 */ /* 0x000fea0003800000 */
.L_x_10983:
        /* <DEDUP_REMOVED lines=8> */
.L_x_10994:
        /* <DEDUP_REMOVED lines=12> */
.L_x_10997:
[----:B------:R-:W-:Y:S02]  /*13b80*/  MOV R38, R24 ;  /* 0x0000001800267202 */ /* 0x000fe40000000f00 */
.L_x_10998:
[----:B------:R-:W-:Y:S05]  /*13b90*/  BSYNC B3 ;  /* 0x0000000000037941 */ /* 0x000fea0003800000 */
.L_x_10996:
        /* <DEDUP_REMOVED lines=16> */
.L_x_11002:
[----:B------:R-:W-:Y:S05]  /*13ca0*/  BSYNC B4 ;  /* 0x0000000000047941 */ /* 0x000fea0003800000 */
.L_x_11001:
        /* <DEDUP_REMOVED lines=44> */
.L_x_11000:
[----:B------:R-:W-:Y:S05]  /*13f70*/  BSYNC B3 ;  /* 0x0000000000037941 */ /* 0x000fea0003800000 */
.L_x_10999:
        /* <DEDUP_REMOVED lines=11> */
.L_x_10995:
[----:B------:R-:W-:Y:S05]  /*14030*/  BSYNC B2 ;  /* 0x0000000000027941 */ /* 0x000fea0003800000 */
.L_x_10993:
        /* <DEDUP_REMOVED lines=8> */
.L_x_11004:
        /* <DEDUP_REMOVED lines=12> */
.L_x_11007:
[----:B------:R-:W-:Y:S02]  /*14180*/  IMAD.MOV.U32 R40, RZ, RZ, R24 ;  /* 0x000000ffff287224 */ /* 0x000fe400078e0018 */
.L_x_11008:
[----:B------:R-:W-:Y:S05]  /*14190*/  BSYNC B3 ;  /* 0x0000000000037941 */ /* 0x000fea0003800000 */
.L_x_11006:
        /* <DEDUP_REMOVED lines=16> */
.L_x_11012:
[----:B------:R-:W-:Y:S05]  /*142a0*/  BSYNC B4 ;  /* 0x0000000000047941 */ /* 0x000fea0003800000 */
.L_x_11011:
        /* <DEDUP_REMOVED lines=44> */
.L_x_11010:
[----:B------:R-:W-:Y:S05]  /*14570*/  BSYNC B3 ;  /* 0x0000000000037941 */ /* 0x000fea0003800000 */
.L_x_11009:
        /* <DEDUP_REMOVED lines=11> */
.L_x_11005:
[----:B------:R-:W-:Y:S05]  /*14630*/  BSYNC B2 ;  /* 0x0000000000027941 */ /* 0x000fea0003800000 */
.L_x_11003:
        /* <DEDUP_REMOVED lines=8> */
.L_x_11014:
        /* <DEDUP_REMOVED lines=12> */
.L_x_11017:
[----:B------:R-:W-:Y:S02]  /*14780*/  IMAD.MOV.U32 R42, RZ, RZ, R24 ;  /* 0x000000ffff2a7224 */ /* 0x000fe400078e0018 */
.L_x_11018:
[----:B------:R-:W-:Y:S05]  /*14790*/  BSYNC B3 ;  /* 0x0000000000037941 */ /* 0x000fea0003800000 */
.L_x_11016:
        /* <DEDUP_REMOVED lines=16> */
.L_x_11022:
[----:B------:R-:W-:Y:S05]  /*148a0*/  BSYNC B4 ;  /* 0x0000000000047941 */ /* 0x000fea0003800000 */
.L_x_11021:
        /* <DEDUP_REMOVED lines=44> */
.L_x_11020:
[----:B------:R-:W-:Y:S05]  /*14b70*/  BSYNC B3 ;  /* 0x0000000000037941 */ /* 0x000fea0003800000 */
.L_x_11019:
        /* <DEDUP_REMOVED lines=11> */
.L_x_11015:
[----:B------:R-:W-:Y:S05]  /*14c30*/  BSYNC B2 ;  /* 0x0000000000027941 */ /* 0x000fea0003800000 */
.L_x_11013:
        /* <DEDUP_REMOVED lines=29> */
.L_x_11024:
[----:B------:R-:W-:Y:S05]  /*14e10*/  BSYNC B2 ;  /* 0x0000000000027941 */ /* 0x000fea0003800000 */
.L_x_11023:
[----:B------:R-:W-:Y:S02]  /*14e20*/  IADD3 R131, R131, 0x20, RZ ;  /* 0x0000002083837810 */ /* 0x000fe40007ffe0ff */
[----:B------:R-:W-:Y:S02]  /*14e30*/  IADD3 R127, R127, 0x20, RZ ;  /* 0x000000207f7f7810 */ /* 0x000fe40007ffe0ff */
.L_x_10942:
[----:B------:R-:W-:Y:S05]  /*14e40*/  BSYNC B1 ;  /* 0x0000000000017941 */ /* 0x000fea0003800000 */
.L_x_10941:
        /* <DEDUP_REMOVED lines=20> */
.L_x_11028:
        /* <DEDUP_REMOVED lines=12> */
.L_x_11031:
[----:B------:R-:W-:Y:S02]  /*15050*/  IMAD.MOV.U32 R28, RZ, RZ, R24 ;  /* 0x000000ffff1c7224 */ /* 0x000fe400078e0018 */
.L_x_11032:
[----:B------:R-:W-:Y:S05]  /*15060*/  BSYNC B3 ;  /* 0x0000000000037941 */ /* 0x000fea0003800000 */
.L_x_11030:
        /* <DEDUP_REMOVED lines=16> */
.L_x_11036:
[----:B------:R-:W-:Y:S05]  /*15170*/  BSYNC B4 ;  /* 0x0000000000047941 */ /* 0x000fea0003800000 */
.L_x_11035:
        /* <DEDUP_REMOVED lines=44> */
.L_x_11034:
[----:B------:R-:W-:Y:S05]  /*15440*/  BSYNC B3 ;  /* 0x0000000000037941 */ /* 0x000fea0003800000 */
.L_x_11033:
        /* <DEDUP_REMOVED lines=11> */
.L_x_11029:
[----:B------:R-:W-:Y:S05]  /*15500*/  BSYNC B2 ;  /* 0x0000000000027941 */ /* 0x000fea0003800000 */
.L_x_11027:
        /* <DEDUP_REMOVED lines=8> */
.L_x_11038:
        /* <DEDUP_REMOVED lines=12> */
.L_x_11041:
[----:B------:R-:W-:Y:S02]  /*15650*/  IMAD.MOV.U32 R30, RZ, RZ, R24 ;  /* 0x000000ffff1e7224 */ /* 0x000fe400078e0018 */
.L_x_11042:
[----:B------:R-:W-:Y:S05]  /*15660*/  BSYNC B3 ;  /* 0x0000000000037941 */ /* 0x000fea0003800000 */
.L_x_11040:
        /* <DEDUP_REMOVED lines=16> */
.L_x_11046:
[----:B------:R-:W-:Y:S05]  /*15770*/  BSYNC B4 ;  /* 0x0000000000047941 */ /* 0x000fea0003800000 */
.L_x_11045:
        /* <DEDUP_REMOVED lines=44> */
.L_x_11044:
[----:B------:R-:W-:Y:S05]  /*15a40*/  BSYNC B3 ;  /* 0x0000000000037941 */ /* 0x000fea0003800000 */
.L_x_11043:
        /* <DEDUP_REMOVED lines=11> */
.L_x_11039:
[----:B------:R-:W-:Y:S05]  /*15b00*/  BSYNC B2 ;  /* 0x0000000000027941 */ /* 0x000fea0003800000 */
.L_x_11037:
        /* <DEDUP_REMOVED lines=8> */
.L_x_11048:
        /* <DEDUP_REMOVED lines=12> */
.L_x_11051:
[----:B------:R-:W-:Y:S02]  /*15c50*/  MOV R32, R24 ;  /* 0x0000001800207202 */ /* 0x000fe40000000f00 */
.L_x_11052:
[----:B------:R-:W-:Y:S05]  /*15c60*/  BSYNC B3 ;  /* 0x0000000000037941 */ /* 0x000fea0003800000 */
.L_x_11050:
        /* <DEDUP_REMOVED lines=16> */
.L_x_11056:
[----:B------:R-:W-:Y:S05]  /*15d70*/  BSYNC B4 ;  /* 0x0000000000047941 */ /* 0x000fea0003800000 */
.L_x_11055:
        /* <DEDUP_REMOVED lines=44> */
.L_x_11054:
[----:B------:R-:W-:Y:S05]  /*16040*/  BSYNC B3 ;  /* 0x0000000000037941 */ /* 0x000fea0003800000 */
.L_x_11053:
        /* <DEDUP_REMOVED lines=11> */
.L_x_11049:
[----:B------:R-:W-:Y:S05]  /*16100*/  BSYNC B2 ;  /* 0x0000000000027941 */ /* 0x000fea0003800000 */
.L_x_11047:
        /* <DEDUP_REMOVED lines=8> */
.L_x_11058:
        /* <DEDUP_REMOVED lines=12> */
.L_x_11061:
[----:B------:R-:W-:Y:S02]  /*16250*/  IMAD.MOV.U32 R34, RZ, RZ, R24 ;  /* 0x000000ffff227224 */ /* 0x000fe400078e0018 */
.L_x_11062:
[----:B------:R-:W-:Y:S05]  /*16260*/  BSYNC B3 ;  /* 0x0000000000037941 */ /* 0x000fea0003800000 */
.L_x_11060:
        /* <DEDUP_REMOVED lines=16> */
.L_x_11066:
[----:B------:R-:W-:Y:S05]  /*16370*/  BSYNC B4 ;  /* 0x0000000000047941 */ /* 0x000fea0003800000 */
.L_x_11065:
        /* <DEDUP_REMOVED lines=44> */
.L_x_11064:
[----:B------:R-:W-:Y:S05]  /*16640*/  BSYNC B3 ;  /* 0x0000000000037941 */ /* 0x000fea0003800000 */
.L_x_11063:
        /* <DEDUP_REMOVED lines=11> */
.L_x_11059:
[----:B------:R-:W-:Y:S05]  /*16700*/  BSYNC B2 ;  /* 0x0000000000027941 */ /* 0x000fea0003800000 */
.L_x_11057:
        /* <DEDUP_REMOVED lines=8> */
.L_x_11068:
        /* <DEDUP_REMOVED lines=12> */
.L_x_11071:
[----:B------:R-:W-:Y:S02]  /*16850*/  IMAD.MOV.U32 R36, RZ, RZ, R24 ;  /* 0x000000ffff247224 */ /* 0x000fe400078e0018 */
.L_x_11072:
[----:B------:R-:W-:Y:S05]  /*16860*/  BSYNC B3 ;  /* 0x0000000000037941 */ /* 0x000fea0003800000 */
.L_x_11070:
        /* <DEDUP_REMOVED lines=16> */
.L_x_11076:
[----:B------:R-:W-:Y:S05]  /*16970*/  BSYNC B4 ;  /* 0x0000000000047941 */ /* 0x000fea0003800000 */
.L_x_11075:
        /* <DEDUP_REMOVED lines=44> */
.L_x_11074:
[----:B------:R-:W-:Y:S05]  /*16c40*/  BSYNC B3 ;  /* 0x0000000000037941 */ /* 0x000fea0003800000 */
.L_x_11073:
        /* <DEDUP_REMOVED lines=11> */
.L_x_11069:
[----:B------:R-:W-:Y:S05]  /*16d00*/  BSYNC B2 ;  /* 0x0000000000027941 */ /* 0x000fea0003800000 */
.L_x_11067:
        /* <DEDUP_REMOVED lines=8> */
.L_x_11078:
        /* <DEDUP_REMOVED lines=12> */
.L_x_11081:
[----:B------:R-:W-:Y:S02]  /*16e50*/  MOV R38, R24 ;  /* 0x0000001800267202 */ /* 0x000fe40000000f00 */
.L_x_11082:
[----:B------:R-:W-:Y:S05]  /*16e60*/  BSYNC B3 ;  /* 0x0000000000037941 */ /* 0x000fea0003800000 */
.L_x_11080:
        /* <DEDUP_REMOVED lines=16> */
.L_x_11086:
[----:B------:R-:W-:Y:S05]  /*16f70*/  BSYNC B4 ;  /* 0x0000000000047941 */ /* 0x000fea0003800000 */
.L_x_11085:
        /* <DEDUP_REMOVED lines=44> */
.L_x_11084:
[----:B------:R-:W-:Y:S05]  /*17240*/  BSYNC B3 ;  /* 0x0000000000037941 */ /* 0x000fea0003800000 */
.L_x_11083:
        /* <DEDUP_REMOVED lines=11> */
.L_x_11079:
[----:B------:R-:W-:Y:S05]  /*17300*/  BSYNC B2 ;  /* 0x0000000000027941 */ /* 0x000fea0003800000 */
.L_x_11077:
        /* <DEDUP_REMOVED lines=8> */
.L_x_11088:
        /* <DEDUP_REMOVED lines=12> */
.L_x_11091:
[----:B------:R-:W-:Y:S02]  /*17450*/  IMAD.MOV.U32 R40, RZ, RZ, R24 ;  /* 0x000000ffff287224 */ /* 0x000fe400078e0018 */
.L_x_11092:
[----:B------:R-:W-:Y:S05]  /*17460*/  BSYNC B3 ;  /* 0x0000000000037941 */ /* 0x000fea0003800000 */
.L_x_11090:
        /* <DEDUP_REMOVED lines=16> */
.L_x_11096:
[----:B------:R-:W-:Y:S05]  /*17570*/  BSYNC B4 ;  /* 0x0000000000047941 */ /* 0x000fea0003800000 */
.L_x_11095:
        /* <DEDUP_REMOVED lines=44> */
.L_x_11094:
[----:B------:R-:W-:Y:S05]  /*17840*/  BSYNC B3 ;  /* 0x0000000000037941 */ /* 0x000fea0003800000 */
.L_x_11093:
        /* <DEDUP_REMOVED lines=11> */
.L_x_11089:
[----:B------:R-:W-:Y:S05]  /*17900*/  BSYNC B2 ;  /* 0x0000000000027941 */ /* 0x000fea0003800000 */
.L_x_11087:
        /* <DEDUP_REMOVED lines=8> */
.L_x_11098:
        /* <DEDUP_REMOVED lines=12> */
.L_x_11101:
[----:B------:R-:W-:Y:S02]  /*17a50*/  IMAD.MOV.U32 R42, RZ, RZ, R24 ;  /* 0x000000ffff2a7224 */ /* 0x000fe400078e0018 */
.L_x_11102:
[----:B------:R-:W-:Y:S05]  /*17a60*/  BSYNC B3 ;  /* 0x0000000000037941 */ /* 0x000fea0003800000 */
.L_x_11100:
        /* <DEDUP_REMOVED lines=16> */
.L_x_11106:
[----:B------:R-:W-:Y:S05]  /*17b70*/  BSYNC B4 ;  /* 0x0000000000047941 */ /* 0x000fea0003800000 */
.L_x_11105:
        /* <DEDUP_REMOVED lines=44> */
.L_x_11104:
[----:B------:R-:W-:Y:S05]  /*17e40*/  BSYNC B3 ;  /* 0x0000000000037941 */ /* 0x000fea0003800000 */
.L_x_11103:
        /* <DEDUP_REMOVED lines=11> */
.L_x_11099:
[----:B------:R-:W-:Y:S05]  /*17f00*/  BSYNC B2 ;  /* 0x0000000000027941 */ /* 0x000fea0003800000 */
.L_x_11097:
        /* <DEDUP_REMOVED lines=29> */
.L_x_11108:
[----:B------:R-:W-:Y:S05]  /*180e0*/  BSYNC B2 ;  /* 0x0000000000027941 */ /* 0x000fea0003800000 */
.L_x_11107:
[----:B------:R-:W-:Y:S02]  /*180f0*/  IADD3 R131, R131, 0x20, RZ ;  /* 0x0000002083837810 */ /* 0x000fe40007ffe0ff */
[----:B------:R-:W-:Y:S02]  /*18100*/  IADD3 R127, R127, 0x20, RZ ;  /* 0x000000207f7f7810 */ /* 0x000fe40007ffe0ff */
.L_x_11026:
[----:B------:R-:W-:Y:S05]  /*18110*/  BSYNC B1 ;  /* 0x0000000000017941 */ /* 0x000fea0003800000 */
.L_x_11025:
        /* <DEDUP_REMOVED lines=20> */
.L_x_11112:
        /* <DEDUP_REMOVED lines=12> */
.L_x_11115:
[----:B------:R-:W-:Y:S02]  /*18320*/  IMAD.MOV.U32 R28, RZ, RZ, R24 ;  /* 0x000000ffff1c7224 */ /* 0x000fe400078e0018 */
.L_x_11116:
[----:B------:R-:W-:Y:S05]  /*18330*/  BSYNC B3 ;  /* 0x0000000000037941 */ /* 0x000fea0003800000 */
.L_x_11114:
        /* <DEDUP_REMOVED lines=16> */
.L_x_11120:
[----:B------:R-:W-:Y:S05]  /*18440*/  BSYNC B4 ;  /* 0x0000000000047941 */ /* 0x000fea0003800000 */
.L_x_11119:
        /* <DEDUP_REMOVED lines=44> */
.L_x_11118:
[----:B------:R-:W-:Y:S05]  /*18710*/  BSYNC B3 ;  /* 0x0000000000037941 */ /* 0x000fea0003800000 */
.L_x_11117:
        /* <DEDUP_REMOVED lines=11> */
.L_x_11113:
[----:B------:R-:W-:Y:S05]  /*187d0*/  BSYNC B2 ;  /* 0x0000000000027941 */ /* 0x000fea0003800000 */
.L_x_11111:
        /* <DEDUP_REMOVED lines=8> */
.L_x_11122:
        /* <DEDUP_REMOVED lines=12> */
.L_x_11125:
[----:B------:R-:W-:Y:S02]  /*18920*/  IMAD.MOV.U32 R30, RZ, RZ, R24 ;  /* 0x000000ffff1e7224 */ /* 0x000fe400078e0018 */
.L_x_11126:
[----:B------:R-:W-:Y:S05]  /*18930*/  BSYNC B3 ;  /* 0x0000000000037941 */ /* 0x000fea0003800000 */
.L_x_11124:
        /* <DEDUP_REMOVED lines=16> */
.L_x_11130:
[----:B------:R-:W-:Y:S05]  /*18a40*/  BSYNC B4 ;  /* 0x0000000000047941 */ /* 0x000fea0003800000 */
.L_x_11129:
        /* <DEDUP_REMOVED lines=44> */
.L_x_11128:
[----:B------:R-:W-:Y:S05]  /*18d10*/  BSYNC B3 ;  /* 0x0000000000037941 */ /* 0x000fea0003800000 */
.L_x_11127:
        /* <DEDUP_REMOVED lines=11> */
.L_x_11123:
[----:B------:R-:W-:Y:S05]  /*18dd0*/  BSYNC B2 ;  /* 0x0000000000027941 */ /* 0x000fea0003800000 */
.L_x_11121:
        /* <DEDUP_REMOVED lines=8> */
.L_x_11132:
        /* <DEDUP_REMOVED lines=12> */
.L_x_11135:
[----:B------:R-:W-:Y:S02]  /*18f20*/  MOV R32, R24 ;  /* 0x0000001800207202 */ /* 0x000fe40000000f00 */
.L_x_11136:
[----:B------:R-:W-:Y:S05]  /*18f30*/  BSYNC B3 ;  /* 0x0000000000037941 */ /* 0x000fea0003800000 */
.L_x_11134:
        /* <DEDUP_REMOVED lines=16> */
.L_x_11140:
[----:B------:R-:W-:Y:S05]  /*19040*/  BSYNC B4 ;  /* 0x0000000000047941 */ /* 0x000fea0003800000 */
.L_x_11139:
        /* <DEDUP_REMOVED lines=44> */
.L_x_11138:
[----:B------:R-:W-:Y:S05]  /*19310*/  BSYNC B3 ;  /* 0x0000000000037941 */ /* 0x000fea0003800000 */
.L_x_11137:
        /* <DEDUP_REMOVED lines=11> */
.L_x_11133:
[----:B------:R-:W-:Y:S05]  /*193d0*/  BSYNC B2 ;  /* 0x0000000000027941 */ /* 0x000fea0003800000 */
.L_x_11131:
        /* <DEDUP_REMOVED lines=8> */
.L_x_11142:
        /* <DEDUP_REMOVED lines=12> */
.L_x_11145:
[----:B------:R-:W-:Y:S02]  /*19520*/  IMAD.MOV.U32 R34, RZ, RZ, R24 ;  /* 0x000000ffff227224 */ /* 0x000fe400078e0018 */
.L_x_11146:
[----:B------:R-:W-:Y:S05]  /*19530*/  BSYNC B3 ;  /* 0x0000000000037941 */ /* 0x000fea0003800000 */
.L_x_11144:
        /* <DEDUP_REMOVED lines=16> */
.L_x_11150:
[----:B------:R-:W-:Y:S05]  /*19640*/  BSYNC B4 ;  /* 0x0000000000047941 */ /* 0x000fea0003800000 */
.L_x_11149:
        /* <DEDUP_REMOVED lines=44> */
.L_x_11148:
[----:B------:R-:W-:Y:S05]  /*19910*/  BSYNC B3 ;  /* 0x0000000000037941 */ /* 0x000fea0003800000 */
.L_x_11147:
        /* <DEDUP_REMOVED lines=11> */
.L_x_11143:
[----:B------:R-:W-:Y:S05]  /*199d0*/  BSYNC B2 ;  /* 0x0000000000027941 */ /* 0x000fea0003800000 */
.L_x_11141:
        /* <DEDUP_REMOVED lines=8> */
.L_x_11152:
        /* <DEDUP_REMOVED lines=12> */
.L_x_11155:
[----:B------:R-:W-:Y:S02]  /*19b20*/  IMAD.MOV.U32 R36, RZ, RZ, R24 ;  /* 0x000000ffff247224 */ /* 0x000fe400078e0018 */
.L_x_11156:
[----:B------:R-:W-:Y:S05]  /*19b30*/  BSYNC B3 ;  /* 0x0000000000037941 */ /* 0x000fea0003800000 */
.L_x_11154:
        /* <DEDUP_REMOVED lines=16> */
.L_x_11160:
[----:B------:R-:W-:Y:S05]  /*19c40*/  BSYNC B4 ;  /* 0x0000000000047941 */ /* 0x000fea0003800000 */
.L_x_11159:
        /* <DEDUP_REMOVED lines=44> */
.L_x_11158:
[----:B------:R-:W-:Y:S05]  /*19f10*/  BSYNC B3 ;  /* 0x0000000000037941 */ /* 0x000fea0003800000 */
.L_x_11157:
        /* <DEDUP_REMOVED lines=11> */
.L_x_11153:
[----:B------:R-:W-:Y:S05]  /*19fd0*/  BSYNC B2 ;  /* 0x0000000000027941 */ /* 0x000fea0003800000 */
.L_x_11151:
        /* <DEDUP_REMOVED lines=8> */
.L_x_11162:
        /* <DEDUP_REMOVED lines=12> */
.L_x_11165:
[----:B------:R-:W-:Y:S02]  /*1a120*/  MOV R38, R24 ;  /* 0x0000001800267202 */ /* 0x000fe40000000f00 */
.L_x_11166:
[----:B------:R-:W-:Y:S05]  /*1a130*/  BSYNC B3 ;  /* 0x0000000000037941 */ /* 0x000fea0003800000 */
.L_x_11164:
        /* <DEDUP_REMOVED lines=16> */
.L_x_11170:
[----:B------:R-:W-:Y:S05]  /*1a240*/  BSYNC B4 ;  /* 0x0000000000047941 */ /* 0x000fea0003800000 */
.L_x_11169:
        /* <DEDUP_REMOVED lines=44> */
.L_x_11168:
[----:B------:R-:W-:Y:S05]  /*1a510*/  BSYNC B3 ;  /* 0x0000000000037941 */ /* 0x000fea0003800000 */
.L_x_11167:
        /* <DEDUP_REMOVED lines=11> */
.L_x_11163:
[----:B------:R-:W-:Y:S05]  /*1a5d0*/  BSYNC B2 ;  /* 0x0000000000027941 */ /* 0x000fea0003800000 */
.L_x_11161:
        /* <DEDUP_REMOVED lines=8> */
.L_x_11172:
        /* <DEDUP_REMOVED lines=12> */
.L_x_11175:
[----:B------:R-:W-:Y:S02]  /*1a720*/  IMAD.MOV.U32 R40, RZ, RZ, R24 ;  /* 0x000000ffff287224 */ /* 0x000fe400078e0018 */
.L_x_11176:
[----:B------:R-:W-:Y:S05]  /*1a730*/  BSYNC B3 ;  /* 0x0000000000037941 */ /* 0x000fea0003800000 */
.L_x_11174:
        /* <DEDUP_REMOVED lines=16> */
.L_x_11180:
[----:B------:R-:W-:Y:S05]  /*1a840*/  BSYNC B4 ;  /* 0x0000000000047941 */ /* 0x000fea0003800000 */
.L_x_11179:
        /* <DEDUP_REMOVED lines=44> */
.L_x_11178:
[----:B------:R-:W-:Y:S05]  /*1ab10*/  BSYNC B3 ;  /* 0x0000000000037941 */ /* 0x000fea0003800000 */
.L_x_11177:
        /* <DEDUP_REMOVED lines=11> */
.L_x_11173:
[----:B------:R-:W-:Y:S05]  /*1abd0*/  BSYNC B2 ;  /* 0x0000000000027941 */ /* 0x000fea0003800000 */
.L_x_11171:
        /* <DEDUP_REMOVED lines=8> */
.L_x_11182:
        /* <DEDUP_REMOVED lines=12> */
.L_x_11185:
[----:B------:R-:W-:Y:S02]  /*1ad20*/  IMAD.MOV.U32 R42, RZ, RZ, R24 ;  /* 0x000000ffff2a7224 */ /* 0x000fe400078e0018 */
.L_x_11186:
[----:B------:R-:W-:Y:S05]  /*1ad30*/  BSYNC B3 ;  /* 0x0000000000037941 */ /* 0x000fea0003800000 */
.L_x_11184:
        /* <DEDUP_REMOVED lines=16> */
.L_x_11190:
[----:B------:R-:W-:Y:S05]  /*1ae40*/  BSYNC B4 ;  /* 0x0000000000047941 */ /* 0x000fea0003800000 */
.L_x_11189:
        /* <DEDUP_REMOVED lines=44> */
.L_x_11188:
[----:B------:R-:W-:Y:S05]  /*1b110*/  BSYNC B3 ;  /* 0x0000000000037941 */ /* 0x000fea0003800000 */
.L_x_11187:
        /* <DEDUP_REMOVED lines=11> */
.L_x_11183:
[----:B------:R-:W-:Y:S05]  /*1b1d0*/  BSYNC B2 ;  /* 0x0000000000027941 */ /* 0x000fea0003800000 */
.L_x_11181:
        /* <DEDUP_REMOVED lines=29> */
.L_x_11192:
[----:B------:R-:W-:Y:S05]  /*1b3b0*/  BSYNC B2 ;  /* 0x0000000000027941 */ /* 0x000fea0003800000 */
.L_x_11191:
[----:B------:R-:W-:Y:S02]  /*1b3c0*/  IADD3 R131, R131, 0x20, RZ ;  /* 0x0000002083837810 */ /* 0x000fe40007ffe0ff */
[----:B------:R-:W-:Y:S02]  /*1b3d0*/  IADD3 R127, R127, 0x20, RZ ;  /* 0x000000207f7f7810 */ /* 0x000fe40007ffe0ff */
.L_x_11110:
[----:B------:R-:W-:Y:S05]  /*1b3e0*/  BSYNC B1 ;  /* 0x0000000000017941 */ /* 0x000fea0003800000 */
.L_x_11109:
        /* <DEDUP_REMOVED lines=20> */
.L_x_11196:
        /* <DEDUP_REMOVED lines=12> */
.L_x_11199:
[----:B------:R-:W-:Y:S02]  /*1b5f0*/  IMAD.MOV.U32 R28, RZ, RZ, R24 ;  /* 0x000000ffff1c7224 */ /* 0x000fe400078e0018 */
.L_x_11200:
[----:B------:R-:W-:Y:S05]  /*1b600*/  BSYNC B3 ;  /* 0x0000000000037941 */ /* 0x000fea0003800000 */
.L_x_11198:
        /* <DEDUP_REMOVED lines=16> */
.L_x_11204:
[----:B------:R-:W-:Y:S05]  /*1b710*/  BSYNC B4 ;  /* 0x0000000000047941 */ /* 0x000fea0003800000 */
.L_x_11203:
        /* <DEDUP_REMOVED lines=44> */
.L_x_11202:
[----:B------:R-:W-:Y:S05]  /*1b9e0*/  BSYNC B3 ;  /* 0x0000000000037941 */ /* 0x000fea0003800000 */
.L_x_11201:
        /* <DEDUP_REMOVED lines=11> */
.L_x_11197:
[----:B------:R-:W-:Y:S05]  /*1baa0*/  BSYNC B2 ;  /* 0x0000000000027941 */ /* 0x000fea0003800000 */
.L_x_11195:
        /* <DEDUP_REMOVED lines=8> */
.L_x_11206:
        /* <DEDUP_REMOVED lines=12> */
.L_x_11209:
[----:B------:R-:W-:Y:S02]  /*1bbf0*/  IMAD.MOV.U32 R30, RZ, RZ, R24 ;  /* 0x000000ffff1e7224 */ /* 0x000fe400078e0018 */
.L_x_11210:
[----:B------:R-:W-:Y:S05]  /*1bc00*/  BSYNC B3 ;  /* 0x0000000000037941 */ /* 0x000fea0003800000 */
.L_x_11208:
        /* <DEDUP_REMOVED lines=16> */
.L_x_11214:
[----:B------:R-:W-:Y:S05]  /*1bd10*/  BSYNC B4 ;  /* 0x0000000000047941 */ /* 0x000fea0003800000 */
.L_x_11213:
        /* <DEDUP_REMOVED lines=44> */
.L_x_11212:
[----:B------:R-:W-:Y:S05]  /*1bfe0*/  BSYNC B3 ;  /* 0x0000000000037941 */ /* 0x000fea0003800000 */
.L_x_11211:
        /* <DEDUP_REMOVED lines=11> */
.L_x_11207:
[----:B------:R-:W-:Y:S05]  /*1c0a0*/  BSYNC B2 ;  /* 0x0000000000027941 */ /* 0x000fea0003800000 */
.L_x_11205:
        /* <DEDUP_REMOVED lines=8> */
.L_x_11216:
        /* <DEDUP_REMOVED lines=12> */
.L_x_11219:
[----:B------:R-:W-:Y:S02]  /*1c1f0*/  MOV R32, R24 ;  /* 0x0000001800207202 */ /* 0x000fe40000000f00 */
.L_x_11220:
[----:B------:R-:W-:Y:S05]  /*1c200*/  BSYNC B3 ;  /* 0x0000000000037941 */ /* 0x000fea0003800000 */
.L_x_11218:
        /* <DEDUP_REMOVED lines=16> */
.L_x_11224:
[----:B------:R-:W-:Y:S05]  /*1c310*/  BSYNC B4 ;  /* 0x0000000000047941 */ /* 0x000fea0003800000 */
.L_x_11223:
        /* <DEDUP_REMOVED lines=44> */
.L_x_11222:
[----:B------:R-:W-:Y:S05]  /*1c5e0*/  BSYNC B3 ;  /* 0x0000000000037941 */ /* 0x000fea0003800000 */
.L_x_11221:
        /* <DEDUP_REMOVED lines=11> */
.L_x_11217:
[----:B------:R-:W-:Y:S05]  /*1c6a0*/  BSYNC B2 ;  /* 0x0000000000027941 */ /* 0x000fea0003800000 */
.L_x_11215:
        /* <DEDUP_REMOVED lines=8> */
.L_x_11226:
        /* <DEDUP_REMOVED lines=12> */
.L_x_11229:
[----:B------:R-:W-:Y:S02]  /*1c7f0*/  IMAD.MOV.U32 R34, RZ, RZ, R24 ;  /* 0x000000ffff227224 */ /* 0x000fe400078e0018 */
.L_x_11230:
[----:B------:R-:W-:Y:S05]  /*1c800*/  BSYNC B3 ;  /* 0x0000000000037941 */ /* 0x000fea0003800000 */
.L_x_11228:
        /* <DEDUP_REMOVED lines=16> */
.L_x_11234:
[----:B------:R-:W-:Y:S05]  /*1c910*/  BSYNC B4 ;  /* 0x0000000000047941 */ /* 0x000fea0003800000 */
.L_x_11233:
        /* <DEDUP_REMOVED lines=44> */
.L_x_11232:
[----:B------:R-:W-:Y:S05]  /*1cbe0*/  BSYNC B3 ;  /* 0x0000000000037941 */ /* 0x000fea0003800000 */
.L_x_11231:
        /* <DEDUP_REMOVED lines=11> */
.L_x_11227:
[----:B------:R-:W-:Y:S05]  /*1cca0*/  BSYNC B2 ;  /* 0x0000000000027941 */ /* 0x000fea0003800000 */
.L_x_11225:
        /* <DEDUP_REMOVED lines=8> */
.L_x_11236:
        /* <DEDUP_REMOVED lines=12> */
.L_x_11239:
[----:B------:R-:W-:Y:S02]  /*1cdf0*/  IMAD.MOV.U32 R36, RZ, RZ, R24 ;  /* 0x000000ffff247224 */ /* 0x000fe400078e0018 */
.L_x_11240:
[----:B------:R-:W-:Y:S05]  /*1ce00*/  BSYNC B3 ;  /* 0x0000000000037941 */ /* 0x000fea0003800000 */
.L_x_11238:
        /* <DEDUP_REMOVED lines=16> */
.L_x_11244:
[----:B------:R-:W-:Y:S05]  /*1cf10*/  BSYNC B4 ;  /* 0x0000000000047941 */ /* 0x000fea0003800000 */
.L_x_11243:
        /* <DEDUP_REMOVED lines=44> */
.L_x_11242:
[----:B------:R-:W-:Y:S05]  /*1d1e0*/  BSYNC B3 ;  /* 0x0000000000037941 */ /* 0x000fea0003800000 */
.L_x_11241:
        /* <DEDUP_REMOVED lines=11> */
.L_x_11237:
[----:B------:R-:W-:Y:S05]  /*1d2a0*/  BSYNC B2 ;  /* 0x0000000000027941 */ /* 0x000fea0003800000 */
.L_x_11235:
        /* <DEDUP_REMOVED lines=8> */
.L_x_11246:
        /* <DEDUP_REMOVED lines=12> */
.L_x_11249:
[----:B------:R-:W-:Y:S02]  /*1d3f0*/  MOV R38, R24 ;  /* 0x0000001800267202 */ /* 0x000fe40000000f00 */
.L_x_11250:
[----:B------:R-:W-:Y:S05]  /*1d400*/  BSYNC B3 ;  /* 0x0000000000037941 */ /* 0x000fea0003800000 */
.L_x_11248:
        /* <DEDUP_REMOVED lines=16> */
.L_x_11254:
[----:B------:R-:W-:Y:S05]  /*1d510*/  BSYNC B4 ;  /* 0x0000000000047941 */ /* 0x000fea0003800000 */
.L_x_11253:
        /* <DEDUP_REMOVED lines=44> */
.L_x_11252:
[----:B------:R-:W-:Y:S05]  /*1d7e0*/  BSYNC B3 ;  /* 0x0000000000037941 */ /* 0x000fea0003800000 */
.L_x_11251:
        /* <DEDUP_REMOVED lines=11> */
.L_x_11247:
[----:B------:R-:W-:Y:S05]  /*1d8a0*/  BSYNC B2 ;  /* 0x0000000000027941 */ /* 0x000fea0003800000 */
.L_x_11245:
        /* <DEDUP_REMOVED lines=8> */
.L_x_11256:
        /* <DEDUP_REMOVED lines=12> */
.L_x_11259:
[----:B------:R-:W-:Y:S02]  /*1d9f0*/  IMAD.MOV.U32 R40, RZ, RZ, R24 ;  /* 0x000000ffff287224 */ /* 0x000fe400078e0018 */
.L_x_11260:
[----:B------:R-:W-:Y:S05]  /*1da00*/  BSYNC B3 ;  /* 0x0000000000037941 */ /* 0x000fea0003800000 */
.L_x_11258:
        /* <DEDUP_REMOVED lines=16> */
.L_x_11264:
[----:B------:R-:W-:Y:S05]  /*1db10*/  BSYNC B4 ;  /* 0x0000000000047941 */ /* 0x000fea0003800000 */
.L_x_11263:
        /* <DEDUP_REMOVED lines=44> */
.L_x_11262:
[----:B------:R-:W-:Y:S05]  /*1dde0*/  BSYNC B3 ;  /* 0x0000000000037941 */ /* 0x000fea0003800000 */
.L_x_11261:
        /* <DEDUP_REMOVED lines=11> */
.L_x_11257:
[----:B------:R-:W-:Y:S05]  /*1dea0*/  BSYNC B2 ;  /* 0x0000000000027941 */ /* 0x000fea0003800000 */
.L_x_11255:
        /* <DEDUP_REMOVED lines=8> */
.L_x_11266:
        /* <DEDUP_REMOVED lines=12> */
.L_x_11269:
[----:B------:R-:W-:Y:S02]  /*1dff0*/  IMAD.MOV.U32 R42, RZ, RZ, R24 ;  /* 0x000000ffff2a7224 */ /* 0x000fe400078e0018 */
.L_x_11270:
[----:B------:R-:W-:Y:S05]  /*1e000*/  BSYNC B3 ;  /* 0x0000000000037941 */ /* 0x000fea0003800000 */
.L_x_11268:
        /* <DEDUP_REMOVED lines=16> */
.L_x_11274:
[----:B------:R-:W-:Y:S05]  /*1e110*/  BSYNC B4 ;  /* 0x0000000000047941 */ /* 0x000fea0003800000 */
.L_x_11273:
        /* <DEDUP_REMOVED lines=44> */
.L_x_11272:
[----:B------:R-:W-:Y:S05]  /*1e3e0*/  BSYNC B3 ;  /* 0x0000000000037941 */ /* 0x000fea0003800000 */
.L_x_11271:
        /* <DEDUP_REMOVED lines=11> */
.L_x_11267:
[----:B------:R-:W-:Y:S05]  /*1e4a0*/  BSYNC B2 ;  /* 0x0000000000027941 */ /* 0x000fea0003800000 */
.L_x_11265:
        /* <DEDUP_REMOVED lines=29> */
.L_x_11276:
[----:B------:R-:W-:Y:S05]  /*1e680*/  BSYNC B2 ;  /* 0x0000000000027941 */ /* 0x000fea0003800000 */
.L_x_11275:
[----:B------:R-:W-:Y:S02]  /*1e690*/  IADD3 R131, R131, 0x20, RZ ;  /* 0x0000002083837810 */ /* 0x000fe40007ffe0ff */
[----:B------:R-:W-:Y:S02]  /*1e6a0*/  IADD3 R127, R127, 0x20, RZ ;  /* 0x000000207f7f7810 */ /* 0x000fe40007ffe0ff */
.L_x_11194:
[----:B------:R-:W-:Y:S05]  /*1e6b0*/  BSYNC B1 ;  /* 0x0000000000017941 */ /* 0x000fea0003800000 */
.L_x_11193:
        /* <DEDUP_REMOVED lines=20> */
.L_x_11280:
        /* <DEDUP_REMOVED lines=12> */
.L_x_11283:
[----:B------:R-:W-:Y:S02]  /*1e8c0*/  IMAD.MOV.U32 R28, RZ, RZ, R24 ;  /* 0x000000ffff1c7224 */ /* 0x000fe400078e0018 */
.L_x_11284:
[----:B------:R-:W-:Y:S05]  /*1e8d0*/  BSYNC B3 ;  /* 0x0000000000037941 */ /* 0x000fea0003800000 */
.L_x_11282:
        /* <DEDUP_REMOVED lines=16> */
.L_x_11288:
[----:B------:R-:W-:Y:S05]  /*1e9e0*/  BSYNC B4 ;  /* 0x0000000000047941 */ /* 0x000fea0003800000 */
.L_x_11287:
        /* <DEDUP_REMOVED lines=44> */
.L_x_11286:
[----:B------:R-:W-:Y:S05]  /*1ecb0*/  BSYNC B3 ;  /* 0x0000000000037941 */ /* 0x000fea0003800000 */
.L_x_11285:
        /* <DEDUP_REMOVED lines=11> */
.L_x_11281:
[----:B------:R-:W-:Y:S05]  /*1ed70*/  BSYNC B2 ;  /* 0x0000000000027941 */ /* 0x000fea0003800000 */
.L_x_11279:
        /* <DEDUP_REMOVED lines=8> */
.L_x_11290:
        /* <DEDUP_REMOVED lines=12> */
.L_x_11293:
[----:B------:R-:W-:Y:S02]  /*1eec0*/  IMAD.MOV.U32 R30, RZ, RZ, R24 ;  /* 0x000000ffff1e7224 */ /* 0x000fe400078e0018 */
.L_x_11294:
[----:B------:R-:W-:Y:S05]  /*1eed0*/  BSYNC B3 ;  /* 0x0000000000037941 */ /* 0x000fea0003800000 */
.L_x_11292:
        /* <DEDUP_REMOVED lines=16> */
.L_x_11298:
[----:B------:R-:W-:Y:S05]  /*1efe0*/  BSYNC B4 ;  /* 0x0000000000047941 */ /* 0x000fea0003800000 */
.L_x_11297:
        /* <DEDUP_REMOVED lines=44> */
.L_x_11296:
[----:B------:R-:W-:Y:S05]  /*1f2b0*/  BSYNC B3 ;  /* 0x0000000000037941 */ /* 0x000fea0003800000 */
.L_x_11295:
        /* <DEDUP_REMOVED lines=11> */
.L_x_11291:
[----:B------:R-:W-:Y:S05]  /*1f370*/  BSYNC B2 ;  /* 0x0000000000027941 */ /* 0x000fea0003800000 */
.L_x_11289:
        /* <DEDUP_REMOVED lines=8> */
.L_x_11300:
        /* <DEDUP_REMOVED lines=12> */
.L_x_11303:
[----:B------:R-:W-:Y:S02]  /*1f4c0*/  MOV R32, R24 ;  /* 0x0000001800207202 */ /* 0x000fe40000000f00 */
.L_x_11304:
[----:B------:R-:W-:Y:S05]  /*1f4d0*/  BSYNC B3 ;  /* 0x0000000000037941 */ /* 0x000fea0003800000 */
.L_x_11302:
        /* <DEDUP_REMOVED lines=16> */
.L_x_11308:
[----:B------:R-:W-:Y:S05]  /*1f5e0*/  BSYNC B4 ;  /* 0x0000000000047941 */ /* 0x000fea0003800000 */
.L_x_11307:
        /* <DEDUP_REMOVED lines=44> */
.L_x_11306:
[----:B------:R-:W-:Y:S05]  /*1f8b0*/  BSYNC B3 ;  /* 0x0000000000037941 */ /* 0x000fea0003800000 */
.L_x_11305:
        /* <DEDUP_REMOVED lines=11> */
.L_x_11301:
[----:B------:R-:W-:Y:S05]  /*1f970*/  BSYNC B2 ;  /* 0x0000000000027941 */ /* 0x000fea0003800000 */
.L_x_11299:
        /* <DEDUP_REMOVED lines=8> */
.L_x_11310:
        /* <DEDUP_REMOVED lines=12> */
.L_x_11313:
[----:B------:R-:W-:Y:S02]  /*1fac0*/  IMAD.MOV.U32 R34, RZ, RZ, R24 ;  /* 0x000000ffff227224 */ /* 0x000fe400078e0018 */
.L_x_11314:
[----:B------:R-:W-:Y:S05]  /*1fad0*/  BSYNC B3 ;  /* 0x0000000000037941 */ /* 0x000fea0003800000 */
.L_x_11312:
        /* <DEDUP_REMOVED lines=16> */
.L_x_11318:
[----:B------:R-:W-:Y:S05]  /*1fbe0*/  BSYNC B4 ;  /* 0x0000000000047941 */ /* 0x000fea0003800000 */
.L_x_11317:
        /* <DEDUP_REMOVED lines=44> */
.L_x_11316:
[----:B------:R-:W-:Y:S05]  /*1feb0*/  BSYNC B3 ;  /* 0x0000000000037941 */ /* 0x000fea0003800000 */
.L_x_11315:
        /* <DEDUP_REMOVED lines=11> */
.L_x_11311:
[----:B------:R-:W-:Y:S05]  /*1ff70*/  BSYNC B2 ;  /* 0x0000000000027941 */ /* 0x000fea0003800000 */
.L_x_11309:
        /* <DEDUP_REMOVED lines=8> */
.L_x_11320:
        /* <DEDUP_REMOVED lines=12> */
.L_x_11323:
[----:B------:R-:W-:Y:S02]  /*200c0*/  IMAD.MOV.U32 R36, RZ, RZ, R24 ;  /* 0x000000ffff247224 */ /* 0x000fe400078e0018 */
.L_x_11324:
[----:B------:R-:W-:Y:S05]  /*200d0*/  BSYNC B3 ;  /* 0x0000000000037941 */ /* 0x000fea0003800000 */
.L_x_11322:
        /* <DEDUP_REMOVED lines=16> */
.L_x_11328:
[----:B------:R-:W-:Y:S05]  /*201e0*/  BSYNC B4 ;  /* 0x0000000000047941 */ /* 0x000fea0003800000 */
.L_x_11327:
        /* <DEDUP_REMOVED lines=44> */
.L_x_11326:
[----:B------:R-:W-:Y:S05]  /*204b0*/  BSYNC B3 ;  /* 0x0000000000037941 */ /* 0x000fea0003800000 */
.L_x_11325:
        /* <DEDUP_REMOVED lines=11> */
.L_x_11321:
[----:B------:R-:W-:Y:S05]  /*20570*/  BSYNC B2 ;  /* 0x0000000000027941 */ /* 0x000fea0003800000 */
.L_x_11319:
        /* <DEDUP_REMOVED lines=8> */
.L_x_11330:
        /* <DEDUP_REMOVED lines=12> */
.L_x_11333:
[----:B------:R-:W-:Y:S02]  /*206c0*/  MOV R38, R24 ;  /* 0x0000001800267202 */ /* 0x000fe40000000f00 */
.L_x_11334:
[----:B------:R-:W-:Y:S05]  /*206d0*/  BSYNC B3 ;  /* 0x0000000000037941 */ /* 0x000fea0003800000 */
.L_x_11332:
        /* <DEDUP_REMOVED lines=16> */
.L_x_11338:
[----:B------:R-:W-:Y:S05]  /*207e0*/  BSYNC B4 ;  /* 0x0000000000047941 */ /* 0x000fea0003800000 */
.L_x_11337:
        /* <DEDUP_REMOVED lines=44> */
.L_x_11336:
[----:B------:R-:W-:Y:S05]  /*20ab0*/  BSYNC B3 ;  /* 0x0000000000037941 */ /* 0x000fea0003800000 */
.L_x_11335:
        /* <DEDUP_REMOVED lines=11> */
.L_x_11331:
[----:B------:R-:W-:Y:S05]  /*20b70*/  BSYNC B2 ;  /* 0x0000000000027941 */ /* 0x000fea0003800000 */
.L_x_11329:
        /* <DEDUP_REMOVED lines=8> */
.L_x_11340:
        /* <DEDUP_REMOVED lines=12> */
.L_x_11343:
[----:B------:R-:W-:Y:S02]  /*20cc0*/  IMAD.MOV.U32 R40, RZ, RZ, R24 ;  /* 0x000000ffff287224 */ /* 0x000fe400078e0018 */
.L_x_11344:
[----:B------:R-:W-:Y:S05]  /*20cd0*/  BSYNC B3 ;  /* 0x0000000000037941 */ /* 0x000fea0003800000 */
.L_x_11342:
        /* <DEDUP_REMOVED lines=16> */
.L_x_11348:
[----:B------:R-:W-:Y:S05]  /*20de0*/  BSYNC B4 ;  /* 0x0000000000047941 */ /* 0x000fea0003800000 */
.L_x_11347:
        /* <DEDUP_REMOVED lines=44> */
.L_x_11346:
[----:B------:R-:W-:Y:S05]  /*210b0*/  BSYNC B3 ;  /* 0x0000000000037941 */ /* 0x000fea0003800000 */
.L_x_11345:
        /* <DEDUP_REMOVED lines=11> */
.L_x_11341:
[----:B------:R-:W-:Y:S05]  /*21170*/  BSYNC B2 ;  /* 0x0000000000027941 */ /* 0x000fea0003800000 */
.L_x_11339:
        /* <DEDUP_REMOVED lines=8> */
.L_x_11350:
        /* <DEDUP_REMOVED lines=12> */
.L_x_11353:
[----:B------:R-:W-:Y:S02]  /*212c0*/  IMAD.MOV.U32 R42, RZ, RZ, R24 ;  /* 0x000000ffff2a7224 */ /* 0x000fe400078e0018 */
.L_x_11354:
[----:B------:R-:W-:Y:S05]  /*212d0*/  BSYNC B3 ;  /* 0x0000000000037941 */ /* 0x000fea0003800000 */
.L_x_11352:
        /* <DEDUP_REMOVED lines=16> */
.L_x_11358:
[----:B------:R-:W-:Y:S05]  /*213e0*/  BSYNC B4 ;  /* 0x0000000000047941 */ /* 0x000fea0003800000 */
.L_x_11357:
        /* <DEDUP_REMOVED lines=44> */
.L_x_11356:
[----:B------:R-:W-:Y:S05]  /*216b0*/  BSYNC B3 ;  /* 0x0000000000037941 */ /* 0x000fea0003800000 */
.L_x_11355:
        /* <DEDUP_REMOVED lines=11> */
.L_x_11351:
[----:B------:R-:W-:Y:S05]  /*21770*/  BSYNC B2 ;  /* 0x0000000000027941 */ /* 0x000fea0003800000 */
.L_x_11349:
[----:B------:R-:W-:Y:S01]  /*21780*/  HFMA2.MMA R130, -RZ, RZ, 0, 9.5367431640625e-07 ;  /* 0x00000010ff827435 */ /* 0x000fe200000001ff */
[----:B------:R-:W-:Y:S02]  /*21790*/  F2FP.PACK_AB R71, R126, R125 ;  /* 0x0000007d7e47723e */ /* 0x000fe400000000ff */
        /* <DEDUP_REMOVED lines=26> */
.L_x_11278:
[----:B------:R-:W-:Y:S05]  /*21940*/  BSYNC B1 ;  /* 0x0000000000017941 */ /* 0x000fea0003800000 */
.L_x_11277:
        /* <DEDUP_REMOVED lines=105> */
.L_x_11383:
        /* <DEDUP_REMOVED lines=190> */
.L_x_11384:
        /* <DEDUP_REMOVED lines=90> */
.L_x_11364:
[----:B------:R-:W-:Y:S05]  /*23160*/  BSYNC B2 ;  /* 0x0000000000027941 */ /* 0x000fea0003800000 */
.L_x_11363:
        /* <DEDUP_REMOVED lines=32> */
[----:B------:R-:W-:Y:S01]  /*23370*/  F2FP.PACK_AB R68, R69, R68 ;  /* 0x000000444544723e */ /* 0x000fe200000000ff */
        /* <DEDUP_REMOVED lines=24> */
[----:B------:R-:W-:-:S05]  /*23500*/  IMAD.WIDE.U32 R128, R127, R128, c[0x0][0x208] ;  /* 0x000082007f807625 */ /* 0x000fca00078e0080 */
[----:B------:R0:W-:Y:S01]  /*23510*/  STG.E.128 [R128.64], R68 ;  /* 0x0000004480007986 */ /* 0x0001e2000c101d06 */
[----:B------:R-:W-:-:S03]  /*23520*/  IADD3 R127, R127, 0x20, RZ ;  /* 0x000000207f7f7810 */ /* 0x000fc60007ffe0ff */
.L_x_11366:
[----:B------:R-:W-:Y:S05]  /*23530*/  BSYNC B2 ;  /* 0x0000000000027941 */ /* 0x000fea0003800000 */
.L_x_11365:
        /* <DEDUP_REMOVED lines=36> */
.L_x_11368:
[----:B------:R-:W-:Y:S05]  /*23780*/  BSYNC B2 ;  /* 0x0000000000027941 */ /* 0x000fea0003800000 */
.L_x_11367:
        /* <DEDUP_REMOVED lines=36> */
.L_x_11370:
[----:B------:R-:W-:Y:S05]  /*239d0*/  BSYNC B2 ;  /* 0x0000000000027941 */ /* 0x000fea0003800000 */
.L_x_11369:
        /* <DEDUP_REMOVED lines=36> */
.L_x_11372:
[----:B------:R-:W-:Y:S05]  /*23c20*/  BSYNC B2 ;  /* 0x0000000000027941 */ /* 0x000fea0003800000 */
.L_x_11371:
        /* <DEDUP_REMOVED lines=36> */
.L_x_11374:
[----:B------:R-:W-:Y:S05]  /*23e70*/  BSYNC B2 ;  /* 0x0000000000027941 */ /* 0x000fea0003800000 */
.L_x_11373:
        /* <DEDUP_REMOVED lines=36> */
.L_x_11376:
[----:B------:R-:W-:Y:S05]  /*240c0*/  BSYNC B2 ;  /* 0x0000000000027941 */ /* 0x000fea0003800000 */
.L_x_11375:
        /* <DEDUP_REMOVED lines=36> */
.L_x_11378:
[----:B------:R-:W-:Y:S05]  /*24310*/  BSYNC B2 ;  /* 0x0000000000027941 */ /* 0x000fea0003800000 */
.L_x_11377:
        /* <DEDUP_REMOVED lines=36> */
.L_x_11380:
[----:B------:R-:W-:Y:S05]  /*24560*/  BSYNC B2 ;  /* 0x0000000000027941 */ /* 0x000fea0003800000 */
.L_x_11379:
        /* <DEDUP_REMOVED lines=24> */
[----:B------:R-:W-:Y:S01]  /*246f0*/  F2FP.PACK_AB R69, R128, R131 ;  /* 0x000000838045723e */ /* 0x000fe200000000ff */
[----:B------:R-:W-:Y:S02]  /*24700*/  FFMA.FTZ R71, R12, R71, R19 ;  /* 0x000000470c477223 */ /* 0x000fe40000010013 */
        /* <DEDUP_REMOVED lines=8> */
.L_x_11362:
[----:B------:R-:W-:Y:S05]  /*24790*/  BSYNC B1 ;  /* 0x0000000000017941 */ /* 0x000fea0003800000 */
.L_x_11361:
[----:B0-----:R-:W-:-:S05]  /*247a0*/  IMAD.MOV.U32 R68, RZ, RZ, c[0x0][0x160] ;  /* 0x00005800ff447624 */ /* 0x001fca00078e00ff */
[----:B------:R-:W-:-:S04]  /*247b0*/  LEA R6, R68, R6, 0x2 ;  /* 0x0000000644067211 */ /* 0x000fc800078e10ff */
[----:B------:R-:W-:-:S13]  /*247c0*/  ISETP.GE.AND P1, PT, R6, c[0x0][0x164], PT ;  /* 0x0000590006007a0c */ /* 0x000fda0003f26270 */
[----:B------:R-:W-:Y:S01]  /*247d0*/  @P1 CALL.REL.NOINC `(.L_x_11381) ;  /* 0x0000001000001944 */ /* 0x000fe20003c00000 */
[----:B------:R-:W-:Y:S05]  /*247e0*/  BRA `(.L_x_11382) ;  /* 0xfffdd47000007947 */ /* 0x000fea000383ffff */
.L_x_11381:
[----:B------:R-:W-:Y:S05]  /*247f0*/  BSYNC B0 ;  /* 0x0000000000007941 */ /* 0x000fea0003800000 */
.L_x_10520:
[----:B------:R-:W-:Y:S05]  /*24800*/  EXIT ;  /* 0x000000000000794d */ /* 0x000fea0003800000 */
.L_x_11359:
[----:B------:R-:W-:Y:S01]  /*24810*/  IMAD.MOV.U32 R70, RZ, RZ, 0x1 ;  /* 0x00000001ff467424 */ /* 0x000fe200078e00ff */
[----:B------:R-:W-:Y:S01]  /*24820*/  MOV R69, 0xffffffff ;  /* 0xffffffff00457802 */ /* 0x000fe20000000f00 */
[----:B------:R-:W-:Y:S01]  /*24830*/  IMAD.MOV.U32 R127, RZ, RZ, 0x1f ;  /* 0x0000001fff7f7424 */ /* 0x000fe200078e00ff */
[----:B------:R-:W-:Y:S02]  /*24840*/  MOV R68, 0x24860 ;  /* 0x0002486000447802 */ /* 0x000fe40000000f00 */
[----:B-----5:R-:W-:Y:S05]  /*24850*/  CALL.REL.NOINC `($__internal_26_$__cuda_sm70_shflsync_bfly_p) ;  /* 0x00000e2000007944 */ /* 0x020fea0003c00000 */
[----:B-1----:R-:W-:Y:S05]  /*24860*/  BRA `(.L_x_11383) ;  /* 0xffffd77000007947 */ /* 0x002fea000383ffff */
.L_x_11360:
[----:B------:R-:W-:Y:S01]  /*24870*/  IMAD.MOV.U32 R70, RZ, RZ, 0x2 ;  /* 0x00000002ff467424 */ /* 0x000fe200078e00ff */
[----:B------:R-:W-:Y:S01]  /*24880*/  MOV R69, 0xffffffff ;  /* 0xffffffff00457802 */ /* 0x000fe20000000f00 */
[----:B------:R-:W-:Y:S01]  /*24890*/  IMAD.MOV.U32 R127, RZ, RZ, 0x1f ;  /* 0x0000001fff7f7424 */ /* 0x000fe200078e00ff */
[----:B------:R-:W-:Y:S02]  /*248a0*/  MOV R68, 0x248c0 ;  /* 0x000248c000447802 */ /* 0x000fe40000000f00 */
[----:B-----5:R-:W-:Y:S05]  /*248b0*/  CALL.REL.NOINC `($__internal_26_$__cuda_sm70_shflsync_bfly_p) ;  /* 0x00000dc000007944 */ /* 0x020fea0003c00000 */
[----:B-1----:R-:W-:Y:S01]  /*248c0*/  FADD.FTZ R71, R71, R70 ;  /* 0x0000004647477221 */ /* 0x002fe20000010000 */
[----:B------:R-:W-:Y:S01]  /*248d0*/  MOV R69, 0xffffffff ;  /* 0xffffffff00457802 */ /* 0x000fe20000000f00 */
[----:B------:R-:W-:Y:S01]  /*248e0*/  IMAD.MOV.U32 R70, RZ, RZ, 0x4 ;  /* 0x00000004ff467424 */ /* 0x000fe200078e00ff */
[----:B------:R-:W-:Y:S01]  /*248f0*/  MOV R68, 0x24920 ;  /* 0x0002492000447802 */ /* 0x000fe20000000f00 */
[----:B------:R-:W-:-:S02]  /*24900*/  IMAD.MOV.U32 R127, RZ, RZ, 0x1f ;  /* 0x0000001fff7f7424 */ /* 0x000fc400078e00ff */
[----:B------:R-:W-:Y:S05]  /*24910*/  CALL.REL.NOINC `($__internal_26_$__cuda_sm70_shflsync_bfly_p) ;  /* 0x00000d6000007944 */ /* 0x000fea0003c00000 */
        /* <DEDUP_REMOVED lines=188> */
[----:B------:R-:W-:Y:S05]  /*254e0*/  CALL.REL.NOINC `($__internal_26_$__cuda_sm70_shflsync_bfly_p) ;  /* 0x0000019000007944 */ /* 0x000fea0003c00000 */
[----:B-1----:R-:W-:Y:S01]  /*254f0*/  FADD.FTZ R71, R71, R70 ;  /* 0x0000004647477221 */ /* 0x002fe20000010000 */
[----:B------:R-:W-:Y:S01]  /*25500*/  MOV R69, 0xffffffff ;  /* 0xffffffff00457802 */ /* 0x000fe20000000f00 */
[----:B------:R-:W-:Y:S01]  /*25510*/  IMAD.MOV.U32 R70, RZ, RZ, 0x2 ;  /* 0x00000002ff467424 */ /* 0x000fe200078e00ff */
[----:B------:R-:W-:Y:S01]  /*25520*/  MOV R68, 0x25550 ;  /* 0x0002555000447802 */ /* 0x000fe20000000f00 */
[----:B------:R-:W-:Y:S02]  /*25530*/  IMAD.MOV.U32 R127, RZ, RZ, 0x1f ;  /* 0x0000001fff7f7424 */ /* 0x000fe400078e00ff */
        /* <DEDUP_REMOVED lines=19> */
[----:B-1----:R-:W-:Y:S05]  /*25670*/  BRA `(.L_x_11384) ;  /* 0xffffd54000007947 */ /* 0x002fea000383ffff */
        .weak           $__internal_26_$__cuda_sm70_shflsync_bfly_p
        .type           $__internal_26_$__cuda_sm70_shflsync_bfly_p,@function
        .size           $__internal_26_$__cuda_sm70_shflsync_bfly_p,(.L_x_71026 - $__internal_26_$__cuda_sm70_shflsync_bfly_p)
$__internal_26_$__cuda_sm70_shflsync_bfly_p:
[----:B------:R-:W-:Y:S04]  /*25680*/  WARPSYNC R69 ;  /* 0x0000004500007348 */ /* 0x000fe80003800000 */
[----:B------:R0:W1:Y:S02]  /*25690*/  SHFL.BFLY PT, R70, R71, R70, R127 ;  /* 0x0c00004647467389 */ /* 0x00006400000e007f */
[----:B0-----:R-:W-:-:S04]  /*256a0*/  IMAD.MOV.U32 R69, RZ, RZ, 0x0 ;  /* 0x00000000ff457424 */ /* 0x001fc800078e00ff */
[----:B------:R-:W-:Y:S05]  /*256b0*/  RET.REL.NODEC R68 `(_ZN10layer_norm13ln_fwd_kernelINS_13Kernel_traitsI6__halfS2_S2_S2_fjLj2560ELj1ELj4ELj1ELj16ENS_18Kernel_traits_baseILj2560ES2_S2_S2_S2_fjLj128EEEEELb1ELb0ELb1ELb0EEEvNS_9FwdParamsE) ;  /* 0xfffda94044007950 */ /* 0x000fea0003c3ffff */
.L_x_11385:
        /* <DEDUP_REMOVED lines=12> */
.L_x_71026:


//--------------------- .text._ZN10layer_norm13ln_fwd_kernelINS_13Kernel_traitsI6__halfS2_S2_S2_fjLj2560ELj1ELj4ELj1ELj16ENS_18Kernel_traits_baseILj2560ES2_S2_S2_S2_fjLj128EEEEELb1ELb0ELb1ELb1EEEvNS_9FwdParamsE --------------------------
	.section	.text._ZN10layer_norm13ln_fwd_kernelINS_13Kernel_traitsI6__halfS2_S2_S2_fjLj2560ELj1ELj4ELj1ELj16ENS_18Kernel_traits_baseILj2560ES2_S2_S2_S2_fjLj128EEEEELb1ELb0ELb1ELb1EEEvNS_9FwdParamsE,"ax",@progbits
	.sectioninfo	@"SHI_REGISTERS=254"
	.align	128
        .global         _ZN10layer_norm13ln_fwd_kernelINS_13Kernel_traitsI6__halfS2_S2_S2_fjLj2560ELj1ELj4ELj1ELj16ENS_18Kernel_traits_baseILj2560ES2_S2_S2_S2_fjLj128EEEEELb1ELb0ELb1ELb1EEEvNS_9FwdParamsE
        .type           _ZN10layer_norm13ln_fwd_kernelINS_13Kernel_traitsI6__halfS2_S2_S2_fjLj2560ELj1ELj4ELj1ELj16ENS_18Kernel_traits_baseILj2560ES2_S2_S2_S2_fjLj128EEEEELb1ELb0ELb1ELb1EEEvNS_9FwdParamsE,@function
        .size           _ZN10layer_norm13ln_fwd_kernelINS_13Kernel_traitsI6__halfS2_S2_S2_fjLj2560ELj1ELj4ELj1ELj16ENS_18Kernel_traits_baseILj2560ES2_S2_S2_S2_fjLj128EEEEELb1ELb0ELb1ELb1EEEvNS_9FwdParamsE,(.L_x_71027 - _ZN10layer_norm13ln_fwd_kernelINS_13Kernel_traitsI6__halfS2_S2_S2_fjLj2560ELj1ELj4ELj1ELj16ENS_18Kernel_traits_baseILj2560ES2_S2_S2_S2_fjLj128EEEEELb1ELb0ELb1ELb1EEEvNS_9FwdParamsE)
        .other          _ZN10layer_norm13ln_fwd_kernelINS_13Kernel_traitsI6__halfS2_S2_S2_fjLj2560ELj1ELj4ELj1ELj16ENS_18Kernel_traits_baseILj2560ES2_S2_S2_S2_fjLj128EEEEELb1ELb0ELb1ELb1EEEvNS_9FwdParamsE,@"STO_CUDA_ENTRY STV_DEFAULT"
_ZN10layer_norm13ln_fwd_kernelINS_13Kernel_traitsI6__halfS2_S2_S2_fjLj2560ELj1ELj4ELj1ELj16ENS_18Kernel_traits_baseILj2560ES2_S2_S2_S2_fjLj128EEEEELb1ELb0ELb1ELb1EEEvNS_9FwdParamsE:
.text._ZN10layer_norm13ln_fwd_kernelINS_13Kernel_traitsI6__halfS2_S2_S2_fjLj2560ELj1ELj4ELj1ELj16ENS_18Kernel_traits_baseILj2560ES2_S2_S2_S2_fjLj128EEEEELb1ELb0ELb1ELb1EEEvNS_9FwdParamsE:
        /* <DEDUP_REMOVED lines=220> */
.L_x_12212:
        /* <DEDUP_REMOVED lines=31> */
[----:B------:R-:W-:Y:S01]  /*0fb0*/  IMAD.MOV.U32 R96, RZ, RZ, R174 ;  /* 0x000000ffff607224 */ /* 0x000fe200078e00ae */
[----:B------:R-:W-:Y:S05]  /*0fc0*/  @!P0 BRA `(.L_x_11389) ;  /* 0x000005a000008947 */ /* 0x000fea0003800000 */
[----:B------:R-:W-:Y:S01]  /*0fd0*/  IMAD.MOV.U32 R96, RZ, RZ, R174 ;  /* 0x000000ffff607224 */ /* 0x000fe200078e00ae */
[----:B-----5:R-:W-:Y:S01]  /*0fe0*/  HADD2.F32 R107, -RZ, R88.H0_H0 ;  /* 0x20000058ff6b7230 */ /* 0x020fe20000004100 */
[----:B------:R-:W-:Y:S05]  /*0ff0*/  BRA `(.L_x_11389) ;  /* 0x0000057000007947 */ /* 0x000fea0003800000 */
.L_x_11388:
        /* <DEDUP_REMOVED lines=12> */
.L_x_11391:
[----:B------:R-:W-:Y:S02]  /*10c0*/  MOV R104, R168 ;  /* 0x000000a800687202 */ /* 0x000fe40000000f00 */
.L_x_11392:
[----:B------:R-:W-:Y:S05]  /*10d0*/  BSYNC B2 ;  /* 0x0000000000027941 */ /* 0x000fea0003800000 */
.L_x_11390:
        /* <DEDUP_REMOVED lines=16> */
.L_x_11396:
[----:B------:R-:W-:Y:S05]  /*11e0*/  BSYNC B3 ;  /* 0x0000000000037941 */ /* 0x000fea0003800000 */
.L_x_11395:
        /* <DEDUP_REMOVED lines=44> */
.L_x_11394:
[----:B------:R-:W-:Y:S05]  /*14b0*/  BSYNC B2 ;  /* 0x0000000000027941 */ /* 0x000fea0003800000 */
.L_x_11393:
[----:B------:R-:W0:Y:S01]  /*14c0*/  I2F.U32 R97, R104 ;  /* 0x0000006800617306 */ /* 0x000e220000201000 */
[----:B-----5:R-:W-:Y:S01]  /*14d0*/  HADD2.F32 R98, -RZ, R92.H0_H0 ;  /* 0x2000005cff627230 */ /* 0x020fe20000004100 */
[----:B------:R-:W-:-:S04]  /*14e0*/  IMAD.MOV.U32 R100, RZ, RZ, 0x2f800000 ;  /* 0x2f800000ff647424 */ /* 0x000fc800078e00ff */
[----:B------:R-:W-:-:S04]  /*14f0*/  FMUL.FTZ R98, R98, c[0x0][0x1ec] ;  /* 0x00007b0062627a20 */ /* 0x000fc80000410000 */
[----:B------:R-:W-:Y:S02]  /*1500*/  FMUL.FTZ R98, R98, c[0x0][0x1e8] ;  /* 0x00007a0062627a20 */ /* 0x000fe40000410000 */
[----:B0-----:R-:W-:Y:S01]  /*1510*/  FFMA.FTZ R97, R97, R100, 1.1641532182693481445e-10 ;  /* 0x2f00000061617423 */ /* 0x001fe20000010064 */
[----:B------:R-:W-:-:S04]  /*1520*/  @P0 HADD2.F32 R100, -RZ, R88.H0_H0 ;  /* 0x20000058ff640230 */ /* 0x000fc80000004100 */
[----:B------:R-:W-:-:S04]  /*1530*/  FSETP.GTU.FTZ.AND P3, PT, R97, c[0x0][0x1e4], PT ;  /* 0x0000790061007a0b */ /* 0x000fc80003f7c000 */
[----:B------:R-:W-:Y:S02]  /*1540*/  FSEL R107, R98, RZ, !P3 ;  /* 0x000000ff626b7208 */ /* 0x000fe40005800000 */
[----:B------:R-:W-:-:S03]  /*1550*/  SEL R164, RZ, 0x1, P3 ;  /* 0x00000001ffa47807 */ /* 0x000fc60001800000 */
[----:B------:R-:W-:Y:S02]  /*1560*/  @P0 FADD.FTZ R107, R107, R100 ;  /* 0x000000646b6b0221 */ /* 0x000fe40000010000 */
.L_x_11389:
[----:B------:R-:W-:Y:S05]  /*1570*/  BSYNC B1 ;  /* 0x0000000000017941 */ /* 0x000fea0003800000 */
.L_x_11387:
        /* <DEDUP_REMOVED lines=8> */
.L_x_11398:
        /* <DEDUP_REMOVED lines=12> */
.L_x_11401:
[----:B------:R-:W-:Y:S02]  /*16c0*/  IMAD.MOV.U32 R104, RZ, RZ, R168 ;  /* 0x000000ffff687224 */ /* 0x000fe400078e00a8 */
.L_x_11402:
[----:B------:R-:W-:Y:S05]  /*16d0*/  BSYNC B2 ;  /* 0x0000000000027941 */ /* 0x000fea0003800000 */
.L_x_11400:
        /* <DEDUP_REMOVED lines=16> */
.L_x_11406:
[----:B------:R-:W-:Y:S05]  /*17e0*/  BSYNC B3 ;  /* 0x0000000000037941 */ /* 0x000fea0003800000 */
.L_x_11405:
        /* <DEDUP_REMOVED lines=44> */
.L_x_11404:
[----:B------:R-:W-:Y:S05]  /*1ab0*/  BSYNC B2 ;  /* 0x0000000000027941 */ /* 0x000fea0003800000 */
.L_x_11403:
[----:B------:R-:W0:Y:S01]  /*1ac0*/  I2F.U32 R96, R104 ;  /* 0x0000006800607306 */ /* 0x000e220000201000 */
[----:B------:R-:W-:Y:S01]  /*1ad0*/  HFMA2.MMA R99, -RZ, RZ, 0.1171875, 0 ;  /* 0x2f800000ff637435 */ /* 0x000fe200000001ff */
[----:B-----5:R-:W-:-:S05]  /*1ae0*/  HADD2.F32 R98, -RZ, R92.H1_H1 ;  /* 0x3000005cff627230 */ /* 0x020fca0000004100 */
[----:B------:R-:W-:-:S04]  /*1af0*/  FMUL.FTZ R98, R98, c[0x0][0x1ec] ;  /* 0x00007b0062627a20 */ /* 0x000fc80000410000 */
[----:B------:R-:W-:Y:S02]  /*1b00*/  FMUL.FTZ R98, R98, c[0x0][0x1e8] ;  /* 0x00007a0062627a20 */ /* 0x000fe40000410000 */
[----:B0-----:R-:W-:Y:S01]  /*1b10*/  FFMA.FTZ R96, R96, R99, 1.1641532182693481445e-10 ;  /* 0x2f00000060607423 */ /* 0x001fe20000010063 */
[----:B------:R-:W-:-:S04]  /*1b20*/  @P0 HADD2.F32 R99, -RZ, R88.H1_H1 ;  /* 0x30000058ff630230 */ /* 0x000fc80000004100 */
[----:B------:R-:W-:-:S04]  /*1b30*/  FSETP.GTU.FTZ.AND P3, PT, R96, c[0x0][0x1e4], PT ;  /* 0x0000790060007a0b */ /* 0x000fc80003f7c000 */
[----:B------:R-:W-:Y:S02]  /*1b40*/  FSEL R106, R98, RZ, !P3 ;  /* 0x000000ff626a7208 */ /* 0x000fe40005800000 */
[----:B------:R-:W-:-:S03]  /*1b50*/  SEL R163, RZ, 0x1, P3 ;  /* 0x00000001ffa37807 */ /* 0x000fc60001800000 */
[----:B------:R-:W-:Y:S02]  /*1b60*/  @P0 FADD.FTZ R106, R106, R99 ;  /* 0x000000636a6a0221 */ /* 0x000fe40000010000 */
.L_x_11399:
[----:B------:R-:W-:Y:S05]  /*1b70*/  BSYNC B1 ;  /* 0x0000000000017941 */ /* 0x000fea0003800000 */
.L_x_11397:
        /* <DEDUP_REMOVED lines=8> */
.L_x_11408:
        /* <DEDUP_REMOVED lines=12> */
.L_x_11411:
[----:B------:R-:W-:Y:S02]  /*1cc0*/  IMAD.MOV.U32 R104, RZ, RZ, R168 ;  /* 0x000000ffff687224 */ /* 0x000fe400078e00a8 */
.L_x_11412:
[----:B------:R-:W-:Y:S05]  /*1cd0*/  BSYNC B2 ;  /* 0x0000000000027941 */ /* 0x000fea0003800000 */
.L_x_11410:
        /* <DEDUP_REMOVED lines=16> */
.L_x_11416:
[----:B------:R-:W-:Y:S05]  /*1de0*/  BSYNC B3 ;  /* 0x0000000000037941 */ /* 0x000fea0003800000 */
.L_x_11415:
        /* <DEDUP_REMOVED lines=44> */
.L_x_11414:
[----:B------:R-:W-:Y:S05]  /*20b0*/  BSYNC B2 ;  /* 0x0000000000027941 */ /* 0x000fea0003800000 */
.L_x_11413:
        /* <DEDUP_REMOVED lines=11> */
.L_x_11409:
[----:B------:R-:W-:Y:S05]  /*2170*/  BSYNC B1 ;  /* 0x0000000000017941 */ /* 0x000fea0003800000 */
.L_x_11407:
        /* <DEDUP_REMOVED lines=8> */
.L_x_11418:
        /* <DEDUP_REMOVED lines=12> */
.L_x_11421:
[----:B------:R-:W-:Y:S02]  /*22c0*/  MOV R111, R168 ;  /* 0x000000a8006f7202 */ /* 0x000fe40000000f00 */
.L_x_11422:
[----:B------:R-:W-:Y:S05]  /*22d0*/  BSYNC B2 ;  /* 0x0000000000027941 */ /* 0x000fea0003800000 */
.L_x_11420:
        /* <DEDUP_REMOVED lines=16> */
.L_x_11426:
[----:B------:R-:W-:Y:S05]  /*23e0*/  BSYNC B3 ;  /* 0x0000000000037941 */ /* 0x000fea0003800000 */
.L_x_11425:
        /* <DEDUP_REMOVED lines=44> */
.L_x_11424:
[----:B------:R-:W-:Y:S05]  /*26b0*/  BSYNC B2 ;  /* 0x0000000000027941 */ /* 0x000fea0003800000 */
.L_x_11423:
[----:B------:R-:W0:Y:S01]  /*26c0*/  I2F.U32 R96, R111 ;  /* 0x0000006f00607306 */ /* 0x000e220000201000 */
[----:B-----5:R-:W-:Y:S01]  /*26d0*/  HADD2.F32 R98, -RZ, R93.H1_H1 ;  /* 0x3000005dff627230 */ /* 0x020fe20000004100 */
[----:B------:R-:W-:-:S04]  /*26e0*/  IMAD.MOV.U32 R99, RZ, RZ, 0x2f800000 ;  /* 0x2f800000ff637424 */ /* 0x000fc800078e00ff */
        /* <DEDUP_REMOVED lines=8> */
.L_x_11419:
[----:B------:R-:W-:Y:S05]  /*2770*/  BSYNC B1 ;  /* 0x0000000000017941 */ /* 0x000fea0003800000 */
.L_x_11417:
        /* <DEDUP_REMOVED lines=8> */
.L_x_11428:
        /* <DEDUP_REMOVED lines=12> */
.L_x_11431:
[----:B------:R-:W-:Y:S02]  /*28c0*/  IMAD.MOV.U32 R111, RZ, RZ, R168 ;  /* 0x000000ffff6f7224 */ /* 0x000fe400078e00a8 */
.L_x_11432:
[----:B------:R-:W-:Y:S05]  /*28d0*/  BSYNC B2 ;  /* 0x0000000000027941 */ /* 0x000fea0003800000 */
.L_x_11430:
        /* <DEDUP_REMOVED lines=16> */
.L_x_11436:
[----:B------:R-:W-:Y:S05]  /*29e0*/  BSYNC B3 ;  /* 0x0000000000037941 */ /* 0x000fea0003800000 */
.L_x_11435:
        /* <DEDUP_REMOVED lines=44> */
.L_x_11434:
[----:B------:R-:W-:Y:S05]  /*2cb0*/  BSYNC B2 ;  /* 0x0000000000027941 */ /* 0x000fea0003800000 */
.L_x_11433:
[----:B------:R-:W0:Y:S01]  /*2cc0*/  I2F.U32 R97, R111 ;  /* 0x0000006f00617306 */ /* 0x000e220000201000 */
[----:B------:R-:W-:Y:S01]  /*2cd0*/  HFMA2.MMA R100, -RZ, RZ, 0.1171875, 0 ;  /* 0x2f800000ff647435 */ /* 0x000fe200000001ff */
[----:B-----5:R-:W-:-:S05]  /*2ce0*/  HADD2.F32 R98, -RZ, R94.H0_H0 ;  /* 0x2000005eff627230 */ /* 0x020fca0000004100 */
        /* <DEDUP_REMOVED lines=8> */
.L_x_11429:
[----:B------:R-:W-:Y:S05]  /*2d70*/  BSYNC B1 ;  /* 0x0000000000017941 */ /* 0x000fea0003800000 */
.L_x_11427:
        /* <DEDUP_REMOVED lines=8> */
.L_x_11438:
        /* <DEDUP_REMOVED lines=12> */
.L_x_11441:
[----:B------:R-:W-:Y:S02]  /*2ec0*/  IMAD.MOV.U32 R111, RZ, RZ, R168 ;  /* 0x000000ffff6f7224 */ /* 0x000fe400078e00a8 */
.L_x_11442:
[----:B------:R-:W-:Y:S05]  /*2ed0*/  BSYNC B2 ;  /* 0x0000000000027941 */ /* 0x000fea0003800000 */
.L_x_11440:
        /* <DEDUP_REMOVED lines=16> */
.L_x_11446:
[----:B------:R-:W-:Y:S05]  /*2fe0*/  BSYNC B3 ;  /* 0x0000000000037941 */ /* 0x000fea0003800000 */
.L_x_11445:
        /* <DEDUP_REMOVED lines=44> */
.L_x_11444:
[----:B------:R-:W-:Y:S05]  /*32b0*/  BSYNC B2 ;  /* 0x0000000000027941 */ /* 0x000fea0003800000 */
.L_x_11443:
        /* <DEDUP_REMOVED lines=11> */
.L_x_11439:
[----:B------:R-:W-:Y:S05]  /*3370*/  BSYNC B1 ;  /* 0x0000000000017941 */ /* 0x000fea0003800000 */
.L_x_11437:
        /* <DEDUP_REMOVED lines=8> */
.L_x_11448:
        /* <DEDUP_REMOVED lines=12> */
.L_x_11451:
[----:B------:R-:W-:Y:S02]  /*34c0*/  MOV R111, R168 ;  /* 0x000000a8006f7202 */ /* 0x000fe40000000f00 */
.L_x_11452:
[----:B------:R-:W-:Y:S05]  /*34d0*/  BSYNC B2 ;  /* 0x0000000000027941 */ /* 0x000fea0003800000 */
.L_x_11450:
        /* <DEDUP_REMOVED lines=16> */
.L_x_11456:
[----:B------:R-:W-:Y:S05]  /*35e0*/  BSYNC B3 ;  /* 0x0000000000037941 */ /* 0x000fea0003800000 */
.L_x_11455:
        /* <DEDUP_REMOVED lines=44> */
.L_x_11454:
[----:B------:R-:W-:Y:S05]  /*38b0*/  BSYNC B2 ;  /* 0x0000000000027941 */ /* 0x000fea0003800000 */
.L_x_11453:
        /* <DEDUP_REMOVED lines=11> */
.L_x_11449:
[----:B------:R-:W-:Y:S05]  /*3970*/  BSYNC B1 ;  /* 0x0000000000017941 */ /* 0x000fea0003800000 */
.L_x_11447:
        /* <DEDUP_REMOVED lines=8> */
.L_x_11458:
        /* <DEDUP_REMOVED lines=12> */
.L_x_11461:
[----:B------:R-:W-:Y:S02]  /*3ac0*/  IMAD.MOV.U32 R116, RZ, RZ, R168 ;  /* 0x000000ffff747224 */ /* 0x000fe400078e00a8 */
.L_x_11462:
[----:B------:R-:W-:Y:S05]  /*3ad0*/  BSYNC B2 ;  /* 0x0000000000027941 */ /* 0x000fea0003800000 */
.L_x_11460:
        /* <DEDUP_REMOVED lines=16> */
.L_x_11466:
[----:B------:R-:W-:Y:S05]  /*3be0*/  BSYNC B3 ;  /* 0x0000000000037941 */ /* 0x000fea0003800000 */
.L_x_11465:
        /* <DEDUP_REMOVED lines=44> */
.L_x_11464:
[----:B------:R-:W-:Y:S05]  /*3eb0*/  BSYNC B2 ;  /* 0x0000000000027941 */ /* 0x000fea0003800000 */
.L_x_11463:
        /* <DEDUP_REMOVED lines=11> */
.L_x_11459:
[----:B------:R-:W-:Y:S05]  /*3f70*/  BSYNC B1 ;  /* 0x0000000000017941 */ /* 0x000fea0003800000 */
.L_x_11457:
[----:B------:R-:W-:Y:S01]  /*3f80*/  IMAD.MOV.U32 R233, RZ, RZ, 0x10 ;  /* 0x00000010ffe97424 */ /* 0x000fe200078e00ff */
[----:B------:R-:W-:Y:S01]  /*3f90*/  F2FP.PACK_AB R99, R100, R101 ;  /* 0x000000656463723e */ /* 0x000fe200000000ff */
[----:B------:R-:W-:Y:S01]  /*3fa0*/  BSSY B1, `(.L_x_11467) ;  /* 0x000001f000017945 */ /* 0x000fe20003800000 */
[----:B------:R-:W-:Y:S01]  /*3fb0*/  F2FP.PACK_AB R98, R102, R103 ;  /* 0x000000676662723e */ /* 0x000fe200000000ff */
[----:B------:R-:W-:Y:S01]  /*3fc0*/  IMAD.WIDE.U32 R116, R228, R233, c[0x0][0x188] ;  /* 0x00006200e4747625 */ /* 0x000fe200078e00e9 */
[----:B------:R-:W-:Y:S02]  /*3fd0*/  F2FP.PACK_AB R97, R104, R105 ;  /* 0x000000696861723e */ /* 0x000fe400000000ff */
[----:B------:R-:W-:Y:S02]  /*3fe0*/  F2FP.PACK_AB R96, R106, R107 ;  /* 0x0000006b6a60723e */ /* 0x000fe400000000ff */
        /* <DEDUP_REMOVED lines=8> */
[----:B------:R-:W-:Y:S02]  /*4070*/  LOP3.LUT R116, R161, 0xff, RZ, 0xc0, !PT ;  /* 0x000000ffa1747812 */ /* 0x000fe400078ec0ff */
[----:B------:R-:W-:Y:S02]  /*4080*/  LOP3.LUT R99, R97, 0xff0000, RZ, 0xc0, !PT ;  /* 0x00ff000061637812 */ /* 0x000fe400078ec0ff */
[----:B------:R-:W-:Y:S01]  /*4090*/  PRMT R97, R159, 0x7104, RZ ;  /* 0x000071049f617816 */ /* 0x000fe200000000ff */
[----:B------:R-:W-:Y:S01]  /*40a0*/  IMAD.WIDE.U32 R116, R116, 0x1000000, RZ ;  /* 0x0100000074747825 */ /* 0x000fe200078e00ff */
[----:B------:R-:W-:-:S02]  /*40b0*/  PRMT R118, R99, 0x4210, R96 ;  /* 0x0000421063767816 */ /* 0x000fc40000000060 */
[----:B------:R-:W-:Y:S02]  /*40c0*/  LOP3.LUT R98, R162, 0xff, RZ, 0xc0, !PT ;  /* 0x000000ffa2627812 */ /* 0x000fe400078ec0ff */
[----:B------:R-:W-:Y:S02]  /*40d0*/  LOP3.LUT R96, R163, 0xff, RZ, 0xc0, !PT ;  /* 0x000000ffa3607812 */ /* 0x000fe400078ec0ff */
[----:B------:R-:W-:Y:S01]  /*40e0*/  LOP3.LUT R121, R118, 0xff00, R97, 0xf8, !PT ;  /* 0x0000ff0076797812 */ /* 0x000fe200078ef861 */
[----:B------:R-:W-:Y:S01]  /*40f0*/  IMAD.WIDE.U32 R98, R98, 0x10000, RZ ;  /* 0x0001000062627825 */ /* 0x000fe200078e00ff */
[----:B------:R-:W-:Y:S02]  /*4100*/  MOV R118, 0x8 ;  /* 0x0000000800767802 */ /* 0x000fe40000000f00 */
[----:B------:R-:W-:Y:S01]  /*4110*/  LOP3.LUT R121, R121, 0xff, R160, 0xf8, !PT ;  /* 0x000000ff79797812 */ /* 0x000fe200078ef8a0 */
[----:B------:R-:W-:-:S03]  /*4120*/  IMAD.WIDE.U32 R96, R96, 0x100, RZ ;  /* 0x0000010060607825 */ /* 0x000fc600078e00ff */
[----:B------:R-:W-:Y:S02]  /*4130*/  LOP3.LUT R99, R99, R121, R117, 0xfe, !PT ;  /* 0x0000007963637212 */ /* 0x000fe400078efe75 */
[----:B------:R-:W-:Y:S02]  /*4140*/  LOP3.LUT R119, R96, R116, R98, 0xfe, !PT ;  /* 0x0000007460777212 */ /* 0x000fe400078efe62 */
[----:B------:R-:W-:Y:S01]  /*4150*/  LOP3.LUT R97, R99, R97, RZ, 0xfc, !PT ;  /* 0x0000006163617212 */ /* 0x000fe200078efcff */
[----:B------:R-:W-:Y:S01]  /*4160*/  IMAD.WIDE.U32 R98, R225, R118, c[0x0][0x190] ;  /* 0x00006400e1627625 */ /* 0x000fe200078e0076 */
[----:B------:R-:W-:-:S05]  /*4170*/  LOP3.LUT R96, R119, 0xff, R164, 0xf8, !PT ;  /* 0x000000ff77607812 */ /* 0x000fca00078ef8a4 */
[----:B------:R0:W-:Y:S02]  /*4180*/  STG.E.64 [R98.64], R96 ;  /* 0x0000006062007986 */ /* 0x0001e4000c101b06 */
.L_x_11468:
[----:B------:R-:W-:Y:S05]  /*4190*/  BSYNC B1 ;  /* 0x0000000000017941 */ /* 0x000fea0003800000 */
.L_x_11467:
[----:B-----5:R1:W5:Y:S04]  /*41a0*/  @P1 LDG.E.128 R92, [R114.64] ;  /* 0x00000006725c1981 */ /* 0x020368000c1e1d00 */
[----:B------:R1:W5:Y:S01]  /*41b0*/  @P0 LDG.E.128 R88, [R112.64] ;  /* 0x0000000670580981 */ /* 0x000362000c1e1d00 */
[----:B------:R-:W-:Y:S01]  /*41c0*/  BSSY B1, `(.L_x_11469) ;  /* 0x000005f000017945 */ /* 0x000fe20003800000 */
[----:B------:R-:W-:Y:S05]  /*41d0*/  @P2 BRA `(.L_x_11470) ;  /* 0x0000006000002947 */ /* 0x000fea0003800000 */
[----:B------:R-:W-:Y:S02]  /*41e0*/  IMAD.MOV.U32 R118, RZ, RZ, RZ ;  /* 0x000000ffff767224 */ /* 0x000fe400078e00ff */
[----:B0-----:R-:W-:Y:S01]  /*41f0*/  IMAD.MOV.U32 R96, RZ, RZ, R111 ;  /* 0x000000ffff607224 */ /* 0x001fe200078e006f */
[----:B------:R-:W-:Y:S05]  /*4200*/  @!P0 BRA `(.L_x_11471) ;  /* 0x000005a000008947 */ /* 0x000fea0003800000 */
[----:B------:R-:W-:Y:S01]  /*4210*/  MOV R96, R111 ;  /* 0x0000006f00607202 */ /* 0x000fe20000000f00 */
[----:B-----5:R-:W-:Y:S01]  /*4220*/  HADD2.F32 R118, -RZ, R88.H0_H0 ;  /* 0x20000058ff767230 */ /* 0x020fe20000004100 */
[----:B------:R-:W-:Y:S05]  /*4230*/  BRA `(.L_x_11471) ;  /* 0x0000057000007947 */ /* 0x000fea0003800000 */
.L_x_11470:
        /* <DEDUP_REMOVED lines=12> */
.L_x_11473:
[----:B------:R-:W-:Y:S02]  /*4300*/  IMAD.MOV.U32 R116, RZ, RZ, R168 ;  /* 0x000000ffff747224 */ /* 0x000fe400078e00a8 */
.L_x_11474:
[----:B------:R-:W-:Y:S05]  /*4310*/  BSYNC B2 ;  /* 0x0000000000027941 */ /* 0x000fea0003800000 */
.L_x_11472:
        /* <DEDUP_REMOVED lines=16> */
.L_x_11478:
[----:B------:R-:W-:Y:S05]  /*4420*/  BSYNC B3 ;  /* 0x0000000000037941 */ /* 0x000fea0003800000 */
.L_x_11477:
[----:B------:R-:W-:Y:S01]  /*4430*/  IMAD.HI.U32 R96, R170, -0x326172a9, RZ ;  /* 0xcd9e8d57aa607827 */ /* 0x000fe200078e00ff */
[----:B------:R-:W-:-:S03]  /*4440*/  LOP3.LUT R97, R98, UR5, R165, 0x96, !PT ;  /* 0x0000000562617c12 */ /* 0x000fc6000f8e96a5 */
[----:B------:R-:W-:Y:S01]  /*4450*/  IMAD R99, R170, -0x326172a9, RZ ;  /* 0xcd9e8d57aa637824 */ /* 0x000fe200078e02ff */
[----:B-1----:R-:W-:Y:S01]  /*4460*/  LOP3.LUT R112, R96, UR4, R167, 0x96, !PT ;  /* 0x0000000460707c12 */ /* 0x002fe2000f8e96a7 */
        /* <DEDUP_REMOVED lines=40> */
.L_x_11476:
[----:B------:R-:W-:Y:S05]  /*46f0*/  BSYNC B2 ;  /* 0x0000000000027941 */ /* 0x000fea0003800000 */
.L_x_11475:
[----:B------:R-:W0:Y:S01]  /*4700*/  I2F.U32 R97, R116 ;  /* 0x0000007400617306 */ /* 0x000e220000201000 */
[----:B-----5:R-:W-:Y:S01]  /*4710*/  HADD2.F32 R99, -RZ, R92.H0_H0 ;  /* 0x2000005cff637230 */ /* 0x020fe20000004100 */
[----:B------:R-:W-:-:S04]  /*4720*/  IMAD.MOV.U32 R98, RZ, RZ, 0x2f800000 ;  /* 0x2f800000ff627424 */ /* 0x000fc800078e00ff */
[----:B------:R-:W-:-:S04]  /*4730*/  FMUL.FTZ R99, R99, c[0x0][0x1ec] ;  /* 0x00007b0063637a20 */ /* 0x000fc80000410000 */
[----:B------:R-:W-:Y:S02]  /*4740*/  FMUL.FTZ R99, R99, c[0x0][0x1e8] ;  /* 0x00007a0063637a20 */ /* 0x000fe40000410000 */
[----:B0-----:R-:W-:-:S05]  /*4750*/  FFMA.FTZ R97, R97, R98, 1.1641532182693481445e-10 ;  /* 0x2f00000061617423 */ /* 0x001fca0000010062 */
[----:B------:R-:W-:Y:S01]  /*4760*/  FSETP.GTU.FTZ.AND P3, PT, R97, c[0x0][0x1e4], PT ;  /* 0x0000790061007a0b */ /* 0x000fe20003f7c000 */
[----:B------:R-:W-:-:S03]  /*4770*/  @P0 HADD2.F32 R97, -RZ, R88.H0_H0 ;  /* 0x20000058ff610230 */ /* 0x000fc60000004100 */
[----:B------:R-:W-:Y:S02]  /*4780*/  FSEL R118, R99, RZ, !P3 ;  /* 0x000000ff63767208 */ /* 0x000fe40005800000 */
[----:B------:R-:W-:-:S03]  /*4790*/  SEL R164, RZ, 0x1, P3 ;  /* 0x00000001ffa47807 */ /* 0x000fc60001800000 */
[----:B------:R-:W-:Y:S02]  /*47a0*/  @P0 FADD.FTZ R118, R97, R118 ;  /* 0x0000007661760221 */ /* 0x000fe40000010000 */
.L_x_11471:
[----:B------:R-:W-:Y:S05]  /*47b0*/  BSYNC B1 ;  /* 0x0000000000017941 */ /* 0x000fea0003800000 */
.L_x_11469:
        /* <DEDUP_REMOVED lines=8> */
.L_x_11480:
        /* <DEDUP_REMOVED lines=12> */
.L_x_11483:
[----:B------:R-:W-:Y:S02]  /*4900*/  MOV R111, R168 ;  /* 0x000000a8006f7202 */ /* 0x000fe40000000f00 */
.L_x_11484:
[----:B------:R-:W-:Y:S05]  /*4910*/  BSYNC B2 ;  /* 0x0000000000027941 */ /* 0x000fea0003800000 */
.L_x_11482:
        /* <DEDUP_REMOVED lines=16> */
.L_x_11488:
[----:B------:R-:W-:Y:S05]  /*4a20*/  BSYNC B3 ;  /* 0x0000000000037941 */ /* 0x000fea0003800000 */
.L_x_11487:
[----:B------:R-:W-:Y:S01]  /*4a30*/  IMAD.HI.U32 R96, R170, -0x326172a9, RZ ;  /* 0xcd9e8d57aa607827 */ /* 0x000fe200078e00ff */
[----:B------:R-:W-:-:S03]  /*4a40*/  LOP3.LUT R97, R98, UR5, R165, 0x96, !PT ;  /* 0x0000000562617c12 */ /* 0x000fc6000f8e96a5 */
[----:B------:R-:W-:Y:S01]  /*4a50*/  IMAD R99, R170, -0x326172a9, RZ ;  /* 0xcd9e8d57aa637824 */ /* 0x000fe200078e02ff */
[----:B-1----:R-:W-:Y:S01]  /*4a60*/  LOP3.LUT R112, R96, UR4, R167, 0x96, !PT ;  /* 0x0000000460707c12 */ /* 0x002fe2000f8e96a7 */
        /* <DEDUP_REMOVED lines=40> */
.L_x_11486:
[----:B------:R-:W-:Y:S05]  /*4cf0*/  BSYNC B2 ;  /* 0x0000000000027941 */ /* 0x000fea0003800000 */
.L_x_11485:
[----:B------:R-:W0:Y:S01]  /*4d00*/  I2F.U32 R96, R111 ;  /* 0x0000006f00607306 */ /* 0x000e220000201000 */
[----:B-----5:R-:W-:Y:S01]  /*4d10*/  HADD2.F32 R98, -RZ, R92.H1_H1 ;  /* 0x3000005cff627230 */ /* 0x020fe20000004100 */
[----:B------:R-:W-:-:S04]  /*4d20*/  IMAD.MOV.U32 R99, RZ, RZ, 0x2f800000 ;  /* 0x2f800000ff637424 */ /* 0x000fc800078e00ff */
[----:B------:R-:W-:-:S04]  /*4d30*/  FMUL.FTZ R98, R98, c[0x0][0x1ec] ;  /* 0x00007b0062627a20 */ /* 0x000fc80000410000 */
[----:B------:R-:W-:Y:S02]  /*4d40*/  FMUL.FTZ R98, R98, c[0x0][0x1e8] ;  /* 0x00007a0062627a20 */ /* 0x000fe40000410000 */
[----:B0-----:R-:W-:-:S05]  /*4d50*/  FFMA.FTZ R96, R96, R99, 1.1641532182693481445e-10 ;  /* 0x2f00000060607423 */ /* 0x001fca0000010063 */
[----:B------:R-:W-:Y:S01]  /*4d60*/  FSETP.GTU.FTZ.AND P3, PT, R96, c[0x0][0x1e4], PT ;  /* 0x0000790060007a0b */ /* 0x000fe20003f7c000 */
[----:B------:R-:W-:-:S03]  /*4d70*/  @P0 HADD2.F32 R96, -RZ, R88.H1_H1 ;  /* 0x30000058ff600230 */ /* 0x000fc60000004100 */
[----:B------:R-:W-:Y:S02]  /*4d80*/  FSEL R117, R98, RZ, !P3 ;  /* 0x000000ff62757208 */ /* 0x000fe40005800000 */
[----:B------:R-:W-:-:S03]  /*4d90*/  SEL R163, RZ, 0x1, P3 ;  /* 0x00000001ffa37807 */ /* 0x000fc60001800000 */
[----:B------:R-:W-:Y:S02]  /*4da0*/  @P0 FADD.FTZ R117, R96, R117 ;  /* 0x0000007560750221 */ /* 0x000fe40000010000 */
.L_x_11481:
[----:B------:R-:W-:Y:S05]  /*4db0*/  BSYNC B1 ;  /* 0x0000000000017941 */ /* 0x000fea0003800000 */
.L_x_11479:
        /* <DEDUP_REMOVED lines=8> */
.L_x_11490:
        /* <DEDUP_REMOVED lines=12> */
.L_x_11493:
[----:B------:R-:W-:Y:S02]  /*4f00*/  IMAD.MOV.U32 R111, RZ, RZ, R168 ;  /* 0x000000ffff6f7224 */ /* 0x000fe400078e00a8 */
.L_x_11494:
[----:B------:R-:W-:Y:S05]  /*4f10*/  BSYNC B2 ;  /* 0x0000000000027941 */ /* 0x000fea0003800000 */
.L_x_11492:
        /* <DEDUP_REMOVED lines=16> */
.L_x_11498:
[----:B------:R-:W-:Y:S05]  /*5020*/  BSYNC B3 ;  /* 0x0000000000037941 */ /* 0x000fea0003800000 */
.L_x_11497:
        /* <DEDUP_REMOVED lines=44> */
.L_x_11496:
[----:B------:R-:W-:Y:S05]  /*52f0*/  BSYNC B2 ;  /* 0x0000000000027941 */ /* 0x000fea0003800000 */
.L_x_11495:
[----:B------:R-:W0:Y:S01]  /*5300*/  I2F.U32 R97, R111 ;  /* 0x0000006f00617306 */ /* 0x000e220000201000 */
[----:B------:R-:W-:Y:S01]  /*5310*/  HFMA2.MMA R98, -RZ, RZ, 0.1171875, 0 ;  /* 0x2f800000ff627435 */ /* 0x000fe200000001ff */
[----:B-----5:R-:W-:-:S05]  /*5320*/  HADD2.F32 R99, -RZ, R93.H0_H0 ;  /* 0x2000005dff637230 */ /* 0x020fca0000004100 */
        /* <DEDUP_REMOVED lines=8> */
.L_x_11491:
[----:B------:R-:W-:Y:S05]  /*53b0*/  BSYNC B1 ;  /* 0x0000000000017941 */ /* 0x000fea0003800000 */
.L_x_11489:
[----:B------:R-:W-:Y:S01]  /*53c0*/  BSSY B1, `(.L_x_11499) ;  /* 0x000005f000017945 */ /* 0x000fe20003800000 */
[----:B------:R-:W-:Y:S05]  /*53d0*/  @P2 BRA `(.L_x_11500) ;  /* 0x0000006000002947 */ /* 0x000fea0003800000 */
[----:B-1----:R-:W-:Y:S02]  /*53e0*/  IMAD.MOV.U32 R115, RZ, RZ, RZ ;  /* 0x000000ffff737224 */ /* 0x002fe400078e00ff */
[----:B------:R-:W-:Y:S01]  /*53f0*/  IMAD.MOV.U32 R97, RZ, RZ, R96 ;  /* 0x000000ffff617224 */ /* 0x000fe200078e0060 */
[----:B------:R-:W-:Y:S05]  /*5400*/  @!P0 BRA `(.L_x_11501) ;  /* 0x000005a000008947 */ /* 0x000fea0003800000 */
[----:B------:R-:W-:Y:S01]  /*5410*/  MOV R97, R96 ;  /* 0x0000006000617202 */ /* 0x000fe20000000f00 */
[----:B-----5:R-:W-:Y:S01]  /*5420*/  HADD2.F32 R115, -RZ, R89.H1_H1 ;  /* 0x30000059ff737230 */ /* 0x020fe20000004100 */
[----:B------:R-:W-:Y:S05]  /*5430*/  BRA `(.L_x_11501) ;  /* 0x0000057000007947 */ /* 0x000fea0003800000 */
.L_x_11500:
        /* <DEDUP_REMOVED lines=12> */
.L_x_11503:
[----:B------:R-:W-:Y:S02]  /*5500*/  IMAD.MOV.U32 R111, RZ, RZ, R168 ;  /* 0x000000ffff6f7224 */ /* 0x000fe400078e00a8 */
.L_x_11504:
[----:B------:R-:W-:Y:S05]  /*5510*/  BSYNC B2 ;  /* 0x0000000000027941 */ /* 0x000fea0003800000 */
.L_x_11502:
        /* <DEDUP_REMOVED lines=16> */
.L_x_11508:
[----:B------:R-:W-:Y:S05]  /*5620*/  BSYNC B3 ;  /* 0x0000000000037941 */ /* 0x000fea0003800000 */
.L_x_11507:
        /* <DEDUP_REMOVED lines=44> */
.L_x_11506:
[----:B------:R-:W-:Y:S05]  /*58f0*/  BSYNC B2 ;  /* 0x0000000000027941 */ /* 0x000fea0003800000 */
.L_x_11505:
        /* <DEDUP_REMOVED lines=8> */
[----:B-1----:R-:W-:Y:S02]  /*5980*/  FSEL R115, R98, RZ, !P3 ;  /* 0x000000ff62737208 */ /* 0x002fe40005800000 */
[----:B------:R-:W-:-:S03]  /*5990*/  SEL R161, RZ, 0x1, P3 ;  /* 0x00000001ffa17807 */ /* 0x000fc60001800000 */
[----:B------:R-:W-:Y:S02]  /*59a0*/  @P0 FADD.FTZ R115, R96, R115 ;  /* 0x0000007360730221 */ /* 0x000fe40000010000 */
.L_x_11501:
[----:B------:R-:W-:Y:S05]  /*59b0*/  BSYNC B1 ;  /* 0x0000000000017941 */ /* 0x000fea0003800000 */
.L_x_11499:
        /* <DEDUP_REMOVED lines=8> */
.L_x_11510:
        /* <DEDUP_REMOVED lines=12> */
.L_x_11513:
[----:B------:R-:W-:Y:S02]  /*5b00*/  MOV R111, R168 ;  /* 0x000000a8006f7202 */ /* 0x000fe40000000f00 */
.L_x_11514:
[----:B------:R-:W-:Y:S05]  /*5b10*/  BSYNC B2 ;  /* 0x0000000000027941 */ /* 0x000fea0003800000 */
.L_x_11512:
        /* <DEDUP_REMOVED lines=16> */
.L_x_11518:
[----:B------:R-:W-:Y:S05]  /*5c20*/  BSYNC B3 ;  /* 0x0000000000037941 */ /* 0x000fea0003800000 */
.L_x_11517:
        /* <DEDUP_REMOVED lines=44> */
.L_x_11516:
[----:B------:R-:W-:Y:S05]  /*5ef0*/  BSYNC B2 ;  /* 0x0000000000027941 */ /* 0x000fea0003800000 */
.L_x_11515:
        /* <DEDUP_REMOVED lines=11> */
.L_x_11511:
[----:B------:R-:W-:Y:S05]  /*5fb0*/  BSYNC B1 ;  /* 0x0000000000017941 */ /* 0x000fea0003800000 */
.L_x_11509:
        /* <DEDUP_REMOVED lines=8> */
.L_x_11520:
        /* <DEDUP_REMOVED lines=12> */
.L_x_11523:
[----:B------:R-:W-:Y:S02]  /*6100*/  IMAD.MOV.U32 R111, RZ, RZ, R168 ;  /* 0x000000ffff6f7224 */ /* 0x000fe400078e00a8 */
.L_x_11524:
[----:B------:R-:W-:Y:S05]  /*6110*/  BSYNC B2 ;  /* 0x0000000000027941 */ /* 0x000fea0003800000 */
.L_x_11522:
        /* <DEDUP_REMOVED lines=16> */
.L_x_11528:
[----:B------:R-:W-:Y:S05]  /*6220*/  BSYNC B3 ;  /* 0x0000000000037941 */ /* 0x000fea0003800000 */
.L_x_11527:
        /* <DEDUP_REMOVED lines=44> */
.L_x_11526:
[----:B------:R-:W-:Y:S05]  /*64f0*/  BSYNC B2 ;  /* 0x0000000000027941 */ /* 0x000fea0003800000 */
.L_x_11525:
[----:B------:R-:W0:Y:S01]  /*6500*/  I2F.U32 R96, R111 ;  /* 0x0000006f00607306 */ /* 0x000e220000201000 */
[----:B------:R-:W-:Y:S01]  /*6510*/  HFMA2.MMA R99, -RZ, RZ, 0.1171875, 0 ;  /* 0x2f800000ff637435 */ /* 0x000fe200000001ff */
[----:B-----5:R-:W-:-:S05]  /*6520*/  HADD2.F32 R98, -RZ, R94.H1_H1 ;  /* 0x3000005eff627230 */ /* 0x020fca0000004100 */
        /* <DEDUP_REMOVED lines=8> */
.L_x_11521:
[----:B------:R-:W-:Y:S05]  /*65b0*/  BSYNC B1 ;  /* 0x0000000000017941 */ /* 0x000fea0003800000 */
.L_x_11519:
        /* <DEDUP_REMOVED lines=8> */
.L_x_11530:
        /* <DEDUP_REMOVED lines=12> */
.L_x_11533:
[----:B------:R-:W-:Y:S02]  /*6700*/  IMAD.MOV.U32 R111, RZ, RZ, R168 ;  /* 0x000000ffff6f7224 */ /* 0x000fe400078e00a8 */
.L_x_11534:
[----:B------:R-:W-:Y:S05]  /*6710*/  BSYNC B2 ;  /* 0x0000000000027941 */ /* 0x000fea0003800000 */
.L_x_11532:
        /* <DEDUP_REMOVED lines=16> */
.L_x_11538:
[----:B------:R-:W-:Y:S05]  /*6820*/  BSYNC B3 ;  /* 0x0000000000037941 */ /* 0x000fea0003800000 */
.L_x_11537:
        /* <DEDUP_REMOVED lines=44> */
.L_x_11536:
[----:B------:R-:W-:Y:S05]  /*6af0*/  BSYNC B2 ;  /* 0x0000000000027941 */ /* 0x000fea0003800000 */
.L_x_11535:
        /* <DEDUP_REMOVED lines=11> */
.L_x_11531:
[----:B------:R-:W-:Y:S05]  /*6bb0*/  BSYNC B1 ;  /* 0x0000000000017941 */ /* 0x000fea0003800000 */
.L_x_11529:
        /* <DEDUP_REMOVED lines=8> */
.L_x_11540:
        /* <DEDUP_REMOVED lines=12> */
.L_x_11543:
[----:B------:R-:W-:Y:S02]  /*6d00*/  MOV R157, R168 ;  /* 0x000000a8009d7202 */ /* 0x000fe40000000f00 */
.L_x_11544:
[----:B------:R-:W-:Y:S05]  /*6d10*/  BSYNC B2 ;  /* 0x0000000000027941 */ /* 0x000fea0003800000 */
.L_x_11542:
        /* <DEDUP_REMOVED lines=16> */
.L_x_11548:
[----:B------:R-:W-:Y:S05]  /*6e20*/  BSYNC B3 ;  /* 0x0000000000037941 */ /* 0x000fea0003800000 */
.L_x_11547:
        /* <DEDUP_REMOVED lines=44> */
.L_x_11546:
[----:B------:R-:W-:Y:S05]  /*70f0*/  BSYNC B2 ;  /* 0x0000000000027941 */ /* 0x000fea0003800000 */
.L_x_11545:
[----:B------:R-:W0:Y:S01]  /*7100*/  I2F.U32 R96, R157 ;  /* 0x0000009d00607306 */ /* 0x000e220000201000 */
[----:B-----5:R-:W-:Y:S01]  /*7110*/  HADD2.F32 R98, -RZ, R95.H1_H1 ;  /* 0x3000005fff627230 */ /* 0x020fe20000004100 */
[----:B------:R-:W-:Y:S01]  /*7120*/  IMAD.MOV.U32 R97, RZ, RZ, 0x2f800000 ;  /* 0x2f800000ff617424 */ /* 0x000fe200078e00ff */
[----:B------:R-:W-:-:S03]  /*7130*/  @P0 HADD2.F32 R120, -RZ, R91.H1_H1 ;  /* 0x3000005bff780230 */ /* 0x000fc60000004100 */
[----:B------:R-:W-:-:S04]  /*7140*/  FMUL.FTZ R98, R98, c[0x0][0x1ec] ;  /* 0x00007b0062627a20 */ /* 0x000fc80000410000 */
[----:B------:R-:W-:Y:S02]  /*7150*/  FMUL.FTZ R98, R98, c[0x0][0x1e8] ;  /* 0x00007a0062627a20 */ /* 0x000fe40000410000 */
[----:B0-----:R-:W-:-:S05]  /*7160*/  FFMA.FTZ R96, R96, R97, 1.1641532182693481445e-10 ;  /* 0x2f00000060607423 */ /* 0x001fca0000010061 */
[----:B------:R-:W-:-:S04]  /*7170*/  FSETP.GTU.FTZ.AND P3, PT, R96, c[0x0][0x1e4], PT ;  /* 0x0000790060007a0b */ /* 0x000fc80003f7c000 */
[----:B------:R-:W-:Y:S02]  /*7180*/  FSEL R111, R98, RZ, !P3 ;  /* 0x000000ff626f7208 */ /* 0x000fe40005800000 */
[----:B------:R-:W-:-:S03]  /*7190*/  SEL R96, RZ, 0x1, P3 ;  /* 0x00000001ff607807 */ /* 0x000fc60001800000 */
[----:B------:R-:W-:Y:S01]  /*71a0*/  @P0 FADD.FTZ R111, R120, R111 ;  /* 0x0000006f786f0221 */ /* 0x000fe20000010000 */
[----:B------:R-:W-:Y:S02]  /*71b0*/  PRMT R157, R96, 0x7610, R157 ;  /* 0x00007610609d7816 */ /* 0x000fe4000000009d */
.L_x_11541:
[----:B------:R-:W-:Y:S05]  /*71c0*/  BSYNC B1 ;  /* 0x0000000000017941 */ /* 0x000fea0003800000 */
.L_x_11539:
[----:B------:R-:W-:Y:S01]  /*71d0*/  IMAD.WIDE.U32 R176, R176, R233, c[0x0][0x188] ;  /* 0x00006200b0b07625 */ /* 0x000fe200078e00e9 */
[----:B------:R-:W-:Y:S01]  /*71e0*/  F2FP.PACK_AB R99, R111, R112 ;  /* 0x000000706f63723e */ /* 0x000fe200000000ff */
[----:B------:R-:W-:Y:S01]  /*71f0*/  BSSY B1, `(.L_x_11549) ;  /* 0x000001e000017945 */ /* 0x000fe20003800000 */
[----:B------:R-:W-:Y:S02]  /*7200*/  F2FP.PACK_AB R98, R113, R114 ;  /* 0x000000727162723e */ /* 0x000fe400000000ff */
[----:B------:R-:W-:Y:S02]  /*7210*/  F2FP.PACK_AB R97, R115, R116 ;  /* 0x000000747361723e */ /* 0x000fe400000000ff */
[----:B------:R-:W-:Y:S02]  /*7220*/  F2FP.PACK_AB R96, R117, R118 ;  /* 0x000000767560723e */ /* 0x000fe400000000ff */
        /* <DEDUP_REMOVED lines=16> */
[----:B------:R-:W-:Y:S01]  /*7330*/  IMAD.WIDE.U32 R98, R98, 0x10000, RZ ;  /* 0x0001000062627825 */ /* 0x000fe200078e00ff */
[----:B------:R-:W-:Y:S02]  /*7340*/  MOV R181, 0x8 ;  /* 0x0000000800b57802 */ /* 0x000fe40000000f00 */
        /* <DEDUP_REMOVED lines=8> */
.L_x_11550:
[----:B------:R-:W-:Y:S05]  /*73d0*/  BSYNC B1 ;  /* 0x0000000000017941 */ /* 0x000fea0003800000 */
.L_x_11549:
        /* <DEDUP_REMOVED lines=10> */
.L_x_11552:
        /* <DEDUP_REMOVED lines=12> */
.L_x_11555:
[----:B------:R-:W-:Y:S02]  /*7540*/  IMAD.MOV.U32 R164, RZ, RZ, R168 ;  /* 0x000000ffffa47224 */ /* 0x000fe400078e00a8 */
.L_x_11556:
[----:B------:R-:W-:Y:S05]  /*7550*/  BSYNC B2 ;  /* 0x0000000000027941 */ /* 0x000fea0003800000 */
.L_x_11554:
        /* <DEDUP_REMOVED lines=16> */
.L_x_11560:
[----:B------:R-:W-:Y:S05]  /*7660*/  BSYNC B3 ;  /* 0x0000000000037941 */ /* 0x000fea0003800000 */
.L_x_11559:
        /* <DEDUP_REMOVED lines=44> */
.L_x_11558:
[----:B------:R-:W-:Y:S05]  /*7930*/  BSYNC B2 ;  /* 0x0000000000027941 */ /* 0x000fea0003800000 */
.L_x_11557:
[----:B------:R-:W0:Y:S01]  /*7940*/  I2F.U32 R97, R164 ;  /* 0x000000a400617306 */ /* 0x000e220000201000 */
[----:B-----5:R-:W-:Y:S01]  /*7950*/  HADD2.F32 R99, -RZ, R92.H0_H0 ;  /* 0x2000005cff637230 */ /* 0x020fe20000004100 */
[----:B------:R-:W-:Y:S01]  /*7960*/  IMAD.MOV.U32 R98, RZ, RZ, 0x2f800000 ;  /* 0x2f800000ff627424 */ /* 0x000fe200078e00ff */
[----:B------:R-:W-:-:S03]  /*7970*/  @P0 HADD2.F32 R119, -RZ, R88.H0_H0 ;  /* 0x20000058ff770230 */ /* 0x000fc60000004100 */
        /* <DEDUP_REMOVED lines=8> */
.L_x_11553:
[----:B------:R-:W-:Y:S05]  /*7a00*/  BSYNC B1 ;  /* 0x0000000000017941 */ /* 0x000fea0003800000 */
.L_x_11551:
        /* <DEDUP_REMOVED lines=8> */
.L_x_11562:
        /* <DEDUP_REMOVED lines=12> */
.L_x_11565:
[----:B------:R-:W-:Y:S02]  /*7b50*/  MOV R119, R168 ;  /* 0x000000a800777202 */ /* 0x000fe40000000f00 */
.L_x_11566:
[----:B------:R-:W-:Y:S05]  /*7b60*/  BSYNC B2 ;  /* 0x0000000000027941 */ /* 0x000fea0003800000 */
.L_x_11564:
        /* <DEDUP_REMOVED lines=16> */
.L_x_11570:
[----:B------:R-:W-:Y:S05]  /*7c70*/  BSYNC B3 ;  /* 0x0000000000037941 */ /* 0x000fea0003800000 */
.L_x_11569:
        /* <DEDUP_REMOVED lines=44> */
.L_x_11568:
[----:B------:R-:W-:Y:S05]  /*7f40*/  BSYNC B2 ;  /* 0x0000000000027941 */ /* 0x000fea0003800000 */
.L_x_11567:
        /* <DEDUP_REMOVED lines=11> */
.L_x_11563:
[----:B------:R-:W-:Y:S05]  /*8000*/  BSYNC B1 ;  /* 0x0000000000017941 */ /* 0x000fea0003800000 */
.L_x_11561:
        /* <DEDUP_REMOVED lines=8> */
.L_x_11572:
        /* <DEDUP_REMOVED lines=12> */
.L_x_11575:
[----:B------:R-:W-:Y:S02]  /*8150*/  IMAD.MOV.U32 R119, RZ, RZ, R168 ;  /* 0x000000ffff777224 */ /* 0x000fe400078e00a8 */
.L_x_11576:
[----:B------:R-:W-:Y:S05]  /*8160*/  BSYNC B2 ;  /* 0x0000000000027941 */ /* 0x000fea0003800000 */
.L_x_11574:
        /* <DEDUP_REMOVED lines=16> */
.L_x_11580:
[----:B------:R-:W-:Y:S05]  /*8270*/  BSYNC B3 ;  /* 0x0000000000037941 */ /* 0x000fea0003800000 */
.L_x_11579:
        /* <DEDUP_REMOVED lines=44> */
.L_x_11578:
[----:B------:R-:W-:Y:S05]  /*8540*/  BSYNC B2 ;  /* 0x0000000000027941 */ /* 0x000fea0003800000 */
.L_x_11577:
        /* <DEDUP_REMOVED lines=11> */
.L_x_11573:
[----:B------:R-:W-:Y:S05]  /*8600*/  BSYNC B1 ;  /* 0x0000000000017941 */ /* 0x000fea0003800000 */
.L_x_11571:
        /* <DEDUP_REMOVED lines=8> */
.L_x_11582:
        /* <DEDUP_REMOVED lines=12> */
.L_x_11585:
[----:B------:R-:W-:Y:S02]  /*8750*/  IMAD.MOV.U32 R119, RZ, RZ, R168 ;  /* 0x000000ffff777224 */ /* 0x000fe400078e00a8 */
.L_x_11586:
[----:B------:R-:W-:Y:S05]  /*8760*/  BSYNC B2 ;  /* 0x0000000000027941 */ /* 0x000fea0003800000 */
.L_x_11584:
        /* <DEDUP_REMOVED lines=16> */
.L_x_11590:
[----:B------:R-:W-:Y:S05]  /*8870*/  BSYNC B3 ;  /* 0x0000000000037941 */ /* 0x000fea0003800000 */
.L_x_11589:
        /* <DEDUP_REMOVED lines=44> */
.L_x_11588:
[----:B------:R-:W-:Y:S05]  /*8b40*/  BSYNC B2 ;  /* 0x0000000000027941 */ /* 0x000fea0003800000 */
.L_x_11587:
        /* <DEDUP_REMOVED lines=11> */
.L_x_11583:
[----:B------:R-:W-:Y:S05]  /*8c00*/  BSYNC B1 ;  /* 0x0000000000017941 */ /* 0x000fea0003800000 */
.L_x_11581:
        /* <DEDUP_REMOVED lines=8> */
.L_x_11592:
        /* <DEDUP_REMOVED lines=12> */
.L_x_11595:
[----:B------:R-:W-:Y:S02]  /*8d50*/  MOV R119, R168 ;  /* 0x000000a800777202 */ /* 0x000fe40000000f00 */
.L_x_11596:
[----:B------:R-:W-:Y:S05]  /*8d60*/  BSYNC B2 ;  /* 0x0000000000027941 */ /* 0x000fea0003800000 */
.L_x_11594:
        /* <DEDUP_REMOVED lines=16> */
.L_x_11600:
[----:B------:R-:W-:Y:S05]  /*8e70*/  BSYNC B3 ;  /* 0x0000000000037941 */ /* 0x000fea0003800000 */
.L_x_11599:
        /* <DEDUP_REMOVED lines=44> */
.L_x_11598:
[----:B------:R-:W-:Y:S05]  /*9140*/  BSYNC B2 ;  /* 0x0000000000027941 */ /* 0x000fea0003800000 */
.L_x_11597:
        /* <DEDUP_REMOVED lines=11> */
.L_x_11593:
[----:B------:R-:W-:Y:S05]  /*9200*/  BSYNC B1 ;  /* 0x0000000000017941 */ /* 0x000fea0003800000 */
.L_x_11591:
        /* <DEDUP_REMOVED lines=8> */
.L_x_11602:
        /* <DEDUP_REMOVED lines=12> */
.L_x_11605:
[----:B------:R-:W-:Y:S02]  /*9350*/  IMAD.MOV.U32 R119, RZ, RZ, R168 ;  /* 0x000000ffff777224 */ /* 0x000fe400078e00a8 */
.L_x_11606:
[----:B------:R-:W-:Y:S05]  /*9360*/  BSYNC B2 ;  /* 0x0000000000027941 */ /* 0x000fea0003800000 */
.L_x_11604:
        /* <DEDUP_REMOVED lines=16> */
.L_x_11610:
[----:B------:R-:W-:Y:S05]  /*9470*/  BSYNC B3 ;  /* 0x0000000000037941 */ /* 0x000fea0003800000 */
.L_x_11609:
        /* <DEDUP_REMOVED lines=44> */
.L_x_11608:
[----:B------:R-:W-:Y:S05]  /*9740*/  BSYNC B2 ;  /* 0x0000000000027941 */ /* 0x000fea0003800000 */
.L_x_11607:
        /* <DEDUP_REMOVED lines=11> */
.L_x_11603:
[----:B------:R-:W-:Y:S05]  /*9800*/  BSYNC B1 ;  /* 0x0000000000017941 */ /* 0x000fea0003800000 */
.L_x_11601:
        /* <DEDUP_REMOVED lines=8> */
.L_x_11612:
        /* <DEDUP_REMOVED lines=12> */
.L_x_11615:
[----:B------:R-:W-:Y:S02]  /*9950*/  IMAD.MOV.U32 R119, RZ, RZ, R168 ;  /* 0x000000ffff777224 */ /* 0x000fe400078e00a8 */
.L_x_11616:
[----:B------:R-:W-:Y:S05]  /*9960*/  BSYNC B2 ;  /* 0x0000000000027941 */ /* 0x000fea0003800000 */
.L_x_11614:
        /* <DEDUP_REMOVED lines=16> */
.L_x_11620:
[----:B------:R-:W-:Y:S05]  /*9a70*/  BSYNC B3 ;  /* 0x0000000000037941 */ /* 0x000fea0003800000 */
.L_x_11619:
        /* <DEDUP_REMOVED lines=44> */
.L_x_11618:
[----:B------:R-:W-:Y:S05]  /*9d40*/  BSYNC B2 ;  /* 0x0000000000027941 */ /* 0x000fea0003800000 */
.L_x_11617:
        /* <DEDUP_REMOVED lines=11> */
.L_x_11613:
[----:B------:R-:W-:Y:S05]  /*9e00*/  BSYNC B1 ;  /* 0x0000000000017941 */ /* 0x000fea0003800000 */
.L_x_11611:
        /* <DEDUP_REMOVED lines=8> */
.L_x_11622:
        /* <DEDUP_REMOVED lines=12> */
.L_x_11625:
[----:B------:R-:W-:Y:S02]  /*9f50*/  MOV R157, R168 ;  /* 0x000000a8009d7202 */ /* 0x000fe40000000f00 */
.L_x_11626:
[----:B------:R-:W-:Y:S05]  /*9f60*/  BSYNC B2 ;  /* 0x0000000000027941 */ /* 0x000fea0003800000 */
.L_x_11624:
        /* <DEDUP_REMOVED lines=16> */
.L_x_11630:
[----:B------:R-:W-:Y:S05]  /*a070*/  BSYNC B3 ;  /* 0x0000000000037941 */ /* 0x000fea0003800000 */
.L_x_11629:
        /* <DEDUP_REMOVED lines=44> */
.L_x_11628:
[----:B------:R-:W-:Y:S05]  /*a340*/  BSYNC B2 ;  /* 0x0000000000027941 */ /* 0x000fea0003800000 */
.L_x_11627:
        /* <DEDUP_REMOVED lines=12> */
.L_x_11623:
[----:B------:R-:W-:Y:S05]  /*a410*/  BSYNC B1 ;  /* 0x0000000000017941 */ /* 0x000fea0003800000 */
.L_x_11621:
        /* <DEDUP_REMOVED lines=32> */
.L_x_11632:
[----:B------:R-:W-:Y:S05]  /*a620*/  BSYNC B1 ;  /* 0x0000000000017941 */ /* 0x000fea0003800000 */
.L_x_11631:
        /* <DEDUP_REMOVED lines=10> */
.L_x_11634:
        /* <DEDUP_REMOVED lines=12> */
.L_x_11637:
[----:B------:R-:W-:Y:S02]  /*a790*/  IMAD.MOV.U32 R164, RZ, RZ, R168 ;  /* 0x000000ffffa47224 */ /* 0x000fe400078e00a8 */
.L_x_11638:
[----:B------:R-:W-:Y:S05]  /*a7a0*/  BSYNC B2 ;  /* 0x0000000000027941 */ /* 0x000fea0003800000 */
.L_x_11636:
        /* <DEDUP_REMOVED lines=16> */
.L_x_11642:
[----:B------:R-:W-:Y:S05]  /*a8b0*/  BSYNC B3 ;  /* 0x0000000000037941 */ /* 0x000fea0003800000 */
.L_x_11641:
        /* <DEDUP_REMOVED lines=44> */
.L_x_11640:
[----:B------:R-:W-:Y:S05]  /*ab80*/  BSYNC B2 ;  /* 0x0000000000027941 */ /* 0x000fea0003800000 */
.L_x_11639:
        /* <DEDUP_REMOVED lines=12> */
.L_x_11635:
[----:B------:R-:W-:Y:S05]  /*ac50*/  BSYNC B1 ;  /* 0x0000000000017941 */ /* 0x000fea0003800000 */
.L_x_11633:
[----:B------:R-:W-:Y:S01]  /*ac60*/  BSSY B1, `(.L_x_11643) ;  /* 0x0000060000017945 */ /* 0x000fe20003800000 */
[----:B------:R-:W-:Y:S05]  /*ac70*/  @P2 BRA `(.L_x_11644) ;  /* 0x0000006000002947 */ /* 0x000fea0003800000 */
[----:B-1----:R-:W-:Y:S01]  /*ac80*/  HFMA2.MMA R183, -RZ, RZ, 0, 0 ;  /* 0x00000000ffb77435 */ /* 0x002fe200000001ff */
[----:B------:R-:W-:Y:S01]  /*ac90*/  IMAD.MOV.U32 R97, RZ, RZ, R96 ;  /* 0x000000ffff617224 */ /* 0x000fe200078e0060 */
[----:B------:R-:W-:Y:S05]  /*aca0*/  @!P0 BRA `(.L_x_11645) ;  /* 0x000005b000008947 */ /* 0x000fea0003800000 */
[----:B------:R-:W-:Y:S01]  /*acb0*/  IMAD.MOV.U32 R97, RZ, RZ, R96 ;  /* 0x000000ffff617224 */ /* 0x000fe200078e0060 */
[----:B-----5:R-:W-:Y:S01]  /*acc0*/  HADD2.F32 R183, -RZ, R88.H1_H1 ;  /* 0x30000058ffb77230 */ /* 0x020fe20000004100 */
[----:B------:R-:W-:Y:S05]  /*acd0*/  BRA `(.L_x_11645) ;  /* 0x0000058000007947 */ /* 0x000fea0003800000 */
.L_x_11644:
        /* <DEDUP_REMOVED lines=12> */
.L_x_11647:
[----:B------:R-:W-:Y:S02]  /*ada0*/  MOV R163, R168 ;  /* 0x000000a800a37202 */ /* 0x000fe40000000f00 */
.L_x_11648:
[----:B------:R-:W-:Y:S05]  /*adb0*/  BSYNC B2 ;  /* 0x0000000000027941 */ /* 0x000fea0003800000 */
.L_x_11646:
        /* <DEDUP_REMOVED lines=16> */
.L_x_11652:
[----:B------:R-:W-:Y:S05]  /*aec0*/  BSYNC B3 ;  /* 0x0000000000037941 */ /* 0x000fea0003800000 */
.L_x_11651:
        /* <DEDUP_REMOVED lines=44> */
.L_x_11650:
[----:B------:R-:W-:Y:S05]  /*b190*/  BSYNC B2 ;  /* 0x0000000000027941 */ /* 0x000fea0003800000 */
.L_x_11649:
        /* <DEDUP_REMOVED lines=8> */
[----:B-1----:R-:W-:Y:S02]  /*b220*/  FSEL R183, R98, RZ, !P3 ;  /* 0x000000ff62b77208 */ /* 0x002fe40005800000 */
[----:B------:R-:W-:-:S03]  /*b230*/  SEL R96, RZ, 0x1, P3 ;  /* 0x00000001ff607807 */ /* 0x000fc60001800000 */
[----:B------:R-:W-:Y:S01]  /*b240*/  @P0 FADD.FTZ R183, R174, R183 ;  /* 0x000000b7aeb70221 */ /* 0x000fe20000010000 */
[----:B------:R-:W-:Y:S02]  /*b250*/  PRMT R163, R96, 0x7610, R163 ;  /* 0x0000761060a37816 */ /* 0x000fe400000000a3 */
.L_x_11645:
[----:B------:R-:W-:Y:S05]  /*b260*/  BSYNC B1 ;  /* 0x0000000000017941 */ /* 0x000fea0003800000 */
.L_x_11643:
        /* <DEDUP_REMOVED lines=8> */
.L_x_11654:
        /* <DEDUP_REMOVED lines=12> */
.L_x_11657:
[----:B------:R-:W-:Y:S02]  /*b3b0*/  IMAD.MOV.U32 R162, RZ, RZ, R168 ;  /* 0x000000ffffa27224 */ /* 0x000fe400078e00a8 */
.L_x_11658:
[----:B------:R-:W-:Y:S05]  /*b3c0*/  BSYNC B2 ;  /* 0x0000000000027941 */ /* 0x000fea0003800000 */
.L_x_11656:
        /* <DEDUP_REMOVED lines=16> */
.L_x_11662:
[----:B------:R-:W-:Y:S05]  /*b4d0*/  BSYNC B3 ;  /* 0x0000000000037941 */ /* 0x000fea0003800000 */
.L_x_11661:
        /* <DEDUP_REMOVED lines=44> */
.L_x_11660:
[----:B------:R-:W-:Y:S05]  /*b7a0*/  BSYNC B2 ;  /* 0x0000000000027941 */ /* 0x000fea0003800000 */
.L_x_11659:
[----:B------:R-:W0:Y:S01]  /*b7b0*/  I2F.U32 R97, R162 ;  /* 0x000000a200617306 */ /* 0x000e220000201000 */
[----:B------:R-:W-:Y:S01]  /*b7c0*/  HFMA2.MMA R98, -RZ, RZ, 0.1171875, 0 ;  /* 0x2f800000ff627435 */ /* 0x000fe200000001ff */
[----:B-----5:R-:W-:Y:S02]  /*b7d0*/  HADD2.F32 R99, -RZ, R93.H0_H0 ;  /* 0x2000005dff637230 */ /* 0x020fe40000004100 */
        /* <DEDUP_REMOVED lines=9> */
.L_x_11655:
[----:B------:R-:W-:Y:S05]  /*b870*/  BSYNC B1 ;  /* 0x0000000000017941 */ /* 0x000fea0003800000 */
.L_x_11653:
        /* <DEDUP_REMOVED lines=8> */
.L_x_11664:
        /* <DEDUP_REMOVED lines=12> */
.L_x_11667:
[----:B------:R-:W-:Y:S02]  /*b9c0*/  IMAD.MOV.U32 R161, RZ, RZ, R168 ;  /* 0x000000ffffa17224 */ /* 0x000fe400078e00a8 */
.L_x_11668:
[----:B------:R-:W-:Y:S05]  /*b9d0*/  BSYNC B2 ;  /* 0x0000000000027941 */ /* 0x000fea0003800000 */
.L_x_11666:
        /* <DEDUP_REMOVED lines=16> */
.L_x_11672:
[----:B------:R-:W-:Y:S05]  /*bae0*/  BSYNC B3 ;  /* 0x0000000000037941 */ /* 0x000fea0003800000 */
.L_x_11671:
        /* <DEDUP_REMOVED lines=44> */
.L_x_11670:
[----:B------:R-:W-:Y:S05]  /*bdb0*/  BSYNC B2 ;  /* 0x0000000000027941 */ /* 0x000fea0003800000 */
.L_x_11669:
        /* <DEDUP_REMOVED lines=12> */
.L_x_11665:
[----:B------:R-:W-:Y:S05]  /*be80*/  BSYNC B1 ;  /* 0x0000000000017941 */ /* 0x000fea0003800000 */
.L_x_11663:
        /* <DEDUP_REMOVED lines=8> */
.L_x_11674:
        /* <DEDUP_REMOVED lines=12> */
.L_x_11677:
[----:B------:R-:W-:Y:S02]  /*bfd0*/  MOV R160, R168 ;  /* 0x000000a800a07202 */ /* 0x000fe40000000f00 */
.L_x_11678:
[----:B------:R-:W-:Y:S05]  /*bfe0*/  BSYNC B2 ;  /* 0x0000000000027941 */ /* 0x000fea0003800000 */
.L_x_11676:
        /* <DEDUP_REMOVED lines=16> */
.L_x_11682:
[----:B------:R-:W-:Y:S05]  /*c0f0*/  BSYNC B3 ;  /* 0x0000000000037941 */ /* 0x000fea0003800000 */
.L_x_11681:
        /* <DEDUP_REMOVED lines=44> */
.L_x_11680:
[----:B------:R-:W-:Y:S05]  /*c3c0*/  BSYNC B2 ;  /* 0x0000000000027941 */ /* 0x000fea0003800000 */
.L_x_11679:
        /* <DEDUP_REMOVED lines=12> */
.L_x_11675:
[----:B------:R-:W-:Y:S05]  /*c490*/  BSYNC B1 ;  /* 0x0000000000017941 */ /* 0x000fea0003800000 */
.L_x_11673:
        /* <DEDUP_REMOVED lines=8> */
.L_x_11684:
        /* <DEDUP_REMOVED lines=12> */
.L_x_11687:
[----:B------:R-:W-:Y:S02]  /*c5e0*/  IMAD.MOV.U32 R159, RZ, RZ, R168 ;  /* 0x000000ffff9f7224 */ /* 0x000fe400078e00a8 */
.L_x_11688:
[----:B------:R-:W-:Y:S05]  /*c5f0*/  BSYNC B2 ;  /* 0x0000000000027941 */ /* 0x000fea0003800000 */
.L_x_11686:
        /* <DEDUP_REMOVED lines=16> */
.L_x_11692:
[----:B------:R-:W-:Y:S05]  /*c700*/  BSYNC B3 ;  /* 0x0000000000037941 */ /* 0x000fea0003800000 */
.L_x_11691:
        /* <DEDUP_REMOVED lines=44> */
.L_x_11690:
[----:B------:R-:W-:Y:S05]  /*c9d0*/  BSYNC B2 ;  /* 0x0000000000027941 */ /* 0x000fea0003800000 */
.L_x_11689:
[----:B------:R-:W0:Y:S01]  /*c9e0*/  I2F.U32 R96, R159 ;  /* 0x0000009f00607306 */ /* 0x000e220000201000 */
[----:B------:R-:W-:Y:S01]  /*c9f0*/  HFMA2.MMA R99, -RZ, RZ, 0.1171875, 0 ;  /* 0x2f800000ff637435 */ /* 0x000fe200000001ff */
[----:B-----5:R-:W-:Y:S02]  /*ca00*/  HADD2.F32 R98, -RZ, R94.H1_H1 ;  /* 0x3000005eff627230 */ /* 0x020fe40000004100 */
        /* <DEDUP_REMOVED lines=9> */
.L_x_11685:
[----:B------:R-:W-:Y:S05]  /*caa0*/  BSYNC B1 ;  /* 0x0000000000017941 */ /* 0x000fea0003800000 */
.L_x_11683:
        /* <DEDUP_REMOVED lines=8> */
.L_x_11694:
        /* <DEDUP_REMOVED lines=12> */
.L_x_11697:
[----:B------:R-:W-:Y:S02]  /*cbf0*/  IMAD.MOV.U32 R158, RZ, RZ, R168 ;  /* 0x000000ffff9e7224 */ /* 0x000fe400078e00a8 */
.L_x_11698:
[----:B------:R-:W-:Y:S05]  /*cc00*/  BSYNC B2 ;  /* 0x0000000000027941 */ /* 0x000fea0003800000 */
.L_x_11696:
        /* <DEDUP_REMOVED lines=16> */
.L_x_11702:
[----:B------:R-:W-:Y:S05]  /*cd10*/  BSYNC B3 ;  /* 0x0000000000037941 */ /* 0x000fea0003800000 */
.L_x_11701:
        /* <DEDUP_REMOVED lines=44> */
.L_x_11700:
[----:B------:R-:W-:Y:S05]  /*cfe0*/  BSYNC B2 ;  /* 0x0000000000027941 */ /* 0x000fea0003800000 */
.L_x_11699:
        /* <DEDUP_REMOVED lines=12> */
.L_x_11695:
[----:B------:R-:W-:Y:S05]  /*d0b0*/  BSYNC B1 ;  /* 0x0000000000017941 */ /* 0x000fea0003800000 */
.L_x_11693:
        /* <DEDUP_REMOVED lines=8> */
.L_x_11704:
        /* <DEDUP_REMOVED lines=12> */
.L_x_11707:
[----:B------:R-:W-:Y:S02]  /*d200*/  MOV R157, R168 ;  /* 0x000000a8009d7202 */ /* 0x000fe40000000f00 */
.L_x_11708:
[----:B------:R-:W-:Y:S05]  /*d210*/  BSYNC B2 ;  /* 0x0000000000027941 */ /* 0x000fea0003800000 */
.L_x_11706:
        /* <DEDUP_REMOVED lines=16> */
.L_x_11712:
[----:B------:R-:W-:Y:S05]  /*d320*/  BSYNC B3 ;  /* 0x0000000000037941 */ /* 0x000fea0003800000 */
.L_x_11711:
        /* <DEDUP_REMOVED lines=44> */
.L_x_11710:
[----:B------:R-:W-:Y:S05]  /*d5f0*/  BSYNC B2 ;  /* 0x0000000000027941 */ /* 0x000fea0003800000 */
.L_x_11709:
        /* <DEDUP_REMOVED lines=12> */
.L_x_11705:
[----:B------:R-:W-:Y:S05]  /*d6c0*/  BSYNC B1 ;  /* 0x0000000000017941 */ /* 0x000fea0003800000 */
.L_x_11703:
        /* <DEDUP_REMOVED lines=32> */
.L_x_11714:
[----:B------:R-:W-:Y:S05]  /*d8d0*/  BSYNC B1 ;  /* 0x0000000000017941 */ /* 0x000fea0003800000 */
.L_x_11713:
        /* <DEDUP_REMOVED lines=10> */
.L_x_11716:
        /* <DEDUP_REMOVED lines=12> */
.L_x_11719:
[----:B------:R-:W-:Y:S02]  /*da40*/  IMAD.MOV.U32 R164, RZ, RZ, R168 ;  /* 0x000000ffffa47224 */ /* 0x000fe400078e00a8 */
.L_x_11720:
[----:B------:R-:W-:Y:S05]  /*da50*/  BSYNC B2 ;  /* 0x0000000000027941 */ /* 0x000fea0003800000 */
.L_x_11718:
        /* <DEDUP_REMOVED lines=16> */
.L_x_11724:
[----:B------:R-:W-:Y:S05]  /*db60*/  BSYNC B3 ;  /* 0x0000000000037941 */ /* 0x000fea0003800000 */
.L_x_11723:
        /* <DEDUP_REMOVED lines=44> */
.L_x_11722:
[----:B------:R-:W-:Y:S05]  /*de30*/  BSYNC B2 ;  /* 0x0000000000027941 */ /* 0x000fea0003800000 */
.L_x_11721:
        /* <DEDUP_REMOVED lines=12> */
.L_x_11717:
[----:B------:R-:W-:Y:S05]  /*df00*/  BSYNC B1 ;  /* 0x0000000000017941 */ /* 0x000fea0003800000 */
.L_x_11715:
        /* <DEDUP_REMOVED lines=8> */
.L_x_11726:
        /* <DEDUP_REMOVED lines=12> */
.L_x_11729:
[----:B------:R-:W-:Y:S02]  /*e050*/  MOV R163, R168 ;  /* 0x000000a800a37202 */ /* 0x000fe40000000f00 */
.L_x_11730:
[----:B------:R-:W-:Y:S05]  /*e060*/  BSYNC B2 ;  /* 0x0000000000027941 */ /* 0x000fea0003800000 */
.L_x_11728:
        /* <DEDUP_REMOVED lines=16> */
.L_x_11734:
[----:B------:R-:W-:Y:S05]  /*e170*/  BSYNC B3 ;  /* 0x0000000000037941 */ /* 0x000fea0003800000 */
.L_x_11733:
        /* <DEDUP_REMOVED lines=44> */
.L_x_11732:
[----:B------:R-:W-:Y:S05]  /*e440*/  BSYNC B2 ;  /* 0x0000000000027941 */ /* 0x000fea0003800000 */
.L_x_11731:
[----:B------:R-:W0:Y:S01]  /*e450*/  I2F.U32 R96, R163 ;  /* 0x000000a300607306 */ /* 0x000e220000201000 */
[----:B-----5:R-:W-:Y:S01]  /*e460*/  HADD2.F32 R98, -RZ, R92.H1_H1 ;  /* 0x3000005cff627230 */ /* 0x020fe20000004100 */
[----:B------:R-:W-:Y:S01]  /*e470*/  IMAD.MOV.U32 R99, RZ, RZ, 0x2f800000 ;  /* 0x2f800000ff637424 */ /* 0x000fe200078e00ff */
[----:B-1----:R-:W-:-:S03]  /*e480*/  @P0 HADD2.F32 R188, -RZ, R88.H1_H1 ;  /* 0x30000058ffbc0230 */ /* 0x002fc60000004100 */
        /* <DEDUP_REMOVED lines=8> */
.L_x_11727:
[----:B------:R-:W-:Y:S05]  /*e510*/  BSYNC B1 ;  /* 0x0000000000017941 */ /* 0x000fea0003800000 */
.L_x_11725:
        /* <DEDUP_REMOVED lines=8> */
.L_x_11736:
        /* <DEDUP_REMOVED lines=12> */
.L_x_11739:
[----:B------:R-:W-:Y:S02]  /*e660*/  IMAD.MOV.U32 R162, RZ, RZ, R168 ;  /* 0x000000ffffa27224 */ /* 0x000fe400078e00a8 */
.L_x_11740:
[----:B------:R-:W-:Y:S05]  /*e670*/  BSYNC B2 ;  /* 0x0000000000027941 */ /* 0x000fea0003800000 */
.L_x_11738:
        /* <DEDUP_REMOVED lines=16> */
.L_x_11744:
[----:B------:R-:W-:Y:S05]  /*e780*/  BSYNC B3 ;  /* 0x0000000000037941 */ /* 0x000fea0003800000 */
.L_x_11743:
        /* <DEDUP_REMOVED lines=44> */
.L_x_11742:
[----:B------:R-:W-:Y:S05]  /*ea50*/  BSYNC B2 ;  /* 0x0000000000027941 */ /* 0x000fea0003800000 */
.L_x_11741:
        /* <DEDUP_REMOVED lines=12> */
.L_x_11737:
[----:B------:R-:W-:Y:S05]  /*eb20*/  BSYNC B1 ;  /* 0x0000000000017941 */ /* 0x000fea0003800000 */
.L_x_11735:
        /* <DEDUP_REMOVED lines=8> */
.L_x_11746:
        /* <DEDUP_REMOVED lines=12> */
.L_x_11749:
[----:B------:R-:W-:Y:S02]  /*ec70*/  IMAD.MOV.U32 R161, RZ, RZ, R168 ;  /* 0x000000ffffa17224 */ /* 0x000fe400078e00a8 */
.L_x_11750:
[----:B------:R-:W-:Y:S05]  /*ec80*/  BSYNC B2 ;  /* 0x0000000000027941 */ /* 0x000fea0003800000 */
.L_x_11748:
        /* <DEDUP_REMOVED lines=16> */
.L_x_11754:
[----:B------:R-:W-:Y:S05]  /*ed90*/  BSYNC B3 ;  /* 0x0000000000037941 */ /* 0x000fea0003800000 */
.L_x_11753:
        /* <DEDUP_REMOVED lines=44> */
.L_x_11752:
[----:B------:R-:W-:Y:S05]  /*f060*/  BSYNC B2 ;  /* 0x0000000000027941 */ /* 0x000fea0003800000 */
.L_x_11751:
        /* <DEDUP_REMOVED lines=12> */
.L_x_11747:
[----:B------:R-:W-:Y:S05]  /*f130*/  BSYNC B1 ;  /* 0x0000000000017941 */ /* 0x000fea0003800000 */
.L_x_11745:
        /* <DEDUP_REMOVED lines=8> */
.L_x_11756:
        /* <DEDUP_REMOVED lines=12> */
.L_x_11759:
[----:B------:R-:W-:Y:S02]  /*f280*/  MOV R160, R168 ;  /* 0x000000a800a07202 */ /* 0x000fe40000000f00 */
.L_x_11760:
[----:B------:R-:W-:Y:S05]  /*f290*/  BSYNC B2 ;  /* 0x0000000000027941 */ /* 0x000fea0003800000 */
.L_x_11758:
        /* <DEDUP_REMOVED lines=16> */
.L_x_11764:
[----:B------:R-:W-:Y:S05]  /*f3a0*/  BSYNC B3 ;  /* 0x0000000000037941 */ /* 0x000fea0003800000 */
.L_x_11763:
        /* <DEDUP_REMOVED lines=44> */
.L_x_11762:
[----:B------:R-:W-:Y:S05]  /*f670*/  BSYNC B2 ;  /* 0x0000000000027941 */ /* 0x000fea0003800000 */
.L_x_11761:
        /* <DEDUP_REMOVED lines=12> */
.L_x_11757:
[----:B------:R-:W-:Y:S05]  /*f740*/  BSYNC B1 ;  /* 0x0000000000017941 */ /* 0x000fea0003800000 */
.L_x_11755:
        /* <DEDUP_REMOVED lines=8> */
.L_x_11766:
        /* <DEDUP_REMOVED lines=12> */
.L_x_11769:
[----:B------:R-:W-:Y:S02]  /*f890*/  IMAD.MOV.U32 R159, RZ, RZ, R168 ;  /* 0x000000ffff9f7224 */ /* 0x000fe400078e00a8 */
.L_x_11770:
[----:B------:R-:W-:Y:S05]  /*f8a0*/  BSYNC B2 ;  /* 0x0000000000027941 */ /* 0x000fea0003800000 */
.L_x_11768:
        /* <DEDUP_REMOVED lines=16> */
.L_x_11774:
[----:B------:R-:W-:Y:S05]  /*f9b0*/  BSYNC B3 ;  /* 0x0000000000037941 */ /* 0x000fea0003800000 */
.L_x_11773:
        /* <DEDUP_REMOVED lines=44> */
.L_x_11772:
[----:B------:R-:W-:Y:S05]  /*fc80*/  BSYNC B2 ;  /* 0x0000000000027941 */ /* 0x000fea0003800000 */
.L_x_11771:
        /* <DEDUP_REMOVED lines=12> */
.L_x_11767:
[----:B------:R-:W-:Y:S05]  /*fd50*/  BSYNC B1 ;  /* 0x0000000000017941 */ /* 0x000fea0003800000 */
.L_x_11765:
        /* <DEDUP_REMOVED lines=8> */
.L_x_11776:
        /* <DEDUP_REMOVED lines=12> */
.L_x_11779:
[----:B------:R-:W-:Y:S02]  /*fea0*/  IMAD.MOV.U32 R158, RZ, RZ, R168 ;  /* 0x000000ffff9e7224 */ /* 0x000fe400078e00a8 */
.L_x_11780:
[----:B------:R-:W-:Y:S05]  /*feb0*/  BSYNC B2 ;  /* 0x0000000000027941 */ /* 0x000fea0003800000 */
.L_x_11778:
        /* <DEDUP_REMOVED lines=16> */
.L_x_11784:
[----:B------:R-:W-:Y:S05]  /*ffc0*/  BSYNC B3 ;  /* 0x0000000000037941 */ /* 0x000fea0003800000 */
.L_x_11783:
        /* <DEDUP_REMOVED lines=44> */
.L_x_11782:
[----:B------:R-:W-:Y:S05]  /*10290*/  BSYNC B2 ;  /* 0x0000000000027941 */ /* 0x000fea0003800000 */
.L_x_11781:
        /* <DEDUP_REMOVED lines=12> */
.L_x_11777:
[----:B------:R-:W-:Y:S05]  /*10360*/  BSYNC B1 ;  /* 0x0000000000017941 */ /* 0x000fea0003800000 */
.L_x_11775:
        /* <DEDUP_REMOVED lines=8> */
.L_x_11786:
        /* <DEDUP_REMOVED lines=12> */
.L_x_11789:
[----:B------:R-:W-:Y:S02]  /*104b0*/  MOV R157, R168 ;  /* 0x000000a8009d7202 */ /* 0x000fe40000000f00 */
.L_x_11790:
[----:B------:R-:W-:Y:S05]  /*104c0*/  BSYNC B2 ;  /* 0x0000000000027941 */ /* 0x000fea0003800000 */
.L_x_11788:
        /* <DEDUP_REMOVED lines=16> */
.L_x_11794:
[----:B------:R-:W-:Y:S05]  /*105d0*/  BSYNC B3 ;  /* 0x0000000000037941 */ /* 0x000fea0003800000 */
.L_x_11793:
        /* <DEDUP_REMOVED lines=44> */
.L_x_11792:
[----:B------:R-:W-:Y:S05]  /*108a0*/  BSYNC B2 ;  /* 0x0000000000027941 */ /* 0x000fea0003800000 */
.L_x_11791:
        /* <DEDUP_REMOVED lines=12> */
.L_x_11787:
[----:B------:R-:W-:Y:S05]  /*10970*/  BSYNC B1 ;  /* 0x0000000000017941 */ /* 0x000fea0003800000 */
.L_x_11785:
        /* <DEDUP_REMOVED lines=32> */
.L_x_11796:
[----:B------:R-:W-:Y:S05]  /*10b80*/  BSYNC B1 ;  /* 0x0000000000017941 */ /* 0x000fea0003800000 */
.L_x_11795:
[----:B-----5:R1:W5:Y:S04]  /*10b90*/  @P1 LDG.E.128 R92, [R198.64] ;  /* 0x00000006c65c1981 */ /* 0x020368000c1e1d00 */
[----:B------:R1:W5:Y:S01]  /*10ba0*/  @P0 LDG.E.128 R88, [R196.64] ;  /* 0x00000006c4580981 */ /* 0x000362000c1e1d00 */
[----:B------:R-:W-:Y:S01]  /*10bb0*/  BSSY B1, `(.L_x_11797) ;  /* 0x0000060000017945 */ /* 0x000fe20003800000 */
[----:B------:R-:W-:Y:S05]  /*10bc0*/  @P2 BRA `(.L_x_11798) ;  /* 0x0000006000002947 */ /* 0x000fea0003800000 */
[----:B-1----:R-:W-:Y:S02]  /*10bd0*/  IMAD.MOV.U32 R199, RZ, RZ, RZ ;  /* 0x000000ffffc77224 */ /* 0x002fe400078e00ff */
[----:B0-----:R-:W-:Y:S01]  /*10be0*/  IMAD.MOV.U32 R96, RZ, RZ, R193 ;  /* 0x000000ffff607224 */ /* 0x001fe200078e00c1 */
[----:B------:R-:W-:Y:S05]  /*10bf0*/  @!P0 BRA `(.L_x_11799) ;  /* 0x000005b000008947 */ /* 0x000fea0003800000 */
[----:B------:R-:W-:Y:S01]  /*10c00*/  MOV R96, R193 ;  /* 0x000000c100607202 */ /* 0x000fe20000000f00 */
[----:B-----5:R-:W-:Y:S01]  /*10c10*/  HADD2.F32 R199, -RZ, R88.H0_H0 ;  /* 0x20000058ffc77230 */ /* 0x020fe20000004100 */
[----:B------:R-:W-:Y:S05]  /*10c20*/  BRA `(.L_x_11799) ;  /* 0x0000058000007947 */ /* 0x000fea0003800000 */
.L_x_11798:
        /* <DEDUP_REMOVED lines=12> */
.L_x_11801:
[----:B------:R-:W-:Y:S02]  /*10cf0*/  IMAD.MOV.U32 R164, RZ, RZ, R168 ;  /* 0x000000ffffa47224 */ /* 0x000fe400078e00a8 */
.L_x_11802:
[----:B------:R-:W-:Y:S05]  /*10d00*/  BSYNC B2 ;  /* 0x0000000000027941 */ /* 0x000fea0003800000 */
.L_x_11800:
        /* <DEDUP_REMOVED lines=16> */
.L_x_11806:
[----:B------:R-:W-:Y:S05]  /*10e10*/  BSYNC B3 ;  /* 0x0000000000037941 */ /* 0x000fea0003800000 */
.L_x_11805:
        /* <DEDUP_REMOVED lines=44> */
.L_x_11804:
[----:B------:R-:W-:Y:S05]  /*110e0*/  BSYNC B2 ;  /* 0x0000000000027941 */ /* 0x000fea0003800000 */
.L_x_11803:
        /* <DEDUP_REMOVED lines=8> */
[----:B-1----:R-:W-:Y:S02]  /*11170*/  FSEL R199, R99, RZ, !P3 ;  /* 0x000000ff63c77208 */ /* 0x002fe40005800000 */
[----:B------:R-:W-:-:S03]  /*11180*/  SEL R97, RZ, 0x1, P3 ;  /* 0x00000001ff617807 */ /* 0x000fc60001800000 */
[----:B------:R-:W-:Y:S01]  /*11190*/  @P0 FADD.FTZ R199, R98, R199 ;  /* 0x000000c762c70221 */ /* 0x000fe20000010000 */
[----:B------:R-:W-:Y:S02]  /*111a0*/  PRMT R164, R97, 0x7610, R164 ;  /* 0x0000761061a47816 */ /* 0x000fe400000000a4 */
.L_x_11799:
[----:B------:R-:W-:Y:S05]  /*111b0*/  BSYNC B1 ;  /* 0x0000000000017941 */ /* 0x000fea0003800000 */
.L_x_11797:
        /* <DEDUP_REMOVED lines=8> */
.L_x_11808:
        /* <DEDUP_REMOVED lines=12> */
.L_x_11811:
[----:B------:R-:W-:Y:S02]  /*11300*/  MOV R163, R168 ;  /* 0x000000a800a37202 */ /* 0x000fe40000000f00 */
.L_x_11812:
[----:B------:R-:W-:Y:S05]  /*11310*/  BSYNC B2 ;  /* 0x0000000000027941 */ /* 0x000fea0003800000 */
.L_x_11810:
        /* <DEDUP_REMOVED lines=16> */
.L_x_11816:
[----:B------:R-:W-:Y:S05]  /*11420*/  BSYNC B3 ;  /* 0x0000000000037941 */ /* 0x000fea0003800000 */
.L_x_11815:
        /* <DEDUP_REMOVED lines=44> */
.L_x_11814:
[----:B------:R-:W-:Y:S05]  /*116f0*/  BSYNC B2 ;  /* 0x0000000000027941 */ /* 0x000fea0003800000 */
.L_x_11813:
        /* <DEDUP_REMOVED lines=10> */
[----:B------:R-:W-:Y:S01]  /*117a0*/  @P0 FADD.FTZ R202, R99, R202 ;  /* 0x000000ca63ca0221 */ /* 0x000fe20000010000 */
[----:B------:R-:W-:Y:S02]  /*117b0*/  PRMT R163, R96, 0x7610, R163 ;  /* 0x0000761060a37816 */ /* 0x000fe400000000a3 */
.L_x_11809:
[----:B------:R-:W-:Y:S05]  /*117c0*/  BSYNC B1 ;  /* 0x0000000000017941 */ /* 0x000fea0003800000 */
.L_x_11807:
        /* <DEDUP_REMOVED lines=8> */
.L_x_11818:
        /* <DEDUP_REMOVED lines=12> */
.L_x_11821:
[----:B------:R-:W-:Y:S02]  /*11910*/  IMAD.MOV.U32 R162, RZ, RZ, R168 ;  /* 0x000000ffffa27224 */ /* 0x000fe400078e00a8 */
.L_x_11822:
[----:B------:R-:W-:Y:S05]  /*11920*/  BSYNC B2 ;  /* 0x0000000000027941 */ /* 0x000fea0003800000 */
.L_x_11820:
        /* <DEDUP_REMOVED lines=16> */
.L_x_11826:
[----:B------:R-:W-:Y:S05]  /*11a30*/  BSYNC B3 ;  /* 0x0000000000037941 */ /* 0x000fea0003800000 */
.L_x_11825:
        /* <DEDUP_REMOVED lines=44> */
.L_x_11824:
[----:B------:R-:W-:Y:S05]  /*11d00*/  BSYNC B2 ;  /* 0x0000000000027941 */ /* 0x000fea0003800000 */
.L_x_11823:
        /* <DEDUP_REMOVED lines=10> */
[----:B------:R-:W-:Y:S01]  /*11db0*/  @P0 FADD.FTZ R193, R98, R193 ;  /* 0x000000c162c10221 */ /* 0x000fe20000010000 */
[----:B------:R-:W-:Y:S02]  /*11dc0*/  PRMT R162, R97, 0x7610, R162 ;  /* 0x0000761061a27816 */ /* 0x000fe400000000a2 */
.L_x_11819:
[----:B------:R-:W-:Y:S05]  /*11dd0*/  BSYNC B1 ;  /* 0x0000000000017941 */ /* 0x000fea0003800000 */
.L_x_11817:
        /* <DEDUP_REMOVED lines=8> */
.L_x_11828:
        /* <DEDUP_REMOVED lines=12> */
.L_x_11831:
[----:B------:R-:W-:Y:S02]  /*11f20*/  IMAD.MOV.U32 R161, RZ, RZ, R168 ;  /* 0x000000ffffa17224 */ /* 0x000fe400078e00a8 */
.L_x_11832:
[----:B------:R-:W-:Y:S05]  /*11f30*/  BSYNC B2 ;  /* 0x0000000000027941 */ /* 0x000fea0003800000 */
.L_x_11830:
        /* <DEDUP_REMOVED lines=16> */
.L_x_11836:
[----:B------:R-:W-:Y:S05]  /*12040*/  BSYNC B3 ;  /* 0x0000000000037941 */ /* 0x000fea0003800000 */
.L_x_11835:
        /* <DEDUP_REMOVED lines=44> */
.L_x_11834:
[----:B------:R-:W-:Y:S05]  /*12310*/  BSYNC B2 ;  /* 0x0000000000027941 */ /* 0x000fea0003800000 */
.L_x_11833:
        /* <DEDUP_REMOVED lines=12> */
.L_x_11829:
[----:B------:R-:W-:Y:S05]  /*123e0*/  BSYNC B1 ;  /* 0x0000000000017941 */ /* 0x000fea0003800000 */
.L_x_11827:
        /* <DEDUP_REMOVED lines=8> */
.L_x_11838:
        /* <DEDUP_REMOVED lines=12> */
.L_x_11841:
[----:B------:R-:W-:Y:S02]  /*12530*/  MOV R160, R168 ;  /* 0x000000a800a07202 */ /* 0x000fe40000000f00 */
.L_x_11842:
[----:B------:R-:W-:Y:S05]  /*12540*/  BSYNC B2 ;  /* 0x0000000000027941 */ /* 0x000fea0003800000 */
.L_x_11840:
        /* <DEDUP_REMOVED lines=16> */
.L_x_11846:
[----:B------:R-:W-:Y:S05]  /*12650*/  BSYNC B3 ;  /* 0x0000000000037941 */ /* 0x000fea0003800000 */
.L_x_11845:
        /* <DEDUP_REMOVED lines=44> */
.L_x_11844:
[----:B------:R-:W-:Y:S05]  /*12920*/  BSYNC B2 ;  /* 0x0000000000027941 */ /* 0x000fea0003800000 */
.L_x_11843:
        /* <DEDUP_REMOVED lines=12> */
.L_x_11839:
[----:B------:R-:W-:Y:S05]  /*129f0*/  BSYNC B1 ;  /* 0x0000000000017941 */ /* 0x000fea0003800000 */
.L_x_11837:
        /* <DEDUP_REMOVED lines=8> */
.L_x_11848:
        /* <DEDUP_REMOVED lines=12> */
.L_x_11851:
[----:B------:R-:W-:Y:S02]  /*12b40*/  IMAD.MOV.U32 R159, RZ, RZ, R168 ;  /* 0x000000ffff9f7224 */ /* 0x000fe400078e00a8 */
.L_x_11852:
[----:B------:R-:W-:Y:S05]  /*12b50*/  BSYNC B2 ;  /* 0x0000000000027941 */ /* 0x000fea0003800000 */
.L_x_11850:
        /* <DEDUP_REMOVED lines=16> */
.L_x_11856:
[----:B------:R-:W-:Y:S05]  /*12c60*/  BSYNC B3 ;  /* 0x0000000000037941 */ /* 0x000fea0003800000 */
.L_x_11855:
        /* <DEDUP_REMOVED lines=44> */
.L_x_11854:
[----:B------:R-:W-:Y:S05]  /*12f30*/  BSYNC B2 ;  /* 0x0000000000027941 */ /* 0x000fea0003800000 */
.L_x_11853:
        /* <DEDUP_REMOVED lines=12> */
.L_x_11849:
[----:B------:R-:W-:Y:S05]  /*13000*/  BSYNC B1 ;  /* 0x0000000000017941 */ /* 0x000fea0003800000 */
.L_x_11847:
        /* <DEDUP_REMOVED lines=8> */
.L_x_11858:
        /* <DEDUP_REMOVED lines=12> */
.L_x_11861:
[----:B------:R-:W-:Y:S02]  /*13150*/  IMAD.MOV.U32 R158, RZ, RZ, R168 ;  /* 0x000000ffff9e7224 */ /* 0x000fe400078e00a8 */
.L_x_11862:
[----:B------:R-:W-:Y:S05]  /*13160*/  BSYNC B2 ;  /* 0x0000000000027941 */ /* 0x000fea0003800000 */
.L_x_11860:
        /* <DEDUP_REMOVED lines=16> */
.L_x_11866:
[----:B------:R-:W-:Y:S05]  /*13270*/  BSYNC B3 ;  /* 0x0000000000037941 */ /* 0x000fea0003800000 */
.L_x_11865:
        /* <DEDUP_REMOVED lines=44> */
.L_x_11864:
[----:B------:R-:W-:Y:S05]  /*13540*/  BSYNC B2 ;  /* 0x0000000000027941 */ /* 0x000fea0003800000 */
.L_x_11863:
        /* <DEDUP_REMOVED lines=12> */
.L_x_11859:
[----:B------:R-:W-:Y:S05]  /*13610*/  BSYNC B1 ;  /* 0x0000000000017941 */ /* 0x000fea0003800000 */
.L_x_11857:
        /* <DEDUP_REMOVED lines=8> */
.L_x_11868:
        /* <DEDUP_REMOVED lines=12> */
.L_x_11871:
[----:B------:R-:W-:Y:S02]  /*13760*/  MOV R157, R168 ;  /* 0x000000a8009d7202 */ /* 0x000fe40000000f00 */
.L_x_11872:
[----:B------:R-:W-:Y:S05]  /*13770*/  BSYNC B2 ;  /* 0x0000000000027941 */ /* 0x000fea0003800000 */
.L_x_11870:
        /* <DEDUP_REMOVED lines=16> */
.L_x_11876:
[----:B------:R-:W-:Y:S05]  /*13880*/  BSYNC B3 ;  /* 0x0000000000037941 */ /* 0x000fea0003800000 */
.L_x_11875:
        /* <DEDUP_REMOVED lines=44> */
.L_x_11874:
[----:B------:R-:W-:Y:S05]  /*13b50*/  BSYNC B2 ;  /* 0x0000000000027941 */ /* 0x000fea0003800000 */
.L_x_11873:
        /* <DEDUP_REMOVED lines=12> */
.L_x_11869:
[----:B------:R-:W-:Y:S05]  /*13c20*/  BSYNC B1 ;  /* 0x0000000000017941 */ /* 0x000fea0003800000 */
.L_x_11867:
        /* <DEDUP_REMOVED lines=32> */
.L_x_11878:
[----:B------:R-:W-:Y:S05]  /*13e30*/  BSYNC B1 ;  /* 0x0000000000017941 */ /* 0x000fea0003800000 */
.L_x_11877:
        /* <DEDUP_REMOVED lines=10> */
.L_x_11880:
        /* <DEDUP_REMOVED lines=12> */
.L_x_11883:
[----:B------:R-:W-:Y:S02]  /*13fa0*/  IMAD.MOV.U32 R164, RZ, RZ, R168 ;  /* 0x000000ffffa47224 */ /* 0x000fe400078e00a8 */
.L_x_11884:
[----:B------:R-:W-:Y:S05]  /*13fb0*/  BSYNC B2 ;  /* 0x0000000000027941 */ /* 0x000fea0003800000 */
.L_x_11882:
        /* <DEDUP_REMOVED lines=16> */
.L_x_11888:
[----:B------:R-:W-:Y:S05]  /*140c0*/  BSYNC B3 ;  /* 0x0000000000037941 */ /* 0x000fea0003800000 */
.L_x_11887:
        /* <DEDUP_REMOVED lines=44> */
.L_x_11886:
[----:B------:R-:W-:Y:S05]  /*14390*/  BSYNC B2 ;  /* 0x0000000000027941 */ /* 0x000fea0003800000 */
.L_x_11885:
        /* <DEDUP_REMOVED lines=12> */
.L_x_11881:
[----:B------:R-:W-:Y:S05]  /*14460*/  BSYNC B1 ;  /* 0x0000000000017941 */ /* 0x000fea0003800000 */
.L_x_11879:
        /* <DEDUP_REMOVED lines=8> */
.L_x_11890:
        /* <DEDUP_REMOVED lines=12> */
.L_x_11893:
[----:B------:R-:W-:Y:S02]  /*145b0*/  MOV R163, R168 ;  /* 0x000000a800a37202 */ /* 0x000fe40000000f00 */
.L_x_11894:
[----:B------:R-:W-:Y:S05]  /*145c0*/  BSYNC B2 ;  /* 0x0000000000027941 */ /* 0x000fea0003800000 */
.L_x_11892:
        /* <DEDUP_REMOVED lines=16> */
.L_x_11898:
[----:B------:R-:W-:Y:S05]  /*146d0*/  BSYNC B3 ;  /* 0x0000000000037941 */ /* 0x000fea0003800000 */
.L_x_11897:
        /* <DEDUP_REMOVED lines=44> */
.L_x_11896:
[----:B------:R-:W-:Y:S05]  /*149a0*/  BSYNC B2 ;  /* 0x0000000000027941 */ /* 0x000fea0003800000 */
.L_x_11895:
        /* <DEDUP_REMOVED lines=12> */
.L_x_11891:
[----:B------:R-:W-:Y:S05]  /*14a70*/  BSYNC B1 ;  /* 0x0000000000017941 */ /* 0x000fea0003800000 */
.L_x_11889:
        /* <DEDUP_REMOVED lines=8> */
.L_x_11900:
        /* <DEDUP_REMOVED lines=12> */
.L_x_11903:
[----:B------:R-:W-:Y:S02]  /*14bc0*/  IMAD.MOV.U32 R162, RZ, RZ, R168 ;  /* 0x000000ffffa27224 */ /* 0x000fe400078e00a8 */
.L_x_11904:
[----:B------:R-:W-:Y:S05]  /*14bd0*/  BSYNC B2 ;  /* 0x0000000000027941 */ /* 0x000fea0003800000 */
.L_x_11902:
        /* <DEDUP_REMOVED lines=16> */
.L_x_11908:
[----:B------:R-:W-:Y:S05]  /*14ce0*/  BSYNC B3 ;  /* 0x0000000000037941 */ /* 0x000fea0003800000 */
.L_x_11907:
        /* <DEDUP_REMOVED lines=44> */
.L_x_11906:
[----:B------:R-:W-:Y:S05]  /*14fb0*/  BSYNC B2 ;  /* 0x0000000000027941 */ /* 0x000fea0003800000 */
.L_x_11905:
        /* <DEDUP_REMOVED lines=12> */
.L_x_11901:
[----:B------:R-:W-:Y:S05]  /*15080*/  BSYNC B1 ;  /* 0x0000000000017941 */ /* 0x000fea0003800000 */
.L_x_11899:
        /* <DEDUP_REMOVED lines=8> */
.L_x_11910:
        /* <DEDUP_REMOVED lines=12> */
.L_x_11913:
[----:B------:R-:W-:Y:S02]  /*151d0*/  IMAD.MOV.U32 R161, RZ, RZ, R168 ;  /* 0x000000ffffa17224 */ /* 0x000fe400078e00a8 */
.L_x_11914:
[----:B------:R-:W-:Y:S05]  /*151e0*/  BSYNC B2 ;  /* 0x0000000000027941 */ /* 0x000fea0003800000 */
.L_x_11912:
        /* <DEDUP_REMOVED lines=16> */
.L_x_11918:
[----:B------:R-:W-:Y:S05]  /*152f0*/  BSYNC B3 ;  /* 0x0000000000037941 */ /* 0x000fea0003800000 */
.L_x_11917:
        /* <DEDUP_REMOVED lines=44> */
.L_x_11916:
[----:B------:R-:W-:Y:S05]  /*155c0*/  BSYNC B2 ;  /* 0x0000000000027941 */ /* 0x000fea0003800000 */
.L_x_11915:
        /* <DEDUP_REMOVED lines=12> */
.L_x_11911:
[----:B------:R-:W-:Y:S05]  /*15690*/  BSYNC B1 ;  /* 0x0000000000017941 */ /* 0x000fea0003800000 */
.L_x_11909:
        /* <DEDUP_REMOVED lines=8> */
.L_x_11920:
        /* <DEDUP_REMOVED lines=12> */
.L_x_11923:
[----:B------:R-:W-:Y:S02]  /*157e0*/  MOV R160, R168 ;  /* 0x000000a800a07202 */ /* 0x000fe40000000f00 */
.L_x_11924:
[----:B------:R-:W-:Y:S05]  /*157f0*/  BSYNC B2 ;  /* 0x0000000000027941 */ /* 0x000fea0003800000 */
.L_x_11922:
        /* <DEDUP_REMOVED lines=16> */
.L_x_11928:
[----:B------:R-:W-:Y:S05]  /*15900*/  BSYNC B3 ;  /* 0x0000000000037941 */ /* 0x000fea0003800000 */
.L_x_11927:
        /* <DEDUP_REMOVED lines=44> */
.L_x_11926:
[----:B------:R-:W-:Y:S05]  /*15bd0*/  BSYNC B2 ;  /* 0x0000000000027941 */ /* 0x000fea0003800000 */
.L_x_11925:
        /* <DEDUP_REMOVED lines=12> */
.L_x_11921:
[----:B------:R-:W-:Y:S05]  /*15ca0*/  BSYNC B1 ;  /* 0x0000000000017941 */ /* 0x000fea0003800000 */
.L_x_11919:
        /* <DEDUP_REMOVED lines=8> */
.L_x_11930:
        /* <DEDUP_REMOVED lines=12> */
.L_x_11933:
[----:B------:R-:W-:Y:S02]  /*15df0*/  IMAD.MOV.U32 R159, RZ, RZ, R168 ;  /* 0x000000ffff9f7224 */ /* 0x000fe400078e00a8 */
.L_x_11934:
[----:B------:R-:W-:Y:S05]  /*15e00*/  BSYNC B2 ;  /* 0x0000000000027941 */ /* 0x000fea0003800000 */
.L_x_11932:
        /* <DEDUP_REMOVED lines=16> */
.L_x_11938:
[----:B------:R-:W-:Y:S05]  /*15f10*/  BSYNC B3 ;  /* 0x0000000000037941 */ /* 0x000fea0003800000 */
.L_x_11937:
        /* <DEDUP_REMOVED lines=44> */
.L_x_11936:
[----:B------:R-:W-:Y:S05]  /*161e0*/  BSYNC B2 ;  /* 0x0000000000027941 */ /* 0x000fea0003800000 */
.L_x_11935:
        /* <DEDUP_REMOVED lines=12> */
.L_x_11931:
[----:B------:R-:W-:Y:S05]  /*162b0*/  BSYNC B1 ;  /* 0x0000000000017941 */ /* 0x000fea0003800000 */
.L_x_11929:
        /* <DEDUP_REMOVED lines=8> */
.L_x_11940:
        /* <DEDUP_REMOVED lines=12> */
.L_x_11943:
[----:B------:R-:W-:Y:S02]  /*16400*/  IMAD.MOV.U32 R158, RZ, RZ, R168 ;  /* 0x000000ffff9e7224 */ /* 0x000fe400078e00a8 */
.L_x_11944:
[----:B------:R-:W-:Y:S05]  /*16410*/  BSYNC B2 ;  /* 0x0000000000027941 */ /* 0x000fea0003800000 */
.L_x_11942:
        /* <DEDUP_REMOVED lines=16> */
.L_x_11948:
[----:B------:R-:W-:Y:S05]  /*16520*/  BSYNC B3 ;  /* 0x0000000000037941 */ /* 0x000fea0003800000 */
.L_x_11947:
        /* <DEDUP_REMOVED lines=44> */
.L_x_11946:
[----:B------:R-:W-:Y:S05]  /*167f0*/  BSYNC B2 ;  /* 0x0000000000027941 */ /* 0x000fea0003800000 */
.L_x_11945:
        /* <DEDUP_REMOVED lines=12> */
.L_x_11941:
[----:B------:R-:W-:Y:S05]  /*168c0*/  BSYNC B1 ;  /* 0x0000000000017941 */ /* 0x000fea0003800000 */
.L_x_11939:
        /* <DEDUP_REMOVED lines=8> */
.L_x_11950:
        /* <DEDUP_REMOVED lines=12> */
.L_x_11953:
[----:B------:R-:W-:Y:S02]  /*16a10*/  MOV R157, R168 ;  /* 0x000000a8009d7202 */ /* 0x000fe40000000f00 */
.L_x_11954:
[----:B------:R-:W-:Y:S05]  /*16a20*/  BSYNC B2 ;  /* 0x0000000000027941 */ /* 0x000fea0003800000 */
.L_x_11952:
        /* <DEDUP_REMOVED lines=16> */
.L_x_11958:
[----:B------:R-:W-:Y:S05]  /*16b30*/  BSYNC B3 ;  /* 0x0000000000037941 */ /* 0x000fea0003800000 */
.L_x_11957:
        /* <DEDUP_REMOVED lines=44> */
.L_x_11956:
[----:B------:R-:W-:Y:S05]  /*16e00*/  BSYNC B2 ;  /* 0x0000000000027941 */ /* 0x000fea0003800000 */
.L_x_11955:
        /* <DEDUP_REMOVED lines=12> */
.L_x_11951:
[----:B------:R-:W-:Y:S05]  /*16ed0*/  BSYNC B1 ;  /* 0x0000000000017941 */ /* 0x000fea0003800000 */
.L_x_11949:
        /* <DEDUP_REMOVED lines=32> */
.L_x_11960:
[----:B------:R-:W-:Y:S05]  /*170e0*/  BSYNC B1 ;  /* 0x0000000000017941 */ /* 0x000fea0003800000 */
.L_x_11959:
        /* <DEDUP_REMOVED lines=10> */
.L_x_11962:
        /* <DEDUP_REMOVED lines=12> */
.L_x_11965:
[----:B------:R-:W-:Y:S02]  /*17250*/  IMAD.MOV.U32 R164, RZ, RZ, R168 ;  /* 0x000000ffffa47224 */ /* 0x000fe400078e00a8 */
.L_x_11966:
[----:B------:R-:W-:Y:S05]  /*17260*/  BSYNC B2 ;  /* 0x0000000000027941 */ /* 0x000fea0003800000 */
.L_x_11964:
        /* <DEDUP_REMOVED lines=16> */
.L_x_11970:
[----:B------:R-:W-:Y:S05]  /*17370*/  BSYNC B3 ;  /* 0x0000000000037941 */ /* 0x000fea0003800000 */
.L_x_11969:
        /* <DEDUP_REMOVED lines=44> */
.L_x_11968:
[----:B------:R-:W-:Y:S05]  /*17640*/  BSYNC B2 ;  /* 0x0000000000027941 */ /* 0x000fea0003800000 */
.L_x_11967:
        /* <DEDUP_REMOVED lines=12> */
.L_x_11963:
[----:B------:R-:W-:Y:S05]  /*17710*/  BSYNC B1 ;  /* 0x0000000000017941 */ /* 0x000fea0003800000 */
.L_x_11961:
        /* <DEDUP_REMOVED lines=8> */
.L_x_11972:
        /* <DEDUP_REMOVED lines=12> */
.L_x_11975:
[----:B------:R-:W-:Y:S02]  /*17860*/  MOV R163, R168 ;  /* 0x000000a800a37202 */ /* 0x000fe40000000f00 */
.L_x_11976:
[----:B------:R-:W-:Y:S05]  /*17870*/  BSYNC B2 ;  /* 0x0000000000027941 */ /* 0x000fea0003800000 */
.L_x_11974:
        /* <DEDUP_REMOVED lines=16> */
.L_x_11980:
[----:B------:R-:W-:Y:S05]  /*17980*/  BSYNC B3 ;  /* 0x0000000000037941 */ /* 0x000fea0003800000 */
.L_x_11979:
        /* <DEDUP_REMOVED lines=44> */
.L_x_11978:
[----:B------:R-:W-:Y:S05]  /*17c50*/  BSYNC B2 ;  /* 0x0000000000027941 */ /* 0x000fea0003800000 */
.L_x_11977:
        /* <DEDUP_REMOVED lines=12> */
.L_x_11973:
[----:B------:R-:W-:Y:S05]  /*17d20*/  BSYNC B1 ;  /* 0x0000000000017941 */ /* 0x000fea0003800000 */
.L_x_11971:
        /* <DEDUP_REMOVED lines=8> */
.L_x_11982:
        /* <DEDUP_REMOVED lines=12> */
.L_x_11985:
[----:B------:R-:W-:Y:S02]  /*17e70*/  IMAD.MOV.U32 R162, RZ, RZ, R168 ;  /* 0x000000ffffa27224 */ /* 0x000fe400078e00a8 */
.L_x_11986:
[----:B------:R-:W-:Y:S05]  /*17e80*/  BSYNC B2 ;  /* 0x0000000000027941 */ /* 0x000fea0003800000 */
.L_x_11984:
        /* <DEDUP_REMOVED lines=16> */
.L_x_11990:
[----:B------:R-:W-:Y:S05]  /*17f90*/  BSYNC B3 ;  /* 0x0000000000037941 */ /* 0x000fea0003800000 */
.L_x_11989:
        /* <DEDUP_REMOVED lines=44> */
.L_x_11988:
[----:B------:R-:W-:Y:S05]  /*18260*/  BSYNC B2 ;  /* 0x0000000000027941 */ /* 0x000fea0003800000 */
.L_x_11987:
        /* <DEDUP_REMOVED lines=12> */
.L_x_11983:
[----:B------:R-:W-:Y:S05]  /*18330*/  BSYNC B1 ;  /* 0x0000000000017941 */ /* 0x000fea0003800000 */
.L_x_11981:
        /* <DEDUP_REMOVED lines=8> */
.L_x_11992:
        /* <DEDUP_REMOVED lines=12> */
.L_x_11995:
[----:B------:R-:W-:Y:S02]  /*18480*/  IMAD.MOV.U32 R161, RZ, RZ, R168 ;  /* 0x000000ffffa17224 */ /* 0x000fe400078e00a8 */
.L_x_11996:
[----:B------:R-:W-:Y:S05]  /*18490*/  BSYNC B2 ;  /* 0x0000000000027941 */ /* 0x000fea0003800000 */
.L_x_11994:
        /* <DEDUP_REMOVED lines=16> */
.L_x_12000:
[----:B------:R-:W-:Y:S05]  /*185a0*/  BSYNC B3 ;  /* 0x0000000000037941 */ /* 0x000fea0003800000 */
.L_x_11999:
        /* <DEDUP_REMOVED lines=44> */
.L_x_11998:
[----:B------:R-:W-:Y:S05]  /*18870*/  BSYNC B2 ;  /* 0x0000000000027941 */ /* 0x000fea0003800000 */
.L_x_11997:
        /* <DEDUP_REMOVED lines=12> */
.L_x_11993:
[----:B------:R-:W-:Y:S05]  /*18940*/  BSYNC B1 ;  /* 0x0000000000017941 */ /* 0x000fea0003800000 */
.L_x_11991:
        /* <DEDUP_REMOVED lines=8> */
.L_x_12002:
        /* <DEDUP_REMOVED lines=12> */
.L_x_12005:
[----:B------:R-:W-:Y:S02]  /*18a90*/  MOV R160, R168 ;  /* 0x000000a800a07202 */ /* 0x000fe40000000f00 */
.L_x_12006:
[----:B------:R-:W-:Y:S05]  /*18aa0*/  BSYNC B2 ;  /* 0x0000000000027941 */ /* 0x000fea0003800000 */
.L_x_12004:
        /* <DEDUP_REMOVED lines=16> */
.L_x_12010:
[----:B------:R-:W-:Y:S05]  /*18bb0*/  BSYNC B3 ;  /* 0x0000000000037941 */ /* 0x000fea0003800000 */
.L_x_12009:
        /* <DEDUP_REMOVED lines=44> */
.L_x_12008:
[----:B------:R-:W-:Y:S05]  /*18e80*/  BSYNC B2 ;  /* 0x0000000000027941 */ /* 0x000fea0003800000 */
.L_x_12007:
        /* <DEDUP_REMOVED lines=12> */
.L_x_12003:
[----:B------:R-:W-:Y:S05]  /*18f50*/  BSYNC B1 ;  /* 0x0000000000017941 */ /* 0x000fea0003800000 */
.L_x_12001:
        /* <DEDUP_REMOVED lines=8> */
.L_x_12012:
        /* <DEDUP_REMOVED lines=12> */
.L_x_12015:
[----:B------:R-:W-:Y:S02]  /*190a0*/  IMAD.MOV.U32 R159, RZ, RZ, R168 ;  /* 0x000000ffff9f7224 */ /* 0x000fe400078e00a8 */
.L_x_12016:
[----:B------:R-:W-:Y:S05]  /*190b0*/  BSYNC B2 ;  /* 0x0000000000027941 */ /* 0x000fea0003800000 */
.L_x_12014:
        /* <DEDUP_REMOVED lines=16> */
.L_x_12020:
[----:B------:R-:W-:Y:S05]  /*191c0*/  BSYNC B3 ;  /* 0x0000000000037941 */ /* 0x000fea0003800000 */
.L_x_12019:
        /* <DEDUP_REMOVED lines=44> */
.L_x_12018:
[----:B------:R-:W-:Y:S05]  /*19490*/  BSYNC B2 ;  /* 0x0000000000027941 */ /* 0x000fea0003800000 */
.L_x_12017:
        /* <DEDUP_REMOVED lines=12> */
.L_x_12013:
[----:B------:R-:W-:Y:S05]  /*19560*/  BSYNC B1 ;  /* 0x0000000000017941 */ /* 0x000fea0003800000 */
.L_x_12011:
        /* <DEDUP_REMOVED lines=8> */
.L_x_12022:
        /* <DEDUP_REMOVED lines=12> */
.L_x_12025:
[----:B------:R-:W-:Y:S02]  /*196b0*/  IMAD.MOV.U32 R158, RZ, RZ, R168 ;  /* 0x000000ffff9e7224 */ /* 0x000fe400078e00a8 */
.L_x_12026:
[----:B------:R-:W-:Y:S05]  /*196c0*/  BSYNC B2 ;  /* 0x0000000000027941 */ /* 0x000fea0003800000 */
.L_x_12024:
        /* <DEDUP_REMOVED lines=16> */
.L_x_12030:
[----:B------:R-:W-:Y:S05]  /*197d0*/  BSYNC B3 ;  /* 0x0000000000037941 */ /* 0x000fea0003800000 */
.L_x_12029:
        /* <DEDUP_REMOVED lines=44> */
.L_x_12028:
[----:B------:R-:W-:Y:S05]  /*19aa0*/  BSYNC B2 ;  /* 0x0000000000027941 */ /* 0x000fea0003800000 */
.L_x_12027:
        /* <DEDUP_REMOVED lines=12> */
.L_x_12023:
[----:B------:R-:W-:Y:S05]  /*19b70*/  BSYNC B1 ;  /* 0x0000000000017941 */ /* 0x000fea0003800000 */
.L_x_12021:
        /* <DEDUP_REMOVED lines=8> */
.L_x_12032:
        /* <DEDUP_REMOVED lines=12> */
.L_x_12035:
[----:B------:R-:W-:Y:S02]  /*19cc0*/  MOV R157, R168 ;  /* 0x000000a8009d7202 */ /* 0x000fe40000000f00 */
.L_x_12036:
[----:B------:R-:W-:Y:S05]  /*19cd0*/  BSYNC B2 ;  /* 0x0000000000027941 */ /* 0x000fea0003800000 */
.L_x_12034:
        /* <DEDUP_REMOVED lines=16> */
.L_x_12040:
[----:B------:R-:W-:Y:S05]  /*19de0*/  BSYNC B3 ;  /* 0x0000000000037941 */ /* 0x000fea0003800000 */
.L_x_12039:
        /* <DEDUP_REMOVED lines=44> */
.L_x_12038:
[----:B------:R-:W-:Y:S05]  /*1a0b0*/  BSYNC B2 ;  /* 0x0000000000027941 */ /* 0x000fea0003800000 */
.L_x_12037:
        /* <DEDUP_REMOVED lines=12> */
.L_x_12033:
[----:B------:R-:W-:Y:S05]  /*1a180*/  BSYNC B1 ;  /* 0x0000000000017941 */ /* 0x000fea0003800000 */
.L_x_12031:
        /* <DEDUP_REMOVED lines=32> */
.L_x_12042:
[----:B------:R-:W-:Y:S05]  /*1a390*/  BSYNC B1 ;  /* 0x0000000000017941 */ /* 0x000fea0003800000 */
.L_x_12041:
        /* <DEDUP_REMOVED lines=8> */
[----:B-----5:R-:W-:Y:S01]  /*1a420*/  HADD2.F32 R221, -RZ, R88.H0_H0 ;  /* 0x20000058ffdd7230 */ /* 0x020fe20000004100 */
[----:B------:R-:W-:Y:S05]  /*1a430*/  BRA `(.L_x_12045) ;  /* 0x0000058000007947 */ /* 0x000fea0003800000 */
.L_x_12044:
        /* <DEDUP_REMOVED lines=12> */
.L_x_12047:
[----:B------:R-:W-:Y:S02]  /*1a500*/  IMAD.MOV.U32 R164, RZ, RZ, R168 ;  /* 0x000000ffffa47224 */ /* 0x000fe400078e00a8 */
.L_x_12048:
[----:B------:R-:W-:Y:S05]  /*1a510*/  BSYNC B2 ;  /* 0x0000000000027941 */ /* 0x000fea0003800000 */
.L_x_12046:
        /* <DEDUP_REMOVED lines=16> */
.L_x_12052:
[----:B------:R-:W-:Y:S05]  /*1a620*/  BSYNC B3 ;  /* 0x0000000000037941 */ /* 0x000fea0003800000 */
.L_x_12051:
        /* <DEDUP_REMOVED lines=44> */
.L_x_12050:
[----:B------:R-:W-:Y:S05]  /*1a8f0*/  BSYNC B2 ;  /* 0x0000000000027941 */ /* 0x000fea0003800000 */
.L_x_12049:
        /* <DEDUP_REMOVED lines=12> */
.L_x_12045:
[----:B------:R-:W-:Y:S05]  /*1a9c0*/  BSYNC B1 ;  /* 0x0000000000017941 */ /* 0x000fea0003800000 */
.L_x_12043:
        /* <DEDUP_REMOVED lines=8> */
.L_x_12054:
        /* <DEDUP_REMOVED lines=12> */
.L_x_12057:
[----:B------:R-:W-:Y:S02]  /*1ab10*/  IMAD.MOV.U32 R163, RZ, RZ, R168 ;  /* 0x000000ffffa37224 */ /* 0x000fe400078e00a8 */
.L_x_12058:
[----:B------:R-:W-:Y:S05]  /*1ab20*/  BSYNC B2 ;  /* 0x0000000000027941 */ /* 0x000fea0003800000 */
.L_x_12056:
        /* <DEDUP_REMOVED lines=16> */
.L_x_12062:
[----:B------:R-:W-:Y:S05]  /*1ac30*/  BSYNC B3 ;  /* 0x0000000000037941 */ /* 0x000fea0003800000 */
.L_x_12061:
        /* <DEDUP_REMOVED lines=44> */
.L_x_12060:
[----:B------:R-:W-:Y:S05]  /*1af00*/  BSYNC B2 ;  /* 0x0000000000027941 */ /* 0x000fea0003800000 */
.L_x_12059:
        /* <DEDUP_REMOVED lines=12> */
.L_x_12055:
[----:B------:R-:W-:Y:S05]  /*1afd0*/  BSYNC B1 ;  /* 0x0000000000017941 */ /* 0x000fea0003800000 */
.L_x_12053:
        /* <DEDUP_REMOVED lines=8> */
.L_x_12064:
        /* <DEDUP_REMOVED lines=12> */
.L_x_12067:
[----:B------:R-:W-:Y:S02]  /*1b120*/  IMAD.MOV.U32 R162, RZ, RZ, R168 ;  /* 0x000000ffffa27224 */ /* 0x000fe400078e00a8 */
.L_x_12068:
[----:B------:R-:W-:Y:S05]  /*1b130*/  BSYNC B2 ;  /* 0x0000000000027941 */ /* 0x000fea0003800000 */
.L_x_12066:
        /* <DEDUP_REMOVED lines=16> */
.L_x_12072:
[----:B------:R-:W-:Y:S05]  /*1b240*/  BSYNC B3 ;  /* 0x0000000000037941 */ /* 0x000fea0003800000 */
.L_x_12071:
        /* <DEDUP_REMOVED lines=44> */
.L_x_12070:
[----:B------:R-:W-:Y:S05]  /*1b510*/  BSYNC B2 ;  /* 0x0000000000027941 */ /* 0x000fea0003800000 */
.L_x_12069:
        /* <DEDUP_REMOVED lines=12> */
.L_x_12065:
[----:B------:R-:W-:Y:S05]  /*1b5e0*/  BSYNC B1 ;  /* 0x0000000000017941 */ /* 0x000fea0003800000 */
.L_x_12063:
        /* <DEDUP_REMOVED lines=8> */
.L_x_12074:
        /* <DEDUP_REMOVED lines=12> */
.L_x_12077:
[----:B------:R-:W-:Y:S02]  /*1b730*/  IMAD.MOV.U32 R161, RZ, RZ, R168 ;  /* 0x000000ffffa17224 */ /* 0x000fe400078e00a8 */
.L_x_12078:
[----:B------:R-:W-:Y:S05]  /*1b740*/  BSYNC B2 ;  /* 0x0000000000027941 */ /* 0x000fea0003800000 */
.L_x_12076:
        /* <DEDUP_REMOVED lines=16> */
.L_x_12082:
[----:B------:R-:W-:Y:S05]  /*1b850*/  BSYNC B3 ;  /* 0x0000000000037941 */ /* 0x000fea0003800000 */
.L_x_12081:
        /* <DEDUP_REMOVED lines=44> */
.L_x_12080:
[----:B------:R-:W-:Y:S05]  /*1bb20*/  BSYNC B2 ;  /* 0x0000000000027941 */ /* 0x000fea0003800000 */
.L_x_12079:
        /* <DEDUP_REMOVED lines=12> */
.L_x_12075:
[----:B------:R-:W-:Y:S05]  /*1bbf0*/  BSYNC B1 ;  /* 0x0000000000017941 */ /* 0x000fea0003800000 */
.L_x_12073:
        /* <DEDUP_REMOVED lines=8> */
.L_x_12084:
        /* <DEDUP_REMOVED lines=12> */
.L_x_12087:
[----:B------:R-:W-:Y:S02]  /*1bd40*/  IMAD.MOV.U32 R160, RZ, RZ, R168 ;  /* 0x000000ffffa07224 */ /* 0x000fe400078e00a8 */
.L_x_12088:
[----:B------:R-:W-:Y:S05]  /*1bd50*/  BSYNC B2 ;  /* 0x0000000000027941 */ /* 0x000fea0003800000 */
.L_x_12086:
        /* <DEDUP_REMOVED lines=16> */
.L_x_12092:
[----:B------:R-:W-:Y:S05]  /*1be60*/  BSYNC B3 ;  /* 0x0000000000037941 */ /* 0x000fea0003800000 */
.L_x_12091:
        /* <DEDUP_REMOVED lines=44> */
.L_x_12090:
[----:B------:R-:W-:Y:S05]  /*1c130*/  BSYNC B2 ;  /* 0x0000000000027941 */ /* 0x000fea0003800000 */
.L_x_12089:
        /* <DEDUP_REMOVED lines=12> */
.L_x_12085:
[----:B------:R-:W-:Y:S05]  /*1c200*/  BSYNC B1 ;  /* 0x0000000000017941 */ /* 0x000fea0003800000 */
.L_x_12083:
        /* <DEDUP_REMOVED lines=8> */
.L_x_12094:
        /* <DEDUP_REMOVED lines=12> */
.L_x_12097:
[----:B------:R-:W-:Y:S02]  /*1c350*/  IMAD.MOV.U32 R159, RZ, RZ, R168 ;  /* 0x000000ffff9f7224 */ /* 0x000fe400078e00a8 */
.L_x_12098:
[----:B------:R-:W-:Y:S05]  /*1c360*/  BSYNC B2 ;  /* 0x0000000000027941 */ /* 0x000fea0003800000 */
.L_x_12096:
        /* <DEDUP_REMOVED lines=16> */
.L_x_12102:
[----:B------:R-:W-:Y:S05]  /*1c470*/  BSYNC B3 ;  /* 0x0000000000037941 */ /* 0x000fea0003800000 */
.L_x_12101:
        /* <DEDUP_REMOVED lines=44> */
.L_x_12100:
[----:B------:R-:W-:Y:S05]  /*1c740*/  BSYNC B2 ;  /* 0x0000000000027941 */ /* 0x000fea0003800000 */
.L_x_12099:
        /* <DEDUP_REMOVED lines=12> */
.L_x_12095:
[----:B------:R-:W-:Y:S05]  /*1c810*/  BSYNC B1 ;  /* 0x0000000000017941 */ /* 0x000fea0003800000 */
.L_x_12093:
        /* <DEDUP_REMOVED lines=8> */
.L_x_12104:
        /* <DEDUP_REMOVED lines=12> */
.L_x_12107:
[----:B------:R-:W-:Y:S02]  /*1c960*/  IMAD.MOV.U32 R158, RZ, RZ, R168 ;  /* 0x000000ffff9e7224 */ /* 0x000fe400078e00a8 */
.L_x_12108:
[----:B------:R-:W-:Y:S05]  /*1c970*/  BSYNC B2 ;  /* 0x0000000000027941 */ /* 0x000fea0003800000 */
.L_x_12106:
        /* <DEDUP_REMOVED lines=16> */
.L_x_12112:
[----:B------:R-:W-:Y:S05]  /*1ca80*/  BSYNC B3 ;  /* 0x0000000000037941 */ /* 0x000fea0003800000 */
.L_x_12111:
        /* <DEDUP_REMOVED lines=44> */
.L_x_12110:
[----:B------:R-:W-:Y:S05]  /*1cd50*/  BSYNC B2 ;  /* 0x0000000000027941 */ /* 0x000fea0003800000 */
.L_x_12109:
        /* <DEDUP_REMOVED lines=12> */
.L_x_12105:
[----:B------:R-:W-:Y:S05]  /*1ce20*/  BSYNC B1 ;  /* 0x0000000000017941 */ /* 0x000fea0003800000 */
.L_x_12103:
        /* <DEDUP_REMOVED lines=8> */
.L_x_12114:
        /* <DEDUP_REMOVED lines=12> */
.L_x_12117:
[----:B------:R-:W-:Y:S02]  /*1cf70*/  IMAD.MOV.U32 R157, RZ, RZ, R168 ;  /* 0x000000ffff9d7224 */ /* 0x000fe400078e00a8 */
.L_x_12118:
[----:B------:R-:W-:Y:S05]  /*1cf80*/  BSYNC B2 ;  /* 0x0000000000027941 */ /* 0x000fea0003800000 */
.L_x_12116:
        /* <DEDUP_REMOVED lines=16> */
.L_x_12122:
[----:B------:R-:W-:Y:S05]  /*1d090*/  BSYNC B3 ;  /* 0x0000000000037941 */ /* 0x000fea0003800000 */
.L_x_12121:
        /* <DEDUP_REMOVED lines=44> */
.L_x_12120:
[----:B------:R-:W-:Y:S05]  /*1d360*/  BSYNC B2 ;  /* 0x0000000000027941 */ /* 0x000fea0003800000 */
.L_x_12119:
        /* <DEDUP_REMOVED lines=12> */
.L_x_12115:
[----:B------:R-:W-:Y:S05]  /*1d430*/  BSYNC B1 ;  /* 0x0000000000017941 */ /* 0x000fea0003800000 */
.L_x_12113:
        /* <DEDUP_REMOVED lines=25> */
[----:B------:R-:W-:Y:S02]  /*1d5d0*/  LOP3.LUT R225, R99, R225, R229, 0xfe, !PT ;  /* 0x000000e163e17212 */ /* 0x000fe400078efee5 */
[----:B------:R-:W-:Y:S02]  /*1d5e0*/  MOV R229, 0x8 ;  /* 0x0000000800e57802 */ /* 0x000fe40000000f00 */
[----:B------:R-:W-:Y:S02]  /*1d5f0*/  LOP3.LUT R99, R96, R228, R98, 0xfe, !PT ;  /* 0x000000e460637212 */ /* 0x000fe400078efe62 */
[----:B------:R-:W-:Y:S02]  /*1d600*/  LOP3.LUT R97, R225, R97, RZ, 0xfc, !PT ;  /* 0x00000061e1617212 */ /* 0x000fe400078efcff */
[----:B------:R-:W-:Y:S01]  /*1d610*/  LOP3.LUT R96, R99, 0xff, R164, 0xf8, !PT ;  /* 0x000000ff63607812 */ /* 0x000fe200078ef8a4 */
[----:B------:R-:W-:-:S05]  /*1d620*/  IMAD.WIDE.U32 R98, R174, R229, c[0x0][0x190] ;  /* 0x00006400ae627625 */ /* 0x000fca00078e00e5 */
[----:B------:R0:W-:Y:S02]  /*1d630*/  STG.E.64 [R98.64], R96 ;  /* 0x0000006062007986 */ /* 0x0001e4000c101b06 */
.L_x_12124:
[----:B------:R-:W-:Y:S05]  /*1d640*/  BSYNC B1 ;  /* 0x0000000000017941 */ /* 0x000fea0003800000 */
.L_x_12123:
[----:B-----5:R1:W5:Y:S04]  /*1d650*/  @P1 LDG.E.128 R92, [R234.64] ;  /* 0x00000006ea5c1981 */ /* 0x020368000c1e1d00 */
[----:B------:R1:W5:Y:S01]  /*1d660*/  @P0 LDG.E.128 R88, [R230.64] ;  /* 0x00000006e6580981 */ /* 0x000362000c1e1d00 */
        /* <DEDUP_REMOVED lines=8> */
.L_x_12126:
        /* <DEDUP_REMOVED lines=12> */
.L_x_12129:
[----:B------:R-:W-:Y:S02]  /*1d7b0*/  IMAD.MOV.U32 R164, RZ, RZ, R168 ;  /* 0x000000ffffa47224 */ /* 0x000fe400078e00a8 */
.L_x_12130:
[----:B------:R-:W-:Y:S05]  /*1d7c0*/  BSYNC B2 ;  /* 0x0000000000027941 */ /* 0x000fea0003800000 */
.L_x_12128:
        /* <DEDUP_REMOVED lines=16> */
.L_x_12134:
[----:B------:R-:W-:Y:S05]  /*1d8d0*/  BSYNC B3 ;  /* 0x0000000000037941 */ /* 0x000fea0003800000 */
.L_x_12133:
        /* <DEDUP_REMOVED lines=44> */
.L_x_12132:
[----:B------:R-:W-:Y:S05]  /*1dba0*/  BSYNC B2 ;  /* 0x0000000000027941 */ /* 0x000fea0003800000 */
.L_x_12131:
        /* <DEDUP_REMOVED lines=12> */
.L_x_12127:
[----:B------:R-:W-:Y:S05]  /*1dc70*/  BSYNC B1 ;  /* 0x0000000000017941 */ /* 0x000fea0003800000 */
.L_x_12125:
[----:B------:R-:W-:Y:S01]  /*1dc80*/  BSSY B1, `(.L_x_12135) ;  /* 0x0000060000017945 */ /* 0x000fe20003800000 */
[----:B------:R-:W-:Y:S05]  /*1dc90*/  @P2 BRA `(.L_x_12136) ;  /* 0x0000006000002947 */ /* 0x000fea0003800000 */
[----:B-1----:R-:W-:Y:S01]  /*1dca0*/  IMAD.MOV.U32 R231, RZ, RZ, RZ ;  /* 0x000000ffffe77224 */ /* 0x002fe200078e00ff */
[----:B------:R-:W-:Y:S01]  /*1dcb0*/  MOV R97, R96 ;  /* 0x0000006000617202 */ /* 0x000fe20000000f00 */
[----:B------:R-:W-:Y:S05]  /*1dcc0*/  @!P0 BRA `(.L_x_12137) ;  /* 0x000005b000008947 */ /* 0x000fea0003800000 */
[----:B------:R-:W-:Y:S01]  /*1dcd0*/  IMAD.MOV.U32 R97, RZ, RZ, R96 ;  /* 0x000000ffff617224 */ /* 0x000fe200078e0060 */
[----:B-----5:R-:W-:Y:S01]  /*1dce0*/  HADD2.F32 R231, -RZ, R88.H1_H1 ;  /* 0x30000058ffe77230 */ /* 0x020fe20000004100 */
[----:B------:R-:W-:Y:S05]  /*1dcf0*/  BRA `(.L_x_12137) ;  /* 0x0000058000007947 */ /* 0x000fea0003800000 */
.L_x_12136:
        /* <DEDUP_REMOVED lines=12> */
.L_x_12139:
[----:B------:R-:W-:Y:S02]  /*1ddc0*/  IMAD.MOV.U32 R163, RZ, RZ, R168 ;  /* 0x000000ffffa37224 */ /* 0x000fe400078e00a8 */
.L_x_12140:
[----:B------:R-:W-:Y:S05]  /*1ddd0*/  BSYNC B2 ;  /* 0x0000000000027941 */ /* 0x000fea0003800000 */
.L_x_12138:
        /* <DEDUP_REMOVED lines=16> */
.L_x_12144:
[----:B------:R-:W-:Y:S05]  /*1dee0*/  BSYNC B3 ;  /* 0x0000000000037941 */ /* 0x000fea0003800000 */
.L_x_12143:
        /* <DEDUP_REMOVED lines=44> */
.L_x_12142:
[----:B------:R-:W-:Y:S05]  /*1e1b0*/  BSYNC B2 ;  /* 0x0000000000027941 */ /* 0x000fea0003800000 */
.L_x_12141:
        /* <DEDUP_REMOVED lines=12> */
.L_x_12137:
[----:B------:R-:W-:Y:S05]  /*1e280*/  BSYNC B1 ;  /* 0x0000000000017941 */ /* 0x000fea0003800000 */
.L_x_12135:
        /* <DEDUP_REMOVED lines=8> */
.L_x_12146:
        /* <DEDUP_REMOVED lines=12> */
.L_x_12149:
[----:B------:R-:W-:Y:S02]  /*1e3d0*/  IMAD.MOV.U32 R162, RZ, RZ, R168 ;  /* 0x000000ffffa27224 */ /* 0x000fe400078e00a8 */
.L_x_12150:
[----:B------:R-:W-:Y:S05]  /*1e3e0*/  BSYNC B2 ;  /* 0x0000000000027941 */ /* 0x000fea0003800000 */
.L_x_12148:
        /* <DEDUP_REMOVED lines=16> */
.L_x_12154:
[----:B------:R-:W-:Y:S05]  /*1e4f0*/  BSYNC B3 ;  /* 0x0000000000037941 */ /* 0x000fea0003800000 */
.L_x_12153:
        /* <DEDUP_REMOVED lines=44> */
.L_x_12152:
[----:B------:R-:W-:Y:S05]  /*1e7c0*/  BSYNC B2 ;  /* 0x0000000000027941 */ /* 0x000fea0003800000 */
.L_x_12151:
        /* <DEDUP_REMOVED lines=12> */
.L_x_12147:
[----:B------:R-:W-:Y:S05]  /*1e890*/  BSYNC B1 ;  /* 0x0000000000017941 */ /* 0x000fea0003800000 */
.L_x_12145:
        /* <DEDUP_REMOVED lines=8> */
.L_x_12156:
        /* <DEDUP_REMOVED lines=12> */
.L_x_12159:
[----:B------:R-:W-:Y:S02]  /*1e9e0*/  IMAD.MOV.U32 R161, RZ, RZ, R168 ;  /* 0x000000ffffa17224 */ /* 0x000fe400078e00a8 */
.L_x_12160:
[----:B------:R-:W-:Y:S05]  /*1e9f0*/  BSYNC B2 ;  /* 0x0000000000027941 */ /* 0x000fea0003800000 */
.L_x_12158:
        /* <DEDUP_REMOVED lines=16> */
.L_x_12164:
[----:B------:R-:W-:Y:S05]  /*1eb00*/  BSYNC B3 ;  /* 0x0000000000037941 */ /* 0x000fea0003800000 */
.L_x_12163:
        /* <DEDUP_REMOVED lines=44> */
.L_x_12162:
[----:B------:R-:W-:Y:S05]  /*1edd0*/  BSYNC B2 ;  /* 0x0000000000027941 */ /* 0x000fea0003800000 */
.L_x_12161:
        /* <DEDUP_REMOVED lines=12> */
.L_x_12157:
[----:B------:R-:W-:Y:S05]  /*1eea0*/  BSYNC B1 ;  /* 0x0000000000017941 */ /* 0x000fea0003800000 */
.L_x_12155:
        /* <DEDUP_REMOVED lines=8> */
.L_x_12166:
        /* <DEDUP_REMOVED lines=12> */
.L_x_12169:
[----:B------:R-:W-:Y:S02]  /*1eff0*/  IMAD.MOV.U32 R160, RZ, RZ, R168 ;  /* 0x000000ffffa07224 */ /* 0x000fe400078e00a8 */
.L_x_12170:
[----:B------:R-:W-:Y:S05]  /*1f000*/  BSYNC B2 ;  /* 0x0000000000027941 */ /* 0x000fea0003800000 */
.L_x_12168:
        /* <DEDUP_REMOVED lines=16> */
.L_x_12174:
[----:B------:R-:W-:Y:S05]  /*1f110*/  BSYNC B3 ;  /* 0x0000000000037941 */ /* 0x000fea0003800000 */
.L_x_12173:
        /* <DEDUP_REMOVED lines=44> */
.L_x_12172:
[----:B------:R-:W-:Y:S05]  /*1f3e0*/  BSYNC B2 ;  /* 0x0000000000027941 */ /* 0x000fea0003800000 */
.L_x_12171:
        /* <DEDUP_REMOVED lines=12> */
.L_x_12167:
[----:B------:R-:W-:Y:S05]  /*1f4b0*/  BSYNC B1 ;  /* 0x0000000000017941 */ /* 0x000fea0003800000 */
.L_x_12165:
        /* <DEDUP_REMOVED lines=8> */
.L_x_12176:
        /* <DEDUP_REMOVED lines=12> */
.L_x_12179:
[----:B------:R-:W-:Y:S02]  /*1f600*/  IMAD.MOV.U32 R159, RZ, RZ, R168 ;  /* 0x000000ffff9f7224 */ /* 0x000fe400078e00a8 */
.L_x_12180:
[----:B------:R-:W-:Y:S05]  /*1f610*/  BSYNC B2 ;  /* 0x0000000000027941 */ /* 0x000fea0003800000 */
.L_x_12178:
        /* <DEDUP_REMOVED lines=16> */
.L_x_12184:
[----:B------:R-:W-:Y:S05]  /*1f720*/  BSYNC B3 ;  /* 0x0000000000037941 */ /* 0x000fea0003800000 */
.L_x_12183:
        /* <DEDUP_REMOVED lines=44> */
.L_x_12182:
[----:B------:R-:W-:Y:S05]  /*1f9f0*/  BSYNC B2 ;  /* 0x0000000000027941 */ /* 0x000fea0003800000 */
.L_x_12181:
        /* <DEDUP_REMOVED lines=12> */
.L_x_12177:
[----:B------:R-:W-:Y:S05]  /*1fac0*/  BSYNC B1 ;  /* 0x0000000000017941 */ /* 0x000fea0003800000 */
.L_x_12175:
        /* <DEDUP_REMOVED lines=8> */
.L_x_12186:
        /* <DEDUP_REMOVED lines=12> */
.L_x_12189:
[----:B------:R-:W-:Y:S02]  /*1fc10*/  IMAD.MOV.U32 R158, RZ, RZ, R168 ;  /* 0x000000ffff9e7224 */ /* 0x000fe400078e00a8 */
.L_x_12190:
[----:B------:R-:W-:Y:S05]  /*1fc20*/  BSYNC B2 ;  /* 0x0000000000027941 */ /* 0x000fea0003800000 */
.L_x_12188:
        /* <DEDUP_REMOVED lines=16> */
.L_x_12194:
[----:B------:R-:W-:Y:S05]  /*1fd30*/  BSYNC B3 ;  /* 0x0000000000037941 */ /* 0x000fea0003800000 */
.L_x_12193:
        /* <DEDUP_REMOVED lines=44> */
.L_x_12192:
[----:B------:R-:W-:Y:S05]  /*20000*/  BSYNC B2 ;  /* 0x0000000000027941 */ /* 0x000fea0003800000 */
.L_x_12191:
        /* <DEDUP_REMOVED lines=12> */
.L_x_12187:
[----:B------:R-:W-:Y:S05]  /*200d0*/  BSYNC B1 ;  /* 0x0000000000017941 */ /* 0x000fea0003800000 */
.L_x_12185:
        /* <DEDUP_REMOVED lines=8> */
.L_x_12196:
        /* <DEDUP_REMOVED lines=12> */
.L_x_12199:
[----:B------:R-:W-:Y:S02]  /*20220*/  IMAD.MOV.U32 R157, RZ, RZ, R168 ;  /* 0x000000ffff9d7224 */ /* 0x000fe400078e00a8 */
.L_x_12200:
[----:B------:R-:W-:Y:S05]  /*20230*/  BSYNC B2 ;  /* 0x0000000000027941 */ /* 0x000fea0003800000 */
.L_x_12198:
        /* <DEDUP_REMOVED lines=16> */
.L_x_12204:
[----:B------:R-:W-:Y:S05]  /*20340*/  BSYNC B3 ;  /* 0x0000000000037941 */ /* 0x000fea0003800000 */
.L_x_12203:
        /* <DEDUP_REMOVED lines=44> */
.L_x_12202:
[----:B------:R-:W-:Y:S05]  /*20610*/  BSYNC B2 ;  /* 0x0000000000027941 */ /* 0x000fea0003800000 */
.L_x_12201:
        /* <DEDUP_REMOVED lines=12> */
.L_x_12197:
[----:B------:R-:W-:Y:S05]  /*206e0*/  BSYNC B1 ;  /* 0x0000000000017941 */ /* 0x000fea0003800000 */
.L_x_12195:
[----:B------:R-:W-:Y:S01]  /*206f0*/  IMAD.WIDE.U32 R236, R242, R233, c[0x0][0x188] ;  /* 0x00006200f2ec7625 */ /* 0x000fe200078e00e9 */
[----:B------:R-:W-:Y:S01]  /*20700*/  F2FP.PACK_AB R99, R230, R229 ;  /* 0x000000e5e663723e */ /* 0x000fe200000000ff */
[----:B------:R-:W-:Y:S01]  /*20710*/  BSSY B1, `(.L_x_12205) ;  /* 0x000006a000017945 */ /* 0x000fe20003800000 */
[----:B------:R-:W-:Y:S01]  /*20720*/  F2FP.PACK_AB R98, R225, R228 ;  /* 0x000000e4e162723e */ /* 0x000fe200000000ff */
[----:B------:R-:W-:Y:S01]  /*20730*/  FADD.FTZ R233, RZ, R107 ;  /* 0x0000006bffe97221 */ /* 0x000fe20000010000 */
[----:B------:R-:W-:Y:S02]  /*20740*/  F2FP.PACK_AB R97, R234, R227 ;  /* 0x000000e3ea61723e */ /* 0x000fe400000000ff */
[----:B------:R-:W-:Y:S01]  /*20750*/  F2FP.PACK_AB R96, R231, R232 ;  /* 0x000000e8e760723e */ /* 0x000fe200000000ff */
        /* <DEDUP_REMOVED lines=95> */
[----:B------:R-:W-:Y:S02]  /*20d50*/  LOP3.LUT R97, R235, R97, RZ, 0xfc, !PT ;  /* 0x00000061eb617212 */ /* 0x000fe400078efcff */
[----:B------:R-:W-:Y:S02]  /*20d60*/  LOP3.LUT R99, R96, R236, R98, 0xfe, !PT ;  /* 0x000000ec60637212 */ /* 0x000fe400078efe62 */
[----:B------:R-:W-:Y:S02]  /*20d70*/  MOV R235, 0x8 ;  /* 0x0000000800eb7802 */ /* 0x000fe40000000f00 */
[----:B------:R-:W-:-:S03]  /*20d80*/  LOP3.LUT R96, R99, 0xff, R164, 0xf8, !PT ;  /* 0x000000ff63607812 */ /* 0x000fc600078ef8a4 */
[----:B------:R-:W-:-:S05]  /*20d90*/  IMAD.WIDE.U32 R98, R238, R235, c[0x0][0x190] ;  /* 0x00006400ee627625 */ /* 0x000fca00078e00eb */
[----:B------:R0:W-:Y:S02]  /*20da0*/  STG.E.64 [R98.64], R96 ;  /* 0x0000006062007986 */ /* 0x0001e4000c101b06 */
.L_x_12206:
[----:B------:R-:W-:Y:S05]  /*20db0*/  BSYNC B1 ;  /* 0x0000000000017941 */ /* 0x000fea0003800000 */
.L_x_12205:
[----:B------:R-:W-:Y:S01]  /*20dc0*/  FADD.FTZ R235, R233, R230 ;  /* 0x000000e6e9eb7221 */ /* 0x000fe20000010000 */
[----:B------:R-:W-:Y:S05]  /*20dd0*/  BRA.DIV ~URZ, `(.L_x_12207) ;  /* 0x000025b27f007947 */ /* 0x000fea000b800000 */
[----:B0-----:R0:W1:Y:S02]  /*20de0*/  SHFL.BFLY PT, R96, R235, 0x1, 0x1f ;  /* 0x0c201f00eb607f89 */ /* 0x00106400000e0000 */
.L_x_12213:
        /* <DEDUP_REMOVED lines=180> */
.L_x_12214:
        /* <DEDUP_REMOVED lines=17> */
[----:B0-----:R-:W-:Y:S01]  /*21a40*/  FSEL R97, R233, RZ, !P1 ;  /* 0x000000ffe9617208 */ /* 0x001fe20004800000 */
[----:B------:R-:W-:Y:S01]  /*21a50*/  HADD2.F32 R98, -RZ, R51.H0_H0 ;  /* 0x20000033ff627230 */ /* 0x000fe20000004100 */
[----:B------:R-:W-:-:S03]  /*21a60*/  IADD3 R108, R108, -0x1, RZ ;  /* 0xffffffff6c6c7810 */ /* 0x000fc60007ffe0ff */
[C---:B------:R-:W-:Y:S02]  /*21a70*/  FADD.FTZ R105, -R97.reuse, R105 ;  /* 0x0000006961697221 */ /* 0x040fe40000010100 */
[C---:B------:R-:W-:Y:S02]  /*21a80*/  FADD.FTZ R196, -R97.reuse, R196 ;  /* 0x000000c461c47221 */ /* 0x040fe40000010100 */
[C---:B------:R-:W-:Y:S02]  /*21a90*/  FADD.FTZ R201, -R97.reuse, R201 ;  /* 0x000000c961c97221 */ /* 0x040fe40000010100 */
[C---:B------:R-:W-:Y:S02]  /*21aa0*/  FADD.FTZ R233, -R97.reuse, R102 ;  /* 0x0000006661e97221 */ /* 0x040fe40000010100 */
[C---:B------:R-:W-:Y:S02]  /*21ab0*/  FADD.FTZ R216, -R97.reuse, R216 ;  /* 0x000000d861d87221 */ /* 0x040fe40000010100 */
[----:B------:R-:W-:-:S02]  /*21ac0*/  FADD.FTZ R209, -R97, R209 ;  /* 0x000000d161d17221 */ /* 0x000fc40000010100 */
[C---:B------:R-:W-:Y:S02]  /*21ad0*/  FMUL.FTZ R102, R96.reuse, R105 ;  /* 0x0000006960667220 */ /* 0x040fe40000410000 */
[C---:B------:R-:W-:Y:S02]  /*21ae0*/  FADD.FTZ R214, -R97.reuse, R214 ;  /* 0x000000d661d67221 */ /* 0x040fe40000010100 */
[----:B------:R-:W-:Y:S02]  /*21af0*/  FMUL.FTZ R105, R96, R196 ;  /* 0x000000c460697220 */ /* 0x000fe40000410000 */
[----:B------:R-:W-:Y:S02]  /*21b00*/  FADD.FTZ R221, -R97, R221 ;  /* 0x000000dd61dd7221 */ /* 0x000fe40000010100 */
[----:B------:R-:W-:Y:S02]  /*21b10*/  IMAD R108, R108, c[0x0][0x168], RZ ;  /* 0x00005a006c6c7a24 */ /* 0x000fe400078e02ff */
[----:B------:R-:W-:-:S02]  /*21b20*/  FMUL.FTZ R196, R96, R201 ;  /* 0x000000c960c47220 */ /* 0x000fc40000410000 */
[C---:B------:R-:W-:Y:S02]  /*21b30*/  FMUL.FTZ R201, R96.reuse, R216 ;  /* 0x000000d860c97220 */ /* 0x040fe40000410000 */
[C---:B------:R-:W-:Y:S02]  /*21b40*/  FMUL.FTZ R216, R96.reuse, R209 ;  /* 0x000000d160d87220 */ /* 0x040fe40000410000 */
[C---:B------:R-:W-:Y:S02]  /*21b50*/  FADD.FTZ R107, -R97.reuse, R107 ;  /* 0x0000006b616b7221 */ /* 0x040fe40000010100 */
[----:B------:R-:W-:Y:S02]  /*21b60*/  FMUL.FTZ R209, R96, R214 ;  /* 0x000000d660d17220 */ /* 0x000fe40000410000 */
[C---:B------:R-:W-:Y:S02]  /*21b70*/  FADD.FTZ R103, -R97.reuse, R103 ;  /* 0x0000006761677221 */ /* 0x040fe40000010100 */
[----:B------:R-:W-:-:S02]  /*21b80*/  FADD.FTZ R204, -R97, R204 ;  /* 0x000000cc61cc7221 */ /* 0x000fc40000010100 */
[----:B------:R-:W-:Y:S01]  /*21b90*/  FMUL.FTZ R214, R96, R221 ;  /* 0x000000dd60d67220 */ /* 0x000fe20000410000 */
[----:B------:R-:W-:Y:S01]  /*21ba0*/  SHF.R.S32.HI R221, RZ, 0x1f, R108 ;  /* 0x0000001fffdd7819 */ /* 0x000fe2000001146c */
[C---:B------:R-:W-:Y:S02]  /*21bb0*/  FADD.FTZ R202, -R97.reuse, R202 ;  /* 0x000000ca61ca7221 */ /* 0x040fe40000010100 */
[----:B------:R-:W-:Y:S01]  /*21bc0*/  FADD.FTZ R193, -R97, R193 ;  /* 0x000000c161c17221 */ /* 0x000fe20000010100 */
[----:B------:R-:W-:Y:S01]  /*21bd0*/  LEA.HI R108, R221, R108, RZ, 0x3 ;  /* 0x0000006cdd6c7211 */ /* 0x000fe200078f18ff */
[C---:B------:R-:W-:Y:S01]  /*21be0*/  FADD.FTZ R213, -R97.reuse, R213 ;  /* 0x000000d561d57221 */ /* 0x040fe20000010100 */
[----:B------:R-:W-:Y:S01]  /*21bf0*/  HADD2.F32 R221, -RZ, R51.H1_H1 ;  /* 0x30000033ffdd7230 */ /* 0x000fe20000004100 */
        /* <DEDUP_REMOVED lines=9> */
[----:B------:R-:W-:Y:S02]  /*21c90*/  FMUL.FTZ R100, R96, R107 ;  /* 0x0000006b60647220 */ /* 0x000fe40000410000 */
        /* <DEDUP_REMOVED lines=61> */
[----:B------:R-:W-:Y:S01]  /*22070*/  FADD.FTZ R97, -R97, R230 ;  /* 0x000000e661617221 */ /* 0x000fe20000010100 */
[----:B------:R-:W-:Y:S01]  /*22080*/  HADD2.F32 R230, -RZ, R68.H1_H1 ;  /* 0x30000044ffe67230 */ /* 0x000fe20000004100 */
        /* <DEDUP_REMOVED lines=68> */
[----:B------:R-:W-:Y:S01]  /*224d0*/  FMUL.FTZ R96, R96, R97 ;  /* 0x0000006160607220 */ /* 0x000fe20000410000 */
[--C-:B------:R-:W-:Y:S01]  /*224e0*/  HADD2.F32 R97, -RZ, R49.reuse.H0_H0 ;  /* 0x20000031ff617230 */ /* 0x100fe20000004100 */
[----:B------:R-:W-:Y:S01]  /*224f0*/  FFMA.FTZ R98, R101, R98, R35 ;  /* 0x0000006265627223 */ /* 0x000fe20000010023 */
[----:B------:R-:W-:Y:S01]  /*22500*/  HADD2.F32 R101, -RZ, R50.H0_H0 ;  /* 0x20000032ff657230 */ /* 0x000fe20000004100 */
[----:B------:R-:W-:Y:S01]  /*22510*/  FFMA.FTZ R235, R235, R221, R34 ;  /* 0x000000ddebeb7223 */ /* 0x000fe20000010022 */
[----:B------:R-:W-:Y:S01]  /*22520*/  HADD2.F32 R221, -RZ, R49.H1_H1 ;  /* 0x30000031ffdd7230 */ /* 0x000fe20000004100 */
[----:B------:R-:W-:-:S02]  /*22530*/  FFMA.FTZ R97, R102, R97, R39 ;  /* 0x0000006166617223 */ /* 0x000fc40000010027 */
        /* <DEDUP_REMOVED lines=137> */
[----:B------:R-:W-:Y:S01]  /*22dd0*/  LOP3.LUT R229, R110, 0x1f, RZ, 0xc0, !PT ;  /* 0x0000001f6ee57812 */ /* 0x000fe200078ec0ff */
[----:B------:R-:W-:Y:S01]  /*22de0*/  FFMA.FTZ R220, R220, R107, R147 ;  /* 0x0000006bdcdc7223 */ /* 0x000fe20000010093 */
[----:B------:R-:W-:Y:S01]  /*22df0*/  F2FP.PACK_AB R103, R111, R116 ;  /* 0x000000746f67723e */ /* 0x000fe200000000ff */
[----:B------:R-:W-:Y:S01]  /*22e00*/  HADD2.F32 R107, -RZ, R82.H1_H1 ;  /* 0x30000052ff6b7230 */ /* 0x000fe20000004100 */
[----:B------:R-:W-:Y:S01]  /*22e10*/  F2FP.PACK_AB R111, R177, R180 ;  /* 0x000000b4b16f723e */ /* 0x000fe200000000ff */
[----:B------:R-:W-:Y:S01]  /*22e20*/  HFMA2.MMA R180, -RZ, RZ, 0, 9.5367431640625e-07 ;  /* 0x00000010ffb47435 */ /* 0x000fe200000001ff */
[----:B------:R-:W-:Y:S01]  /*22e30*/  FFMA.FTZ R228, R228, R99, R153 ;  /* 0x00000063e4e47223 */ /* 0x000fe20000010099 */
[----:B------:R-:W-:Y:S01]  /*22e40*/  LEA.HI.SX32 R229, R108, R229, 0x1d ;  /* 0x000000e56ce57211 */ /* 0x000fe200078feaff */
[----:B------:R-:W-:Y:S01]  /*22e50*/  FFMA.FTZ R225, R225, R105, R156 ;  /* 0x00000069e1e17223 */ /* 0x000fe2000001009c */
[----:B------:R-:W-:Y:S01]  /*22e60*/  HADD2.F32 R105, -RZ, R85.H1_H1 ;  /* 0x30000055ff697230 */ /* 0x000fe20000004100 */
[----:B------:R-:W-:Y:S01]  /*22e70*/  FFMA.FTZ R232, R232, R96, R149 ;  /* 0x00000060e8e87223 */ /* 0x000fe20000010095 */
[----:B------:R-:W-:Y:S01]  /*22e80*/  HADD2.F32 R99, -RZ, R84.H1_H1 ;  /* 0x30000054ff637230 */ /* 0x000fe20000004100 */
[----:B------:R-:W-:Y:S01]  /*22e90*/  F2FP.PACK_AB R97, R102, R97 ;  /* 0x000000616661723e */ /* 0x000fe200000000ff */
[----:B------:R-:W-:Y:S01]  /*22ea0*/  FFMA.FTZ R217, R217, R107, R148 ;  /* 0x0000006bd9d97223 */ /* 0x000fe20000010094 */
[----:B------:R-:W-:Y:S01]  /*22eb0*/  F2FP.PACK_AB R96, R101, R100 ;  /* 0x000000646560723e */ /* 0x000fe200000000ff */
[----:B------:R-:W-:Y:S01]  /*22ec0*/  HADD2.F32 R107, -RZ, R87.H0_H0 ;  /* 0x20000057ff6b7230 */ /* 0x000fe20000004100 */
[----:B------:R-:W-:Y:S01]  /*22ed0*/  F2FP.PACK_AB R102, R113, R114 ;  /* 0x000000727166723e */ /* 0x000fe200000000ff */
[----:B------:R-:W-:Y:S01]  /*22ee0*/  FFMA.FTZ R219, R219, R105, R154 ;  /* 0x00000069dbdb7223 */ /* 0x000fe2000001009a */
[----:B------:R-:W-:Y:S01]  /*22ef0*/  F2FP.PACK_AB R101, R115, R112 ;  /* 0x000000707365723e */ /* 0x000fe200000000ff */
[----:B------:R-:W-:Y:S01]  /*22f00*/  FFMA.FTZ R231, R231, R99, R152 ;  /* 0x00000063e7e77223 */ /* 0x000fe20000010098 */
[----:B------:R-:W-:Y:S01]  /*22f10*/  F2FP.PACK_AB R114, R187, R190 ;  /* 0x000000bebb72723e */ /* 0x000fe200000000ff */
[----:B------:R-:W-:Y:S01]  /*22f20*/  FFMA.FTZ R226, R226, R107, R155 ;  /* 0x0000006be2e27223 */ /* 0x000fe2000001009b */
[----:B------:R-:W-:-:S02]  /*22f30*/  F2FP.PACK_AB R115, R185, R188 ;  /* 0x000000bcb973723e */ /* 0x000fc400000000ff */
[----:B------:R-:W-:Y:S02]  /*22f40*/  IADD3 R187, R229, 0x20, RZ ;  /* 0x00000020e5bb7810 */ /* 0x000fe40007ffe0ff */
[----:B------:R-:W-:Y:S02]  /*22f50*/  F2FP.PACK_AB R108, R183, R186 ;  /* 0x000000bab76c723e */ /* 0x000fe400000000ff */
[----:B------:R-:W-:Y:S01]  /*22f60*/  IADD3 R185, R229, 0x40, RZ ;  /* 0x00000040e5b97810 */ /* 0x000fe20007ffe0ff */
[----:B------:R-:W-:Y:S01]  /*22f70*/  IMAD.WIDE.U32 R186, R187, R180, c[0x0][0x208] ;  /* 0x00008200bbba7625 */ /* 0x000fe200078e00b4 */
[----:B------:R-:W-:Y:S02]  /*22f80*/  F2FP.PACK_AB R100, R117, R106 ;  /* 0x0000006a7564723e */ /* 0x000fe400000000ff */
[----:B------:R-:W-:Y:S02]  /*22f90*/  IADD3 R183, R229, 0x60, RZ ;  /* 0x00000060e5b77810 */ /* 0x000fe40007ffe0ff */
[----:B------:R-:W-:-:S02]  /*22fa0*/  F2FP.PACK_AB R99, R235, R98 ;  /* 0x00000062eb63723e */ /* 0x000fc400000000ff */
[----:B------:R-:W-:Y:S02]  /*22fb0*/  F2FP.PACK_AB R106, R121, R122 ;  /* 0x0000007a796a723e */ /* 0x000fe400000000ff */
[----:B------:R-:W-:Y:S01]  /*22fc0*/  F2FP.PACK_AB R105, R123, R120 ;  /* 0x000000787b69723e */ /* 0x000fe200000000ff */
[C---:B------:R-:W-:Y:S01]  /*22fd0*/  IMAD.WIDE.U32 R120, R229.reuse, R180, c[0x0][0x208] ;  /* 0x00008200e5787625 */ /* 0x040fe200078e00b4 */
[----:B------:R-:W-:Y:S02]  /*22fe0*/  IADD3 R177, R229, 0x80, RZ ;  /* 0x00000080e5b17810 */ /* 0x000fe40007ffe0ff */
[----:B------:R-:W-:Y:S02]  /*22ff0*/  F2FP.PACK_AB R98, R233, R104 ;  /* 0x00000068e962723e */ /* 0x000fe400000000ff */
[----:B------:R-:W-:Y:S01]  /*23000*/  F2FP.PACK_AB R109, R184, R109 ;  /* 0x0000006db86d723e */ /* 0x000fe200000000ff */
[----:B------:R-:W-:Y:S01]  /*23010*/  IMAD.WIDE.U32 R184, R185, R180, c[0x0][0x208] ;  /* 0x00008200b9b87625 */ /* 0x000fe200078e00b4 */
[----:B------:R-:W-:Y:S01]  /*23020*/  F2FP.PACK_AB R107, R119, R176 ;  /* 0x000000b0776b723e */ /* 0x000fe200000000ff */
[----:B------:R0:W-:Y:S01]  /*23030*/  STG.E.128 [R120.64], R96 ;  /* 0x0000006078007986 */ /* 0x0001e2000c101d06 */
[----:B------:R-:W-:Y:S01]  /*23040*/  F2FP.PACK_AB R104, R175, R118 ;  /* 0x00000076af68723e */ /* 0x000fe200000000ff */
[----:B------:R-:W-:Y:S01]  /*23050*/  IMAD.WIDE.U32 R176, R177, R180, c[0x0][0x208] ;  /* 0x00008200b1b07625 */ /* 0x000fe200078e00b4 */
        /* <DEDUP_REMOVED lines=14> */
[----:B0-----:R-:W-:-:S02]  /*23140*/  F2FP.PACK_AB R121, R205, R208 ;  /* 0x000000d0cd79723e */ /* 0x001fc400000000ff */
[----:B------:R-:W-:Y:S02]  /*23150*/  F2FP.PACK_AB R120, R207, R210 ;  /* 0x000000d2cf78723e */ /* 0x000fe400000000ff */
[----:B------:R-:W-:Y:S02]  /*23160*/  F2FP.PACK_AB R99, R209, R216 ;  /* 0x000000d8d163723e */ /* 0x000fe400000000ff */
[----:B------:R-:W-:Y:S02]  /*23170*/  F2FP.PACK_AB R98, R215, R212 ;  /* 0x000000d4d762723e */ /* 0x000fe400000000ff */
[----:B------:R-:W-:Y:S02]  /*23180*/  F2FP.PACK_AB R97, R203, R206 ;  /* 0x000000cecb61723e */ /* 0x000fe400000000ff */
[C---:B-1----:R-:W-:Y:S02]  /*23190*/  IADD3 R111, R229.reuse, 0x100, RZ ;  /* 0x00000100e56f7810 */ /* 0x042fe40007ffe0ff */
[----:B------:R-:W-:-:S02]  /*231a0*/  IADD3 R109, R229, 0x120, RZ ;  /* 0x00000120e56d7810 */ /* 0x000fc40007ffe0ff */
[----:B--2---:R-:W-:Y:S01]  /*231b0*/  IADD3 R177, R229, 0xa0, RZ ;  /* 0x000000a0e5b17810 */ /* 0x004fe20007ffe0ff */
[-C--:B------:R-:W-:Y:S01]  /*231c0*/  IMAD.WIDE.U32 R110, R111, R180.reuse, c[0x0][0x208] ;  /* 0x000082006f6e7625 */ /* 0x080fe200078e00b4 */
[C---:B------:R-:W-:Y:S02]  /*231d0*/  IADD3 R115, R229.reuse, 0xc0, RZ ;  /* 0x000000c0e5737810 */ /* 0x040fe40007ffe0ff */
[----:B------:R-:W-:Y:S01]  /*231e0*/  IADD3 R113, R229, 0xe0, RZ ;  /* 0x000000e0e5717810 */ /* 0x000fe20007ffe0ff */
[----:B------:R-:W-:Y:S01]  /*231f0*/  IMAD.WIDE.U32 R176, R177, R180, c[0x0][0x208] ;  /* 0x00008200b1b07625 */ /* 0x000fe200078e00b4 */
        /* <DEDUP_REMOVED lines=14> */
[----:B------:R-:W-:Y:S01]  /*232e0*/  F2FP.PACK_AB R104, R231, R232 ;  /* 0x000000e8e768723e */ /* 0x000fe200000000ff */
[----:B------:R0:W-:Y:S04]  /*232f0*/  STG.E.128 [R110.64], R100 ;  /* 0x000000646e007986 */ /* 0x0001e8000c101d06 */
[----:B------:R0:W-:Y:S02]  /*23300*/  STG.E.128 [R108.64], R104 ;  /* 0x000000686c007986 */ /* 0x0001e4000c101d06 */
.L_x_12210:
[----:B0-----:R-:W-:Y:S05]  /*23310*/  BSYNC B1 ;  /* 0x0000000000017941 */ /* 0x001fea0003800000 */
.L_x_12209:
[----:B------:R-:W-:-:S05]  /*23320*/  IMAD.MOV.U32 R97, RZ, RZ, c[0x0][0x160] ;  /* 0x00005800ff617624 */ /* 0x000fca00078e00ff */
[----:B------:R-:W-:-:S04]  /*23330*/  LEA R42, R97, R42, 0x2 ;  /* 0x0000002a612a7211 */ /* 0x000fc800078e10ff */
[----:B------:R-:W-:-:S13]  /*23340*/  ISETP.GE.AND P0, PT, R42, c[0x0][0x164], PT ;  /* 0x000059002a007a0c */ /* 0x000fda0003f06270 */
[----:B-----5:R-:W-:Y:S01]  /*23350*/  @P0 CALL.REL.NOINC `(.L_x_12211) ;  /* 0x0000001000000944 */ /* 0x020fe20003c00000 */
[----:B------:R-:W-:Y:S05]  /*23360*/  BRA `(.L_x_12212) ;  /* 0xfffdda5000007947 */ /* 0x000fea000383ffff */
.L_x_12211:
[----:B------:R-:W-:Y:S05]  /*23370*/  BSYNC B0 ;  /* 0x0000000000007941 */ /* 0x000fea0003800000 */
.L_x_11386:
[----:B------:R-:W-:Y:S05]  /*23380*/  EXIT ;  /* 0x000000000000794d */ /* 0x000fea0003800000 */
.L_x_12207:
[----:B------:R-:W-:Y:S01]  /*23390*/  IMAD.MOV.U32 R236, RZ, RZ, 0x1 ;  /* 0x00000001ffec7424 */ /* 0x000fe200078e00ff */
[----:B0-----:R-:W-:Y:S01]  /*233a0*/  MOV R98, 0x1f ;  /* 0x0000001f00627802 */ /* 0x001fe20000000f00 */
[----:B------:R-:W-:Y:S01]  /*233b0*/  IMAD.MOV.U32 R99, RZ, RZ, -0x1 ;  /* 0xffffffffff637424 */ /* 0x000fe200078e00ff */
[----:B------:R-:W-:Y:S02]  /*233c0*/  MOV R96, 0x233e0 ;  /* 0x000233e000607802 */ /* 0x000fe40000000f00 */
[----:B-----5:R-:W-:Y:S05]  /*233d0*/  CALL.REL.NOINC `($__internal_27_$__cuda_sm70_shflsync_bfly_p) ;  /* 0x00000d9000007944 */ /* 0x020fea0003c00000 */
[----:B-1----:R-:W-:Y:S01]  /*233e0*/  MOV R96, R236 ;  /* 0x000000ec00607202 */ /* 0x002fe20000000f00 */
[----:B0-----:R-:W-:Y:S05]  /*233f0*/  BRA `(.L_x_12213) ;  /* 0xffffd9f000007947 */ /* 0x001fea000383ffff */
.L_x_12208:
[----:B------:R-:W-:Y:S01]  /*23400*/  HFMA2.MMA R98, -RZ, RZ, 0, 1.847743988037109375e-06 ;  /* 0x0000001fff627435 */ /* 0x000fe200000001ff */
[----:B------:R-:W-:Y:S01]  /*23410*/  IMAD.MOV.U32 R236, RZ, RZ, 0x2 ;  /* 0x00000002ffec7424 */ /* 0x000fe200078e00ff */
[----:B------:R-:W-:Y:S01]  /*23420*/  MOV R96, 0x23450 ;  /* 0x0002345000607802 */ /* 0x000fe20000000f00 */
[----:B------:R-:W-:-:S03]  /*23430*/  IMAD.MOV.U32 R99, RZ, RZ, -0x1 ;  /* 0xffffffffff637424 */ /* 0x000fc600078e00ff */
[----:B-----5:R-:W-:Y:S05]  /*23440*/  CALL.REL.NOINC `($__internal_27_$__cuda_sm70_shflsync_bfly_p) ;  /* 0x00000d2000007944 */ /* 0x020fea0003c00000 */
[----:B01----:R-:W-:Y:S01]  /*23450*/  FADD.FTZ R235, R235, R236 ;  /* 0x000000ecebeb7221 */ /* 0x003fe20000010000 */
[----:B------:R-:W-:Y:S01]  /*23460*/  MOV R236, 0x4 ;  /* 0x0000000400ec7802 */ /* 0x000fe20000000f00 */
[----:B------:R-:W-:Y:S01]  /*23470*/  IMAD.MOV.U32 R98, RZ, RZ, 0x1f ;  /* 0x0000001fff627424 */ /* 0x000fe200078e00ff */
[----:B------:R-:W-:-:S02]  /*23480*/  MOV R99, 0xffffffff ;  /* 0xffffffff00637802 */ /* 0x000fc40000000f00 */
[----:B------:R-:W-:Y:S02]  /*23490*/  MOV R96, 0x234b0 ;  /* 0x000234b000607802 */ /* 0x000fe40000000f00 */
[----:B------:R-:W-:Y:S05]  /*234a0*/  CALL.REL.NOINC `($__internal_27_$__cuda_sm70_shflsync_bfly_p) ;  /* 0x00000cc000007944 */ /* 0x000fea0003c00000 */
[----:B0-----:R-:W-:Y:S01]  /*234b0*/  HFMA2.MMA R98, -RZ, RZ, 0, 1.847743988037109375e-06 ;  /* 0x0000001fff627435 */ /* 0x001fe200000001ff */
[----:B-1----:R-:W-:Y:S01]  /*234c0*/  FADD.FTZ R235, R235, R236 ;  /* 0x000000ecebeb7221 */ /* 0x002fe20000010000 */
[----:B------:R-:W-:Y:S01]  /*234d0*/  MOV R96, 0x23510 ;  /* 0x0002351000607802 */ /* 0x000fe20000000f00 */
[----:B------:R-:W-:Y:S02]  /*234e0*/  IMAD.MOV.U32 R236, RZ, RZ, 0x8 ;  /* 0x00000008ffec7424 */ /* 0x000fe400078e00ff */
[----:B------:R-:W-:Y:S02]  /*234f0*/  IMAD.MOV.U32 R99, RZ, RZ, -0x1 ;  /* 0xffffffffff637424 */ /* 0x000fe400078e00ff */
[----:B------:R-:W-:Y:S05]  /*23500*/  CALL.REL.NOINC `($__internal_27_$__cuda_sm70_shflsync_bfly_p) ;  /* 0x00000c6000007944 */ /* 0x000fea0003c00000 */
[----:B01----:R-:W-:Y:S01]  /*23510*/  FADD.FTZ R235, R235, R236 ;  /* 0x000000ecebeb7221 */ /* 0x003fe20000010000 */
[----:B------:R-:W-:Y:S01]  /*23520*/  MOV R236, 0x10 ;  /* 0x0000001000ec7802 */ /* 0x000fe20000000f00 */
[----:B------:R-:W-:Y:S01]  /*23530*/  IMAD.MOV.U32 R98, RZ, RZ, 0x1f ;  /* 0x0000001fff627424 */ /* 0x000fe200078e00ff */
[----:B------:R-:W-:Y:S02]  /*23540*/  MOV R99, 0xffffffff ;  /* 0xffffffff00637802 */ /* 0x000fe40000000f00 */
[----:B------:R-:W-:-:S02]  /*23550*/  MOV R96, 0x23570 ;  /* 0x0002357000607802 */ /* 0x000fc40000000f00 */
[----:B------:R-:W-:Y:S05]  /*23560*/  CALL.REL.NOINC `($__internal_27_$__cuda_sm70_shflsync_bfly_p) ;  /* 0x00000c0000007944 */ /* 0x000fea0003c00000 */
[----:B-1----:R-:W-:Y:S01]  /*23570*/  FADD.FTZ R233, R235, R236 ;  /* 0x000000ecebe97221 */ /* 0x002fe20000010000 */
[----:B0-----:R-:W-:Y:S01]  /*23580*/  HFMA2.MMA R98, -RZ, RZ, 0, 1.847743988037109375e-06 ;  /* 0x0000001fff627435 */ /* 0x001fe200000001ff */
[----:B------:R-:W-:-:S02]  /*23590*/  IMAD.MOV.U32 R236, RZ, RZ, 0x1 ;  /* 0x00000001ffec7424 */ /* 0x000fc400078e00ff */
        /* <DEDUP_REMOVED lines=163> */
[----:B------:R-:W-:Y:S05]  /*23fd0*/  CALL.REL.NOINC `($__internal_27_$__cuda_sm70_shflsync_bfly_p) ;  /* 0x0000019000007944 */ /* 0x000fea0003c00000 */
        /* <DEDUP_REMOVED lines=18> */
[----:B0-----:R-:W-:Y:S01]  /*24100*/  HFMA2.MMA R98, -RZ, RZ, 0, 1.847743988037109375e-06 ;  /* 0x0000001fff627435 */ /* 0x001fe200000001ff */
[----:B-1----:R-:W-:Y:S01]  /*24110*/  FADD.FTZ R235, R235, R236 ;  /* 0x000000ecebeb7221 */ /* 0x002fe20000010000 */
[----:B------:R-:W-:Y:S01]  /*24120*/  MOV R96, 0x24160 ;  /* 0x0002416000607802 */ /* 0x000fe20000000f00 */
[----:B------:R-:W-:-:S02]  /*24130*/  IMAD.MOV.U32 R236, RZ, RZ, 0x10 ;  /* 0x00000010ffec7424 */ /* 0x000fc400078e00ff */
[----:B------:R-:W-:Y:S02]  /*24140*/  IMAD.MOV.U32 R99, RZ, RZ, -0x1 ;  /* 0xffffffffff637424 */ /* 0x000fe400078e00ff */
[----:B------:R-:W-:Y:S05]  /*24150*/  CALL.REL.NOINC `($__internal_27_$__cuda_sm70_shflsync_bfly_p) ;  /* 0x0000001000007944 */ /* 0x000fea0003c00000 */
[----:B01----:R-:W-:Y:S05]  /*24160*/  BRA `(.L_x_12214) ;  /* 0xffffd7c000007947 */ /* 0x003fea000383ffff */
        .weak           $__internal_27_$__cuda_sm70_shflsync_bfly_p
        .type           $__internal_27_$__cuda_sm70_shflsync_bfly_p,@function
        .size           $__internal_27_$__cuda_sm70_shflsync_bfly_p,(.L_x_71027 - $__internal_27_$__cuda_sm70_shflsync_bfly_p)
$__internal_27_$__cuda_sm70_shflsync_bfly_p:
[----:B------:R-:W-:Y:S01]  /*24170*/  MOV R97, 0x0 ;  /* 0x0000000000617802 */ /* 0x000fe20000000f00 */
[----:B------:R-:W-:Y:S04]  /*24180*/  WARPSYNC R99 ;  /* 0x0000006300007348 */ /* 0x000fe80003800000 */
[----:B------:R0:W1:Y:S01]  /*24190*/  SHFL.BFLY PT, R236, R235, R236, R98 ;  /* 0x0c0000ecebec7389 */ /* 0x00006200000e0062 */
[----:B------:R-:W-:Y:S05]  /*241a0*/  RET.REL.NODEC R96 `(_ZN10layer_norm13ln_fwd_kernelINS_13Kernel_traitsI6__halfS2_S2_S2_fjLj2560ELj1ELj4ELj1ELj16ENS_18Kernel_traits_baseILj2560ES2_S2_S2_S2_fjLj128EEEEELb1ELb0ELb1ELb1EEEvNS_9FwdParamsE) ;  /* 0xfffdbe5060007950 */ /* 0x000fea0003c3ffff */
.L_x_12215:
        /* <DEDUP_REMOVED lines=13> */
.L_x_71027:


//--------------------- .text._ZN10layer_norm13ln_fwd_kernelINS_13Kernel_traitsI6__halfS2_S2_S2_fjLj2560ELj1ELj4ELj1ELj16ENS_18Kernel_traits_baseILj2560ES2_S2_S2_S2_fjLj128EEEEELb1ELb1ELb0ELb0EEEvNS_9FwdParamsE --------------------------
	.section	.text._ZN10layer_norm13ln_fwd_kernelINS_13Kernel_traitsI6__halfS2_S2_S2_fjLj2560ELj1ELj4ELj1ELj16ENS_18Kernel_traits_baseILj2560ES2_S2_S2_S2_fjLj128EEEEELb1ELb1ELb0ELb0EEEvNS_9FwdParamsE,"ax",@progbits
	.sectioninfo	@"SHI_REGISTERS=255"
	.align	128
        .global         _ZN10layer_norm13ln_fwd_kernelINS_13Kernel_traitsI6__halfS2_S2_S2_fjLj2560ELj1ELj4ELj1ELj16ENS_18Kernel_traits_baseILj2560ES2_S2_S2_S2_fjLj128EEEEELb1ELb1ELb0ELb0EEEvNS_9FwdParamsE
        .type           _ZN10layer_norm13ln_fwd_kernelINS_13Kernel_traitsI6__halfS2_S2_S2_fjLj2560ELj1ELj4ELj1ELj16ENS_18Kernel_traits_baseILj2560ES2_S2_S2_S2_fjLj128EEEEELb1ELb1ELb0ELb0EEEvNS_9FwdParamsE,@function
        .size           _ZN10layer_norm13ln_fwd_kernelINS_13Kernel_traitsI6__halfS2_S2_S2_fjLj2560ELj1ELj4ELj1ELj16ENS_18Kernel_traits_baseILj2560ES2_S2_S2_S2_fjLj128EEEEELb1ELb1ELb0ELb0EEEvNS_9FwdParamsE,(.L_x_71028 - _ZN10layer_norm13ln_fwd_kernelINS_13Kernel_traitsI6__halfS2_S2_S2_fjLj2560ELj1ELj4ELj1ELj16ENS_18Kernel_traits_baseILj2560ES2_S2_S2_S2_fjLj128EEEEELb1ELb1ELb0ELb0EEEvNS_9FwdParamsE)
        .other          _ZN10layer_norm13ln_fwd_kernelINS_13Kernel_traitsI6__halfS2_S2_S2_fjLj2560ELj1ELj4ELj1ELj16ENS_18Kernel_traits_baseILj2560ES2_S2_S2_S2_fjLj128EEEEELb1ELb1ELb0ELb0EEEvNS_9FwdParamsE,@"STO_CUDA_ENTRY STV_DEFAULT"
_ZN10layer_norm13ln_fwd_kernelINS_13Kernel_traitsI6__halfS2_S2_S2_fjLj2560ELj1ELj4ELj1ELj16ENS_18Kernel_traits_baseILj2560ES2_S2_S2_S2_fjLj128EEEEELb1ELb1ELb0ELb0EEEvNS_9FwdParamsE:
.text._ZN10layer_norm13ln_fwd_kernelINS_13Kernel_traitsI6__halfS2_S2_S2_fjLj2560ELj1ELj4ELj1ELj16ENS_18Kernel_traits_baseILj2560ES2_S2_S2_S2_fjLj128EEEEELb1ELb1ELb0ELb0EEEvNS_9FwdParamsE:
        /* <DEDUP_REMOVED lines=99> */
.L_x_12217:
[----:B0-----:R-:W-:Y:S05]  /*0630*/  BSYNC B0 ;  /* 0x0000000000007941 */ /* 0x001fea0003800000 */
.L_x_12216:
        /* <DEDUP_REMOVED lines=16> */
.L_x_12219:
[----:B0-----:R-:W-:Y:S05]  /*0740*/  BSYNC B0 ;  /* 0x0000000000007941 */ /* 0x001fea0003800000 */
.L_x_12218:
        /* <DEDUP_REMOVED lines=16> */
.L_x_12221:
[----:B0-----:R-:W-:Y:S05]  /*0850*/  BSYNC B0 ;  /* 0x0000000000007941 */ /* 0x001fea0003800000 */
.L_x_12220:
        /* <DEDUP_REMOVED lines=16> */
.L_x_12223:
[----:B0-----:R-:W-:Y:S05]  /*0960*/  BSYNC B0 ;  /* 0x0000000000007941 */ /* 0x001fea0003800000 */
.L_x_12222:
        /* <DEDUP_REMOVED lines=16> */
.L_x_12225:
[----:B0-----:R-:W-:Y:S05]  /*0a70*/  BSYNC B0 ;  /* 0x0000000000007941 */ /* 0x001fea0003800000 */
.L_x_12224:
        /* <DEDUP_REMOVED lines=26> */
.L_x_12227:
[----:B0-----:R-:W-:Y:S05]  /*0c20*/  BSYNC B0 ;  /* 0x0000000000007941 */ /* 0x001fea0003800000 */
.L_x_12226:
        /* <DEDUP_REMOVED lines=25> */
.L_x_12229:
[----:B0-----:R-:W-:Y:S05]  /*0dc0*/  BSYNC B0 ;  /* 0x0000000000007941 */ /* 0x001fea0003800000 */
.L_x_12228:
        /* <DEDUP_REMOVED lines=19> */
.L_x_12231:
[----:B0-----:R-:W-:Y:S05]  /*0f00*/  BSYNC B0 ;  /* 0x0000000000007941 */ /* 0x001fea0003800000 */
.L_x_12230:
        /* <DEDUP_REMOVED lines=20> */
.L_x_12233:
[----:B0-----:R-:W-:Y:S05]  /*1050*/  BSYNC B0 ;  /* 0x0000000000007941 */ /* 0x001fea0003800000 */
.L_x_12232:
        /* <DEDUP_REMOVED lines=19> */
.L_x_12235:
[----:B0-----:R-:W-:Y:S05]  /*1190*/  BSYNC B0 ;  /* 0x0000000000007941 */ /* 0x001fea0003800000 */
.L_x_12234:
        /* <DEDUP_REMOVED lines=13> */
[----:B------:R-:W-:-:S02]  /*1270*/  HADD2.F32 R189, -RZ, R172.H0_H0 ;  /* 0x200000acffbd7230 */ /* 0x000fc40000004100 */
[----:B------:R-:W-:Y:S01]  /*1280*/  HADD2.F32 R187, -RZ, R172.H1_H1 ;  /* 0x300000acffbb7230 */ /* 0x000fe20000004100 */
[----:B------:R-:W-:Y:S01]  /*1290*/  STL [R1+0x178], R101 ;  /* 0x0001786501007387 */ /* 0x000fe20000100800 */
[----:B------:R-:W-:Y:S02]  /*12a0*/  HADD2.F32 R172, -RZ, R8.H0_H0 ;  /* 0x20000008ffac7230 */ /* 0x000fe40000004100 */
[----:B0-----:R-:W-:Y:S02]  /*12b0*/  HADD2.F32 R100, -RZ, R97.H1_H1 ;  /* 0x30000061ff647230 */ /* 0x001fe40000004100 */
[--C-:B------:R-:W-:Y:S02]  /*12c0*/  HADD2.F32 R97, -RZ, R98.reuse.H1_H1 ;  /* 0x30000062ff617230 */ /* 0x100fe40000004100 */
[----:B-1----:R-:W-:Y:S01]  /*12d0*/  HADD2.F32 R96, -RZ, R98.H0_H0 ;  /* 0x20000062ff607230 */ /* 0x002fe20000004100 */
[----:B------:R-:W-:Y:S01]  /*12e0*/  STL [R1+0x174], R100 ;  /* 0x0001746401007387 */ /* 0x000fe20000100800 */
[----:B------:R-:W-:-:S02]  /*12f0*/  HADD2.F32 R98, -RZ, R99.H0_H0 ;  /* 0x20000063ff627230 */ /* 0x000fc40000004100 */
[----:B------:R-:W-:Y:S01]  /*1300*/  HADD2.F32 R170, -RZ, R8.H1_H1 ;  /* 0x30000008ffaa7230 */ /* 0x000fe20000004100 */
[----:B------:R0:W-:Y:S01]  /*1310*/  STL [R1+0x170], R96 ;  /* 0x0001706001007387 */ /* 0x0001e20000100800 */
[--C-:B------:R-:W-:Y:S01]  /*1320*/  HADD2.F32 R217, -RZ, R205.reuse.H0_H0 ;  /* 0x200000cdffd97230 */ /* 0x100fe20000004100 */
[----:B------:R-:W-:Y:S01]  /*1330*/  IMAD R8, R7, -0x2daee0ad, RZ ;  /* 0xd2511f5307087824 */ /* 0x000fe200078e02ff */
[----:B------:R-:W-:Y:S01]  /*1340*/  HADD2.F32 R215, -RZ, R205.H1_H1 ;  /* 0x300000cdffd77230 */ /* 0x000fe20000004100 */
[----:B------:R1:W-:Y:S01]  /*1350*/  STL [R1+0x16c], R97 ;  /* 0x00016c6101007387 */ /* 0x0003e20000100800 */
[--C-:B------:R-:W-:Y:S01]  /*1360*/  HADD2.F32 R168, -RZ, R9.reuse.H0_H0 ;  /* 0x20000009ffa87230 */ /* 0x100fe20000004100 */
[----:B------:R-:W-:Y:S01]  /*1370*/  IMAD R7, R51, -0x326172a9, RZ ;  /* 0xcd9e8d5733077824 */ /* 0x000fe200078e02ff */
[----:B------:R-:W-:Y:S01]  /*1380*/  HADD2.F32 R166, -RZ, R9.H1_H1 ;  /* 0x30000009ffa67230 */ /* 0x000fe20000004100 */
[----:B------:R-:W-:Y:S01]  /*1390*/  STL [R1+0x168], R98 ;  /* 0x0001686201007387 */ /* 0x000fe20000100800 */
[----:B------:R-:W-:Y:S01]  /*13a0*/  HADD2.F32 R164, -RZ, R10.H0_H0 ;  /* 0x2000000affa47230 */ /* 0x000fe20000004100 */
[----:B------:R-:W-:Y:S01]  /*13b0*/  IMAD.HI.U32 R9, R48, -0x2daee0ad, RZ ;  /* 0xd2511f5330097827 */ /* 0x000fe200078e00ff */
[----:B0-----:R-:W-:-:S02]  /*13c0*/  HADD2.F32 R96, -RZ, R99.H1_H1 ;  /* 0x30000063ff607230 */ /* 0x001fc40000004100 */
[----:B------:R-:W-:Y:S01]  /*13d0*/  HADD2.F32 R162, -RZ, R10.H1_H1 ;  /* 0x3000000affa27230 */ /* 0x000fe20000004100 */
[----:B------:R-:W-:Y:S01]  /*13e0*/  IMAD.HI.U32 R10, R49, -0x326172a9, RZ ;  /* 0xcd9e8d57310a7827 */ /* 0x000fe200078e00ff */
[--C-:B-1----:R-:W-:Y:S01]  /*13f0*/  HADD2.F32 R97, -RZ, R92.reuse.H0_H0 ;  /* 0x2000005cff617230 */ /* 0x102fe20000004100 */
[----:B------:R0:W-:Y:S01]  /*1400*/  STL [R1+0x164], R96 ;  /* 0x0001646001007387 */ /* 0x0001e20000100800 */
[----:B------:R-:W-:Y:S01]  /*1410*/  HADD2.F32 R92, -RZ, R92.H1_H1 ;  /* 0x3000005cff5c7230 */ /* 0x000fe20000004100 */
[----:B------:R-:W-:Y:S01]  /*1420*/  LOP3.LUT R8, R9, UR26, R8, 0x96, !PT ;  /* 0x0000001a09087c12 */ /* 0x000fe2000f8e9608 */
[--C-:B------:R-:W-:Y:S01]  /*1430*/  HADD2.F32 R149, -RZ, R142.reuse.H0_H0 ;  /* 0x2000008eff957230 */ /* 0x100fe20000004100 */
[----:B------:R-:W-:Y:S01]  /*1440*/  STL [R1+0x160], R97 ;  /* 0x0001606101007387 */ /* 0x000fe20000100800 */
[----:B------:R-:W-:Y:S01]  /*1450*/  HADD2.F32 R147, -RZ, R142.H1_H1 ;  /* 0x3000008eff937230 */ /* 0x000fe20000004100 */
[----:B------:R-:W-:Y:S01]  /*1460*/  LOP3.LUT R7, R10, UR25, R7, 0x96, !PT ;  /* 0x000000190a077c12 */ /* 0x000fe2000f8e9607 */
[--C-:B------:R-:W-:Y:S01]  /*1470*/  HADD2.F32 R152, -RZ, R13.reuse.H0_H0 ;  /* 0x2000000dff987230 */ /* 0x100fe20000004100 */
[----:B------:R1:W-:Y:S01]  /*1480*/  STL [R1+0x15c], R92 ;  /* 0x00015c5c01007387 */ /* 0x0003e20000100800 */
[----:B------:R-:W-:-:S02]  /*1490*/  HADD2.F32 R150, -RZ, R13.H1_H1 ;  /* 0x3000000dff967230 */ /* 0x000fc40000004100 */
[--C-:B0-----:R-:W-:Y:S02]  /*14a0*/  HADD2.F32 R96, -RZ, R93.reuse.H0_H0 ;  /* 0x2000005dff607230 */ /* 0x101fe40000004100 */
[----:B------:R-:W-:Y:S02]  /*14b0*/  HADD2.F32 R93, -RZ, R93.H1_H1 ;  /* 0x3000005dff5d7230 */ /* 0x000fe40000004100 */
[--C-:B------:R-:W-:Y:S01]  /*14c0*/  HADD2.F32 R205, -RZ, R188.reuse.H0_H0 ;  /* 0x200000bcffcd7230 */ /* 0x100fe20000004100 */
[----:B------:R-:W-:Y:S01]  /*14d0*/  STL [R1+0x158], R96 ;  /* 0x0001586001007387 */ /* 0x000fe20000100800 */
[----:B------:R-:W-:Y:S02]  /*14e0*/  HADD2.F32 R203, -RZ, R188.H1_H1 ;  /* 0x300000bcffcb7230 */ /* 0x000fe40000004100 */
[--C-:B-1----:R-:W-:Y:S01]  /*14f0*/  HADD2.F32 R92, -RZ, R94.reuse.H0_H0 ;  /* 0x2000005eff5c7230 */ /* 0x102fe20000004100 */
[----:B------:R0:W-:Y:S01]  /*1500*/  STL [R1+0x154], R93 ;  /* 0x0001545d01007387 */ /* 0x0001e20000100800 */
[----:B------:R-:W-:-:S02]  /*1510*/  HADD2.F32 R94, -RZ, R94.H1_H1 ;  /* 0x3000005eff5e7230 */ /* 0x000fc40000004100 */
[--C-:B------:R-:W-:Y:S01]  /*1520*/  HADD2.F32 R148, -RZ, R14.reuse.H0_H0 ;  /* 0x2000000eff947230 */ /* 0x100fe20000004100 */
        /* <DEDUP_REMOVED lines=14> */
[----:B------:R-:W-:Y:S01]  /*1610*/  STL [R1+0x140], R94 ;  /* 0x0001405e01007387 */ /* 0x000fe20000100800 */
[----:B------:R-:W-:-:S02]  /*1620*/  HADD2.F32 R233, -RZ, R221.H0_H0 ;  /* 0x200000ddffe97230 */ /* 0x000fc40000004100 */
[----:B0-----:R-:W-:Y:S02]  /*1630*/  HADD2.F32 R93, -RZ, R88.H1_H1 ;  /* 0x30000058ff5d7230 */ /* 0x001fe40000004100 */
[--C-:B------:R-:W-:Y:S02]  /*1640*/  HADD2.F32 R88, -RZ, R89.reuse.H1_H1 ;  /* 0x30000059ff587230 */ /* 0x100fe40000004100 */
[----:B-1----:R-:W-:Y:S01]  /*1650*/  HADD2.F32 R92, -RZ, R89.H0_H0 ;  /* 0x20000059ff5c7230 */ /* 0x002fe20000004100 */
[----:B------:R-:W-:Y:S01]  /*1660*/  STL [R1+0x13c], R93 ;  /* 0x00013c5d01007387 */ /* 0x000fe20000100800 */
[--C-:B------:R-:W-:Y:S02]  /*1670*/  HADD2.F32 R89, -RZ, R90.reuse.H0_H0 ;  /* 0x2000005aff597230 */ /* 0x100fe40000004100 */
[----:B------:R-:W-:Y:S01]  /*1680*/  HADD2.F32 R90, -RZ, R90.H1_H1 ;  /* 0x3000005aff5a7230 */ /* 0x000fe20000004100 */
[----:B------:R-:W-:Y:S01]  /*1690*/  STL [R1+0x138], R92 ;  /* 0x0001385c01007387 */ /* 0x000fe20000100800 */
[----:B------:R-:W-:-:S02]  /*16a0*/  HADD2.F32 R231, -RZ, R221.H1_H1 ;  /* 0x300000ddffe77230 */ /* 0x000fc40000004100 */
        /* <DEDUP_REMOVED lines=23> */
[----:B------:R0:W-:Y:S01]  /*1820*/  STL [R1+0x11c], R88 ;  /* 0x00011c5801007387 */ /* 0x0001e20000100800 */
[----:B------:R-:W-:-:S02]  /*1830*/  HADD2.F32 R85, -RZ, R86.H1_H1 ;  /* 0x30000056ff557230 */ /* 0x000fc40000004100 */
[----:B------:R-:W-:Y:S01]  /*1840*/  HADD2.F32 R219, -RZ, R204.H1_H1 ;  /* 0x300000ccffdb7230 */ /* 0x000fe20000004100 */
[----:B------:R-:W-:Y:S01]  /*1850*/  STL [R1+0x118], R89 ;  /* 0x0001185901007387 */ /* 0x000fe20000100800 */
[--C-:B------:R-:W-:Y:S02]  /*1860*/  HADD2.F32 R180, -RZ, R22.reuse.H0_H0 ;  /* 0x20000016ffb47230 */ /* 0x100fe40000004100 */
[----:B------:R-:W-:Y:S01]  /*1870*/  HADD2.F32 R178, -RZ, R22.H1_H1 ;  /* 0x30000016ffb27230 */ /* 0x000fe20000004100 */
[----:B------:R1:W-:Y:S01]  /*1880*/  STL [R1+0x114], R84 ;  /* 0x0001145401007387 */ /* 0x0003e20000100800 */
[----:B------:R-:W-:Y:S02]  /*1890*/  HADD2.F32 R176, -RZ, R23.H0_H0 ;  /* 0x20000017ffb07230 */ /* 0x000fe40000004100 */
[----:B0-----:R-:W-:Y:S02]  /*18a0*/  HADD2.F32 R88, -RZ, R86.H0_H0 ;  /* 0x20000056ff587230 */ /* 0x001fe40000004100 */
[----:B------:R-:W-:-:S02]  /*18b0*/  HADD2.F32 R86, -RZ, R87.H1_H1 ;  /* 0x30000057ff567230 */ /* 0x000fc40000004100 */
[----:B------:R-:W-:Y:S01]  /*18c0*/  HADD2.F32 R174, -RZ, R23.H1_H1 ;  /* 0x30000017ffae7230 */ /* 0x000fe20000004100 */
[----:B------:R-:W-:Y:S01]  /*18d0*/  STL [R1+0x110], R88 ;  /* 0x0001105801007387 */ /* 0x000fe20000100800 */
[--C-:B------:R-:W-:Y:S02]  /*18e0*/  HADD2.F32 R18, -RZ, R24.reuse.H0_H0 ;  /* 0x20000018ff127230 */ /* 0x100fe40000004100 */
[----:B-1----:R-:W-:Y:S01]  /*18f0*/  HADD2.F32 R84, -RZ, R87.H0_H0 ;  /* 0x20000057ff547230 */ /* 0x002fe20000004100 */
[----:B------:R0:W-:Y:S01]  /*1900*/  STL [R1+0x10c], R85 ;  /* 0x00010c5501007387 */ /* 0x0001e20000100800 */
[----:B------:R-:W-:Y:S02]  /*1910*/  HADD2.F32 R19, -RZ, R24.H1_H1 ;  /* 0x30000018ff137230 */ /* 0x000fe40000004100 */
[--C-:B------:R-:W-:Y:S01]  /*1920*/  HADD2.F32 R20, -RZ, R25.reuse.H0_H0 ;  /* 0x20000019ff147230 */ /* 0x100fe20000004100 */
[----:B------:R1:W-:Y:S01]  /*1930*/  STL [R1+0x108], R84 ;  /* 0x0001085401007387 */ /* 0x0003e20000100800 */
[----:B------:R-:W-:-:S02]  /*1940*/  HADD2.F32 R21, -RZ, R25.H1_H1 ;  /* 0x30000019ff157230 */ /* 0x000fc40000004100 */
[--C-:B------:R-:W-:Y:S01]  /*1950*/  HADD2.F32 R249, -RZ, R237.reuse.H0_H0 ;  /* 0x200000edfff97230 */ /* 0x100fe20000004100 */
[----:B------:R-:W-:Y:S01]  /*1960*/  STL [R1+0x104], R86 ;  /* 0x0001045601007387 */ /* 0x000fe20000100800 */
[----:B------:R-:W-:Y:S02]  /*1970*/  HADD2.F32 R247, -RZ, R237.H1_H1 ;  /* 0x300000edfff77230 */ /* 0x000fe40000004100 */
[----:B0-----:R-:W-:Y:S02]  /*1980*/  HADD2.F32 R85, -RZ, R80.H0_H0 ;  /* 0x20000050ff557230 */ /* 0x001fe40000004100 */
[----:B------:R-:W-:Y:S02]  /*1990*/  HADD2.F32 R197, -RZ, R190.H0_H0 ;  /* 0x200000beffc57230 */ /* 0x000fe40000004100 */
[----:B-1----:R-:W-:Y:S01]  /*19a0*/  HADD2.F32 R84, -RZ, R80.H1_H1 ;  /* 0x30000050ff547230 */ /* 0x002fe20000004100 */
[----:B------:R-:W-:Y:S01]  /*19b0*/  STL [R1+0x100], R85 ;  /* 0x0001005501007387 */ /* 0x000fe20000100800 */
[----:B------:R-:W-:-:S02]  /*19c0*/  HADD2.F32 R80, -RZ, R81.H0_H0 ;  /* 0x20000051ff507230 */ /* 0x000fc40000004100 */
[----:B------:R-:W-:Y:S01]  /*19d0*/  HADD2.F32 R81, -RZ, R81.H1_H1 ;  /* 0x30000051ff517230 */ /* 0x000fe20000004100 */
        /* <DEDUP_REMOVED lines=9> */
[----:B------:R-:W-:Y:S02]  /*1a70*/  HADD2.F32 R185, -RZ, R173.H0_H0 ;  /* 0x200000adffb97230 */ /* 0x000fe40000004100 */
[----:B-1----:R-:W-:Y:S01]  /*1a80*/  HADD2.F32 R80, -RZ, R82.H1_H1 ;  /* 0x30000052ff507230 */ /* 0x002fe20000004100 */
[----:B------:R-:W-:Y:S01]  /*1a90*/  STL [R1+0xf0], R84 ;  /* 0x0000f05401007387 */ /* 0x000fe20000100800 */
[--C-:B------:R-:W-:Y:S02]  /*1aa0*/  HADD2.F32 R82, -RZ, R83.reuse.H1_H1 ;  /* 0x30000053ff527230 */ /* 0x100fe40000004100 */
[----:B--2---:R-:W-:Y:S01]  /*1ab0*/  HADD2.F32 R81, -RZ, R83.H0_H0 ;  /* 0x20000053ff517230 */ /* 0x004fe20000004100 */
[----:B------:R0:W-:Y:S01]  /*1ac0*/  STL [R1+0xec], R80 ;  /* 0x0000ec5001007387 */ /* 0x0001e20000100800 */
[----:B------:R-:W-:-:S02]  /*1ad0*/  HADD2.F32 R183, -RZ, R173.H1_H1 ;  /* 0x300000adffb77230 */ /* 0x000fc40000004100 */
[--C-:B------:R-:W-:Y:S01]  /*1ae0*/  HADD2.F32 R22, -RZ, R26.reuse.H0_H0 ;  /* 0x2000001aff167230 */ /* 0x100fe20000004100 */
[----:B------:R1:W-:Y:S01]  /*1af0*/  STL [R1+0xe8], R81 ;  /* 0x0000e85101007387 */ /* 0x0003e20000100800 */
[----:B------:R-:W-:Y:S02]  /*1b00*/  HADD2.F32 R23, -RZ, R26.H1_H1 ;  /* 0x3000001aff177230 */ /* 0x000fe40000004100 */
[--C-:B------:R-:W-:Y:S01]  /*1b10*/  HADD2.F32 R24, -RZ, R27.reuse.H0_H0 ;  /* 0x2000001bff187230 */ /* 0x100fe20000004100 */
[----:B------:R-:W-:Y:S01]  /*1b20*/  STL [R1+0xe4], R82 ;  /* 0x0000e45201007387 */ /* 0x000fe20000100800 */
[----:B------:R-:W-:Y:S02]  /*1b30*/  HADD2.F32 R25, -RZ, R27.H1_H1 ;  /* 0x3000001bff197230 */ /* 0x000fe40000004100 */
        /* <DEDUP_REMOVED lines=14> */
[----:B------:R-:W-:Y:S01]  /*1c20*/  STL [R1+0xd4], R80 ;  /* 0x0000d45001007387 */ /* 0x000fe20000100800 */
[----:B------:R-:W-:Y:S02]  /*1c30*/  HADD2.F32 R173, -RZ, R156.H0_H0 ;  /* 0x2000009cffad7230 */ /* 0x000fe40000004100 */
[----:B-1----:R-:W-:Y:S01]  /*1c40*/  HADD2.F32 R76, -RZ, R78.H1_H1 ;  /* 0x3000004eff4c7230 */ /* 0x002fe20000004100 */
[----:B------:R0:W-:Y:S01]  /*1c50*/  STL [R1+0xd0], R77 ;  /* 0x0000d04d01007387 */ /* 0x0001e20000100800 */
[----:B------:R-:W-:-:S02]  /*1c60*/  HADD2.F32 R78, -RZ, R79.H0_H0 ;  /* 0x2000004fff4e7230 */ /* 0x000fc40000004100 */
[----:B------:R-:W-:Y:S01]  /*1c70*/  HADD2.F32 R171, -RZ, R156.H1_H1 ;  /* 0x3000009cffab7230 */ /* 0x000fe20000004100 */
[----:B------:R1:W-:Y:S01]  /*1c80*/  STL [R1+0xcc], R76 ;  /* 0x0000cc4c01007387 */ /* 0x0003e20000100800 */
[--C-:B------:R-:W-:Y:S02]  /*1c90*/  HADD2.F32 R165, -RZ, R158.reuse.H0_H0 ;  /* 0x2000009effa57230 */ /* 0x100fe40000004100 */
[----:B------:R-:W-:Y:S01]  /*1ca0*/  HADD2.F32 R163, -RZ, R158.H1_H1 ;  /* 0x3000009effa37230 */ /* 0x000fe20000004100 */
[----:B------:R-:W-:Y:S01]  /*1cb0*/  STL [R1+0xc8], R78 ;  /* 0x0000c84e01007387 */ /* 0x000fe20000100800 */
[--C-:B------:R-:W-:Y:S02]  /*1cc0*/  HADD2.F32 R26, -RZ, R32.reuse.H0_H0 ;  /* 0x20000020ff1a7230 */ /* 0x100fe40000004100 */
[----:B0-----:R-:W-:Y:S02]  /*1cd0*/  HADD2.F32 R77, -RZ, R79.H1_H1 ;  /* 0x3000004fff4d7230 */ /* 0x001fe40000004100 */
[----:B------:R-:W-:-:S02]  /*1ce0*/  HADD2.F32 R27, -RZ, R32.H1_H1 ;  /* 0x30000020ff1b7230 */ /* 0x000fc40000004100 */
[--C-:B-1----:R-:W-:Y:S01]  /*1cf0*/  HADD2.F32 R76, -RZ, R72.reuse.H0_H0 ;  /* 0x20000048ff4c7230 */ /* 0x102fe20000004100 */
[----:B------:R0:W-:Y:S01]  /*1d00*/  STL [R1+0xc4], R77 ;  /* 0x0000c44d01007387 */ /* 0x0001e20000100800 */
[----:B------:R-:W-:Y:S02]  /*1d10*/  HADD2.F32 R72, -RZ, R72.H1_H1 ;  /* 0x30000048ff487230 */ /* 0x000fe40000004100 */
[--C-:B------:R-:W-:Y:S01]  /*1d20*/  HADD2.F32 R28, -RZ, R33.reuse.H0_H0 ;  /* 0x20000021ff1c7230 */ /* 0x100fe20000004100 */
[----:B------:R1:W-:Y:S01]  /*1d30*/  STL [R1+0xc0], R76 ;  /* 0x0000c04c01007387 */ /* 0x0003e20000100800 */
[----:B------:R-:W-:Y:S02]  /*1d40*/  HADD2.F32 R29, -RZ, R33.H1_H1 ;  /* 0x30000021ff1d7230 */ /* 0x000fe40000004100 */
[----:B------:R-:W-:Y:S01]  /*1d50*/  HADD2.F32 R251, -RZ, R236.H1_H1 ;  /* 0x300000ecfffb7230 */ /* 0x000fe20000004100 */
[----:B------:R2:W-:Y:S01]  /*1d60*/  STL [R1+0xbc], R72 ;  /* 0x0000bc4801007387 */ /* 0x0005e20000100800 */
[----:B------:R-:W-:-:S02]  /*1d70*/  HADD2.F32 R245, -RZ, R238.H0_H0 ;  /* 0x200000eefff57230 */ /* 0x000fc40000004100 */
[--C-:B0-----:R-:W-:Y:S02]  /*1d80*/  HADD2.F32 R77, -RZ, R73.reuse.H0_H0 ;  /* 0x20000049ff4d7230 */ /* 0x101fe40000004100 */
[----:B------:R-:W-:Y:S02]  /*1d90*/  HADD2.F32 R243, -RZ, R238.H1_H1 ;  /* 0x300000eefff37230 */ /* 0x000fe40000004100 */
[----:B-1----:R-:W-:Y:S01]  /*1da0*/  HADD2.F32 R76, -RZ, R73.H1_H1 ;  /* 0x30000049ff4c7230 */ /* 0x002fe20000004100 */
[----:B------:R-:W-:Y:S01]  /*1db0*/  STL [R1+0xb8], R77 ;  /* 0x0000b84d01007387 */ /* 0x000fe20000100800 */
[--C-:B------:R-:W-:Y:S02]  /*1dc0*/  HADD2.F32 R73, -RZ, R74.reuse.H1_H1 ;  /* 0x3000004aff497230 */ /* 0x100fe40000004100 */
[----:B--2---:R-:W-:Y:S01]  /*1dd0*/  HADD2.F32 R72, -RZ, R74.H0_H0 ;  /* 0x2000004aff487230 */ /* 0x004fe20000004100 */
[----:B------:R-:W-:Y:S01]  /*1de0*/  STL [R1+0xb4], R76 ;  /* 0x0000b44c01007387 */ /* 0x000fe20000100800 */
[----:B------:R-:W-:-:S02]  /*1df0*/  HADD2.F32 R74, -RZ, R75.H0_H0 ;  /* 0x2000004bff4a7230 */ /* 0x000fc40000004100 */
[----:B------:R-:W-:Y:S01]  /*1e00*/  HADD2.F32 R241, -RZ, R239.H0_H0 ;  /* 0x200000effff17230 */ /* 0x000fe20000004100 */
[----:B------:R0:W-:Y:S01]  /*1e10*/  STL [R1+0xb0], R72 ;  /* 0x0000b04801007387 */ /* 0x0001e20000100800 */
[--C-:B------:R-:W-:Y:S02]  /*1e20*/  HADD2.F32 R229, -RZ, R222.reuse.H0_H0 ;  /* 0x200000deffe57230 */ /* 0x100fe40000004100 */
[----:B------:R-:W-:Y:S01]  /*1e30*/  HADD2.F32 R227, -RZ, R222.H1_H1 ;  /* 0x300000deffe37230 */ /* 0x000fe20000004100 */
[----:B------:R1:W-:Y:S01]  /*1e40*/  STL [R1+0xac], R73 ;  /* 0x0000ac4901007387 */ /* 0x0003e20000100800 */
[----:B------:R-:W-:Y:S02]  /*1e50*/  HADD2.F32 R225, -RZ, R223.H0_H0 ;  /* 0x200000dfffe17230 */ /* 0x000fe40000004100 */
[--C-:B------:R-:W-:Y:S01]  /*1e60*/  HADD2.F32 R213, -RZ, R206.reuse.H0_H0 ;  /* 0x200000ceffd57230 */ /* 0x100fe20000004100 */
[----:B------:R-:W-:Y:S01]  /*1e70*/  STL [R1+0xa8], R74 ;  /* 0x0000a84a01007387 */ /* 0x000fe20000100800 */
[----:B------:R-:W-:-:S02]  /*1e80*/  HADD2.F32 R211, -RZ, R206.H1_H1 ;  /* 0x300000ceffd37230 */ /* 0x000fc40000004100 */
[----:B0-----:R-:W-:Y:S02]  /*1e90*/  HADD2.F32 R72, -RZ, R75.H1_H1 ;  /* 0x3000004bff487230 */ /* 0x001fe40000004100 */
[----:B------:R-:W-:Y:S02]  /*1ea0*/  HADD2.F32 R209, -RZ, R207.H0_H0 ;  /* 0x200000cfffd17230 */ /* 0x000fe40000004100 */
[--C-:B-1----:R-:W-:Y:S01]  /*1eb0*/  HADD2.F32 R73, -RZ, R68.reuse.H0_H0 ;  /* 0x20000044ff497230 */ /* 0x102fe20000004100 */
[----:B------:R0:W-:Y:S01]  /*1ec0*/  STL [R1+0xa4], R72 ;  /* 0x0000a44801007387 */ /* 0x0001e20000100800 */
[----:B------:R-:W-:Y:S02]  /*1ed0*/  HADD2.F32 R68, -RZ, R68.H1_H1 ;  /* 0x30000044ff447230 */ /* 0x000fe40000004100 */
[--C-:B------:R-:W-:Y:S01]  /*1ee0*/  HADD2.F32 R220, -RZ, R36.reuse.H0_H0 ;  /* 0x20000024ffdc7230 */ /* 0x100fe20000004100 */
[----:B------:R-:W-:Y:S01]  /*1ef0*/  STL [R1+0xa0], R73 ;  /* 0x0000a04901007387 */ /* 0x000fe20000100800 */
[----:B------:R-:W-:Y:S01]  /*1f00*/  HADD2.F32 R218, -RZ, R36.H1_H1 ;  /* 0x30000024ffda7230 */ /* 0x000fe20000004100 */
[----:B------:R-:W-:Y:S01]  /*1f10*/  IMAD R36, R49, -0x326172a9, RZ ;  /* 0xcd9e8d5731247824 */ /* 0x000fe200078e02ff */
[--C-:B------:R-:W-:Y:S01]  /*1f20*/  HADD2.F32 R212, -RZ, R38.reuse.H0_H0 ;  /* 0x20000026ffd47230 */ /* 0x100fe20000004100 */
[----:B------:R1:W-:Y:S01]  /*1f30*/  STL [R1+0x9c], R68 ;  /* 0x00009c4401007387 */ /* 0x0003e20000100800 */
[----:B------:R-:W-:Y:S01]  /*1f40*/  HADD2.F32 R210, -RZ, R38.H1_H1 ;  /* 0x30000026ffd27230 */ /* 0x000fe20000004100 */
[----:B------:R-:W-:Y:S01]  /*1f50*/  IMAD R38, R48, -0x2daee0ad, RZ ;  /* 0xd2511f5330267824 */ /* 0x000fe200078e02ff */
[----:B0-----:R-:W-:-:S02]  /*1f60*/  HADD2.F32 R72, -RZ, R69.H0_H0 ;  /* 0x20000045ff487230 */ /* 0x001fc40000004100 */
[----:B------:R-:W-:Y:S02]  /*1f70*/  HADD2.F32 R69, -RZ, R69.H1_H1 ;  /* 0x30000045ff457230 */ /* 0x000fe40000004100 */
[----:B------:R-:W-:Y:S01]  /*1f80*/  HADD2.F32 R193, -RZ, R191.H0_H0 ;  /* 0x200000bfffc17230 */ /* 0x000fe20000004100 */
[----:B------:R-:W-:Y:S01]  /*1f90*/  STL [R1+0x98], R72 ;  /* 0x0000984801007387 */ /* 0x000fe20000100800 */
[----:B------:R-:W-:Y:S02]  /*1fa0*/  HADD2.F32 R177, -RZ, R175.H0_H0 ;  /* 0x200000afffb17230 */ /* 0x000fe40000004100 */
[--C-:B-1----:R-:W-:Y:S01]  /*1fb0*/  HADD2.F32 R68, -RZ, R70.reuse.H0_H0 ;  /* 0x20000046ff447230 */ /* 0x102fe20000004100 */
[----:B------:R0:W-:Y:S01]  /*1fc0*/  STL [R1+0x94], R69 ;  /* 0x0000944501007387 */ /* 0x0001e20000100800 */
[----:B------:R-:W-:Y:S02]  /*1fd0*/  HADD2.F32 R70, -RZ, R70.H1_H1 ;  /* 0x30000046ff467230 */ /* 0x000fe40000004100 */
[--C-:B------:R-:W-:Y:S01]  /*1fe0*/  HADD2.F32 R169, -RZ, R157.reuse.H0_H0 ;  /* 0x2000009dffa97230 */ /* 0x100fe20000004100 */
[----:B------:R1:W-:Y:S01]  /*1ff0*/  STL [R1+0x90], R68 ;  /* 0x0000904401007387 */ /* 0x0003e20000100800 */
[----:B------:R-:W-:-:S02]  /*2000*/  HADD2.F32 R167, -RZ, R157.H1_H1 ;  /* 0x3000009dffa77230 */ /* 0x000fc40000004100 */
[----:B------:R-:W-:Y:S01]  /*2010*/  HADD2.F32 R161, -RZ, R159.H0_H0 ;  /* 0x2000009fffa17230 */ /* 0x000fe20000004100 */
        /* <DEDUP_REMOVED lines=9> */
[--C-:B------:R-:W-:Y:S02]  /*20b0*/  HADD2.F32 R156, -RZ, R12.reuse.H0_H0 ;  /* 0x2000000cff9c7230 */ /* 0x100fe40000004100 */
[----:B------:R-:W-:Y:S01]  /*20c0*/  HADD2.F32 R154, -RZ, R12.H1_H1 ;  /* 0x3000000cff9a7230 */ /* 0x000fe20000004100 */
[----:B------:R-:W-:Y:S01]  /*20d0*/  STL [R1+0x80], R70 ;  /* 0x0000804601007387 */ /* 0x000fe20000100800 */
[----:B------:R-:W-:Y:S02]  /*20e0*/  HADD2.F32 R133, -RZ, R129.H0_H0 ;  /* 0x20000081ff857230 */ /* 0x000fe40000004100 */
[----:B0-----:R-:W-:Y:S02]  /*20f0*/  HADD2.F32 R69, -RZ, R64.H1_H1 ;  /* 0x30000040ff457230 */ /* 0x001fe40000004100 */
[----:B------:R-:W-:-:S02]  /*2100*/  HADD2.F32 R64, -RZ, R65.H1_H1 ;  /* 0x30000041ff407230 */ /* 0x000fc40000004100 */
[----:B-1----:R-:W-:Y:S01]  /*2110*/  HADD2.F32 R68, -RZ, R65.H0_H0 ;  /* 0x20000041ff447230 */ /* 0x002fe20000004100 */
[----:B------:R-:W-:Y:S01]  /*2120*/  STL [R1+0x7c], R69 ;  /* 0x00007c4501007387 */ /* 0x000fe20000100800 */
[--C-:B------:R-:W-:Y:S02]  /*2130*/  HADD2.F32 R65, -RZ, R66.reuse.H0_H0 ;  /* 0x20000042ff417230 */ /* 0x100fe40000004100 */
[----:B------:R-:W-:Y:S01]  /*2140*/  HADD2.F32 R66, -RZ, R66.H1_H1 ;  /* 0x30000042ff427230 */ /* 0x000fe20000004100 */
[----:B------:R-:W-:Y:S01]  /*2150*/  STL [R1+0x78], R68 ;  /* 0x0000784401007387 */ /* 0x000fe20000100800 */
[--C-:B------:R-:W-:Y:S02]  /*2160*/  HADD2.F32 R30, -RZ, R34.reuse.H0_H0 ;  /* 0x20000022ff1e7230 */ /* 0x100fe40000004100 */
[----:B------:R-:W-:Y:S01]  /*2170*/  HADD2.F32 R31, -RZ, R34.H1_H1 ;  /* 0x30000022ff1f7230 */ /* 0x000fe20000004100 */
[----:B------:R0:W-:Y:S01]  /*2180*/  STL [R1+0x74], R64 ;  /* 0x0000744001007387 */ /* 0x0001e20000100800 */
[--C-:B------:R-:W-:Y:S01]  /*2190*/  HADD2.F32 R32, -RZ, R35.reuse.H0_H0 ;  /* 0x20000023ff207230 */ /* 0x100fe20000004100 */
[----:B------:R-:W-:Y:S01]  /*21a0*/  LOP3.LUT R34, R50, 0x3, RZ, 0xc0, !PT ;  /* 0x0000000332227812 */ /* 0x000fe200078ec0ff */
[----:B------:R-:W-:Y:S01]  /*21b0*/  HADD2.F32 R33, -RZ, R35.H1_H1 ;  /* 0x30000023ff217230 */ /* 0x000fe20000004100 */
[----:B------:R1:W-:Y:S01]  /*21c0*/  STL [R1+0x70], R65 ;  /* 0x0000704101007387 */ /* 0x0003e20000100800 */
[----:B------:R-:W-:Y:S01]  /*21d0*/  HADD2.F32 R239, -RZ, R239.H1_H1 ;  /* 0x300000efffef7230 */ /* 0x000fe20000004100 */
[----:B------:R-:W-:Y:S01]  /*21e0*/  IMAD.MOV.U32 R35, RZ, RZ, RZ ;  /* 0x000000ffff237224 */ /* 0x000fe200078e00ff */
        /* <DEDUP_REMOVED lines=21> */
[----:B------:R-:W-:Y:S02]  /*2340*/  HADD2.F32 R223, -RZ, R223.H1_H1 ;  /* 0x300000dfffdf7230 */ /* 0x000fe40000004100 */
        /* <DEDUP_REMOVED lines=14> */
[----:B------:R-:W-:Y:S01]  /*2430*/  HADD2.F32 R207, -RZ, R207.H1_H1 ;  /* 0x300000cfffcf7230 */ /* 0x000fe20000004100 */
[----:B------:R-:W-:Y:S01]  /*2440*/  STL [R1+0x44], R62 ;  /* 0x0000443e01007387 */ /* 0x000fe20000100800 */
[--C-:B------:R-:W-:Y:S02]  /*2450*/  HADD2.F32 R216, -RZ, R37.reuse.H0_H0 ;  /* 0x20000025ffd87230 */ /* 0x100fe40000004100 */
[--C-:B0-----:R-:W-:Y:S02]  /*2460*/  HADD2.F32 R61, -RZ, R56.reuse.H0_H0 ;  /* 0x20000038ff3d7230 */ /* 0x101fe40000004100 */
[----:B------:R-:W-:Y:S02]  /*2470*/  HADD2.F32 R214, -RZ, R37.H1_H1 ;  /* 0x30000025ffd67230 */ /* 0x000fe40000004100 */
[----:B-1----:R-:W-:Y:S01]  /*2480*/  HADD2.F32 R60, -RZ, R56.H1_H1 ;  /* 0x30000038ff3c7230 */ /* 0x002fe20000004100 */
[----:B------:R-:W-:Y:S01]  /*2490*/  STL [R1+0x40], R61 ;  /* 0x0000403d01007387 */ /* 0x000fe20000100800 */
[----:B------:R-:W-:-:S02]  /*24a0*/  HADD2.F32 R56, -RZ, R57.H0_H0 ;  /* 0x20000039ff387230 */ /* 0x000fc40000004100 */
[----:B------:R-:W-:Y:S01]  /*24b0*/  HADD2.F32 R57, -RZ, R57.H1_H1 ;  /* 0x30000039ff397230 */ /* 0x000fe20000004100 */
[----:B------:R0:W-:Y:S01]  /*24c0*/  STL [R1+0x38], R60 ;  /* 0x0000383c01007387 */ /* 0x0001e20000100800 */
[--C-:B------:R-:W-:Y:S02]  /*24d0*/  HADD2.F32 R208, -RZ, R39.reuse.H0_H0 ;  /* 0x20000027ffd07230 */ /* 0x100fe40000004100 */
[----:B------:R-:W-:Y:S01]  /*24e0*/  HADD2.F32 R206, -RZ, R39.H1_H1 ;  /* 0x30000027ffce7230 */ /* 0x000fe20000004100 */
[----:B------:R1:W-:Y:S01]  /*24f0*/  STL [R1+0x30], R56 ;  /* 0x0000303801007387 */ /* 0x0003e20000100800 */
[----:B------:R-:W-:Y:S02]  /*2500*/  HADD2.F32 R191, -RZ, R191.H1_H1 ;  /* 0x300000bfffbf7230 */ /* 0x000fe40000004100 */
[----:B------:R-:W-:Y:S01]  /*2510*/  HADD2.F32 R175, -RZ, R175.H1_H1 ;  /* 0x300000afffaf7230 */ /* 0x000fe20000004100 */
[----:B------:R2:W-:Y:S01]  /*2520*/  STL [R1+0x28], R57 ;  /* 0x0000283901007387 */ /* 0x0005e20000100800 */
[----:B------:R-:W-:-:S02]  /*2530*/  HADD2.F32 R159, -RZ, R159.H1_H1 ;  /* 0x3000009fff9f7230 */ /* 0x000fc40000004100 */
[----:B0-----:R-:W-:Y:S02]  /*2540*/  HADD2.F32 R60, -RZ, R58.H0_H0 ;  /* 0x2000003aff3c7230 */ /* 0x001fe40000004100 */
        /* <DEDUP_REMOVED lines=10> */
[----:B------:R-:W-:Y:S01]  /*25f0*/  HADD2.F32 R143, -RZ, R143.H1_H1 ;  /* 0x3000008fff8f7230 */ /* 0x000fe20000004100 */
[----:B------:R-:W-:Y:S01]  /*2600*/  STL [R1+0x8], R58 ;  /* 0x0000083a01007387 */ /* 0x000fe20000100800 */
[----:B------:R-:W-:Y:S02]  /*2610*/  HADD2.F32 R139, -RZ, R128.H0_H0 ;  /* 0x20000080ff8b7230 */ /* 0x000fe40000004100 */
[----:B0-----:R-:W-:Y:S02]  /*2620*/  HADD2.F32 R56, -RZ, R52.H0_H0 ;  /* 0x20000034ff387230 */ /* 0x001fe40000004100 */
[----:B------:R-:W-:-:S02]  /*2630*/  HADD2.F32 R135, -RZ, R128.H1_H1 ;  /* 0x30000080ff877230 */ /* 0x000fc40000004100 */
        /* <DEDUP_REMOVED lines=10> */
[--C-:B------:R-:W-:Y:S02]  /*26e0*/  HADD2.F32 R53, -RZ, R54.reuse.H0_H0 ;  /* 0x20000036ff357230 */ /* 0x100fe40000004100 */
[----:B------:R-:W-:Y:S01]  /*26f0*/  HADD2.F32 R12, -RZ, R131.H1_H1 ;  /* 0x30000083ff0c7230 */ /* 0x000fe20000004100 */
[----:B------:R-:W-:Y:S01]  /*2700*/  STL [R1+0x24], R56 ;  /* 0x0000243801007387 */ /* 0x000fe20000100800 */
[----:B-1----:R-:W-:Y:S02]  /*2710*/  HADD2.F32 R52, -RZ, R54.H1_H1 ;  /* 0x30000036ff347230 */ /* 0x002fe40000004100 */
[--C-:B------:R-:W-:Y:S01]  /*2720*/  HADD2.F32 R54, -RZ, R55.reuse.H0_H0 ;  /* 0x20000037ff367230 */ /* 0x100fe20000004100 */
[----:B------:R0:W-:Y:S04]  /*2730*/  STL [R1+0x1c], R53 ;  /* 0x00001c3501007387 */ /* 0x0001e80000100800 */
[----:B------:R1:W-:Y:S04]  /*2740*/  STL [R1+0x14], R52 ;  /* 0x0000143401007387 */ /* 0x0003e80000100800 */
[----:B------:R2:W-:Y:S01]  /*2750*/  STL [R1+0xc], R54 ;  /* 0x00000c3601007387 */ /* 0x0005e20000100800 */
[----:B0-----:R-:W-:-:S02]  /*2760*/  HADD2.F32 R53, -RZ, R55.H1_H1 ;  /* 0x30000037ff357230 */ /* 0x001fc40000004100 */
[----:B-1----:R-:W-:-:S03]  /*2770*/  HADD2.F32 R52, -RZ, R236.H0_H0 ;  /* 0x200000ecff347230 */ /* 0x002fc60000004100 */
[----:B------:R2:W-:Y:S01]  /*2780*/  STL [R1+0x4], R53 ;  /* 0x0000043501007387 */ /* 0x0005e20000100800 */
[----:B------:R-:W-:-:S03]  /*2790*/  HADD2.F32 R236, -RZ, R40.H0_H0 ;  /* 0x20000028ffec7230 */ /* 0x000fc60000004100 */
[----:B------:R2:W-:Y:S04]  /*27a0*/  STL [R1], R52 ;  /* 0x0000003401007387 */ /* 0x0005e80000100800 */
.L_x_12840:
        /* <DEDUP_REMOVED lines=9> */
[----:B---3--:R-:W-:Y:S02]  /*2840*/  @P0 HADD2.F32 R127, -RZ, R68.H0_H0 ;  /* 0x20000044ff7f0230 */ /* 0x008fe40000004100 */
[----:B------:R-:W-:-:S04]  /*2850*/  SHF.R.S32.HI R68, RZ, 0x1f, R37 ;  /* 0x0000001fff447819 */ /* 0x000fc80000011425 */
[----:B------:R-:W-:Y:S02]  /*2860*/  LEA.HI R37, R68, R37, RZ, 0x3 ;  /* 0x0000002544257211 */ /* 0x000fe400078f18ff */
[----:B------:R-:W0:Y:S02]  /*2870*/  S2R R68, SR_TID.X ;  /* 0x0000000000447919 */ /* 0x000e240000002100 */
[----:B0-----:R-:W-:-:S04]  /*2880*/  LOP3.LUT R70, R68, 0x1f, RZ, 0xc0, !PT ;  /* 0x0000001f44467812 */ /* 0x001fc800078ec0ff */
[----:B------:R-:W-:-:S04]  /*2890*/  LEA.HI.SX32 R37, R37, R70, 0x1d ;  /* 0x0000004625257211 */ /* 0x000fc800078feaff */
[----:B------:R-:W-:Y:S01]  /*28a0*/  MOV R128, R37 ;  /* 0x0000002500807202 */ /* 0x000fe20000000f00 */
        /* <DEDUP_REMOVED lines=21> */
.L_x_12240:
[----:B------:R-:W-:Y:S02]  /*2a00*/  IMAD.MOV.U32 R77, RZ, RZ, R36 ;  /* 0x000000ffff4d7224 */ /* 0x000fe400078e0024 */
.L_x_12241:
[----:B------:R-:W-:Y:S05]  /*2a10*/  BSYNC B2 ;  /* 0x0000000000027941 */ /* 0x000fea0003800000 */
.L_x_12239:
        /* <DEDUP_REMOVED lines=16> */
.L_x_12245:
[----:B------:R-:W-:Y:S05]  /*2b20*/  BSYNC B3 ;  /* 0x0000000000037941 */ /* 0x000fea0003800000 */
.L_x_12244:
        /* <DEDUP_REMOVED lines=43> */
.L_x_12243:
[----:B------:R-:W-:Y:S05]  /*2de0*/  BSYNC B2 ;  /* 0x0000000000027941 */ /* 0x000fea0003800000 */
.L_x_12242:
[----:B------:R-:W3:Y:S01]  /*2df0*/  LDL R39, [R1+0x180] ;  /* 0x0001800001277983 */ /* 0x000ee20000100800 */
        /* <DEDUP_REMOVED lines=11> */
[----:B------:R-:W-:Y:S02]  /*2eb0*/  FSEL R34, R34, RZ, !P1 ;  /* 0x000000ff22227208 */ /* 0x000fe40004800000 */
[----:B------:R-:W-:-:S03]  /*2ec0*/  ISETP.NE.AND P1, PT, R40, 0x1, PT ;  /* 0x000000012800780c */ /* 0x000fc60003f25270 */
[----:B---3--:R-:W-:Y:S01]  /*2ed0*/  FMUL.FTZ R39, R39, R34 ;  /* 0x0000002227277220 */ /* 0x008fe20000410000 */
[----:B------:R-:W-:-:S05]  /*2ee0*/  @P0 HADD2.F32 R34, -RZ, R64.H0_H0 ;  /* 0x20000040ff220230 */ /* 0x000fca0000004100 */
[----:B------:R-:W-:-:S04]  /*2ef0*/  @P0 FADD.FTZ R39, R34, R39 ;  /* 0x0000002722270221 */ /* 0x000fc80000010000 */
        /* <DEDUP_REMOVED lines=9> */
.L_x_12247:
[----:B------:R-:W-:Y:S02]  /*2f90*/  IMAD.MOV.U32 R34, RZ, RZ, R36 ;  /* 0x000000ffff227224 */ /* 0x000fe400078e0024 */
.L_x_12248:
[----:B------:R-:W-:Y:S05]  /*2fa0*/  BSYNC B2 ;  /* 0x0000000000027941 */ /* 0x000fea0003800000 */
.L_x_12246:
        /* <DEDUP_REMOVED lines=16> */
.L_x_12252:
[----:B------:R-:W-:Y:S05]  /*30b0*/  BSYNC B3 ;  /* 0x0000000000037941 */ /* 0x000fea0003800000 */
.L_x_12251:
        /* <DEDUP_REMOVED lines=44> */
.L_x_12250:
[----:B------:R-:W-:Y:S05]  /*3380*/  BSYNC B2 ;  /* 0x0000000000027941 */ /* 0x000fea0003800000 */
.L_x_12249:
[----:B------:R-:W3:Y:S01]  /*3390*/  LDL R40, [R1+0x17c] ;  /* 0x00017c0001287983 */ /* 0x000ee20000100800 */
        /* <DEDUP_REMOVED lines=24> */
.L_x_12254:
[----:B------:R-:W-:Y:S02]  /*3520*/  IMAD.MOV.U32 R34, RZ, RZ, R36 ;  /* 0x000000ffff227224 */ /* 0x000fe400078e0024 */
.L_x_12255:
[----:B------:R-:W-:Y:S05]  /*3530*/  BSYNC B2 ;  /* 0x0000000000027941 */ /* 0x000fea0003800000 */
.L_x_12253:
        /* <DEDUP_REMOVED lines=16> */
.L_x_12259:
[----:B------:R-:W-:Y:S05]  /*3640*/  BSYNC B3 ;  /* 0x0000000000037941 */ /* 0x000fea0003800000 */
.L_x_12258:
        /* <DEDUP_REMOVED lines=44> */
.L_x_12257:
[----:B------:R-:W-:Y:S05]  /*3910*/  BSYNC B2 ;  /* 0x0000000000027941 */ /* 0x000fea0003800000 */
.L_x_12256:
[----:B------:R-:W3:Y:S01]  /*3920*/  LDL R41, [R1+0x178] ;  /* 0x0001780001297983 */ /* 0x000ee20000100800 */
        /* <DEDUP_REMOVED lines=9> */
[----:B------:R-:W-:-:S05]  /*39c0*/  FSEL R34, R34, RZ, !P1 ;  /* 0x000000ff22227208 */ /* 0x000fca0004800000 */
[----:B---3--:R-:W-:Y:S01]  /*39d0*/  FMUL.FTZ R41, R41, R34 ;  /* 0x0000002229297220 */ /* 0x008fe20000410000 */
        /* <DEDUP_REMOVED lines=11> */
.L_x_12261:
[----:B------:R-:W-:Y:S02]  /*3a90*/  IMAD.MOV.U32 R34, RZ, RZ, R36 ;  /* 0x000000ffff227224 */ /* 0x000fe400078e0024 */
.L_x_12262:
[----:B------:R-:W-:Y:S05]  /*3aa0*/  BSYNC B2 ;  /* 0x0000000000027941 */ /* 0x000fea0003800000 */
.L_x_12260:
        /* <DEDUP_REMOVED lines=16> */
.L_x_12266:
[----:B------:R-:W-:Y:S05]  /*3bb0*/  BSYNC B3 ;  /* 0x0000000000037941 */ /* 0x000fea0003800000 */
.L_x_12265:
        /* <DEDUP_REMOVED lines=44> */
.L_x_12264:
[----:B------:R-:W-:Y:S05]  /*3e80*/  BSYNC B2 ;  /* 0x0000000000027941 */ /* 0x000fea0003800000 */
.L_x_12263:
[----:B------:R-:W3:Y:S01]  /*3e90*/  LDL R68, [R1+0x174] ;  /* 0x0001740001447983 */ /* 0x000ee20000100800 */
        /* <DEDUP_REMOVED lines=22> */
.L_x_12268:
[----:B------:R-:W-:Y:S02]  /*4000*/  IMAD.MOV.U32 R34, RZ, RZ, R36 ;  /* 0x000000ffff227224 */ /* 0x000fe400078e0024 */
.L_x_12269:
[----:B------:R-:W-:Y:S05]  /*4010*/  BSYNC B2 ;  /* 0x0000000000027941 */ /* 0x000fea0003800000 */
.L_x_12267:
        /* <DEDUP_REMOVED lines=16> */
.L_x_12273:
[----:B------:R-:W-:Y:S05]  /*4120*/  BSYNC B3 ;  /* 0x0000000000037941 */ /* 0x000fea0003800000 */
.L_x_12272:
        /* <DEDUP_REMOVED lines=44> */
.L_x_12271:
[----:B------:R-:W-:Y:S05]  /*43f0*/  BSYNC B2 ;  /* 0x0000000000027941 */ /* 0x000fea0003800000 */
.L_x_12270:
[----:B------:R-:W3:Y:S01]  /*4400*/  LDL R69, [R1+0x170] ;  /* 0x0001700001457983 */ /* 0x000ee20000100800 */
        /* <DEDUP_REMOVED lines=8> */
[----:B------:R-:W-:-:S05]  /*4490*/  FSEL R34, R34, RZ, !P3 ;  /* 0x000000ff22227208 */ /* 0x000fca0005800000 */
[----:B---3--:R-:W-:Y:S01]  /*44a0*/  FMUL.FTZ R78, R69, R34 ;  /* 0x00000022454e7220 */ /* 0x008fe20000410000 */
[----:B------:R-:W-:Y:S01]  /*44b0*/  @P0 HADD2.F32 R34, -RZ, R66.H0_H0 ;  /* 0x20000042ff220230 */ /* 0x000fe20000004100 */
[----:B------:R-:W-:-:S04]  /*44c0*/  IADD3 R69, R68, 0x1, RZ ;  /* 0x0000000144457810 */ /* 0x000fc80007ffe0ff */
        /* <DEDUP_REMOVED lines=10> */
.L_x_12275:
[----:B------:R-:W-:Y:S02]  /*4570*/  IMAD.MOV.U32 R34, RZ, RZ, R36 ;  /* 0x000000ffff227224 */ /* 0x000fe400078e0024 */
.L_x_12276:
[----:B------:R-:W-:Y:S05]  /*4580*/  BSYNC B2 ;  /* 0x0000000000027941 */ /* 0x000fea0003800000 */
.L_x_12274:
        /* <DEDUP_REMOVED lines=16> */
.L_x_12280:
[----:B------:R-:W-:Y:S05]  /*4690*/  BSYNC B3 ;  /* 0x0000000000037941 */ /* 0x000fea0003800000 */
.L_x_12279:
        /* <DEDUP_REMOVED lines=44> */
.L_x_12278:
[----:B------:R-:W-:Y:S05]  /*4960*/  BSYNC B2 ;  /* 0x0000000000027941 */ /* 0x000fea0003800000 */
.L_x_12277:
        /* <DEDUP_REMOVED lines=23> */
.L_x_12282:
[----:B------:R-:W-:Y:S02]  /*4ae0*/  IMAD.MOV.U32 R34, RZ, RZ, R36 ;  /* 0x000000ffff227224 */ /* 0x000fe400078e0024 */
.L_x_12283:
[----:B------:R-:W-:Y:S05]  /*4af0*/  BSYNC B2 ;  /* 0x0000000000027941 */ /* 0x000fea0003800000 */
.L_x_12281:
        /* <DEDUP_REMOVED lines=16> */
.L_x_12287:
[----:B------:R-:W-:Y:S05]  /*4c00*/  BSYNC B3 ;  /* 0x0000000000037941 */ /* 0x000fea0003800000 */
.L_x_12286:
        /* <DEDUP_REMOVED lines=44> */
.L_x_12285:
[----:B------:R-:W-:Y:S05]  /*4ed0*/  BSYNC B2 ;  /* 0x0000000000027941 */ /* 0x000fea0003800000 */
.L_x_12284:
        /* <DEDUP_REMOVED lines=23> */
.L_x_12289:
[----:B------:R-:W-:Y:S02]  /*5050*/  IMAD.MOV.U32 R70, RZ, RZ, R36 ;  /* 0x000000ffff467224 */ /* 0x000fe400078e0024 */
.L_x_12290:
[----:B------:R-:W-:Y:S05]  /*5060*/  BSYNC B2 ;  /* 0x0000000000027941 */ /* 0x000fea0003800000 */
.L_x_12288:
        /* <DEDUP_REMOVED lines=19> */
.L_x_12294:
[----:B------:R-:W-:Y:S05]  /*51a0*/  BSYNC B3 ;  /* 0x0000000000037941 */ /* 0x000fea0003800000 */
.L_x_12293:
        /* <DEDUP_REMOVED lines=44> */
.L_x_12292:
[----:B------:R-:W-:Y:S05]  /*5470*/  BSYNC B2 ;  /* 0x0000000000027941 */ /* 0x000fea0003800000 */
.L_x_12291:
[----:B------:R-:W3:Y:S01]  /*5480*/  LDL R69, [R1+0x164] ;  /* 0x0001640001457983 */ /* 0x000ee20000100800 */
[----:B------:R0:W1:Y:S01]  /*5490*/  I2F.U32 R68, R70 ;  /* 0x0000004600447306 */ /* 0x0000620000201000 */
[----:B------:R-:W-:Y:S01]  /*54a0*/  HADD2.F32 R71, -RZ, R71.H1_H1 ;  /* 0x30000047ff477230 */ /* 0x000fe20000004100 */
[----:B------:R-:W-:Y:S02]  /*54b0*/  SEL R128, RZ, 0x10000, P5 ;  /* 0x00010000ff807807 */ /* 0x000fe40002800000 */
[----:B------:R-:W-:Y:S02]  /*54c0*/  LOP3.LUT P5, RZ, R5, 0x2, RZ, 0xc0, !PT ;  /* 0x0000000205ff7812 */ /* 0x000fe400078ac0ff */
[----:B------:R-:W-:Y:S01]  /*54d0*/  FMUL.FTZ R71, R71, R127 ;  /* 0x0000007f47477220 */ /* 0x000fe20000410000 */
[----:B0-----:R-:W-:-:S03]  /*54e0*/  F2FP.PACK_AB R70, R97, R78 ;  /* 0x0000004e6146723e */ /* 0x001fc600000000ff */
[----:B------:R-:W-:Y:S02]  /*54f0*/  FMUL.FTZ R71, R71, c[0x0][0x1e8] ;  /* 0x00007a0047477a20 */ /* 0x000fe40000410000 */
[----:B-1----:R-:W-:-:S05]  /*5500*/  FFMA.FTZ R68, R68, R118, 1.1641532182693481445e-10 ;  /* 0x2f00000044447423 */ /* 0x002fca0000010076 */
[----:B------:R-:W-:Y:S01]  /*5510*/  FSETP.GTU.FTZ.AND P6, PT, R68, c[0x0][0x1e4], PT ;  /* 0x0000790044007a0b */ /* 0x000fe20003fdc000 */
[----:B------:R-:W-:-:S03]  /*5520*/  @P0 HADD2.F32 R68, -RZ, R67.H1_H1 ;  /* 0x30000043ff440230 */ /* 0x000fc60000004100 */
[----:B------:R-:W-:-:S05]  /*5530*/  FSEL R71, R71, RZ, !P6 ;  /* 0x000000ff47477208 */ /* 0x000fca0007000000 */
[----:B---3--:R-:W-:Y:S01]  /*5540*/  FMUL.FTZ R118, R69, R71 ;  /* 0x0000004745767220 */ /* 0x008fe20000410000 */
[----:B------:R-:W-:-:S03]  /*5550*/  F2FP.PACK_AB R69, R77, R41 ;  /* 0x000000294d45723e */ /* 0x000fc600000000ff */
        /* <DEDUP_REMOVED lines=20> */
[----:B------:R-:W-:Y:S02]  /*56a0*/  LEA R68, P0, R37, c[0x0][0x190], 0x3 ;  /* 0x0000640025447a11 */ /* 0x000fe400078018ff */
[----:B------:R-:W-:Y:S02]  /*56b0*/  LOP3.LUT R71, R131, R69, R71, 0xfe, !PT ;  /* 0x0000004583477212 */ /* 0x000fe400078efe47 */
[C---:B------:R-:W-:Y:S02]  /*56c0*/  LEA.HI.X R69, R37.reuse, c[0x0][0x194], RZ, 0x3, P0 ;  /* 0x0000650025457a11 */ /* 0x040fe400000f1cff */
[----:B------:R-:W-:Y:S02]  /*56d0*/  LOP3.LUT R70, R70, R128, RZ, 0xfc, !PT ;  /* 0x0000008046467212 */ /* 0x000fe400078efcff */
[----:B------:R-:W-:-:S03]  /*56e0*/  IADD3 R128, R37, 0x20, RZ ;  /* 0x0000002025807810 */ /* 0x000fc60007ffe0ff */
[----:B------:R0:W-:Y:S04]  /*56f0*/  STG.E.64 [R68.64], R70 ;  /* 0x0000004644007986 */ /* 0x0001e8000c101b06 */
.L_x_12238:
[----:B------:R-:W-:Y:S05]  /*5700*/  BSYNC B1 ;  /* 0x0000000000017941 */ /* 0x000fea0003800000 */
.L_x_12237:
        /* <DEDUP_REMOVED lines=23> */
.L_x_12298:
[----:B------:R-:W-:Y:S02]  /*5880*/  IMAD.MOV.U32 R44, RZ, RZ, R36 ;  /* 0x000000ffff2c7224 */ /* 0x000fe400078e0024 */
.L_x_12299:
[----:B------:R-:W-:Y:S05]  /*5890*/  BSYNC B2 ;  /* 0x0000000000027941 */ /* 0x000fea0003800000 */
.L_x_12297:
        /* <DEDUP_REMOVED lines=16> */
.L_x_12303:
[----:B------:R-:W-:Y:S05]  /*59a0*/  BSYNC B3 ;  /* 0x0000000000037941 */ /* 0x000fea0003800000 */
.L_x_12302:
        /* <DEDUP_REMOVED lines=44> */
.L_x_12301:
[----:B------:R-:W-:Y:S05]  /*5c70*/  BSYNC B2 ;  /* 0x0000000000027941 */ /* 0x000fea0003800000 */
.L_x_12300:
[----:B------:R-:W3:Y:S01]  /*5c80*/  LDL R42, [R1+0x160] ;  /* 0x00016000012a7983 */ /* 0x000ee20000100800 */
        /* <DEDUP_REMOVED lines=25> */
.L_x_12305:
[----:B------:R-:W-:Y:S02]  /*5e20*/  IMAD.MOV.U32 R34, RZ, RZ, R36 ;  /* 0x000000ffff227224 */ /* 0x000fe400078e0024 */
.L_x_12306:
[----:B------:R-:W-:Y:S05]  /*5e30*/  BSYNC B2 ;  /* 0x0000000000027941 */ /* 0x000fea0003800000 */
.L_x_12304:
        /* <DEDUP_REMOVED lines=16> */
.L_x_12310:
[----:B------:R-:W-:Y:S05]  /*5f40*/  BSYNC B3 ;  /* 0x0000000000037941 */ /* 0x000fea0003800000 */
.L_x_12309:
        /* <DEDUP_REMOVED lines=44> */
.L_x_12308:
[----:B------:R-:W-:Y:S05]  /*6210*/  BSYNC B2 ;  /* 0x0000000000027941 */ /* 0x000fea0003800000 */
.L_x_12307:
        /* <DEDUP_REMOVED lines=25> */
.L_x_12312:
[----:B------:R-:W-:Y:S02]  /*63b0*/  IMAD.MOV.U32 R34, RZ, RZ, R36 ;  /* 0x000000ffff227224 */ /* 0x000fe400078e0024 */
.L_x_12313:
[----:B------:R-:W-:Y:S05]  /*63c0*/  BSYNC B2 ;  /* 0x0000000000027941 */ /* 0x000fea0003800000 */
.L_x_12311:
        /* <DEDUP_REMOVED lines=16> */
.L_x_12317:
[----:B------:R-:W-:Y:S05]  /*64d0*/  BSYNC B3 ;  /* 0x0000000000037941 */ /* 0x000fea0003800000 */
.L_x_12316:
        /* <DEDUP_REMOVED lines=44> */
.L_x_12315:
[----:B------:R-:W-:Y:S05]  /*67a0*/  BSYNC B2 ;  /* 0x0000000000027941 */ /* 0x000fea0003800000 */
.L_x_12314:
        /* <DEDUP_REMOVED lines=23> */
.L_x_12319:
[----:B------:R-:W-:Y:S02]  /*6920*/  IMAD.MOV.U32 R34, RZ, RZ, R36 ;  /* 0x000000ffff227224 */ /* 0x000fe400078e0024 */
.L_x_12320:
[----:B------:R-:W-:Y:S05]  /*6930*/  BSYNC B2 ;  /* 0x0000000000027941 */ /* 0x000fea0003800000 */
.L_x_12318:
        /* <DEDUP_REMOVED lines=16> */
.L_x_12324:
[----:B------:R-:W-:Y:S05]  /*6a40*/  BSYNC B3 ;  /* 0x0000000000037941 */ /* 0x000fea0003800000 */
.L_x_12323:
        /* <DEDUP_REMOVED lines=44> */
.L_x_12322:
[----:B------:R-:W-:Y:S05]  /*6d10*/  BSYNC B2 ;  /* 0x0000000000027941 */ /* 0x000fea0003800000 */
.L_x_12321:
        /* <DEDUP_REMOVED lines=23> */
.L_x_12326:
[----:B------:R-:W-:Y:S02]  /*6e90*/  IMAD.MOV.U32 R34, RZ, RZ, R36 ;  /* 0x000000ffff227224 */ /* 0x000fe400078e0024 */
.L_x_12327:
[----:B------:R-:W-:Y:S05]  /*6ea0*/  BSYNC B2 ;  /* 0x0000000000027941 */ /* 0x000fea0003800000 */
.L_x_12325:
        /* <DEDUP_REMOVED lines=16> */
.L_x_12331:
[----:B------:R-:W-:Y:S05]  /*6fb0*/  BSYNC B3 ;  /* 0x0000000000037941 */ /* 0x000fea0003800000 */
.L_x_12330:
        /* <DEDUP_REMOVED lines=44> */
.L_x_12329:
[----:B------:R-:W-:Y:S05]  /*7280*/  BSYNC B2 ;  /* 0x0000000000027941 */ /* 0x000fea0003800000 */
.L_x_12328:
        /* <DEDUP_REMOVED lines=23> */
.L_x_12333:
[----:B------:R-:W-:Y:S02]  /*7400*/  IMAD.MOV.U32 R34, RZ, RZ, R36 ;  /* 0x000000ffff227224 */ /* 0x000fe400078e0024 */
.L_x_12334:
[----:B------:R-:W-:Y:S05]  /*7410*/  BSYNC B2 ;  /* 0x0000000000027941 */ /* 0x000fea0003800000 */
.L_x_12332:
        /* <DEDUP_REMOVED lines=16> */
.L_x_12338:
[----:B------:R-:W-:Y:S05]  /*7520*/  BSYNC B3 ;  /* 0x0000000000037941 */ /* 0x000fea0003800000 */
.L_x_12337:
        /* <DEDUP_REMOVED lines=44> */
.L_x_12336:
[----:B------:R-:W-:Y:S05]  /*77f0*/  BSYNC B2 ;  /* 0x0000000000027941 */ /* 0x000fea0003800000 */
.L_x_12335:
        /* <DEDUP_REMOVED lines=23> */
.L_x_12340:
[----:B------:R-:W-:Y:S02]  /*7970*/  IMAD.MOV.U32 R34, RZ, RZ, R36 ;  /* 0x000000ffff227224 */ /* 0x000fe400078e0024 */
.L_x_12341:
[----:B------:R-:W-:Y:S05]  /*7980*/  BSYNC B2 ;  /* 0x0000000000027941 */ /* 0x000fea0003800000 */
.L_x_12339:
        /* <DEDUP_REMOVED lines=16> */
.L_x_12345:
[----:B------:R-:W-:Y:S05]  /*7a90*/  BSYNC B3 ;  /* 0x0000000000037941 */ /* 0x000fea0003800000 */
.L_x_12344:
        /* <DEDUP_REMOVED lines=44> */
.L_x_12343:
[----:B------:R-:W-:Y:S05]  /*7d60*/  BSYNC B2 ;  /* 0x0000000000027941 */ /* 0x000fea0003800000 */
.L_x_12342:
        /* <DEDUP_REMOVED lines=23> */
.L_x_12347:
[----:B------:R-:W-:Y:S02]  /*7ee0*/  IMAD.MOV.U32 R70, RZ, RZ, R36 ;  /* 0x000000ffff467224 */ /* 0x000fe400078e0024 */
.L_x_12348:
[----:B------:R-:W-:Y:S05]  /*7ef0*/  BSYNC B2 ;  /* 0x0000000000027941 */ /* 0x000fea0003800000 */
.L_x_12346:
        /* <DEDUP_REMOVED lines=19> */
.L_x_12352:
[----:B------:R-:W-:Y:S05]  /*8030*/  BSYNC B3 ;  /* 0x0000000000037941 */ /* 0x000fea0003800000 */
.L_x_12351:
        /* <DEDUP_REMOVED lines=44> */
.L_x_12350:
[----:B------:R-:W-:Y:S05]  /*8300*/  BSYNC B2 ;  /* 0x0000000000027941 */ /* 0x000fea0003800000 */
.L_x_12349:
[----:B------:R-:W3:Y:S01]  /*8310*/  LDL R69, [R1+0x144] ;  /* 0x0001440001457983 */ /* 0x000ee20000100800 */
[----:B------:R0:W1:Y:S01]  /*8320*/  I2F.U32 R68, R70 ;  /* 0x0000004600447306 */ /* 0x0000620000201000 */
[----:B------:R-:W-:-:S05]  /*8330*/  HADD2.F32 R71, -RZ, R71.H1_H1 ;  /* 0x30000047ff477230 */ /* 0x000fca0000004100 */
        /* <DEDUP_REMOVED lines=37> */
.L_x_12296:
[----:B------:R-:W-:Y:S05]  /*8590*/  BSYNC B1 ;  /* 0x0000000000017941 */ /* 0x000fea0003800000 */
.L_x_12295:
        /* <DEDUP_REMOVED lines=23> */
.L_x_12356:
[----:B------:R-:W-:Y:S02]  /*8710*/  MOV R45, R36 ;  /* 0x00000024002d7202 */ /* 0x000fe40000000f00 */
.L_x_12357:
[----:B------:R-:W-:Y:S05]  /*8720*/  BSYNC B2 ;  /* 0x0000000000027941 */ /* 0x000fea0003800000 */
.L_x_12355:
        /* <DEDUP_REMOVED lines=16> */
.L_x_12361:
[----:B------:R-:W-:Y:S05]  /*8830*/  BSYNC B3 ;  /* 0x0000000000037941 */ /* 0x000fea0003800000 */
.L_x_12360:
        /* <DEDUP_REMOVED lines=44> */
.L_x_12359:
[----:B------:R-:W-:Y:S05]  /*8b00*/  BSYNC B2 ;  /* 0x0000000000027941 */ /* 0x000fea0003800000 */
.L_x_12358:
[----:B------:R-:W3:Y:S01]  /*8b10*/  LDL R47, [R1+0x140] ;  /* 0x00014000012f7983 */ /* 0x000ee20000100800 */
[----:B------:R-:W0:Y:S01]  /*8b20*/  I2F.U32 R34, R45 ;  /* 0x0000002d00227306 */ /* 0x000e220000201000 */
[----:B------:R-:W-:Y:S01]  /*8b30*/  IMAD.MOV.U32 R120, RZ, RZ, 0x2f800000 ;  /* 0x2f800000ff787424 */ /* 0x000fe200078e00ff */
[----:B------:R-:W-:Y:S01]  /*8b40*/  LOP3.LUT R5, R5, 0xfffffffb, RZ, 0xc0, !PT ;  /* 0xfffffffb05057812 */ /* 0x000fe200078ec0ff */
[----:B------:R-:W-:Y:S02]  /*8b50*/  BSSY B2, `(.L_x_12362) ;  /* 0x0000017000027945 */ /* 0x000fe40003800000 */
        /* <DEDUP_REMOVED lines=9> */
[----:B------:R-:W-:Y:S01]  /*8bf0*/  @P0 HADD2.F32 R34, -RZ, R64.H0_H0 ;  /* 0x20000040ff220230 */ /* 0x000fe20000004100 */
[----:B------:R-:W-:-:S04]  /*8c00*/  IADD3 R47, R46, 0x1, RZ ;  /* 0x000000012e2f7810 */ /* 0x000fc80007ffe0ff */
        /* <DEDUP_REMOVED lines=10> */
.L_x_12363:
[----:B------:R-:W-:Y:S02]  /*8cb0*/  IMAD.MOV.U32 R34, RZ, RZ, R36 ;  /* 0x000000ffff227224 */ /* 0x000fe400078e0024 */
.L_x_12364:
[----:B------:R-:W-:Y:S05]  /*8cc0*/  BSYNC B2 ;  /* 0x0000000000027941 */ /* 0x000fea0003800000 */
.L_x_12362:
        /* <DEDUP_REMOVED lines=16> */
.L_x_12368:
[----:B------:R-:W-:Y:S05]  /*8dd0*/  BSYNC B3 ;  /* 0x0000000000037941 */ /* 0x000fea0003800000 */
.L_x_12367:
        /* <DEDUP_REMOVED lines=44> */
.L_x_12366:
[----:B------:R-:W-:Y:S05]  /*90a0*/  BSYNC B2 ;  /* 0x0000000000027941 */ /* 0x000fea0003800000 */
.L_x_12365:
        /* <DEDUP_REMOVED lines=25> */
.L_x_12370:
[----:B------:R-:W-:Y:S02]  /*9240*/  IMAD.MOV.U32 R34, RZ, RZ, R36 ;  /* 0x000000ffff227224 */ /* 0x000fe400078e0024 */
.L_x_12371:
[----:B------:R-:W-:Y:S05]  /*9250*/  BSYNC B2 ;  /* 0x0000000000027941 */ /* 0x000fea0003800000 */
.L_x_12369:
        /* <DEDUP_REMOVED lines=16> */
.L_x_12375:
[----:B------:R-:W-:Y:S05]  /*9360*/  BSYNC B3 ;  /* 0x0000000000037941 */ /* 0x000fea0003800000 */
.L_x_12374:
        /* <DEDUP_REMOVED lines=44> */
.L_x_12373:
[----:B------:R-:W-:Y:S05]  /*9630*/  BSYNC B2 ;  /* 0x0000000000027941 */ /* 0x000fea0003800000 */
.L_x_12372:
        /* <DEDUP_REMOVED lines=23> */
.L_x_12377:
[----:B------:R-:W-:Y:S02]  /*97b0*/  IMAD.MOV.U32 R34, RZ, RZ, R36 ;  /* 0x000000ffff227224 */ /* 0x000fe400078e0024 */
.L_x_12378:
[----:B------:R-:W-:Y:S05]  /*97c0*/  BSYNC B2 ;  /* 0x0000000000027941 */ /* 0x000fea0003800000 */
.L_x_12376:
        /* <DEDUP_REMOVED lines=16> */
.L_x_12382:
[----:B------:R-:W-:Y:S05]  /*98d0*/  BSYNC B3 ;  /* 0x0000000000037941 */ /* 0x000fea0003800000 */
.L_x_12381:
        /* <DEDUP_REMOVED lines=44> */
.L_x_12380:
[----:B------:R-:W-:Y:S05]  /*9ba0*/  BSYNC B2 ;  /* 0x0000000000027941 */ /* 0x000fea0003800000 */
.L_x_12379:
        /* <DEDUP_REMOVED lines=23> */
.L_x_12384:
[----:B------:R-:W-:Y:S02]  /*9d20*/  IMAD.MOV.U32 R34, RZ, RZ, R36 ;  /* 0x000000ffff227224 */ /* 0x000fe400078e0024 */
.L_x_12385:
[----:B------:R-:W-:Y:S05]  /*9d30*/  BSYNC B2 ;  /* 0x0000000000027941 */ /* 0x000fea0003800000 */
.L_x_12383:
        /* <DEDUP_REMOVED lines=16> */
.L_x_12389:
[----:B------:R-:W-:Y:S05]  /*9e40*/  BSYNC B3 ;  /* 0x0000000000037941 */ /* 0x000fea0003800000 */
.L_x_12388:
        /* <DEDUP_REMOVED lines=44> */
.L_x_12387:
[----:B------:R-:W-:Y:S05]  /*a110*/  BSYNC B2 ;  /* 0x0000000000027941 */ /* 0x000fea0003800000 */
.L_x_12386:
        /* <DEDUP_REMOVED lines=23> */
.L_x_12391:
[----:B------:R-:W-:Y:S02]  /*a290*/  IMAD.MOV.U32 R34, RZ, RZ, R36 ;  /* 0x000000ffff227224 */ /* 0x000fe400078e0024 */
.L_x_12392:
[----:B------:R-:W-:Y:S05]  /*a2a0*/  BSYNC B2 ;  /* 0x0000000000027941 */ /* 0x000fea0003800000 */
.L_x_12390:
        /* <DEDUP_REMOVED lines=16> */
.L_x_12396:
[----:B------:R-:W-:Y:S05]  /*a3b0*/  BSYNC B3 ;  /* 0x0000000000037941 */ /* 0x000fea0003800000 */
.L_x_12395:
        /* <DEDUP_REMOVED lines=44> */
.L_x_12394:
[----:B------:R-:W-:Y:S05]  /*a680*/  BSYNC B2 ;  /* 0x0000000000027941 */ /* 0x000fea0003800000 */
.L_x_12393:
        /* <DEDUP_REMOVED lines=23> */
.L_x_12398:
[----:B------:R-:W-:Y:S02]  /*a800*/  IMAD.MOV.U32 R34, RZ, RZ, R36 ;  /* 0x000000ffff227224 */ /* 0x000fe400078e0024 */
.L_x_12399:
[----:B------:R-:W-:Y:S05]  /*a810*/  BSYNC B2 ;  /* 0x0000000000027941 */ /* 0x000fea0003800000 */
.L_x_12397:
        /* <DEDUP_REMOVED lines=16> */
.L_x_12403:
[----:B------:R-:W-:Y:S05]  /*a920*/  BSYNC B3 ;  /* 0x0000000000037941 */ /* 0x000fea0003800000 */
.L_x_12402:
        /* <DEDUP_REMOVED lines=44> */
.L_x_12401:
[----:B------:R-:W-:Y:S05]  /*abf0*/  BSYNC B2 ;  /* 0x0000000000027941 */ /* 0x000fea0003800000 */
.L_x_12400:
        /* <DEDUP_REMOVED lines=23> */
.L_x_12405:
[----:B------:R-:W-:Y:S02]  /*ad70*/  IMAD.MOV.U32 R70, RZ, RZ, R36 ;  /* 0x000000ffff467224 */ /* 0x000fe400078e0024 */
.L_x_12406:
[----:B------:R-:W-:Y:S05]  /*ad80*/  BSYNC B2 ;  /* 0x0000000000027941 */ /* 0x000fea0003800000 */
.L_x_12404:
        /* <DEDUP_REMOVED lines=19> */
.L_x_12410:
[----:B------:R-:W-:Y:S05]  /*aec0*/  BSYNC B3 ;  /* 0x0000000000037941 */ /* 0x000fea0003800000 */
.L_x_12409:
        /* <DEDUP_REMOVED lines=44> */
.L_x_12408:
[----:B------:R-:W-:Y:S05]  /*b190*/  BSYNC B2 ;  /* 0x0000000000027941 */ /* 0x000fea0003800000 */
.L_x_12407:
        /* <DEDUP_REMOVED lines=40> */
.L_x_12354:
[----:B------:R-:W-:Y:S05]  /*b420*/  BSYNC B1 ;  /* 0x0000000000017941 */ /* 0x000fea0003800000 */
.L_x_12353:
        /* <DEDUP_REMOVED lines=23> */
.L_x_12414:
[----:B------:R-:W-:Y:S02]  /*b5a0*/  IMAD.MOV.U32 R50, RZ, RZ, R36 ;  /* 0x000000ffff327224 */ /* 0x000fe400078e0024 */
.L_x_12415:
[----:B------:R-:W-:Y:S05]  /*b5b0*/  BSYNC B2 ;  /* 0x0000000000027941 */ /* 0x000fea0003800000 */
.L_x_12413:
        /* <DEDUP_REMOVED lines=16> */
.L_x_12419:
[----:B------:R-:W-:Y:S05]  /*b6c0*/  BSYNC B3 ;  /* 0x0000000000037941 */ /* 0x000fea0003800000 */
.L_x_12418:
        /* <DEDUP_REMOVED lines=44> */
.L_x_12417:
[----:B------:R-:W-:Y:S05]  /*b990*/  BSYNC B2 ;  /* 0x0000000000027941 */ /* 0x000fea0003800000 */
.L_x_12416:
        /* <DEDUP_REMOVED lines=26> */
.L_x_12421:
[----:B------:R-:W-:Y:S02]  /*bb40*/  IMAD.MOV.U32 R34, RZ, RZ, R36 ;  /* 0x000000ffff227224 */ /* 0x000fe400078e0024 */
.L_x_12422:
[----:B------:R-:W-:Y:S05]  /*bb50*/  BSYNC B2 ;  /* 0x0000000000027941 */ /* 0x000fea0003800000 */
.L_x_12420:
        /* <DEDUP_REMOVED lines=16> */
.L_x_12426:
[----:B------:R-:W-:Y:S05]  /*bc60*/  BSYNC B3 ;  /* 0x0000000000037941 */ /* 0x000fea0003800000 */
.L_x_12425:
        /* <DEDUP_REMOVED lines=44> */
.L_x_12424:
[----:B------:R-:W-:Y:S05]  /*bf30*/  BSYNC B2 ;  /* 0x0000000000027941 */ /* 0x000fea0003800000 */
.L_x_12423:
        /* <DEDUP_REMOVED lines=25> */
.L_x_12428:
[----:B------:R-:W-:Y:S02]  /*c0d0*/  IMAD.MOV.U32 R34, RZ, RZ, R36 ;  /* 0x000000ffff227224 */ /* 0x000fe400078e0024 */
.L_x_12429:
[----:B------:R-:W-:Y:S05]  /*c0e0*/  BSYNC B2 ;  /* 0x0000000000027941 */ /* 0x000fea0003800000 */
.L_x_12427:
        /* <DEDUP_REMOVED lines=16> */
.L_x_12433:
[----:B------:R-:W-:Y:S05]  /*c1f0*/  BSYNC B3 ;  /* 0x0000000000037941 */ /* 0x000fea0003800000 */
.L_x_12432:
        /* <DEDUP_REMOVED lines=44> */
.L_x_12431:
[----:B------:R-:W-:Y:S05]  /*c4c0*/  BSYNC B2 ;  /* 0x0000000000027941 */ /* 0x000fea0003800000 */
.L_x_12430:
        /* <DEDUP_REMOVED lines=23> */
.L_x_12435:
[----:B------:R-:W-:Y:S02]  /*c640*/  IMAD.MOV.U32 R34, RZ, RZ, R36 ;  /* 0x000000ffff227224 */ /* 0x000fe400078e0024 */
.L_x_12436:
[----:B------:R-:W-:Y:S05]  /*c650*/  BSYNC B2 ;  /* 0x0000000000027941 */ /* 0x000fea0003800000 */
.L_x_12434:
        /* <DEDUP_REMOVED lines=16> */
.L_x_12440:
[----:B------:R-:W-:Y:S05]  /*c760*/  BSYNC B3 ;  /* 0x0000000000037941 */ /* 0x000fea0003800000 */
.L_x_12439:
        /* <DEDUP_REMOVED lines=44> */
.L_x_12438:
[----:B------:R-:W-:Y:S05]  /*ca30*/  BSYNC B2 ;  /* 0x0000000000027941 */ /* 0x000fea0003800000 */
.L_x_12437:
        /* <DEDUP_REMOVED lines=23> */
.L_x_12442:
[----:B------:R-:W-:Y:S02]  /*cbb0*/  IMAD.MOV.U32 R34, RZ, RZ, R36 ;  /* 0x000000ffff227224 */ /* 0x000fe400078e0024 */
.L_x_12443:
[----:B------:R-:W-:Y:S05]  /*cbc0*/  BSYNC B2 ;  /* 0x0000000000027941 */ /* 0x000fea0003800000 */
.L_x_12441:
        /* <DEDUP_REMOVED lines=16> */
.L_x_12447:
[----:B------:R-:W-:Y:S05]  /*ccd0*/  BSYNC B3 ;  /* 0x0000000000037941 */ /* 0x000fea0003800000 */
.L_x_12446:
        /* <DEDUP_REMOVED lines=44> */
.L_x_12445:
[----:B------:R-:W-:Y:S05]  /*cfa0*/  BSYNC B2 ;  /* 0x0000000000027941 */ /* 0x000fea0003800000 */
.L_x_12444:
        /* <DEDUP_REMOVED lines=23> */
.L_x_12449:
[----:B------:R-:W-:Y:S02]  /*d120*/  IMAD.MOV.U32 R34, RZ, RZ, R36 ;  /* 0x000000ffff227224 */ /* 0x000fe400078e0024 */
.L_x_12450:
[----:B------:R-:W-:Y:S05]  /*d130*/  BSYNC B2 ;  /* 0x0000000000027941 */ /* 0x000fea0003800000 */
.L_x_12448:
        /* <DEDUP_REMOVED lines=16> */
.L_x_12454:
[----:B------:R-:W-:Y:S05]  /*d240*/  BSYNC B3 ;  /* 0x0000000000037941 */ /* 0x000fea0003800000 */
.L_x_12453:
        /* <DEDUP_REMOVED lines=44> */
.L_x_12452:
[----:B------:R-:W-:Y:S05]  /*d510*/  BSYNC B2 ;  /* 0x0000000000027941 */ /* 0x000fea0003800000 */
.L_x_12451:
        /* <DEDUP_REMOVED lines=23> */
.L_x_12456:
[----:B------:R-:W-:Y:S02]  /*d690*/  IMAD.MOV.U32 R34, RZ, RZ, R36 ;  /* 0x000000ffff227224 */ /* 0x000fe400078e0024 */
.L_x_12457:
[----:B------:R-:W-:Y:S05]  /*d6a0*/  BSYNC B2 ;  /* 0x0000000000027941 */ /* 0x000fea0003800000 */
.L_x_12455:
        /* <DEDUP_REMOVED lines=16> */
.L_x_12461:
[----:B------:R-:W-:Y:S05]  /*d7b0*/  BSYNC B3 ;  /* 0x0000000000037941 */ /* 0x000fea0003800000 */
.L_x_12460:
        /* <DEDUP_REMOVED lines=44> */
.L_x_12459:
[----:B------:R-:W-:Y:S05]  /*da80*/  BSYNC B2 ;  /* 0x0000000000027941 */ /* 0x000fea0003800000 */
.L_x_12458:
        /* <DEDUP_REMOVED lines=23> */
.L_x_12463:
[----:B------:R-:W-:Y:S02]  /*dc00*/  IMAD.MOV.U32 R70, RZ, RZ, R36 ;  /* 0x000000ffff467224 */ /* 0x000fe400078e0024 */
.L_x_12464:
[----:B------:R-:W-:Y:S05]  /*dc10*/  BSYNC B2 ;  /* 0x0000000000027941 */ /* 0x000fea0003800000 */
.L_x_12462:
        /* <DEDUP_REMOVED lines=19> */
.L_x_12468:
[----:B------:R-:W-:Y:S05]  /*dd50*/  BSYNC B3 ;  /* 0x0000000000037941 */ /* 0x000fea0003800000 */
.L_x_12467:
        /* <DEDUP_REMOVED lines=44> */
.L_x_12466:
[----:B------:R-:W-:Y:S05]  /*e020*/  BSYNC B2 ;  /* 0x0000000000027941 */ /* 0x000fea0003800000 */
.L_x_12465:
        /* <DEDUP_REMOVED lines=40> */
.L_x_12412:
[----:B------:R-:W-:Y:S05]  /*e2b0*/  BSYNC B1 ;  /* 0x0000000000017941 */ /* 0x000fea0003800000 */
.L_x_12411:
        /* <DEDUP_REMOVED lines=23> */
.L_x_12472:
[----:B------:R-:W-:Y:S02]  /*e430*/  MOV R51, R36 ;  /* 0x0000002400337202 */ /* 0x000fe40000000f00 */
.L_x_12473:
[----:B------:R-:W-:Y:S05]  /*e440*/  BSYNC B2 ;  /* 0x0000000000027941 */ /* 0x000fea0003800000 */
.L_x_12471:
        /* <DEDUP_REMOVED lines=16> */
.L_x_12477:
[----:B------:R-:W-:Y:S05]  /*e550*/  BSYNC B3 ;  /* 0x0000000000037941 */ /* 0x000fea0003800000 */
.L_x_12476:
        /* <DEDUP_REMOVED lines=44> */
.L_x_12475:
[----:B------:R-:W-:Y:S05]  /*e820*/  BSYNC B2 ;  /* 0x0000000000027941 */ /* 0x000fea0003800000 */
.L_x_12474:
[----:B------:R-:W2:Y:S01]  /*e830*/  LDL R53, [R1+0x100] ;  /* 0x0001000001357983 */ /* 0x000ea20000100800 */
        /* <DEDUP_REMOVED lines=12> */
[----:B--2---:R-:W-:Y:S01]  /*e900*/  FMUL.FTZ R51, R53, R34 ;  /* 0x0000002235337220 */ /* 0x004fe20000410000 */
        /* <DEDUP_REMOVED lines=12> */
.L_x_12479:
[----:B------:R-:W-:Y:S02]  /*e9d0*/  IMAD.MOV.U32 R34, RZ, RZ, R36 ;  /* 0x000000ffff227224 */ /* 0x000fe400078e0024 */
.L_x_12480:
[----:B------:R-:W-:Y:S05]  /*e9e0*/  BSYNC B2 ;  /* 0x0000000000027941 */ /* 0x000fea0003800000 */
.L_x_12478:
        /* <DEDUP_REMOVED lines=16> */
.L_x_12484:
[----:B------:R-:W-:Y:S05]  /*eaf0*/  BSYNC B3 ;  /* 0x0000000000037941 */ /* 0x000fea0003800000 */
.L_x_12483:
        /* <DEDUP_REMOVED lines=44> */
.L_x_12482:
[----:B------:R-:W-:Y:S05]  /*edc0*/  BSYNC B2 ;  /* 0x0000000000027941 */ /* 0x000fea0003800000 */
.L_x_12481:
[----:B------:R-:W2:Y:S01]  /*edd0*/  LDL R52, [R1+0xfc] ;  /* 0x0000fc0001347983 */ /* 0x000ea20000100800 */
        /* <DEDUP_REMOVED lines=24> */
.L_x_12486:
[----:B------:R-:W-:Y:S02]  /*ef60*/  IMAD.MOV.U32 R34, RZ, RZ, R36 ;  /* 0x000000ffff227224 */ /* 0x000fe400078e0024 */
.L_x_12487:
[----:B------:R-:W-:Y:S05]  /*ef70*/  BSYNC B2 ;  /* 0x0000000000027941 */ /* 0x000fea0003800000 */
.L_x_12485:
        /* <DEDUP_REMOVED lines=16> */
.L_x_12491:
[----:B------:R-:W-:Y:S05]  /*f080*/  BSYNC B3 ;  /* 0x0000000000037941 */ /* 0x000fea0003800000 */
.L_x_12490:
        /* <DEDUP_REMOVED lines=44> */
.L_x_12489:
[----:B------:R-:W-:Y:S05]  /*f350*/  BSYNC B2 ;  /* 0x0000000000027941 */ /* 0x000fea0003800000 */
.L_x_12488:
[----:B------:R-:W2:Y:S01]  /*f360*/  LDL R53, [R1+0xf8] ;  /* 0x0000f80001357983 */ /* 0x000ea20000100800 */
        /* <DEDUP_REMOVED lines=10> */
[----:B--2---:R-:W-:Y:S01]  /*f410*/  FMUL.FTZ R53, R53, R34 ;  /* 0x0000002235357220 */ /* 0x004fe20000410000 */
        /* <DEDUP_REMOVED lines=11> */
.L_x_12493:
[----:B------:R-:W-:Y:S02]  /*f4d0*/  IMAD.MOV.U32 R34, RZ, RZ, R36 ;  /* 0x000000ffff227224 */ /* 0x000fe400078e0024 */
.L_x_12494:
[----:B------:R-:W-:Y:S05]  /*f4e0*/  BSYNC B2 ;  /* 0x0000000000027941 */ /* 0x000fea0003800000 */
.L_x_12492:
        /* <DEDUP_REMOVED lines=16> */
.L_x_12498:
[----:B------:R-:W-:Y:S05]  /*f5f0*/  BSYNC B3 ;  /* 0x0000000000037941 */ /* 0x000fea0003800000 */
.L_x_12497:
        /* <DEDUP_REMOVED lines=44> */
.L_x_12496:
[----:B------:R-:W-:Y:S05]  /*f8c0*/  BSYNC B2 ;  /* 0x0000000000027941 */ /* 0x000fea0003800000 */
.L_x_12495:
[----:B------:R-:W2:Y:S01]  /*f8d0*/  LDL R68, [R1+0xf4] ;  /* 0x0000f40001447983 */ /* 0x000ea20000100800 */
        /* <DEDUP_REMOVED lines=22> */
.L_x_12500:
[----:B------:R-:W-:Y:S02]  /*fa40*/  IMAD.MOV.U32 R34, RZ, RZ, R36 ;  /* 0x000000ffff227224 */ /* 0x000fe400078e0024 */
.L_x_12501:
[----:B------:R-:W-:Y:S05]  /*fa50*/  BSYNC B2 ;  /* 0x0000000000027941 */ /* 0x000fea0003800000 */
.L_x_12499:
        /* <DEDUP_REMOVED lines=16> */
.L_x_12505:
[----:B------:R-:W-:Y:S05]  /*fb60*/  BSYNC B3 ;  /* 0x0000000000037941 */ /* 0x000fea0003800000 */
.L_x_12504:
        /* <DEDUP_REMOVED lines=44> */
.L_x_12503:
[----:B------:R-:W-:Y:S05]  /*fe30*/  BSYNC B2 ;  /* 0x0000000000027941 */ /* 0x000fea0003800000 */
.L_x_12502:
[----:B------:R-:W2:Y:S01]  /*fe40*/  LDL R69, [R1+0xf0] ;  /* 0x0000f00001457983 */ /* 0x000ea20000100800 */
        /* <DEDUP_REMOVED lines=9> */
[----:B--2---:R-:W-:Y:S01]  /*fee0*/  FMUL.FTZ R86, R69, R34 ;  /* 0x0000002245567220 */ /* 0x004fe20000410000 */
        /* <DEDUP_REMOVED lines=12> */
.L_x_12507:
[----:B------:R-:W-:Y:S02]  /*ffb0*/  IMAD.MOV.U32 R34, RZ, RZ, R36 ;  /* 0x000000ffff227224 */ /* 0x000fe400078e0024 */
.L_x_12508:
[----:B------:R-:W-:Y:S05]  /*ffc0*/  BSYNC B2 ;  /* 0x0000000000027941 */ /* 0x000fea0003800000 */
.L_x_12506:
        /* <DEDUP_REMOVED lines=16> */
.L_x_12512:
[----:B------:R-:W-:Y:S05]  /*100d0*/  BSYNC B3 ;  /* 0x0000000000037941 */ /* 0x000fea0003800000 */
.L_x_12511:
        /* <DEDUP_REMOVED lines=44> */
.L_x_12510:
[----:B------:R-:W-:Y:S05]  /*103a0*/  BSYNC B2 ;  /* 0x0000000000027941 */ /* 0x000fea0003800000 */
.L_x_12509:
        /* <DEDUP_REMOVED lines=23> */
.L_x_12514:
[----:B------:R-:W-:Y:S02]  /*10520*/  IMAD.MOV.U32 R34, RZ, RZ, R36 ;  /* 0x000000ffff227224 */ /* 0x000fe400078e0024 */
.L_x_12515:
[----:B------:R-:W-:Y:S05]  /*10530*/  BSYNC B2 ;  /* 0x0000000000027941 */ /* 0x000fea0003800000 */
.L_x_12513:
        /* <DEDUP_REMOVED lines=16> */
.L_x_12519:
[----:B------:R-:W-:Y:S05]  /*10640*/  BSYNC B3 ;  /* 0x0000000000037941 */ /* 0x000fea0003800000 */
.L_x_12518:
        /* <DEDUP_REMOVED lines=44> */
.L_x_12517:
[----:B------:R-:W-:Y:S05]  /*10910*/  BSYNC B2 ;  /* 0x0000000000027941 */ /* 0x000fea0003800000 */
.L_x_12516:
        /* <DEDUP_REMOVED lines=23> */
.L_x_12521:
[----:B------:R-:W-:Y:S02]  /*10a90*/  IMAD.MOV.U32 R70, RZ, RZ, R36 ;  /* 0x000000ffff467224 */ /* 0x000fe400078e0024 */
.L_x_12522:
[----:B------:R-:W-:Y:S05]  /*10aa0*/  BSYNC B2 ;  /* 0x0000000000027941 */ /* 0x000fea0003800000 */
.L_x_12520:
        /* <DEDUP_REMOVED lines=19> */
.L_x_12526:
[----:B------:R-:W-:Y:S05]  /*10be0*/  BSYNC B3 ;  /* 0x0000000000037941 */ /* 0x000fea0003800000 */
.L_x_12525:
        /* <DEDUP_REMOVED lines=44> */
.L_x_12524:
[----:B------:R-:W-:Y:S05]  /*10eb0*/  BSYNC B2 ;  /* 0x0000000000027941 */ /* 0x000fea0003800000 */
.L_x_12523:
[----:B------:R-:W2:Y:S01]  /*10ec0*/  LDL R69, [R1+0xe4] ;  /* 0x0000e40001457983 */ /* 0x000ea20000100800 */
        /* <DEDUP_REMOVED lines=9> */
[----:B--2---:R-:W-:Y:S01]  /*10f60*/  FMUL.FTZ R122, R69, R71 ;  /* 0x00000047457a7220 */ /* 0x004fe20000410000 */
        /* <DEDUP_REMOVED lines=29> */
.L_x_12470:
[----:B------:R-:W-:Y:S05]  /*11140*/  BSYNC B1 ;  /* 0x0000000000017941 */ /* 0x000fea0003800000 */
.L_x_12469:
        /* <DEDUP_REMOVED lines=23> */
.L_x_12530:
[----:B------:R-:W-:Y:S02]  /*112c0*/  IMAD.MOV.U32 R56, RZ, RZ, R36 ;  /* 0x000000ffff387224 */ /* 0x000fe400078e0024 */
.L_x_12531:
[----:B------:R-:W-:Y:S05]  /*112d0*/  BSYNC B2 ;  /* 0x0000000000027941 */ /* 0x000fea0003800000 */
.L_x_12529:
        /* <DEDUP_REMOVED lines=16> */
.L_x_12535:
[----:B------:R-:W-:Y:S05]  /*113e0*/  BSYNC B3 ;  /* 0x0000000000037941 */ /* 0x000fea0003800000 */
.L_x_12534:
        /* <DEDUP_REMOVED lines=44> */
.L_x_12533:
[----:B------:R-:W-:Y:S05]  /*116b0*/  BSYNC B2 ;  /* 0x0000000000027941 */ /* 0x000fea0003800000 */
.L_x_12532:
[----:B------:R-:W2:Y:S01]  /*116c0*/  LDL R54, [R1+0xe0] ;  /* 0x0000e00001367983 */ /* 0x000ea20000100800 */
        /* <DEDUP_REMOVED lines=25> */
.L_x_12537:
[----:B------:R-:W-:Y:S02]  /*11860*/  IMAD.MOV.U32 R34, RZ, RZ, R36 ;  /* 0x000000ffff227224 */ /* 0x000fe400078e0024 */
.L_x_12538:
[----:B------:R-:W-:Y:S05]  /*11870*/  BSYNC B2 ;  /* 0x0000000000027941 */ /* 0x000fea0003800000 */
.L_x_12536:
        /* <DEDUP_REMOVED lines=16> */
.L_x_12542:
[----:B------:R-:W-:Y:S05]  /*11980*/  BSYNC B3 ;  /* 0x0000000000037941 */ /* 0x000fea0003800000 */
.L_x_12541:
        /* <DEDUP_REMOVED lines=44> */
.L_x_12540:
[----:B------:R-:W-:Y:S05]  /*11c50*/  BSYNC B2 ;  /* 0x0000000000027941 */ /* 0x000fea0003800000 */
.L_x_12539:
        /* <DEDUP_REMOVED lines=25> */
.L_x_12544:
[----:B------:R-:W-:Y:S02]  /*11df0*/  IMAD.MOV.U32 R34, RZ, RZ, R36 ;  /* 0x000000ffff227224 */ /* 0x000fe400078e0024 */
.L_x_12545:
[----:B------:R-:W-:Y:S05]  /*11e00*/  BSYNC B2 ;  /* 0x0000000000027941 */ /* 0x000fea0003800000 */
.L_x_12543:
        /* <DEDUP_REMOVED lines=16> */
.L_x_12549:
[----:B------:R-:W-:Y:S05]  /*11f10*/  BSYNC B3 ;  /* 0x0000000000037941 */ /* 0x000fea0003800000 */
.L_x_12548:
        /* <DEDUP_REMOVED lines=44> */
.L_x_12547:
[----:B------:R-:W-:Y:S05]  /*121e0*/  BSYNC B2 ;  /* 0x0000000000027941 */ /* 0x000fea0003800000 */
.L_x_12546:
        /* <DEDUP_REMOVED lines=23> */
.L_x_12551:
[----:B------:R-:W-:Y:S02]  /*12360*/  IMAD.MOV.U32 R34, RZ, RZ, R36 ;  /* 0x000000ffff227224 */ /* 0x000fe400078e0024 */
.L_x_12552:
[----:B------:R-:W-:Y:S05]  /*12370*/  BSYNC B2 ;  /* 0x0000000000027941 */ /* 0x000fea0003800000 */
.L_x_12550:
        /* <DEDUP_REMOVED lines=16> */
.L_x_12556:
[----:B------:R-:W-:Y:S05]  /*12480*/  BSYNC B3 ;  /* 0x0000000000037941 */ /* 0x000fea0003800000 */
.L_x_12555:
        /* <DEDUP_REMOVED lines=44> */
.L_x_12554:
[----:B------:R-:W-:Y:S05]  /*12750*/  BSYNC B2 ;  /* 0x0000000000027941 */ /* 0x000fea0003800000 */
.L_x_12553:
        /* <DEDUP_REMOVED lines=23> */
.L_x_12558:
[----:B------:R-:W-:Y:S02]  /*128d0*/  IMAD.MOV.U32 R34, RZ, RZ, R36 ;  /* 0x000000ffff227224 */ /* 0x000fe400078e0024 */
.L_x_12559:
[----:B------:R-:W-:Y:S05]  /*128e0*/  BSYNC B2 ;  /* 0x0000000000027941 */ /* 0x000fea0003800000 */
.L_x_12557:
        /* <DEDUP_REMOVED lines=16> */
.L_x_12563:
[----:B------:R-:W-:Y:S05]  /*129f0*/  BSYNC B3 ;  /* 0x0000000000037941 */ /* 0x000fea0003800000 */
.L_x_12562:
        /* <DEDUP_REMOVED lines=44> */
.L_x_12561:
[----:B------:R-:W-:Y:S05]  /*12cc0*/  BSYNC B2 ;  /* 0x0000000000027941 */ /* 0x000fea0003800000 */
.L_x_12560:
        /* <DEDUP_REMOVED lines=23> */
.L_x_12565:
[----:B------:R-:W-:Y:S02]  /*12e40*/  IMAD.MOV.U32 R34, RZ, RZ, R36 ;  /* 0x000000ffff227224 */ /* 0x000fe400078e0024 */
.L_x_12566:
[----:B------:R-:W-:Y:S05]  /*12e50*/  BSYNC B2 ;  /* 0x0000000000027941 */ /* 0x000fea0003800000 */
.L_x_12564:
        /* <DEDUP_REMOVED lines=16> */
.L_x_12570:
[----:B------:R-:W-:Y:S05]  /*12f60*/  BSYNC B3 ;  /* 0x0000000000037941 */ /* 0x000fea0003800000 */
.L_x_12569:
        /* <DEDUP_REMOVED lines=44> */
.L_x_12568:
[----:B------:R-:W-:Y:S05]  /*13230*/  BSYNC B2 ;  /* 0x0000000000027941 */ /* 0x000fea0003800000 */
.L_x_12567:
        /* <DEDUP_REMOVED lines=23> */
.L_x_12572:
[----:B------:R-:W-:Y:S02]  /*133b0*/  IMAD.MOV.U32 R34, RZ, RZ, R36 ;  /* 0x000000ffff227224 */ /* 0x000fe400078e0024 */
.L_x_12573:
[----:B------:R-:W-:Y:S05]  /*133c0*/  BSYNC B2 ;  /* 0x0000000000027941 */ /* 0x000fea0003800000 */
.L_x_12571:
        /* <DEDUP_REMOVED lines=16> */
.L_x_12577:
[----:B------:R-:W-:Y:S05]  /*134d0*/  BSYNC B3 ;  /* 0x0000000000037941 */ /* 0x000fea0003800000 */
.L_x_12576:
        /* <DEDUP_REMOVED lines=44> */
.L_x_12575:
[----:B------:R-:W-:Y:S05]  /*137a0*/  BSYNC B2 ;  /* 0x0000000000027941 */ /* 0x000fea0003800000 */
.L_x_12574:
        /* <DEDUP_REMOVED lines=23> */
.L_x_12579:
[----:B------:R-:W-:Y:S02]  /*13920*/  IMAD.MOV.U32 R70, RZ, RZ, R36 ;  /* 0x000000ffff467224 */ /* 0x000fe400078e0024 */
.L_x_12580:
[----:B------:R-:W-:Y:S05]  /*13930*/  BSYNC B2 ;  /* 0x0000000000027941 */ /* 0x000fea0003800000 */
.L_x_12578:
        /* <DEDUP_REMOVED lines=19> */
.L_x_12584:
[----:B------:R-:W-:Y:S05]  /*13a70*/  BSYNC B3 ;  /* 0x0000000000037941 */ /* 0x000fea0003800000 */
.L_x_12583:
        /* <DEDUP_REMOVED lines=44> */
.L_x_12582:
[----:B------:R-:W-:Y:S05]  /*13d40*/  BSYNC B2 ;  /* 0x0000000000027941 */ /* 0x000fea0003800000 */
.L_x_12581:
        /* <DEDUP_REMOVED lines=40> */
.L_x_12528:
[----:B------:R-:W-:Y:S05]  /*13fd0*/  BSYNC B1 ;  /* 0x0000000000017941 */ /* 0x000fea0003800000 */
.L_x_12527:
        /* <DEDUP_REMOVED lines=23> */
.L_x_12588:
[----:B------:R-:W-:Y:S02]  /*14150*/  MOV R57, R36 ;  /* 0x0000002400397202 */ /* 0x000fe40000000f00 */
.L_x_12589:
[----:B------:R-:W-:Y:S05]  /*14160*/  BSYNC B2 ;  /* 0x0000000000027941 */ /* 0x000fea0003800000 */
.L_x_12587:
        /* <DEDUP_REMOVED lines=16> */
.L_x_12593:
[----:B------:R-:W-:Y:S05]  /*14270*/  BSYNC B3 ;  /* 0x0000000000037941 */ /* 0x000fea0003800000 */
.L_x_12592:
        /* <DEDUP_REMOVED lines=44> */
.L_x_12591:
[----:B------:R-:W-:Y:S05]  /*14540*/  BSYNC B2 ;  /* 0x0000000000027941 */ /* 0x000fea0003800000 */
.L_x_12590:
        /* <DEDUP_REMOVED lines=26> */
.L_x_12595:
[----:B------:R-:W-:Y:S02]  /*146f0*/  IMAD.MOV.U32 R34, RZ, RZ, R36 ;  /* 0x000000ffff227224 */ /* 0x000fe400078e0024 */
.L_x_12596:
[----:B------:R-:W-:Y:S05]  /*14700*/  BSYNC B2 ;  /* 0x0000000000027941 */ /* 0x000fea0003800000 */
.L_x_12594:
        /* <DEDUP_REMOVED lines=16> */
.L_x_12600:
[----:B------:R-:W-:Y:S05]  /*14810*/  BSYNC B3 ;  /* 0x0000000000037941 */ /* 0x000fea0003800000 */
.L_x_12599:
        /* <DEDUP_REMOVED lines=44> */
.L_x_12598:
[----:B------:R-:W-:Y:S05]  /*14ae0*/  BSYNC B2 ;  /* 0x0000000000027941 */ /* 0x000fea0003800000 */
.L_x_12597:
        /* <DEDUP_REMOVED lines=25> */
.L_x_12602:
[----:B------:R-:W-:Y:S02]  /*14c80*/  IMAD.MOV.U32 R34, RZ, RZ, R36 ;  /* 0x000000ffff227224 */ /* 0x000fe400078e0024 */
.L_x_12603:
[----:B------:R-:W-:Y:S05]  /*14c90*/  BSYNC B2 ;  /* 0x0000000000027941 */ /* 0x000fea0003800000 */
.L_x_12601:
        /* <DEDUP_REMOVED lines=16> */
.L_x_12607:
[----:B------:R-:W-:Y:S05]  /*14da0*/  BSYNC B3 ;  /* 0x0000000000037941 */ /* 0x000fea0003800000 */
.L_x_12606:
        /* <DEDUP_REMOVED lines=44> */
.L_x_12605:
[----:B------:R-:W-:Y:S05]  /*15070*/  BSYNC B2 ;  /* 0x0000000000027941 */ /* 0x000fea0003800000 */
.L_x_12604:
        /* <DEDUP_REMOVED lines=23> */
.L_x_12609:
[----:B------:R-:W-:Y:S02]  /*151f0*/  IMAD.MOV.U32 R34, RZ, RZ, R36 ;  /* 0x000000ffff227224 */ /* 0x000fe400078e0024 */
.L_x_12610:
[----:B------:R-:W-:Y:S05]  /*15200*/  BSYNC B2 ;  /* 0x0000000000027941 */ /* 0x000fea0003800000 */
.L_x_12608:
        /* <DEDUP_REMOVED lines=16> */
.L_x_12614:
[----:B------:R-:W-:Y:S05]  /*15310*/  BSYNC B3 ;  /* 0x0000000000037941 */ /* 0x000fea0003800000 */
.L_x_12613:
        /* <DEDUP_REMOVED lines=44> */
.L_x_12612:
[----:B------:R-:W-:Y:S05]  /*155e0*/  BSYNC B2 ;  /* 0x0000000000027941 */ /* 0x000fea0003800000 */
.L_x_12611:
        /* <DEDUP_REMOVED lines=23> */
.L_x_12616:
[----:B------:R-:W-:Y:S02]  /*15760*/  IMAD.MOV.U32 R34, RZ, RZ, R36 ;  /* 0x000000ffff227224 */ /* 0x000fe400078e0024 */
.L_x_12617:
[----:B------:R-:W-:Y:S05]  /*15770*/  BSYNC B2 ;  /* 0x0000000000027941 */ /* 0x000fea0003800000 */
.L_x_12615:
        /* <DEDUP_REMOVED lines=16> */
.L_x_12621:
[----:B------:R-:W-:Y:S05]  /*15880*/  BSYNC B3 ;  /* 0x0000000000037941 */ /* 0x000fea0003800000 */
.L_x_12620:
        /* <DEDUP_REMOVED lines=44> */
.L_x_12619:
[----:B------:R-:W-:Y:S05]  /*15b50*/  BSYNC B2 ;  /* 0x0000000000027941 */ /* 0x000fea0003800000 */
.L_x_12618:
        /* <DEDUP_REMOVED lines=23> */
.L_x_12623:
[----:B------:R-:W-:Y:S02]  /*15cd0*/  IMAD.MOV.U32 R34, RZ, RZ, R36 ;  /* 0x000000ffff227224 */ /* 0x000fe400078e0024 */
.L_x_12624:
[----:B------:R-:W-:Y:S05]  /*15ce0*/  BSYNC B2 ;  /* 0x0000000000027941 */ /* 0x000fea0003800000 */
.L_x_12622:
        /* <DEDUP_REMOVED lines=16> */
.L_x_12628:
[----:B------:R-:W-:Y:S05]  /*15df0*/  BSYNC B3 ;  /* 0x0000000000037941 */ /* 0x000fea0003800000 */
.L_x_12627:
        /* <DEDUP_REMOVED lines=44> */
.L_x_12626:
[----:B------:R-:W-:Y:S05]  /*160c0*/  BSYNC B2 ;  /* 0x0000000000027941 */ /* 0x000fea0003800000 */
.L_x_12625:
        /* <DEDUP_REMOVED lines=23> */
.L_x_12630:
[----:B------:R-:W-:Y:S02]  /*16240*/  IMAD.MOV.U32 R34, RZ, RZ, R36 ;  /* 0x000000ffff227224 */ /* 0x000fe400078e0024 */
.L_x_12631:
[----:B------:R-:W-:Y:S05]  /*16250*/  BSYNC B2 ;  /* 0x0000000000027941 */ /* 0x000fea0003800000 */
.L_x_12629:
        /* <DEDUP_REMOVED lines=16> */
.L_x_12635:
[----:B------:R-:W-:Y:S05]  /*16360*/  BSYNC B3 ;  /* 0x0000000000037941 */ /* 0x000fea0003800000 */
.L_x_12634:
        /* <DEDUP_REMOVED lines=44> */
.L_x_12633:
[----:B------:R-:W-:Y:S05]  /*16630*/  BSYNC B2 ;  /* 0x0000000000027941 */ /* 0x000fea0003800000 */
.L_x_12632:
        /* <DEDUP_REMOVED lines=23> */
.L_x_12637:
[----:B------:R-:W-:Y:S02]  /*167b0*/  IMAD.MOV.U32 R70, RZ, RZ, R36 ;  /* 0x000000ffff467224 */ /* 0x000fe400078e0024 */
.L_x_12638:
[----:B------:R-:W-:Y:S05]  /*167c0*/  BSYNC B2 ;  /* 0x0000000000027941 */ /* 0x000fea0003800000 */
.L_x_12636:
        /* <DEDUP_REMOVED lines=19> */
.L_x_12642:
[----:B------:R-:W-:Y:S05]  /*16900*/  BSYNC B3 ;  /* 0x0000000000037941 */ /* 0x000fea0003800000 */
.L_x_12641:
        /* <DEDUP_REMOVED lines=44> */
.L_x_12640:
[----:B------:R-:W-:Y:S05]  /*16bd0*/  BSYNC B2 ;  /* 0x0000000000027941 */ /* 0x000fea0003800000 */
.L_x_12639:
        /* <DEDUP_REMOVED lines=40> */
.L_x_12586:
[----:B------:R-:W-:Y:S05]  /*16e60*/  BSYNC B1 ;  /* 0x0000000000017941 */ /* 0x000fea0003800000 */
.L_x_12585:
        /* <DEDUP_REMOVED lines=23> */
.L_x_12646:
[----:B------:R-:W-:Y:S02]  /*16fe0*/  IMAD.MOV.U32 R58, RZ, RZ, R36 ;  /* 0x000000ffff3a7224 */ /* 0x000fe400078e0024 */
.L_x_12647:
[----:B------:R-:W-:Y:S05]  /*16ff0*/  BSYNC B2 ;  /* 0x0000000000027941 */ /* 0x000fea0003800000 */
.L_x_12645:
        /* <DEDUP_REMOVED lines=16> */
.L_x_12651:
[----:B------:R-:W-:Y:S05]  /*17100*/  BSYNC B3 ;  /* 0x0000000000037941 */ /* 0x000fea0003800000 */
.L_x_12650:
        /* <DEDUP_REMOVED lines=44> */
.L_x_12649:
[----:B------:R-:W-:Y:S05]  /*173d0*/  BSYNC B2 ;  /* 0x0000000000027941 */ /* 0x000fea0003800000 */
.L_x_12648:
        /* <DEDUP_REMOVED lines=26> */
.L_x_12653:
[----:B------:R-:W-:Y:S02]  /*17580*/  IMAD.MOV.U32 R34, RZ, RZ, R36 ;  /* 0x000000ffff227224 */ /* 0x000fe400078e0024 */
.L_x_12654:
[----:B------:R-:W-:Y:S05]  /*17590*/  BSYNC B2 ;  /* 0x0000000000027941 */ /* 0x000fea0003800000 */
.L_x_12652:
        /* <DEDUP_REMOVED lines=16> */
.L_x_12658:
[----:B------:R-:W-:Y:S05]  /*176a0*/  BSYNC B3 ;  /* 0x0000000000037941 */ /* 0x000fea0003800000 */
.L_x_12657:
        /* <DEDUP_REMOVED lines=44> */
.L_x_12656:
[----:B------:R-:W-:Y:S05]  /*17970*/  BSYNC B2 ;  /* 0x0000000000027941 */ /* 0x000fea0003800000 */
.L_x_12655:
        /* <DEDUP_REMOVED lines=25> */
.L_x_12660:
[----:B------:R-:W-:Y:S02]  /*17b10*/  IMAD.MOV.U32 R34, RZ, RZ, R36 ;  /* 0x000000ffff227224 */ /* 0x000fe400078e0024 */
.L_x_12661:
[----:B------:R-:W-:Y:S05]  /*17b20*/  BSYNC B2 ;  /* 0x0000000000027941 */ /* 0x000fea0003800000 */
.L_x_12659:
        /* <DEDUP_REMOVED lines=16> */
.L_x_12665:
[----:B------:R-:W-:Y:S05]  /*17c30*/  BSYNC B3 ;  /* 0x0000000000037941 */ /* 0x000fea0003800000 */
.L_x_12664:
        /* <DEDUP_REMOVED lines=44> */
.L_x_12663:
[----:B------:R-:W-:Y:S05]  /*17f00*/  BSYNC B2 ;  /* 0x0000000000027941 */ /* 0x000fea0003800000 */
.L_x_12662:
        /* <DEDUP_REMOVED lines=23> */
.L_x_12667:
[----:B------:R-:W-:Y:S02]  /*18080*/  IMAD.MOV.U32 R34, RZ, RZ, R36 ;  /* 0x000000ffff227224 */ /* 0x000fe400078e0024 */
.L_x_12668:
[----:B------:R-:W-:Y:S05]  /*18090*/  BSYNC B2 ;  /* 0x0000000000027941 */ /* 0x000fea0003800000 */
.L_x_12666:
        /* <DEDUP_REMOVED lines=16> */
.L_x_12672:
[----:B------:R-:W-:Y:S05]  /*181a0*/  BSYNC B3 ;  /* 0x0000000000037941 */ /* 0x000fea0003800000 */
.L_x_12671:
        /* <DEDUP_REMOVED lines=44> */
.L_x_12670:
[----:B------:R-:W-:Y:S05]  /*18470*/  BSYNC B2 ;  /* 0x0000000000027941 */ /* 0x000fea0003800000 */
.L_x_12669:
        /* <DEDUP_REMOVED lines=23> */
.L_x_12674:
[----:B------:R-:W-:Y:S02]  /*185f0*/  IMAD.MOV.U32 R34, RZ, RZ, R36 ;  /* 0x000000ffff227224 */ /* 0x000fe400078e0024 */
.L_x_12675:
[----:B------:R-:W-:Y:S05]  /*18600*/  BSYNC B2 ;  /* 0x0000000000027941 */ /* 0x000fea0003800000 */
.L_x_12673:
        /* <DEDUP_REMOVED lines=16> */
.L_x_12679:
[----:B------:R-:W-:Y:S05]  /*18710*/  BSYNC B3 ;  /* 0x0000000000037941 */ /* 0x000fea0003800000 */
.L_x_12678:
        /* <DEDUP_REMOVED lines=44> */
.L_x_12677:
[----:B------:R-:W-:Y:S05]  /*189e0*/  BSYNC B2 ;  /* 0x0000000000027941 */ /* 0x000fea0003800000 */
.L_x_12676:
        /* <DEDUP_REMOVED lines=23> */
.L_x_12681:
[----:B------:R-:W-:Y:S02]  /*18b60*/  IMAD.MOV.U32 R34, RZ, RZ, R36 ;  /* 0x000000ffff227224 */ /* 0x000fe400078e0024 */
.L_x_12682:
[----:B------:R-:W-:Y:S05]  /*18b70*/  BSYNC B2 ;  /* 0x0000000000027941 */ /* 0x000fea0003800000 */
.L_x_12680:
        /* <DEDUP_REMOVED lines=16> */
.L_x_12686:
[----:B------:R-:W-:Y:S05]  /*18c80*/  BSYNC B3 ;  /* 0x0000000000037941 */ /* 0x000fea0003800000 */
.L_x_12685:
        /* <DEDUP_REMOVED lines=44> */
.L_x_12684:
[----:B------:R-:W-:Y:S05]  /*18f50*/  BSYNC B2 ;  /* 0x0000000000027941 */ /* 0x000fea0003800000 */
.L_x_12683:
        /* <DEDUP_REMOVED lines=23> */
.L_x_12688:
[----:B------:R-:W-:Y:S02]  /*190d0*/  IMAD.MOV.U32 R34, RZ, RZ, R36 ;  /* 0x000000ffff227224 */ /* 0x000fe400078e0024 */
.L_x_12689:
[----:B------:R-:W-:Y:S05]  /*190e0*/  BSYNC B2 ;  /* 0x0000000000027941 */ /* 0x000fea0003800000 */
.L_x_12687:
        /* <DEDUP_REMOVED lines=16> */
.L_x_12693:
[----:B------:R-:W-:Y:S05]  /*191f0*/  BSYNC B3 ;  /* 0x0000000000037941 */ /* 0x000fea0003800000 */
.L_x_12692:
        /* <DEDUP_REMOVED lines=44> */
.L_x_12691:
[----:B------:R-:W-:Y:S05]  /*194c0*/  BSYNC B2 ;  /* 0x0000000000027941 */ /* 0x000fea0003800000 */
.L_x_12690:
        /* <DEDUP_REMOVED lines=23> */
.L_x_12695:
[----:B------:R-:W-:Y:S02]  /*19640*/  IMAD.MOV.U32 R70, RZ, RZ, R36 ;  /* 0x000000ffff467224 */ /* 0x000fe400078e0024 */
.L_x_12696:
[----:B------:R-:W-:Y:S05]  /*19650*/  BSYNC B2 ;  /* 0x0000000000027941 */ /* 0x000fea0003800000 */
.L_x_12694:
        /* <DEDUP_REMOVED lines=19> */
.L_x_12700:
[----:B------:R-:W-:Y:S05]  /*19790*/  BSYNC B3 ;  /* 0x0000000000037941 */ /* 0x000fea0003800000 */
.L_x_12699:
        /* <DEDUP_REMOVED lines=44> */
.L_x_12698:
[----:B------:R-:W-:Y:S05]  /*19a60*/  BSYNC B2 ;  /* 0x0000000000027941 */ /* 0x000fea0003800000 */
.L_x_12697:
        /* <DEDUP_REMOVED lines=40> */
.L_x_12644:
[----:B------:R-:W-:Y:S05]  /*19cf0*/  BSYNC B1 ;  /* 0x0000000000017941 */ /* 0x000fea0003800000 */
.L_x_12643:
        /* <DEDUP_REMOVED lines=23> */
.L_x_12704:
[----:B------:R-:W-:Y:S02]  /*19e70*/  MOV R59, R36 ;  /* 0x00000024003b7202 */ /* 0x000fe40000000f00 */
.L_x_12705:
[----:B------:R-:W-:Y:S05]  /*19e80*/  BSYNC B2 ;  /* 0x0000000000027941 */ /* 0x000fea0003800000 */
.L_x_12703:
        /* <DEDUP_REMOVED lines=16> */
.L_x_12709:
[----:B------:R-:W-:Y:S05]  /*19f90*/  BSYNC B3 ;  /* 0x0000000000037941 */ /* 0x000fea0003800000 */
.L_x_12708:
        /* <DEDUP_REMOVED lines=44> */
.L_x_12707:
[----:B------:R-:W-:Y:S05]  /*1a260*/  BSYNC B2 ;  /* 0x0000000000027941 */ /* 0x000fea0003800000 */
.L_x_12706:
        /* <DEDUP_REMOVED lines=26> */
.L_x_12711:
[----:B------:R-:W-:Y:S02]  /*1a410*/  IMAD.MOV.U32 R34, RZ, RZ, R36 ;  /* 0x000000ffff227224 */ /* 0x000fe400078e0024 */
.L_x_12712:
[----:B------:R-:W-:Y:S05]  /*1a420*/  BSYNC B2 ;  /* 0x0000000000027941 */ /* 0x000fea0003800000 */
.L_x_12710:
        /* <DEDUP_REMOVED lines=16> */
.L_x_12716:
[----:B------:R-:W-:Y:S05]  /*1a530*/  BSYNC B3 ;  /* 0x0000000000037941 */ /* 0x000fea0003800000 */
.L_x_12715:
        /* <DEDUP_REMOVED lines=44> */
.L_x_12714:
[----:B------:R-:W-:Y:S05]  /*1a800*/  BSYNC B2 ;  /* 0x0000000000027941 */ /* 0x000fea0003800000 */
.L_x_12713:
        /* <DEDUP_REMOVED lines=25> */
.L_x_12718:
[----:B------:R-:W-:Y:S02]  /*1a9a0*/  IMAD.MOV.U32 R34, RZ, RZ, R36 ;  /* 0x000000ffff227224 */ /* 0x000fe400078e0024 */
.L_x_12719:
[----:B------:R-:W-:Y:S05]  /*1a9b0*/  BSYNC B2 ;  /* 0x0000000000027941 */ /* 0x000fea0003800000 */
.L_x_12717:
        /* <DEDUP_REMOVED lines=16> */
.L_x_12723:
[----:B------:R-:W-:Y:S05]  /*1aac0*/  BSYNC B3 ;  /* 0x0000000000037941 */ /* 0x000fea0003800000 */
.L_x_12722:
        /* <DEDUP_REMOVED lines=44> */
.L_x_12721:
[----:B------:R-:W-:Y:S05]  /*1ad90*/  BSYNC B2 ;  /* 0x0000000000027941 */ /* 0x000fea0003800000 */
.L_x_12720:
        /* <DEDUP_REMOVED lines=23> */
.L_x_12725:
[----:B------:R-:W-:Y:S02]  /*1af10*/  IMAD.MOV.U32 R34, RZ, RZ, R36 ;  /* 0x000000ffff227224 */ /* 0x000fe400078e0024 */
.L_x_12726:
[----:B------:R-:W-:Y:S05]  /*1af20*/  BSYNC B2 ;  /* 0x0000000000027941 */ /* 0x000fea0003800000 */
.L_x_12724:
        /* <DEDUP_REMOVED lines=16> */
.L_x_12730:
[----:B------:R-:W-:Y:S05]  /*1b030*/  BSYNC B3 ;  /* 0x0000000000037941 */ /* 0x000fea0003800000 */
.L_x_12729:
        /* <DEDUP_REMOVED lines=44> */
.L_x_12728:
[----:B------:R-:W-:Y:S05]  /*1b300*/  BSYNC B2 ;  /* 0x0000000000027941 */ /* 0x000fea0003800000 */
.L_x_12727:
        /* <DEDUP_REMOVED lines=23> */
.L_x_12732:
[----:B------:R-:W-:Y:S02]  /*1b480*/  IMAD.MOV.U32 R34, RZ, RZ, R36 ;  /* 0x000000ffff227224 */ /* 0x000fe400078e0024 */
.L_x_12733:
[----:B------:R-:W-:Y:S05]  /*1b490*/  BSYNC B2 ;  /* 0x0000000000027941 */ /* 0x000fea0003800000 */
.L_x_12731:
        /* <DEDUP_REMOVED lines=16> */
.L_x_12737:
[----:B------:R-:W-:Y:S05]  /*1b5a0*/  BSYNC B3 ;  /* 0x0000000000037941 */ /* 0x000fea0003800000 */
.L_x_12736:
        /* <DEDUP_REMOVED lines=44> */
.L_x_12735:
[----:B------:R-:W-:Y:S05]  /*1b870*/  BSYNC B2 ;  /* 0x0000000000027941 */ /* 0x000fea0003800000 */
.L_x_12734:
        /* <DEDUP_REMOVED lines=23> */
.L_x_12739:
[----:B------:R-:W-:Y:S02]  /*1b9f0*/  IMAD.MOV.U32 R34, RZ, RZ, R36 ;  /* 0x000000ffff227224 */ /* 0x000fe400078e0024 */
.L_x_12740:
[----:B------:R-:W-:Y:S05]  /*1ba00*/  BSYNC B2 ;  /* 0x0000000000027941 */ /* 0x000fea0003800000 */
.L_x_12738:
        /* <DEDUP_REMOVED lines=16> */
.L_x_12744:
[----:B------:R-:W-:Y:S05]  /*1bb10*/  BSYNC B3 ;  /* 0x0000000000037941 */ /* 0x000fea0003800000 */
.L_x_12743:
        /* <DEDUP_REMOVED lines=44> */
.L_x_12742:
[----:B------:R-:W-:Y:S05]  /*1bde0*/  BSYNC B2 ;  /* 0x0000000000027941 */ /* 0x000fea0003800000 */
.L_x_12741:
        /* <DEDUP_REMOVED lines=23> */
.L_x_12746:
[----:B------:R-:W-:Y:S02]  /*1bf60*/  IMAD.MOV.U32 R34, RZ, RZ, R36 ;  /* 0x000000ffff227224 */ /* 0x000fe400078e0024 */
.L_x_12747:
[----:B------:R-:W-:Y:S05]  /*1bf70*/  BSYNC B2 ;  /* 0x0000000000027941 */ /* 0x000fea0003800000 */
.L_x_12745:
        /* <DEDUP_REMOVED lines=16> */
.L_x_12751:
[----:B------:R-:W-:Y:S05]  /*1c080*/  BSYNC B3 ;  /* 0x0000000000037941 */ /* 0x000fea0003800000 */
.L_x_12750:
        /* <DEDUP_REMOVED lines=44> */
.L_x_12749:
[----:B------:R-:W-:Y:S05]  /*1c350*/  BSYNC B2 ;  /* 0x0000000000027941 */ /* 0x000fea0003800000 */
.L_x_12748:
        /* <DEDUP_REMOVED lines=23> */
.L_x_12753:
[----:B------:R-:W-:Y:S02]  /*1c4d0*/  IMAD.MOV.U32 R70, RZ, RZ, R36 ;  /* 0x000000ffff467224 */ /* 0x000fe400078e0024 */
.L_x_12754:
[----:B------:R-:W-:Y:S05]  /*1c4e0*/  BSYNC B2 ;  /* 0x0000000000027941 */ /* 0x000fea0003800000 */
.L_x_12752:
        /* <DEDUP_REMOVED lines=19> */
.L_x_12758:
[----:B------:R-:W-:Y:S05]  /*1c620*/  BSYNC B3 ;  /* 0x0000000000037941 */ /* 0x000fea0003800000 */
.L_x_12757:
        /* <DEDUP_REMOVED lines=44> */
.L_x_12756:
[----:B------:R-:W-:Y:S05]  /*1c8f0*/  BSYNC B2 ;  /* 0x0000000000027941 */ /* 0x000fea0003800000 */
.L_x_12755:
        /* <DEDUP_REMOVED lines=40> */
.L_x_12702:
[----:B------:R-:W-:Y:S05]  /*1cb80*/  BSYNC B1 ;  /* 0x0000000000017941 */ /* 0x000fea0003800000 */
.L_x_12701:
        /* <DEDUP_REMOVED lines=23> */
.L_x_12762:
[----:B------:R-:W-:Y:S02]  /*1cd00*/  IMAD.MOV.U32 R60, RZ, RZ, R36 ;  /* 0x000000ffff3c7224 */ /* 0x000fe400078e0024 */
.L_x_12763:
[----:B------:R-:W-:Y:S05]  /*1cd10*/  BSYNC B2 ;  /* 0x0000000000027941 */ /* 0x000fea0003800000 */
.L_x_12761:
        /* <DEDUP_REMOVED lines=16> */
.L_x_12767:
[----:B------:R-:W-:Y:S05]  /*1ce20*/  BSYNC B3 ;  /* 0x0000000000037941 */ /* 0x000fea0003800000 */
.L_x_12766:
        /* <DEDUP_REMOVED lines=44> */
.L_x_12765:
[----:B------:R-:W-:Y:S05]  /*1d0f0*/  BSYNC B2 ;  /* 0x0000000000027941 */ /* 0x000fea0003800000 */
.L_x_12764:
[----:B------:R-:W3:Y:S01]  /*1d100*/  LDL R76, [R1+0x60] ;  /* 0x00006000014c7983 */ /* 0x000ee20000100800 */
[----:B------:R-:W0:Y:S01]  /*1d110*/  I2F.U32 R34, R60 ;  /* 0x0000003c00227306 */ /* 0x000e220000201000 */
[----:B------:R-:W-:Y:S01]  /*1d120*/  HFMA2.MMA R140, -RZ, RZ, 0.1171875, 0 ;  /* 0x2f800000ff8c7435 */ /* 0x000fe200000001ff */
[----:B------:R-:W-:Y:S01]  /*1d130*/  LOP3.LUT R5, R5, 0xfffffffb, RZ, 0xc0, !PT ;  /* 0xfffffffb05057812 */ /* 0x000fe200078ec0ff */
[----:B------:R-:W-:Y:S08]  /*1d140*/  BSSY B2, `(.L_x_12768) ;  /* 0x0000017000027945 */ /* 0x000ff00003800000 */
        /* <DEDUP_REMOVED lines=21> */
.L_x_12769:
[----:B------:R-:W-:Y:S02]  /*1d2a0*/  IMAD.MOV.U32 R34, RZ, RZ, R36 ;  /* 0x000000ffff227224 */ /* 0x000fe400078e0024 */
.L_x_12770:
[----:B------:R-:W-:Y:S05]  /*1d2b0*/  BSYNC B2 ;  /* 0x0000000000027941 */ /* 0x000fea0003800000 */
.L_x_12768:
        /* <DEDUP_REMOVED lines=16> */
.L_x_12774:
[----:B------:R-:W-:Y:S05]  /*1d3c0*/  BSYNC B3 ;  /* 0x0000000000037941 */ /* 0x000fea0003800000 */
.L_x_12773:
        /* <DEDUP_REMOVED lines=44> */
.L_x_12772:
[----:B------:R-:W-:Y:S05]  /*1d690*/  BSYNC B2 ;  /* 0x0000000000027941 */ /* 0x000fea0003800000 */
.L_x_12771:
        /* <DEDUP_REMOVED lines=25> */
.L_x_12776:
[----:B------:R-:W-:Y:S02]  /*1d830*/  IMAD.MOV.U32 R34, RZ, RZ, R36 ;  /* 0x000000ffff227224 */ /* 0x000fe400078e0024 */
.L_x_12777:
[----:B------:R-:W-:Y:S05]  /*1d840*/  BSYNC B2 ;  /* 0x0000000000027941 */ /* 0x000fea0003800000 */
.L_x_12775:
        /* <DEDUP_REMOVED lines=16> */
.L_x_12781:
[----:B------:R-:W-:Y:S05]  /*1d950*/  BSYNC B3 ;  /* 0x0000000000037941 */ /* 0x000fea0003800000 */
.L_x_12780:
        /* <DEDUP_REMOVED lines=44> */
.L_x_12779:
[----:B------:R-:W-:Y:S05]  /*1dc20*/  BSYNC B2 ;  /* 0x0000000000027941 */ /* 0x000fea0003800000 */
.L_x_12778:
        /* <DEDUP_REMOVED lines=23> */
.L_x_12783:
[----:B------:R-:W-:Y:S02]  /*1dda0*/  MOV R34, R36 ;  /* 0x0000002400227202 */ /* 0x000fe40000000f00 */
.L_x_12784:
[----:B------:R-:W-:Y:S05]  /*1ddb0*/  BSYNC B2 ;  /* 0x0000000000027941 */ /* 0x000fea0003800000 */
.L_x_12782:
        /* <DEDUP_REMOVED lines=16> */
.L_x_12788:
[----:B------:R-:W-:Y:S05]  /*1dec0*/  BSYNC B3 ;  /* 0x0000000000037941 */ /* 0x000fea0003800000 */
.L_x_12787:
        /* <DEDUP_REMOVED lines=44> */
.L_x_12786:
[----:B------:R-:W-:Y:S05]  /*1e190*/  BSYNC B2 ;  /* 0x0000000000027941 */ /* 0x000fea0003800000 */
.L_x_12785:
        /* <DEDUP_REMOVED lines=23> */
.L_x_12790:
[----:B------:R-:W-:Y:S02]  /*1e310*/  IMAD.MOV.U32 R34, RZ, RZ, R36 ;  /* 0x000000ffff227224 */ /* 0x000fe400078e0024 */
.L_x_12791:
[----:B------:R-:W-:Y:S05]  /*1e320*/  BSYNC B2 ;  /* 0x0000000000027941 */ /* 0x000fea0003800000 */
.L_x_12789:
        /* <DEDUP_REMOVED lines=16> */
.L_x_12795:
[----:B------:R-:W-:Y:S05]  /*1e430*/  BSYNC B3 ;  /* 0x0000000000037941 */ /* 0x000fea0003800000 */
.L_x_12794:
        /* <DEDUP_REMOVED lines=44> */
.L_x_12793:
[----:B------:R-:W-:Y:S05]  /*1e700*/  BSYNC B2 ;  /* 0x0000000000027941 */ /* 0x000fea0003800000 */
.L_x_12792:
        /* <DEDUP_REMOVED lines=23> */
.L_x_12797:
[----:B------:R-:W-:Y:S02]  /*1e880*/  IMAD.MOV.U32 R34, RZ, RZ, R36 ;  /* 0x000000ffff227224 */ /* 0x000fe400078e0024 */
.L_x_12798:
[----:B------:R-:W-:Y:S05]  /*1e890*/  BSYNC B2 ;  /* 0x0000000000027941 */ /* 0x000fea0003800000 */
.L_x_12796:
        /* <DEDUP_REMOVED lines=16> */
.L_x_12802:
[----:B------:R-:W-:Y:S05]  /*1e9a0*/  BSYNC B3 ;  /* 0x0000000000037941 */ /* 0x000fea0003800000 */
.L_x_12801:
        /* <DEDUP_REMOVED lines=44> */
.L_x_12800:
[----:B------:R-:W-:Y:S05]  /*1ec70*/  BSYNC B2 ;  /* 0x0000000000027941 */ /* 0x000fea0003800000 */
.L_x_12799:
        /* <DEDUP_REMOVED lines=23> */
.L_x_12804:
[----:B------:R-:W-:Y:S02]  /*1edf0*/  MOV R34, R36 ;  /* 0x0000002400227202 */ /* 0x000fe40000000f00 */
.L_x_12805:
[----:B------:R-:W-:Y:S05]  /*1ee00*/  BSYNC B2 ;  /* 0x0000000000027941 */ /* 0x000fea0003800000 */
.L_x_12803:
        /* <DEDUP_REMOVED lines=16> */
.L_x_12809:
[----:B------:R-:W-:Y:S05]  /*1ef10*/  BSYNC B3 ;  /* 0x0000000000037941 */ /* 0x000fea0003800000 */
.L_x_12808:
        /* <DEDUP_REMOVED lines=44> */
.L_x_12807:
[----:B------:R-:W-:Y:S05]  /*1f1e0*/  BSYNC B2 ;  /* 0x0000000000027941 */ /* 0x000fea0003800000 */
.L_x_12806:
        /* <DEDUP_REMOVED lines=23> */
.L_x_12811:
[----:B------:R-:W-:Y:S02]  /*1f360*/  IMAD.MOV.U32 R70, RZ, RZ, R36 ;  /* 0x000000ffff467224 */ /* 0x000fe400078e0024 */
.L_x_12812:
[----:B------:R-:W-:Y:S05]  /*1f370*/  BSYNC B2 ;  /* 0x0000000000027941 */ /* 0x000fea0003800000 */
.L_x_12810:
        /* <DEDUP_REMOVED lines=19> */
.L_x_12816:
[----:B------:R-:W-:Y:S05]  /*1f4b0*/  BSYNC B3 ;  /* 0x0000000000037941 */ /* 0x000fea0003800000 */
.L_x_12815:
        /* <DEDUP_REMOVED lines=44> */
.L_x_12814:
[----:B------:R-:W-:Y:S05]  /*1f780*/  BSYNC B2 ;  /* 0x0000000000027941 */ /* 0x000fea0003800000 */
.L_x_12813:
[----:B------:R-:W3:Y:S01]  /*1f790*/  LDL R69, [R1+0x44] ;  /* 0x0000440001457983 */ /* 0x000ee20000100800 */
[----:B------:R0:W1:Y:S01]  /*1f7a0*/  I2F.U32 R68, R70 ;  /* 0x0000004600447306 */ /* 0x0000620000201000 */
[----:B------:R-:W-:-:S05]  /*1f7b0*/  HADD2.F32 R71, -RZ, R71.H1_H1 ;  /* 0x30000047ff477230 */ /* 0x000fca0000004100 */
[----:B------:R-:W-:Y:S01]  /*1f7c0*/  FMUL.FTZ R71, R71, R127 ;  /* 0x0000007f47477220 */ /* 0x000fe20000410000 */
[----:B------:R-:W-:Y:S02]  /*1f7d0*/  SEL R127, RZ, 0x10000, P5 ;  /* 0x00010000ff7f7807 */ /* 0x000fe40002800000 */
[----:B0-----:R-:W-:Y:S01]  /*1f7e0*/  F2FP.PACK_AB R70, R115, R96 ;  /* 0x000000607346723e */ /* 0x001fe200000000ff */
[----:B------:R-:W-:Y:S01]  /*1f7f0*/  FMUL.FTZ R71, R71, c[0x0][0x1e8] ;  /* 0x00007a0047477a20 */ /* 0x000fe20000410000 */
[----:B------:R-:W-:Y:S01]  /*1f800*/  LOP3.LUT P5, RZ, R5, 0x2, RZ, 0xc0, !PT ;  /* 0x0000000205ff7812 */ /* 0x000fe200078ac0ff */
        /* <DEDUP_REMOVED lines=31> */
.L_x_12760:
[----:B------:R-:W-:Y:S05]  /*1fa00*/  BSYNC B1 ;  /* 0x0000000000017941 */ /* 0x000fea0003800000 */
.L_x_12759:
        /* <DEDUP_REMOVED lines=102> */
.L_x_12841:
        /* <DEDUP_REMOVED lines=191> */
.L_x_12842:
[----:B------:R-:W-:Y:S01]  /*20c60*/  @!P6 IMAD.MOV.U32 R68, RZ, RZ, 0x4 ;  /* 0x00000004ff44e424 */ /* 0x000fe200078e00ff */
[----:B------:R-:W-:Y:S01]  /*20c70*/  ISETP.NE.AND P0, PT, RZ, UR8, PT ;  /* 0x00000008ff007c0c */ /* 0x000fe2000bf05270 */
[----:B01----:R-:W-:Y:S01]  /*20c80*/  FADD.FTZ R71, R70, R71 ;  /* 0x0000004746477221 */ /* 0x003fe20000010000 */
[----:B------:R-:W-:Y:S01]  /*20c90*/  LOP3.LUT P1, RZ, R5, 0x8, RZ, 0xc0, !PT ;  /* 0x0000000805ff7812 */ /* 0x000fe2000782c0ff */
[----:B------:R-:W-:Y:S01]  /*20ca0*/  @!P6 IMAD.WIDE R68, R6, R68, c[0x0][0x1a0] ;  /* 0x000068000644e625 */ /* 0x000fe200078e0244 */
[----:B------:R-:W-:Y:S04]  /*20cb0*/  BSSY B1, `(.L_x_12819) ;  /* 0x0000049000017945 */ /* 0x000fe80003800000 */
        /* <DEDUP_REMOVED lines=42> */
[----:B------:R-:W-:Y:S01]  /*20f60*/  F2FP.PACK_AB R68, R69, R68 ;  /* 0x000000444544723e */ /* 0x000fe200000000ff */
        /* <DEDUP_REMOVED lines=17> */
[----:B------:R-:W-:Y:S01]  /*21080*/  F2FP.PACK_AB R70, R71, R70 ;  /* 0x000000464746723e */ /* 0x000fe200000000ff */
[--C-:B------:R-:W-:Y:S02]  /*21090*/  FADD.FTZ R71, R98, -R130.reuse ;  /* 0x8000008262477221 */ /* 0x100fe40000010000 */
[----:B------:R-:W-:Y:S02]  /*210a0*/  FADD.FTZ R130, R118, -R130 ;  /* 0x8000008276827221 */ /* 0x000fe40000010000 */
[C---:B------:R-:W-:Y:S02]  /*210b0*/  FMUL.FTZ R71, R128.reuse, R71 ;  /* 0x0000004780477220 */ /* 0x040fe40000410000 */
[----:B------:R-:W-:Y:S02]  /*210c0*/  FMUL.FTZ R130, R128, R130 ;  /* 0x0000008280827220 */ /* 0x000fe40000410000 */
[----:B---3--:R-:W-:-:S02]  /*210d0*/  FFMA.FTZ R71, R137, R71, R140 ;  /* 0x0000004789477223 */ /* 0x008fc4000001008c */
[----:B----4-:R-:W-:-:S05]  /*210e0*/  FFMA.FTZ R130, R131, R130, R136 ;  /* 0x0000008283827223 */ /* 0x010fca0000010088 */
[----:B------:R-:W-:Y:S01]  /*210f0*/  F2FP.PACK_AB R71, R130, R71 ;  /* 0x000000478247723e */ /* 0x000fe200000000ff */
[----:B------:R-:W-:-:S04]  /*21100*/  IMAD.MOV.U32 R130, RZ, RZ, 0x10 ;  /* 0x00000010ff827424 */ /* 0x000fc800078e00ff */
[----:B------:R-:W-:-:S05]  /*21110*/  IMAD.WIDE.U32 R130, R37, R130, c[0x0][0x208] ;  /* 0x0000820025827625 */ /* 0x000fca00078e0082 */
[----:B------:R0:W-:Y:S01]  /*21120*/  STG.E.128 [R130.64], R68 ;  /* 0x0000004482007986 */ /* 0x0001e2000c101d06 */
[----:B------:R-:W-:-:S03]  /*21130*/  IADD3 R37, R37, 0x20, RZ ;  /* 0x0000002025257810 */ /* 0x000fc60007ffe0ff */
.L_x_12820:
[----:B------:R-:W-:Y:S05]  /*21140*/  BSYNC B1 ;  /* 0x0000000000017941 */ /* 0x000fea0003800000 */
.L_x_12819:
        /* <DEDUP_REMOVED lines=22> */
[----:B------:R-:W-:-:S04]  /*212b0*/  FADD.FTZ R70, R80, -R130 ;  /* 0x8000008250467221 */ /* 0x000fc80000010000 */
        /* <DEDUP_REMOVED lines=14> */
.L_x_12822:
[----:B------:R-:W-:Y:S05]  /*213a0*/  BSYNC B1 ;  /* 0x0000000000017941 */ /* 0x000fea0003800000 */
.L_x_12821:
        /* <DEDUP_REMOVED lines=36> */
.L_x_12824:
[----:B------:R-:W-:Y:S05]  /*215f0*/  BSYNC B1 ;  /* 0x0000000000017941 */ /* 0x000fea0003800000 */
.L_x_12823:
        /* <DEDUP_REMOVED lines=36> */
.L_x_12826:
[----:B------:R-:W-:Y:S05]  /*21840*/  BSYNC B1 ;  /* 0x0000000000017941 */ /* 0x000fea0003800000 */
.L_x_12825:
        /* <DEDUP_REMOVED lines=36> */
.L_x_12828:
[----:B------:R-:W-:Y:S05]  /*21a90*/  BSYNC B1 ;  /* 0x0000000000017941 */ /* 0x000fea0003800000 */
.L_x_12827:
        /* <DEDUP_REMOVED lines=36> */
.L_x_12830:
[----:B------:R-:W-:Y:S05]  /*21ce0*/  BSYNC B1 ;  /* 0x0000000000017941 */ /* 0x000fea0003800000 */
.L_x_12829:
        /* <DEDUP_REMOVED lines=36> */
.L_x_12832:
[----:B------:R-:W-:Y:S05]  /*21f30*/  BSYNC B1 ;  /* 0x0000000000017941 */ /* 0x000fea0003800000 */
.L_x_12831:
        /* <DEDUP_REMOVED lines=36> */
.L_x_12834:
[----:B------:R-:W-:Y:S05]  /*22180*/  BSYNC B1 ;  /* 0x0000000000017941 */ /* 0x000fea0003800000 */
.L_x_12833:
        /* <DEDUP_REMOVED lines=36> */
.L_x_12836:
[----:B------:R-:W-:Y:S05]  /*223d0*/  BSYNC B1 ;  /* 0x0000000000017941 */ /* 0x000fea0003800000 */
.L_x_12835:
        /* <DEDUP_REMOVED lines=35> */
.L_x_12838:
[----:B------:R-:W-:Y:S05]  /*22610*/  BSYNC B1 ;  /* 0x0000000000017941 */ /* 0x000fea0003800000 */
.L_x_12837:
[----:B------:R-:W-:-:S05]  /*22620*/  MOV R37, 0x4 ;  /* 0x0000000400257802 */ /* 0x000fca0000000f00 */
[----:B------:R-:W-:-:S05]  /*22630*/  IMAD R6, R37, c[0x0][0x160], R6 ;  /* 0x0000580025067a24 */ /* 0x000fca00078e0206 */
[----:B------:R-:W-:-:S13]  /*22640*/  ISETP.GE.AND P0, PT, R6, c[0x0][0x164], PT ;  /* 0x0000590006007a0c */ /* 0x000fda0003f06270 */
[----:B0-2---:R-:W-:Y:S01]  /*22650*/  @P0 CALL.REL.NOINC `(.L_x_12839) ;  /* 0x0000001000000944 */ /* 0x005fe20003c00000 */
[----:B------:R-:W-:Y:S05]  /*22660*/  BRA `(.L_x_12840) ;  /* 0xfffe014000007947 */ /* 0x000fea000383ffff */
.L_x_12839:
[----:B------:R-:W-:Y:S05]  /*22670*/  BSYNC B0 ;  /* 0x0000000000007941 */ /* 0x000fea0003800000 */
.L_x_12236:
[----:B------:R-:W-:Y:S05]  /*22680*/  EXIT ;  /* 0x000000000000794d */ /* 0x000fea0003800000 */
.L_x_12817:
[----:B------:R-:W-:Y:S01]  /*22690*/  IMAD.MOV.U32 R70, RZ, RZ, 0x1 ;  /* 0x00000001ff467424 */ /* 0x000fe200078e00ff */
[----:B------:R-:W-:Y:S01]  /*226a0*/  MOV R69, 0xffffffff ;  /* 0xffffffff00457802 */ /* 0x000fe20000000f00 */
[----:B------:R-:W-:Y:S01]  /*226b0*/  IMAD.MOV.U32 R128, RZ, RZ, 0x1f ;  /* 0x0000001fff807424 */ /* 0x000fe200078e00ff */
[----:B------:R-:W-:Y:S02]  /*226c0*/  MOV R68, 0x226e0 ;  /* 0x000226e000447802 */ /* 0x000fe40000000f00 */
[----:B--2---:R-:W-:Y:S05]  /*226d0*/  CALL.REL.NOINC `($__internal_28_$__cuda_sm70_shflsync_bfly_p) ;  /* 0x00000e3000007944 */ /* 0x004fea0003c00000 */
[----:B-1----:R-:W-:Y:S05]  /*226e0*/  BRA `(.L_x_12841) ;  /* 0xffffd98000007947 */ /* 0x002fea000383ffff */
.L_x_12818:
[----:B------:R-:W-:Y:S01]  /*226f0*/  IMAD.MOV.U32 R70, RZ, RZ, 0x2 ;  /* 0x00000002ff467424 */ /* 0x000fe200078e00ff */
[----:B------:R-:W-:Y:S01]  /*22700*/  MOV R69, 0xffffffff ;  /* 0xffffffff00457802 */ /* 0x000fe20000000f00 */
[----:B------:R-:W-:Y:S01]  /*22710*/  IMAD.MOV.U32 R128, RZ, RZ, 0x1f ;  /* 0x0000001fff807424 */ /* 0x000fe200078e00ff */
[----:B------:R-:W-:Y:S02]  /*22720*/  MOV R68, 0x22740 ;  /* 0x0002274000447802 */ /* 0x000fe40000000f00 */
[----:B--2---:R-:W-:Y:S05]  /*22730*/  CALL.REL.NOINC `($__internal_28_$__cuda_sm70_shflsync_bfly_p) ;  /* 0x00000dd000007944 */ /* 0x004fea0003c00000 */
[----:B-1----:R-:W-:Y:S01]  /*22740*/  FADD.FTZ R71, R71, R70 ;  /* 0x0000004647477221 */ /* 0x002fe20000010000 */
[----:B------:R-:W-:Y:S01]  /*22750*/  MOV R69, 0xffffffff ;  /* 0xffffffff00457802 */ /* 0x000fe20000000f00 */
[----:B------:R-:W-:Y:S01]  /*22760*/  IMAD.MOV.U32 R70, RZ, RZ, 0x4 ;  /* 0x00000004ff467424 */ /* 0x000fe200078e00ff */
[----:B------:R-:W-:Y:S01]  /*22770*/  MOV R68, 0x227a0 ;  /* 0x000227a000447802 */ /* 0x000fe20000000f00 */
[----:B------:R-:W-:-:S02]  /*22780*/  IMAD.MOV.U32 R128, RZ, RZ, 0x1f ;  /* 0x0000001fff807424 */ /* 0x000fc400078e00ff */
[----:B------:R-:W-:Y:S05]  /*22790*/  CALL.REL.NOINC `($__internal_28_$__cuda_sm70_shflsync_bfly_p) ;  /* 0x00000d7000007944 */ /* 0x000fea0003c00000 */
        /* <DEDUP_REMOVED lines=189> */
[----:B------:R-:W-:Y:S05]  /*23370*/  CALL.REL.NOINC `($__internal_28_$__cuda_sm70_shflsync_bfly_p) ;  /* 0x0000019000007944 */ /* 0x000fea0003c00000 */
[----:B-1----:R-:W-:Y:S01]  /*23380*/  FADD.FTZ R71, R71, R70 ;  /* 0x0000004647477221 */ /* 0x002fe20000010000 */
[----:B------:R-:W-:Y:S01]  /*23390*/  MOV R69, 0xffffffff ;  /* 0xffffffff00457802 */ /* 0x000fe20000000f00 */
[----:B------:R-:W-:Y:S01]  /*233a0*/  IMAD.MOV.U32 R70, RZ, RZ, 0x2 ;  /* 0x00000002ff467424 */ /* 0x000fe200078e00ff */
[----:B------:R-:W-:Y:S01]  /*233b0*/  MOV R68, 0x233e0 ;  /* 0x000233e000447802 */ /* 0x000fe20000000f00 */
[----:B------:R-:W-:Y:S02]  /*233c0*/  IMAD.MOV.U32 R128, RZ, RZ, 0x1f ;  /* 0x0000001fff807424 */ /* 0x000fe400078e00ff */
        /* <DEDUP_REMOVED lines=19> */
[----:B-1----:R-:W-:Y:S05]  /*23500*/  BRA `(.L_x_12842) ;  /* 0xffffd75000007947 */ /* 0x002fea000383ffff */
        .weak           $__internal_28_$__cuda_sm70_shflsync_bfly_p
        .type           $__internal_28_$__cuda_sm70_shflsync_bfly_p,@function
        .size           $__internal_28_$__cuda_sm70_shflsync_bfly_p,(.L_x_71028 - $__internal_28_$__cuda_sm70_shflsync_bfly_p)
$__internal_28_$__cuda_sm70_shflsync_bfly_p:
[----:B------:R-:W-:Y:S04]  /*23510*/  WARPSYNC R69 ;  /* 0x0000004500007348 */ /* 0x000fe80003800000 */
[----:B------:R0:W1:Y:S02]  /*23520*/  SHFL.BFLY PT, R70, R71, R70, R128 ;  /* 0x0c00004647467389 */ /* 0x00006400000e0080 */
[----:B0-----:R-:W-:-:S04]  /*23530*/  IMAD.MOV.U32 R69, RZ, RZ, 0x0 ;  /* 0x00000000ff457424 */ /* 0x001fc800078e00ff */
[----:B------:R-:W-:Y:S05]  /*23540*/  RET.REL.NODEC R68 `(_ZN10layer_norm13ln_fwd_kernelINS_13Kernel_traitsI6__halfS2_S2_S2_fjLj2560ELj1ELj4ELj1ELj16ENS_18Kernel_traits_baseILj2560ES2_S2_S2_S2_fjLj128EEEEELb1ELb1ELb0ELb0EEEvNS_9FwdParamsE) ;  /* 0xfffdcab044007950 */ /* 0x000fea0003c3ffff */
.L_x_12843:
        /* <DEDUP_REMOVED lines=11> */
.L_x_71028:


//--------------------- .text._ZN10layer_norm13ln_fwd_kernelINS_13Kernel_traitsI6__halfS2_S2_S2_fjLj2560ELj1ELj4ELj1ELj16ENS_18Kernel_traits_baseILj2560ES2_S2_S2_S2_fjLj128EEEEELb1ELb1ELb0ELb1EEEvNS_9FwdParamsE --------------------------
	.section	.text._ZN10layer_norm13ln_fwd_kernelINS_13Kernel_traitsI6__halfS2_S2_S2_fjLj2560ELj1ELj4ELj1ELj16ENS_18Kernel_traits_baseILj2560ES2_S2_S2_S2_fjLj128EEEEELb1ELb1ELb0ELb1EEEvNS_9FwdParamsE,"ax",@progbits
	.sectioninfo	@"SHI_REGISTERS=255"
	.align	128
        .global         _ZN10layer_norm13ln_fwd_kernelINS_13Kernel_traitsI6__halfS2_S2_S2_fjLj2560ELj1ELj4ELj1ELj16ENS_18Kernel_traits_baseILj2560ES2_S2_S2_S2_fjLj128EEEEELb1ELb1ELb0ELb1EEEvNS_9FwdParamsE
        .type           _ZN10layer_norm13ln_fwd_kernelINS_13Kernel_traitsI6__halfS2_S2_S2_fjLj2560ELj1ELj4ELj1ELj16ENS_18Kernel_traits_baseILj2560ES2_S2_S2_S2_fjLj128EEEEELb1ELb1ELb0ELb1EEEvNS_9FwdParamsE,@function
        .size           _ZN10layer_norm13ln_fwd_kernelINS_13Kernel_traitsI6__halfS2_S2_S2_fjLj2560ELj1ELj4ELj1ELj16ENS_18Kernel_traits_baseILj2560ES2_S2_S2_S2_fjLj128EEEEELb1ELb1ELb0ELb1EEEvNS_9FwdParamsE,(.L_x_71029 - _ZN10layer_norm13ln_fwd_kernelINS_13Kernel_traitsI6__halfS2_S2_S2_fjLj2560ELj1ELj4ELj1ELj16ENS_18Kernel_traits_baseILj2560ES2_S2_S2_S2_fjLj128EEEEELb1ELb1ELb0ELb1EEEvNS_9FwdParamsE)
        .other          _ZN10layer_norm13ln_fwd_kernelINS_13Kernel_traitsI6__halfS2_S2_S2_fjLj2560ELj1ELj4ELj1ELj16ENS_18Kernel_traits_baseILj2560ES2_S2_S2_S2_fjLj128EEEEELb1ELb1ELb0ELb1EEEvNS_9FwdParamsE,@"STO_CUDA_ENTRY STV_DEFAULT"
_ZN10layer_norm13ln_fwd_kernelINS_13Kernel_traitsI6__halfS2_S2_S2_fjLj2560ELj1ELj4ELj1ELj16ENS_18Kernel_traits_baseILj2560ES2_S2_S2_S2_fjLj128EEEEELb1ELb1ELb0ELb1EEEvNS_9FwdParamsE:
.text._ZN10layer_norm13ln_fwd_kernelINS_13Kernel_traitsI6__halfS2_S2_S2_fjLj2560ELj1ELj4ELj1ELj16ENS_18Kernel_traits_baseILj2560ES2_S2_S2_S2_fjLj128EEEEELb1ELb1ELb0ELb1EEEvNS_9FwdParamsE:
[----:B------:R-:W-:Y:S02]  /*0000*/  IMAD.MOV.U32 R1, RZ, RZ, c[0x0][0x28] ;  /* 0x00000a00ff017624 */ /* 0x000fe400078e00ff */
[----:B------:R-:W-:Y:S01]  /*0010*/  ULDC.U8 UR4, c[0x0][0x244] ;  /* 0x0000910000047ab9 */ /* 0x000fe20000000000 */
[----:B------:R-:W-:Y:S01]  /*0020*/  IMAD.MOV.U32 R32, RZ, RZ, c[0x0][0x238] ;  /* 0x00008e00ff207624 */ /* 0x000fe200078e00ff */
[----:B------:R-:W-:Y:S01]  /*0030*/  ISETP.NE.AND P1, PT, RZ, UR4, PT ;  /* 0x00000004ff007c0c */ /* 0x000fe2000bf25270 */
[----:B------:R-:W-:Y:S01]  /*0040*/  ULDC.64 UR4, c[0x0][0x230] ;  /* 0x00008c0000047ab9 */ /* 0x000fe20000000a00 */
[----:B------:R-:W-:Y:S01]  /*0050*/  IADD3 R1, R1, -0x68, RZ ;  /* 0xffffff9801017810 */ /* 0x000fe20007ffe0ff */
[----:B------:R-:W-:Y:S01]  /*0060*/  IMAD.U32 R4, RZ, RZ, UR4 ;  /* 0x00000004ff047e24 */ /* 0x000fe2000f8e00ff */
[----:B------:R-:W-:Y:S01]  /*0070*/  MOV R5, UR5 ;  /* 0x0000000500057c02 */ /* 0x000fe20008000f00 */
[----:B------:R-:W-:Y:S01]  /*0080*/  ULDC.64 UR6, c[0x0][0x118] ;  /* 0x0000460000067ab9 */ /* 0x000fe20000000a00 */
[----:B------:R-:W-:-:S07]  /*0090*/  IMAD.MOV.U32 R7, RZ, RZ, c[0x0][0x23c] ;  /* 0x00008f00ff077624 */ /* 0x000fce00078e00ff */
[----:B------:R-:W2:Y:S01]  /*00a0*/  @P1 LDG.E.64 R4, [R4.64] ;  /* 0x0000000604041981 */ /* 0x000ea2000c1e1b00 */
[----:B------:R-:W-:Y:S01]  /*00b0*/  @P1 MOV R2, R32 ;  /* 0x0000002000021202 */ /* 0x000fe20000000f00 */
[----:B------:R-:W-:-:S06]  /*00c0*/  @P1 IMAD.MOV.U32 R3, RZ, RZ, R7 ;  /* 0x000000ffff031224 */ /* 0x000fcc00078e0007 */
        /* <DEDUP_REMOVED lines=18> */
[----:B--2---:R-:W1:Y:S08]  /*01f0*/  @P1 R2UR UR4, R4 ;  /* 0x00000000040413c2 */ /* 0x004e7000000e0000 */
[----:B------:R2:W4:Y:S01]  /*0200*/  @P1 R2UR UR5, R5 ;  /* 0x00000000050513c2 */ /* 0x00052200000e0000 */
[----:B---3--:R-:W-:-:S04]  /*0210*/  @P1 IADD3 R32, P2, R2, c[0x0][0x240], RZ ;  /* 0x0000900002201a10 */ /* 0x008fc80007f5e0ff */
[----:B------:R-:W-:-:S04]  /*0220*/  @P1 IADD3.X R7, RZ, R3, RZ, P2, !PT ;  /* 0x00000003ff071210 */ /* 0x000fc800017fe4ff */
[--C-:B------:R-:W-:Y:S02]  /*0230*/  SHF.R.U64 R2, R32, 0x2, R7.reuse ;  /* 0x0000000220027819 */ /* 0x100fe40000001207 */
[----:B------:R-:W-:-:S03]  /*0240*/  SHF.R.U32.HI R3, RZ, 0x2, R7 ;  /* 0x00000002ff037819 */ /* 0x000fc60000011607 */
[----:B------:R-:W-:Y:S01]  /*0250*/  IMAD.WIDE.U32 R6, R2, -0x2daee0ad, RZ ;  /* 0xd2511f5302067825 */ /* 0x000fe200078e00ff */
[----:B-1----:R-:W-:Y:S01]  /*0260*/  LOP3.LUT R9, R9, UR4, R3, 0x96, !PT ;  /* 0x0000000409097c12 */ /* 0x002fe2000f8e9603 */
[----:B------:R-:W-:-:S04]  /*0270*/  UIADD3 UR9, UR4, -0x61c88647, URZ ;  /* 0x9e3779b904097890 */ /* 0x000fc8000fffe03f */
[----:B--2---:R-:W-:Y:S01]  /*0280*/  IMAD.WIDE.U32 R4, R9, -0x2daee0ad, RZ ;  /* 0xd2511f5309047825 */ /* 0x004fe200078e00ff */
[----:B----4-:R-:W-:Y:S01]  /*0290*/  LOP3.LUT R10, R7, UR5, RZ, 0x3c, !PT ;  /* 0x00000005070a7c12 */ /* 0x010fe2000f8e3cff */
[----:B------:R-:W-:-:S04]  /*02a0*/  UIADD3 UR10, UR5, -0x4498517b, URZ ;  /* 0xbb67ae85050a7890 */ /* 0x000fc8000fffe03f */
[----:B------:R-:W-:Y:S02]  /*02b0*/  IMAD.WIDE.U32 R10, R10, -0x326172a9, RZ ;  /* 0xcd9e8d570a0a7825 */ /* 0x000fe400078e00ff */
[----:B------:R-:W-:Y:S01]  /*02c0*/  LOP3.LUT R9, R5, UR10, R6, 0x96, !PT ;  /* 0x0000000a05097c12 */ /* 0x000fe2000f8e9606 */
[----:B------:R-:W-:Y:S02]  /*02d0*/  UIADD3 UR11, UR4, 0x3c6ef372, URZ ;  /* 0x3c6ef372040b7890 */ /* 0x000fe4000fffe03f */
[----:B------:R-:W-:Y:S02]  /*02e0*/  LOP3.LUT R6, R11, UR9, R8, 0x96, !PT ;  /* 0x000000090b067c12 */ /* 0x000fe4000f8e9608 */
        /* <DEDUP_REMOVED lines=16> */
[----:B------:R-:W-:-:S03]  /*03f0*/  UIADD3 UR18, UR5, -0x56f99767, URZ ;  /* 0xa906689905127890 */ /* 0x000fc6000fffe03f */
[----:B------:R-:W-:Y:S01]  /*0400*/  LOP3.LUT R40, R7, UR16, R4, 0x96, !PT ;  /* 0x0000001007287c12 */ /* 0x000fe2000f8e9604 */
[----:B------:R-:W-:Y:S01]  /*0410*/  IMAD.WIDE.U32 R4, R5, -0x2daee0ad, RZ ;  /* 0xd2511f5305047825 */ /* 0x000fe200078e00ff */
[----:B------:R-:W-:-:S03]  /*0420*/  UIADD3 UR17, UR4, 0x1715609d, URZ ;  /* 0x1715609d04117890 */ /* 0x000fc6000fffe03f */
[----:B------:R-:W-:Y:S01]  /*0430*/  IMAD.WIDE.U32 R40, R40, -0x326172a9, RZ ;  /* 0xcd9e8d5728287825 */ /* 0x000fe200078e00ff */
[----:B------:R-:W-:Y:S01]  /*0440*/  LOP3.LUT R42, R5, UR18, R6, 0x96, !PT ;  /* 0x00000012052a7c12 */ /* 0x000fe2000f8e9606 */
[----:B------:R-:W-:-:S03]  /*0450*/  UIADD3 UR19, UR4, -0x4ab325aa, URZ ;  /* 0xb54cda5604137890 */ /* 0x000fc6000fffe03f */
[----:B------:R-:W-:Y:S01]  /*0460*/  LOP3.LUT R6, R41, UR17, R8, 0x96, !PT ;  /* 0x0000001129067c12 */ /* 0x000fe2000f8e9608 */
[----:B------:R-:W-:Y:S01]  /*0470*/  IMAD.WIDE.U32 R42, R42, -0x326172a9, RZ ;  /* 0xcd9e8d572a2a7825 */ /* 0x000fe200078e00ff */
[----:B------:R-:W-:Y:S01]  /*0480*/  UIADD3 UR20, UR5, 0x646e171e, URZ ;  /* 0x646e171e05147890 */ /* 0x000fe2000fffe03f */
[----:B------:R0:W5:Y:S02]  /*0490*/  @P0 LDG.E.128 R8, [R34.64+0xe00] ;  /* 0x000e000622080981 */ /* 0x000164000c1e1d00 */
[----:B------:R-:W-:Y:S01]  /*04a0*/  IMAD.WIDE.U32 R6, R6, -0x2daee0ad, RZ ;  /* 0xd2511f5306067825 */ /* 0x000fe200078e00ff */
[----:B------:R-:W-:Y:S01]  /*04b0*/  LOP3.LUT R40, R43, UR19, R40, 0x96, !PT ;  /* 0x000000132b287c12 */ /* 0x000fe2000f8e9628 */
[----:B------:R-:W-:-:S03]  /*04c0*/  UIADD3 UR22, UR5, 0x1fd5c5a3, URZ ;  /* 0x1fd5c5a305167890 */ /* 0x000fc6000fffe03f */
[----:B------:R-:W-:Y:S01]  /*04d0*/  LOP3.LUT R44, R7, UR20, R4, 0x96, !PT ;  /* 0x00000014072c7c12 */ /* 0x000fe2000f8e9604 */
[----:B------:R-:W-:Y:S01]  /*04e0*/  IMAD.WIDE.U32 R40, R40, -0x2daee0ad, RZ ;  /* 0xd2511f5328287825 */ /* 0x000fe200078e00ff */
[----:B------:R-:W-:-:S04]  /*04f0*/  SHF.R.U32.HI R4, RZ, 0x5, R46 ;  /* 0x00000005ff047819 */ /* 0x000fc8000001162e */
[----:B------:R-:W-:Y:S01]  /*0500*/  LOP3.LUT R169, R41, UR22, R6, 0x96, !PT ;  /* 0x0000001629a97c12 */ /* 0x000fe2000f8e9606 */
[----:B------:R-:W-:Y:S02]  /*0510*/  IMAD R43, R33, 0x4, R4 ;  /* 0x00000004212b7824 */ /* 0x000fe400078e0204 */
[----:B------:R0:W5:Y:S01]  /*0520*/  @P0 LDG.E.128 R4, [R34.64+0x1000] ;  /* 0x0010000622040981 */ /* 0x000162000c1e1d00 */
[----:B------:R-:W-:Y:S01]  /*0530*/  UIADD3 UR21, UR4, 0x5384540f, URZ ;  /* 0x5384540f04157890 */ /* 0x000fe2000fffe03f */
[----:B------:R-:W-:Y:S01]  /*0540*/  IMAD.WIDE.U32 R44, R44, -0x326172a9, RZ ;  /* 0xcd9e8d572c2c7825 */ /* 0x000fe200078e00ff */
[----:B------:R-:W-:-:S04]  /*0550*/  ISETP.GE.AND P1, PT, R43, c[0x0][0x164], PT ;  /* 0x000059002b007a0c */ /* 0x000fc80003f26270 */
[----:B------:R-:W-:Y:S01]  /*0560*/  LOP3.LUT R42, R45, UR21, R42, 0x96, !PT ;  /* 0x000000152d2a7c12 */ /* 0x000fe2000f8e962a */
[----:B------:R-:W-:Y:S01]  /*0570*/  UIADD3 UR23, UR4, -0xe443238, URZ ;  /* 0xf1bbcdc804177890 */ /* 0x000fe2000fffe03f */
[----:B------:R-:W-:Y:S01]  /*0580*/  IMAD.HI.U32 R41, R169, -0x326172a9, RZ ;  /* 0xcd9e8d57a9297827 */ /* 0x000fe200078e00ff */
[----:B------:R-:W-:-:S03]  /*0590*/  UIADD3 UR24, UR5, -0x24c28bd8, URZ ;  /* 0xdb3d742805187890 */ /* 0x000fc6000fffe03f */
[----:B------:R-:W-:Y:S01]  /*05a0*/  IMAD.HI.U32 R33, R42, -0x2daee0ad, RZ ;  /* 0xd2511f532a217827 */ /* 0x000fe200078e00ff */
[----:B------:R-:W-:-:S04]  /*05b0*/  LOP3.LUT R44, R41, UR23, R44, 0x96, !PT ;  /* 0x00000017292c7c12 */ /* 0x000fc8000f8e962c */
[----:B------:R-:W-:Y:S01]  /*05c0*/  LOP3.LUT R168, R33, UR24, R40, 0x96, !PT ;  /* 0x0000001821a87c12 */ /* 0x000fe2000f8e9628 */
[----:B------:R-:W-:Y:S06]  /*05d0*/  @P1 EXIT ;  /* 0x000000000000194d */ /* 0x000fec0003800000 */
[----:B0-----:R-:W-:Y:S01]  /*05e0*/  IMAD.SHL.U32 R33, R46, 0x10, RZ ;  /* 0x000000102e217824 */ /* 0x001fe200078e00ff */
[----:B------:R-:W-:-:S04]  /*05f0*/  LEA R40, P1, R48, c[0x0][0x1c8], 0x4 ;  /* 0x0000720030287a11 */ /* 0x000fc800078220ff */
[----:B------:R-:W-:Y:S01]  /*0600*/  LOP3.LUT R33, R33, 0x1f0, RZ, 0xc0, !PT ;  /* 0x000001f021217812 */ /* 0x000fe200078ec0ff */
[----:B------:R-:W-:-:S03]  /*0610*/  IMAD.X R41, RZ, RZ, c[0x0][0x1cc], P1 ;  /* 0x00007300ff297624 */ /* 0x000fc600008e06ff */
[----:B------:R-:W-:Y:S02]  /*0620*/  IADD3 R228, P2, R33, c[0x0][0x1c8], RZ ;  /* 0x0000720021e47a10 */ /* 0x000fe40007f5e0ff */
[----:B------:R0:W5:Y:S02]  /*0630*/  LDG.E.128 R120, [R40.64] ;  /* 0x0000000628787981 */ /* 0x000164000c1e1d00 */
[----:B------:R-:W-:Y:S02]  /*0640*/  IADD3.X R229, RZ, c[0x0][0x1cc], RZ, P2, !PT ;  /* 0x00007300ffe57a10 */ /* 0x000fe400017fe4ff */
[----:B------:R0:W5:Y:S04]  /*0650*/  LDG.E.128 R116, [R40.64+0x200] ;  /* 0x0002000628747981 */ /* 0x000168000c1e1d00 */
[----:B------:R-:W2:Y:S01]  /*0660*/  LDG.E.128 R228, [R228.64+0x1200] ;  /* 0x00120006e4e47981 */ /* 0x000ea2000c1e1d00 */
[----:B------:R-:W-:-:S03]  /*0670*/  IMAD.WIDE.U32 R34, R48, R47, c[0x0][0x1b0] ;  /* 0x00006c0030227625 */ /* 0x000fc600078e002f */
[----:B------:R0:W5:Y:S04]  /*0680*/  LDG.E.128 R112, [R40.64+0x400] ;  /* 0x0004000628707981 */ /* 0x000168000c1e1d00 */
[----:B------:R0:W5:Y:S04]  /*0690*/  LDG.E.128 R108, [R40.64+0x600] ;  /* 0x00060006286c7981 */ /* 0x000168000c1e1d00 */
[----:B------:R0:W5:Y:S04]  /*06a0*/  LDG.E.128 R104, [R40.64+0x800] ;  /* 0x0008000628687981 */ /* 0x000168000c1e1d00 */
        /* <DEDUP_REMOVED lines=17> */
[----:B-1----:R-:W-:-:S02]  /*07c0*/  HADD2.F32 R34, -RZ, R36.H0_H0 ;  /* 0x20000024ff227230 */ /* 0x002fc40000004100 */
[----:B------:R-:W-:-:S03]  /*07d0*/  HADD2.F32 R35, -RZ, R37.H0_H0 ;  /* 0x20000025ff237230 */ /* 0x000fc60000004100 */
[----:B------:R1:W-:Y:S04]  /*07e0*/  STL [R1+0x64], R34 ;  /* 0x0000642201007387 */ /* 0x0003e80000100800 */
[----:B------:R3:W-:Y:S01]  /*07f0*/  STL [R1+0x60], R33 ;  /* 0x0000602101007387 */ /* 0x0007e20000100800 */
[----:B-1----:R-:W-:-:S03]  /*0800*/  HADD2.F32 R34, -RZ, R37.H1_H1 ;  /* 0x30000025ff227230 */ /* 0x002fc60000004100 */
[----:B------:R1:W-:Y:S01]  /*0810*/  STL [R1+0x5c], R35 ;  /* 0x00005c2301007387 */ /* 0x0003e20000100800 */
[----:B---3--:R-:W-:-:S03]  /*0820*/  HADD2.F32 R33, -RZ, R38.H0_H0 ;  /* 0x20000026ff217230 */ /* 0x008fc60000004100 */
[----:B------:R3:W-:Y:S01]  /*0830*/  STL [R1+0x58], R34 ;  /* 0x0000582201007387 */ /* 0x0007e20000100800 */
[----:B------:R-:W-:-:S03]  /*0840*/  @!P0 CS2R R28, SRZ ;  /* 0x00000000001c8805 */ /* 0x000fc6000001ff00 */
[----:B------:R4:W-:Y:S01]  /*0850*/  STL [R1+0x54], R33 ;  /* 0x0000542101007387 */ /* 0x0009e20000100800 */
[----:B-1----:R-:W-:Y:S02]  /*0860*/  HADD2.F32 R35, -RZ, R38.H1_H1 ;  /* 0x30000026ff237230 */ /* 0x002fe40000004100 */
[----:B---3--:R-:W-:-:S03]  /*0870*/  HADD2.F32 R34, -RZ, R39.H0_H0 ;  /* 0x20000027ff227230 */ /* 0x008fc60000004100 */
[----:B------:R-:W-:Y:S01]  /*0880*/  STL [R1+0x50], R35 ;  /* 0x0000502301007387 */ /* 0x000fe20000100800 */
[----:B----4-:R-:W-:-:S03]  /*0890*/  HADD2.F32 R33, -RZ, R39.H1_H1 ;  /* 0x30000027ff217230 */ /* 0x010fc60000004100 */
[----:B------:R1:W-:Y:S01]  /*08a0*/  STL [R1+0x4c], R34 ;  /* 0x00004c2201007387 */ /* 0x0003e20000100800 */
[----:B------:R-:W-:-:S03]  /*08b0*/  @!P0 CS2R R30, SRZ ;  /* 0x00000000001e8805 */ /* 0x000fc6000001ff00 */
[----:B------:R3:W-:Y:S01]  /*08c0*/  STL [R1+0x48], R33 ;  /* 0x0000482101007387 */ /* 0x0007e20000100800 */
[--C-:B-1----:R-:W-:Y:S02]  /*08d0*/  HADD2.F32 R34, -RZ, R28.reuse.H0_H0 ;  /* 0x2000001cff227230 */ /* 0x102fe40000004100 */
[----:B------:R-:W-:Y:S02]  /*08e0*/  HADD2.F32 R28, -RZ, R28.H1_H1 ;  /* 0x3000001cff1c7230 */ /* 0x000fe40000004100 */
[--C-:B---3--:R-:W-:Y:S02]  /*08f0*/  HADD2.F32 R33, -RZ, R29.reuse.H0_H0 ;  /* 0x2000001dff217230 */ /* 0x108fe40000004100 */
[----:B------:R-:W-:Y:S01]  /*0900*/  HADD2.F32 R29, -RZ, R29.H1_H1 ;  /* 0x3000001dff1d7230 */ /* 0x000fe20000004100 */
[----:B------:R-:W-:Y:S01]  /*0910*/  STL [R1+0x44], R34 ;  /* 0x0000442201007387 */ /* 0x000fe20000100800 */
[----:B------:R-:W-:-:S03]  /*0920*/  @!P0 CS2R R24, SRZ ;  /* 0x0000000000188805 */ /* 0x000fc6000001ff00 */
[----:B------:R1:W-:Y:S04]  /*0930*/  STL [R1+0x40], R28 ;  /* 0x0000401c01007387 */ /* 0x0003e80000100800 */
[----:B------:R-:W-:Y:S04]  /*0940*/  STL [R1+0x3c], R33 ;  /* 0x00003c2101007387 */ /* 0x000fe80000100800 */
[----:B------:R3:W-:Y:S01]  /*0950*/  STL [R1+0x38], R29 ;  /* 0x0000381d01007387 */ /* 0x0007e20000100800 */
[--C-:B-1----:R-:W-:Y:S02]  /*0960*/  HADD2.F32 R28, -RZ, R30.reuse.H0_H0 ;  /* 0x2000001eff1c7230 */ /* 0x102fe40000004100 */
[----:B------:R-:W-:-:S03]  /*0970*/  HADD2.F32 R30, -RZ, R30.H1_H1 ;  /* 0x3000001eff1e7230 */ /* 0x000fc60000004100 */
[----:B------:R1:W-:Y:S01]  /*0980*/  STL [R1+0x34], R28 ;  /* 0x0000341c01007387 */ /* 0x0003e20000100800 */
[----:B---3--:R-:W-:-:S03]  /*0990*/  HADD2.F32 R29, -RZ, R31.H0_H0 ;  /* 0x2000001fff1d7230 */ /* 0x008fc60000004100 */
[----:B------:R-:W-:Y:S01]  /*09a0*/  STL [R1+0x30], R30 ;  /* 0x0000301e01007387 */ /* 0x000fe20000100800 */
[----:B------:R-:W-:-:S03]  /*09b0*/  @!P0 CS2R R26, SRZ ;  /* 0x00000000001a8805 */ /* 0x000fc6000001ff00 */
[----:B------:R3:W-:Y:S01]  /*09c0*/  STL [R1+0x2c], R29 ;  /* 0x00002c1d01007387 */ /* 0x0007e20000100800 */
[----:B-1----:R-:W-:Y:S02]  /*09d0*/  HADD2.F32 R28, -RZ, R31.H1_H1 ;  /* 0x3000001fff1c7230 */ /* 0x002fe40000004100 */
[--C-:B---3--:R-:W-:Y:S02]  /*09e0*/  HADD2.F32 R29, -RZ, R24.reuse.H0_H0 ;  /* 0x20000018ff1d7230 */ /* 0x108fe40000004100 */
[----:B------:R-:W-:Y:S01]  /*09f0*/  HADD2.F32 R24, -RZ, R24.H1_H1 ;  /* 0x30000018ff187230 */ /* 0x000fe20000004100 */
[----:B------:R1:W-:Y:S04]  /*0a00*/  STL [R1+0x28], R28 ;  /* 0x0000281c01007387 */ /* 0x0003e80000100800 */
[----:B------:R-:W-:Y:S04]  /*0a10*/  STL [R1+0x24], R29 ;  /* 0x0000241d01007387 */ /* 0x000fe80000100800 */
[----:B------:R3:W-:Y:S01]  /*0a20*/  STL [R1+0x20], R24 ;  /* 0x0000201801007387 */ /* 0x0007e20000100800 */
[----:B-1----:R-:W-:-:S02]  /*0a30*/  HADD2.F32 R28, -RZ, R25.H0_H0 ;  /* 0x20000019ff1c7230 */ /* 0x002fc40000004100 */
[----:B------:R-:W-:Y:S01]  /*0a40*/  HADD2.F32 R25, -RZ, R25.H1_H1 ;  /* 0x30000019ff197230 */ /* 0x000fe20000004100 */
[----:B------:R-:W-:Y:S02]  /*0a50*/  @!P0 CS2R R244, SRZ ;  /* 0x0000000000f48805 */ /* 0x000fe4000001ff00 */
[----:B------:R-:W-:Y:S01]  /*0a60*/  STL [R1+0x1c], R28 ;  /* 0x00001c1c01007387 */ /* 0x000fe20000100800 */
[----:B---3--:R-:W-:-:S03]  /*0a70*/  HADD2.F32 R24, -RZ, R26.H0_H0 ;  /* 0x2000001aff187230 */ /* 0x008fc60000004100 */
[----:B------:R1:W-:Y:S01]  /*0a80*/  STL [R1+0x18], R25 ;  /* 0x0000181901007387 */ /* 0x0003e20000100800 */
[----:B------:R-:W-:-:S03]  /*0a90*/  HADD2.F32 R26, -RZ, R26.H1_H1 ;  /* 0x3000001aff1a7230 */ /* 0x000fc60000004100 */
[----:B------:R3:W-:Y:S01]  /*0aa0*/  STL [R1+0x14], R24 ;  /* 0x0000141801007387 */ /* 0x0007e20000100800 */
[----:B-1----:R-:W-:-:S03]  /*0ab0*/  HADD2.F32 R25, -RZ, R27.H0_H0 ;  /* 0x2000001bff197230 */ /* 0x002fc60000004100 */
[----:B------:R-:W-:Y:S01]  /*0ac0*/  STL [R1+0x10], R26 ;  /* 0x0000101a01007387 */ /* 0x000fe20000100800 */
[----:B---3--:R-:W-:-:S03]  /*0ad0*/  HADD2.F32 R24, -RZ, R27.H1_H1 ;  /* 0x3000001bff187230 */ /* 0x008fc60000004100 */
[----:B------:R1:W-:Y:S04]  /*0ae0*/  STL [R1+0xc], R25 ;  /* 0x00000c1901007387 */ /* 0x0003e80000100800 */
[----:B------:R3:W-:Y:S01]  /*0af0*/  STL [R1+0x8], R24 ;  /* 0x0000081801007387 */ /* 0x0007e20000100800 */
[--C-:B-1----:R-:W-:Y:S02]  /*0b00*/  HADD2.F32 R25, -RZ, R244.reuse.H0_H0 ;  /* 0x200000f4ff197230 */ /* 0x102fe40000004100 */
[----:B---3--:R-:W-:-:S03]  /*0b10*/  HADD2.F32 R24, -RZ, R244.H1_H1 ;  /* 0x300000f4ff187230 */ /* 0x008fc60000004100 */
[----:B------:R0:W-:Y:S04]  /*0b20*/  STL [R1+0x4], R25 ;  /* 0x0000041901007387 */ /* 0x0001e80000100800 */
[----:B------:R0:W-:Y:S01]  /*0b30*/  STL [R1], R24 ;  /* 0x0000001801007387 */ /* 0x0001e20000100800 */
[----:B------:R-:W-:Y:S01]  /*0b40*/  @!P0 CS2R R4, SRZ ;  /* 0x0000000000048805 */ /* 0x000fe2000001ff00 */
[----:B------:R-:W-:Y:S01]  /*0b50*/  UIADD3 UR26, UR5, -0x695add53, URZ ;  /* 0x96a522ad051a7890 */ /* 0x000fe2000fffe03f */
[----:B------:R-:W-:Y:S01]  /*0b60*/  IMAD R172, R42, -0x2daee0ad, RZ ;  /* 0xd2511f532aac7824 */ /* 0x000fe200078e02ff */
[----:B------:R-:W-:Y:S01]  /*0b70*/  @!P0 CS2R R246, SRZ ;  /* 0x0000000000f68805 */ /* 0x000fe2000001ff00 */
[----:B------:R-:W-:Y:S02]  /*0b80*/  @!P0 CS2R R186, SRZ ;  /* 0x0000000000ba8805 */ /* 0x000fe4000001ff00 */
[----:B------:R-:W-:-:S02]  /*0b90*/  HADD2.F32 R201, -RZ, R5.H0_H0 ;  /* 0x20000005ffc97230 */ /* 0x000fc40000004100 */
[----:B------:R-:W-:Y:S01]  /*0ba0*/  HADD2.F32 R200, -RZ, R5.H1_H1 ;  /* 0x30000005ffc87230 */ /* 0x000fe20000004100 */
[----:B------:R-:W-:Y:S01]  /*0bb0*/  IMAD.HI.U32 R5, R44, -0x2daee0ad, RZ ;  /* 0xd2511f532c057827 */ /* 0x000fe200078e00ff */
[--C-:B------:R-:W-:Y:S01]  /*0bc0*/  HADD2.F32 R203, -RZ, R4.reuse.H0_H0 ;  /* 0x20000004ffcb7230 */ /* 0x100fe20000004100 */
[----:B------:R-:W-:Y:S01]  /*0bd0*/  UIADD3 UR25, UR4, -0x700cb87f, URZ ;  /* 0x8ff3478104197890 */ /* 0x000fe2000fffe03f */
[----:B------:R-:W-:Y:S01]  /*0be0*/  HADD2.F32 R202, -RZ, R4.H1_H1 ;  /* 0x30000004ffca7230 */ /* 0x000fe20000004100 */
        /* <DEDUP_REMOVED lines=10> */
[----:B------:R-:W-:-:S02]  /*0c90*/  IMAD R169, R169, -0x326172a9, RZ ;  /* 0xcd9e8d57a9a97824 */ /* 0x000fc400078e02ff */
[----:B------:R-:W-:Y:S01]  /*0ca0*/  IMAD.HI.U32 R4, R168, -0x326172a9, RZ ;  /* 0xcd9e8d57a8047827 */ /* 0x000fe200078e00ff */
[----:B------:R-:W-:Y:S01]  /*0cb0*/  LOP3.LUT R172, R5, UR26, R172, 0x96, !PT ;  /* 0x0000001a05ac7c12 */ /* 0x000fe2000f8e96ac */
[----:B------:R-:W-:Y:S01]  /*0cc0*/  HFMA2.MMA R5, -RZ, RZ, 0, 0 ;  /* 0x00000000ff057435 */ /* 0x000fe200000001ff */
[----:B------:R-:W-:Y:S01]  /*0cd0*/  BSSY B0, `(.L_x_12844) ;  /* 0x0001f0c000007945 */ /* 0x000fe20003800000 */
[--C-:B------:R-:W-:Y:S01]  /*0ce0*/  HADD2.F32 R252, -RZ, R245.reuse.H0_H0 ;  /* 0x200000f5fffc7230 */ /* 0x100fe20000004100 */
[----:B------:R-:W-:Y:S01]  /*0cf0*/  LOP3.LUT R169, R4, UR25, R169, 0x96, !PT ;  /* 0x0000001904a97c12 */ /* 0x000fe2000f8e96a9 */
[----:B------:R-:W-:Y:S01]  /*0d00*/  HADD2.F32 R251, -RZ, R245.H1_H1 ;  /* 0x300000f5fffb7230 */ /* 0x000fe20000004100 */
[----:B------:R-:W-:Y:S01]  /*0d10*/  IMAD.MOV.U32 R4, RZ, RZ, R43 ;  /* 0x000000ffff047224 */ /* 0x000fe200078e002b */
[--C-:B------:R-:W-:Y:S01]  /*0d20*/  HADD2.F32 R250, -RZ, R246.reuse.H0_H0 ;  /* 0x200000f6fffa7230 */ /* 0x100fe20000004100 */
[----:B------:R-:W-:Y:S01]  /*0d30*/  LOP3.LUT R175, R32, 0x3, RZ, 0xc0, !PT ;  /* 0x0000000320af7812 */ /* 0x000fe200078ec0ff */
[----:B------:R-:W-:Y:S01]  /*0d40*/  HADD2.F32 R249, -RZ, R246.H1_H1 ;  /* 0x300000f6fff97230 */ /* 0x000fe20000004100 */
[----:B------:R-:W-:Y:S01]  /*0d50*/  IMAD R168, R168, -0x326172a9, RZ ;  /* 0xcd9e8d57a8a87824 */ /* 0x000fe200078e02ff */
[----:B------:R-:W-:Y:S01]  /*0d60*/  HADD2.F32 R248, -RZ, R247.H0_H0 ;  /* 0x200000f7fff87230 */ /* 0x000fe20000004100 */
        /* <DEDUP_REMOVED lines=20> */
[----:B--2---:R-:W-:Y:S02]  /*0eb0*/  HADD2.F32 R240, -RZ, R228.H0_H0 ;  /* 0x200000e4fff07230 */ /* 0x004fe40000004100 */
        /* <DEDUP_REMOVED lines=32> */
[----:B0-----:R-:W-:Y:S02]  /*10c0*/  HADD2.F32 R222, -RZ, R231.H1_H1 ;  /* 0x300000e7ffde7230 */ /* 0x001fe40000004100 */
.L_x_13408:
        /* <DEDUP_REMOVED lines=14> */
[----:B------:R-:W-:-:S04]  /*11b0*/  @P0 LEA R6, P2, R176, c[0x0][0x180], 0x4 ;  /* 0x00006000b0060a11 */ /* 0x000fc800078420ff */
[C---:B------:R-:W-:Y:S01]  /*11c0*/  @P0 LEA.HI.X R7, R176.reuse, c[0x0][0x184], RZ, 0x4, P2 ;  /* 0x00006100b0070a11 */ /* 0x040fe200010f24ff */
[----:B0-----:R-:W-:-:S04]  /*11d0*/  IMAD.WIDE.U32 R8, R176, R229, c[0x0][0x170] ;  /* 0x00005c00b0087625 */ /* 0x001fc800078e00e5 */
[----:B-----5:R0:W5:Y:S04]  /*11e0*/  @P0 LDG.E.128 R44, [R6.64] ;  /* 0x00000006062c0981 */ /* 0x020168000c1e1d00 */
[----:B------:R-:W5:Y:S01]  /*11f0*/  LDG.E.128 R8, [R8.64] ;  /* 0x0000000608087981 */ /* 0x000f62000c1e1d00 */
[C---:B------:R-:W-:Y:S01]  /*1200*/  ISETP.NE.AND P2, PT, R175.reuse, 0x1, PT ;  /* 0x00000001af00780c */ /* 0x040fe20003f45270 */
[----:B------:R-:W-:Y:S01]  /*1210*/  BSSY B1, `(.L_x_12845) ;  /* 0x000000e000017945 */ /* 0x000fe20003800000 */
[----:B------:R-:W-:Y:S01]  /*1220*/  MOV R131, 0x3f800000 ;  /* 0x3f80000000837802 */ /* 0x000fe20000000f00 */
[----:B--2---:R-:W-:Y:S01]  /*1230*/  @P1 HADD2.F32 R131, -RZ, R12.H0_H0 ;  /* 0x2000000cff831230 */ /* 0x004fe20000004100 */
[----:B------:R-:W-:-:S09]  /*1240*/  IADD3 R12, R175, 0x1, RZ ;  /* 0x00000001af0c7810 */ /* 0x000fd20007ffe0ff */
        /* <DEDUP_REMOVED lines=9> */
.L_x_12846:
[----:B0-----:R-:W-:Y:S02]  /*12e0*/  IMAD.MOV.U32 R18, RZ, RZ, R168 ;  /* 0x000000ffff127224 */ /* 0x001fe400078e00a8 */
.L_x_12847:
[----:B------:R-:W-:Y:S05]  /*12f0*/  BSYNC B1 ;  /* 0x0000000000017941 */ /* 0x000fea0003800000 */
.L_x_12845:
        /* <DEDUP_REMOVED lines=16> */
.L_x_12851:
[----:B------:R-:W-:Y:S05]  /*1400*/  BSYNC B2 ;  /* 0x0000000000027941 */ /* 0x000fea0003800000 */
.L_x_12850:
        /* <DEDUP_REMOVED lines=42> */
.L_x_12849:
[----:B------:R-:W-:Y:S05]  /*16b0*/  BSYNC B1 ;  /* 0x0000000000017941 */ /* 0x000fea0003800000 */
.L_x_12848:
[----:B------:R-:W0:Y:S01]  /*16c0*/  I2F.U32 R7, R18 ;  /* 0x0000001200077306 */ /* 0x000e220000201000 */
[----:B------:R-:W-:Y:S01]  /*16d0*/  HFMA2.MMA R186, -RZ, RZ, 0.1171875, 0 ;  /* 0x2f800000ffba7435 */ /* 0x000fe200000001ff */
[----:B-----5:R-:W-:Y:S01]  /*16e0*/  HADD2.F32 R6, -RZ, R8.H0_H0 ;  /* 0x20000008ff067230 */ /* 0x020fe20000004100 */
[----:B------:R-:W-:Y:S01]  /*16f0*/  BSSY B1, `(.L_x_12852) ;  /* 0x0000017000017945 */ /* 0x000fe20003800000 */
[----:B------:R-:W-:Y:S01]  /*1700*/  @P0 HADD2.F32 R13, -RZ, R44.H0_H0 ;  /* 0x2000002cff0d0230 */ /* 0x000fe20000004100 */
[----:B------:R-:W-:Y:S02]  /*1710*/  IADD3 R14, R12, 0x1, RZ ;  /* 0x000000010c0e7810 */ /* 0x000fe40007ffe0ff */
[----:B------:R-:W-:-:S04]  /*1720*/  FMUL.FTZ R6, R6, R131 ;  /* 0x0000008306067220 */ /* 0x000fc80000410000 */
[----:B------:R-:W-:Y:S02]  /*1730*/  FMUL.FTZ R6, R6, c[0x0][0x1e8] ;  /* 0x00007a0006067a20 */ /* 0x000fe40000410000 */
[----:B0-----:R-:W-:-:S05]  /*1740*/  FFMA.FTZ R7, R7, R186, 1.1641532182693481445e-10 ;  /* 0x2f00000007077423 */ /* 0x001fca00000100ba */
[----:B------:R-:W-:Y:S01]  /*1750*/  FSETP.GTU.FTZ.AND P1, PT, R7, c[0x0][0x1e4], PT ;  /* 0x0000790007007a0b */ /* 0x000fe20003f3c000 */
[----:B------:R-:W-:-:S03]  /*1760*/  HADD2.F32 R7, -RZ, R120.H0_H0 ;  /* 0x20000078ff077230 */ /* 0x000fc60000004100 */
        /* <DEDUP_REMOVED lines=14> */
.L_x_12853:
[----:B------:R-:W-:Y:S02]  /*1850*/  IMAD.MOV.U32 R17, RZ, RZ, R168 ;  /* 0x000000ffff117224 */ /* 0x000fe400078e00a8 */
.L_x_12854:
[----:B------:R-:W-:Y:S05]  /*1860*/  BSYNC B1 ;  /* 0x0000000000017941 */ /* 0x000fea0003800000 */
.L_x_12852:
        /* <DEDUP_REMOVED lines=16> */
.L_x_12858:
[----:B------:R-:W-:Y:S05]  /*1970*/  BSYNC B2 ;  /* 0x0000000000027941 */ /* 0x000fea0003800000 */
.L_x_12857:
        /* <DEDUP_REMOVED lines=42> */
.L_x_12856:
[----:B------:R-:W-:Y:S05]  /*1c20*/  BSYNC B1 ;  /* 0x0000000000017941 */ /* 0x000fea0003800000 */
.L_x_12855:
[----:B------:R-:W0:Y:S01]  /*1c30*/  I2F.U32 R7, R17 ;  /* 0x0000001100077306 */ /* 0x000e220000201000 */
[----:B------:R-:W-:Y:S01]  /*1c40*/  HADD2.F32 R8, -RZ, R8.H1_H1 ;  /* 0x30000008ff087230 */ /* 0x000fe20000004100 */
[----:B------:R-:W-:Y:S01]  /*1c50*/  BSSY B1, `(.L_x_12859) ;  /* 0x0000017000017945 */ /* 0x000fe20003800000 */
[----:B------:R-:W-:Y:S01]  /*1c60*/  HADD2.F32 R33, -RZ, R120.H1_H1 ;  /* 0x30000078ff217230 */ /* 0x000fe20000004100 */
[----:B------:R-:W-:Y:S01]  /*1c70*/  IADD3 R12, R14, 0x1, RZ ;  /* 0x000000010e0c7810 */ /* 0x000fe20007ffe0ff */
[----:B------:R-:W-:Y:S01]  /*1c80*/  @P0 HADD2.F32 R6, -RZ, R44.H1_H1 ;  /* 0x3000002cff060230 */ /* 0x000fe20000004100 */
[----:B------:R-:W-:-:S04]  /*1c90*/  FMUL.FTZ R8, R8, R131 ;  /* 0x0000008308087220 */ /* 0x000fc80000410000 */
[----:B------:R-:W-:Y:S02]  /*1ca0*/  FMUL.FTZ R8, R8, c[0x0][0x1e8] ;  /* 0x00007a0008087a20 */ /* 0x000fe40000410000 */
[----:B0-----:R-:W-:-:S05]  /*1cb0*/  FFMA.FTZ R7, R7, R186, 1.1641532182693481445e-10 ;  /* 0x2f00000007077423 */ /* 0x001fca00000100ba */
[----:B------:R-:W-:-:S04]  /*1cc0*/  FSETP.GTU.FTZ.AND P1, PT, R7, c[0x0][0x1e4], PT ;  /* 0x0000790007007a0b */ /* 0x000fc80003f3c000 */
        /* <DEDUP_REMOVED lines=14> */
.L_x_12860:
[----:B------:R-:W-:Y:S02]  /*1db0*/  MOV R8, R168 ;  /* 0x000000a800087202 */ /* 0x000fe40000000f00 */
.L_x_12861:
[----:B------:R-:W-:Y:S05]  /*1dc0*/  BSYNC B1 ;  /* 0x0000000000017941 */ /* 0x000fea0003800000 */
.L_x_12859:
        /* <DEDUP_REMOVED lines=16> */
.L_x_12865:
[----:B------:R-:W-:Y:S05]  /*1ed0*/  BSYNC B2 ;  /* 0x0000000000027941 */ /* 0x000fea0003800000 */
.L_x_12864:
        /* <DEDUP_REMOVED lines=42> */
.L_x_12863:
[----:B------:R-:W-:Y:S05]  /*2180*/  BSYNC B1 ;  /* 0x0000000000017941 */ /* 0x000fea0003800000 */
.L_x_12862:
        /* <DEDUP_REMOVED lines=9> */
[----:B------:R-:W-:Y:S01]  /*2220*/  FSETP.GTU.FTZ.AND P1, PT, R7, c[0x0][0x1e4], PT ;  /* 0x0000790007007a0b */ /* 0x000fe20003f3c000 */
[----:B------:R-:W-:-:S03]  /*2230*/  HADD2.F32 R7, -RZ, R121.H0_H0 ;  /* 0x20000079ff077230 */ /* 0x000fc60000004100 */
        /* <DEDUP_REMOVED lines=12> */
.L_x_12867:
[----:B------:R-:W-:Y:S02]  /*2300*/  IMAD.MOV.U32 R8, RZ, RZ, R168 ;  /* 0x000000ffff087224 */ /* 0x000fe400078e00a8 */
.L_x_12868:
[----:B------:R-:W-:Y:S05]  /*2310*/  BSYNC B1 ;  /* 0x0000000000017941 */ /* 0x000fea0003800000 */
.L_x_12866:
        /* <DEDUP_REMOVED lines=16> */
.L_x_12872:
[----:B------:R-:W-:Y:S05]  /*2420*/  BSYNC B2 ;  /* 0x0000000000027941 */ /* 0x000fea0003800000 */
.L_x_12871:
        /* <DEDUP_REMOVED lines=41> */
[----:B------:R-:W-:Y:S02]  /*26c0*/  LOP3.LUT R172, R175, UR26, R172, 0x96, !PT ;  /* 0x0000001aafac7c12 */ /* 0x000fe4000f8e96ac */
.L_x_12870:
[----:B------:R-:W-:Y:S05]  /*26d0*/  BSYNC B1 ;  /* 0x0000000000017941 */ /* 0x000fea0003800000 */
.L_x_12869:
        /* <DEDUP_REMOVED lines=9> */
[----:B------:R-:W-:Y:S01]  /*2770*/  FSETP.GTU.FTZ.AND P2, PT, R7, c[0x0][0x1e4], PT ;  /* 0x0000790007007a0b */ /* 0x000fe20003f5c000 */
[----:B------:R-:W-:-:S03]  /*2780*/  HADD2.F32 R7, -RZ, R121.H1_H1 ;  /* 0x30000079ff077230 */ /* 0x000fc60000004100 */
        /* <DEDUP_REMOVED lines=12> */
.L_x_12874:
[----:B------:R-:W-:Y:S02]  /*2850*/  IMAD.MOV.U32 R18, RZ, RZ, R168 ;  /* 0x000000ffff127224 */ /* 0x000fe400078e00a8 */
.L_x_12875:
[----:B------:R-:W-:Y:S05]  /*2860*/  BSYNC B1 ;  /* 0x0000000000017941 */ /* 0x000fea0003800000 */
.L_x_12873:
        /* <DEDUP_REMOVED lines=16> */
.L_x_12879:
[----:B------:R-:W-:Y:S05]  /*2970*/  BSYNC B2 ;  /* 0x0000000000027941 */ /* 0x000fea0003800000 */
.L_x_12878:
        /* <DEDUP_REMOVED lines=42> */
.L_x_12877:
[----:B------:R-:W-:Y:S05]  /*2c20*/  BSYNC B1 ;  /* 0x0000000000017941 */ /* 0x000fea0003800000 */
.L_x_12876:
[----:B------:R-:W0:Y:S01]  /*2c30*/  I2F.U32 R7, R18 ;  /* 0x0000001200077306 */ /* 0x000e220000201000 */
[----:B------:R-:W-:Y:S01]  /*2c40*/  HADD2.F32 R6, -RZ, R10.H0_H0 ;  /* 0x2000000aff067230 */ /* 0x000fe20000004100 */
[----:B------:R-:W-:Y:S01]  /*2c50*/  ISETP.NE.AND P4, PT, R12, 0x1, PT ;  /* 0x000000010c00780c */ /* 0x000fe20003f85270 */
[----:B------:R-:W-:Y:S01]  /*2c60*/  HADD2.F32 R43, -RZ, R122.H0_H0 ;  /* 0x2000007aff2b7230 */ /* 0x000fe20000004100 */
[----:B------:R-:W-:Y:S01]  /*2c70*/  BSSY B1, `(.L_x_12880) ;  /* 0x0000014000017945 */ /* 0x000fe20003800000 */
[----:B------:R-:W-:Y:S01]  /*2c80*/  @P0 HADD2.F32 R8, -RZ, R46.H0_H0 ;  /* 0x2000002eff080230 */ /* 0x000fe20000004100 */
[----:B------:R-:W-:Y:S01]  /*2c90*/  FMUL.FTZ R6, R6, R131 ;  /* 0x0000008306067220 */ /* 0x000fe20000410000 */
[----:B------:R-:W-:-:S03]  /*2ca0*/  IADD3 R9, R12, 0x1, RZ ;  /* 0x000000010c097810 */ /* 0x000fc60007ffe0ff */
[----:B------:R-:W-:Y:S02]  /*2cb0*/  FMUL.FTZ R6, R6, c[0x0][0x1e8] ;  /* 0x00007a0006067a20 */ /* 0x000fe40000410000 */
[----:B0-----:R-:W-:-:S05]  /*2cc0*/  FFMA.FTZ R7, R7, R186, 1.1641532182693481445e-10 ;  /* 0x2f00000007077423 */ /* 0x001fca00000100ba */
[----:B------:R-:W-:-:S04]  /*2cd0*/  FSETP.GTU.FTZ.AND P3, PT, R7, c[0x0][0x1e4], PT ;  /* 0x0000790007007a0b */ /* 0x000fc80003f7c000 */
        /* <DEDUP_REMOVED lines=12> */
.L_x_12881:
[----:B------:R-:W-:Y:S02]  /*2da0*/  MOV R18, R168 ;  /* 0x000000a800127202 */ /* 0x000fe40000000f00 */
.L_x_12882:
[----:B------:R-:W-:Y:S05]  /*2db0*/  BSYNC B1 ;  /* 0x0000000000017941 */ /* 0x000fea0003800000 */
.L_x_12880:
        /* <DEDUP_REMOVED lines=16> */
.L_x_12886:
[----:B------:R-:W-:Y:S05]  /*2ec0*/  BSYNC B2 ;  /* 0x0000000000027941 */ /* 0x000fea0003800000 */
.L_x_12885:
        /* <DEDUP_REMOVED lines=42> */
.L_x_12884:
[----:B------:R-:W-:Y:S05]  /*3170*/  BSYNC B1 ;  /* 0x0000000000017941 */ /* 0x000fea0003800000 */
.L_x_12883:
[----:B------:R-:W0:Y:S01]  /*3180*/  I2F.U32 R7, R18 ;  /* 0x0000001200077306 */ /* 0x000e220000201000 */
[----:B------:R-:W-:Y:S01]  /*3190*/  HADD2.F32 R10, -RZ, R10.H1_H1 ;  /* 0x3000000aff0a7230 */ /* 0x000fe20000004100 */
[----:B------:R-:W-:Y:S01]  /*31a0*/  ISETP.NE.AND P5, PT, R9, 0x1, PT ;  /* 0x000000010900780c */ /* 0x000fe20003fa5270 */
[----:B------:R-:W-:Y:S01]  /*31b0*/  HADD2.F32 R41, -RZ, R122.H1_H1 ;  /* 0x3000007aff297230 */ /* 0x000fe20000004100 */
[----:B------:R-:W-:Y:S01]  /*31c0*/  BSSY B1, `(.L_x_12887) ;  /* 0x0000014000017945 */ /* 0x000fe20003800000 */
[----:B------:R-:W-:Y:S01]  /*31d0*/  @P0 HADD2.F32 R6, -RZ, R46.H1_H1 ;  /* 0x3000002eff060230 */ /* 0x000fe20000004100 */
[----:B------:R-:W-:-:S04]  /*31e0*/  FMUL.FTZ R10, R10, R131 ;  /* 0x000000830a0a7220 */ /* 0x000fc80000410000 */
[----:B------:R-:W-:Y:S02]  /*31f0*/  FMUL.FTZ R10, R10, c[0x0][0x1e8] ;  /* 0x00007a000a0a7a20 */ /* 0x000fe40000410000 */
[----:B0-----:R-:W-:-:S05]  /*3200*/  FFMA.FTZ R7, R7, R186, 1.1641532182693481445e-10 ;  /* 0x2f00000007077423 */ /* 0x001fca00000100ba */
[----:B------:R-:W-:Y:S02]  /*3210*/  FSETP.GTU.FTZ.AND P4, PT, R7, c[0x0][0x1e4], PT ;  /* 0x0000790007007a0b */ /* 0x000fe40003f9c000 */
[----:B------:R-:W-:Y:S02]  /*3220*/  IADD3 R7, R9, 0x1, RZ ;  /* 0x0000000109077810 */ /* 0x000fe40007ffe0ff */
        /* <DEDUP_REMOVED lines=12> */
.L_x_12888:
[----:B------:R-:W-:Y:S02]  /*32f0*/  IMAD.MOV.U32 R10, RZ, RZ, R168 ;  /* 0x000000ffff0a7224 */ /* 0x000fe400078e00a8 */
.L_x_12889:
[----:B------:R-:W-:Y:S05]  /*3300*/  BSYNC B1 ;  /* 0x0000000000017941 */ /* 0x000fea0003800000 */
.L_x_12887:
        /* <DEDUP_REMOVED lines=16> */
.L_x_12893:
[----:B------:R-:W-:Y:S05]  /*3410*/  BSYNC B2 ;  /* 0x0000000000027941 */ /* 0x000fea0003800000 */
.L_x_12892:
        /* <DEDUP_REMOVED lines=42> */
.L_x_12891:
[----:B------:R-:W-:Y:S05]  /*36c0*/  BSYNC B1 ;  /* 0x0000000000017941 */ /* 0x000fea0003800000 */
.L_x_12890:
[----:B------:R-:W0:Y:S01]  /*36d0*/  I2F.U32 R9, R10 ;  /* 0x0000000a00097306 */ /* 0x000e220000201000 */
[----:B------:R-:W-:Y:S01]  /*36e0*/  HADD2.F32 R6, -RZ, R11.H0_H0 ;  /* 0x2000000bff067230 */ /* 0x000fe20000004100 */
[C---:B------:R-:W-:Y:S01]  /*36f0*/  ISETP.NE.AND P6, PT, R7.reuse, 0x1, PT ;  /* 0x000000010700780c */ /* 0x040fe20003fc5270 */
[----:B------:R-:W-:Y:S01]  /*3700*/  HADD2.F32 R13, -RZ, R123.H0_H0 ;  /* 0x2000007bff0d7230 */ /* 0x000fe20000004100 */
[----:B------:R-:W-:Y:S01]  /*3710*/  BSSY B1, `(.L_x_12894) ;  /* 0x0000014000017945 */ /* 0x000fe20003800000 */
[----:B------:R-:W-:Y:S01]  /*3720*/  IADD3 R19, R7, 0x1, RZ ;  /* 0x0000000107137810 */ /* 0x000fe20007ffe0ff */
[----:B------:R-:W-:-:S04]  /*3730*/  FMUL.FTZ R6, R6, R131 ;  /* 0x0000008306067220 */ /* 0x000fc80000410000 */
[----:B------:R-:W-:Y:S02]  /*3740*/  FMUL.FTZ R6, R6, c[0x0][0x1e8] ;  /* 0x00007a0006067a20 */ /* 0x000fe40000410000 */
[----:B0-----:R-:W-:-:S05]  /*3750*/  FFMA.FTZ R9, R9, R186, 1.1641532182693481445e-10 ;  /* 0x2f00000009097423 */ /* 0x001fca00000100ba */
[----:B------:R-:W-:Y:S01]  /*3760*/  FSETP.GTU.FTZ.AND P5, PT, R9, c[0x0][0x1e4], PT ;  /* 0x0000790009007a0b */ /* 0x000fe20003fbc000 */
[----:B------:R-:W-:-:S03]  /*3770*/  @P0 HADD2.F32 R9, -RZ, R47.H0_H0 ;  /* 0x2000002fff090230 */ /* 0x000fc60000004100 */
        /* <DEDUP_REMOVED lines=12> */
.L_x_12895:
[----:B------:R-:W-:Y:S02]  /*3840*/  IMAD.MOV.U32 R10, RZ, RZ, R168 ;  /* 0x000000ffff0a7224 */ /* 0x000fe400078e00a8 */
.L_x_12896:
[----:B------:R-:W-:Y:S05]  /*3850*/  BSYNC B1 ;  /* 0x0000000000017941 */ /* 0x000fea0003800000 */
.L_x_12894:
        /* <DEDUP_REMOVED lines=18> */
.L_x_12900:
[----:B------:R-:W-:Y:S05]  /*3980*/  BSYNC B2 ;  /* 0x0000000000027941 */ /* 0x000fea0003800000 */
.L_x_12899:
        /* <DEDUP_REMOVED lines=42> */
.L_x_12898:
[----:B------:R-:W-:Y:S05]  /*3c30*/  BSYNC B1 ;  /* 0x0000000000017941 */ /* 0x000fea0003800000 */
.L_x_12897:
[----:B------:R0:W1:Y:S01]  /*3c40*/  I2F.U32 R7, R10 ;  /* 0x0000000a00077306 */ /* 0x0000620000201000 */
[----:B------:R-:W-:Y:S01]  /*3c50*/  HADD2.F32 R6, -RZ, R11.H1_H1 ;  /* 0x3000000bff067230 */ /* 0x000fe20000004100 */
[----:B------:R-:W-:Y:S01]  /*3c60*/  SEL R11, RZ, 0x100, P4 ;  /* 0x00000100ff0b7807 */ /* 0x000fe20002000000 */
[----:B------:R-:W-:Y:S01]  /*3c70*/  HADD2.F32 R129, -RZ, R123.H1_H1 ;  /* 0x3000007bff817230 */ /* 0x000fe20000004100 */
[----:B------:R-:W-:Y:S02]  /*3c80*/  SEL R8, RZ, 0x10000, P5 ;  /* 0x00010000ff087807 */ /* 0x000fe40002800000 */
[----:B------:R-:W-:Y:S01]  /*3c90*/  FMUL.FTZ R6, R6, R131 ;  /* 0x0000008306067220 */ /* 0x000fe20000410000 */
[----:B------:R-:W-:Y:S02]  /*3ca0*/  ISETP.NE.AND P5, PT, R17, RZ, PT ;  /* 0x000000ff1100720c */ /* 0x000fe40003fa5270 */
[----:B------:R-:W-:Y:S01]  /*3cb0*/  SEL R12, RZ, 0x1, P1 ;  /* 0x00000001ff0c7807 */ /* 0x000fe20000800000 */
[----:B0-----:R-:W-:Y:S01]  /*3cc0*/  @P0 HADD2.F32 R10, -RZ, R47.H1_H1 ;  /* 0x3000002fff0a0230 */ /* 0x001fe20000004100 */
[----:B------:R-:W-:-:S02]  /*3cd0*/  SEL R14, RZ, 0x1, P5 ;  /* 0x00000001ff0e7807 */ /* 0x000fc40002800000 */
[----:B------:R-:W-:Y:S01]  /*3ce0*/  ISETP.NE.AND P6, PT, R16, RZ, PT ;  /* 0x000000ff1000720c */ /* 0x000fe20003fc5270 */
[----:B------:R-:W-:Y:S01]  /*3cf0*/  IMAD.WIDE.U32 R12, R12, 0x10000, RZ ;  /* 0x000100000c0c7825 */ /* 0x000fe200078e00ff */
[----:B------:R-:W-:Y:S02]  /*3d00*/  SEL R17, RZ, 0x1, P3 ;  /* 0x00000001ff117807 */ /* 0x000fe40001800000 */
[----:B------:R-:W-:Y:S01]  /*3d10*/  IADD3 R185, R176, 0x20, RZ ;  /* 0x00000020b0b97810 */ /* 0x000fe20007ffe0ff */
[----:B-1----:R-:W-:Y:S02]  /*3d20*/  FFMA.FTZ R7, R7, R186, 1.1641532182693481445e-10 ;  /* 0x2f00000007077423 */ /* 0x002fe400000100ba */
[----:B------:R-:W-:-:S03]  /*3d30*/  IMAD.WIDE.U32 R14, R14, 0x100, RZ ;  /* 0x000001000e0e7825 */ /* 0x000fc600078e00ff */
[----:B------:R-:W-:Y:S02]  /*3d40*/  FSETP.GTU.FTZ.AND P4, PT, R7, c[0x0][0x1e4], PT ;  /* 0x0000790007007a0b */ /* 0x000fe40003f9c000 */
[----:B------:R-:W-:Y:S02]  /*3d50*/  SEL R7, RZ, 0x1, P2 ;  /* 0x00000001ff077807 */ /* 0x000fe40001000000 */
[----:B------:R-:W-:-:S04]  /*3d60*/  SEL R9, RZ, 0x1000000, P4 ;  /* 0x01000000ff097807 */ /* 0x000fc80002000000 */
[----:B------:R-:W-:Y:S01]  /*3d70*/  LOP3.LUT R11, R11, R9, R8, 0xfe, !PT ;  /* 0x000000090b0b7212 */ /* 0x000fe200078efe08 */
[----:B------:R-:W-:Y:S01]  /*3d80*/  FMUL.FTZ R8, R6, c[0x0][0x1e8] ;  /* 0x00007a0006087a20 */ /* 0x000fe20000410000 */
[----:B------:R-:W-:Y:S01]  /*3d90*/  SEL R9, RZ, 0x1, P6 ;  /* 0x00000001ff097807 */ /* 0x000fe20003000000 */
[----:B------:R-:W-:-:S03]  /*3da0*/  IMAD.WIDE.U32 R6, R7, 0x1000000, RZ ;  /* 0x0100000007067825 */ /* 0x000fc600078e00ff */
[----:B------:R-:W-:Y:S02]  /*3db0*/  FSEL R8, R8, RZ, !P4 ;  /* 0x000000ff08087208 */ /* 0x000fe40006000000 */
[----:B------:R-:W-:Y:S02]  /*3dc0*/  LOP3.LUT R12, R14, R6, R12, 0xfe, !PT ;  /* 0x000000060e0c7212 */ /* 0x000fe400078efe0c */
[----:B------:R-:W-:Y:S01]  /*3dd0*/  LEA R6, P1, R176, c[0x0][0x188], 0x4 ;  /* 0x00006200b0067a11 */ /* 0x000fe200078220ff */
[----:B------:R-:W-:Y:S01]  /*3de0*/  FMUL.FTZ R129, R8, R129 ;  /* 0x0000008108817220 */ /* 0x000fe20000410000 */
[----:B------:R-:W-:Y:S02]  /*3df0*/  LOP3.LUT R12, R12, R9, RZ, 0xfc, !PT ;  /* 0x000000090c0c7212 */ /* 0x000fe400078efcff */
[----:B------:R-:W-:Y:S01]  /*3e00*/  LOP3.LUT R17, R7, R11, R17, 0xfe, !PT ;  /* 0x0000000b07117212 */ /* 0x000fe200078efe11 */
[----:B------:R-:W-:Y:S01]  /*3e10*/  @P0 FADD.FTZ R129, R129, R10 ;  /* 0x0000000a81810221 */ /* 0x000fe20000010000 */
[----:B------:R-:W-:-:S02]  /*3e20*/  F2FP.PACK_AB R10, R41, R43 ;  /* 0x0000002b290a723e */ /* 0x000fc400000000ff */
[----:B------:R-:W-:Y:S02]  /*3e30*/  F2FP.PACK_AB R9, R34, R42 ;  /* 0x0000002a2209723e */ /* 0x000fe400000000ff */
[----:B------:R-:W-:Y:S02]  /*3e40*/  F2FP.PACK_AB R8, R33, R32 ;  /* 0x000000202108723e */ /* 0x000fe400000000ff */
[C---:B------:R-:W-:Y:S02]  /*3e50*/  LEA.HI.X R7, R176.reuse, c[0x0][0x18c], RZ, 0x4, P1 ;  /* 0x00006300b0077a11 */ /* 0x040fe400008f24ff */
[----:B------:R-:W-:Y:S02]  /*3e60*/  F2FP.PACK_AB R11, R129, R128 ;  /* 0x00000080810b723e */ /* 0x000fe400000000ff */
        /* <DEDUP_REMOVED lines=21> */
.L_x_12902:
[----:B0-----:R-:W-:Y:S02]  /*3fc0*/  MOV R18, R168 ;  /* 0x000000a800127202 */ /* 0x001fe40000000f00 */
.L_x_12903:
[----:B------:R-:W-:Y:S05]  /*3fd0*/  BSYNC B1 ;  /* 0x0000000000017941 */ /* 0x000fea0003800000 */
.L_x_12901:
        /* <DEDUP_REMOVED lines=16> */
.L_x_12907:
[----:B------:R-:W-:Y:S05]  /*40e0*/  BSYNC B2 ;  /* 0x0000000000027941 */ /* 0x000fea0003800000 */
.L_x_12906:
        /* <DEDUP_REMOVED lines=42> */
.L_x_12905:
[----:B------:R-:W-:Y:S05]  /*4390*/  BSYNC B1 ;  /* 0x0000000000017941 */ /* 0x000fea0003800000 */
.L_x_12904:
[----:B------:R-:W0:Y:S01]  /*43a0*/  I2F.U32 R7, R18 ;  /* 0x0000001200077306 */ /* 0x000e220000201000 */
        /* <DEDUP_REMOVED lines=23> */
.L_x_12909:
[----:B------:R-:W-:Y:S02]  /*4520*/  IMAD.MOV.U32 R20, RZ, RZ, R168 ;  /* 0x000000ffff147224 */ /* 0x000fe400078e00a8 */
.L_x_12910:
[----:B------:R-:W-:Y:S05]  /*4530*/  BSYNC B1 ;  /* 0x0000000000017941 */ /* 0x000fea0003800000 */
.L_x_12908:
        /* <DEDUP_REMOVED lines=16> */
.L_x_12914:
[----:B------:R-:W-:Y:S05]  /*4640*/  BSYNC B2 ;  /* 0x0000000000027941 */ /* 0x000fea0003800000 */
.L_x_12913:
        /* <DEDUP_REMOVED lines=42> */
.L_x_12912:
[----:B------:R-:W-:Y:S05]  /*48f0*/  BSYNC B1 ;  /* 0x0000000000017941 */ /* 0x000fea0003800000 */
.L_x_12911:
[----:B------:R-:W0:Y:S01]  /*4900*/  I2F.U32 R7, R20 ;  /* 0x0000001400077306 */ /* 0x000e220000201000 */
[----:B------:R-:W-:Y:S01]  /*4910*/  HADD2.F32 R12, -RZ, R12.H1_H1 ;  /* 0x3000000cff0c7230 */ /* 0x000fe20000004100 */
[----:B------:R-:W-:Y:S01]  /*4920*/  BSSY B1, `(.L_x_12915) ;  /* 0x0000017000017945 */ /* 0x000fe20003800000 */
[----:B------:R-:W-:Y:S01]  /*4930*/  @P0 HADD2.F32 R8, -RZ, R44.H1_H1 ;  /* 0x3000002cff080230 */ /* 0x000fe20000004100 */
[----:B------:R-:W-:Y:S02]  /*4940*/  IADD3 R16, R10, 0x1, RZ ;  /* 0x000000010a107810 */ /* 0x000fe40007ffe0ff */
[----:B------:R-:W-:-:S04]  /*4950*/  FMUL.FTZ R12, R12, R131 ;  /* 0x000000830c0c7220 */ /* 0x000fc80000410000 */
[----:B------:R-:W-:Y:S02]  /*4960*/  FMUL.FTZ R12, R12, c[0x0][0x1e8] ;  /* 0x00007a000c0c7a20 */ /* 0x000fe40000410000 */
[----:B0-----:R-:W-:-:S05]  /*4970*/  FFMA.FTZ R7, R7, R186, 1.1641532182693481445e-10 ;  /* 0x2f00000007077423 */ /* 0x001fca00000100ba */
[----:B------:R-:W-:Y:S01]  /*4980*/  FSETP.GTU.FTZ.AND P1, PT, R7, c[0x0][0x1e4], PT ;  /* 0x0000790007007a0b */ /* 0x000fe20003f3c000 */
[----:B------:R-:W-:-:S03]  /*4990*/  HADD2.F32 R7, -RZ, R116.H1_H1 ;  /* 0x30000074ff077230 */ /* 0x000fc60000004100 */
        /* <DEDUP_REMOVED lines=14> */
.L_x_12916:
[----:B------:R-:W-:Y:S02]  /*4a80*/  IMAD.MOV.U32 R12, RZ, RZ, R168 ;  /* 0x000000ffff0c7224 */ /* 0x000fe400078e00a8 */
.L_x_12917:
[----:B------:R-:W-:Y:S05]  /*4a90*/  BSYNC B1 ;  /* 0x0000000000017941 */ /* 0x000fea0003800000 */
.L_x_12915:
        /* <DEDUP_REMOVED lines=16> */
.L_x_12921:
[----:B------:R-:W-:Y:S05]  /*4ba0*/  BSYNC B2 ;  /* 0x0000000000027941 */ /* 0x000fea0003800000 */
.L_x_12920:
        /* <DEDUP_REMOVED lines=42> */
.L_x_12919:
[----:B------:R-:W-:Y:S05]  /*4e50*/  BSYNC B1 ;  /* 0x0000000000017941 */ /* 0x000fea0003800000 */
.L_x_12918:
        /* <DEDUP_REMOVED lines=23> */
.L_x_12923:
[----:B------:R-:W-:Y:S02]  /*4fd0*/  MOV R12, R168 ;  /* 0x000000a8000c7202 */ /* 0x000fe40000000f00 */
.L_x_12924:
[----:B------:R-:W-:Y:S05]  /*4fe0*/  BSYNC B1 ;  /* 0x0000000000017941 */ /* 0x000fea0003800000 */
.L_x_12922:
        /* <DEDUP_REMOVED lines=16> */
.L_x_12928:
[----:B------:R-:W-:Y:S05]  /*50f0*/  BSYNC B2 ;  /* 0x0000000000027941 */ /* 0x000fea0003800000 */
.L_x_12927:
        /* <DEDUP_REMOVED lines=42> */
.L_x_12926:
[----:B------:R-:W-:Y:S05]  /*53a0*/  BSYNC B1 ;  /* 0x0000000000017941 */ /* 0x000fea0003800000 */
.L_x_12925:
[----:B------:R0:W1:Y:S01]  /*53b0*/  I2F.U32 R9, R12 ;  /* 0x0000000c00097306 */ /* 0x0000620000201000 */
[----:B------:R-:W-:Y:S01]  /*53c0*/  HADD2.F32 R10, -RZ, R13.H1_H1 ;  /* 0x3000000dff0a7230 */ /* 0x000fe20000004100 */
[C---:B------:R-:W-:Y:S01]  /*53d0*/  ISETP.NE.AND P3, PT, R17.reuse, 0x1, PT ;  /* 0x000000011100780c */ /* 0x040fe20003f65270 */
[----:B------:R-:W-:Y:S01]  /*53e0*/  @P0 HADD2.F32 R16, -RZ, R45.H1_H1 ;  /* 0x3000002dff100230 */ /* 0x000fe20000004100 */
[----:B------:R-:W-:Y:S02]  /*53f0*/  BSSY B1, `(.L_x_12929) ;  /* 0x0000014000017945 */ /* 0x000fe40003800000 */
[----:B------:R-:W-:Y:S01]  /*5400*/  FMUL.FTZ R10, R10, R131 ;  /* 0x000000830a0a7220 */ /* 0x000fe20000410000 */
[----:B0-----:R-:W-:-:S03]  /*5410*/  IADD3 R12, R17, 0x1, RZ ;  /* 0x00000001110c7810 */ /* 0x001fc60007ffe0ff */
[----:B------:R-:W-:Y:S02]  /*5420*/  FMUL.FTZ R10, R10, c[0x0][0x1e8] ;  /* 0x00007a000a0a7a20 */ /* 0x000fe40000410000 */
[----:B-1----:R-:W-:-:S05]  /*5430*/  FFMA.FTZ R9, R9, R186, 1.1641532182693481445e-10 ;  /* 0x2f00000009097423 */ /* 0x002fca00000100ba */
        /* <DEDUP_REMOVED lines=14> */
.L_x_12930:
[----:B------:R-:W-:Y:S02]  /*5520*/  IMAD.MOV.U32 R20, RZ, RZ, R168 ;  /* 0x000000ffff147224 */ /* 0x000fe400078e00a8 */
.L_x_12931:
[----:B------:R-:W-:Y:S05]  /*5530*/  BSYNC B1 ;  /* 0x0000000000017941 */ /* 0x000fea0003800000 */
.L_x_12929:
        /* <DEDUP_REMOVED lines=16> */
.L_x_12935:
[----:B------:R-:W-:Y:S05]  /*5640*/  BSYNC B2 ;  /* 0x0000000000027941 */ /* 0x000fea0003800000 */
.L_x_12934:
        /* <DEDUP_REMOVED lines=42> */
.L_x_12933:
[----:B------:R-:W-:Y:S05]  /*58f0*/  BSYNC B1 ;  /* 0x0000000000017941 */ /* 0x000fea0003800000 */
.L_x_12932:
        /* <DEDUP_REMOVED lines=23> */
.L_x_12937:
[----:B------:R-:W-:Y:S02]  /*5a70*/  IMAD.MOV.U32 R22, RZ, RZ, R168 ;  /* 0x000000ffff167224 */ /* 0x000fe400078e00a8 */
.L_x_12938:
[----:B------:R-:W-:Y:S05]  /*5a80*/  BSYNC B1 ;  /* 0x0000000000017941 */ /* 0x000fea0003800000 */
.L_x_12936:
        /* <DEDUP_REMOVED lines=16> */
.L_x_12942:
[----:B------:R-:W-:Y:S05]  /*5b90*/  BSYNC B2 ;  /* 0x0000000000027941 */ /* 0x000fea0003800000 */
.L_x_12941:
        /* <DEDUP_REMOVED lines=42> */
.L_x_12940:
[----:B------:R-:W-:Y:S05]  /*5e40*/  BSYNC B1 ;  /* 0x0000000000017941 */ /* 0x000fea0003800000 */
.L_x_12939:
        /* <DEDUP_REMOVED lines=23> */
.L_x_12944:
[----:B------:R-:W-:Y:S02]  /*5fc0*/  MOV R14, R168 ;  /* 0x000000a8000e7202 */ /* 0x000fe40000000f00 */
.L_x_12945:
[----:B------:R-:W-:Y:S05]  /*5fd0*/  BSYNC B1 ;  /* 0x0000000000017941 */ /* 0x000fea0003800000 */
.L_x_12943:
        /* <DEDUP_REMOVED lines=16> */
.L_x_12949:
[----:B------:R-:W-:Y:S05]  /*60e0*/  BSYNC B2 ;  /* 0x0000000000027941 */ /* 0x000fea0003800000 */
.L_x_12948:
        /* <DEDUP_REMOVED lines=42> */
.L_x_12947:
[----:B------:R-:W-:Y:S05]  /*6390*/  BSYNC B1 ;  /* 0x0000000000017941 */ /* 0x000fea0003800000 */
.L_x_12946:
        /* <DEDUP_REMOVED lines=23> */
.L_x_12951:
[----:B------:R-:W-:Y:S02]  /*6510*/  IMAD.MOV.U32 R13, RZ, RZ, R168 ;  /* 0x000000ffff0d7224 */ /* 0x000fe400078e00a8 */
.L_x_12952:
[----:B------:R-:W-:Y:S05]  /*6520*/  BSYNC B1 ;  /* 0x0000000000017941 */ /* 0x000fea0003800000 */
.L_x_12950:
        /* <DEDUP_REMOVED lines=18> */
.L_x_12956:
[----:B------:R-:W-:Y:S05]  /*6650*/  BSYNC B2 ;  /* 0x0000000000027941 */ /* 0x000fea0003800000 */
.L_x_12955:
        /* <DEDUP_REMOVED lines=42> */
.L_x_12954:
[----:B------:R-:W-:Y:S05]  /*6900*/  BSYNC B1 ;  /* 0x0000000000017941 */ /* 0x000fea0003800000 */
.L_x_12953:
[----:B------:R-:W0:Y:S01]  /*6910*/  I2F.U32 R13, R13 ;  /* 0x0000000d000d7306 */ /* 0x000e220000201000 */
[----:B------:R-:W-:Y:S01]  /*6920*/  HADD2.F32 R16, -RZ, R15.H1_H1 ;  /* 0x3000000fff107230 */ /* 0x000fe20000004100 */
[----:B------:R-:W-:Y:S01]  /*6930*/  SEL R19, RZ, 0x10000, P5 ;  /* 0x00010000ff137807 */ /* 0x000fe20002800000 */
[----:B------:R-:W-:Y:S01]  /*6940*/  HADD2.F32 R18, -RZ, R119.H1_H1 ;  /* 0x30000077ff127230 */ /* 0x000fe20000004100 */
[----:B------:R-:W-:Y:S01]  /*6950*/  SEL R20, RZ, 0x100, P4 ;  /* 0x00000100ff147807 */ /* 0x000fe20002000000 */
[----:B------:R-:W-:Y:S01]  /*6960*/  IMAD.MOV.U32 R230, RZ, RZ, 0x8 ;  /* 0x00000008ffe67424 */ /* 0x000fe200078e00ff */
[----:B------:R-:W-:Y:S01]  /*6970*/  ISETP.NE.AND P5, PT, R25, RZ, PT ;  /* 0x000000ff1900720c */ /* 0x000fe20003fa5270 */
[----:B------:R-:W-:Y:S01]  /*6980*/  FMUL.FTZ R16, R16, R131 ;  /* 0x0000008310107220 */ /* 0x000fe20000410000 */
[----:B------:R-:W-:Y:S02]  /*6990*/  SEL R17, RZ, 0x1, P2 ;  /* 0x00000001ff117807 */ /* 0x000fe40001000000 */
[----:B------:R-:W-:-:S02]  /*69a0*/  SEL R22, RZ, 0x1, P5 ;  /* 0x00000001ff167807 */ /* 0x000fc40002800000 */
[----:B------:R-:W-:Y:S01]  /*69b0*/  ISETP.NE.AND P6, PT, R24, RZ, PT ;  /* 0x000000ff1800720c */ /* 0x000fe20003fc5270 */
[----:B------:R-:W-:Y:S01]  /*69c0*/  @P0 HADD2.F32 R24, -RZ, R47.H1_H1 ;  /* 0x3000002fff180230 */ /* 0x000fe20000004100 */
[----:B------:R-:W-:Y:S01]  /*69d0*/  SEL R25, RZ, 0x1, P3 ;  /* 0x00000001ff197807 */ /* 0x000fe20001800000 */
[----:B------:R-:W-:Y:S01]  /*69e0*/  IMAD.WIDE.U32 R22, R22, 0x100, RZ ;  /* 0x0000010016167825 */ /* 0x000fe200078e00ff */
[----:B------:R-:W-:-:S03]  /*69f0*/  IADD3 R184, R176, 0x40, RZ ;  /* 0x00000040b0b87810 */ /* 0x000fc60007ffe0ff */
[----:B0-----:R-:W-:Y:S02]  /*6a00*/  FFMA.FTZ R14, R13, R186, 1.1641532182693481445e-10 ;  /* 0x2f0000000d0e7423 */ /* 0x001fe400000100ba */
[----:B------:R-:W-:Y:S02]  /*6a10*/  FMUL.FTZ R13, R16, c[0x0][0x1e8] ;  /* 0x00007a00100d7a20 */ /* 0x000fe40000410000 */
[----:B------:R-:W-:Y:S01]  /*6a20*/  IMAD.WIDE.U32 R16, R17, 0x1000000, RZ ;  /* 0x0100000011107825 */ /* 0x000fe200078e00ff */
[----:B------:R-:W-:Y:S02]  /*6a30*/  FSETP.GTU.FTZ.AND P4, PT, R14, c[0x0][0x1e4], PT ;  /* 0x000079000e007a0b */ /* 0x000fe40003f9c000 */
[----:B------:R-:W-:Y:S01]  /*6a40*/  SEL R14, RZ, 0x1, P1 ;  /* 0x00000001ff0e7807 */ /* 0x000fe20000800000 */
[----:B------:R-:W-:Y:S01]  /*6a50*/  IMAD.WIDE.U32 R26, R184, R229, c[0x0][0x170] ;  /* 0x00005c00b81a7625 */ /* 0x000fe200078e00e5 */
[----:B------:R-:W-:Y:S02]  /*6a60*/  SEL R15, RZ, 0x1000000, P4 ;  /* 0x01000000ff0f7807 */ /* 0x000fe40002000000 */
[----:B------:R-:W-:-:S02]  /*6a70*/  FSEL R13, R13, RZ, !P4 ;  /* 0x000000ff0d0d7208 */ /* 0x000fc40006000000 */
[----:B------:R-:W-:Y:S01]  /*6a80*/  LOP3.LUT R20, R20, R15, R19, 0xfe, !PT ;  /* 0x0000000f14147212 */ /* 0x000fe200078efe13 */
[----:B------:R-:W-:Y:S01]  /*6a90*/  IMAD.WIDE.U32 R14, R14, 0x10000, RZ ;  /* 0x000100000e0e7825 */ /* 0x000fe200078e00ff */
[----:B------:R-:W-:Y:S02]  /*6aa0*/  SEL R19, RZ, 0x1, P6 ;  /* 0x00000001ff137807 */ /* 0x000fe40003000000 */
[----:B------:R-:W-:Y:S01]  /*6ab0*/  LOP3.LUT R25, R17, R20, R25, 0xfe, !PT ;  /* 0x0000001411197212 */ /* 0x000fe200078efe19 */
[----:B------:R-:W-:Y:S01]  /*6ac0*/  FMUL.FTZ R13, R13, R18 ;  /* 0x000000120d0d7220 */ /* 0x000fe20000410000 */
[----:B------:R-:W-:Y:S01]  /*6ad0*/  LOP3.LUT R14, R22, R16, R14, 0xfe, !PT ;  /* 0x00000010160e7212 */ /* 0x000fe200078efe0e */
[----:B------:R-:W-:Y:S01]  /*6ae0*/  IMAD.WIDE.U32 R20, R185, R229, c[0x0][0x188] ;  /* 0x00006200b9147625 */ /* 0x000fe200078e00e5 */
[----:B------:R-:W-:Y:S02]  /*6af0*/  F2FP.PACK_AB R18, R11, R10 ;  /* 0x0000000a0b12723e */ /* 0x000fe400000000ff */
[----:B------:R-:W-:Y:S01]  /*6b00*/  LOP3.LUT R14, R14, R19, RZ, 0xfc, !PT ;  /* 0x000000130e0e7212 */ /* 0x000fe200078efcff */
[----:B------:R-:W-:Y:S01]  /*6b10*/  @P0 FADD.FTZ R13, R24, R13 ;  /* 0x0000000d180d0221 */ /* 0x000fe20000010000 */
[----:B------:R-:W-:-:S02]  /*6b20*/  F2FP.PACK_AB R17, R9, R8 ;  /* 0x000000080911723e */ /* 0x000fc400000000ff */
[----:B------:R-:W-:Y:S02]  /*6b30*/  F2FP.PACK_AB R16, R7, R6 ;  /* 0x000000060710723e */ /* 0x000fe400000000ff */
[----:B------:R-:W-:Y:S02]  /*6b40*/  F2FP.PACK_AB R19, R13, R12 ;  /* 0x0000000c0d13723e */ /* 0x000fe400000000ff */
        /* <DEDUP_REMOVED lines=19> */
.L_x_12958:
[----:B-1----:R-:W-:Y:S02]  /*6c80*/  IMAD.MOV.U32 R26, RZ, RZ, R168 ;  /* 0x000000ffff1a7224 */ /* 0x002fe400078e00a8 */
.L_x_12959:
[----:B------:R-:W-:Y:S05]  /*6c90*/  BSYNC B1 ;  /* 0x0000000000017941 */ /* 0x000fea0003800000 */
.L_x_12957:
        /* <DEDUP_REMOVED lines=16> */
.L_x_12963:
[----:B------:R-:W-:Y:S05]  /*6da0*/  BSYNC B2 ;  /* 0x0000000000027941 */ /* 0x000fea0003800000 */
.L_x_12962:
        /* <DEDUP_REMOVED lines=42> */
.L_x_12961:
[----:B------:R-:W-:Y:S05]  /*7050*/  BSYNC B1 ;  /* 0x0000000000017941 */ /* 0x000fea0003800000 */
.L_x_12960:
        /* <DEDUP_REMOVED lines=24> */
.L_x_12965:
[----:B------:R-:W-:Y:S02]  /*71e0*/  IMAD.MOV.U32 R28, RZ, RZ, R168 ;  /* 0x000000ffff1c7224 */ /* 0x000fe400078e00a8 */
.L_x_12966:
[----:B------:R-:W-:Y:S05]  /*71f0*/  BSYNC B1 ;  /* 0x0000000000017941 */ /* 0x000fea0003800000 */
.L_x_12964:
        /* <DEDUP_REMOVED lines=16> */
.L_x_12970:
[----:B------:R-:W-:Y:S05]  /*7300*/  BSYNC B2 ;  /* 0x0000000000027941 */ /* 0x000fea0003800000 */
.L_x_12969:
        /* <DEDUP_REMOVED lines=42> */
.L_x_12968:
[----:B------:R-:W-:Y:S05]  /*75b0*/  BSYNC B1 ;  /* 0x0000000000017941 */ /* 0x000fea0003800000 */
.L_x_12967:
        /* <DEDUP_REMOVED lines=24> */
.L_x_12972:
[----:B------:R-:W-:Y:S02]  /*7740*/  MOV R20, R168 ;  /* 0x000000a800147202 */ /* 0x000fe40000000f00 */
.L_x_12973:
[----:B------:R-:W-:Y:S05]  /*7750*/  BSYNC B1 ;  /* 0x0000000000017941 */ /* 0x000fea0003800000 */
.L_x_12971:
        /* <DEDUP_REMOVED lines=16> */
.L_x_12977:
[----:B------:R-:W-:Y:S05]  /*7860*/  BSYNC B2 ;  /* 0x0000000000027941 */ /* 0x000fea0003800000 */
.L_x_12976:
        /* <DEDUP_REMOVED lines=42> */
.L_x_12975:
[----:B------:R-:W-:Y:S05]  /*7b10*/  BSYNC B1 ;  /* 0x0000000000017941 */ /* 0x000fea0003800000 */
.L_x_12974:
        /* <DEDUP_REMOVED lines=23> */
.L_x_12979:
[----:B------:R-:W-:Y:S02]  /*7c90*/  IMAD.MOV.U32 R20, RZ, RZ, R168 ;  /* 0x000000ffff147224 */ /* 0x000fe400078e00a8 */
.L_x_12980:
[----:B------:R-:W-:Y:S05]  /*7ca0*/  BSYNC B1 ;  /* 0x0000000000017941 */ /* 0x000fea0003800000 */
.L_x_12978:
        /* <DEDUP_REMOVED lines=16> */
.L_x_12984:
[----:B------:R-:W-:Y:S05]  /*7db0*/  BSYNC B2 ;  /* 0x0000000000027941 */ /* 0x000fea0003800000 */
.L_x_12983:
        /* <DEDUP_REMOVED lines=42> */
.L_x_12982:
[----:B------:R-:W-:Y:S05]  /*8060*/  BSYNC B1 ;  /* 0x0000000000017941 */ /* 0x000fea0003800000 */
.L_x_12981:
        /* <DEDUP_REMOVED lines=23> */
.L_x_12986:
[----:B------:R-:W-:Y:S02]  /*81e0*/  IMAD.MOV.U32 R28, RZ, RZ, R168 ;  /* 0x000000ffff1c7224 */ /* 0x000fe400078e00a8 */
.L_x_12987:
[----:B------:R-:W-:Y:S05]  /*81f0*/  BSYNC B1 ;  /* 0x0000000000017941 */ /* 0x000fea0003800000 */
.L_x_12985:
        /* <DEDUP_REMOVED lines=16> */
.L_x_12991:
[----:B------:R-:W-:Y:S05]  /*8300*/  BSYNC B2 ;  /* 0x0000000000027941 */ /* 0x000fea0003800000 */
.L_x_12990:
        /* <DEDUP_REMOVED lines=42> */
.L_x_12989:
[----:B------:R-:W-:Y:S05]  /*85b0*/  BSYNC B1 ;  /* 0x0000000000017941 */ /* 0x000fea0003800000 */
.L_x_12988:
        /* <DEDUP_REMOVED lines=23> */
.L_x_12993:
[----:B------:R-:W-:Y:S02]  /*8730*/  MOV R36, R168 ;  /* 0x000000a800247202 */ /* 0x000fe40000000f00 */
.L_x_12994:
[----:B------:R-:W-:Y:S05]  /*8740*/  BSYNC B1 ;  /* 0x0000000000017941 */ /* 0x000fea0003800000 */
.L_x_12992:
        /* <DEDUP_REMOVED lines=16> */
.L_x_12998:
[----:B------:R-:W-:Y:S05]  /*8850*/  BSYNC B2 ;  /* 0x0000000000027941 */ /* 0x000fea0003800000 */
.L_x_12997:
        /* <DEDUP_REMOVED lines=42> */
.L_x_12996:
[----:B------:R-:W-:Y:S05]  /*8b00*/  BSYNC B1 ;  /* 0x0000000000017941 */ /* 0x000fea0003800000 */
.L_x_12995:
        /* <DEDUP_REMOVED lines=23> */
.L_x_13000:
[----:B------:R-:W-:Y:S02]  /*8c80*/  IMAD.MOV.U32 R22, RZ, RZ, R168 ;  /* 0x000000ffff167224 */ /* 0x000fe400078e00a8 */
.L_x_13001:
[----:B------:R-:W-:Y:S05]  /*8c90*/  BSYNC B1 ;  /* 0x0000000000017941 */ /* 0x000fea0003800000 */
.L_x_12999:
        /* <DEDUP_REMOVED lines=16> */
.L_x_13005:
[----:B------:R-:W-:Y:S05]  /*8da0*/  BSYNC B2 ;  /* 0x0000000000027941 */ /* 0x000fea0003800000 */
.L_x_13004:
        /* <DEDUP_REMOVED lines=42> */
.L_x_13003:
[----:B------:R-:W-:Y:S05]  /*9050*/  BSYNC B1 ;  /* 0x0000000000017941 */ /* 0x000fea0003800000 */
.L_x_13002:
        /* <DEDUP_REMOVED lines=23> */
.L_x_13007:
[----:B------:R-:W-:Y:S02]  /*91d0*/  IMAD.MOV.U32 R21, RZ, RZ, R168 ;  /* 0x000000ffff157224 */ /* 0x000fe400078e00a8 */
.L_x_13008:
[----:B------:R-:W-:Y:S05]  /*91e0*/  BSYNC B1 ;  /* 0x0000000000017941 */ /* 0x000fea0003800000 */
.L_x_13006:
        /* <DEDUP_REMOVED lines=18> */
.L_x_13012:
[----:B------:R-:W-:Y:S05]  /*9310*/  BSYNC B2 ;  /* 0x0000000000027941 */ /* 0x000fea0003800000 */
.L_x_13011:
        /* <DEDUP_REMOVED lines=42> */
.L_x_13010:
[----:B------:R-:W-:Y:S05]  /*95c0*/  BSYNC B1 ;  /* 0x0000000000017941 */ /* 0x000fea0003800000 */
.L_x_13009:
[----:B------:R-:W0:Y:S01]  /*95d0*/  I2F.U32 R21, R21 ;  /* 0x0000001500157306 */ /* 0x000e220000201000 */
[----:B------:R-:W-:Y:S01]  /*95e0*/  HADD2.F32 R24, -RZ, R23.H1_H1 ;  /* 0x30000017ff187230 */ /* 0x000fe20000004100 */
[----:B------:R-:W-:Y:S01]  /*95f0*/  SEL R27, RZ, 0x10000, P5 ;  /* 0x00010000ff1b7807 */ /* 0x000fe20002800000 */
[----:B------:R-:W-:Y:S01]  /*9600*/  HADD2.F32 R26, -RZ, R115.H1_H1 ;  /* 0x30000073ff1a7230 */ /* 0x000fe20000004100 */
[----:B------:R-:W-:Y:S02]  /*9610*/  SEL R28, RZ, 0x100, P4 ;  /* 0x00000100ff1c7807 */ /* 0x000fe40002000000 */
[----:B------:R-:W-:Y:S01]  /*9620*/  FMUL.FTZ R24, R24, R131 ;  /* 0x0000008318187220 */ /* 0x000fe20000410000 */
[----:B------:R-:W-:Y:S02]  /*9630*/  ISETP.NE.AND P5, PT, R35, RZ, PT ;  /* 0x000000ff2300720c */ /* 0x000fe40003fa5270 */
[----:B------:R-:W-:Y:S02]  /*9640*/  SEL R25, RZ, 0x1, P2 ;  /* 0x00000001ff197807 */ /* 0x000fe40001000000 */
[----:B------:R-:W-:-:S02]  /*9650*/  SEL R36, RZ, 0x1, P5 ;  /* 0x00000001ff247807 */ /* 0x000fc40002800000 */
[----:B------:R-:W-:Y:S01]  /*9660*/  ISETP.NE.AND P6, PT, R30, RZ, PT ;  /* 0x000000ff1e00720c */ /* 0x000fe20003fc5270 */
[----:B------:R-:W-:Y:S01]  /*9670*/  @P0 HADD2.F32 R30, -RZ, R47.H1_H1 ;  /* 0x3000002fff1e0230 */ /* 0x000fe20000004100 */
[----:B------:R-:W-:Y:S01]  /*9680*/  SEL R35, RZ, 0x1, P3 ;  /* 0x00000001ff237807 */ /* 0x000fe20001800000 */
[----:B0-----:R-:W-:Y:S01]  /*9690*/  FFMA.FTZ R22, R21, R186, 1.1641532182693481445e-10 ;  /* 0x2f00000015167423 */ /* 0x001fe200000100ba */
[----:B------:R-:W-:Y:S01]  /*96a0*/  IADD3 R183, R176, 0x60, RZ ;  /* 0x00000060b0b77810 */ /* 0x000fe20007ffe0ff */
[----:B------:R-:W-:Y:S02]  /*96b0*/  FMUL.FTZ R21, R24, c[0x0][0x1e8] ;  /* 0x00007a0018157a20 */ /* 0x000fe40000410000 */
[----:B------:R-:W-:Y:S01]  /*96c0*/  IMAD.WIDE.U32 R24, R25, 0x1000000, RZ ;  /* 0x0100000019187825 */ /* 0x000fe200078e00ff */
[----:B------:R-:W-:Y:S02]  /*96d0*/  FSETP.GTU.FTZ.AND P4, PT, R22, c[0x0][0x1e4], PT ;  /* 0x0000790016007a0b */ /* 0x000fe40003f9c000 */
[----:B------:R-:W-:Y:S01]  /*96e0*/  SEL R22, RZ, 0x1, P1 ;  /* 0x00000001ff167807 */ /* 0x000fe20000800000 */
[----:B------:R-:W-:Y:S01]  /*96f0*/  IMAD.WIDE.U32 R36, R36, 0x100, RZ ;  /* 0x0000010024247825 */ /* 0x000fe200078e00ff */
[----:B------:R-:W-:-:S02]  /*9700*/  SEL R23, RZ, 0x1000000, P4 ;  /* 0x01000000ff177807 */ /* 0x000fc40002000000 */
[----:B------:R-:W-:Y:S01]  /*9710*/  FSEL R21, R21, RZ, !P4 ;  /* 0x000000ff15157208 */ /* 0x000fe20006000000 */
[----:B------:R-:W-:Y:S01]  /*9720*/  @P0 IMAD.WIDE.U32 R38, R183, R229, c[0x0][0x180] ;  /* 0x00006000b7260625 */ /* 0x000fe200078e00e5 */
[----:B------:R-:W-:Y:S02]  /*9730*/  LOP3.LUT R28, R28, R23, R27, 0xfe, !PT ;  /* 0x000000171c1c7212 */ /* 0x000fe400078efe1b */
[----:B------:R-:W-:Y:S01]  /*9740*/  SEL R27, RZ, 0x1, P6 ;  /* 0x00000001ff1b7807 */ /* 0x000fe20003000000 */
[----:B------:R-:W-:Y:S01]  /*9750*/  IMAD.WIDE.U32 R22, R22, 0x10000, RZ ;  /* 0x0001000016167825 */ /* 0x000fe200078e00ff */
[----:B------:R-:W-:Y:S02]  /*9760*/  LOP3.LUT R35, R25, R28, R35, 0xfe, !PT ;  /* 0x0000001c19237212 */ /* 0x000fe400078efe23 */
[----:B------:R-:W-:Y:S01]  /*9770*/  F2FP.PACK_AB R25, R17, R16 ;  /* 0x000000101119723e */ /* 0x000fe200000000ff */
[----:B------:R-:W-:Y:S01]  /*9780*/  FMUL.FTZ R21, R21, R26 ;  /* 0x0000001a15157220 */ /* 0x000fe20000410000 */
[----:B------:R-:W-:Y:S01]  /*9790*/  LOP3.LUT R22, R36, R24, R22, 0xfe, !PT ;  /* 0x0000001824167212 */ /* 0x000fe200078efe16 */
[----:B------:R-:W-:Y:S01]  /*97a0*/  IMAD.WIDE.U32 R28, R184, R229, c[0x0][0x188] ;  /* 0x00006200b81c7625 */ /* 0x000fe200078e00e5 */
[----:B------:R-:W-:-:S02]  /*97b0*/  F2FP.PACK_AB R26, R19, R18 ;  /* 0x00000012131a723e */ /* 0x000fc400000000ff */
[----:B------:R-:W-:Y:S01]  /*97c0*/  LOP3.LUT R22, R22, R27, RZ, 0xfc, !PT ;  /* 0x0000001b16167212 */ /* 0x000fe200078efcff */
[----:B------:R-:W-:Y:S01]  /*97d0*/  @P0 FADD.FTZ R21, R30, R21 ;  /* 0x000000151e150221 */ /* 0x000fe20000010000 */
[----:B------:R-:W-:Y:S01]  /*97e0*/  F2FP.PACK_AB R24, R15, R14 ;  /* 0x0000000e0f18723e */ /* 0x000fe200000000ff */
[----:B------:R-:W-:Y:S01]  /*97f0*/  IMAD.WIDE.U32 R124, R183, R229, c[0x0][0x170] ;  /* 0x00005c00b77c7625 */ /* 0x000fe200078e00e5 */
[----:B------:R-:W-:Y:S02]  /*9800*/  LOP3.LUT R23, R37, R35, R23, 0xfe, !PT ;  /* 0x0000002325177212 */ /* 0x000fe400078efe17 */
[----:B------:R-:W-:Y:S01]  /*9810*/  F2FP.PACK_AB R27, R21, R20 ;  /* 0x00000014151b723e */ /* 0x000fe200000000ff */
[----:B------:R-:W-:-:S04]  /*9820*/  IMAD.WIDE.U32 R36, R184, R230, c[0x0][0x190] ;  /* 0x00006400b8247625 */ /* 0x000fc800078e00e6 */
[----:B------:R-:W-:Y:S04]  /*9830*/  STG.E.128 [R28.64], R24 ;  /* 0x000000181c007986 */ /* 0x000fe8000c101d06 */
        /* <DEDUP_REMOVED lines=15> */
.L_x_13014:
[----:B0-----:R-:W-:Y:S02]  /*9930*/  MOV R30, R168 ;  /* 0x000000a8001e7202 */ /* 0x001fe40000000f00 */
.L_x_13015:
[----:B------:R-:W-:Y:S05]  /*9940*/  BSYNC B1 ;  /* 0x0000000000017941 */ /* 0x000fea0003800000 */
.L_x_13013:
        /* <DEDUP_REMOVED lines=16> */
.L_x_13019:
[----:B------:R-:W-:Y:S05]  /*9a50*/  BSYNC B2 ;  /* 0x0000000000027941 */ /* 0x000fea0003800000 */
.L_x_13018:
        /* <DEDUP_REMOVED lines=42> */
.L_x_13017:
[----:B------:R-:W-:Y:S05]  /*9d00*/  BSYNC B1 ;  /* 0x0000000000017941 */ /* 0x000fea0003800000 */
.L_x_13016:
        /* <DEDUP_REMOVED lines=24> */
.L_x_13021:
[----:B------:R-:W-:Y:S02]  /*9e90*/  IMAD.MOV.U32 R23, RZ, RZ, R168 ;  /* 0x000000ffff177224 */ /* 0x000fe400078e00a8 */
.L_x_13022:
[----:B------:R-:W-:Y:S05]  /*9ea0*/  BSYNC B1 ;  /* 0x0000000000017941 */ /* 0x000fea0003800000 */
.L_x_13020:
        /* <DEDUP_REMOVED lines=16> */
.L_x_13026:
[----:B------:R-:W-:Y:S05]  /*9fb0*/  BSYNC B2 ;  /* 0x0000000000027941 */ /* 0x000fea0003800000 */
.L_x_13025:
        /* <DEDUP_REMOVED lines=42> */
.L_x_13024:
[----:B------:R-:W-:Y:S05]  /*a260*/  BSYNC B1 ;  /* 0x0000000000017941 */ /* 0x000fea0003800000 */
.L_x_13023:
[----:B------:R-:W0:Y:S01]  /*a270*/  I2F.U32 R23, R23 ;  /* 0x0000001700177306 */ /* 0x000e220000201000 */
[----:B------:R-:W-:Y:S01]  /*a280*/  HADD2.F32 R36, -RZ, R36.H1_H1 ;  /* 0x30000024ff247230 */ /* 0x000fe20000004100 */
[----:B------:R-:W-:Y:S01]  /*a290*/  BSSY B1, `(.L_x_13027) ;  /* 0x0000017000017945 */ /* 0x000fe20003800000 */
[----:B------:R-:W-:Y:S01]  /*a2a0*/  HADD2.F32 R25, -RZ, R108.H1_H1 ;  /* 0x3000006cff197230 */ /* 0x000fe20000004100 */
[----:B------:R-:W-:Y:S02]  /*a2b0*/  IADD3 R35, R26, 0x1, RZ ;  /* 0x000000011a237810 */ /* 0x000fe40007ffe0ff */
[----:B------:R-:W-:-:S04]  /*a2c0*/  FMUL.FTZ R36, R36, R131 ;  /* 0x0000008324247220 */ /* 0x000fc80000410000 */
[----:B------:R-:W-:Y:S02]  /*a2d0*/  FMUL.FTZ R36, R36, c[0x0][0x1e8] ;  /* 0x00007a0024247a20 */ /* 0x000fe40000410000 */
[----:B0-----:R-:W-:-:S05]  /*a2e0*/  FFMA.FTZ R24, R23, R186, 1.1641532182693481445e-10 ;  /* 0x2f00000017187423 */ /* 0x001fca00000100ba */
[----:B------:R-:W-:Y:S01]  /*a2f0*/  FSETP.GTU.FTZ.AND P1, PT, R24, c[0x0][0x1e4], PT ;  /* 0x0000790018007a0b */ /* 0x000fe20003f3c000 */
[----:B------:R-:W-:-:S03]  /*a300*/  @P0 HADD2.F32 R24, -RZ, R44.H1_H1 ;  /* 0x3000002cff180230 */ /* 0x000fc60000004100 */
        /* <DEDUP_REMOVED lines=14> */
.L_x_13028:
[----:B------:R-:W-:Y:S02]  /*a3f0*/  IMAD.MOV.U32 R28, RZ, RZ, R168 ;  /* 0x000000ffff1c7224 */ /* 0x000fe400078e00a8 */
.L_x_13029:
[----:B------:R-:W-:Y:S05]  /*a400*/  BSYNC B1 ;  /* 0x0000000000017941 */ /* 0x000fea0003800000 */
.L_x_13027:
        /* <DEDUP_REMOVED lines=16> */
.L_x_13033:
[----:B------:R-:W-:Y:S05]  /*a510*/  BSYNC B2 ;  /* 0x0000000000027941 */ /* 0x000fea0003800000 */
.L_x_13032:
        /* <DEDUP_REMOVED lines=42> */
.L_x_13031:
[----:B------:R-:W-:Y:S05]  /*a7c0*/  BSYNC B1 ;  /* 0x0000000000017941 */ /* 0x000fea0003800000 */
.L_x_13030:
        /* <DEDUP_REMOVED lines=23> */
.L_x_13035:
[----:B------:R-:W-:Y:S02]  /*a940*/  MOV R25, R168 ;  /* 0x000000a800197202 */ /* 0x000fe40000000f00 */
.L_x_13036:
[----:B------:R-:W-:Y:S05]  /*a950*/  BSYNC B1 ;  /* 0x0000000000017941 */ /* 0x000fea0003800000 */
.L_x_13034:
        /* <DEDUP_REMOVED lines=16> */
.L_x_13040:
[----:B------:R-:W-:Y:S05]  /*aa60*/  BSYNC B2 ;  /* 0x0000000000027941 */ /* 0x000fea0003800000 */
.L_x_13039:
        /* <DEDUP_REMOVED lines=42> */
.L_x_13038:
[----:B------:R-:W-:Y:S05]  /*ad10*/  BSYNC B1 ;  /* 0x0000000000017941 */ /* 0x000fea0003800000 */
.L_x_13037:
[----:B------:R-:W0:Y:S01]  /*ad20*/  I2F.U32 R25, R25 ;  /* 0x0000001900197306 */ /* 0x000e220000201000 */
[----:B------:R-:W-:Y:S01]  /*ad30*/  HADD2.F32 R28, -RZ, R37.H1_H1 ;  /* 0x30000025ff1c7230 */ /* 0x000fe20000004100 */
[C---:B------:R-:W-:Y:S01]  /*ad40*/  ISETP.NE.AND P3, PT, R36.reuse, 0x1, PT ;  /* 0x000000012400780c */ /* 0x040fe20003f65270 */
[----:B------:R-:W-:Y:S01]  /*ad50*/  HADD2.F32 R27, -RZ, R109.H1_H1 ;  /* 0x3000006dff1b7230 */ /* 0x000fe20000004100 */
[----:B------:R-:W-:Y:S01]  /*ad60*/  BSSY B1, `(.L_x_13041) ;  /* 0x0000014000017945 */ /* 0x000fe20003800000 */
[----:B------:R-:W-:Y:S01]  /*ad70*/  IADD3 R37, R36, 0x1, RZ ;  /* 0x0000000124257810 */ /* 0x000fe20007ffe0ff */
[----:B------:R-:W-:-:S04]  /*ad80*/  FMUL.FTZ R28, R28, R131 ;  /* 0x000000831c1c7220 */ /* 0x000fc80000410000 */
[----:B------:R-:W-:Y:S02]  /*ad90*/  FMUL.FTZ R28, R28, c[0x0][0x1e8] ;  /* 0x00007a001c1c7a20 */ /* 0x000fe40000410000 */
[----:B0-----:R-:W-:-:S05]  /*ada0*/  FFMA.FTZ R26, R25, R186, 1.1641532182693481445e-10 ;  /* 0x2f000000191a7423 */ /* 0x001fca00000100ba */
[----:B------:R-:W-:Y:S01]  /*adb0*/  FSETP.GTU.FTZ.AND P2, PT, R26, c[0x0][0x1e4], PT ;  /* 0x000079001a007a0b */ /* 0x000fe20003f5c000 */
[----:B------:R-:W-:-:S03]  /*adc0*/  @P0 HADD2.F32 R26, -RZ, R45.H1_H1 ;  /* 0x3000002dff1a0230 */ /* 0x000fc60000004100 */
        /* <DEDUP_REMOVED lines=12> */
.L_x_13042:
[----:B------:R-:W-:Y:S02]  /*ae90*/  IMAD.MOV.U32 R28, RZ, RZ, R168 ;  /* 0x000000ffff1c7224 */ /* 0x000fe400078e00a8 */
.L_x_13043:
[----:B------:R-:W-:Y:S05]  /*aea0*/  BSYNC B1 ;  /* 0x0000000000017941 */ /* 0x000fea0003800000 */
.L_x_13041:
        /* <DEDUP_REMOVED lines=16> */
.L_x_13047:
[----:B------:R-:W-:Y:S05]  /*afb0*/  BSYNC B2 ;  /* 0x0000000000027941 */ /* 0x000fea0003800000 */
.L_x_13046:
        /* <DEDUP_REMOVED lines=42> */
.L_x_13045:
[----:B------:R-:W-:Y:S05]  /*b260*/  BSYNC B1 ;  /* 0x0000000000017941 */ /* 0x000fea0003800000 */
.L_x_13044:
        /* <DEDUP_REMOVED lines=23> */
.L_x_13049:
[----:B------:R-:W-:Y:S02]  /*b3e0*/  IMAD.MOV.U32 R27, RZ, RZ, R168 ;  /* 0x000000ffff1b7224 */ /* 0x000fe400078e00a8 */
.L_x_13050:
[----:B------:R-:W-:Y:S05]  /*b3f0*/  BSYNC B1 ;  /* 0x0000000000017941 */ /* 0x000fea0003800000 */
.L_x_13048:
        /* <DEDUP_REMOVED lines=16> */
.L_x_13054:
[----:B------:R-:W-:Y:S05]  /*b500*/  BSYNC B2 ;  /* 0x0000000000027941 */ /* 0x000fea0003800000 */
.L_x_13053:
        /* <DEDUP_REMOVED lines=42> */
.L_x_13052:
[----:B------:R-:W-:Y:S05]  /*b7b0*/  BSYNC B1 ;  /* 0x0000000000017941 */ /* 0x000fea0003800000 */
.L_x_13051:
        /* <DEDUP_REMOVED lines=23> */
.L_x_13056:
[----:B------:R-:W-:Y:S02]  /*b930*/  MOV R28, R168 ;  /* 0x000000a8001c7202 */ /* 0x000fe40000000f00 */
.L_x_13057:
[----:B------:R-:W-:Y:S05]  /*b940*/  BSYNC B1 ;  /* 0x0000000000017941 */ /* 0x000fea0003800000 */
.L_x_13055:
        /* <DEDUP_REMOVED lines=16> */
.L_x_13061:
[----:B------:R-:W-:Y:S05]  /*ba50*/  BSYNC B2 ;  /* 0x0000000000027941 */ /* 0x000fea0003800000 */
.L_x_13060:
        /* <DEDUP_REMOVED lines=42> */
.L_x_13059:
[----:B------:R-:W-:Y:S05]  /*bd00*/  BSYNC B1 ;  /* 0x0000000000017941 */ /* 0x000fea0003800000 */
.L_x_13058:
        /* <DEDUP_REMOVED lines=23> */
.L_x_13063:
[----:B------:R-:W-:Y:S02]  /*be80*/  IMAD.MOV.U32 R35, RZ, RZ, R168 ;  /* 0x000000ffff237224 */ /* 0x000fe400078e00a8 */
.L_x_13064:
[----:B------:R-:W-:Y:S05]  /*be90*/  BSYNC B1 ;  /* 0x0000000000017941 */ /* 0x000fea0003800000 */
.L_x_13062:
        /* <DEDUP_REMOVED lines=18> */
.L_x_13068:
[----:B------:R-:W-:Y:S05]  /*bfc0*/  BSYNC B2 ;  /* 0x0000000000027941 */ /* 0x000fea0003800000 */
.L_x_13067:
        /* <DEDUP_REMOVED lines=42> */
.L_x_13066:
[----:B------:R-:W-:Y:S05]  /*c270*/  BSYNC B1 ;  /* 0x0000000000017941 */ /* 0x000fea0003800000 */
.L_x_13065:
[----:B------:R-:W-:Y:S01]  /*c280*/  ISETP.NE.AND P6, PT, R29, RZ, PT ;  /* 0x000000ff1d00720c */ /* 0x000fe20003fc5270 */
[----:B------:R-:W-:Y:S01]  /*c290*/  IMAD.WIDE.U32 R126, R183, R229, c[0x0][0x188] ;  /* 0x00006200b77e7625 */ /* 0x000fe200078e00e5 */
[----:B------:R0:W1:Y:S01]  /*c2a0*/  I2F.U32 R29, R35 ;  /* 0x00000023001d7306 */ /* 0x0000620000201000 */
[----:B------:R-:W-:Y:S02]  /*c2b0*/  SEL R38, RZ, 0x10000, P5 ;  /* 0x00010000ff267807 */ /* 0x000fe40002800000 */
[----:B------:R-:W-:Y:S01]  /*c2c0*/  ISETP.NE.AND P5, PT, R30, RZ, PT ;  /* 0x000000ff1e00720c */ /* 0x000fe20003fa5270 */
[----:B------:R-:W-:Y:S01]  /*c2d0*/  HADD2.F32 R30, -RZ, R39.H1_H1 ;  /* 0x30000027ff1e7230 */ /* 0x000fe20000004100 */
[----:B------:R-:W-:Y:S02]  /*c2e0*/  SEL R39, RZ, 0x100, P4 ;  /* 0x00000100ff277807 */ /* 0x000fe40002000000 */
[----:B------:R-:W-:Y:S02]  /*c2f0*/  SEL R36, RZ, 0x1, P2 ;  /* 0x00000001ff247807 */ /* 0x000fe40001000000 */
[----:B------:R-:W-:Y:S01]  /*c300*/  FMUL.FTZ R30, R30, R131 ;  /* 0x000000831e1e7220 */ /* 0x000fe20000410000 */
[----:B------:R-:W-:-:S02]  /*c310*/  SEL R124, RZ, 0x1, P1 ;  /* 0x00000001ff7c7807 */ /* 0x000fc40000800000 */
[----:B------:R-:W-:Y:S01]  /*c320*/  SEL R132, RZ, 0x1, P5 ;  /* 0x00000001ff847807 */ /* 0x000fe20002800000 */
[----:B------:R-:W-:Y:S01]  /*c330*/  FMUL.FTZ R30, R30, c[0x0][0x1e8] ;  /* 0x00007a001e1e7a20 */ /* 0x000fe20000410000 */
[----:B0-----:R-:W-:Y:S01]  /*c340*/  SEL R35, RZ, 0x1, P6 ;  /* 0x00000001ff237807 */ /* 0x001fe20003000000 */
[----:B------:R-:W-:Y:S01]  /*c350*/  IMAD.WIDE.U32 R36, R36, 0x1000000, RZ ;  /* 0x0100000024247825 */ /* 0x000fe200078e00ff */
[----:B------:R-:W-:-:S03]  /*c360*/  IADD3 R182, R176, 0x80, RZ ;  /* 0x00000080b0b67810 */ /* 0x000fc60007ffe0ff */
[----:B-1----:R-:W-:Y:S02]  /*c370*/  FFMA.FTZ R29, R29, R186, 1.1641532182693481445e-10 ;  /* 0x2f0000001d1d7423 */ /* 0x002fe400000100ba */
[----:B------:R-:W-:-:S03]  /*c380*/  IMAD.WIDE.U32 R124, R124, 0x10000, RZ ;  /* 0x000100007c7c7825 */ /* 0x000fc600078e00ff */
[----:B------:R-:W-:Y:S01]  /*c390*/  FSETP.GTU.FTZ.AND P4, PT, R29, c[0x0][0x1e4], PT ;  /* 0x000079001d007a0b */ /* 0x000fe20003f9c000 */
[----:B------:R-:W-:-:S03]  /*c3a0*/  IMAD.WIDE.U32 R132, R132, 0x100, RZ ;  /* 0x0000010084847825 */ /* 0x000fc600078e00ff */
[----:B------:R-:W-:Y:S01]  /*c3b0*/  SEL R29, RZ, 0x1000000, P4 ;  /* 0x01000000ff1d7807 */ /* 0x000fe20002000000 */
[----:B------:R-:W-:Y:S01]  /*c3c0*/  @P0 IMAD.WIDE.U32 R134, R182, R229, c[0x0][0x180] ;  /* 0x00006000b6860625 */ /* 0x000fe200078e00e5 */
[----:B------:R-:W-:Y:S02]  /*c3d0*/  FSEL R30, R30, RZ, !P4 ;  /* 0x000000ff1e1e7208 */ /* 0x000fe40006000000 */
[----:B------:R-:W-:Y:S01]  /*c3e0*/  LOP3.LUT R39, R39, R29, R38, 0xfe, !PT ;  /* 0x0000001d27277212 */ /* 0x000fe200078efe26 */
[----:B------:R-:W-:Y:S01]  /*c3f0*/  HADD2.F32 R29, -RZ, R111.H1_H1 ;  /* 0x3000006fff1d7230 */ /* 0x000fe20000004100 */
[----:B------:R-:W-:Y:S01]  /*c400*/  LOP3.LUT R124, R132, R36, R124, 0xfe, !PT ;  /* 0x00000024847c7212 */ /* 0x000fe200078efe7c */
[----:B------:R-:W-:Y:S01]  /*c410*/  @P0 HADD2.F32 R38, -RZ, R47.H1_H1 ;  /* 0x3000002fff260230 */ /* 0x000fe20000004100 */
[----:B------:R-:W-:Y:S01]  /*c420*/  SEL R36, RZ, 0x1, P3 ;  /* 0x00000001ff247807 */ /* 0x000fe20001800000 */
[----:B------:R-:W-:Y:S01]  /*c430*/  IMAD.WIDE.U32 R136, R182, R229, c[0x0][0x170] ;  /* 0x00005c00b6887625 */ /* 0x000fe200078e00e5 */
[----:B------:R-:W-:-:S02]  /*c440*/  LOP3.LUT R124, R124, R35, RZ, 0xfc, !PT ;  /* 0x000000237c7c7212 */ /* 0x000fc400078efcff */
[----:B------:R-:W-:Y:S01]  /*c450*/  LOP3.LUT R35, R37, R39, R36, 0xfe, !PT ;  /* 0x0000002725237212 */ /* 0x000fe200078efe24 */
[----:B------:R-:W-:Y:S01]  /*c460*/  FMUL.FTZ R29, R30, R29 ;  /* 0x0000001d1e1d7220 */ /* 0x000fe20000410000 */
[----:B------:R-:W-:Y:S02]  /*c470*/  F2FP.PACK_AB R37, R25, R24 ;  /* 0x000000181925723e */ /* 0x000fe400000000ff */
[----:B------:R-:W-:Y:S01]  /*c480*/  F2FP.PACK_AB R36, R23, R22 ;  /* 0x000000161724723e */ /* 0x000fe200000000ff */
[----:B------:R-:W-:Y:S01]  /*c490*/  @P0 FADD.FTZ R29, R38, R29 ;  /* 0x0000001d261d0221 */ /* 0x000fe20000010000 */
[----:B------:R-:W-:Y:S02]  /*c4a0*/  F2FP.PACK_AB R38, R27, R26 ;  /* 0x0000001a1b26723e */ /* 0x000fe400000000ff */
[----:B------:R-:W-:Y:S01]  /*c4b0*/  LOP3.LUT R125, R133, R35, R125, 0xfe, !PT ;  /* 0x00000023857d7212 */ /* 0x000fe200078efe7d */
[----:B------:R-:W-:Y:S01]  /*c4c0*/  IMAD.WIDE.U32 R132, R183, R230, c[0x0][0x190] ;  /* 0x00006400b7847625 */ /* 0x000fe200078e00e6 */
[----:B------:R-:W-:-:S05]  /*c4d0*/  F2FP.PACK_AB R39, R29, R28 ;  /* 0x0000001c1d27723e */ /* 0x000fca00000000ff */
        /* <DEDUP_REMOVED lines=14> */
[----:B------:R-:W-:Y:S01]  /*c5c0*/  MOV R30, R174 ;  /* 0x000000ae001e7202 */ /* 0x000fe20000000f00 */
[----:B------:R-:W-:Y:S05]  /*c5d0*/  BRA `(.L_x_13071) ;  /* 0x0000001000007947 */ /* 0x000fea0003800000 */
.L_x_13070:
[----:B-1----:R-:W-:Y:S02]  /*c5e0*/  IMAD.MOV.U32 R30, RZ, RZ, R168 ;  /* 0x000000ffff1e7224 */ /* 0x002fe400078e00a8 */
.L_x_13071:
[----:B------:R-:W-:Y:S05]  /*c5f0*/  BSYNC B1 ;  /* 0x0000000000017941 */ /* 0x000fea0003800000 */
.L_x_13069:
        /* <DEDUP_REMOVED lines=16> */
.L_x_13075:
[----:B------:R-:W-:Y:S05]  /*c700*/  BSYNC B2 ;  /* 0x0000000000027941 */ /* 0x000fea0003800000 */
.L_x_13074:
        /* <DEDUP_REMOVED lines=42> */
.L_x_13073:
[----:B------:R-:W-:Y:S05]  /*c9b0*/  BSYNC B1 ;  /* 0x0000000000017941 */ /* 0x000fea0003800000 */
.L_x_13072:
        /* <DEDUP_REMOVED lines=24> */
.L_x_13077:
[----:B------:R-:W-:Y:S02]  /*cb40*/  MOV R35, R168 ;  /* 0x000000a800237202 */ /* 0x000fe40000000f00 */
.L_x_13078:
[----:B------:R-:W-:Y:S05]  /*cb50*/  BSYNC B1 ;  /* 0x0000000000017941 */ /* 0x000fea0003800000 */
.L_x_13076:
        /* <DEDUP_REMOVED lines=16> */
.L_x_13082:
[----:B------:R-:W-:Y:S05]  /*cc60*/  BSYNC B2 ;  /* 0x0000000000027941 */ /* 0x000fea0003800000 */
.L_x_13081:
        /* <DEDUP_REMOVED lines=42> */
.L_x_13080:
[----:B------:R-:W-:Y:S05]  /*cf10*/  BSYNC B1 ;  /* 0x0000000000017941 */ /* 0x000fea0003800000 */
.L_x_13079:
[----:B------:R-:W0:Y:S01]  /*cf20*/  I2F.U32 R35, R35 ;  /* 0x0000002300237306 */ /* 0x000e220000201000 */
[----:B------:R-:W-:Y:S01]  /*cf30*/  HADD2.F32 R124, -RZ, R124.H1_H1 ;  /* 0x3000007cff7c7230 */ /* 0x000fe20000004100 */
[----:B------:R-:W-:Y:S01]  /*cf40*/  BSSY B1, `(.L_x_13083) ;  /* 0x0000017000017945 */ /* 0x000fe20003800000 */
[----:B------:R-:W-:-:S03]  /*cf50*/  HADD2.F32 R37, -RZ, R104.H1_H1 ;  /* 0x30000068ff257230 */ /* 0x000fc60000004100 */
        /* <DEDUP_REMOVED lines=8> */
[----:B------:R-:W-:Y:S01]  /*cfe0*/  FMUL.FTZ R35, R124, R37 ;  /* 0x000000257c237220 */ /* 0x000fe20000410000 */
[----:B------:R-:W-:-:S03]  /*cff0*/  IADD3 R124, R38, 0x1, RZ ;  /* 0x00000001267c7810 */ /* 0x000fc60007ffe0ff */
        /* <DEDUP_REMOVED lines=10> */
.L_x_13084:
[----:B------:R-:W-:Y:S02]  /*d0a0*/  IMAD.MOV.U32 R40, RZ, RZ, R168 ;  /* 0x000000ffff287224 */ /* 0x000fe400078e00a8 */
.L_x_13085:
[----:B------:R-:W-:Y:S05]  /*d0b0*/  BSYNC B1 ;  /* 0x0000000000017941 */ /* 0x000fea0003800000 */
.L_x_13083:
        /* <DEDUP_REMOVED lines=16> */
.L_x_13089:
[----:B------:R-:W-:Y:S05]  /*d1c0*/  BSYNC B2 ;  /* 0x0000000000027941 */ /* 0x000fea0003800000 */
.L_x_13088:
        /* <DEDUP_REMOVED lines=42> */
.L_x_13087:
[----:B------:R-:W-:Y:S05]  /*d470*/  BSYNC B1 ;  /* 0x0000000000017941 */ /* 0x000fea0003800000 */
.L_x_13086:
        /* <DEDUP_REMOVED lines=23> */
.L_x_13091:
[----:B------:R-:W-:Y:S02]  /*d5f0*/  IMAD.MOV.U32 R37, RZ, RZ, R168 ;  /* 0x000000ffff257224 */ /* 0x000fe400078e00a8 */
.L_x_13092:
[----:B------:R-:W-:Y:S05]  /*d600*/  BSYNC B1 ;  /* 0x0000000000017941 */ /* 0x000fea0003800000 */
.L_x_13090:
        /* <DEDUP_REMOVED lines=16> */
.L_x_13096:
[----:B------:R-:W-:Y:S05]  /*d710*/  BSYNC B2 ;  /* 0x0000000000027941 */ /* 0x000fea0003800000 */
.L_x_13095:
        /* <DEDUP_REMOVED lines=42> */
.L_x_13094:
[----:B------:R-:W-:Y:S05]  /*d9c0*/  BSYNC B1 ;  /* 0x0000000000017941 */ /* 0x000fea0003800000 */
.L_x_13093:
        /* <DEDUP_REMOVED lines=23> */
.L_x_13098:
[----:B------:R-:W-:Y:S02]  /*db40*/  MOV R40, R168 ;  /* 0x000000a800287202 */ /* 0x000fe40000000f00 */
.L_x_13099:
[----:B------:R-:W-:Y:S05]  /*db50*/  BSYNC B1 ;  /* 0x0000000000017941 */ /* 0x000fea0003800000 */
.L_x_13097:
        /* <DEDUP_REMOVED lines=16> */
.L_x_13103:
[----:B------:R-:W-:Y:S05]  /*dc60*/  BSYNC B2 ;  /* 0x0000000000027941 */ /* 0x000fea0003800000 */
.L_x_13102:
        /* <DEDUP_REMOVED lines=42> */
.L_x_13101:
[----:B------:R-:W-:Y:S05]  /*df10*/  BSYNC B1 ;  /* 0x0000000000017941 */ /* 0x000fea0003800000 */
.L_x_13100:
        /* <DEDUP_REMOVED lines=23> */
.L_x_13105:
[----:B------:R-:W-:Y:S02]  /*e090*/  IMAD.MOV.U32 R39, RZ, RZ, R168 ;  /* 0x000000ffff277224 */ /* 0x000fe400078e00a8 */
.L_x_13106:
[----:B------:R-:W-:Y:S05]  /*e0a0*/  BSYNC B1 ;  /* 0x0000000000017941 */ /* 0x000fea0003800000 */
.L_x_13104:
        /* <DEDUP_REMOVED lines=16> */
.L_x_13110:
[----:B------:R-:W-:Y:S05]  /*e1b0*/  BSYNC B2 ;  /* 0x0000000000027941 */ /* 0x000fea0003800000 */
.L_x_13109:
        /* <DEDUP_REMOVED lines=42> */
.L_x_13108:
[----:B------:R-:W-:Y:S05]  /*e460*/  BSYNC B1 ;  /* 0x0000000000017941 */ /* 0x000fea0003800000 */
.L_x_13107:
[----:B------:R-:W0:Y:S01]  /*e470*/  I2F.U32 R39, R39 ;  /* 0x0000002700277306 */ /* 0x000e220000201000 */
[----:B------:R-:W-:Y:S01]  /*e480*/  HADD2.F32 R126, -RZ, R126.H1_H1 ;  /* 0x3000007eff7e7230 */ /* 0x000fe20000004100 */
[----:B------:R-:W-:Y:S01]  /*e490*/  ISETP.NE.AND P5, PT, R132, 0x1, PT ;  /* 0x000000018400780c */ /* 0x000fe20003fa5270 */
[----:B------:R-:W-:Y:S01]  /*e4a0*/  HADD2.F32 R125, -RZ, R106.H1_H1 ;  /* 0x3000006aff7d7230 */ /* 0x000fe20000004100 */
[----:B------:R-:W-:Y:S01]  /*e4b0*/  BSSY B1, `(.L_x_13111) ;  /* 0x0000014000017945 */ /* 0x000fe20003800000 */
[----:B------:R-:W-:Y:S01]  /*e4c0*/  @P0 HADD2.F32 R133, -RZ, R46.H1_H1 ;  /* 0x3000002eff850230 */ /* 0x000fe20000004100 */
        /* <DEDUP_REMOVED lines=17> */
.L_x_13112:
[----:B------:R-:W-:Y:S02]  /*e5e0*/  IMAD.MOV.U32 R39, RZ, RZ, R168 ;  /* 0x000000ffff277224 */ /* 0x000fe400078e00a8 */
.L_x_13113:
[----:B------:R-:W-:Y:S05]  /*e5f0*/  BSYNC B1 ;  /* 0x0000000000017941 */ /* 0x000fea0003800000 */
.L_x_13111:
        /* <DEDUP_REMOVED lines=16> */
.L_x_13117:
[----:B------:R-:W-:Y:S05]  /*e700*/  BSYNC B2 ;  /* 0x0000000000027941 */ /* 0x000fea0003800000 */
.L_x_13116:
        /* <DEDUP_REMOVED lines=42> */
.L_x_13115:
[----:B------:R-:W-:Y:S05]  /*e9b0*/  BSYNC B1 ;  /* 0x0000000000017941 */ /* 0x000fea0003800000 */
.L_x_13114:
        /* <DEDUP_REMOVED lines=23> */
.L_x_13119:
[----:B------:R-:W-:Y:S02]  /*eb30*/  MOV R126, R168 ;  /* 0x000000a8007e7202 */ /* 0x000fe40000000f00 */
.L_x_13120:
[----:B------:R-:W-:Y:S05]  /*eb40*/  BSYNC B1 ;  /* 0x0000000000017941 */ /* 0x000fea0003800000 */
.L_x_13118:
        /* <DEDUP_REMOVED lines=18> */
.L_x_13124:
[----:B------:R-:W-:Y:S05]  /*ec70*/  BSYNC B2 ;  /* 0x0000000000027941 */ /* 0x000fea0003800000 */
.L_x_13123:
        /* <DEDUP_REMOVED lines=42> */
.L_x_13122:
[----:B------:R-:W-:Y:S05]  /*ef20*/  BSYNC B1 ;  /* 0x0000000000017941 */ /* 0x000fea0003800000 */
.L_x_13121:
[----:B------:R0:W1:Y:S01]  /*ef30*/  I2F.U32 R125, R126 ;  /* 0x0000007e007d7306 */ /* 0x0000620000201000 */
[----:B------:R-:W-:Y:S01]  /*ef40*/  HADD2.F32 R124, -RZ, R127.H1_H1 ;  /* 0x3000007fff7c7230 */ /* 0x000fe20000004100 */
[----:B------:R-:W-:Y:S01]  /*ef50*/  SEL R137, RZ, 0x10000, P5 ;  /* 0x00010000ff897807 */ /* 0x000fe20002800000 */
[----:B------:R-:W-:Y:S01]  /*ef60*/  @P0 HADD2.F32 R127, -RZ, R47.H1_H1 ;  /* 0x3000002fff7f0230 */ /* 0x000fe20000004100 */
[----:B------:R-:W-:Y:S01]  /*ef70*/  ISETP.NE.AND P6, PT, R130, RZ, PT ;  /* 0x000000ff8200720c */ /* 0x000fe20003fc5270 */
[----:B------:R-:W-:Y:S01]  /*ef80*/  IMAD.WIDE.U32 R132, R182, R229, c[0x0][0x188] ;  /* 0x00006200b6847625 */ /* 0x000fe200078e00e5 */
[----:B------:R-:W-:Y:S02]  /*ef90*/  SEL R135, RZ, 0x1, P2 ;  /* 0x00000001ff877807 */ /* 0x000fe40001000000 */
[----:B------:R-:W-:Y:S01]  /*efa0*/  IADD3 R181, R176, 0xa0, RZ ;  /* 0x000000a0b0b57810 */ /* 0x000fe20007ffe0ff */
[----:B------:R-:W-:Y:S01]  /*efb0*/  FMUL.FTZ R124, R124, R131 ;  /* 0x000000837c7c7220 */ /* 0x000fe20000410000 */
[----:B0-----:R-:W-:-:S03]  /*efc0*/  F2FP.PACK_AB R126, R40, R38 ;  /* 0x00000026287e723e */ /* 0x001fc600000000ff */
[----:B------:R-:W-:Y:S02]  /*efd0*/  FMUL.FTZ R124, R124, c[0x0][0x1e8] ;  /* 0x00007a007c7c7a20 */ /* 0x000fe40000410000 */
[----:B-1----:R-:W-:-:S05]  /*efe0*/  FFMA.FTZ R125, R125, R186, 1.1641532182693481445e-10 ;  /* 0x2f0000007d7d7423 */ /* 0x002fca00000100ba */
[----:B------:R-:W-:Y:S01]  /*eff0*/  FSETP.GTU.FTZ.AND P5, PT, R125, c[0x0][0x1e4], PT ;  /* 0x000079007d007a0b */ /* 0x000fe20003fbc000 */
[----:B------:R-:W-:-:S03]  /*f000*/  HADD2.F32 R125, -RZ, R107.H1_H1 ;  /* 0x3000006bff7d7230 */ /* 0x000fc60000004100 */
[----:B------:R-:W-:Y:S02]  /*f010*/  FSEL R124, R124, RZ, !P5 ;  /* 0x000000ff7c7c7208 */ /* 0x000fe40006800000 */
[----:B------:R-:W-:Y:S02]  /*f020*/  SEL R136, RZ, 0x1000000, P5 ;  /* 0x01000000ff887807 */ /* 0x000fe40002800000 */
[----:B------:R-:W-:Y:S01]  /*f030*/  ISETP.NE.AND P5, PT, R138, RZ, PT ;  /* 0x000000ff8a00720c */ /* 0x000fe20003fa5270 */
[----:B------:R-:W-:Y:S01]  /*f040*/  FMUL.FTZ R130, R124, R125 ;  /* 0x0000007d7c827220 */ /* 0x000fe20000410000 */
[----:B------:R-:W-:Y:S02]  /*f050*/  F2FP.PACK_AB R125, R37, R36 ;  /* 0x00000024257d723e */ /* 0x000fe400000000ff */
[----:B------:R-:W-:Y:S01]  /*f060*/  F2FP.PACK_AB R124, R35, R30 ;  /* 0x0000001e237c723e */ /* 0x000fe200000000ff */
[----:B------:R-:W-:Y:S01]  /*f070*/  @P0 FADD.FTZ R130, R127, R130 ;  /* 0x000000827f820221 */ /* 0x000fe20000010000 */
[----:B------:R-:W-:-:S04]  /*f080*/  SEL R138, RZ, 0x100, P4 ;  /* 0x00000100ff8a7807 */ /* 0x000fc80002000000 */
[----:B------:R-:W-:Y:S02]  /*f090*/  F2FP.PACK_AB R127, R130, R39 ;  /* 0x00000027827f723e */ /* 0x000fe400000000ff */
[----:B------:R-:W-:Y:S02]  /*f0a0*/  LOP3.LUT R138, R138, R136, R137, 0xfe, !PT ;  /* 0x000000888a8a7212 */ /* 0x000fe400078efe89 */
[----:B------:R-:W-:Y:S01]  /*f0b0*/  SEL R136, RZ, 0x1, P5 ;  /* 0x00000001ff887807 */ /* 0x000fe20002800000 */
[----:B------:R0:W-:Y:S01]  /*f0c0*/  STG.E.128 [R132.64], R124 ;  /* 0x0000007c84007986 */ /* 0x0001e2000c101d06 */
[----:B------:R-:W-:Y:S01]  /*f0d0*/  SEL R137, RZ, 0x1, P3 ;  /* 0x00000001ff897807 */ /* 0x000fe20001800000 */
[----:B0-----:R-:W-:Y:S01]  /*f0e0*/  IMAD.WIDE.U32 R124, R135, 0x1000000, RZ ;  /* 0x01000000877c7825 */ /* 0x001fe200078e00ff */
[----:B------:R-:W-:-:S03]  /*f0f0*/  SEL R135, RZ, 0x1, P1 ;  /* 0x00000001ff877807 */ /* 0x000fc60000800000 */
[----:B------:R-:W-:Y:S01]  /*f100*/  IMAD.WIDE.U32 R132, R136, 0x100, RZ ;  /* 0x0000010088847825 */ /* 0x000fe200078e00ff */
[----:B------:R-:W-:Y:S02]  /*f110*/  LOP3.LUT R137, R125, R138, R137, 0xfe, !PT ;  /* 0x0000008a7d897212 */ /* 0x000fe400078efe89 */
[----:B------:R-:W-:Y:S01]  /*f120*/  SEL R125, RZ, 0x1, P6 ;  /* 0x00000001ff7d7807 */ /* 0x000fe20003000000 */
[----:B------:R-:W-:-:S05]  /*f130*/  IMAD.WIDE.U32 R126, R135, 0x10000, RZ ;  /* 0x00010000877e7825 */ /* 0x000fca00078e00ff */
        /* <DEDUP_REMOVED lines=21> */
.L_x_13126:
[----:B------:R-:W-:Y:S02]  /*f290*/  IMAD.MOV.U32 R138, RZ, RZ, R168 ;  /* 0x000000ffff8a7224 */ /* 0x000fe400078e00a8 */
.L_x_13127:
[----:B------:R-:W-:Y:S05]  /*f2a0*/  BSYNC B1 ;  /* 0x0000000000017941 */ /* 0x000fea0003800000 */
.L_x_13125:
        /* <DEDUP_REMOVED lines=16> */
.L_x_13131:
[----:B------:R-:W-:Y:S05]  /*f3b0*/  BSYNC B2 ;  /* 0x0000000000027941 */ /* 0x000fea0003800000 */
.L_x_13130:
        /* <DEDUP_REMOVED lines=31> */
[----:B------:R-:W-:Y:S01]  /*f5b0*/  IMAD.WIDE.U32 R132, R133, -0x2daee0ad, RZ ;  /* 0xd2511f5385847825 */ /* 0x000fe200078e00ff */
[----:B------:R-:W-:-:S03]  /*f5c0*/  HFMA2.MMA R135, -RZ, RZ, 0, 0 ;  /* 0x00000000ff877435 */ /* 0x000fc600000001ff */
        /* <DEDUP_REMOVED lines=8> */
[----:B------:R-:W-:Y:S02]  /*f650*/  LOP3.LUT R172, R175, UR26, R172, 0x96, !PT ;  /* 0x0000001aafac7c12 */ /* 0x000fe4000f8e96ac */
.L_x_13129:
[----:B------:R-:W-:Y:S05]  /*f660*/  BSYNC B1 ;  /* 0x0000000000017941 */ /* 0x000fea0003800000 */
.L_x_13128:
[----:B------:R-:W0:Y:S01]  /*f670*/  I2F.U32 R133, R138 ;  /* 0x0000008a00857306 */ /* 0x000e220000201000 */
[----:B-----5:R-:W-:Y:S01]  /*f680*/  HADD2.F32 R132, -RZ, R124.H0_H0 ;  /* 0x2000007cff847230 */ /* 0x020fe20000004100 */
[----:B------:R-:W-:Y:S01]  /*f690*/  LOP3.LUT R31, R31, 0xfffffffb, RZ, 0xc0, !PT ;  /* 0xfffffffb1f1f7812 */ /* 0x000fe200078ec0ff */
[----:B------:R-:W-:Y:S01]  /*f6a0*/  BSSY B1, `(.L_x_13132) ;  /* 0x0000017000017945 */ /* 0x000fe20003800000 */
[----:B------:R-:W-:Y:S02]  /*f6b0*/  IADD3 R136, R135, 0x1, RZ ;  /* 0x0000000187887810 */ /* 0x000fe40007ffe0ff */
[----:B------:R-:W-:-:S04]  /*f6c0*/  FMUL.FTZ R132, R132, R131 ;  /* 0x0000008384847220 */ /* 0x000fc80000410000 */
[----:B------:R-:W-:Y:S02]  /*f6d0*/  FMUL.FTZ R132, R132, c[0x0][0x1e8] ;  /* 0x00007a0084847a20 */ /* 0x000fe40000410000 */
[----:B0-----:R-:W-:-:S05]  /*f6e0*/  FFMA.FTZ R133, R133, R186, 1.1641532182693481445e-10 ;  /* 0x2f00000085857423 */ /* 0x001fca00000100ba */
[----:B------:R-:W-:Y:S01]  /*f6f0*/  FSETP.GTU.FTZ.AND P1, PT, R133, c[0x0][0x1e4], PT ;  /* 0x0000790085007a0b */ /* 0x000fe20003f3c000 */
[----:B------:R-:W-:-:S03]  /*f700*/  HADD2.F32 R133, -RZ, R100.H0_H0 ;  /* 0x20000064ff857230 */ /* 0x000fc60000004100 */
[----:B------:R-:W-:-:S05]  /*f710*/  FSEL R132, R132, RZ, !P1 ;  /* 0x000000ff84847208 */ /* 0x000fca0004800000 */
[----:B------:R-:W-:Y:S01]  /*f720*/  FMUL.FTZ R132, R132, R133 ;  /* 0x0000008584847220 */ /* 0x000fe20000410000 */
[----:B------:R-:W-:-:S03]  /*f730*/  @P0 HADD2.F32 R133, -RZ, R44.H0_H0 ;  /* 0x2000002cff850230 */ /* 0x000fc60000004100 */
        /* <DEDUP_REMOVED lines=12> */
.L_x_13133:
[----:B------:R-:W-:Y:S02]  /*f800*/  IMAD.MOV.U32 R133, RZ, RZ, R168 ;  /* 0x000000ffff857224 */ /* 0x000fe400078e00a8 */
.L_x_13134:
[----:B------:R-:W-:Y:S05]  /*f810*/  BSYNC B1 ;  /* 0x0000000000017941 */ /* 0x000fea0003800000 */
.L_x_13132:
        /* <DEDUP_REMOVED lines=16> */
.L_x_13138:
[----:B------:R-:W-:Y:S05]  /*f920*/  BSYNC B2 ;  /* 0x0000000000027941 */ /* 0x000fea0003800000 */
.L_x_13137:
        /* <DEDUP_REMOVED lines=42> */
.L_x_13136:
[----:B------:R-:W-:Y:S05]  /*fbd0*/  BSYNC B1 ;  /* 0x0000000000017941 */ /* 0x000fea0003800000 */
.L_x_13135:
[----:B------:R-:W0:Y:S01]  /*fbe0*/  I2F.U32 R133, R133 ;  /* 0x0000008500857306 */ /* 0x000e220000201000 */
[----:B------:R-:W-:Y:S01]  /*fbf0*/  HADD2.F32 R134, -RZ, R124.H1_H1 ;  /* 0x3000007cff867230 */ /* 0x000fe20000004100 */
[----:B------:R-:W-:Y:S01]  /*fc00*/  LOP3.LUT R31, R31, 0xfffffffd, RZ, 0xc0, !PT ;  /* 0xfffffffd1f1f7812 */ /* 0x000fe200078ec0ff */
        /* <DEDUP_REMOVED lines=10> */
[----:B------:R-:W-:Y:S01]  /*fcb0*/  @P1 LOP3.LUT R31, R31, 0x2, RZ, 0xfc, !PT ;  /* 0x000000021f1f1812 */ /* 0x000fe200078efcff */
[----:B------:R-:W-:Y:S01]  /*fcc0*/  @P0 FADD.FTZ R133, R124, R133 ;  /* 0x000000857c850221 */ /* 0x000fe20000010000 */
        /* <DEDUP_REMOVED lines=10> */
.L_x_13140:
[----:B------:R-:W-:Y:S02]  /*fd70*/  MOV R124, R168 ;  /* 0x000000a8007c7202 */ /* 0x000fe40000000f00 */
.L_x_13141:
[----:B------:R-:W-:Y:S05]  /*fd80*/  BSYNC B1 ;  /* 0x0000000000017941 */ /* 0x000fea0003800000 */
.L_x_13139:
        /* <DEDUP_REMOVED lines=16> */
.L_x_13145:
[----:B------:R-:W-:Y:S05]  /*fe90*/  BSYNC B2 ;  /* 0x0000000000027941 */ /* 0x000fea0003800000 */
.L_x_13144:
        /* <DEDUP_REMOVED lines=42> */
.L_x_13143:
[----:B------:R-:W-:Y:S05]  /*10140*/  BSYNC B1 ;  /* 0x0000000000017941 */ /* 0x000fea0003800000 */
.L_x_13142:
        /* <DEDUP_REMOVED lines=23> */
.L_x_13147:
[----:B------:R-:W-:Y:S02]  /*102c0*/  IMAD.MOV.U32 R124, RZ, RZ, R168 ;  /* 0x000000ffff7c7224 */ /* 0x000fe400078e00a8 */
.L_x_13148:
[----:B------:R-:W-:Y:S05]  /*102d0*/  BSYNC B1 ;  /* 0x0000000000017941 */ /* 0x000fea0003800000 */
.L_x_13146:
        /* <DEDUP_REMOVED lines=16> */
.L_x_13152:
[----:B------:R-:W-:Y:S05]  /*103e0*/  BSYNC B2 ;  /* 0x0000000000027941 */ /* 0x000fea0003800000 */
.L_x_13151:
        /* <DEDUP_REMOVED lines=42> */
.L_x_13150:
[----:B------:R-:W-:Y:S05]  /*10690*/  BSYNC B1 ;  /* 0x0000000000017941 */ /* 0x000fea0003800000 */
.L_x_13149:
        /* <DEDUP_REMOVED lines=9> */
[----:B------:R-:W-:-:S03]  /*10730*/  HADD2.F32 R135, -RZ, R101.H1_H1 ;  /* 0x30000065ff877230 */ /* 0x000fc60000004100 */
[----:B------:R-:W-:-:S05]  /*10740*/  FSEL R136, R136, RZ, !P2 ;  /* 0x000000ff88887208 */ /* 0x000fca0005000000 */
[----:B------:R-:W-:Y:S01]  /*10750*/  FMUL.FTZ R135, R136, R135 ;  /* 0x0000008788877220 */ /* 0x000fe20000410000 */
[----:B------:R-:W-:-:S05]  /*10760*/  @P0 HADD2.F32 R136, -RZ, R45.H1_H1 ;  /* 0x3000002dff880230 */ /* 0x000fca0000004100 */
        /* <DEDUP_REMOVED lines=10> */
.L_x_13154:
[----:B------:R-:W-:Y:S02]  /*10810*/  IMAD.MOV.U32 R140, RZ, RZ, R168 ;  /* 0x000000ffff8c7224 */ /* 0x000fe400078e00a8 */
.L_x_13155:
[----:B------:R-:W-:Y:S05]  /*10820*/  BSYNC B1 ;  /* 0x0000000000017941 */ /* 0x000fea0003800000 */
.L_x_13153:
        /* <DEDUP_REMOVED lines=16> */
.L_x_13159:
[----:B------:R-:W-:Y:S05]  /*10930*/  BSYNC B2 ;  /* 0x0000000000027941 */ /* 0x000fea0003800000 */
.L_x_13158:
        /* <DEDUP_REMOVED lines=42> */
.L_x_13157:
[----:B------:R-:W-:Y:S05]  /*10be0*/  BSYNC B1 ;  /* 0x0000000000017941 */ /* 0x000fea0003800000 */
.L_x_13156:
        /* <DEDUP_REMOVED lines=23> */
.L_x_13161:
[----:B------:R-:W-:Y:S02]  /*10d60*/  MOV R137, R168 ;  /* 0x000000a800897202 */ /* 0x000fe40000000f00 */
.L_x_13162:
[----:B------:R-:W-:Y:S05]  /*10d70*/  BSYNC B1 ;  /* 0x0000000000017941 */ /* 0x000fea0003800000 */
.L_x_13160:
        /* <DEDUP_REMOVED lines=16> */
.L_x_13166:
[----:B------:R-:W-:Y:S05]  /*10e80*/  BSYNC B2 ;  /* 0x0000000000027941 */ /* 0x000fea0003800000 */
.L_x_13165:
        /* <DEDUP_REMOVED lines=42> */
.L_x_13164:
[----:B------:R-:W-:Y:S05]  /*11130*/  BSYNC B1 ;  /* 0x0000000000017941 */ /* 0x000fea0003800000 */
.L_x_13163:
        /* <DEDUP_REMOVED lines=23> */
.L_x_13168:
[----:B------:R-:W-:Y:S02]  /*112b0*/  IMAD.MOV.U32 R126, RZ, RZ, R168 ;  /* 0x000000ffff7e7224 */ /* 0x000fe400078e00a8 */
.L_x_13169:
[----:B------:R-:W-:Y:S05]  /*112c0*/  BSYNC B1 ;  /* 0x0000000000017941 */ /* 0x000fea0003800000 */
.L_x_13167:
        /* <DEDUP_REMOVED lines=16> */
.L_x_13173:
[----:B------:R-:W-:Y:S05]  /*113d0*/  BSYNC B2 ;  /* 0x0000000000027941 */ /* 0x000fea0003800000 */
.L_x_13172:
        /* <DEDUP_REMOVED lines=42> */
.L_x_13171:
[----:B------:R-:W-:Y:S05]  /*11680*/  BSYNC B1 ;  /* 0x0000000000017941 */ /* 0x000fea0003800000 */
.L_x_13170:
        /* <DEDUP_REMOVED lines=23> */
.L_x_13175:
[----:B------:R-:W-:Y:S02]  /*11800*/  IMAD.MOV.U32 R126, RZ, RZ, R168 ;  /* 0x000000ffff7e7224 */ /* 0x000fe400078e00a8 */
.L_x_13176:
[----:B------:R-:W-:Y:S05]  /*11810*/  BSYNC B1 ;  /* 0x0000000000017941 */ /* 0x000fea0003800000 */
.L_x_13174:
        /* <DEDUP_REMOVED lines=18> */
.L_x_13180:
[----:B------:R-:W-:Y:S05]  /*11940*/  BSYNC B2 ;  /* 0x0000000000027941 */ /* 0x000fea0003800000 */
.L_x_13179:
        /* <DEDUP_REMOVED lines=42> */
.L_x_13178:
[----:B------:R-:W-:Y:S05]  /*11bf0*/  BSYNC B1 ;  /* 0x0000000000017941 */ /* 0x000fea0003800000 */
.L_x_13177:
[----:B------:R0:W1:Y:S01]  /*11c00*/  I2F.U32 R125, R126 ;  /* 0x0000007e007d7306 */ /* 0x0000620000201000 */
[----:B------:R-:W-:Y:S01]  /*11c10*/  HADD2.F32 R124, -RZ, R127.H1_H1 ;  /* 0x3000007fff7c7230 */ /* 0x000fe20000004100 */
[----:B------:R-:W-:Y:S01]  /*11c20*/  SEL R143, RZ, 0x10000, P5 ;  /* 0x00010000ff8f7807 */ /* 0x000fe20002800000 */
[----:B------:R-:W-:Y:S01]  /*11c30*/  HADD2.F32 R139, -RZ, R103.H1_H1 ;  /* 0x30000067ff8b7230 */ /* 0x000fe20000004100 */
[----:B------:R-:W-:Y:S01]  /*11c40*/  SEL R144, RZ, 0x100, P4 ;  /* 0x00000100ff907807 */ /* 0x000fe20002000000 */
[----:B------:R-:W-:Y:S01]  /*11c50*/  IMAD.WIDE.U32 R140, R181, R229, c[0x0][0x188] ;  /* 0x00006200b58c7625 */ /* 0x000fe200078e00e5 */
[----:B------:R-:W-:Y:S02]  /*11c60*/  LOP3.LUT P6, RZ, R31, 0x4, RZ, 0xc0, !PT ;  /* 0x000000041fff7812 */ /* 0x000fe400078cc0ff */
[----:B------:R-:W-:Y:S01]  /*11c70*/  IADD3 R180, R176, 0xc0, RZ ;  /* 0x000000c0b0b47810 */ /* 0x000fe20007ffe0ff */
[----:B------:R-:W-:Y:S01]  /*11c80*/  FMUL.FTZ R124, R124, R131 ;  /* 0x000000837c7c7220 */ /* 0x000fe20000410000 */
[----:B0-----:R-:W-:-:S03]  /*11c90*/  F2FP.PACK_AB R126, R137, R136 ;  /* 0x00000088897e723e */ /* 0x001fc600000000ff */
[----:B------:R-:W-:Y:S02]  /*11ca0*/  FMUL.FTZ R124, R124, c[0x0][0x1e8] ;  /* 0x00007a007c7c7a20 */ /* 0x000fe40000410000 */
[----:B-1----:R-:W-:-:S05]  /*11cb0*/  FFMA.FTZ R125, R125, R186, 1.1641532182693481445e-10 ;  /* 0x2f0000007d7d7423 */ /* 0x002fca00000100ba */
[----:B------:R-:W-:Y:S02]  /*11cc0*/  FSETP.GTU.FTZ.AND P5, PT, R125, c[0x0][0x1e4], PT ;  /* 0x000079007d007a0b */ /* 0x000fe40003fbc000 */
[----:B------:R-:W-:Y:S02]  /*11cd0*/  F2FP.PACK_AB R125, R135, R134 ;  /* 0x00000086877d723e */ /* 0x000fe400000000ff */
[----:B------:R-:W-:Y:S02]  /*11ce0*/  FSEL R124, R124, RZ, !P5 ;  /* 0x000000ff7c7c7208 */ /* 0x000fe40006800000 */
[----:B------:R-:W-:Y:S02]  /*11cf0*/  SEL R145, RZ, 0x1000000, P5 ;  /* 0x01000000ff917807 */ /* 0x000fe40002800000 */
[----:B------:R-:W-:Y:S01]  /*11d00*/  LOP3.LUT P5, RZ, R31, 0x2, RZ, 0xc0, !PT ;  /* 0x000000021fff7812 */ /* 0x000fe200078ac0ff */
[----:B------:R-:W-:Y:S01]  /*11d10*/  FMUL.FTZ R139, R124, R139 ;  /* 0x0000008b7c8b7220 */ /* 0x000fe20000410000 */
[----:B------:R-:W-:Y:S01]  /*11d20*/  @P0 HADD2.F32 R124, -RZ, R47.H1_H1 ;  /* 0x3000002fff7c0230 */ /* 0x000fe20000004100 */
[----:B------:R-:W-:-:S02]  /*11d30*/  LOP3.LUT R144, R144, R145, R143, 0xfe, !PT ;  /* 0x0000009190907212 */ /* 0x000fc400078efe8f */
[----:B------:R-:W-:Y:S02]  /*11d40*/  SEL R143, RZ, 0x1, P2 ;  /* 0x00000001ff8f7807 */ /* 0x000fe40001000000 */
[----:B------:R-:W-:Y:S01]  /*11d50*/  @P0 FADD.FTZ R139, R124, R139 ;  /* 0x0000008b7c8b0221 */ /* 0x000fe20000010000 */
[----:B------:R-:W-:Y:S02]  /*11d60*/  F2FP.PACK_AB R124, R133, R132 ;  /* 0x00000084857c723e */ /* 0x000fe400000000ff */
[----:B------:R-:W-:Y:S02]  /*11d70*/  SEL R145, RZ, 0x1, P3 ;  /* 0x00000001ff917807 */ /* 0x000fe40001800000 */
[----:B------:R-:W-:-:S05]  /*11d80*/  F2FP.PACK_AB R127, R139, R138 ;  /* 0x0000008a8b7f723e */ /* 0x000fca00000000ff */
        /* <DEDUP_REMOVED lines=29> */
.L_x_13182:
[----:B------:R-:W-:Y:S02]  /*11f60*/  MOV R146, R168 ;  /* 0x000000a800927202 */ /* 0x000fe40000000f00 */
.L_x_13183:
[----:B------:R-:W-:Y:S05]  /*11f70*/  BSYNC B1 ;  /* 0x0000000000017941 */ /* 0x000fea0003800000 */
.L_x_13181:
        /* <DEDUP_REMOVED lines=16> */
.L_x_13187:
[----:B------:R-:W-:Y:S05]  /*12080*/  BSYNC B2 ;  /* 0x0000000000027941 */ /* 0x000fea0003800000 */
.L_x_13186:
        /* <DEDUP_REMOVED lines=42> */
.L_x_13185:
[----:B------:R-:W-:Y:S05]  /*12330*/  BSYNC B1 ;  /* 0x0000000000017941 */ /* 0x000fea0003800000 */
.L_x_13184:
        /* <DEDUP_REMOVED lines=25> */
.L_x_13189:
[----:B------:R-:W-:Y:S02]  /*124d0*/  IMAD.MOV.U32 R141, RZ, RZ, R168 ;  /* 0x000000ffff8d7224 */ /* 0x000fe400078e00a8 */
.L_x_13190:
[----:B------:R-:W-:Y:S05]  /*124e0*/  BSYNC B1 ;  /* 0x0000000000017941 */ /* 0x000fea0003800000 */
.L_x_13188:
        /* <DEDUP_REMOVED lines=16> */
.L_x_13194:
[----:B------:R-:W-:Y:S05]  /*125f0*/  BSYNC B2 ;  /* 0x0000000000027941 */ /* 0x000fea0003800000 */
.L_x_13193:
        /* <DEDUP_REMOVED lines=42> */
.L_x_13192:
[----:B------:R-:W-:Y:S05]  /*128a0*/  BSYNC B1 ;  /* 0x0000000000017941 */ /* 0x000fea0003800000 */
.L_x_13191:
        /* <DEDUP_REMOVED lines=25> */
.L_x_13196:
[----:B------:R-:W-:Y:S02]  /*12a40*/  IMAD.MOV.U32 R124, RZ, RZ, R168 ;  /* 0x000000ffff7c7224 */ /* 0x000fe400078e00a8 */
.L_x_13197:
[----:B------:R-:W-:Y:S05]  /*12a50*/  BSYNC B1 ;  /* 0x0000000000017941 */ /* 0x000fea0003800000 */
.L_x_13195:
        /* <DEDUP_REMOVED lines=16> */
.L_x_13201:
[----:B------:R-:W-:Y:S05]  /*12b60*/  BSYNC B2 ;  /* 0x0000000000027941 */ /* 0x000fea0003800000 */
.L_x_13200:
        /* <DEDUP_REMOVED lines=42> */
.L_x_13199:
[----:B------:R-:W-:Y:S05]  /*12e10*/  BSYNC B1 ;  /* 0x0000000000017941 */ /* 0x000fea0003800000 */
.L_x_13198:
        /* <DEDUP_REMOVED lines=23> */
.L_x_13203:
[----:B------:R-:W-:Y:S02]  /*12f90*/  MOV R124, R168 ;  /* 0x000000a8007c7202 */ /* 0x000fe40000000f00 */
.L_x_13204:
[----:B------:R-:W-:Y:S05]  /*12fa0*/  BSYNC B1 ;  /* 0x0000000000017941 */ /* 0x000fea0003800000 */
.L_x_13202:
        /* <DEDUP_REMOVED lines=16> */
.L_x_13208:
[----:B------:R-:W-:Y:S05]  /*130b0*/  BSYNC B2 ;  /* 0x0000000000027941 */ /* 0x000fea0003800000 */
.L_x_13207:
        /* <DEDUP_REMOVED lines=42> */
.L_x_13206:
[----:B------:R-:W-:Y:S05]  /*13360*/  BSYNC B1 ;  /* 0x0000000000017941 */ /* 0x000fea0003800000 */
.L_x_13205:
        /* <DEDUP_REMOVED lines=23> */
.L_x_13210:
[----:B------:R-:W-:Y:S02]  /*134e0*/  IMAD.MOV.U32 R148, RZ, RZ, R168 ;  /* 0x000000ffff947224 */ /* 0x000fe400078e00a8 */
.L_x_13211:
[----:B------:R-:W-:Y:S05]  /*134f0*/  BSYNC B1 ;  /* 0x0000000000017941 */ /* 0x000fea0003800000 */
.L_x_13209:
        /* <DEDUP_REMOVED lines=16> */
.L_x_13215:
[----:B------:R-:W-:Y:S05]  /*13600*/  BSYNC B2 ;  /* 0x0000000000027941 */ /* 0x000fea0003800000 */
.L_x_13214:
        /* <DEDUP_REMOVED lines=28> */
[----:B------:R-:W-:-:S04]  /*137d0*/  HFMA2.MMA R147, -RZ, RZ, 0, 0 ;  /* 0x00000000ff937435 */ /* 0x000fc800000001ff */
        /* <DEDUP_REMOVED lines=13> */
.L_x_13213:
[----:B------:R-:W-:Y:S05]  /*138b0*/  BSYNC B1 ;  /* 0x0000000000017941 */ /* 0x000fea0003800000 */
.L_x_13212:
[----:B------:R-:W0:Y:S01]  /*138c0*/  I2F.U32 R125, R148 ;  /* 0x00000094007d7306 */ /* 0x000e220000201000 */
[----:B------:R-:W-:Y:S01]  /*138d0*/  HADD2.F32 R124, -RZ, R126.H0_H0 ;  /* 0x2000007eff7c7230 */ /* 0x000fe20000004100 */
[----:B------:R-:W-:Y:S01]  /*138e0*/  ISETP.NE.AND P4, PT, R147, 0x1, PT ;  /* 0x000000019300780c */ /* 0x000fe20003f85270 */
[----:B------:R-:W-:Y:S03]  /*138f0*/  BSSY B1, `(.L_x_13216) ;  /* 0x0000015000017945 */ /* 0x000fe60003800000 */
[----:B------:R-:W-:-:S04]  /*13900*/  FMUL.FTZ R124, R124, R131 ;  /* 0x000000837c7c7220 */ /* 0x000fc80000410000 */
[----:B------:R-:W-:Y:S02]  /*13910*/  FMUL.FTZ R124, R124, c[0x0][0x1e8] ;  /* 0x00007a007c7c7a20 */ /* 0x000fe40000410000 */
[----:B0-----:R-:W-:-:S05]  /*13920*/  FFMA.FTZ R125, R125, R186, 1.1641532182693481445e-10 ;  /* 0x2f0000007d7d7423 */ /* 0x001fca00000100ba */
[----:B------:R-:W-:Y:S01]  /*13930*/  FSETP.GTU.FTZ.AND P3, PT, R125, c[0x0][0x1e4], PT ;  /* 0x000079007d007a0b */ /* 0x000fe20003f7c000 */
[----:B------:R-:W-:-:S03]  /*13940*/  HADD2.F32 R125, -RZ, R98.H0_H0 ;  /* 0x20000062ff7d7230 */ /* 0x000fc60000004100 */
[----:B------:R-:W-:-:S05]  /*13950*/  FSEL R124, R124, RZ, !P3 ;  /* 0x000000ff7c7c7208 */ /* 0x000fca0005800000 */
[----:B------:R-:W-:Y:S01]  /*13960*/  FMUL.FTZ R144, R124, R125 ;  /* 0x0000007d7c907220 */ /* 0x000fe20000410000 */
        /* <DEDUP_REMOVED lines=12> */
.L_x_13217:
[----:B------:R-:W-:Y:S02]  /*13a30*/  IMAD.MOV.U32 R145, RZ, RZ, R168 ;  /* 0x000000ffff917224 */ /* 0x000fe400078e00a8 */
.L_x_13218:
[----:B------:R-:W-:Y:S05]  /*13a40*/  BSYNC B1 ;  /* 0x0000000000017941 */ /* 0x000fea0003800000 */
.L_x_13216:
        /* <DEDUP_REMOVED lines=16> */
.L_x_13222:
[----:B------:R-:W-:Y:S05]  /*13b50*/  BSYNC B2 ;  /* 0x0000000000027941 */ /* 0x000fea0003800000 */
.L_x_13221:
        /* <DEDUP_REMOVED lines=42> */
.L_x_13220:
[----:B------:R-:W-:Y:S05]  /*13e00*/  BSYNC B1 ;  /* 0x0000000000017941 */ /* 0x000fea0003800000 */
.L_x_13219:
        /* <DEDUP_REMOVED lines=23> */
.L_x_13224:
[----:B------:R-:W-:Y:S02]  /*13f80*/  MOV R126, R168 ;  /* 0x000000a8007e7202 */ /* 0x000fe40000000f00 */
.L_x_13225:
[----:B------:R-:W-:Y:S05]  /*13f90*/  BSYNC B1 ;  /* 0x0000000000017941 */ /* 0x000fea0003800000 */
.L_x_13223:
        /* <DEDUP_REMOVED lines=16> */
.L_x_13229:
[----:B------:R-:W-:Y:S05]  /*140a0*/  BSYNC B2 ;  /* 0x0000000000027941 */ /* 0x000fea0003800000 */
.L_x_13228:
        /* <DEDUP_REMOVED lines=42> */
.L_x_13227:
[----:B------:R-:W-:Y:S05]  /*14350*/  BSYNC B1 ;  /* 0x0000000000017941 */ /* 0x000fea0003800000 */
.L_x_13226:
        /* <DEDUP_REMOVED lines=23> */
.L_x_13231:
[----:B------:R-:W-:Y:S02]  /*144d0*/  MOV R126, R168 ;  /* 0x000000a8007e7202 */ /* 0x000fe40000000f00 */
.L_x_13232:
[----:B------:R-:W-:Y:S05]  /*144e0*/  BSYNC B1 ;  /* 0x0000000000017941 */ /* 0x000fea0003800000 */
.L_x_13230:
        /* <DEDUP_REMOVED lines=18> */
.L_x_13236:
[----:B------:R-:W-:Y:S05]  /*14610*/  BSYNC B2 ;  /* 0x0000000000027941 */ /* 0x000fea0003800000 */
.L_x_13235:
        /* <DEDUP_REMOVED lines=42> */
.L_x_13234:
[----:B------:R-:W-:Y:S05]  /*148c0*/  BSYNC B1 ;  /* 0x0000000000017941 */ /* 0x000fea0003800000 */
.L_x_13233:
        /* <DEDUP_REMOVED lines=22> */
[----:B------:R-:W-:-:S04]  /*14a30*/  F2FP.PACK_AB R124, R141, R140 ;  /* 0x0000008c8d7c723e */ /* 0x000fc800000000ff */
[----:B------:R-:W-:-:S05]  /*14a40*/  F2FP.PACK_AB R127, R147, R146 ;  /* 0x00000092937f723e */ /* 0x000fca00000000ff */
        /* <DEDUP_REMOVED lines=30> */
.L_x_13238:
[----:B------:R-:W-:Y:S02]  /*14c30*/  MOV R154, R168 ;  /* 0x000000a8009a7202 */ /* 0x000fe40000000f00 */
.L_x_13239:
[----:B------:R-:W-:Y:S05]  /*14c40*/  BSYNC B1 ;  /* 0x0000000000017941 */ /* 0x000fea0003800000 */
.L_x_13237:
        /* <DEDUP_REMOVED lines=16> */
.L_x_13243:
[----:B------:R-:W-:Y:S05]  /*14d50*/  BSYNC B2 ;  /* 0x0000000000027941 */ /* 0x000fea0003800000 */
.L_x_13242:
        /* <DEDUP_REMOVED lines=42> */
.L_x_13241:
[----:B------:R-:W-:Y:S05]  /*15000*/  BSYNC B1 ;  /* 0x0000000000017941 */ /* 0x000fea0003800000 */
.L_x_13240:
[----:B------:R-:W0:Y:S01]  /*15010*/  I2F.U32 R148, R154 ;  /* 0x0000009a00947306 */ /* 0x000e220000201000 */
[----:B------:R-:W-:Y:S01]  /*15020*/  LOP3.LUT R31, R31, 0xfffffffb, RZ, 0xc0, !PT ;  /* 0xfffffffb1f1f7812 */ /* 0x000fe200078ec0ff */
[----:B------:R-:W-:Y:S01]  /*15030*/  HADD2.F32 R149, -RZ, R92.H0_H0 ;  /* 0x2000005cff957230 */ /* 0x000fe20000004100 */
        /* <DEDUP_REMOVED lines=10> */
[----:B------:R-:W-:Y:S01]  /*150e0*/  FMUL.FTZ R148, R148, R149 ;  /* 0x0000009594947220 */ /* 0x000fe20000410000 */
[----:B------:R-:W-:-:S05]  /*150f0*/  @P0 HADD2.F32 R149, -RZ, R44.H0_H0 ;  /* 0x2000002cff950230 */ /* 0x000fca0000004100 */
[----:B------:R-:W-:-:S04]  /*15100*/  @P0 FADD.FTZ R148, R149, R148 ;  /* 0x0000009495940221 */ /* 0x000fc80000010000 */
        /* <DEDUP_REMOVED lines=9> */
.L_x_13245:
[----:B------:R-:W-:Y:S02]  /*151a0*/  MOV R149, R168 ;  /* 0x000000a800957202 */ /* 0x000fe40000000f00 */
.L_x_13246:
[----:B------:R-:W-:Y:S05]  /*151b0*/  BSYNC B1 ;  /* 0x0000000000017941 */ /* 0x000fea0003800000 */
.L_x_13244:
        /* <DEDUP_REMOVED lines=16> */
.L_x_13250:
[----:B------:R-:W-:Y:S05]  /*152c0*/  BSYNC B2 ;  /* 0x0000000000027941 */ /* 0x000fea0003800000 */
.L_x_13249:
        /* <DEDUP_REMOVED lines=42> */
.L_x_13248:
[----:B------:R-:W-:Y:S05]  /*15570*/  BSYNC B1 ;  /* 0x0000000000017941 */ /* 0x000fea0003800000 */
.L_x_13247:
[----:B------:R-:W0:Y:S01]  /*15580*/  I2F.U32 R149, R149 ;  /* 0x0000009500957306 */ /* 0x000e220000201000 */
[----:B------:R-:W-:Y:S01]  /*15590*/  HADD2.F32 R124, -RZ, R124.H1_H1 ;  /* 0x3000007cff7c7230 */ /* 0x000fe20000004100 */
[----:B------:R-:W-:Y:S01]  /*155a0*/  LOP3.LUT R31, R31, 0xfffffffd, RZ, 0xc0, !PT ;  /* 0xfffffffd1f1f7812 */ /* 0x000fe200078ec0ff */
[----:B------:R-:W-:Y:S01]  /*155b0*/  BSSY B1, `(.L_x_13251) ;  /* 0x0000017000017945 */ /* 0x000fe20003800000 */
[----:B------:R-:W-:Y:S02]  /*155c0*/  IADD3 R151, R150, 0x1, RZ ;  /* 0x0000000196977810 */ /* 0x000fe40007ffe0ff */
[----:B------:R-:W-:-:S04]  /*155d0*/  FMUL.FTZ R124, R124, R131 ;  /* 0x000000837c7c7220 */ /* 0x000fc80000410000 */
[----:B------:R-:W-:Y:S02]  /*155e0*/  FMUL.FTZ R124, R124, c[0x0][0x1e8] ;  /* 0x00007a007c7c7a20 */ /* 0x000fe40000410000 */
[----:B0-----:R-:W-:-:S05]  /*155f0*/  FFMA.FTZ R149, R149, R186, 1.1641532182693481445e-10 ;  /* 0x2f00000095957423 */ /* 0x001fca00000100ba */
[----:B------:R-:W-:-:S04]  /*15600*/  FSETP.GTU.FTZ.AND P1, PT, R149, c[0x0][0x1e4], PT ;  /* 0x0000790095007a0b */ /* 0x000fc80003f3c000 */
[----:B------:R-:W-:Y:S01]  /*15610*/  FSEL R149, R124, RZ, !P1 ;  /* 0x000000ff7c957208 */ /* 0x000fe20004800000 */
[----:B------:R-:W-:-:S05]  /*15620*/  HADD2.F32 R124, -RZ, R92.H1_H1 ;  /* 0x3000005cff7c7230 */ /* 0x000fca0000004100 */
[----:B------:R-:W-:Y:S01]  /*15630*/  FMUL.FTZ R149, R149, R124 ;  /* 0x0000007c95957220 */ /* 0x000fe20000410000 */
[----:B------:R-:W-:Y:S02]  /*15640*/  @P0 HADD2.F32 R124, -RZ, R44.H1_H1 ;  /* 0x3000002cff7c0230 */ /* 0x000fe40000004100 */
        /* <DEDUP_REMOVED lines=12> */
.L_x_13252:
[----:B------:R-:W-:Y:S02]  /*15710*/  MOV R124, R168 ;  /* 0x000000a8007c7202 */ /* 0x000fe40000000f00 */
.L_x_13253:
[----:B------:R-:W-:Y:S05]  /*15720*/  BSYNC B1 ;  /* 0x0000000000017941 */ /* 0x000fea0003800000 */
.L_x_13251:
        /* <DEDUP_REMOVED lines=16> */
.L_x_13257:
[----:B------:R-:W-:Y:S05]  /*15830*/  BSYNC B2 ;  /* 0x0000000000027941 */ /* 0x000fea0003800000 */
.L_x_13256:
        /* <DEDUP_REMOVED lines=42> */
.L_x_13255:
[----:B------:R-:W-:Y:S05]  /*15ae0*/  BSYNC B1 ;  /* 0x0000000000017941 */ /* 0x000fea0003800000 */
.L_x_13254:
        /* <DEDUP_REMOVED lines=10> */
[----:B------:R-:W-:-:S05]  /*15b90*/  HADD2.F32 R124, -RZ, R93.H0_H0 ;  /* 0x2000005dff7c7230 */ /* 0x000fca0000004100 */
        /* <DEDUP_REMOVED lines=12> */
.L_x_13259:
[----:B------:R-:W-:Y:S02]  /*15c60*/  MOV R124, R168 ;  /* 0x000000a8007c7202 */ /* 0x000fe40000000f00 */
.L_x_13260:
[----:B------:R-:W-:Y:S05]  /*15c70*/  BSYNC B1 ;  /* 0x0000000000017941 */ /* 0x000fea0003800000 */
.L_x_13258:
        /* <DEDUP_REMOVED lines=16> */
.L_x_13264:
[----:B------:R-:W-:Y:S05]  /*15d80*/  BSYNC B2 ;  /* 0x0000000000027941 */ /* 0x000fea0003800000 */
.L_x_13263:
        /* <DEDUP_REMOVED lines=42> */
.L_x_13262:
[----:B------:R-:W-:Y:S05]  /*16030*/  BSYNC B1 ;  /* 0x0000000000017941 */ /* 0x000fea0003800000 */
.L_x_13261:
        /* <DEDUP_REMOVED lines=23> */
.L_x_13266:
[----:B------:R-:W-:Y:S02]  /*161b0*/  MOV R156, R168 ;  /* 0x000000a8009c7202 */ /* 0x000fe40000000f00 */
.L_x_13267:
[----:B------:R-:W-:Y:S05]  /*161c0*/  BSYNC B1 ;  /* 0x0000000000017941 */ /* 0x000fea0003800000 */
.L_x_13265:
        /* <DEDUP_REMOVED lines=16> */
.L_x_13271:
[----:B------:R-:W-:Y:S05]  /*162d0*/  BSYNC B2 ;  /* 0x0000000000027941 */ /* 0x000fea0003800000 */
.L_x_13270:
        /* <DEDUP_REMOVED lines=42> */
.L_x_13269:
[----:B------:R-:W-:Y:S05]  /*16580*/  BSYNC B1 ;  /* 0x0000000000017941 */ /* 0x000fea0003800000 */
.L_x_13268:
        /* <DEDUP_REMOVED lines=23> */
.L_x_13273:
[----:B------:R-:W-:Y:S02]  /*16700*/  MOV R153, R168 ;  /* 0x000000a800997202 */ /* 0x000fe40000000f00 */
.L_x_13274:
[----:B------:R-:W-:Y:S05]  /*16710*/  BSYNC B1 ;  /* 0x0000000000017941 */ /* 0x000fea0003800000 */
.L_x_13272:
        /* <DEDUP_REMOVED lines=16> */
.L_x_13278:
[----:B------:R-:W-:Y:S05]  /*16820*/  BSYNC B2 ;  /* 0x0000000000027941 */ /* 0x000fea0003800000 */
.L_x_13277:
        /* <DEDUP_REMOVED lines=42> */
.L_x_13276:
[----:B------:R-:W-:Y:S05]  /*16ad0*/  BSYNC B1 ;  /* 0x0000000000017941 */ /* 0x000fea0003800000 */
.L_x_13275:
        /* <DEDUP_REMOVED lines=23> */
.L_x_13280:
[----:B------:R-:W-:Y:S02]  /*16c50*/  MOV R126, R168 ;  /* 0x000000a8007e7202 */ /* 0x000fe40000000f00 */
.L_x_13281:
[----:B------:R-:W-:Y:S05]  /*16c60*/  BSYNC B1 ;  /* 0x0000000000017941 */ /* 0x000fea0003800000 */
.L_x_13279:
        /* <DEDUP_REMOVED lines=16> */
.L_x_13285:
[----:B------:R-:W-:Y:S05]  /*16d70*/  BSYNC B2 ;  /* 0x0000000000027941 */ /* 0x000fea0003800000 */
.L_x_13284:
        /* <DEDUP_REMOVED lines=42> */
.L_x_13283:
[----:B------:R-:W-:Y:S05]  /*17020*/  BSYNC B1 ;  /* 0x0000000000017941 */ /* 0x000fea0003800000 */
.L_x_13282:
        /* <DEDUP_REMOVED lines=23> */
.L_x_13287:
[----:B------:R-:W-:Y:S02]  /*171a0*/  MOV R126, R168 ;  /* 0x000000a8007e7202 */ /* 0x000fe40000000f00 */
.L_x_13288:
[----:B------:R-:W-:Y:S05]  /*171b0*/  BSYNC B1 ;  /* 0x0000000000017941 */ /* 0x000fea0003800000 */
.L_x_13286:
        /* <DEDUP_REMOVED lines=19> */
.L_x_13292:
[----:B------:R-:W-:Y:S05]  /*172f0*/  BSYNC B2 ;  /* 0x0000000000027941 */ /* 0x000fea0003800000 */
.L_x_13291:
        /* <DEDUP_REMOVED lines=42> */
.L_x_13290:
[----:B------:R-:W-:Y:S05]  /*175a0*/  BSYNC B1 ;  /* 0x0000000000017941 */ /* 0x000fea0003800000 */
.L_x_13289:
[----:B------:R0:W1:Y:S01]  /*175b0*/  I2F.U32 R124, R126 ;  /* 0x0000007e007c7306 */ /* 0x0000620000201000 */
[----:B------:R-:W-:Y:S01]  /*175c0*/  HADD2.F32 R127, -RZ, R127.H1_H1 ;  /* 0x3000007fff7f7230 */ /* 0x000fe20000004100 */
[----:B------:R-:W-:Y:S01]  /*175d0*/  F2FP.PACK_AB R125, R151, R150 ;  /* 0x00000096977d723e */ /* 0x000fe200000000ff */
[----:B------:R-:W-:Y:S01]  /*175e0*/  HADD2.F32 R155, -RZ, R95.H1_H1 ;  /* 0x3000005fff9b7230 */ /* 0x000fe20000004100 */
[----:B------:R-:W-:Y:S01]  /*175f0*/  IMAD.WIDE.U32 R156, R179, R229, c[0x0][0x188] ;  /* 0x00006200b39c7625 */ /* 0x000fe200078e00e5 */
[----:B------:R-:W-:-:S03]  /*17600*/  IADD3 R177, R176, 0x100, RZ ;  /* 0x00000100b0b17810 */ /* 0x000fc60007ffe0ff */
[----:B------:R-:W-:Y:S01]  /*17610*/  FMUL.FTZ R127, R127, R131 ;  /* 0x000000837f7f7220 */ /* 0x000fe20000410000 */
[----:B0-----:R-:W-:-:S03]  /*17620*/  F2FP.PACK_AB R126, R153, R152 ;  /* 0x00000098997e723e */ /* 0x001fc600000000ff */
[----:B------:R-:W-:Y:S02]  /*17630*/  FMUL.FTZ R127, R127, c[0x0][0x1e8] ;  /* 0x00007a007f7f7a20 */ /* 0x000fe40000410000 */
[----:B-1----:R-:W-:-:S05]  /*17640*/  FFMA.FTZ R124, R124, R186, 1.1641532182693481445e-10 ;  /* 0x2f0000007c7c7423 */ /* 0x002fca00000100ba */
[----:B------:R-:W-:Y:S01]  /*17650*/  FSETP.GTU.FTZ.AND P6, PT, R124, c[0x0][0x1e4], PT ;  /* 0x000079007c007a0b */ /* 0x000fe20003fdc000 */
[----:B------:R-:W-:-:S03]  /*17660*/  @P0 HADD2.F32 R124, -RZ, R47.H1_H1 ;  /* 0x3000002fff7c0230 */ /* 0x000fc60000004100 */
[----:B------:R-:W-:-:S05]  /*17670*/  FSEL R127, R127, RZ, !P6 ;  /* 0x000000ff7f7f7208 */ /* 0x000fca0007000000 */
[----:B------:R-:W-:-:S04]  /*17680*/  FMUL.FTZ R155, R127, R155 ;  /* 0x0000009b7f9b7220 */ /* 0x000fc80000410000 */
[----:B------:R-:W-:Y:S01]  /*17690*/  @P0 FADD.FTZ R155, R124, R155 ;  /* 0x0000009b7c9b0221 */ /* 0x000fe20000010000 */
[----:B------:R-:W-:-:S04]  /*176a0*/  F2FP.PACK_AB R124, R149, R148 ;  /* 0x00000094957c723e */ /* 0x000fc800000000ff */
[----:B------:R-:W-:-:S05]  /*176b0*/  F2FP.PACK_AB R127, R155, R154 ;  /* 0x0000009a9b7f723e */ /* 0x000fca00000000ff */
        /* <DEDUP_REMOVED lines=37> */
.L_x_13294:
[----:B------:R-:W-:Y:S02]  /*17910*/  MOV R162, R168 ;  /* 0x000000a800a27202 */ /* 0x000fe40000000f00 */
.L_x_13295:
[----:B------:R-:W-:Y:S05]  /*17920*/  BSYNC B1 ;  /* 0x0000000000017941 */ /* 0x000fea0003800000 */
.L_x_13293:
        /* <DEDUP_REMOVED lines=16> */
.L_x_13299:
[----:B------:R-:W-:Y:S05]  /*17a30*/  BSYNC B2 ;  /* 0x0000000000027941 */ /* 0x000fea0003800000 */
.L_x_13298:
        /* <DEDUP_REMOVED lines=42> */
.L_x_13297:
[----:B------:R-:W-:Y:S05]  /*17ce0*/  BSYNC B1 ;  /* 0x0000000000017941 */ /* 0x000fea0003800000 */
.L_x_13296:
        /* <DEDUP_REMOVED lines=25> */
.L_x_13301:
[----:B------:R-:W-:Y:S02]  /*17e80*/  MOV R157, R168 ;  /* 0x000000a8009d7202 */ /* 0x000fe40000000f00 */
.L_x_13302:
[----:B------:R-:W-:Y:S05]  /*17e90*/  BSYNC B1 ;  /* 0x0000000000017941 */ /* 0x000fea0003800000 */
.L_x_13300:
        /* <DEDUP_REMOVED lines=16> */
.L_x_13306:
[----:B------:R-:W-:Y:S05]  /*17fa0*/  BSYNC B2 ;  /* 0x0000000000027941 */ /* 0x000fea0003800000 */
.L_x_13305:
        /* <DEDUP_REMOVED lines=42> */
.L_x_13304:
[----:B------:R-:W-:Y:S05]  /*18250*/  BSYNC B1 ;  /* 0x0000000000017941 */ /* 0x000fea0003800000 */
.L_x_13303:
        /* <DEDUP_REMOVED lines=25> */
.L_x_13308:
[----:B------:R-:W-:Y:S02]  /*183f0*/  MOV R124, R168 ;  /* 0x000000a8007c7202 */ /* 0x000fe40000000f00 */
.L_x_13309:
[----:B------:R-:W-:Y:S05]  /*18400*/  BSYNC B1 ;  /* 0x0000000000017941 */ /* 0x000fea0003800000 */
.L_x_13307:
        /* <DEDUP_REMOVED lines=16> */
.L_x_13313:
[----:B------:R-:W-:Y:S05]  /*18510*/  BSYNC B2 ;  /* 0x0000000000027941 */ /* 0x000fea0003800000 */
.L_x_13312:
        /* <DEDUP_REMOVED lines=42> */
.L_x_13311:
[----:B------:R-:W-:Y:S05]  /*187c0*/  BSYNC B1 ;  /* 0x0000000000017941 */ /* 0x000fea0003800000 */
.L_x_13310:
        /* <DEDUP_REMOVED lines=23> */
.L_x_13315:
[----:B------:R-:W-:Y:S02]  /*18940*/  MOV R124, R168 ;  /* 0x000000a8007c7202 */ /* 0x000fe40000000f00 */
.L_x_13316:
[----:B------:R-:W-:Y:S05]  /*18950*/  BSYNC B1 ;  /* 0x0000000000017941 */ /* 0x000fea0003800000 */
.L_x_13314:
        /* <DEDUP_REMOVED lines=16> */
.L_x_13320:
[----:B------:R-:W-:Y:S05]  /*18a60*/  BSYNC B2 ;  /* 0x0000000000027941 */ /* 0x000fea0003800000 */
.L_x_13319:
        /* <DEDUP_REMOVED lines=42> */
.L_x_13318:
[----:B------:R-:W-:Y:S05]  /*18d10*/  BSYNC B1 ;  /* 0x0000000000017941 */ /* 0x000fea0003800000 */
.L_x_13317:
        /* <DEDUP_REMOVED lines=23> */
.L_x_13322:
[----:B------:R-:W-:Y:S02]  /*18e90*/  MOV R164, R168 ;  /* 0x000000a800a47202 */ /* 0x000fe40000000f00 */
.L_x_13323:
[----:B------:R-:W-:Y:S05]  /*18ea0*/  BSYNC B1 ;  /* 0x0000000000017941 */ /* 0x000fea0003800000 */
.L_x_13321:
        /* <DEDUP_REMOVED lines=16> */
.L_x_13327:
[----:B------:R-:W-:Y:S05]  /*18fb0*/  BSYNC B2 ;  /* 0x0000000000027941 */ /* 0x000fea0003800000 */
.L_x_13326:
        /* <DEDUP_REMOVED lines=42> */
.L_x_13325:
[----:B------:R-:W-:Y:S05]  /*19260*/  BSYNC B1 ;  /* 0x0000000000017941 */ /* 0x000fea0003800000 */
.L_x_13324:
        /* <DEDUP_REMOVED lines=23> */
.L_x_13329:
[----:B------:R-:W-:Y:S02]  /*193e0*/  MOV R161, R168 ;  /* 0x000000a800a17202 */ /* 0x000fe40000000f00 */
.L_x_13330:
[----:B------:R-:W-:Y:S05]  /*193f0*/  BSYNC B1 ;  /* 0x0000000000017941 */ /* 0x000fea0003800000 */
.L_x_13328:
        /* <DEDUP_REMOVED lines=16> */
.L_x_13334:
[----:B------:R-:W-:Y:S05]  /*19500*/  BSYNC B2 ;  /* 0x0000000000027941 */ /* 0x000fea0003800000 */
.L_x_13333:
        /* <DEDUP_REMOVED lines=42> */
.L_x_13332:
[----:B------:R-:W-:Y:S05]  /*197b0*/  BSYNC B1 ;  /* 0x0000000000017941 */ /* 0x000fea0003800000 */
.L_x_13331:
        /* <DEDUP_REMOVED lines=23> */
.L_x_13336:
[----:B------:R-:W-:Y:S02]  /*19930*/  MOV R126, R168 ;  /* 0x000000a8007e7202 */ /* 0x000fe40000000f00 */
.L_x_13337:
[----:B------:R-:W-:Y:S05]  /*19940*/  BSYNC B1 ;  /* 0x0000000000017941 */ /* 0x000fea0003800000 */
.L_x_13335:
        /* <DEDUP_REMOVED lines=16> */
.L_x_13341:
[----:B------:R-:W-:Y:S05]  /*19a50*/  BSYNC B2 ;  /* 0x0000000000027941 */ /* 0x000fea0003800000 */
.L_x_13340:
        /* <DEDUP_REMOVED lines=42> */
.L_x_13339:
[----:B------:R-:W-:Y:S05]  /*19d00*/  BSYNC B1 ;  /* 0x0000000000017941 */ /* 0x000fea0003800000 */
.L_x_13338:
        /* <DEDUP_REMOVED lines=23> */
.L_x_13343:
[----:B------:R-:W-:Y:S02]  /*19e80*/  MOV R126, R168 ;  /* 0x000000a8007e7202 */ /* 0x000fe40000000f00 */
.L_x_13344:
[----:B------:R-:W-:Y:S05]  /*19e90*/  BSYNC B1 ;  /* 0x0000000000017941 */ /* 0x000fea0003800000 */
.L_x_13342:
        /* <DEDUP_REMOVED lines=19> */
.L_x_13348:
[----:B------:R-:W-:Y:S05]  /*19fd0*/  BSYNC B2 ;  /* 0x0000000000027941 */ /* 0x000fea0003800000 */
.L_x_13347:
        /* <DEDUP_REMOVED lines=42> */
.L_x_13346:
[----:B------:R-:W-:Y:S05]  /*1a280*/  BSYNC B1 ;  /* 0x0000000000017941 */ /* 0x000fea0003800000 */
.L_x_13345:
        /* <DEDUP_REMOVED lines=54> */
.L_x_13350:
[----:B------:R-:W-:Y:S02]  /*1a5f0*/  MOV R170, R168 ;  /* 0x000000a800aa7202 */ /* 0x000fe40000000f00 */
.L_x_13351:
[----:B------:R-:W-:Y:S05]  /*1a600*/  BSYNC B1 ;  /* 0x0000000000017941 */ /* 0x000fea0003800000 */
.L_x_13349:
        /* <DEDUP_REMOVED lines=16> */
.L_x_13355:
[----:B------:R-:W-:Y:S05]  /*1a710*/  BSYNC B2 ;  /* 0x0000000000027941 */ /* 0x000fea0003800000 */
.L_x_13354:
        /* <DEDUP_REMOVED lines=39> */
[----:B------:R-:W-:Y:S02]  /*1a990*/  LOP3.LUT R169, R167, UR25, R164, 0x96, !PT ;  /* 0x00000019a7a97c12 */ /* 0x000fe4000f8e96a4 */
[----:B------:R-:W-:Y:S01]  /*1a9a0*/  MOV R168, R166 ;  /* 0x000000a600a87202 */ /* 0x000fe20000000f00 */
[----:B------:R-:W-:Y:S01]  /*1a9b0*/  IMAD.MOV.U32 R167, RZ, RZ, RZ ;  /* 0x000000ffffa77224 */ /* 0x000fe200078e00ff */
[----:B------:R-:W-:Y:S02]  /*1a9c0*/  LOP3.LUT R172, R175, UR26, R172, 0x96, !PT ;  /* 0x0000001aafac7c12 */ /* 0x000fe4000f8e96ac */
.L_x_13353:
[----:B------:R-:W-:Y:S05]  /*1a9d0*/  BSYNC B1 ;  /* 0x0000000000017941 */ /* 0x000fea0003800000 */
.L_x_13352:
[----:B------:R-:W0:Y:S01]  /*1a9e0*/  I2F.U32 R164, R170 ;  /* 0x000000aa00a47306 */ /* 0x000e220000201000 */
[----:B------:R-:W-:Y:S01]  /*1a9f0*/  LOP3.LUT R31, R31, 0xfffffffb, RZ, 0xc0, !PT ;  /* 0xfffffffb1f1f7812 */ /* 0x000fe200078ec0ff */
[----:B-----5:R-:W-:Y:S01]  /*1aa00*/  @P0 HADD2.F32 R165, -RZ, R44.H0_H0 ;  /* 0x2000002cffa50230 */ /* 0x020fe20000004100 */
[----:B------:R-:W-:Y:S01]  /*1aa10*/  BSSY B1, `(.L_x_13356) ;  /* 0x0000016000017945 */ /* 0x000fe20003800000 */
[----:B------:R-:W-:Y:S01]  /*1aa20*/  IADD3 R166, R167, 0x1, RZ ;  /* 0x00000001a7a67810 */ /* 0x000fe20007ffe0ff */
[----:B0-----:R-:W-:-:S05]  /*1aa30*/  FFMA.FTZ R164, R164, R186, 1.1641532182693481445e-10 ;  /* 0x2f000000a4a47423 */ /* 0x001fca00000100ba */
[----:B------:R-:W-:Y:S01]  /*1aa40*/  FSETP.GTU.FTZ.AND P1, PT, R164, c[0x0][0x1e4], PT ;  /* 0x00007900a4007a0b */ /* 0x000fe20003f3c000 */
[----:B------:R-:W-:-:S05]  /*1aa50*/  HADD2.F32 R164, -RZ, R124.H0_H0 ;  /* 0x2000007cffa47230 */ /* 0x000fca0000004100 */
[----:B------:R-:W-:-:S04]  /*1aa60*/  FMUL.FTZ R164, R164, R131 ;  /* 0x00000083a4a47220 */ /* 0x000fc80000410000 */
[----:B------:R-:W-:-:S03]  /*1aa70*/  FMUL.FTZ R164, R164, c[0x0][0x1e8] ;  /* 0x00007a00a4a47a20 */ /* 0x000fc60000410000 */
[----:B------:R-:W-:Y:S02]  /*1aa80*/  @P1 LOP3.LUT R31, R31, 0x4, RZ, 0xfc, !PT ;  /* 0x000000041f1f1812 */ /* 0x000fe400078efcff */
        /* <DEDUP_REMOVED lines=13> */
.L_x_13357:
[----:B------:R-:W-:Y:S02]  /*1ab60*/  IMAD.MOV.U32 R165, RZ, RZ, R168 ;  /* 0x000000ffffa57224 */ /* 0x000fe400078e00a8 */
.L_x_13358:
[----:B------:R-:W-:Y:S05]  /*1ab70*/  BSYNC B1 ;  /* 0x0000000000017941 */ /* 0x000fea0003800000 */
.L_x_13356:
        /* <DEDUP_REMOVED lines=16> */
.L_x_13362:
[----:B------:R-:W-:Y:S05]  /*1ac80*/  BSYNC B2 ;  /* 0x0000000000027941 */ /* 0x000fea0003800000 */
.L_x_13361:
        /* <DEDUP_REMOVED lines=42> */
.L_x_13360:
[----:B------:R-:W-:Y:S05]  /*1af30*/  BSYNC B1 ;  /* 0x0000000000017941 */ /* 0x000fea0003800000 */
.L_x_13359:
        /* <DEDUP_REMOVED lines=9> */
[----:B------:R-:W-:-:S05]  /*1afd0*/  FSEL R124, R124, RZ, !P1 ;  /* 0x000000ff7c7c7208 */ /* 0x000fca0004800000 */
[----:B------:R-:W-:Y:S01]  /*1afe0*/  FMUL.FTZ R165, R228, R124 ;  /* 0x0000007ce4a57220 */ /* 0x000fe20000410000 */
[----:B------:R-:W-:-:S03]  /*1aff0*/  @P0 HADD2.F32 R124, -RZ, R44.H1_H1 ;  /* 0x3000002cff7c0230 */ /* 0x000fc60000004100 */
[----:B------:R-:W-:Y:S02]  /*1b000*/  @P1 LOP3.LUT R31, R31, 0x2, RZ, 0xfc, !PT ;  /* 0x000000021f1f1812 */ /* 0x000fe400078efcff */
[----:B------:R-:W-:Y:S01]  /*1b010*/  ISETP.NE.AND P1, PT, R166, 0x1, PT ;  /* 0x00000001a600780c */ /* 0x000fe20003f25270 */
[----:B------:R-:W-:-:S12]  /*1b020*/  @P0 FADD.FTZ R165, R124, R165 ;  /* 0x000000a57ca50221 */ /* 0x000fd80000010000 */
        /* <DEDUP_REMOVED lines=9> */
.L_x_13364:
[----:B------:R-:W-:Y:S02]  /*1b0c0*/  IMAD.MOV.U32 R124, RZ, RZ, R168 ;  /* 0x000000ffff7c7224 */ /* 0x000fe400078e00a8 */
.L_x_13365:
[----:B------:R-:W-:Y:S05]  /*1b0d0*/  BSYNC B1 ;  /* 0x0000000000017941 */ /* 0x000fea0003800000 */
.L_x_13363:
        /* <DEDUP_REMOVED lines=16> */
.L_x_13369:
[----:B------:R-:W-:Y:S05]  /*1b1e0*/  BSYNC B2 ;  /* 0x0000000000027941 */ /* 0x000fea0003800000 */
.L_x_13368:
        /* <DEDUP_REMOVED lines=44> */
.L_x_13367:
[----:B------:R-:W-:Y:S05]  /*1b4b0*/  BSYNC B1 ;  /* 0x0000000000017941 */ /* 0x000fea0003800000 */
.L_x_13366:
        /* <DEDUP_REMOVED lines=22> */
.L_x_13371:
[----:B------:R-:W-:Y:S02]  /*1b620*/  IMAD.MOV.U32 R124, RZ, RZ, R168 ;  /* 0x000000ffff7c7224 */ /* 0x000fe400078e00a8 */
.L_x_13372:
[----:B------:R-:W-:Y:S05]  /*1b630*/  BSYNC B1 ;  /* 0x0000000000017941 */ /* 0x000fea0003800000 */
.L_x_13370:
        /* <DEDUP_REMOVED lines=16> */
.L_x_13376:
[----:B------:R-:W-:Y:S05]  /*1b740*/  BSYNC B2 ;  /* 0x0000000000027941 */ /* 0x000fea0003800000 */
.L_x_13375:
        /* <DEDUP_REMOVED lines=42> */
[----:B------:R-:W-:-:S06]  /*1b9f0*/  HFMA2.MMA R166, -RZ, RZ, 0, 0 ;  /* 0x00000000ffa67435 */ /* 0x000fcc00000001ff */
.L_x_13374:
[----:B------:R-:W-:Y:S05]  /*1ba00*/  BSYNC B1 ;  /* 0x0000000000017941 */ /* 0x000fea0003800000 */
.L_x_13373:
        /* <DEDUP_REMOVED lines=22> */
.L_x_13378:
[----:B------:R-:W-:Y:S02]  /*1bb70*/  MOV R175, R168 ;  /* 0x000000a800af7202 */ /* 0x000fe40000000f00 */
.L_x_13379:
[----:B------:R-:W-:Y:S05]  /*1bb80*/  BSYNC B1 ;  /* 0x0000000000017941 */ /* 0x000fea0003800000 */
.L_x_13377:
        /* <DEDUP_REMOVED lines=16> */
.L_x_13383:
[----:B------:R-:W-:Y:S05]  /*1bc90*/  BSYNC B2 ;  /* 0x0000000000027941 */ /* 0x000fea0003800000 */
.L_x_13382:
        /* <DEDUP_REMOVED lines=38> */
[----:B------:R-:W-:Y:S02]  /*1bf00*/  LOP3.LUT R172, R167, UR26, R168, 0x96, !PT ;  /* 0x0000001aa7ac7c12 */ /* 0x000fe4000f8e96a8 */
[----:B------:R-:W-:Y:S01]  /*1bf10*/  MOV R174, R166 ;  /* 0x000000a600ae7202 */ /* 0x000fe20000000f00 */
[----:B------:R-:W-:-:S04]  /*1bf20*/  IMAD.WIDE.U32 R166, R169, -0x326172a9, RZ ;  /* 0xcd9e8d57a9a67825 */ /* 0x000fc800078e00ff */
[----:B------:R-:W-:Y:S01]  /*1bf30*/  IMAD.MOV.U32 R168, RZ, RZ, R166 ;  /* 0x000000ffffa87224 */ /* 0x000fe200078e00a6 */
[----:B------:R-:W-:Y:S01]  /*1bf40*/  LOP3.LUT R169, R167, UR25, R124, 0x96, !PT ;  /* 0x00000019a7a97c12 */ /* 0x000fe2000f8e967c */
[----:B------:R-:W-:-:S06]  /*1bf50*/  HFMA2.MMA R124, -RZ, RZ, 0, 0 ;  /* 0x00000000ff7c7435 */ /* 0x000fcc00000001ff */
.L_x_13381:
[----:B------:R-:W-:Y:S05]  /*1bf60*/  BSYNC B1 ;  /* 0x0000000000017941 */ /* 0x000fea0003800000 */
.L_x_13380:
        /* <DEDUP_REMOVED lines=22> */
.L_x_13385:
[----:B------:R-:W-:Y:S02]  /*1c0d0*/  MOV R178, R168 ;  /* 0x000000a800b27202 */ /* 0x000fe40000000f00 */
.L_x_13386:
[----:B------:R-:W-:Y:S05]  /*1c0e0*/  BSYNC B1 ;  /* 0x0000000000017941 */ /* 0x000fea0003800000 */
.L_x_13384:
        /* <DEDUP_REMOVED lines=16> */
.L_x_13390:
[----:B------:R-:W-:Y:S05]  /*1c1f0*/  BSYNC B2 ;  /* 0x0000000000027941 */ /* 0x000fea0003800000 */
.L_x_13389:
        /* <DEDUP_REMOVED lines=40> */
[----:B------:R-:W-:-:S03]  /*1c480*/  MOV R174, R168 ;  /* 0x000000a800ae7202 */ /* 0x000fc60000000f00 */
[----:B------:R-:W-:Y:S01]  /*1c490*/  IMAD.MOV.U32 R168, RZ, RZ, R124 ;  /* 0x000000ffffa87224 */ /* 0x000fe200078e007c */
[----:B------:R-:W-:Y:S01]  /*1c4a0*/  LOP3.LUT R169, R125, UR25, R166, 0x96, !PT ;  /* 0x000000197da97c12 */ /* 0x000fe2000f8e96a6 */
[----:B------:R-:W-:-:S06]  /*1c4b0*/  HFMA2.MMA R125, -RZ, RZ, 0, 0 ;  /* 0x00000000ff7d7435 */ /* 0x000fcc00000001ff */
.L_x_13388:
[----:B------:R-:W-:Y:S05]  /*1c4c0*/  BSYNC B1 ;  /* 0x0000000000017941 */ /* 0x000fea0003800000 */
.L_x_13387:
        /* <DEDUP_REMOVED lines=22> */
.L_x_13392:
[----:B------:R-:W-:Y:S02]  /*1c630*/  MOV R126, R168 ;  /* 0x000000a8007e7202 */ /* 0x000fe40000000f00 */
.L_x_13393:
[----:B------:R-:W-:Y:S05]  /*1c640*/  BSYNC B1 ;  /* 0x0000000000017941 */ /* 0x000fea0003800000 */
.L_x_13391:
        /* <DEDUP_REMOVED lines=16> */
.L_x_13397:
[----:B------:R-:W-:Y:S05]  /*1c750*/  BSYNC B2 ;  /* 0x0000000000027941 */ /* 0x000fea0003800000 */
.L_x_13396:
        /* <DEDUP_REMOVED lines=42> */
[----:B------:R-:W-:Y:S01]  /*1ca00*/  HFMA2.MMA R124, -RZ, RZ, 0, 0 ;  /* 0x00000000ff7c7435 */ /* 0x000fe200000001ff */
[----:B------:R-:W-:-:S05]  /*1ca10*/  LOP3.LUT R169, R125, UR25, R166, 0x96, !PT ;  /* 0x000000197da97c12 */ /* 0x000fca000f8e96a6 */
.L_x_13395:
[----:B------:R-:W-:Y:S05]  /*1ca20*/  BSYNC B1 ;  /* 0x0000000000017941 */ /* 0x000fea0003800000 */
.L_x_13394:
        /* <DEDUP_REMOVED lines=22> */
.L_x_13399:
[----:B------:R-:W-:Y:S02]  /*1cb90*/  MOV R126, R168 ;  /* 0x000000a8007e7202 */ /* 0x000fe40000000f00 */
.L_x_13400:
[----:B------:R-:W-:Y:S05]  /*1cba0*/  BSYNC B1 ;  /* 0x0000000000017941 */ /* 0x000fea0003800000 */
.L_x_13398:
        /* <DEDUP_REMOVED lines=19> */
.L_x_13404:
[----:B------:R-:W-:Y:S05]  /*1cce0*/  BSYNC B2 ;  /* 0x0000000000027941 */ /* 0x000fea0003800000 */
.L_x_13403:
        /* <DEDUP_REMOVED lines=43> */
[----:B------:R-:W-:Y:S02]  /*1cfa0*/  LOP3.LUT R169, R125, UR25, R166, 0x96, !PT ;  /* 0x000000197da97c12 */ /* 0x000fe4000f8e96a6 */
.L_x_13402:
[----:B------:R-:W-:Y:S05]  /*1cfb0*/  BSYNC B1 ;  /* 0x0000000000017941 */ /* 0x000fea0003800000 */
.L_x_13401:
[----:B------:R0:W1:Y:S01]  /*1cfc0*/  I2F.U32 R124, R126 ;  /* 0x0000007e007c7306 */ /* 0x0000620000201000 */
[----:B------:R-:W-:Y:S01]  /*1cfd0*/  HADD2.F32 R127, -RZ, R127.H1_H1 ;  /* 0x3000007fff7f7230 */ /* 0x000fe20000004100 */
[----:B------:R-:W-:Y:S01]  /*1cfe0*/  IMAD.WIDE.U32 R166, R176, R229, c[0x0][0x188] ;  /* 0x00006200b0a67625 */ /* 0x000fe200078e00e5 */
[----:B------:R-:W-:-:S03]  /*1cff0*/  F2FP.PACK_AB R125, R171, R170 ;  /* 0x000000aaab7d723e */ /* 0x000fc600000000ff */
        /* <DEDUP_REMOVED lines=9> */
[----:B------:R-:W-:Y:S02]  /*1d090*/  F2FP.PACK_AB R124, R165, R164 ;  /* 0x000000a4a57c723e */ /* 0x000fe400000000ff */
[----:B------:R-:W-:Y:S02]  /*1d0a0*/  LOP3.LUT P0, RZ, R31, 0x4, RZ, 0xc0, !PT ;  /* 0x000000041fff7812 */ /* 0x000fe4000780c0ff */
        /* <DEDUP_REMOVED lines=104> */
.L_x_13409:
        /* <DEDUP_REMOVED lines=180> */
.L_x_13410:
[----:B------:R-:W2:Y:S04]  /*1e270*/  LDL R230, [R1+0x4c] ;  /* 0x00004c0001e67983 */ /* 0x000ea80000100800 */
[----:B------:R-:W3:Y:S01]  /*1e280*/  LDL R186, [R1+0x48] ;  /* 0x0000480001ba7983 */ /* 0x000ee20000100800 */
[----:B-1----:R-:W-:Y:S02]  /*1e290*/  FADD.FTZ R124, R126, R127 ;  /* 0x0000007f7e7c7221 */ /* 0x002fe40000010000 */
[----:B------:R-:W-:Y:S01]  /*1e2a0*/  IMAD.MOV.U32 R125, RZ, RZ, c[0x0][0x1e0] ;  /* 0x00007800ff7d7624 */ /* 0x000fe200078e00ff */
[----:B------:R-:W-:Y:S01]  /*1e2b0*/  ULDC.U8 UR8, c[0x0][0x1f0] ;  /* 0x00007c0000087ab9 */ /* 0x000fe20000000000 */
[----:B------:R-:W4:Y:S01]  /*1e2c0*/  LDL R126, [R1+0x50] ;  /* 0x00005000017e7983 */ /* 0x000f220000100800 */
[----:B------:R-:W-:Y:S01]  /*1e2d0*/  ISETP.NE.AND P0, PT, RZ, UR8, PT ;  /* 0x00000008ff007c0c */ /* 0x000fe2000bf05270 */
[----:B------:R-:W-:-:S02]  /*1e2e0*/  FFMA.FTZ R124, R124, R125, c[0x0][0x228] ;  /* 0x00008a007c7c7623 */ /* 0x000fc4000001007d */
[C---:B------:R-:W-:Y:S01]  /*1e2f0*/  FMUL.FTZ R125, R229.reuse, R229 ;  /* 0x000000e5e57d7220 */ /* 0x040fe20000410000 */
[----:B------:R-:W-:Y:S01]  /*1e300*/  FSEL R167, R229, RZ, !P0 ;  /* 0x000000ffe5a77208 */ /* 0x000fe20004000000 */
[----:B------:R-:W5:Y:S03]  /*1e310*/  LDL R231, [R1+0x5c] ;  /* 0x00005c0001e77983 */ /* 0x000f660000100800 */
[----:B------:R-:W-:Y:S01]  /*1e320*/  FSEL R125, R125, RZ, P0 ;  /* 0x000000ff7d7d7208 */ /* 0x000fe20000000000 */
[----:B------:R-:W-:-:S04]  /*1e330*/  FADD.FTZ R129, -R167, R129 ;  /* 0x00000081a7817221 */ /* 0x000fc80000010100 */
[----:B------:R-:W-:Y:S01]  /*1e340*/  FADD.FTZ R124, R124, R125 ;  /* 0x0000007d7c7c7221 */ /* 0x000fe20000010000 */
[----:B------:R-:W-:-:S03]  /*1e350*/  HADD2.F32 R125, -RZ, R87.H0_H0 ;  /* 0x20000057ff7d7230 */ /* 0x000fc60000004100 */
[----:B------:R1:W0:Y:S02]  /*1e360*/  MUFU.RSQ R166, R124 ;  /* 0x0000007c00a67308 */ /* 0x0002240000001400 */
[----:B-1----:R-:W-:Y:S02]  /*1e370*/  FADD.FTZ R124, -R167, R128 ;  /* 0x00000080a77c7221 */ /* 0x002fe40000010100 */
[----:B------:R-:W4:Y:S02]  /*1e380*/  LDL R128, [R1+0x60] ;  /* 0x0000600001807983 */ /* 0x000f240000100800 */
[C---:B0-----:R-:W-:Y:S02]  /*1e390*/  FMUL.FTZ R124, R166.reuse, R124 ;  /* 0x0000007ca67c7220 */ /* 0x041fe40000410000 */
[----:B------:R-:W-:Y:S02]  /*1e3a0*/  FMUL.FTZ R129, R166, R129 ;  /* 0x00000081a6817220 */ /* 0x000fe40000410000 */
[----:B--2---:R-:W-:Y:S01]  /*1e3b0*/  FFMA.FTZ R124, R124, R125, R230 ;  /* 0x0000007d7c7c7223 */ /* 0x004fe200000100e6 */
[----:B------:R-:W-:Y:S01]  /*1e3c0*/  HADD2.F32 R125, -RZ, R87.H1_H1 ;  /* 0x30000057ff7d7230 */ /* 0x000fe20000004100 */
[----:B------:R-:W2:Y:S04]  /*1e3d0*/  LDL R230, [R1+0x58] ;  /* 0x0000580001e67983 */ /* 0x000ea80000100800 */
[----:B---3--:R-:W-:-:S02]  /*1e3e0*/  FFMA.FTZ R125, R129, R125, R186 ;  /* 0x0000007d817d7223 */ /* 0x008fc400000100ba */
[----:B------:R-:W3:Y:S04]  /*1e3f0*/  LDL R129, [R1+0x54] ;  /* 0x0000540001817983 */ /* 0x000ee80000100800 */
[----:B------:R-:W2:Y:S01]  /*1e400*/  LDL R186, [R1+0x64] ;  /* 0x0000640001ba7983 */ /* 0x000ea20000100800 */
[----:B------:R-:W-:Y:S01]  /*1e410*/  FADD.FTZ R43, -R167, R43 ;  /* 0x0000002ba72b7221 */ /* 0x000fe20000010100 */
[----:B------:R-:W-:Y:S01]  /*1e420*/  F2FP.PACK_AB R127, R125, R124 ;  /* 0x0000007c7d7f723e */ /* 0x000fe200000000ff */
[----:B------:R-:W-:Y:S02]  /*1e430*/  HADD2.F32 R124, -RZ, R86.H0_H0 ;  /* 0x20000056ff7c7230 */ /* 0x000fe40000004100 */
[----:B------:R-:W-:Y:S02]  /*1e440*/  FMUL.FTZ R43, R166, R43 ;  /* 0x0000002ba62b7220 */ /* 0x000fe40000410000 */
[----:B------:R-:W-:-:S04]  /*1e450*/  FADD.FTZ R41, -R167, R41 ;  /* 0x00000029a7297221 */ /* 0x000fc80000010100 */
[C---:B------:R-:W-:Y:S02]  /*1e460*/  FMUL.FTZ R41, R166.reuse, R41 ;  /* 0x00000029a6297220 */ /* 0x040fe40000410000 */
[C---:B------:R-:W-:Y:S02]  /*1e470*/  FADD.FTZ R42, -R167.reuse, R42 ;  /* 0x0000002aa72a7221 */ /* 0x040fe40000010100 */
[C---:B------:R-:W-:Y:S02]  /*1e480*/  FADD.FTZ R34, -R167.reuse, R34 ;  /* 0x00000022a7227221 */ /* 0x040fe40000010100 */
[C---:B------:R-:W-:Y:S02]  /*1e490*/  FMUL.FTZ R42, R166.reuse, R42 ;  /* 0x0000002aa62a7220 */ /* 0x040fe40000410000 */
[----:B------:R-:W-:Y:S02]  /*1e4a0*/  FMUL.FTZ R34, R166, R34 ;  /* 0x00000022a6227220 */ /* 0x000fe40000410000 */
[----:B------:R-:W-:-:S02]  /*1e4b0*/  FADD.FTZ R32, -R167, R32 ;  /* 0x00000020a7207221 */ /* 0x000fc40000010100 */
[----:B------:R-:W-:Y:S02]  /*1e4c0*/  FADD.FTZ R33, -R167, R33 ;  /* 0x00000021a7217221 */ /* 0x000fe40000010100 */
[C---:B------:R-:W-:Y:S02]  /*1e4d0*/  FMUL.FTZ R32, R166.reuse, R32 ;  /* 0x00000020a6207220 */ /* 0x040fe40000410000 */
[----:B------:R-:W-:Y:S02]  /*1e4e0*/  FMUL.FTZ R33, R166, R33 ;  /* 0x00000021a6217220 */ /* 0x000fe40000410000 */
[----:B---3--:R-:W-:Y:S01]  /*1e4f0*/  FFMA.FTZ R43, R43, R124, R129 ;  /* 0x0000007c2b2b7223 */ /* 0x008fe20000010081 */
[----:B------:R-:W-:Y:S01]  /*1e500*/  HADD2.F32 R124, -RZ, R86.H1_H1 ;  /* 0x30000056ff7c7230 */ /* 0x000fe20000004100 */
[----:B------:R-:W-:Y:S01]  /*1e510*/  FADD.FTZ R12, -R167, R12 ;  /* 0x0000000ca70c7221 */ /* 0x000fe20000010100 */
[----:B------:R-:W3:Y:S03]  /*1e520*/  LDL R129, [R1+0x40] ;  /* 0x0000400001817983 */ /* 0x000ee60000100800 */
[----:B----4-:R-:W-:-:S05]  /*1e530*/  FFMA.FTZ R41, R41, R124, R126 ;  /* 0x0000007c29297223 */ /* 0x010fca000001007e */
[----:B------:R-:W-:Y:S01]  /*1e540*/  F2FP.PACK_AB R126, R41, R43 ;  /* 0x0000002b297e723e */ /* 0x000fe200000000ff */
[--C-:B------:R-:W-:Y:S01]  /*1e550*/  HADD2.F32 R41, -RZ, R85.reuse.H0_H0 ;  /* 0x20000055ff297230 */ /* 0x100fe20000004100 */
[----:B------:R-:W4:Y:S04]  /*1e560*/  LDL R43, [R1+0x34] ;  /* 0x00003400012b7983 */ /* 0x000f280000100800 */
[----:B-----5:R-:W-:Y:S01]  /*1e570*/  FFMA.FTZ R41, R42, R41, R231 ;  /* 0x000000292a297223 */ /* 0x020fe200000100e7 */
[----:B------:R-:W-:-:S05]  /*1e580*/  HADD2.F32 R42, -RZ, R85.H1_H1 ;  /* 0x30000055ff2a7230 */ /* 0x000fca0000004100 */
[----:B--2---:R-:W-:-:S05]  /*1e590*/  FFMA.FTZ R34, R34, R42, R230 ;  /* 0x0000002a22227223 */ /* 0x004fca00000100e6 */
[----:B------:R-:W-:Y:S02]  /*1e5a0*/  F2FP.PACK_AB R125, R34, R41 ;  /* 0x00000029227d723e */ /* 0x000fe400000000ff */
[----:B------:R-:W2:Y:S01]  /*1e5b0*/  LDL R34, [R1+0x2c] ;  /* 0x00002c0001227983 */ /* 0x000ea20000100800 */
[----:B------:R-:W-:Y:S01]  /*1e5c0*/  HADD2.F32 R42, -RZ, R84.H0_H0 ;  /* 0x20000054ff2a7230 */ /* 0x000fe20000004100 */
[----:B------:R-:W-:-:S04]  /*1e5d0*/  HFMA2.MMA R41, -RZ, RZ, 0, 2.384185791015625e-07 ;  /* 0x00000004ff297435 */ /* 0x000fc800000001ff */
[----:B------:R-:W-:Y:S01]  /*1e5e0*/  FFMA.FTZ R32, R32, R42, R186 ;  /* 0x0000002a20207223 */ /* 0x000fe200000100ba */
[----:B------:R-:W-:Y:S01]  /*1e5f0*/  HADD2.F32 R42, -RZ, R84.H1_H1 ;  /* 0x30000054ff2a7230 */ /* 0x000fe20000004100 */
[----:B------:R-:W5:Y:S04]  /*1e600*/  LDL R186, [R1+0x3c] ;  /* 0x00003c0001ba7983 */ /* 0x000f680000100800 */
[----:B------:R-:W-:Y:S02]  /*1e610*/  FFMA.FTZ R33, R33, R42, R128 ;  /* 0x0000002a21217223 */ /* 0x000fe40000010080 */
[----:B------:R-:W2:Y:S03]  /*1e620*/  LDL R42, [R1+0x30] ;  /* 0x00003000012a7983 */ /* 0x000ea60000100800 */
[----:B------:R-:W-:Y:S01]  /*1e630*/  F2FP.PACK_AB R124, R33, R32 ;  /* 0x00000020217c723e */ /* 0x000fe200000000ff */
[----:B------:R-:W-:-:S05]  /*1e640*/  @!P1 IMAD.WIDE R32, R4, R41, c[0x0][0x1a0] ;  /* 0x0000680004209625 */ /* 0x000fca00078e0229 */
[----:B------:R0:W-:Y:S04]  /*1e650*/  @!P1 STG.E [R32.64], R229 ;  /* 0x000000e520009986 */ /* 0x0001e8000c101906 */
[----:B0-----:R-:W2:Y:S04]  /*1e660*/  LDL R229, [R1+0x28] ;  /* 0x0000280001e57983 */ /* 0x001ea80000100800 */
[----:B------:R-:W0:Y:S01]  /*1e670*/  S2R R128, SR_TID.X ;  /* 0x0000000000807919 */ /* 0x000e220000002100 */
[----:B------:R-:W-:-:S05]  /*1e680*/  @!P1 IMAD.WIDE R32, R4, R41, c[0x0][0x1a8] ;  /* 0x00006a0004209625 */ /* 0x000fca00078e0229 */
[----:B------:R1:W-:Y:S02]  /*1e690*/  @!P1 STG.E [R32.64], R166 ;  /* 0x000000a620009986 */ /* 0x0003e4000c101906 */
[----:B-1----:R-:W-:-:S05]  /*1e6a0*/  IMAD R32, R4, c[0x0][0x168], RZ ;  /* 0x00005a0004207a24 */ /* 0x002fca00078e02ff */
[----:B------:R-:W-:Y:S02]  /*1e6b0*/  SHF.R.S32.HI R33, RZ, 0x1f, R32 ;  /* 0x0000001fff217819 */ /* 0x000fe40000011420 */
[----:B0-----:R-:W-:Y:S02]  /*1e6c0*/  LOP3.LUT R128, R128, 0x1f, RZ, 0xc0, !PT ;  /* 0x0000001f80807812 */ /* 0x001fe400078ec0ff */
[----:B------:R-:W-:-:S04]  /*1e6d0*/  LEA.HI R33, R33, R32, RZ, 0x3 ;  /* 0x0000002021217211 */ /* 0x000fc800078f18ff */
[----:B------:R-:W-:Y:S01]  /*1e6e0*/  LEA.HI.SX32 R33, R33, R128, 0x1d ;  /* 0x0000008021217211 */ /* 0x000fe200078feaff */
[----:B------:R-:W-:Y:S01]  /*1e6f0*/  FADD.FTZ R6, -R167, R6 ;  /* 0x00000006a7067221 */ /* 0x000fe20000010100 */
[----:B------:R-:W3:Y:S02]  /*1e700*/  LDL R128, [R1+0xc] ;  /* 0x00000c0001807983 */ /* 0x000ee40000100800 */
[----:B------:R-:W-:Y:S01]  /*1e710*/  LEA R32, P0, R33, c[0x0][0x208], 0x4 ;  /* 0x0000820021207a11 */ /* 0x000fe200078020ff */
[----:B------:R-:W-:-:S03]  /*1e720*/  FADD.FTZ R7, -R167, R7 ;  /* 0x00000007a7077221 */ /* 0x000fc60000010100 */
[----:B------:R-:W-:Y:S01]  /*1e730*/  LEA.HI.X R33, R33, c[0x0][0x20c], RZ, 0x4, P0 ;  /* 0x0000830021217a11 */ /* 0x000fe200000f24ff */
        /* <DEDUP_REMOVED lines=69> */
[----:B------:R0:W-:Y:S01]  /*1eb90*/  STG.E.128 [R32.64], R124 ;  /* 0x0000007c20007986 */ /* 0x0001e2000c101d06 */
[C---:B------:R-:W-:Y:S02]  /*1eba0*/  FMUL.FTZ R6, R166.reuse, R6 ;  /* 0x00000006a6067220 */ /* 0x040fe40000410000 */
[C---:B------:R-:W-:Y:S01]  /*1ebb0*/  FMUL.FTZ R7, R166.reuse, R7 ;  /* 0x00000007a6077220 */ /* 0x040fe20000410000 */
[----:B------:R-:W3:Y:S01]  /*1ebc0*/  LDL R167, [R1+0x38] ;  /* 0x0000380001a77983 */ /* 0x000ee20000100800 */
[----:B------:R-:W-:-:S02]  /*1ebd0*/  FMUL.FTZ R8, R166, R8 ;  /* 0x00000008a6087220 */ /* 0x000fc40000410000 */
[C---:B------:R-:W-:Y:S02]  /*1ebe0*/  FMUL.FTZ R9, R166.reuse, R9 ;  /* 0x00000009a6097220 */ /* 0x040fe40000410000 */
[C---:B------:R-:W-:Y:S02]  /*1ebf0*/  FMUL.FTZ R10, R166.reuse, R10 ;  /* 0x0000000aa60a7220 */ /* 0x040fe40000410000 */
[C---:B------:R-:W-:Y:S02]  /*1ec00*/  FMUL.FTZ R11, R166.reuse, R11 ;  /* 0x0000000ba60b7220 */ /* 0x040fe40000410000 */
[C---:B------:R-:W-:Y:S02]  /*1ec10*/  FMUL.FTZ R13, R166.reuse, R13 ;  /* 0x0000000da60d7220 */ /* 0x040fe40000410000 */
[C---:B------:R-:W-:Y:S02]  /*1ec20*/  FMUL.FTZ R14, R166.reuse, R14 ;  /* 0x0000000ea60e7220 */ /* 0x040fe40000410000 */
[C---:B------:R-:W-:Y:S01]  /*1ec30*/  FMUL.FTZ R16, R166.reuse, R16 ;  /* 0x00000010a6107220 */ /* 0x040fe20000410000 */
[----:B0-----:R-:W3:Y:S01]  /*1ec40*/  LDL R127, [R1+0x14] ;  /* 0x00001400017f7983 */ /* 0x001ee20000100800 */
        /* <DEDUP_REMOVED lines=62> */
[----:B------:R-:W-:Y:S01]  /*1f030*/  FMUL.FTZ R131, R166, R131 ;  /* 0x00000083a6837220 */ /* 0x000fe20000410000 */
[----:B------:R-:W3:Y:S04]  /*1f040*/  LDL R126, [R1+0x10] ;  /* 0x00001000017e7983 */ /* 0x000ee80000100800 */
[----:B------:R-:W3:Y:S01]  /*1f050*/  LDL R166, [R1+0x44] ;  /* 0x0000440001a67983 */ /* 0x000ee20000100800 */
[----:B------:R-:W-:-:S03]  /*1f060*/  HADD2.F32 R33, -RZ, R83.H0_H0 ;  /* 0x20000053ff217230 */ /* 0x000fc60000004100 */
[----:B------:R-:W3:Y:S02]  /*1f070*/  LDL R124, [R1+0x18] ;  /* 0x00001800017c7983 */ /* 0x000ee40000100800 */
[----:B--2---:R-:W-:Y:S02]  /*1f080*/  FFMA.FTZ R32, R32, R33, R34 ;  /* 0x0000002120207223 */ /* 0x004fe40000010022 */
[----:B------:R-:W2:Y:S01]  /*1f090*/  LDL R34, [R1+0x8] ;  /* 0x0000080001227983 */ /* 0x000ea20000100800 */
[----:B------:R-:W-:-:S03]  /*1f0a0*/  HADD2.F32 R15, -RZ, R83.H1_H1 ;  /* 0x30000053ff0f7230 */ /* 0x000fc60000004100 */
[----:B------:R-:W2:Y:S02]  /*1f0b0*/  LDL R125, [R1+0x1c] ;  /* 0x00001c00017d7983 */ /* 0x000ea40000100800 */
[----:B------:R-:W-:Y:S01]  /*1f0c0*/  FFMA.FTZ R13, R13, R15, R229 ;  /* 0x0000000f0d0d7223 */ /* 0x000fe200000100e5 */
[----:B------:R-:W-:-:S05]  /*1f0d0*/  HADD2.F32 R15, -RZ, R82.H1_H1 ;  /* 0x30000052ff0f7230 */ /* 0x000fca0000004100 */
[----:B------:R-:W-:Y:S02]  /*1f0e0*/  FFMA.FTZ R15, R11, R15, R42 ;  /* 0x0000000f0b0f7223 */ /* 0x000fe4000001002a */
[----:B------:R-:W2:Y:S01]  /*1f0f0*/  LDL R42, [R1+0x20] ;  /* 0x00002000012a7983 */ /* 0x000ea20000100800 */
[----:B------:R-:W-:-:S05]  /*1f100*/  HADD2.F32 R33, -RZ, R82.H0_H0 ;  /* 0x20000052ff217230 */ /* 0x000fca0000004100 */
[----:B----4-:R-:W-:Y:S02]  /*1f110*/  FFMA.FTZ R10, R10, R33, R43 ;  /* 0x000000210a0a7223 */ /* 0x010fe4000001002b */
[----:B------:R-:W4:Y:S01]  /*1f120*/  LDL R43, [R1+0x24] ;  /* 0x00002400012b7983 */ /* 0x000f220000100800 */
[----:B------:R-:W-:-:S05]  /*1f130*/  HADD2.F32 R33, -RZ, R81.H0_H0 ;  /* 0x20000051ff217230 */ /* 0x000fca0000004100 */
[----:B-----5:R-:W-:Y:S01]  /*1f140*/  FFMA.FTZ R8, R8, R33, R186 ;  /* 0x0000002108087223 */ /* 0x020fe200000100ba */
[----:B------:R-:W-:Y:S02]  /*1f150*/  HADD2.F32 R33, -RZ, R80.H0_H0 ;  /* 0x20000050ff217230 */ /* 0x000fe40000004100 */
[----:B------:R-:W-:-:S05]  /*1f160*/  HADD2.F32 R11, -RZ, R81.H1_H1 ;  /* 0x30000051ff0b7230 */ /* 0x000fca0000004100 */
[----:B---3--:R-:W-:Y:S01]  /*1f170*/  FFMA.FTZ R9, R9, R11, R167 ;  /* 0x0000000b09097223 */ /* 0x008fe200000100a7 */
[----:B------:R-:W-:-:S05]  /*1f180*/  HADD2.F32 R11, -RZ, R80.H1_H1 ;  /* 0x30000050ff0b7230 */ /* 0x000fca0000004100 */
[----:B------:R-:W-:Y:S01]  /*1f190*/  FFMA.FTZ R7, R7, R11, R129 ;  /* 0x0000000b07077223 */ /* 0x000fe20000010081 */
[--C-:B------:R-:W-:Y:S01]  /*1f1a0*/  HADD2.F32 R11, -RZ, R79.reuse.H1_H1 ;  /* 0x3000004fff0b7230 */ /* 0x100fe20000004100 */
[----:B------:R-:W-:Y:S01]  /*1f1b0*/  FFMA.FTZ R6, R6, R33, R166 ;  /* 0x0000002106067223 */ /* 0x000fe200000100a6 */
[----:B------:R-:W-:-:S05]  /*1f1c0*/  HADD2.F32 R33, -RZ, R79.H0_H0 ;  /* 0x2000004fff217230 */ /* 0x000fca0000004100 */
[----:B------:R-:W-:Y:S02]  /*1f1d0*/  FFMA.FTZ R20, R20, R33, R128 ;  /* 0x0000002114147223 */ /* 0x000fe40000010080 */
[----:B------:R-:W3:Y:S01]  /*1f1e0*/  LDL R33, [R1] ;  /* 0x0000000001217983 */ /* 0x000ee20000100800 */
[----:B--2---:R-:W-:-:S03]  /*1f1f0*/  FFMA.FTZ R21, R21, R11, R34 ;  /* 0x0000000b15157223 */ /* 0x004fc60000010022 */
[----:B------:R-:W2:Y:S01]  /*1f200*/  LDL R34, [R1+0x4] ;  /* 0x0000040001227983 */ /* 0x000ea20000100800 */
[----:B------:R-:W-:Y:S02]  /*1f210*/  F2FP.PACK_AB R9, R9, R8 ;  /* 0x000000080909723e */ /* 0x000fe400000000ff */
        /* <DEDUP_REMOVED lines=9> */
[----:B------:R-:W-:-:S05]  /*1f2b0*/  HADD2.F32 R7, -RZ, R71.H0_H0 ;  /* 0x20000047ff077230 */ /* 0x000fca0000004100 */
        /* <DEDUP_REMOVED lines=16> */
[----:B------:R-:W-:Y:S01]  /*1f3c0*/  HADD2.F32 R7, -RZ, R62.H1_H1 ;  /* 0x3000003eff077230 */ /* 0x000fe20000004100 */
[----:B----4-:R-:W-:Y:S01]  /*1f3d0*/  FFMA.FTZ R6, R14, R6, R43 ;  /* 0x000000060e067223 */ /* 0x010fe2000001002b */
        /* <DEDUP_REMOVED lines=8> */
[----:B------:R-:W-:-:S03]  /*1f460*/  F2FP.PACK_AB R14, R19, R18 ;  /* 0x00000012130e723e */ /* 0x000fc600000000ff */
[----:B------:R-:W-:Y:S01]  /*1f470*/  FFMA.FTZ R141, R141, R7, R218 ;  /* 0x000000078d8d7223 */ /* 0x000fe200000100da */
[----:B------:R-:W-:Y:S01]  /*1f480*/  HADD2.F32 R7, -RZ, R59.H1_H1 ;  /* 0x3000003bff077230 */ /* 0x000fe20000004100 */
[----:B------:R-:W-:Y:S01]  /*1f490*/  F2FP.PACK_AB R19, R29, R28 ;  /* 0x0000001c1d13723e */ /* 0x000fe200000000ff */
        /* <DEDUP_REMOVED lines=14> */
[--C-:B------:R-:W-:Y:S01]  /*1f580*/  HADD2.F32 R7, -RZ, R55.reuse.H1_H1 ;  /* 0x30000037ff077230 */ /* 0x100fe20000004100 */
[----:B------:R-:W-:Y:S01]  /*1f590*/  FFMA.FTZ R150, R150, R28, R209 ;  /* 0x0000001c96967223 */ /* 0x000fe200000100d1 */
[----:B------:R-:W-:Y:S01]  /*1f5a0*/  HADD2.F32 R28, -RZ, R55.H0_H0 ;  /* 0x20000037ff1c7230 */ /* 0x000fe20000004100 */
[----:B------:R-:W-:Y:S02]  /*1f5b0*/  F2FP.PACK_AB R12, R12, R6 ;  /* 0x000000060c0c723e */ /* 0x000fe400000000ff */
[----:B------:R-:W-:Y:S01]  /*1f5c0*/  FFMA.FTZ R163, R163, R7, R196 ;  /* 0x00000007a3a37223 */ /* 0x000fe200000100c4 */
[--C-:B------:R-:W-:Y:S01]  /*1f5d0*/  HADD2.F32 R7, -RZ, R54.reuse.H1_H1 ;  /* 0x30000036ff077230 */ /* 0x100fe20000004100 */
[----:B------:R-:W-:Y:S01]  /*1f5e0*/  FFMA.FTZ R162, R162, R28, R197 ;  /* 0x0000001ca2a27223 */ /* 0x000fe200000100c5 */
[----:B------:R-:W-:Y:S02]  /*1f5f0*/  HADD2.F32 R6, -RZ, R73.H1_H1 ;  /* 0x30000049ff067230 */ /* 0x000fe40000004100 */
        /* <DEDUP_REMOVED lines=8> */
[----:B------:R-:W-:Y:S01]  /*1f680*/  F2FP.PACK_AB R11, R13, R32 ;  /* 0x000000200d0b723e */ /* 0x000fe200000000ff */
[----:B------:R-:W-:-:S02]  /*1f690*/  HADD2.F32 R7, -RZ, R52.H1_H1 ;  /* 0x30000034ff077230 */ /* 0x000fc40000004100 */
[----:B------:R-:W-:Y:S01]  /*1f6a0*/  HADD2.F32 R13, -RZ, R77.H0_H0 ;  /* 0x2000004dff0d7230 */ /* 0x000fe20000004100 */
[----:B------:R-:W-:Y:S01]  /*1f6b0*/  FFMA.FTZ R158, R158, R28, R201 ;  /* 0x0000001c9e9e7223 */ /* 0x000fe200000100c9 */
[----:B------:R-:W-:Y:S01]  /*1f6c0*/  HADD2.F32 R28, -RZ, R52.H0_H0 ;  /* 0x20000034ff1c7230 */ /* 0x000fe20000004100 */
[----:B------:R-:W-:Y:S01]  /*1f6d0*/  FFMA.FTZ R157, R157, R7, R202 ;  /* 0x000000079d9d7223 */ /* 0x000fe200000100ca */
[--C-:B------:R-:W-:Y:S01]  /*1f6e0*/  HADD2.F32 R7, -RZ, R51.reuse.H1_H1 ;  /* 0x30000033ff077230 */ /* 0x100fe20000004100 */
[----:B------:R-:W-:Y:S02]  /*1f6f0*/  FFMA.FTZ R13, R16, R13, R125 ;  /* 0x0000000d100d7223 */ /* 0x000fe4000001007d */
[----:B------:R-:W-:Y:S01]  /*1f700*/  FFMA.FTZ R156, R156, R28, R203 ;  /* 0x0000001c9c9c7223 */ /* 0x000fe200000100cb */
[----:B------:R-:W-:Y:S01]  /*1f710*/  HADD2.F32 R28, -RZ, R51.H0_H0 ;  /* 0x20000033ff1c7230 */ /* 0x000fe20000004100 */
[----:B------:R-:W-:Y:S01]  /*1f720*/  FFMA.FTZ R131, R131, R7, R187 ;  /* 0x0000000783837223 */ /* 0x000fe200000100bb */
[----:B------:R-:W-:Y:S01]  /*1f730*/  F2FP.PACK_AB R13, R17, R13 ;  /* 0x0000000d110d723e */ /* 0x000fe200000000ff */
[----:B------:R-:W-:-:S02]  /*1f740*/  HADD2.F32 R17, -RZ, R73.H0_H0 ;  /* 0x20000049ff117230 */ /* 0x000fc40000004100 */
[--C-:B------:R-:W-:Y:S01]  /*1f750*/  HADD2.F32 R7, -RZ, R50.reuse.H1_H1 ;  /* 0x30000032ff077230 */ /* 0x100fe20000004100 */
[----:B------:R-:W-:Y:S01]  /*1f760*/  FFMA.FTZ R192, R192, R28, R188 ;  /* 0x0000001cc0c07223 */ /* 0x000fe200000100bc */
[----:B------:R-:W-:Y:S01]  /*1f770*/  HADD2.F32 R28, -RZ, R50.H0_H0 ;  /* 0x20000032ff1c7230 */ /* 0x000fe20000004100 */
[----:B------:R-:W-:Y:S01]  /*1f780*/  F2FP.PACK_AB R10, R15, R10 ;  /* 0x0000000a0f0a723e */ /* 0x000fe200000000ff */
[----:B------:R-:W-:Y:S01]  /*1f790*/  FFMA.FTZ R17, R24, R17, R252 ;  /* 0x0000001118117223 */ /* 0x000fe200000100fc */
[----:B------:R-:W-:Y:S01]  /*1f7a0*/  HADD2.F32 R16, -RZ, R72.H0_H0 ;  /* 0x20000048ff107230 */ /* 0x000fe20000004100 */
[----:B------:R-:W-:Y:S01]  /*1f7b0*/  FFMA.FTZ R178, R178, R7, R189 ;  /* 0x00000007b2b27223 */ /* 0x000fe200000100bd */
[----:B------:R-:W-:Y:S01]  /*1f7c0*/  F2FP.PACK_AB R15, R21, R20 ;  /* 0x00000014150f723e */ /* 0x000fe200000000ff */
[----:B------:R-:W-:Y:S01]  /*1f7d0*/  HADD2.F32 R24, -RZ, R65.H0_H0 ;  /* 0x20000041ff187230 */ /* 0x000fe20000004100 */
[----:B------:R-:W-:Y:S01]  /*1f7e0*/  FFMA.FTZ R173, R173, R28, R190 ;  /* 0x0000001cadad7223 */ /* 0x000fe200000100be */
[----:B------:R-:W-:-:S02]  /*1f7f0*/  HADD2.F32 R7, -RZ, R49.H1_H1 ;  /* 0x30000031ff077230 */ /* 0x000fc40000004100 */
[----:B------:R-:W-:Y:S02]  /*1f800*/  HADD2.F32 R20, -RZ, R68.H0_H0 ;  /* 0x20000044ff147230 */ /* 0x000fe40000004100 */
[----:B------:R-:W-:Y:S01]  /*1f810*/  HADD2.F32 R28, -RZ, R49.H0_H0 ;  /* 0x20000031ff1c7230 */ /* 0x000fe20000004100 */
[----:B------:R-:W-:Y:S01]  /*1f820*/  F2FP.PACK_AB R18, R27, R26 ;  /* 0x0000001a1b12723e */ /* 0x000fe200000000ff */
        /* <DEDUP_REMOVED lines=9> */
[----:B------:R-:W-:Y:S01]  /*1f8c0*/  IMAD.MOV.U32 R30, RZ, RZ, 0x10 ;  /* 0x00000010ff1e7424 */ /* 0x000fe200078e00ff */
[----:B------:R-:W-:Y:S01]  /*1f8d0*/  HADD2.F32 R28, -RZ, R48.H0_H0 ;  /* 0x20000030ff1c7230 */ /* 0x000fe20000004100 */
[----:B------:R-:W-:-:S02]  /*1f8e0*/  FFMA.FTZ R21, R36, R21, R244 ;  /* 0x0000001524157223 */ /* 0x000fc400000100f4 */
[----:B------:R-:W-:Y:S02]  /*1f8f0*/  FFMA.FTZ R27, R138, R27, R221 ;  /* 0x0000001b8a1b7223 */ /* 0x000fe400000100dd */
[----:B------:R-:W-:Y:S02]  /*1f900*/  FFMA.FTZ R26, R136, R26, R233 ;  /* 0x0000001a881a7223 */ /* 0x000fe400000100e9 */
[----:B------:R-:W-:Y:S02]  /*1f910*/  FFMA.FTZ R24, R132, R24, R237 ;  /* 0x0000001884187223 */ /* 0x000fe400000100ed */
[----:B------:R-:W-:Y:S01]  /*1f920*/  FFMA.FTZ R165, R165, R7, R194 ;  /* 0x00000007a5a57223 */ /* 0x000fe200000100c2 */
[----:B------:R-:W-:Y:S01]  /*1f930*/  HADD2.F32 R36, -RZ, R56.H0_H0 ;  /* 0x20000038ff247230 */ /* 0x000fe20000004100 */
        /* <DEDUP_REMOVED lines=8> */
[----:B------:R-:W-:-:S05]  /*1f9c0*/  FFMA.FTZ R36, R148, R36, R211 ;  /* 0x0000002494247223 */ /* 0x000fca00000100d3 */
[----:B------:R-:W-:Y:S01]  /*1f9d0*/  F2FP.PACK_AB R36, R149, R36 ;  /* 0x000000249524723e */ /* 0x000fe200000000ff */
[----:B------:R-:W-:Y:S02]  /*1f9e0*/  IMAD R4, R41, c[0x0][0x160], R4 ;  /* 0x0000580029047a24 */ /* 0x000fe400078e0204 */
[----:B---3--:R-:W-:Y:S01]  /*1f9f0*/  FFMA.FTZ R23, R23, R6, R33 ;  /* 0x0000000617177223 */ /* 0x008fe20000010021 */
[----:B------:R-:W-:-:S05]  /*1fa00*/  HADD2.F32 R6, -RZ, R71.H1_H1 ;  /* 0x30000047ff067230 */ /* 0x000fca0000004100 */
[----:B------:R-:W-:Y:S01]  /*1fa10*/  FFMA.FTZ R130, R130, R6, R238 ;  /* 0x0000000682827223 */ /* 0x000fe200000100ee */
[----:B------:R-:W-:-:S05]  /*1fa20*/  HADD2.F32 R6, -RZ, R70.H1_H1 ;  /* 0x30000046ff067230 */ /* 0x000fca0000004100 */
[----:B------:R-:W-:Y:S01]  /*1fa30*/  FFMA.FTZ R40, R40, R6, R241 ;  /* 0x0000000628287223 */ /* 0x000fe200000100f1 */
[----:B------:R-:W-:Y:S01]  /*1fa40*/  HADD2.F32 R6, -RZ, R69.H1_H1 ;  /* 0x30000045ff067230 */ /* 0x000fe20000004100 */
[----:B--2---:R-:W-:-:S04]  /*1fa50*/  FFMA.FTZ R16, R22, R16, R34 ;  /* 0x0000001016107223 */ /* 0x004fc80000010022 */
[----:B------:R-:W-:Y:S01]  /*1fa60*/  FFMA.FTZ R37, R37, R6, R243 ;  /* 0x0000000625257223 */ /* 0x000fe200000100f3 */
[----:B------:R-:W-:Y:S02]  /*1fa70*/  HADD2.F32 R6, -RZ, R68.H1_H1 ;  /* 0x30000044ff067230 */ /* 0x000fe40000004100 */
[----:B------:R-:W-:-:S03]  /*1fa80*/  HADD2.F32 R22, -RZ, R70.H0_H0 ;  /* 0x20000046ff167230 */ /* 0x000fc60000004100 */
[----:B------:R-:W-:Y:S02]  /*1fa90*/  FFMA.FTZ R6, R35, R6, R245 ;  /* 0x0000000623067223 */ /* 0x000fe400000100f5 */
[----:B------:R-:W-:Y:S01]  /*1faa0*/  FFMA.FTZ R22, R38, R22, R242 ;  /* 0x0000001626167223 */ /* 0x000fe200000100f2 */
[----:B------:R-:W-:Y:S02]  /*1fab0*/  HADD2.F32 R35, -RZ, R63.H0_H0 ;  /* 0x2000003fff237230 */ /* 0x000fe40000004100 */
[----:B------:R-:W-:Y:S01]  /*1fac0*/  F2FP.PACK_AB R20, R6, R20 ;  /* 0x000000140614723e */ /* 0x000fe200000000ff */
[----:B------:R-:W-:Y:S01]  /*1fad0*/  HADD2.F32 R34, -RZ, R62.H0_H0 ;  /* 0x2000003eff227230 */ /* 0x000fe20000004100 */
[----:B------:R-:W-:Y:S01]  /*1fae0*/  IMAD.WIDE.U32 R6, R185, R30, c[0x0][0x208] ;  /* 0x00008200b9067625 */ /* 0x000fe200078e001e */
[----:B------:R-:W-:Y:S01]  /*1faf0*/  HADD2.F32 R38, -RZ, R58.H0_H0 ;  /* 0x2000003aff267230 */ /* 0x000fe20000004100 */
[----:B------:R-:W-:Y:S02]  /*1fb00*/  F2FP.PACK_AB R16, R23, R16 ;  /* 0x000000101710723e */ /* 0x000fe400000000ff */
[----:B------:R-:W-:Y:S01]  /*1fb10*/  IMAD.WIDE.U32 R184, R184, R30, c[0x0][0x208] ;  /* 0x00008200b8b87625 */ /* 0x000fe200078e001e */
[----:B------:R-:W-:-:S02]  /*1fb20*/  F2FP.PACK_AB R23, R130, R39 ;  /* 0x000000278217723e */ /* 0x000fc400000000ff */
[----:B------:R-:W-:Y:S01]  /*1fb30*/  F2FP.PACK_AB R22, R40, R22 ;  /* 0x000000162816723e */ /* 0x000fe200000000ff */
[----:B------:R-:W-:Y:S01]  /*1fb40*/  IMAD.WIDE.U32 R32, R181, R30, c[0x0][0x208] ;  /* 0x00008200b5207625 */ /* 0x000fe200078e001e */
[----:B------:R-:W-:Y:S01]  /*1fb50*/  F2FP.PACK_AB R21, R37, R21 ;  /* 0x000000152515723e */ /* 0x000fe200000000ff */
[----:B------:R0:W-:Y:S02]  /*1fb60*/  STG.E.128 [R6.64], R8 ;  /* 0x0000000806007986 */ /* 0x0001e4000c101d06 */
[----:B------:R-:W-:Y:S02]  /*1fb70*/  FFMA.FTZ R35, R146, R35, R213 ;  /* 0x0000002392237223 */ /* 0x000fe400000100d5 */
[----:B------:R-:W-:Y:S01]  /*1fb80*/  FFMA.FTZ R34, R144, R34, R215 ;  /* 0x0000002290227223 */ /* 0x000fe200000100d7 */
[----:B------:R-:W-:Y:S01]  /*1fb90*/  STG.E.128 [R184.64], R12 ;  /* 0x0000000cb8007986 */ /* 0x000fe2000c101d06 */
[----:B------:R-:W-:-:S03]  /*1fba0*/  FFMA.FTZ R38, R152, R38, R207 ;  /* 0x0000002698267223 */ /* 0x000fc600000100cf */
[----:B------:R1:W-:Y:S01]  /*1fbb0*/  STG.E.128 [R28.64], R16 ;  /* 0x000000101c007986 */ /* 0x0003e2000c101d06 */
[----:B------:R-:W-:Y:S01]  /*1fbc0*/  F2FP.PACK_AB R35, R147, R35 ;  /* 0x000000239323723e */ /* 0x000fe200000000ff */
[----:B------:R-:W-:Y:S02]  /*1fbd0*/  IMAD.WIDE.U32 R180, R180, R30, c[0x0][0x208] ;  /* 0x00008200b4b47625 */ /* 0x000fe400078e001e */
[----:B------:R-:W-:Y:S01]  /*1fbe0*/  STG.E.128 [R182.64], R20 ;  /* 0x00000014b6007986 */ /* 0x000fe2000c101d06 */
[----:B------:R-:W-:-:S03]  /*1fbf0*/  F2FP.PACK_AB R34, R145, R34 ;  /* 0x000000229122723e */ /* 0x000fc600000000ff */
[----:B------:R2:W-:Y:S01]  /*1fc00*/  STG.E.128 [R32.64], R24 ;  /* 0x0000001820007986 */ /* 0x0005e2000c101d06 */
[----:B0-----:R-:W-:Y:S02]  /*1fc10*/  LEA R6, P0, R176, c[0x0][0x208], 0x4 ;  /* 0x00008200b0067a11 */ /* 0x001fe400078020ff */
[----:B------:R-:W-:Y:S02]  /*1fc20*/  F2FP.PACK_AB R39, R155, R154 ;  /* 0x0000009a9b27723e */ /* 0x000fe400000000ff */
[----:B------:R-:W-:Y:S02]  /*1fc30*/  F2FP.PACK_AB R38, R153, R38 ;  /* 0x000000269926723e */ /* 0x000fe400000000ff */
[----:B------:R-:W-:Y:S02]  /*1fc40*/  F2FP.PACK_AB R37, R151, R150 ;  /* 0x000000969725723e */ /* 0x000fe400000000ff */
[----:B------:R-:W-:Y:S01]  /*1fc50*/  F2FP.PACK_AB R11, R163, R162 ;  /* 0x000000a2a30b723e */ /* 0x000fe200000000ff */
[----:B-1----:R-:W-:Y:S01]  /*1fc60*/  IMAD.WIDE.U32 R16, R179, R30, c[0x0][0x208] ;  /* 0x00008200b3107625 */ /* 0x002fe200078e001e */
[----:B------:R-:W-:-:S02]  /*1fc70*/  F2FP.PACK_AB R10, R161, R160 ;  /* 0x000000a0a10a723e */ /* 0x000fc400000000ff */
[----:B------:R-:W-:Y:S01]  /*1fc80*/  F2FP.PACK_AB R9, R159, R158 ;  /* 0x0000009e9f09723e */ /* 0x000fe200000000ff */
[----:B------:R-:W-:Y:S01]  /*1fc90*/  IMAD.WIDE.U32 R18, R177, R30, c[0x0][0x208] ;  /* 0x00008200b1127625 */ /* 0x000fe200078e001e */
[----:B------:R-:W-:Y:S02]  /*1fca0*/  F2FP.PACK_AB R8, R157, R156 ;  /* 0x0000009c9d08723e */ /* 0x000fe400000000ff */
[----:B--2---:R-:W-:Y:S02]  /*1fcb0*/  F2FP.PACK_AB R33, R143, R142 ;  /* 0x0000008e8f21723e */ /* 0x004fe400000000ff */
[----:B------:R-:W-:Y:S02]  /*1fcc0*/  F2FP.PACK_AB R32, R141, R140 ;  /* 0x0000008c8d20723e */ /* 0x000fe400000000ff */
[----:B------:R-:W-:Y:S02]  /*1fcd0*/  F2FP.PACK_AB R15, R131, R192 ;  /* 0x000000c0830f723e */ /* 0x000fe400000000ff */
[----:B------:R-:W-:-:S02]  /*1fce0*/  F2FP.PACK_AB R14, R178, R173 ;  /* 0x000000adb20e723e */ /* 0x000fc400000000ff */
[----:B------:R-:W-:Y:S02]  /*1fcf0*/  F2FP.PACK_AB R13, R171, R170 ;  /* 0x000000aaab0d723e */ /* 0x000fe400000000ff */
[----:B------:R-:W-:Y:S02]  /*1fd00*/  LEA.HI.X R7, R176, c[0x0][0x20c], RZ, 0x4, P0 ;  /* 0x00008300b0077a11 */ /* 0x000fe400000f24ff */
[----:B------:R-:W-:Y:S01]  /*1fd10*/  F2FP.PACK_AB R12, R165, R164 ;  /* 0x000000a4a50c723e */ /* 0x000fe200000000ff */
[----:B------:R0:W-:Y:S04]  /*1fd20*/  STG.E.128 [R180.64], R32 ;  /* 0x00000020b4007986 */ /* 0x0001e8000c101d06 */
[----:B------:R0:W-:Y:S04]  /*1fd30*/  STG.E.128 [R16.64], R36 ;  /* 0x0000002410007986 */ /* 0x0001e8000c101d06 */
[----:B------:R0:W-:Y:S04]  /*1fd40*/  STG.E.128 [R18.64], R8 ;  /* 0x0000000812007986 */ /* 0x0001e8000c101d06 */
[----:B------:R0:W-:Y:S01]  /*1fd50*/  STG.E.128 [R6.64], R12 ;  /* 0x0000000c06007986 */ /* 0x0001e2000c101d06 */
[----:B------:R-:W-:-:S13]  /*1fd60*/  ISETP.GE.AND P0, PT, R4, c[0x0][0x164], PT ;  /* 0x0000590004007a0c */ /* 0x000fda0003f06270 */
[----:B0-----:R-:W-:Y:S01]  /*1fd70*/  @P0 CALL.REL.NOINC `(.L_x_13407) ;  /* 0x0000001000000944 */ /* 0x001fe20003c00000 */
[----:B------:R-:W-:Y:S05]  /*1fd80*/  BRA `(.L_x_13408) ;  /* 0xfffe134000007947 */ /* 0x000fea000383ffff */
.L_x_13407:
[----:B------:R-:W-:Y:S05]  /*1fd90*/  BSYNC B0 ;  /* 0x0000000000007941 */ /* 0x000fea0003800000 */
.L_x_12844:
[----:B------:R-:W-:Y:S05]  /*1fda0*/  EXIT ;  /* 0x000000000000794d */ /* 0x000fea0003800000 */
.L_x_13405:
[----:B------:R-:W-:Y:S01]  /*1fdb0*/  MOV R126, 0x1 ;  /* 0x00000001007e7802 */ /* 0x000fe20000000f00 */
[----:B------:R-:W-:Y:S01]  /*1fdc0*/  IMAD.MOV.U32 R166, RZ, RZ, 0x1f ;  /* 0x0000001fffa67424 */ /* 0x000fe200078e00ff */
[----:B------:R-:W-:Y:S02]  /*1fdd0*/  MOV R125, 0xffffffff ;  /* 0xffffffff007d7802 */ /* 0x000fe40000000f00 */
[----:B------:R-:W-:Y:S02]  /*1fde0*/  MOV R124, 0x1fe00 ;  /* 0x0001fe00007c7802 */ /* 0x000fe40000000f00 */
[----:B------:R-:W-:Y:S05]  /*1fdf0*/  CALL.REL.NOINC `($__internal_29_$__cuda_sm70_shflsync_bfly_p) ;  /* 0x00000d8000007944 */ /* 0x000fea0003c00000 */
[----:B-1----:R-:W-:Y:S05]  /*1fe00*/  BRA `(.L_x_13409) ;  /* 0xffffd92000007947 */ /* 0x002fea000383ffff */
.L_x_13406:
[----:B------:R-:W-:Y:S01]  /*1fe10*/  HFMA2.MMA R166, -RZ, RZ, 0, 1.847743988037109375e-06 ;  /* 0x0000001fffa67435 */ /* 0x000fe200000001ff */
[----:B------:R-:W-:Y:S01]  /*1fe20*/  IMAD.MOV.U32 R126, RZ, RZ, 0x2 ;  /* 0x00000002ff7e7424 */ /* 0x000fe200078e00ff */
[----:B------:R-:W-:Y:S01]  /*1fe30*/  MOV R124, 0x1fe60 ;  /* 0x0001fe60007c7802 */ /* 0x000fe20000000f00 */
[----:B------:R-:W-:-:S03]  /*1fe40*/  IMAD.MOV.U32 R125, RZ, RZ, -0x1 ;  /* 0xffffffffff7d7424 */ /* 0x000fc600078e00ff */
[----:B------:R-:W-:Y:S05]  /*1fe50*/  CALL.REL.NOINC `($__internal_29_$__cuda_sm70_shflsync_bfly_p) ;  /* 0x00000d2000007944 */ /* 0x000fea0003c00000 */
[----:B-1----:R-:W-:Y:S01]  /*1fe60*/  FADD.FTZ R127, R127, R126 ;  /* 0x0000007e7f7f7221 */ /* 0x002fe20000010000 */
[----:B------:R-:W-:Y:S01]  /*1fe70*/  MOV R126, 0x4 ;  /* 0x00000004007e7802 */ /* 0x000fe20000000f00 */
[----:B------:R-:W-:Y:S01]  /*1fe80*/  IMAD.MOV.U32 R166, RZ, RZ, 0x1f ;  /* 0x0000001fffa67424 */ /* 0x000fe200078e00ff */
[----:B------:R-:W-:-:S02]  /*1fe90*/  MOV R125, 0xffffffff ;  /* 0xffffffff007d7802 */ /* 0x000fc40000000f00 */
[----:B------:R-:W-:Y:S02]  /*1fea0*/  MOV R124, 0x1fec0 ;  /* 0x0001fec0007c7802 */ /* 0x000fe40000000f00 */
[----:B------:R-:W-:Y:S05]  /*1feb0*/  CALL.REL.NOINC `($__internal_29_$__cuda_sm70_shflsync_bfly_p) ;  /* 0x00000cc000007944 */ /* 0x000fea0003c00000 */
[----:B------:R-:W-:Y:S01]  /*1fec0*/  HFMA2.MMA R166, -RZ, RZ, 0, 1.847743988037109375e-06 ;  /* 0x0000001fffa67435 */ /* 0x000fe200000001ff */
[----:B-1----:R-:W-:Y:S01]  /*1fed0*/  FADD.FTZ R127, R127, R126 ;  /* 0x0000007e7f7f7221 */ /* 0x002fe20000010000 */
[----:B------:R-:W-:Y:S01]  /*1fee0*/  MOV R124, 0x1ff20 ;  /* 0x0001ff20007c7802 */ /* 0x000fe20000000f00 */
[----:B------:R-:W-:Y:S02]  /*1fef0*/  IMAD.MOV.U32 R126, RZ, RZ, 0x8 ;  /* 0x00000008ff7e7424 */ /* 0x000fe400078e00ff */
[----:B------:R-:W-:Y:S02]  /*1ff00*/  IMAD.MOV.U32 R125, RZ, RZ, -0x1 ;  /* 0xffffffffff7d7424 */ /* 0x000fe400078e00ff */
[----:B------:R-:W-:Y:S05]  /*1ff10*/  CALL.REL.NOINC `($__internal_29_$__cuda_sm70_shflsync_bfly_p) ;  /* 0x00000c6000007944 */ /* 0x000fea0003c00000 */
[----:B-1----:R-:W-:Y:S01]  /*1ff20*/  FADD.FTZ R127, R127, R126 ;  /* 0x0000007e7f7f7221 */ /* 0x002fe20000010000 */
[----:B------:R-:W-:Y:S01]  /*1ff30*/  MOV R126, 0x10 ;  /* 0x00000010007e7802 */ /* 0x000fe20000000f00 */
[----:B------:R-:W-:Y:S01]  /*1ff40*/  IMAD.MOV.U32 R166, RZ, RZ, 0x1f ;  /* 0x0000001fffa67424 */ /* 0x000fe200078e00ff */
[----:B------:R-:W-:Y:S02]  /*1ff50*/  MOV R125, 0xffffffff ;  /* 0xffffffff007d7802 */ /* 0x000fe40000000f00 */
[----:B------:R-:W-:-:S02]  /*1ff60*/  MOV R124, 0x1ff80 ;  /* 0x0001ff80007c7802 */ /* 0x000fc40000000f00 */
[----:B------:R-:W-:Y:S05]  /*1ff70*/  CALL.REL.NOINC `($__internal_29_$__cuda_sm70_shflsync_bfly_p) ;  /* 0x00000c0000007944 */ /* 0x000fea0003c00000 */
[----:B-1----:R-:W-:Y:S01]  /*1ff80*/  FADD.FTZ R126, R127, R126 ;  /* 0x0000007e7f7e7221 */ /* 0x002fe20000010000 */
[----:B------:R-:W-:-:S03]  /*1ff90*/  HFMA2.MMA R166, -RZ, RZ, 0, 1.847743988037109375e-06 ;  /* 0x0000001fffa67435 */ /* 0x000fc600000001ff */
        /* <DEDUP_REMOVED lines=164> */
[----:B------:R-:W-:Y:S05]  /*209e0*/  CALL.REL.NOINC `($__internal_29_$__cuda_sm70_shflsync_bfly_p) ;  /* 0x0000019000007944 */ /* 0x000fea0003c00000 */
[----:B-1----:R-:W-:Y:S01]  /*209f0*/  FADD.FTZ R127, R127, R126 ;  /* 0x0000007e7f7f7221 */ /* 0x002fe20000010000 */
[----:B------:R-:W-:Y:S01]  /*20a00*/  MOV R126, 0x2 ;  /* 0x00000002007e7802 */ /* 0x000fe20000000f00 */
[----:B------:R-:W-:Y:S01]  /*20a10*/  IMAD.MOV.U32 R166, RZ, RZ, 0x1f ;  /* 0x0000001fffa67424 */ /* 0x000fe200078e00ff */
[----:B------:R-:W-:Y:S02]  /*20a20*/  MOV R125, 0xffffffff ;  /* 0xffffffff007d7802 */ /* 0x000fe40000000f00 */
[----:B------:R-:W-:-:S02]  /*20a30*/  MOV R124, 0x20a50 ;  /* 0x00020a50007c7802 */ /* 0x000fc40000000f00 */
[----:B------:R-:W-:Y:S05]  /*20a40*/  CALL.REL.NOINC `($__internal_29_$__cuda_sm70_shflsync_bfly_p) ;  /* 0x0000013000007944 */ /* 0x000fea0003c00000 */
[----:B------:R-:W-:Y:S01]  /*20a50*/  HFMA2.MMA R166, -RZ, RZ, 0, 1.847743988037109375e-06 ;  /* 0x0000001fffa67435 */ /* 0x000fe200000001ff */
[----:B-1----:R-:W-:Y:S01]  /*20a60*/  FADD.FTZ R127, R127, R126 ;  /* 0x0000007e7f7f7221 */ /* 0x002fe20000010000 */
[----:B------:R-:W-:Y:S01]  /*20a70*/  MOV R124, 0x20ab0 ;  /* 0x00020ab0007c7802 */ /* 0x000fe20000000f00 */
[----:B------:R-:W-:-:S02]  /*20a80*/  IMAD.MOV.U32 R126, RZ, RZ, 0x4 ;  /* 0x00000004ff7e7424 */ /* 0x000fc400078e00ff */
[----:B------:R-:W-:Y:S02]  /*20a90*/  IMAD.MOV.U32 R125, RZ, RZ, -0x1 ;  /* 0xffffffffff7d7424 */ /* 0x000fe400078e00ff */
[----:B------:R-:W-:Y:S05]  /*20aa0*/  CALL.REL.NOINC `($__internal_29_$__cuda_sm70_shflsync_bfly_p) ;  /* 0x000000d000007944 */ /* 0x000fea0003c00000 */
[----:B-1----:R-:W-:Y:S01]  /*20ab0*/  FADD.FTZ R127, R127, R126 ;  /* 0x0000007e7f7f7221 */ /* 0x002fe20000010000 */
[----:B------:R-:W-:Y:S01]  /*20ac0*/  MOV R126, 0x8 ;  /* 0x00000008007e7802 */ /* 0x000fe20000000f00 */
[----:B------:R-:W-:Y:S01]  /*20ad0*/  IMAD.MOV.U32 R166, RZ, RZ, 0x1f ;  /* 0x0000001fffa67424 */ /* 0x000fe200078e00ff */
[----:B------:R-:W-:Y:S02]  /*20ae0*/  MOV R125, 0xffffffff ;  /* 0xffffffff007d7802 */ /* 0x000fe40000000f00 */
[----:B------:R-:W-:Y:S02]  /*20af0*/  MOV R124, 0x20b10 ;  /* 0x00020b10007c7802 */ /* 0x000fe40000000f00 */
[----:B------:R-:W-:Y:S05]  /*20b00*/  CALL.REL.NOINC `($__internal_29_$__cuda_sm70_shflsync_bfly_p) ;  /* 0x0000007000007944 */ /* 0x000fea0003c00000 */
[----:B------:R-:W-:Y:S01]  /*20b10*/  HFMA2.MMA R166, -RZ, RZ, 0, 1.847743988037109375e-06 ;  /* 0x0000001fffa67435 */ /* 0x000fe200000001ff */
[----:B-1----:R-:W-:Y:S01]  /*20b20*/  FADD.FTZ R127, R127, R126 ;  /* 0x0000007e7f7f7221 */ /* 0x002fe20000010000 */
[----:B------:R-:W-:Y:S01]  /*20b30*/  MOV R124, 0x20b70 ;  /* 0x00020b70007c7802 */ /* 0x000fe20000000f00 */
[----:B------:R-:W-:Y:S02]  /*20b40*/  IMAD.MOV.U32 R126, RZ, RZ, 0x10 ;  /* 0x00000010ff7e7424 */ /* 0x000fe400078e00ff */
[----:B------:R-:W-:-:S02]  /*20b50*/  IMAD.MOV.U32 R125, RZ, RZ, -0x1 ;  /* 0xffffffffff7d7424 */ /* 0x000fc400078e00ff */
[----:B------:R-:W-:Y:S05]  /*20b60*/  CALL.REL.NOINC `($__internal_29_$__cuda_sm70_shflsync_bfly_p) ;  /* 0x0000001000007944 */ /* 0x000fea0003c00000 */
[----:B-1----:R-:W-:Y:S05]  /*20b70*/  BRA `(.L_x_13410) ;  /* 0xffffd6f000007947 */ /* 0x002fea000383ffff */
        .weak           $__internal_29_$__cuda_sm70_shflsync_bfly_p
        .type           $__internal_29_$__cuda_sm70_shflsync_bfly_p,@function
        .size           $__internal_29_$__cuda_sm70_shflsync_bfly_p,(.L_x_71029 - $__internal_29_$__cuda_sm70_shflsync_bfly_p)
$__internal_29_$__cuda_sm70_shflsync_bfly_p:
[----:B------:R-:W-:Y:S04]  /*20b80*/  WARPSYNC R125 ;  /* 0x0000007d00007348 */ /* 0x000fe80003800000 */
[----:B------:R0:W1:Y:S02]  /*20b90*/  SHFL.BFLY PT, R126, R127, R126, R166 ;  /* 0x0c00007e7f7e7389 */ /* 0x00006400000e00a6 */
[----:B0-----:R-:W-:-:S04]  /*20ba0*/  MOV R125, 0x0 ;  /* 0x00000000007d7802 */ /* 0x001fc80000000f00 */
[----:B------:R-:W-:Y:S05]  /*20bb0*/  RET.REL.NODEC R124 `(_ZN10layer_norm13ln_fwd_kernelINS_13Kernel_traitsI6__halfS2_S2_S2_fjLj2560ELj1ELj4ELj1ELj16ENS_18Kernel_traits_baseILj2560ES2_S2_S2_S2_fjLj128EEEEELb1ELb1ELb0ELb1EEEvNS_9FwdParamsE) ;  /* 0xfffdf4407c007950 */ /* 0x000fea0003c3ffff */
.L_x_13411:
        /* <DEDUP_REMOVED lines=12> */
.L_x_71029:


//--------------------- .text._ZN10layer_norm13ln_fwd_kernelINS_13Kernel_traitsI6__halfS2_S2_S2_fjLj2560ELj1ELj4ELj1ELj16ENS_18Kernel_traits_baseILj2560ES2_S2_S2_S2_fjLj128EEEEELb1ELb1ELb1ELb0EEEvNS_9FwdParamsE --------------------------
	.section	.text._ZN10layer_norm13ln_fwd_kernelINS_13Kernel_traitsI6__halfS2_S2_S2_fjLj2560ELj1ELj4ELj1ELj16ENS_18Kernel_traits_baseILj2560ES2_S2_S2_S2_fjLj128EEEEELb1ELb1ELb1ELb0EEEvNS_9FwdParamsE,"ax",@progbits
	.sectioninfo	@"SHI_REGISTERS=255"
	.align	128
        .global         _ZN10layer_norm13ln_fwd_kernelINS_13Kernel_traitsI6__halfS2_S2_S2_fjLj2560ELj1ELj4ELj1ELj16ENS_18Kernel_traits_baseILj2560ES2_S2_S2_S2_fjLj128EEEEELb1ELb1ELb1ELb0EEEvNS_9FwdParamsE
        .type           _ZN10layer_norm13ln_fwd_kernelINS_13Kernel_traitsI6__halfS2_S2_S2_fjLj2560ELj1ELj4ELj1ELj16ENS_18Kernel_traits_baseILj2560ES2_S2_S2_S2_fjLj128EEEEELb1ELb1ELb1ELb0EEEvNS_9FwdParamsE,@function
        .size           _ZN10layer_norm13ln_fwd_kernelINS_13Kernel_traitsI6__halfS2_S2_S2_fjLj2560ELj1ELj4ELj1ELj16ENS_18Kernel_traits_baseILj2560ES2_S2_S2_S2_fjLj128EEEEELb1ELb1ELb1ELb0EEEvNS_9FwdParamsE,(.L_x_71030 - _ZN10layer_norm13ln_fwd_kernelINS_13Kernel_traitsI6__halfS2_S2_S2_fjLj2560ELj1ELj4ELj1ELj16ENS_18Kernel_traits_baseILj2560ES2_S2_S2_S2_fjLj128EEEEELb1ELb1ELb1ELb0EEEvNS_9FwdParamsE)
        .other          _ZN10layer_norm13ln_fwd_kernelINS_13Kernel_traitsI6__halfS2_S2_S2_fjLj2560ELj1ELj4ELj1ELj16ENS_18Kernel_traits_baseILj2560ES2_S2_S2_S2_fjLj128EEEEELb1ELb1ELb1ELb0EEEvNS_9FwdParamsE,@"STO_CUDA_ENTRY STV_DEFAULT"
_ZN10layer_norm13ln_fwd_kernelINS_13Kernel_traitsI6__halfS2_S2_S2_fjLj2560ELj1ELj4ELj1ELj16ENS_18Kernel_traits_baseILj2560ES2_S2_S2_S2_fjLj128EEEEELb1ELb1ELb1ELb0EEEvNS_9FwdParamsE:
.text._ZN10layer_norm13ln_fwd_kernelINS_13Kernel_traitsI6__halfS2_S2_S2_fjLj2560ELj1ELj4ELj1ELj16ENS_18Kernel_traits_baseILj2560ES2_S2_S2_S2_fjLj128EEEEELb1ELb1ELb1ELb0EEEvNS_9FwdParamsE:
        /* <DEDUP_REMOVED lines=32> */
[----:B------:R-:W-:Y:S01]  /*0200*/  MOV R4, c[0x0][0x168] ;  /* 0x00005a0000047a02 */ /* 0x000fe20000000f00 */
[----:B------:R-:W-:Y:S01]  /*0210*/  UIADD3 UR13, UR4, -0x255992d5, URZ ;  /* 0xdaa66d2b040d7890 */ /* 0x000fe2000fffe03f */
[----:B--2---:R-:W-:Y:S01]  /*0220*/  LOP3.LUT R12, R9, UR5, RZ, 0x3c, !PT ;  /* 0x00000005090c7c12 */ /* 0x004fe2000f8e3cff */
[----:B------:R-:W-:Y:S01]  /*0230*/  UIADD3 UR10, UR5, -0x4498517b, URZ ;  /* 0xbb67ae85050a7890 */ /* 0x000fe2000fffe03f */
[----:B------:R-:W-:Y:S01]  /*0240*/  SHF.R.S32.HI R4, RZ, 0x1f, R4 ;  /* 0x0000001fff047819 */ /* 0x000fe20000011404 */
[----:B------:R-:W-:-:S02]  /*0250*/  UIADD3 UR12, UR5, 0x76cf5d0a, URZ ;  /* 0x76cf5d0a050c7890 */ /* 0x000fc4000fffe03f */
[----:B------:R-:W-:Y:S01]  /*0260*/  IMAD.WIDE.U32 R12, R12, -0x326172a9, RZ ;  /* 0xcd9e8d570c0c7825 */ /* 0x000fe200078e00ff */
[----:B------:R-:W-:Y:S01]  /*0270*/  UIADD3 UR14, UR5, 0x32370b8f, URZ ;  /* 0x32370b8f050e7890 */ /* 0x000fe2000fffe03f */
[----:B------:R-:W-:Y:S01]  /*0280*/  LOP3.LUT R11, R7, UR10, R8, 0x96, !PT ;  /* 0x0000000a070b7c12 */ /* 0x000fe2000f8e9608 */
[----:B------:R-:W-:Y:S01]  /*0290*/  UIADD3 UR15, UR4, 0x78dde6e4, URZ ;  /* 0x78dde6e4040f7890 */ /* 0x000fe2000fffe03f */
[----:B------:R-:W-:Y:S01]  /*02a0*/  LEA.HI R4, R4, c[0x0][0x168], RZ, 0x3 ;  /* 0x00005a0004047a11 */ /* 0x000fe200078f18ff */
[----:B------:R-:W-:Y:S01]  /*02b0*/  UIADD3 UR16, UR5, -0x126145ec, URZ ;  /* 0xed9eba1405107890 */ /* 0x000fe2000fffe03f */
[----:B------:R-:W-:Y:S01]  /*02c0*/  LOP3.LUT R8, R13, UR9, R10, 0x96, !PT ;  /* 0x000000090d087c12 */ /* 0x000fe2000f8e960a */
[----:B------:R-:W-:Y:S01]  /*02d0*/  IMAD.WIDE.U32 R10, R11, -0x326172a9, RZ ;  /* 0xcd9e8d570b0a7825 */ /* 0x000fe200078e00ff */
[----:B------:R-:W-:Y:S02]  /*02e0*/  UIADD3 UR17, UR4, 0x1715609d, URZ ;  /* 0x1715609d04117890 */ /* 0x000fe4000fffe03f */
[----:B------:R-:W-:Y:S01]  /*02f0*/  UIADD3 UR18, UR5, -0x56f99767, URZ ;  /* 0xa906689905127890 */ /* 0x000fe2000fffe03f */
[----:B------:R-:W-:Y:S01]  /*0300*/  IMAD.WIDE.U32 R8, R8, -0x2daee0ad, RZ ;  /* 0xd2511f5308087825 */ /* 0x000fe200078e00ff */
[----:B------:R-:W-:Y:S01]  /*0310*/  LOP3.LUT R7, R11, UR11, R12, 0x96, !PT ;  /* 0x0000000b0b077c12 */ /* 0x000fe2000f8e960c */
[----:B------:R-:W-:-:S02]  /*0320*/  UIADD3 UR19, UR4, -0x4ab325aa, URZ ;  /* 0xb54cda5604137890 */ /* 0x000fc4000fffe03f */
[----:B------:R-:W-:Y:S01]  /*0330*/  UIADD3 UR20, UR5, 0x646e171e, URZ ;  /* 0x646e171e05147890 */ /* 0x000fe2000fffe03f */
[----:B------:R-:W-:Y:S01]  /*0340*/  LOP3.LUT R12, R9, UR12, R6, 0x96, !PT ;  /* 0x0000000c090c7c12 */ /* 0x000fe2000f8e9606 */
[----:B------:R-:W-:Y:S01]  /*0350*/  IMAD.WIDE.U32 R6, R7, -0x2daee0ad, RZ ;  /* 0xd2511f5307067825 */ /* 0x000fe200078e00ff */
[----:B------:R-:W-:Y:S02]  /*0360*/  UIADD3 UR21, UR4, 0x5384540f, URZ ;  /* 0x5384540f04157890 */ /* 0x000fe4000fffe03f */
[----:B------:R-:W-:Y:S01]  /*0370*/  UIADD3 UR22, UR5, 0x1fd5c5a3, URZ ;  /* 0x1fd5c5a305167890 */ /* 0x000fe2000fffe03f */
[----:B------:R-:W-:Y:S01]  /*0380*/  IMAD.WIDE.U32 R12, R12, -0x326172a9, RZ ;  /* 0xcd9e8d570c0c7825 */ /* 0x000fe200078e00ff */
[----:B------:R-:W-:Y:S01]  /*0390*/  LOP3.LUT R11, R7, UR14, R8, 0x96, !PT ;  /* 0x0000000e070b7c12 */ /* 0x000fe2000f8e9608 */
[----:B------:R-:W-:Y:S01]  /*03a0*/  UIADD3 UR23, UR4, -0xe443238, URZ ;  /* 0xf1bbcdc804177890 */ /* 0x000fe2000fffe03f */
[----:B------:R-:W-:Y:S02]  /*03b0*/  LOP3.LUT R7, R14, 0x1f, RZ, 0x3c, !PT ;  /* 0x0000001f0e077812 */ /* 0x000fe400078e3cff */
        /* <DEDUP_REMOVED lines=37> */
.L_x_13413:
[----:B0-----:R-:W-:Y:S05]  /*0610*/  BSYNC B0 ;  /* 0x0000000000007941 */ /* 0x001fea0003800000 */
.L_x_13412:
        /* <DEDUP_REMOVED lines=16> */
.L_x_13415:
[----:B0-----:R-:W-:Y:S05]  /*0720*/  BSYNC B0 ;  /* 0x0000000000007941 */ /* 0x001fea0003800000 */
.L_x_13414:
        /* <DEDUP_REMOVED lines=16> */
.L_x_13417:
[----:B0-----:R-:W-:Y:S05]  /*0830*/  BSYNC B0 ;  /* 0x0000000000007941 */ /* 0x001fea0003800000 */
.L_x_13416:
        /* <DEDUP_REMOVED lines=16> */
.L_x_13419:
[----:B0-----:R-:W-:Y:S05]  /*0940*/  BSYNC B0 ;  /* 0x0000000000007941 */ /* 0x001fea0003800000 */
.L_x_13418:
        /* <DEDUP_REMOVED lines=16> */
.L_x_13421:
[----:B0-----:R-:W-:Y:S05]  /*0a50*/  BSYNC B0 ;  /* 0x0000000000007941 */ /* 0x001fea0003800000 */
.L_x_13420:
        /* <DEDUP_REMOVED lines=26> */
.L_x_13423:
[----:B0-----:R-:W-:Y:S05]  /*0c00*/  BSYNC B0 ;  /* 0x0000000000007941 */ /* 0x001fea0003800000 */
.L_x_13422:
        /* <DEDUP_REMOVED lines=25> */
.L_x_13425:
[----:B0-----:R-:W-:Y:S05]  /*0da0*/  BSYNC B0 ;  /* 0x0000000000007941 */ /* 0x001fea0003800000 */
.L_x_13424:
        /* <DEDUP_REMOVED lines=19> */
.L_x_13427:
[----:B0-----:R-:W-:Y:S05]  /*0ee0*/  BSYNC B0 ;  /* 0x0000000000007941 */ /* 0x001fea0003800000 */
.L_x_13426:
        /* <DEDUP_REMOVED lines=20> */
.L_x_13429:
[----:B0-----:R-:W-:Y:S05]  /*1030*/  BSYNC B0 ;  /* 0x0000000000007941 */ /* 0x001fea0003800000 */
.L_x_13428:
        /* <DEDUP_REMOVED lines=19> */
.L_x_13431:
[----:B0-----:R-:W-:Y:S05]  /*1170*/  BSYNC B0 ;  /* 0x0000000000007941 */ /* 0x001fea0003800000 */
.L_x_13430:
        /* <DEDUP_REMOVED lines=12> */
[----:B------:R-:W-:Y:S01]  /*1240*/  STL [R1+0x1a8], R133 ;  /* 0x0001a88501007387 */ /* 0x000fe20000100800 */
[--C-:B------:R-:W-:Y:S01]  /*1250*/  HADD2.F32 R163, -RZ, R9.reuse.H0_H0 ;  /* 0x20000009ffa37230 */ /* 0x100fe20000004100 */
[----:B------:R-:W-:Y:S01]  /*1260*/  IMAD R8, R7, -0x2daee0ad, RZ ;  /* 0xd2511f5307087824 */ /* 0x000fe200078e02ff */
[----:B------:R-:W-:Y:S01]  /*1270*/  HADD2.F32 R161, -RZ, R9.H1_H1 ;  /* 0x30000009ffa17230 */ /* 0x000fe20000004100 */
[----:B------:R1:W-:Y:S01]  /*1280*/  STL [R1+0x1a4], R128 ;  /* 0x0001a48001007387 */ /* 0x0003e20000100800 */
[----:B------:R-:W-:Y:S01]  /*1290*/  IMAD.HI.U32 R9, R76, -0x2daee0ad, RZ ;  /* 0xd2511f534c097827 */ /* 0x000fe200078e00ff */
[----:B0-----:R-:W-:-:S02]  /*12a0*/  HADD2.F32 R132, -RZ, R129.H1_H1 ;  /* 0x30000081ff847230 */ /* 0x001fc40000004100 */
[----:B------:R-:W-:Y:S01]  /*12b0*/  HADD2.F32 R129, -RZ, R130.H0_H0 ;  /* 0x20000082ff817230 */ /* 0x000fe20000004100 */
[----:B------:R-:W-:Y:S01]  /*12c0*/  IMAD R7, R79, -0x326172a9, RZ ;  /* 0xcd9e8d574f077824 */ /* 0x000fe200078e02ff */
[--C-:B------:R-:W-:Y:S01]  /*12d0*/  HADD2.F32 R182, -RZ, R32.reuse.H0_H0 ;  /* 0x20000020ffb67230 */ /* 0x100fe20000004100 */
[----:B------:R-:W-:Y:S01]  /*12e0*/  STL [R1+0x1a0], R132 ;  /* 0x0001a08401007387 */ /* 0x000fe20000100800 */
[----:B------:R-:W-:Y:S01]  /*12f0*/  HADD2.F32 R180, -RZ, R32.H1_H1 ;  /* 0x30000020ffb47230 */ /* 0x000fe20000004100 */
[----:B------:R-:W-:Y:S01]  /*1300*/  IMAD.HI.U32 R32, R77, -0x326172a9, RZ ;  /* 0xcd9e8d574d207827 */ /* 0x000fe200078e00ff */
[----:B-1----:R-:W-:Y:S01]  /*1310*/  HADD2.F32 R128, -RZ, R130.H1_H1 ;  /* 0x30000082ff807230 */ /* 0x002fe20000004100 */
[----:B------:R0:W-:Y:S01]  /*1320*/  STL [R1+0x19c], R129 ;  /* 0x00019c8101007387 */ /* 0x0001e20000100800 */
[----:B------:R-:W-:Y:S01]  /*1330*/  HADD2.F32 R130, -RZ, R131.H0_H0 ;  /* 0x20000083ff827230 */ /* 0x000fe20000004100 */
[----:B------:R-:W-:Y:S01]  /*1340*/  LOP3.LUT R8, R9, UR26, R8, 0x96, !PT ;  /* 0x0000001a09087c12 */ /* 0x000fe2000f8e9608 */
[--C-:B------:R-:W-:Y:S01]  /*1350*/  HADD2.F32 R159, -RZ, R10.reuse.H0_H0 ;  /* 0x2000000aff9f7230 */ /* 0x100fe20000004100 */
[----:B------:R1:W-:Y:S01]  /*1360*/  STL [R1+0x198], R128 ;  /* 0x0001988001007387 */ /* 0x0003e20000100800 */
[----:B------:R-:W-:Y:S01]  /*1370*/  HADD2.F32 R157, -RZ, R10.H1_H1 ;  /* 0x3000000aff9d7230 */ /* 0x000fe20000004100 */
[----:B------:R-:W-:Y:S01]  /*1380*/  LOP3.LUT R7, R32, UR25, R7, 0x96, !PT ;  /* 0x0000001920077c12 */ /* 0x000fe2000f8e9607 */
        /* <DEDUP_REMOVED lines=8> */
[----:B------:R-:W-:Y:S01]  /*1410*/  HADD2.F32 R148, -RZ, R16.H1_H1 ;  /* 0x30000010ff947230 */ /* 0x000fe20000004100 */
        /* <DEDUP_REMOVED lines=8> */
[----:B------:R-:W-:Y:S01]  /*14a0*/  STL [R1+0x184], R129 ;  /* 0x0001848101007387 */ /* 0x000fe20000100800 */
[----:B------:R-:W-:-:S02]  /*14b0*/  HADD2.F32 R125, -RZ, R126.H1_H1 ;  /* 0x3000007eff7d7230 */ /* 0x000fc40000004100 */
[----:B--2---:R-:W-:Y:S01]  /*14c0*/  HADD2.F32 R124, -RZ, R126.H0_H0 ;  /* 0x2000007eff7c7230 */ /* 0x004fe20000004100 */
[----:B------:R-:W-:Y:S01]  /*14d0*/  STL [R1+0x180], R128 ;  /* 0x0001808001007387 */ /* 0x000fe20000100800 */
[----:B------:R-:W-:Y:S02]  /*14e0*/  HADD2.F32 R126, -RZ, R127.H0_H0 ;  /* 0x2000007fff7e7230 */ /* 0x000fe40000004100 */
[--C-:B------:R-:W-:Y:S01]  /*14f0*/  HADD2.F32 R138, -RZ, R19.reuse.H0_H0 ;  /* 0x20000013ff8a7230 */ /* 0x100fe20000004100 */
        /* <DEDUP_REMOVED lines=8> */
[----:B0-----:R-:W-:Y:S02]  /*1580*/  HADD2.F32 R124, -RZ, R127.H1_H1 ;  /* 0x3000007fff7c7230 */ /* 0x001fe40000004100 */
[----:B------:R-:W-:Y:S02]  /*1590*/  HADD2.F32 R134, -RZ, R20.H0_H0 ;  /* 0x20000014ff867230 */ /* 0x000fe40000004100 */
[--C-:B-1----:R-:W-:Y:S01]  /*15a0*/  HADD2.F32 R125, -RZ, R120.reuse.H0_H0 ;  /* 0x20000078ff7d7230 */ /* 0x102fe20000004100 */
        /* <DEDUP_REMOVED lines=11> */
[----:B------:R-:W-:Y:S01]  /*1660*/  STL [R1+0x164], R124 ;  /* 0x0001647c01007387 */ /* 0x000fe20000100800 */
        /* <DEDUP_REMOVED lines=9> */
[----:B------:R-:W-:Y:S01]  /*1700*/  HADD2.F32 R147, -RZ, R25.H0_H0 ;  /* 0x20000019ff937230 */ /* 0x000fe20000004100 */
[----:B------:R-:W-:Y:S01]  /*1710*/  IMAD R24, R77, -0x326172a9, RZ ;  /* 0xcd9e8d574d187824 */ /* 0x000fe200078e02ff */
[----:B0-----:R-:W-:Y:S02]  /*1720*/  HADD2.F32 R121, -RZ, R123.H0_H0 ;  /* 0x2000007bff797230 */ /* 0x001fe40000004100 */
[----:B------:R-:W-:Y:S01]  /*1730*/  HADD2.F32 R145, -RZ, R25.H1_H1 ;  /* 0x30000019ff917230 */ /* 0x000fe20000004100 */
[----:B------:R-:W-:Y:S01]  /*1740*/  MOV R25, RZ ;  /* 0x000000ff00197202 */ /* 0x000fe20000000f00 */
[----:B-1----:R-:W-:Y:S01]  /*1750*/  HADD2.F32 R120, -RZ, R123.H1_H1 ;  /* 0x3000007bff787230 */ /* 0x002fe20000004100 */
[----:B------:R0:W-:Y:S01]  /*1760*/  STL [R1+0x154], R121 ;  /* 0x0001547901007387 */ /* 0x0001e20000100800 */
[----:B------:R-:W-:-:S02]  /*1770*/  HADD2.F32 R143, -RZ, R26.H0_H0 ;  /* 0x2000001aff8f7230 */ /* 0x000fc40000004100 */
[----:B--2---:R-:W-:Y:S01]  /*1780*/  HADD2.F32 R122, -RZ, R116.H0_H0 ;  /* 0x20000074ff7a7230 */ /* 0x004fe20000004100 */
[----:B------:R1:W-:Y:S01]  /*1790*/  STL [R1+0x150], R120 ;  /* 0x0001507801007387 */ /* 0x0003e20000100800 */
[----:B------:R-:W-:Y:S01]  /*17a0*/  HADD2.F32 R141, -RZ, R26.H1_H1 ;  /* 0x3000001aff8d7230 */ /* 0x000fe20000004100 */
[----:B------:R-:W-:Y:S01]  /*17b0*/  IMAD R26, R76, -0x2daee0ad, RZ ;  /* 0xd2511f534c1a7824 */ /* 0x000fe200078e02ff */
[----:B------:R-:W-:Y:S01]  /*17c0*/  HADD2.F32 R14, -RZ, R15.H0_H0 ;  /* 0x2000000fff0e7230 */ /* 0x000fe20000004100 */
        /* <DEDUP_REMOVED lines=9> */
[----:B------:R-:W-:Y:S01]  /*1860*/  HADD2.F32 R22, -RZ, R23.H1_H1 ;  /* 0x30000017ff167230 */ /* 0x000fe20000004100 */
[----:B------:R-:W-:Y:S01]  /*1870*/  LOP3.LUT R23, R78, 0x3, RZ, 0xc0, !PT ;  /* 0x000000034e177812 */ /* 0x000fe200078ec0ff */
[--C-:B------:R-:W-:Y:S01]  /*1880*/  HADD2.F32 R251, -RZ, R83.reuse.H0_H0 ;  /* 0x20000053fffb7230 */ /* 0x100fe20000004100 */
        /* <DEDUP_REMOVED lines=22> */
[----:B------:R0:W-:Y:S01]  /*19f0*/  STL [R1+0x128], R116 ;  /* 0x0001287401007387 */ /* 0x0001e20000100800 */
[----:B------:R-:W-:Y:S02]  /*1a00*/  HADD2.F32 R113, -RZ, R114.H1_H1 ;  /* 0x30000072ff717230 */ /* 0x000fe40000004100 */
[----:B------:R-:W-:Y:S01]  /*1a10*/  HADD2.F32 R233, -RZ, R71.H1_H1 ;  /* 0x30000047ffe97230 */ /* 0x000fe20000004100 */
[----:B------:R-:W-:Y:S01]  /*1a20*/  STL [R1+0x124], R117 ;  /* 0x0001247501007387 */ /* 0x000fe20000100800 */
[----:B------:R-:W-:-:S02]  /*1a30*/  HADD2.F32 R246, -RZ, R64.H0_H0 ;  /* 0x20000040fff67230 */ /* 0x000fc40000004100 */
[----:B------:R-:W-:Y:S01]  /*1a40*/  HADD2.F32 R244, -RZ, R64.H1_H1 ;  /* 0x30000040fff47230 */ /* 0x000fe20000004100 */
[----:B------:R1:W-:Y:S01]  /*1a50*/  STL [R1+0x120], R112 ;  /* 0x0001207001007387 */ /* 0x0003e20000100800 */
[----:B------:R-:W-:Y:S02]  /*1a60*/  HADD2.F32 R242, -RZ, R65.H0_H0 ;  /* 0x20000041fff27230 */ /* 0x000fe40000004100 */
[----:B0-----:R-:W-:Y:S02]  /*1a70*/  HADD2.F32 R116, -RZ, R114.H0_H0 ;  /* 0x20000072ff747230 */ /* 0x001fe40000004100 */
[----:B------:R-:W-:Y:S02]  /*1a80*/  HADD2.F32 R114, -RZ, R115.H1_H1 ;  /* 0x30000073ff727230 */ /* 0x000fe40000004100 */
[----:B------:R-:W-:Y:S01]  /*1a90*/  HADD2.F32 R240, -RZ, R65.H1_H1 ;  /* 0x30000041fff07230 */ /* 0x000fe20000004100 */
[----:B------:R-:W-:Y:S01]  /*1aa0*/  STL [R1+0x11c], R116 ;  /* 0x00011c7401007387 */ /* 0x000fe20000100800 */
[----:B------:R-:W-:-:S02]  /*1ab0*/  HADD2.F32 R238, -RZ, R66.H0_H0 ;  /* 0x20000042ffee7230 */ /* 0x000fc40000004100 */
[----:B-1----:R-:W-:Y:S01]  /*1ac0*/  HADD2.F32 R112, -RZ, R115.H0_H0 ;  /* 0x20000073ff707230 */ /* 0x002fe20000004100 */
        /* <DEDUP_REMOVED lines=8> */
[--C-:B0-----:R-:W-:Y:S02]  /*1b50*/  HADD2.F32 R113, -RZ, R108.reuse.H0_H0 ;  /* 0x2000006cff717230 */ /* 0x101fe40000004100 */
[----:B------:R-:W-:Y:S02]  /*1b60*/  HADD2.F32 R227, -RZ, R61.H0_H0 ;  /* 0x2000003dffe37230 */ /* 0x000fe40000004100 */
[----:B-1----:R-:W-:Y:S01]  /*1b70*/  HADD2.F32 R112, -RZ, R108.H1_H1 ;  /* 0x3000006cff707230 */ /* 0x002fe20000004100 */
[----:B------:R-:W-:Y:S01]  /*1b80*/  STL [R1+0x10c], R113 ;  /* 0x00010c7101007387 */ /* 0x000fe20000100800 */
[--C-:B------:R-:W-:Y:S02]  /*1b90*/  HADD2.F32 R108, -RZ, R109.reuse.H0_H0 ;  /* 0x2000006dff6c7230 */ /* 0x100fe40000004100 */
[----:B------:R-:W-:Y:S01]  /*1ba0*/  HADD2.F32 R109, -RZ, R109.H1_H1 ;  /* 0x3000006dff6d7230 */ /* 0x000fe20000004100 */
        /* <DEDUP_REMOVED lines=12> */
[--C-:B------:R-:W-:Y:S02]  /*1c70*/  HADD2.F32 R110, -RZ, R111.reuse.H1_H1 ;  /* 0x3000006fff6e7230 */ /* 0x100fe40000004100 */
[----:B--2---:R-:W-:Y:S01]  /*1c80*/  HADD2.F32 R109, -RZ, R111.H0_H0 ;  /* 0x2000006fff6d7230 */ /* 0x004fe20000004100 */
        /* <DEDUP_REMOVED lines=8> */
[--C-:B0-----:R-:W-:Y:S02]  /*1d10*/  HADD2.F32 R108, -RZ, R104.reuse.H0_H0 ;  /* 0x20000068ff6c7230 */ /* 0x101fe40000004100 */
[----:B------:R-:W-:Y:S02]  /*1d20*/  HADD2.F32 R218, -RZ, R59.H0_H0 ;  /* 0x2000003bffda7230 */ /* 0x000fe40000004100 */
[----:B-1----:R-:W-:Y:S01]  /*1d30*/  HADD2.F32 R109, -RZ, R104.H1_H1 ;  /* 0x30000068ff6d7230 */ /* 0x002fe20000004100 */
[----:B------:R0:W-:Y:S01]  /*1d40*/  STL [R1+0xec], R108 ;  /* 0x0000ec6c01007387 */ /* 0x0001e20000100800 */
[----:B------:R-:W-:-:S02]  /*1d50*/  HADD2.F32 R104, -RZ, R105.H0_H0 ;  /* 0x20000069ff687230 */ /* 0x000fc40000004100 */
[----:B------:R-:W-:Y:S01]  /*1d60*/  HADD2.F32 R216, -RZ, R59.H1_H1 ;  /* 0x3000003bffd87230 */ /* 0x000fe20000004100 */
[----:B------:R-:W-:Y:S01]  /*1d70*/  STL [R1+0xe8], R109 ;  /* 0x0000e86d01007387 */ /* 0x000fe20000100800 */
[--C-:B------:R-:W-:Y:S02]  /*1d80*/  HADD2.F32 R215, -RZ, R52.reuse.H0_H0 ;  /* 0x20000034ffd77230 */ /* 0x100fe40000004100 */
[----:B------:R-:W-:Y:S01]  /*1d90*/  HADD2.F32 R213, -RZ, R52.H1_H1 ;  /* 0x30000034ffd57230 */ /* 0x000fe20000004100 */
[----:B------:R1:W-:Y:S01]  /*1da0*/  STL [R1+0xe4], R104 ;  /* 0x0000e46801007387 */ /* 0x0003e20000100800 */
[----:B------:R-:W-:Y:S02]  /*1db0*/  HADD2.F32 R211, -RZ, R53.H0_H0 ;  /* 0x20000035ffd37230 */ /* 0x000fe40000004100 */
[----:B0-----:R-:W-:Y:S02]  /*1dc0*/  HADD2.F32 R108, -RZ, R105.H1_H1 ;  /* 0x30000069ff6c7230 */ /* 0x001fe40000004100 */
[----:B------:R-:W-:-:S02]  /*1dd0*/  HADD2.F32 R105, -RZ, R106.H0_H0 ;  /* 0x2000006aff697230 */ /* 0x000fc40000004100 */
[----:B------:R-:W-:Y:S01]  /*1de0*/  HADD2.F32 R209, -RZ, R53.H1_H1 ;  /* 0x30000035ffd17230 */ /* 0x000fe20000004100 */
[----:B------:R-:W-:Y:S01]  /*1df0*/  STL [R1+0xe0], R108 ;  /* 0x0000e06c01007387 */ /* 0x000fe20000100800 */
[----:B------:R-:W-:Y:S02]  /*1e00*/  HADD2.F32 R207, -RZ, R54.H0_H0 ;  /* 0x20000036ffcf7230 */ /* 0x000fe40000004100 */
[----:B-1----:R-:W-:Y:S01]  /*1e10*/  HADD2.F32 R104, -RZ, R106.H1_H1 ;  /* 0x3000006aff687230 */ /* 0x002fe20000004100 */
[----:B------:R0:W-:Y:S01]  /*1e20*/  STL [R1+0xdc], R105 ;  /* 0x0000dc6901007387 */ /* 0x0001e20000100800 */
[----:B------:R-:W-:Y:S02]  /*1e30*/  HADD2.F32 R106, -RZ, R107.H0_H0 ;  /* 0x2000006bff6a7230 */ /* 0x000fe40000004100 */
[----:B------:R-:W-:Y:S01]  /*1e40*/  HADD2.F32 R205, -RZ, R54.H1_H1 ;  /* 0x30000036ffcd7230 */ /* 0x000fe20000004100 */
[----:B------:R1:W-:Y:S01]  /*1e50*/  STL [R1+0xd8], R104 ;  /* 0x0000d86801007387 */ /* 0x0003e20000100800 */
[----:B------:R-:W-:-:S02]  /*1e60*/  HADD2.F32 R203, -RZ, R55.H0_H0 ;  /* 0x20000037ffcb7230 */ /* 0x000fc40000004100 */
[----:B------:R-:W-:Y:S01]  /*1e70*/  HADD2.F32 R201, -RZ, R55.H1_H1 ;  /* 0x30000037ffc97230 */ /* 0x000fe20000004100 */
[----:B------:R-:W-:Y:S01]  /*1e80*/  STL [R1+0xd4], R106 ;  /* 0x0000d46a01007387 */ /* 0x000fe20000100800 */
[--C-:B------:R-:W-:Y:S02]  /*1e90*/  HADD2.F32 R214, -RZ, R48.reuse.H0_H0 ;  /* 0x20000030ffd67230 */ /* 0x100fe40000004100 */
[----:B0-----:R-:W-:Y:S02]  /*1ea0*/  HADD2.F32 R105, -RZ, R107.H1_H1 ;  /* 0x3000006bff697230 */ /* 0x001fe40000004100 */
        /* <DEDUP_REMOVED lines=16> */
[----:B------:R-:W-:Y:S01]  /*1fb0*/  STL [R1+0xc0], R104 ;  /* 0x0000c06801007387 */ /* 0x000fe20000100800 */
[----:B------:R-:W-:Y:S02]  /*1fc0*/  HADD2.F32 R102, -RZ, R103.H0_H0 ;  /* 0x20000067ff667230 */ /* 0x000fe40000004100 */
[----:B------:R-:W-:Y:S01]  /*1fd0*/  HADD2.F32 R200, -RZ, R51.H1_H1 ;  /* 0x30000033ffc87230 */ /* 0x000fe20000004100 */
        /* <DEDUP_REMOVED lines=87> */
[----:B------:R-:W-:Y:S02]  /*2550*/  HADD2.F32 R139, -RZ, R27.H0_H0 ;  /* 0x2000001bff8b7230 */ /* 0x000fe40000004100 */
[----:B-1----:R-:W-:Y:S01]  /*2560*/  HADD2.F32 R88, -RZ, R91.H0_H0 ;  /* 0x2000005bff587230 */ /* 0x002fe20000004100 */
[----:B------:R0:W-:Y:S01]  /*2570*/  STL [R1+0x44], R89 ;  /* 0x0000445901007387 */ /* 0x0001e20000100800 */
[----:B------:R-:W-:Y:S02]  /*2580*/  HADD2.F32 R137, -RZ, R27.H1_H1 ;  /* 0x3000001bff897230 */ /* 0x000fe40000004100 */
[----:B------:R-:W-:Y:S01]  /*2590*/  HADD2.F32 R15, -RZ, R15.H1_H1 ;  /* 0x3000000fff0f7230 */ /* 0x000fe20000004100 */
[----:B------:R1:W-:Y:S04]  /*25a0*/  STL [R1+0x3c], R88 ;  /* 0x00003c5801007387 */ /* 0x0003e80000100800 */
[----:B------:R-:W-:Y:S01]  /*25b0*/  STL [R1+0x34], R90 ;  /* 0x0000345a01007387 */ /* 0x000fe20000100800 */
[----:B0-----:R-:W-:-:S02]  /*25c0*/  HADD2.F32 R89, -RZ, R84.H0_H0 ;  /* 0x20000054ff597230 */ /* 0x001fc40000004100 */
[----:B-1----:R-:W-:-:S03]  /*25d0*/  HADD2.F32 R88, -RZ, R84.H1_H1 ;  /* 0x30000054ff587230 */ /* 0x002fc60000004100 */
[----:B------:R-:W-:Y:S01]  /*25e0*/  STL [R1+0x68], R89 ;  /* 0x0000685901007387 */ /* 0x000fe20000100800 */
[--C-:B------:R-:W-:Y:S02]  /*25f0*/  HADD2.F32 R84, -RZ, R85.reuse.H0_H0 ;  /* 0x20000055ff547230 */ /* 0x100fe40000004100 */
[----:B------:R-:W-:Y:S01]  /*2600*/  HADD2.F32 R85, -RZ, R85.H1_H1 ;  /* 0x30000055ff557230 */ /* 0x000fe20000004100 */
[----:B------:R0:W-:Y:S04]  /*2610*/  STL [R1+0x60], R88 ;  /* 0x0000605801007387 */ /* 0x0001e80000100800 */
[----:B------:R1:W-:Y:S04]  /*2620*/  STL [R1+0x58], R84 ;  /* 0x0000585401007387 */ /* 0x0003e80000100800 */
[----:B------:R2:W-:Y:S01]  /*2630*/  STL [R1+0x50], R85 ;  /* 0x0000505501007387 */ /* 0x0005e20000100800 */
[----:B0-----:R-:W-:-:S02]  /*2640*/  HADD2.F32 R88, -RZ, R86.H0_H0 ;  /* 0x20000056ff587230 */ /* 0x001fc40000004100 */
[----:B-1----:R-:W-:-:S03]  /*2650*/  HADD2.F32 R84, -RZ, R86.H1_H1 ;  /* 0x30000056ff547230 */ /* 0x002fc60000004100 */
[----:B------:R-:W-:Y:S01]  /*2660*/  STL [R1+0x48], R88 ;  /* 0x0000485801007387 */ /* 0x000fe20000100800 */
[--C-:B------:R-:W-:Y:S02]  /*2670*/  HADD2.F32 R86, -RZ, R87.reuse.H1_H1 ;  /* 0x30000057ff567230 */ /* 0x100fe40000004100 */
[----:B--2---:R-:W-:Y:S01]  /*2680*/  HADD2.F32 R85, -RZ, R87.H0_H0 ;  /* 0x20000057ff557230 */ /* 0x004fe20000004100 */
[----:B------:R0:W-:Y:S04]  /*2690*/  STL [R1+0x40], R84 ;  /* 0x0000405401007387 */ /* 0x0001e80000100800 */
[----:B------:R1:W-:Y:S04]  /*26a0*/  STL [R1+0x38], R85 ;  /* 0x0000385501007387 */ /* 0x0003e80000100800 */
[----:B------:R-:W-:Y:S01]  /*26b0*/  STL [R1+0x30], R86 ;  /* 0x0000305601007387 */ /* 0x000fe20000100800 */
[----:B0-----:R-:W-:-:S02]  /*26c0*/  HADD2.F32 R84, -RZ, R80.H0_H0 ;  /* 0x20000050ff547230 */ /* 0x001fc40000004100 */
[----:B-1----:R-:W-:-:S03]  /*26d0*/  HADD2.F32 R85, -RZ, R80.H1_H1 ;  /* 0x30000050ff557230 */ /* 0x002fc60000004100 */
[----:B------:R0:W-:Y:S01]  /*26e0*/  STL [R1+0x2c], R84 ;  /* 0x00002c5401007387 */ /* 0x0001e20000100800 */
[----:B------:R-:W-:-:S03]  /*26f0*/  HADD2.F32 R80, -RZ, R81.H0_H0 ;  /* 0x20000051ff507230 */ /* 0x000fc60000004100 */
[----:B------:R-:W-:Y:S04]  /*2700*/  STL [R1+0x24], R85 ;  /* 0x0000245501007387 */ /* 0x000fe80000100800 */
[----:B------:R1:W-:Y:S01]  /*2710*/  STL [R1+0x1c], R80 ;  /* 0x00001c5001007387 */ /* 0x0003e20000100800 */
[----:B0-----:R-:W-:Y:S02]  /*2720*/  HADD2.F32 R84, -RZ, R81.H1_H1 ;  /* 0x30000051ff547230 */ /* 0x001fe40000004100 */
[----:B------:R-:W-:-:S03]  /*2730*/  HADD2.F32 R81, -RZ, R82.H0_H0 ;  /* 0x20000052ff517230 */ /* 0x000fc60000004100 */
[----:B------:R-:W-:Y:S01]  /*2740*/  STL [R1+0x14], R84 ;  /* 0x0000145401007387 */ /* 0x000fe20000100800 */
[----:B-1----:R-:W-:-:S03]  /*2750*/  HADD2.F32 R80, -RZ, R82.H1_H1 ;  /* 0x30000052ff507230 */ /* 0x002fc60000004100 */
[----:B------:R0:W-:Y:S04]  /*2760*/  STL [R1+0xc], R81 ;  /* 0x00000c5101007387 */ /* 0x0001e80000100800 */
[----:B------:R1:W-:Y:S01]  /*2770*/  STL [R1+0x4], R80 ;  /* 0x0000045001007387 */ /* 0x0003e20000100800 */
[--C-:B0-----:R-:W-:Y:S02]  /*2780*/  HADD2.F32 R81, -RZ, R72.reuse.H1_H1 ;  /* 0x30000048ff517230 */ /* 0x101fe40000004100 */
[----:B-1----:R-:W-:Y:S02]  /*2790*/  HADD2.F32 R80, -RZ, R72.H0_H0 ;  /* 0x20000048ff507230 */ /* 0x002fe40000004100 */
[----:B------:R-:W-:-:S03]  /*27a0*/  HADD2.F32 R72, -RZ, R73.H0_H0 ;  /* 0x20000049ff487230 */ /* 0x000fc60000004100 */
[----:B------:R0:W-:Y:S04]  /*27b0*/  STL [R1+0x28], R80 ;  /* 0x0000285001007387 */ /* 0x0001e80000100800 */
[----:B------:R-:W-:Y:S04]  /*27c0*/  STL [R1+0x20], R81 ;  /* 0x0000205101007387 */ /* 0x000fe80000100800 */
[----:B------:R1:W-:Y:S01]  /*27d0*/  STL [R1+0x18], R72 ;  /* 0x0000184801007387 */ /* 0x0003e20000100800 */
[----:B0-----:R-:W-:Y:S02]  /*27e0*/  HADD2.F32 R80, -RZ, R73.H1_H1 ;  /* 0x30000049ff507230 */ /* 0x001fe40000004100 */
[----:B------:R-:W-:-:S03]  /*27f0*/  HADD2.F32 R73, -RZ, R74.H0_H0 ;  /* 0x2000004aff497230 */ /* 0x000fc60000004100 */
[----:B------:R0:W-:Y:S01]  /*2800*/  STL [R1+0x10], R80 ;  /* 0x0000105001007387 */ /* 0x0001e20000100800 */
[----:B-1----:R-:W-:-:S03]  /*2810*/  HADD2.F32 R72, -RZ, R74.H1_H1 ;  /* 0x3000004aff487230 */ /* 0x002fc60000004100 */
[----:B------:R0:W-:Y:S04]  /*2820*/  STL [R1+0x8], R73 ;  /* 0x0000084901007387 */ /* 0x0001e80000100800 */
[----:B------:R0:W-:Y:S02]  /*2830*/  STL [R1], R72 ;  /* 0x0000004801007387 */ /* 0x0001e40000100800 */
.L_x_14294:
        /* <DEDUP_REMOVED lines=38> */
.L_x_13436:
        /* <DEDUP_REMOVED lines=12> */
.L_x_13439:
[----:B------:R-:W-:Y:S02]  /*2b60*/  IMAD.MOV.U32 R31, RZ, RZ, R24 ;  /* 0x000000ffff1f7224 */ /* 0x000fe400078e0018 */
.L_x_13440:
[----:B------:R-:W-:Y:S05]  /*2b70*/  BSYNC B3 ;  /* 0x0000000000037941 */ /* 0x000fea0003800000 */
.L_x_13438:
        /* <DEDUP_REMOVED lines=16> */
.L_x_13444:
[----:B------:R-:W-:Y:S05]  /*2c80*/  BSYNC B4 ;  /* 0x0000000000047941 */ /* 0x000fea0003800000 */
.L_x_13443:
        /* <DEDUP_REMOVED lines=41> */
[----:B------:R-:W-:Y:S02]  /*2f20*/  LOP3.LUT R7, R29, UR25, R68, 0x96, !PT ;  /* 0x000000191d077c12 */ /* 0x000fe4000f8e9644 */
[----:B------:R-:W-:Y:S02]  /*2f30*/  MOV R24, R28 ;  /* 0x0000001c00187202 */ /* 0x000fe40000000f00 */
.L_x_13442:
[----:B------:R-:W-:Y:S05]  /*2f40*/  BSYNC B3 ;  /* 0x0000000000037941 */ /* 0x000fea0003800000 */
.L_x_13441:
[----:B------:R-:W2:Y:S01]  /*2f50*/  LDL R28, [R1+0x1ac] ;  /* 0x0001ac00011c7983 */ /* 0x000ea20000100800 */
[----:B------:R-:W1:Y:S01]  /*2f60*/  I2F.U32 R23, R31 ;  /* 0x0000001f00177306 */ /* 0x000e620000201000 */
[----:B------:R-:W-:-:S04]  /*2f70*/  IMAD.MOV.U32 R27, RZ, RZ, 0x2f800000 ;  /* 0x2f800000ff1b7424 */ /* 0x000fc800078e00ff */
[----:B-1----:R-:W-:-:S05]  /*2f80*/  FFMA.FTZ R23, R23, R27, 1.1641532182693481445e-10 ;  /* 0x2f00000017177423 */ /* 0x002fca000001001b */
[----:B------:R-:W-:Y:S01]  /*2f90*/  FSETP.GTU.FTZ.AND P4, PT, R23, c[0x0][0x1e4], PT ;  /* 0x0000790017007a0b */ /* 0x000fe20003f9c000 */
[----:B-----5:R-:W-:-:S05]  /*2fa0*/  HADD2.F32 R23, -RZ, R60.H0_H0 ;  /* 0x2000003cff177230 */ /* 0x020fca0000004100 */
[----:B------:R-:W-:-:S04]  /*2fb0*/  FMUL.FTZ R23, R23, c[0x0][0x1ec] ;  /* 0x00007b0017177a20 */ /* 0x000fc80000410000 */
[----:B------:R-:W-:-:S05]  /*2fc0*/  FMUL.FTZ R23, R23, c[0x0][0x1e8] ;  /* 0x00007a0017177a20 */ /* 0x000fca0000410000 */
[----:B------:R-:W-:-:S05]  /*2fd0*/  FSEL R23, R23, RZ, !P4 ;  /* 0x000000ff17177208 */ /* 0x000fca0006000000 */
[----:B--2---:R-:W-:Y:S01]  /*2fe0*/  FMUL.FTZ R27, R28, R23 ;  /* 0x000000171c1b7220 */ /* 0x004fe20000410000 */
[----:B------:R-:W-:Y:S01]  /*2ff0*/  @P2 HADD2.F32 R23, -RZ, R64.H0_H0 ;  /* 0x20000040ff172230 */ /* 0x000fe20000004100 */
[----:B------:R-:W-:-:S04]  /*3000*/  SEL R28, RZ, 0x1, P4 ;  /* 0x00000001ff1c7807 */ /* 0x000fc80002000000 */
[----:B------:R-:W-:Y:S02]  /*3010*/  @P2 FADD.FTZ R27, R23, R27 ;  /* 0x0000001b171b2221 */ /* 0x000fe40000010000 */
.L_x_13437:
[----:B------:R-:W-:Y:S05]  /*3020*/  BSYNC B2 ;  /* 0x0000000000027941 */ /* 0x000fea0003800000 */
.L_x_13435:
        /* <DEDUP_REMOVED lines=8> */
.L_x_13446:
        /* <DEDUP_REMOVED lines=12> */
.L_x_13449:
[----:B------:R-:W-:Y:S02]  /*3170*/  MOV R23, R24 ;  /* 0x0000001800177202 */ /* 0x000fe40000000f00 */
.L_x_13450:
[----:B------:R-:W-:Y:S05]  /*3180*/  BSYNC B3 ;  /* 0x0000000000037941 */ /* 0x000fea0003800000 */
.L_x_13448:
        /* <DEDUP_REMOVED lines=16> */
.L_x_13454:
[----:B------:R-:W-:Y:S05]  /*3290*/  BSYNC B4 ;  /* 0x0000000000047941 */ /* 0x000fea0003800000 */
.L_x_13453:
        /* <DEDUP_REMOVED lines=44> */
.L_x_13452:
[----:B------:R-:W-:Y:S05]  /*3560*/  BSYNC B3 ;  /* 0x0000000000037941 */ /* 0x000fea0003800000 */
.L_x_13451:
[----:B------:R-:W2:Y:S01]  /*3570*/  LDL R30, [R1+0x1a8] ;  /* 0x0001a800011e7983 */ /* 0x000ea20000100800 */
[----:B------:R-:W1:Y:S01]  /*3580*/  I2F.U32 R23, R23 ;  /* 0x0000001700177306 */ /* 0x000e620000201000 */
[----:B------:R-:W-:-:S04]  /*3590*/  IMAD.MOV.U32 R29, RZ, RZ, 0x2f800000 ;  /* 0x2f800000ff1d7424 */ /* 0x000fc800078e00ff */
[----:B-1----:R-:W-:-:S05]  /*35a0*/  FFMA.FTZ R23, R23, R29, 1.1641532182693481445e-10 ;  /* 0x2f00000017177423 */ /* 0x002fca000001001d */
[----:B------:R-:W-:Y:S01]  /*35b0*/  FSETP.GTU.FTZ.AND P4, PT, R23, c[0x0][0x1e4], PT ;  /* 0x0000790017007a0b */ /* 0x000fe20003f9c000 */
[----:B-----5:R-:W-:-:S05]  /*35c0*/  HADD2.F32 R23, -RZ, R60.H1_H1 ;  /* 0x3000003cff177230 */ /* 0x020fca0000004100 */
[----:B------:R-:W-:-:S04]  /*35d0*/  FMUL.FTZ R23, R23, c[0x0][0x1ec] ;  /* 0x00007b0017177a20 */ /* 0x000fc80000410000 */
[----:B------:R-:W-:-:S05]  /*35e0*/  FMUL.FTZ R23, R23, c[0x0][0x1e8] ;  /* 0x00007a0017177a20 */ /* 0x000fca0000410000 */
[----:B------:R-:W-:-:S05]  /*35f0*/  FSEL R23, R23, RZ, !P4 ;  /* 0x000000ff17177208 */ /* 0x000fca0006000000 */
[----:B--2---:R-:W-:Y:S01]  /*3600*/  FMUL.FTZ R29, R30, R23 ;  /* 0x000000171e1d7220 */ /* 0x004fe20000410000 */
[----:B------:R-:W-:Y:S01]  /*3610*/  @P2 HADD2.F32 R23, -RZ, R64.H1_H1 ;  /* 0x30000040ff172230 */ /* 0x000fe20000004100 */
[----:B------:R-:W-:-:S04]  /*3620*/  SEL R30, RZ, 0x1, P4 ;  /* 0x00000001ff1e7807 */ /* 0x000fc80002000000 */
[----:B------:R-:W-:Y:S02]  /*3630*/  @P2 FADD.FTZ R29, R23, R29 ;  /* 0x0000001d171d2221 */ /* 0x000fe40000010000 */
.L_x_13447:
[----:B------:R-:W-:Y:S05]  /*3640*/  BSYNC B2 ;  /* 0x0000000000027941 */ /* 0x000fea0003800000 */
.L_x_13445:
        /* <DEDUP_REMOVED lines=8> */
.L_x_13456:
        /* <DEDUP_REMOVED lines=12> */
.L_x_13459:
[----:B------:R-:W-:Y:S02]  /*3790*/  IMAD.MOV.U32 R23, RZ, RZ, R24 ;  /* 0x000000ffff177224 */ /* 0x000fe400078e0018 */
.L_x_13460:
[----:B------:R-:W-:Y:S05]  /*37a0*/  BSYNC B3 ;  /* 0x0000000000037941 */ /* 0x000fea0003800000 */
.L_x_13458:
        /* <DEDUP_REMOVED lines=16> */
.L_x_13464:
[----:B------:R-:W-:Y:S05]  /*38b0*/  BSYNC B4 ;  /* 0x0000000000047941 */ /* 0x000fea0003800000 */
.L_x_13463:
        /* <DEDUP_REMOVED lines=44> */
.L_x_13462:
[----:B------:R-:W-:Y:S05]  /*3b80*/  BSYNC B3 ;  /* 0x0000000000037941 */ /* 0x000fea0003800000 */
.L_x_13461:
[----:B------:R-:W2:Y:S01]  /*3b90*/  LDL R32, [R1+0x1a4] ;  /* 0x0001a40001207983 */ /* 0x000ea20000100800 */
[----:B------:R-:W1:Y:S01]  /*3ba0*/  I2F.U32 R23, R23 ;  /* 0x0000001700177306 */ /* 0x000e620000201000 */
[----:B------:R-:W-:-:S10]  /*3bb0*/  HFMA2.MMA R31, -RZ, RZ, 0.1171875, 0 ;  /* 0x2f800000ff1f7435 */ /* 0x000fd400000001ff */
        /* <DEDUP_REMOVED lines=10> */
.L_x_13457:
[----:B------:R-:W-:Y:S05]  /*3c60*/  BSYNC B2 ;  /* 0x0000000000027941 */ /* 0x000fea0003800000 */
.L_x_13455:
        /* <DEDUP_REMOVED lines=8> */
.L_x_13466:
        /* <DEDUP_REMOVED lines=12> */
.L_x_13469:
[----:B------:R-:W-:Y:S02]  /*3db0*/  IMAD.MOV.U32 R23, RZ, RZ, R24 ;  /* 0x000000ffff177224 */ /* 0x000fe400078e0018 */
.L_x_13470:
[----:B------:R-:W-:Y:S05]  /*3dc0*/  BSYNC B3 ;  /* 0x0000000000037941 */ /* 0x000fea0003800000 */
.L_x_13468:
        /* <DEDUP_REMOVED lines=16> */
.L_x_13474:
[----:B------:R-:W-:Y:S05]  /*3ed0*/  BSYNC B4 ;  /* 0x0000000000047941 */ /* 0x000fea0003800000 */
.L_x_13473:
        /* <DEDUP_REMOVED lines=44> */
.L_x_13472:
[----:B------:R-:W-:Y:S05]  /*41a0*/  BSYNC B3 ;  /* 0x0000000000037941 */ /* 0x000fea0003800000 */
.L_x_13471:
        /* <DEDUP_REMOVED lines=13> */
.L_x_13467:
[----:B------:R-:W-:Y:S05]  /*4280*/  BSYNC B2 ;  /* 0x0000000000027941 */ /* 0x000fea0003800000 */
.L_x_13465:
        /* <DEDUP_REMOVED lines=8> */
.L_x_13476:
        /* <DEDUP_REMOVED lines=12> */
.L_x_13479:
[----:B------:R-:W-:Y:S02]  /*43d0*/  MOV R23, R24 ;  /* 0x0000001800177202 */ /* 0x000fe40000000f00 */
.L_x_13480:
[----:B------:R-:W-:Y:S05]  /*43e0*/  BSYNC B3 ;  /* 0x0000000000037941 */ /* 0x000fea0003800000 */
.L_x_13478:
        /* <DEDUP_REMOVED lines=16> */
.L_x_13484:
[----:B------:R-:W-:Y:S05]  /*44f0*/  BSYNC B4 ;  /* 0x0000000000047941 */ /* 0x000fea0003800000 */
.L_x_13483:
        /* <DEDUP_REMOVED lines=44> */
.L_x_13482:
[----:B------:R-:W-:Y:S05]  /*47c0*/  BSYNC B3 ;  /* 0x0000000000037941 */ /* 0x000fea0003800000 */
.L_x_13481:
        /* <DEDUP_REMOVED lines=13> */
.L_x_13477:
[----:B------:R-:W-:Y:S05]  /*48a0*/  BSYNC B2 ;  /* 0x0000000000027941 */ /* 0x000fea0003800000 */
.L_x_13475:
        /* <DEDUP_REMOVED lines=8> */
.L_x_13486:
        /* <DEDUP_REMOVED lines=12> */
.L_x_13489:
[----:B------:R-:W-:Y:S02]  /*49f0*/  IMAD.MOV.U32 R23, RZ, RZ, R24 ;  /* 0x000000ffff177224 */ /* 0x000fe400078e0018 */
.L_x_13490:
[----:B------:R-:W-:Y:S05]  /*4a00*/  BSYNC B3 ;  /* 0x0000000000037941 */ /* 0x000fea0003800000 */
.L_x_13488:
        /* <DEDUP_REMOVED lines=16> */
.L_x_13494:
[----:B------:R-:W-:Y:S05]  /*4b10*/  BSYNC B4 ;  /* 0x0000000000047941 */ /* 0x000fea0003800000 */
.L_x_13493:
        /* <DEDUP_REMOVED lines=44> */
.L_x_13492:
[----:B------:R-:W-:Y:S05]  /*4de0*/  BSYNC B3 ;  /* 0x0000000000037941 */ /* 0x000fea0003800000 */
.L_x_13491:
[----:B------:R-:W2:Y:S01]  /*4df0*/  LDL R38, [R1+0x198] ;  /* 0x0001980001267983 */ /* 0x000ea20000100800 */
[----:B------:R-:W1:Y:S01]  /*4e00*/  I2F.U32 R23, R23 ;  /* 0x0000001700177306 */ /* 0x000e620000201000 */
[----:B------:R-:W-:-:S10]  /*4e10*/  HFMA2.MMA R37, -RZ, RZ, 0.1171875, 0 ;  /* 0x2f800000ff257435 */ /* 0x000fd400000001ff */
        /* <DEDUP_REMOVED lines=10> */
.L_x_13487:
[----:B------:R-:W-:Y:S05]  /*4ec0*/  BSYNC B2 ;  /* 0x0000000000027941 */ /* 0x000fea0003800000 */
.L_x_13485:
        /* <DEDUP_REMOVED lines=8> */
.L_x_13496:
        /* <DEDUP_REMOVED lines=12> */
.L_x_13499:
[----:B------:R-:W-:Y:S02]  /*5010*/  IMAD.MOV.U32 R23, RZ, RZ, R24 ;  /* 0x000000ffff177224 */ /* 0x000fe400078e0018 */
.L_x_13500:
[----:B------:R-:W-:Y:S05]  /*5020*/  BSYNC B3 ;  /* 0x0000000000037941 */ /* 0x000fea0003800000 */
.L_x_13498:
        /* <DEDUP_REMOVED lines=16> */
.L_x_13504:
[----:B------:R-:W-:Y:S05]  /*5130*/  BSYNC B4 ;  /* 0x0000000000047941 */ /* 0x000fea0003800000 */
.L_x_13503:
        /* <DEDUP_REMOVED lines=44> */
.L_x_13502:
[----:B------:R-:W-:Y:S05]  /*5400*/  BSYNC B3 ;  /* 0x0000000000037941 */ /* 0x000fea0003800000 */
.L_x_13501:
        /* <DEDUP_REMOVED lines=13> */
.L_x_13497:
[----:B------:R-:W-:Y:S05]  /*54e0*/  BSYNC B2 ;  /* 0x0000000000027941 */ /* 0x000fea0003800000 */
.L_x_13495:
        /* <DEDUP_REMOVED lines=8> */
.L_x_13506:
        /* <DEDUP_REMOVED lines=12> */
.L_x_13509:
[----:B------:R-:W-:Y:S02]  /*5630*/  MOV R41, R24 ;  /* 0x0000001800297202 */ /* 0x000fe40000000f00 */
.L_x_13510:
[----:B------:R-:W-:Y:S05]  /*5640*/  BSYNC B3 ;  /* 0x0000000000037941 */ /* 0x000fea0003800000 */
.L_x_13508:
        /* <DEDUP_REMOVED lines=16> */
.L_x_13514:
[----:B------:R-:W-:Y:S05]  /*5750*/  BSYNC B4 ;  /* 0x0000000000047941 */ /* 0x000fea0003800000 */
.L_x_13513:
        /* <DEDUP_REMOVED lines=44> */
.L_x_13512:
[----:B------:R-:W-:Y:S05]  /*5a20*/  BSYNC B3 ;  /* 0x0000000000037941 */ /* 0x000fea0003800000 */
.L_x_13511:
[----:B------:R-:W2:Y:S01]  /*5a30*/  LDL R68, [R1+0x190] ;  /* 0x0001900001447983 */ /* 0x000ea20000100800 */
[----:B------:R-:W1:Y:S01]  /*5a40*/  I2F.U32 R41, R41 ;  /* 0x0000002900297306 */ /* 0x000e620000201000 */
[----:B------:R-:W-:-:S04]  /*5a50*/  IMAD.MOV.U32 R42, RZ, RZ, 0x2f800000 ;  /* 0x2f800000ff2a7424 */ /* 0x000fc800078e00ff */
[----:B-1----:R-:W-:Y:S01]  /*5a60*/  FFMA.FTZ R41, R41, R42, 1.1641532182693481445e-10 ;  /* 0x2f00000029297423 */ /* 0x002fe2000001002a */
[----:B-----5:R-:W-:-:S04]  /*5a70*/  @P2 HADD2.F32 R42, -RZ, R67.H1_H1 ;  /* 0x30000043ff2a2230 */ /* 0x020fc80000004100 */
[----:B------:R-:W-:Y:S01]  /*5a80*/  FSETP.GTU.FTZ.AND P3, PT, R41, c[0x0][0x1e4], PT ;  /* 0x0000790029007a0b */ /* 0x000fe20003f7c000 */
[----:B------:R-:W-:-:S05]  /*5a90*/  HADD2.F32 R41, -RZ, R63.H1_H1 ;  /* 0x3000003fff297230 */ /* 0x000fca0000004100 */
[----:B------:R-:W-:-:S04]  /*5aa0*/  FMUL.FTZ R41, R41, c[0x0][0x1ec] ;  /* 0x00007b0029297a20 */ /* 0x000fc80000410000 */
[----:B------:R-:W-:-:S05]  /*5ab0*/  FMUL.FTZ R41, R41, c[0x0][0x1e8] ;  /* 0x00007a0029297a20 */ /* 0x000fca0000410000 */
[----:B------:R-:W-:-:S05]  /*5ac0*/  FSEL R41, R41, RZ, !P3 ;  /* 0x000000ff29297208 */ /* 0x000fca0005800000 */
[----:B--2---:R-:W-:-:S04]  /*5ad0*/  FMUL.FTZ R41, R68, R41 ;  /* 0x0000002944297220 */ /* 0x004fc80000410000 */
[----:B------:R-:W-:Y:S01]  /*5ae0*/  @P2 FADD.FTZ R41, R42, R41 ;  /* 0x000000292a292221 */ /* 0x000fe20000010000 */
[----:B------:R-:W-:Y:S02]  /*5af0*/  SEL R42, RZ, 0x1, P3 ;  /* 0x00000001ff2a7807 */ /* 0x000fe40001800000 */
.L_x_13507:
[----:B------:R-:W-:Y:S05]  /*5b00*/  BSYNC B2 ;  /* 0x0000000000027941 */ /* 0x000fea0003800000 */
.L_x_13505:
[----:B------:R-:W-:Y:S01]  /*5b10*/  IMAD.MOV.U32 R132, RZ, RZ, 0x10 ;  /* 0x00000010ff847424 */ /* 0x000fe200078e00ff */
[----:B------:R-:W-:Y:S01]  /*5b20*/  F2FP.PACK_AB R71, R41, R39 ;  /* 0x000000272947723e */ /* 0x000fe200000000ff */
[----:B------:R-:W-:Y:S01]  /*5b30*/  BSSY B2, `(.L_x_13515) ;  /* 0x000001b000027945 */ /* 0x000fe20003800000 */
[----:B------:R-:W-:Y:S01]  /*5b40*/  F2FP.PACK_AB R70, R37, R35 ;  /* 0x000000232546723e */ /* 0x000fe200000000ff */
[----:B------:R-:W-:Y:S01]  /*5b50*/  IMAD.WIDE.U32 R132, R131, R132, c[0x0][0x188] ;  /* 0x0000620083847625 */ /* 0x000fe200078e0084 */
[----:B------:R-:W-:Y:S02]  /*5b60*/  F2FP.PACK_AB R69, R33, R31 ;  /* 0x0000001f2145723e */ /* 0x000fe400000000ff */
[----:B------:R-:W-:-:S05]  /*5b70*/  F2FP.PACK_AB R68, R29, R27 ;  /* 0x0000001b1d44723e */ /* 0x000fca00000000ff */
[----:B------:R1:W-:Y:S01]  /*5b80*/  STG.E.128 [R132.64], R68 ;  /* 0x0000004484007986 */ /* 0x0003e2000c101d06 */
[----:B------:R-:W-:Y:S05]  /*5b90*/  @!P1 BRA `(.L_x_13516) ;  /* 0x0000014000009947 */ /* 0x000fea0003800000 */
[----:B-1----:R-:W-:Y:S02]  /*5ba0*/  SHF.L.U32 R68, R40, 0x10, RZ ;  /* 0x0000001028447819 */ /* 0x002fe400000006ff */
[----:B------:R-:W-:Y:S02]  /*5bb0*/  LOP3.LUT R69, R42, 0xffff, RZ, 0xc0, !PT ;  /* 0x0000ffff2a457812 */ /* 0x000fe400078ec0ff */
[----:B------:R-:W-:Y:S02]  /*5bc0*/  LOP3.LUT R68, R68, 0xff0000, RZ, 0xc0, !PT ;  /* 0x00ff000044447812 */ /* 0x000fe400078ec0ff */
[----:B------:R-:W-:Y:S02]  /*5bd0*/  PRMT R252, R38, 0x7104, RZ ;  /* 0x0000710426fc7816 */ /* 0x000fe400000000ff */
[----:B------:R-:W-:Y:S02]  /*5be0*/  PRMT R68, R68, 0x4210, R69 ;  /* 0x0000421044447816 */ /* 0x000fe40000000045 */
[----:B------:R-:W-:-:S02]  /*5bf0*/  LOP3.LUT R70, R32, 0xff, RZ, 0xc0, !PT ;  /* 0x000000ff20467812 */ /* 0x000fc400078ec0ff */
[----:B------:R-:W-:Y:S02]  /*5c00*/  LOP3.LUT R252, R68, 0xff00, R252, 0xf8, !PT ;  /* 0x0000ff0044fc7812 */ /* 0x000fe400078ef8fc */
[----:B------:R-:W-:Y:S01]  /*5c10*/  LOP3.LUT R68, R34, 0xff, RZ, 0xc0, !PT ;  /* 0x000000ff22447812 */ /* 0x000fe200078ec0ff */
[----:B------:R-:W-:Y:S01]  /*5c20*/  IMAD.WIDE.U32 R70, R70, 0x10000, RZ ;  /* 0x0001000046467825 */ /* 0x000fe200078e00ff */
        /* <DEDUP_REMOVED lines=11> */
.L_x_13516:
[----:B------:R-:W-:Y:S05]  /*5ce0*/  BSYNC B2 ;  /* 0x0000000000027941 */ /* 0x000fea0003800000 */
.L_x_13515:
[----:B------:R-:W-:Y:S02]  /*5cf0*/  IADD3 R131, R131, 0x20, RZ ;  /* 0x0000002083837810 */ /* 0x000fe40007ffe0ff */
[----:B------:R-:W-:Y:S02]  /*5d00*/  IADD3 R127, R127, 0x20, RZ ;  /* 0x000000207f7f7810 */ /* 0x000fe40007ffe0ff */
.L_x_13434:
[----:B------:R-:W-:Y:S05]  /*5d10*/  BSYNC B1 ;  /* 0x0000000000017941 */ /* 0x000fea0003800000 */
.L_x_13433:
        /* <DEDUP_REMOVED lines=8> */
[----:B--2---:R-:W-:-:S05]  /*5da0*/  @P2 MOV R44, 0x10 ;  /* 0x00000010002c2802 */ /* 0x004fca0000000f00 */
        /* <DEDUP_REMOVED lines=8> */
[----:B------:R-:W-:Y:S01]  /*5e30*/  MOV R45, R23 ;  /* 0x00000017002d7202 */ /* 0x000fe20000000f00 */
[----:B-----5:R-:W-:Y:S01]  /*5e40*/  HADD2.F32 R43, -RZ, R64.H0_H0 ;  /* 0x20000040ff2b7230 */ /* 0x020fe20000004100 */
[----:B------:R-:W-:Y:S05]  /*5e50*/  BRA `(.L_x_13521) ;  /* 0x0000059000007947 */ /* 0x000fea0003800000 */
.L_x_13520:
        /* <DEDUP_REMOVED lines=12> */
.L_x_13523:
[----:B------:R-:W-:Y:S02]  /*5f20*/  IMAD.MOV.U32 R28, RZ, RZ, R24 ;  /* 0x000000ffff1c7224 */ /* 0x000fe400078e0018 */
.L_x_13524:
[----:B------:R-:W-:Y:S05]  /*5f30*/  BSYNC B3 ;  /* 0x0000000000037941 */ /* 0x000fea0003800000 */
.L_x_13522:
        /* <DEDUP_REMOVED lines=16> */
.L_x_13528:
[----:B------:R-:W-:Y:S05]  /*6040*/  BSYNC B4 ;  /* 0x0000000000047941 */ /* 0x000fea0003800000 */
.L_x_13527:
        /* <DEDUP_REMOVED lines=44> */
.L_x_13526:
[----:B------:R-:W-:Y:S05]  /*6310*/  BSYNC B3 ;  /* 0x0000000000037941 */ /* 0x000fea0003800000 */
.L_x_13525:
[----:B------:R-:W2:Y:S01]  /*6320*/  LDL R43, [R1+0x18c] ;  /* 0x00018c00012b7983 */ /* 0x000ea20000100800 */
[----:B------:R3:W4:Y:S02]  /*6330*/  I2F.U32 R23, R28 ;  /* 0x0000001c00177306 */ /* 0x0007240000201000 */
[----:B---3--:R-:W-:-:S04]  /*6340*/  IMAD.MOV.U32 R28, RZ, RZ, 0x2f800000 ;  /* 0x2f800000ff1c7424 */ /* 0x008fc800078e00ff */
[----:B----4-:R-:W-:-:S05]  /*6350*/  FFMA.FTZ R23, R23, R28, 1.1641532182693481445e-10 ;  /* 0x2f00000017177423 */ /* 0x010fca000001001c */
[----:B------:R-:W-:Y:S01]  /*6360*/  FSETP.GTU.FTZ.AND P4, PT, R23, c[0x0][0x1e4], PT ;  /* 0x0000790017007a0b */ /* 0x000fe20003f9c000 */
[----:B-----5:R-:W-:-:S03]  /*6370*/  HADD2.F32 R23, -RZ, R60.H0_H0 ;  /* 0x2000003cff177230 */ /* 0x020fc60000004100 */
[----:B------:R-:W-:Y:S02]  /*6380*/  SEL R28, RZ, 0x1, P4 ;  /* 0x00000001ff1c7807 */ /* 0x000fe40002000000 */
[----:B------:R-:W-:-:S04]  /*6390*/  FMUL.FTZ R23, R23, c[0x0][0x1ec] ;  /* 0x00007b0017177a20 */ /* 0x000fc80000410000 */
[----:B------:R-:W-:-:S05]  /*63a0*/  FMUL.FTZ R23, R23, c[0x0][0x1e8] ;  /* 0x00007a0017177a20 */ /* 0x000fca0000410000 */
[----:B------:R-:W-:-:S05]  /*63b0*/  FSEL R23, R23, RZ, !P4 ;  /* 0x000000ff17177208 */ /* 0x000fca0006000000 */
[----:B--2---:R-:W-:Y:S01]  /*63c0*/  FMUL.FTZ R43, R43, R23 ;  /* 0x000000172b2b7220 */ /* 0x004fe20000410000 */
[----:B------:R-:W-:-:S05]  /*63d0*/  @P2 HADD2.F32 R23, -RZ, R64.H0_H0 ;  /* 0x20000040ff172230 */ /* 0x000fca0000004100 */
[----:B------:R-:W-:Y:S02]  /*63e0*/  @P2 FADD.FTZ R43, R23, R43 ;  /* 0x0000002b172b2221 */ /* 0x000fe40000010000 */
.L_x_13521:
[----:B------:R-:W-:Y:S05]  /*63f0*/  BSYNC B2 ;  /* 0x0000000000027941 */ /* 0x000fea0003800000 */
.L_x_13519:
        /* <DEDUP_REMOVED lines=8> */
.L_x_13530:
        /* <DEDUP_REMOVED lines=12> */
.L_x_13533:
[----:B------:R-:W-:Y:S02]  /*6540*/  MOV R23, R24 ;  /* 0x0000001800177202 */ /* 0x000fe40000000f00 */
.L_x_13534:
[----:B------:R-:W-:Y:S05]  /*6550*/  BSYNC B3 ;  /* 0x0000000000037941 */ /* 0x000fea0003800000 */
.L_x_13532:
        /* <DEDUP_REMOVED lines=16> */
.L_x_13538:
[----:B------:R-:W-:Y:S05]  /*6660*/  BSYNC B4 ;  /* 0x0000000000047941 */ /* 0x000fea0003800000 */
.L_x_13537:
        /* <DEDUP_REMOVED lines=44> */
.L_x_13536:
[----:B------:R-:W-:Y:S05]  /*6930*/  BSYNC B3 ;  /* 0x0000000000037941 */ /* 0x000fea0003800000 */
.L_x_13535:
[----:B------:R-:W2:Y:S01]  /*6940*/  LDL R44, [R1+0x188] ;  /* 0x00018800012c7983 */ /* 0x000ea20000100800 */
[----:B------:R-:W3:Y:S01]  /*6950*/  I2F.U32 R23, R23 ;  /* 0x0000001700177306 */ /* 0x000ee20000201000 */
[----:B------:R-:W-:-:S04]  /*6960*/  IMAD.MOV.U32 R30, RZ, RZ, 0x2f800000 ;  /* 0x2f800000ff1e7424 */ /* 0x000fc800078e00ff */
[----:B---3--:R-:W-:-:S05]  /*6970*/  FFMA.FTZ R23, R23, R30, 1.1641532182693481445e-10 ;  /* 0x2f00000017177423 */ /* 0x008fca000001001e */
[----:B------:R-:W-:Y:S01]  /*6980*/  FSETP.GTU.FTZ.AND P4, PT, R23, c[0x0][0x1e4], PT ;  /* 0x0000790017007a0b */ /* 0x000fe20003f9c000 */
[----:B-----5:R-:W-:-:S03]  /*6990*/  HADD2.F32 R23, -RZ, R60.H1_H1 ;  /* 0x3000003cff177230 */ /* 0x020fc60000004100 */
[----:B------:R-:W-:Y:S02]  /*69a0*/  SEL R30, RZ, 0x1, P4 ;  /* 0x00000001ff1e7807 */ /* 0x000fe40002000000 */
[----:B------:R-:W-:-:S04]  /*69b0*/  FMUL.FTZ R23, R23, c[0x0][0x1ec] ;  /* 0x00007b0017177a20 */ /* 0x000fc80000410000 */
[----:B------:R-:W-:-:S05]  /*69c0*/  FMUL.FTZ R23, R23, c[0x0][0x1e8] ;  /* 0x00007a0017177a20 */ /* 0x000fca0000410000 */
[----:B------:R-:W-:-:S05]  /*69d0*/  FSEL R23, R23, RZ, !P4 ;  /* 0x000000ff17177208 */ /* 0x000fca0006000000 */
[----:B--2---:R-:W-:Y:S01]  /*69e0*/  FMUL.FTZ R44, R44, R23 ;  /* 0x000000172c2c7220 */ /* 0x004fe20000410000 */
[----:B------:R-:W-:-:S05]  /*69f0*/  @P2 HADD2.F32 R23, -RZ, R64.H1_H1 ;  /* 0x30000040ff172230 */ /* 0x000fca0000004100 */
[----:B------:R-:W-:Y:S02]  /*6a00*/  @P2 FADD.FTZ R44, R23, R44 ;  /* 0x0000002c172c2221 */ /* 0x000fe40000010000 */
.L_x_13531:
[----:B------:R-:W-:Y:S05]  /*6a10*/  BSYNC B2 ;  /* 0x0000000000027941 */ /* 0x000fea0003800000 */
.L_x_13529:
        /* <DEDUP_REMOVED lines=8> */
.L_x_13540:
        /* <DEDUP_REMOVED lines=12> */
.L_x_13543:
[----:B------:R-:W-:Y:S02]  /*6b60*/  IMAD.MOV.U32 R23, RZ, RZ, R24 ;  /* 0x000000ffff177224 */ /* 0x000fe400078e0018 */
.L_x_13544:
[----:B------:R-:W-:Y:S05]  /*6b70*/  BSYNC B3 ;  /* 0x0000000000037941 */ /* 0x000fea0003800000 */
.L_x_13542:
        /* <DEDUP_REMOVED lines=16> */
.L_x_13548:
[----:B------:R-:W-:Y:S05]  /*6c80*/  BSYNC B4 ;  /* 0x0000000000047941 */ /* 0x000fea0003800000 */
.L_x_13547:
        /* <DEDUP_REMOVED lines=44> */
.L_x_13546:
[----:B------:R-:W-:Y:S05]  /*6f50*/  BSYNC B3 ;  /* 0x0000000000037941 */ /* 0x000fea0003800000 */
.L_x_13545:
[----:B------:R-:W2:Y:S01]  /*6f60*/  LDL R45, [R1+0x184] ;  /* 0x00018400012d7983 */ /* 0x000ea20000100800 */
[----:B------:R-:W3:Y:S01]  /*6f70*/  I2F.U32 R23, R23 ;  /* 0x0000001700177306 */ /* 0x000ee20000201000 */
[----:B------:R-:W-:-:S10]  /*6f80*/  HFMA2.MMA R32, -RZ, RZ, 0.1171875, 0 ;  /* 0x2f800000ff207435 */ /* 0x000fd400000001ff */
[----:B---3--:R-:W-:-:S05]  /*6f90*/  FFMA.FTZ R23, R23, R32, 1.1641532182693481445e-10 ;  /* 0x2f00000017177423 */ /* 0x008fca0000010020 */
        /* <DEDUP_REMOVED lines=9> */
.L_x_13541:
[----:B------:R-:W-:Y:S05]  /*7030*/  BSYNC B2 ;  /* 0x0000000000027941 */ /* 0x000fea0003800000 */
.L_x_13539:
        /* <DEDUP_REMOVED lines=8> */
.L_x_13550:
        /* <DEDUP_REMOVED lines=12> */
.L_x_13553:
[----:B------:R-:W-:Y:S02]  /*7180*/  IMAD.MOV.U32 R23, RZ, RZ, R24 ;  /* 0x000000ffff177224 */ /* 0x000fe400078e0018 */
.L_x_13554:
[----:B------:R-:W-:Y:S05]  /*7190*/  BSYNC B3 ;  /* 0x0000000000037941 */ /* 0x000fea0003800000 */
.L_x_13552:
        /* <DEDUP_REMOVED lines=16> */
.L_x_13558:
[----:B------:R-:W-:Y:S05]  /*72a0*/  BSYNC B4 ;  /* 0x0000000000047941 */ /* 0x000fea0003800000 */
.L_x_13557:
        /* <DEDUP_REMOVED lines=44> */
.L_x_13556:
[----:B------:R-:W-:Y:S05]  /*7570*/  BSYNC B3 ;  /* 0x0000000000037941 */ /* 0x000fea0003800000 */
.L_x_13555:
        /* <DEDUP_REMOVED lines=13> */
.L_x_13551:
[----:B------:R-:W-:Y:S05]  /*7650*/  BSYNC B2 ;  /* 0x0000000000027941 */ /* 0x000fea0003800000 */
.L_x_13549:
        /* <DEDUP_REMOVED lines=8> */
.L_x_13560:
        /* <DEDUP_REMOVED lines=12> */
.L_x_13563:
[----:B------:R-:W-:Y:S02]  /*77a0*/  MOV R23, R24 ;  /* 0x0000001800177202 */ /* 0x000fe40000000f00 */
.L_x_13564:
[----:B------:R-:W-:Y:S05]  /*77b0*/  BSYNC B3 ;  /* 0x0000000000037941 */ /* 0x000fea0003800000 */
.L_x_13562:
        /* <DEDUP_REMOVED lines=16> */
.L_x_13568:
[----:B------:R-:W-:Y:S05]  /*78c0*/  BSYNC B4 ;  /* 0x0000000000047941 */ /* 0x000fea0003800000 */
.L_x_13567:
        /* <DEDUP_REMOVED lines=44> */
.L_x_13566:
[----:B------:R-:W-:Y:S05]  /*7b90*/  BSYNC B3 ;  /* 0x0000000000037941 */ /* 0x000fea0003800000 */
.L_x_13565:
[----:B------:R-:W2:Y:S01]  /*7ba0*/  LDL R47, [R1+0x17c] ;  /* 0x00017c00012f7983 */ /* 0x000ea20000100800 */
[----:B------:R-:W3:Y:S01]  /*7bb0*/  I2F.U32 R23, R23 ;  /* 0x0000001700177306 */ /* 0x000ee20000201000 */
[----:B------:R-:W-:-:S04]  /*7bc0*/  IMAD.MOV.U32 R36, RZ, RZ, 0x2f800000 ;  /* 0x2f800000ff247424 */ /* 0x000fc800078e00ff */
        /* <DEDUP_REMOVED lines=10> */
.L_x_13561:
[----:B------:R-:W-:Y:S05]  /*7c70*/  BSYNC B2 ;  /* 0x0000000000027941 */ /* 0x000fea0003800000 */
.L_x_13559:
        /* <DEDUP_REMOVED lines=8> */
.L_x_13570:
        /* <DEDUP_REMOVED lines=12> */
.L_x_13573:
[----:B------:R-:W-:Y:S02]  /*7dc0*/  IMAD.MOV.U32 R23, RZ, RZ, R24 ;  /* 0x000000ffff177224 */ /* 0x000fe400078e0018 */
.L_x_13574:
[----:B------:R-:W-:Y:S05]  /*7dd0*/  BSYNC B3 ;  /* 0x0000000000037941 */ /* 0x000fea0003800000 */
.L_x_13572:
        /* <DEDUP_REMOVED lines=16> */
.L_x_13578:
[----:B------:R-:W-:Y:S05]  /*7ee0*/  BSYNC B4 ;  /* 0x0000000000047941 */ /* 0x000fea0003800000 */
.L_x_13577:
        /* <DEDUP_REMOVED lines=44> */
.L_x_13576:
[----:B------:R-:W-:Y:S05]  /*81b0*/  BSYNC B3 ;  /* 0x0000000000037941 */ /* 0x000fea0003800000 */
.L_x_13575:
[----:B------:R-:W2:Y:S01]  /*81c0*/  LDL R48, [R1+0x178] ;  /* 0x0001780001307983 */ /* 0x000ea20000100800 */
[----:B------:R-:W3:Y:S01]  /*81d0*/  I2F.U32 R23, R23 ;  /* 0x0000001700177306 */ /* 0x000ee20000201000 */
[----:B------:R-:W-:-:S10]  /*81e0*/  HFMA2.MMA R38, -RZ, RZ, 0.1171875, 0 ;  /* 0x2f800000ff267435 */ /* 0x000fd400000001ff */
        /* <DEDUP_REMOVED lines=10> */
.L_x_13571:
[----:B------:R-:W-:Y:S05]  /*8290*/  BSYNC B2 ;  /* 0x0000000000027941 */ /* 0x000fea0003800000 */
.L_x_13569:
[----:B------:R-:W-:Y:S01]  /*82a0*/  BSSY B2, `(.L_x_13579) ;  /* 0x0000061000027945 */ /* 0x000fe20003800000 */
[----:B------:R-:W-:Y:S05]  /*82b0*/  @P3 BRA `(.L_x_13580) ;  /* 0x0000006000003947 */ /* 0x000fea0003800000 */
[----:B------:R-:W-:Y:S02]  /*82c0*/  IMAD.MOV.U32 R49, RZ, RZ, RZ ;  /* 0x000000ffff317224 */ /* 0x000fe400078e00ff */
[----:B-1----:R-:W-:Y:S01]  /*82d0*/  IMAD.MOV.U32 R68, RZ, RZ, R50 ;  /* 0x000000ffff447224 */ /* 0x002fe200078e0032 */
[----:B------:R-:W-:Y:S05]  /*82e0*/  @!P2 BRA `(.L_x_13581) ;  /* 0x000005c00000a947 */ /* 0x000fea0003800000 */
[----:B------:R-:W-:Y:S01]  /*82f0*/  MOV R68, R50 ;  /* 0x0000003200447202 */ /* 0x000fe20000000f00 */
[----:B-----5:R-:W-:Y:S01]  /*8300*/  HADD2.F32 R49, -RZ, R67.H0_H0 ;  /* 0x20000043ff317230 */ /* 0x020fe20000004100 */
[----:B------:R-:W-:Y:S05]  /*8310*/  BRA `(.L_x_13581) ;  /* 0x0000059000007947 */ /* 0x000fea0003800000 */
.L_x_13580:
        /* <DEDUP_REMOVED lines=12> */
.L_x_13583:
[----:B------:R-:W-:Y:S02]  /*83e0*/  IMAD.MOV.U32 R23, RZ, RZ, R24 ;  /* 0x000000ffff177224 */ /* 0x000fe400078e0018 */
.L_x_13584:
[----:B------:R-:W-:Y:S05]  /*83f0*/  BSYNC B3 ;  /* 0x0000000000037941 */ /* 0x000fea0003800000 */
.L_x_13582:
        /* <DEDUP_REMOVED lines=16> */
.L_x_13588:
[----:B------:R-:W-:Y:S05]  /*8500*/  BSYNC B4 ;  /* 0x0000000000047941 */ /* 0x000fea0003800000 */
.L_x_13587:
        /* <DEDUP_REMOVED lines=44> */
.L_x_13586:
[----:B------:R-:W-:Y:S05]  /*87d0*/  BSYNC B3 ;  /* 0x0000000000037941 */ /* 0x000fea0003800000 */
.L_x_13585:
[----:B------:R-:W2:Y:S01]  /*87e0*/  LDL R49, [R1+0x174] ;  /* 0x0001740001317983 */ /* 0x000ea20000100800 */
[----:B------:R-:W1:Y:S01]  /*87f0*/  I2F.U32 R23, R23 ;  /* 0x0000001700177306 */ /* 0x000e620000201000 */
[----:B------:R-:W-:-:S04]  /*8800*/  IMAD.MOV.U32 R40, RZ, RZ, 0x2f800000 ;  /* 0x2f800000ff287424 */ /* 0x000fc800078e00ff */
[----:B-1----:R-:W-:-:S05]  /*8810*/  FFMA.FTZ R23, R23, R40, 1.1641532182693481445e-10 ;  /* 0x2f00000017177423 */ /* 0x002fca0000010028 */
        /* <DEDUP_REMOVED lines=9> */
.L_x_13581:
[----:B------:R-:W-:Y:S05]  /*88b0*/  BSYNC B2 ;  /* 0x0000000000027941 */ /* 0x000fea0003800000 */
.L_x_13579:
        /* <DEDUP_REMOVED lines=8> */
.L_x_13590:
        /* <DEDUP_REMOVED lines=12> */
.L_x_13593:
[----:B------:R-:W-:Y:S02]  /*8a00*/  MOV R42, R24 ;  /* 0x00000018002a7202 */ /* 0x000fe40000000f00 */
.L_x_13594:
[----:B------:R-:W-:Y:S05]  /*8a10*/  BSYNC B3 ;  /* 0x0000000000037941 */ /* 0x000fea0003800000 */
.L_x_13592:
        /* <DEDUP_REMOVED lines=16> */
.L_x_13598:
[----:B------:R-:W-:Y:S05]  /*8b20*/  BSYNC B4 ;  /* 0x0000000000047941 */ /* 0x000fea0003800000 */
.L_x_13597:
        /* <DEDUP_REMOVED lines=44> */
.L_x_13596:
[----:B------:R-:W-:Y:S05]  /*8df0*/  BSYNC B3 ;  /* 0x0000000000037941 */ /* 0x000fea0003800000 */
.L_x_13595:
        /* <DEDUP_REMOVED lines=10> */
[----:B------:R-:W-:-:S05]  /*8ea0*/  @P2 HADD2.F32 R42, -RZ, R67.H1_H1 ;  /* 0x30000043ff2a2230 */ /* 0x000fca0000004100 */
[----:B------:R-:W-:Y:S01]  /*8eb0*/  @P2 FADD.FTZ R50, R42, R50 ;  /* 0x000000322a322221 */ /* 0x000fe20000010000 */
[----:B------:R-:W-:Y:S02]  /*8ec0*/  SEL R42, RZ, 0x1, P3 ;  /* 0x00000001ff2a7807 */ /* 0x000fe40001800000 */
.L_x_13591:
[----:B------:R-:W-:Y:S05]  /*8ed0*/  BSYNC B2 ;  /* 0x0000000000027941 */ /* 0x000fea0003800000 */
.L_x_13589:
        /* <DEDUP_REMOVED lines=29> */
.L_x_13600:
[----:B------:R-:W-:Y:S05]  /*90b0*/  BSYNC B2 ;  /* 0x0000000000027941 */ /* 0x000fea0003800000 */
.L_x_13599:
[----:B------:R-:W-:Y:S02]  /*90c0*/  IADD3 R131, R131, 0x20, RZ ;  /* 0x0000002083837810 */ /* 0x000fe40007ffe0ff */
[----:B------:R-:W-:Y:S02]  /*90d0*/  IADD3 R127, R127, 0x20, RZ ;  /* 0x000000207f7f7810 */ /* 0x000fe40007ffe0ff */
.L_x_13518:
[----:B------:R-:W-:Y:S05]  /*90e0*/  BSYNC B1 ;  /* 0x0000000000017941 */ /* 0x000fea0003800000 */
.L_x_13517:
        /* <DEDUP_REMOVED lines=20> */
.L_x_13604:
        /* <DEDUP_REMOVED lines=12> */
.L_x_13607:
[----:B------:R-:W-:Y:S02]  /*92f0*/  IMAD.MOV.U32 R28, RZ, RZ, R24 ;  /* 0x000000ffff1c7224 */ /* 0x000fe400078e0018 */
.L_x_13608:
[----:B------:R-:W-:Y:S05]  /*9300*/  BSYNC B3 ;  /* 0x0000000000037941 */ /* 0x000fea0003800000 */
.L_x_13606:
        /* <DEDUP_REMOVED lines=16> */
.L_x_13612:
[----:B------:R-:W-:Y:S05]  /*9410*/  BSYNC B4 ;  /* 0x0000000000047941 */ /* 0x000fea0003800000 */
.L_x_13611:
        /* <DEDUP_REMOVED lines=44> */
.L_x_13610:
[----:B------:R-:W-:Y:S05]  /*96e0*/  BSYNC B3 ;  /* 0x0000000000037941 */ /* 0x000fea0003800000 */
.L_x_13609:
        /* <DEDUP_REMOVED lines=13> */
.L_x_13605:
[----:B------:R-:W-:Y:S05]  /*97c0*/  BSYNC B2 ;  /* 0x0000000000027941 */ /* 0x000fea0003800000 */
.L_x_13603:
        /* <DEDUP_REMOVED lines=8> */
.L_x_13614:
        /* <DEDUP_REMOVED lines=12> */
.L_x_13617:
[----:B------:R-:W-:Y:S02]  /*9910*/  MOV R23, R24 ;  /* 0x0000001800177202 */ /* 0x000fe40000000f00 */
.L_x_13618:
[----:B------:R-:W-:Y:S05]  /*9920*/  BSYNC B3 ;  /* 0x0000000000037941 */ /* 0x000fea0003800000 */
.L_x_13616:
        /* <DEDUP_REMOVED lines=16> */
.L_x_13622:
[----:B------:R-:W-:Y:S05]  /*9a30*/  BSYNC B4 ;  /* 0x0000000000047941 */ /* 0x000fea0003800000 */
.L_x_13621:
        /* <DEDUP_REMOVED lines=44> */
.L_x_13620:
[----:B------:R-:W-:Y:S05]  /*9d00*/  BSYNC B3 ;  /* 0x0000000000037941 */ /* 0x000fea0003800000 */
.L_x_13619:
        /* <DEDUP_REMOVED lines=13> */
.L_x_13615:
[----:B------:R-:W-:Y:S05]  /*9de0*/  BSYNC B2 ;  /* 0x0000000000027941 */ /* 0x000fea0003800000 */
.L_x_13613:
        /* <DEDUP_REMOVED lines=8> */
.L_x_13624:
        /* <DEDUP_REMOVED lines=12> */
.L_x_13627:
[----:B------:R-:W-:Y:S02]  /*9f30*/  IMAD.MOV.U32 R23, RZ, RZ, R24 ;  /* 0x000000ffff177224 */ /* 0x000fe400078e0018 */
.L_x_13628:
[----:B------:R-:W-:Y:S05]  /*9f40*/  BSYNC B3 ;  /* 0x0000000000037941 */ /* 0x000fea0003800000 */
.L_x_13626:
        /* <DEDUP_REMOVED lines=16> */
.L_x_13632:
[----:B------:R-:W-:Y:S05]  /*a050*/  BSYNC B4 ;  /* 0x0000000000047941 */ /* 0x000fea0003800000 */
.L_x_13631:
        /* <DEDUP_REMOVED lines=44> */
.L_x_13630:
[----:B------:R-:W-:Y:S05]  /*a320*/  BSYNC B3 ;  /* 0x0000000000037941 */ /* 0x000fea0003800000 */
.L_x_13629:
        /* <DEDUP_REMOVED lines=13> */
.L_x_13625:
[----:B------:R-:W-:Y:S05]  /*a400*/  BSYNC B2 ;  /* 0x0000000000027941 */ /* 0x000fea0003800000 */
.L_x_13623:
        /* <DEDUP_REMOVED lines=8> */
.L_x_13634:
        /* <DEDUP_REMOVED lines=12> */
.L_x_13637:
[----:B------:R-:W-:Y:S02]  /*a550*/  IMAD.MOV.U32 R23, RZ, RZ, R24 ;  /* 0x000000ffff177224 */ /* 0x000fe400078e0018 */
.L_x_13638:
[----:B------:R-:W-:Y:S05]  /*a560*/  BSYNC B3 ;  /* 0x0000000000037941 */ /* 0x000fea0003800000 */
.L_x_13636:
        /* <DEDUP_REMOVED lines=16> */
.L_x_13642:
[----:B------:R-:W-:Y:S05]  /*a670*/  BSYNC B4 ;  /* 0x0000000000047941 */ /* 0x000fea0003800000 */
.L_x_13641:
        /* <DEDUP_REMOVED lines=44> */
.L_x_13640:
[----:B------:R-:W-:Y:S05]  /*a940*/  BSYNC B3 ;  /* 0x0000000000037941 */ /* 0x000fea0003800000 */
.L_x_13639:
        /* <DEDUP_REMOVED lines=13> */
.L_x_13635:
[----:B------:R-:W-:Y:S05]  /*aa20*/  BSYNC B2 ;  /* 0x0000000000027941 */ /* 0x000fea0003800000 */
.L_x_13633:
        /* <DEDUP_REMOVED lines=8> */
.L_x_13644:
        /* <DEDUP_REMOVED lines=12> */
.L_x_13647:
[----:B------:R-:W-:Y:S02]  /*ab70*/  MOV R23, R24 ;  /* 0x0000001800177202 */ /* 0x000fe40000000f00 */
.L_x_13648:
[----:B------:R-:W-:Y:S05]  /*ab80*/  BSYNC B3 ;  /* 0x0000000000037941 */ /* 0x000fea0003800000 */
.L_x_13646:
        /* <DEDUP_REMOVED lines=16> */
.L_x_13652:
[----:B------:R-:W-:Y:S05]  /*ac90*/  BSYNC B4 ;  /* 0x0000000000047941 */ /* 0x000fea0003800000 */
.L_x_13651:
        /* <DEDUP_REMOVED lines=44> */
.L_x_13650:
[----:B------:R-:W-:Y:S05]  /*af60*/  BSYNC B3 ;  /* 0x0000000000037941 */ /* 0x000fea0003800000 */
.L_x_13649:
        /* <DEDUP_REMOVED lines=13> */
.L_x_13645:
[----:B------:R-:W-:Y:S05]  /*b040*/  BSYNC B2 ;  /* 0x0000000000027941 */ /* 0x000fea0003800000 */
.L_x_13643:
        /* <DEDUP_REMOVED lines=8> */
.L_x_13654:
        /* <DEDUP_REMOVED lines=12> */
.L_x_13657:
[----:B------:R-:W-:Y:S02]  /*b190*/  IMAD.MOV.U32 R23, RZ, RZ, R24 ;  /* 0x000000ffff177224 */ /* 0x000fe400078e0018 */
.L_x_13658:
[----:B------:R-:W-:Y:S05]  /*b1a0*/  BSYNC B3 ;  /* 0x0000000000037941 */ /* 0x000fea0003800000 */
.L_x_13656:
        /* <DEDUP_REMOVED lines=16> */
.L_x_13662:
[----:B------:R-:W-:Y:S05]  /*b2b0*/  BSYNC B4 ;  /* 0x0000000000047941 */ /* 0x000fea0003800000 */
.L_x_13661:
        /* <DEDUP_REMOVED lines=44> */
.L_x_13660:
[----:B------:R-:W-:Y:S05]  /*b580*/  BSYNC B3 ;  /* 0x0000000000037941 */ /* 0x000fea0003800000 */
.L_x_13659:
        /* <DEDUP_REMOVED lines=13> */
.L_x_13655:
[----:B------:R-:W-:Y:S05]  /*b660*/  BSYNC B2 ;  /* 0x0000000000027941 */ /* 0x000fea0003800000 */
.L_x_13653:
        /* <DEDUP_REMOVED lines=8> */
.L_x_13664:
        /* <DEDUP_REMOVED lines=12> */
.L_x_13667:
[----:B------:R-:W-:Y:S02]  /*b7b0*/  IMAD.MOV.U32 R23, RZ, RZ, R24 ;  /* 0x000000ffff177224 */ /* 0x000fe400078e0018 */
.L_x_13668:
[----:B------:R-:W-:Y:S05]  /*b7c0*/  BSYNC B3 ;  /* 0x0000000000037941 */ /* 0x000fea0003800000 */
.L_x_13666:
        /* <DEDUP_REMOVED lines=16> */
.L_x_13672:
[----:B------:R-:W-:Y:S05]  /*b8d0*/  BSYNC B4 ;  /* 0x0000000000047941 */ /* 0x000fea0003800000 */
.L_x_13671:
        /* <DEDUP_REMOVED lines=44> */
.L_x_13670:
[----:B------:R-:W-:Y:S05]  /*bba0*/  BSYNC B3 ;  /* 0x0000000000037941 */ /* 0x000fea0003800000 */
.L_x_13669:
        /* <DEDUP_REMOVED lines=13> */
.L_x_13665:
[----:B------:R-:W-:Y:S05]  /*bc80*/  BSYNC B2 ;  /* 0x0000000000027941 */ /* 0x000fea0003800000 */
.L_x_13663:
        /* <DEDUP_REMOVED lines=8> */
.L_x_13674:
        /* <DEDUP_REMOVED lines=12> */
.L_x_13677:
[----:B------:R-:W-:Y:S02]  /*bdd0*/  MOV R42, R24 ;  /* 0x00000018002a7202 */ /* 0x000fe40000000f00 */
.L_x_13678:
[----:B------:R-:W-:Y:S05]  /*bde0*/  BSYNC B3 ;  /* 0x0000000000037941 */ /* 0x000fea0003800000 */
.L_x_13676:
        /* <DEDUP_REMOVED lines=16> */
.L_x_13682:
[----:B------:R-:W-:Y:S05]  /*bef0*/  BSYNC B4 ;  /* 0x0000000000047941 */ /* 0x000fea0003800000 */
.L_x_13681:
        /* <DEDUP_REMOVED lines=44> */
.L_x_13680:
[----:B------:R-:W-:Y:S05]  /*c1c0*/  BSYNC B3 ;  /* 0x0000000000037941 */ /* 0x000fea0003800000 */
.L_x_13679:
        /* <DEDUP_REMOVED lines=13> */
.L_x_13675:
[----:B------:R-:W-:Y:S05]  /*c2a0*/  BSYNC B2 ;  /* 0x0000000000027941 */ /* 0x000fea0003800000 */
.L_x_13673:
        /* <DEDUP_REMOVED lines=29> */
.L_x_13684:
[----:B------:R-:W-:Y:S05]  /*c480*/  BSYNC B2 ;  /* 0x0000000000027941 */ /* 0x000fea0003800000 */
.L_x_13683:
[----:B------:R-:W-:Y:S02]  /*c490*/  IADD3 R131, R131, 0x20, RZ ;  /* 0x0000002083837810 */ /* 0x000fe40007ffe0ff */
[----:B------:R-:W-:Y:S02]  /*c4a0*/  IADD3 R127, R127, 0x20, RZ ;  /* 0x000000207f7f7810 */ /* 0x000fe40007ffe0ff */
.L_x_13602:
[----:B------:R-:W-:Y:S05]  /*c4b0*/  BSYNC B1 ;  /* 0x0000000000017941 */ /* 0x000fea0003800000 */
.L_x_13601:
[----:B------:R-:W-:Y:S01]  /*c4c0*/  LOP3.LUT P2, RZ, R5, 0x400, RZ, 0xc0, !PT ;  /* 0x0000040005ff7812 */ /* 0x000fe2000784c0ff */
[----:B------:R-:W-:-:S12]  /*c4d0*/  BSSY B1, `(.L_x_13685) ;  /* 0x000033b000017945 */ /* 0x000fd80003800000 */
[----:B------:R-:W-:Y:S05]  /*c4e0*/  @!P2 BRA `(.L_x_13686) ;  /* 0x000033900000a947 */ /* 0x000fea0003800000 */
[----:B------:R-:W-:Y:S01]  /*c4f0*/  ISETP.NE.U32.AND P2, PT, RZ, c[0x0][0x180], PT ;  /* 0x00006000ff007a0c */ /* 0x000fe20003f45070 */
[----:B-1----:R-:W-:-:S03]  /*c500*/  @P1 IMAD.MOV.U32 R68, RZ, RZ, 0x10 ;  /* 0x00000010ff441424 */ /* 0x002fc600078e00ff */
[----:B------:R-:W-:Y:S01]  /*c510*/  ISETP.NE.AND.EX P2, PT, RZ, c[0x0][0x184], PT, P2 ;  /* 0x00006100ff007a0c */ /* 0x000fe20003f45320 */
[----:B------:R-:W-:-:S05]  /*c520*/  @P1 IMAD.WIDE.U32 R68, R127, R68, c[0x0][0x170] ;  /* 0x00005c007f441625 */ /* 0x000fca00078e0044 */
[----:B-----5:R1:W5:Y:S07]  /*c530*/  @P1 LDG.E.128 R60, [R68.64] ;  /* 0x00000006443c1981 */ /* 0x02036e000c1e1d00 */
[----:B-1----:R-:W-:-:S05]  /*c540*/  @P2 MOV R68, 0x10 ;  /* 0x0000001000442802 */ /* 0x002fca0000000f00 */
        /* <DEDUP_REMOVED lines=8> */
[----:B------:R-:W-:Y:S01]  /*c5d0*/  MOV R68, R23 ;  /* 0x0000001700447202 */ /* 0x000fe20000000f00 */
[----:B-----5:R-:W-:Y:S01]  /*c5e0*/  HADD2.F32 R59, -RZ, R64.H0_H0 ;  /* 0x20000040ff3b7230 */ /* 0x020fe20000004100 */
[----:B------:R-:W-:Y:S05]  /*c5f0*/  BRA `(.L_x_13689) ;  /* 0x0000059000007947 */ /* 0x000fea0003800000 */
.L_x_13688:
        /* <DEDUP_REMOVED lines=12> */
.L_x_13691:
[----:B------:R-:W-:Y:S02]  /*c6c0*/  IMAD.MOV.U32 R28, RZ, RZ, R24 ;  /* 0x000000ffff1c7224 */ /* 0x000fe400078e0018 */
.L_x_13692:
[----:B------:R-:W-:Y:S05]  /*c6d0*/  BSYNC B3 ;  /* 0x0000000000037941 */ /* 0x000fea0003800000 */
.L_x_13690:
        /* <DEDUP_REMOVED lines=16> */
.L_x_13696:
[----:B------:R-:W-:Y:S05]  /*c7e0*/  BSYNC B4 ;  /* 0x0000000000047941 */ /* 0x000fea0003800000 */
.L_x_13695:
        /* <DEDUP_REMOVED lines=44> */
.L_x_13694:
[----:B------:R-:W-:Y:S05]  /*cab0*/  BSYNC B3 ;  /* 0x0000000000037941 */ /* 0x000fea0003800000 */
.L_x_13693:
[----:B------:R-:W2:Y:S01]  /*cac0*/  LDL R59, [R1+0x14c] ;  /* 0x00014c00013b7983 */ /* 0x000ea20000100800 */
[----:B------:R1:W3:Y:S02]  /*cad0*/  I2F.U32 R23, R28 ;  /* 0x0000001c00177306 */ /* 0x0002e40000201000 */
[----:B-1----:R-:W-:-:S04]  /*cae0*/  IMAD.MOV.U32 R28, RZ, RZ, 0x2f800000 ;  /* 0x2f800000ff1c7424 */ /* 0x002fc800078e00ff */
        /* <DEDUP_REMOVED lines=10> */
.L_x_13689:
[----:B------:R-:W-:Y:S05]  /*cb90*/  BSYNC B2 ;  /* 0x0000000000027941 */ /* 0x000fea0003800000 */
.L_x_13687:
[----:B------:R-:W-:Y:S01]  /*cba0*/  BSSY B2, `(.L_x_13697) ;  /* 0x0000061000027945 */ /* 0x000fe20003800000 */
[----:B------:R-:W-:Y:S05]  /*cbb0*/  @P3 BRA `(.L_x_13698) ;  /* 0x0000006000003947 */ /* 0x000fea0003800000 */
[----:B0-----:R-:W-:Y:S01]  /*cbc0*/  HFMA2.MMA R72, -RZ, RZ, 0, 0 ;  /* 0x00000000ff487435 */ /* 0x001fe200000001ff */
[----:B------:R-:W-:Y:S01]  /*cbd0*/  IMAD.MOV.U32 R69, RZ, RZ, R68 ;  /* 0x000000ffff457224 */ /* 0x000fe200078e0044 */
[----:B------:R-:W-:Y:S05]  /*cbe0*/  @!P2 BRA `(.L_x_13699) ;  /* 0x000005c00000a947 */ /* 0x000fea0003800000 */
[----:B------:R-:W-:Y:S01]  /*cbf0*/  IMAD.MOV.U32 R69, RZ, RZ, R68 ;  /* 0x000000ffff457224 */ /* 0x000fe200078e0044 */
[----:B-----5:R-:W-:Y:S01]  /*cc00*/  HADD2.F32 R72, -RZ, R64.H1_H1 ;  /* 0x30000040ff487230 */ /* 0x020fe20000004100 */
[----:B------:R-:W-:Y:S05]  /*cc10*/  BRA `(.L_x_13699) ;  /* 0x0000059000007947 */ /* 0x000fea0003800000 */
.L_x_13698:
        /* <DEDUP_REMOVED lines=12> */
.L_x_13701:
[----:B------:R-:W-:Y:S02]  /*cce0*/  MOV R23, R24 ;  /* 0x0000001800177202 */ /* 0x000fe40000000f00 */
.L_x_13702:
[----:B------:R-:W-:Y:S05]  /*ccf0*/  BSYNC B3 ;  /* 0x0000000000037941 */ /* 0x000fea0003800000 */
.L_x_13700:
        /* <DEDUP_REMOVED lines=16> */
.L_x_13706:
[----:B------:R-:W-:Y:S05]  /*ce00*/  BSYNC B4 ;  /* 0x0000000000047941 */ /* 0x000fea0003800000 */
.L_x_13705:
        /* <DEDUP_REMOVED lines=44> */
.L_x_13704:
[----:B------:R-:W-:Y:S05]  /*d0d0*/  BSYNC B3 ;  /* 0x0000000000037941 */ /* 0x000fea0003800000 */
.L_x_13703:
[----:B------:R-:W2:Y:S01]  /*d0e0*/  LDL R68, [R1+0x148] ;  /* 0x0001480001447983 */ /* 0x000ea20000100800 */
[----:B------:R-:W1:Y:S01]  /*d0f0*/  I2F.U32 R23, R23 ;  /* 0x0000001700177306 */ /* 0x000e620000201000 */
[----:B------:R-:W-:-:S04]  /*d100*/  IMAD.MOV.U32 R30, RZ, RZ, 0x2f800000 ;  /* 0x2f800000ff1e7424 */ /* 0x000fc800078e00ff */
[----:B-1----:R-:W-:-:S05]  /*d110*/  FFMA.FTZ R23, R23, R30, 1.1641532182693481445e-10 ;  /* 0x2f00000017177423 */ /* 0x002fca000001001e */
[----:B------:R-:W-:Y:S01]  /*d120*/  FSETP.GTU.FTZ.AND P4, PT, R23, c[0x0][0x1e4], PT ;  /* 0x0000790017007a0b */ /* 0x000fe20003f9c000 */
[----:B-----5:R-:W-:-:S03]  /*d130*/  HADD2.F32 R23, -RZ, R60.H1_H1 ;  /* 0x3000003cff177230 */ /* 0x020fc60000004100 */
[----:B------:R-:W-:Y:S02]  /*d140*/  SEL R30, RZ, 0x1, P4 ;  /* 0x00000001ff1e7807 */ /* 0x000fe40002000000 */
[----:B------:R-:W-:-:S04]  /*d150*/  FMUL.FTZ R23, R23, c[0x0][0x1ec] ;  /* 0x00007b0017177a20 */ /* 0x000fc80000410000 */
[----:B------:R-:W-:-:S05]  /*d160*/  FMUL.FTZ R23, R23, c[0x0][0x1e8] ;  /* 0x00007a0017177a20 */ /* 0x000fca0000410000 */
[----:B------:R-:W-:-:S05]  /*d170*/  FSEL R23, R23, RZ, !P4 ;  /* 0x000000ff17177208 */ /* 0x000fca0006000000 */
[----:B0-2---:R-:W-:Y:S01]  /*d180*/  FMUL.FTZ R72, R68, R23 ;  /* 0x0000001744487220 */ /* 0x005fe20000410000 */
[----:B------:R-:W-:-:S05]  /*d190*/  @P2 HADD2.F32 R23, -RZ, R64.H1_H1 ;  /* 0x30000040ff172230 */ /* 0x000fca0000004100 */
[----:B------:R-:W-:Y:S02]  /*d1a0*/  @P2 FADD.FTZ R72, R23, R72 ;  /* 0x0000004817482221 */ /* 0x000fe40000010000 */
.L_x_13699:
[----:B------:R-:W-:Y:S05]  /*d1b0*/  BSYNC B2 ;  /* 0x0000000000027941 */ /* 0x000fea0003800000 */
.L_x_13697:
        /* <DEDUP_REMOVED lines=8> */
.L_x_13708:
        /* <DEDUP_REMOVED lines=12> */
.L_x_13711:
[----:B------:R-:W-:Y:S02]  /*d300*/  IMAD.MOV.U32 R23, RZ, RZ, R24 ;  /* 0x000000ffff177224 */ /* 0x000fe400078e0018 */
.L_x_13712:
[----:B------:R-:W-:Y:S05]  /*d310*/  BSYNC B3 ;  /* 0x0000000000037941 */ /* 0x000fea0003800000 */
.L_x_13710:
        /* <DEDUP_REMOVED lines=16> */
.L_x_13716:
[----:B------:R-:W-:Y:S05]  /*d420*/  BSYNC B4 ;  /* 0x0000000000047941 */ /* 0x000fea0003800000 */
.L_x_13715:
        /* <DEDUP_REMOVED lines=44> */
.L_x_13714:
[----:B------:R-:W-:Y:S05]  /*d6f0*/  BSYNC B3 ;  /* 0x0000000000037941 */ /* 0x000fea0003800000 */
.L_x_13713:
[----:B------:R-:W2:Y:S01]  /*d700*/  LDL R69, [R1+0x144] ;  /* 0x0001440001457983 */ /* 0x000ea20000100800 */
        /* <DEDUP_REMOVED lines=12> */
.L_x_13709:
[----:B------:R-:W-:Y:S05]  /*d7d0*/  BSYNC B2 ;  /* 0x0000000000027941 */ /* 0x000fea0003800000 */
.L_x_13707:
        /* <DEDUP_REMOVED lines=8> */
.L_x_13718:
        /* <DEDUP_REMOVED lines=12> */
.L_x_13721:
[----:B------:R-:W-:Y:S02]  /*d920*/  IMAD.MOV.U32 R23, RZ, RZ, R24 ;  /* 0x000000ffff177224 */ /* 0x000fe400078e0018 */
.L_x_13722:
[----:B------:R-:W-:Y:S05]  /*d930*/  BSYNC B3 ;  /* 0x0000000000037941 */ /* 0x000fea0003800000 */
.L_x_13720:
        /* <DEDUP_REMOVED lines=16> */
.L_x_13726:
[----:B------:R-:W-:Y:S05]  /*da40*/  BSYNC B4 ;  /* 0x0000000000047941 */ /* 0x000fea0003800000 */
.L_x_13725:
        /* <DEDUP_REMOVED lines=44> */
.L_x_13724:
[----:B------:R-:W-:Y:S05]  /*dd10*/  BSYNC B3 ;  /* 0x0000000000037941 */ /* 0x000fea0003800000 */
.L_x_13723:
[----:B------:R-:W2:Y:S01]  /*dd20*/  LDL R68, [R1+0x140] ;  /* 0x0001400001447983 */ /* 0x000ea20000100800 */
[----:B------:R-:W0:Y:S01]  /*dd30*/  I2F.U32 R23, R23 ;  /* 0x0000001700177306 */ /* 0x000e220000201000 */
[----:B------:R-:W-:-:S04]  /*dd40*/  IMAD.MOV.U32 R34, RZ, RZ, 0x2f800000 ;  /* 0x2f800000ff227424 */ /* 0x000fc800078e00ff */
[----:B0-----:R-:W-:-:S05]  /*dd50*/  FFMA.FTZ R23, R23, R34, 1.1641532182693481445e-10 ;  /* 0x2f00000017177423 */ /* 0x001fca0000010022 */
        /* <DEDUP_REMOVED lines=9> */
.L_x_13719:
[----:B------:R-:W-:Y:S05]  /*ddf0*/  BSYNC B2 ;  /* 0x0000000000027941 */ /* 0x000fea0003800000 */
.L_x_13717:
        /* <DEDUP_REMOVED lines=8> */
.L_x_13728:
        /* <DEDUP_REMOVED lines=12> */
.L_x_13731:
[----:B------:R-:W-:Y:S02]  /*df40*/  MOV R23, R24 ;  /* 0x0000001800177202 */ /* 0x000fe40000000f00 */
.L_x_13732:
[----:B------:R-:W-:Y:S05]  /*df50*/  BSYNC B3 ;  /* 0x0000000000037941 */ /* 0x000fea0003800000 */
.L_x_13730:
        /* <DEDUP_REMOVED lines=16> */
.L_x_13736:
[----:B------:R-:W-:Y:S05]  /*e060*/  BSYNC B4 ;  /* 0x0000000000047941 */ /* 0x000fea0003800000 */
.L_x_13735:
        /* <DEDUP_REMOVED lines=44> */
.L_x_13734:
[----:B------:R-:W-:Y:S05]  /*e330*/  BSYNC B3 ;  /* 0x0000000000037941 */ /* 0x000fea0003800000 */
.L_x_13733:
[----:B------:R-:W2:Y:S01]  /*e340*/  LDL R69, [R1+0x13c] ;  /* 0x00013c0001457983 */ /* 0x000ea20000100800 */
[----:B------:R-:W0:Y:S01]  /*e350*/  I2F.U32 R23, R23 ;  /* 0x0000001700177306 */ /* 0x000e220000201000 */
[----:B------:R-:W-:-:S04]  /*e360*/  IMAD.MOV.U32 R36, RZ, RZ, 0x2f800000 ;  /* 0x2f800000ff247424 */ /* 0x000fc800078e00ff */
        /* <DEDUP_REMOVED lines=10> */
.L_x_13729:
[----:B------:R-:W-:Y:S05]  /*e410*/  BSYNC B2 ;  /* 0x0000000000027941 */ /* 0x000fea0003800000 */
.L_x_13727:
        /* <DEDUP_REMOVED lines=8> */
.L_x_13738:
        /* <DEDUP_REMOVED lines=12> */
.L_x_13741:
[----:B------:R-:W-:Y:S02]  /*e560*/  IMAD.MOV.U32 R23, RZ, RZ, R24 ;  /* 0x000000ffff177224 */ /* 0x000fe400078e0018 */
.L_x_13742:
[----:B------:R-:W-:Y:S05]  /*e570*/  BSYNC B3 ;  /* 0x0000000000037941 */ /* 0x000fea0003800000 */
.L_x_13740:
        /* <DEDUP_REMOVED lines=16> */
.L_x_13746:
[----:B------:R-:W-:Y:S05]  /*e680*/  BSYNC B4 ;  /* 0x0000000000047941 */ /* 0x000fea0003800000 */
.L_x_13745:
        /* <DEDUP_REMOVED lines=44> */
.L_x_13744:
[----:B------:R-:W-:Y:S05]  /*e950*/  BSYNC B3 ;  /* 0x0000000000037941 */ /* 0x000fea0003800000 */
.L_x_13743:
[----:B------:R-:W2:Y:S01]  /*e960*/  LDL R68, [R1+0x138] ;  /* 0x0001380001447983 */ /* 0x000ea20000100800 */
[----:B------:R-:W0:Y:S01]  /*e970*/  I2F.U32 R23, R23 ;  /* 0x0000001700177306 */ /* 0x000e220000201000 */
[----:B------:R-:W-:-:S10]  /*e980*/  HFMA2.MMA R38, -RZ, RZ, 0.1171875, 0 ;  /* 0x2f800000ff267435 */ /* 0x000fd400000001ff */
        /* <DEDUP_REMOVED lines=10> */
.L_x_13739:
[----:B------:R-:W-:Y:S05]  /*ea30*/  BSYNC B2 ;  /* 0x0000000000027941 */ /* 0x000fea0003800000 */
.L_x_13737:
        /* <DEDUP_REMOVED lines=8> */
.L_x_13748:
        /* <DEDUP_REMOVED lines=12> */
.L_x_13751:
[----:B------:R-:W-:Y:S02]  /*eb80*/  IMAD.MOV.U32 R23, RZ, RZ, R24 ;  /* 0x000000ffff177224 */ /* 0x000fe400078e0018 */
.L_x_13752:
[----:B------:R-:W-:Y:S05]  /*eb90*/  BSYNC B3 ;  /* 0x0000000000037941 */ /* 0x000fea0003800000 */
.L_x_13750:
        /* <DEDUP_REMOVED lines=16> */
.L_x_13756:
[----:B------:R-:W-:Y:S05]  /*eca0*/  BSYNC B4 ;  /* 0x0000000000047941 */ /* 0x000fea0003800000 */
.L_x_13755:
        /* <DEDUP_REMOVED lines=44> */
.L_x_13754:
[----:B------:R-:W-:Y:S05]  /*ef70*/  BSYNC B3 ;  /* 0x0000000000037941 */ /* 0x000fea0003800000 */
.L_x_13753:
        /* <DEDUP_REMOVED lines=13> */
.L_x_13749:
[----:B------:R-:W-:Y:S05]  /*f050*/  BSYNC B2 ;  /* 0x0000000000027941 */ /* 0x000fea0003800000 */
.L_x_13747:
        /* <DEDUP_REMOVED lines=8> */
.L_x_13758:
        /* <DEDUP_REMOVED lines=12> */
.L_x_13761:
[----:B------:R-:W-:Y:S02]  /*f1a0*/  MOV R42, R24 ;  /* 0x00000018002a7202 */ /* 0x000fe40000000f00 */
.L_x_13762:
[----:B------:R-:W-:Y:S05]  /*f1b0*/  BSYNC B3 ;  /* 0x0000000000037941 */ /* 0x000fea0003800000 */
.L_x_13760:
        /* <DEDUP_REMOVED lines=16> */
.L_x_13766:
[----:B------:R-:W-:Y:S05]  /*f2c0*/  BSYNC B4 ;  /* 0x0000000000047941 */ /* 0x000fea0003800000 */
.L_x_13765:
        /* <DEDUP_REMOVED lines=44> */
.L_x_13764:
[----:B------:R-:W-:Y:S05]  /*f590*/  BSYNC B3 ;  /* 0x0000000000037941 */ /* 0x000fea0003800000 */
.L_x_13763:
[----:B------:R-:W2:Y:S01]  /*f5a0*/  LDL R69, [R1+0x130] ;  /* 0x0001300001457983 */ /* 0x000ea20000100800 */
[----:B------:R-:W0:Y:S01]  /*f5b0*/  I2F.U32 R42, R42 ;  /* 0x0000002a002a7306 */ /* 0x000e220000201000 */
[----:B------:R-:W-:-:S04]  /*f5c0*/  IMAD.MOV.U32 R68, RZ, RZ, 0x2f800000 ;  /* 0x2f800000ff447424 */ /* 0x000fc800078e00ff */
[----:B0-----:R-:W-:-:S05]  /*f5d0*/  FFMA.FTZ R42, R42, R68, 1.1641532182693481445e-10 ;  /* 0x2f0000002a2a7423 */ /* 0x001fca0000010044 */
        /* <DEDUP_REMOVED lines=9> */
.L_x_13759:
[----:B------:R-:W-:Y:S05]  /*f670*/  BSYNC B2 ;  /* 0x0000000000027941 */ /* 0x000fea0003800000 */
.L_x_13757:
        /* <DEDUP_REMOVED lines=9> */
[----:B0-----:R-:W-:Y:S02]  /*f710*/  SHF.L.U32 R68, R40, 0x10, RZ ;  /* 0x0000001028447819 */ /* 0x001fe400000006ff */
        /* <DEDUP_REMOVED lines=19> */
.L_x_13768:
[----:B------:R-:W-:Y:S05]  /*f850*/  BSYNC B2 ;  /* 0x0000000000027941 */ /* 0x000fea0003800000 */
.L_x_13767:
[----:B------:R-:W-:Y:S02]  /*f860*/  IADD3 R131, R131, 0x20, RZ ;  /* 0x0000002083837810 */ /* 0x000fe40007ffe0ff */
[----:B------:R-:W-:Y:S02]  /*f870*/  IADD3 R127, R127, 0x20, RZ ;  /* 0x000000207f7f7810 */ /* 0x000fe40007ffe0ff */
.L_x_13686:
[----:B------:R-:W-:Y:S05]  /*f880*/  BSYNC B1 ;  /* 0x0000000000017941 */ /* 0x000fea0003800000 */
.L_x_13685:
        /* <DEDUP_REMOVED lines=17> */
[----:B------:R-:W-:Y:S01]  /*f9a0*/  MOV R68, R23 ;  /* 0x0000001700447202 */ /* 0x000fe20000000f00 */
[----:B-----5:R-:W-:Y:S01]  /*f9b0*/  HADD2.F32 R79, -RZ, R64.H0_H0 ;  /* 0x20000040ff4f7230 */ /* 0x020fe20000004100 */
[----:B------:R-:W-:Y:S05]  /*f9c0*/  BRA `(.L_x_13773) ;  /* 0x0000059000007947 */ /* 0x000fea0003800000 */
.L_x_13772:
        /* <DEDUP_REMOVED lines=12> */
.L_x_13775:
[----:B------:R-:W-:Y:S02]  /*fa90*/  IMAD.MOV.U32 R28, RZ, RZ, R24 ;  /* 0x000000ffff1c7224 */ /* 0x000fe400078e0018 */
.L_x_13776:
[----:B------:R-:W-:Y:S05]  /*faa0*/  BSYNC B3 ;  /* 0x0000000000037941 */ /* 0x000fea0003800000 */
.L_x_13774:
        /* <DEDUP_REMOVED lines=16> */
.L_x_13780:
[----:B------:R-:W-:Y:S05]  /*fbb0*/  BSYNC B4 ;  /* 0x0000000000047941 */ /* 0x000fea0003800000 */
.L_x_13779:
        /* <DEDUP_REMOVED lines=44> */
.L_x_13778:
[----:B------:R-:W-:Y:S05]  /*fe80*/  BSYNC B3 ;  /* 0x0000000000037941 */ /* 0x000fea0003800000 */
.L_x_13777:
[----:B------:R-:W2:Y:S01]  /*fe90*/  LDL R69, [R1+0x12c] ;  /* 0x00012c0001457983 */ /* 0x000ea20000100800 */
        /* <DEDUP_REMOVED lines=12> */
.L_x_13773:
[----:B------:R-:W-:Y:S05]  /*ff60*/  BSYNC B2 ;  /* 0x0000000000027941 */ /* 0x000fea0003800000 */
.L_x_13771:
        /* <DEDUP_REMOVED lines=8> */
.L_x_13782:
        /* <DEDUP_REMOVED lines=12> */
.L_x_13785:
[----:B------:R-:W-:Y:S02]  /*100b0*/  MOV R23, R24 ;  /* 0x0000001800177202 */ /* 0x000fe40000000f00 */
.L_x_13786:
[----:B------:R-:W-:Y:S05]  /*100c0*/  BSYNC B3 ;  /* 0x0000000000037941 */ /* 0x000fea0003800000 */
.L_x_13784:
        /* <DEDUP_REMOVED lines=16> */
.L_x_13790:
[----:B------:R-:W-:Y:S05]  /*101d0*/  BSYNC B4 ;  /* 0x0000000000047941 */ /* 0x000fea0003800000 */
.L_x_13789:
        /* <DEDUP_REMOVED lines=44> */
.L_x_13788:
[----:B------:R-:W-:Y:S05]  /*104a0*/  BSYNC B3 ;  /* 0x0000000000037941 */ /* 0x000fea0003800000 */
.L_x_13787:
        /* <DEDUP_REMOVED lines=13> */
.L_x_13783:
[----:B------:R-:W-:Y:S05]  /*10580*/  BSYNC B2 ;  /* 0x0000000000027941 */ /* 0x000fea0003800000 */
.L_x_13781:
        /* <DEDUP_REMOVED lines=8> */
.L_x_13792:
        /* <DEDUP_REMOVED lines=12> */
.L_x_13795:
[----:B------:R-:W-:Y:S02]  /*106d0*/  IMAD.MOV.U32 R23, RZ, RZ, R24 ;  /* 0x000000ffff177224 */ /* 0x000fe400078e0018 */
.L_x_13796:
[----:B------:R-:W-:Y:S05]  /*106e0*/  BSYNC B3 ;  /* 0x0000000000037941 */ /* 0x000fea0003800000 */
.L_x_13794:
        /* <DEDUP_REMOVED lines=16> */
.L_x_13800:
[----:B------:R-:W-:Y:S05]  /*107f0*/  BSYNC B4 ;  /* 0x0000000000047941 */ /* 0x000fea0003800000 */
.L_x_13799:
        /* <DEDUP_REMOVED lines=44> */
.L_x_13798:
[----:B------:R-:W-:Y:S05]  /*10ac0*/  BSYNC B3 ;  /* 0x0000000000037941 */ /* 0x000fea0003800000 */
.L_x_13797:
        /* <DEDUP_REMOVED lines=13> */
.L_x_13793:
[----:B------:R-:W-:Y:S05]  /*10ba0*/  BSYNC B2 ;  /* 0x0000000000027941 */ /* 0x000fea0003800000 */
.L_x_13791:
        /* <DEDUP_REMOVED lines=8> */
.L_x_13802:
        /* <DEDUP_REMOVED lines=12> */
.L_x_13805:
[----:B------:R-:W-:Y:S02]  /*10cf0*/  IMAD.MOV.U32 R23, RZ, RZ, R24 ;  /* 0x000000ffff177224 */ /* 0x000fe400078e0018 */
.L_x_13806:
[----:B------:R-:W-:Y:S05]  /*10d00*/  BSYNC B3 ;  /* 0x0000000000037941 */ /* 0x000fea0003800000 */
.L_x_13804:
        /* <DEDUP_REMOVED lines=16> */
.L_x_13810:
[----:B------:R-:W-:Y:S05]  /*10e10*/  BSYNC B4 ;  /* 0x0000000000047941 */ /* 0x000fea0003800000 */
.L_x_13809:
        /* <DEDUP_REMOVED lines=44> */
.L_x_13808:
[----:B------:R-:W-:Y:S05]  /*110e0*/  BSYNC B3 ;  /* 0x0000000000037941 */ /* 0x000fea0003800000 */
.L_x_13807:
        /* <DEDUP_REMOVED lines=13> */
.L_x_13803:
[----:B------:R-:W-:Y:S05]  /*111c0*/  BSYNC B2 ;  /* 0x0000000000027941 */ /* 0x000fea0003800000 */
.L_x_13801:
        /* <DEDUP_REMOVED lines=8> */
.L_x_13812:
        /* <DEDUP_REMOVED lines=12> */
.L_x_13815:
[----:B------:R-:W-:Y:S02]  /*11310*/  MOV R23, R24 ;  /* 0x0000001800177202 */ /* 0x000fe40000000f00 */
.L_x_13816:
[----:B------:R-:W-:Y:S05]  /*11320*/  BSYNC B3 ;  /* 0x0000000000037941 */ /* 0x000fea0003800000 */
.L_x_13814:
        /* <DEDUP_REMOVED lines=16> */
.L_x_13820:
[----:B------:R-:W-:Y:S05]  /*11430*/  BSYNC B4 ;  /* 0x0000000000047941 */ /* 0x000fea0003800000 */
.L_x_13819:
        /* <DEDUP_REMOVED lines=44> */
.L_x_13818:
[----:B------:R-:W-:Y:S05]  /*11700*/  BSYNC B3 ;  /* 0x0000000000037941 */ /* 0x000fea0003800000 */
.L_x_13817:
        /* <DEDUP_REMOVED lines=13> */
.L_x_13813:
[----:B------:R-:W-:Y:S05]  /*117e0*/  BSYNC B2 ;  /* 0x0000000000027941 */ /* 0x000fea0003800000 */
.L_x_13811:
        /* <DEDUP_REMOVED lines=8> */
.L_x_13822:
        /* <DEDUP_REMOVED lines=12> */
.L_x_13825:
[----:B------:R-:W-:Y:S02]  /*11930*/  IMAD.MOV.U32 R23, RZ, RZ, R24 ;  /* 0x000000ffff177224 */ /* 0x000fe400078e0018 */
.L_x_13826:
[----:B------:R-:W-:Y:S05]  /*11940*/  BSYNC B3 ;  /* 0x0000000000037941 */ /* 0x000fea0003800000 */
.L_x_13824:
        /* <DEDUP_REMOVED lines=16> */
.L_x_13830:
[----:B------:R-:W-:Y:S05]  /*11a50*/  BSYNC B4 ;  /* 0x0000000000047941 */ /* 0x000fea0003800000 */
.L_x_13829:
        /* <DEDUP_REMOVED lines=44> */
.L_x_13828:
[----:B------:R-:W-:Y:S05]  /*11d20*/  BSYNC B3 ;  /* 0x0000000000037941 */ /* 0x000fea0003800000 */
.L_x_13827:
        /* <DEDUP_REMOVED lines=13> */
.L_x_13823:
[----:B------:R-:W-:Y:S05]  /*11e00*/  BSYNC B2 ;  /* 0x0000000000027941 */ /* 0x000fea0003800000 */
.L_x_13821:
        /* <DEDUP_REMOVED lines=8> */
.L_x_13832:
        /* <DEDUP_REMOVED lines=12> */
.L_x_13835:
[----:B------:R-:W-:Y:S02]  /*11f50*/  IMAD.MOV.U32 R23, RZ, RZ, R24 ;  /* 0x000000ffff177224 */ /* 0x000fe400078e0018 */
.L_x_13836:
[----:B------:R-:W-:Y:S05]  /*11f60*/  BSYNC B3 ;  /* 0x0000000000037941 */ /* 0x000fea0003800000 */
.L_x_13834:
        /* <DEDUP_REMOVED lines=16> */
.L_x_13840:
[----:B------:R-:W-:Y:S05]  /*12070*/  BSYNC B4 ;  /* 0x0000000000047941 */ /* 0x000fea0003800000 */
.L_x_13839:
        /* <DEDUP_REMOVED lines=44> */
.L_x_13838:
[----:B------:R-:W-:Y:S05]  /*12340*/  BSYNC B3 ;  /* 0x0000000000037941 */ /* 0x000fea0003800000 */
.L_x_13837:
        /* <DEDUP_REMOVED lines=13> */
.L_x_13833:
[----:B------:R-:W-:Y:S05]  /*12420*/  BSYNC B2 ;  /* 0x0000000000027941 */ /* 0x000fea0003800000 */
.L_x_13831:
        /* <DEDUP_REMOVED lines=8> */
.L_x_13842:
        /* <DEDUP_REMOVED lines=12> */
.L_x_13845:
[----:B------:R-:W-:Y:S02]  /*12570*/  MOV R42, R24 ;  /* 0x00000018002a7202 */ /* 0x000fe40000000f00 */
.L_x_13846:
[----:B------:R-:W-:Y:S05]  /*12580*/  BSYNC B3 ;  /* 0x0000000000037941 */ /* 0x000fea0003800000 */
.L_x_13844:
        /* <DEDUP_REMOVED lines=16> */
.L_x_13850:
[----:B------:R-:W-:Y:S05]  /*12690*/  BSYNC B4 ;  /* 0x0000000000047941 */ /* 0x000fea0003800000 */
.L_x_13849:
        /* <DEDUP_REMOVED lines=44> */
.L_x_13848:
[----:B------:R-:W-:Y:S05]  /*12960*/  BSYNC B3 ;  /* 0x0000000000037941 */ /* 0x000fea0003800000 */
.L_x_13847:
        /* <DEDUP_REMOVED lines=13> */
.L_x_13843:
[----:B------:R-:W-:Y:S05]  /*12a40*/  BSYNC B2 ;  /* 0x0000000000027941 */ /* 0x000fea0003800000 */
.L_x_13841:
        /* <DEDUP_REMOVED lines=29> */
.L_x_13852:
[----:B------:R-:W-:Y:S05]  /*12c20*/  BSYNC B2 ;  /* 0x0000000000027941 */ /* 0x000fea0003800000 */
.L_x_13851:
[----:B------:R-:W-:Y:S02]  /*12c30*/  IADD3 R131, R131, 0x20, RZ ;  /* 0x0000002083837810 */ /* 0x000fe40007ffe0ff */
[----:B------:R-:W-:Y:S02]  /*12c40*/  IADD3 R127, R127, 0x20, RZ ;  /* 0x000000207f7f7810 */ /* 0x000fe40007ffe0ff */
.L_x_13770:
[----:B------:R-:W-:Y:S05]  /*12c50*/  BSYNC B1 ;  /* 0x0000000000017941 */ /* 0x000fea0003800000 */
.L_x_13769:
        /* <DEDUP_REMOVED lines=20> */
.L_x_13856:
        /* <DEDUP_REMOVED lines=12> */
.L_x_13859:
[----:B------:R-:W-:Y:S02]  /*12e60*/  IMAD.MOV.U32 R28, RZ, RZ, R24 ;  /* 0x000000ffff1c7224 */ /* 0x000fe400078e0018 */
.L_x_13860:
[----:B------:R-:W-:Y:S05]  /*12e70*/  BSYNC B3 ;  /* 0x0000000000037941 */ /* 0x000fea0003800000 */
.L_x_13858:
        /* <DEDUP_REMOVED lines=16> */
.L_x_13864:
[----:B------:R-:W-:Y:S05]  /*12f80*/  BSYNC B4 ;  /* 0x0000000000047941 */ /* 0x000fea0003800000 */
.L_x_13863:
        /* <DEDUP_REMOVED lines=44> */
.L_x_13862:
[----:B------:R-:W-:Y:S05]  /*13250*/  BSYNC B3 ;  /* 0x0000000000037941 */ /* 0x000fea0003800000 */
.L_x_13861:
        /* <DEDUP_REMOVED lines=13> */
.L_x_13857:
[----:B------:R-:W-:Y:S05]  /*13330*/  BSYNC B2 ;  /* 0x0000000000027941 */ /* 0x000fea0003800000 */
.L_x_13855:
        /* <DEDUP_REMOVED lines=8> */
.L_x_13866:
        /* <DEDUP_REMOVED lines=12> */
.L_x_13869:
[----:B------:R-:W-:Y:S02]  /*13480*/  MOV R23, R24 ;  /* 0x0000001800177202 */ /* 0x000fe40000000f00 */
.L_x_13870:
[----:B------:R-:W-:Y:S05]  /*13490*/  BSYNC B3 ;  /* 0x0000000000037941 */ /* 0x000fea0003800000 */
.L_x_13868:
        /* <DEDUP_REMOVED lines=16> */
.L_x_13874:
[----:B------:R-:W-:Y:S05]  /*135a0*/  BSYNC B4 ;  /* 0x0000000000047941 */ /* 0x000fea0003800000 */
.L_x_13873:
        /* <DEDUP_REMOVED lines=44> */
.L_x_13872:
[----:B------:R-:W-:Y:S05]  /*13870*/  BSYNC B3 ;  /* 0x0000000000037941 */ /* 0x000fea0003800000 */
.L_x_13871:
        /* <DEDUP_REMOVED lines=13> */
.L_x_13867:
[----:B------:R-:W-:Y:S05]  /*13950*/  BSYNC B2 ;  /* 0x0000000000027941 */ /* 0x000fea0003800000 */
.L_x_13865:
        /* <DEDUP_REMOVED lines=8> */
.L_x_13876:
        /* <DEDUP_REMOVED lines=12> */
.L_x_13879:
[----:B------:R-:W-:Y:S02]  /*13aa0*/  IMAD.MOV.U32 R23, RZ, RZ, R24 ;  /* 0x000000ffff177224 */ /* 0x000fe400078e0018 */
.L_x_13880:
[----:B------:R-:W-:Y:S05]  /*13ab0*/  BSYNC B3 ;  /* 0x0000000000037941 */ /* 0x000fea0003800000 */
.L_x_13878:
        /* <DEDUP_REMOVED lines=16> */
.L_x_13884:
[----:B------:R-:W-:Y:S05]  /*13bc0*/  BSYNC B4 ;  /* 0x0000000000047941 */ /* 0x000fea0003800000 */
.L_x_13883:
        /* <DEDUP_REMOVED lines=44> */
.L_x_13882:
[----:B------:R-:W-:Y:S05]  /*13e90*/  BSYNC B3 ;  /* 0x0000000000037941 */ /* 0x000fea0003800000 */
.L_x_13881:
        /* <DEDUP_REMOVED lines=13> */
.L_x_13877:
[----:B------:R-:W-:Y:S05]  /*13f70*/  BSYNC B2 ;  /* 0x0000000000027941 */ /* 0x000fea0003800000 */
.L_x_13875:
        /* <DEDUP_REMOVED lines=8> */
.L_x_13886:
        /* <DEDUP_REMOVED lines=12> */
.L_x_13889:
[----:B------:R-:W-:Y:S02]  /*140c0*/  IMAD.MOV.U32 R23, RZ, RZ, R24 ;  /* 0x000000ffff177224 */ /* 0x000fe400078e0018 */
.L_x_13890:
[----:B------:R-:W-:Y:S05]  /*140d0*/  BSYNC B3 ;  /* 0x0000000000037941 */ /* 0x000fea0003800000 */
.L_x_13888:
        /* <DEDUP_REMOVED lines=16> */
.L_x_13894:
[----:B------:R-:W-:Y:S05]  /*141e0*/  BSYNC B4 ;  /* 0x0000000000047941 */ /* 0x000fea0003800000 */
.L_x_13893:
        /* <DEDUP_REMOVED lines=44> */
.L_x_13892:
[----:B------:R-:W-:Y:S05]  /*144b0*/  BSYNC B3 ;  /* 0x0000000000037941 */ /* 0x000fea0003800000 */
.L_x_13891:
        /* <DEDUP_REMOVED lines=13> */
.L_x_13887:
[----:B------:R-:W-:Y:S05]  /*14590*/  BSYNC B2 ;  /* 0x0000000000027941 */ /* 0x000fea0003800000 */
.L_x_13885:
        /* <DEDUP_REMOVED lines=8> */
.L_x_13896:
        /* <DEDUP_REMOVED lines=12> */
.L_x_13899:
[----:B------:R-:W-:Y:S02]  /*146e0*/  MOV R23, R24 ;  /* 0x0000001800177202 */ /* 0x000fe40000000f00 */
.L_x_13900:
[----:B------:R-:W-:Y:S05]  /*146f0*/  BSYNC B3 ;  /* 0x0000000000037941 */ /* 0x000fea0003800000 */
.L_x_13898:
        /* <DEDUP_REMOVED lines=16> */
.L_x_13904:
[----:B------:R-:W-:Y:S05]  /*14800*/  BSYNC B4 ;  /* 0x0000000000047941 */ /* 0x000fea0003800000 */
.L_x_13903:
        /* <DEDUP_REMOVED lines=44> */
.L_x_13902:
[----:B------:R-:W-:Y:S05]  /*14ad0*/  BSYNC B3 ;  /* 0x0000000000037941 */ /* 0x000fea0003800000 */
.L_x_13901:
        /* <DEDUP_REMOVED lines=13> */
.L_x_13897:
[----:B------:R-:W-:Y:S05]  /*14bb0*/  BSYNC B2 ;  /* 0x0000000000027941 */ /* 0x000fea0003800000 */
.L_x_13895:
        /* <DEDUP_REMOVED lines=8> */
.L_x_13906:
        /* <DEDUP_REMOVED lines=12> */
.L_x_13909:
[----:B------:R-:W-:Y:S02]  /*14d00*/  IMAD.MOV.U32 R23, RZ, RZ, R24 ;  /* 0x000000ffff177224 */ /* 0x000fe400078e0018 */
.L_x_13910:
[----:B------:R-:W-:Y:S05]  /*14d10*/  BSYNC B3 ;  /* 0x0000000000037941 */ /* 0x000fea0003800000 */
.L_x_13908:
        /* <DEDUP_REMOVED lines=16> */
.L_x_13914:
[----:B------:R-:W-:Y:S05]  /*14e20*/  BSYNC B4 ;  /* 0x0000000000047941 */ /* 0x000fea0003800000 */
.L_x_13913:
        /* <DEDUP_REMOVED lines=44> */
.L_x_13912:
[----:B------:R-:W-:Y:S05]  /*150f0*/  BSYNC B3 ;  /* 0x0000000000037941 */ /* 0x000fea0003800000 */
.L_x_13911:
        /* <DEDUP_REMOVED lines=13> */
.L_x_13907:
[----:B------:R-:W-:Y:S05]  /*151d0*/  BSYNC B2 ;  /* 0x0000000000027941 */ /* 0x000fea0003800000 */
.L_x_13905:
        /* <DEDUP_REMOVED lines=8> */
.L_x_13916:
        /* <DEDUP_REMOVED lines=12> */
.L_x_13919:
[----:B------:R-:W-:Y:S02]  /*15320*/  IMAD.MOV.U32 R23, RZ, RZ, R24 ;  /* 0x000000ffff177224 */ /* 0x000fe400078e0018 */
.L_x_13920:
[----:B------:R-:W-:Y:S05]  /*15330*/  BSYNC B3 ;  /* 0x0000000000037941 */ /* 0x000fea0003800000 */
.L_x_13918:
        /* <DEDUP_REMOVED lines=16> */
.L_x_13924:
[----:B------:R-:W-:Y:S05]  /*15440*/  BSYNC B4 ;  /* 0x0000000000047941 */ /* 0x000fea0003800000 */
.L_x_13923:
        /* <DEDUP_REMOVED lines=44> */
.L_x_13922:
[----:B------:R-:W-:Y:S05]  /*15710*/  BSYNC B3 ;  /* 0x0000000000037941 */ /* 0x000fea0003800000 */
.L_x_13921:
        /* <DEDUP_REMOVED lines=13> */
.L_x_13917:
[----:B------:R-:W-:Y:S05]  /*157f0*/  BSYNC B2 ;  /* 0x0000000000027941 */ /* 0x000fea0003800000 */
.L_x_13915:
        /* <DEDUP_REMOVED lines=8> */
.L_x_13926:
        /* <DEDUP_REMOVED lines=12> */
.L_x_13929:
[----:B------:R-:W-:Y:S02]  /*15940*/  MOV R42, R24 ;  /* 0x00000018002a7202 */ /* 0x000fe40000000f00 */
.L_x_13930:
[----:B------:R-:W-:Y:S05]  /*15950*/  BSYNC B3 ;  /* 0x0000000000037941 */ /* 0x000fea0003800000 */
.L_x_13928:
        /* <DEDUP_REMOVED lines=16> */
.L_x_13934:
[----:B------:R-:W-:Y:S05]  /*15a60*/  BSYNC B4 ;  /* 0x0000000000047941 */ /* 0x000fea0003800000 */
.L_x_13933:
        /* <DEDUP_REMOVED lines=44> */
.L_x_13932:
[----:B------:R-:W-:Y:S05]  /*15d30*/  BSYNC B3 ;  /* 0x0000000000037941 */ /* 0x000fea0003800000 */
.L_x_13931:
        /* <DEDUP_REMOVED lines=13> */
.L_x_13927:
[----:B------:R-:W-:Y:S05]  /*15e10*/  BSYNC B2 ;  /* 0x0000000000027941 */ /* 0x000fea0003800000 */
.L_x_13925:
        /* <DEDUP_REMOVED lines=29> */
.L_x_13936:
[----:B------:R-:W-:Y:S05]  /*15ff0*/  BSYNC B2 ;  /* 0x0000000000027941 */ /* 0x000fea0003800000 */
.L_x_13935:
[----:B------:R-:W-:Y:S02]  /*16000*/  IADD3 R131, R131, 0x20, RZ ;  /* 0x0000002083837810 */ /* 0x000fe40007ffe0ff */
[----:B------:R-:W-:Y:S02]  /*16010*/  IADD3 R127, R127, 0x20, RZ ;  /* 0x000000207f7f7810 */ /* 0x000fe40007ffe0ff */
.L_x_13854:
[----:B------:R-:W-:Y:S05]  /*16020*/  BSYNC B1 ;  /* 0x0000000000017941 */ /* 0x000fea0003800000 */
.L_x_13853:
        /* <DEDUP_REMOVED lines=20> */
.L_x_13940:
        /* <DEDUP_REMOVED lines=12> */
.L_x_13943:
[----:B------:R-:W-:Y:S02]  /*16230*/  IMAD.MOV.U32 R28, RZ, RZ, R24 ;  /* 0x000000ffff1c7224 */ /* 0x000fe400078e0018 */
.L_x_13944:
[----:B------:R-:W-:Y:S05]  /*16240*/  BSYNC B3 ;  /* 0x0000000000037941 */ /* 0x000fea0003800000 */
.L_x_13942:
        /* <DEDUP_REMOVED lines=16> */
.L_x_13948:
[----:B------:R-:W-:Y:S05]  /*16350*/  BSYNC B4 ;  /* 0x0000000000047941 */ /* 0x000fea0003800000 */
.L_x_13947:
        /* <DEDUP_REMOVED lines=44> */
.L_x_13946:
[----:B------:R-:W-:Y:S05]  /*16620*/  BSYNC B3 ;  /* 0x0000000000037941 */ /* 0x000fea0003800000 */
.L_x_13945:
        /* <DEDUP_REMOVED lines=13> */
.L_x_13941:
[----:B------:R-:W-:Y:S05]  /*16700*/  BSYNC B2 ;  /* 0x0000000000027941 */ /* 0x000fea0003800000 */
.L_x_13939:
        /* <DEDUP_REMOVED lines=8> */
.L_x_13950:
        /* <DEDUP_REMOVED lines=12> */
.L_x_13953:
[----:B------:R-:W-:Y:S02]  /*16850*/  MOV R23, R24 ;  /* 0x0000001800177202 */ /* 0x000fe40000000f00 */
.L_x_13954:
[----:B------:R-:W-:Y:S05]  /*16860*/  BSYNC B3 ;  /* 0x0000000000037941 */ /* 0x000fea0003800000 */
.L_x_13952:
        /* <DEDUP_REMOVED lines=16> */
.L_x_13958:
[----:B------:R-:W-:Y:S05]  /*16970*/  BSYNC B4 ;  /* 0x0000000000047941 */ /* 0x000fea0003800000 */
.L_x_13957:
        /* <DEDUP_REMOVED lines=44> */
.L_x_13956:
[----:B------:R-:W-:Y:S05]  /*16c40*/  BSYNC B3 ;  /* 0x0000000000037941 */ /* 0x000fea0003800000 */
.L_x_13955:
        /* <DEDUP_REMOVED lines=13> */
.L_x_13951:
[----:B------:R-:W-:Y:S05]  /*16d20*/  BSYNC B2 ;  /* 0x0000000000027941 */ /* 0x000fea0003800000 */
.L_x_13949:
        /* <DEDUP_REMOVED lines=8> */
.L_x_13960:
        /* <DEDUP_REMOVED lines=12> */
.L_x_13963:
[----:B------:R-:W-:Y:S02]  /*16e70*/  IMAD.MOV.U32 R23, RZ, RZ, R24 ;  /* 0x000000ffff177224 */ /* 0x000fe400078e0018 */
.L_x_13964:
[----:B------:R-:W-:Y:S05]  /*16e80*/  BSYNC B3 ;  /* 0x0000000000037941 */ /* 0x000fea0003800000 */
.L_x_13962:
        /* <DEDUP_REMOVED lines=16> */
.L_x_13968:
[----:B------:R-:W-:Y:S05]  /*16f90*/  BSYNC B4 ;  /* 0x0000000000047941 */ /* 0x000fea0003800000 */
.L_x_13967:
        /* <DEDUP_REMOVED lines=44> */
.L_x_13966:
[----:B------:R-:W-:Y:S05]  /*17260*/  BSYNC B3 ;  /* 0x0000000000037941 */ /* 0x000fea0003800000 */
.L_x_13965:
        /* <DEDUP_REMOVED lines=13> */
.L_x_13961:
[----:B------:R-:W-:Y:S05]  /*17340*/  BSYNC B2 ;  /* 0x0000000000027941 */ /* 0x000fea0003800000 */
.L_x_13959:
        /* <DEDUP_REMOVED lines=8> */
.L_x_13970:
        /* <DEDUP_REMOVED lines=12> */
.L_x_13973:
[----:B------:R-:W-:Y:S02]  /*17490*/  IMAD.MOV.U32 R23, RZ, RZ, R24 ;  /* 0x000000ffff177224 */ /* 0x000fe400078e0018 */
.L_x_13974:
[----:B------:R-:W-:Y:S05]  /*174a0*/  BSYNC B3 ;  /* 0x0000000000037941 */ /* 0x000fea0003800000 */
.L_x_13972:
        /* <DEDUP_REMOVED lines=16> */
.L_x_13978:
[----:B------:R-:W-:Y:S05]  /*175b0*/  BSYNC B4 ;  /* 0x0000000000047941 */ /* 0x000fea0003800000 */
.L_x_13977:
        /* <DEDUP_REMOVED lines=44> */
.L_x_13976:
[----:B------:R-:W-:Y:S05]  /*17880*/  BSYNC B3 ;  /* 0x0000000000037941 */ /* 0x000fea0003800000 */
.L_x_13975:
        /* <DEDUP_REMOVED lines=13> */
.L_x_13971:
[----:B------:R-:W-:Y:S05]  /*17960*/  BSYNC B2 ;  /* 0x0000000000027941 */ /* 0x000fea0003800000 */
.L_x_13969:
        /* <DEDUP_REMOVED lines=8> */
.L_x_13980:
        /* <DEDUP_REMOVED lines=12> */
.L_x_13983:
[----:B------:R-:W-:Y:S02]  /*17ab0*/  MOV R23, R24 ;  /* 0x0000001800177202 */ /* 0x000fe40000000f00 */
.L_x_13984:
[----:B------:R-:W-:Y:S05]  /*17ac0*/  BSYNC B3 ;  /* 0x0000000000037941 */ /* 0x000fea0003800000 */
.L_x_13982:
        /* <DEDUP_REMOVED lines=16> */
.L_x_13988:
[----:B------:R-:W-:Y:S05]  /*17bd0*/  BSYNC B4 ;  /* 0x0000000000047941 */ /* 0x000fea0003800000 */
.L_x_13987:
        /* <DEDUP_REMOVED lines=44> */
.L_x_13986:
[----:B------:R-:W-:Y:S05]  /*17ea0*/  BSYNC B3 ;  /* 0x0000000000037941 */ /* 0x000fea0003800000 */
.L_x_13985:
        /* <DEDUP_REMOVED lines=13> */
.L_x_13981:
[----:B------:R-:W-:Y:S05]  /*17f80*/  BSYNC B2 ;  /* 0x0000000000027941 */ /* 0x000fea0003800000 */
.L_x_13979:
        /* <DEDUP_REMOVED lines=8> */
.L_x_13990:
        /* <DEDUP_REMOVED lines=12> */
.L_x_13993:
[----:B------:R-:W-:Y:S02]  /*180d0*/  IMAD.MOV.U32 R23, RZ, RZ, R24 ;  /* 0x000000ffff177224 */ /* 0x000fe400078e0018 */
.L_x_13994:
[----:B------:R-:W-:Y:S05]  /*180e0*/  BSYNC B3 ;  /* 0x0000000000037941 */ /* 0x000fea0003800000 */
.L_x_13992:
        /* <DEDUP_REMOVED lines=16> */
.L_x_13998:
[----:B------:R-:W-:Y:S05]  /*181f0*/  BSYNC B4 ;  /* 0x0000000000047941 */ /* 0x000fea0003800000 */
.L_x_13997:
        /* <DEDUP_REMOVED lines=44> */
.L_x_13996:
[----:B------:R-:W-:Y:S05]  /*184c0*/  BSYNC B3 ;  /* 0x0000000000037941 */ /* 0x000fea0003800000 */
.L_x_13995:
        /* <DEDUP_REMOVED lines=13> */
.L_x_13991:
[----:B------:R-:W-:Y:S05]  /*185a0*/  BSYNC B2 ;  /* 0x0000000000027941 */ /* 0x000fea0003800000 */
.L_x_13989:
        /* <DEDUP_REMOVED lines=8> */
.L_x_14000:
        /* <DEDUP_REMOVED lines=12> */
.L_x_14003:
[----:B------:R-:W-:Y:S02]  /*186f0*/  IMAD.MOV.U32 R23, RZ, RZ, R24 ;  /* 0x000000ffff177224 */ /* 0x000fe400078e0018 */
.L_x_14004:
[----:B------:R-:W-:Y:S05]  /*18700*/  BSYNC B3 ;  /* 0x0000000000037941 */ /* 0x000fea0003800000 */
.L_x_14002:
        /* <DEDUP_REMOVED lines=16> */
.L_x_14008:
[----:B------:R-:W-:Y:S05]  /*18810*/  BSYNC B4 ;  /* 0x0000000000047941 */ /* 0x000fea0003800000 */
.L_x_14007:
        /* <DEDUP_REMOVED lines=44> */
.L_x_14006:
[----:B------:R-:W-:Y:S05]  /*18ae0*/  BSYNC B3 ;  /* 0x0000000000037941 */ /* 0x000fea0003800000 */
.L_x_14005:
        /* <DEDUP_REMOVED lines=13> */
.L_x_14001:
[----:B------:R-:W-:Y:S05]  /*18bc0*/  BSYNC B2 ;  /* 0x0000000000027941 */ /* 0x000fea0003800000 */
.L_x_13999:
        /* <DEDUP_REMOVED lines=8> */
.L_x_14010:
        /* <DEDUP_REMOVED lines=12> */
.L_x_14013:
[----:B------:R-:W-:Y:S02]  /*18d10*/  MOV R42, R24 ;  /* 0x00000018002a7202 */ /* 0x000fe40000000f00 */
.L_x_14014:
[----:B------:R-:W-:Y:S05]  /*18d20*/  BSYNC B3 ;  /* 0x0000000000037941 */ /* 0x000fea0003800000 */
.L_x_14012:
        /* <DEDUP_REMOVED lines=16> */
.L_x_14018:
[----:B------:R-:W-:Y:S05]  /*18e30*/  BSYNC B4 ;  /* 0x0000000000047941 */ /* 0x000fea0003800000 */
.L_x_14017:
        /* <DEDUP_REMOVED lines=44> */
.L_x_14016:
[----:B------:R-:W-:Y:S05]  /*19100*/  BSYNC B3 ;  /* 0x0000000000037941 */ /* 0x000fea0003800000 */
.L_x_14015:
        /* <DEDUP_REMOVED lines=13> */
.L_x_14011:
[----:B------:R-:W-:Y:S05]  /*191e0*/  BSYNC B2 ;  /* 0x0000000000027941 */ /* 0x000fea0003800000 */
.L_x_14009:
        /* <DEDUP_REMOVED lines=29> */
.L_x_14020:
[----:B------:R-:W-:Y:S05]  /*193c0*/  BSYNC B2 ;  /* 0x0000000000027941 */ /* 0x000fea0003800000 */
.L_x_14019:
[----:B------:R-:W-:Y:S02]  /*193d0*/  IADD3 R131, R131, 0x20, RZ ;  /* 0x0000002083837810 */ /* 0x000fe40007ffe0ff */
[----:B------:R-:W-:Y:S02]  /*193e0*/  IADD3 R127, R127, 0x20, RZ ;  /* 0x000000207f7f7810 */ /* 0x000fe40007ffe0ff */
.L_x_13938:
[----:B------:R-:W-:Y:S05]  /*193f0*/  BSYNC B1 ;  /* 0x0000000000017941 */ /* 0x000fea0003800000 */
.L_x_13937:
        /* <DEDUP_REMOVED lines=20> */
.L_x_14024:
        /* <DEDUP_REMOVED lines=12> */
.L_x_14027:
[----:B------:R-:W-:Y:S02]  /*19600*/  IMAD.MOV.U32 R28, RZ, RZ, R24 ;  /* 0x000000ffff1c7224 */ /* 0x000fe400078e0018 */
.L_x_14028:
[----:B------:R-:W-:Y:S05]  /*19610*/  BSYNC B3 ;  /* 0x0000000000037941 */ /* 0x000fea0003800000 */
.L_x_14026:
        /* <DEDUP_REMOVED lines=16> */
.L_x_14032:
[----:B------:R-:W-:Y:S05]  /*19720*/  BSYNC B4 ;  /* 0x0000000000047941 */ /* 0x000fea0003800000 */
.L_x_14031:
        /* <DEDUP_REMOVED lines=44> */
.L_x_14030:
[----:B------:R-:W-:Y:S05]  /*199f0*/  BSYNC B3 ;  /* 0x0000000000037941 */ /* 0x000fea0003800000 */
.L_x_14029:
        /* <DEDUP_REMOVED lines=13> */
.L_x_14025:
[----:B------:R-:W-:Y:S05]  /*19ad0*/  BSYNC B2 ;  /* 0x0000000000027941 */ /* 0x000fea0003800000 */
.L_x_14023:
        /* <DEDUP_REMOVED lines=8> */
.L_x_14034:
        /* <DEDUP_REMOVED lines=12> */
.L_x_14037:
[----:B------:R-:W-:Y:S02]  /*19c20*/  MOV R23, R24 ;  /* 0x0000001800177202 */ /* 0x000fe40000000f00 */
.L_x_14038:
[----:B------:R-:W-:Y:S05]  /*19c30*/  BSYNC B3 ;  /* 0x0000000000037941 */ /* 0x000fea0003800000 */
.L_x_14036:
        /* <DEDUP_REMOVED lines=16> */
.L_x_14042:
[----:B------:R-:W-:Y:S05]  /*19d40*/  BSYNC B4 ;  /* 0x0000000000047941 */ /* 0x000fea0003800000 */
.L_x_14041:
        /* <DEDUP_REMOVED lines=44> */
.L_x_14040:
[----:B------:R-:W-:Y:S05]  /*1a010*/  BSYNC B3 ;  /* 0x0000000000037941 */ /* 0x000fea0003800000 */
.L_x_14039:
        /* <DEDUP_REMOVED lines=13> */
.L_x_14035:
[----:B------:R-:W-:Y:S05]  /*1a0f0*/  BSYNC B2 ;  /* 0x0000000000027941 */ /* 0x000fea0003800000 */
.L_x_14033:
        /* <DEDUP_REMOVED lines=8> */
.L_x_14044:
        /* <DEDUP_REMOVED lines=12> */
.L_x_14047:
[----:B------:R-:W-:Y:S02]  /*1a240*/  IMAD.MOV.U32 R23, RZ, RZ, R24 ;  /* 0x000000ffff177224 */ /* 0x000fe400078e0018 */
.L_x_14048:
[----:B------:R-:W-:Y:S05]  /*1a250*/  BSYNC B3 ;  /* 0x0000000000037941 */ /* 0x000fea0003800000 */
.L_x_14046:
        /* <DEDUP_REMOVED lines=16> */
.L_x_14052:
[----:B------:R-:W-:Y:S05]  /*1a360*/  BSYNC B4 ;  /* 0x0000000000047941 */ /* 0x000fea0003800000 */
.L_x_14051:
        /* <DEDUP_REMOVED lines=44> */
.L_x_14050:
[----:B------:R-:W-:Y:S05]  /*1a630*/  BSYNC B3 ;  /* 0x0000000000037941 */ /* 0x000fea0003800000 */
.L_x_14049:
        /* <DEDUP_REMOVED lines=13> */
.L_x_14045:
[----:B------:R-:W-:Y:S05]  /*1a710*/  BSYNC B2 ;  /* 0x0000000000027941 */ /* 0x000fea0003800000 */
.L_x_14043:
        /* <DEDUP_REMOVED lines=8> */
.L_x_14054:
        /* <DEDUP_REMOVED lines=12> */
.L_x_14057:
[----:B------:R-:W-:Y:S02]  /*1a860*/  IMAD.MOV.U32 R23, RZ, RZ, R24 ;  /* 0x000000ffff177224 */ /* 0x000fe400078e0018 */
.L_x_14058:
[----:B------:R-:W-:Y:S05]  /*1a870*/  BSYNC B3 ;  /* 0x0000000000037941 */ /* 0x000fea0003800000 */
.L_x_14056:
        /* <DEDUP_REMOVED lines=16> */
.L_x_14062:
[----:B------:R-:W-:Y:S05]  /*1a980*/  BSYNC B4 ;  /* 0x0000000000047941 */ /* 0x000fea0003800000 */
.L_x_14061:
        /* <DEDUP_REMOVED lines=44> */
.L_x_14060:
[----:B------:R-:W-:Y:S05]  /*1ac50*/  BSYNC B3 ;  /* 0x0000000000037941 */ /* 0x000fea0003800000 */
.L_x_14059:
        /* <DEDUP_REMOVED lines=13> */
.L_x_14055:
[----:B------:R-:W-:Y:S05]  /*1ad30*/  BSYNC B2 ;  /* 0x0000000000027941 */ /* 0x000fea0003800000 */
.L_x_14053:
        /* <DEDUP_REMOVED lines=8> */
.L_x_14064:
        /* <DEDUP_REMOVED lines=12> */
.L_x_14067:
[----:B------:R-:W-:Y:S02]  /*1ae80*/  MOV R23, R24 ;  /* 0x0000001800177202 */ /* 0x000fe40000000f00 */
.L_x_14068:
[----:B------:R-:W-:Y:S05]  /*1ae90*/  BSYNC B3 ;  /* 0x0000000000037941 */ /* 0x000fea0003800000 */
.L_x_14066:
        /* <DEDUP_REMOVED lines=16> */
.L_x_14072:
[----:B------:R-:W-:Y:S05]  /*1afa0*/  BSYNC B4 ;  /* 0x0000000000047941 */ /* 0x000fea0003800000 */
.L_x_14071:
        /* <DEDUP_REMOVED lines=44> */
.L_x_14070:
[----:B------:R-:W-:Y:S05]  /*1b270*/  BSYNC B3 ;  /* 0x0000000000037941 */ /* 0x000fea0003800000 */
.L_x_14069:
        /* <DEDUP_REMOVED lines=13> */
.L_x_14065:
[----:B------:R-:W-:Y:S05]  /*1b350*/  BSYNC B2 ;  /* 0x0000000000027941 */ /* 0x000fea0003800000 */
.L_x_14063:
        /* <DEDUP_REMOVED lines=8> */
.L_x_14074:
        /* <DEDUP_REMOVED lines=12> */
.L_x_14077:
[----:B------:R-:W-:Y:S02]  /*1b4a0*/  IMAD.MOV.U32 R23, RZ, RZ, R24 ;  /* 0x000000ffff177224 */ /* 0x000fe400078e0018 */
.L_x_14078:
[----:B------:R-:W-:Y:S05]  /*1b4b0*/  BSYNC B3 ;  /* 0x0000000000037941 */ /* 0x000fea0003800000 */
.L_x_14076:
        /* <DEDUP_REMOVED lines=16> */
.L_x_14082:
[----:B------:R-:W-:Y:S05]  /*1b5c0*/  BSYNC B4 ;  /* 0x0000000000047941 */ /* 0x000fea0003800000 */
.L_x_14081:
        /* <DEDUP_REMOVED lines=44> */
.L_x_14080:
[----:B------:R-:W-:Y:S05]  /*1b890*/  BSYNC B3 ;  /* 0x0000000000037941 */ /* 0x000fea0003800000 */
.L_x_14079:
        /* <DEDUP_REMOVED lines=13> */
.L_x_14075:
[----:B------:R-:W-:Y:S05]  /*1b970*/  BSYNC B2 ;  /* 0x0000000000027941 */ /* 0x000fea0003800000 */
.L_x_14073:
        /* <DEDUP_REMOVED lines=8> */
.L_x_14084:
        /* <DEDUP_REMOVED lines=12> */
.L_x_14087:
[----:B------:R-:W-:Y:S02]  /*1bac0*/  IMAD.MOV.U32 R23, RZ, RZ, R24 ;  /* 0x000000ffff177224 */ /* 0x000fe400078e0018 */
.L_x_14088:
[----:B------:R-:W-:Y:S05]  /*1bad0*/  BSYNC B3 ;  /* 0x0000000000037941 */ /* 0x000fea0003800000 */
.L_x_14086:
        /* <DEDUP_REMOVED lines=16> */
.L_x_14092:
[----:B------:R-:W-:Y:S05]  /*1bbe0*/  BSYNC B4 ;  /* 0x0000000000047941 */ /* 0x000fea0003800000 */
.L_x_14091:
        /* <DEDUP_REMOVED lines=44> */
.L_x_14090:
[----:B------:R-:W-:Y:S05]  /*1beb0*/  BSYNC B3 ;  /* 0x0000000000037941 */ /* 0x000fea0003800000 */
.L_x_14089:
        /* <DEDUP_REMOVED lines=13> */
.L_x_14085:
[----:B------:R-:W-:Y:S05]  /*1bf90*/  BSYNC B2 ;  /* 0x0000000000027941 */ /* 0x000fea0003800000 */
.L_x_14083:
        /* <DEDUP_REMOVED lines=8> */
.L_x_14094:
        /* <DEDUP_REMOVED lines=12> */
.L_x_14097:
[----:B------:R-:W-:Y:S02]  /*1c0e0*/  MOV R42, R24 ;  /* 0x00000018002a7202 */ /* 0x000fe40000000f00 */
.L_x_14098:
[----:B------:R-:W-:Y:S05]  /*1c0f0*/  BSYNC B3 ;  /* 0x0000000000037941 */ /* 0x000fea0003800000 */
.L_x_14096:
        /* <DEDUP_REMOVED lines=16> */
.L_x_14102:
[----:B------:R-:W-:Y:S05]  /*1c200*/  BSYNC B4 ;  /* 0x0000000000047941 */ /* 0x000fea0003800000 */
.L_x_14101:
        /* <DEDUP_REMOVED lines=44> */
.L_x_14100:
[----:B------:R-:W-:Y:S05]  /*1c4d0*/  BSYNC B3 ;  /* 0x0000000000037941 */ /* 0x000fea0003800000 */
.L_x_14099:
        /* <DEDUP_REMOVED lines=13> */
.L_x_14095:
[----:B------:R-:W-:Y:S05]  /*1c5b0*/  BSYNC B2 ;  /* 0x0000000000027941 */ /* 0x000fea0003800000 */
.L_x_14093:
        /* <DEDUP_REMOVED lines=29> */
.L_x_14104:
[----:B------:R-:W-:Y:S05]  /*1c790*/  BSYNC B2 ;  /* 0x0000000000027941 */ /* 0x000fea0003800000 */
.L_x_14103:
[----:B------:R-:W-:Y:S02]  /*1c7a0*/  IADD3 R131, R131, 0x20, RZ ;  /* 0x0000002083837810 */ /* 0x000fe40007ffe0ff */
[----:B------:R-:W-:Y:S02]  /*1c7b0*/  IADD3 R127, R127, 0x20, RZ ;  /* 0x000000207f7f7810 */ /* 0x000fe40007ffe0ff */
.L_x_14022:
[----:B------:R-:W-:Y:S05]  /*1c7c0*/  BSYNC B1 ;  /* 0x0000000000017941 */ /* 0x000fea0003800000 */
.L_x_14021:
        /* <DEDUP_REMOVED lines=20> */
.L_x_14108:
        /* <DEDUP_REMOVED lines=12> */
.L_x_14111:
[----:B------:R-:W-:Y:S02]  /*1c9d0*/  IMAD.MOV.U32 R28, RZ, RZ, R24 ;  /* 0x000000ffff1c7224 */ /* 0x000fe400078e0018 */
.L_x_14112:
[----:B------:R-:W-:Y:S05]  /*1c9e0*/  BSYNC B3 ;  /* 0x0000000000037941 */ /* 0x000fea0003800000 */
.L_x_14110:
        /* <DEDUP_REMOVED lines=16> */
.L_x_14116:
[----:B------:R-:W-:Y:S05]  /*1caf0*/  BSYNC B4 ;  /* 0x0000000000047941 */ /* 0x000fea0003800000 */
.L_x_14115:
        /* <DEDUP_REMOVED lines=44> */
.L_x_14114:
[----:B------:R-:W-:Y:S05]  /*1cdc0*/  BSYNC B3 ;  /* 0x0000000000037941 */ /* 0x000fea0003800000 */
.L_x_14113:
        /* <DEDUP_REMOVED lines=13> */
.L_x_14109:
[----:B------:R-:W-:Y:S05]  /*1cea0*/  BSYNC B2 ;  /* 0x0000000000027941 */ /* 0x000fea0003800000 */
.L_x_14107:
        /* <DEDUP_REMOVED lines=8> */
.L_x_14118:
        /* <DEDUP_REMOVED lines=12> */
.L_x_14121:
[----:B------:R-:W-:Y:S02]  /*1cff0*/  MOV R23, R24 ;  /* 0x0000001800177202 */ /* 0x000fe40000000f00 */
.L_x_14122:
[----:B------:R-:W-:Y:S05]  /*1d000*/  BSYNC B3 ;  /* 0x0000000000037941 */ /* 0x000fea0003800000 */
.L_x_14120:
        /* <DEDUP_REMOVED lines=16> */
.L_x_14126:
[----:B------:R-:W-:Y:S05]  /*1d110*/  BSYNC B4 ;  /* 0x0000000000047941 */ /* 0x000fea0003800000 */
.L_x_14125:
        /* <DEDUP_REMOVED lines=44> */
.L_x_14124:
[----:B------:R-:W-:Y:S05]  /*1d3e0*/  BSYNC B3 ;  /* 0x0000000000037941 */ /* 0x000fea0003800000 */
.L_x_14123:
        /* <DEDUP_REMOVED lines=13> */
.L_x_14119:
[----:B------:R-:W-:Y:S05]  /*1d4c0*/  BSYNC B2 ;  /* 0x0000000000027941 */ /* 0x000fea0003800000 */
.L_x_14117:
        /* <DEDUP_REMOVED lines=8> */
.L_x_14128:
        /* <DEDUP_REMOVED lines=12> */
.L_x_14131:
[----:B------:R-:W-:Y:S02]  /*1d610*/  IMAD.MOV.U32 R23, RZ, RZ, R24 ;  /* 0x000000ffff177224 */ /* 0x000fe400078e0018 */
.L_x_14132:
[----:B------:R-:W-:Y:S05]  /*1d620*/  BSYNC B3 ;  /* 0x0000000000037941 */ /* 0x000fea0003800000 */
.L_x_14130:
        /* <DEDUP_REMOVED lines=16> */
.L_x_14136:
[----:B------:R-:W-:Y:S05]  /*1d730*/  BSYNC B4 ;  /* 0x0000000000047941 */ /* 0x000fea0003800000 */
.L_x_14135:
        /* <DEDUP_REMOVED lines=44> */
.L_x_14134:
[----:B------:R-:W-:Y:S05]  /*1da00*/  BSYNC B3 ;  /* 0x0000000000037941 */ /* 0x000fea0003800000 */
.L_x_14133:
        /* <DEDUP_REMOVED lines=13> */
.L_x_14129:
[----:B------:R-:W-:Y:S05]  /*1dae0*/  BSYNC B2 ;  /* 0x0000000000027941 */ /* 0x000fea0003800000 */
.L_x_14127:
        /* <DEDUP_REMOVED lines=8> */
.L_x_14138:
        /* <DEDUP_REMOVED lines=12> */
.L_x_14141:
[----:B------:R-:W-:Y:S02]  /*1dc30*/  IMAD.MOV.U32 R23, RZ, RZ, R24 ;  /* 0x000000ffff177224 */ /* 0x000fe400078e0018 */
.L_x_14142:
[----:B------:R-:W-:Y:S05]  /*1dc40*/  BSYNC B3 ;  /* 0x0000000000037941 */ /* 0x000fea0003800000 */
.L_x_14140:
        /* <DEDUP_REMOVED lines=16> */
.L_x_14146:
[----:B------:R-:W-:Y:S05]  /*1dd50*/  BSYNC B4 ;  /* 0x0000000000047941 */ /* 0x000fea0003800000 */
.L_x_14145:
        /* <DEDUP_REMOVED lines=44> */
.L_x_14144:
[----:B------:R-:W-:Y:S05]  /*1e020*/  BSYNC B3 ;  /* 0x0000000000037941 */ /* 0x000fea0003800000 */
.L_x_14143:
        /* <DEDUP_REMOVED lines=13> */
.L_x_14139:
[----:B------:R-:W-:Y:S05]  /*1e100*/  BSYNC B2 ;  /* 0x0000000000027941 */ /* 0x000fea0003800000 */
.L_x_14137:
        /* <DEDUP_REMOVED lines=8> */
.L_x_14148:
        /* <DEDUP_REMOVED lines=12> */
.L_x_14151:
[----:B------:R-:W-:Y:S02]  /*1e250*/  MOV R23, R24 ;  /* 0x0000001800177202 */ /* 0x000fe40000000f00 */
.L_x_14152:
[----:B------:R-:W-:Y:S05]  /*1e260*/  BSYNC B3 ;  /* 0x0000000000037941 */ /* 0x000fea0003800000 */
.L_x_14150:
        /* <DEDUP_REMOVED lines=16> */
.L_x_14156:
[----:B------:R-:W-:Y:S05]  /*1e370*/  BSYNC B4 ;  /* 0x0000000000047941 */ /* 0x000fea0003800000 */
.L_x_14155:
        /* <DEDUP_REMOVED lines=44> */
.L_x_14154:
[----:B------:R-:W-:Y:S05]  /*1e640*/  BSYNC B3 ;  /* 0x0000000000037941 */ /* 0x000fea0003800000 */
.L_x_14153:
        /* <DEDUP_REMOVED lines=13> */
.L_x_14149:
[----:B------:R-:W-:Y:S05]  /*1e720*/  BSYNC B2 ;  /* 0x0000000000027941 */ /* 0x000fea0003800000 */
.L_x_14147:
        /* <DEDUP_REMOVED lines=8> */
.L_x_14158:
        /* <DEDUP_REMOVED lines=12> */
.L_x_14161:
[----:B------:R-:W-:Y:S02]  /*1e870*/  IMAD.MOV.U32 R23, RZ, RZ, R24 ;  /* 0x000000ffff177224 */ /* 0x000fe400078e0018 */
.L_x_14162:
[----:B------:R-:W-:Y:S05]  /*1e880*/  BSYNC B3 ;  /* 0x0000000000037941 */ /* 0x000fea0003800000 */
.L_x_14160:
        /* <DEDUP_REMOVED lines=16> */
.L_x_14166:
[----:B------:R-:W-:Y:S05]  /*1e990*/  BSYNC B4 ;  /* 0x0000000000047941 */ /* 0x000fea0003800000 */
.L_x_14165:
        /* <DEDUP_REMOVED lines=44> */
.L_x_14164:
[----:B------:R-:W-:Y:S05]  /*1ec60*/  BSYNC B3 ;  /* 0x0000000000037941 */ /* 0x000fea0003800000 */
.L_x_14163:
        /* <DEDUP_REMOVED lines=13> */
.L_x_14159:
[----:B------:R-:W-:Y:S05]  /*1ed40*/  BSYNC B2 ;  /* 0x0000000000027941 */ /* 0x000fea0003800000 */
.L_x_14157:
        /* <DEDUP_REMOVED lines=8> */
.L_x_14168:
        /* <DEDUP_REMOVED lines=12> */
.L_x_14171:
[----:B------:R-:W-:Y:S02]  /*1ee90*/  IMAD.MOV.U32 R23, RZ, RZ, R24 ;  /* 0x000000ffff177224 */ /* 0x000fe400078e0018 */
.L_x_14172:
[----:B------:R-:W-:Y:S05]  /*1eea0*/  BSYNC B3 ;  /* 0x0000000000037941 */ /* 0x000fea0003800000 */
.L_x_14170:
        /* <DEDUP_REMOVED lines=16> */
.L_x_14176:
[----:B------:R-:W-:Y:S05]  /*1efb0*/  BSYNC B4 ;  /* 0x0000000000047941 */ /* 0x000fea0003800000 */
.L_x_14175:
        /* <DEDUP_REMOVED lines=44> */
.L_x_14174:
[----:B------:R-:W-:Y:S05]  /*1f280*/  BSYNC B3 ;  /* 0x0000000000037941 */ /* 0x000fea0003800000 */
.L_x_14173:
        /* <DEDUP_REMOVED lines=13> */
.L_x_14169:
[----:B------:R-:W-:Y:S05]  /*1f360*/  BSYNC B2 ;  /* 0x0000000000027941 */ /* 0x000fea0003800000 */
.L_x_14167:
        /* <DEDUP_REMOVED lines=8> */
.L_x_14178:
        /* <DEDUP_REMOVED lines=12> */
.L_x_14181:
[----:B------:R-:W-:Y:S02]  /*1f4b0*/  MOV R42, R24 ;  /* 0x00000018002a7202 */ /* 0x000fe40000000f00 */
.L_x_14182:
[----:B------:R-:W-:Y:S05]  /*1f4c0*/  BSYNC B3 ;  /* 0x0000000000037941 */ /* 0x000fea0003800000 */
.L_x_14180:
        /* <DEDUP_REMOVED lines=16> */
.L_x_14186:
[----:B------:R-:W-:Y:S05]  /*1f5d0*/  BSYNC B4 ;  /* 0x0000000000047941 */ /* 0x000fea0003800000 */
.L_x_14185:
        /* <DEDUP_REMOVED lines=44> */
.L_x_14184:
[----:B------:R-:W-:Y:S05]  /*1f8a0*/  BSYNC B3 ;  /* 0x0000000000037941 */ /* 0x000fea0003800000 */
.L_x_14183:
[----:B------:R-:W2:Y:S01]  /*1f8b0*/  LDL R69, [R1+0x90] ;  /* 0x0000900001457983 */ /* 0x000ea20000100800 */
[----:B------:R-:W0:Y:S01]  /*1f8c0*/  I2F.U32 R42, R42 ;  /* 0x0000002a002a7306 */ /* 0x000e220000201000 */
[----:B------:R-:W-:-:S10]  /*1f8d0*/  HFMA2.MMA R68, -RZ, RZ, 0.1171875, 0 ;  /* 0x2f800000ff447435 */ /* 0x000fd400000001ff */
        /* <DEDUP_REMOVED lines=10> */
.L_x_14179:
[----:B------:R-:W-:Y:S05]  /*1f980*/  BSYNC B2 ;  /* 0x0000000000027941 */ /* 0x000fea0003800000 */
.L_x_14177:
        /* <DEDUP_REMOVED lines=29> */
.L_x_14188:
[----:B------:R-:W-:Y:S05]  /*1fb60*/  BSYNC B2 ;  /* 0x0000000000027941 */ /* 0x000fea0003800000 */
.L_x_14187:
[----:B------:R-:W-:Y:S02]  /*1fb70*/  IADD3 R131, R131, 0x20, RZ ;  /* 0x0000002083837810 */ /* 0x000fe40007ffe0ff */
[----:B------:R-:W-:Y:S02]  /*1fb80*/  IADD3 R127, R127, 0x20, RZ ;  /* 0x000000207f7f7810 */ /* 0x000fe40007ffe0ff */
.L_x_14106:
[----:B------:R-:W-:Y:S05]  /*1fb90*/  BSYNC B1 ;  /* 0x0000000000017941 */ /* 0x000fea0003800000 */
.L_x_14105:
        /* <DEDUP_REMOVED lines=14> */
[----:B0-----:R-:W-:Y:S01]  /*1fc80*/  HFMA2.MMA R119, -RZ, RZ, 0, 0 ;  /* 0x00000000ff777435 */ /* 0x001fe200000001ff */
[----:B------:R-:W-:Y:S01]  /*1fc90*/  IMAD.MOV.U32 R68, RZ, RZ, R23 ;  /* 0x000000ffff447224 */ /* 0x000fe200078e0017 */
[----:B------:R-:W-:Y:S05]  /*1fca0*/  @!P2 BRA `(.L_x_14193) ;  /* 0x000005c00000a947 */ /* 0x000fea0003800000 */
[----:B------:R-:W-:Y:S01]  /*1fcb0*/  MOV R68, R23 ;  /* 0x0000001700447202 */ /* 0x000fe20000000f00 */
[----:B-----5:R-:W-:Y:S01]  /*1fcc0*/  HADD2.F32 R119, -RZ, R64.H0_H0 ;  /* 0x20000040ff777230 */ /* 0x020fe20000004100 */
[----:B------:R-:W-:Y:S05]  /*1fcd0*/  BRA `(.L_x_14193) ;  /* 0x0000059000007947 */ /* 0x000fea0003800000 */
.L_x_14192:
        /* <DEDUP_REMOVED lines=12> */
.L_x_14195:
[----:B------:R-:W-:Y:S02]  /*1fda0*/  MOV R28, R24 ;  /* 0x00000018001c7202 */ /* 0x000fe40000000f00 */
.L_x_14196:
[----:B------:R-:W-:Y:S05]  /*1fdb0*/  BSYNC B3 ;  /* 0x0000000000037941 */ /* 0x000fea0003800000 */
.L_x_14194:
        /* <DEDUP_REMOVED lines=16> */
.L_x_14200:
[----:B------:R-:W-:Y:S05]  /*1fec0*/  BSYNC B4 ;  /* 0x0000000000047941 */ /* 0x000fea0003800000 */
.L_x_14199:
        /* <DEDUP_REMOVED lines=42> */
[----:B------:R-:W-:Y:S01]  /*20170*/  HFMA2.MMA R68, -RZ, RZ, 0, 0 ;  /* 0x00000000ff447435 */ /* 0x000fe200000001ff */
[----:B------:R-:W-:-:S05]  /*20180*/  LOP3.LUT R7, R69, UR25, R70, 0x96, !PT ;  /* 0x0000001945077c12 */ /* 0x000fca000f8e9646 */
.L_x_14198:
[----:B------:R-:W-:Y:S05]  /*20190*/  BSYNC B3 ;  /* 0x0000000000037941 */ /* 0x000fea0003800000 */
.L_x_14197:
        /* <DEDUP_REMOVED lines=13> */
.L_x_14193:
[----:B------:R-:W-:Y:S05]  /*20270*/  BSYNC B2 ;  /* 0x0000000000027941 */ /* 0x000fea0003800000 */
.L_x_14191:
[----:B------:R-:W-:Y:S01]  /*20280*/  BSSY B2, `(.L_x_14201) ;  /* 0x0000061000027945 */ /* 0x000fe20003800000 */
[----:B------:R-:W-:Y:S05]  /*20290*/  @P3 BRA `(.L_x_14202) ;  /* 0x0000006000003947 */ /* 0x000fea0003800000 */
[----:B------:R-:W-:Y:S01]  /*202a0*/  MOV R120, RZ ;  /* 0x000000ff00787202 */ /* 0x000fe20000000f00 */
[----:B------:R-:W-:Y:S01]  /*202b0*/  IMAD.MOV.U32 R69, RZ, RZ, R68 ;  /* 0x000000ffff457224 */ /* 0x000fe200078e0044 */
[----:B------:R-:W-:Y:S05]  /*202c0*/  @!P2 BRA `(.L_x_14203) ;  /* 0x000005c00000a947 */ /* 0x000fea0003800000 */
[----:B------:R-:W-:Y:S01]  /*202d0*/  MOV R69, R68 ;  /* 0x0000004400457202 */ /* 0x000fe20000000f00 */
[----:B-----5:R-:W-:Y:S01]  /*202e0*/  HADD2.F32 R120, -RZ, R64.H1_H1 ;  /* 0x30000040ff787230 */ /* 0x020fe20000004100 */
[----:B------:R-:W-:Y:S05]  /*202f0*/  BRA `(.L_x_14203) ;  /* 0x0000059000007947 */ /* 0x000fea0003800000 */
.L_x_14202:
        /* <DEDUP_REMOVED lines=12> */
.L_x_14205:
[----:B------:R-:W-:Y:S02]  /*203c0*/  MOV R23, R24 ;  /* 0x0000001800177202 */ /* 0x000fe40000000f00 */
.L_x_14206:
[----:B------:R-:W-:Y:S05]  /*203d0*/  BSYNC B3 ;  /* 0x0000000000037941 */ /* 0x000fea0003800000 */
.L_x_14204:
        /* <DEDUP_REMOVED lines=16> */
.L_x_14210:
[----:B------:R-:W-:Y:S05]  /*204e0*/  BSYNC B4 ;  /* 0x0000000000047941 */ /* 0x000fea0003800000 */
.L_x_14209:
        /* <DEDUP_REMOVED lines=44> */
.L_x_14208:
[----:B------:R-:W-:Y:S05]  /*207b0*/  BSYNC B3 ;  /* 0x0000000000037941 */ /* 0x000fea0003800000 */
.L_x_14207:
        /* <DEDUP_REMOVED lines=13> */
.L_x_14203:
[----:B------:R-:W-:Y:S05]  /*20890*/  BSYNC B2 ;  /* 0x0000000000027941 */ /* 0x000fea0003800000 */
.L_x_14201:
[----:B------:R-:W-:Y:S01]  /*208a0*/  BSSY B2, `(.L_x_14211) ;  /* 0x0000061000027945 */ /* 0x000fe20003800000 */
[----:B------:R-:W-:Y:S05]  /*208b0*/  @P3 BRA `(.L_x_14212) ;  /* 0x0000006000003947 */ /* 0x000fea0003800000 */
[----:B------:R-:W-:Y:S01]  /*208c0*/  MOV R121, RZ ;  /* 0x000000ff00797202 */ /* 0x000fe20000000f00 */
[----:B------:R-:W-:Y:S01]  /*208d0*/  IMAD.MOV.U32 R68, RZ, RZ, R69 ;  /* 0x000000ffff447224 */ /* 0x000fe200078e0045 */
[----:B------:R-:W-:Y:S05]  /*208e0*/  @!P2 BRA `(.L_x_14213) ;  /* 0x000005c00000a947 */ /* 0x000fea0003800000 */
[----:B------:R-:W-:Y:S01]  /*208f0*/  MOV R68, R69 ;  /* 0x0000004500447202 */ /* 0x000fe20000000f00 */
[----:B-----5:R-:W-:Y:S01]  /*20900*/  HADD2.F32 R121, -RZ, R65.H0_H0 ;  /* 0x20000041ff797230 */ /* 0x020fe20000004100 */
[----:B------:R-:W-:Y:S05]  /*20910*/  BRA `(.L_x_14213) ;  /* 0x0000059000007947 */ /* 0x000fea0003800000 */
.L_x_14212:
        /* <DEDUP_REMOVED lines=12> */
.L_x_14215:
[----:B------:R-:W-:Y:S02]  /*209e0*/  MOV R23, R24 ;  /* 0x0000001800177202 */ /* 0x000fe40000000f00 */
.L_x_14216:
[----:B------:R-:W-:Y:S05]  /*209f0*/  BSYNC B3 ;  /* 0x0000000000037941 */ /* 0x000fea0003800000 */
.L_x_14214:
        /* <DEDUP_REMOVED lines=16> */
.L_x_14220:
[----:B------:R-:W-:Y:S05]  /*20b00*/  BSYNC B4 ;  /* 0x0000000000047941 */ /* 0x000fea0003800000 */
.L_x_14219:
        /* <DEDUP_REMOVED lines=44> */
.L_x_14218:
[----:B------:R-:W-:Y:S05]  /*20dd0*/  BSYNC B3 ;  /* 0x0000000000037941 */ /* 0x000fea0003800000 */
.L_x_14217:
        /* <DEDUP_REMOVED lines=13> */
.L_x_14213:
[----:B------:R-:W-:Y:S05]  /*20eb0*/  BSYNC B2 ;  /* 0x0000000000027941 */ /* 0x000fea0003800000 */
.L_x_14211:
        /* <DEDUP_REMOVED lines=8> */
.L_x_14222:
        /* <DEDUP_REMOVED lines=12> */
.L_x_14225:
[----:B------:R-:W-:Y:S02]  /*21000*/  MOV R23, R24 ;  /* 0x0000001800177202 */ /* 0x000fe40000000f00 */
.L_x_14226:
[----:B------:R-:W-:Y:S05]  /*21010*/  BSYNC B3 ;  /* 0x0000000000037941 */ /* 0x000fea0003800000 */
.L_x_14224:
        /* <DEDUP_REMOVED lines=16> */
.L_x_14230:
[----:B------:R-:W-:Y:S05]  /*21120*/  BSYNC B4 ;  /* 0x0000000000047941 */ /* 0x000fea0003800000 */
.L_x_14229:
        /* <DEDUP_REMOVED lines=44> */
.L_x_14228:
[----:B------:R-:W-:Y:S05]  /*213f0*/  BSYNC B3 ;  /* 0x0000000000037941 */ /* 0x000fea0003800000 */
.L_x_14227:
        /* <DEDUP_REMOVED lines=13> */
.L_x_14223:
[----:B------:R-:W-:Y:S05]  /*214d0*/  BSYNC B2 ;  /* 0x0000000000027941 */ /* 0x000fea0003800000 */
.L_x_14221:
        /* <DEDUP_REMOVED lines=8> */
.L_x_14232:
        /* <DEDUP_REMOVED lines=12> */
.L_x_14235:
[----:B------:R-:W-:Y:S02]  /*21620*/  MOV R23, R24 ;  /* 0x0000001800177202 */ /* 0x000fe40000000f00 */
.L_x_14236:
[----:B------:R-:W-:Y:S05]  /*21630*/  BSYNC B3 ;  /* 0x0000000000037941 */ /* 0x000fea0003800000 */
.L_x_14234:
        /* <DEDUP_REMOVED lines=16> */
.L_x_14240:
[----:B------:R-:W-:Y:S05]  /*21740*/  BSYNC B4 ;  /* 0x0000000000047941 */ /* 0x000fea0003800000 */
.L_x_14239:
        /* <DEDUP_REMOVED lines=44> */
.L_x_14238:
[----:B------:R-:W-:Y:S05]  /*21a10*/  BSYNC B3 ;  /* 0x0000000000037941 */ /* 0x000fea0003800000 */
.L_x_14237:
        /* <DEDUP_REMOVED lines=13> */
.L_x_14233:
[----:B------:R-:W-:Y:S05]  /*21af0*/  BSYNC B2 ;  /* 0x0000000000027941 */ /* 0x000fea0003800000 */
.L_x_14231:
        /* <DEDUP_REMOVED lines=8> */
.L_x_14242:
        /* <DEDUP_REMOVED lines=12> */
.L_x_14245:
[----:B------:R-:W-:Y:S02]  /*21c40*/  MOV R23, R24 ;  /* 0x0000001800177202 */ /* 0x000fe40000000f00 */
.L_x_14246:
[----:B------:R-:W-:Y:S05]  /*21c50*/  BSYNC B3 ;  /* 0x0000000000037941 */ /* 0x000fea0003800000 */
.L_x_14244:
        /* <DEDUP_REMOVED lines=16> */
.L_x_14250:
[----:B------:R-:W-:Y:S05]  /*21d60*/  BSYNC B4 ;  /* 0x0000000000047941 */ /* 0x000fea0003800000 */
.L_x_14249:
        /* <DEDUP_REMOVED lines=44> */
.L_x_14248:
[----:B------:R-:W-:Y:S05]  /*22030*/  BSYNC B3 ;  /* 0x0000000000037941 */ /* 0x000fea0003800000 */
.L_x_14247:
        /* <DEDUP_REMOVED lines=13> */
.L_x_14243:
[----:B------:R-:W-:Y:S05]  /*22110*/  BSYNC B2 ;  /* 0x0000000000027941 */ /* 0x000fea0003800000 */
.L_x_14241:
        /* <DEDUP_REMOVED lines=8> */
.L_x_14252:
        /* <DEDUP_REMOVED lines=12> */
.L_x_14255:
[----:B------:R-:W-:Y:S02]  /*22260*/  MOV R23, R24 ;  /* 0x0000001800177202 */ /* 0x000fe40000000f00 */
.L_x_14256:
[----:B------:R-:W-:Y:S05]  /*22270*/  BSYNC B3 ;  /* 0x0000000000037941 */ /* 0x000fea0003800000 */
.L_x_14254:
        /* <DEDUP_REMOVED lines=16> */
.L_x_14260:
[----:B------:R-:W-:Y:S05]  /*22380*/  BSYNC B4 ;  /* 0x0000000000047941 */ /* 0x000fea0003800000 */
.L_x_14259:
        /* <DEDUP_REMOVED lines=44> */
.L_x_14258:
[----:B------:R-:W-:Y:S05]  /*22650*/  BSYNC B3 ;  /* 0x0000000000037941 */ /* 0x000fea0003800000 */
.L_x_14257:
        /* <DEDUP_REMOVED lines=13> */
.L_x_14253:
[----:B------:R-:W-:Y:S05]  /*22730*/  BSYNC B2 ;  /* 0x0000000000027941 */ /* 0x000fea0003800000 */
.L_x_14251:
        /* <DEDUP_REMOVED lines=8> */
.L_x_14262:
        /* <DEDUP_REMOVED lines=12> */
.L_x_14265:
[----:B------:R-:W-:Y:S02]  /*22880*/  MOV R42, R24 ;  /* 0x00000018002a7202 */ /* 0x000fe40000000f00 */
.L_x_14266:
[----:B------:R-:W-:Y:S05]  /*22890*/  BSYNC B3 ;  /* 0x0000000000037941 */ /* 0x000fea0003800000 */
.L_x_14264:
        /* <DEDUP_REMOVED lines=16> */
.L_x_14270:
[----:B------:R-:W-:Y:S05]  /*229a0*/  BSYNC B4 ;  /* 0x0000000000047941 */ /* 0x000fea0003800000 */
.L_x_14269:
        /* <DEDUP_REMOVED lines=44> */
.L_x_14268:
[----:B------:R-:W-:Y:S05]  /*22c70*/  BSYNC B3 ;  /* 0x0000000000037941 */ /* 0x000fea0003800000 */
.L_x_14267:
        /* <DEDUP_REMOVED lines=13> */
.L_x_14263:
[----:B------:R-:W-:Y:S05]  /*22d50*/  BSYNC B2 ;  /* 0x0000000000027941 */ /* 0x000fea0003800000 */
.L_x_14261:
[----:B------:R-:W-:Y:S02]  /*22d60*/  MOV R130, 0x10 ;  /* 0x0000001000827802 */ /* 0x000fe40000000f00 */
[----:B------:R-:W-:Y:S02]  /*22d70*/  F2FP.PACK_AB R71, R126, R125 ;  /* 0x0000007d7e47723e */ /* 0x000fe400000000ff */
[----:B------:R-:W-:Y:S01]  /*22d80*/  F2FP.PACK_AB R70, R124, R123 ;  /* 0x0000007b7c46723e */ /* 0x000fe200000000ff */
[----:B------:R-:W-:Y:S01]  /*22d90*/  IMAD.WIDE.U32 R130, R131, R130, c[0x0][0x188] ;  /* 0x0000620083827625 */ /* 0x000fe200078e0082 */
[----:B------:R-:W-:Y:S02]  /*22da0*/  F2FP.PACK_AB R69, R122, R121 ;  /* 0x000000797a45723e */ /* 0x000fe400000000ff */
[----:B------:R-:W-:-:S05]  /*22db0*/  F2FP.PACK_AB R68, R120, R119 ;  /* 0x000000777844723e */ /* 0x000fca00000000ff */
        /* <DEDUP_REMOVED lines=22> */
.L_x_14190:
[----:B------:R-:W-:Y:S05]  /*22f20*/  BSYNC B1 ;  /* 0x0000000000017941 */ /* 0x000fea0003800000 */
.L_x_14189:
        /* <DEDUP_REMOVED lines=105> */
.L_x_14295:
        /* <DEDUP_REMOVED lines=190> */
.L_x_14296:
        /* <DEDUP_REMOVED lines=85> */
[----:B------:R-:W-:Y:S02]  /*246f0*/  F2FP.PACK_AB R71, R128, R71 ;  /* 0x000000478047723e */ /* 0x000fe400000000ff */
[----:B------:R-:W-:-:S05]  /*24700*/  MOV R128, 0x10 ;  /* 0x0000001000807802 */ /* 0x000fca0000000f00 */
[----:B------:R-:W-:-:S05]  /*24710*/  IMAD.WIDE.U32 R128, R127, R128, c[0x0][0x208] ;  /* 0x000082007f807625 */ /* 0x000fca00078e0080 */
[----:B------:R0:W-:Y:S01]  /*24720*/  STG.E.128 [R128.64], R68 ;  /* 0x0000004480007986 */ /* 0x0001e2000c101d06 */
[----:B------:R-:W-:-:S03]  /*24730*/  IADD3 R127, R127, 0x20, RZ ;  /* 0x000000207f7f7810 */ /* 0x000fc60007ffe0ff */
.L_x_14276:
[----:B------:R-:W-:Y:S05]  /*24740*/  BSYNC B2 ;  /* 0x0000000000027941 */ /* 0x000fea0003800000 */
.L_x_14275:
        /* <DEDUP_REMOVED lines=60> */
.L_x_14278:
[----:B------:R-:W-:Y:S05]  /*24b10*/  BSYNC B2 ;  /* 0x0000000000027941 */ /* 0x000fea0003800000 */
.L_x_14277:
        /* <DEDUP_REMOVED lines=36> */
.L_x_14280:
[----:B------:R-:W-:Y:S05]  /*24d60*/  BSYNC B2 ;  /* 0x0000000000027941 */ /* 0x000fea0003800000 */
.L_x_14279:
        /* <DEDUP_REMOVED lines=36> */
.L_x_14282:
[----:B------:R-:W-:Y:S05]  /*24fb0*/  BSYNC B2 ;  /* 0x0000000000027941 */ /* 0x000fea0003800000 */
.L_x_14281:
        /* <DEDUP_REMOVED lines=36> */
.L_x_14284:
[----:B------:R-:W-:Y:S05]  /*25200*/  BSYNC B2 ;  /* 0x0000000000027941 */ /* 0x000fea0003800000 */
.L_x_14283:
        /* <DEDUP_REMOVED lines=36> */
.L_x_14286:
[----:B------:R-:W-:Y:S05]  /*25450*/  BSYNC B2 ;  /* 0x0000000000027941 */ /* 0x000fea0003800000 */
.L_x_14285:
        /* <DEDUP_REMOVED lines=36> */
.L_x_14288:
[----:B------:R-:W-:Y:S05]  /*256a0*/  BSYNC B2 ;  /* 0x0000000000027941 */ /* 0x000fea0003800000 */
.L_x_14287:
        /* <DEDUP_REMOVED lines=36> */
.L_x_14290:
[----:B------:R-:W-:Y:S05]  /*258f0*/  BSYNC B2 ;  /* 0x0000000000027941 */ /* 0x000fea0003800000 */
.L_x_14289:
        /* <DEDUP_REMOVED lines=36> */
.L_x_14292:
[----:B------:R-:W-:Y:S05]  /*25b40*/  BSYNC B2 ;  /* 0x0000000000027941 */ /* 0x000fea0003800000 */
.L_x_14291:
        /* <DEDUP_REMOVED lines=34> */
.L_x_14274:
[----:B------:R-:W-:Y:S05]  /*25d70*/  BSYNC B1 ;  /* 0x0000000000017941 */ /* 0x000fea0003800000 */
.L_x_14273:
[----:B0-----:R-:W-:-:S05]  /*25d80*/  MOV R68, c[0x0][0x160] ;  /* 0x0000580000447a02 */ /* 0x001fca0000000f00 */
[----:B------:R-:W-:-:S05]  /*25d90*/  IMAD R6, R68, 0x4, R6 ;  /* 0x0000000444067824 */ /* 0x000fca00078e0206 */
[----:B------:R-:W-:-:S13]  /*25da0*/  ISETP.GE.AND P1, PT, R6, c[0x0][0x164], PT ;  /* 0x0000590006007a0c */ /* 0x000fda0003f26270 */
[----:B------:R-:W-:Y:S01]  /*25db0*/  @P1 CALL.REL.NOINC `(.L_x_14293) ;  /* 0x0000001000001944 */ /* 0x000fe20003c00000 */
[----:B------:R-:W-:Y:S05]  /*25dc0*/  BRA `(.L_x_14294) ;  /* 0xfffdca7000007947 */ /* 0x000fea000383ffff */
.L_x_14293:
[----:B------:R-:W-:Y:S05]  /*25dd0*/  BSYNC B0 ;  /* 0x0000000000007941 */ /* 0x000fea0003800000 */
.L_x_13432:
[----:B------:R-:W-:Y:S05]  /*25de0*/  EXIT ;  /* 0x000000000000794d */ /* 0x000fea0003800000 */
.L_x_14271:
[----:B------:R-:W-:Y:S01]  /*25df0*/  HFMA2.MMA R70, -RZ, RZ, 0, 5.9604644775390625e-08 ;  /* 0x00000001ff467435 */ /* 0x000fe200000001ff */
[----:B------:R-:W-:Y:S01]  /*25e00*/  IMAD.MOV.U32 R127, RZ, RZ, 0x1f ;  /* 0x0000001fff7f7424 */ /* 0x000fe200078e00ff */
[----:B------:R-:W-:Y:S02]  /*25e10*/  MOV R69, 0xffffffff ;  /* 0xffffffff00457802 */ /* 0x000fe40000000f00 */
[----:B------:R-:W-:Y:S02]  /*25e20*/  MOV R68, 0x25e40 ;  /* 0x00025e4000447802 */ /* 0x000fe40000000f00 */
[----:B-----5:R-:W-:Y:S05]  /*25e30*/  CALL.REL.NOINC `($__internal_30_$__cuda_sm70_shflsync_bfly_p) ;  /* 0x00000e2000007944 */ /* 0x020fea0003c00000 */
[----:B-1----:R-:W-:Y:S05]  /*25e40*/  BRA `(.L_x_14295) ;  /* 0xffffd77000007947 */ /* 0x002fea000383ffff */
.L_x_14272:
[----:B------:R-:W-:Y:S01]  /*25e50*/  HFMA2.MMA R127, -RZ, RZ, 0, 1.847743988037109375e-06 ;  /* 0x0000001fff7f7435 */ /* 0x000fe200000001ff */
[----:B------:R-:W-:Y:S01]  /*25e60*/  IMAD.MOV.U32 R70, RZ, RZ, 0x2 ;  /* 0x00000002ff467424 */ /* 0x000fe200078e00ff */
[----:B------:R-:W-:Y:S01]  /*25e70*/  MOV R68, 0x25ea0 ;  /* 0x00025ea000447802 */ /* 0x000fe20000000f00 */
[----:B------:R-:W-:-:S03]  /*25e80*/  IMAD.MOV.U32 R69, RZ, RZ, -0x1 ;  /* 0xffffffffff457424 */ /* 0x000fc600078e00ff */
[----:B-----5:R-:W-:Y:S05]  /*25e90*/  CALL.REL.NOINC `($__internal_30_$__cuda_sm70_shflsync_bfly_p) ;  /* 0x00000dc000007944 */ /* 0x020fea0003c00000 */
[----:B-1----:R-:W-:Y:S01]  /*25ea0*/  FADD.FTZ R71, R71, R70 ;  /* 0x0000004647477221 */ /* 0x002fe20000010000 */
[----:B------:R-:W-:Y:S01]  /*25eb0*/  MOV R70, 0x4 ;  /* 0x0000000400467802 */ /* 0x000fe20000000f00 */
[----:B------:R-:W-:Y:S01]  /*25ec0*/  IMAD.MOV.U32 R127, RZ, RZ, 0x1f ;  /* 0x0000001fff7f7424 */ /* 0x000fe200078e00ff */
[----:B------:R-:W-:-:S02]  /*25ed0*/  MOV R69, 0xffffffff ;  /* 0xffffffff00457802 */ /* 0x000fc40000000f00 */
[----:B------:R-:W-:Y:S02]  /*25ee0*/  MOV R68, 0x25f00 ;  /* 0x00025f0000447802 */ /* 0x000fe40000000f00 */
[----:B------:R-:W-:Y:S05]  /*25ef0*/  CALL.REL.NOINC `($__internal_30_$__cuda_sm70_shflsync_bfly_p) ;  /* 0x00000d6000007944 */ /* 0x000fea0003c00000 */
[----:B------:R-:W-:Y:S01]  /*25f00*/  HFMA2.MMA R127, -RZ, RZ, 0, 1.847743988037109375e-06 ;  /* 0x0000001fff7f7435 */ /* 0x000fe200000001ff */
[----:B-1----:R-:W-:Y:S01]  /*25f10*/  FADD.FTZ R71, R71, R70 ;  /* 0x0000004647477221 */ /* 0x002fe20000010000 */
[----:B------:R-:W-:Y:S01]  /*25f20*/  MOV R68, 0x25f60 ;  /* 0x00025f6000447802 */ /* 0x000fe20000000f00 */
[----:B------:R-:W-:Y:S02]  /*25f30*/  IMAD.MOV.U32 R70, RZ, RZ, 0x8 ;  /* 0x00000008ff467424 */ /* 0x000fe400078e00ff */
[----:B------:R-:W-:Y:S02]  /*25f40*/  IMAD.MOV.U32 R69, RZ, RZ, -0x1 ;  /* 0xffffffffff457424 */ /* 0x000fe400078e00ff */
[----:B------:R-:W-:Y:S05]  /*25f50*/  CALL.REL.NOINC `($__internal_30_$__cuda_sm70_shflsync_bfly_p) ;  /* 0x00000d0000007944 */ /* 0x000fea0003c00000 */
[----:B-1----:R-:W-:Y:S01]  /*25f60*/  FADD.FTZ R71, R71, R70 ;  /* 0x0000004647477221 */ /* 0x002fe20000010000 */
[----:B------:R-:W-:Y:S01]  /*25f70*/  MOV R70, 0x10 ;  /* 0x0000001000467802 */ /* 0x000fe20000000f00 */
[----:B------:R-:W-:Y:S01]  /*25f80*/  IMAD.MOV.U32 R127, RZ, RZ, 0x1f ;  /* 0x0000001fff7f7424 */ /* 0x000fe200078e00ff */
[----:B------:R-:W-:Y:S02]  /*25f90*/  MOV R69, 0xffffffff ;  /* 0xffffffff00457802 */ /* 0x000fe40000000f00 */
[----:B------:R-:W-:-:S02]  /*25fa0*/  MOV R68, 0x25fc0 ;  /* 0x00025fc000447802 */ /* 0x000fc40000000f00 */
[----:B------:R-:W-:Y:S05]  /*25fb0*/  CALL.REL.NOINC `($__internal_30_$__cuda_sm70_shflsync_bfly_p) ;  /* 0x00000ca000007944 */ /* 0x000fea0003c00000 */
[----:B-1----:R-:W-:Y:S01]  /*25fc0*/  FADD.FTZ R70, R71, R70 ;  /* 0x0000004647467221 */ /* 0x002fe20000010000 */
[----:B------:R-:W-:Y:S01]  /*25fd0*/  LOP3.LUT R5, R5, 0xffffbfff, RZ, 0xc0, !PT ;  /* 0xffffbfff05057812 */ /* 0x000fe200078ec0ff */
[----:B------:R-:W-:-:S02]  /*25fe0*/  HFMA2.MMA R127, -RZ, RZ, 0, 1.847743988037109375e-06 ;  /* 0x0000001fff7f7435 */ /* 0x000fc400000001ff */
        /* <DEDUP_REMOVED lines=173> */
[----:B------:R-:W-:Y:S05]  /*26ac0*/  CALL.REL.NOINC `($__internal_30_$__cuda_sm70_shflsync_bfly_p) ;  /* 0x0000019000007944 */ /* 0x000fea0003c00000 */
[----:B-1----:R-:W-:Y:S01]  /*26ad0*/  FADD.FTZ R71, R71, R70 ;  /* 0x0000004647477221 */ /* 0x002fe20000010000 */
[----:B------:R-:W-:Y:S01]  /*26ae0*/  MOV R70, 0x2 ;  /* 0x0000000200467802 */ /* 0x000fe20000000f00 */
[----:B------:R-:W-:Y:S01]  /*26af0*/  IMAD.MOV.U32 R127, RZ, RZ, 0x1f ;  /* 0x0000001fff7f7424 */ /* 0x000fe200078e00ff */
[----:B------:R-:W-:Y:S02]  /*26b00*/  MOV R69, 0xffffffff ;  /* 0xffffffff00457802 */ /* 0x000fe40000000f00 */
[----:B------:R-:W-:Y:S02]  /*26b10*/  MOV R68, 0x26b30 ;  /* 0x00026b3000447802 */ /* 0x000fe40000000f00 */
[----:B------:R-:W-:Y:S05]  /*26b20*/  CALL.REL.NOINC `($__internal_30_$__cuda_sm70_shflsync_bfly_p) ;  /* 0x0000013000007944 */ /* 0x000fea0003c00000 */
[----:B------:R-:W-:Y:S01]  /*26b30*/  HFMA2.MMA R127, -RZ, RZ, 0, 1.847743988037109375e-06 ;  /* 0x0000001fff7f7435 */ /* 0x000fe200000001ff */
[----:B-1----:R-:W-:Y:S01]  /*26b40*/  FADD.FTZ R71, R71, R70 ;  /* 0x0000004647477221 */ /* 0x002fe20000010000 */
[----:B------:R-:W-:Y:S01]  /*26b50*/  MOV R68, 0x26b90 ;  /* 0x00026b9000447802 */ /* 0x000fe20000000f00 */
[----:B------:R-:W-:-:S02]  /*26b60*/  IMAD.MOV.U32 R70, RZ, RZ, 0x4 ;  /* 0x00000004ff467424 */ /* 0x000fc400078e00ff */
        /* <DEDUP_REMOVED lines=11> */
[----:B------:R-:W-:Y:S02]  /*26c20*/  IMAD.MOV.U32 R70, RZ, RZ, 0x10 ;  /* 0x00000010ff467424 */ /* 0x000fe400078e00ff */
[----:B------:R-:W-:-:S02]  /*26c30*/  IMAD.MOV.U32 R69, RZ, RZ, -0x1 ;  /* 0xffffffffff457424 */ /* 0x000fc400078e00ff */
[----:B------:R-:W-:Y:S05]  /*26c40*/  CALL.REL.NOINC `($__internal_30_$__cuda_sm70_shflsync_bfly_p) ;  /* 0x0000001000007944 */ /* 0x000fea0003c00000 */
[----:B-1----:R-:W-:Y:S05]  /*26c50*/  BRA `(.L_x_14296) ;  /* 0xffffd54000007947 */ /* 0x002fea000383ffff */
        .weak           $__internal_30_$__cuda_sm70_shflsync_bfly_p
        .type           $__internal_30_$__cuda_sm70_shflsync_bfly_p,@function
        .size           $__internal_30_$__cuda_sm70_shflsync_bfly_p,(.L_x_71030 - $__internal_30_$__cuda_sm70_shflsync_bfly_p)
$__internal_30_$__cuda_sm70_shflsync_bfly_p:
[----:B------:R-:W-:Y:S04]  /*26c60*/  WARPSYNC R69 ;  /* 0x0000004500007348 */ /* 0x000fe80003800000 */
[----:B------:R0:W1:Y:S02]  /*26c70*/  SHFL.BFLY PT, R70, R71, R70, R127 ;  /* 0x0c00004647467389 */ /* 0x00006400000e007f */
[----:B0-----:R-:W-:-:S04]  /*26c80*/  MOV R69, 0x0 ;  /* 0x0000000000457802 */ /* 0x001fc80000000f00 */
[----:B------:R-:W-:Y:S05]  /*26c90*/  RET.REL.NODEC R68 `(_ZN10layer_norm13ln_fwd_kernelINS_13Kernel_traitsI6__halfS2_S2_S2_fjLj2560ELj1ELj4ELj1ELj16ENS_18Kernel_traits_baseILj2560ES2_S2_S2_S2_fjLj128EEEEELb1ELb1ELb1ELb0EEEvNS_9FwdParamsE) ;  /* 0xfffd936044007950 */ /* 0x000fea0003c3ffff */
.L_x_14297:
        /* <DEDUP_REMOVED lines=14> */
.L_x_71030:


//--------------------- .text._ZN10layer_norm13ln_fwd_kernelINS_13Kernel_traitsI6__halfS2_S2_S2_fjLj2560ELj1ELj4ELj1ELj16ENS_18Kernel_traits_baseILj2560ES2_S2_S2_S2_fjLj128EEEEELb1ELb1ELb1ELb1EEEvNS_9FwdParamsE --------------------------
	.section	.text._ZN10layer_norm13ln_fwd_kernelINS_13Kernel_traitsI6__halfS2_S2_S2_fjLj2560ELj1ELj4ELj1ELj16ENS_18Kernel_traits_baseILj2560ES2_S2_S2_S2_fjLj128EEEEELb1ELb1ELb1ELb1EEEvNS_9FwdParamsE,"ax",@progbits
	.sectioninfo	@"SHI_REGISTERS=255"
	.align	128
        .global         _ZN10layer_norm13ln_fwd_kernelINS_13Kernel_traitsI6__halfS2_S2_S2_fjLj2560ELj1ELj4ELj1ELj16ENS_18Kernel_traits_baseILj2560ES2_S2_S2_S2_fjLj128EEEEELb1ELb1ELb1ELb1EEEvNS_9FwdParamsE
        .type           _ZN10layer_norm13ln_fwd_kernelINS_13Kernel_traitsI6__halfS2_S2_S2_fjLj2560ELj1ELj4ELj1ELj16ENS_18Kernel_traits_baseILj2560ES2_S2_S2_S2_fjLj128EEEEELb1ELb1ELb1ELb1EEEvNS_9FwdParamsE,@function
        .size           _ZN10layer_norm13ln_fwd_kernelINS_13Kernel_traitsI6__halfS2_S2_S2_fjLj2560ELj1ELj4ELj1ELj16ENS_18Kernel_traits_baseILj2560ES2_S2_S2_S2_fjLj128EEEEELb1ELb1ELb1ELb1EEEvNS_9FwdParamsE,(.L_x_71031 - _ZN10layer_norm13ln_fwd_kernelINS_13Kernel_traitsI6__halfS2_S2_S2_fjLj2560ELj1ELj4ELj1ELj16ENS_18Kernel_traits_baseILj2560ES2_S2_S2_S2_fjLj128EEEEELb1ELb1ELb1ELb1EEEvNS_9FwdParamsE)
        .other          _ZN10layer_norm13ln_fwd_kernelINS_13Kernel_traitsI6__halfS2_S2_S2_fjLj2560ELj1ELj4ELj1ELj16ENS_18Kernel_traits_baseILj2560ES2_S2_S2_S2_fjLj128EEEEELb1ELb1ELb1ELb1EEEvNS_9FwdParamsE,@"STO_CUDA_ENTRY STV_DEFAULT"
_ZN10layer_norm13ln_fwd_kernelINS_13Kernel_traitsI6__halfS2_S2_S2_fjLj2560ELj1ELj4ELj1ELj16ENS_18Kernel_traits_baseILj2560ES2_S2_S2_S2_fjLj128EEEEELb1ELb1ELb1ELb1EEEvNS_9FwdParamsE:
.text._ZN10layer_norm13ln_fwd_kernelINS_13Kernel_traitsI6__halfS2_S2_S2_fjLj2560ELj1ELj4ELj1ELj16ENS_18Kernel_traits_baseILj2560ES2_S2_S2_S2_fjLj128EEEEELb1ELb1ELb1ELb1EEEvNS_9FwdParamsE:
[----:B------:R-:W-:-:S04]  /*0000*/  IMAD.MOV.U32 R1, RZ, RZ, c[0x0][0x28] ;  /* 0x00000a00ff017624 */ /* 0x000fc800078e00ff */
[----:B------:R-:W-:Y:S01]  /*0010*/  ULDC.U8 UR4, c[0x0][0x244] ;  /* 0x0000910000047ab9 */ /* 0x000fe20000000000 */
[----:B------:R-:W-:Y:S01]  /*0020*/  IADD3 R1, R1, -0x60, RZ ;  /* 0xffffffa001017810 */ /* 0x000fe20007ffe0ff */
[----:B------:R-:W-:Y:S01]  /*0030*/  ULDC.64 UR6, c[0x0][0x118] ;  /* 0x0000460000067ab9 */ /* 0x000fe20000000a00 */
[----:B------:R-:W-:Y:S01]  /*0040*/  ISETP.NE.AND P1, PT, RZ, UR4, PT ;  /* 0x00000004ff007c0c */ /* 0x000fe2000bf25270 */
[----:B------:R-:W-:Y:S02]  /*0050*/  ULDC.64 UR4, c[0x0][0x230] ;  /* 0x00008c0000047ab9 */ /* 0x000fe40000000a00 */
[----:B------:R-:W-:Y:S01]  /*0060*/  IMAD.U32 R4, RZ, RZ, UR4 ;  /* 0x00000004ff047e24 */ /* 0x000fe2000f8e00ff */
[----:B------:R-:W-:Y:S01]  /*0070*/  MOV R5, UR5 ;  /* 0x0000000500057c02 */ /* 0x000fe20008000f00 */
[----:B------:R-:W-:Y:S02]  /*0080*/  IMAD.MOV.U32 R212, RZ, RZ, c[0x0][0x238] ;  /* 0x00008e00ffd47624 */ /* 0x000fe400078e00ff */
[----:B------:R-:W-:-:S06]  /*0090*/  IMAD.MOV.U32 R213, RZ, RZ, c[0x0][0x23c] ;  /* 0x00008f00ffd57624 */ /* 0x000fcc00078e00ff */
[----:B------:R-:W2:Y:S04]  /*00a0*/  @P1 LDG.E.64 R4, [R4.64] ;  /* 0x0000000604041981 */ /* 0x000ea8000c1e1b00 */
[----:B------:R-:W3:Y:S01]  /*00b0*/  @P1 LDG.E.64 R2, [R212.64] ;  /* 0x00000006d4021981 */ /* 0x000ee2000c1e1b00 */
[----:B------:R-:W-:Y:S01]  /*00c0*/  ISETP.NE.U32.AND P0, PT, RZ, c[0x0][0x218], PT ;  /* 0x00008600ff007a0c */ /* 0x000fe20003f05070 */
[----:B------:R-:W-:Y:S02]  /*00d0*/  HFMA2.MMA R44, -RZ, RZ, 0, 9.5367431640625e-07 ;  /* 0x00000010ff2c7435 */ /* 0x000fe400000001ff */
        /* <DEDUP_REMOVED lines=28> */
[----:B------:R-:W-:-:S04]  /*02a0*/  LOP3.LUT R34, R5, UR10, R6, 0x96, !PT ;  /* 0x0000000a05227c12 */ /* 0x000fc8000f8e9606 */
[----:B------:R-:W-:Y:S01]  /*02b0*/  LOP3.LUT R6, R11, UR9, R8, 0x96, !PT ;  /* 0x000000090b067c12 */ /* 0x000fe2000f8e9608 */
[----:B------:R-:W-:-:S04]  /*02c0*/  UIADD3 UR12, UR5, 0x76cf5d0a, URZ ;  /* 0x76cf5d0a050c7890 */ /* 0x000fc8000fffe03f */
[----:B------:R-:W-:Y:S01]  /*02d0*/  IMAD.WIDE.U32 R6, R6, -0x2daee0ad, RZ ;  /* 0xd2511f5306067825 */ /* 0x000fe200078e00ff */
[----:B------:R-:W-:-:S04]  /*02e0*/  UIADD3 UR11, UR4, 0x3c6ef372, URZ ;  /* 0x3c6ef372040b7890 */ /* 0x000fc8000fffe03f */
[----:B------:R-:W-:Y:S01]  /*02f0*/  LOP3.LUT R36, R7, UR12, R4, 0x96, !PT ;  /* 0x0000000c07247c12 */ /* 0x000fe2000f8e9604 */
[----:B------:R-:W-:Y:S01]  /*0300*/  UIADD3 UR13, UR4, -0x255992d5, URZ ;  /* 0xdaa66d2b040d7890 */ /* 0x000fe2000fffe03f */
[----:B------:R-:W-:-:S04]  /*0310*/  IMAD.WIDE.U32 R34, R34, -0x326172a9, RZ ;  /* 0xcd9e8d5722227825 */ /* 0x000fc800078e00ff */
[----:B------:R-:W-:Y:S01]  /*0320*/  IMAD.WIDE.U32 R36, R36, -0x326172a9, RZ ;  /* 0xcd9e8d5724247825 */ /* 0x000fe200078e00ff */
[----:B------:R-:W-:Y:S01]  /*0330*/  LOP3.LUT R5, R35, UR11, R10, 0x96, !PT ;  /* 0x0000000b23057c12 */ /* 0x000fe2000f8e960a */
[----:B------:R-:W-:Y:S01]  /*0340*/  UIADD3 UR14, UR5, 0x32370b8f, URZ ;  /* 0x32370b8f050e7890 */ /* 0x000fe2000fffe03f */
[----:B------:R0:W5:Y:S02]  /*0350*/  @P0 LDG.E.128 R8, [R32.64+0xa00] ;  /* 0x000a000620080981 */ /* 0x000164000c1e1d00 */
[----:B------:R-:W-:Y:S01]  /*0360*/  LOP3.LUT R34, R37, UR13, R34, 0x96, !PT ;  /* 0x0000000d25227c12 */ /* 0x000fe2000f8e9622 */
[----:B------:R-:W-:Y:S01]  /*0370*/  UIADD3 UR16, UR5, -0x126145ec, URZ ;  /* 0xed9eba1405107890 */ /* 0x000fe2000fffe03f */
[----:B------:R-:W-:-:S04]  /*0380*/  IMAD.WIDE.U32 R4, R5, -0x2daee0ad, RZ ;  /* 0xd2511f5305047825 */ /* 0x000fc800078e00ff */
[----:B------:R-:W-:Y:S01]  /*0390*/  IMAD.WIDE.U32 R34, R34, -0x2daee0ad, RZ ;  /* 0xd2511f5322227825 */ /* 0x000fe200078e00ff */
[----:B------:R-:W-:-:S04]  /*03a0*/  LOP3.LUT R38, R5, UR14, R6, 0x96, !PT ;  /* 0x0000000e05267c12 */ /* 0x000fc8000f8e9606 */
[----:B------:R-:W-:Y:S02]  /*03b0*/  LOP3.LUT R40, R35, UR16, R4, 0x96, !PT ;  /* 0x0000001023287c12 */ /* 0x000fe4000f8e9604 */
[----:B------:R0:W5:Y:S01]  /*03c0*/  @P0 LDG.E.128 R4, [R32.64+0xc00] ;  /* 0x000c000620040981 */ /* 0x000162000c1e1d00 */
[----:B------:R-:W-:Y:S01]  /*03d0*/  UIADD3 UR15, UR4, 0x78dde6e4, URZ ;  /* 0x78dde6e4040f7890 */ /* 0x000fe2000fffe03f */
[----:B------:R-:W-:Y:S01]  /*03e0*/  IMAD.WIDE.U32 R38, R38, -0x326172a9, RZ ;  /* 0xcd9e8d5726267825 */ /* 0x000fe200078e00ff */
[----:B------:R-:W-:-:S04]  /*03f0*/  UIADD3 UR18, UR5, -0x56f99767, URZ ;  /* 0xa906689905127890 */ /* 0x000fc8000fffe03f */
[----:B------:R-:W-:Y:S01]  /*0400*/  LOP3.LUT R36, R39, UR15, R36, 0x96, !PT ;  /* 0x0000000f27247c12 */ /* 0x000fe2000f8e9624 */
[----:B------:R-:W-:Y:S01]  /*0410*/  UIADD3 UR17, UR4, 0x1715609d, URZ ;  /* 0x1715609d04117890 */ /* 0x000fe2000fffe03f */
[----:B------:R-:W-:-:S04]  /*0420*/  IMAD.WIDE.U32 R40, R40, -0x326172a9, RZ ;  /* 0xcd9e8d5728287825 */ /* 0x000fc800078e00ff */
[----:B------:R-:W-:Y:S01]  /*0430*/  IMAD.WIDE.U32 R36, R36, -0x2daee0ad, RZ ;  /* 0xd2511f5324247825 */ /* 0x000fe200078e00ff */
[----:B------:R-:W-:-:S04]  /*0440*/  UIADD3 UR19, UR4, -0x4ab325aa, URZ ;  /* 0xb54cda5604137890 */ /* 0x000fc8000fffe03f */
[----:B------:R-:W-:Y:S02]  /*0450*/  LOP3.LUT R39, R37, UR18, R34, 0x96, !PT ;  /* 0x0000001225277c12 */ /* 0x000fe4000f8e9622 */
[----:B------:R-:W-:Y:S01]  /*0460*/  LOP3.LUT R34, R41, UR17, R38, 0x96, !PT ;  /* 0x0000001129227c12 */ /* 0x000fe2000f8e9626 */
[----:B------:R-:W-:Y:S02]  /*0470*/  UIADD3 UR20, UR5, 0x646e171e, URZ ;  /* 0x646e171e05147890 */ /* 0x000fe4000fffe03f */
[----:B------:R-:W-:-:S04]  /*0480*/  IMAD.WIDE.U32 R38, R39, -0x326172a9, RZ ;  /* 0xcd9e8d5727267825 */ /* 0x000fc800078e00ff */
[----:B------:R-:W-:Y:S01]  /*0490*/  IMAD.WIDE.U32 R34, R34, -0x2daee0ad, RZ ;  /* 0xd2511f5322227825 */ /* 0x000fe200078e00ff */
[----:B------:R-:W-:Y:S02]  /*04a0*/  LOP3.LUT R37, R39, UR19, R40, 0x96, !PT ;  /* 0x0000001327257c12 */ /* 0x000fe4000f8e9628 */
[----:B------:R-:W-:Y:S02]  /*04b0*/  SHF.R.U32.HI R39, RZ, 0x5, R42 ;  /* 0x00000005ff277819 */ /* 0x000fe4000001162a */
[----:B------:R-:W-:Y:S01]  /*04c0*/  LOP3.LUT R40, R35, UR20, R36, 0x96, !PT ;  /* 0x0000001423287c12 */ /* 0x000fe2000f8e9624 */
[----:B------:R-:W-:Y:S01]  /*04d0*/  IMAD.SHL.U32 R35, R42, 0x10, RZ ;  /* 0x000000102a237824 */ /* 0x000fe200078e00ff */
[----:B------:R-:W-:Y:S01]  /*04e0*/  LEA R42, R43, R39, 0x2 ;  /* 0x000000272b2a7211 */ /* 0x000fe200078e10ff */
[----:B------:R-:W-:Y:S01]  /*04f0*/  UIADD3 UR22, UR5, 0x1fd5c5a3, URZ ;  /* 0x1fd5c5a305167890 */ /* 0x000fe2000fffe03f */
[----:B------:R-:W-:Y:S01]  /*0500*/  IMAD.WIDE.U32 R36, R37, -0x2daee0ad, RZ ;  /* 0xd2511f5325247825 */ /* 0x000fe200078e00ff */
[----:B------:R-:W-:Y:S01]  /*0510*/  UIADD3 UR21, UR4, 0x5384540f, URZ ;  /* 0x5384540f04157890 */ /* 0x000fe2000fffe03f */
[----:B------:R-:W-:-:S02]  /*0520*/  ISETP.GE.AND P1, PT, R42, c[0x0][0x164], PT ;  /* 0x000059002a007a0c */ /* 0x000fc40003f26270 */
[----:B------:R-:W-:Y:S01]  /*0530*/  IMAD.WIDE.U32 R40, R40, -0x326172a9, RZ ;  /* 0xcd9e8d5728287825 */ /* 0x000fe200078e00ff */
[----:B------:R-:W-:Y:S02]  /*0540*/  LOP3.LUT R171, R37, UR22, R34, 0x96, !PT ;  /* 0x0000001625ab7c12 */ /* 0x000fe4000f8e9622 */
[----:B------:R-:W-:Y:S02]  /*0550*/  LOP3.LUT R35, R35, 0x1f0, RZ, 0xc0, !PT ;  /* 0x000001f023237812 */ /* 0x000fe400078ec0ff */
[----:B------:R-:W-:Y:S01]  /*0560*/  LOP3.LUT R38, R41, UR21, R38, 0x96, !PT ;  /* 0x0000001529267c12 */ /* 0x000fe2000f8e9626 */
[----:B------:R-:W-:Y:S01]  /*0570*/  UIADD3 UR23, UR4, -0xe443238, URZ ;  /* 0xf1bbcdc804177890 */ /* 0x000fe2000fffe03f */
[----:B------:R-:W-:Y:S01]  /*0580*/  LEA R34, P2, R45, c[0x0][0x1c8], 0x4 ;  /* 0x000072002d227a11 */ /* 0x000fe200078420ff */
[----:B------:R-:W-:Y:S01]  /*0590*/  UIADD3 UR24, UR5, -0x24c28bd8, URZ ;  /* 0xdb3d742805187890 */ /* 0x000fe2000fffe03f */
[----:B------:R-:W-:Y:S01]  /*05a0*/  IADD3 R72, P3, R35, c[0x0][0x1c8], RZ ;  /* 0x0000720023487a10 */ /* 0x000fe20007f7e0ff */
[----:B------:R-:W-:-:S04]  /*05b0*/  IMAD.HI.U32 R39, R171, -0x326172a9, RZ ;  /* 0xcd9e8d57ab277827 */ /* 0x000fc800078e00ff */
[----:B------:R-:W-:Y:S01]  /*05c0*/  IMAD.HI.U32 R37, R38, -0x2daee0ad, RZ ;  /* 0xd2511f5326257827 */ /* 0x000fe200078e00ff */
[----:B------:R-:W-:-:S03]  /*05d0*/  LOP3.LUT R39, R39, UR23, R40, 0x96, !PT ;  /* 0x0000001727277c12 */ /* 0x000fc6000f8e9628 */
[----:B------:R-:W-:Y:S01]  /*05e0*/  IMAD.X R35, RZ, RZ, c[0x0][0x1cc], P2 ;  /* 0x00007300ff237624 */ /* 0x000fe200010e06ff */
[----:B------:R-:W-:Y:S01]  /*05f0*/  LOP3.LUT R37, R37, UR24, R36, 0x96, !PT ;  /* 0x0000001825257c12 */ /* 0x000fe2000f8e9624 */
[----:B------:R-:W-:Y:S01]  /*0600*/  IMAD.X R73, RZ, RZ, c[0x0][0x1cc], P3 ;  /* 0x00007300ff497624 */ /* 0x000fe200018e06ff */
[----:B------:R-:W-:Y:S06]  /*0610*/  @P1 EXIT ;  /* 0x000000000000194d */ /* 0x000fec0003800000 */
[----:B0-----:R-:W-:Y:S01]  /*0620*/  IMAD.WIDE.U32 R32, R45, R44, c[0x0][0x1b0] ;  /* 0x00006c002d207625 */ /* 0x001fe200078e002c */
        /* <DEDUP_REMOVED lines=31> */
[--C-:B-1----:R-:W-:Y:S01]  /*0820*/  HADD2.F32 R33, -RZ, R28.reuse.H0_H0 ;  /* 0x2000001cff217230 */ /* 0x102fe20000004100 */
[----:B------:R-:W-:Y:S01]  /*0830*/  @!P0 CS2R R202, SRZ ;  /* 0x0000000000ca8805 */ /* 0x000fe2000001ff00 */
[----:B------:R-:W-:Y:S01]  /*0840*/  HADD2.F32 R28, -RZ, R28.H1_H1 ;  /* 0x3000001cff1c7230 */ /* 0x000fe20000004100 */
[----:B------:R-:W-:Y:S01]  /*0850*/  @!P0 CS2R R194, SRZ ;  /* 0x0000000000c28805 */ /* 0x000fe2000001ff00 */
[--C-:B------:R-:W-:Y:S01]  /*0860*/  HADD2.F32 R32, -RZ, R29.reuse.H0_H0 ;  /* 0x2000001dff207230 */ /* 0x100fe20000004100 */
[----:B------:R-:W-:Y:S01]  /*0870*/  STL [R1+0x5c], R33 ;  /* 0x00005c2101007387 */ /* 0x000fe20000100800 */
[----:B------:R-:W-:Y:S01]  /*0880*/  HADD2.F32 R29, -RZ, R29.H1_H1 ;  /* 0x3000001dff1d7230 */ /* 0x000fe20000004100 */
[----:B------:R-:W-:Y:S01]  /*0890*/  UIADD3 UR26, UR5, -0x695add53, URZ ;  /* 0x96a522ad051a7890 */ /* 0x000fe2000fffe03f */
[--C-:B------:R-:W-:Y:S01]  /*08a0*/  HADD2.F32 R228, -RZ, R4.reuse.H0_H0 ;  /* 0x20000004ffe47230 */ /* 0x100fe20000004100 */
[----:B------:R1:W-:Y:S01]  /*08b0*/  STL [R1+0x58], R28 ;  /* 0x0000581c01007387 */ /* 0x0003e20000100800 */
[----:B------:R-:W-:Y:S01]  /*08c0*/  HADD2.F32 R227, -RZ, R4.H1_H1 ;  /* 0x30000004ffe37230 */ /* 0x000fe20000004100 */
[----:B------:R-:W-:Y:S01]  /*08d0*/  @!P0 CS2R R16, SRZ ;  /* 0x0000000000108805 */ /* 0x000fe2000001ff00 */
[----:B------:R-:W-:Y:S01]  /*08e0*/  @!P0 CS2R R18, SRZ ;  /* 0x0000000000128805 */ /* 0x000fe2000001ff00 */
[----:B------:R-:W-:Y:S01]  /*08f0*/  STL [R1+0x54], R32 ;  /* 0x0000542001007387 */ /* 0x000fe20000100800 */
[----:B------:R-:W-:Y:S01]  /*0900*/  @!P0 CS2R R12, SRZ ;  /* 0x00000000000c8805 */ /* 0x000fe2000001ff00 */
[----:B------:R-:W-:Y:S01]  /*0910*/  @!P0 CS2R R14, SRZ ;  /* 0x00000000000e8805 */ /* 0x000fe2000001ff00 */
[----:B------:R-:W-:Y:S01]  /*0920*/  @!P0 CS2R R8, SRZ ;  /* 0x0000000000088805 */ /* 0x000fe2000001ff00 */
[----:B------:R2:W-:Y:S01]  /*0930*/  STL [R1+0x50], R29 ;  /* 0x0000501d01007387 */ /* 0x0005e20000100800 */
[----:B------:R-:W-:Y:S01]  /*0940*/  @!P0 CS2R R10, SRZ ;  /* 0x00000000000a8805 */ /* 0x000fe2000001ff00 */
[--C-:B-1----:R-:W-:Y:S01]  /*0950*/  HADD2.F32 R28, -RZ, R30.reuse.H0_H0 ;  /* 0x2000001eff1c7230 */ /* 0x102fe20000004100 */
[----:B------:R-:W-:Y:S01]  /*0960*/  @!P0 CS2R R192, SRZ ;  /* 0x0000000000c08805 */ /* 0x000fe2000001ff00 */
[----:B------:R-:W-:Y:S01]  /*0970*/  HADD2.F32 R30, -RZ, R30.H1_H1 ;  /* 0x3000001eff1e7230 */ /* 0x000fe20000004100 */
[----:B------:R-:W-:Y:S01]  /*0980*/  UIADD3 UR25, UR4, -0x700cb87f, URZ ;  /* 0x8ff3478104197890 */ /* 0x000fe2000fffe03f */
[--C-:B------:R-:W-:Y:S01]  /*0990*/  HADD2.F32 R224, -RZ, R6.reuse.H0_H0 ;  /* 0x20000006ffe07230 */ /* 0x100fe20000004100 */
[----:B------:R1:W-:Y:S01]  /*09a0*/  STL [R1+0x4c], R28 ;  /* 0x00004c1c01007387 */ /* 0x0003e20000100800 */
[----:B------:R-:W-:Y:S01]  /*09b0*/  HADD2.F32 R223, -RZ, R6.H1_H1 ;  /* 0x30000006ffdf7230 */ /* 0x000fe20000004100 */
[----:B------:R-:W-:Y:S01]  /*09c0*/  IMAD R167, R38, -0x2daee0ad, RZ ;  /* 0xd2511f5326a77824 */ /* 0x000fe200078e02ff */
[--C-:B--2---:R-:W-:Y:S01]  /*09d0*/  HADD2.F32 R29, -RZ, R31.reuse.H0_H0 ;  /* 0x2000001fff1d7230 */ /* 0x104fe20000004100 */
[----:B------:R-:W-:Y:S01]  /*09e0*/  STL [R1+0x48], R30 ;  /* 0x0000481e01007387 */ /* 0x000fe20000100800 */
[----:B------:R-:W-:Y:S01]  /*09f0*/  IMAD.HI.U32 R4, R39, -0x2daee0ad, RZ ;  /* 0xd2511f5327047827 */ /* 0x000fe200078e00ff */
[--C-:B------:R-:W-:Y:S01]  /*0a00*/  HADD2.F32 R219, -RZ, R208.reuse.H0_H0 ;  /* 0x200000d0ffdb7230 */ /* 0x100fe20000004100 */
[----:B------:R-:W-:Y:S01]  /*0a10*/  BSSY B0, `(.L_x_14298) ;  /* 0x0002305000007945 */ /* 0x000fe20003800000 */
[----:B------:R2:W-:Y:S01]  /*0a20*/  STL [R1+0x44], R29 ;  /* 0x0000441d01007387 */ /* 0x0005e20000100800 */
[----:B------:R-:W-:Y:S01]  /*0a30*/  IMAD R171, R171, -0x326172a9, RZ ;  /* 0xcd9e8d57abab7824 */ /* 0x000fe200078e02ff */
[----:B-1----:R-:W-:Y:S01]  /*0a40*/  HADD2.F32 R28, -RZ, R31.H1_H1 ;  /* 0x3000001fff1c7230 */ /* 0x002fe20000004100 */
[C---:B------:R-:W-:Y:S01]  /*0a50*/  IMAD.HI.U32 R6, R37.reuse, -0x326172a9, RZ ;  /* 0xcd9e8d5725067827 */ /* 0x040fe200078e00ff */
[----:B------:R-:W-:Y:S01]  /*0a60*/  HADD2.F32 R218, -RZ, R208.H1_H1 ;  /* 0x300000d0ffda7230 */ /* 0x000fe20000004100 */
[----:B------:R-:W-:Y:S01]  /*0a70*/  LOP3.LUT R167, R4, UR26, R167, 0x96, !PT ;  /* 0x0000001a04a77c12 */ /* 0x000fe2000f8e96a7 */
[--C-:B------:R-:W-:Y:S01]  /*0a80*/  HADD2.F32 R217, -RZ, R209.reuse.H0_H0 ;  /* 0x200000d1ffd97230 */ /* 0x100fe20000004100 */
[----:B------:R1:W-:Y:S01]  /*0a90*/  STL [R1+0x40], R28 ;  /* 0x0000401c01007387 */ /* 0x0003e20000100800 */
[----:B------:R-:W-:Y:S01]  /*0aa0*/  HADD2.F32 R216, -RZ, R209.H1_H1 ;  /* 0x300000d1ffd87230 */ /* 0x000fe20000004100 */
[----:B------:R-:W-:Y:S01]  /*0ab0*/  LOP3.LUT R171, R6, UR25, R171, 0x96, !PT ;  /* 0x0000001906ab7c12 */ /* 0x000fe2000f8e96ab */
[--C-:B--2---:R-:W-:Y:S01]  /*0ac0*/  HADD2.F32 R29, -RZ, R24.reuse.H0_H0 ;  /* 0x20000018ff1d7230 */ /* 0x104fe20000004100 */
[----:B------:R-:W-:Y:S01]  /*0ad0*/  MOV R4, R42 ;  /* 0x0000002a00047202 */ /* 0x000fe20000000f00 */
[----:B------:R-:W-:Y:S01]  /*0ae0*/  HADD2.F32 R24, -RZ, R24.H1_H1 ;  /* 0x30000018ff187230 */ /* 0x000fe20000004100 */
[----:B------:R-:W-:Y:S01]  /*0af0*/  LOP3.LUT R212, R212, 0x3, RZ, 0xc0, !PT ;  /* 0x00000003d4d47812 */ /* 0x000fe200078ec0ff */
[--C-:B------:R-:W-:Y:S01]  /*0b00*/  HADD2.F32 R215, -RZ, R210.reuse.H0_H0 ;  /* 0x200000d2ffd77230 */ /* 0x100fe20000004100 */
[----:B------:R-:W-:Y:S01]  /*0b10*/  STL [R1+0x3c], R29 ;  /* 0x00003c1d01007387 */ /* 0x000fe20000100800 */
[----:B------:R-:W-:Y:S01]  /*0b20*/  HADD2.F32 R214, -RZ, R210.H1_H1 ;  /* 0x300000d2ffd67230 */ /* 0x000fe20000004100 */
[----:B------:R-:W-:Y:S01]  /*0b30*/  IMAD R178, R37, -0x326172a9, RZ ;  /* 0xcd9e8d5725b27824 */ /* 0x000fe200078e02ff */
[--C-:B-1----:R-:W-:Y:S01]  /*0b40*/  HADD2.F32 R28, -RZ, R25.reuse.H0_H0 ;  /* 0x20000019ff1c7230 */ /* 0x102fe20000004100 */
[----:B------:R1:W-:Y:S01]  /*0b50*/  STL [R1+0x38], R24 ;  /* 0x0000381801007387 */ /* 0x0003e20000100800 */
[----:B------:R-:W-:Y:S01]  /*0b60*/  HADD2.F32 R25, -RZ, R25.H1_H1 ;  /* 0x30000019ff197230 */ /* 0x000fe20000004100 */
[----:B------:R-:W-:Y:S01]  /*0b70*/  IMAD R170, R39, -0x2daee0ad, RZ ;  /* 0xd2511f5327aa7824 */ /* 0x000fe200078e02ff */
[--C-:B------:R-:W-:Y:S01]  /*0b80*/  HADD2.F32 R226, -RZ, R5.reuse.H0_H0 ;  /* 0x20000005ffe27230 */ /* 0x100fe20000004100 */
[----:B------:R-:W-:Y:S01]  /*0b90*/  STL [R1+0x34], R28 ;  /* 0x0000341c01007387 */ /* 0x000fe20000100800 */
[----:B------:R-:W-:Y:S01]  /*0ba0*/  HADD2.F32 R225, -RZ, R5.H1_H1 ;  /* 0x30000005ffe17230 */ /* 0x000fe20000004100 */
[----:B------:R-:W-:Y:S01]  /*0bb0*/  IMAD.MOV.U32 R5, RZ, RZ, RZ ;  /* 0x000000ffff057224 */ /* 0x000fe200078e00ff */
[----:B------:R-:W-:Y:S01]  /*0bc0*/  HADD2.F32 R213, -RZ, R211.H0_H0 ;  /* 0x200000d3ffd57230 */ /* 0x000fe20000004100 */
[----:B------:R2:W-:Y:S01]  /*0bd0*/  STL [R1+0x30], R25 ;  /* 0x0000301901007387 */ /* 0x0005e20000100800 */
[----:B------:R-:W-:-:S02]  /*0be0*/  HADD2.F32 R210, -RZ, R200.H0_H0 ;  /* 0x200000c8ffd27230 */ /* 0x000fc40000004100 */
[--C-:B-1----:R-:W-:Y:S02]  /*0bf0*/  HADD2.F32 R24, -RZ, R26.reuse.H0_H0 ;  /* 0x2000001aff187230 */ /* 0x102fe40000004100 */
[----:B------:R-:W-:Y:S02]  /*0c00*/  HADD2.F32 R26, -RZ, R26.H1_H1 ;  /* 0x3000001aff1a7230 */ /* 0x000fe40000004100 */
[----:B------:R-:W-:Y:S01]  /*0c10*/  HADD2.F32 R209, -RZ, R200.H1_H1 ;  /* 0x300000c8ffd17230 */ /* 0x000fe20000004100 */
[----:B------:R1:W-:Y:S01]  /*0c20*/  STL [R1+0x2c], R24 ;  /* 0x00002c1801007387 */ /* 0x0003e20000100800 */
[----:B------:R-:W-:Y:S02]  /*0c30*/  HADD2.F32 R208, -RZ, R201.H0_H0 ;  /* 0x200000c9ffd07230 */ /* 0x000fe40000004100 */
[----:B--2---:R-:W-:Y:S01]  /*0c40*/  HADD2.F32 R25, -RZ, R27.H0_H0 ;  /* 0x2000001bff197230 */ /* 0x004fe20000004100 */
[----:B------:R-:W-:Y:S01]  /*0c50*/  STL [R1+0x28], R26 ;  /* 0x0000281a01007387 */ /* 0x000fe20000100800 */
[----:B------:R-:W-:-:S02]  /*0c60*/  HADD2.F32 R207, -RZ, R201.H1_H1 ;  /* 0x300000c9ffcf7230 */ /* 0x000fc40000004100 */
[--C-:B------:R-:W-:Y:S01]  /*0c70*/  HADD2.F32 R206, -RZ, R202.reuse.H0_H0 ;  /* 0x200000caffce7230 */ /* 0x100fe20000004100 */
[----:B------:R2:W-:Y:S01]  /*0c80*/  STL [R1+0x24], R25 ;  /* 0x0000241901007387 */ /* 0x0005e20000100800 */
[----:B------:R-:W-:Y:S02]  /*0c90*/  HADD2.F32 R205, -RZ, R202.H1_H1 ;  /* 0x300000caffcd7230 */ /* 0x000fe40000004100 */
[----:B-1----:R-:W-:Y:S02]  /*0ca0*/  HADD2.F32 R24, -RZ, R27.H1_H1 ;  /* 0x3000001bff187230 */ /* 0x002fe40000004100 */
[----:B------:R-:W-:Y:S02]  /*0cb0*/  HADD2.F32 R204, -RZ, R203.H0_H0 ;  /* 0x200000cbffcc7230 */ /* 0x000fe40000004100 */
[----:B------:R-:W-:Y:S01]  /*0cc0*/  HADD2.F32 R196, -RZ, R195.H0_H0 ;  /* 0x200000c3ffc47230 */ /* 0x000fe20000004100 */
[----:B------:R1:W-:Y:S01]  /*0cd0*/  STL [R1+0x20], R24 ;  /* 0x0000201801007387 */ /* 0x0003e20000100800 */
[----:B------:R-:W-:-:S02]  /*0ce0*/  HADD2.F32 R252, -RZ, R16.H0_H0 ;  /* 0x20000010fffc7230 */ /* 0x000fc40000004100 */
[--C-:B--2---:R-:W-:Y:S02]  /*0cf0*/  HADD2.F32 R25, -RZ, R20.reuse.H0_H0 ;  /* 0x20000014ff197230 */ /* 0x104fe40000004100 */
[----:B------:R-:W-:Y:S02]  /*0d00*/  HADD2.F32 R20, -RZ, R20.H1_H1 ;  /* 0x30000014ff147230 */ /* 0x000fe40000004100 */
[----:B------:R-:W-:Y:S01]  /*0d10*/  HADD2.F32 R251, -RZ, R16.H1_H1 ;  /* 0x30000010fffb7230 */ /* 0x000fe20000004100 */
[----:B------:R-:W-:Y:S01]  /*0d20*/  STL [R1+0x1c], R25 ;  /* 0x00001c1901007387 */ /* 0x000fe20000100800 */
        /* <DEDUP_REMOVED lines=10> */
[--C-:B-1----:R-:W-:Y:S02]  /*0dd0*/  HADD2.F32 R20, -RZ, R22.reuse.H0_H0 ;  /* 0x20000016ff147230 */ /* 0x102fe40000004100 */
[----:B------:R-:W-:-:S02]  /*0de0*/  HADD2.F32 R22, -RZ, R22.H1_H1 ;  /* 0x30000016ff167230 */ /* 0x000fc40000004100 */
[----:B------:R-:W-:Y:S01]  /*0df0*/  HADD2.F32 R245, -RZ, R19.H1_H1 ;  /* 0x30000013fff57230 */ /* 0x000fe20000004100 */
[----:B------:R1:W-:Y:S01]  /*0e00*/  STL [R1+0xc], R20 ;  /* 0x00000c1401007387 */ /* 0x0003e20000100800 */
[--C-:B------:R-:W-:Y:S02]  /*0e10*/  HADD2.F32 R244, -RZ, R12.reuse.H0_H0 ;  /* 0x2000000cfff47230 */ /* 0x100fe40000004100 */
[----:B--2---:R-:W-:Y:S01]  /*0e20*/  HADD2.F32 R21, -RZ, R23.H0_H0 ;  /* 0x20000017ff157230 */ /* 0x004fe20000004100 */
[----:B------:R0:W-:Y:S01]  /*0e30*/  STL [R1+0x8], R22 ;  /* 0x0000081601007387 */ /* 0x0001e20000100800 */
[----:B------:R-:W-:Y:S02]  /*0e40*/  HADD2.F32 R243, -RZ, R12.H1_H1 ;  /* 0x3000000cfff37230 */ /* 0x000fe40000004100 */
[--C-:B------:R-:W-:Y:S01]  /*0e50*/  HADD2.F32 R242, -RZ, R13.reuse.H0_H0 ;  /* 0x2000000dfff27230 */ /* 0x100fe20000004100 */
[----:B------:R0:W-:Y:S01]  /*0e60*/  STL [R1+0x4], R21 ;  /* 0x0000041501007387 */ /* 0x0001e20000100800 */
[----:B------:R-:W-:-:S02]  /*0e70*/  HADD2.F32 R241, -RZ, R13.H1_H1 ;  /* 0x3000000dfff17230 */ /* 0x000fc40000004100 */
[----:B-1----:R-:W-:Y:S02]  /*0e80*/  HADD2.F32 R20, -RZ, R23.H1_H1 ;  /* 0x30000017ff147230 */ /* 0x002fe40000004100 */
[--C-:B------:R-:W-:Y:S02]  /*0e90*/  HADD2.F32 R240, -RZ, R14.reuse.H0_H0 ;  /* 0x2000000efff07230 */ /* 0x100fe40000004100 */
[----:B------:R-:W-:Y:S01]  /*0ea0*/  HADD2.F32 R239, -RZ, R14.H1_H1 ;  /* 0x3000000effef7230 */ /* 0x000fe20000004100 */
[----:B------:R0:W-:Y:S01]  /*0eb0*/  STL [R1], R20 ;  /* 0x0000001401007387 */ /* 0x0001e20000100800 */
        /* <DEDUP_REMOVED lines=20> */
[----:B0-----:R-:W-:-:S02]  /*1000*/  HADD2.F32 R195, -RZ, R195.H1_H1 ;  /* 0x300000c3ffc37230 */ /* 0x001fc40000004100 */
.L_x_15124:
[----:B------:R-:W-:-:S04]  /*1010*/  IMAD.MOV.U32 R17, RZ, RZ, 0x4 ;  /* 0x00000004ff117424 */ /* 0x000fc800078e00ff */
[----:B------:R-:W-:-:S05]  /*1020*/  IMAD.WIDE R10, R4, R17, c[0x0][0x1d0] ;  /* 0x00007400040a7625 */ /* 0x000fca00078e0211 */
[----:B------:R0:W2:Y:S01]  /*1030*/  LDG.E R16, [R10.64] ;  /* 0x000000060a107981 */ /* 0x0000a2000c1e1900 */
[----:B------:R-:W-:Y:S01]  /*1040*/  ISETP.NE.U32.AND P0, PT, RZ, c[0x0][0x180], PT ;  /* 0x00006000ff007a0c */ /* 0x000fe20003f05070 */
[----:B------:R-:W-:Y:S01]  /*1050*/  IMAD R12, R4, c[0x0][0x168], RZ ;  /* 0x00005a00040c7a24 */ /* 0x000fe200078e02ff */
[----:B------:R-:W-:Y:S01]  /*1060*/  MOV R165, RZ ;  /* 0x000000ff00a57202 */ /* 0x000fe20000000f00 */
        /* <DEDUP_REMOVED lines=24> */
[----:B0-----:R-:W-:Y:S01]  /*11f0*/  HFMA2.MMA R122, -RZ, RZ, 0, 0 ;  /* 0x00000000ff7a7435 */ /* 0x001fe200000001ff */
[----:B------:R-:W-:Y:S01]  /*1200*/  IMAD.MOV.U32 R10, RZ, RZ, R212 ;  /* 0x000000ffff0a7224 */ /* 0x000fe200078e00d4 */
[----:B------:R-:W-:Y:S05]  /*1210*/  @!P0 BRA `(.L_x_14301) ;  /* 0x000005c000008947 */ /* 0x000fea0003800000 */
[----:B------:R-:W-:Y:S01]  /*1220*/  IMAD.MOV.U32 R10, RZ, RZ, R212 ;  /* 0x000000ffff0a7224 */ /* 0x000fe200078e00d4 */
[----:B-----5:R-:W-:Y:S01]  /*1230*/  HADD2.F32 R122, -RZ, R108.H0_H0 ;  /* 0x2000006cff7a7230 */ /* 0x020fe20000004100 */
[----:B------:R-:W-:Y:S05]  /*1240*/  BRA `(.L_x_14301) ;  /* 0x0000059000007947 */ /* 0x000fea0003800000 */
.L_x_14300:
        /* <DEDUP_REMOVED lines=12> */
.L_x_14303:
[----:B------:R-:W-:Y:S02]  /*1310*/  MOV R6, R178 ;  /* 0x000000b200067202 */ /* 0x000fe40000000f00 */
.L_x_14304:
[----:B------:R-:W-:Y:S05]  /*1320*/  BSYNC B2 ;  /* 0x0000000000027941 */ /* 0x000fea0003800000 */
.L_x_14302:
        /* <DEDUP_REMOVED lines=16> */
.L_x_14308:
[----:B------:R-:W-:Y:S05]  /*1430*/  BSYNC B3 ;  /* 0x0000000000037941 */ /* 0x000fea0003800000 */
.L_x_14307:
        /* <DEDUP_REMOVED lines=43> */
.L_x_14306:
[----:B------:R-:W-:Y:S05]  /*16f0*/  BSYNC B2 ;  /* 0x0000000000027941 */ /* 0x000fea0003800000 */
.L_x_14305:
[----:B------:R-:W0:Y:S01]  /*1700*/  I2F.U32 R6, R6 ;  /* 0x0000000600067306 */ /* 0x000e220000201000 */
[----:B------:R-:W-:Y:S01]  /*1710*/  HFMA2.MMA R11, -RZ, RZ, 0.1171875, 0 ;  /* 0x2f800000ff0b7435 */ /* 0x000fe200000001ff */
[----:B-----5:R-:W-:Y:S02]  /*1720*/  HADD2.F32 R12, -RZ, R112.H0_H0 ;  /* 0x20000070ff0c7230 */ /* 0x020fe40000004100 */
[----:B------:R-:W-:Y:S02]  /*1730*/  HADD2.F32 R13, -RZ, R184.H0_H0 ;  /* 0x200000b8ff0d7230 */ /* 0x000fe40000004100 */
[----:B------:R-:W-:Y:S01]  /*1740*/  @P0 HADD2.F32 R15, -RZ, R108.H0_H0 ;  /* 0x2000006cff0f0230 */ /* 0x000fe20000004100 */
[----:B------:R-:W-:-:S04]  /*1750*/  FMUL.FTZ R12, R12, c[0x0][0x1ec] ;  /* 0x00007b000c0c7a20 */ /* 0x000fc80000410000 */
[----:B------:R-:W-:Y:S02]  /*1760*/  FMUL.FTZ R12, R12, c[0x0][0x1e8] ;  /* 0x00007a000c0c7a20 */ /* 0x000fe40000410000 */
[----:B0-----:R-:W-:-:S05]  /*1770*/  FFMA.FTZ R11, R6, R11, 1.1641532182693481445e-10 ;  /* 0x2f000000060b7423 */ /* 0x001fca000001000b */
[----:B------:R-:W-:-:S04]  /*1780*/  FSETP.GTU.FTZ.AND P3, PT, R11, c[0x0][0x1e4], PT ;  /* 0x000079000b007a0b */ /* 0x000fc80003f7c000 */
[----:B------:R-:W-:Y:S02]  /*1790*/  FSEL R12, R12, RZ, !P3 ;  /* 0x000000ff0c0c7208 */ /* 0x000fe40005800000 */
[----:B------:R-:W-:-:S03]  /*17a0*/  SEL R11, RZ, 0x1, P3 ;  /* 0x00000001ff0b7807 */ /* 0x000fc60001800000 */
[----:B------:R-:W-:Y:S01]  /*17b0*/  FMUL.FTZ R122, R12, R13 ;  /* 0x0000000d0c7a7220 */ /* 0x000fe20000410000 */
[----:B------:R-:W-:-:S03]  /*17c0*/  PRMT R6, R11, 0x7610, R6 ;  /* 0x000076100b067816 */ /* 0x000fc60000000006 */
[----:B------:R-:W-:Y:S02]  /*17d0*/  @P0 FADD.FTZ R122, R122, R15 ;  /* 0x0000000f7a7a0221 */ /* 0x000fe40000010000 */
.L_x_14301:
[----:B------:R-:W-:Y:S05]  /*17e0*/  BSYNC B1 ;  /* 0x0000000000017941 */ /* 0x000fea0003800000 */
.L_x_14299:
        /* <DEDUP_REMOVED lines=8> */
.L_x_14310:
        /* <DEDUP_REMOVED lines=12> */
.L_x_14313:
[----:B------:R-:W-:Y:S02]  /*1930*/  IMAD.MOV.U32 R7, RZ, RZ, R178 ;  /* 0x000000ffff077224 */ /* 0x000fe400078e00b2 */
.L_x_14314:
[----:B------:R-:W-:Y:S05]  /*1940*/  BSYNC B2 ;  /* 0x0000000000027941 */ /* 0x000fea0003800000 */
.L_x_14312:
        /* <DEDUP_REMOVED lines=16> */
.L_x_14318:
[----:B------:R-:W-:Y:S05]  /*1a50*/  BSYNC B3 ;  /* 0x0000000000037941 */ /* 0x000fea0003800000 */
.L_x_14317:
        /* <DEDUP_REMOVED lines=43> */
.L_x_14316:
[----:B------:R-:W-:Y:S05]  /*1d10*/  BSYNC B2 ;  /* 0x0000000000027941 */ /* 0x000fea0003800000 */
.L_x_14315:
[----:B------:R-:W0:Y:S01]  /*1d20*/  I2F.U32 R7, R7 ;  /* 0x0000000700077306 */ /* 0x000e220000201000 */
[----:B-----5:R-:W-:Y:S01]  /*1d30*/  HADD2.F32 R12, -RZ, R112.H1_H1 ;  /* 0x30000070ff0c7230 */ /* 0x020fe20000004100 */
[----:B------:R-:W-:Y:S01]  /*1d40*/  IMAD.MOV.U32 R10, RZ, RZ, 0x2f800000 ;  /* 0x2f800000ff0a7424 */ /* 0x000fe200078e00ff */
[----:B------:R-:W-:Y:S02]  /*1d50*/  HADD2.F32 R123, -RZ, R184.H1_H1 ;  /* 0x300000b8ff7b7230 */ /* 0x000fe40000004100 */
[----:B------:R-:W-:Y:S01]  /*1d60*/  @P0 HADD2.F32 R14, -RZ, R108.H1_H1 ;  /* 0x3000006cff0e0230 */ /* 0x000fe20000004100 */
        /* <DEDUP_REMOVED lines=9> */
.L_x_14311:
[----:B------:R-:W-:Y:S05]  /*1e00*/  BSYNC B1 ;  /* 0x0000000000017941 */ /* 0x000fea0003800000 */
.L_x_14309:
        /* <DEDUP_REMOVED lines=8> */
.L_x_14320:
        /* <DEDUP_REMOVED lines=12> */
.L_x_14323:
[----:B------:R-:W-:Y:S02]  /*1f50*/  IMAD.MOV.U32 R8, RZ, RZ, R178 ;  /* 0x000000ffff087224 */ /* 0x000fe400078e00b2 */
.L_x_14324:
[----:B------:R-:W-:Y:S05]  /*1f60*/  BSYNC B2 ;  /* 0x0000000000027941 */ /* 0x000fea0003800000 */
.L_x_14322:
        /* <DEDUP_REMOVED lines=16> */
.L_x_14328:
[----:B------:R-:W-:Y:S05]  /*2070*/  BSYNC B3 ;  /* 0x0000000000037941 */ /* 0x000fea0003800000 */
.L_x_14327:
        /* <DEDUP_REMOVED lines=43> */
.L_x_14326:
[----:B------:R-:W-:Y:S05]  /*2330*/  BSYNC B2 ;  /* 0x0000000000027941 */ /* 0x000fea0003800000 */
.L_x_14325:
[----:B------:R-:W0:Y:S01]  /*2340*/  I2F.U32 R8, R8 ;  /* 0x0000000800087306 */ /* 0x000e220000201000 */
[----:B-----5:R-:W-:Y:S01]  /*2350*/  HADD2.F32 R12, -RZ, R113.H0_H0 ;  /* 0x20000071ff0c7230 */ /* 0x020fe20000004100 */
[----:B------:R-:W-:Y:S01]  /*2360*/  IMAD.MOV.U32 R11, RZ, RZ, 0x2f800000 ;  /* 0x2f800000ff0b7424 */ /* 0x000fe200078e00ff */
        /* <DEDUP_REMOVED lines=11> */
.L_x_14321:
[----:B------:R-:W-:Y:S05]  /*2420*/  BSYNC B1 ;  /* 0x0000000000017941 */ /* 0x000fea0003800000 */
.L_x_14319:
        /* <DEDUP_REMOVED lines=8> */
.L_x_14330:
        /* <DEDUP_REMOVED lines=12> */
.L_x_14333:
[----:B------:R-:W-:Y:S02]  /*2570*/  MOV R18, R178 ;  /* 0x000000b200127202 */ /* 0x000fe40000000f00 */
.L_x_14334:
[----:B------:R-:W-:Y:S05]  /*2580*/  BSYNC B2 ;  /* 0x0000000000027941 */ /* 0x000fea0003800000 */
.L_x_14332:
        /* <DEDUP_REMOVED lines=16> */
.L_x_14338:
[----:B------:R-:W-:Y:S05]  /*2690*/  BSYNC B3 ;  /* 0x0000000000037941 */ /* 0x000fea0003800000 */
.L_x_14337:
        /* <DEDUP_REMOVED lines=43> */
.L_x_14336:
[----:B------:R-:W-:Y:S05]  /*2950*/  BSYNC B2 ;  /* 0x0000000000027941 */ /* 0x000fea0003800000 */
.L_x_14335:
[----:B------:R-:W0:Y:S01]  /*2960*/  I2F.U32 R10, R18 ;  /* 0x00000012000a7306 */ /* 0x000e220000201000 */
[----:B------:R-:W-:Y:S01]  /*2970*/  HFMA2.MMA R13, -RZ, RZ, 0.1171875, 0 ;  /* 0x2f800000ff0d7435 */ /* 0x000fe200000001ff */
[----:B-----5:R-:W-:Y:S02]  /*2980*/  HADD2.F32 R12, -RZ, R113.H1_H1 ;  /* 0x30000071ff0c7230 */ /* 0x020fe40000004100 */
[----:B------:R-:W-:-:S03]  /*2990*/  @P0 HADD2.F32 R15, -RZ, R109.H1_H1 ;  /* 0x3000006dff0f0230 */ /* 0x000fc60000004100 */
[----:B------:R-:W-:-:S04]  /*29a0*/  FMUL.FTZ R12, R12, c[0x0][0x1ec] ;  /* 0x00007b000c0c7a20 */ /* 0x000fc80000410000 */
[----:B------:R-:W-:Y:S02]  /*29b0*/  FMUL.FTZ R12, R12, c[0x0][0x1e8] ;  /* 0x00007a000c0c7a20 */ /* 0x000fe40000410000 */
[----:B0-----:R-:W-:Y:S01]  /*29c0*/  FFMA.FTZ R10, R10, R13, 1.1641532182693481445e-10 ;  /* 0x2f0000000a0a7423 */ /* 0x001fe2000001000d */
[----:B------:R-:W-:-:S04]  /*29d0*/  HADD2.F32 R13, -RZ, R185.H1_H1 ;  /* 0x300000b9ff0d7230 */ /* 0x000fc80000004100 */
[----:B------:R-:W-:-:S04]  /*29e0*/  FSETP.GTU.FTZ.AND P3, PT, R10, c[0x0][0x1e4], PT ;  /* 0x000079000a007a0b */ /* 0x000fc80003f7c000 */
[----:B------:R-:W-:Y:S02]  /*29f0*/  FSEL R12, R12, RZ, !P3 ;  /* 0x000000ff0c0c7208 */ /* 0x000fe40005800000 */
[----:B------:R-:W-:-:S03]  /*2a00*/  SEL R42, RZ, 0x1, P3 ;  /* 0x00000001ff2a7807 */ /* 0x000fc60001800000 */
[----:B------:R-:W-:-:S04]  /*2a10*/  FMUL.FTZ R124, R12, R13 ;  /* 0x0000000d0c7c7220 */ /* 0x000fc80000410000 */
[----:B------:R-:W-:Y:S02]  /*2a20*/  @P0 FADD.FTZ R124, R124, R15 ;  /* 0x0000000f7c7c0221 */ /* 0x000fe40000010000 */
.L_x_14331:
[----:B------:R-:W-:Y:S05]  /*2a30*/  BSYNC B1 ;  /* 0x0000000000017941 */ /* 0x000fea0003800000 */
.L_x_14329:
        /* <DEDUP_REMOVED lines=8> */
.L_x_14340:
        /* <DEDUP_REMOVED lines=12> */
.L_x_14343:
[----:B------:R-:W-:Y:S02]  /*2b80*/  IMAD.MOV.U32 R18, RZ, RZ, R178 ;  /* 0x000000ffff127224 */ /* 0x000fe400078e00b2 */
.L_x_14344:
[----:B------:R-:W-:Y:S05]  /*2b90*/  BSYNC B2 ;  /* 0x0000000000027941 */ /* 0x000fea0003800000 */
.L_x_14342:
        /* <DEDUP_REMOVED lines=16> */
.L_x_14348:
[----:B------:R-:W-:Y:S05]  /*2ca0*/  BSYNC B3 ;  /* 0x0000000000037941 */ /* 0x000fea0003800000 */
.L_x_14347:
        /* <DEDUP_REMOVED lines=43> */
.L_x_14346:
[----:B------:R-:W-:Y:S05]  /*2f60*/  BSYNC B2 ;  /* 0x0000000000027941 */ /* 0x000fea0003800000 */
.L_x_14345:
[----:B------:R-:W0:Y:S01]  /*2f70*/  I2F.U32 R11, R18 ;  /* 0x00000012000b7306 */ /* 0x000e220000201000 */
[----:B-----5:R-:W-:Y:S01]  /*2f80*/  HADD2.F32 R12, -RZ, R114.H0_H0 ;  /* 0x20000072ff0c7230 */ /* 0x020fe20000004100 */
[----:B------:R-:W-:Y:S01]  /*2f90*/  IMAD.MOV.U32 R14, RZ, RZ, 0x2f800000 ;  /* 0x2f800000ff0e7424 */ /* 0x000fe200078e00ff */
[----:B------:R-:W-:-:S03]  /*2fa0*/  HADD2.F32 R127, -RZ, R186.H0_H0 ;  /* 0x200000baff7f7230 */ /* 0x000fc60000004100 */
[----:B------:R-:W-:-:S04]  /*2fb0*/  FMUL.FTZ R12, R12, c[0x0][0x1ec] ;  /* 0x00007b000c0c7a20 */ /* 0x000fc80000410000 */
[----:B------:R-:W-:Y:S02]  /*2fc0*/  FMUL.FTZ R12, R12, c[0x0][0x1e8] ;  /* 0x00007a000c0c7a20 */ /* 0x000fe40000410000 */
[----:B0-----:R-:W-:Y:S01]  /*2fd0*/  FFMA.FTZ R11, R11, R14, 1.1641532182693481445e-10 ;  /* 0x2f0000000b0b7423 */ /* 0x001fe2000001000e */
[----:B------:R-:W-:-:S04]  /*2fe0*/  @P0 HADD2.F32 R14, -RZ, R110.H0_H0 ;  /* 0x2000006eff0e0230 */ /* 0x000fc80000004100 */
[----:B------:R-:W-:-:S04]  /*2ff0*/  FSETP.GTU.FTZ.AND P3, PT, R11, c[0x0][0x1e4], PT ;  /* 0x000079000b007a0b */ /* 0x000fc80003f7c000 */
[----:B------:R-:W-:Y:S02]  /*3000*/  FSEL R12, R12, RZ, !P3 ;  /* 0x000000ff0c0c7208 */ /* 0x000fe40005800000 */
[----:B------:R-:W-:-:S03]  /*3010*/  SEL R43, RZ, 0x1, P3 ;  /* 0x00000001ff2b7807 */ /* 0x000fc60001800000 */
[----:B------:R-:W-:-:S04]  /*3020*/  FMUL.FTZ R127, R12, R127 ;  /* 0x0000007f0c7f7220 */ /* 0x000fc80000410000 */
[----:B------:R-:W-:Y:S02]  /*3030*/  @P0 FADD.FTZ R127, R127, R14 ;  /* 0x0000000e7f7f0221 */ /* 0x000fe40000010000 */
.L_x_14341:
[----:B------:R-:W-:Y:S05]  /*3040*/  BSYNC B1 ;  /* 0x0000000000017941 */ /* 0x000fea0003800000 */
.L_x_14339:
        /* <DEDUP_REMOVED lines=8> */
.L_x_14350:
        /* <DEDUP_REMOVED lines=12> */
.L_x_14353:
[----:B------:R-:W-:Y:S02]  /*3190*/  IMAD.MOV.U32 R18, RZ, RZ, R178 ;  /* 0x000000ffff127224 */ /* 0x000fe400078e00b2 */
.L_x_14354:
[----:B------:R-:W-:Y:S05]  /*31a0*/  BSYNC B2 ;  /* 0x0000000000027941 */ /* 0x000fea0003800000 */
.L_x_14352:
        /* <DEDUP_REMOVED lines=16> */
.L_x_14358:
[----:B------:R-:W-:Y:S05]  /*32b0*/  BSYNC B3 ;  /* 0x0000000000037941 */ /* 0x000fea0003800000 */
.L_x_14357:
        /* <DEDUP_REMOVED lines=43> */
.L_x_14356:
[----:B------:R-:W-:Y:S05]  /*3570*/  BSYNC B2 ;  /* 0x0000000000027941 */ /* 0x000fea0003800000 */
.L_x_14355:
[----:B------:R-:W0:Y:S01]  /*3580*/  I2F.U32 R10, R18 ;  /* 0x00000012000a7306 */ /* 0x000e220000201000 */
[----:B-----5:R-:W-:Y:S01]  /*3590*/  HADD2.F32 R12, -RZ, R114.H1_H1 ;  /* 0x30000072ff0c7230 */ /* 0x020fe20000004100 */
[----:B------:R-:W-:Y:S01]  /*35a0*/  IMAD.MOV.U32 R13, RZ, RZ, 0x2f800000 ;  /* 0x2f800000ff0d7424 */ /* 0x000fe200078e00ff */
        /* <DEDUP_REMOVED lines=10> */
.L_x_14351:
[----:B------:R-:W-:Y:S05]  /*3650*/  BSYNC B1 ;  /* 0x0000000000017941 */ /* 0x000fea0003800000 */
.L_x_14349:
        /* <DEDUP_REMOVED lines=8> */
.L_x_14360:
        /* <DEDUP_REMOVED lines=12> */
.L_x_14363:
[----:B------:R-:W-:Y:S02]  /*37a0*/  MOV R18, R178 ;  /* 0x000000b200127202 */ /* 0x000fe40000000f00 */
.L_x_14364:
[----:B------:R-:W-:Y:S05]  /*37b0*/  BSYNC B2 ;  /* 0x0000000000027941 */ /* 0x000fea0003800000 */
.L_x_14362:
        /* <DEDUP_REMOVED lines=16> */
.L_x_14368:
[----:B------:R-:W-:Y:S05]  /*38c0*/  BSYNC B3 ;  /* 0x0000000000037941 */ /* 0x000fea0003800000 */
.L_x_14367:
        /* <DEDUP_REMOVED lines=43> */
.L_x_14366:
[----:B------:R-:W-:Y:S05]  /*3b80*/  BSYNC B2 ;  /* 0x0000000000027941 */ /* 0x000fea0003800000 */
.L_x_14365:
[----:B------:R-:W0:Y:S01]  /*3b90*/  I2F.U32 R11, R18 ;  /* 0x00000012000b7306 */ /* 0x000e220000201000 */
[----:B------:R-:W-:Y:S01]  /*3ba0*/  HFMA2.MMA R14, -RZ, RZ, 0.1171875, 0 ;  /* 0x2f800000ff0e7435 */ /* 0x000fe200000001ff */
[----:B-----5:R-:W-:Y:S02]  /*3bb0*/  HADD2.F32 R12, -RZ, R115.H0_H0 ;  /* 0x20000073ff0c7230 */ /* 0x020fe40000004100 */
[----:B------:R-:W-:-:S03]  /*3bc0*/  @P0 HADD2.F32 R13, -RZ, R111.H0_H0 ;  /* 0x2000006fff0d0230 */ /* 0x000fc60000004100 */
[----:B------:R-:W-:-:S04]  /*3bd0*/  FMUL.FTZ R12, R12, c[0x0][0x1ec] ;  /* 0x00007b000c0c7a20 */ /* 0x000fc80000410000 */
[----:B------:R-:W-:Y:S02]  /*3be0*/  FMUL.FTZ R12, R12, c[0x0][0x1e8] ;  /* 0x00007a000c0c7a20 */ /* 0x000fe40000410000 */
[----:B0-----:R-:W-:-:S05]  /*3bf0*/  FFMA.FTZ R11, R11, R14, 1.1641532182693481445e-10 ;  /* 0x2f0000000b0b7423 */ /* 0x001fca000001000e */
[----:B------:R-:W-:Y:S01]  /*3c00*/  FSETP.GTU.FTZ.AND P3, PT, R11, c[0x0][0x1e4], PT ;  /* 0x000079000b007a0b */ /* 0x000fe20003f7c000 */
[----:B------:R-:W-:-:S03]  /*3c10*/  HADD2.F32 R11, -RZ, R187.H0_H0 ;  /* 0x200000bbff0b7230 */ /* 0x000fc60000004100 */
[----:B------:R-:W-:Y:S02]  /*3c20*/  FSEL R12, R12, RZ, !P3 ;  /* 0x000000ff0c0c7208 */ /* 0x000fe40005800000 */
[----:B------:R-:W-:-:S03]  /*3c30*/  SEL R121, RZ, 0x1, P3 ;  /* 0x00000001ff797807 */ /* 0x000fc60001800000 */
[----:B------:R-:W-:-:S04]  /*3c40*/  FMUL.FTZ R128, R12, R11 ;  /* 0x0000000b0c807220 */ /* 0x000fc80000410000 */
[----:B------:R-:W-:Y:S02]  /*3c50*/  @P0 FADD.FTZ R128, R128, R13 ;  /* 0x0000000d80800221 */ /* 0x000fe40000010000 */
.L_x_14361:
[----:B------:R-:W-:Y:S05]  /*3c60*/  BSYNC B1 ;  /* 0x0000000000017941 */ /* 0x000fea0003800000 */
.L_x_14359:
        /* <DEDUP_REMOVED lines=8> */
.L_x_14370:
        /* <DEDUP_REMOVED lines=12> */
.L_x_14373:
[----:B------:R-:W-:Y:S02]  /*3db0*/  IMAD.MOV.U32 R9, RZ, RZ, R178 ;  /* 0x000000ffff097224 */ /* 0x000fe400078e00b2 */
.L_x_14374:
[----:B------:R-:W-:Y:S05]  /*3dc0*/  BSYNC B2 ;  /* 0x0000000000027941 */ /* 0x000fea0003800000 */
.L_x_14372:
        /* <DEDUP_REMOVED lines=16> */
.L_x_14378:
[----:B------:R-:W-:Y:S05]  /*3ed0*/  BSYNC B3 ;  /* 0x0000000000037941 */ /* 0x000fea0003800000 */
.L_x_14377:
        /* <DEDUP_REMOVED lines=43> */
.L_x_14376:
[----:B------:R-:W-:Y:S05]  /*4190*/  BSYNC B2 ;  /* 0x0000000000027941 */ /* 0x000fea0003800000 */
.L_x_14375:
        /* <DEDUP_REMOVED lines=14> */
.L_x_14371:
[----:B------:R-:W-:Y:S05]  /*4280*/  BSYNC B1 ;  /* 0x0000000000017941 */ /* 0x000fea0003800000 */
.L_x_14369:
        /* <DEDUP_REMOVED lines=13> */
[----:B0-----:R-:W-:Y:S02]  /*4360*/  SHF.L.U32 R12, R121, 0x10, RZ ;  /* 0x00000010790c7819 */ /* 0x001fe400000006ff */
        /* <DEDUP_REMOVED lines=12> */
[----:B------:R-:W-:-:S03]  /*4430*/  LOP3.LUT R13, R15, R25, R13, 0xfe, !PT ;  /* 0x000000190f0d7212 */ /* 0x000fc600078efe0d */
[----:B------:R-:W-:Y:S01]  /*4440*/  IMAD.MOV.U32 R24, RZ, RZ, 0x8 ;  /* 0x00000008ff187424 */ /* 0x000fe200078e00ff */
[----:B------:R-:W-:Y:S02]  /*4450*/  LOP3.LUT R21, R22, R12, R14, 0xfe, !PT ;  /* 0x0000000c16157212 */ /* 0x000fe400078efe0e */
[----:B------:R-:W-:Y:S01]  /*4460*/  LOP3.LUT R13, R13, R23, RZ, 0xfc, !PT ;  /* 0x000000170d0d7212 */ /* 0x000fe200078efcff */
[----:B------:R-:W-:Y:S01]  /*4470*/  IMAD.WIDE.U32 R14, R165, R24, c[0x0][0x190] ;  /* 0x00006400a50e7625 */ /* 0x000fe200078e0018 */
[----:B------:R-:W-:-:S05]  /*4480*/  LOP3.LUT R12, R21, 0xff, R6, 0xf8, !PT ;  /* 0x000000ff150c7812 */ /* 0x000fca00078ef806 */
[----:B------:R0:W-:Y:S02]  /*4490*/  STG.E.64 [R14.64], R12 ;  /* 0x0000000c0e007986 */ /* 0x0001e4000c101b06 */
.L_x_14380:
[----:B------:R-:W-:Y:S05]  /*44a0*/  BSYNC B1 ;  /* 0x0000000000017941 */ /* 0x000fea0003800000 */
.L_x_14379:
[----:B-----5:R1:W5:Y:S04]  /*44b0*/  @P1 LDG.E.128 R112, [R10.64] ;  /* 0x000000060a701981 */ /* 0x020368000c1e1d00 */
[----:B------:R1:W5:Y:S01]  /*44c0*/  @P0 LDG.E.128 R108, [R16.64] ;  /* 0x00000006106c0981 */ /* 0x000362000c1e1d00 */
[----:B------:R-:W-:Y:S01]  /*44d0*/  BSSY B1, `(.L_x_14381) ;  /* 0x0000061000017945 */ /* 0x000fe20003800000 */
[----:B------:R-:W-:Y:S05]  /*44e0*/  @P2 BRA `(.L_x_14382) ;  /* 0x0000006000002947 */ /* 0x000fea0003800000 */
[----:B------:R-:W-:Y:S01]  /*44f0*/  IMAD.MOV.U32 R26, RZ, RZ, RZ ;  /* 0x000000ffff1a7224 */ /* 0x000fe200078e00ff */
[----:B-1----:R-:W-:Y:S01]  /*4500*/  MOV R10, R19 ;  /* 0x00000013000a7202 */ /* 0x002fe20000000f00 */
[----:B------:R-:W-:Y:S05]  /*4510*/  @!P0 BRA `(.L_x_14383) ;  /* 0x000005c000008947 */ /* 0x000fea0003800000 */
[----:B------:R-:W-:Y:S01]  /*4520*/  IMAD.MOV.U32 R10, RZ, RZ, R19 ;  /* 0x000000ffff0a7224 */ /* 0x000fe200078e0013 */
[----:B-----5:R-:W-:Y:S01]  /*4530*/  HADD2.F32 R26, -RZ, R108.H0_H0 ;  /* 0x2000006cff1a7230 */ /* 0x020fe20000004100 */
[----:B------:R-:W-:Y:S05]  /*4540*/  BRA `(.L_x_14383) ;  /* 0x0000059000007947 */ /* 0x000fea0003800000 */
.L_x_14382:
        /* <DEDUP_REMOVED lines=12> */
.L_x_14385:
[----:B------:R-:W-:Y:S02]  /*4610*/  IMAD.MOV.U32 R6, RZ, RZ, R178 ;  /* 0x000000ffff067224 */ /* 0x000fe400078e00b2 */
.L_x_14386:
[----:B------:R-:W-:Y:S05]  /*4620*/  BSYNC B2 ;  /* 0x0000000000027941 */ /* 0x000fea0003800000 */
.L_x_14384:
        /* <DEDUP_REMOVED lines=16> */
.L_x_14390:
[----:B------:R-:W-:Y:S05]  /*4730*/  BSYNC B3 ;  /* 0x0000000000037941 */ /* 0x000fea0003800000 */
.L_x_14389:
        /* <DEDUP_REMOVED lines=43> */
.L_x_14388:
[----:B------:R-:W-:Y:S05]  /*49f0*/  BSYNC B2 ;  /* 0x0000000000027941 */ /* 0x000fea0003800000 */
.L_x_14387:
[----:B------:R-:W1:Y:S01]  /*4a00*/  I2F.U32 R6, R6 ;  /* 0x0000000600067306 */ /* 0x000e620000201000 */
[----:B0----5:R-:W-:Y:S01]  /*4a10*/  HADD2.F32 R12, -RZ, R112.H0_H0 ;  /* 0x20000070ff0c7230 */ /* 0x021fe20000004100 */
[----:B------:R-:W-:Y:S01]  /*4a20*/  IMAD.MOV.U32 R11, RZ, RZ, 0x2f800000 ;  /* 0x2f800000ff0b7424 */ /* 0x000fe200078e00ff */
[----:B------:R-:W-:Y:S02]  /*4a30*/  HADD2.F32 R13, -RZ, R172.H0_H0 ;  /* 0x200000acff0d7230 */ /* 0x000fe40000004100 */
[----:B------:R-:W-:Y:S01]  /*4a40*/  @P0 HADD2.F32 R15, -RZ, R108.H0_H0 ;  /* 0x2000006cff0f0230 */ /* 0x000fe20000004100 */
[----:B------:R-:W-:-:S04]  /*4a50*/  FMUL.FTZ R12, R12, c[0x0][0x1ec] ;  /* 0x00007b000c0c7a20 */ /* 0x000fc80000410000 */
[----:B------:R-:W-:Y:S02]  /*4a60*/  FMUL.FTZ R12, R12, c[0x0][0x1e8] ;  /* 0x00007a000c0c7a20 */ /* 0x000fe40000410000 */
[----:B-1----:R-:W-:-:S05]  /*4a70*/  FFMA.FTZ R11, R6, R11, 1.1641532182693481445e-10 ;  /* 0x2f000000060b7423 */ /* 0x002fca000001000b */
[----:B------:R-:W-:-:S04]  /*4a80*/  FSETP.GTU.FTZ.AND P3, PT, R11, c[0x0][0x1e4], PT ;  /* 0x000079000b007a0b */ /* 0x000fc80003f7c000 */
[----:B------:R-:W-:Y:S02]  /*4a90*/  FSEL R26, R12, RZ, !P3 ;  /* 0x000000ff0c1a7208 */ /* 0x000fe40005800000 */
[----:B------:R-:W-:-:S03]  /*4aa0*/  SEL R11, RZ, 0x1, P3 ;  /* 0x00000001ff0b7807 */ /* 0x000fc60001800000 */
[----:B------:R-:W-:Y:S01]  /*4ab0*/  FMUL.FTZ R26, R26, R13 ;  /* 0x0000000d1a1a7220 */ /* 0x000fe20000410000 */
[----:B------:R-:W-:-:S03]  /*4ac0*/  PRMT R6, R11, 0x7610, R6 ;  /* 0x000076100b067816 */ /* 0x000fc60000000006 */
[----:B------:R-:W-:Y:S02]  /*4ad0*/  @P0 FADD.FTZ R26, R15, R26 ;  /* 0x0000001a0f1a0221 */ /* 0x000fe40000010000 */
.L_x_14383:
[----:B------:R-:W-:Y:S05]  /*4ae0*/  BSYNC B1 ;  /* 0x0000000000017941 */ /* 0x000fea0003800000 */
.L_x_14381:
        /* <DEDUP_REMOVED lines=8> */
.L_x_14392:
        /* <DEDUP_REMOVED lines=12> */
.L_x_14395:
[----:B------:R-:W-:Y:S02]  /*4c30*/  MOV R7, R178 ;  /* 0x000000b200077202 */ /* 0x000fe40000000f00 */
.L_x_14396:
[----:B------:R-:W-:Y:S05]  /*4c40*/  BSYNC B2 ;  /* 0x0000000000027941 */ /* 0x000fea0003800000 */
.L_x_14394:
        /* <DEDUP_REMOVED lines=16> */
.L_x_14400:
[----:B------:R-:W-:Y:S05]  /*4d50*/  BSYNC B3 ;  /* 0x0000000000037941 */ /* 0x000fea0003800000 */
.L_x_14399:
        /* <DEDUP_REMOVED lines=43> */
.L_x_14398:
[----:B------:R-:W-:Y:S05]  /*5010*/  BSYNC B2 ;  /* 0x0000000000027941 */ /* 0x000fea0003800000 */
.L_x_14397:
[----:B------:R-:W1:Y:S01]  /*5020*/  I2F.U32 R7, R7 ;  /* 0x0000000700077306 */ /* 0x000e620000201000 */
[----:B------:R-:W-:Y:S01]  /*5030*/  HFMA2.MMA R10, -RZ, RZ, 0.1171875, 0 ;  /* 0x2f800000ff0a7435 */ /* 0x000fe200000001ff */
[----:B0----5:R-:W-:Y:S02]  /*5040*/  HADD2.F32 R12, -RZ, R112.H1_H1 ;  /* 0x30000070ff0c7230 */ /* 0x021fe40000004100 */
[----:B------:R-:W-:-:S03]  /*5050*/  @P0 HADD2.F32 R14, -RZ, R108.H1_H1 ;  /* 0x3000006cff0e0230 */ /* 0x000fc60000004100 */
[----:B------:R-:W-:-:S04]  /*5060*/  FMUL.FTZ R12, R12, c[0x0][0x1ec] ;  /* 0x00007b000c0c7a20 */ /* 0x000fc80000410000 */
[----:B------:R-:W-:Y:S01]  /*5070*/  FMUL.FTZ R27, R12, c[0x0][0x1e8] ;  /* 0x00007a000c1b7a20 */ /* 0x000fe20000410000 */
[----:B------:R-:W-:Y:S01]  /*5080*/  HADD2.F32 R12, -RZ, R172.H1_H1 ;  /* 0x300000acff0c7230 */ /* 0x000fe20000004100 */
[----:B-1----:R-:W-:-:S05]  /*5090*/  FFMA.FTZ R10, R7, R10, 1.1641532182693481445e-10 ;  /* 0x2f000000070a7423 */ /* 0x002fca000001000a */
[----:B------:R-:W-:-:S04]  /*50a0*/  FSETP.GTU.FTZ.AND P3, PT, R10, c[0x0][0x1e4], PT ;  /* 0x000079000a007a0b */ /* 0x000fc80003f7c000 */
[----:B------:R-:W-:Y:S02]  /*50b0*/  FSEL R27, R27, RZ, !P3 ;  /* 0x000000ff1b1b7208 */ /* 0x000fe40005800000 */
[----:B------:R-:W-:-:S03]  /*50c0*/  SEL R10, RZ, 0x1, P3 ;  /* 0x00000001ff0a7807 */ /* 0x000fc60001800000 */
[----:B------:R-:W-:Y:S01]  /*50d0*/  FMUL.FTZ R27, R27, R12 ;  /* 0x0000000c1b1b7220 */ /* 0x000fe20000410000 */
[----:B------:R-:W-:-:S03]  /*50e0*/  PRMT R7, R10, 0x7610, R7 ;  /* 0x000076100a077816 */ /* 0x000fc60000000007 */
[----:B------:R-:W-:Y:S02]  /*50f0*/  @P0 FADD.FTZ R27, R14, R27 ;  /* 0x0000001b0e1b0221 */ /* 0x000fe40000010000 */
.L_x_14393:
[----:B------:R-:W-:Y:S05]  /*5100*/  BSYNC B1 ;  /* 0x0000000000017941 */ /* 0x000fea0003800000 */
.L_x_14391:
        /* <DEDUP_REMOVED lines=8> */
.L_x_14402:
        /* <DEDUP_REMOVED lines=12> */
.L_x_14405:
[----:B------:R-:W-:Y:S02]  /*5250*/  IMAD.MOV.U32 R8, RZ, RZ, R178 ;  /* 0x000000ffff087224 */ /* 0x000fe400078e00b2 */
.L_x_14406:
[----:B------:R-:W-:Y:S05]  /*5260*/  BSYNC B2 ;  /* 0x0000000000027941 */ /* 0x000fea0003800000 */
.L_x_14404:
        /* <DEDUP_REMOVED lines=16> */
.L_x_14410:
[----:B------:R-:W-:Y:S05]  /*5370*/  BSYNC B3 ;  /* 0x0000000000037941 */ /* 0x000fea0003800000 */
.L_x_14409:
        /* <DEDUP_REMOVED lines=43> */
.L_x_14408:
[----:B------:R-:W-:Y:S05]  /*5630*/  BSYNC B2 ;  /* 0x0000000000027941 */ /* 0x000fea0003800000 */
.L_x_14407:
        /* <DEDUP_REMOVED lines=14> */
.L_x_14403:
[----:B------:R-:W-:Y:S05]  /*5720*/  BSYNC B1 ;  /* 0x0000000000017941 */ /* 0x000fea0003800000 */
.L_x_14401:
        /* <DEDUP_REMOVED lines=8> */
.L_x_14412:
        /* <DEDUP_REMOVED lines=12> */
.L_x_14415:
[----:B------:R-:W-:Y:S02]  /*5870*/  IMAD.MOV.U32 R19, RZ, RZ, R178 ;  /* 0x000000ffff137224 */ /* 0x000fe400078e00b2 */
.L_x_14416:
[----:B------:R-:W-:Y:S05]  /*5880*/  BSYNC B2 ;  /* 0x0000000000027941 */ /* 0x000fea0003800000 */
.L_x_14414:
        /* <DEDUP_REMOVED lines=16> */
.L_x_14420:
[----:B------:R-:W-:Y:S05]  /*5990*/  BSYNC B3 ;  /* 0x0000000000037941 */ /* 0x000fea0003800000 */
.L_x_14419:
        /* <DEDUP_REMOVED lines=43> */
.L_x_14418:
[----:B------:R-:W-:Y:S05]  /*5c50*/  BSYNC B2 ;  /* 0x0000000000027941 */ /* 0x000fea0003800000 */
.L_x_14417:
[----:B------:R-:W1:Y:S01]  /*5c60*/  I2F.U32 R10, R19 ;  /* 0x00000013000a7306 */ /* 0x000e620000201000 */
[----:B0----5:R-:W-:Y:S01]  /*5c70*/  HADD2.F32 R12, -RZ, R113.H1_H1 ;  /* 0x30000071ff0c7230 */ /* 0x021fe20000004100 */
[----:B------:R-:W-:-:S04]  /*5c80*/  IMAD.MOV.U32 R13, RZ, RZ, 0x2f800000 ;  /* 0x2f800000ff0d7424 */ /* 0x000fc800078e00ff */
[----:B------:R-:W-:-:S04]  /*5c90*/  FMUL.FTZ R12, R12, c[0x0][0x1ec] ;  /* 0x00007b000c0c7a20 */ /* 0x000fc80000410000 */
[----:B------:R-:W-:Y:S02]  /*5ca0*/  FMUL.FTZ R12, R12, c[0x0][0x1e8] ;  /* 0x00007a000c0c7a20 */ /* 0x000fe40000410000 */
[----:B-1----:R-:W-:-:S05]  /*5cb0*/  FFMA.FTZ R10, R10, R13, 1.1641532182693481445e-10 ;  /* 0x2f0000000a0a7423 */ /* 0x002fca000001000d */
[----:B------:R-:W-:Y:S01]  /*5cc0*/  FSETP.GTU.FTZ.AND P3, PT, R10, c[0x0][0x1e4], PT ;  /* 0x000079000a007a0b */ /* 0x000fe20003f7c000 */
[----:B------:R-:W-:-:S03]  /*5cd0*/  HADD2.F32 R10, -RZ, R173.H1_H1 ;  /* 0x300000adff0a7230 */ /* 0x000fc60000004100 */
[----:B------:R-:W-:Y:S01]  /*5ce0*/  FSEL R29, R12, RZ, !P3 ;  /* 0x000000ff0c1d7208 */ /* 0x000fe20005800000 */
[----:B------:R-:W-:Y:S01]  /*5cf0*/  @P0 HADD2.F32 R12, -RZ, R109.H1_H1 ;  /* 0x3000006dff0c0230 */ /* 0x000fe20000004100 */
[----:B------:R-:W-:-:S03]  /*5d00*/  SEL R42, RZ, 0x1, P3 ;  /* 0x00000001ff2a7807 */ /* 0x000fc60001800000 */
[----:B------:R-:W-:-:S04]  /*5d10*/  FMUL.FTZ R29, R29, R10 ;  /* 0x0000000a1d1d7220 */ /* 0x000fc80000410000 */
[----:B------:R-:W-:Y:S02]  /*5d20*/  @P0 FADD.FTZ R29, R12, R29 ;  /* 0x0000001d0c1d0221 */ /* 0x000fe40000010000 */
.L_x_14413:
[----:B------:R-:W-:Y:S05]  /*5d30*/  BSYNC B1 ;  /* 0x0000000000017941 */ /* 0x000fea0003800000 */
.L_x_14411:
        /* <DEDUP_REMOVED lines=8> */
.L_x_14422:
        /* <DEDUP_REMOVED lines=12> */
.L_x_14425:
[----:B------:R-:W-:Y:S02]  /*5e80*/  MOV R19, R178 ;  /* 0x000000b200137202 */ /* 0x000fe40000000f00 */
.L_x_14426:
[----:B------:R-:W-:Y:S05]  /*5e90*/  BSYNC B2 ;  /* 0x0000000000027941 */ /* 0x000fea0003800000 */
.L_x_14424:
        /* <DEDUP_REMOVED lines=16> */
.L_x_14430:
[----:B------:R-:W-:Y:S05]  /*5fa0*/  BSYNC B3 ;  /* 0x0000000000037941 */ /* 0x000fea0003800000 */
.L_x_14429:
        /* <DEDUP_REMOVED lines=43> */
.L_x_14428:
[----:B------:R-:W-:Y:S05]  /*6260*/  BSYNC B2 ;  /* 0x0000000000027941 */ /* 0x000fea0003800000 */
.L_x_14427:
[----:B------:R-:W1:Y:S01]  /*6270*/  I2F.U32 R11, R19 ;  /* 0x00000013000b7306 */ /* 0x000e620000201000 */
[----:B0-----:R-:W-:Y:S01]  /*6280*/  HFMA2.MMA R12, -RZ, RZ, 0.1171875, 0 ;  /* 0x2f800000ff0c7435 */ /* 0x001fe200000001ff */
[----:B-----5:R-:W-:-:S05]  /*6290*/  HADD2.F32 R13, -RZ, R114.H0_H0 ;  /* 0x20000072ff0d7230 */ /* 0x020fca0000004100 */
[----:B------:R-:W-:-:S04]  /*62a0*/  FMUL.FTZ R13, R13, c[0x0][0x1ec] ;  /* 0x00007b000d0d7a20 */ /* 0x000fc80000410000 */
[----:B------:R-:W-:Y:S02]  /*62b0*/  FMUL.FTZ R13, R13, c[0x0][0x1e8] ;  /* 0x00007a000d0d7a20 */ /* 0x000fe40000410000 */
[----:B-1----:R-:W-:-:S05]  /*62c0*/  FFMA.FTZ R11, R11, R12, 1.1641532182693481445e-10 ;  /* 0x2f0000000b0b7423 */ /* 0x002fca000001000c */
[----:B------:R-:W-:Y:S01]  /*62d0*/  FSETP.GTU.FTZ.AND P3, PT, R11, c[0x0][0x1e4], PT ;  /* 0x000079000b007a0b */ /* 0x000fe20003f7c000 */
[----:B------:R-:W-:-:S03]  /*62e0*/  HADD2.F32 R11, -RZ, R174.H0_H0 ;  /* 0x200000aeff0b7230 */ /* 0x000fc60000004100 */
[----:B------:R-:W-:Y:S01]  /*62f0*/  FSEL R30, R13, RZ, !P3 ;  /* 0x000000ff0d1e7208 */ /* 0x000fe20005800000 */
[----:B------:R-:W-:Y:S01]  /*6300*/  @P0 HADD2.F32 R13, -RZ, R110.H0_H0 ;  /* 0x2000006eff0d0230 */ /* 0x000fe20000004100 */
[----:B------:R-:W-:-:S03]  /*6310*/  SEL R43, RZ, 0x1, P3 ;  /* 0x00000001ff2b7807 */ /* 0x000fc60001800000 */
[----:B------:R-:W-:-:S04]  /*6320*/  FMUL.FTZ R30, R30, R11 ;  /* 0x0000000b1e1e7220 */ /* 0x000fc80000410000 */
[----:B------:R-:W-:Y:S02]  /*6330*/  @P0 FADD.FTZ R30, R13, R30 ;  /* 0x0000001e0d1e0221 */ /* 0x000fe40000010000 */
.L_x_14423:
[----:B------:R-:W-:Y:S05]  /*6340*/  BSYNC B1 ;  /* 0x0000000000017941 */ /* 0x000fea0003800000 */
.L_x_14421:
        /* <DEDUP_REMOVED lines=8> */
.L_x_14432:
        /* <DEDUP_REMOVED lines=12> */
.L_x_14435:
[----:B------:R-:W-:Y:S02]  /*6490*/  IMAD.MOV.U32 R19, RZ, RZ, R178 ;  /* 0x000000ffff137224 */ /* 0x000fe400078e00b2 */
.L_x_14436:
[----:B------:R-:W-:Y:S05]  /*64a0*/  BSYNC B2 ;  /* 0x0000000000027941 */ /* 0x000fea0003800000 */
.L_x_14434:
        /* <DEDUP_REMOVED lines=16> */
.L_x_14440:
[----:B------:R-:W-:Y:S05]  /*65b0*/  BSYNC B3 ;  /* 0x0000000000037941 */ /* 0x000fea0003800000 */
.L_x_14439:
        /* <DEDUP_REMOVED lines=43> */
.L_x_14438:
[----:B------:R-:W-:Y:S05]  /*6870*/  BSYNC B2 ;  /* 0x0000000000027941 */ /* 0x000fea0003800000 */
.L_x_14437:
        /* <DEDUP_REMOVED lines=13> */
.L_x_14433:
[----:B------:R-:W-:Y:S05]  /*6950*/  BSYNC B1 ;  /* 0x0000000000017941 */ /* 0x000fea0003800000 */
.L_x_14431:
        /* <DEDUP_REMOVED lines=8> */
.L_x_14442:
        /* <DEDUP_REMOVED lines=12> */
.L_x_14445:
[----:B------:R-:W-:Y:S02]  /*6aa0*/  IMAD.MOV.U32 R19, RZ, RZ, R178 ;  /* 0x000000ffff137224 */ /* 0x000fe400078e00b2 */
.L_x_14446:
[----:B------:R-:W-:Y:S05]  /*6ab0*/  BSYNC B2 ;  /* 0x0000000000027941 */ /* 0x000fea0003800000 */
.L_x_14444:
        /* <DEDUP_REMOVED lines=16> */
.L_x_14450:
[----:B------:R-:W-:Y:S05]  /*6bc0*/  BSYNC B3 ;  /* 0x0000000000037941 */ /* 0x000fea0003800000 */
.L_x_14449:
        /* <DEDUP_REMOVED lines=43> */
.L_x_14448:
[----:B------:R-:W-:Y:S05]  /*6e80*/  BSYNC B2 ;  /* 0x0000000000027941 */ /* 0x000fea0003800000 */
.L_x_14447:
[----:B------:R-:W1:Y:S01]  /*6e90*/  I2F.U32 R11, R19 ;  /* 0x00000013000b7306 */ /* 0x000e620000201000 */
[----:B0----5:R-:W-:Y:S01]  /*6ea0*/  HADD2.F32 R13, -RZ, R115.H0_H0 ;  /* 0x20000073ff0d7230 */ /* 0x021fe20000004100 */
[----:B------:R-:W-:-:S04]  /*6eb0*/  IMAD.MOV.U32 R12, RZ, RZ, 0x2f800000 ;  /* 0x2f800000ff0c7424 */ /* 0x000fc800078e00ff */
        /* <DEDUP_REMOVED lines=10> */
.L_x_14443:
[----:B------:R-:W-:Y:S05]  /*6f60*/  BSYNC B1 ;  /* 0x0000000000017941 */ /* 0x000fea0003800000 */
.L_x_14441:
        /* <DEDUP_REMOVED lines=8> */
.L_x_14452:
        /* <DEDUP_REMOVED lines=12> */
.L_x_14455:
[----:B------:R-:W-:Y:S02]  /*70b0*/  MOV R9, R178 ;  /* 0x000000b200097202 */ /* 0x000fe40000000f00 */
.L_x_14456:
[----:B------:R-:W-:Y:S05]  /*70c0*/  BSYNC B2 ;  /* 0x0000000000027941 */ /* 0x000fea0003800000 */
.L_x_14454:
        /* <DEDUP_REMOVED lines=16> */
.L_x_14460:
[----:B------:R-:W-:Y:S05]  /*71d0*/  BSYNC B3 ;  /* 0x0000000000037941 */ /* 0x000fea0003800000 */
.L_x_14459:
        /* <DEDUP_REMOVED lines=43> */
.L_x_14458:
[----:B------:R-:W-:Y:S05]  /*7490*/  BSYNC B2 ;  /* 0x0000000000027941 */ /* 0x000fea0003800000 */
.L_x_14457:
[----:B------:R-:W1:Y:S01]  /*74a0*/  I2F.U32 R9, R9 ;  /* 0x0000000900097306 */ /* 0x000e620000201000 */
[----:B------:R-:W-:Y:S01]  /*74b0*/  HFMA2.MMA R10, -RZ, RZ, 0.1171875, 0 ;  /* 0x2f800000ff0a7435 */ /* 0x000fe200000001ff */
[----:B-----5:R-:W-:Y:S02]  /*74c0*/  HADD2.F32 R11, -RZ, R115.H1_H1 ;  /* 0x30000073ff0b7230 */ /* 0x020fe40000004100 */
[----:B0-----:R-:W-:Y:S02]  /*74d0*/  HADD2.F32 R12, -RZ, R175.H1_H1 ;  /* 0x300000afff0c7230 */ /* 0x001fe40000004100 */
[----:B------:R-:W-:Y:S01]  /*74e0*/  @P0 HADD2.F32 R14, -RZ, R111.H1_H1 ;  /* 0x3000006fff0e0230 */ /* 0x000fe20000004100 */
        /* <DEDUP_REMOVED lines=9> */
.L_x_14453:
[----:B------:R-:W-:Y:S05]  /*7580*/  BSYNC B1 ;  /* 0x0000000000017941 */ /* 0x000fea0003800000 */
.L_x_14451:
[----:B------:R-:W-:Y:S01]  /*7590*/  IMAD.WIDE.U32 R18, R18, R176, c[0x0][0x188] ;  /* 0x0000620012127625 */ /* 0x000fe200078e00b0 */
[----:B0-----:R-:W-:Y:S01]  /*75a0*/  F2FP.PACK_AB R15, R33, R32 ;  /* 0x00000020210f723e */ /* 0x001fe200000000ff */
[----:B------:R-:W-:Y:S01]  /*75b0*/  BSSY B1, `(.L_x_14461) ;  /* 0x000001e000017945 */ /* 0x000fe20003800000 */
[----:B------:R-:W-:Y:S02]  /*75c0*/  F2FP.PACK_AB R14, R31, R30 ;  /* 0x0000001e1f0e723e */ /* 0x000fe400000000ff */
        /* <DEDUP_REMOVED lines=28> */
.L_x_14462:
[----:B------:R-:W-:Y:S05]  /*7790*/  BSYNC B1 ;  /* 0x0000000000017941 */ /* 0x000fea0003800000 */
.L_x_14461:
[----:B-----5:R1:W5:Y:S04]  /*77a0*/  @P1 LDG.E.128 R112, [R10.64] ;  /* 0x000000060a701981 */ /* 0x020368000c1e1d00 */
[----:B------:R1:W5:Y:S01]  /*77b0*/  @P0 LDG.E.128 R108, [R16.64] ;  /* 0x00000006106c0981 */ /* 0x000362000c1e1d00 */
[----:B------:R-:W-:Y:S01]  /*77c0*/  BSSY B1, `(.L_x_14463) ;  /* 0x0000061000017945 */ /* 0x000fe20003800000 */
[----:B------:R-:W-:Y:S05]  /*77d0*/  @P2 BRA `(.L_x_14464) ;  /* 0x0000006000002947 */ /* 0x000fea0003800000 */
[----:B-1----:R-:W-:Y:S01]  /*77e0*/  MOV R10, RZ ;  /* 0x000000ff000a7202 */ /* 0x002fe20000000f00 */
[----:B0-----:R-:W-:Y:S01]  /*77f0*/  IMAD.MOV.U32 R12, RZ, RZ, R21 ;  /* 0x000000ffff0c7224 */ /* 0x001fe200078e0015 */
[----:B------:R-:W-:Y:S05]  /*7800*/  @!P0 BRA `(.L_x_14465) ;  /* 0x000005c000008947 */ /* 0x000fea0003800000 */
[----:B------:R-:W-:Y:S01]  /*7810*/  IMAD.MOV.U32 R12, RZ, RZ, R21 ;  /* 0x000000ffff0c7224 */ /* 0x000fe200078e0015 */
[----:B-----5:R-:W-:Y:S01]  /*7820*/  HADD2.F32 R10, -RZ, R108.H0_H0 ;  /* 0x2000006cff0a7230 */ /* 0x020fe20000004100 */
[----:B------:R-:W-:Y:S05]  /*7830*/  BRA `(.L_x_14465) ;  /* 0x0000059000007947 */ /* 0x000fea0003800000 */
.L_x_14464:
        /* <DEDUP_REMOVED lines=12> */
.L_x_14467:
[----:B------:R-:W-:Y:S02]  /*7900*/  MOV R6, R178 ;  /* 0x000000b200067202 */ /* 0x000fe40000000f00 */
.L_x_14468:
[----:B------:R-:W-:Y:S05]  /*7910*/  BSYNC B2 ;  /* 0x0000000000027941 */ /* 0x000fea0003800000 */
.L_x_14466:
        /* <DEDUP_REMOVED lines=16> */
.L_x_14472:
[----:B------:R-:W-:Y:S05]  /*7a20*/  BSYNC B3 ;  /* 0x0000000000037941 */ /* 0x000fea0003800000 */
.L_x_14471:
        /* <DEDUP_REMOVED lines=43> */
.L_x_14470:
[----:B------:R-:W-:Y:S05]  /*7ce0*/  BSYNC B2 ;  /* 0x0000000000027941 */ /* 0x000fea0003800000 */
.L_x_14469:
[----:B------:R-:W0:Y:S01]  /*7cf0*/  I2F.U32 R6, R6 ;  /* 0x0000000600067306 */ /* 0x000e220000201000 */
[----:B-1----:R-:W-:Y:S01]  /*7d00*/  HFMA2.MMA R11, -RZ, RZ, 0.1171875, 0 ;  /* 0x2f800000ff0b7435 */ /* 0x002fe200000001ff */
[----:B-----5:R-:W-:Y:S02]  /*7d10*/  HADD2.F32 R13, -RZ, R112.H0_H0 ;  /* 0x20000070ff0d7230 */ /* 0x020fe40000004100 */
[----:B------:R-:W-:-:S03]  /*7d20*/  @P0 HADD2.F32 R15, -RZ, R108.H0_H0 ;  /* 0x2000006cff0f0230 */ /* 0x000fc60000004100 */
[----:B------:R-:W-:-:S04]  /*7d30*/  FMUL.FTZ R13, R13, c[0x0][0x1ec] ;  /* 0x00007b000d0d7a20 */ /* 0x000fc80000410000 */
[----:B0-----:R-:W-:Y:S02]  /*7d40*/  FFMA.FTZ R10, R6, R11, 1.1641532182693481445e-10 ;  /* 0x2f000000060a7423 */ /* 0x001fe4000001000b */
[----:B------:R-:W-:Y:S01]  /*7d50*/  FMUL.FTZ R11, R13, c[0x0][0x1e8] ;  /* 0x00007a000d0b7a20 */ /* 0x000fe20000410000 */
[----:B------:R-:W-:Y:S02]  /*7d60*/  HADD2.F32 R13, -RZ, R44.H0_H0 ;  /* 0x2000002cff0d7230 */ /* 0x000fe40000004100 */
[----:B------:R-:W-:-:S04]  /*7d70*/  FSETP.GTU.FTZ.AND P3, PT, R10, c[0x0][0x1e4], PT ;  /* 0x000079000a007a0b */ /* 0x000fc80003f7c000 */
[----:B------:R-:W-:Y:S02]  /*7d80*/  FSEL R10, R11, RZ, !P3 ;  /* 0x000000ff0b0a7208 */ /* 0x000fe40005800000 */
[----:B------:R-:W-:-:S03]  /*7d90*/  SEL R11, RZ, 0x1, P3 ;  /* 0x00000001ff0b7807 */ /* 0x000fc60001800000 */
[----:B------:R-:W-:Y:S01]  /*7da0*/  FMUL.FTZ R10, R10, R13 ;  /* 0x0000000d0a0a7220 */ /* 0x000fe20000410000 */
[----:B------:R-:W-:-:S03]  /*7db0*/  PRMT R6, R11, 0x7610, R6 ;  /* 0x000076100b067816 */ /* 0x000fc60000000006 */
[----:B------:R-:W-:Y:S02]  /*7dc0*/  @P0 FADD.FTZ R10, R15, R10 ;  /* 0x0000000a0f0a0221 */ /* 0x000fe40000010000 */
.L_x_14465:
[----:B------:R-:W-:Y:S05]  /*7dd0*/  BSYNC B1 ;  /* 0x0000000000017941 */ /* 0x000fea0003800000 */
.L_x_14463:
        /* <DEDUP_REMOVED lines=8> */
.L_x_14474:
        /* <DEDUP_REMOVED lines=12> */
.L_x_14477:
[----:B------:R-:W-:Y:S02]  /*7f20*/  IMAD.MOV.U32 R7, RZ, RZ, R178 ;  /* 0x000000ffff077224 */ /* 0x000fe400078e00b2 */
.L_x_14478:
[----:B------:R-:W-:Y:S05]  /*7f30*/  BSYNC B2 ;  /* 0x0000000000027941 */ /* 0x000fea0003800000 */
.L_x_14476:
        /* <DEDUP_REMOVED lines=16> */
.L_x_14482:
[----:B------:R-:W-:Y:S05]  /*8040*/  BSYNC B3 ;  /* 0x0000000000037941 */ /* 0x000fea0003800000 */
.L_x_14481:
        /* <DEDUP_REMOVED lines=43> */
.L_x_14480:
[----:B------:R-:W-:Y:S05]  /*8300*/  BSYNC B2 ;  /* 0x0000000000027941 */ /* 0x000fea0003800000 */
.L_x_14479:
[----:B------:R-:W0:Y:S01]  /*8310*/  I2F.U32 R7, R7 ;  /* 0x0000000700077306 */ /* 0x000e220000201000 */
[----:B-----5:R-:W-:Y:S01]  /*8320*/  HADD2.F32 R14, -RZ, R112.H1_H1 ;  /* 0x30000070ff0e7230 */ /* 0x020fe20000004100 */
[----:B------:R-:W-:Y:S01]  /*8330*/  IMAD.MOV.U32 R12, RZ, RZ, 0x2f800000 ;  /* 0x2f800000ff0c7424 */ /* 0x000fe200078e00ff */
[----:B------:R-:W-:-:S03]  /*8340*/  @P0 HADD2.F32 R16, -RZ, R108.H1_H1 ;  /* 0x3000006cff100230 */ /* 0x000fc60000004100 */
[----:B------:R-:W-:Y:S02]  /*8350*/  FMUL.FTZ R14, R14, c[0x0][0x1ec] ;  /* 0x00007b000e0e7a20 */ /* 0x000fe40000410000 */
[----:B0-----:R-:W-:Y:S02]  /*8360*/  FFMA.FTZ R11, R7, R12, 1.1641532182693481445e-10 ;  /* 0x2f000000070b7423 */ /* 0x001fe4000001000c */
[----:B------:R-:W-:Y:S01]  /*8370*/  FMUL.FTZ R12, R14, c[0x0][0x1e8] ;  /* 0x00007a000e0c7a20 */ /* 0x000fe20000410000 */
[----:B------:R-:W-:Y:S02]  /*8380*/  HADD2.F32 R14, -RZ, R44.H1_H1 ;  /* 0x3000002cff0e7230 */ /* 0x000fe40000004100 */
[----:B------:R-:W-:-:S04]  /*8390*/  FSETP.GTU.FTZ.AND P3, PT, R11, c[0x0][0x1e4], PT ;  /* 0x000079000b007a0b */ /* 0x000fc80003f7c000 */
[----:B------:R-:W-:Y:S02]  /*83a0*/  FSEL R11, R12, RZ, !P3 ;  /* 0x000000ff0c0b7208 */ /* 0x000fe40005800000 */
[----:B------:R-:W-:-:S03]  /*83b0*/  SEL R12, RZ, 0x1, P3 ;  /* 0x00000001ff0c7807 */ /* 0x000fc60001800000 */
[----:B------:R-:W-:Y:S01]  /*83c0*/  FMUL.FTZ R11, R11, R14 ;  /* 0x0000000e0b0b7220 */ /* 0x000fe20000410000 */
[----:B------:R-:W-:-:S03]  /*83d0*/  PRMT R7, R12, 0x7610, R7 ;  /* 0x000076100c077816 */ /* 0x000fc60000000007 */
[----:B------:R-:W-:Y:S02]  /*83e0*/  @P0 FADD.FTZ R11, R16, R11 ;  /* 0x0000000b100b0221 */ /* 0x000fe40000010000 */
.L_x_14475:
[----:B------:R-:W-:Y:S05]  /*83f0*/  BSYNC B1 ;  /* 0x0000000000017941 */ /* 0x000fea0003800000 */
.L_x_14473:
        /* <DEDUP_REMOVED lines=8> */
.L_x_14484:
        /* <DEDUP_REMOVED lines=12> */
.L_x_14487:
[----:B------:R-:W-:Y:S02]  /*8540*/  IMAD.MOV.U32 R8, RZ, RZ, R178 ;  /* 0x000000ffff087224 */ /* 0x000fe400078e00b2 */
.L_x_14488:
[----:B------:R-:W-:Y:S05]  /*8550*/  BSYNC B2 ;  /* 0x0000000000027941 */ /* 0x000fea0003800000 */
.L_x_14486:
        /* <DEDUP_REMOVED lines=16> */
.L_x_14492:
[----:B------:R-:W-:Y:S05]  /*8660*/  BSYNC B3 ;  /* 0x0000000000037941 */ /* 0x000fea0003800000 */
.L_x_14491:
        /* <DEDUP_REMOVED lines=43> */
.L_x_14490:
[----:B------:R-:W-:Y:S05]  /*8920*/  BSYNC B2 ;  /* 0x0000000000027941 */ /* 0x000fea0003800000 */
.L_x_14489:
[----:B------:R-:W0:Y:S01]  /*8930*/  I2F.U32 R8, R8 ;  /* 0x0000000800087306 */ /* 0x000e220000201000 */
[----:B-----5:R-:W-:Y:S01]  /*8940*/  HADD2.F32 R15, -RZ, R113.H0_H0 ;  /* 0x20000071ff0f7230 */ /* 0x020fe20000004100 */
[----:B------:R-:W-:Y:S01]  /*8950*/  IMAD.MOV.U32 R13, RZ, RZ, 0x2f800000 ;  /* 0x2f800000ff0d7424 */ /* 0x000fe200078e00ff */
[----:B------:R-:W-:-:S03]  /*8960*/  @P0 HADD2.F32 R17, -RZ, R109.H0_H0 ;  /* 0x2000006dff110230 */ /* 0x000fc60000004100 */
[----:B------:R-:W-:Y:S02]  /*8970*/  FMUL.FTZ R15, R15, c[0x0][0x1ec] ;  /* 0x00007b000f0f7a20 */ /* 0x000fe40000410000 */
        /* <DEDUP_REMOVED lines=9> */
.L_x_14485:
[----:B------:R-:W-:Y:S05]  /*8a10*/  BSYNC B1 ;  /* 0x0000000000017941 */ /* 0x000fea0003800000 */
.L_x_14483:
        /* <DEDUP_REMOVED lines=8> */
.L_x_14494:
        /* <DEDUP_REMOVED lines=12> */
.L_x_14497:
[----:B------:R-:W-:Y:S02]  /*8b60*/  MOV R13, R178 ;  /* 0x000000b2000d7202 */ /* 0x000fe40000000f00 */
.L_x_14498:
[----:B------:R-:W-:Y:S05]  /*8b70*/  BSYNC B2 ;  /* 0x0000000000027941 */ /* 0x000fea0003800000 */
.L_x_14496:
        /* <DEDUP_REMOVED lines=16> */
.L_x_14502:
[----:B------:R-:W-:Y:S05]  /*8c80*/  BSYNC B3 ;  /* 0x0000000000037941 */ /* 0x000fea0003800000 */
.L_x_14501:
        /* <DEDUP_REMOVED lines=43> */
.L_x_14500:
[----:B------:R-:W-:Y:S05]  /*8f40*/  BSYNC B2 ;  /* 0x0000000000027941 */ /* 0x000fea0003800000 */
.L_x_14499:
[----:B------:R-:W0:Y:S01]  /*8f50*/  I2F.U32 R13, R13 ;  /* 0x0000000d000d7306 */ /* 0x000e220000201000 */
[----:B------:R-:W-:Y:S01]  /*8f60*/  HFMA2.MMA R14, -RZ, RZ, 0.1171875, 0 ;  /* 0x2f800000ff0e7435 */ /* 0x000fe200000001ff */
[----:B-----5:R-:W-:Y:S02]  /*8f70*/  HADD2.F32 R16, -RZ, R113.H1_H1 ;  /* 0x30000071ff107230 */ /* 0x020fe40000004100 */
[----:B------:R-:W-:-:S03]  /*8f80*/  HADD2.F32 R17, -RZ, R45.H1_H1 ;  /* 0x3000002dff117230 */ /* 0x000fc60000004100 */
[----:B------:R-:W-:-:S04]  /*8f90*/  FMUL.FTZ R16, R16, c[0x0][0x1ec] ;  /* 0x00007b0010107a20 */ /* 0x000fc80000410000 */
[----:B------:R-:W-:Y:S02]  /*8fa0*/  FMUL.FTZ R16, R16, c[0x0][0x1e8] ;  /* 0x00007a0010107a20 */ /* 0x000fe40000410000 */
[----:B0-----:R-:W-:-:S05]  /*8fb0*/  FFMA.FTZ R14, R13, R14, 1.1641532182693481445e-10 ;  /* 0x2f0000000d0e7423 */ /* 0x001fca000001000e */
[----:B------:R-:W-:-:S04]  /*8fc0*/  FSETP.GTU.FTZ.AND P3, PT, R14, c[0x0][0x1e4], PT ;  /* 0x000079000e007a0b */ /* 0x000fc80003f7c000 */
[----:B------:R-:W-:Y:S01]  /*8fd0*/  FSEL R14, R16, RZ, !P3 ;  /* 0x000000ff100e7208 */ /* 0x000fe20005800000 */
[----:B------:R-:W-:Y:S01]  /*8fe0*/  @P0 HADD2.F32 R16, -RZ, R109.H1_H1 ;  /* 0x3000006dff100230 */ /* 0x000fe20000004100 */
[----:B------:R-:W-:-:S03]  /*8ff0*/  SEL R42, RZ, 0x1, P3 ;  /* 0x00000001ff2a7807 */ /* 0x000fc60001800000 */
[----:B------:R-:W-:-:S04]  /*9000*/  FMUL.FTZ R13, R14, R17 ;  /* 0x000000110e0d7220 */ /* 0x000fc80000410000 */
[----:B------:R-:W-:Y:S02]  /*9010*/  @P0 FADD.FTZ R13, R16, R13 ;  /* 0x0000000d100d0221 */ /* 0x000fe40000010000 */
.L_x_14495:
[----:B------:R-:W-:Y:S05]  /*9020*/  BSYNC B1 ;  /* 0x0000000000017941 */ /* 0x000fea0003800000 */
.L_x_14493:
        /* <DEDUP_REMOVED lines=8> */
.L_x_14504:
        /* <DEDUP_REMOVED lines=12> */
.L_x_14507:
[----:B------:R-:W-:Y:S02]  /*9170*/  IMAD.MOV.U32 R22, RZ, RZ, R178 ;  /* 0x000000ffff167224 */ /* 0x000fe400078e00b2 */
.L_x_14508:
[----:B------:R-:W-:Y:S05]  /*9180*/  BSYNC B2 ;  /* 0x0000000000027941 */ /* 0x000fea0003800000 */
.L_x_14506:
        /* <DEDUP_REMOVED lines=16> */
.L_x_14512:
[----:B------:R-:W-:Y:S05]  /*9290*/  BSYNC B3 ;  /* 0x0000000000037941 */ /* 0x000fea0003800000 */
.L_x_14511:
        /* <DEDUP_REMOVED lines=43> */
.L_x_14510:
[----:B------:R-:W-:Y:S05]  /*9550*/  BSYNC B2 ;  /* 0x0000000000027941 */ /* 0x000fea0003800000 */
.L_x_14509:
[----:B------:R-:W0:Y:S01]  /*9560*/  I2F.U32 R14, R22 ;  /* 0x00000016000e7306 */ /* 0x000e220000201000 */
[----:B-----5:R-:W-:Y:S01]  /*9570*/  HADD2.F32 R17, -RZ, R114.H0_H0 ;  /* 0x20000072ff117230 */ /* 0x020fe20000004100 */
[----:B------:R-:W-:-:S04]  /*9580*/  IMAD.MOV.U32 R15, RZ, RZ, 0x2f800000 ;  /* 0x2f800000ff0f7424 */ /* 0x000fc800078e00ff */
[----:B------:R-:W-:-:S04]  /*9590*/  FMUL.FTZ R17, R17, c[0x0][0x1ec] ;  /* 0x00007b0011117a20 */ /* 0x000fc80000410000 */
[----:B------:R-:W-:Y:S02]  /*95a0*/  FMUL.FTZ R17, R17, c[0x0][0x1e8] ;  /* 0x00007a0011117a20 */ /* 0x000fe40000410000 */
[----:B0-----:R-:W-:Y:S01]  /*95b0*/  FFMA.FTZ R14, R14, R15, 1.1641532182693481445e-10 ;  /* 0x2f0000000e0e7423 */ /* 0x001fe2000001000f */
[----:B------:R-:W-:-:S04]  /*95c0*/  HADD2.F32 R15, -RZ, R46.H0_H0 ;  /* 0x2000002eff0f7230 */ /* 0x000fc80000004100 */
[----:B------:R-:W-:-:S04]  /*95d0*/  FSETP.GTU.FTZ.AND P3, PT, R14, c[0x0][0x1e4], PT ;  /* 0x000079000e007a0b */ /* 0x000fc80003f7c000 */
[----:B------:R-:W-:Y:S01]  /*95e0*/  FSEL R14, R17, RZ, !P3 ;  /* 0x000000ff110e7208 */ /* 0x000fe20005800000 */
[----:B------:R-:W-:Y:S01]  /*95f0*/  @P0 HADD2.F32 R17, -RZ, R110.H0_H0 ;  /* 0x2000006eff110230 */ /* 0x000fe20000004100 */
[----:B------:R-:W-:-:S03]  /*9600*/  SEL R43, RZ, 0x1, P3 ;  /* 0x00000001ff2b7807 */ /* 0x000fc60001800000 */
[----:B------:R-:W-:-:S04]  /*9610*/  FMUL.FTZ R14, R14, R15 ;  /* 0x0000000f0e0e7220 */ /* 0x000fc80000410000 */
[----:B------:R-:W-:Y:S02]  /*9620*/  @P0 FADD.FTZ R14, R17, R14 ;  /* 0x0000000e110e0221 */ /* 0x000fe40000010000 */
.L_x_14505:
[----:B------:R-:W-:Y:S05]  /*9630*/  BSYNC B1 ;  /* 0x0000000000017941 */ /* 0x000fea0003800000 */
.L_x_14503:
        /* <DEDUP_REMOVED lines=8> */
.L_x_14514:
        /* <DEDUP_REMOVED lines=12> */
.L_x_14517:
[----:B------:R-:W-:Y:S02]  /*9780*/  IMAD.MOV.U32 R15, RZ, RZ, R178 ;  /* 0x000000ffff0f7224 */ /* 0x000fe400078e00b2 */
.L_x_14518:
[----:B------:R-:W-:Y:S05]  /*9790*/  BSYNC B2 ;  /* 0x0000000000027941 */ /* 0x000fea0003800000 */
.L_x_14516:
        /* <DEDUP_REMOVED lines=16> */
.L_x_14522:
[----:B------:R-:W-:Y:S05]  /*98a0*/  BSYNC B3 ;  /* 0x0000000000037941 */ /* 0x000fea0003800000 */
.L_x_14521:
        /* <DEDUP_REMOVED lines=43> */
.L_x_14520:
[----:B------:R-:W-:Y:S05]  /*9b60*/  BSYNC B2 ;  /* 0x0000000000027941 */ /* 0x000fea0003800000 */
.L_x_14519:
[----:B------:R-:W0:Y:S01]  /*9b70*/  I2F.U32 R15, R15 ;  /* 0x0000000f000f7306 */ /* 0x000e220000201000 */
[----:B-----5:R-:W-:Y:S01]  /*9b80*/  HADD2.F32 R18, -RZ, R114.H1_H1 ;  /* 0x30000072ff127230 */ /* 0x020fe20000004100 */
[----:B------:R-:W-:Y:S01]  /*9b90*/  IMAD.MOV.U32 R16, RZ, RZ, 0x2f800000 ;  /* 0x2f800000ff107424 */ /* 0x000fe200078e00ff */
        /* <DEDUP_REMOVED lines=10> */
.L_x_14515:
[----:B------:R-:W-:Y:S05]  /*9c40*/  BSYNC B1 ;  /* 0x0000000000017941 */ /* 0x000fea0003800000 */
.L_x_14513:
        /* <DEDUP_REMOVED lines=8> */
.L_x_14524:
        /* <DEDUP_REMOVED lines=12> */
.L_x_14527:
[----:B------:R-:W-:Y:S02]  /*9d90*/  MOV R24, R178 ;  /* 0x000000b200187202 */ /* 0x000fe40000000f00 */
.L_x_14528:
[----:B------:R-:W-:Y:S05]  /*9da0*/  BSYNC B2 ;  /* 0x0000000000027941 */ /* 0x000fea0003800000 */
.L_x_14526:
        /* <DEDUP_REMOVED lines=16> */
.L_x_14532:
[----:B------:R-:W-:Y:S05]  /*9eb0*/  BSYNC B3 ;  /* 0x0000000000037941 */ /* 0x000fea0003800000 */
.L_x_14531:
        /* <DEDUP_REMOVED lines=43> */
.L_x_14530:
[----:B------:R-:W-:Y:S05]  /*a170*/  BSYNC B2 ;  /* 0x0000000000027941 */ /* 0x000fea0003800000 */
.L_x_14529:
[----:B------:R-:W0:Y:S01]  /*a180*/  I2F.U32 R16, R24 ;  /* 0x0000001800107306 */ /* 0x000e220000201000 */
[----:B------:R-:W-:Y:S01]  /*a190*/  HFMA2.MMA R17, -RZ, RZ, 0.1171875, 0 ;  /* 0x2f800000ff117435 */ /* 0x000fe200000001ff */
[----:B-----5:R-:W-:-:S05]  /*a1a0*/  HADD2.F32 R19, -RZ, R115.H0_H0 ;  /* 0x20000073ff137230 */ /* 0x020fca0000004100 */
        /* <DEDUP_REMOVED lines=10> */
.L_x_14525:
[----:B------:R-:W-:Y:S05]  /*a250*/  BSYNC B1 ;  /* 0x0000000000017941 */ /* 0x000fea0003800000 */
.L_x_14523:
        /* <DEDUP_REMOVED lines=8> */
.L_x_14534:
        /* <DEDUP_REMOVED lines=12> */
.L_x_14537:
[----:B------:R-:W-:Y:S02]  /*a3a0*/  IMAD.MOV.U32 R9, RZ, RZ, R178 ;  /* 0x000000ffff097224 */ /* 0x000fe400078e00b2 */
.L_x_14538:
[----:B------:R-:W-:Y:S05]  /*a3b0*/  BSYNC B2 ;  /* 0x0000000000027941 */ /* 0x000fea0003800000 */
.L_x_14536:
        /* <DEDUP_REMOVED lines=16> */
.L_x_14542:
[----:B------:R-:W-:Y:S05]  /*a4c0*/  BSYNC B3 ;  /* 0x0000000000037941 */ /* 0x000fea0003800000 */
.L_x_14541:
        /* <DEDUP_REMOVED lines=43> */
.L_x_14540:
[----:B------:R-:W-:Y:S05]  /*a780*/  BSYNC B2 ;  /* 0x0000000000027941 */ /* 0x000fea0003800000 */
.L_x_14539:
        /* <DEDUP_REMOVED lines=14> */
.L_x_14535:
[----:B------:R-:W-:Y:S05]  /*a870*/  BSYNC B1 ;  /* 0x0000000000017941 */ /* 0x000fea0003800000 */
.L_x_14533:
[----:B------:R-:W-:Y:S01]  /*a880*/  IMAD.WIDE.U32 R34, R34, R176, c[0x0][0x188] ;  /* 0x0000620022227625 */ /* 0x000fe200078e00b0 */
[----:B------:R-:W-:Y:S01]  /*a890*/  F2FP.PACK_AB R23, R17, R16 ;  /* 0x000000101117723e */ /* 0x000fe200000000ff */
        /* <DEDUP_REMOVED lines=16> */
[----:B------:R-:W-:Y:S02]  /*a9a0*/  LOP3.LUT R34, R8, 0xff, RZ, 0xc0, !PT ;  /* 0x000000ff08227812 */ /* 0x000fe400078ec0ff */
[----:B------:R-:W-:Y:S02]  /*a9b0*/  LOP3.LUT R35, R7, 0xff, RZ, 0xc0, !PT ;  /* 0x000000ff07237812 */ /* 0x000fe400078ec0ff */
[----:B------:R-:W-:Y:S01]  /*a9c0*/  LOP3.LUT R38, R20, 0xff00, R23, 0xf8, !PT ;  /* 0x0000ff0014267812 */ /* 0x000fe200078ef817 */
[----:B------:R-:W-:Y:S01]  /*a9d0*/  IMAD.WIDE.U32 R20, R22, 0x1000000, RZ ;  /* 0x0100000016147825 */ /* 0x000fe200078e00ff */
[----:B------:R-:W-:Y:S02]  /*a9e0*/  MOV R117, 0x8 ;  /* 0x0000000800757802 */ /* 0x000fe40000000f00 */
        /* <DEDUP_REMOVED lines=9> */
.L_x_14544:
[----:B------:R-:W-:Y:S05]  /*aa80*/  BSYNC B1 ;  /* 0x0000000000017941 */ /* 0x000fea0003800000 */
.L_x_14543:
        /* <DEDUP_REMOVED lines=10> */
.L_x_14546:
        /* <DEDUP_REMOVED lines=12> */
.L_x_14549:
[----:B------:R-:W-:Y:S02]  /*abf0*/  IMAD.MOV.U32 R6, RZ, RZ, R178 ;  /* 0x000000ffff067224 */ /* 0x000fe400078e00b2 */
.L_x_14550:
[----:B------:R-:W-:Y:S05]  /*ac00*/  BSYNC B2 ;  /* 0x0000000000027941 */ /* 0x000fea0003800000 */
.L_x_14548:
        /* <DEDUP_REMOVED lines=16> */
.L_x_14554:
[----:B------:R-:W-:Y:S05]  /*ad10*/  BSYNC B3 ;  /* 0x0000000000037941 */ /* 0x000fea0003800000 */
.L_x_14553:
        /* <DEDUP_REMOVED lines=43> */
.L_x_14552:
[----:B------:R-:W-:Y:S05]  /*afd0*/  BSYNC B2 ;  /* 0x0000000000027941 */ /* 0x000fea0003800000 */
.L_x_14551:
[----:B------:R-:W0:Y:S01]  /*afe0*/  I2F.U32 R6, R6 ;  /* 0x0000000600067306 */ /* 0x000e220000201000 */
[----:B-----5:R-:W-:Y:S01]  /*aff0*/  HADD2.F32 R21, -RZ, R112.H0_H0 ;  /* 0x20000070ff157230 */ /* 0x020fe20000004100 */
[----:B-1----:R-:W-:Y:S01]  /*b000*/  IMAD.MOV.U32 R19, RZ, RZ, 0x2f800000 ;  /* 0x2f800000ff137424 */ /* 0x002fe200078e00ff */
        /* <DEDUP_REMOVED lines=11> */
.L_x_14547:
[----:B------:R-:W-:Y:S05]  /*b0c0*/  BSYNC B1 ;  /* 0x0000000000017941 */ /* 0x000fea0003800000 */
.L_x_14545:
        /* <DEDUP_REMOVED lines=8> */
.L_x_14556:
        /* <DEDUP_REMOVED lines=12> */
.L_x_14559:
[----:B------:R-:W-:Y:S02]  /*b210*/  IMAD.MOV.U32 R7, RZ, RZ, R178 ;  /* 0x000000ffff077224 */ /* 0x000fe400078e00b2 */
.L_x_14560:
[----:B------:R-:W-:Y:S05]  /*b220*/  BSYNC B2 ;  /* 0x0000000000027941 */ /* 0x000fea0003800000 */
.L_x_14558:
        /* <DEDUP_REMOVED lines=16> */
.L_x_14564:
[----:B------:R-:W-:Y:S05]  /*b330*/  BSYNC B3 ;  /* 0x0000000000037941 */ /* 0x000fea0003800000 */
.L_x_14563:
        /* <DEDUP_REMOVED lines=43> */
.L_x_14562:
[----:B------:R-:W-:Y:S05]  /*b5f0*/  BSYNC B2 ;  /* 0x0000000000027941 */ /* 0x000fea0003800000 */
.L_x_14561:
        /* <DEDUP_REMOVED lines=14> */
.L_x_14557:
[----:B------:R-:W-:Y:S05]  /*b6e0*/  BSYNC B1 ;  /* 0x0000000000017941 */ /* 0x000fea0003800000 */
.L_x_14555:
        /* <DEDUP_REMOVED lines=8> */
.L_x_14566:
        /* <DEDUP_REMOVED lines=12> */
.L_x_14569:
[----:B------:R-:W-:Y:S02]  /*b830*/  MOV R8, R178 ;  /* 0x000000b200087202 */ /* 0x000fe40000000f00 */
.L_x_14570:
[----:B------:R-:W-:Y:S05]  /*b840*/  BSYNC B2 ;  /* 0x0000000000027941 */ /* 0x000fea0003800000 */
.L_x_14568:
        /* <DEDUP_REMOVED lines=16> */
.L_x_14574:
[----:B------:R-:W-:Y:S05]  /*b950*/  BSYNC B3 ;  /* 0x0000000000037941 */ /* 0x000fea0003800000 */
.L_x_14573:
        /* <DEDUP_REMOVED lines=43> */
.L_x_14572:
[----:B------:R-:W-:Y:S05]  /*bc10*/  BSYNC B2 ;  /* 0x0000000000027941 */ /* 0x000fea0003800000 */
.L_x_14571:
[----:B------:R-:W0:Y:S01]  /*bc20*/  I2F.U32 R8, R8 ;  /* 0x0000000800087306 */ /* 0x000e220000201000 */
[----:B------:R-:W-:Y:S01]  /*bc30*/  HFMA2.MMA R21, -RZ, RZ, 0.1171875, 0 ;  /* 0x2f800000ff157435 */ /* 0x000fe200000001ff */
        /* <DEDUP_REMOVED lines=12> */
.L_x_14567:
[----:B------:R-:W-:Y:S05]  /*bd00*/  BSYNC B1 ;  /* 0x0000000000017941 */ /* 0x000fea0003800000 */
.L_x_14565:
        /* <DEDUP_REMOVED lines=8> */
.L_x_14576:
        /* <DEDUP_REMOVED lines=12> */
.L_x_14579:
[----:B------:R-:W-:Y:S02]  /*be50*/  IMAD.MOV.U32 R21, RZ, RZ, R178 ;  /* 0x000000ffff157224 */ /* 0x000fe400078e00b2 */
.L_x_14580:
[----:B------:R-:W-:Y:S05]  /*be60*/  BSYNC B2 ;  /* 0x0000000000027941 */ /* 0x000fea0003800000 */
.L_x_14578:
        /* <DEDUP_REMOVED lines=16> */
.L_x_14584:
[----:B------:R-:W-:Y:S05]  /*bf70*/  BSYNC B3 ;  /* 0x0000000000037941 */ /* 0x000fea0003800000 */
.L_x_14583:
        /* <DEDUP_REMOVED lines=43> */
.L_x_14582:
[----:B------:R-:W-:Y:S05]  /*c230*/  BSYNC B2 ;  /* 0x0000000000027941 */ /* 0x000fea0003800000 */
.L_x_14581:
        /* <DEDUP_REMOVED lines=13> */
.L_x_14577:
[----:B------:R-:W-:Y:S05]  /*c310*/  BSYNC B1 ;  /* 0x0000000000017941 */ /* 0x000fea0003800000 */
.L_x_14575:
        /* <DEDUP_REMOVED lines=8> */
.L_x_14586:
        /* <DEDUP_REMOVED lines=12> */
.L_x_14589:
[----:B------:R-:W-:Y:S02]  /*c460*/  IMAD.MOV.U32 R38, RZ, RZ, R178 ;  /* 0x000000ffff267224 */ /* 0x000fe400078e00b2 */
.L_x_14590:
[----:B------:R-:W-:Y:S05]  /*c470*/  BSYNC B2 ;  /* 0x0000000000027941 */ /* 0x000fea0003800000 */
.L_x_14588:
        /* <DEDUP_REMOVED lines=16> */
.L_x_14594:
[----:B------:R-:W-:Y:S05]  /*c580*/  BSYNC B3 ;  /* 0x0000000000037941 */ /* 0x000fea0003800000 */
.L_x_14593:
        /* <DEDUP_REMOVED lines=43> */
.L_x_14592:
[----:B------:R-:W-:Y:S05]  /*c840*/  BSYNC B2 ;  /* 0x0000000000027941 */ /* 0x000fea0003800000 */
.L_x_14591:
        /* <DEDUP_REMOVED lines=13> */
.L_x_14587:
[----:B------:R-:W-:Y:S05]  /*c920*/  BSYNC B1 ;  /* 0x0000000000017941 */ /* 0x000fea0003800000 */
.L_x_14585:
        /* <DEDUP_REMOVED lines=8> */
.L_x_14596:
        /* <DEDUP_REMOVED lines=12> */
.L_x_14599:
[----:B------:R-:W-:Y:S02]  /*ca70*/  MOV R23, R178 ;  /* 0x000000b200177202 */ /* 0x000fe40000000f00 */
.L_x_14600:
[----:B------:R-:W-:Y:S05]  /*ca80*/  BSYNC B2 ;  /* 0x0000000000027941 */ /* 0x000fea0003800000 */
.L_x_14598:
        /* <DEDUP_REMOVED lines=16> */
.L_x_14604:
[----:B------:R-:W-:Y:S05]  /*cb90*/  BSYNC B3 ;  /* 0x0000000000037941 */ /* 0x000fea0003800000 */
.L_x_14603:
        /* <DEDUP_REMOVED lines=43> */
.L_x_14602:
[----:B------:R-:W-:Y:S05]  /*ce50*/  BSYNC B2 ;  /* 0x0000000000027941 */ /* 0x000fea0003800000 */
.L_x_14601:
        /* <DEDUP_REMOVED lines=13> */
.L_x_14597:
[----:B------:R-:W-:Y:S05]  /*cf30*/  BSYNC B1 ;  /* 0x0000000000017941 */ /* 0x000fea0003800000 */
.L_x_14595:
        /* <DEDUP_REMOVED lines=8> */
.L_x_14606:
        /* <DEDUP_REMOVED lines=12> */
.L_x_14609:
[----:B------:R-:W-:Y:S02]  /*d080*/  IMAD.MOV.U32 R40, RZ, RZ, R178 ;  /* 0x000000ffff287224 */ /* 0x000fe400078e00b2 */
.L_x_14610:
[----:B------:R-:W-:Y:S05]  /*d090*/  BSYNC B2 ;  /* 0x0000000000027941 */ /* 0x000fea0003800000 */
.L_x_14608:
        /* <DEDUP_REMOVED lines=16> */
.L_x_14614:
[----:B------:R-:W-:Y:S05]  /*d1a0*/  BSYNC B3 ;  /* 0x0000000000037941 */ /* 0x000fea0003800000 */
.L_x_14613:
        /* <DEDUP_REMOVED lines=43> */
.L_x_14612:
[----:B------:R-:W-:Y:S05]  /*d460*/  BSYNC B2 ;  /* 0x0000000000027941 */ /* 0x000fea0003800000 */
.L_x_14611:
        /* <DEDUP_REMOVED lines=13> */
.L_x_14607:
[----:B------:R-:W-:Y:S05]  /*d540*/  BSYNC B1 ;  /* 0x0000000000017941 */ /* 0x000fea0003800000 */
.L_x_14605:
        /* <DEDUP_REMOVED lines=8> */
.L_x_14616:
        /* <DEDUP_REMOVED lines=12> */
.L_x_14619:
[----:B------:R-:W-:Y:S02]  /*d690*/  IMAD.MOV.U32 R9, RZ, RZ, R178 ;  /* 0x000000ffff097224 */ /* 0x000fe400078e00b2 */
.L_x_14620:
[----:B------:R-:W-:Y:S05]  /*d6a0*/  BSYNC B2 ;  /* 0x0000000000027941 */ /* 0x000fea0003800000 */
.L_x_14618:
        /* <DEDUP_REMOVED lines=16> */
.L_x_14624:
[----:B------:R-:W-:Y:S05]  /*d7b0*/  BSYNC B3 ;  /* 0x0000000000037941 */ /* 0x000fea0003800000 */
.L_x_14623:
        /* <DEDUP_REMOVED lines=42> */
[----:B------:R-:W-:Y:S02]  /*da60*/  MOV R170, R34 ;  /* 0x0000002200aa7202 */ /* 0x000fe40000000f00 */
.L_x_14622:
[----:B------:R-:W-:Y:S05]  /*da70*/  BSYNC B2 ;  /* 0x0000000000027941 */ /* 0x000fea0003800000 */
.L_x_14621:
        /* <DEDUP_REMOVED lines=14> */
.L_x_14617:
[----:B------:R-:W-:Y:S05]  /*db60*/  BSYNC B1 ;  /* 0x0000000000017941 */ /* 0x000fea0003800000 */
.L_x_14615:
        /* <DEDUP_REMOVED lines=9> */
[----:B0-----:R-:W-:-:S04]  /*dc00*/  @P1 IMAD.WIDE.U32 R34, R132, R176, c[0x0][0x170] ;  /* 0x00005c0084221625 */ /* 0x001fc800078e00b0 */
[----:B------:R-:W-:Y:S01]  /*dc10*/  @P0 IMAD.WIDE.U32 R36, R130, R176, c[0x0][0x180] ;  /* 0x0000600082240625 */ /* 0x000fe200078e00b0 */
[----:B------:R-:W-:Y:S05]  /*dc20*/  @!P1 BRA `(.L_x_14626) ;  /* 0x0000014000009947 */ /* 0x000fea0003800000 */
[----:B------:R-:W-:Y:S02]  /*dc30*/  SHF.L.U32 R39, R121, 0x10, RZ ;  /* 0x0000001079277819 */ /* 0x000fe400000006ff */
[----:B------:R-:W-:Y:S02]  /*dc40*/  LOP3.LUT R38, R9, 0xffff, RZ, 0xc0, !PT ;  /* 0x0000ffff09267812 */ /* 0x000fe400078ec0ff */
[----:B------:R-:W-:Y:S02]  /*dc50*/  LOP3.LUT R39, R39, 0xff0000, RZ, 0xc0, !PT ;  /* 0x00ff000027277812 */ /* 0x000fe400078ec0ff */
[----:B------:R-:W-:Y:S02]  /*dc60*/  LOP3.LUT R40, R8, 0xff, RZ, 0xc0, !PT ;  /* 0x000000ff08287812 */ /* 0x000fe400078ec0ff */
[----:B------:R-:W-:Y:S02]  /*dc70*/  PRMT R38, R39, 0x4210, R38 ;  /* 0x0000421027267816 */ /* 0x000fe40000000026 */
[----:B------:R-:W-:Y:S01]  /*dc80*/  PRMT R39, R120, 0x7104, RZ ;  /* 0x0000710478277816 */ /* 0x000fe200000000ff */
[----:B------:R-:W-:Y:S01]  /*dc90*/  IMAD.WIDE.U32 R40, R40, 0x10000, RZ ;  /* 0x0001000028287825 */ /* 0x000fe200078e00ff */
[----:B------:R-:W-:-:S02]  /*dca0*/  LOP3.LUT R116, R7, 0xff, RZ, 0xc0, !PT ;  /* 0x000000ff07747812 */ /* 0x000fc400078ec0ff */
        /* <DEDUP_REMOVED lines=12> */
.L_x_14626:
[----:B------:R-:W-:Y:S05]  /*dd70*/  BSYNC B1 ;  /* 0x0000000000017941 */ /* 0x000fea0003800000 */
.L_x_14625:
[----:B-----5:R1:W5:Y:S04]  /*dd80*/  @P1 LDG.E.128 R112, [R34.64] ;  /* 0x0000000622701981 */ /* 0x020368000c1e1d00 */
[----:B------:R1:W5:Y:S01]  /*dd90*/  @P0 LDG.E.128 R108, [R36.64] ;  /* 0x00000006246c0981 */ /* 0x000362000c1e1d00 */
[----:B------:R-:W-:Y:S01]  /*dda0*/  BSSY B1, `(.L_x_14627) ;  /* 0x0000061000017945 */ /* 0x000fe20003800000 */
[----:B------:R-:W-:Y:S05]  /*ddb0*/  @P2 BRA `(.L_x_14628) ;  /* 0x0000006000002947 */ /* 0x000fea0003800000 */
[----:B-1----:R-:W-:Y:S01]  /*ddc0*/  IMAD.MOV.U32 R34, RZ, RZ, RZ ;  /* 0x000000ffff227224 */ /* 0x002fe200078e00ff */
[----:B------:R-:W-:Y:S01]  /*ddd0*/  MOV R36, R119 ;  /* 0x0000007700247202 */ /* 0x000fe20000000f00 */
[----:B------:R-:W-:Y:S05]  /*dde0*/  @!P0 BRA `(.L_x_14629) ;  /* 0x000005c000008947 */ /* 0x000fea0003800000 */
[----:B------:R-:W-:Y:S01]  /*ddf0*/  IMAD.MOV.U32 R36, RZ, RZ, R119 ;  /* 0x000000ffff247224 */ /* 0x000fe200078e0077 */
[----:B-----5:R-:W-:Y:S01]  /*de00*/  HADD2.F32 R34, -RZ, R108.H0_H0 ;  /* 0x2000006cff227230 */ /* 0x020fe20000004100 */
[----:B------:R-:W-:Y:S05]  /*de10*/  BRA `(.L_x_14629) ;  /* 0x0000059000007947 */ /* 0x000fea0003800000 */
.L_x_14628:
        /* <DEDUP_REMOVED lines=12> */
.L_x_14631:
[----:B------:R-:W-:Y:S02]  /*dee0*/  IMAD.MOV.U32 R6, RZ, RZ, R178 ;  /* 0x000000ffff067224 */ /* 0x000fe400078e00b2 */
.L_x_14632:
[----:B------:R-:W-:Y:S05]  /*def0*/  BSYNC B2 ;  /* 0x0000000000027941 */ /* 0x000fea0003800000 */
.L_x_14630:
        /* <DEDUP_REMOVED lines=16> */
.L_x_14636:
[----:B------:R-:W-:Y:S05]  /*e000*/  BSYNC B3 ;  /* 0x0000000000037941 */ /* 0x000fea0003800000 */
.L_x_14635:
        /* <DEDUP_REMOVED lines=43> */
.L_x_14634:
[----:B------:R-:W-:Y:S05]  /*e2c0*/  BSYNC B2 ;  /* 0x0000000000027941 */ /* 0x000fea0003800000 */
.L_x_14633:
[----:B------:R-:W1:Y:S01]  /*e2d0*/  I2F.U32 R6, R6 ;  /* 0x0000000600067306 */ /* 0x000e620000201000 */
[----:B-----5:R-:W-:Y:S01]  /*e2e0*/  HADD2.F32 R37, -RZ, R112.H0_H0 ;  /* 0x20000070ff257230 */ /* 0x020fe20000004100 */
[----:B------:R-:W-:Y:S01]  /*e2f0*/  IMAD.MOV.U32 R35, RZ, RZ, 0x2f800000 ;  /* 0x2f800000ff237424 */ /* 0x000fe200078e00ff */
[----:B0-----:R-:W-:-:S03]  /*e300*/  @P0 HADD2.F32 R39, -RZ, R108.H0_H0 ;  /* 0x2000006cff270230 */ /* 0x001fc60000004100 */
[----:B------:R-:W-:Y:S02]  /*e310*/  FMUL.FTZ R37, R37, c[0x0][0x1ec] ;  /* 0x00007b0025257a20 */ /* 0x000fe40000410000 */
[----:B-1----:R-:W-:Y:S02]  /*e320*/  FFMA.FTZ R34, R6, R35, 1.1641532182693481445e-10 ;  /* 0x2f00000006227423 */ /* 0x002fe40000010023 */
        /* <DEDUP_REMOVED lines=8> */
.L_x_14629:
[----:B------:R-:W-:Y:S05]  /*e3b0*/  BSYNC B1 ;  /* 0x0000000000017941 */ /* 0x000fea0003800000 */
.L_x_14627:
        /* <DEDUP_REMOVED lines=8> */
.L_x_14638:
        /* <DEDUP_REMOVED lines=12> */
.L_x_14641:
[----:B------:R-:W-:Y:S02]  /*e500*/  MOV R7, R178 ;  /* 0x000000b200077202 */ /* 0x000fe40000000f00 */
.L_x_14642:
[----:B------:R-:W-:Y:S05]  /*e510*/  BSYNC B2 ;  /* 0x0000000000027941 */ /* 0x000fea0003800000 */
.L_x_14640:
        /* <DEDUP_REMOVED lines=16> */
.L_x_14646:
[----:B------:R-:W-:Y:S05]  /*e620*/  BSYNC B3 ;  /* 0x0000000000037941 */ /* 0x000fea0003800000 */
.L_x_14645:
        /* <DEDUP_REMOVED lines=43> */
.L_x_14644:
[----:B------:R-:W-:Y:S05]  /*e8e0*/  BSYNC B2 ;  /* 0x0000000000027941 */ /* 0x000fea0003800000 */
.L_x_14643:
[----:B------:R-:W1:Y:S01]  /*e8f0*/  I2F.U32 R7, R7 ;  /* 0x0000000700077306 */ /* 0x000e620000201000 */
[----:B------:R-:W-:Y:S01]  /*e900*/  HFMA2.MMA R36, -RZ, RZ, 0.1171875, 0 ;  /* 0x2f800000ff247435 */ /* 0x000fe200000001ff */
[----:B0----5:R-:W-:Y:S02]  /*e910*/  HADD2.F32 R38, -RZ, R112.H1_H1 ;  /* 0x30000070ff267230 */ /* 0x021fe40000004100 */
[----:B------:R-:W-:-:S03]  /*e920*/  @P0 HADD2.F32 R40, -RZ, R108.H1_H1 ;  /* 0x3000006cff280230 */ /* 0x000fc60000004100 */
[----:B------:R-:W-:-:S04]  /*e930*/  FMUL.FTZ R38, R38, c[0x0][0x1ec] ;  /* 0x00007b0026267a20 */ /* 0x000fc80000410000 */
[----:B-1----:R-:W-:Y:S02]  /*e940*/  FFMA.FTZ R35, R7, R36, 1.1641532182693481445e-10 ;  /* 0x2f00000007237423 */ /* 0x002fe40000010024 */
        /* <DEDUP_REMOVED lines=8> */
.L_x_14639:
[----:B------:R-:W-:Y:S05]  /*e9d0*/  BSYNC B1 ;  /* 0x0000000000017941 */ /* 0x000fea0003800000 */
.L_x_14637:
        /* <DEDUP_REMOVED lines=8> */
.L_x_14648:
        /* <DEDUP_REMOVED lines=12> */
.L_x_14651:
[----:B------:R-:W-:Y:S02]  /*eb20*/  IMAD.MOV.U32 R8, RZ, RZ, R178 ;  /* 0x000000ffff087224 */ /* 0x000fe400078e00b2 */
.L_x_14652:
[----:B------:R-:W-:Y:S05]  /*eb30*/  BSYNC B2 ;  /* 0x0000000000027941 */ /* 0x000fea0003800000 */
.L_x_14650:
        /* <DEDUP_REMOVED lines=16> */
.L_x_14656:
[----:B------:R-:W-:Y:S05]  /*ec40*/  BSYNC B3 ;  /* 0x0000000000037941 */ /* 0x000fea0003800000 */
.L_x_14655:
        /* <DEDUP_REMOVED lines=43> */
.L_x_14654:
[----:B------:R-:W-:Y:S05]  /*ef00*/  BSYNC B2 ;  /* 0x0000000000027941 */ /* 0x000fea0003800000 */
.L_x_14653:
        /* <DEDUP_REMOVED lines=14> */
.L_x_14649:
[----:B------:R-:W-:Y:S05]  /*eff0*/  BSYNC B1 ;  /* 0x0000000000017941 */ /* 0x000fea0003800000 */
.L_x_14647:
        /* <DEDUP_REMOVED lines=8> */
.L_x_14658:
        /* <DEDUP_REMOVED lines=12> */
.L_x_14661:
[----:B------:R-:W-:Y:S02]  /*f140*/  IMAD.MOV.U32 R37, RZ, RZ, R178 ;  /* 0x000000ffff257224 */ /* 0x000fe400078e00b2 */
.L_x_14662:
[----:B------:R-:W-:Y:S05]  /*f150*/  BSYNC B2 ;  /* 0x0000000000027941 */ /* 0x000fea0003800000 */
.L_x_14660:
        /* <DEDUP_REMOVED lines=16> */
.L_x_14666:
[----:B------:R-:W-:Y:S05]  /*f260*/  BSYNC B3 ;  /* 0x0000000000037941 */ /* 0x000fea0003800000 */
.L_x_14665:
        /* <DEDUP_REMOVED lines=43> */
.L_x_14664:
[----:B------:R-:W-:Y:S05]  /*f520*/  BSYNC B2 ;  /* 0x0000000000027941 */ /* 0x000fea0003800000 */
.L_x_14663:
        /* <DEDUP_REMOVED lines=13> */
.L_x_14659:
[----:B------:R-:W-:Y:S05]  /*f600*/  BSYNC B1 ;  /* 0x0000000000017941 */ /* 0x000fea0003800000 */
.L_x_14657:
        /* <DEDUP_REMOVED lines=8> */
.L_x_14668:
        /* <DEDUP_REMOVED lines=12> */
.L_x_14671:
[----:B------:R-:W-:Y:S02]  /*f750*/  MOV R43, R178 ;  /* 0x000000b2002b7202 */ /* 0x000fe40000000f00 */
.L_x_14672:
[----:B------:R-:W-:Y:S05]  /*f760*/  BSYNC B2 ;  /* 0x0000000000027941 */ /* 0x000fea0003800000 */
.L_x_14670:
        /* <DEDUP_REMOVED lines=16> */
.L_x_14676:
[----:B------:R-:W-:Y:S05]  /*f870*/  BSYNC B3 ;  /* 0x0000000000037941 */ /* 0x000fea0003800000 */
.L_x_14675:
        /* <DEDUP_REMOVED lines=43> */
.L_x_14674:
[----:B------:R-:W-:Y:S05]  /*fb30*/  BSYNC B2 ;  /* 0x0000000000027941 */ /* 0x000fea0003800000 */
.L_x_14673:
        /* <DEDUP_REMOVED lines=14> */
.L_x_14669:
[----:B------:R-:W-:Y:S05]  /*fc20*/  BSYNC B1 ;  /* 0x0000000000017941 */ /* 0x000fea0003800000 */
.L_x_14667:
        /* <DEDUP_REMOVED lines=8> */
.L_x_14678:
        /* <DEDUP_REMOVED lines=12> */
.L_x_14681:
[----:B------:R-:W-:Y:S02]  /*fd70*/  IMAD.MOV.U32 R39, RZ, RZ, R178 ;  /* 0x000000ffff277224 */ /* 0x000fe400078e00b2 */
.L_x_14682:
[----:B------:R-:W-:Y:S05]  /*fd80*/  BSYNC B2 ;  /* 0x0000000000027941 */ /* 0x000fea0003800000 */
.L_x_14680:
        /* <DEDUP_REMOVED lines=16> */
.L_x_14686:
[----:B------:R-:W-:Y:S05]  /*fe90*/  BSYNC B3 ;  /* 0x0000000000037941 */ /* 0x000fea0003800000 */
.L_x_14685:
        /* <DEDUP_REMOVED lines=43> */
.L_x_14684:
[----:B------:R-:W-:Y:S05]  /*10150*/  BSYNC B2 ;  /* 0x0000000000027941 */ /* 0x000fea0003800000 */
.L_x_14683:
        /* <DEDUP_REMOVED lines=13> */
.L_x_14679:
[----:B------:R-:W-:Y:S05]  /*10230*/  BSYNC B1 ;  /* 0x0000000000017941 */ /* 0x000fea0003800000 */
.L_x_14677:
        /* <DEDUP_REMOVED lines=8> */
.L_x_14688:
        /* <DEDUP_REMOVED lines=12> */
.L_x_14691:
[----:B------:R-:W-:Y:S02]  /*10380*/  IMAD.MOV.U32 R121, RZ, RZ, R178 ;  /* 0x000000ffff797224 */ /* 0x000fe400078e00b2 */
.L_x_14692:
[----:B------:R-:W-:Y:S05]  /*10390*/  BSYNC B2 ;  /* 0x0000000000027941 */ /* 0x000fea0003800000 */
.L_x_14690:
        /* <DEDUP_REMOVED lines=16> */
.L_x_14696:
[----:B------:R-:W-:Y:S05]  /*104a0*/  BSYNC B3 ;  /* 0x0000000000037941 */ /* 0x000fea0003800000 */
.L_x_14695:
        /* <DEDUP_REMOVED lines=43> */
.L_x_14694:
[----:B------:R-:W-:Y:S05]  /*10760*/  BSYNC B2 ;  /* 0x0000000000027941 */ /* 0x000fea0003800000 */
.L_x_14693:
        /* <DEDUP_REMOVED lines=13> */
.L_x_14689:
[----:B------:R-:W-:Y:S05]  /*10840*/  BSYNC B1 ;  /* 0x0000000000017941 */ /* 0x000fea0003800000 */
.L_x_14687:
        /* <DEDUP_REMOVED lines=8> */
.L_x_14698:
        /* <DEDUP_REMOVED lines=12> */
.L_x_14701:
[----:B------:R-:W-:Y:S02]  /*10990*/  MOV R9, R178 ;  /* 0x000000b200097202 */ /* 0x000fe40000000f00 */
.L_x_14702:
[----:B------:R-:W-:Y:S05]  /*109a0*/  BSYNC B2 ;  /* 0x0000000000027941 */ /* 0x000fea0003800000 */
.L_x_14700:
        /* <DEDUP_REMOVED lines=16> */
.L_x_14706:
[----:B------:R-:W-:Y:S05]  /*10ab0*/  BSYNC B3 ;  /* 0x0000000000037941 */ /* 0x000fea0003800000 */
.L_x_14705:
        /* <DEDUP_REMOVED lines=43> */
.L_x_14704:
[----:B------:R-:W-:Y:S05]  /*10d70*/  BSYNC B2 ;  /* 0x0000000000027941 */ /* 0x000fea0003800000 */
.L_x_14703:
[----:B------:R-:W0:Y:S01]  /*10d80*/  I2F.U32 R9, R9 ;  /* 0x0000000900097306 */ /* 0x000e220000201000 */
[----:B------:R-:W-:Y:S01]  /*10d90*/  HFMA2.MMA R116, -RZ, RZ, 0.1171875, 0 ;  /* 0x2f800000ff747435 */ /* 0x000fe200000001ff */
[----:B-----5:R-:W-:-:S05]  /*10da0*/  HADD2.F32 R117, -RZ, R115.H1_H1 ;  /* 0x30000073ff757230 */ /* 0x020fca0000004100 */
[----:B------:R-:W-:-:S04]  /*10db0*/  FMUL.FTZ R117, R117, c[0x0][0x1ec] ;  /* 0x00007b0075757a20 */ /* 0x000fc80000410000 */
[----:B0-----:R-:W-:Y:S01]  /*10dc0*/  FFMA.FTZ R41, R9, R116, 1.1641532182693481445e-10 ;  /* 0x2f00000009297423 */ /* 0x001fe20000010074 */
[----:B------:R-:W-:-:S04]  /*10dd0*/  HADD2.F32 R116, -RZ, R55.H1_H1 ;  /* 0x30000037ff747230 */ /* 0x000fc80000004100 */
[----:B------:R-:W-:Y:S01]  /*10de0*/  FSETP.GTU.FTZ.AND P3, PT, R41, c[0x0][0x1e4], PT ;  /* 0x0000790029007a0b */ /* 0x000fe20003f7c000 */
[----:B------:R-:W-:-:S03]  /*10df0*/  FMUL.FTZ R41, R117, c[0x0][0x1e8] ;  /* 0x00007a0075297a20 */ /* 0x000fc60000410000 */
[----:B------:R-:W-:Y:S02]  /*10e00*/  SEL R9, RZ, 0x1, P3 ;  /* 0x00000001ff097807 */ /* 0x000fe40001800000 */
[----:B------:R-:W-:-:S05]  /*10e10*/  FSEL R41, R41, RZ, !P3 ;  /* 0x000000ff29297208 */ /* 0x000fca0005800000 */
[----:B------:R-:W-:Y:S01]  /*10e20*/  FMUL.FTZ R41, R41, R116 ;  /* 0x0000007429297220 */ /* 0x000fe20000410000 */
[----:B------:R-:W-:-:S05]  /*10e30*/  @P0 HADD2.F32 R116, -RZ, R111.H1_H1 ;  /* 0x3000006fff740230 */ /* 0x000fca0000004100 */
[----:B------:R-:W-:Y:S02]  /*10e40*/  @P0 FADD.FTZ R41, R116, R41 ;  /* 0x0000002974290221 */ /* 0x000fe40000010000 */
.L_x_14699:
[----:B------:R-:W-:Y:S05]  /*10e50*/  BSYNC B1 ;  /* 0x0000000000017941 */ /* 0x000fea0003800000 */
.L_x_14697:
[----:B------:R-:W-:Y:S01]  /*10e60*/  IMAD.WIDE.U32 R130, R130, R176, c[0x0][0x188] ;  /* 0x0000620082827625 */ /* 0x000fe200078e00b0 */
[----:B------:R-:W-:Y:S01]  /*10e70*/  F2FP.PACK_AB R119, R41, R40 ;  /* 0x000000282977723e */ /* 0x000fe200000000ff */
[----:B------:R-:W-:Y:S01]  /*10e80*/  BSSY B1, `(.L_x_14707) ;  /* 0x000001b000017945 */ /* 0x000fe20003800000 */
[----:B------:R-:W-:Y:S02]  /*10e90*/  F2FP.PACK_AB R118, R39, R38 ;  /* 0x000000262776723e */ /* 0x000fe400000000ff */
[----:B------:R-:W-:Y:S02]  /*10ea0*/  F2FP.PACK_AB R117, R37, R36 ;  /* 0x000000242575723e */ /* 0x000fe400000000ff */
[----:B------:R-:W-:Y:S02]  /*10eb0*/  F2FP.PACK_AB R116, R35, R34 ;  /* 0x000000222374723e */ /* 0x000fe400000000ff */
        /* <DEDUP_REMOVED lines=23> */
.L_x_14708:
[----:B------:R-:W-:Y:S05]  /*11030*/  BSYNC B1 ;  /* 0x0000000000017941 */ /* 0x000fea0003800000 */
.L_x_14707:
[----:B0-----:R-:W-:Y:S01]  /*11040*/  @P1 IMAD.WIDE.U32 R116, R140, R176, c[0x0][0x170] ;  /* 0x00005c008c741625 */ /* 0x001fe200078e00b0 */
[----:B------:R-:W-:-:S04]  /*11050*/  IADD3 R141, R164, 0xa0, RZ ;  /* 0x000000a0a48d7810 */ /* 0x000fc80007ffe0ff */
[----:B-----5:R0:W5:Y:S02]  /*11060*/  @P1 LDG.E.128 R112, [R116.64] ;  /* 0x0000000674701981 */ /* 0x020164000c1e1d00 */
[----:B0-----:R-:W-:-:S05]  /*11070*/  @P0 IMAD.WIDE.U32 R116, R141, R176, c[0x0][0x180] ;  /* 0x000060008d740625 */ /* 0x001fca00078e00b0 */
[----:B------:R0:W5:Y:S01]  /*11080*/  @P0 LDG.E.128 R108, [R116.64] ;  /* 0x00000006746c0981 */ /* 0x000162000c1e1d00 */
[----:B------:R-:W-:Y:S01]  /*11090*/  BSSY B1, `(.L_x_14709) ;  /* 0x0000060000017945 */ /* 0x000fe20003800000 */
[----:B------:R-:W-:Y:S05]  /*110a0*/  @P2 BRA `(.L_x_14710) ;  /* 0x0000006000002947 */ /* 0x000fea0003800000 */
[----:B------:R-:W-:Y:S01]  /*110b0*/  MOV R130, RZ ;  /* 0x000000ff00827202 */ /* 0x000fe20000000f00 */
[----:B0-----:R-:W-:Y:S01]  /*110c0*/  IMAD.MOV.U32 R116, RZ, RZ, R133 ;  /* 0x000000ffff747224 */ /* 0x001fe200078e0085 */
[----:B------:R-:W-:Y:S05]  /*110d0*/  @!P0 BRA `(.L_x_14711) ;  /* 0x000005b000008947 */ /* 0x000fea0003800000 */
[----:B------:R-:W-:Y:S01]  /*110e0*/  IMAD.MOV.U32 R116, RZ, RZ, R133 ;  /* 0x000000ffff747224 */ /* 0x000fe200078e0085 */
[----:B-----5:R-:W-:Y:S01]  /*110f0*/  HADD2.F32 R130, -RZ, R108.H0_H0 ;  /* 0x2000006cff827230 */ /* 0x020fe20000004100 */
[----:B------:R-:W-:Y:S05]  /*11100*/  BRA `(.L_x_14711) ;  /* 0x0000058000007947 */ /* 0x000fea0003800000 */
.L_x_14710:
        /* <DEDUP_REMOVED lines=12> */
.L_x_14713:
[----:B------:R-:W-:Y:S02]  /*111d0*/  MOV R6, R178 ;  /* 0x000000b200067202 */ /* 0x000fe40000000f00 */
.L_x_14714:
[----:B------:R-:W-:Y:S05]  /*111e0*/  BSYNC B2 ;  /* 0x0000000000027941 */ /* 0x000fea0003800000 */
.L_x_14712:
        /* <DEDUP_REMOVED lines=16> */
.L_x_14718:
[----:B------:R-:W-:Y:S05]  /*112f0*/  BSYNC B3 ;  /* 0x0000000000037941 */ /* 0x000fea0003800000 */
.L_x_14717:
        /* <DEDUP_REMOVED lines=43> */
.L_x_14716:
[----:B------:R-:W-:Y:S05]  /*115b0*/  BSYNC B2 ;  /* 0x0000000000027941 */ /* 0x000fea0003800000 */
.L_x_14715:
[----:B------:R-:W0:Y:S01]  /*115c0*/  I2F.U32 R6, R6 ;  /* 0x0000000600067306 */ /* 0x000e220000201000 */
[----:B------:R-:W-:Y:S01]  /*115d0*/  HFMA2.MMA R117, -RZ, RZ, 0.1171875, 0 ;  /* 0x2f800000ff757435 */ /* 0x000fe200000001ff */
[----:B-----5:R-:W-:-:S05]  /*115e0*/  HADD2.F32 R118, -RZ, R112.H0_H0 ;  /* 0x20000070ff767230 */ /* 0x020fca0000004100 */
[----:B------:R-:W-:-:S04]  /*115f0*/  FMUL.FTZ R118, R118, c[0x0][0x1ec] ;  /* 0x00007b0076767a20 */ /* 0x000fc80000410000 */
[----:B------:R-:W-:Y:S02]  /*11600*/  FMUL.FTZ R118, R118, c[0x0][0x1e8] ;  /* 0x00007a0076767a20 */ /* 0x000fe40000410000 */
[----:B0-----:R-:W-:-:S05]  /*11610*/  FFMA.FTZ R117, R6, R117, 1.1641532182693481445e-10 ;  /* 0x2f00000006757423 */ /* 0x001fca0000010075 */
[----:B------:R-:W-:Y:S01]  /*11620*/  FSETP.GTU.FTZ.AND P3, PT, R117, c[0x0][0x1e4], PT ;  /* 0x0000790075007a0b */ /* 0x000fe20003f7c000 */
[----:B------:R-:W-:-:S03]  /*11630*/  HADD2.F32 R117, -RZ, R56.H0_H0 ;  /* 0x20000038ff757230 */ /* 0x000fc60000004100 */
[----:B------:R-:W-:Y:S02]  /*11640*/  FSEL R130, R118, RZ, !P3 ;  /* 0x000000ff76827208 */ /* 0x000fe40005800000 */
[----:B------:R-:W-:-:S03]  /*11650*/  SEL R6, RZ, 0x1, P3 ;  /* 0x00000001ff067807 */ /* 0x000fc60001800000 */
[----:B------:R-:W-:Y:S01]  /*11660*/  FMUL.FTZ R130, R130, R117 ;  /* 0x0000007582827220 */ /* 0x000fe20000410000 */
[----:B------:R-:W-:-:S05]  /*11670*/  @P0 HADD2.F32 R117, -RZ, R108.H0_H0 ;  /* 0x2000006cff750230 */ /* 0x000fca0000004100 */
[----:B------:R-:W-:Y:S02]  /*11680*/  @P0 FADD.FTZ R130, R117, R130 ;  /* 0x0000008275820221 */ /* 0x000fe40000010000 */
.L_x_14711:
[----:B------:R-:W-:Y:S05]  /*11690*/  BSYNC B1 ;  /* 0x0000000000017941 */ /* 0x000fea0003800000 */
.L_x_14709:
        /* <DEDUP_REMOVED lines=8> */
.L_x_14720:
        /* <DEDUP_REMOVED lines=12> */
.L_x_14723:
[----:B------:R-:W-:Y:S02]  /*117e0*/  IMAD.MOV.U32 R7, RZ, RZ, R178 ;  /* 0x000000ffff077224 */ /* 0x000fe400078e00b2 */
.L_x_14724:
[----:B------:R-:W-:Y:S05]  /*117f0*/  BSYNC B2 ;  /* 0x0000000000027941 */ /* 0x000fea0003800000 */
.L_x_14722:
        /* <DEDUP_REMOVED lines=16> */
.L_x_14728:
[----:B------:R-:W-:Y:S05]  /*11900*/  BSYNC B3 ;  /* 0x0000000000037941 */ /* 0x000fea0003800000 */
.L_x_14727:
        /* <DEDUP_REMOVED lines=43> */
.L_x_14726:
[----:B------:R-:W-:Y:S05]  /*11bc0*/  BSYNC B2 ;  /* 0x0000000000027941 */ /* 0x000fea0003800000 */
.L_x_14725:
[----:B------:R-:W0:Y:S01]  /*11bd0*/  I2F.U32 R7, R7 ;  /* 0x0000000700077306 */ /* 0x000e220000201000 */
[----:B-----5:R-:W-:Y:S01]  /*11be0*/  HADD2.F32 R118, -RZ, R112.H1_H1 ;  /* 0x30000070ff767230 */ /* 0x020fe20000004100 */
[----:B------:R-:W-:-:S04]  /*11bf0*/  IMAD.MOV.U32 R116, RZ, RZ, 0x2f800000 ;  /* 0x2f800000ff747424 */ /* 0x000fc800078e00ff */
[----:B------:R-:W-:-:S04]  /*11c00*/  FMUL.FTZ R118, R118, c[0x0][0x1ec] ;  /* 0x00007b0076767a20 */ /* 0x000fc80000410000 */
[----:B------:R-:W-:Y:S02]  /*11c10*/  FMUL.FTZ R118, R118, c[0x0][0x1e8] ;  /* 0x00007a0076767a20 */ /* 0x000fe40000410000 */
[----:B0-----:R-:W-:-:S05]  /*11c20*/  FFMA.FTZ R116, R7, R116, 1.1641532182693481445e-10 ;  /* 0x2f00000007747423 */ /* 0x001fca0000010074 */
[----:B------:R-:W-:Y:S01]  /*11c30*/  FSETP.GTU.FTZ.AND P3, PT, R116, c[0x0][0x1e4], PT ;  /* 0x0000790074007a0b */ /* 0x000fe20003f7c000 */
[----:B------:R-:W-:-:S03]  /*11c40*/  HADD2.F32 R116, -RZ, R56.H1_H1 ;  /* 0x30000038ff747230 */ /* 0x000fc60000004100 */
[----:B------:R-:W-:Y:S02]  /*11c50*/  FSEL R131, R118, RZ, !P3 ;  /* 0x000000ff76837208 */ /* 0x000fe40005800000 */
[----:B------:R-:W-:-:S03]  /*11c60*/  SEL R7, RZ, 0x1, P3 ;  /* 0x00000001ff077807 */ /* 0x000fc60001800000 */
[----:B------:R-:W-:Y:S01]  /*11c70*/  FMUL.FTZ R131, R131, R116 ;  /* 0x0000007483837220 */ /* 0x000fe20000410000 */
[----:B------:R-:W-:-:S05]  /*11c80*/  @P0 HADD2.F32 R116, -RZ, R108.H1_H1 ;  /* 0x3000006cff740230 */ /* 0x000fca0000004100 */
[----:B------:R-:W-:Y:S02]  /*11c90*/  @P0 FADD.FTZ R131, R116, R131 ;  /* 0x0000008374830221 */ /* 0x000fe40000010000 */
.L_x_14721:
[----:B------:R-:W-:Y:S05]  /*11ca0*/  BSYNC B1 ;  /* 0x0000000000017941 */ /* 0x000fea0003800000 */
.L_x_14719:
        /* <DEDUP_REMOVED lines=8> */
.L_x_14730:
        /* <DEDUP_REMOVED lines=12> */
.L_x_14733:
[----:B------:R-:W-:Y:S02]  /*11df0*/  IMAD.MOV.U32 R8, RZ, RZ, R178 ;  /* 0x000000ffff087224 */ /* 0x000fe400078e00b2 */
.L_x_14734:
[----:B------:R-:W-:Y:S05]  /*11e00*/  BSYNC B2 ;  /* 0x0000000000027941 */ /* 0x000fea0003800000 */
.L_x_14732:
        /* <DEDUP_REMOVED lines=16> */
.L_x_14738:
[----:B------:R-:W-:Y:S05]  /*11f10*/  BSYNC B3 ;  /* 0x0000000000037941 */ /* 0x000fea0003800000 */
.L_x_14737:
        /* <DEDUP_REMOVED lines=43> */
.L_x_14736:
[----:B------:R-:W-:Y:S05]  /*121d0*/  BSYNC B2 ;  /* 0x0000000000027941 */ /* 0x000fea0003800000 */
.L_x_14735:
[----:B------:R-:W0:Y:S01]  /*121e0*/  I2F.U32 R8, R8 ;  /* 0x0000000800087306 */ /* 0x000e220000201000 */
[----:B------:R-:W-:-:S04]  /*121f0*/  IMAD.MOV.U32 R117, RZ, RZ, 0x2f800000 ;  /* 0x2f800000ff757424 */ /* 0x000fc800078e00ff */
[----:B0-----:R-:W-:Y:S01]  /*12200*/  FFMA.FTZ R116, R8, R117, 1.1641532182693481445e-10 ;  /* 0x2f00000008747423 */ /* 0x001fe20000010075 */
[----:B-----5:R-:W-:-:S04]  /*12210*/  HADD2.F32 R117, -RZ, R113.H0_H0 ;  /* 0x20000071ff757230 */ /* 0x020fc80000004100 */
[----:B------:R-:W-:Y:S01]  /*12220*/  FSETP.GTU.FTZ.AND P3, PT, R116, c[0x0][0x1e4], PT ;  /* 0x0000790074007a0b */ /* 0x000fe20003f7c000 */
[----:B------:R-:W-:-:S03]  /*12230*/  FMUL.FTZ R117, R117, c[0x0][0x1ec] ;  /* 0x00007b0075757a20 */ /* 0x000fc60000410000 */
[----:B------:R-:W-:Y:S01]  /*12240*/  SEL R8, RZ, 0x1, P3 ;  /* 0x00000001ff087807 */ /* 0x000fe20001800000 */
[----:B------:R-:W-:-:S05]  /*12250*/  FMUL.FTZ R117, R117, c[0x0][0x1e8] ;  /* 0x00007a0075757a20 */ /* 0x000fca0000410000 */
[----:B------:R-:W-:Y:S01]  /*12260*/  FSEL R132, R117, RZ, !P3 ;  /* 0x000000ff75847208 */ /* 0x000fe20005800000 */
[----:B------:R-:W-:-:S05]  /*12270*/  HADD2.F32 R117, -RZ, R57.H0_H0 ;  /* 0x20000039ff757230 */ /* 0x000fca0000004100 */
[----:B------:R-:W-:Y:S01]  /*12280*/  FMUL.FTZ R132, R132, R117 ;  /* 0x0000007584847220 */ /* 0x000fe20000410000 */
[----:B------:R-:W-:-:S05]  /*12290*/  @P0 HADD2.F32 R117, -RZ, R109.H0_H0 ;  /* 0x2000006dff750230 */ /* 0x000fca0000004100 */
[----:B------:R-:W-:Y:S02]  /*122a0*/  @P0 FADD.FTZ R132, R117, R132 ;  /* 0x0000008475840221 */ /* 0x000fe40000010000 */
.L_x_14731:
[----:B------:R-:W-:Y:S05]  /*122b0*/  BSYNC B1 ;  /* 0x0000000000017941 */ /* 0x000fea0003800000 */
.L_x_14729:
        /* <DEDUP_REMOVED lines=8> */
.L_x_14740:
        /* <DEDUP_REMOVED lines=12> */
.L_x_14743:
[----:B------:R-:W-:Y:S02]  /*12400*/  MOV R42, R178 ;  /* 0x000000b2002a7202 */ /* 0x000fe40000000f00 */
.L_x_14744:
[----:B------:R-:W-:Y:S05]  /*12410*/  BSYNC B2 ;  /* 0x0000000000027941 */ /* 0x000fea0003800000 */
.L_x_14742:
        /* <DEDUP_REMOVED lines=16> */
.L_x_14748:
[----:B------:R-:W-:Y:S05]  /*12520*/  BSYNC B3 ;  /* 0x0000000000037941 */ /* 0x000fea0003800000 */
.L_x_14747:
        /* <DEDUP_REMOVED lines=43> */
.L_x_14746:
[----:B------:R-:W-:Y:S05]  /*127e0*/  BSYNC B2 ;  /* 0x0000000000027941 */ /* 0x000fea0003800000 */
.L_x_14745:
[----:B------:R-:W0:Y:S01]  /*127f0*/  I2F.U32 R42, R42 ;  /* 0x0000002a002a7306 */ /* 0x000e220000201000 */
[----:B------:R-:W-:Y:S01]  /*12800*/  HFMA2.MMA R117, -RZ, RZ, 0.1171875, 0 ;  /* 0x2f800000ff757435 */ /* 0x000fe200000001ff */
[----:B-----5:R-:W-:-:S05]  /*12810*/  HADD2.F32 R118, -RZ, R113.H1_H1 ;  /* 0x30000071ff767230 */ /* 0x020fca0000004100 */
[----:B------:R-:W-:-:S04]  /*12820*/  FMUL.FTZ R118, R118, c[0x0][0x1ec] ;  /* 0x00007b0076767a20 */ /* 0x000fc80000410000 */
[----:B------:R-:W-:Y:S02]  /*12830*/  FMUL.FTZ R118, R118, c[0x0][0x1e8] ;  /* 0x00007a0076767a20 */ /* 0x000fe40000410000 */
[----:B0-----:R-:W-:-:S05]  /*12840*/  FFMA.FTZ R117, R42, R117, 1.1641532182693481445e-10 ;  /* 0x2f0000002a757423 */ /* 0x001fca0000010075 */
[----:B------:R-:W-:-:S04]  /*12850*/  FSETP.GTU.FTZ.AND P3, PT, R117, c[0x0][0x1e4], PT ;  /* 0x0000790075007a0b */ /* 0x000fc80003f7c000 */
[----:B------:R-:W-:Y:S01]  /*12860*/  FSEL R133, R118, RZ, !P3 ;  /* 0x000000ff76857208 */ /* 0x000fe20005800000 */
[----:B------:R-:W-:Y:S01]  /*12870*/  HADD2.F32 R118, -RZ, R57.H1_H1 ;  /* 0x30000039ff767230 */ /* 0x000fe20000004100 */
[----:B------:R-:W-:-:S04]  /*12880*/  SEL R42, RZ, 0x1, P3 ;  /* 0x00000001ff2a7807 */ /* 0x000fc80001800000 */
[----:B------:R-:W-:Y:S01]  /*12890*/  FMUL.FTZ R133, R133, R118 ;  /* 0x0000007685857220 */ /* 0x000fe20000410000 */
[----:B------:R-:W-:-:S05]  /*128a0*/  @P0 HADD2.F32 R118, -RZ, R109.H1_H1 ;  /* 0x3000006dff760230 */ /* 0x000fca0000004100 */
[----:B------:R-:W-:Y:S02]  /*128b0*/  @P0 FADD.FTZ R133, R118, R133 ;  /* 0x0000008576850221 */ /* 0x000fe40000010000 */
.L_x_14741:
[----:B------:R-:W-:Y:S05]  /*128c0*/  BSYNC B1 ;  /* 0x0000000000017941 */ /* 0x000fea0003800000 */
.L_x_14739:
        /* <DEDUP_REMOVED lines=8> */
.L_x_14750:
        /* <DEDUP_REMOVED lines=12> */
.L_x_14753:
[----:B------:R-:W-:Y:S02]  /*12a10*/  IMAD.MOV.U32 R43, RZ, RZ, R178 ;  /* 0x000000ffff2b7224 */ /* 0x000fe400078e00b2 */
.L_x_14754:
[----:B------:R-:W-:Y:S05]  /*12a20*/  BSYNC B2 ;  /* 0x0000000000027941 */ /* 0x000fea0003800000 */
.L_x_14752:
        /* <DEDUP_REMOVED lines=16> */
.L_x_14758:
[----:B------:R-:W-:Y:S05]  /*12b30*/  BSYNC B3 ;  /* 0x0000000000037941 */ /* 0x000fea0003800000 */
.L_x_14757:
        /* <DEDUP_REMOVED lines=43> */
.L_x_14756:
[----:B------:R-:W-:Y:S05]  /*12df0*/  BSYNC B2 ;  /* 0x0000000000027941 */ /* 0x000fea0003800000 */
.L_x_14755:
[----:B------:R-:W0:Y:S01]  /*12e00*/  I2F.U32 R43, R43 ;  /* 0x0000002b002b7306 */ /* 0x000e220000201000 */
[----:B-----5:R-:W-:Y:S01]  /*12e10*/  HADD2.F32 R118, -RZ, R114.H0_H0 ;  /* 0x20000072ff767230 */ /* 0x020fe20000004100 */
[----:B------:R-:W-:Y:S01]  /*12e20*/  IMAD.MOV.U32 R116, RZ, RZ, 0x2f800000 ;  /* 0x2f800000ff747424 */ /* 0x000fe200078e00ff */
[----:B------:R-:W-:-:S03]  /*12e30*/  HADD2.F32 R119, -RZ, R58.H0_H0 ;  /* 0x2000003aff777230 */ /* 0x000fc60000004100 */
[----:B------:R-:W-:-:S04]  /*12e40*/  FMUL.FTZ R118, R118, c[0x0][0x1ec] ;  /* 0x00007b0076767a20 */ /* 0x000fc80000410000 */
[----:B------:R-:W-:Y:S02]  /*12e50*/  FMUL.FTZ R118, R118, c[0x0][0x1e8] ;  /* 0x00007a0076767a20 */ /* 0x000fe40000410000 */
[----:B0-----:R-:W-:-:S05]  /*12e60*/  FFMA.FTZ R116, R43, R116, 1.1641532182693481445e-10 ;  /* 0x2f0000002b747423 */ /* 0x001fca0000010074 */
[----:B------:R-:W-:-:S04]  /*12e70*/  FSETP.GTU.FTZ.AND P3, PT, R116, c[0x0][0x1e4], PT ;  /* 0x0000790074007a0b */ /* 0x000fc80003f7c000 */
[----:B------:R-:W-:Y:S02]  /*12e80*/  FSEL R134, R118, RZ, !P3 ;  /* 0x000000ff76867208 */ /* 0x000fe40005800000 */
[----:B------:R-:W-:-:S03]  /*12e90*/  SEL R43, RZ, 0x1, P3 ;  /* 0x00000001ff2b7807 */ /* 0x000fc60001800000 */
[----:B------:R-:W-:Y:S01]  /*12ea0*/  FMUL.FTZ R134, R134, R119 ;  /* 0x0000007786867220 */ /* 0x000fe20000410000 */
[----:B------:R-:W-:-:S05]  /*12eb0*/  @P0 HADD2.F32 R119, -RZ, R110.H0_H0 ;  /* 0x2000006eff770230 */ /* 0x000fca0000004100 */
[----:B------:R-:W-:Y:S02]  /*12ec0*/  @P0 FADD.FTZ R134, R119, R134 ;  /* 0x0000008677860221 */ /* 0x000fe40000010000 */
.L_x_14751:
[----:B------:R-:W-:Y:S05]  /*12ed0*/  BSYNC B1 ;  /* 0x0000000000017941 */ /* 0x000fea0003800000 */
.L_x_14749:
        /* <DEDUP_REMOVED lines=8> */
.L_x_14760:
        /* <DEDUP_REMOVED lines=12> */
.L_x_14763:
[----:B------:R-:W-:Y:S02]  /*13020*/  MOV R120, R178 ;  /* 0x000000b200787202 */ /* 0x000fe40000000f00 */
.L_x_14764:
[----:B------:R-:W-:Y:S05]  /*13030*/  BSYNC B2 ;  /* 0x0000000000027941 */ /* 0x000fea0003800000 */
.L_x_14762:
        /* <DEDUP_REMOVED lines=16> */
.L_x_14768:
[----:B------:R-:W-:Y:S05]  /*13140*/  BSYNC B3 ;  /* 0x0000000000037941 */ /* 0x000fea0003800000 */
.L_x_14767:
        /* <DEDUP_REMOVED lines=43> */
.L_x_14766:
[----:B------:R-:W-:Y:S05]  /*13400*/  BSYNC B2 ;  /* 0x0000000000027941 */ /* 0x000fea0003800000 */
.L_x_14765:
[----:B------:R-:W0:Y:S01]  /*13410*/  I2F.U32 R117, R120 ;  /* 0x0000007800757306 */ /* 0x000e220000201000 */
[----:B------:R-:W-:-:S10]  /*13420*/  HFMA2.MMA R118, -RZ, RZ, 0.1171875, 0 ;  /* 0x2f800000ff767435 */ /* 0x000fd400000001ff */
[----:B0-----:R-:W-:Y:S01]  /*13430*/  FFMA.FTZ R117, R117, R118, 1.1641532182693481445e-10 ;  /* 0x2f00000075757423 */ /* 0x001fe20000010076 */
[----:B-----5:R-:W-:-:S04]  /*13440*/  HADD2.F32 R118, -RZ, R114.H1_H1 ;  /* 0x30000072ff767230 */ /* 0x020fc80000004100 */
[----:B------:R-:W-:Y:S01]  /*13450*/  FSETP.GTU.FTZ.AND P3, PT, R117, c[0x0][0x1e4], PT ;  /* 0x0000790075007a0b */ /* 0x000fe20003f7c000 */
[----:B------:R-:W-:-:S03]  /*13460*/  FMUL.FTZ R118, R118, c[0x0][0x1ec] ;  /* 0x00007b0076767a20 */ /* 0x000fc60000410000 */
[----:B------:R-:W-:Y:S01]  /*13470*/  SEL R120, RZ, 0x1, P3 ;  /* 0x00000001ff787807 */ /* 0x000fe20001800000 */
[----:B------:R-:W-:-:S05]  /*13480*/  FMUL.FTZ R118, R118, c[0x0][0x1e8] ;  /* 0x00007a0076767a20 */ /* 0x000fca0000410000 */
[----:B------:R-:W-:Y:S01]  /*13490*/  FSEL R135, R118, RZ, !P3 ;  /* 0x000000ff76877208 */ /* 0x000fe20005800000 */
[----:B------:R-:W-:-:S05]  /*134a0*/  HADD2.F32 R118, -RZ, R58.H1_H1 ;  /* 0x3000003aff767230 */ /* 0x000fca0000004100 */
[----:B------:R-:W-:Y:S01]  /*134b0*/  FMUL.FTZ R135, R135, R118 ;  /* 0x0000007687877220 */ /* 0x000fe20000410000 */
[----:B------:R-:W-:-:S05]  /*134c0*/  @P0 HADD2.F32 R118, -RZ, R110.H1_H1 ;  /* 0x3000006eff760230 */ /* 0x000fca0000004100 */
[----:B------:R-:W-:Y:S02]  /*134d0*/  @P0 FADD.FTZ R135, R118, R135 ;  /* 0x0000008776870221 */ /* 0x000fe40000010000 */
.L_x_14761:
[----:B------:R-:W-:Y:S05]  /*134e0*/  BSYNC B1 ;  /* 0x0000000000017941 */ /* 0x000fea0003800000 */
.L_x_14759:
        /* <DEDUP_REMOVED lines=8> */
.L_x_14770:
        /* <DEDUP_REMOVED lines=12> */
.L_x_14773:
[----:B------:R-:W-:Y:S02]  /*13630*/  IMAD.MOV.U32 R121, RZ, RZ, R178 ;  /* 0x000000ffff797224 */ /* 0x000fe400078e00b2 */
.L_x_14774:
[----:B------:R-:W-:Y:S05]  /*13640*/  BSYNC B2 ;  /* 0x0000000000027941 */ /* 0x000fea0003800000 */
.L_x_14772:
        /* <DEDUP_REMOVED lines=16> */
.L_x_14778:
[----:B------:R-:W-:Y:S05]  /*13750*/  BSYNC B3 ;  /* 0x0000000000037941 */ /* 0x000fea0003800000 */
.L_x_14777:
        /* <DEDUP_REMOVED lines=43> */
.L_x_14776:
[----:B------:R-:W-:Y:S05]  /*13a10*/  BSYNC B2 ;  /* 0x0000000000027941 */ /* 0x000fea0003800000 */
.L_x_14775:
        /* <DEDUP_REMOVED lines=8> */
[----:B------:R-:W-:Y:S02]  /*13aa0*/  FSEL R136, R118, RZ, !P3 ;  /* 0x000000ff76887208 */ /* 0x000fe40005800000 */
[----:B------:R-:W-:-:S03]  /*13ab0*/  SEL R121, RZ, 0x1, P3 ;  /* 0x00000001ff797807 */ /* 0x000fc60001800000 */
[----:B------:R-:W-:Y:S01]  /*13ac0*/  FMUL.FTZ R136, R136, R119 ;  /* 0x0000007788887220 */ /* 0x000fe20000410000 */
[----:B------:R-:W-:-:S05]  /*13ad0*/  @P0 HADD2.F32 R119, -RZ, R111.H0_H0 ;  /* 0x2000006fff770230 */ /* 0x000fca0000004100 */
[----:B------:R-:W-:Y:S02]  /*13ae0*/  @P0 FADD.FTZ R136, R119, R136 ;  /* 0x0000008877880221 */ /* 0x000fe40000010000 */
.L_x_14771:
[----:B------:R-:W-:Y:S05]  /*13af0*/  BSYNC B1 ;  /* 0x0000000000017941 */ /* 0x000fea0003800000 */
.L_x_14769:
        /* <DEDUP_REMOVED lines=8> */
.L_x_14780:
        /* <DEDUP_REMOVED lines=12> */
.L_x_14783:
[----:B------:R-:W-:Y:S02]  /*13c40*/  MOV R9, R178 ;  /* 0x000000b200097202 */ /* 0x000fe40000000f00 */
.L_x_14784:
[----:B------:R-:W-:Y:S05]  /*13c50*/  BSYNC B2 ;  /* 0x0000000000027941 */ /* 0x000fea0003800000 */
.L_x_14782:
        /* <DEDUP_REMOVED lines=16> */
.L_x_14788:
[----:B------:R-:W-:Y:S05]  /*13d60*/  BSYNC B3 ;  /* 0x0000000000037941 */ /* 0x000fea0003800000 */
.L_x_14787:
        /* <DEDUP_REMOVED lines=43> */
.L_x_14786:
[----:B------:R-:W-:Y:S05]  /*14020*/  BSYNC B2 ;  /* 0x0000000000027941 */ /* 0x000fea0003800000 */
.L_x_14785:
[----:B------:R-:W0:Y:S01]  /*14030*/  I2F.U32 R9, R9 ;  /* 0x0000000900097306 */ /* 0x000e220000201000 */
[----:B------:R-:W-:Y:S01]  /*14040*/  HFMA2.MMA R116, -RZ, RZ, 0.1171875, 0 ;  /* 0x2f800000ff747435 */ /* 0x000fe200000001ff */
[----:B-----5:R-:W-:-:S05]  /*14050*/  HADD2.F32 R117, -RZ, R115.H1_H1 ;  /* 0x30000073ff757230 */ /* 0x020fca0000004100 */
        /* <DEDUP_REMOVED lines=10> */
.L_x_14781:
[----:B------:R-:W-:Y:S05]  /*14100*/  BSYNC B1 ;  /* 0x0000000000017941 */ /* 0x000fea0003800000 */
.L_x_14779:
[----:B------:R-:W-:Y:S01]  /*14110*/  IMAD.WIDE.U32 R138, R141, R176, c[0x0][0x188] ;  /* 0x000062008d8a7625 */ /* 0x000fe200078e00b0 */
[----:B------:R-:W-:Y:S01]  /*14120*/  F2FP.PACK_AB R119, R137, R136 ;  /* 0x000000888977723e */ /* 0x000fe200000000ff */
[----:B------:R-:W-:Y:S01]  /*14130*/  BSSY B1, `(.L_x_14789) ;  /* 0x000001a000017945 */ /* 0x000fe20003800000 */
[----:B------:R-:W-:Y:S02]  /*14140*/  F2FP.PACK_AB R118, R135, R134 ;  /* 0x000000868776723e */ /* 0x000fe400000000ff */
[----:B------:R-:W-:Y:S02]  /*14150*/  F2FP.PACK_AB R117, R133, R132 ;  /* 0x000000848575723e */ /* 0x000fe400000000ff */
[----:B------:R-:W-:-:S05]  /*14160*/  F2FP.PACK_AB R116, R131, R130 ;  /* 0x000000828374723e */ /* 0x000fca00000000ff */
        /* <DEDUP_REMOVED lines=15> */
[----:B------:R-:W-:Y:S02]  /*14260*/  LOP3.LUT R141, R119, R141, R117, 0xfe, !PT ;  /* 0x0000008d778d7212 */ /* 0x000fe400078efe75 */
[----:B------:R-:W-:Y:S02]  /*14270*/  LOP3.LUT R117, R138, R116, R118, 0xfe, !PT ;  /* 0x000000748a757212 */ /* 0x000fe400078efe76 */
[----:B------:R-:W-:Y:S02]  /*14280*/  MOV R119, 0x8 ;  /* 0x0000000800777802 */ /* 0x000fe40000000f00 */
[----:B------:R-:W-:Y:S02]  /*14290*/  LOP3.LUT R138, R117, 0xff, R6, 0xf8, !PT ;  /* 0x000000ff758a7812 */ /* 0x000fe400078ef806 */
[----:B------:R-:W-:Y:S01]  /*142a0*/  LOP3.LUT R139, R141, R139, RZ, 0xfc, !PT ;  /* 0x0000008b8d8b7212 */ /* 0x000fe200078efcff */
[----:B------:R-:W-:-:S05]  /*142b0*/  IMAD.WIDE.U32 R116, R140, R119, c[0x0][0x190] ;  /* 0x000064008c747625 */ /* 0x000fca00078e0077 */
[----:B------:R0:W-:Y:S02]  /*142c0*/  STG.E.64 [R116.64], R138 ;  /* 0x0000008a74007986 */ /* 0x0001e4000c101b06 */
.L_x_14790:
[----:B------:R-:W-:Y:S05]  /*142d0*/  BSYNC B1 ;  /* 0x0000000000017941 */ /* 0x000fea0003800000 */
.L_x_14789:
        /* <DEDUP_REMOVED lines=14> */
.L_x_14792:
        /* <DEDUP_REMOVED lines=12> */
.L_x_14795:
[----:B------:R-:W-:Y:S02]  /*14480*/  IMAD.MOV.U32 R6, RZ, RZ, R178 ;  /* 0x000000ffff067224 */ /* 0x000fe400078e00b2 */
.L_x_14796:
[----:B------:R-:W-:Y:S05]  /*14490*/  BSYNC B2 ;  /* 0x0000000000027941 */ /* 0x000fea0003800000 */
.L_x_14794:
        /* <DEDUP_REMOVED lines=16> */
.L_x_14800:
[----:B------:R-:W-:Y:S05]  /*145a0*/  BSYNC B3 ;  /* 0x0000000000037941 */ /* 0x000fea0003800000 */
.L_x_14799:
        /* <DEDUP_REMOVED lines=43> */
.L_x_14798:
[----:B------:R-:W-:Y:S05]  /*14860*/  BSYNC B2 ;  /* 0x0000000000027941 */ /* 0x000fea0003800000 */
.L_x_14797:
[----:B------:R-:W0:Y:S01]  /*14870*/  I2F.U32 R6, R6 ;  /* 0x0000000600067306 */ /* 0x000e220000201000 */
[----:B-----5:R-:W-:Y:S01]  /*14880*/  HADD2.F32 R118, -RZ, R112.H0_H0 ;  /* 0x20000070ff767230 */ /* 0x020fe20000004100 */
[----:B------:R-:W-:-:S04]  /*14890*/  IMAD.MOV.U32 R117, RZ, RZ, 0x2f800000 ;  /* 0x2f800000ff757424 */ /* 0x000fc800078e00ff */
        /* <DEDUP_REMOVED lines=10> */
.L_x_14793:
[----:B------:R-:W-:Y:S05]  /*14940*/  BSYNC B1 ;  /* 0x0000000000017941 */ /* 0x000fea0003800000 */
.L_x_14791:
        /* <DEDUP_REMOVED lines=8> */
.L_x_14802:
        /* <DEDUP_REMOVED lines=12> */
.L_x_14805:
[----:B------:R-:W-:Y:S02]  /*14a90*/  MOV R7, R178 ;  /* 0x000000b200077202 */ /* 0x000fe40000000f00 */
.L_x_14806:
[----:B------:R-:W-:Y:S05]  /*14aa0*/  BSYNC B2 ;  /* 0x0000000000027941 */ /* 0x000fea0003800000 */
.L_x_14804:
        /* <DEDUP_REMOVED lines=16> */
.L_x_14810:
[----:B------:R-:W-:Y:S05]  /*14bb0*/  BSYNC B3 ;  /* 0x0000000000037941 */ /* 0x000fea0003800000 */
.L_x_14809:
        /* <DEDUP_REMOVED lines=43> */
.L_x_14808:
[----:B------:R-:W-:Y:S05]  /*14e70*/  BSYNC B2 ;  /* 0x0000000000027941 */ /* 0x000fea0003800000 */
.L_x_14807:
        /* <DEDUP_REMOVED lines=13> */
.L_x_14803:
[----:B------:R-:W-:Y:S05]  /*14f50*/  BSYNC B1 ;  /* 0x0000000000017941 */ /* 0x000fea0003800000 */
.L_x_14801:
        /* <DEDUP_REMOVED lines=8> */
.L_x_14812:
        /* <DEDUP_REMOVED lines=12> */
.L_x_14815:
[----:B------:R-:W-:Y:S02]  /*150a0*/  IMAD.MOV.U32 R8, RZ, RZ, R178 ;  /* 0x000000ffff087224 */ /* 0x000fe400078e00b2 */
.L_x_14816:
[----:B------:R-:W-:Y:S05]  /*150b0*/  BSYNC B2 ;  /* 0x0000000000027941 */ /* 0x000fea0003800000 */
.L_x_14814:
        /* <DEDUP_REMOVED lines=16> */
.L_x_14820:
[----:B------:R-:W-:Y:S05]  /*151c0*/  BSYNC B3 ;  /* 0x0000000000037941 */ /* 0x000fea0003800000 */
.L_x_14819:
        /* <DEDUP_REMOVED lines=43> */
.L_x_14818:
[----:B------:R-:W-:Y:S05]  /*15480*/  BSYNC B2 ;  /* 0x0000000000027941 */ /* 0x000fea0003800000 */
.L_x_14817:
        /* <DEDUP_REMOVED lines=13> */
.L_x_14813:
[----:B------:R-:W-:Y:S05]  /*15560*/  BSYNC B1 ;  /* 0x0000000000017941 */ /* 0x000fea0003800000 */
.L_x_14811:
        /* <DEDUP_REMOVED lines=8> */
.L_x_14822:
        /* <DEDUP_REMOVED lines=12> */
.L_x_14825:
[----:B------:R-:W-:Y:S02]  /*156b0*/  MOV R42, R178 ;  /* 0x000000b2002a7202 */ /* 0x000fe40000000f00 */
.L_x_14826:
[----:B------:R-:W-:Y:S05]  /*156c0*/  BSYNC B2 ;  /* 0x0000000000027941 */ /* 0x000fea0003800000 */
.L_x_14824:
        /* <DEDUP_REMOVED lines=16> */
.L_x_14830:
[----:B------:R-:W-:Y:S05]  /*157d0*/  BSYNC B3 ;  /* 0x0000000000037941 */ /* 0x000fea0003800000 */
.L_x_14829:
        /* <DEDUP_REMOVED lines=43> */
.L_x_14828:
[----:B------:R-:W-:Y:S05]  /*15a90*/  BSYNC B2 ;  /* 0x0000000000027941 */ /* 0x000fea0003800000 */
.L_x_14827:
        /* <DEDUP_REMOVED lines=13> */
.L_x_14823:
[----:B------:R-:W-:Y:S05]  /*15b70*/  BSYNC B1 ;  /* 0x0000000000017941 */ /* 0x000fea0003800000 */
.L_x_14821:
        /* <DEDUP_REMOVED lines=8> */
.L_x_14832:
        /* <DEDUP_REMOVED lines=12> */
.L_x_14835:
[----:B------:R-:W-:Y:S02]  /*15cc0*/  IMAD.MOV.U32 R43, RZ, RZ, R178 ;  /* 0x000000ffff2b7224 */ /* 0x000fe400078e00b2 */
.L_x_14836:
[----:B------:R-:W-:Y:S05]  /*15cd0*/  BSYNC B2 ;  /* 0x0000000000027941 */ /* 0x000fea0003800000 */
.L_x_14834:
        /* <DEDUP_REMOVED lines=16> */
.L_x_14840:
[----:B------:R-:W-:Y:S05]  /*15de0*/  BSYNC B3 ;  /* 0x0000000000037941 */ /* 0x000fea0003800000 */
.L_x_14839:
        /* <DEDUP_REMOVED lines=43> */
.L_x_14838:
[----:B------:R-:W-:Y:S05]  /*160a0*/  BSYNC B2 ;  /* 0x0000000000027941 */ /* 0x000fea0003800000 */
.L_x_14837:
[----:B------:R-:W0:Y:S01]  /*160b0*/  I2F.U32 R43, R43 ;  /* 0x0000002b002b7306 */ /* 0x000e220000201000 */
[----:B------:R-:W-:-:S04]  /*160c0*/  IMAD.MOV.U32 R118, RZ, RZ, 0x2f800000 ;  /* 0x2f800000ff767424 */ /* 0x000fc800078e00ff */
[----:B0-----:R-:W-:Y:S01]  /*160d0*/  FFMA.FTZ R117, R43, R118, 1.1641532182693481445e-10 ;  /* 0x2f0000002b757423 */ /* 0x001fe20000010076 */
[----:B-----5:R-:W-:-:S04]  /*160e0*/  HADD2.F32 R118, -RZ, R114.H0_H0 ;  /* 0x20000072ff767230 */ /* 0x020fc80000004100 */
[----:B------:R-:W-:Y:S01]  /*160f0*/  FSETP.GTU.FTZ.AND P3, PT, R117, c[0x0][0x1e4], PT ;  /* 0x0000790075007a0b */ /* 0x000fe20003f7c000 */
[----:B------:R-:W-:Y:S01]  /*16100*/  FMUL.FTZ R118, R118, c[0x0][0x1ec] ;  /* 0x00007b0076767a20 */ /* 0x000fe20000410000 */
[----:B------:R-:W-:Y:S02]  /*16110*/  HADD2.F32 R117, -RZ, R62.H0_H0 ;  /* 0x2000003eff757230 */ /* 0x000fe40000004100 */
[----:B------:R-:W-:Y:S01]  /*16120*/  SEL R43, RZ, 0x1, P3 ;  /* 0x00000001ff2b7807 */ /* 0x000fe20001800000 */
[----:B------:R-:W-:-:S05]  /*16130*/  FMUL.FTZ R118, R118, c[0x0][0x1e8] ;  /* 0x00007a0076767a20 */ /* 0x000fca0000410000 */
[----:B------:R-:W-:-:S05]  /*16140*/  FSEL R142, R118, RZ, !P3 ;  /* 0x000000ff768e7208 */ /* 0x000fca0005800000 */
[----:B------:R-:W-:Y:S01]  /*16150*/  FMUL.FTZ R142, R142, R117 ;  /* 0x000000758e8e7220 */ /* 0x000fe20000410000 */
[----:B------:R-:W-:-:S05]  /*16160*/  @P0 HADD2.F32 R117, -RZ, R110.H0_H0 ;  /* 0x2000006eff750230 */ /* 0x000fca0000004100 */
[----:B------:R-:W-:Y:S02]  /*16170*/  @P0 FADD.FTZ R142, R117, R142 ;  /* 0x0000008e758e0221 */ /* 0x000fe40000010000 */
.L_x_14833:
[----:B------:R-:W-:Y:S05]  /*16180*/  BSYNC B1 ;  /* 0x0000000000017941 */ /* 0x000fea0003800000 */
.L_x_14831:
        /* <DEDUP_REMOVED lines=8> */
.L_x_14842:
        /* <DEDUP_REMOVED lines=12> */
.L_x_14845:
[----:B------:R-:W-:Y:S02]  /*162d0*/  MOV R120, R178 ;  /* 0x000000b200787202 */ /* 0x000fe40000000f00 */
.L_x_14846:
[----:B------:R-:W-:Y:S05]  /*162e0*/  BSYNC B2 ;  /* 0x0000000000027941 */ /* 0x000fea0003800000 */
.L_x_14844:
        /* <DEDUP_REMOVED lines=16> */
.L_x_14850:
[----:B------:R-:W-:Y:S05]  /*163f0*/  BSYNC B3 ;  /* 0x0000000000037941 */ /* 0x000fea0003800000 */
.L_x_14849:
        /* <DEDUP_REMOVED lines=42> */
.L_x_14848:
[----:B------:R-:W-:Y:S05]  /*166a0*/  BSYNC B2 ;  /* 0x0000000000027941 */ /* 0x000fea0003800000 */
.L_x_14847:
        /* <DEDUP_REMOVED lines=13> */
.L_x_14843:
[----:B------:R-:W-:Y:S05]  /*16780*/  BSYNC B1 ;  /* 0x0000000000017941 */ /* 0x000fea0003800000 */
.L_x_14841:
        /* <DEDUP_REMOVED lines=8> */
.L_x_14852:
        /* <DEDUP_REMOVED lines=12> */
.L_x_14855:
[----:B------:R-:W-:Y:S02]  /*168d0*/  MOV R121, R178 ;  /* 0x000000b200797202 */ /* 0x000fe40000000f00 */
.L_x_14856:
[----:B------:R-:W-:Y:S05]  /*168e0*/  BSYNC B2 ;  /* 0x0000000000027941 */ /* 0x000fea0003800000 */
.L_x_14854:
        /* <DEDUP_REMOVED lines=16> */
.L_x_14860:
[----:B------:R-:W-:Y:S05]  /*169f0*/  BSYNC B3 ;  /* 0x0000000000037941 */ /* 0x000fea0003800000 */
.L_x_14859:
        /* <DEDUP_REMOVED lines=42> */
.L_x_14858:
[----:B------:R-:W-:Y:S05]  /*16ca0*/  BSYNC B2 ;  /* 0x0000000000027941 */ /* 0x000fea0003800000 */
.L_x_14857:
        /* <DEDUP_REMOVED lines=13> */
.L_x_14853:
[----:B------:R-:W-:Y:S05]  /*16d80*/  BSYNC B1 ;  /* 0x0000000000017941 */ /* 0x000fea0003800000 */
.L_x_14851:
        /* <DEDUP_REMOVED lines=8> */
.L_x_14862:
        /* <DEDUP_REMOVED lines=12> */
.L_x_14865:
[----:B------:R-:W-:Y:S02]  /*16ed0*/  MOV R9, R178 ;  /* 0x000000b200097202 */ /* 0x000fe40000000f00 */
.L_x_14866:
[----:B------:R-:W-:Y:S05]  /*16ee0*/  BSYNC B2 ;  /* 0x0000000000027941 */ /* 0x000fea0003800000 */
.L_x_14864:
        /* <DEDUP_REMOVED lines=16> */
.L_x_14870:
[----:B------:R-:W-:Y:S05]  /*16ff0*/  BSYNC B3 ;  /* 0x0000000000037941 */ /* 0x000fea0003800000 */
.L_x_14869:
        /* <DEDUP_REMOVED lines=42> */
.L_x_14868:
[----:B------:R-:W-:Y:S05]  /*172a0*/  BSYNC B2 ;  /* 0x0000000000027941 */ /* 0x000fea0003800000 */
.L_x_14867:
        /* <DEDUP_REMOVED lines=8> */
[----:B------:R-:W-:Y:S01]  /*17330*/  FSEL R145, R116, RZ, !P3 ;  /* 0x000000ff74917208 */ /* 0x000fe20005800000 */
[----:B------:R-:W-:-:S05]  /*17340*/  HADD2.F32 R116, -RZ, R63.H1_H1 ;  /* 0x3000003fff747230 */ /* 0x000fca0000004100 */
[----:B------:R-:W-:Y:S01]  /*17350*/  FMUL.FTZ R145, R145, R116 ;  /* 0x0000007491917220 */ /* 0x000fe20000410000 */
[----:B------:R-:W-:-:S05]  /*17360*/  @P0 HADD2.F32 R116, -RZ, R111.H1_H1 ;  /* 0x3000006fff740230 */ /* 0x000fca0000004100 */
[----:B------:R-:W-:Y:S02]  /*17370*/  @P0 FADD.FTZ R145, R116, R145 ;  /* 0x0000009174910221 */ /* 0x000fe40000010000 */
.L_x_14863:
[----:B------:R-:W-:Y:S05]  /*17380*/  BSYNC B1 ;  /* 0x0000000000017941 */ /* 0x000fea0003800000 */
.L_x_14861:
        /* <DEDUP_REMOVED lines=8> */
[----:B0-----:R-:W-:Y:S02]  /*17410*/  SHF.L.U32 R116, R121, 0x10, RZ ;  /* 0x0000001079747819 */ /* 0x001fe400000006ff */
[----:B------:R-:W-:Y:S02]  /*17420*/  LOP3.LUT R118, R8, 0xff, RZ, 0xc0, !PT ;  /* 0x000000ff08767812 */ /* 0x000fe400078ec0ff */
[----:B------:R-:W-:Y:S02]  /*17430*/  LOP3.LUT R117, R116, 0xff0000, RZ, 0xc0, !PT ;  /* 0x00ff000074757812 */ /* 0x000fe400078ec0ff */
[----:B------:R-:W-:Y:S01]  /*17440*/  LOP3.LUT R116, R9, 0xffff, RZ, 0xc0, !PT ;  /* 0x0000ffff09747812 */ /* 0x000fe200078ec0ff */
[----:B------:R-:W-:-:S03]  /*17450*/  IMAD.WIDE.U32 R118, R118, 0x10000, RZ ;  /* 0x0001000076767825 */ /* 0x000fc600078e00ff */
        /* <DEDUP_REMOVED lines=15> */
.L_x_14872:
[----:B------:R-:W-:Y:S05]  /*17550*/  BSYNC B1 ;  /* 0x0000000000017941 */ /* 0x000fea0003800000 */
.L_x_14871:
        /* <DEDUP_REMOVED lines=11> */
[----:B------:R-:W-:Y:S01]  /*17610*/  MOV R116, R150 ;  /* 0x0000009600747202 */ /* 0x000fe20000000f00 */
[----:B-----5:R-:W-:Y:S01]  /*17620*/  HADD2.F32 R146, -RZ, R108.H0_H0 ;  /* 0x2000006cff927230 */ /* 0x020fe20000004100 */
[----:B------:R-:W-:Y:S05]  /*17630*/  BRA `(.L_x_14875) ;  /* 0x0000057000007947 */ /* 0x000fea0003800000 */
.L_x_14874:
        /* <DEDUP_REMOVED lines=12> */
.L_x_14877:
[----:B------:R-:W-:Y:S02]  /*17700*/  MOV R6, R178 ;  /* 0x000000b200067202 */ /* 0x000fe40000000f00 */
.L_x_14878:
[----:B------:R-:W-:Y:S05]  /*17710*/  BSYNC B2 ;  /* 0x0000000000027941 */ /* 0x000fea0003800000 */
.L_x_14876:
        /* <DEDUP_REMOVED lines=16> */
.L_x_14882:
[----:B------:R-:W-:Y:S05]  /*17820*/  BSYNC B3 ;  /* 0x0000000000037941 */ /* 0x000fea0003800000 */
.L_x_14881:
        /* <DEDUP_REMOVED lines=42> */
.L_x_14880:
[----:B------:R-:W-:Y:S05]  /*17ad0*/  BSYNC B2 ;  /* 0x0000000000027941 */ /* 0x000fea0003800000 */
.L_x_14879:
        /* <DEDUP_REMOVED lines=8> */
[----:B------:R-:W-:Y:S01]  /*17b60*/  FSEL R146, R117, RZ, !P3 ;  /* 0x000000ff75927208 */ /* 0x000fe20005800000 */
[----:B------:R-:W-:-:S05]  /*17b70*/  HADD2.F32 R117, -RZ, R64.H0_H0 ;  /* 0x20000040ff757230 */ /* 0x000fca0000004100 */
[----:B------:R-:W-:Y:S01]  /*17b80*/  FMUL.FTZ R146, R146, R117 ;  /* 0x0000007592927220 */ /* 0x000fe20000410000 */
[----:B------:R-:W-:-:S05]  /*17b90*/  @P0 HADD2.F32 R117, -RZ, R108.H0_H0 ;  /* 0x2000006cff750230 */ /* 0x000fca0000004100 */
[----:B------:R-:W-:Y:S02]  /*17ba0*/  @P0 FADD.FTZ R146, R117, R146 ;  /* 0x0000009275920221 */ /* 0x000fe40000010000 */
.L_x_14875:
[----:B------:R-:W-:Y:S05]  /*17bb0*/  BSYNC B1 ;  /* 0x0000000000017941 */ /* 0x000fea0003800000 */
.L_x_14873:
        /* <DEDUP_REMOVED lines=8> */
.L_x_14884:
        /* <DEDUP_REMOVED lines=12> */
.L_x_14887:
[----:B------:R-:W-:Y:S02]  /*17d00*/  MOV R7, R178 ;  /* 0x000000b200077202 */ /* 0x000fe40000000f00 */
.L_x_14888:
[----:B------:R-:W-:Y:S05]  /*17d10*/  BSYNC B2 ;  /* 0x0000000000027941 */ /* 0x000fea0003800000 */
.L_x_14886:
        /* <DEDUP_REMOVED lines=16> */
.L_x_14892:
[----:B------:R-:W-:Y:S05]  /*17e20*/  BSYNC B3 ;  /* 0x0000000000037941 */ /* 0x000fea0003800000 */
.L_x_14891:
        /* <DEDUP_REMOVED lines=42> */
.L_x_14890:
[----:B------:R-:W-:Y:S05]  /*180d0*/  BSYNC B2 ;  /* 0x0000000000027941 */ /* 0x000fea0003800000 */
.L_x_14889:
        /* <DEDUP_REMOVED lines=13> */
.L_x_14885:
[----:B------:R-:W-:Y:S05]  /*181b0*/  BSYNC B1 ;  /* 0x0000000000017941 */ /* 0x000fea0003800000 */
.L_x_14883:
        /* <DEDUP_REMOVED lines=8> */
.L_x_14894:
        /* <DEDUP_REMOVED lines=12> */
.L_x_14897:
[----:B------:R-:W-:Y:S02]  /*18300*/  MOV R8, R178 ;  /* 0x000000b200087202 */ /* 0x000fe40000000f00 */
.L_x_14898:
[----:B------:R-:W-:Y:S05]  /*18310*/  BSYNC B2 ;  /* 0x0000000000027941 */ /* 0x000fea0003800000 */
.L_x_14896:
        /* <DEDUP_REMOVED lines=16> */
.L_x_14902:
[----:B------:R-:W-:Y:S05]  /*18420*/  BSYNC B3 ;  /* 0x0000000000037941 */ /* 0x000fea0003800000 */
.L_x_14901:
        /* <DEDUP_REMOVED lines=42> */
.L_x_14900:
[----:B------:R-:W-:Y:S05]  /*186d0*/  BSYNC B2 ;  /* 0x0000000000027941 */ /* 0x000fea0003800000 */
.L_x_14899:
[----:B------:R-:W0:Y:S01]  /*186e0*/  I2F.U32 R8, R8 ;  /* 0x0000000800087306 */ /* 0x000e220000201000 */
[----:B------:R-:W-:-:S04]  /*186f0*/  IMAD.MOV.U32 R117, RZ, RZ, 0x2f800000 ;  /* 0x2f800000ff757424 */ /* 0x000fc800078e00ff */
[----:B0-----:R-:W-:Y:S01]  /*18700*/  FFMA.FTZ R117, R8, R117, 1.1641532182693481445e-10 ;  /* 0x2f00000008757423 */ /* 0x001fe20000010075 */
[----:B------:R-:W-:-:S04]  /*18710*/  HADD2.F32 R8, -RZ, R65.H0_H0 ;  /* 0x20000041ff087230 */ /* 0x000fc80000004100 */
[----:B------:R-:W-:Y:S01]  /*18720*/  FSETP.GTU.FTZ.AND P3, PT, R117, c[0x0][0x1e4], PT ;  /* 0x0000790075007a0b */ /* 0x000fe20003f7c000 */
[----:B-----5:R-:W-:-:S05]  /*18730*/  HADD2.F32 R117, -RZ, R113.H0_H0 ;  /* 0x20000071ff757230 */ /* 0x020fca0000004100 */
[----:B------:R-:W-:-:S04]  /*18740*/  FMUL.FTZ R117, R117, c[0x0][0x1ec] ;  /* 0x00007b0075757a20 */ /* 0x000fc80000410000 */
[----:B------:R-:W-:-:S05]  /*18750*/  FMUL.FTZ R117, R117, c[0x0][0x1e8] ;  /* 0x00007a0075757a20 */ /* 0x000fca0000410000 */
[----:B------:R-:W-:-:S05]  /*18760*/  FSEL R148, R117, RZ, !P3 ;  /* 0x000000ff75947208 */ /* 0x000fca0005800000 */
[----:B------:R-:W-:Y:S01]  /*18770*/  FMUL.FTZ R148, R148, R8 ;  /* 0x0000000894947220 */ /* 0x000fe20000410000 */
[----:B------:R-:W-:-:S05]  /*18780*/  @P0 HADD2.F32 R8, -RZ, R109.H0_H0 ;  /* 0x2000006dff080230 */ /* 0x000fca0000004100 */
[----:B------:R-:W-:Y:S01]  /*18790*/  @P0 FADD.FTZ R148, R8, R148 ;  /* 0x0000009408940221 */ /* 0x000fe20000010000 */
[----:B------:R-:W-:Y:S02]  /*187a0*/  SEL R8, RZ, 0x1, P3 ;  /* 0x00000001ff087807 */ /* 0x000fe40001800000 */
.L_x_14895:
[----:B------:R-:W-:Y:S05]  /*187b0*/  BSYNC B1 ;  /* 0x0000000000017941 */ /* 0x000fea0003800000 */
.L_x_14893:
        /* <DEDUP_REMOVED lines=8> */
.L_x_14904:
        /* <DEDUP_REMOVED lines=12> */
.L_x_14907:
[----:B------:R-:W-:Y:S02]  /*18900*/  MOV R42, R178 ;  /* 0x000000b2002a7202 */ /* 0x000fe40000000f00 */
.L_x_14908:
[----:B------:R-:W-:Y:S05]  /*18910*/  BSYNC B2 ;  /* 0x0000000000027941 */ /* 0x000fea0003800000 */
.L_x_14906:
        /* <DEDUP_REMOVED lines=16> */
.L_x_14912:
[----:B------:R-:W-:Y:S05]  /*18a20*/  BSYNC B3 ;  /* 0x0000000000037941 */ /* 0x000fea0003800000 */
.L_x_14911:
        /* <DEDUP_REMOVED lines=42> */
.L_x_14910:
[----:B------:R-:W-:Y:S05]  /*18cd0*/  BSYNC B2 ;  /* 0x0000000000027941 */ /* 0x000fea0003800000 */
.L_x_14909:
        /* <DEDUP_REMOVED lines=8> */
[----:B------:R-:W-:-:S05]  /*18d60*/  HADD2.F32 R42, -RZ, R65.H1_H1 ;  /* 0x30000041ff2a7230 */ /* 0x000fca0000004100 */
[----:B------:R-:W-:Y:S01]  /*18d70*/  FMUL.FTZ R149, R149, R42 ;  /* 0x0000002a95957220 */ /* 0x000fe20000410000 */
[----:B------:R-:W-:-:S05]  /*18d80*/  @P0 HADD2.F32 R42, -RZ, R109.H1_H1 ;  /* 0x3000006dff2a0230 */ /* 0x000fca0000004100 */
[----:B------:R-:W-:Y:S01]  /*18d90*/  @P0 FADD.FTZ R149, R42, R149 ;  /* 0x000000952a950221 */ /* 0x000fe20000010000 */
[----:B------:R-:W-:Y:S02]  /*18da0*/  SEL R42, RZ, 0x1, P3 ;  /* 0x00000001ff2a7807 */ /* 0x000fe40001800000 */
.L_x_14905:
[----:B------:R-:W-:Y:S05]  /*18db0*/  BSYNC B1 ;  /* 0x0000000000017941 */ /* 0x000fea0003800000 */
.L_x_14903:
        /* <DEDUP_REMOVED lines=8> */
.L_x_14914:
        /* <DEDUP_REMOVED lines=12> */
.L_x_14917:
[----:B------:R-:W-:Y:S02]  /*18f00*/  MOV R43, R178 ;  /* 0x000000b2002b7202 */ /* 0x000fe40000000f00 */
.L_x_14918:
[----:B------:R-:W-:Y:S05]  /*18f10*/  BSYNC B2 ;  /* 0x0000000000027941 */ /* 0x000fea0003800000 */
.L_x_14916:
        /* <DEDUP_REMOVED lines=16> */
.L_x_14922:
[----:B------:R-:W-:Y:S05]  /*19020*/  BSYNC B3 ;  /* 0x0000000000037941 */ /* 0x000fea0003800000 */
.L_x_14921:
        /* <DEDUP_REMOVED lines=42> */
.L_x_14920:
[----:B------:R-:W-:Y:S05]  /*192d0*/  BSYNC B2 ;  /* 0x0000000000027941 */ /* 0x000fea0003800000 */
.L_x_14919:
[----:B------:R-:W0:Y:S01]  /*192e0*/  I2F.U32 R43, R43 ;  /* 0x0000002b002b7306 */ /* 0x000e220000201000 */
[----:B------:R-:W-:-:S04]  /*192f0*/  IMAD.MOV.U32 R117, RZ, RZ, 0x2f800000 ;  /* 0x2f800000ff757424 */ /* 0x000fc800078e00ff */
[----:B0-----:R-:W-:-:S05]  /*19300*/  FFMA.FTZ R43, R43, R117, 1.1641532182693481445e-10 ;  /* 0x2f0000002b2b7423 */ /* 0x001fca0000010075 */
[----:B------:R-:W-:Y:S01]  /*19310*/  FSETP.GTU.FTZ.AND P3, PT, R43, c[0x0][0x1e4], PT ;  /* 0x000079002b007a0b */ /* 0x000fe20003f7c000 */
[----:B-----5:R-:W-:-:S05]  /*19320*/  HADD2.F32 R43, -RZ, R114.H0_H0 ;  /* 0x20000072ff2b7230 */ /* 0x020fca0000004100 */
[----:B------:R-:W-:-:S04]  /*19330*/  FMUL.FTZ R43, R43, c[0x0][0x1ec] ;  /* 0x00007b002b2b7a20 */ /* 0x000fc80000410000 */
[----:B------:R-:W-:-:S05]  /*19340*/  FMUL.FTZ R43, R43, c[0x0][0x1e8] ;  /* 0x00007a002b2b7a20 */ /* 0x000fca0000410000 */
[----:B------:R-:W-:Y:S01]  /*19350*/  FSEL R150, R43, RZ, !P3 ;  /* 0x000000ff2b967208 */ /* 0x000fe20005800000 */
[----:B------:R-:W-:-:S05]  /*19360*/  HADD2.F32 R43, -RZ, R66.H0_H0 ;  /* 0x20000042ff2b7230 */ /* 0x000fca0000004100 */
[----:B------:R-:W-:Y:S01]  /*19370*/  FMUL.FTZ R150, R150, R43 ;  /* 0x0000002b96967220 */ /* 0x000fe20000410000 */
[----:B------:R-:W-:-:S05]  /*19380*/  @P0 HADD2.F32 R43, -RZ, R110.H0_H0 ;  /* 0x2000006eff2b0230 */ /* 0x000fca0000004100 */
[----:B------:R-:W-:Y:S01]  /*19390*/  @P0 FADD.FTZ R150, R43, R150 ;  /* 0x000000962b960221 */ /* 0x000fe20000010000 */
[----:B------:R-:W-:Y:S02]  /*193a0*/  SEL R43, RZ, 0x1, P3 ;  /* 0x00000001ff2b7807 */ /* 0x000fe40001800000 */
.L_x_14915:
[----:B------:R-:W-:Y:S05]  /*193b0*/  BSYNC B1 ;  /* 0x0000000000017941 */ /* 0x000fea0003800000 */
.L_x_14913:
        /* <DEDUP_REMOVED lines=8> */
.L_x_14924:
        /* <DEDUP_REMOVED lines=12> */
.L_x_14927:
[----:B------:R-:W-:Y:S02]  /*19500*/  MOV R120, R178 ;  /* 0x000000b200787202 */ /* 0x000fe40000000f00 */
.L_x_14928:
[----:B------:R-:W-:Y:S05]  /*19510*/  BSYNC B2 ;  /* 0x0000000000027941 */ /* 0x000fea0003800000 */
.L_x_14926:
        /* <DEDUP_REMOVED lines=16> */
.L_x_14932:
[----:B------:R-:W-:Y:S05]  /*19620*/  BSYNC B3 ;  /* 0x0000000000037941 */ /* 0x000fea0003800000 */
.L_x_14931:
        /* <DEDUP_REMOVED lines=42> */
.L_x_14930:
[----:B------:R-:W-:Y:S05]  /*198d0*/  BSYNC B2 ;  /* 0x0000000000027941 */ /* 0x000fea0003800000 */
.L_x_14929:
        /* <DEDUP_REMOVED lines=13> */
.L_x_14925:
[----:B------:R-:W-:Y:S05]  /*199b0*/  BSYNC B1 ;  /* 0x0000000000017941 */ /* 0x000fea0003800000 */
.L_x_14923:
        /* <DEDUP_REMOVED lines=8> */
.L_x_14934:
        /* <DEDUP_REMOVED lines=12> */
.L_x_14937:
[----:B------:R-:W-:Y:S02]  /*19b00*/  MOV R121, R178 ;  /* 0x000000b200797202 */ /* 0x000fe40000000f00 */
.L_x_14938:
[----:B------:R-:W-:Y:S05]  /*19b10*/  BSYNC B2 ;  /* 0x0000000000027941 */ /* 0x000fea0003800000 */
.L_x_14936:
        /* <DEDUP_REMOVED lines=16> */
.L_x_14942:
[----:B------:R-:W-:Y:S05]  /*19c20*/  BSYNC B3 ;  /* 0x0000000000037941 */ /* 0x000fea0003800000 */
.L_x_14941:
        /* <DEDUP_REMOVED lines=42> */
.L_x_14940:
[----:B------:R-:W-:Y:S05]  /*19ed0*/  BSYNC B2 ;  /* 0x0000000000027941 */ /* 0x000fea0003800000 */
.L_x_14939:
        /* <DEDUP_REMOVED lines=13> */
.L_x_14935:
[----:B------:R-:W-:Y:S05]  /*19fb0*/  BSYNC B1 ;  /* 0x0000000000017941 */ /* 0x000fea0003800000 */
.L_x_14933:
        /* <DEDUP_REMOVED lines=8> */
.L_x_14944:
        /* <DEDUP_REMOVED lines=12> */
.L_x_14947:
[----:B------:R-:W-:Y:S02]  /*1a100*/  MOV R9, R178 ;  /* 0x000000b200097202 */ /* 0x000fe40000000f00 */
.L_x_14948:
[----:B------:R-:W-:Y:S05]  /*1a110*/  BSYNC B2 ;  /* 0x0000000000027941 */ /* 0x000fea0003800000 */
.L_x_14946:
        /* <DEDUP_REMOVED lines=16> */
.L_x_14952:
[----:B------:R-:W-:Y:S05]  /*1a220*/  BSYNC B3 ;  /* 0x0000000000037941 */ /* 0x000fea0003800000 */
.L_x_14951:
        /* <DEDUP_REMOVED lines=42> */
.L_x_14950:
[----:B------:R-:W-:Y:S05]  /*1a4d0*/  BSYNC B2 ;  /* 0x0000000000027941 */ /* 0x000fea0003800000 */
.L_x_14949:
        /* <DEDUP_REMOVED lines=13> */
.L_x_14945:
[----:B------:R-:W-:Y:S05]  /*1a5b0*/  BSYNC B1 ;  /* 0x0000000000017941 */ /* 0x000fea0003800000 */
.L_x_14943:
        /* <DEDUP_REMOVED lines=21> */
[----:B------:R-:W-:-:S04]  /*1a710*/  LOP3.LUT R157, R119, R157, R117, 0xfe, !PT ;  /* 0x0000009d779d7212 */ /* 0x000fc800078efe75 */
[----:B------:R-:W-:Y:S01]  /*1a720*/  LOP3.LUT R116, R154, R116, R118, 0xfe, !PT ;  /* 0x000000749a747212 */ /* 0x000fe200078efe76 */
[----:B------:R-:W-:Y:S01]  /*1a730*/  IMAD.MOV.U32 R118, RZ, RZ, 0x8 ;  /* 0x00000008ff767424 */ /* 0x000fe200078e00ff */
[----:B------:R-:W-:Y:S02]  /*1a740*/  LOP3.LUT R117, R157, R155, RZ, 0xfc, !PT ;  /* 0x0000009b9d757212 */ /* 0x000fe400078efcff */
[----:B------:R-:W-:Y:S01]  /*1a750*/  LOP3.LUT R116, R116, 0xff, R6, 0xf8, !PT ;  /* 0x000000ff74747812 */ /* 0x000fe200078ef806 */
[----:B------:R-:W-:-:S05]  /*1a760*/  IMAD.WIDE.U32 R118, R156, R118, c[0x0][0x190] ;  /* 0x000064009c767625 */ /* 0x000fca00078e0076 */
[----:B------:R0:W-:Y:S02]  /*1a770*/  STG.E.64 [R118.64], R116 ;  /* 0x0000007476007986 */ /* 0x0001e4000c101b06 */
.L_x_14954:
[----:B------:R-:W-:Y:S05]  /*1a780*/  BSYNC B1 ;  /* 0x0000000000017941 */ /* 0x000fea0003800000 */
.L_x_14953:
        /* <DEDUP_REMOVED lines=14> */
.L_x_14956:
        /* <DEDUP_REMOVED lines=12> */
.L_x_14959:
[----:B------:R-:W-:Y:S02]  /*1a930*/  MOV R6, R178 ;  /* 0x000000b200067202 */ /* 0x000fe40000000f00 */
.L_x_14960:
[----:B------:R-:W-:Y:S05]  /*1a940*/  BSYNC B2 ;  /* 0x0000000000027941 */ /* 0x000fea0003800000 */
.L_x_14958:
        /* <DEDUP_REMOVED lines=16> */
.L_x_14964:
[----:B------:R-:W-:Y:S05]  /*1aa50*/  BSYNC B3 ;  /* 0x0000000000037941 */ /* 0x000fea0003800000 */
.L_x_14963:
        /* <DEDUP_REMOVED lines=40> */
[----:B------:R-:W-:Y:S01]  /*1ace0*/  MOV R178, R116 ;  /* 0x0000007400b27202 */ /* 0x000fe20000000f00 */
[----:B------:R-:W-:Y:S01]  /*1acf0*/  IMAD.MOV.U32 R116, RZ, RZ, RZ ;  /* 0x000000ffff747224 */ /* 0x000fe200078e00ff */
[----:B------:R-:W-:Y:S02]  /*1ad00*/  LOP3.LUT R171, R117, UR25, R118, 0x96, !PT ;  /* 0x0000001975ab7c12 */ /* 0x000fe4000f8e9676 */
.L_x_14962:
[----:B------:R-:W-:Y:S05]  /*1ad10*/  BSYNC B2 ;  /* 0x0000000000027941 */ /* 0x000fea0003800000 */
.L_x_14961:
[----:B------:R-:W0:Y:S01]  /*1ad20*/  I2F.U32 R6, R6 ;  /* 0x0000000600067306 */ /* 0x000e220000201000 */
[----:B------:R-:W-:-:S10]  /*1ad30*/  HFMA2.MMA R117, -RZ, RZ, 0.1171875, 0 ;  /* 0x2f800000ff757435 */ /* 0x000fd400000001ff */
        /* <DEDUP_REMOVED lines=11> */
.L_x_14957:
[----:B------:R-:W-:Y:S05]  /*1adf0*/  BSYNC B1 ;  /* 0x0000000000017941 */ /* 0x000fea0003800000 */
.L_x_14955:
        /* <DEDUP_REMOVED lines=8> */
.L_x_14966:
        /* <DEDUP_REMOVED lines=12> */
.L_x_14969:
[----:B------:R-:W-:Y:S02]  /*1af40*/  IMAD.MOV.U32 R7, RZ, RZ, R178 ;  /* 0x000000ffff077224 */ /* 0x000fe400078e00b2 */
.L_x_14970:
[----:B------:R-:W-:Y:S05]  /*1af50*/  BSYNC B2 ;  /* 0x0000000000027941 */ /* 0x000fea0003800000 */
.L_x_14968:
        /* <DEDUP_REMOVED lines=16> */
.L_x_14974:
[----:B------:R-:W-:Y:S05]  /*1b060*/  BSYNC B3 ;  /* 0x0000000000037941 */ /* 0x000fea0003800000 */
.L_x_14973:
        /* <DEDUP_REMOVED lines=44> */
.L_x_14972:
[----:B------:R-:W-:Y:S05]  /*1b330*/  BSYNC B2 ;  /* 0x0000000000027941 */ /* 0x000fea0003800000 */
.L_x_14971:
        /* <DEDUP_REMOVED lines=13> */
.L_x_14967:
[----:B------:R-:W-:Y:S05]  /*1b410*/  BSYNC B1 ;  /* 0x0000000000017941 */ /* 0x000fea0003800000 */
.L_x_14965:
        /* <DEDUP_REMOVED lines=8> */
.L_x_14976:
        /* <DEDUP_REMOVED lines=12> */
.L_x_14979:
[----:B------:R-:W-:Y:S02]  /*1b560*/  IMAD.MOV.U32 R8, RZ, RZ, R178 ;  /* 0x000000ffff087224 */ /* 0x000fe400078e00b2 */
.L_x_14980:
[----:B------:R-:W-:Y:S05]  /*1b570*/  BSYNC B2 ;  /* 0x0000000000027941 */ /* 0x000fea0003800000 */
.L_x_14978:
        /* <DEDUP_REMOVED lines=16> */
.L_x_14984:
[----:B------:R-:W-:Y:S05]  /*1b680*/  BSYNC B3 ;  /* 0x0000000000037941 */ /* 0x000fea0003800000 */
.L_x_14983:
        /* <DEDUP_REMOVED lines=44> */
.L_x_14982:
[----:B------:R-:W-:Y:S05]  /*1b950*/  BSYNC B2 ;  /* 0x0000000000027941 */ /* 0x000fea0003800000 */
.L_x_14981:
        /* <DEDUP_REMOVED lines=13> */
.L_x_14977:
[----:B------:R-:W-:Y:S05]  /*1ba30*/  BSYNC B1 ;  /* 0x0000000000017941 */ /* 0x000fea0003800000 */
.L_x_14975:
        /* <DEDUP_REMOVED lines=8> */
.L_x_14986:
        /* <DEDUP_REMOVED lines=12> */
.L_x_14989:
[----:B------:R-:W-:Y:S02]  /*1bb80*/  IMAD.MOV.U32 R42, RZ, RZ, R178 ;  /* 0x000000ffff2a7224 */ /* 0x000fe400078e00b2 */
.L_x_14990:
[----:B------:R-:W-:Y:S05]  /*1bb90*/  BSYNC B2 ;  /* 0x0000000000027941 */ /* 0x000fea0003800000 */
.L_x_14988:
        /* <DEDUP_REMOVED lines=16> */
.L_x_14994:
[----:B------:R-:W-:Y:S05]  /*1bca0*/  BSYNC B3 ;  /* 0x0000000000037941 */ /* 0x000fea0003800000 */
.L_x_14993:
        /* <DEDUP_REMOVED lines=44> */
.L_x_14992:
[----:B------:R-:W-:Y:S05]  /*1bf70*/  BSYNC B2 ;  /* 0x0000000000027941 */ /* 0x000fea0003800000 */
.L_x_14991:
        /* <DEDUP_REMOVED lines=13> */
.L_x_14987:
[----:B------:R-:W-:Y:S05]  /*1c050*/  BSYNC B1 ;  /* 0x0000000000017941 */ /* 0x000fea0003800000 */
.L_x_14985:
        /* <DEDUP_REMOVED lines=8> */
.L_x_14996:
        /* <DEDUP_REMOVED lines=12> */
.L_x_14999:
[----:B------:R-:W-:Y:S02]  /*1c1a0*/  IMAD.MOV.U32 R43, RZ, RZ, R178 ;  /* 0x000000ffff2b7224 */ /* 0x000fe400078e00b2 */
.L_x_15000:
[----:B------:R-:W-:Y:S05]  /*1c1b0*/  BSYNC B2 ;  /* 0x0000000000027941 */ /* 0x000fea0003800000 */
.L_x_14998:
        /* <DEDUP_REMOVED lines=16> */
.L_x_15004:
[----:B------:R-:W-:Y:S05]  /*1c2c0*/  BSYNC B3 ;  /* 0x0000000000037941 */ /* 0x000fea0003800000 */
.L_x_15003:
        /* <DEDUP_REMOVED lines=44> */
.L_x_15002:
[----:B------:R-:W-:Y:S05]  /*1c590*/  BSYNC B2 ;  /* 0x0000000000027941 */ /* 0x000fea0003800000 */
.L_x_15001:
        /* <DEDUP_REMOVED lines=13> */
.L_x_14997:
[----:B------:R-:W-:Y:S05]  /*1c670*/  BSYNC B1 ;  /* 0x0000000000017941 */ /* 0x000fea0003800000 */
.L_x_14995:
        /* <DEDUP_REMOVED lines=8> */
.L_x_15006:
        /* <DEDUP_REMOVED lines=12> */
.L_x_15009:
[----:B------:R-:W-:Y:S02]  /*1c7c0*/  IMAD.MOV.U32 R120, RZ, RZ, R178 ;  /* 0x000000ffff787224 */ /* 0x000fe400078e00b2 */
.L_x_15010:
[----:B------:R-:W-:Y:S05]  /*1c7d0*/  BSYNC B2 ;  /* 0x0000000000027941 */ /* 0x000fea0003800000 */
.L_x_15008:
        /* <DEDUP_REMOVED lines=16> */
.L_x_15014:
[----:B------:R-:W-:Y:S05]  /*1c8e0*/  BSYNC B3 ;  /* 0x0000000000037941 */ /* 0x000fea0003800000 */
.L_x_15013:
        /* <DEDUP_REMOVED lines=44> */
.L_x_15012:
[----:B------:R-:W-:Y:S05]  /*1cbb0*/  BSYNC B2 ;  /* 0x0000000000027941 */ /* 0x000fea0003800000 */
.L_x_15011:
        /* <DEDUP_REMOVED lines=13> */
.L_x_15007:
[----:B------:R-:W-:Y:S05]  /*1cc90*/  BSYNC B1 ;  /* 0x0000000000017941 */ /* 0x000fea0003800000 */
.L_x_15005:
        /* <DEDUP_REMOVED lines=8> */
.L_x_15016:
        /* <DEDUP_REMOVED lines=12> */
.L_x_15019:
[----:B------:R-:W-:Y:S02]  /*1cde0*/  IMAD.MOV.U32 R121, RZ, RZ, R178 ;  /* 0x000000ffff797224 */ /* 0x000fe400078e00b2 */
.L_x_15020:
[----:B------:R-:W-:Y:S05]  /*1cdf0*/  BSYNC B2 ;  /* 0x0000000000027941 */ /* 0x000fea0003800000 */
.L_x_15018:
        /* <DEDUP_REMOVED lines=16> */
.L_x_15024:
[----:B------:R-:W-:Y:S05]  /*1cf00*/  BSYNC B3 ;  /* 0x0000000000037941 */ /* 0x000fea0003800000 */
.L_x_15023:
        /* <DEDUP_REMOVED lines=44> */
.L_x_15022:
[----:B------:R-:W-:Y:S05]  /*1d1d0*/  BSYNC B2 ;  /* 0x0000000000027941 */ /* 0x000fea0003800000 */
.L_x_15021:
        /* <DEDUP_REMOVED lines=13> */
.L_x_15017:
[----:B------:R-:W-:Y:S05]  /*1d2b0*/  BSYNC B1 ;  /* 0x0000000000017941 */ /* 0x000fea0003800000 */
.L_x_15015:
        /* <DEDUP_REMOVED lines=8> */
.L_x_15026:
        /* <DEDUP_REMOVED lines=12> */
.L_x_15029:
[----:B------:R-:W-:Y:S02]  /*1d400*/  IMAD.MOV.U32 R9, RZ, RZ, R178 ;  /* 0x000000ffff097224 */ /* 0x000fe400078e00b2 */
.L_x_15030:
[----:B------:R-:W-:Y:S05]  /*1d410*/  BSYNC B2 ;  /* 0x0000000000027941 */ /* 0x000fea0003800000 */
.L_x_15028:
        /* <DEDUP_REMOVED lines=16> */
.L_x_15034:
[----:B------:R-:W-:Y:S05]  /*1d520*/  BSYNC B3 ;  /* 0x0000000000037941 */ /* 0x000fea0003800000 */
.L_x_15033:
        /* <DEDUP_REMOVED lines=13> */
[----:B------:R-:W-:-:S04]  /*1d600*/  IMAD.MOV.U32 R166, RZ, RZ, RZ ;  /* 0x000000ffffa67224 */ /* 0x000fc800078e00ff */
        /* <DEDUP_REMOVED lines=30> */
.L_x_15032:
[----:B------:R-:W-:Y:S05]  /*1d7f0*/  BSYNC B2 ;  /* 0x0000000000027941 */ /* 0x000fea0003800000 */
.L_x_15031:
        /* <DEDUP_REMOVED lines=13> */
.L_x_15027:
[----:B------:R-:W-:Y:S05]  /*1d8d0*/  BSYNC B1 ;  /* 0x0000000000017941 */ /* 0x000fea0003800000 */
.L_x_15025:
        /* <DEDUP_REMOVED lines=22> */
[----:B------:R-:W-:Y:S02]  /*1da40*/  LOP3.LUT R116, R162, R116, R118, 0xfe, !PT ;  /* 0x00000074a2747212 */ /* 0x000fe400078efe76 */
[----:B------:R-:W-:Y:S02]  /*1da50*/  MOV R118, 0x8 ;  /* 0x0000000800767802 */ /* 0x000fe40000000f00 */
[----:B------:R-:W-:Y:S02]  /*1da60*/  LOP3.LUT R165, R119, R165, R117, 0xfe, !PT ;  /* 0x000000a577a57212 */ /* 0x000fe400078efe75 */
[----:B------:R-:W-:Y:S01]  /*1da70*/  LOP3.LUT R116, R116, 0xff, R6, 0xf8, !PT ;  /* 0x000000ff74747812 */ /* 0x000fe200078ef806 */
[----:B------:R-:W-:Y:S01]  /*1da80*/  IMAD.WIDE.U32 R118, R169, R118, c[0x0][0x190] ;  /* 0x00006400a9767625 */ /* 0x000fe200078e0076 */
[----:B------:R-:W-:-:S05]  /*1da90*/  LOP3.LUT R117, R165, R163, RZ, 0xfc, !PT ;  /* 0x000000a3a5757212 */ /* 0x000fca00078efcff */
[----:B------:R0:W-:Y:S02]  /*1daa0*/  STG.E.64 [R118.64], R116 ;  /* 0x0000007476007986 */ /* 0x0001e4000c101b06 */
.L_x_15036:
[----:B------:R-:W-:Y:S05]  /*1dab0*/  BSYNC B1 ;  /* 0x0000000000017941 */ /* 0x000fea0003800000 */
.L_x_15035:
        /* <DEDUP_REMOVED lines=13> */
.L_x_15038:
        /* <DEDUP_REMOVED lines=12> */
.L_x_15041:
[----:B------:R-:W-:Y:S02]  /*1dc50*/  IMAD.MOV.U32 R6, RZ, RZ, R178 ;  /* 0x000000ffff067224 */ /* 0x000fe400078e00b2 */
.L_x_15042:
[----:B------:R-:W-:Y:S05]  /*1dc60*/  BSYNC B2 ;  /* 0x0000000000027941 */ /* 0x000fea0003800000 */
.L_x_15040:
        /* <DEDUP_REMOVED lines=16> */
.L_x_15046:
[----:B------:R-:W-:Y:S05]  /*1dd70*/  BSYNC B3 ;  /* 0x0000000000037941 */ /* 0x000fea0003800000 */
.L_x_15045:
        /* <DEDUP_REMOVED lines=44> */
.L_x_15044:
[----:B------:R-:W-:Y:S05]  /*1e040*/  BSYNC B2 ;  /* 0x0000000000027941 */ /* 0x000fea0003800000 */
.L_x_15043:
        /* <DEDUP_REMOVED lines=13> */
.L_x_15039:
[----:B------:R-:W-:Y:S05]  /*1e120*/  BSYNC B1 ;  /* 0x0000000000017941 */ /* 0x000fea0003800000 */
.L_x_15037:
        /* <DEDUP_REMOVED lines=8> */
.L_x_15048:
        /* <DEDUP_REMOVED lines=12> */
.L_x_15051:
[----:B------:R-:W-:Y:S02]  /*1e270*/  IMAD.MOV.U32 R7, RZ, RZ, R178 ;  /* 0x000000ffff077224 */ /* 0x000fe400078e00b2 */
.L_x_15052:
[----:B------:R-:W-:Y:S05]  /*1e280*/  BSYNC B2 ;  /* 0x0000000000027941 */ /* 0x000fea0003800000 */
.L_x_15050:
        /* <DEDUP_REMOVED lines=16> */
.L_x_15056:
[----:B------:R-:W-:Y:S05]  /*1e390*/  BSYNC B3 ;  /* 0x0000000000037941 */ /* 0x000fea0003800000 */
.L_x_15055:
        /* <DEDUP_REMOVED lines=44> */
.L_x_15054:
[----:B------:R-:W-:Y:S05]  /*1e660*/  BSYNC B2 ;  /* 0x0000000000027941 */ /* 0x000fea0003800000 */
.L_x_15053:
        /* <DEDUP_REMOVED lines=13> */
.L_x_15049:
[----:B------:R-:W-:Y:S05]  /*1e740*/  BSYNC B1 ;  /* 0x0000000000017941 */ /* 0x000fea0003800000 */
.L_x_15047:
        /* <DEDUP_REMOVED lines=8> */
.L_x_15058:
        /* <DEDUP_REMOVED lines=12> */
.L_x_15061:
[----:B------:R-:W-:Y:S02]  /*1e890*/  IMAD.MOV.U32 R8, RZ, RZ, R178 ;  /* 0x000000ffff087224 */ /* 0x000fe400078e00b2 */
.L_x_15062:
[----:B------:R-:W-:Y:S05]  /*1e8a0*/  BSYNC B2 ;  /* 0x0000000000027941 */ /* 0x000fea0003800000 */
.L_x_15060:
        /* <DEDUP_REMOVED lines=16> */
.L_x_15066:
[----:B------:R-:W-:Y:S05]  /*1e9b0*/  BSYNC B3 ;  /* 0x0000000000037941 */ /* 0x000fea0003800000 */
.L_x_15065:
        /* <DEDUP_REMOVED lines=44> */
.L_x_15064:
[----:B------:R-:W-:Y:S05]  /*1ec80*/  BSYNC B2 ;  /* 0x0000000000027941 */ /* 0x000fea0003800000 */
.L_x_15063:
        /* <DEDUP_REMOVED lines=13> */
.L_x_15059:
[----:B------:R-:W-:Y:S05]  /*1ed60*/  BSYNC B1 ;  /* 0x0000000000017941 */ /* 0x000fea0003800000 */
.L_x_15057:
        /* <DEDUP_REMOVED lines=8> */
.L_x_15068:
        /* <DEDUP_REMOVED lines=12> */
.L_x_15071:
[----:B------:R-:W-:Y:S02]  /*1eeb0*/  IMAD.MOV.U32 R42, RZ, RZ, R178 ;  /* 0x000000ffff2a7224 */ /* 0x000fe400078e00b2 */
.L_x_15072:
[----:B------:R-:W-:Y:S05]  /*1eec0*/  BSYNC B2 ;  /* 0x0000000000027941 */ /* 0x000fea0003800000 */
.L_x_15070:
        /* <DEDUP_REMOVED lines=16> */
.L_x_15076:
[----:B------:R-:W-:Y:S05]  /*1efd0*/  BSYNC B3 ;  /* 0x0000000000037941 */ /* 0x000fea0003800000 */
.L_x_15075:
        /* <DEDUP_REMOVED lines=44> */
.L_x_15074:
[----:B------:R-:W-:Y:S05]  /*1f2a0*/  BSYNC B2 ;  /* 0x0000000000027941 */ /* 0x000fea0003800000 */
.L_x_15073:
        /* <DEDUP_REMOVED lines=13> */
.L_x_15069:
[----:B------:R-:W-:Y:S05]  /*1f380*/  BSYNC B1 ;  /* 0x0000000000017941 */ /* 0x000fea0003800000 */
.L_x_15067:
        /* <DEDUP_REMOVED lines=8> */
.L_x_15078:
        /* <DEDUP_REMOVED lines=12> */
.L_x_15081:
[----:B------:R-:W-:Y:S02]  /*1f4d0*/  IMAD.MOV.U32 R43, RZ, RZ, R178 ;  /* 0x000000ffff2b7224 */ /* 0x000fe400078e00b2 */
.L_x_15082:
[----:B------:R-:W-:Y:S05]  /*1f4e0*/  BSYNC B2 ;  /* 0x0000000000027941 */ /* 0x000fea0003800000 */
.L_x_15080:
        /* <DEDUP_REMOVED lines=16> */
.L_x_15086:
[----:B------:R-:W-:Y:S05]  /*1f5f0*/  BSYNC B3 ;  /* 0x0000000000037941 */ /* 0x000fea0003800000 */
.L_x_15085:
        /* <DEDUP_REMOVED lines=44> */
.L_x_15084:
[----:B------:R-:W-:Y:S05]  /*1f8c0*/  BSYNC B2 ;  /* 0x0000000000027941 */ /* 0x000fea0003800000 */
.L_x_15083:
        /* <DEDUP_REMOVED lines=13> */
.L_x_15079:
[----:B------:R-:W-:Y:S05]  /*1f9a0*/  BSYNC B1 ;  /* 0x0000000000017941 */ /* 0x000fea0003800000 */
.L_x_15077:
        /* <DEDUP_REMOVED lines=8> */
.L_x_15088:
        /* <DEDUP_REMOVED lines=12> */
.L_x_15091:
[----:B------:R-:W-:Y:S02]  /*1faf0*/  IMAD.MOV.U32 R120, RZ, RZ, R178 ;  /* 0x000000ffff787224 */ /* 0x000fe400078e00b2 */
.L_x_15092:
[----:B------:R-:W-:Y:S05]  /*1fb00*/  BSYNC B2 ;  /* 0x0000000000027941 */ /* 0x000fea0003800000 */
.L_x_15090:
        /* <DEDUP_REMOVED lines=16> */
.L_x_15096:
[----:B------:R-:W-:Y:S05]  /*1fc10*/  BSYNC B3 ;  /* 0x0000000000037941 */ /* 0x000fea0003800000 */
.L_x_15095:
        /* <DEDUP_REMOVED lines=44> */
.L_x_15094:
[----:B------:R-:W-:Y:S05]  /*1fee0*/  BSYNC B2 ;  /* 0x0000000000027941 */ /* 0x000fea0003800000 */
.L_x_15093:
        /* <DEDUP_REMOVED lines=13> */
.L_x_15089:
[----:B------:R-:W-:Y:S05]  /*1ffc0*/  BSYNC B1 ;  /* 0x0000000000017941 */ /* 0x000fea0003800000 */
.L_x_15087:
        /* <DEDUP_REMOVED lines=8> */
.L_x_15098:
        /* <DEDUP_REMOVED lines=12> */
.L_x_15101:
[----:B------:R-:W-:Y:S02]  /*20110*/  IMAD.MOV.U32 R121, RZ, RZ, R178 ;  /* 0x000000ffff797224 */ /* 0x000fe400078e00b2 */
.L_x_15102:
[----:B------:R-:W-:Y:S05]  /*20120*/  BSYNC B2 ;  /* 0x0000000000027941 */ /* 0x000fea0003800000 */
.L_x_15100:
        /* <DEDUP_REMOVED lines=16> */
.L_x_15106:
[----:B------:R-:W-:Y:S05]  /*20230*/  BSYNC B3 ;  /* 0x0000000000037941 */ /* 0x000fea0003800000 */
.L_x_15105:
        /* <DEDUP_REMOVED lines=44> */
.L_x_15104:
[----:B------:R-:W-:Y:S05]  /*20500*/  BSYNC B2 ;  /* 0x0000000000027941 */ /* 0x000fea0003800000 */
.L_x_15103:
        /* <DEDUP_REMOVED lines=13> */
.L_x_15099:
[----:B------:R-:W-:Y:S05]  /*205e0*/  BSYNC B1 ;  /* 0x0000000000017941 */ /* 0x000fea0003800000 */
.L_x_15097:
        /* <DEDUP_REMOVED lines=8> */
.L_x_15108:
        /* <DEDUP_REMOVED lines=12> */
.L_x_15111:
[----:B------:R-:W-:Y:S02]  /*20730*/  IMAD.MOV.U32 R9, RZ, RZ, R178 ;  /* 0x000000ffff097224 */ /* 0x000fe400078e00b2 */
.L_x_15112:
[----:B------:R-:W-:Y:S05]  /*20740*/  BSYNC B2 ;  /* 0x0000000000027941 */ /* 0x000fea0003800000 */
.L_x_15110:
        /* <DEDUP_REMOVED lines=16> */
.L_x_15116:
[----:B------:R-:W-:Y:S05]  /*20850*/  BSYNC B3 ;  /* 0x0000000000037941 */ /* 0x000fea0003800000 */
.L_x_15115:
        /* <DEDUP_REMOVED lines=42> */
[----:B------:R-:W-:Y:S02]  /*20b00*/  LOP3.LUT R171, R119, UR25, R116, 0x96, !PT ;  /* 0x0000001977ab7c12 */ /* 0x000fe4000f8e9674 */
[----:B------:R-:W-:Y:S02]  /*20b10*/  MOV R178, R118 ;  /* 0x0000007600b27202 */ /* 0x000fe40000000f00 */
.L_x_15114:
[----:B------:R-:W-:Y:S05]  /*20b20*/  BSYNC B2 ;  /* 0x0000000000027941 */ /* 0x000fea0003800000 */
.L_x_15113:
        /* <DEDUP_REMOVED lines=13> */
.L_x_15109:
[----:B------:R-:W-:Y:S05]  /*20c00*/  BSYNC B1 ;  /* 0x0000000000017941 */ /* 0x000fea0003800000 */
.L_x_15107:
        /* <DEDUP_REMOVED lines=29> */
.L_x_15118:
[----:B------:R-:W-:Y:S05]  /*20de0*/  BSYNC B1 ;  /* 0x0000000000017941 */ /* 0x000fea0003800000 */
.L_x_15117:
        /* <DEDUP_REMOVED lines=85> */
.L_x_15125:
        /* <DEDUP_REMOVED lines=180> */
.L_x_15126:
[----:B------:R-:W-:Y:S01]  /*21e80*/  @!P1 LEA R116, P0, R4, c[0x0][0x1a0], 0x2 ;  /* 0x0000680004749a11 */ /* 0x000fe200078010ff */
[----:B01----:R-:W-:Y:S01]  /*21e90*/  FADD.FTZ R119, R118, R119 ;  /* 0x0000007776777221 */ /* 0x003fe20000010000 */
[----:B------:R-:W-:Y:S01]  /*21ea0*/  ULDC.U8 UR8, c[0x0][0x1f0] ;  /* 0x00007c0000087ab9 */ /* 0x000fe20000000000 */
[----:B------:R-:W-:Y:S01]  /*21eb0*/  BSSY B1, `(.L_x_15121) ;  /* 0x00001b5000017945 */ /* 0x000fe20003800000 */
[----:B------:R-:W-:Y:S02]  /*21ec0*/  @!P1 LEA.HI.X R117, R4, c[0x0][0x1a4], R194, 0x2, P0 ;  /* 0x0000690004759a11 */ /* 0x000fe400000f14c2 */
[----:B------:R-:W-:-:S03]  /*21ed0*/  ISETP.NE.AND P0, PT, RZ, UR8, PT ;  /* 0x00000008ff007c0c */ /* 0x000fc6000bf05270 */
[----:B------:R0:W-:Y:S02]  /*21ee0*/  @!P1 STG.E [R116.64], R169 ;  /* 0x000000a974009986 */ /* 0x0001e4000c101906 */
[----:B0-----:R-:W-:-:S05]  /*21ef0*/  MOV R116, c[0x0][0x1e0] ;  /* 0x0000780000747a02 */ /* 0x001fca0000000f00 */
        /* <DEDUP_REMOVED lines=12> */
[----:B------:R-:W-:Y:S01]  /*21fc0*/  FSEL R169, R169, RZ, !P0 ;  /* 0x000000ffa9a97208 */ /* 0x000fe20004000000 */
[----:B------:R-:W-:Y:S02]  /*21fd0*/  HADD2.F32 R117, -RZ, R191.H0_H0 ;  /* 0x200000bfff757230 */ /* 0x000fe40000004100 */
[----:B------:R-:W4:Y:S02]  /*21fe0*/  LDL R194, [R1+0x4c] ;  /* 0x00004c0001c27983 */ /* 0x000f240000100800 */
[----:B------:R-:W-:-:S02]  /*21ff0*/  FADD.FTZ R116, -R169, R128 ;  /* 0x00000080a9747221 */ /* 0x000fc40000010100 */
[----:B------:R-:W4:Y:S01]  /*22000*/  LDL R118, [R1+0x48] ;  /* 0x0000480001767983 */ /* 0x000f220000100800 */
[----:B------:R-:W-:Y:S02]  /*22010*/  FADD.FTZ R129, -R169, R129 ;  /* 0x00000081a9817221 */ /* 0x000fe40000010100 */
[C---:B------:R-:W-:Y:S01]  /*22020*/  FMUL.FTZ R116, R168.reuse, R116 ;  /* 0x00000074a8747220 */ /* 0x040fe20000410000 */
[----:B------:R-:W4:Y:S01]  /*22030*/  LDL R128, [R1+0x58] ;  /* 0x0000580001807983 */ /* 0x000f220000100800 */
[----:B------:R-:W-:Y:S02]  /*22040*/  FMUL.FTZ R129, R168, R129 ;  /* 0x00000081a8817220 */ /* 0x000fe40000410000 */
[----:B--2---:R-:W-:Y:S01]  /*22050*/  FFMA.FTZ R116, R116, R117, R192 ;  /* 0x0000007574747223 */ /* 0x004fe200000100c0 */
[----:B------:R-:W-:Y:S01]  /*22060*/  HADD2.F32 R117, -RZ, R191.H1_H1 ;  /* 0x300000bfff757230 */ /* 0x000fe20000004100 */
[----:B------:R-:W2:Y:S04]  /*22070*/  LDL R192, [R1+0x54] ;  /* 0x0000540001c07983 */ /* 0x000ea80000100800 */
[----:B---3--:R-:W-:-:S02]  /*22080*/  FFMA.FTZ R117, R129, R117, R179 ;  /* 0x0000007581757223 */ /* 0x008fc400000100b3 */
[----:B------:R-:W3:Y:S04]  /*22090*/  LDL R179, [R1+0x50] ;  /* 0x0000500001b37983 */ /* 0x000ee80000100800 */
[----:B------:R-:W2:Y:S01]  /*220a0*/  LDL R129, [R1+0x5c] ;  /* 0x00005c0001817983 */ /* 0x000ea20000100800 */
[C---:B------:R-:W-:Y:S02]  /*220b0*/  FADD.FTZ R127, -R169.reuse, R127 ;  /* 0x0000007fa97f7221 */ /* 0x040fe40000010100 */
[----:B------:R-:W-:Y:S01]  /*220c0*/  FADD.FTZ R126, -R169, R126 ;  /* 0x0000007ea97e7221 */ /* 0x000fe20000010100 */
[----:B------:R-:W-:Y:S01]  /*220d0*/  F2FP.PACK_AB R119, R117, R116 ;  /* 0x000000747577723e */ /* 0x000fe200000000ff */
[--C-:B------:R-:W-:Y:S01]  /*220e0*/  HADD2.F32 R116, -RZ, R190.reuse.H0_H0 ;  /* 0x200000beff747230 */ /* 0x100fe20000004100 */
[C---:B------:R-:W-:Y:S01]  /*220f0*/  FMUL.FTZ R127, R168.reuse, R127 ;  /* 0x0000007fa87f7220 */ /* 0x040fe20000410000 */
[----:B------:R-:W-:Y:S01]  /*22100*/  HADD2.F32 R117, -RZ, R190.H1_H1 ;  /* 0x300000beff757230 */ /* 0x000fe20000004100 */
[----:B------:R-:W-:-:S02]  /*22110*/  FMUL.FTZ R126, R168, R126 ;  /* 0x0000007ea87e7220 */ /* 0x000fc40000410000 */
[----:B----4-:R-:W-:Y:S02]  /*22120*/  FFMA.FTZ R116, R127, R116, R194 ;  /* 0x000000747f747223 */ /* 0x010fe400000100c2 */
[----:B------:R-:W-:Y:S01]  /*22130*/  FFMA.FTZ R117, R126, R117, R118 ;  /* 0x000000757e757223 */ /* 0x000fe20000010076 */
[----:B------:R-:W-:Y:S01]  /*22140*/  IADD3 R193, R193, -0x1, RZ ;  /* 0xffffffffc1c17810 */ /* 0x000fe20007ffe0ff */
[----:B------:R-:W-:Y:S01]  /*22150*/  FADD.FTZ R124, -R169, R124 ;  /* 0x0000007ca97c7221 */ /* 0x000fe20000010100 */
[----:B------:R-:W4:Y:S02]  /*22160*/  LDL R194, [R1+0x24] ;  /* 0x0000240001c27983 */ /* 0x000f240000100800 */
[----:B------:R-:W-:Y:S01]  /*22170*/  F2FP.PACK_AB R118, R117, R116 ;  /* 0x000000747576723e */ /* 0x000fe200000000ff */
[----:B------:R-:W-:Y:S01]  /*22180*/  HADD2.F32 R117, -RZ, R189.H1_H1 ;  /* 0x300000bdff757230 */ /* 0x000fe20000004100 */
[----:B------:R-:W-:Y:S01]  /*22190*/  FMUL.FTZ R124, R168, R124 ;  /* 0x0000007ca87c7220 */ /* 0x000fe20000410000 */
[----:B------:R-:W4:Y:S01]  /*221a0*/  LDL R127, [R1+0x3c] ;  /* 0x00003c00017f7983 */ /* 0x000f220000100800 */
[----:B------:R-:W-:-:S02]  /*221b0*/  FADD.FTZ R122, -R169, R122 ;  /* 0x0000007aa97a7221 */ /* 0x000fc40000010100 */
[----:B------:R-:W-:Y:S01]  /*221c0*/  FADD.FTZ R123, -R169, R123 ;  /* 0x0000007ba97b7221 */ /* 0x000fe20000010100 */
[----:B------:R-:W4:Y:S01]  /*221d0*/  LDL R126, [R1+0x38] ;  /* 0x00003800017e7983 */ /* 0x000f220000100800 */
[C---:B------:R-:W-:Y:S02]  /*221e0*/  FMUL.FTZ R122, R168.reuse, R122 ;  /* 0x0000007aa87a7220 */ /* 0x040fe40000410000 */
[----:B------:R-:W-:Y:S02]  /*221f0*/  FMUL.FTZ R123, R168, R123 ;  /* 0x0000007ba87b7220 */ /* 0x000fe40000410000 */
[----:B------:R-:W-:Y:S02]  /*22200*/  IMAD R193, R193, c[0x0][0x168], RZ ;  /* 0x00005a00c1c17a24 */ /* 0x000fe400078e02ff */
[----:B------:R-:W-:Y:S01]  /*22210*/  FADD.FTZ R125, -R169, R125 ;  /* 0x0000007da97d7221 */ /* 0x000fe20000010100 */
[----:B------:R-:W-:-:S03]  /*22220*/  HADD2.F32 R116, -RZ, R189.H0_H0 ;  /* 0x200000bdff747230 */ /* 0x000fc60000004100 */
[----:B------:R-:W-:Y:S02]  /*22230*/  FMUL.FTZ R125, R168, R125 ;  /* 0x0000007da87d7220 */ /* 0x000fe40000410000 */
[----:B---3--:R-:W-:Y:S01]  /*22240*/  FFMA.FTZ R117, R124, R117, R179 ;  /* 0x000000757c757223 */ /* 0x008fe200000100b3 */
[--C-:B------:R-:W-:Y:S01]  /*22250*/  HADD2.F32 R124, -RZ, R188.reuse.H0_H0 ;  /* 0x200000bcff7c7230 */ /* 0x100fe20000004100 */
[----:B--2---:R-:W-:Y:S01]  /*22260*/  FFMA.FTZ R116, R125, R116, R192 ;  /* 0x000000747d747223 */ /* 0x004fe200000100c0 */
[----:B------:R-:W2:Y:S03]  /*22270*/  LDL R179, [R1+0x28] ;  /* 0x0000280001b37983 */ /* 0x000ea60000100800 */
[----:B------:R-:W-:Y:S01]  /*22280*/  FFMA.FTZ R122, R122, R124, R129 ;  /* 0x0000007c7a7a7223 */ /* 0x000fe20000010081 */
[----:B------:R-:W-:Y:S01]  /*22290*/  HADD2.F32 R124, -RZ, R188.H1_H1 ;  /* 0x300000bcff7c7230 */ /* 0x000fe20000004100 */
[----:B------:R-:W3:Y:S04]  /*222a0*/  LDL R192, [R1+0x2c] ;  /* 0x00002c0001c07983 */ /* 0x000ee80000100800 */
[----:B------:R-:W-:Y:S01]  /*222b0*/  FFMA.FTZ R123, R123, R124, R128 ;  /* 0x0000007c7b7b7223 */ /* 0x000fe20000010080 */
[----:B------:R-:W2:Y:S04]  /*222c0*/  LDL R129, [R1+0x34] ;  /* 0x0000340001817983 */ /* 0x000ea80000100800 */
[----:B------:R-:W0:Y:S01]  /*222d0*/  S2R R128, SR_TID.X ;  /* 0x0000000000807919 */ /* 0x000e220000002100 */
[----:B------:R-:W-:-:S04]  /*222e0*/  SHF.R.S32.HI R124, RZ, 0x1f, R193 ;  /* 0x0000001fff7c7819 */ /* 0x000fc800000114c1 */
[----:B------:R-:W-:Y:S02]  /*222f0*/  LEA.HI R124, R124, R193, RZ, 0x3 ;  /* 0x000000c17c7c7211 */ /* 0x000fe400078f18ff */
[----:B------:R-:W2:Y:S01]  /*22300*/  LDL R193, [R1+0x20] ;  /* 0x0000200001c17983 */ /* 0x000ea20000100800 */
[----:B0-----:R-:W-:-:S04]  /*22310*/  LOP3.LUT R128, R128, 0x1f, RZ, 0xc0, !PT ;  /* 0x0000001f80807812 */ /* 0x001fc800078ec0ff */
[----:B------:R-:W-:Y:S02]  /*22320*/  LEA.HI.SX32 R124, R124, R128, 0x1d ;  /* 0x000000807c7c7211 */ /* 0x000fe400078feaff */
[----:B------:R-:W3:Y:S01]  /*22330*/  LDL R128, [R1+0x30] ;  /* 0x0000300001807983 */ /* 0x000ee20000100800 */
[----:B------:R-:W-:Y:S01]  /*22340*/  IMAD.MOV.U32 R125, RZ, RZ, 0x10 ;  /* 0x00000010ff7d7424 */ /* 0x000fe200078e00ff */
[----:B------:R-:W-:Y:S02]  /*22350*/  F2FP.PACK_AB R117, R117, R116 ;  /* 0x000000747575723e */ /* 0x000fe400000000ff */
[----:B------:R-:W-:Y:S01]  /*22360*/  F2FP.PACK_AB R116, R123, R122 ;  /* 0x0000007a7b74723e */ /* 0x000fe200000000ff */
[----:B------:R-:W-:-:S04]  /*22370*/  IMAD.WIDE.U32 R122, R124, R125, c[0x0][0x208] ;  /* 0x000082007c7a7625 */ /* 0x000fc800078e007d */
[C---:B------:R-:W-:Y:S01]  /*22380*/  FADD.FTZ R33, -R169.reuse, R33 ;  /* 0x00000021a9217221 */ /* 0x040fe20000010100 */
[----:B------:R0:W-:Y:S01]  /*22390*/  STG.E.128 [R122.64], R116 ;  /* 0x000000747a007986 */ /* 0x0001e2000c101d06 */
[C---:B------:R-:W-:Y:S02]  /*223a0*/  FADD.FTZ R30, -R169.reuse, R30 ;  /* 0x0000001ea91e7221 */ /* 0x040fe40000010100 */
[C---:B------:R-:W-:Y:S02]  /*223b0*/  FMUL.FTZ R33, R168.reuse, R33 ;  /* 0x00000021a8217220 */ /* 0x040fe40000410000 */
[C---:B------:R-:W-:Y:S02]  /*223c0*/  FMUL.FTZ R30, R168.reuse, R30 ;  /* 0x0000001ea81e7220 */ /* 0x040fe40000410000 */
[C---:B------:R-:W-:Y:S02]  /*223d0*/  FADD.FTZ R31, -R169.reuse, R31 ;  /* 0x0000001fa91f7221 */ /* 0x040fe40000010100 */
[C---:B0-----:R-:W-:Y:S01]  /*223e0*/  FADD.FTZ R116, -R169.reuse, R32 ;  /* 0x00000020a9747221 */ /* 0x041fe20000010100 */
[--C-:B------:R-:W-:Y:S01]  /*223f0*/  HADD2.F32 R32, -RZ, R183.reuse.H1_H1 ;  /* 0x300000b7ff207230 */ /* 0x100fe20000004100 */
[----:B------:R-:W-:Y:S01]  /*22400*/  FADD.FTZ R28, -R169, R28 ;  /* 0x0000001ca91c7221 */ /* 0x000fe20000010100 */
[----:B------:R-:W-:Y:S01]  /*22410*/  HADD2.F32 R117, -RZ, R183.H0_H0 ;  /* 0x200000b7ff757230 */ /* 0x000fe20000004100 */
[C---:B------:R-:W-:Y:S01]  /*22420*/  FMUL.FTZ R116, R168.reuse, R116 ;  /* 0x00000074a8747220 */ /* 0x040fe20000410000 */
[----:B------:R-:W3:Y:S01]  /*22430*/  LDL R122, [R1+0x4] ;  /* 0x00000400017a7983 */ /* 0x000ee20000100800 */
[----:B------:R-:W-:-:S02]  /*22440*/  FMUL.FTZ R28, R168, R28 ;  /* 0x0000001ca81c7220 */ /* 0x000fc40000410000 */
[C---:B------:R-:W-:Y:S01]  /*22450*/  FADD.FTZ R29, -R169.reuse, R29 ;  /* 0x0000001da91d7221 */ /* 0x040fe20000010100 */
[----:B------:R-:W3:Y:S01]  /*22460*/  LDL R119, [R1] ;  /* 0x0000000001777983 */ /* 0x000ee20000100800 */
[----:B----4-:R-:W-:Y:S01]  /*22470*/  FFMA.FTZ R116, R116, R117, R194 ;  /* 0x0000007574747223 */ /* 0x010fe200000100c2 */
[----:B------:R-:W-:Y:S01]  /*22480*/  HADD2.F32 R117, -RZ, R182.H1_H1 ;  /* 0x300000b6ff757230 */ /* 0x000fe20000004100 */
[C---:B------:R-:W-:Y:S01]  /*22490*/  FMUL.FTZ R29, R168.reuse, R29 ;  /* 0x0000001da81d7220 */ /* 0x040fe20000410000 */
[----:B------:R-:W4:Y:S01]  /*224a0*/  LDL R118, [R1+0xc] ;  /* 0x00000c0001767983 */ /* 0x000f220000100800 */
[C---:B------:R-:W-:Y:S02]  /*224b0*/  FADD.FTZ R26, -R169.reuse, R26 ;  /* 0x0000001aa91a7221 */ /* 0x040fe40000010100 */
[----:B------:R-:W-:Y:S02]  /*224c0*/  FADD.FTZ R27, -R169, R27 ;  /* 0x0000001ba91b7221 */ /* 0x000fe40000010100 */
[----:B------:R-:W-:-:S02]  /*224d0*/  FMUL.FTZ R26, R168, R26 ;  /* 0x0000001aa81a7220 */ /* 0x000fc40000410000 */
[----:B------:R-:W-:Y:S02]  /*224e0*/  FMUL.FTZ R27, R168, R27 ;  /* 0x0000001ba81b7220 */ /* 0x000fe40000410000 */
[----:B--2---:R-:W-:Y:S01]  /*224f0*/  FFMA.FTZ R32, R33, R32, R193 ;  /* 0x0000002021207223 */ /* 0x004fe200000100c1 */
[----:B------:R-:W-:-:S05]  /*22500*/  HADD2.F32 R33, -RZ, R182.H0_H0 ;  /* 0x200000b6ff217230 */ /* 0x000fca0000004100 */
[----:B---3--:R-:W-:Y:S02]  /*22510*/  FFMA.FTZ R30, R30, R33, R192 ;  /* 0x000000211e1e7223 */ /* 0x008fe400000100c0 */
[----:B------:R-:W-:Y:S01]  /*22520*/  FMUL.FTZ R33, R168, R31 ;  /* 0x0000001fa8217220 */ /* 0x000fe20000410000 */
[----:B------:R-:W-:-:S05]  /*22530*/  HADD2.F32 R31, -RZ, R181.H0_H0 ;  /* 0x200000b5ff1f7230 */ /* 0x000fca0000004100 */
[----:B------:R-:W-:Y:S01]  /*22540*/  FFMA.FTZ R28, R28, R31, R129 ;  /* 0x0000001f1c1c7223 */ /* 0x000fe20000010081 */
[----:B------:R-:W-:Y:S01]  /*22550*/  HADD2.F32 R31, -RZ, R181.H1_H1 ;  /* 0x300000b5ff1f7230 */ /* 0x000fe20000004100 */
[----:B------:R-:W-:Y:S01]  /*22560*/  FFMA.FTZ R33, R33, R117, R179 ;  /* 0x0000007521217223 */ /* 0x000fe200000100b3 */
[----:B------:R-:W-:-:S03]  /*22570*/  HADD2.F32 R117, -RZ, R180.H0_H0 ;  /* 0x200000b4ff757230 */ /* 0x000fc60000004100 */
[----:B------:R-:W-:Y:S01]  /*22580*/  FFMA.FTZ R29, R29, R31, R128 ;  /* 0x0000001f1d1d7223 */ /* 0x000fe20000010080 */
[----:B------:R-:W-:Y:S01]  /*22590*/  HADD2.F32 R31, -RZ, R180.H1_H1 ;  /* 0x300000b4ff1f7230 */ /* 0x000fe20000004100 */
[----:B------:R-:W-:Y:S02]  /*225a0*/  FFMA.FTZ R26, R26, R117, R127 ;  /* 0x000000751a1a7223 */ /* 0x000fe4000001007f */
[----:B------:R-:W2:Y:S02]  /*225b0*/  LDL R117, [R1+0x8] ;  /* 0x0000080001757983 */ /* 0x000ea40000100800 */
[----:B------:R-:W-:Y:S01]  /*225c0*/  FFMA.FTZ R27, R27, R31, R126 ;  /* 0x0000001f1b1b7223 */ /* 0x000fe2000001007e */
[----:B------:R-:W-:-:S04]  /*225d0*/  F2FP.PACK_AB R29, R29, R28 ;  /* 0x0000001c1d1d723e */ /* 0x000fc800000000ff */
[----:B------:R-:W-:Y:S02]  /*225e0*/  F2FP.PACK_AB R28, R27, R26 ;  /* 0x0000001a1b1c723e */ /* 0x000fe400000000ff */
[----:B------:R-:W-:Y:S02]  /*225f0*/  IADD3 R26, R124, 0x20, RZ ;  /* 0x000000207c1a7810 */ /* 0x000fe40007ffe0ff */
[----:B------:R-:W-:Y:S02]  /*22600*/  F2FP.PACK_AB R31, R32, R116 ;  /* 0x00000074201f723e */ /* 0x000fe400000000ff */
[----:B------:R-:W-:Y:S01]  /*22610*/  F2FP.PACK_AB R30, R33, R30 ;  /* 0x0000001e211e723e */ /* 0x000fe200000000ff */
[----:B------:R-:W-:-:S05]  /*22620*/  IMAD.WIDE.U32 R26, R26, R125, c[0x0][0x208] ;  /* 0x000082001a1a7625 */ /* 0x000fca00078e007d */
[----:B------:R0:W-:Y:S04]  /*22630*/  STG.E.128 [R26.64], R28 ;  /* 0x0000001c1a007986 */ /* 0x0001e8000c101d06 */
[----:B0-----:R-:W3:Y:S04]  /*22640*/  LDL R31, [R1+0x14] ;  /* 0x00001400011f7983 */ /* 0x001ee80000100800 */
[----:B------:R-:W3:Y:S04]  /*22650*/  LDL R29, [R1+0x1c] ;  /* 0x00001c00011d7983 */ /* 0x000ee80000100800 */
[----:B------:R-:W3:Y:S04]  /*22660*/  LDL R30, [R1+0x10] ;  /* 0x00001000011e7983 */ /* 0x000ee80000100800 */
[----:B------:R-:W3:Y:S01]  /*22670*/  LDL R28, [R1+0x18] ;  /* 0x00001800011c7983 */ /* 0x000ee20000100800 */
[----:B------:R-:W-:-:S02]  /*22680*/  FADD.FTZ R16, -R169, R16 ;  /* 0x00000010a9107221 */ /* 0x000fc40000010100 */
[C---:B------:R-:W-:Y:S02]  /*22690*/  FADD.FTZ R17, -R169.reuse, R17 ;  /* 0x00000011a9117221 */ /* 0x040fe40000010100 */
[C---:B------:R-:W-:Y:S02]  /*226a0*/  FMUL.FTZ R26, R168.reuse, R16 ;  /* 0x00000010a81a7220 */ /* 0x040fe40000410000 */
[----:B------:R-:W-:Y:S01]  /*226b0*/  FMUL.FTZ R16, R168, R17 ;  /* 0x00000011a8107220 */ /* 0x000fe20000410000 */
[--C-:B------:R-:W-:Y:S01]  /*226c0*/  HADD2.F32 R17, -RZ, R79.reuse.H0_H0 ;  /* 0x2000004fff117230 */ /* 0x100fe20000004100 */
[C---:B------:R-:W-:Y:S01]  /*226d0*/  FADD.FTZ R14, -R169.reuse, R14 ;  /* 0x0000000ea90e7221 */ /* 0x040fe20000010100 */
[----:B------:R-:W-:Y:S01]  /*226e0*/  HADD2.F32 R27, -RZ, R79.H1_H1 ;  /* 0x3000004fff1b7230 */ /* 0x000fe20000004100 */
[----:B------:R-:W-:Y:S02]  /*226f0*/  FADD.FTZ R15, -R169, R15 ;  /* 0x0000000fa90f7221 */ /* 0x000fe40000010100 */
[----:B------:R-:W-:-:S02]  /*22700*/  FFMA.FTZ R17, R26, R17, R122 ;  /* 0x000000111a117223 */ /* 0x000fc4000001007a */
[----:B------:R-:W-:Y:S02]  /*22710*/  FMUL.FTZ R26, R168, R14 ;  /* 0x0000000ea81a7220 */ /* 0x000fe40000410000 */
[----:B------:R-:W-:Y:S01]  /*22720*/  FFMA.FTZ R16, R16, R27, R119 ;  /* 0x0000001b10107223 */ /* 0x000fe20000010077 */
[--C-:B------:R-:W-:Y:S01]  /*22730*/  HADD2.F32 R27, -RZ, R78.reuse.H1_H1 ;  /* 0x3000004eff1b7230 */ /* 0x100fe20000004100 */
[----:B------:R-:W-:Y:S01]  /*22740*/  FMUL.FTZ R14, R168, R15 ;  /* 0x0000000fa80e7220 */ /* 0x000fe20000410000 */
[----:B------:R-:W-:Y:S01]  /*22750*/  HADD2.F32 R15, -RZ, R78.H0_H0 ;  /* 0x2000004eff0f7230 */ /* 0x000fe20000004100 */
[----:B------:R-:W-:-:S04]  /*22760*/  FADD.FTZ R22, -R169, R22 ;  /* 0x00000016a9167221 */ /* 0x000fc80000010100 */
[----:B----4-:R-:W-:Y:S02]  /*22770*/  FFMA.FTZ R15, R26, R15, R118 ;  /* 0x0000000f1a0f7223 */ /* 0x010fe40000010076 */
        /* <DEDUP_REMOVED lines=20> */
[C---:B------:R-:W-:Y:S02]  /*228c0*/  FADD.FTZ R142, -R169.reuse, R142 ;  /* 0x0000008ea98e7221 */ /* 0x040fe40000010100 */
[----:B------:R-:W-:Y:S02]  /*228d0*/  FMUL.FTZ R144, R168, R144 ;  /* 0x00000090a8907220 */ /* 0x000fe40000410000 */
[----:B------:R-:W-:-:S02]  /*228e0*/  FADD.FTZ R23, -R169, R23 ;  /* 0x00000017a9177221 */ /* 0x000fc40000010100 */
        /* <DEDUP_REMOVED lines=12> */
[C---:B------:R-:W-:Y:S02]  /*229b0*/  FADD.FTZ R19, -R169.reuse, R19 ;  /* 0x00000013a9137221 */ /* 0x040fe40000010100 */
[C---:B------:R-:W-:Y:S02]  /*229c0*/  FMUL.FTZ R152, R168.reuse, R152 ;  /* 0x00000098a8987220 */ /* 0x040fe40000410000 */
[C---:B------:R-:W-:Y:S02]  /*229d0*/  FADD.FTZ R151, -R169.reuse, R151 ;  /* 0x00000097a9977221 */ /* 0x040fe40000010100 */
[----:B------:R-:W-:Y:S02]  /*229e0*/  FADD.FTZ R150, -R169, R150 ;  /* 0x00000096a9967221 */ /* 0x000fe40000010100 */
[C---:B------:R-:W-:Y:S02]  /*229f0*/  FMUL.FTZ R19, R168.reuse, R19 ;  /* 0x00000013a8137220 */ /* 0x040fe40000410000 */
        /* <DEDUP_REMOVED lines=14> */
[----:B------:R-:W-:Y:S02]  /*22ae0*/  FMUL.FTZ R146, R168, R146 ;  /* 0x00000092a8927220 */ /* 0x000fe40000410000 */
[C---:B------:R-:W-:Y:S02]  /*22af0*/  FADD.FTZ R161, -R169.reuse, R161 ;  /* 0x000000a1a9a17221 */ /* 0x040fe40000010100 */
[----:B------:R-:W-:Y:S02]  /*22b00*/  FADD.FTZ R160, -R169, R160 ;  /* 0x000000a0a9a07221 */ /* 0x000fe40000010100 */
[----:B--2---:R-:W-:-:S05]  /*22b10*/  FFMA.FTZ R14, R14, R27, R117 ;  /* 0x0000001b0e0e7223 */ /* 0x004fca0000010075 */
[----:B------:R-:W-:Y:S01]  /*22b20*/  F2FP.PACK_AB R22, R14, R15 ;  /* 0x0000000f0e16723e */ /* 0x000fe200000000ff */
[----:B------:R-:W-:-:S05]  /*22b30*/  HADD2.F32 R15, -RZ, R77.H0_H0 ;  /* 0x2000004dff0f7230 */ /* 0x000fca0000004100 */
[----:B---3--:R-:W-:Y:S01]  /*22b40*/  FFMA.FTZ R12, R12, R15, R31 ;  /* 0x0000000f0c0c7223 */ /* 0x008fe2000001001f */
[----:B------:R-:W-:-:S05]  /*22b50*/  HADD2.F32 R15, -RZ, R76.H0_H0 ;  /* 0x2000004cff0f7230 */ /* 0x000fca0000004100 */
[----:B------:R-:W-:Y:S01]  /*22b60*/  FFMA.FTZ R10, R10, R15, R29 ;  /* 0x0000000f0a0a7223 */ /* 0x000fe2000001001d */
        /* <DEDUP_REMOVED lines=18> */
[----:B------:R-:W-:Y:S01]  /*22c90*/  HADD2.F32 R20, -RZ, R94.H0_H0 ;  /* 0x2000005eff147230 */ /* 0x000fe20000004100 */
[----:B------:R-:W-:Y:S01]  /*22ca0*/  FMUL.FTZ R27, R168, R23 ;  /* 0x00000017a81b7220 */ /* 0x000fe20000410000 */
[----:B------:R-:W-:Y:S01]  /*22cb0*/  F2FP.PACK_AB R23, R16, R17 ;  /* 0x000000111017723e */ /* 0x000fe200000000ff */
[----:B------:R-:W-:Y:S02]  /*22cc0*/  HADD2.F32 R16, -RZ, R81.H1_H1 ;  /* 0x30000051ff107230 */ /* 0x000fe40000004100 */
[----:B------:R-:W-:Y:S01]  /*22cd0*/  FFMA.FTZ R142, R142, R20, R224 ;  /* 0x000000148e8e7223 */ /* 0x000fe200000100e0 */
[----:B------:R-:W-:Y:S02]  /*22ce0*/  HADD2.F32 R20, -RZ, R93.H1_H1 ;  /* 0x3000005dff147230 */ /* 0x000fe40000004100 */
[----:B------:R-:W-:Y:S01]  /*22cf0*/  FFMA.FTZ R16, R21, R16, R249 ;  /* 0x0000001015107223 */ /* 0x000fe200000100f9 */
[----:B------:R-:W-:-:S02]  /*22d00*/  HADD2.F32 R21, -RZ, R92.H0_H0 ;  /* 0x2000005cff157230 */ /* 0x000fc40000004100 */
[----:B------:R-:W-:Y:S01]  /*22d10*/  FFMA.FTZ R141, R141, R20, R225 ;  /* 0x000000148d8d7223 */ /* 0x000fe200000100e1 */
[----:B------:R-:W-:Y:S02]  /*22d20*/  HADD2.F32 R20, -RZ, R92.H1_H1 ;  /* 0x3000005cff147230 */ /* 0x000fe40000004100 */
[----:B------:R-:W-:Y:S01]  /*22d30*/  FFMA.FTZ R138, R138, R21, R228 ;  /* 0x000000158a8a7223 */ /* 0x000fe200000100e4 */
[--C-:B------:R-:W-:Y:S02]  /*22d40*/  HADD2.F32 R21, -RZ, R99.reuse.H0_H0 ;  /* 0x20000063ff157230 */ /* 0x100fe40000004100 */
[----:B------:R-:W-:Y:S01]  /*22d50*/  FFMA.FTZ R139, R139, R20, R227 ;  /* 0x000000148b8b7223 */ /* 0x000fe200000100e3 */
[----:B------:R-:W-:Y:S02]  /*22d60*/  HADD2.F32 R20, -RZ, R99.H1_H1 ;  /* 0x30000063ff147230 */ /* 0x000fe40000004100 */
[----:B------:R-:W-:Y:S01]  /*22d70*/  HADD2.F32 R17, -RZ, R80.H1_H1 ;  /* 0x30000050ff117230 */ /* 0x000fe20000004100 */
[----:B------:R-:W-:-:S02]  /*22d80*/  FFMA.FTZ R152, R152, R21, R213 ;  /* 0x0000001598987223 */ /* 0x000fc400000100d5 */
[----:B------:R-:W-:Y:S01]  /*22d90*/  FFMA.FTZ R153, R153, R20, R211 ;  /* 0x0000001499997223 */ /* 0x000fe200000100d3 */
[--C-:B------:R-:W-:Y:S02]  /*22da0*/  HADD2.F32 R20, -RZ, R98.reuse.H1_H1 ;  /* 0x30000062ff147230 */ /* 0x100fe40000004100 */
[----:B------:R-:W-:Y:S01]  /*22db0*/  HADD2.F32 R21, -RZ, R98.H0_H0 ;  /* 0x20000062ff157230 */ /* 0x000fe20000004100 */
[----:B------:R-:W-:Y:S01]  /*22dc0*/  FFMA.FTZ R19, R19, R17, R251 ;  /* 0x0000001113137223 */ /* 0x000fe200000100fb */
[----:B------:R-:W-:Y:S01]  /*22dd0*/  HADD2.F32 R17, -RZ, R87.H1_H1 ;  /* 0x30000057ff117230 */ /* 0x000fe20000004100 */
[----:B------:R-:W-:Y:S01]  /*22de0*/  FFMA.FTZ R151, R151, R20, R214 ;  /* 0x0000001497977223 */ /* 0x000fe200000100d6 */
[--C-:B------:R-:W-:Y:S01]  /*22df0*/  HADD2.F32 R20, -RZ, R97.reuse.H1_H1 ;  /* 0x30000061ff147230 */ /* 0x100fe20000004100 */
[----:B------:R-:W-:Y:S01]  /*22e00*/  FFMA.FTZ R150, R150, R21, R215 ;  /* 0x0000001596967223 */ /* 0x000fe200000100d7 */
        /* <DEDUP_REMOVED lines=10> */
[----:B------:R-:W-:Y:S01]  /*22eb0*/  HADD2.F32 R20, -RZ, R103.H1_H1 ;  /* 0x30000067ff147230 */ /* 0x000fe20000004100 */
[----:B------:R-:W-:-:S02]  /*22ec0*/  FMUL.FTZ R37, R168, R37 ;  /* 0x00000025a8257220 */ /* 0x000fc40000410000 */
[----:B------:R-:W-:Y:S01]  /*22ed0*/  FFMA.FTZ R146, R146, R21, R219 ;  /* 0x0000001592927223 */ /* 0x000fe200000100db */
[----:B------:R-:W-:Y:S01]  /*22ee0*/  HADD2.F32 R21, -RZ, R103.H0_H0 ;  /* 0x20000067ff157230 */ /* 0x000fe20000004100 */
[C---:B------:R-:W-:Y:S02]  /*22ef0*/  FMUL.FTZ R161, R168.reuse, R161 ;  /* 0x000000a1a8a17220 */ /* 0x040fe40000410000 */
[C---:B------:R-:W-:Y:S02]  /*22f00*/  FADD.FTZ R35, -R169.reuse, R35 ;  /* 0x00000023a9237221 */ /* 0x040fe40000010100 */
[----:B------:R-:W-:Y:S02]  /*22f10*/  FMUL.FTZ R160, R168, R160 ;  /* 0x000000a0a8a07220 */ /* 0x000fe40000410000 */
[C---:B------:R-:W-:Y:S02]  /*22f20*/  FADD.FTZ R159, -R169.reuse, R159 ;  /* 0x0000009fa99f7221 */ /* 0x040fe40000010100 */
[----:B------:R-:W-:-:S02]  /*22f30*/  FADD.FTZ R158, -R169, R158 ;  /* 0x0000009ea99e7221 */ /* 0x000fc40000010100 */
[----:B------:R-:W-:Y:S01]  /*22f40*/  FFMA.FTZ R37, R37, R17, R241 ;  /* 0x0000001125257223 */ /* 0x000fe200000100f1 */
[----:B------:R-:W-:Y:S01]  /*22f50*/  HADD2.F32 R17, -RZ, R84.H1_H1 ;  /* 0x30000054ff117230 */ /* 0x000fe20000004100 */
[----:B------:R-:W-:Y:S01]  /*22f60*/  FFMA.FTZ R161, R161, R20, R203 ;  /* 0x00000014a1a17223 */ /* 0x000fe200000100cb */
[--C-:B------:R-:W-:Y:S01]  /*22f70*/  HADD2.F32 R20, -RZ, R102.reuse.H1_H1 ;  /* 0x30000066ff147230 */ /* 0x100fe20000004100 */
[----:B------:R-:W-:Y:S02]  /*22f80*/  FMUL.FTZ R35, R168, R35 ;  /* 0x00000023a8237220 */ /* 0x000fe40000410000 */
[----:B------:R-:W-:Y:S01]  /*22f90*/  FFMA.FTZ R160, R160, R21, R204 ;  /* 0x00000015a0a07223 */ /* 0x000fe200000100cc */
[----:B------:R-:W-:Y:S01]  /*22fa0*/  HADD2.F32 R21, -RZ, R102.H0_H0 ;  /* 0x20000066ff157230 */ /* 0x000fe20000004100 */
[----:B------:R-:W-:Y:S02]  /*22fb0*/  FMUL.FTZ R159, R168, R159 ;  /* 0x0000009fa89f7220 */ /* 0x000fe40000410000 */
[----:B------:R-:W-:-:S02]  /*22fc0*/  FADD.FTZ R137, -R169, R137 ;  /* 0x00000089a9897221 */ /* 0x000fc40000010100 */
        /* <DEDUP_REMOVED lines=8> */
[----:B------:R-:W-:Y:S01]  /*23050*/  FFMA.FTZ R158, R158, R21, R206 ;  /* 0x000000159e9e7223 */ /* 0x000fe200000100ce */
[----:B------:R-:W-:Y:S01]  /*23060*/  HADD2.F32 R21, -RZ, R101.H0_H0 ;  /* 0x20000065ff157230 */ /* 0x000fe20000004100 */
[C---:B------:R-:W-:Y:S02]  /*23070*/  FADD.FTZ R13, -R169.reuse, R13 ;  /* 0x0000000da90d7221 */ /* 0x040fe40000010100 */
[C---:B------:R-:W-:Y:S02]  /*23080*/  FMUL.FTZ R157, R168.reuse, R157 ;  /* 0x0000009da89d7220 */ /* 0x040fe40000410000 */
[C---:B------:R-:W-:Y:S02]  /*23090*/  FADD.FTZ R135, -R169.reuse, R135 ;  /* 0x00000087a9877221 */ /* 0x040fe40000010100 */
[----:B------:R-:W-:Y:S01]  /*230a0*/  FMUL.FTZ R156, R168, R156 ;  /* 0x0000009ca89c7220 */ /* 0x000fe20000410000 */
[----:B------:R-:W-:Y:S01]  /*230b0*/  HADD2.F32 R14, -RZ, R77.H1_H1 ;  /* 0x3000004dff0e7230 */ /* 0x000fe20000004100 */
[----:B------:R-:W-:-:S02]  /*230c0*/  FADD.FTZ R155, -R169, R155 ;  /* 0x0000009ba99b7221 */ /* 0x000fc40000010100 */
[----:B------:R-:W-:Y:S02]  /*230d0*/  FADD.FTZ R154, -R169, R154 ;  /* 0x0000009aa99a7221 */ /* 0x000fe40000010100 */
[----:B------:R-:W-:Y:S01]  /*230e0*/  FFMA.FTZ R137, R137, R17, R229 ;  /* 0x0000001189897223 */ /* 0x000fe200000100e5 */
[----:B------:R-:W-:Y:S01]  /*230f0*/  HADD2.F32 R17, -RZ, R90.H1_H1 ;  /* 0x3000005aff117230 */ /* 0x000fe20000004100 */
[C---:B------:R-:W-:Y:S02]  /*23100*/  FMUL.FTZ R13, R168.reuse, R13 ;  /* 0x0000000da80d7220 */ /* 0x040fe40000410000 */
[----:B------:R-:W-:Y:S01]  /*23110*/  FFMA.FTZ R157, R157, R20, R207 ;  /* 0x000000149d9d7223 */ /* 0x000fe200000100cf */
[--C-:B------:R-:W-:Y:S01]  /*23120*/  HADD2.F32 R20, -RZ, R100.reuse.H1_H1 ;  /* 0x30000064ff147230 */ /* 0x100fe20000004100 */
[----:B------:R-:W-:Y:S02]  /*23130*/  FMUL.FTZ R135, R168, R135 ;  /* 0x00000087a8877220 */ /* 0x000fe40000410000 */
[----:B------:R-:W-:Y:S01]  /*23140*/  FFMA.FTZ R156, R156, R21, R208 ;  /* 0x000000159c9c7223 */ /* 0x000fe200000100d0 */
[----:B------:R-:W-:Y:S01]  /*23150*/  HADD2.F32 R21, -RZ, R100.H0_H0 ;  /* 0x20000064ff157230 */ /* 0x000fe20000004100 */
        /* <DEDUP_REMOVED lines=20> */
[----:B------:R-:W-:Y:S02]  /*232a0*/  FADD.FTZ R169, -R169, R222 ;  /* 0x000000dea9a97221 */ /* 0x000fe40000010100 */
[----:B------:R-:W-:Y:S01]  /*232b0*/  FFMA.FTZ R13, R13, R14, R30 ;  /* 0x0000000e0d0d7223 */ /* 0x000fe2000001001e */
[----:B------:R-:W-:Y:S01]  /*232c0*/  HADD2.F32 R14, -RZ, R76.H1_H1 ;  /* 0x3000004cff0e7230 */ /* 0x000fe20000004100 */
[----:B------:R-:W-:Y:S01]  /*232d0*/  FFMA.FTZ R135, R135, R17, R231 ;  /* 0x0000001187877223 */ /* 0x000fe200000100e7 */
[----:B------:R-:W-:Y:S01]  /*232e0*/  HADD2.F32 R17, -RZ, R89.H1_H1 ;  /* 0x30000059ff117230 */ /* 0x000fe20000004100 */
[C---:B------:R-:W-:Y:S02]  /*232f0*/  FMUL.FTZ R11, R168.reuse, R11 ;  /* 0x0000000ba80b7220 */ /* 0x040fe40000410000 */
[----:B------:R-:W-:Y:S01]  /*23300*/  FFMA.FTZ R155, R155, R20, R209 ;  /* 0x000000149b9b7223 */ /* 0x000fe200000100d1 */
[----:B------:R-:W-:Y:S01]  /*23310*/  HADD2.F32 R20, -RZ, R107.H1_H1 ;  /* 0x3000006bff147230 */ /* 0x000fe20000004100 */
[----:B------:R-:W-:-:S02]  /*23320*/  FMUL.FTZ R133, R168, R133 ;  /* 0x00000085a8857220 */ /* 0x000fc40000410000 */
[----:B------:R-:W-:Y:S01]  /*23330*/  FFMA.FTZ R154, R154, R21, R210 ;  /* 0x000000159a9a7223 */ /* 0x000fe200000100d2 */
[----:B------:R-:W-:Y:S01]  /*23340*/  HADD2.F32 R21, -RZ, R107.H0_H0 ;  /* 0x2000006bff157230 */ /* 0x000fe20000004100 */
[C---:B------:R-:W-:Y:S02]  /*23350*/  FMUL.FTZ R169, R168.reuse, R169 ;  /* 0x000000a9a8a97220 */ /* 0x040fe40000410000 */
[C---:B------:R-:W-:Y:S02]  /*23360*/  FMUL.FTZ R177, R168.reuse, R177 ;  /* 0x000000b1a8b17220 */ /* 0x040fe40000410000 */
[----:B------:R-:W-:Y:S01]  /*23370*/  FFMA.FTZ R11, R11, R14, R28 ;  /* 0x0000000e0b0b7223 */ /* 0x000fe2000001001c */
[----:B------:R-:W-:Y:S01]  /*23380*/  HADD2.F32 R14, -RZ, R83.H1_H1 ;  /* 0x30000053ff0e7230 */ /* 0x000fe20000004100 */
[----:B------:R-:W-:Y:S01]  /*23390*/  FFMA.FTZ R133, R133, R17, R233 ;  /* 0x0000001185857223 */ /* 0x000fe200000100e9 */
[----:B------:R-:W-:Y:S01]  /*233a0*/  HADD2.F32 R17, -RZ, R88.H1_H1 ;  /* 0x30000058ff117230 */ /* 0x000fe20000004100 */
[----:B------:R-:W-:-:S02]  /*233b0*/  FMUL.FTZ R25, R168, R25 ;  /* 0x00000019a8197220 */ /* 0x000fc40000410000 */
[----:B------:R-:W-:Y:S01]  /*233c0*/  FFMA.FTZ R169, R169, R20, R195 ;  /* 0x00000014a9a97223 */ /* 0x000fe200000100c3 */
[--C-:B------:R-:W-:Y:S01]  /*233d0*/  HADD2.F32 R20, -RZ, R106.reuse.H1_H1 ;  /* 0x3000006aff147230 */ /* 0x100fe20000004100 */
[C---:B------:R-:W-:Y:S02]  /*233e0*/  FMUL.FTZ R131, R168.reuse, R131 ;  /* 0x00000083a8837220 */ /* 0x040fe40000410000 */
[----:B------:R-:W-:Y:S01]  /*233f0*/  FFMA.FTZ R177, R177, R21, R196 ;  /* 0x00000015b1b17223 */ /* 0x000fe200000100c4 */
[----:B------:R-:W-:Y:S01]  /*23400*/  HADD2.F32 R21, -RZ, R106.H0_H0 ;  /* 0x2000006aff157230 */ /* 0x000fe20000004100 */
[C---:B------:R-:W-:Y:S02]  /*23410*/  FMUL.FTZ R176, R168.reuse, R176 ;  /* 0x000000b0a8b07220 */ /* 0x040fe40000410000 */
[----:B------:R-:W-:Y:S02]  /*23420*/  FMUL.FTZ R165, R168, R165 ;  /* 0x000000a5a8a57220 */ /* 0x000fe40000410000 */
[----:B------:R-:W-:Y:S01]  /*23430*/  FFMA.FTZ R25, R25, R14, R245 ;  /* 0x0000000e19197223 */ /* 0x000fe200000100f5 */
[----:B------:R-:W-:Y:S01]  /*23440*/  HADD2.F32 R14, -RZ, R82.H1_H1 ;  /* 0x30000052ff0e7230 */ /* 0x000fe20000004100 */
        /* <DEDUP_REMOVED lines=8> */
[C---:B------:R-:W-:Y:S01]  /*234d0*/  FMUL.FTZ R166, R168.reuse, R166 ;  /* 0x000000a6a8a67220 */ /* 0x040fe20000410000 */
[----:B------:R-:W-:Y:S01]  /*234e0*/  HADD2.F32 R31, -RZ, R87.H0_H0 ;  /* 0x20000057ff1f7230 */ /* 0x000fe20000004100 */
[----:B------:R-:W-:Y:S01]  /*234f0*/  FFMA.FTZ R14, R27, R14, R247 ;  /* 0x0000000e1b0e7223 */ /* 0x000fe200000100f7 */
[----:B------:R-:W-:Y:S01]  /*23500*/  HADD2.F32 R30, -RZ, R86.H0_H0 ;  /* 0x20000056ff1e7230 */ /* 0x000fe20000004100 */
[----:B------:R-:W-:Y:S01]  /*23510*/  FFMA.FTZ R145, R145, R17, R220 ;  /* 0x0000001191917223 */ /* 0x000fe200000100dc */
[----:B------:R-:W-:Y:S01]  /*23520*/  HADD2.F32 R29, -RZ, R85.H0_H0 ;  /* 0x20000055ff1d7230 */ /* 0x000fe20000004100 */
[C---:B------:R-:W-:Y:S01]  /*23530*/  FMUL.FTZ R34, R168.reuse, R34 ;  /* 0x00000022a8227220 */ /* 0x040fe20000410000 */
[----:B------:R-:W-:Y:S01]  /*23540*/  HADD2.F32 R28, -RZ, R84.H0_H0 ;  /* 0x20000054ff1c7230 */ /* 0x000fe20000004100 */
[C---:B------:R-:W-:Y:S01]  /*23550*/  FMUL.FTZ R36, R168.reuse, R36 ;  /* 0x00000024a8247220 */ /* 0x040fe20000410000 */
[----:B------:R-:W-:Y:S01]  /*23560*/  HADD2.F32 R17, -RZ, R94.H1_H1 ;  /* 0x3000005eff117230 */ /* 0x000fe20000004100 */
[----:B------:R-:W-:-:S02]  /*23570*/  FMUL.FTZ R38, R168, R38 ;  /* 0x00000026a8267220 */ /* 0x000fc40000410000 */
[----:B------:R-:W-:Y:S02]  /*23580*/  FMUL.FTZ R40, R168, R40 ;  /* 0x00000028a8287220 */ /* 0x000fe40000410000 */
[----:B------:R-:W-:Y:S01]  /*23590*/  FFMA.FTZ R164, R164, R20, R199 ;  /* 0x00000014a4a47223 */ /* 0x000fe200000100c7 */
[----:B------:R-:W-:Y:S01]  /*235a0*/  F2FP.PACK_AB R20, R11, R10 ;  /* 0x0000000a0b14723e */ /* 0x000fe200000000ff */
[----:B------:R-:W-:Y:S01]  /*235b0*/  FMUL.FTZ R143, R168, R143 ;  /* 0x0000008fa88f7220 */ /* 0x000fe20000410000 */
[----:B------:R-:W-:Y:S01]  /*235c0*/  IADD3 R10, R124, 0x40, RZ ;  /* 0x000000407c0a7810 */ /* 0x000fe20007ffe0ff */
[----:B------:R-:W-:Y:S01]  /*235d0*/  FFMA.FTZ R166, R166, R21, R200 ;  /* 0x00000015a6a67223 */ /* 0x000fe200000100c8 */
[----:B------:R-:W-:Y:S01]  /*235e0*/  F2FP.PACK_AB R21, R13, R12 ;  /* 0x0000000c0d15723e */ /* 0x000fe200000000ff */
[----:B------:R-:W-:Y:S01]  /*235f0*/  FFMA.FTZ R31, R40, R31, R238 ;  /* 0x0000001f281f7223 */ /* 0x000fe200000100ee */
[----:B------:R-:W-:Y:S01]  /*23600*/  F2FP.PACK_AB R26, R14, R26 ;  /* 0x0000001a0e1a723e */ /* 0x000fe200000000ff */
[----:B------:R-:W-:Y:S01]  /*23610*/  FFMA.FTZ R30, R38, R30, R240 ;  /* 0x0000001e261e7223 */ /* 0x000fe200000100f0 */
[----:B------:R-:W-:Y:S01]  /*23620*/  IADD3 R12, R124, 0x60, RZ ;  /* 0x000000607c0c7810 */ /* 0x000fe20007ffe0ff */
[----:B------:R-:W-:Y:S01]  /*23630*/  FFMA.FTZ R29, R36, R29, R242 ;  /* 0x0000001d241d7223 */ /* 0x000fe200000100f2 */
[----:B------:R-:W-:Y:S01]  /*23640*/  IADD3 R14, R124, 0x80, RZ ;  /* 0x000000807c0e7810 */ /* 0x000fe20007ffe0ff */
[----:B------:R-:W-:-:S02]  /*23650*/  FFMA.FTZ R28, R34, R28, R244 ;  /* 0x0000001c221c7223 */ /* 0x000fc400000100f4 */
[----:B------:R-:W-:Y:S01]  /*23660*/  FFMA.FTZ R143, R143, R17, R223 ;  /* 0x000000118f8f7223 */ /* 0x000fe200000100df */
[----:B------:R-:W-:Y:S01]  /*23670*/  HADD2.F32 R17, -RZ, R93.H0_H0 ;  /* 0x2000005dff117230 */ /* 0x000fe20000004100 */
[----:B------:R-:W-:Y:S01]  /*23680*/  FMUL.FTZ R140, R168, R140 ;  /* 0x0000008ca88c7220 */ /* 0x000fe20000410000 */
[----:B------:R-:W-:Y:S01]  /*23690*/  F2FP.PACK_AB R27, R25, R24 ;  /* 0x00000018191b723e */ /* 0x000fe200000000ff */
[----:B------:R-:W-:Y:S01]  /*236a0*/  IMAD.WIDE.U32 R10, R10, R125, c[0x0][0x208] ;  /* 0x000082000a0a7625 */ /* 0x000fe200078e007d */
[----:B------:R-:W-:Y:S01]  /*236b0*/  F2FP.PACK_AB R25, R16, R15 ;  /* 0x0000000f1019723e */ /* 0x000fe200000000ff */
[--C-:B------:R-:W-:Y:S01]  /*236c0*/  HADD2.F32 R16, -RZ, R104.reuse.H1_H1 ;  /* 0x30000068ff107230 */ /* 0x100fe20000004100 */
[----:B------:R-:W-:Y:S01]  /*236d0*/  F2FP.PACK_AB R24, R19, R18 ;  /* 0x000000121318723e */ /* 0x000fe200000000ff */
[----:B------:R-:W-:Y:S01]  /*236e0*/  IMAD.WIDE.U32 R12, R12, R125, c[0x0][0x208] ;  /* 0x000082000c0c7625 */ /* 0x000fe200078e007d */
[----:B------:R-:W-:Y:S01]  /*236f0*/  F2FP.PACK_AB R31, R41, R31 ;  /* 0x0000001f291f723e */ /* 0x000fe200000000ff */
[----:B------:R-:W-:Y:S01]  /*23700*/  HADD2.F32 R19, -RZ, R104.H0_H0 ;  /* 0x20000068ff137230 */ /* 0x000fe20000004100 */
[----:B------:R-:W-:Y:S01]  /*23710*/  F2FP.PACK_AB R30, R39, R30 ;  /* 0x0000001e271e723e */ /* 0x000fe200000000ff */
[----:B------:R-:W-:Y:S01]  /*23720*/  IMAD.WIDE.U32 R14, R14, R125, c[0x0][0x208] ;  /* 0x000082000e0e7625 */ /* 0x000fe200078e007d */
[----:B------:R-:W-:-:S02]  /*23730*/  F2FP.PACK_AB R29, R37, R29 ;  /* 0x0000001d251d723e */ /* 0x000fc400000000ff */
[----:B------:R-:W-:Y:S01]  /*23740*/  F2FP.PACK_AB R28, R35, R28 ;  /* 0x0000001c231c723e */ /* 0x000fe200000000ff */
[----:B------:R-:W-:Y:S01]  /*23750*/  FMUL.FTZ R162, R168, R162 ;  /* 0x000000a2a8a27220 */ /* 0x000fe20000410000 */
[----:B------:R-:W-:Y:S01]  /*23760*/  IADD3 R36, R124, 0xa0, RZ ;  /* 0x000000a07c247810 */ /* 0x000fe20007ffe0ff */
[----:B------:R-:W-:Y:S01]  /*23770*/  FMUL.FTZ R163, R168, R163 ;  /* 0x000000a3a8a37220 */ /* 0x000fe20000410000 */
[----:B------:R-:W-:Y:S01]  /*23780*/  IADD3 R34, R124, 0xc0, RZ ;  /* 0x000000c07c227810 */ /* 0x000fe20007ffe0ff */
[----:B------:R-:W-:Y:S01]  /*23790*/  FFMA.FTZ R17, R140, R17, R226 ;  /* 0x000000118c117223 */ /* 0x000fe200000100e2 */
[----:B------:R0:W-:Y:S01]  /*237a0*/  STG.E.128 [R10.64], R20 ;  /* 0x000000140a007986 */ /* 0x0001e2000c101d06 */
[----:B------:R-:W-:Y:S01]  /*237b0*/  IADD3 R32, R124, 0xe0, RZ ;  /* 0x000000e07c207810 */ /* 0x000fe20007ffe0ff */
[----:B------:R-:W-:Y:S01]  /*237c0*/  FFMA.FTZ R162, R162, R19, R202 ;  /* 0x00000013a2a27223 */ /* 0x000fe200000100ca */
[----:B------:R-:W-:Y:S01]  /*237d0*/  IADD3 R38, R124, 0x120, RZ ;  /* 0x000001207c267810 */ /* 0x000fe20007ffe0ff */
[----:B------:R1:W-:Y:S01]  /*237e0*/  STG.E.128 [R12.64], R24 ;  /* 0x000000180c007986 */ /* 0x0003e2000c101d06 */
[----:B------:R-:W-:Y:S01]  /*237f0*/  FFMA.FTZ R163, R163, R16, R201 ;  /* 0x00000010a3a37223 */ /* 0x000fe200000100c9 */
[----:B------:R-:W-:Y:S01]  /*23800*/  F2FP.PACK_AB R19, R145, R144 ;  /* 0x000000909113723e */ /* 0x000fe200000000ff */
[----:B------:R-:W-:Y:S01]  /*23810*/  IMAD.WIDE.U32 R36, R36, R125, c[0x0][0x208] ;  /* 0x0000820024247625 */ /* 0x000fe200078e007d */
[----:B------:R2:W-:Y:S01]  /*23820*/  STG.E.128 [R14.64], R28 ;  /* 0x0000001c0e007986 */ /* 0x0005e2000c101d06 */
[----:B------:R-:W-:-:S02]  /*23830*/  F2FP.PACK_AB R18, R143, R142 ;  /* 0x0000008e8f12723e */ /* 0x000fc400000000ff */
[----:B------:R-:W-:Y:S01]  /*23840*/  F2FP.PACK_AB R17, R141, R17 ;  /* 0x000000118d11723e */ /* 0x000fe200000000ff */
[-C--:B------:R-:W-:Y:S01]  /*23850*/  IMAD.WIDE.U32 R34, R34, R125.reuse, c[0x0][0x208] ;  /* 0x0000820022227625 */ /* 0x080fe200078e007d */
[----:B------:R-:W-:Y:S02]  /*23860*/  F2FP.PACK_AB R16, R139, R138 ;  /* 0x0000008a8b10723e */ /* 0x000fe400000000ff */
[----:B0-----:R-:W-:Y:S01]  /*23870*/  IADD3 R10, R124, 0x100, RZ ;  /* 0x000001007c0a7810 */ /* 0x001fe20007ffe0ff */
[----:B------:R-:W-:Y:S01]  /*23880*/  IMAD.WIDE.U32 R32, R32, R125, c[0x0][0x208] ;  /* 0x0000820020207625 */ /* 0x000fe200078e007d */
[----:B------:R-:W-:Y:S02]  /*23890*/  F2FP.PACK_AB R23, R153, R152 ;  /* 0x000000989917723e */ /* 0x000fe400000000ff */
[----:B-1----:R-:W-:Y:S02]  /*238a0*/  F2FP.PACK_AB R13, R133, R132 ;  /* 0x00000084850d723e */ /* 0x002fe400000000ff */
[----:B------:R-:W-:-:S02]  /*238b0*/  F2FP.PACK_AB R12, R131, R130 ;  /* 0x00000082830c723e */ /* 0x000fc400000000ff */
[----:B--2---:R-:W-:Y:S02]  /*238c0*/  F2FP.PACK_AB R15, R137, R136 ;  /* 0x00000088890f723e */ /* 0x004fe400000000ff */
[----:B------:R-:W-:Y:S01]  /*238d0*/  F2FP.PACK_AB R14, R135, R134 ;  /* 0x00000086870e723e */ /* 0x000fe200000000ff */
[-C--:B------:R-:W-:Y:S01]  /*238e0*/  IMAD.WIDE.U32 R10, R10, R125.reuse, c[0x0][0x208] ;  /* 0x000082000a0a7625 */ /* 0x080fe200078e007d */
[----:B------:R-:W-:Y:S02]  /*238f0*/  F2FP.PACK_AB R22, R151, R150 ;  /* 0x000000969716723e */ /* 0x000fe400000000ff */
[----:B------:R-:W-:Y:S02]  /*23900*/  F2FP.PACK_AB R21, R149, R148 ;  /* 0x000000949515723e */ /* 0x000fe400000000ff */
[----:B------:R-:W-:Y:S01]  /*23910*/  F2FP.PACK_AB R20, R147, R146 ;  /* 0x000000929314723e */ /* 0x000fe200000000ff */
[----:B------:R-:W-:Y:S01]  /*23920*/  IMAD.WIDE.U32 R38, R38, R125, c[0x0][0x208] ;  /* 0x0000820026267625 */ /* 0x000fe200078e007d */
[----:B------:R-:W-:-:S02]  /*23930*/  F2FP.PACK_AB R27, R161, R160 ;  /* 0x000000a0a11b723e */ /* 0x000fc400000000ff */
[----:B------:R-:W-:Y:S02]  /*23940*/  F2FP.PACK_AB R26, R159, R158 ;  /* 0x0000009e9f1a723e */ /* 0x000fe400000000ff */
[----:B------:R-:W-:Y:S02]  /*23950*/  F2FP.PACK_AB R25, R157, R156 ;  /* 0x0000009c9d19723e */ /* 0x000fe400000000ff */
[----:B------:R-:W-:Y:S01]  /*23960*/  F2FP.PACK_AB R24, R155, R154 ;  /* 0x0000009a9b18723e */ /* 0x000fe200000000ff */
[----:B------:R0:W-:Y:S01]  /*23970*/  STG.E.128 [R36.64], R12 ;  /* 0x0000000c24007986 */ /* 0x0001e2000c101d06 */
[----:B------:R-:W-:Y:S02]  /*23980*/  F2FP.PACK_AB R31, R169, R177 ;  /* 0x000000b1a91f723e */ /* 0x000fe400000000ff */
[----:B------:R-:W-:Y:S02]  /*23990*/  F2FP.PACK_AB R30, R176, R165 ;  /* 0x000000a5b01e723e */ /* 0x000fe400000000ff */
[----:B------:R-:W-:-:S02]  /*239a0*/  F2FP.PACK_AB R29, R164, R166 ;  /* 0x000000a6a41d723e */ /* 0x000fc400000000ff */
[----:B------:R-:W-:Y:S01]  /*239b0*/  F2FP.PACK_AB R28, R163, R162 ;  /* 0x000000a2a31c723e */ /* 0x000fe200000000ff */
[----:B------:R0:W-:Y:S04]  /*239c0*/  STG.E.128 [R34.64], R16 ;  /* 0x0000001022007986 */ /* 0x0001e8000c101d06 */
[----:B------:R0:W-:Y:S04]  /*239d0*/  STG.E.128 [R32.64], R20 ;  /* 0x0000001420007986 */ /* 0x0001e8000c101d06 */
[----:B------:R0:W-:Y:S04]  /*239e0*/  STG.E.128 [R10.64], R24 ;  /* 0x000000180a007986 */ /* 0x0001e8000c101d06 */
[----:B------:R0:W-:Y:S02]  /*239f0*/  STG.E.128 [R38.64], R28 ;  /* 0x0000001c26007986 */ /* 0x0001e4000c101d06 */
.L_x_15122:
[----:B0-----:R-:W-:Y:S05]  /*23a00*/  BSYNC B1 ;  /* 0x0000000000017941 */ /* 0x001fea0003800000 */
.L_x_15121:
[----:B------:R-:W-:-:S05]  /*23a10*/  MOV R11, c[0x0][0x160] ;  /* 0x00005800000b7a02 */ /* 0x000fca0000000f00 */
[----:B------:R-:W-:-:S05]  /*23a20*/  IMAD R4, R11, 0x4, R4 ;  /* 0x000000040b047824 */ /* 0x000fca00078e0204 */
[----:B------:R-:W-:-:S13]  /*23a30*/  ISETP.GE.AND P0, PT, R4, c[0x0][0x164], PT ;  /* 0x0000590004007a0c */ /* 0x000fda0003f06270 */
[----:B-----5:R-:W-:Y:S01]  /*23a40*/  @P0 CALL.REL.NOINC `(.L_x_15123) ;  /* 0x0000001000000944 */ /* 0x020fe20003c00000 */
[----:B------:R-:W-:Y:S05]  /*23a50*/  BRA `(.L_x_15124) ;  /* 0xfffdd5b000007947 */ /* 0x000fea000383ffff */
.L_x_15123:
[----:B------:R-:W-:Y:S05]  /*23a60*/  BSYNC B0 ;  /* 0x0000000000007941 */ /* 0x000fea0003800000 */
.L_x_14298:
[----:B------:R-:W-:Y:S05]  /*23a70*/  EXIT ;  /* 0x000000000000794d */ /* 0x000fea0003800000 */
.L_x_15119:
[----:B------:R-:W-:Y:S01]  /*23a80*/  HFMA2.MMA R118, -RZ, RZ, 0, 5.9604644775390625e-08 ;  /* 0x00000001ff767435 */ /* 0x000fe200000001ff */
[----:B------:R-:W-:Y:S01]  /*23a90*/  IMAD.MOV.U32 R168, RZ, RZ, 0x1f ;  /* 0x0000001fffa87424 */ /* 0x000fe200078e00ff */
[----:B------:R-:W-:Y:S02]  /*23aa0*/  MOV R117, 0xffffffff ;  /* 0xffffffff00757802 */ /* 0x000fe40000000f00 */
[----:B------:R-:W-:Y:S02]  /*23ab0*/  MOV R116, 0x23ad0 ;  /* 0x00023ad000747802 */ /* 0x000fe40000000f00 */
[----:B-----5:R-:W-:Y:S05]  /*23ac0*/  CALL.REL.NOINC `($__internal_31_$__cuda_sm70_shflsync_bfly_p) ;  /* 0x00000d8000007944 */ /* 0x020fea0003c00000 */
[----:B-1----:R-:W-:Y:S05]  /*23ad0*/  BRA `(.L_x_15125) ;  /* 0xffffd86000007947 */ /* 0x002fea000383ffff */
.L_x_15120:
[----:B------:R-:W-:Y:S01]  /*23ae0*/  HFMA2.MMA R168, -RZ, RZ, 0, 1.847743988037109375e-06 ;  /* 0x0000001fffa87435 */ /* 0x000fe200000001ff */
[----:B------:R-:W-:Y:S01]  /*23af0*/  IMAD.MOV.U32 R118, RZ, RZ, 0x2 ;  /* 0x00000002ff767424 */ /* 0x000fe200078e00ff */
[----:B------:R-:W-:Y:S01]  /*23b00*/  MOV R116, 0x23b30 ;  /* 0x00023b3000747802 */ /* 0x000fe20000000f00 */
[----:B------:R-:W-:-:S03]  /*23b10*/  IMAD.MOV.U32 R117, RZ, RZ, -0x1 ;  /* 0xffffffffff757424 */ /* 0x000fc600078e00ff */
[----:B-----5:R-:W-:Y:S05]  /*23b20*/  CALL.REL.NOINC `($__internal_31_$__cuda_sm70_shflsync_bfly_p) ;  /* 0x00000d2000007944 */ /* 0x020fea0003c00000 */
[----:B-1----:R-:W-:Y:S01]  /*23b30*/  FADD.FTZ R119, R119, R118 ;  /* 0x0000007677777221 */ /* 0x002fe20000010000 */
[----:B------:R-:W-:Y:S01]  /*23b40*/  MOV R118, 0x4 ;  /* 0x0000000400767802 */ /* 0x000fe20000000f00 */
[----:B------:R-:W-:Y:S01]  /*23b50*/  IMAD.MOV.U32 R168, RZ, RZ, 0x1f ;  /* 0x0000001fffa87424 */ /* 0x000fe200078e00ff */
[----:B------:R-:W-:-:S02]  /*23b60*/  MOV R117, 0xffffffff ;  /* 0xffffffff00757802 */ /* 0x000fc40000000f00 */
[----:B------:R-:W-:Y:S02]  /*23b70*/  MOV R116, 0x23b90 ;  /* 0x00023b9000747802 */ /* 0x000fe40000000f00 */
[----:B------:R-:W-:Y:S05]  /*23b80*/  CALL.REL.NOINC `($__internal_31_$__cuda_sm70_shflsync_bfly_p) ;  /* 0x00000cc000007944 */ /* 0x000fea0003c00000 */
[----:B------:R-:W-:Y:S01]  /*23b90*/  HFMA2.MMA R168, -RZ, RZ, 0, 1.847743988037109375e-06 ;  /* 0x0000001fffa87435 */ /* 0x000fe200000001ff */
[----:B-1----:R-:W-:Y:S01]  /*23ba0*/  FADD.FTZ R119, R119, R118 ;  /* 0x0000007677777221 */ /* 0x002fe20000010000 */
[----:B------:R-:W-:Y:S01]  /*23bb0*/  MOV R116, 0x23bf0 ;  /* 0x00023bf000747802 */ /* 0x000fe20000000f00 */
[----:B------:R-:W-:Y:S02]  /*23bc0*/  IMAD.MOV.U32 R118, RZ, RZ, 0x8 ;  /* 0x00000008ff767424 */ /* 0x000fe400078e00ff */
[----:B------:R-:W-:Y:S02]  /*23bd0*/  IMAD.MOV.U32 R117, RZ, RZ, -0x1 ;  /* 0xffffffffff757424 */ /* 0x000fe400078e00ff */
[----:B------:R-:W-:Y:S05]  /*23be0*/  CALL.REL.NOINC `($__internal_31_$__cuda_sm70_shflsync_bfly_p) ;  /* 0x00000c6000007944 */ /* 0x000fea0003c00000 */
[----:B-1----:R-:W-:Y:S01]  /*23bf0*/  FADD.FTZ R119, R119, R118 ;  /* 0x0000007677777221 */ /* 0x002fe20000010000 */
[----:B------:R-:W-:Y:S01]  /*23c00*/  MOV R118, 0x10 ;  /* 0x0000001000767802 */ /* 0x000fe20000000f00 */
[----:B------:R-:W-:Y:S01]  /*23c10*/  IMAD.MOV.U32 R168, RZ, RZ, 0x1f ;  /* 0x0000001fffa87424 */ /* 0x000fe200078e00ff */
[----:B------:R-:W-:Y:S02]  /*23c20*/  MOV R117, 0xffffffff ;  /* 0xffffffff00757802 */ /* 0x000fe40000000f00 */
[----:B------:R-:W-:-:S02]  /*23c30*/  MOV R116, 0x23c50 ;  /* 0x00023c5000747802 */ /* 0x000fc40000000f00 */
[----:B------:R-:W-:Y:S05]  /*23c40*/  CALL.REL.NOINC `($__internal_31_$__cuda_sm70_shflsync_bfly_p) ;  /* 0x00000c0000007944 */ /* 0x000fea0003c00000 */
        /* <DEDUP_REMOVED lines=166> */
[----:B------:R-:W-:Y:S05]  /*246b0*/  CALL.REL.NOINC `($__internal_31_$__cuda_sm70_shflsync_bfly_p) ;  /* 0x0000019000007944 */ /* 0x000fea0003c00000 */
[----:B-1----:R-:W-:Y:S01]  /*246c0*/  FADD.FTZ R119, R119, R118 ;  /* 0x0000007677777221 */ /* 0x002fe20000010000 */
[----:B------:R-:W-:Y:S01]  /*246d0*/  MOV R118, 0x2 ;  /* 0x0000000200767802 */ /* 0x000fe20000000f00 */
[----:B------:R-:W-:Y:S01]  /*246e0*/  IMAD.MOV.U32 R168, RZ, RZ, 0x1f ;  /* 0x0000001fffa87424 */ /* 0x000fe200078e00ff */
[----:B------:R-:W-:Y:S02]  /*246f0*/  MOV R117, 0xffffffff ;  /* 0xffffffff00757802 */ /* 0x000fe40000000f00 */
[----:B------:R-:W-:-:S02]  /*24700*/  MOV R116, 0x24720 ;  /* 0x0002472000747802 */ /* 0x000fc40000000f00 */
[----:B------:R-:W-:Y:S05]  /*24710*/  CALL.REL.NOINC `($__internal_31_$__cuda_sm70_shflsync_bfly_p) ;  /* 0x0000013000007944 */ /* 0x000fea0003c00000 */
[----:B------:R-:W-:Y:S01]  /*24720*/  HFMA2.MMA R168, -RZ, RZ, 0, 1.847743988037109375e-06 ;  /* 0x0000001fffa87435 */ /* 0x000fe200000001ff */
[----:B-1----:R-:W-:Y:S01]  /*24730*/  FADD.FTZ R119, R119, R118 ;  /* 0x0000007677777221 */ /* 0x002fe20000010000 */
[----:B------:R-:W-:Y:S01]  /*24740*/  MOV R116, 0x24780 ;  /* 0x0002478000747802 */ /* 0x000fe20000000f00 */
[----:B------:R-:W-:-:S02]  /*24750*/  IMAD.MOV.U32 R118, RZ, RZ, 0x4 ;  /* 0x00000004ff767424 */ /* 0x000fc400078e00ff */
[----:B------:R-:W-:Y:S02]  /*24760*/  IMAD.MOV.U32 R117, RZ, RZ, -0x1 ;  /* 0xffffffffff757424 */ /* 0x000fe400078e00ff */
[----:B------:R-:W-:Y:S05]  /*24770*/  CALL.REL.NOINC `($__internal_31_$__cuda_sm70_shflsync_bfly_p) ;  /* 0x000000d000007944 */ /* 0x000fea0003c00000 */
[----:B-1----:R-:W-:Y:S01]  /*24780*/  FADD.FTZ R119, R119, R118 ;  /* 0x0000007677777221 */ /* 0x002fe20000010000 */
[----:B------:R-:W-:Y:S01]  /*24790*/  MOV R118, 0x8 ;  /* 0x0000000800767802 */ /* 0x000fe20000000f00 */
[----:B------:R-:W-:Y:S01]  /*247a0*/  IMAD.MOV.U32 R168, RZ, RZ, 0x1f ;  /* 0x0000001fffa87424 */ /* 0x000fe200078e00ff */
[----:B------:R-:W-:Y:S02]  /*247b0*/  MOV R117, 0xffffffff ;  /* 0xffffffff00757802 */ /* 0x000fe40000000f00 */
[----:B------:R-:W-:Y:S02]  /*247c0*/  MOV R116, 0x247e0 ;  /* 0x000247e000747802 */ /* 0x000fe40000000f00 */
[----:B------:R-:W-:Y:S05]  /*247d0*/  CALL.REL.NOINC `($__internal_31_$__cuda_sm70_shflsync_bfly_p) ;  /* 0x0000007000007944 */ /* 0x000fea0003c00000 */
[----:B------:R-:W-:Y:S01]  /*247e0*/  HFMA2.MMA R168, -RZ, RZ, 0, 1.847743988037109375e-06 ;  /* 0x0000001fffa87435 */ /* 0x000fe200000001ff */
[----:B-1----:R-:W-:Y:S01]  /*247f0*/  FADD.FTZ R119, R119, R118 ;  /* 0x0000007677777221 */ /* 0x002fe20000010000 */
[----:B------:R-:W-:Y:S01]  /*24800*/  MOV R116, 0x24840 ;  /* 0x0002484000747802 */ /* 0x000fe20000000f00 */
[----:B------:R-:W-:Y:S02]  /*24810*/  IMAD.MOV.U32 R118, RZ, RZ, 0x10 ;  /* 0x00000010ff767424 */ /* 0x000fe400078e00ff */
[----:B------:R-:W-:-:S02]  /*24820*/  IMAD.MOV.U32 R117, RZ, RZ, -0x1 ;  /* 0xffffffffff757424 */ /* 0x000fc400078e00ff */
[----:B------:R-:W-:Y:S05]  /*24830*/  CALL.REL.NOINC `($__internal_31_$__cuda_sm70_shflsync_bfly_p) ;  /* 0x0000001000007944 */ /* 0x000fea0003c00000 */
[----:B-1----:R-:W-:Y:S05]  /*24840*/  BRA `(.L_x_15126) ;  /* 0xffffd63000007947 */ /* 0x002fea000383ffff */
        .weak           $__internal_31_$__cuda_sm70_shflsync_bfly_p
        .type           $__internal_31_$__cuda_sm70_shflsync_bfly_p,@function
        .size           $__internal_31_$__cuda_sm70_shflsync_bfly_p,(.L_x_71031 - $__internal_31_$__cuda_sm70_shflsync_bfly_p)
$__internal_31_$__cuda_sm70_shflsync_bfly_p:
[----:B------:R-:W-:Y:S04]  /*24850*/  WARPSYNC R117 ;  /* 0x0000007500007348 */ /* 0x000fe80003800000 */
[----:B------:R0:W1:Y:S02]  /*24860*/  SHFL.BFLY PT, R118, R119, R118, R168 ;  /* 0x0c00007677767389 */ /* 0x00006400000e00a8 */
[----:B0-----:R-:W-:-:S04]  /*24870*/  MOV R117, 0x0 ;  /* 0x0000000000757802 */ /* 0x001fc80000000f00 */
[----:B------:R-:W-:Y:S05]  /*24880*/  RET.REL.NODEC R116 `(_ZN10layer_norm13ln_fwd_kernelINS_13Kernel_traitsI6__halfS2_S2_S2_fjLj2560ELj1ELj4ELj1ELj16ENS_18Kernel_traits_baseILj2560ES2_S2_S2_S2_fjLj128EEEEELb1ELb1ELb1ELb1EEEvNS_9FwdParamsE) ;  /* 0xfffdb77074007950 */ /* 0x000fea0003c3ffff */
.L_x_15127:
        /* <DEDUP_REMOVED lines=15> */
.L_x_71031:


//--------------------- .text._ZN10layer_norm13ln_fwd_kernelINS_13Kernel_traitsIf13__nv_bfloat16S2_S2_fjLj2560ELj1ELj4ELj1ELj16ENS_18Kernel_traits_baseILj2560EfS2_S2_S2_fjLj128EEEEELb0ELb0ELb0ELb0EEEvNS_9FwdParamsE --------------------------
	.section	.text._ZN10layer_norm13ln_fwd_kernelINS_13Kernel_traitsIf13__nv_bfloat16S2_S2_fjLj2560ELj1ELj4ELj1ELj16ENS_18Kernel_traits_baseILj2560EfS2_S2_S2_fjLj128EEEEELb0ELb0ELb0ELb0EEEvNS_9FwdParamsE,"ax",@progbits
	.sectioninfo	@"SHI_REGISTERS=255"
	.align	128
        .global         _ZN10layer_norm13ln_fwd_kernelINS_13Kernel_traitsIf13__nv_bfloat16S2_S2_fjLj2560ELj1ELj4ELj1ELj16ENS_18Kernel_traits_baseILj2560EfS2_S2_S2_fjLj128EEEEELb0ELb0ELb0ELb0EEEvNS_9FwdParamsE
        .type           _ZN10layer_norm13ln_fwd_kernelINS_13Kernel_traitsIf13__nv_bfloat16S2_S2_fjLj2560ELj1ELj4ELj1ELj16ENS_18Kernel_traits_baseILj2560EfS2_S2_S2_fjLj128EEEEELb0ELb0ELb0ELb0EEEvNS_9FwdParamsE,@function
        .size           _ZN10layer_norm13ln_fwd_kernelINS_13Kernel_traitsIf13__nv_bfloat16S2_S2_fjLj2560ELj1ELj4ELj1ELj16ENS_18Kernel_traits_baseILj2560EfS2_S2_S2_fjLj128EEEEELb0ELb0ELb0ELb0EEEvNS_9FwdParamsE,(.L_x_71032 - _ZN10layer_norm13ln_fwd_kernelINS_13Kernel_traitsIf13__nv_bfloat16S2_S2_fjLj2560ELj1ELj4ELj1ELj16ENS_18Kernel_traits_baseILj2560EfS2_S2_S2_fjLj128EEEEELb0ELb0ELb0ELb0EEEvNS_9FwdParamsE)
        .other          _ZN10layer_norm13ln_fwd_kernelINS_13Kernel_traitsIf13__nv_bfloat16S2_S2_fjLj2560ELj1ELj4ELj1ELj16ENS_18Kernel_traits_baseILj2560EfS2_S2_S2_fjLj128EEEEELb0ELb0ELb0ELb0EEEvNS_9FwdParamsE,@"STO_CUDA_ENTRY STV_DEFAULT"
_ZN10layer_norm13ln_fwd_kernelINS_13Kernel_traitsIf13__nv_bfloat16S2_S2_fjLj2560ELj1ELj4ELj1ELj16ENS_18Kernel_traits_baseILj2560EfS2_S2_S2_fjLj128EEEEELb0ELb0ELb0ELb0EEEvNS_9FwdParamsE:
.text._ZN10layer_norm13ln_fwd_kernelINS_13Kernel_traitsIf13__nv_bfloat16S2_S2_fjLj2560ELj1ELj4ELj1ELj16ENS_18Kernel_traits_baseILj2560EfS2_S2_S2_fjLj128EEEEELb0ELb0ELb0ELb0EEEvNS_9FwdParamsE:
        /* <DEDUP_REMOVED lines=26> */
[----:B-1----:R-:W-:Y:S01]  /*01a0*/  HFMA2.MMA R3, -RZ, RZ, 0, 1.9073486328125e-06 ;  /* 0x00000020ff037435 */ /* 0x002fe200000001ff */
[----:B------:R-:W-:Y:S01]  /*01b0*/  ISETP.NE.U32.AND P0, PT, RZ, c[0x0][0x218], PT ;  /* 0x00008600ff007a0c */ /* 0x000fe20003f05070 */
[----:B------:R-:W-:Y:S01]  /*01c0*/  CS2R R174, SRZ ;  /* 0x0000000000ae7805 */ /* 0x000fe2000001ff00 */
[----:B------:R-:W-:Y:S01]  /*01d0*/  CS2R R172, SRZ ;  /* 0x0000000000ac7805 */ /* 0x000fe2000001ff00 */
[----:B------:R-:W-:Y:S01]  /*01e0*/  CS2R R178, SRZ ;  /* 0x0000000000b27805 */ /* 0x000fe2000001ff00 */
[----:B------:R-:W-:Y:S01]  /*01f0*/  ISETP.NE.AND.EX P0, PT, RZ, c[0x0][0x21c], PT, P0 ;  /* 0x00008700ff007a0c */ /* 0x000fe20003f05300 */
[----:B------:R-:W-:-:S04]  /*0200*/  CS2R R176, SRZ ;  /* 0x0000000000b07805 */ /* 0x000fc8000001ff00 */
[----:B------:R-:W-:-:S05]  /*0210*/  IMAD.WIDE.U32 R2, R0, R3, c[0x0][0x1b0] ;  /* 0x00006c0000027625 */ /* 0x000fca00078e0003 */
[----:B------:R-:W2:Y:S03]  /*0220*/  LDG.E.128 R16, [R2.64+0x10] ;  /* 0x0000100402107981 */ /* 0x000ea6000c1e1d00 */
[C---:B------:R-:W-:Y:S01]  /*0230*/  @P0 LEA R4, P2, R0.reuse, c[0x0][0x218], 0x5 ;  /* 0x0000860000040a11 */ /* 0x040fe200078428ff */
[----:B------:R-:W3:Y:S03]  /*0240*/  LDG.E.128 R20, [R2.64] ;  /* 0x0000000402147981 */ /* 0x000ee6000c1e1d00 */
[----:B------:R-:W-:-:S05]  /*0250*/  @P0 LEA.HI.X R5, R0, c[0x0][0x21c], RZ, 0x5, P2 ;  /* 0x0000870000050a11 */ /* 0x000fca00010f2cff */
[----:B------:R0:W5:Y:S04]  /*0260*/  @P0 LDG.E.128 R172, [R4.64] ;  /* 0x0000000404ac0981 */ /* 0x000168000c1e1d00 */
[----:B------:R0:W5:Y:S01]  /*0270*/  @P0 LDG.E.128 R176, [R4.64+0x10] ;  /* 0x0000100404b00981 */ /* 0x000162000c1e1d00 */
[----:B------:R-:W-:-:S03]  /*0280*/  LOP3.LUT R0, R0, 0x20, RZ, 0xfc, !PT ;  /* 0x0000002000007812 */ /* 0x000fc600078efcff */
[----:B--2---:R0:W-:Y:S04]  /*0290*/  STL.64 [R1+0x10], R16 ;  /* 0x0000101001007387 */ /* 0x0041e80000100a00 */
[----:B------:R0:W-:Y:S04]  /*02a0*/  STL.64 [R1+0x18], R18 ;  /* 0x0000181201007387 */ /* 0x0001e80000100a00 */
[----:B---3--:R0:W-:Y:S04]  /*02b0*/  STL.64 [R1+0x20], R20 ;  /* 0x0000201401007387 */ /* 0x0081e80000100a00 */
[----:B------:R0:W-:Y:S02]  /*02c0*/  STL.64 [R1+0x28], R22 ;  /* 0x0000281601007387 */ /* 0x0001e40000100a00 */
.L_x_15129:
[----:B-1----:R-:W-:Y:S05]  /*02d0*/  BSYNC B0 ;  /* 0x0000000000007941 */ /* 0x002fea0003800000 */
.L_x_15128:
[----:B------:R-:W-:Y:S01]  /*02e0*/  BSSY B0, `(.L_x_15130) ;  /* 0x0000011000007945 */ /* 0x000fe20003800000 */
[----:B------:R-:W-:Y:S05]  /*02f0*/  @!P6 BRA `(.L_x_15131) ;  /* 0x000000f00000e947 */ /* 0x000fea0003800000 */
[----:B------:R-:W-:Y:S01]  /*0300*/  ISETP.NE.U32.AND P0, PT, RZ, c[0x0][0x218], PT ;  /* 0x00008600ff007a0c */ /* 0x000fe20003f05070 */
[----:B------:R-:W-:Y:S01]  /*0310*/  CS2R R122, SRZ ;  /* 0x00000000007a7805 */ /* 0x000fe2000001ff00 */
[----:B0-----:R-:W-:Y:S01]  /*0320*/  MOV R5, 0x20 ;  /* 0x0000002000057802 */ /* 0x001fe20000000f00 */
[----:B------:R-:W-:Y:S01]  /*0330*/  CS2R R120, SRZ ;  /* 0x0000000000787805 */ /* 0x000fe2000001ff00 */
[----:B------:R-:W-:Y:S01]  /*0340*/  ISETP.NE.AND.EX P0, PT, RZ, c[0x0][0x21c], PT, P0 ;  /* 0x00008700ff007a0c */ /* 0x000fe20003f05300 */
[----:B------:R-:W-:Y:S01]  /*0350*/  CS2R R118, SRZ ;  /* 0x0000000000767805 */ /* 0x000fe2000001ff00 */
[----:B------:R-:W-:Y:S01]  /*0360*/  CS2R R116, SRZ ;  /* 0x0000000000747805 */ /* 0x000fe2000001ff00 */
[----:B------:R-:W-:-:S05]  /*0370*/  IMAD.WIDE.U32 R4, R0, R5, c[0x0][0x1b0] ;  /* 0x00006c0000047625 */ /* 0x000fca00078e0005 */
[----:B------:R0:W5:Y:S04]  /*0380*/  LDG.E.128 R244, [R4.64] ;  /* 0x0000000404f47981 */ /* 0x000168000c1e1d00 */
[----:B------:R0:W5:Y:S01]  /*0390*/  LDG.E.128 R240, [R4.64+0x10] ;  /* 0x0000100404f07981 */ /* 0x000162000c1e1d00 */
[----:B------:R-:W-:-:S04]  /*03a0*/  @P0 LEA R2, P2, R0, c[0x0][0x218], 0x5 ;  /* 0x0000860000020a11 */ /* 0x000fc800078428ff */
[----:B------:R-:W-:-:S05]  /*03b0*/  @P0 LEA.HI.X R3, R0, c[0x0][0x21c], RZ, 0x5, P2 ;  /* 0x0000870000030a11 */ /* 0x000fca00010f2cff */
[----:B------:R0:W5:Y:S04]  /*03c0*/  @P0 LDG.E.128 R120, [R2.64] ;  /* 0x0000000402780981 */ /* 0x000168000c1e1d00 */
[----:B------:R0:W5:Y:S01]  /*03d0*/  @P0 LDG.E.128 R116, [R2.64+0x10] ;  /* 0x0000100402740981 */ /* 0x000162000c1e1d00 */
[----:B------:R-:W-:-:S03]  /*03e0*/  IADD3 R0, R0, 0x20, RZ ;  /* 0x0000002000007810 */ /* 0x000fc60007ffe0ff */
.L_x_15131:
[----:B------:R-:W-:Y:S05]  /*03f0*/  BSYNC B0 ;  /* 0x0000000000007941 */ /* 0x000fea0003800000 */
.L_x_15130:
[----:B------:R-:W-:Y:S01]  /*0400*/  BSSY B0, `(.L_x_15132) ;  /* 0x0000011000007945 */ /* 0x000fe20003800000 */
[----:B------:R-:W-:Y:S05]  /*0410*/  @!P5 BRA `(.L_x_15133) ;  /* 0x000000f00000d947 */ /* 0x000fea0003800000 */
[----:B------:R-:W-:Y:S01]  /*0420*/  ISETP.NE.U32.AND P0, PT, RZ, c[0x0][0x218], PT ;  /* 0x00008600ff007a0c */ /* 0x000fe20003f05070 */
[----:B0-----:R-:W-:Y:S01]  /*0430*/  HFMA2.MMA R5, -RZ, RZ, 0, 1.9073486328125e-06 ;  /* 0x00000020ff057435 */ /* 0x001fe200000001ff */
[----:B------:R-:W-:Y:S01]  /*0440*/  CS2R R114, SRZ ;  /* 0x0000000000727805 */ /* 0x000fe2000001ff00 */
[----:B------:R-:W-:Y:S01]  /*0450*/  CS2R R112, SRZ ;  /* 0x0000000000707805 */ /* 0x000fe2000001ff00 */
[----:B------:R-:W-:Y:S01]  /*0460*/  ISETP.NE.AND.EX P0, PT, RZ, c[0x0][0x21c], PT, P0 ;  /* 0x00008700ff007a0c */ /* 0x000fe20003f05300 */
[----:B------:R-:W-:Y:S01]  /*0470*/  CS2R R110, SRZ ;  /* 0x00000000006e7805 */ /* 0x000fe2000001ff00 */
[----:B------:R-:W-:-:S05]  /*0480*/  CS2R R108, SRZ ;  /* 0x00000000006c7805 */ /* 0x000fca000001ff00 */
[----:B------:R-:W-:-:S05]  /*0490*/  IMAD.WIDE.U32 R4, R0, R5, c[0x0][0x1b0] ;  /* 0x00006c0000047625 */ /* 0x000fca00078e0005 */
[----:B------:R0:W5:Y:S01]  /*04a0*/  LDG.E.128 R236, [R4.64] ;  /* 0x0000000404ec7981 */ /* 0x000162000c1e1d00 */
[----:B------:R-:W-:-:S03]  /*04b0*/  @P0 LEA R2, P2, R0, c[0x0][0x218], 0x5 ;  /* 0x0000860000020a11 */ /* 0x000fc600078428ff */
[----:B------:R0:W5:Y:S01]  /*04c0*/  LDG.E.128 R232, [R4.64+0x10] ;  /* 0x0000100404e87981 */ /* 0x000162000c1e1d00 */
[----:B------:R-:W-:-:S05]  /*04d0*/  @P0 LEA.HI.X R3, R0, c[0x0][0x21c], RZ, 0x5, P2 ;  /* 0x0000870000030a11 */ /* 0x000fca00010f2cff */
[----:B------:R0:W5:Y:S04]  /*04e0*/  @P0 LDG.E.128 R112, [R2.64] ;  /* 0x0000000402700981 */ /* 0x000168000c1e1d00 */
[----:B------:R0:W5:Y:S01]  /*04f0*/  @P0 LDG.E.128 R108, [R2.64+0x10] ;  /* 0x00001004026c0981 */ /* 0x000162000c1e1d00 */
[----:B------:R-:W-:-:S03]  /*0500*/  IADD3 R0, R0, 0x20, RZ ;  /* 0x0000002000007810 */ /* 0x000fc60007ffe0ff */
.L_x_15133:
[----:B------:R-:W-:Y:S05]  /*0510*/  BSYNC B0 ;  /* 0x0000000000007941 */ /* 0x000fea0003800000 */
.L_x_15132:
        /* <DEDUP_REMOVED lines=17> */
.L_x_15135:
[----:B------:R-:W-:Y:S05]  /*0630*/  BSYNC B0 ;  /* 0x0000000000007941 */ /* 0x000fea0003800000 */
.L_x_15134:
        /* <DEDUP_REMOVED lines=17> */
.L_x_15137:
[----:B------:R-:W-:Y:S05]  /*0750*/  BSYNC B0 ;  /* 0x0000000000007941 */ /* 0x000fea0003800000 */
.L_x_15136:
[----:B------:R-:W-:Y:S01]  /*0760*/  ISETP.GE.U32.AND P0, PT, R13, 0xc0, PT ;  /* 0x000000c00d00780c */ /* 0x000fe20003f06070 */
[----:B------:R-:W-:Y:S01]  /*0770*/  BSSY B0, `(.L_x_15138) ;  /* 0x0000013000007945 */ /* 0x000fe20003800000 */
[----:B------:R-:W-:-:S11]  /*0780*/  LOP3.LUT R12, R12, 0xfffffdff, RZ, 0xc0, !PT ;  /* 0xfffffdff0c0c7812 */ /* 0x000fd600078ec0ff */
[----:B------:R-:W-:Y:S01]  /*0790*/  @P0 LOP3.LUT R12, R12, 0x200, RZ, 0xfc, !PT ;  /* 0x000002000c0c0812 */ /* 0x000fe200078efcff */
        /* <DEDUP_REMOVED lines=16> */
.L_x_15139:
[----:B------:R-:W-:Y:S05]  /*08a0*/  BSYNC B0 ;  /* 0x0000000000007941 */ /* 0x000fea0003800000 */
.L_x_15138:
[----:B------:R-:W-:Y:S01]  /*08b0*/  ISETP.GE.U32.AND P0, PT, R13, 0xe0, PT ;  /* 0x000000e00d00780c */ /* 0x000fe20003f06070 */
[----:B------:R-:W-:Y:S01]  /*08c0*/  BSSY B0, `(.L_x_15140) ;  /* 0x0000016000007945 */ /* 0x000fe20003800000 */
[----:B0-----:R-:W-:Y:S02]  /*08d0*/  SHF.R.U32.HI R2, RZ, 0x5, R6 ;  /* 0x00000005ff027819 */ /* 0x001fe40000011606 */
[----:B------:R-:W-:Y:S02]  /*08e0*/  LOP3.LUT R12, R12, 0xfffffeff, RZ, 0xc0, !PT ;  /* 0xfffffeff0c0c7812 */ /* 0x000fe400078ec0ff */
[----:B------:R-:W-:-:S02]  /*08f0*/  LEA R11, R11, R2, 0x2 ;  /* 0x000000020b0b7211 */ /* 0x000fc400078e10ff */
[----:B------:R-:W-:-:S05]  /*0900*/  MOV R6, c[0x0][0x180] ;  /* 0x0000600000067a02 */ /* 0x000fca0000000f00 */
[----:B------:R-:W-:Y:S01]  /*0910*/  @P0 LOP3.LUT R12, R12, 0x100, RZ, 0xfc, !PT ;  /* 0x000001000c0c0812 */ /* 0x000fe200078efcff */
[----:B------:R-:W-:Y:S05]  /*0920*/  @!P0 BRA `(.L_x_15141) ;  /* 0x000000f000008947 */ /* 0x000fea0003800000 */
[----:B------:R-:W-:Y:S01]  /*0930*/  ISETP.NE.U32.AND P0, PT, RZ, c[0x0][0x218], PT ;  /* 0x00008600ff007a0c */ /* 0x000fe20003f05070 */
[----:B------:R-:W-:Y:S01]  /*0940*/  CS2R R82, SRZ ;  /* 0x0000000000527805 */ /* 0x000fe2000001ff00 */
[----:B------:R-:W-:Y:S01]  /*0950*/  CS2R R80, SRZ ;  /* 0x0000000000507805 */ /* 0x000fe2000001ff00 */
[----:B------:R-:W-:Y:S01]  /*0960*/  CS2R R78, SRZ ;  /* 0x00000000004e7805 */ /* 0x000fe2000001ff00 */
[----:B------:R-:W-:Y:S01]  /*0970*/  ISETP.NE.AND.EX P0, PT, RZ, c[0x0][0x21c], PT, P0 ;  /* 0x00008700ff007a0c */ /* 0x000fe20003f05300 */
[----:B------:R-:W-:Y:S01]  /*0980*/  HFMA2.MMA R5, -RZ, RZ, 0, 1.9073486328125e-06 ;  /* 0x00000020ff057435 */ /* 0x000fe200000001ff */
[----:B------:R-:W-:-:S11]  /*0990*/  CS2R R76, SRZ ;  /* 0x00000000004c7805 */ /* 0x000fd6000001ff00 */
[C---:B------:R-:W-:Y:S01]  /*09a0*/  @P0 LEA R2, P2, R0.reuse, c[0x0][0x218], 0x5 ;  /* 0x0000860000020a11 */ /* 0x040fe200078428ff */
[----:B------:R-:W-:-:S03]  /*09b0*/  IMAD.WIDE.U32 R4, R0, R5, c[0x0][0x1b0] ;  /* 0x00006c0000047625 */ /* 0x000fc600078e0005 */
[C---:B------:R-:W-:Y:S02]  /*09c0*/  @P0 LEA.HI.X R3, R0.reuse, c[0x0][0x21c], RZ, 0x5, P2 ;  /* 0x0000870000030a11 */ /* 0x040fe400010f2cff */
[----:B------:R0:W5:Y:S04]  /*09d0*/  LDG.E.128 R204, [R4.64] ;  /* 0x0000000404cc7981 */ /* 0x000168000c1e1d00 */
[----:B------:R0:W5:Y:S04]  /*09e0*/  @P0 LDG.E.128 R80, [R2.64] ;  /* 0x0000000402500981 */ /* 0x000168000c1e1d00 */
[----:B------:R0:W5:Y:S04]  /*09f0*/  @P0 LDG.E.128 R76, [R2.64+0x10] ;  /* 0x00001004024c0981 */ /* 0x000168000c1e1d00 */
[----:B------:R0:W5:Y:S01]  /*0a00*/  LDG.E.128 R196, [R4.64+0x10] ;  /* 0x0000100404c47981 */ /* 0x000162000c1e1d00 */
[----:B------:R-:W-:-:S03]  /*0a10*/  IADD3 R0, R0, 0x20, RZ ;  /* 0x0000002000007810 */ /* 0x000fc60007ffe0ff */
.L_x_15141:
[----:B------:R-:W-:Y:S05]  /*0a20*/  BSYNC B0 ;  /* 0x0000000000007941 */ /* 0x000fea0003800000 */
.L_x_15140:
[----:B------:R-:W-:Y:S01]  /*0a30*/  ISETP.GE.U32.AND P0, PT, R13, 0x100, PT ;  /* 0x000001000d00780c */ /* 0x000fe20003f06070 */
[----:B------:R-:W-:Y:S01]  /*0a40*/  BSSY B0, `(.L_x_15142) ;  /* 0x0000013000007945 */ /* 0x000fe20003800000 */
[----:B------:R-:W-:-:S11]  /*0a50*/  LOP3.LUT R12, R12, 0xffffff7f, RZ, 0xc0, !PT ;  /* 0xffffff7f0c0c7812 */ /* 0x000fd600078ec0ff */
[----:B------:R-:W-:Y:S01]  /*0a60*/  @P0 LOP3.LUT R12, R12, 0x80, RZ, 0xfc, !PT ;  /* 0x000000800c0c0812 */ /* 0x000fe200078efcff */
[----:B------:R-:W-:Y:S05]  /*0a70*/  @!P0 BRA `(.L_x_15143) ;  /* 0x000000f000008947 */ /* 0x000fea0003800000 */
[----:B------:R-:W-:Y:S01]  /*0a80*/  ISETP.NE.U32.AND P0, PT, RZ, c[0x0][0x218], PT ;  /* 0x00008600ff007a0c */ /* 0x000fe20003f05070 */
[----:B------:R-:W-:Y:S01]  /*0a90*/  CS2R R74, SRZ ;  /* 0x00000000004a7805 */ /* 0x000fe2000001ff00 */
[----:B------:R-:W-:Y:S01]  /*0aa0*/  CS2R R72, SRZ ;  /* 0x0000000000487805 */ /* 0x000fe2000001ff00 */
[----:B------:R-:W-:Y:S01]  /*0ab0*/  CS2R R70, SRZ ;  /* 0x0000000000467805 */ /* 0x000fe2000001ff00 */
[----:B------:R-:W-:Y:S01]  /*0ac0*/  ISETP.NE.AND.EX P0, PT, RZ, c[0x0][0x21c], PT, P0 ;  /* 0x00008700ff007a0c */ /* 0x000fe20003f05300 */
[----:B------:R-:W-:Y:S01]  /*0ad0*/  CS2R R68, SRZ ;  /* 0x0000000000447805 */ /* 0x000fe2000001ff00 */
[----:B0-----:R-:W-:-:S05]  /*0ae0*/  MOV R5, 0x20 ;  /* 0x0000002000057802 */ /* 0x001fca0000000f00 */
        /* <DEDUP_REMOVED lines=8> */
.L_x_15143:
[----:B------:R-:W-:Y:S05]  /*0b70*/  BSYNC B0 ;  /* 0x0000000000007941 */ /* 0x000fea0003800000 */
.L_x_15142:
        /* <DEDUP_REMOVED lines=10> */
[----:B0-----:R-:W-:Y:S01]  /*0c20*/  HFMA2.MMA R5, -RZ, RZ, 0, 1.9073486328125e-06 ;  /* 0x00000020ff057435 */ /* 0x001fe200000001ff */
        /* <DEDUP_REMOVED lines=9> */
.L_x_15145:
[----:B------:R-:W-:Y:S05]  /*0cc0*/  BSYNC B0 ;  /* 0x0000000000007941 */ /* 0x000fea0003800000 */
.L_x_15144:
[----:B------:R-:W-:Y:S01]  /*0cd0*/  ISETP.GE.U32.AND P0, PT, R13, 0x140, PT ;  /* 0x000001400d00780c */ /* 0x000fe20003f06070 */
[----:B------:R-:W-:Y:S01]  /*0ce0*/  BSSY B0, `(.L_x_15146) ;  /* 0x0000014000007945 */ /* 0x000fe20003800000 */
[----:B------:R-:W-:-:S11]  /*0cf0*/  LOP3.LUT R12, R12, 0xffffffdf, RZ, 0xc0, !PT ;  /* 0xffffffdf0c0c7812 */ /* 0x000fd600078ec0ff */
[----:B------:R-:W-:Y:S01]  /*0d00*/  @P0 LOP3.LUT R12, R12, 0x20, RZ, 0xfc, !PT ;  /* 0x000000200c0c0812 */ /* 0x000fe200078efcff */
[----:B------:R-:W-:Y:S05]  /*0d10*/  @!P0 BRA `(.L_x_15147) ;  /* 0x0000010000008947 */ /* 0x000fea0003800000 */
[----:B0-----:R-:W-:Y:S01]  /*0d20*/  MOV R3, 0x20 ;  /* 0x0000002000037802 */ /* 0x001fe20000000f00 */
[----:B------:R-:W-:Y:S01]  /*0d30*/  CS2R R58, SRZ ;  /* 0x00000000003a7805 */ /* 0x000fe2000001ff00 */
[----:B------:R-:W-:Y:S01]  /*0d40*/  ISETP.NE.U32.AND P0, PT, RZ, c[0x0][0x218], PT ;  /* 0x00008600ff007a0c */ /* 0x000fe20003f05070 */
[----:B------:R-:W-:Y:S01]  /*0d50*/  CS2R R56, SRZ ;  /* 0x0000000000387805 */ /* 0x000fe2000001ff00 */
[----:B------:R-:W-:Y:S01]  /*0d60*/  CS2R R54, SRZ ;  /* 0x0000000000367805 */ /* 0x000fe2000001ff00 */
[----:B------:R-:W-:Y:S01]  /*0d70*/  IMAD.WIDE.U32 R2, R0, R3, c[0x0][0x1b0] ;  /* 0x00006c0000027625 */ /* 0x000fe200078e0003 */
[----:B------:R-:W-:Y:S01]  /*0d80*/  ISETP.NE.AND.EX P0, PT, RZ, c[0x0][0x21c], PT, P0 ;  /* 0x00008700ff007a0c */ /* 0x000fe20003f05300 */
[----:B------:R-:W-:-:S03]  /*0d90*/  CS2R R52, SRZ ;  /* 0x0000000000347805 */ /* 0x000fc6000001ff00 */
[----:B------:R-:W2:Y:S04]  /*0da0*/  LDG.E.128 R16, [R2.64] ;  /* 0x0000000402107981 */ /* 0x000ea8000c1e1d00 */
[----:B------:R0:W5:Y:S05]  /*0db0*/  LDG.E.128 R248, [R2.64+0x10] ;  /* 0x0000100402f87981 */ /* 0x00016a000c1e1d00 */
[----:B------:R-:W-:-:S04]  /*0dc0*/  @P0 LEA R4, P2, R0, c[0x0][0x218], 0x5 ;  /* 0x0000860000040a11 */ /* 0x000fc800078428ff */
[----:B------:R-:W-:-:S05]  /*0dd0*/  @P0 LEA.HI.X R5, R0, c[0x0][0x21c], RZ, 0x5, P2 ;  /* 0x0000870000050a11 */ /* 0x000fca00010f2cff */
[----:B------:R0:W5:Y:S04]  /*0de0*/  @P0 LDG.E.128 R56, [R4.64] ;  /* 0x0000000404380981 */ /* 0x000168000c1e1d00 */
[----:B------:R0:W5:Y:S04]  /*0df0*/  @P0 LDG.E.128 R52, [R4.64+0x10] ;  /* 0x0000100404340981 */ /* 0x000168000c1e1d00 */
[----:B--2---:R0:W-:Y:S04]  /*0e00*/  STL.64 [R1], R16 ;  /* 0x0000001001007387 */ /* 0x0041e80000100a00 */
[----:B------:R0:W-:Y:S02]  /*0e10*/  STL.64 [R1+0x8], R18 ;  /* 0x0000081201007387 */ /* 0x0001e40000100a00 */
.L_x_15147:
[----:B------:R-:W-:Y:S05]  /*0e20*/  BSYNC B0 ;  /* 0x0000000000007941 */ /* 0x000fea0003800000 */
.L_x_15146:
[----:B------:R-:W-:Y:S02]  /*0e30*/  ISETP.GE.AND P2, PT, R11, c[0x0][0x164], PT ;  /* 0x000059000b007a0c */ /* 0x000fe40003f46270 */
[----:B------:R-:W-:-:S02]  /*0e40*/  MOV R0, c[0x0][0x184] ;  /* 0x0000610000007a02 */ /* 0x000fc40000000f00 */
[----:B------:R-:W-:-:S04]  /*0e50*/  LOP3.LUT P0, RZ, R6, c[0x0][0x1c0], RZ, 0xfc, !PT ;  /* 0x0000700006ff7a12 */ /* 0x000fc8000780fcff */
[----:B------:R-:W-:-:S05]  /*0e60*/  LOP3.LUT P0, RZ, R0, c[0x0][0x1c4], RZ, 0xfc, P0 ;  /* 0x0000710000ff7a12 */ /* 0x000fca000000fcff */
[----:B------:R-:W-:Y:S08]  /*0e70*/  @P2 EXIT ;  /* 0x000000000000294d */ /* 0x000ff00003800000 */
[----:B------:R-:W-:Y:S02]  /*0e80*/  ULDC.U8 UR6, c[0x0][0x1f0] ;  /* 0x00007c0000067ab9 */ /* 0x000fe40000000000 */
.L_x_15431:
[----:B------:R-:W-:-:S04]  /*0e90*/  ISETP.NE.U32.AND P2, PT, RZ, c[0x0][0x1c0], PT ;  /* 0x00007000ff007a0c */ /* 0x000fc80003f45070 */
[----:B------:R-:W-:-:S13]  /*0ea0*/  ISETP.NE.AND.EX P2, PT, RZ, c[0x0][0x1c4], PT, P2 ;  /* 0x00007100ff007a0c */ /* 0x000fda0003f45320 */
[----:B------:R-:W-:-:S05]  /*0eb0*/  @P2 MOV R124, 0x2 ;  /* 0x00000002007c2802 */ /* 0x000fca0000000f00 */
[----:B------:R-:W-:-:S05]  /*0ec0*/  @P2 IMAD.WIDE R124, R11, R124, c[0x0][0x1c0] ;  /* 0x000070000b7c2625 */ /* 0x000fca00078e027c */
[----:B------:R-:W2:Y:S01]  /*0ed0*/  @P2 LDG.E.U16 R10, [R124.64] ;  /* 0x000000047c0a2981 */ /* 0x000ea2000c1e1500 */
[----:B------:R-:W-:Y:S01]  /*0ee0*/  HFMA2.MMA R168, -RZ, RZ, 1.875, 0 ;  /* 0x3f800000ffa87435 */ /* 0x000fe200000001ff */
[----:B------:R-:W-:Y:S02]  /*0ef0*/  BSSY B0, `(.L_x_15148) ;  /* 0x0000060000007945 */ /* 0x000fe40003800000 */
[----:B------:R-:W1:Y:S02]  /*0f00*/  S2R R171, SR_TID.X ;  /* 0x0000000000ab7919 */ /* 0x000e640000002100 */
[----:B-1----:R-:W-:Y:S02]  /*0f10*/  LOP3.LUT R171, R171, 0x1f, RZ, 0xc0, !PT ;  /* 0x0000001fabab7812 */ /* 0x002fe400078ec0ff */
[----:B--2---:R-:W-:Y:S01]  /*0f20*/  @P2 PRMT R168, RZ, 0x5410, R10 ;  /* 0x00005410ffa82816 */ /* 0x004fe2000000000a */
[----:B------:R-:W-:-:S05]  /*0f30*/  IMAD R10, R11, c[0x0][0x168], RZ ;  /* 0x00005a000b0a7a24 */ /* 0x000fca00078e02ff */
[----:B------:R-:W-:-:S04]  /*0f40*/  SHF.R.S32.HI R124, RZ, 0x1f, R10 ;  /* 0x0000001fff7c7819 */ /* 0x000fc8000001140a */
[----:B------:R-:W-:-:S04]  /*0f50*/  LEA.HI R10, R124, R10, RZ, 0x3 ;  /* 0x0000000a7c0a7211 */ /* 0x000fc800078f18ff */
[----:B------:R-:W-:-:S04]  /*0f60*/  LEA.HI.SX32 R10, R10, R171, 0x1d ;  /* 0x000000ab0a0a7211 */ /* 0x000fc800078feaff */
[----:B------:R-:W-:Y:S01]  /*0f70*/  MOV R169, R10 ;  /* 0x0000000a00a97202 */ /* 0x000fe20000000f00 */
[----:B------:R-:W-:Y:S05]  /*0f80*/  @!P1 BRA `(.L_x_15149) ;  /* 0x0000056000009947 */ /* 0x000fea0003800000 */
[----:B------:R-:W-:-:S04]  /*0f90*/  ISETP.NE.U32.AND P2, PT, RZ, c[0x0][0x180], PT ;  /* 0x00006000ff007a0c */ /* 0x000fc80003f45070 */
[----:B------:R-:W-:Y:S02]  /*0fa0*/  ISETP.NE.AND.EX P2, PT, RZ, c[0x0][0x184], PT, P2 ;  /* 0x00006100ff007a0c */ /* 0x000fe40003f45320 */
[----:B------:R-:W-:-:S11]  /*0fb0*/  MOV R9, 0x10 ;  /* 0x0000001000097802 */ /* 0x000fd60000000f00 */
[----:B0-----:R-:W-:-:S04]  /*0fc0*/  @P2 LEA R16, P3, R10, c[0x0][0x180], 0x4 ;  /* 0x000060000a102a11 */ /* 0x001fc800078620ff */
[----:B------:R-:W-:-:S05]  /*0fd0*/  @P2 LEA.HI.X R17, R10, c[0x0][0x184], RZ, 0x4, P3 ;  /* 0x000061000a112a11 */ /* 0x000fca00018f24ff */
[----:B------:R0:W5:Y:S02]  /*0fe0*/  @P2 LDG.E.128 R48, [R16.64] ;  /* 0x0000000410302981 */ /* 0x000164000c1e1d00 */
[----:B0-----:R-:W-:-:S05]  /*0ff0*/  IMAD.WIDE.U32 R16, R10, R9, c[0x0][0x170] ;  /* 0x00005c000a107625 */ /* 0x001fca00078e0009 */
        /* <DEDUP_REMOVED lines=8> */
.L_x_15150:
[----:B-----5:R-:W-:-:S05]  /*1080*/  PRMT R16, RZ, 0x5410, R48 ;  /* 0x00005410ff107816 */ /* 0x020fca0000000030 */
[----:B------:R-:W-:-:S05]  /*1090*/  FADD.FTZ R9, R16, R9 ;  /* 0x0000000910097221 */ /* 0x000fca0000010000 */
.L_x_15151:
[----:B------:R-:W-:-:S04]  /*10a0*/  F2FP.BF16.PACK_AB R15, RZ, R9 ;  /* 0x00000009ff0f723e */ /* 0x000fc800000010ff */
[----:B------:R-:W-:Y:S02]  /*10b0*/  PRMT R44, R15, 0x7610, R44 ;  /* 0x000076100f2c7816 */ /* 0x000fe4000000002c */
.L_x_15152:
[----:B------:R-:W-:-:S05]  /*10c0*/  PRMT R15, RZ, 0x7610, R124 ;  /* 0x00007610ff0f7816 */ /* 0x000fca000000007c */
[----:B------:R-:W-:Y:S01]  /*10d0*/  FMUL.FTZ R15, R15, R168 ;  /* 0x000000a80f0f7220 */ /* 0x000fe20000410000 */
[----:B------:R-:W-:Y:S05]  /*10e0*/  @P2 BRA `(.L_x_15153) ;  /* 0x0000002000002947 */ /* 0x000fea0003800000 */
[----:B------:R-:W-:Y:S05]  /*10f0*/  @P0 BRA `(.L_x_15154) ;  /* 0x0000003000000947 */ /* 0x000fea0003800000 */
[----:B------:R-:W-:Y:S05]  /*1100*/  BRA `(.L_x_15155) ;  /* 0x0000004000007947 */ /* 0x000fea0003800000 */
.L_x_15153:
[----:B-----5:R-:W-:-:S05]  /*1110*/  PRMT R16, RZ, 0x7610, R48 ;  /* 0x00007610ff107816 */ /* 0x020fca0000000030 */
[----:B------:R-:W-:-:S05]  /*1120*/  FADD.FTZ R15, R16, R15 ;  /* 0x0000000f100f7221 */ /* 0x000fca0000010000 */
.L_x_15154:
[----:B------:R-:W-:-:S04]  /*1130*/  F2FP.BF16.PACK_AB R16, RZ, R15 ;  /* 0x0000000fff10723e */ /* 0x000fc800000010ff */
[----:B------:R-:W-:Y:S02]  /*1140*/  PRMT R44, R44, 0x5410, R16 ;  /* 0x000054102c2c7816 */ /* 0x000fe40000000010 */
.L_x_15155:
[----:B------:R-:W-:-:S05]  /*1150*/  PRMT R17, RZ, 0x5410, R125 ;  /* 0x00005410ff117816 */ /* 0x000fca000000007d */
[----:B------:R-:W-:Y:S01]  /*1160*/  FMUL.FTZ R16, R17, R168 ;  /* 0x000000a811107220 */ /* 0x000fe20000410000 */
[----:B------:R-:W-:Y:S05]  /*1170*/  @P2 BRA `(.L_x_15156) ;  /* 0x0000002000002947 */ /* 0x000fea0003800000 */
[----:B------:R-:W-:Y:S05]  /*1180*/  @P0 BRA `(.L_x_15157) ;  /* 0x0000003000000947 */ /* 0x000fea0003800000 */
[----:B------:R-:W-:Y:S05]  /*1190*/  BRA `(.L_x_15158) ;  /* 0x0000004000007947 */ /* 0x000fea0003800000 */
.L_x_15156:
[----:B-----5:R-:W-:-:S05]  /*11a0*/  PRMT R17, RZ, 0x5410, R49 ;  /* 0x00005410ff117816 */ /* 0x020fca0000000031 */
[----:B------:R-:W-:-:S05]  /*11b0*/  FADD.FTZ R16, R17, R16 ;  /* 0x0000001011107221 */ /* 0x000fca0000010000 */
.L_x_15157:
[----:B------:R-:W-:-:S04]  /*11c0*/  F2FP.BF16.PACK_AB R17, RZ, R16 ;  /* 0x00000010ff11723e */ /* 0x000fc800000010ff */
[----:B------:R-:W-:Y:S02]  /*11d0*/  PRMT R45, R17, 0x7610, R45 ;  /* 0x00007610112d7816 */ /* 0x000fe4000000002d */
.L_x_15158:
[----:B------:R-:W-:-:S05]  /*11e0*/  PRMT R17, RZ, 0x7610, R125 ;  /* 0x00007610ff117816 */ /* 0x000fca000000007d */
[----:B------:R-:W-:Y:S01]  /*11f0*/  FMUL.FTZ R17, R17, R168 ;  /* 0x000000a811117220 */ /* 0x000fe20000410000 */
[----:B------:R-:W-:Y:S05]  /*1200*/  @P2 BRA `(.L_x_15159) ;  /* 0x0000002000002947 */ /* 0x000fea0003800000 */
[----:B------:R-:W-:Y:S05]  /*1210*/  @P0 BRA `(.L_x_15160) ;  /* 0x0000003000000947 */ /* 0x000fea0003800000 */
[----:B------:R-:W-:Y:S05]  /*1220*/  BRA `(.L_x_15161) ;  /* 0x0000004000007947 */ /* 0x000fea0003800000 */
.L_x_15159:
[----:B-----5:R-:W-:-:S05]  /*1230*/  PRMT R18, RZ, 0x7610, R49 ;  /* 0x00007610ff127816 */ /* 0x020fca0000000031 */
[----:B------:R-:W-:-:S05]  /*1240*/  FADD.FTZ R17, R18, R17 ;  /* 0x0000001112117221 */ /* 0x000fca0000010000 */
.L_x_15160:
[----:B------:R-:W-:-:S04]  /*1250*/  F2FP.BF16.PACK_AB R18, RZ, R17 ;  /* 0x00000011ff12723e */ /* 0x000fc800000010ff */
[----:B------:R-:W-:Y:S02]  /*1260*/  PRMT R45, R45, 0x5410, R18 ;  /* 0x000054102d2d7816 */ /* 0x000fe40000000012 */
.L_x_15161:
[----:B------:R-:W-:-:S05]  /*1270*/  PRMT R18, RZ, 0x5410, R126 ;  /* 0x00005410ff127816 */ /* 0x000fca000000007e */
[----:B------:R-:W-:Y:S01]  /*1280*/  FMUL.FTZ R18, R18, R168 ;  /* 0x000000a812127220 */ /* 0x000fe20000410000 */
[----:B------:R-:W-:Y:S05]  /*1290*/  @P2 BRA `(.L_x_15162) ;  /* 0x0000002000002947 */ /* 0x000fea0003800000 */
[----:B------:R-:W-:Y:S05]  /*12a0*/  @P0 BRA `(.L_x_15163) ;  /* 0x0000003000000947 */ /* 0x000fea0003800000 */
[----:B------:R-:W-:Y:S05]  /*12b0*/  BRA `(.L_x_15164) ;  /* 0x0000004000007947 */ /* 0x000fea0003800000 */
.L_x_15162:
[----:B-----5:R-:W-:-:S05]  /*12c0*/  PRMT R124, RZ, 0x5410, R50 ;  /* 0x00005410ff7c7816 */ /* 0x020fca0000000032 */
[----:B------:R-:W-:-:S05]  /*12d0*/  FADD.FTZ R18, R124, R18 ;  /* 0x000000127c127221 */ /* 0x000fca0000010000 */
.L_x_15163:
[----:B------:R-:W-:-:S04]  /*12e0*/  F2FP.BF16.PACK_AB R124, RZ, R18 ;  /* 0x00000012ff7c723e */ /* 0x000fc800000010ff */
[----:B------:R-:W-:Y:S02]  /*12f0*/  PRMT R46, R124, 0x7610, R46 ;  /* 0x000076107c2e7816 */ /* 0x000fe4000000002e */
.L_x_15164:
[----:B------:R-:W-:-:S05]  /*1300*/  PRMT R126, RZ, 0x7610, R126 ;  /* 0x00007610ff7e7816 */ /* 0x000fca000000007e */
[----:B------:R-:W-:Y:S01]  /*1310*/  FMUL.FTZ R158, R126, R168 ;  /* 0x000000a87e9e7220 */ /* 0x000fe20000410000 */
[----:B------:R-:W-:Y:S05]  /*1320*/  @P2 BRA `(.L_x_15165) ;  /* 0x0000002000002947 */ /* 0x000fea0003800000 */
[----:B------:R-:W-:Y:S05]  /*1330*/  @P0 BRA `(.L_x_15166) ;  /* 0x0000003000000947 */ /* 0x000fea0003800000 */
[----:B------:R-:W-:Y:S05]  /*1340*/  BRA `(.L_x_15167) ;  /* 0x0000004000007947 */ /* 0x000fea0003800000 */
.L_x_15165:
[----:B-----5:R-:W-:-:S05]  /*1350*/  PRMT R124, RZ, 0x7610, R50 ;  /* 0x00007610ff7c7816 */ /* 0x020fca0000000032 */
[----:B------:R-:W-:-:S05]  /*1360*/  FADD.FTZ R158, R124, R158 ;  /* 0x0000009e7c9e7221 */ /* 0x000fca0000010000 */
.L_x_15166:
[----:B------:R-:W-:-:S04]  /*1370*/  F2FP.BF16.PACK_AB R124, RZ, R158 ;  /* 0x0000009eff7c723e */ /* 0x000fc800000010ff */
[----:B------:R-:W-:Y:S02]  /*1380*/  PRMT R46, R46, 0x5410, R124 ;  /* 0x000054102e2e7816 */ /* 0x000fe4000000007c */
.L_x_15167:
[----:B------:R-:W-:-:S05]  /*1390*/  PRMT R124, RZ, 0x5410, R127 ;  /* 0x00005410ff7c7816 */ /* 0x000fca000000007f */
[----:B------:R-:W-:Y:S01]  /*13a0*/  FMUL.FTZ R157, R124, R168 ;  /* 0x000000a87c9d7220 */ /* 0x000fe20000410000 */
[----:B------:R-:W-:Y:S05]  /*13b0*/  @P2 BRA `(.L_x_15168) ;  /* 0x0000002000002947 */ /* 0x000fea0003800000 */
[----:B------:R-:W-:Y:S05]  /*13c0*/  @P0 BRA `(.L_x_15169) ;  /* 0x0000003000000947 */ /* 0x000fea0003800000 */
[----:B------:R-:W-:Y:S05]  /*13d0*/  BRA `(.L_x_15170) ;  /* 0x0000004000007947 */ /* 0x000fea0003800000 */
.L_x_15168:
[----:B-----5:R-:W-:-:S05]  /*13e0*/  PRMT R124, RZ, 0x5410, R51 ;  /* 0x00005410ff7c7816 */ /* 0x020fca0000000033 */
[----:B------:R-:W-:-:S05]  /*13f0*/  FADD.FTZ R157, R124, R157 ;  /* 0x0000009d7c9d7221 */ /* 0x000fca0000010000 */
.L_x_15169:
[----:B------:R-:W-:-:S04]  /*1400*/  F2FP.BF16.PACK_AB R124, RZ, R157 ;  /* 0x0000009dff7c723e */ /* 0x000fc800000010ff */
[----:B------:R-:W-:Y:S02]  /*1410*/  PRMT R47, R124, 0x7610, R47 ;  /* 0x000076107c2f7816 */ /* 0x000fe4000000002f */
.L_x_15170:
[----:B------:R-:W-:-:S05]  /*1420*/  PRMT R127, RZ, 0x7610, R127 ;  /* 0x00007610ff7f7816 */ /* 0x000fca000000007f */
[----:B------:R-:W-:Y:S01]  /*1430*/  FMUL.FTZ R159, R127, R168 ;  /* 0x000000a87f9f7220 */ /* 0x000fe20000410000 */
[----:B------:R-:W-:Y:S05]  /*1440*/  @P2 BRA `(.L_x_15171) ;  /* 0x0000002000002947 */ /* 0x000fea0003800000 */
[----:B------:R-:W-:Y:S05]  /*1450*/  @P0 BRA `(.L_x_15172) ;  /* 0x0000003000000947 */ /* 0x000fea0003800000 */
[----:B------:R-:W-:Y:S05]  /*1460*/  BRA `(.L_x_15173) ;  /* 0x0000004000007947 */ /* 0x000fea0003800000 */
.L_x_15171:
[----:B-----5:R-:W-:-:S05]  /*1470*/  PRMT R124, RZ, 0x7610, R51 ;  /* 0x00007610ff7c7816 */ /* 0x020fca0000000033 */
[----:B------:R-:W-:-:S05]  /*1480*/  FADD.FTZ R159, R124, R159 ;  /* 0x0000009f7c9f7221 */ /* 0x000fca0000010000 */
.L_x_15172:
[----:B------:R-:W-:-:S04]  /*1490*/  F2FP.BF16.PACK_AB R124, RZ, R159 ;  /* 0x0000009fff7c723e */ /* 0x000fc800000010ff */
[----:B------:R-:W-:Y:S02]  /*14a0*/  PRMT R47, R47, 0x5410, R124 ;  /* 0x000054102f2f7816 */ /* 0x000fe4000000007c */
.L_x_15173:
[C---:B------:R-:W-:Y:S02]  /*14b0*/  @P0 LEA R124, P2, R10.reuse, c[0x0][0x188], 0x4 ;  /* 0x000062000a7c0a11 */ /* 0x040fe400078420ff */
[C---:B------:R-:W-:Y:S02]  /*14c0*/  IADD3 R169, R10.reuse, 0x20, RZ ;  /* 0x000000200aa97810 */ /* 0x040fe40007ffe0ff */
[----:B------:R-:W-:-:S05]  /*14d0*/  @P0 LEA.HI.X R125, R10, c[0x0][0x18c], RZ, 0x4, P2 ;  /* 0x000063000a7d0a11 */ /* 0x000fca00010f24ff */
[----:B------:R0:W-:Y:S04]  /*14e0*/  @P0 STG.E.128 [R124.64], R44 ;  /* 0x0000002c7c000986 */ /* 0x0001e8000c101d04 */
.L_x_15149:
[----:B------:R-:W-:Y:S05]  /*14f0*/  BSYNC B0 ;  /* 0x0000000000007941 */ /* 0x000fea0003800000 */
.L_x_15148:
[----:B------:R-:W-:Y:S01]  /*1500*/  ISETP.GE.U32.AND P2, PT, R13, 0x40, PT ;  /* 0x000000400d00780c */ /* 0x000fe20003f46070 */
[----:B------:R-:W-:-:S12]  /*1510*/  BSSY B0, `(.L_x_15174) ;  /* 0x0000058000007945 */ /* 0x000fd80003800000 */
[----:B------:R-:W-:Y:S05]  /*1520*/  @!P2 BRA `(.L_x_15175) ;  /* 0x000005600000a947 */ /* 0x000fea0003800000 */
[----:B------:R-:W-:-:S04]  /*1530*/  ISETP.NE.U32.AND P2, PT, RZ, c[0x0][0x180], PT ;  /* 0x00006000ff007a0c */ /* 0x000fc80003f45070 */
[----:B------:R-:W-:Y:S01]  /*1540*/  ISETP.NE.AND.EX P2, PT, RZ, c[0x0][0x184], PT, P2 ;  /* 0x00006100ff007a0c */ /* 0x000fe20003f45320 */
[----:B------:R-:W-:-:S12]  /*1550*/  HFMA2.MMA R8, -RZ, RZ, 0, 9.5367431640625e-07 ;  /* 0x00000010ff087435 */ /* 0x000fd800000001ff */
[----:B------:R-:W-:-:S04]  /*1560*/  @P2 LEA R20, P3, R169, c[0x0][0x180], 0x4 ;  /* 0x00006000a9142a11 */ /* 0x000fc800078620ff */
[----:B------:R-:W-:-:S05]  /*1570*/  @P2 LEA.HI.X R21, R169, c[0x0][0x184], RZ, 0x4, P3 ;  /* 0x00006100a9152a11 */ /* 0x000fca00018f24ff */
[----:B-----5:R1:W5:Y:S02]  /*1580*/  @P2 LDG.E.128 R48, [R20.64] ;  /* 0x0000000414302981 */ /* 0x020364000c1e1d00 */
[----:B-1----:R-:W-:-:S05]  /*1590*/  IMAD.WIDE.U32 R20, R169, R8, c[0x0][0x170] ;  /* 0x00005c00a9147625 */ /* 0x002fca00078e0008 */
[----:B0-----:R-:W2:Y:S01]  /*15a0*/  LDG.E.128 R124, [R20.64] ;  /* 0x00000004147c7981 */ /* 0x001ea2000c1e1d00 */
[----:B------:R-:W-:-:S04]  /*15b0*/  ISETP.NE.U32.AND P2, PT, RZ, c[0x0][0x180], PT ;  /* 0x00006000ff007a0c */ /* 0x000fc80003f45070 */
[----:B------:R-:W-:Y:S02]  /*15c0*/  ISETP.NE.AND.EX P2, PT, RZ, c[0x0][0x184], PT, P2 ;  /* 0x00006100ff007a0c */ /* 0x000fe40003f45320 */
[----:B--2---:R-:W-:-:S05]  /*15d0*/  PRMT R19, RZ, 0x5410, R124 ;  /* 0x00005410ff137816 */ /* 0x004fca000000007c */
[----:B------:R-:W-:-:S06]  /*15e0*/  FMUL.FTZ R8, R19, R168 ;  /* 0x000000a813087220 */ /* 0x000fcc0000410000 */
[----:B------:R-:W-:Y:S05]  /*15f0*/  @P2 BRA `(.L_x_15176) ;  /* 0x0000002000002947 */ /* 0x000fea0003800000 */
[----:B------:R-:W-:Y:S05]  /*1600*/  @P0 BRA `(.L_x_15177) ;  /* 0x0000003000000947 */ /* 0x000fea0003800000 */
[----:B------:R-:W-:Y:S05]  /*1610*/  BRA `(.L_x_15178) ;  /* 0x0000004000007947 */ /* 0x000fea0003800000 */
.L_x_15176:
[----:B-----5:R-:W-:-:S05]  /*1620*/  PRMT R19, RZ, 0x5410, R48 ;  /* 0x00005410ff137816 */ /* 0x020fca0000000030 */
[----:B------:R-:W-:-:S05]  /*1630*/  FADD.FTZ R8, R19, R8 ;  /* 0x0000000813087221 */ /* 0x000fca0000010000 */
.L_x_15177:
[----:B------:R-:W-:-:S04]  /*1640*/  F2FP.BF16.PACK_AB R19, RZ, R8 ;  /* 0x00000008ff13723e */ /* 0x000fc800000010ff */
[----:B------:R-:W-:Y:S02]  /*1650*/  PRMT R44, R19, 0x7610, R44 ;  /* 0x00007610132c7816 */ /* 0x000fe4000000002c */
.L_x_15178:
[----:B------:R-:W-:-:S05]  /*1660*/  PRMT R19, RZ, 0x7610, R124 ;  /* 0x00007610ff137816 */ /* 0x000fca000000007c */
[----:B------:R-:W-:Y:S01]  /*1670*/  FMUL.FTZ R19, R19, R168 ;  /* 0x000000a813137220 */ /* 0x000fe20000410000 */
[----:B------:R-:W-:Y:S05]  /*1680*/  @P2 BRA `(.L_x_15179) ;  /* 0x0000002000002947 */ /* 0x000fea0003800000 */
[----:B------:R-:W-:Y:S05]  /*1690*/  @P0 BRA `(.L_x_15180) ;  /* 0x0000003000000947 */ /* 0x000fea0003800000 */
[----:B------:R-:W-:Y:S05]  /*16a0*/  BRA `(.L_x_15181) ;  /* 0x0000004000007947 */ /* 0x000fea0003800000 */
.L_x_15179:
[----:B-----5:R-:W-:-:S05]  /*16b0*/  PRMT R20, RZ, 0x7610, R48 ;  /* 0x00007610ff147816 */ /* 0x020fca0000000030 */
[----:B------:R-:W-:-:S05]  /*16c0*/  FADD.FTZ R19, R20, R19 ;  /* 0x0000001314137221 */ /* 0x000fca0000010000 */
.L_x_15180:
[----:B------:R-:W-:-:S04]  /*16d0*/  F2FP.BF16.PACK_AB R20, RZ, R19 ;  /* 0x00000013ff14723e */ /* 0x000fc800000010ff */
[----:B------:R-:W-:Y:S02]  /*16e0*/  PRMT R44, R44, 0x5410, R20 ;  /* 0x000054102c2c7816 */ /* 0x000fe40000000014 */
.L_x_15181:
[----:B------:R-:W-:-:S05]  /*16f0*/  PRMT R20, RZ, 0x5410, R125 ;  /* 0x00005410ff147816 */ /* 0x000fca000000007d */
[----:B------:R-:W-:Y:S01]  /*1700*/  FMUL.FTZ R20, R20, R168 ;  /* 0x000000a814147220 */ /* 0x000fe20000410000 */
[----:B------:R-:W-:Y:S05]  /*1710*/  @P2 BRA `(.L_x_15182) ;  /* 0x0000002000002947 */ /* 0x000fea0003800000 */
[----:B------:R-:W-:Y:S05]  /*1720*/  @P0 BRA `(.L_x_15183) ;  /* 0x0000003000000947 */ /* 0x000fea0003800000 */
[----:B------:R-:W-:Y:S05]  /*1730*/  BRA `(.L_x_15184) ;  /* 0x0000004000007947 */ /* 0x000fea0003800000 */
.L_x_15182:
[----:B-----5:R-:W-:-:S05]  /*1740*/  PRMT R21, RZ, 0x5410, R49 ;  /* 0x00005410ff157816 */ /* 0x020fca0000000031 */
[----:B------:R-:W-:-:S05]  /*1750*/  FADD.FTZ R20, R21, R20 ;  /* 0x0000001415147221 */ /* 0x000fca0000010000 */
.L_x_15183:
[----:B------:R-:W-:-:S04]  /*1760*/  F2FP.BF16.PACK_AB R21, RZ, R20 ;  /* 0x00000014ff15723e */ /* 0x000fc800000010ff */
[----:B------:R-:W-:Y:S02]  /*1770*/  PRMT R45, R21, 0x7610, R45 ;  /* 0x00007610152d7816 */ /* 0x000fe4000000002d */
.L_x_15184:
[----:B------:R-:W-:-:S05]  /*1780*/  PRMT R21, RZ, 0x7610, R125 ;  /* 0x00007610ff157816 */ /* 0x000fca000000007d */
[----:B------:R-:W-:Y:S01]  /*1790*/  FMUL.FTZ R21, R21, R168 ;  /* 0x000000a815157220 */ /* 0x000fe20000410000 */
[----:B------:R-:W-:Y:S05]  /*17a0*/  @P2 BRA `(.L_x_15185) ;  /* 0x0000002000002947 */ /* 0x000fea0003800000 */
[----:B------:R-:W-:Y:S05]  /*17b0*/  @P0 BRA `(.L_x_15186) ;  /* 0x0000003000000947 */ /* 0x000fea0003800000 */
[----:B------:R-:W-:Y:S05]  /*17c0*/  BRA `(.L_x_15187) ;  /* 0x0000004000007947 */ /* 0x000fea0003800000 */
.L_x_15185:
[----:B-----5:R-:W-:-:S05]  /*17d0*/  PRMT R22, RZ, 0x7610, R49 ;  /* 0x00007610ff167816 */ /* 0x020fca0000000031 */
[----:B------:R-:W-:-:S05]  /*17e0*/  FADD.FTZ R21, R22, R21 ;  /* 0x0000001516157221 */ /* 0x000fca0000010000 */
.L_x_15186:
[----:B------:R-:W-:-:S04]  /*17f0*/  F2FP.BF16.PACK_AB R22, RZ, R21 ;  /* 0x00000015ff16723e */ /* 0x000fc800000010ff */
[----:B------:R-:W-:Y:S02]  /*1800*/  PRMT R45, R45, 0x5410, R22 ;  /* 0x000054102d2d7816 */ /* 0x000fe40000000016 */
.L_x_15187:
[----:B------:R-:W-:-:S05]  /*1810*/  PRMT R22, RZ, 0x5410, R126 ;  /* 0x00005410ff167816 */ /* 0x000fca000000007e */
[----:B------:R-:W-:Y:S01]  /*1820*/  FMUL.FTZ R22, R22, R168 ;  /* 0x000000a816167220 */ /* 0x000fe20000410000 */
[----:B------:R-:W-:Y:S05]  /*1830*/  @P2 BRA `(.L_x_15188) ;  /* 0x0000002000002947 */ /* 0x000fea0003800000 */
[----:B------:R-:W-:Y:S05]  /*1840*/  @P0 BRA `(.L_x_15189) ;  /* 0x0000003000000947 */ /* 0x000fea0003800000 */
[----:B------:R-:W-:Y:S05]  /*1850*/  BRA `(.L_x_15190) ;  /* 0x0000004000007947 */ /* 0x000fea0003800000 */
.L_x_15188:
[----:B-----5:R-:W-:-:S05]  /*1860*/  PRMT R124, RZ, 0x5410, R50 ;  /* 0x00005410ff7c7816 */ /* 0x020fca0000000032 */
[----:B------:R-:W-:-:S05]  /*1870*/  FADD.FTZ R22, R124, R22 ;  /* 0x000000167c167221 */ /* 0x000fca0000010000 */
.L_x_15189:
[----:B------:R-:W-:-:S04]  /*1880*/  F2FP.BF16.PACK_AB R124, RZ, R22 ;  /* 0x00000016ff7c723e */ /* 0x000fc800000010ff */
[----:B------:R-:W-:Y:S02]  /*1890*/  PRMT R46, R124, 0x7610, R46 ;  /* 0x000076107c2e7816 */ /* 0x000fe4000000002e */
.L_x_15190:
[----:B------:R-:W-:-:S05]  /*18a0*/  PRMT R126, RZ, 0x7610, R126 ;  /* 0x00007610ff7e7816 */ /* 0x000fca000000007e */
[----:B------:R-:W-:Y:S01]  /*18b0*/  FMUL.FTZ R156, R126, R168 ;  /* 0x000000a87e9c7220 */ /* 0x000fe20000410000 */
[----:B------:R-:W-:Y:S05]  /*18c0*/  @P2 BRA `(.L_x_15191) ;  /* 0x0000002000002947 */ /* 0x000fea0003800000 */
[----:B------:R-:W-:Y:S05]  /*18d0*/  @P0 BRA `(.L_x_15192) ;  /* 0x0000003000000947 */ /* 0x000fea0003800000 */
[----:B------:R-:W-:Y:S05]  /*18e0*/  BRA `(.L_x_15193) ;  /* 0x0000004000007947 */ /* 0x000fea0003800000 */
.L_x_15191:
[----:B-----5:R-:W-:-:S05]  /*18f0*/  PRMT R124, RZ, 0x7610, R50 ;  /* 0x00007610ff7c7816 */ /* 0x020fca0000000032 */
[----:B------:R-:W-:-:S05]  /*1900*/  FADD.FTZ R156, R124, R156 ;  /* 0x0000009c7c9c7221 */ /* 0x000fca0000010000 */
.L_x_15192:
[----:B------:R-:W-:-:S04]  /*1910*/  F2FP.BF16.PACK_AB R124, RZ, R156 ;  /* 0x0000009cff7c723e */ /* 0x000fc800000010ff */
[----:B------:R-:W-:Y:S02]  /*1920*/  PRMT R46, R46, 0x5410, R124 ;  /* 0x000054102e2e7816 */ /* 0x000fe4000000007c */
.L_x_15193:
[----:B------:R-:W-:-:S05]  /*1930*/  PRMT R124, RZ, 0x5410, R127 ;  /* 0x00005410ff7c7816 */ /* 0x000fca000000007f */
[----:B------:R-:W-:Y:S01]  /*1940*/  FMUL.FTZ R155, R124, R168 ;  /* 0x000000a87c9b7220 */ /* 0x000fe20000410000 */
[----:B------:R-:W-:Y:S05]  /*1950*/  @P2 BRA `(.L_x_15194) ;  /* 0x0000002000002947 */ /* 0x000fea0003800000 */
[----:B------:R-:W-:Y:S05]  /*1960*/  @P0 BRA `(.L_x_15195) ;  /* 0x0000003000000947 */ /* 0x000fea0003800000 */
[----:B------:R-:W-:Y:S05]  /*1970*/  BRA `(.L_x_15196) ;  /* 0x0000004000007947 */ /* 0x000fea0003800000 */
.L_x_15194:
[----:B-----5:R-:W-:-:S05]  /*1980*/  PRMT R124, RZ, 0x5410, R51 ;  /* 0x00005410ff7c7816 */ /* 0x020fca0000000033 */
[----:B------:R-:W-:-:S05]  /*1990*/  FADD.FTZ R155, R124, R155 ;  /* 0x0000009b7c9b7221 */ /* 0x000fca0000010000 */
.L_x_15195:
[----:B------:R-:W-:-:S04]  /*19a0*/  F2FP.BF16.PACK_AB R124, RZ, R155 ;  /* 0x0000009bff7c723e */ /* 0x000fc800000010ff */
[----:B------:R-:W-:Y:S02]  /*19b0*/  PRMT R47, R124, 0x7610, R47 ;  /* 0x000076107c2f7816 */ /* 0x000fe4000000002f */
.L_x_15196:
[----:B------:R-:W-:-:S05]  /*19c0*/  PRMT R127, RZ, 0x7610, R127 ;  /* 0x00007610ff7f7816 */ /* 0x000fca000000007f */
[----:B------:R-:W-:Y:S01]  /*19d0*/  FMUL.FTZ R160, R127, R168 ;  /* 0x000000a87fa07220 */ /* 0x000fe20000410000 */
[----:B------:R-:W-:Y:S05]  /*19e0*/  @P2 BRA `(.L_x_15197) ;  /* 0x0000002000002947 */ /* 0x000fea0003800000 */
[----:B------:R-:W-:Y:S05]  /*19f0*/  @P0 BRA `(.L_x_15198) ;  /* 0x0000003000000947 */ /* 0x000fea0003800000 */
[----:B------:R-:W-:Y:S05]  /*1a00*/  BRA `(.L_x_15199) ;  /* 0x0000004000007947 */ /* 0x000fea0003800000 */
.L_x_15197:
[----:B-----5:R-:W-:-:S05]  /*1a10*/  PRMT R124, RZ, 0x7610, R51 ;  /* 0x00007610ff7c7816 */ /* 0x020fca0000000033 */
[----:B------:R-:W-:-:S05]  /*1a20*/  FADD.FTZ R160, R124, R160 ;  /* 0x000000a07ca07221 */ /* 0x000fca0000010000 */
.L_x_15198:
[----:B------:R-:W-:-:S04]  /*1a30*/  F2FP.BF16.PACK_AB R124, RZ, R160 ;  /* 0x000000a0ff7c723e */ /* 0x000fc800000010ff */
[----:B------:R-:W-:Y:S02]  /*1a40*/  PRMT R47, R47, 0x5410, R124 ;  /* 0x000054102f2f7816 */ /* 0x000fe4000000007c */
.L_x_15199:
[----:B------:R-:W-:-:S04]  /*1a50*/  @P0 LEA R124, P2, R169, c[0x0][0x188], 0x4 ;  /* 0x00006200a97c0a11 */ /* 0x000fc800078420ff */
[C---:B------:R-:W-:Y:S02]  /*1a60*/  @P0 LEA.HI.X R125, R169.reuse, c[0x0][0x18c], RZ, 0x4, P2 ;  /* 0x00006300a97d0a11 */ /* 0x040fe400010f24ff */
[----:B------:R-:W-:-:S03]  /*1a70*/  IADD3 R169, R169, 0x20, RZ ;  /* 0x00000020a9a97810 */ /* 0x000fc60007ffe0ff */
[----:B------:R0:W-:Y:S04]  /*1a80*/  @P0 STG.E.128 [R124.64], R44 ;  /* 0x0000002c7c000986 */ /* 0x0001e8000c101d04 */
.L_x_15175:
[----:B------:R-:W-:Y:S05]  /*1a90*/  BSYNC B0 ;  /* 0x0000000000007941 */ /* 0x000fea0003800000 */
.L_x_15174:
[----:B------:R-:W-:Y:S01]  /*1aa0*/  ISETP.GE.U32.AND P2, PT, R13, 0x60, PT ;  /* 0x000000600d00780c */ /* 0x000fe20003f46070 */
[----:B------:R-:W-:-:S12]  /*1ab0*/  BSSY B0, `(.L_x_15200) ;  /* 0x0000058000007945 */ /* 0x000fd80003800000 */
[----:B------:R-:W-:Y:S05]  /*1ac0*/  @!P2 BRA `(.L_x_15201) ;  /* 0x000005600000a947 */ /* 0x000fea0003800000 */
[----:B------:R-:W-:-:S04]  /*1ad0*/  ISETP.NE.U32.AND P2, PT, RZ, c[0x0][0x180], PT ;  /* 0x00006000ff007a0c */ /* 0x000fc80003f45070 */
[----:B------:R-:W-:Y:S02]  /*1ae0*/  ISETP.NE.AND.EX P2, PT, RZ, c[0x0][0x184], PT, P2 ;  /* 0x00006100ff007a0c */ /* 0x000fe40003f45320 */
[----:B------:R-:W-:-:S11]  /*1af0*/  MOV R26, 0x10 ;  /* 0x00000010001a7802 */ /* 0x000fd60000000f00 */
        /* <DEDUP_REMOVED lines=12> */
.L_x_15202:
[----:B-----5:R-:W-:-:S05]  /*1bc0*/  PRMT R23, RZ, 0x5410, R48 ;  /* 0x00005410ff177816 */ /* 0x020fca0000000030 */
[----:B------:R-:W-:-:S05]  /*1bd0*/  FADD.FTZ R7, R23, R7 ;  /* 0x0000000717077221 */ /* 0x000fca0000010000 */
.L_x_15203:
[----:B------:R-:W-:-:S04]  /*1be0*/  F2FP.BF16.PACK_AB R23, RZ, R7 ;  /* 0x00000007ff17723e */ /* 0x000fc800000010ff */
[----:B------:R-:W-:Y:S02]  /*1bf0*/  PRMT R44, R23, 0x7610, R44 ;  /* 0x00007610172c7816 */ /* 0x000fe4000000002c */
.L_x_15204:
[----:B------:R-:W-:-:S05]  /*1c00*/  PRMT R23, RZ, 0x7610, R124 ;  /* 0x00007610ff177816 */ /* 0x000fca000000007c */
[----:B------:R-:W-:Y:S01]  /*1c10*/  FMUL.FTZ R23, R23, R168 ;  /* 0x000000a817177220 */ /* 0x000fe20000410000 */
[----:B------:R-:W-:Y:S05]  /*1c20*/  @P2 BRA `(.L_x_15205) ;  /* 0x0000002000002947 */ /* 0x000fea0003800000 */
[----:B------:R-:W-:Y:S05]  /*1c30*/  @P0 BRA `(.L_x_15206) ;  /* 0x0000003000000947 */ /* 0x000fea0003800000 */
[----:B------:R-:W-:Y:S05]  /*1c40*/  BRA `(.L_x_15207) ;  /* 0x0000004000007947 */ /* 0x000fea0003800000 */
.L_x_15205:
[----:B-----5:R-:W-:-:S05]  /*1c50*/  PRMT R24, RZ, 0x7610, R48 ;  /* 0x00007610ff187816 */ /* 0x020fca0000000030 */
[----:B------:R-:W-:-:S05]  /*1c60*/  FADD.FTZ R23, R24, R23 ;  /* 0x0000001718177221 */ /* 0x000fca0000010000 */
.L_x_15206:
[----:B------:R-:W-:-:S04]  /*1c70*/  F2FP.BF16.PACK_AB R24, RZ, R23 ;  /* 0x00000017ff18723e */ /* 0x000fc800000010ff */
[----:B------:R-:W-:Y:S02]  /*1c80*/  PRMT R44, R44, 0x5410, R24 ;  /* 0x000054102c2c7816 */ /* 0x000fe40000000018 */
.L_x_15207:
[----:B------:R-:W-:-:S05]  /*1c90*/  PRMT R24, RZ, 0x5410, R125 ;  /* 0x00005410ff187816 */ /* 0x000fca000000007d */
[----:B------:R-:W-:Y:S01]  /*1ca0*/  FMUL.FTZ R24, R24, R168 ;  /* 0x000000a818187220 */ /* 0x000fe20000410000 */
[----:B------:R-:W-:Y:S05]  /*1cb0*/  @P2 BRA `(.L_x_15208) ;  /* 0x0000002000002947 */ /* 0x000fea0003800000 */
[----:B------:R-:W-:Y:S05]  /*1cc0*/  @P0 BRA `(.L_x_15209) ;  /* 0x0000003000000947 */ /* 0x000fea0003800000 */
[----:B------:R-:W-:Y:S05]  /*1cd0*/  BRA `(.L_x_15210) ;  /* 0x0000004000007947 */ /* 0x000fea0003800000 */
.L_x_15208:
[----:B-----5:R-:W-:-:S05]  /*1ce0*/  PRMT R25, RZ, 0x5410, R49 ;  /* 0x00005410ff197816 */ /* 0x020fca0000000031 */
[----:B------:R-:W-:-:S05]  /*1cf0*/  FADD.FTZ R24, R25, R24 ;  /* 0x0000001819187221 */ /* 0x000fca0000010000 */
.L_x_15209:
[----:B------:R-:W-:-:S04]  /*1d00*/  F2FP.BF16.PACK_AB R25, RZ, R24 ;  /* 0x00000018ff19723e */ /* 0x000fc800000010ff */
[----:B------:R-:W-:Y:S02]  /*1d10*/  PRMT R45, R25, 0x7610, R45 ;  /* 0x00007610192d7816 */ /* 0x000fe4000000002d */
.L_x_15210:
[----:B------:R-:W-:-:S05]  /*1d20*/  PRMT R25, RZ, 0x7610, R125 ;  /* 0x00007610ff197816 */ /* 0x000fca000000007d */
[----:B------:R-:W-:Y:S01]  /*1d30*/  FMUL.FTZ R25, R25, R168 ;  /* 0x000000a819197220 */ /* 0x000fe20000410000 */
[----:B------:R-:W-:Y:S05]  /*1d40*/  @P2 BRA `(.L_x_15211) ;  /* 0x0000002000002947 */ /* 0x000fea0003800000 */
[----:B------:R-:W-:Y:S05]  /*1d50*/  @P0 BRA `(.L_x_15212) ;  /* 0x0000003000000947 */ /* 0x000fea0003800000 */
[----:B------:R-:W-:Y:S05]  /*1d60*/  BRA `(.L_x_15213) ;  /* 0x0000004000007947 */ /* 0x000fea0003800000 */
.L_x_15211:
[----:B-----5:R-:W-:-:S05]  /*1d70*/  PRMT R26, RZ, 0x7610, R49 ;  /* 0x00007610ff1a7816 */ /* 0x020fca0000000031 */
[----:B------:R-:W-:-:S05]  /*1d80*/  FADD.FTZ R25, R26, R25 ;  /* 0x000000191a197221 */ /* 0x000fca0000010000 */
.L_x_15212:
[----:B------:R-:W-:-:S04]  /*1d90*/  F2FP.BF16.PACK_AB R26, RZ, R25 ;  /* 0x00000019ff1a723e */ /* 0x000fc800000010ff */
[----:B------:R-:W-:Y:S02]  /*1da0*/  PRMT R45, R45, 0x5410, R26 ;  /* 0x000054102d2d7816 */ /* 0x000fe4000000001a */
.L_x_15213:
[----:B------:R-:W-:-:S05]  /*1db0*/  PRMT R26, RZ, 0x5410, R126 ;  /* 0x00005410ff1a7816 */ /* 0x000fca000000007e */
[----:B------:R-:W-:Y:S01]  /*1dc0*/  FMUL.FTZ R26, R26, R168 ;  /* 0x000000a81a1a7220 */ /* 0x000fe20000410000 */
[----:B------:R-:W-:Y:S05]  /*1dd0*/  @P2 BRA `(.L_x_15214) ;  /* 0x0000002000002947 */ /* 0x000fea0003800000 */
[----:B------:R-:W-:Y:S05]  /*1de0*/  @P0 BRA `(.L_x_15215) ;  /* 0x0000003000000947 */ /* 0x000fea0003800000 */
[----:B------:R-:W-:Y:S05]  /*1df0*/  BRA `(.L_x_15216) ;  /* 0x0000004000007947 */ /* 0x000fea0003800000 */
.L_x_15214:
[----:B-----5:R-:W-:-:S05]  /*1e00*/  PRMT R124, RZ, 0x5410, R50 ;  /* 0x00005410ff7c7816 */ /* 0x020fca0000000032 */
[----:B------:R-:W-:-:S05]  /*1e10*/  FADD.FTZ R26, R124, R26 ;  /* 0x0000001a7c1a7221 */ /* 0x000fca0000010000 */
.L_x_15215:
[----:B------:R-:W-:-:S04]  /*1e20*/  F2FP.BF16.PACK_AB R124, RZ, R26 ;  /* 0x0000001aff7c723e */ /* 0x000fc800000010ff */
[----:B------:R-:W-:Y:S02]  /*1e30*/  PRMT R46, R124, 0x7610, R46 ;  /* 0x000076107c2e7816 */ /* 0x000fe4000000002e */
.L_x_15216:
[----:B------:R-:W-:-:S05]  /*1e40*/  PRMT R126, RZ, 0x7610, R126 ;  /* 0x00007610ff7e7816 */ /* 0x000fca000000007e */
[----:B------:R-:W-:Y:S01]  /*1e50*/  FMUL.FTZ R154, R126, R168 ;  /* 0x000000a87e9a7220 */ /* 0x000fe20000410000 */
[----:B------:R-:W-:Y:S05]  /*1e60*/  @P2 BRA `(.L_x_15217) ;  /* 0x0000002000002947 */ /* 0x000fea0003800000 */
[----:B------:R-:W-:Y:S05]  /*1e70*/  @P0 BRA `(.L_x_15218) ;  /* 0x0000003000000947 */ /* 0x000fea0003800000 */
[----:B------:R-:W-:Y:S05]  /*1e80*/  BRA `(.L_x_15219) ;  /* 0x0000004000007947 */ /* 0x000fea0003800000 */
.L_x_15217:
[----:B-----5:R-:W-:-:S05]  /*1e90*/  PRMT R124, RZ, 0x7610, R50 ;  /* 0x00007610ff7c7816 */ /* 0x020fca0000000032 */
[----:B------:R-:W-:-:S05]  /*1ea0*/  FADD.FTZ R154, R124, R154 ;  /* 0x0000009a7c9a7221 */ /* 0x000fca0000010000 */
.L_x_15218:
[----:B------:R-:W-:-:S04]  /*1eb0*/  F2FP.BF16.PACK_AB R124, RZ, R154 ;  /* 0x0000009aff7c723e */ /* 0x000fc800000010ff */
[----:B------:R-:W-:Y:S02]  /*1ec0*/  PRMT R46, R46, 0x5410, R124 ;  /* 0x000054102e2e7816 */ /* 0x000fe4000000007c */
.L_x_15219:
[----:B------:R-:W-:-:S05]  /*1ed0*/  PRMT R124, RZ, 0x5410, R127 ;  /* 0x00005410ff7c7816 */ /* 0x000fca000000007f */
[----:B------:R-:W-:Y:S01]  /*1ee0*/  FMUL.FTZ R153, R124, R168 ;  /* 0x000000a87c997220 */ /* 0x000fe20000410000 */
[----:B------:R-:W-:Y:S05]  /*1ef0*/  @P2 BRA `(.L_x_15220) ;  /* 0x0000002000002947 */ /* 0x000fea0003800000 */
[----:B------:R-:W-:Y:S05]  /*1f00*/  @P0 BRA `(.L_x_15221) ;  /* 0x0000003000000947 */ /* 0x000fea0003800000 */
[----:B------:R-:W-:Y:S05]  /*1f10*/  BRA `(.L_x_15222) ;  /* 0x0000004000007947 */ /* 0x000fea0003800000 */
.L_x_15220:
[----:B-----5:R-:W-:-:S05]  /*1f20*/  PRMT R124, RZ, 0x5410, R51 ;  /* 0x00005410ff7c7816 */ /* 0x020fca0000000033 */
[----:B------:R-:W-:-:S05]  /*1f30*/  FADD.FTZ R153, R124, R153 ;  /* 0x000000997c997221 */ /* 0x000fca0000010000 */
.L_x_15221:
[----:B------:R-:W-:-:S04]  /*1f40*/  F2FP.BF16.PACK_AB R124, RZ, R153 ;  /* 0x00000099ff7c723e */ /* 0x000fc800000010ff */
[----:B------:R-:W-:Y:S02]  /*1f50*/  PRMT R47, R124, 0x7610, R47 ;  /* 0x000076107c2f7816 */ /* 0x000fe4000000002f */
.L_x_15222:
[----:B------:R-:W-:-:S05]  /*1f60*/  PRMT R127, RZ, 0x7610, R127 ;  /* 0x00007610ff7f7816 */ /* 0x000fca000000007f */
[----:B------:R-:W-:Y:S01]  /*1f70*/  FMUL.FTZ R161, R127, R168 ;  /* 0x000000a87fa17220 */ /* 0x000fe20000410000 */
[----:B------:R-:W-:Y:S05]  /*1f80*/  @P2 BRA `(.L_x_15223) ;  /* 0x0000002000002947 */ /* 0x000fea0003800000 */
[----:B------:R-:W-:Y:S05]  /*1f90*/  @P0 BRA `(.L_x_15224) ;  /* 0x0000003000000947 */ /* 0x000fea0003800000 */
[----:B------:R-:W-:Y:S05]  /*1fa0*/  BRA `(.L_x_15225) ;  /* 0x0000004000007947 */ /* 0x000fea0003800000 */
.L_x_15223:
[----:B-----5:R-:W-:-:S05]  /*1fb0*/  PRMT R124, RZ, 0x7610, R51 ;  /* 0x00007610ff7c7816 */ /* 0x020fca0000000033 */
[----:B------:R-:W-:-:S05]  /*1fc0*/  FADD.FTZ R161, R124, R161 ;  /* 0x000000a17ca17221 */ /* 0x000fca0000010000 */
.L_x_15224:
[----:B------:R-:W-:-:S04]  /*1fd0*/  F2FP.BF16.PACK_AB R124, RZ, R161 ;  /* 0x000000a1ff7c723e */ /* 0x000fc800000010ff */
[----:B------:R-:W-:Y:S02]  /*1fe0*/  PRMT R47, R47, 0x5410, R124 ;  /* 0x000054102f2f7816 */ /* 0x000fe4000000007c */
.L_x_15225:
[----:B------:R-:W-:-:S04]  /*1ff0*/  @P0 LEA R124, P2, R169, c[0x0][0x188], 0x4 ;  /* 0x00006200a97c0a11 */ /* 0x000fc800078420ff */
[C---:B------:R-:W-:Y:S02]  /*2000*/  @P0 LEA.HI.X R125, R169.reuse, c[0x0][0x18c], RZ, 0x4, P2 ;  /* 0x00006300a97d0a11 */ /* 0x040fe400010f24ff */
[----:B------:R-:W-:-:S03]  /*2010*/  IADD3 R169, R169, 0x20, RZ ;  /* 0x00000020a9a97810 */ /* 0x000fc60007ffe0ff */
[----:B------:R0:W-:Y:S04]  /*2020*/  @P0 STG.E.128 [R124.64], R44 ;  /* 0x0000002c7c000986 */ /* 0x0001e8000c101d04 */
.L_x_15201:
[----:B------:R-:W-:Y:S05]  /*2030*/  BSYNC B0 ;  /* 0x0000000000007941 */ /* 0x000fea0003800000 */
.L_x_15200:
        /* <DEDUP_REMOVED lines=18> */
.L_x_15228:
[----:B-----5:R-:W-:-:S05]  /*2160*/  PRMT R27, RZ, 0x5410, R48 ;  /* 0x00005410ff1b7816 */ /* 0x020fca0000000030 */
[----:B------:R-:W-:-:S05]  /*2170*/  FADD.FTZ R6, R27, R6 ;  /* 0x000000061b067221 */ /* 0x000fca0000010000 */
.L_x_15229:
[----:B------:R-:W-:-:S04]  /*2180*/  F2FP.BF16.PACK_AB R27, RZ, R6 ;  /* 0x00000006ff1b723e */ /* 0x000fc800000010ff */
[----:B------:R-:W-:Y:S02]  /*2190*/  PRMT R44, R27, 0x7610, R44 ;  /* 0x000076101b2c7816 */ /* 0x000fe4000000002c */
.L_x_15230:
[----:B------:R-:W-:-:S05]  /*21a0*/  PRMT R27, RZ, 0x7610, R124 ;  /* 0x00007610ff1b7816 */ /* 0x000fca000000007c */
[----:B------:R-:W-:Y:S01]  /*21b0*/  FMUL.FTZ R27, R27, R168 ;  /* 0x000000a81b1b7220 */ /* 0x000fe20000410000 */
[----:B------:R-:W-:Y:S05]  /*21c0*/  @P2 BRA `(.L_x_15231) ;  /* 0x0000002000002947 */ /* 0x000fea0003800000 */
[----:B------:R-:W-:Y:S05]  /*21d0*/  @P0 BRA `(.L_x_15232) ;  /* 0x0000003000000947 */ /* 0x000fea0003800000 */
[----:B------:R-:W-:Y:S05]  /*21e0*/  BRA `(.L_x_15233) ;  /* 0x0000004000007947 */ /* 0x000fea0003800000 */
.L_x_15231:
[----:B-----5:R-:W-:-:S05]  /*21f0*/  PRMT R28, RZ, 0x7610, R48 ;  /* 0x00007610ff1c7816 */ /* 0x020fca0000000030 */
[----:B------:R-:W-:-:S05]  /*2200*/  FADD.FTZ R27, R28, R27 ;  /* 0x0000001b1c1b7221 */ /* 0x000fca0000010000 */
.L_x_15232:
[----:B------:R-:W-:-:S04]  /*2210*/  F2FP.BF16.PACK_AB R28, RZ, R27 ;  /* 0x0000001bff1c723e */ /* 0x000fc800000010ff */
[----:B------:R-:W-:Y:S02]  /*2220*/  PRMT R44, R44, 0x5410, R28 ;  /* 0x000054102c2c7816 */ /* 0x000fe4000000001c */
.L_x_15233:
[----:B------:R-:W-:-:S05]  /*2230*/  PRMT R28, RZ, 0x5410, R125 ;  /* 0x00005410ff1c7816 */ /* 0x000fca000000007d */
[----:B------:R-:W-:Y:S01]  /*2240*/  FMUL.FTZ R28, R28, R168 ;  /* 0x000000a81c1c7220 */ /* 0x000fe20000410000 */
[----:B------:R-:W-:Y:S05]  /*2250*/  @P2 BRA `(.L_x_15234) ;  /* 0x0000002000002947 */ /* 0x000fea0003800000 */
[----:B------:R-:W-:Y:S05]  /*2260*/  @P0 BRA `(.L_x_15235) ;  /* 0x0000003000000947 */ /* 0x000fea0003800000 */
[----:B------:R-:W-:Y:S05]  /*2270*/  BRA `(.L_x_15236) ;  /* 0x0000004000007947 */ /* 0x000fea0003800000 */
.L_x_15234:
[----:B-----5:R-:W-:-:S05]  /*2280*/  PRMT R29, RZ, 0x5410, R49 ;  /* 0x00005410ff1d7816 */ /* 0x020fca0000000031 */
[----:B------:R-:W-:-:S05]  /*2290*/  FADD.FTZ R28, R29, R28 ;  /* 0x0000001c1d1c7221 */ /* 0x000fca0000010000 */
.L_x_15235:
[----:B------:R-:W-:-:S04]  /*22a0*/  F2FP.BF16.PACK_AB R29, RZ, R28 ;  /* 0x0000001cff1d723e */ /* 0x000fc800000010ff */
[----:B------:R-:W-:Y:S02]  /*22b0*/  PRMT R45, R29, 0x7610, R45 ;  /* 0x000076101d2d7816 */ /* 0x000fe4000000002d */
.L_x_15236:
[----:B------:R-:W-:-:S05]  /*22c0*/  PRMT R29, RZ, 0x7610, R125 ;  /* 0x00007610ff1d7816 */ /* 0x000fca000000007d */
[----:B------:R-:W-:Y:S01]  /*22d0*/  FMUL.FTZ R29, R29, R168 ;  /* 0x000000a81d1d7220 */ /* 0x000fe20000410000 */
[----:B------:R-:W-:Y:S05]  /*22e0*/  @P2 BRA `(.L_x_15237) ;  /* 0x0000002000002947 */ /* 0x000fea0003800000 */
[----:B------:R-:W-:Y:S05]  /*22f0*/  @P0 BRA `(.L_x_15238) ;  /* 0x0000003000000947 */ /* 0x000fea0003800000 */
[----:B------:R-:W-:Y:S05]  /*2300*/  BRA `(.L_x_15239) ;  /* 0x0000004000007947 */ /* 0x000fea0003800000 */
.L_x_15237:
[----:B-----5:R-:W-:-:S05]  /*2310*/  PRMT R42, RZ, 0x7610, R49 ;  /* 0x00007610ff2a7816 */ /* 0x020fca0000000031 */
[----:B------:R-:W-:-:S05]  /*2320*/  FADD.FTZ R29, R42, R29 ;  /* 0x0000001d2a1d7221 */ /* 0x000fca0000010000 */
.L_x_15238:
[----:B------:R-:W-:-:S04]  /*2330*/  F2FP.BF16.PACK_AB R42, RZ, R29 ;  /* 0x0000001dff2a723e */ /* 0x000fc800000010ff */
[----:B------:R-:W-:Y:S02]  /*2340*/  PRMT R45, R45, 0x5410, R42 ;  /* 0x000054102d2d7816 */ /* 0x000fe4000000002a */
.L_x_15239:
[----:B------:R-:W-:-:S05]  /*2350*/  PRMT R42, RZ, 0x5410, R126 ;  /* 0x00005410ff2a7816 */ /* 0x000fca000000007e */
[----:B------:R-:W-:Y:S01]  /*2360*/  FMUL.FTZ R42, R42, R168 ;  /* 0x000000a82a2a7220 */ /* 0x000fe20000410000 */
[----:B------:R-:W-:Y:S05]  /*2370*/  @P2 BRA `(.L_x_15240) ;  /* 0x0000002000002947 */ /* 0x000fea0003800000 */
[----:B------:R-:W-:Y:S05]  /*2380*/  @P0 BRA `(.L_x_15241) ;  /* 0x0000003000000947 */ /* 0x000fea0003800000 */
[----:B------:R-:W-:Y:S05]  /*2390*/  BRA `(.L_x_15242) ;  /* 0x0000004000007947 */ /* 0x000fea0003800000 */
.L_x_15240:
[----:B-----5:R-:W-:-:S05]  /*23a0*/  PRMT R124, RZ, 0x5410, R50 ;  /* 0x00005410ff7c7816 */ /* 0x020fca0000000032 */
[----:B------:R-:W-:-:S05]  /*23b0*/  FADD.FTZ R42, R124, R42 ;  /* 0x0000002a7c2a7221 */ /* 0x000fca0000010000 */
.L_x_15241:
[----:B------:R-:W-:-:S04]  /*23c0*/  F2FP.BF16.PACK_AB R124, RZ, R42 ;  /* 0x0000002aff7c723e */ /* 0x000fc800000010ff */
[----:B------:R-:W-:Y:S02]  /*23d0*/  PRMT R46, R124, 0x7610, R46 ;  /* 0x000076107c2e7816 */ /* 0x000fe4000000002e */
.L_x_15242:
[----:B------:R-:W-:-:S05]  /*23e0*/  PRMT R126, RZ, 0x7610, R126 ;  /* 0x00007610ff7e7816 */ /* 0x000fca000000007e */
[----:B------:R-:W-:Y:S01]  /*23f0*/  FMUL.FTZ R152, R126, R168 ;  /* 0x000000a87e987220 */ /* 0x000fe20000410000 */
[----:B------:R-:W-:Y:S05]  /*2400*/  @P2 BRA `(.L_x_15243) ;  /* 0x0000002000002947 */ /* 0x000fea0003800000 */
[----:B------:R-:W-:Y:S05]  /*2410*/  @P0 BRA `(.L_x_15244) ;  /* 0x0000003000000947 */ /* 0x000fea0003800000 */
[----:B------:R-:W-:Y:S05]  /*2420*/  BRA `(.L_x_15245) ;  /* 0x0000004000007947 */ /* 0x000fea0003800000 */
.L_x_15243:
[----:B-----5:R-:W-:-:S05]  /*2430*/  PRMT R124, RZ, 0x7610, R50 ;  /* 0x00007610ff7c7816 */ /* 0x020fca0000000032 */
[----:B------:R-:W-:-:S05]  /*2440*/  FADD.FTZ R152, R124, R152 ;  /* 0x000000987c987221 */ /* 0x000fca0000010000 */
.L_x_15244:
[----:B------:R-:W-:-:S04]  /*2450*/  F2FP.BF16.PACK_AB R124, RZ, R152 ;  /* 0x00000098ff7c723e */ /* 0x000fc800000010ff */
[----:B------:R-:W-:Y:S02]  /*2460*/  PRMT R46, R46, 0x5410, R124 ;  /* 0x000054102e2e7816 */ /* 0x000fe4000000007c */
.L_x_15245:
[----:B------:R-:W-:-:S05]  /*2470*/  PRMT R124, RZ, 0x5410, R127 ;  /* 0x00005410ff7c7816 */ /* 0x000fca000000007f */
[----:B------:R-:W-:Y:S01]  /*2480*/  FMUL.FTZ R151, R124, R168 ;  /* 0x000000a87c977220 */ /* 0x000fe20000410000 */
[----:B------:R-:W-:Y:S05]  /*2490*/  @P2 BRA `(.L_x_15246) ;  /* 0x0000002000002947 */ /* 0x000fea0003800000 */
[----:B------:R-:W-:Y:S05]  /*24a0*/  @P0 BRA `(.L_x_15247) ;  /* 0x0000003000000947 */ /* 0x000fea0003800000 */
[----:B------:R-:W-:Y:S05]  /*24b0*/  BRA `(.L_x_15248) ;  /* 0x0000004000007947 */ /* 0x000fea0003800000 */
.L_x_15246:
[----:B-----5:R-:W-:-:S05]  /*24c0*/  PRMT R124, RZ, 0x5410, R51 ;  /* 0x00005410ff7c7816 */ /* 0x020fca0000000033 */
[----:B------:R-:W-:-:S05]  /*24d0*/  FADD.FTZ R151, R124, R151 ;  /* 0x000000977c977221 */ /* 0x000fca0000010000 */
.L_x_15247:
[----:B------:R-:W-:-:S04]  /*24e0*/  F2FP.BF16.PACK_AB R124, RZ, R151 ;  /* 0x00000097ff7c723e */ /* 0x000fc800000010ff */
[----:B------:R-:W-:Y:S02]  /*24f0*/  PRMT R47, R124, 0x7610, R47 ;  /* 0x000076107c2f7816 */ /* 0x000fe4000000002f */
.L_x_15248:
[----:B------:R-:W-:-:S05]  /*2500*/  PRMT R127, RZ, 0x7610, R127 ;  /* 0x00007610ff7f7816 */ /* 0x000fca000000007f */
[----:B------:R-:W-:Y:S01]  /*2510*/  FMUL.FTZ R162, R127, R168 ;  /* 0x000000a87fa27220 */ /* 0x000fe20000410000 */
[----:B------:R-:W-:Y:S05]  /*2520*/  @P2 BRA `(.L_x_15249) ;  /* 0x0000002000002947 */ /* 0x000fea0003800000 */
[----:B------:R-:W-:Y:S05]  /*2530*/  @P0 BRA `(.L_x_15250) ;  /* 0x0000003000000947 */ /* 0x000fea0003800000 */
[----:B------:R-:W-:Y:S05]  /*2540*/  BRA `(.L_x_15251) ;  /* 0x0000004000007947 */ /* 0x000fea0003800000 */
.L_x_15249:
[----:B-----5:R-:W-:-:S05]  /*2550*/  PRMT R124, RZ, 0x7610, R51 ;  /* 0x00007610ff7c7816 */ /* 0x020fca0000000033 */
[----:B------:R-:W-:-:S05]  /*2560*/  FADD.FTZ R162, R124, R162 ;  /* 0x000000a27ca27221 */ /* 0x000fca0000010000 */
.L_x_15250:
[----:B------:R-:W-:-:S04]  /*2570*/  F2FP.BF16.PACK_AB R124, RZ, R162 ;  /* 0x000000a2ff7c723e */ /* 0x000fc800000010ff */
[----:B------:R-:W-:Y:S02]  /*2580*/  PRMT R47, R47, 0x5410, R124 ;  /* 0x000054102f2f7816 */ /* 0x000fe4000000007c */
.L_x_15251:
[----:B------:R-:W-:-:S04]  /*2590*/  @P0 LEA R124, P2, R169, c[0x0][0x188], 0x4 ;  /* 0x00006200a97c0a11 */ /* 0x000fc800078420ff */
[C---:B------:R-:W-:Y:S02]  /*25a0*/  @P0 LEA.HI.X R125, R169.reuse, c[0x0][0x18c], RZ, 0x4, P2 ;  /* 0x00006300a97d0a11 */ /* 0x040fe400010f24ff */
[----:B------:R-:W-:-:S03]  /*25b0*/  IADD3 R169, R169, 0x20, RZ ;  /* 0x00000020a9a97810 */ /* 0x000fc60007ffe0ff */
[----:B------:R0:W-:Y:S04]  /*25c0*/  @P0 STG.E.128 [R124.64], R44 ;  /* 0x0000002c7c000986 */ /* 0x0001e8000c101d04 */
.L_x_15227:
[----:B------:R-:W-:Y:S05]  /*25d0*/  BSYNC B0 ;  /* 0x0000000000007941 */ /* 0x000fea0003800000 */
.L_x_15226:
[----:B------:R-:W-:Y:S01]  /*25e0*/  ISETP.GE.U32.AND P2, PT, R13, 0xa0, PT ;  /* 0x000000a00d00780c */ /* 0x000fe20003f46070 */
[----:B------:R-:W-:-:S12]  /*25f0*/  BSSY B0, `(.L_x_15252) ;  /* 0x0000058000007945 */ /* 0x000fd80003800000 */
[----:B------:R-:W-:Y:S05]  /*2600*/  @!P2 BRA `(.L_x_15253) ;  /* 0x000005600000a947 */ /* 0x000fea0003800000 */
[----:B------:R-:W-:-:S04]  /*2610*/  ISETP.NE.U32.AND P2, PT, RZ, c[0x0][0x180], PT ;  /* 0x00006000ff007a0c */ /* 0x000fc80003f45070 */
[----:B------:R-:W-:Y:S02]  /*2620*/  ISETP.NE.AND.EX P2, PT, RZ, c[0x0][0x184], PT, P2 ;  /* 0x00006100ff007a0c */ /* 0x000fe40003f45320 */
[----:B0-----:R-:W-:-:S11]  /*2630*/  MOV R124, 0x10 ;  /* 0x00000010007c7802 */ /* 0x001fd60000000f00 */
[----:B------:R-:W-:-:S04]  /*2640*/  @P2 LEA R30, P3, R169, c[0x0][0x180], 0x4 ;  /* 0x00006000a91e2a11 */ /* 0x000fc800078620ff */
[----:B------:R-:W-:-:S05]  /*2650*/  @P2 LEA.HI.X R31, R169, c[0x0][0x184], RZ, 0x4, P3 ;  /* 0x00006100a91f2a11 */ /* 0x000fca00018f24ff */
[----:B-----5:R0:W5:Y:S02]  /*2660*/  @P2 LDG.E.128 R48, [R30.64] ;  /* 0x000000041e302981 */ /* 0x020164000c1e1d00 */
        /* <DEDUP_REMOVED lines=9> */
.L_x_15254:
[----:B-----5:R-:W-:-:S05]  /*2700*/  PRMT R30, RZ, 0x5410, R48 ;  /* 0x00005410ff1e7816 */ /* 0x020fca0000000030 */
[----:B------:R-:W-:-:S05]  /*2710*/  FADD.FTZ R5, R30, R5 ;  /* 0x000000051e057221 */ /* 0x000fca0000010000 */
.L_x_15255:
[----:B------:R-:W-:-:S04]  /*2720*/  F2FP.BF16.PACK_AB R30, RZ, R5 ;  /* 0x00000005ff1e723e */ /* 0x000fc800000010ff */
[----:B------:R-:W-:Y:S02]  /*2730*/  PRMT R44, R30, 0x7610, R44 ;  /* 0x000076101e2c7816 */ /* 0x000fe4000000002c */
.L_x_15256:
[----:B------:R-:W-:-:S05]  /*2740*/  PRMT R31, RZ, 0x7610, R124 ;  /* 0x00007610ff1f7816 */ /* 0x000fca000000007c */
[----:B------:R-:W-:Y:S01]  /*2750*/  FMUL.FTZ R30, R31, R168 ;  /* 0x000000a81f1e7220 */ /* 0x000fe20000410000 */
[----:B------:R-:W-:Y:S05]  /*2760*/  @P2 BRA `(.L_x_15257) ;  /* 0x0000002000002947 */ /* 0x000fea0003800000 */
[----:B------:R-:W-:Y:S05]  /*2770*/  @P0 BRA `(.L_x_15258) ;  /* 0x0000003000000947 */ /* 0x000fea0003800000 */
[----:B------:R-:W-:Y:S05]  /*2780*/  BRA `(.L_x_15259) ;  /* 0x0000004000007947 */ /* 0x000fea0003800000 */
.L_x_15257:
[----:B-----5:R-:W-:-:S05]  /*2790*/  PRMT R31, RZ, 0x7610, R48 ;  /* 0x00007610ff1f7816 */ /* 0x020fca0000000030 */
[----:B------:R-:W-:-:S05]  /*27a0*/  FADD.FTZ R30, R31, R30 ;  /* 0x0000001e1f1e7221 */ /* 0x000fca0000010000 */
.L_x_15258:
[----:B------:R-:W-:-:S04]  /*27b0*/  F2FP.BF16.PACK_AB R31, RZ, R30 ;  /* 0x0000001eff1f723e */ /* 0x000fc800000010ff */
[----:B------:R-:W-:Y:S02]  /*27c0*/  PRMT R44, R44, 0x5410, R31 ;  /* 0x000054102c2c7816 */ /* 0x000fe4000000001f */
.L_x_15259:
[----:B------:R-:W-:-:S05]  /*27d0*/  PRMT R31, RZ, 0x5410, R125 ;  /* 0x00005410ff1f7816 */ /* 0x000fca000000007d */
[----:B------:R-:W-:Y:S01]  /*27e0*/  FMUL.FTZ R31, R31, R168 ;  /* 0x000000a81f1f7220 */ /* 0x000fe20000410000 */
[----:B------:R-:W-:Y:S05]  /*27f0*/  @P2 BRA `(.L_x_15260) ;  /* 0x0000002000002947 */ /* 0x000fea0003800000 */
[----:B------:R-:W-:Y:S05]  /*2800*/  @P0 BRA `(.L_x_15261) ;  /* 0x0000003000000947 */ /* 0x000fea0003800000 */
[----:B------:R-:W-:Y:S05]  /*2810*/  BRA `(.L_x_15262) ;  /* 0x0000004000007947 */ /* 0x000fea0003800000 */
.L_x_15260:
[----:B-----5:R-:W-:-:S05]  /*2820*/  PRMT R43, RZ, 0x5410, R49 ;  /* 0x00005410ff2b7816 */ /* 0x020fca0000000031 */
[----:B------:R-:W-:-:S05]  /*2830*/  FADD.FTZ R31, R43, R31 ;  /* 0x0000001f2b1f7221 */ /* 0x000fca0000010000 */
.L_x_15261:
[----:B------:R-:W-:-:S04]  /*2840*/  F2FP.BF16.PACK_AB R43, RZ, R31 ;  /* 0x0000001fff2b723e */ /* 0x000fc800000010ff */
[----:B------:R-:W-:Y:S02]  /*2850*/  PRMT R45, R43, 0x7610, R45 ;  /* 0x000076102b2d7816 */ /* 0x000fe4000000002d */
.L_x_15262:
[----:B------:R-:W-:-:S05]  /*2860*/  PRMT R43, RZ, 0x7610, R125 ;  /* 0x00007610ff2b7816 */ /* 0x000fca000000007d */
[----:B------:R-:W-:Y:S01]  /*2870*/  FMUL.FTZ R43, R43, R168 ;  /* 0x000000a82b2b7220 */ /* 0x000fe20000410000 */
[----:B------:R-:W-:Y:S05]  /*2880*/  @P2 BRA `(.L_x_15263) ;  /* 0x0000002000002947 */ /* 0x000fea0003800000 */
[----:B------:R-:W-:Y:S05]  /*2890*/  @P0 BRA `(.L_x_15264) ;  /* 0x0000003000000947 */ /* 0x000fea0003800000 */
[----:B------:R-:W-:Y:S05]  /*28a0*/  BRA `(.L_x_15265) ;  /* 0x0000004000007947 */ /* 0x000fea0003800000 */
.L_x_15263:
[----:B-----5:R-:W-:-:S05]  /*28b0*/  PRMT R124, RZ, 0x7610, R49 ;  /* 0x00007610ff7c7816 */ /* 0x020fca0000000031 */
[----:B------:R-:W-:-:S05]  /*28c0*/  FADD.FTZ R43, R124, R43 ;  /* 0x0000002b7c2b7221 */ /* 0x000fca0000010000 */
.L_x_15264:
[----:B------:R-:W-:-:S04]  /*28d0*/  F2FP.BF16.PACK_AB R124, RZ, R43 ;  /* 0x0000002bff7c723e */ /* 0x000fc800000010ff */
[----:B------:R-:W-:Y:S02]  /*28e0*/  PRMT R45, R45, 0x5410, R124 ;  /* 0x000054102d2d7816 */ /* 0x000fe4000000007c */
.L_x_15265:
[----:B------:R-:W-:-:S05]  /*28f0*/  PRMT R124, RZ, 0x5410, R126 ;  /* 0x00005410ff7c7816 */ /* 0x000fca000000007e */
[----:B------:R-:W-:Y:S01]  /*2900*/  FMUL.FTZ R128, R124, R168 ;  /* 0x000000a87c807220 */ /* 0x000fe20000410000 */
[----:B------:R-:W-:Y:S05]  /*2910*/  @P2 BRA `(.L_x_15266) ;  /* 0x0000002000002947 */ /* 0x000fea0003800000 */
[----:B------:R-:W-:Y:S05]  /*2920*/  @P0 BRA `(.L_x_15267) ;  /* 0x0000003000000947 */ /* 0x000fea0003800000 */
[----:B------:R-:W-:Y:S05]  /*2930*/  BRA `(.L_x_15268) ;  /* 0x0000004000007947 */ /* 0x000fea0003800000 */
.L_x_15266:
[----:B-----5:R-:W-:-:S05]  /*2940*/  PRMT R124, RZ, 0x5410, R50 ;  /* 0x00005410ff7c7816 */ /* 0x020fca0000000032 */
[----:B------:R-:W-:-:S05]  /*2950*/  FADD.FTZ R128, R124, R128 ;  /* 0x000000807c807221 */ /* 0x000fca0000010000 */
.L_x_15267:
[----:B------:R-:W-:-:S04]  /*2960*/  F2FP.BF16.PACK_AB R124, RZ, R128 ;  /* 0x00000080ff7c723e */ /* 0x000fc800000010ff */
[----:B------:R-:W-:Y:S02]  /*2970*/  PRMT R46, R124, 0x7610, R46 ;  /* 0x000076107c2e7816 */ /* 0x000fe4000000002e */
.L_x_15268:
[----:B------:R-:W-:-:S05]  /*2980*/  PRMT R126, RZ, 0x7610, R126 ;  /* 0x00007610ff7e7816 */ /* 0x000fca000000007e */
[----:B------:R-:W-:Y:S01]  /*2990*/  FMUL.FTZ R150, R126, R168 ;  /* 0x000000a87e967220 */ /* 0x000fe20000410000 */
[----:B------:R-:W-:Y:S05]  /*29a0*/  @P2 BRA `(.L_x_15269) ;  /* 0x0000002000002947 */ /* 0x000fea0003800000 */
[----:B------:R-:W-:Y:S05]  /*29b0*/  @P0 BRA `(.L_x_15270) ;  /* 0x0000003000000947 */ /* 0x000fea0003800000 */
[----:B------:R-:W-:Y:S05]  /*29c0*/  BRA `(.L_x_15271) ;  /* 0x0000004000007947 */ /* 0x000fea0003800000 */
.L_x_15269:
[----:B-----5:R-:W-:-:S05]  /*29d0*/  PRMT R124, RZ, 0x7610, R50 ;  /* 0x00007610ff7c7816 */ /* 0x020fca0000000032 */
[----:B------:R-:W-:-:S05]  /*29e0*/  FADD.FTZ R150, R124, R150 ;  /* 0x000000967c967221 */ /* 0x000fca0000010000 */
.L_x_15270:
[----:B------:R-:W-:-:S04]  /*29f0*/  F2FP.BF16.PACK_AB R124, RZ, R150 ;  /* 0x00000096ff7c723e */ /* 0x000fc800000010ff */
[----:B------:R-:W-:Y:S02]  /*2a00*/  PRMT R46, R46, 0x5410, R124 ;  /* 0x000054102e2e7816 */ /* 0x000fe4000000007c */
.L_x_15271:
[----:B------:R-:W-:-:S05]  /*2a10*/  PRMT R124, RZ, 0x5410, R127 ;  /* 0x00005410ff7c7816 */ /* 0x000fca000000007f */
[----:B------:R-:W-:Y:S01]  /*2a20*/  FMUL.FTZ R149, R124, R168 ;  /* 0x000000a87c957220 */ /* 0x000fe20000410000 */
[----:B------:R-:W-:Y:S05]  /*2a30*/  @P2 BRA `(.L_x_15272) ;  /* 0x0000002000002947 */ /* 0x000fea0003800000 */
[----:B------:R-:W-:Y:S05]  /*2a40*/  @P0 BRA `(.L_x_15273) ;  /* 0x0000003000000947 */ /* 0x000fea0003800000 */
[----:B------:R-:W-:Y:S05]  /*2a50*/  BRA `(.L_x_15274) ;  /* 0x0000004000007947 */ /* 0x000fea0003800000 */
.L_x_15272:
[----:B-----5:R-:W-:-:S05]  /*2a60*/  PRMT R124, RZ, 0x5410, R51 ;  /* 0x00005410ff7c7816 */ /* 0x020fca0000000033 */
[----:B------:R-:W-:-:S05]  /*2a70*/  FADD.FTZ R149, R124, R149 ;  /* 0x000000957c957221 */ /* 0x000fca0000010000 */
.L_x_15273:
[----:B------:R-:W-:-:S04]  /*2a80*/  F2FP.BF16.PACK_AB R124, RZ, R149 ;  /* 0x00000095ff7c723e */ /* 0x000fc800000010ff */
[----:B------:R-:W-:Y:S02]  /*2a90*/  PRMT R47, R124, 0x7610, R47 ;  /* 0x000076107c2f7816 */ /* 0x000fe4000000002f */
.L_x_15274:
[----:B------:R-:W-:-:S05]  /*2aa0*/  PRMT R127, RZ, 0x7610, R127 ;  /* 0x00007610ff7f7816 */ /* 0x000fca000000007f */
[----:B------:R-:W-:Y:S01]  /*2ab0*/  FMUL.FTZ R163, R127, R168 ;  /* 0x000000a87fa37220 */ /* 0x000fe20000410000 */
[----:B------:R-:W-:Y:S05]  /*2ac0*/  @P2 BRA `(.L_x_15275) ;  /* 0x0000002000002947 */ /* 0x000fea0003800000 */
[----:B------:R-:W-:Y:S05]  /*2ad0*/  @P0 BRA `(.L_x_15276) ;  /* 0x0000003000000947 */ /* 0x000fea0003800000 */
[----:B------:R-:W-:Y:S05]  /*2ae0*/  BRA `(.L_x_15277) ;  /* 0x0000004000007947 */ /* 0x000fea0003800000 */
.L_x_15275:
[----:B-----5:R-:W-:-:S05]  /*2af0*/  PRMT R124, RZ, 0x7610, R51 ;  /* 0x00007610ff7c7816 */ /* 0x020fca0000000033 */
[----:B------:R-:W-:-:S05]  /*2b00*/  FADD.FTZ R163, R124, R163 ;  /* 0x000000a37ca37221 */ /* 0x000fca0000010000 */
.L_x_15276:
[----:B------:R-:W-:-:S04]  /*2b10*/  F2FP.BF16.PACK_AB R124, RZ, R163 ;  /* 0x000000a3ff7c723e */ /* 0x000fc800000010ff */
[----:B------:R-:W-:Y:S02]  /*2b20*/  PRMT R47, R47, 0x5410, R124 ;  /* 0x000054102f2f7816 */ /* 0x000fe4000000007c */
.L_x_15277:
[----:B------:R-:W-:-:S04]  /*2b30*/  @P0 LEA R124, P2, R169, c[0x0][0x188], 0x4 ;  /* 0x00006200a97c0a11 */ /* 0x000fc800078420ff */
[C---:B------:R-:W-:Y:S02]  /*2b40*/  @P0 LEA.HI.X R125, R169.reuse, c[0x0][0x18c], RZ, 0x4, P2 ;  /* 0x00006300a97d0a11 */ /* 0x040fe400010f24ff */
[----:B------:R-:W-:-:S03]  /*2b50*/  IADD3 R169, R169, 0x20, RZ ;  /* 0x00000020a9a97810 */ /* 0x000fc60007ffe0ff */
[----:B------:R0:W-:Y:S04]  /*2b60*/  @P0 STG.E.128 [R124.64], R44 ;  /* 0x0000002c7c000986 */ /* 0x0001e8000c101d04 */
.L_x_15253:
[----:B------:R-:W-:Y:S05]  /*2b70*/  BSYNC B0 ;  /* 0x0000000000007941 */ /* 0x000fea0003800000 */
.L_x_15252:
[----:B------:R-:W-:Y:S01]  /*2b80*/  ISETP.GE.U32.AND P2, PT, R13, 0xc0, PT ;  /* 0x000000c00d00780c */ /* 0x000fe20003f46070 */
[----:B------:R-:W-:-:S12]  /*2b90*/  BSSY B0, `(.L_x_15278) ;  /* 0x0000058000007945 */ /* 0x000fd80003800000 */
[----:B------:R-:W-:Y:S05]  /*2ba0*/  @!P2 BRA `(.L_x_15279) ;  /* 0x000005600000a947 */ /* 0x000fea0003800000 */
[----:B------:R-:W-:-:S04]  /*2bb0*/  ISETP.NE.U32.AND P2, PT, RZ, c[0x0][0x180], PT ;  /* 0x00006000ff007a0c */ /* 0x000fc80003f45070 */
[----:B------:R-:W-:Y:S01]  /*2bc0*/  ISETP.NE.AND.EX P2, PT, RZ, c[0x0][0x184], PT, P2 ;  /* 0x00006100ff007a0c */ /* 0x000fe20003f45320 */
[----:B0-----:R-:W-:-:S12]  /*2bd0*/  HFMA2.MMA R4, -RZ, RZ, 0, 9.5367431640625e-07 ;  /* 0x00000010ff047435 */ /* 0x001fd800000001ff */
        /* <DEDUP_REMOVED lines=12> */
.L_x_15280:
[----:B-----5:R-:W-:-:S05]  /*2ca0*/  PRMT R32, RZ, 0x5410, R48 ;  /* 0x00005410ff207816 */ /* 0x020fca0000000030 */
[----:B------:R-:W-:-:S05]  /*2cb0*/  FADD.FTZ R4, R32, R4 ;  /* 0x0000000420047221 */ /* 0x000fca0000010000 */
.L_x_15281:
[----:B------:R-:W-:-:S04]  /*2cc0*/  F2FP.BF16.PACK_AB R32, RZ, R4 ;  /* 0x00000004ff20723e */ /* 0x000fc800000010ff */
[----:B------:R-:W-:Y:S02]  /*2cd0*/  PRMT R44, R32, 0x7610, R44 ;  /* 0x00007610202c7816 */ /* 0x000fe4000000002c */
.L_x_15282:
[----:B------:R-:W-:-:S05]  /*2ce0*/  PRMT R33, RZ, 0x7610, R124 ;  /* 0x00007610ff217816 */ /* 0x000fca000000007c */
[----:B------:R-:W-:Y:S01]  /*2cf0*/  FMUL.FTZ R32, R33, R168 ;  /* 0x000000a821207220 */ /* 0x000fe20000410000 */
[----:B------:R-:W-:Y:S05]  /*2d00*/  @P2 BRA `(.L_x_15283) ;  /* 0x0000002000002947 */ /* 0x000fea0003800000 */
[----:B------:R-:W-:Y:S05]  /*2d10*/  @P0 BRA `(.L_x_15284) ;  /* 0x0000003000000947 */ /* 0x000fea0003800000 */
[----:B------:R-:W-:Y:S05]  /*2d20*/  BRA `(.L_x_15285) ;  /* 0x0000004000007947 */ /* 0x000fea0003800000 */
.L_x_15283:
[----:B-----5:R-:W-:-:S05]  /*2d30*/  PRMT R33, RZ, 0x7610, R48 ;  /* 0x00007610ff217816 */ /* 0x020fca0000000030 */
[----:B------:R-:W-:-:S05]  /*2d40*/  FADD.FTZ R32, R33, R32 ;  /* 0x0000002021207221 */ /* 0x000fca0000010000 */
.L_x_15284:
[----:B------:R-:W-:-:S04]  /*2d50*/  F2FP.BF16.PACK_AB R33, RZ, R32 ;  /* 0x00000020ff21723e */ /* 0x000fc800000010ff */
[----:B------:R-:W-:Y:S02]  /*2d60*/  PRMT R44, R44, 0x5410, R33 ;  /* 0x000054102c2c7816 */ /* 0x000fe40000000021 */
.L_x_15285:
[----:B------:R-:W-:-:S05]  /*2d70*/  PRMT R33, RZ, 0x5410, R125 ;  /* 0x00005410ff217816 */ /* 0x000fca000000007d */
[----:B------:R-:W-:Y:S01]  /*2d80*/  FMUL.FTZ R33, R33, R168 ;  /* 0x000000a821217220 */ /* 0x000fe20000410000 */
[----:B------:R-:W-:Y:S05]  /*2d90*/  @P2 BRA `(.L_x_15286) ;  /* 0x0000002000002947 */ /* 0x000fea0003800000 */
[----:B------:R-:W-:Y:S05]  /*2da0*/  @P0 BRA `(.L_x_15287) ;  /* 0x0000003000000947 */ /* 0x000fea0003800000 */
[----:B------:R-:W-:Y:S05]  /*2db0*/  BRA `(.L_x_15288) ;  /* 0x0000004000007947 */ /* 0x000fea0003800000 */
.L_x_15286:
[----:B-----5:R-:W-:-:S05]  /*2dc0*/  PRMT R124, RZ, 0x5410, R49 ;  /* 0x00005410ff7c7816 */ /* 0x020fca0000000031 */
[----:B------:R-:W-:-:S05]  /*2dd0*/  FADD.FTZ R33, R124, R33 ;  /* 0x000000217c217221 */ /* 0x000fca0000010000 */
.L_x_15287:
[----:B------:R-:W-:-:S04]  /*2de0*/  F2FP.BF16.PACK_AB R124, RZ, R33 ;  /* 0x00000021ff7c723e */ /* 0x000fc800000010ff */
[----:B------:R-:W-:Y:S02]  /*2df0*/  PRMT R45, R124, 0x7610, R45 ;  /* 0x000076107c2d7816 */ /* 0x000fe4000000002d */
.L_x_15288:
[----:B------:R-:W-:-:S05]  /*2e00*/  PRMT R125, RZ, 0x7610, R125 ;  /* 0x00007610ff7d7816 */ /* 0x000fca000000007d */
[----:B------:R-:W-:Y:S01]  /*2e10*/  FMUL.FTZ R129, R125, R168 ;  /* 0x000000a87d817220 */ /* 0x000fe20000410000 */
[----:B------:R-:W-:Y:S05]  /*2e20*/  @P2 BRA `(.L_x_15289) ;  /* 0x0000002000002947 */ /* 0x000fea0003800000 */
[----:B------:R-:W-:Y:S05]  /*2e30*/  @P0 BRA `(.L_x_15290) ;  /* 0x0000003000000947 */ /* 0x000fea0003800000 */
[----:B------:R-:W-:Y:S05]  /*2e40*/  BRA `(.L_x_15291) ;  /* 0x0000004000007947 */ /* 0x000fea0003800000 */
.L_x_15289:
[----:B-----5:R-:W-:-:S05]  /*2e50*/  PRMT R124, RZ, 0x7610, R49 ;  /* 0x00007610ff7c7816 */ /* 0x020fca0000000031 */
[----:B------:R-:W-:-:S05]  /*2e60*/  FADD.FTZ R129, R124, R129 ;  /* 0x000000817c817221 */ /* 0x000fca0000010000 */
.L_x_15290:
[----:B------:R-:W-:-:S04]  /*2e70*/  F2FP.BF16.PACK_AB R124, RZ, R129 ;  /* 0x00000081ff7c723e */ /* 0x000fc800000010ff */
[----:B------:R-:W-:Y:S02]  /*2e80*/  PRMT R45, R45, 0x5410, R124 ;  /* 0x000054102d2d7816 */ /* 0x000fe4000000007c */
.L_x_15291:
[----:B------:R-:W-:-:S05]  /*2e90*/  PRMT R124, RZ, 0x5410, R126 ;  /* 0x00005410ff7c7816 */ /* 0x000fca000000007e */
[----:B------:R-:W-:Y:S01]  /*2ea0*/  FMUL.FTZ R130, R124, R168 ;  /* 0x000000a87c827220 */ /* 0x000fe20000410000 */
[----:B------:R-:W-:Y:S05]  /*2eb0*/  @P2 BRA `(.L_x_15292) ;  /* 0x0000002000002947 */ /* 0x000fea0003800000 */
[----:B------:R-:W-:Y:S05]  /*2ec0*/  @P0 BRA `(.L_x_15293) ;  /* 0x0000003000000947 */ /* 0x000fea0003800000 */
[----:B------:R-:W-:Y:S05]  /*2ed0*/  BRA `(.L_x_15294) ;  /* 0x0000004000007947 */ /* 0x000fea0003800000 */
.L_x_15292:
[----:B-----5:R-:W-:-:S05]  /*2ee0*/  PRMT R124, RZ, 0x5410, R50 ;  /* 0x00005410ff7c7816 */ /* 0x020fca0000000032 */
[----:B------:R-:W-:-:S05]  /*2ef0*/  FADD.FTZ R130, R124, R130 ;  /* 0x000000827c827221 */ /* 0x000fca0000010000 */
.L_x_15293:
[----:B------:R-:W-:-:S04]  /*2f00*/  F2FP.BF16.PACK_AB R124, RZ, R130 ;  /* 0x00000082ff7c723e */ /* 0x000fc800000010ff */
[----:B------:R-:W-:Y:S02]  /*2f10*/  PRMT R46, R124, 0x7610, R46 ;  /* 0x000076107c2e7816 */ /* 0x000fe4000000002e */
.L_x_15294:
[----:B------:R-:W-:-:S05]  /*2f20*/  PRMT R126, RZ, 0x7610, R126 ;  /* 0x00007610ff7e7816 */ /* 0x000fca000000007e */
[----:B------:R-:W-:Y:S01]  /*2f30*/  FMUL.FTZ R148, R126, R168 ;  /* 0x000000a87e947220 */ /* 0x000fe20000410000 */
[----:B------:R-:W-:Y:S05]  /*2f40*/  @P2 BRA `(.L_x_15295) ;  /* 0x0000002000002947 */ /* 0x000fea0003800000 */
[----:B------:R-:W-:Y:S05]  /*2f50*/  @P0 BRA `(.L_x_15296) ;  /* 0x0000003000000947 */ /* 0x000fea0003800000 */
[----:B------:R-:W-:Y:S05]  /*2f60*/  BRA `(.L_x_15297) ;  /* 0x0000004000007947 */ /* 0x000fea0003800000 */
.L_x_15295:
[----:B-----5:R-:W-:-:S05]  /*2f70*/  PRMT R124, RZ, 0x7610, R50 ;  /* 0x00007610ff7c7816 */ /* 0x020fca0000000032 */
[----:B------:R-:W-:-:S05]  /*2f80*/  FADD.FTZ R148, R124, R148 ;  /* 0x000000947c947221 */ /* 0x000fca0000010000 */
.L_x_15296:
[----:B------:R-:W-:-:S04]  /*2f90*/  F2FP.BF16.PACK_AB R124, RZ, R148 ;  /* 0x00000094ff7c723e */ /* 0x000fc800000010ff */
[----:B------:R-:W-:Y:S02]  /*2fa0*/  PRMT R46, R46, 0x5410, R124 ;  /* 0x000054102e2e7816 */ /* 0x000fe4000000007c */
.L_x_15297:
[----:B------:R-:W-:-:S05]  /*2fb0*/  PRMT R124, RZ, 0x5410, R127 ;  /* 0x00005410ff7c7816 */ /* 0x000fca000000007f */
[----:B------:R-:W-:Y:S01]  /*2fc0*/  FMUL.FTZ R147, R124, R168 ;  /* 0x000000a87c937220 */ /* 0x000fe20000410000 */
[----:B------:R-:W-:Y:S05]  /*2fd0*/  @P2 BRA `(.L_x_15298) ;  /* 0x0000002000002947 */ /* 0x000fea0003800000 */
[----:B------:R-:W-:Y:S05]  /*2fe0*/  @P0 BRA `(.L_x_15299) ;  /* 0x0000003000000947 */ /* 0x000fea0003800000 */
[----:B------:R-:W-:Y:S05]  /*2ff0*/  BRA `(.L_x_15300) ;  /* 0x0000004000007947 */ /* 0x000fea0003800000 */
.L_x_15298:
[----:B-----5:R-:W-:-:S05]  /*3000*/  PRMT R124, RZ, 0x5410, R51 ;  /* 0x00005410ff7c7816 */ /* 0x020fca0000000033 */
[----:B------:R-:W-:-:S05]  /*3010*/  FADD.FTZ R147, R124, R147 ;  /* 0x000000937c937221 */ /* 0x000fca0000010000 */
.L_x_15299:
[----:B------:R-:W-:-:S04]  /*3020*/  F2FP.BF16.PACK_AB R124, RZ, R147 ;  /* 0x00000093ff7c723e */ /* 0x000fc800000010ff */
[----:B------:R-:W-:Y:S02]  /*3030*/  PRMT R47, R124, 0x7610, R47 ;  /* 0x000076107c2f7816 */ /* 0x000fe4000000002f */
.L_x_15300:
[----:B------:R-:W-:-:S05]  /*3040*/  PRMT R127, RZ, 0x7610, R127 ;  /* 0x00007610ff7f7816 */ /* 0x000fca000000007f */
[----:B------:R-:W-:Y:S01]  /*3050*/  FMUL.FTZ R164, R127, R168 ;  /* 0x000000a87fa47220 */ /* 0x000fe20000410000 */
[----:B------:R-:W-:Y:S05]  /*3060*/  @P2 BRA `(.L_x_15301) ;  /* 0x0000002000002947 */ /* 0x000fea0003800000 */
[----:B------:R-:W-:Y:S05]  /*3070*/  @P0 BRA `(.L_x_15302) ;  /* 0x0000003000000947 */ /* 0x000fea0003800000 */
[----:B------:R-:W-:Y:S05]  /*3080*/  BRA `(.L_x_15303) ;  /* 0x0000004000007947 */ /* 0x000fea0003800000 */
.L_x_15301:
[----:B-----5:R-:W-:-:S05]  /*3090*/  PRMT R124, RZ, 0x7610, R51 ;  /* 0x00007610ff7c7816 */ /* 0x020fca0000000033 */
[----:B------:R-:W-:-:S05]  /*30a0*/  FADD.FTZ R164, R124, R164 ;  /* 0x000000a47ca47221 */ /* 0x000fca0000010000 */
.L_x_15302:
[----:B------:R-:W-:-:S04]  /*30b0*/  F2FP.BF16.PACK_AB R124, RZ, R164 ;  /* 0x000000a4ff7c723e */ /* 0x000fc800000010ff */
[----:B------:R-:W-:Y:S02]  /*30c0*/  PRMT R47, R47, 0x5410, R124 ;  /* 0x000054102f2f7816 */ /* 0x000fe4000000007c */
.L_x_15303:
[----:B------:R-:W-:-:S04]  /*30d0*/  @P0 LEA R124, P2, R169, c[0x0][0x188], 0x4 ;  /* 0x00006200a97c0a11 */ /* 0x000fc800078420ff */
[C---:B------:R-:W-:Y:S02]  /*30e0*/  @P0 LEA.HI.X R125, R169.reuse, c[0x0][0x18c], RZ, 0x4, P2 ;  /* 0x00006300a97d0a11 */ /* 0x040fe400010f24ff */
[----:B------:R-:W-:-:S03]  /*30f0*/  IADD3 R169, R169, 0x20, RZ ;  /* 0x00000020a9a97810 */ /* 0x000fc60007ffe0ff */
[----:B------:R0:W-:Y:S04]  /*3100*/  @P0 STG.E.128 [R124.64], R44 ;  /* 0x0000002c7c000986 */ /* 0x0001e8000c101d04 */
.L_x_15279:
[----:B------:R-:W-:Y:S05]  /*3110*/  BSYNC B0 ;  /* 0x0000000000007941 */ /* 0x000fea0003800000 */
.L_x_15278:
        /* <DEDUP_REMOVED lines=18> */
.L_x_15306:
[----:B-----5:R-:W-:-:S05]  /*3240*/  PRMT R34, RZ, 0x5410, R48 ;  /* 0x00005410ff227816 */ /* 0x020fca0000000030 */
[----:B------:R-:W-:-:S05]  /*3250*/  FADD.FTZ R3, R34, R3 ;  /* 0x0000000322037221 */ /* 0x000fca0000010000 */
.L_x_15307:
[----:B------:R-:W-:-:S04]  /*3260*/  F2FP.BF16.PACK_AB R34, RZ, R3 ;  /* 0x00000003ff22723e */ /* 0x000fc800000010ff */
[----:B------:R-:W-:Y:S02]  /*3270*/  PRMT R44, R34, 0x7610, R44 ;  /* 0x00007610222c7816 */ /* 0x000fe4000000002c */
.L_x_15308:
[----:B------:R-:W-:-:S05]  /*3280*/  PRMT R35, RZ, 0x7610, R124 ;  /* 0x00007610ff237816 */ /* 0x000fca000000007c */
[----:B------:R-:W-:Y:S01]  /*3290*/  FMUL.FTZ R34, R35, R168 ;  /* 0x000000a823227220 */ /* 0x000fe20000410000 */
[----:B------:R-:W-:Y:S05]  /*32a0*/  @P2 BRA `(.L_x_15309) ;  /* 0x0000002000002947 */ /* 0x000fea0003800000 */
[----:B------:R-:W-:Y:S05]  /*32b0*/  @P0 BRA `(.L_x_15310) ;  /* 0x0000003000000947 */ /* 0x000fea0003800000 */
[----:B------:R-:W-:Y:S05]  /*32c0*/  BRA `(.L_x_15311) ;  /* 0x0000004000007947 */ /* 0x000fea0003800000 */
.L_x_15309:
[----:B-----5:R-:W-:-:S05]  /*32d0*/  PRMT R35, RZ, 0x7610, R48 ;  /* 0x00007610ff237816 */ /* 0x020fca0000000030 */
[----:B------:R-:W-:-:S05]  /*32e0*/  FADD.FTZ R34, R35, R34 ;  /* 0x0000002223227221 */ /* 0x000fca0000010000 */
.L_x_15310:
[----:B------:R-:W-:-:S04]  /*32f0*/  F2FP.BF16.PACK_AB R35, RZ, R34 ;  /* 0x00000022ff23723e */ /* 0x000fc800000010ff */
[----:B------:R-:W-:Y:S02]  /*3300*/  PRMT R44, R44, 0x5410, R35 ;  /* 0x000054102c2c7816 */ /* 0x000fe40000000023 */
.L_x_15311:
[----:B------:R-:W-:-:S05]  /*3310*/  PRMT R35, RZ, 0x5410, R125 ;  /* 0x00005410ff237816 */ /* 0x000fca000000007d */
[----:B------:R-:W-:Y:S01]  /*3320*/  FMUL.FTZ R35, R35, R168 ;  /* 0x000000a823237220 */ /* 0x000fe20000410000 */
[----:B------:R-:W-:Y:S05]  /*3330*/  @P2 BRA `(.L_x_15312) ;  /* 0x0000002000002947 */ /* 0x000fea0003800000 */
[----:B------:R-:W-:Y:S05]  /*3340*/  @P0 BRA `(.L_x_15313) ;  /* 0x0000003000000947 */ /* 0x000fea0003800000 */
[----:B------:R-:W-:Y:S05]  /*3350*/  BRA `(.L_x_15314) ;  /* 0x0000004000007947 */ /* 0x000fea0003800000 */
.L_x_15312:
[----:B-----5:R-:W-:-:S05]  /*3360*/  PRMT R124, RZ, 0x5410, R49 ;  /* 0x00005410ff7c7816 */ /* 0x020fca0000000031 */
[----:B------:R-:W-:-:S05]  /*3370*/  FADD.FTZ R35, R124, R35 ;  /* 0x000000237c237221 */ /* 0x000fca0000010000 */
.L_x_15313:
[----:B------:R-:W-:-:S04]  /*3380*/  F2FP.BF16.PACK_AB R124, RZ, R35 ;  /* 0x00000023ff7c723e */ /* 0x000fc800000010ff */
[----:B------:R-:W-:Y:S02]  /*3390*/  PRMT R45, R124, 0x7610, R45 ;  /* 0x000076107c2d7816 */ /* 0x000fe4000000002d */
.L_x_15314:
[----:B------:R-:W-:-:S05]  /*33a0*/  PRMT R125, RZ, 0x7610, R125 ;  /* 0x00007610ff7d7816 */ /* 0x000fca000000007d */
[----:B------:R-:W-:Y:S01]  /*33b0*/  FMUL.FTZ R131, R125, R168 ;  /* 0x000000a87d837220 */ /* 0x000fe20000410000 */
[----:B------:R-:W-:Y:S05]  /*33c0*/  @P2 BRA `(.L_x_15315) ;  /* 0x0000002000002947 */ /* 0x000fea0003800000 */
[----:B------:R-:W-:Y:S05]  /*33d0*/  @P0 BRA `(.L_x_15316) ;  /* 0x0000003000000947 */ /* 0x000fea0003800000 */
[----:B------:R-:W-:Y:S05]  /*33e0*/  BRA `(.L_x_15317) ;  /* 0x0000004000007947 */ /* 0x000fea0003800000 */
.L_x_15315:
[----:B-----5:R-:W-:-:S05]  /*33f0*/  PRMT R124, RZ, 0x7610, R49 ;  /* 0x00007610ff7c7816 */ /* 0x020fca0000000031 */
[----:B------:R-:W-:-:S05]  /*3400*/  FADD.FTZ R131, R124, R131 ;  /* 0x000000837c837221 */ /* 0x000fca0000010000 */
.L_x_15316:
[----:B------:R-:W-:-:S04]  /*3410*/  F2FP.BF16.PACK_AB R124, RZ, R131 ;  /* 0x00000083ff7c723e */ /* 0x000fc800000010ff */
[----:B------:R-:W-:Y:S02]  /*3420*/  PRMT R45, R45, 0x5410, R124 ;  /* 0x000054102d2d7816 */ /* 0x000fe4000000007c */
.L_x_15317:
[----:B------:R-:W-:-:S05]  /*3430*/  PRMT R124, RZ, 0x5410, R126 ;  /* 0x00005410ff7c7816 */ /* 0x000fca000000007e */
[----:B------:R-:W-:Y:S01]  /*3440*/  FMUL.FTZ R132, R124, R168 ;  /* 0x000000a87c847220 */ /* 0x000fe20000410000 */
[----:B------:R-:W-:Y:S05]  /*3450*/  @P2 BRA `(.L_x_15318) ;  /* 0x0000002000002947 */ /* 0x000fea0003800000 */
[----:B------:R-:W-:Y:S05]  /*3460*/  @P0 BRA `(.L_x_15319) ;  /* 0x0000003000000947 */ /* 0x000fea0003800000 */
[----:B------:R-:W-:Y:S05]  /*3470*/  BRA `(.L_x_15320) ;  /* 0x0000004000007947 */ /* 0x000fea0003800000 */
.L_x_15318:
[----:B-----5:R-:W-:-:S05]  /*3480*/  PRMT R124, RZ, 0x5410, R50 ;  /* 0x00005410ff7c7816 */ /* 0x020fca0000000032 */
[----:B------:R-:W-:-:S05]  /*3490*/  FADD.FTZ R132, R124, R132 ;  /* 0x000000847c847221 */ /* 0x000fca0000010000 */
.L_x_15319:
[----:B------:R-:W-:-:S04]  /*34a0*/  F2FP.BF16.PACK_AB R124, RZ, R132 ;  /* 0x00000084ff7c723e */ /* 0x000fc800000010ff */
[----:B------:R-:W-:Y:S02]  /*34b0*/  PRMT R46, R124, 0x7610, R46 ;  /* 0x000076107c2e7816 */ /* 0x000fe4000000002e */
.L_x_15320:
[----:B------:R-:W-:-:S05]  /*34c0*/  PRMT R126, RZ, 0x7610, R126 ;  /* 0x00007610ff7e7816 */ /* 0x000fca000000007e */
[----:B------:R-:W-:Y:S01]  /*34d0*/  FMUL.FTZ R146, R126, R168 ;  /* 0x000000a87e927220 */ /* 0x000fe20000410000 */
[----:B------:R-:W-:Y:S05]  /*34e0*/  @P2 BRA `(.L_x_15321) ;  /* 0x0000002000002947 */ /* 0x000fea0003800000 */
[----:B------:R-:W-:Y:S05]  /*34f0*/  @P0 BRA `(.L_x_15322) ;  /* 0x0000003000000947 */ /* 0x000fea0003800000 */
[----:B------:R-:W-:Y:S05]  /*3500*/  BRA `(.L_x_15323) ;  /* 0x0000004000007947 */ /* 0x000fea0003800000 */
.L_x_15321:
[----:B-----5:R-:W-:-:S05]  /*3510*/  PRMT R124, RZ, 0x7610, R50 ;  /* 0x00007610ff7c7816 */ /* 0x020fca0000000032 */
[----:B------:R-:W-:-:S05]  /*3520*/  FADD.FTZ R146, R124, R146 ;  /* 0x000000927c927221 */ /* 0x000fca0000010000 */
.L_x_15322:
[----:B------:R-:W-:-:S04]  /*3530*/  F2FP.BF16.PACK_AB R124, RZ, R146 ;  /* 0x00000092ff7c723e */ /* 0x000fc800000010ff */
[----:B------:R-:W-:Y:S02]  /*3540*/  PRMT R46, R46, 0x5410, R124 ;  /* 0x000054102e2e7816 */ /* 0x000fe4000000007c */
.L_x_15323:
[----:B------:R-:W-:-:S05]  /*3550*/  PRMT R124, RZ, 0x5410, R127 ;  /* 0x00005410ff7c7816 */ /* 0x000fca000000007f */
[----:B------:R-:W-:Y:S01]  /*3560*/  FMUL.FTZ R145, R124, R168 ;  /* 0x000000a87c917220 */ /* 0x000fe20000410000 */
[----:B------:R-:W-:Y:S05]  /*3570*/  @P2 BRA `(.L_x_15324) ;  /* 0x0000002000002947 */ /* 0x000fea0003800000 */
[----:B------:R-:W-:Y:S05]  /*3580*/  @P0 BRA `(.L_x_15325) ;  /* 0x0000003000000947 */ /* 0x000fea0003800000 */
[----:B------:R-:W-:Y:S05]  /*3590*/  BRA `(.L_x_15326) ;  /* 0x0000004000007947 */ /* 0x000fea0003800000 */
.L_x_15324:
[----:B-----5:R-:W-:-:S05]  /*35a0*/  PRMT R124, RZ, 0x5410, R51 ;  /* 0x00005410ff7c7816 */ /* 0x020fca0000000033 */
[----:B------:R-:W-:-:S05]  /*35b0*/  FADD.FTZ R145, R124, R145 ;  /* 0x000000917c917221 */ /* 0x000fca0000010000 */
.L_x_15325:
[----:B------:R-:W-:-:S04]  /*35c0*/  F2FP.BF16.PACK_AB R124, RZ, R145 ;  /* 0x00000091ff7c723e */ /* 0x000fc800000010ff */
[----:B------:R-:W-:Y:S02]  /*35d0*/  PRMT R47, R124, 0x7610, R47 ;  /* 0x000076107c2f7816 */ /* 0x000fe4000000002f */
.L_x_15326:
[----:B------:R-:W-:-:S05]  /*35e0*/  PRMT R127, RZ, 0x7610, R127 ;  /* 0x00007610ff7f7816 */ /* 0x000fca000000007f */
[----:B------:R-:W-:Y:S01]  /*35f0*/  FMUL.FTZ R165, R127, R168 ;  /* 0x000000a87fa57220 */ /* 0x000fe20000410000 */
[----:B------:R-:W-:Y:S05]  /*3600*/  @P2 BRA `(.L_x_15327) ;  /* 0x0000002000002947 */ /* 0x000fea0003800000 */
[----:B------:R-:W-:Y:S05]  /*3610*/  @P0 BRA `(.L_x_15328) ;  /* 0x0000003000000947 */ /* 0x000fea0003800000 */
[----:B------:R-:W-:Y:S05]  /*3620*/  BRA `(.L_x_15329) ;  /* 0x0000004000007947 */ /* 0x000fea0003800000 */
.L_x_15327:
[----:B-----5:R-:W-:-:S05]  /*3630*/  PRMT R124, RZ, 0x7610, R51 ;  /* 0x00007610ff7c7816 */ /* 0x020fca0000000033 */
[----:B------:R-:W-:-:S05]  /*3640*/  FADD.FTZ R165, R124, R165 ;  /* 0x000000a57ca57221 */ /* 0x000fca0000010000 */
.L_x_15328:
[----:B------:R-:W-:-:S04]  /*3650*/  F2FP.BF16.PACK_AB R124, RZ, R165 ;  /* 0x000000a5ff7c723e */ /* 0x000fc800000010ff */
[----:B------:R-:W-:Y:S02]  /*3660*/  PRMT R47, R47, 0x5410, R124 ;  /* 0x000054102f2f7816 */ /* 0x000fe4000000007c */
.L_x_15329:
[----:B------:R-:W-:-:S04]  /*3670*/  @P0 LEA R124, P2, R169, c[0x0][0x188], 0x4 ;  /* 0x00006200a97c0a11 */ /* 0x000fc800078420ff */
[C---:B------:R-:W-:Y:S02]  /*3680*/  @P0 LEA.HI.X R125, R169.reuse, c[0x0][0x18c], RZ, 0x4, P2 ;  /* 0x00006300a97d0a11 */ /* 0x040fe400010f24ff */
[----:B------:R-:W-:-:S03]  /*3690*/  IADD3 R169, R169, 0x20, RZ ;  /* 0x00000020a9a97810 */ /* 0x000fc60007ffe0ff */
[----:B------:R0:W-:Y:S04]  /*36a0*/  @P0 STG.E.128 [R124.64], R44 ;  /* 0x0000002c7c000986 */ /* 0x0001e8000c101d04 */
.L_x_15305:
[----:B------:R-:W-:Y:S05]  /*36b0*/  BSYNC B0 ;  /* 0x0000000000007941 */ /* 0x000fea0003800000 */
.L_x_15304:
        /* <DEDUP_REMOVED lines=18> */
.L_x_15332:
[----:B-----5:R-:W-:-:S05]  /*37e0*/  PRMT R36, RZ, 0x5410, R48 ;  /* 0x00005410ff247816 */ /* 0x020fca0000000030 */
[----:B------:R-:W-:-:S05]  /*37f0*/  FADD.FTZ R2, R36, R2 ;  /* 0x0000000224027221 */ /* 0x000fca0000010000 */
.L_x_15333:
[----:B------:R-:W-:-:S04]  /*3800*/  F2FP.BF16.PACK_AB R36, RZ, R2 ;  /* 0x00000002ff24723e */ /* 0x000fc800000010ff */
[----:B------:R-:W-:Y:S02]  /*3810*/  PRMT R44, R36, 0x7610, R44 ;  /* 0x00007610242c7816 */ /* 0x000fe4000000002c */
.L_x_15334:
[----:B------:R-:W-:-:S05]  /*3820*/  PRMT R37, RZ, 0x7610, R124 ;  /* 0x00007610ff257816 */ /* 0x000fca000000007c */
[----:B------:R-:W-:Y:S01]  /*3830*/  FMUL.FTZ R36, R37, R168 ;  /* 0x000000a825247220 */ /* 0x000fe20000410000 */
[----:B------:R-:W-:Y:S05]  /*3840*/  @P2 BRA `(.L_x_15335) ;  /* 0x0000002000002947 */ /* 0x000fea0003800000 */
[----:B------:R-:W-:Y:S05]  /*3850*/  @P0 BRA `(.L_x_15336) ;  /* 0x0000003000000947 */ /* 0x000fea0003800000 */
[----:B------:R-:W-:Y:S05]  /*3860*/  BRA `(.L_x_15337) ;  /* 0x0000004000007947 */ /* 0x000fea0003800000 */
.L_x_15335:
[----:B-----5:R-:W-:-:S05]  /*3870*/  PRMT R37, RZ, 0x7610, R48 ;  /* 0x00007610ff257816 */ /* 0x020fca0000000030 */
[----:B------:R-:W-:-:S05]  /*3880*/  FADD.FTZ R36, R37, R36 ;  /* 0x0000002425247221 */ /* 0x000fca0000010000 */
.L_x_15336:
[----:B------:R-:W-:-:S04]  /*3890*/  F2FP.BF16.PACK_AB R37, RZ, R36 ;  /* 0x00000024ff25723e */ /* 0x000fc800000010ff */
[----:B------:R-:W-:Y:S02]  /*38a0*/  PRMT R44, R44, 0x5410, R37 ;  /* 0x000054102c2c7816 */ /* 0x000fe40000000025 */
.L_x_15337:
[----:B------:R-:W-:-:S05]  /*38b0*/  PRMT R37, RZ, 0x5410, R125 ;  /* 0x00005410ff257816 */ /* 0x000fca000000007d */
[----:B------:R-:W-:Y:S01]  /*38c0*/  FMUL.FTZ R37, R37, R168 ;  /* 0x000000a825257220 */ /* 0x000fe20000410000 */
[----:B------:R-:W-:Y:S05]  /*38d0*/  @P2 BRA `(.L_x_15338) ;  /* 0x0000002000002947 */ /* 0x000fea0003800000 */
[----:B------:R-:W-:Y:S05]  /*38e0*/  @P0 BRA `(.L_x_15339) ;  /* 0x0000003000000947 */ /* 0x000fea0003800000 */
[----:B------:R-:W-:Y:S05]  /*38f0*/  BRA `(.L_x_15340) ;  /* 0x0000004000007947 */ /* 0x000fea0003800000 */
.L_x_15338:
[----:B-----5:R-:W-:-:S05]  /*3900*/  PRMT R124, RZ, 0x5410, R49 ;  /* 0x00005410ff7c7816 */ /* 0x020fca0000000031 */
[----:B------:R-:W-:-:S05]  /*3910*/  FADD.FTZ R37, R124, R37 ;  /* 0x000000257c257221 */ /* 0x000fca0000010000 */
.L_x_15339:
[----:B------:R-:W-:-:S04]  /*3920*/  F2FP.BF16.PACK_AB R124, RZ, R37 ;  /* 0x00000025ff7c723e */ /* 0x000fc800000010ff */
[----:B------:R-:W-:Y:S02]  /*3930*/  PRMT R45, R124, 0x7610, R45 ;  /* 0x000076107c2d7816 */ /* 0x000fe4000000002d */
.L_x_15340:
[----:B------:R-:W-:-:S05]  /*3940*/  PRMT R125, RZ, 0x7610, R125 ;  /* 0x00007610ff7d7816 */ /* 0x000fca000000007d */
[----:B------:R-:W-:Y:S01]  /*3950*/  FMUL.FTZ R133, R125, R168 ;  /* 0x000000a87d857220 */ /* 0x000fe20000410000 */
[----:B------:R-:W-:Y:S05]  /*3960*/  @P2 BRA `(.L_x_15341) ;  /* 0x0000002000002947 */ /* 0x000fea0003800000 */
[----:B------:R-:W-:Y:S05]  /*3970*/  @P0 BRA `(.L_x_15342) ;  /* 0x0000003000000947 */ /* 0x000fea0003800000 */
[----:B------:R-:W-:Y:S05]  /*3980*/  BRA `(.L_x_15343) ;  /* 0x0000004000007947 */ /* 0x000fea0003800000 */
.L_x_15341:
[----:B-----5:R-:W-:-:S05]  /*3990*/  PRMT R124, RZ, 0x7610, R49 ;  /* 0x00007610ff7c7816 */ /* 0x020fca0000000031 */
[----:B------:R-:W-:-:S05]  /*39a0*/  FADD.FTZ R133, R124, R133 ;  /* 0x000000857c857221 */ /* 0x000fca0000010000 */
.L_x_15342:
[----:B------:R-:W-:-:S04]  /*39b0*/  F2FP.BF16.PACK_AB R124, RZ, R133 ;  /* 0x00000085ff7c723e */ /* 0x000fc800000010ff */
[----:B------:R-:W-:Y:S02]  /*39c0*/  PRMT R45, R45, 0x5410, R124 ;  /* 0x000054102d2d7816 */ /* 0x000fe4000000007c */
.L_x_15343:
[----:B------:R-:W-:-:S05]  /*39d0*/  PRMT R124, RZ, 0x5410, R126 ;  /* 0x00005410ff7c7816 */ /* 0x000fca000000007e */
[----:B------:R-:W-:Y:S01]  /*39e0*/  FMUL.FTZ R134, R124, R168 ;  /* 0x000000a87c867220 */ /* 0x000fe20000410000 */
[----:B------:R-:W-:Y:S05]  /*39f0*/  @P2 BRA `(.L_x_15344) ;  /* 0x0000002000002947 */ /* 0x000fea0003800000 */
[----:B------:R-:W-:Y:S05]  /*3a00*/  @P0 BRA `(.L_x_15345) ;  /* 0x0000003000000947 */ /* 0x000fea0003800000 */
[----:B------:R-:W-:Y:S05]  /*3a10*/  BRA `(.L_x_15346) ;  /* 0x0000004000007947 */ /* 0x000fea0003800000 */
.L_x_15344:
[----:B-----5:R-:W-:-:S05]  /*3a20*/  PRMT R124, RZ, 0x5410, R50 ;  /* 0x00005410ff7c7816 */ /* 0x020fca0000000032 */
[----:B------:R-:W-:-:S05]  /*3a30*/  FADD.FTZ R134, R124, R134 ;  /* 0x000000867c867221 */ /* 0x000fca0000010000 */
.L_x_15345:
[----:B------:R-:W-:-:S04]  /*3a40*/  F2FP.BF16.PACK_AB R124, RZ, R134 ;  /* 0x00000086ff7c723e */ /* 0x000fc800000010ff */
[----:B------:R-:W-:Y:S02]  /*3a50*/  PRMT R46, R124, 0x7610, R46 ;  /* 0x000076107c2e7816 */ /* 0x000fe4000000002e */
.L_x_15346:
[----:B------:R-:W-:-:S05]  /*3a60*/  PRMT R126, RZ, 0x7610, R126 ;  /* 0x00007610ff7e7816 */ /* 0x000fca000000007e */
[----:B------:R-:W-:Y:S01]  /*3a70*/  FMUL.FTZ R144, R126, R168 ;  /* 0x000000a87e907220 */ /* 0x000fe20000410000 */
[----:B------:R-:W-:Y:S05]  /*3a80*/  @P2 BRA `(.L_x_15347) ;  /* 0x0000002000002947 */ /* 0x000fea0003800000 */
[----:B------:R-:W-:Y:S05]  /*3a90*/  @P0 BRA `(.L_x_15348) ;  /* 0x0000003000000947 */ /* 0x000fea0003800000 */
[----:B------:R-:W-:Y:S05]  /*3aa0*/  BRA `(.L_x_15349) ;  /* 0x0000004000007947 */ /* 0x000fea0003800000 */
.L_x_15347:
[----:B-----5:R-:W-:-:S05]  /*3ab0*/  PRMT R124, RZ, 0x7610, R50 ;  /* 0x00007610ff7c7816 */ /* 0x020fca0000000032 */
[----:B------:R-:W-:-:S05]  /*3ac0*/  FADD.FTZ R144, R124, R144 ;  /* 0x000000907c907221 */ /* 0x000fca0000010000 */
.L_x_15348:
[----:B------:R-:W-:-:S04]  /*3ad0*/  F2FP.BF16.PACK_AB R124, RZ, R144 ;  /* 0x00000090ff7c723e */ /* 0x000fc800000010ff */
[----:B------:R-:W-:Y:S02]  /*3ae0*/  PRMT R46, R46, 0x5410, R124 ;  /* 0x000054102e2e7816 */ /* 0x000fe4000000007c */
.L_x_15349:
[----:B------:R-:W-:-:S05]  /*3af0*/  PRMT R124, RZ, 0x5410, R127 ;  /* 0x00005410ff7c7816 */ /* 0x000fca000000007f */
[----:B------:R-:W-:Y:S01]  /*3b00*/  FMUL.FTZ R143, R124, R168 ;  /* 0x000000a87c8f7220 */ /* 0x000fe20000410000 */
[----:B------:R-:W-:Y:S05]  /*3b10*/  @P2 BRA `(.L_x_15350) ;  /* 0x0000002000002947 */ /* 0x000fea0003800000 */
[----:B------:R-:W-:Y:S05]  /*3b20*/  @P0 BRA `(.L_x_15351) ;  /* 0x0000003000000947 */ /* 0x000fea0003800000 */
[----:B------:R-:W-:Y:S05]  /*3b30*/  BRA `(.L_x_15352) ;  /* 0x0000004000007947 */ /* 0x000fea0003800000 */
.L_x_15350:
[----:B-----5:R-:W-:-:S05]  /*3b40*/  PRMT R124, RZ, 0x5410, R51 ;  /* 0x00005410ff7c7816 */ /* 0x020fca0000000033 */
[----:B------:R-:W-:-:S05]  /*3b50*/  FADD.FTZ R143, R124, R143 ;  /* 0x0000008f7c8f7221 */ /* 0x000fca0000010000 */
.L_x_15351:
[----:B------:R-:W-:-:S04]  /*3b60*/  F2FP.BF16.PACK_AB R124, RZ, R143 ;  /* 0x0000008fff7c723e */ /* 0x000fc800000010ff */
[----:B------:R-:W-:Y:S02]  /*3b70*/  PRMT R47, R124, 0x7610, R47 ;  /* 0x000076107c2f7816 */ /* 0x000fe4000000002f */
.L_x_15352:
[----:B------:R-:W-:-:S05]  /*3b80*/  PRMT R127, RZ, 0x7610, R127 ;  /* 0x00007610ff7f7816 */ /* 0x000fca000000007f */
[----:B------:R-:W-:Y:S01]  /*3b90*/  FMUL.FTZ R166, R127, R168 ;  /* 0x000000a87fa67220 */ /* 0x000fe20000410000 */
[----:B------:R-:W-:Y:S05]  /*3ba0*/  @P2 BRA `(.L_x_15353) ;  /* 0x0000002000002947 */ /* 0x000fea0003800000 */
[----:B------:R-:W-:Y:S05]  /*3bb0*/  @P0 BRA `(.L_x_15354) ;  /* 0x0000003000000947 */ /* 0x000fea0003800000 */
[----:B------:R-:W-:Y:S05]  /*3bc0*/  BRA `(.L_x_15355) ;  /* 0x0000004000007947 */ /* 0x000fea0003800000 */
.L_x_15353:
[----:B-----5:R-:W-:-:S05]  /*3bd0*/  PRMT R124, RZ, 0x7610, R51 ;  /* 0x00007610ff7c7816 */ /* 0x020fca0000000033 */
[----:B------:R-:W-:-:S05]  /*3be0*/  FADD.FTZ R166, R124, R166 ;  /* 0x000000a67ca67221 */ /* 0x000fca0000010000 */
.L_x_15354:
[----:B------:R-:W-:-:S04]  /*3bf0*/  F2FP.BF16.PACK_AB R124, RZ, R166 ;  /* 0x000000a6ff7c723e */ /* 0x000fc800000010ff */
[----:B------:R-:W-:Y:S02]  /*3c00*/  PRMT R47, R47, 0x5410, R124 ;  /* 0x000054102f2f7816 */ /* 0x000fe4000000007c */
.L_x_15355:
[----:B------:R-:W-:-:S04]  /*3c10*/  @P0 LEA R124, P2, R169, c[0x0][0x188], 0x4 ;  /* 0x00006200a97c0a11 */ /* 0x000fc800078420ff */
[C---:B------:R-:W-:Y:S02]  /*3c20*/  @P0 LEA.HI.X R125, R169.reuse, c[0x0][0x18c], RZ, 0x4, P2 ;  /* 0x00006300a97d0a11 */ /* 0x040fe400010f24ff */
[----:B------:R-:W-:-:S03]  /*3c30*/  IADD3 R169, R169, 0x20, RZ ;  /* 0x00000020a9a97810 */ /* 0x000fc60007ffe0ff */
[----:B------:R0:W-:Y:S04]  /*3c40*/  @P0 STG.E.128 [R124.64], R44 ;  /* 0x0000002c7c000986 */ /* 0x0001e8000c101d04 */
.L_x_15331:
[----:B------:R-:W-:Y:S05]  /*3c50*/  BSYNC B0 ;  /* 0x0000000000007941 */ /* 0x000fea0003800000 */
.L_x_15330:
        /* <DEDUP_REMOVED lines=18> */
.L_x_15358:
[----:B-----5:R-:W-:-:S05]  /*3d80*/  PRMT R38, RZ, 0x5410, R48 ;  /* 0x00005410ff267816 */ /* 0x020fca0000000030 */
[----:B------:R-:W-:-:S05]  /*3d90*/  FADD.FTZ R0, R38, R0 ;  /* 0x0000000026007221 */ /* 0x000fca0000010000 */
.L_x_15359:
[----:B------:R-:W-:-:S04]  /*3da0*/  F2FP.BF16.PACK_AB R38, RZ, R0 ;  /* 0x00000000ff26723e */ /* 0x000fc800000010ff */
[----:B------:R-:W-:Y:S02]  /*3db0*/  PRMT R44, R38, 0x7610, R44 ;  /* 0x00007610262c7816 */ /* 0x000fe4000000002c */
.L_x_15360:
[----:B------:R-:W-:-:S05]  /*3dc0*/  PRMT R39, RZ, 0x7610, R124 ;  /* 0x00007610ff277816 */ /* 0x000fca000000007c */
[----:B------:R-:W-:Y:S01]  /*3dd0*/  FMUL.FTZ R38, R39, R168 ;  /* 0x000000a827267220 */ /* 0x000fe20000410000 */
[----:B------:R-:W-:Y:S05]  /*3de0*/  @P2 BRA `(.L_x_15361) ;  /* 0x0000002000002947 */ /* 0x000fea0003800000 */
[----:B------:R-:W-:Y:S05]  /*3df0*/  @P0 BRA `(.L_x_15362) ;  /* 0x0000003000000947 */ /* 0x000fea0003800000 */
[----:B------:R-:W-:Y:S05]  /*3e00*/  BRA `(.L_x_15363) ;  /* 0x0000004000007947 */ /* 0x000fea0003800000 */
.L_x_15361:
[----:B-----5:R-:W-:-:S05]  /*3e10*/  PRMT R39, RZ, 0x7610, R48 ;  /* 0x00007610ff277816 */ /* 0x020fca0000000030 */
[----:B------:R-:W-:-:S05]  /*3e20*/  FADD.FTZ R38, R39, R38 ;  /* 0x0000002627267221 */ /* 0x000fca0000010000 */
.L_x_15362:
[----:B------:R-:W-:-:S04]  /*3e30*/  F2FP.BF16.PACK_AB R39, RZ, R38 ;  /* 0x00000026ff27723e */ /* 0x000fc800000010ff */
[----:B------:R-:W-:Y:S02]  /*3e40*/  PRMT R44, R44, 0x5410, R39 ;  /* 0x000054102c2c7816 */ /* 0x000fe40000000027 */
.L_x_15363:
[----:B------:R-:W-:-:S05]  /*3e50*/  PRMT R39, RZ, 0x5410, R125 ;  /* 0x00005410ff277816 */ /* 0x000fca000000007d */
[----:B------:R-:W-:Y:S01]  /*3e60*/  FMUL.FTZ R39, R39, R168 ;  /* 0x000000a827277220 */ /* 0x000fe20000410000 */
[----:B------:R-:W-:Y:S05]  /*3e70*/  @P2 BRA `(.L_x_15364) ;  /* 0x0000002000002947 */ /* 0x000fea0003800000 */
[----:B------:R-:W-:Y:S05]  /*3e80*/  @P0 BRA `(.L_x_15365) ;  /* 0x0000003000000947 */ /* 0x000fea0003800000 */
[----:B------:R-:W-:Y:S05]  /*3e90*/  BRA `(.L_x_15366) ;  /* 0x0000004000007947 */ /* 0x000fea0003800000 */
.L_x_15364:
[----:B-----5:R-:W-:-:S05]  /*3ea0*/  PRMT R124, RZ, 0x5410, R49 ;  /* 0x00005410ff7c7816 */ /* 0x020fca0000000031 */
[----:B------:R-:W-:-:S05]  /*3eb0*/  FADD.FTZ R39, R124, R39 ;  /* 0x000000277c277221 */ /* 0x000fca0000010000 */
.L_x_15365:
[----:B------:R-:W-:-:S04]  /*3ec0*/  F2FP.BF16.PACK_AB R124, RZ, R39 ;  /* 0x00000027ff7c723e */ /* 0x000fc800000010ff */
[----:B------:R-:W-:Y:S02]  /*3ed0*/  PRMT R45, R124, 0x7610, R45 ;  /* 0x000076107c2d7816 */ /* 0x000fe4000000002d */
.L_x_15366:
[----:B------:R-:W-:-:S05]  /*3ee0*/  PRMT R125, RZ, 0x7610, R125 ;  /* 0x00007610ff7d7816 */ /* 0x000fca000000007d */
[----:B------:R-:W-:Y:S01]  /*3ef0*/  FMUL.FTZ R135, R125, R168 ;  /* 0x000000a87d877220 */ /* 0x000fe20000410000 */
[----:B------:R-:W-:Y:S05]  /*3f00*/  @P2 BRA `(.L_x_15367) ;  /* 0x0000002000002947 */ /* 0x000fea0003800000 */
[----:B------:R-:W-:Y:S05]  /*3f10*/  @P0 BRA `(.L_x_15368) ;  /* 0x0000003000000947 */ /* 0x000fea0003800000 */
[----:B------:R-:W-:Y:S05]  /*3f20*/  BRA `(.L_x_15369) ;  /* 0x0000004000007947 */ /* 0x000fea0003800000 */
.L_x_15367:
[----:B-----5:R-:W-:-:S05]  /*3f30*/  PRMT R124, RZ, 0x7610, R49 ;  /* 0x00007610ff7c7816 */ /* 0x020fca0000000031 */
[----:B------:R-:W-:-:S05]  /*3f40*/  FADD.FTZ R135, R124, R135 ;  /* 0x000000877c877221 */ /* 0x000fca0000010000 */
.L_x_15368:
[----:B------:R-:W-:-:S04]  /*3f50*/  F2FP.BF16.PACK_AB R124, RZ, R135 ;  /* 0x00000087ff7c723e */ /* 0x000fc800000010ff */
[----:B------:R-:W-:Y:S02]  /*3f60*/  PRMT R45, R45, 0x5410, R124 ;  /* 0x000054102d2d7816 */ /* 0x000fe4000000007c */
.L_x_15369:
[----:B------:R-:W-:-:S05]  /*3f70*/  PRMT R124, RZ, 0x5410, R126 ;  /* 0x00005410ff7c7816 */ /* 0x000fca000000007e */
[----:B------:R-:W-:Y:S01]  /*3f80*/  FMUL.FTZ R136, R124, R168 ;  /* 0x000000a87c887220 */ /* 0x000fe20000410000 */
[----:B------:R-:W-:Y:S05]  /*3f90*/  @P2 BRA `(.L_x_15370) ;  /* 0x0000002000002947 */ /* 0x000fea0003800000 */
[----:B------:R-:W-:Y:S05]  /*3fa0*/  @P0 BRA `(.L_x_15371) ;  /* 0x0000003000000947 */ /* 0x000fea0003800000 */
[----:B------:R-:W-:Y:S05]  /*3fb0*/  BRA `(.L_x_15372) ;  /* 0x0000004000007947 */ /* 0x000fea0003800000 */
.L_x_15370:
[----:B-----5:R-:W-:-:S05]  /*3fc0*/  PRMT R124, RZ, 0x5410, R50 ;  /* 0x00005410ff7c7816 */ /* 0x020fca0000000032 */
[----:B------:R-:W-:-:S05]  /*3fd0*/  FADD.FTZ R136, R124, R136 ;  /* 0x000000887c887221 */ /* 0x000fca0000010000 */
.L_x_15371:
[----:B------:R-:W-:-:S04]  /*3fe0*/  F2FP.BF16.PACK_AB R124, RZ, R136 ;  /* 0x00000088ff7c723e */ /* 0x000fc800000010ff */
[----:B------:R-:W-:Y:S02]  /*3ff0*/  PRMT R46, R124, 0x7610, R46 ;  /* 0x000076107c2e7816 */ /* 0x000fe4000000002e */
.L_x_15372:
[----:B------:R-:W-:-:S05]  /*4000*/  PRMT R126, RZ, 0x7610, R126 ;  /* 0x00007610ff7e7816 */ /* 0x000fca000000007e */
[----:B------:R-:W-:Y:S01]  /*4010*/  FMUL.FTZ R142, R126, R168 ;  /* 0x000000a87e8e7220 */ /* 0x000fe20000410000 */
[----:B------:R-:W-:Y:S05]  /*4020*/  @P2 BRA `(.L_x_15373) ;  /* 0x0000002000002947 */ /* 0x000fea0003800000 */
[----:B------:R-:W-:Y:S05]  /*4030*/  @P0 BRA `(.L_x_15374) ;  /* 0x0000003000000947 */ /* 0x000fea0003800000 */
[----:B------:R-:W-:Y:S05]  /*4040*/  BRA `(.L_x_15375) ;  /* 0x0000004000007947 */ /* 0x000fea0003800000 */
.L_x_15373:
[----:B-----5:R-:W-:-:S05]  /*4050*/  PRMT R124, RZ, 0x7610, R50 ;  /* 0x00007610ff7c7816 */ /* 0x020fca0000000032 */
[----:B------:R-:W-:-:S05]  /*4060*/  FADD.FTZ R142, R124, R142 ;  /* 0x0000008e7c8e7221 */ /* 0x000fca0000010000 */
.L_x_15374:
[----:B------:R-:W-:-:S04]  /*4070*/  F2FP.BF16.PACK_AB R124, RZ, R142 ;  /* 0x0000008eff7c723e */ /* 0x000fc800000010ff */
[----:B------:R-:W-:Y:S02]  /*4080*/  PRMT R46, R46, 0x5410, R124 ;  /* 0x000054102e2e7816 */ /* 0x000fe4000000007c */
.L_x_15375:
[----:B------:R-:W-:-:S05]  /*4090*/  PRMT R124, RZ, 0x5410, R127 ;  /* 0x00005410ff7c7816 */ /* 0x000fca000000007f */
[----:B------:R-:W-:Y:S01]  /*40a0*/  FMUL.FTZ R141, R124, R168 ;  /* 0x000000a87c8d7220 */ /* 0x000fe20000410000 */
[----:B------:R-:W-:Y:S05]  /*40b0*/  @P2 BRA `(.L_x_15376) ;  /* 0x0000002000002947 */ /* 0x000fea0003800000 */
[----:B------:R-:W-:Y:S05]  /*40c0*/  @P0 BRA `(.L_x_15377) ;  /* 0x0000003000000947 */ /* 0x000fea0003800000 */
[----:B------:R-:W-:Y:S05]  /*40d0*/  BRA `(.L_x_15378) ;  /* 0x0000004000007947 */ /* 0x000fea0003800000 */
.L_x_15376:
[----:B-----5:R-:W-:-:S05]  /*40e0*/  PRMT R124, RZ, 0x5410, R51 ;  /* 0x00005410ff7c7816 */ /* 0x020fca0000000033 */
[----:B------:R-:W-:-:S05]  /*40f0*/  FADD.FTZ R141, R124, R141 ;  /* 0x0000008d7c8d7221 */ /* 0x000fca0000010000 */
.L_x_15377:
[----:B------:R-:W-:-:S04]  /*4100*/  F2FP.BF16.PACK_AB R124, RZ, R141 ;  /* 0x0000008dff7c723e */ /* 0x000fc800000010ff */
[----:B------:R-:W-:Y:S02]  /*4110*/  PRMT R47, R124, 0x7610, R47 ;  /* 0x000076107c2f7816 */ /* 0x000fe4000000002f */
.L_x_15378:
[----:B------:R-:W-:-:S05]  /*4120*/  PRMT R127, RZ, 0x7610, R127 ;  /* 0x00007610ff7f7816 */ /* 0x000fca000000007f */
[----:B------:R-:W-:Y:S01]  /*4130*/  FMUL.FTZ R167, R127, R168 ;  /* 0x000000a87fa77220 */ /* 0x000fe20000410000 */
[----:B------:R-:W-:Y:S05]  /*4140*/  @P2 BRA `(.L_x_15379) ;  /* 0x0000002000002947 */ /* 0x000fea0003800000 */
[----:B------:R-:W-:Y:S05]  /*4150*/  @P0 BRA `(.L_x_15380) ;  /* 0x0000003000000947 */ /* 0x000fea0003800000 */
[----:B------:R-:W-:Y:S05]  /*4160*/  BRA `(.L_x_15381) ;  /* 0x0000004000007947 */ /* 0x000fea0003800000 */
.L_x_15379:
[----:B-----5:R-:W-:-:S05]  /*4170*/  PRMT R124, RZ, 0x7610, R51 ;  /* 0x00007610ff7c7816 */ /* 0x020fca0000000033 */
[----:B------:R-:W-:-:S05]  /*4180*/  FADD.FTZ R167, R124, R167 ;  /* 0x000000a77ca77221 */ /* 0x000fca0000010000 */
.L_x_15380:
[----:B------:R-:W-:-:S04]  /*4190*/  F2FP.BF16.PACK_AB R124, RZ, R167 ;  /* 0x000000a7ff7c723e */ /* 0x000fc800000010ff */
[----:B------:R-:W-:Y:S02]  /*41a0*/  PRMT R47, R47, 0x5410, R124 ;  /* 0x000054102f2f7816 */ /* 0x000fe4000000007c */
.L_x_15381:
[----:B------:R-:W-:-:S04]  /*41b0*/  @P0 LEA R124, P2, R169, c[0x0][0x188], 0x4 ;  /* 0x00006200a97c0a11 */ /* 0x000fc800078420ff */
[C---:B------:R-:W-:Y:S02]  /*41c0*/  @P0 LEA.HI.X R125, R169.reuse, c[0x0][0x18c], RZ, 0x4, P2 ;  /* 0x00006300a97d0a11 */ /* 0x040fe400010f24ff */
[----:B------:R-:W-:-:S03]  /*41d0*/  IADD3 R169, R169, 0x20, RZ ;  /* 0x00000020a9a97810 */ /* 0x000fc60007ffe0ff */
[----:B------:R0:W-:Y:S04]  /*41e0*/  @P0 STG.E.128 [R124.64], R44 ;  /* 0x0000002c7c000986 */ /* 0x0001e8000c101d04 */
.L_x_15357:
[----:B------:R-:W-:Y:S05]  /*41f0*/  BSYNC B0 ;  /* 0x0000000000007941 */ /* 0x000fea0003800000 */
.L_x_15356:
        /* <DEDUP_REMOVED lines=18> */
.L_x_15384:
[----:B-----5:R-:W-:-:S05]  /*4320*/  PRMT R40, RZ, 0x5410, R48 ;  /* 0x00005410ff287816 */ /* 0x020fca0000000030 */
[----:B------:R-:W-:-:S05]  /*4330*/  FADD.FTZ R14, R40, R14 ;  /* 0x0000000e280e7221 */ /* 0x000fca0000010000 */
.L_x_15385:
[----:B------:R-:W-:-:S04]  /*4340*/  F2FP.BF16.PACK_AB R40, RZ, R14 ;  /* 0x0000000eff28723e */ /* 0x000fc800000010ff */
[----:B------:R-:W-:Y:S02]  /*4350*/  PRMT R44, R40, 0x7610, R44 ;  /* 0x00007610282c7816 */ /* 0x000fe4000000002c */
.L_x_15386:
[----:B------:R-:W-:-:S05]  /*4360*/  PRMT R41, RZ, 0x7610, R124 ;  /* 0x00007610ff297816 */ /* 0x000fca000000007c */
[----:B------:R-:W-:Y:S01]  /*4370*/  FMUL.FTZ R40, R41, R168 ;  /* 0x000000a829287220 */ /* 0x000fe20000410000 */
[----:B------:R-:W-:Y:S05]  /*4380*/  @P2 BRA `(.L_x_15387) ;  /* 0x0000002000002947 */ /* 0x000fea0003800000 */
[----:B------:R-:W-:Y:S05]  /*4390*/  @P0 BRA `(.L_x_15388) ;  /* 0x0000003000000947 */ /* 0x000fea0003800000 */
[----:B------:R-:W-:Y:S05]  /*43a0*/  BRA `(.L_x_15389) ;  /* 0x0000004000007947 */ /* 0x000fea0003800000 */
.L_x_15387:
[----:B-----5:R-:W-:-:S05]  /*43b0*/  PRMT R41, RZ, 0x7610, R48 ;  /* 0x00007610ff297816 */ /* 0x020fca0000000030 */
[----:B------:R-:W-:-:S05]  /*43c0*/  FADD.FTZ R40, R41, R40 ;  /* 0x0000002829287221 */ /* 0x000fca0000010000 */
.L_x_15388:
[----:B------:R-:W-:-:S04]  /*43d0*/  F2FP.BF16.PACK_AB R41, RZ, R40 ;  /* 0x00000028ff29723e */ /* 0x000fc800000010ff */
[----:B------:R-:W-:Y:S02]  /*43e0*/  PRMT R44, R44, 0x5410, R41 ;  /* 0x000054102c2c7816 */ /* 0x000fe40000000029 */
.L_x_15389:
[----:B------:R-:W-:-:S05]  /*43f0*/  PRMT R41, RZ, 0x5410, R125 ;  /* 0x00005410ff297816 */ /* 0x000fca000000007d */
[----:B------:R-:W-:Y:S01]  /*4400*/  FMUL.FTZ R41, R41, R168 ;  /* 0x000000a829297220 */ /* 0x000fe20000410000 */
[----:B------:R-:W-:Y:S05]  /*4410*/  @P2 BRA `(.L_x_15390) ;  /* 0x0000002000002947 */ /* 0x000fea0003800000 */
[----:B------:R-:W-:Y:S05]  /*4420*/  @P0 BRA `(.L_x_15391) ;  /* 0x0000003000000947 */ /* 0x000fea0003800000 */
[----:B------:R-:W-:Y:S05]  /*4430*/  BRA `(.L_x_15392) ;  /* 0x0000004000007947 */ /* 0x000fea0003800000 */
.L_x_15390:
[----:B-----5:R-:W-:-:S05]  /*4440*/  PRMT R124, RZ, 0x5410, R49 ;  /* 0x00005410ff7c7816 */ /* 0x020fca0000000031 */
[----:B------:R-:W-:-:S05]  /*4450*/  FADD.FTZ R41, R124, R41 ;  /* 0x000000297c297221 */ /* 0x000fca0000010000 */
.L_x_15391:
[----:B------:R-:W-:-:S04]  /*4460*/  F2FP.BF16.PACK_AB R124, RZ, R41 ;  /* 0x00000029ff7c723e */ /* 0x000fc800000010ff */
[----:B------:R-:W-:Y:S02]  /*4470*/  PRMT R45, R124, 0x7610, R45 ;  /* 0x000076107c2d7816 */ /* 0x000fe4000000002d */
.L_x_15392:
[----:B------:R-:W-:-:S05]  /*4480*/  PRMT R125, RZ, 0x7610, R125 ;  /* 0x00007610ff7d7816 */ /* 0x000fca000000007d */
[----:B------:R-:W-:Y:S01]  /*4490*/  FMUL.FTZ R137, R125, R168 ;  /* 0x000000a87d897220 */ /* 0x000fe20000410000 */
[----:B------:R-:W-:Y:S05]  /*44a0*/  @P2 BRA `(.L_x_15393) ;  /* 0x0000002000002947 */ /* 0x000fea0003800000 */
[----:B------:R-:W-:Y:S05]  /*44b0*/  @P0 BRA `(.L_x_15394) ;  /* 0x0000003000000947 */ /* 0x000fea0003800000 */
[----:B------:R-:W-:Y:S05]  /*44c0*/  BRA `(.L_x_15395) ;  /* 0x0000004000007947 */ /* 0x000fea0003800000 */
.L_x_15393:
[----:B-----5:R-:W-:-:S05]  /*44d0*/  PRMT R124, RZ, 0x7610, R49 ;  /* 0x00007610ff7c7816 */ /* 0x020fca0000000031 */
[----:B------:R-:W-:-:S05]  /*44e0*/  FADD.FTZ R137, R124, R137 ;  /* 0x000000897c897221 */ /* 0x000fca0000010000 */
.L_x_15394:
[----:B------:R-:W-:-:S04]  /*44f0*/  F2FP.BF16.PACK_AB R124, RZ, R137 ;  /* 0x00000089ff7c723e */ /* 0x000fc800000010ff */
[----:B------:R-:W-:Y:S02]  /*4500*/  PRMT R45, R45, 0x5410, R124 ;  /* 0x000054102d2d7816 */ /* 0x000fe4000000007c */
.L_x_15395:
[----:B------:R-:W-:-:S05]  /*4510*/  PRMT R124, RZ, 0x5410, R126 ;  /* 0x00005410ff7c7816 */ /* 0x000fca000000007e */
[----:B------:R-:W-:Y:S01]  /*4520*/  FMUL.FTZ R138, R124, R168 ;  /* 0x000000a87c8a7220 */ /* 0x000fe20000410000 */
[----:B------:R-:W-:Y:S05]  /*4530*/  @P2 BRA `(.L_x_15396) ;  /* 0x0000002000002947 */ /* 0x000fea0003800000 */
[----:B------:R-:W-:Y:S05]  /*4540*/  @P0 BRA `(.L_x_15397) ;  /* 0x0000003000000947 */ /* 0x000fea0003800000 */
[----:B------:R-:W-:Y:S05]  /*4550*/  BRA `(.L_x_15398) ;  /* 0x0000004000007947 */ /* 0x000fea0003800000 */
.L_x_15396:
[----:B-----5:R-:W-:-:S05]  /*4560*/  PRMT R124, RZ, 0x5410, R50 ;  /* 0x00005410ff7c7816 */ /* 0x020fca0000000032 */
[----:B------:R-:W-:-:S05]  /*4570*/  FADD.FTZ R138, R124, R138 ;  /* 0x0000008a7c8a7221 */ /* 0x000fca0000010000 */
.L_x_15397:
[----:B------:R-:W-:-:S04]  /*4580*/  F2FP.BF16.PACK_AB R124, RZ, R138 ;  /* 0x0000008aff7c723e */ /* 0x000fc800000010ff */
[----:B------:R-:W-:Y:S02]  /*4590*/  PRMT R46, R124, 0x7610, R46 ;  /* 0x000076107c2e7816 */ /* 0x000fe4000000002e */
.L_x_15398:
[----:B------:R-:W-:-:S05]  /*45a0*/  PRMT R126, RZ, 0x7610, R126 ;  /* 0x00007610ff7e7816 */ /* 0x000fca000000007e */
[----:B------:R-:W-:Y:S01]  /*45b0*/  FMUL.FTZ R140, R126, R168 ;  /* 0x000000a87e8c7220 */ /* 0x000fe20000410000 */
[----:B------:R-:W-:Y:S05]  /*45c0*/  @P2 BRA `(.L_x_15399) ;  /* 0x0000002000002947 */ /* 0x000fea0003800000 */
[----:B------:R-:W-:Y:S05]  /*45d0*/  @P0 BRA `(.L_x_15400) ;  /* 0x0000003000000947 */ /* 0x000fea0003800000 */
[----:B------:R-:W-:Y:S05]  /*45e0*/  BRA `(.L_x_15401) ;  /* 0x0000004000007947 */ /* 0x000fea0003800000 */
.L_x_15399:
[----:B-----5:R-:W-:-:S05]  /*45f0*/  PRMT R124, RZ, 0x7610, R50 ;  /* 0x00007610ff7c7816 */ /* 0x020fca0000000032 */
[----:B------:R-:W-:-:S05]  /*4600*/  FADD.FTZ R140, R124, R140 ;  /* 0x0000008c7c8c7221 */ /* 0x000fca0000010000 */
.L_x_15400:
[----:B------:R-:W-:-:S04]  /*4610*/  F2FP.BF16.PACK_AB R124, RZ, R140 ;  /* 0x0000008cff7c723e */ /* 0x000fc800000010ff */
[----:B------:R-:W-:Y:S02]  /*4620*/  PRMT R46, R46, 0x5410, R124 ;  /* 0x000054102e2e7816 */ /* 0x000fe4000000007c */
.L_x_15401:
[----:B------:R-:W-:-:S05]  /*4630*/  PRMT R124, RZ, 0x5410, R127 ;  /* 0x00005410ff7c7816 */ /* 0x000fca000000007f */
[----:B------:R-:W-:Y:S01]  /*4640*/  FMUL.FTZ R139, R124, R168 ;  /* 0x000000a87c8b7220 */ /* 0x000fe20000410000 */
[----:B------:R-:W-:Y:S05]  /*4650*/  @P2 BRA `(.L_x_15402) ;  /* 0x0000002000002947 */ /* 0x000fea0003800000 */
[----:B------:R-:W-:Y:S05]  /*4660*/  @P0 BRA `(.L_x_15403) ;  /* 0x0000003000000947 */ /* 0x000fea0003800000 */
[----:B------:R-:W-:Y:S05]  /*4670*/  BRA `(.L_x_15404) ;  /* 0x0000004000007947 */ /* 0x000fea0003800000 */
.L_x_15402:
[----:B-----5:R-:W-:-:S05]  /*4680*/  PRMT R124, RZ, 0x5410, R51 ;  /* 0x00005410ff7c7816 */ /* 0x020fca0000000033 */
[----:B------:R-:W-:-:S05]  /*4690*/  FADD.FTZ R139, R124, R139 ;  /* 0x0000008b7c8b7221 */ /* 0x000fca0000010000 */
.L_x_15403:
[----:B------:R-:W-:-:S04]  /*46a0*/  F2FP.BF16.PACK_AB R124, RZ, R139 ;  /* 0x0000008bff7c723e */ /* 0x000fc800000010ff */
[----:B------:R-:W-:Y:S02]  /*46b0*/  PRMT R47, R124, 0x7610, R47 ;  /* 0x000076107c2f7816 */ /* 0x000fe4000000002f */
.L_x_15404:
[----:B------:R-:W-:-:S05]  /*46c0*/  PRMT R127, RZ, 0x7610, R127 ;  /* 0x00007610ff7f7816 */ /* 0x000fca000000007f */
[----:B------:R-:W-:Y:S01]  /*46d0*/  FMUL.FTZ R170, R127, R168 ;  /* 0x000000a87faa7220 */ /* 0x000fe20000410000 */
[----:B------:R-:W-:Y:S05]  /*46e0*/  @P2 BRA `(.L_x_15405) ;  /* 0x0000002000002947 */ /* 0x000fea0003800000 */
[----:B------:R-:W-:Y:S05]  /*46f0*/  @P0 BRA `(.L_x_15406) ;  /* 0x0000003000000947 */ /* 0x000fea0003800000 */
[----:B------:R-:W-:Y:S05]  /*4700*/  BRA `(.L_x_15407) ;  /* 0x0000004000007947 */ /* 0x000fea0003800000 */
.L_x_15405:
[----:B-----5:R-:W-:-:S05]  /*4710*/  PRMT R124, RZ, 0x7610, R51 ;  /* 0x00007610ff7c7816 */ /* 0x020fca0000000033 */
[----:B------:R-:W-:-:S05]  /*4720*/  FADD.FTZ R170, R124, R170 ;  /* 0x000000aa7caa7221 */ /* 0x000fca0000010000 */
.L_x_15406:
[----:B------:R-:W-:-:S04]  /*4730*/  F2FP.BF16.PACK_AB R124, RZ, R170 ;  /* 0x000000aaff7c723e */ /* 0x000fc800000010ff */
[----:B------:R-:W-:Y:S02]  /*4740*/  PRMT R47, R47, 0x5410, R124 ;  /* 0x000054102f2f7816 */ /* 0x000fe4000000007c */
.L_x_15407:
[----:B------:R-:W-:-:S04]  /*4750*/  @P0 LEA R124, P2, R169, c[0x0][0x188], 0x4 ;  /* 0x00006200a97c0a11 */ /* 0x000fc800078420ff */
[----:B------:R-:W-:-:S05]  /*4760*/  @P0 LEA.HI.X R125, R169, c[0x0][0x18c], RZ, 0x4, P2 ;  /* 0x00006300a97d0a11 */ /* 0x000fca00010f24ff */
[----:B------:R0:W-:Y:S04]  /*4770*/  @P0 STG.E.128 [R124.64], R44 ;  /* 0x0000002c7c000986 */ /* 0x0001e8000c101d04 */
.L_x_15383:
[----:B------:R-:W-:Y:S05]  /*4780*/  BSYNC B0 ;  /* 0x0000000000007941 */ /* 0x000fea0003800000 */
.L_x_15382:
[----:B0-----:R-:W-:Y:S01]  /*4790*/  FADD.FTZ R124, RZ, R9 ;  /* 0x00000009ff7c7221 */ /* 0x001fe20000010000 */
[----:B------:R-:W-:Y:S02]  /*47a0*/  ISETP.GT.U32.AND P2, PT, R13, 0x3f, PT ;  /* 0x0000003f0d00780c */ /* 0x000fe40003f44070 */
[----:B------:R-:W-:Y:S01]  /*47b0*/  LOP3.LUT R12, R12, 0xffffffef, RZ, 0xc0, !PT ;  /* 0xffffffef0c0c7812 */ /* 0x000fe200078ec0ff */
[----:B------:R-:W-:Y:S01]  /*47c0*/  FADD.FTZ R124, R15, R124 ;  /* 0x0000007c0f7c7221 */ /* 0x000fe20000010000 */
[C---:B------:R-:W-:Y:S02]  /*47d0*/  ISETP.GT.U32.AND P3, PT, R13.reuse, 0xff, PT ;  /* 0x000000ff0d00780c */ /* 0x040fe40003f64070 */
[C---:B------:R-:W-:Y:S01]  /*47e0*/  ISETP.GT.U32.AND P4, PT, R13.reuse, 0x11f, PT ;  /* 0x0000011f0d00780c */ /* 0x040fe20003f84070 */
        /* <DEDUP_REMOVED lines=97> */
.L_x_15432:
        /* <DEDUP_REMOVED lines=189> */
.L_x_15433:
[----:B------:R-:W-:Y:S01]  /*59d0*/  @!P6 MOV R124, 0x4 ;  /* 0x00000004007ce802 */ /* 0x000fe20000000f00 */
[----:B-1----:R-:W-:Y:S01]  /*59e0*/  FADD.FTZ R126, R126, R168 ;  /* 0x000000a87e7e7221 */ /* 0x002fe20000010000 */
[----:B------:R-:W-:Y:S01]  /*59f0*/  ISETP.NE.AND P2, PT, RZ, UR6, PT ;  /* 0x00000006ff007c0c */ /* 0x000fe2000bf45270 */
[----:B------:R-:W-:Y:S02]  /*5a00*/  BSSY B0, `(.L_x_15410) ;  /* 0x0000036000007945 */ /* 0x000fe40003800000 */
[----:B------:R-:W-:Y:S01]  /*5a10*/  @!P6 IMAD.WIDE R124, R11, R124, c[0x0][0x1a0] ;  /* 0x000068000b7ce625 */ /* 0x000fe200078e027c */
[----:B------:R-:W-:-:S04]  /*5a20*/  FSEL R200, R127, RZ, !P2 ;  /* 0x000000ff7fc87208 */ /* 0x000fc80005000000 */
[----:B------:R1:W-:Y:S02]  /*5a30*/  @!P6 STG.E [R124.64], R127 ;  /* 0x0000007f7c00e986 */ /* 0x0003e4000c101904 */
[----:B-1----:R-:W-:-:S05]  /*5a40*/  MOV R124, c[0x0][0x1e0] ;  /* 0x00007800007c7a02 */ /* 0x002fca0000000f00 */
[----:B------:R-:W-:Y:S02]  /*5a50*/  FFMA.FTZ R126, R126, R124, c[0x0][0x228] ;  /* 0x00008a007e7e7623 */ /* 0x000fe4000001007c */
[----:B------:R-:W-:-:S05]  /*5a60*/  FMUL.FTZ R124, R127, R127 ;  /* 0x0000007f7f7c7220 */ /* 0x000fca0000410000 */
[----:B------:R-:W-:-:S05]  /*5a70*/  FSEL R124, R124, RZ, P2 ;  /* 0x000000ff7c7c7208 */ /* 0x000fca0001000000 */
[----:B------:R-:W-:-:S04]  /*5a80*/  FADD.FTZ R124, R126, R124 ;  /* 0x0000007c7e7c7221 */ /* 0x000fc80000010000 */
[----:B------:R1:W2:Y:S02]  /*5a90*/  MUFU.RSQ R171, R124 ;  /* 0x0000007c00ab7308 */ /* 0x0002a40000001400 */
[----:B-1----:R-:W-:-:S05]  /*5aa0*/  @!P6 MOV R124, 0x4 ;  /* 0x00000004007ce802 */ /* 0x002fca0000000f00 */
[----:B------:R-:W-:-:S05]  /*5ab0*/  @!P6 IMAD.WIDE R124, R11, R124, c[0x0][0x1a8] ;  /* 0x00006a000b7ce625 */ /* 0x000fca00078e027c */
[----:B--2---:R1:W-:Y:S01]  /*5ac0*/  @!P6 STG.E [R124.64], R171 ;  /* 0x000000ab7c00e986 */ /* 0x0043e2000c101904 */
[----:B------:R-:W-:Y:S05]  /*5ad0*/  @!P1 BRA `(.L_x_15411) ;  /* 0x0000028000009947 */ /* 0x000fea0003800000 */
[----:B------:R-:W2:Y:S04]  /*5ae0*/  LDL R127, [R1+0x20] ;  /* 0x00002000017f7983 */ /* 0x000ea80000100800 */
[----:B------:R-:W3:Y:S04]  /*5af0*/  LDL R126, [R1+0x24] ;  /* 0x00002400017e7983 */ /* 0x000ee80000100800 */
[----:B0-----:R-:W4:Y:S04]  /*5b00*/  LDL R168, [R1+0x28] ;  /* 0x0000280001a87983 */ /* 0x001f280000100800 */
[----:B------:R-:W4:Y:S04]  /*5b10*/  LDL R252, [R1+0x2c] ;  /* 0x00002c0001fc7983 */ /* 0x000f280000100800 */
[----:B------:R-:W4:Y:S04]  /*5b20*/  LDL R203, [R1+0x10] ;  /* 0x0000100001cb7983 */ /* 0x000f280000100800 */
[----:B------:R-:W4:Y:S04]  /*5b30*/  LDL R202, [R1+0x14] ;  /* 0x0000140001ca7983 */ /* 0x000f280000100800 */
[----:B------:R-:W4:Y:S04]  /*5b40*/  LDL R201, [R1+0x18] ;  /* 0x0000180001c97983 */ /* 0x000f280000100800 */
[----:B------:R-:W4:Y:S01]  /*5b50*/  LDL R169, [R1+0x1c] ;  /* 0x00001c0001a97983 */ /* 0x000f220000100800 */
[----:B-1----:R-:W-:-:S02]  /*5b60*/  FADD.FTZ R124, R9, -R200 ;  /* 0x800000c8097c7221 */ /* 0x002fc40000010000 */
[----:B------:R-:W-:Y:S02]  /*5b70*/  FADD.FTZ R125, R15, -R200 ;  /* 0x800000c80f7d7221 */ /* 0x000fe40000010000 */
[C---:B------:R-:W-:Y:S02]  /*5b80*/  FMUL.FTZ R124, R171.reuse, R124 ;  /* 0x0000007cab7c7220 */ /* 0x040fe40000410000 */
[----:B------:R-:W-:Y:S02]  /*5b90*/  FMUL.FTZ R125, R171, R125 ;  /* 0x0000007dab7d7220 */ /* 0x000fe40000410000 */
[----:B--2--5:R-:W-:Y:S02]  /*5ba0*/  FFMA.FTZ R124, R127, R124, R172 ;  /* 0x0000007c7f7c7223 */ /* 0x024fe400000100ac */
[----:B------:R-:W-:Y:S02]  /*5bb0*/  FADD.FTZ R127, R18, -R200 ;  /* 0x800000c8127f7221 */ /* 0x000fe40000010000 */
[----:B---3--:R-:W-:-:S02]  /*5bc0*/  FFMA.FTZ R125, R126, R125, R173 ;  /* 0x0000007d7e7d7223 */ /* 0x008fc400000100ad */
[--C-:B------:R-:W-:Y:S02]  /*5bd0*/  FADD.FTZ R126, R16, -R200.reuse ;  /* 0x800000c8107e7221 */ /* 0x100fe40000010000 */
[----:B------:R-:W-:Y:S01]  /*5be0*/  FMUL.FTZ R127, R171, R127 ;  /* 0x0000007fab7f7220 */ /* 0x000fe20000410000 */
[----:B------:R-:W-:Y:S01]  /*5bf0*/  F2FP.BF16.PACK_AB R124, R125, R124 ;  /* 0x0000007c7d7c723e */ /* 0x000fe200000010ff */
[----:B------:R-:W-:Y:S02]  /*5c00*/  FADD.FTZ R125, R17, -R200 ;  /* 0x800000c8117d7221 */ /* 0x000fe40000010000 */
[C---:B------:R-:W-:Y:S02]  /*5c10*/  FMUL.FTZ R126, R171.reuse, R126 ;  /* 0x0000007eab7e7220 */ /* 0x040fe40000410000 */
[----:B------:R-:W-:Y:S02]  /*5c20*/  FMUL.FTZ R125, R171, R125 ;  /* 0x0000007dab7d7220 */ /* 0x000fe40000410000 */
[----:B----4-:R-:W-:-:S02]  /*5c30*/  FFMA.FTZ R126, R168, R126, R174 ;  /* 0x0000007ea87e7223 */ /* 0x010fc400000100ae */
[----:B------:R-:W-:Y:S02]  /*5c40*/  FFMA.FTZ R125, R252, R125, R175 ;  /* 0x0000007dfc7d7223 */ /* 0x000fe400000100af */
[----:B------:R-:W-:Y:S02]  /*5c50*/  FFMA.FTZ R127, R203, R127, R176 ;  /* 0x0000007fcb7f7223 */ /* 0x000fe400000100b0 */
[--C-:B------:R-:W-:Y:S01]  /*5c60*/  FADD.FTZ R168, R157, -R200.reuse ;  /* 0x800000c89da87221 */ /* 0x100fe20000010000 */
[----:B------:R-:W-:Y:S01]  /*5c70*/  F2FP.BF16.PACK_AB R125, R125, R126 ;  /* 0x0000007e7d7d723e */ /* 0x000fe200000010ff */
[----:B------:R-:W-:Y:S02]  /*5c80*/  FADD.FTZ R126, R158, -R200 ;  /* 0x800000c89e7e7221 */ /* 0x000fe40000010000 */
[C---:B------:R-:W-:Y:S02]  /*5c90*/  FMUL.FTZ R168, R171.reuse, R168 ;  /* 0x000000a8aba87220 */ /* 0x040fe40000410000 */
[----:B------:R-:W-:-:S02]  /*5ca0*/  FMUL.FTZ R126, R171, R126 ;  /* 0x0000007eab7e7220 */ /* 0x000fc40000410000 */
[----:B------:R-:W-:Y:S02]  /*5cb0*/  FFMA.FTZ R168, R201, R168, R178 ;  /* 0x000000a8c9a87223 */ /* 0x000fe400000100b2 */
[----:B------:R-:W-:-:S05]  /*5cc0*/  FFMA.FTZ R126, R202, R126, R177 ;  /* 0x0000007eca7e7223 */ /* 0x000fca00000100b1 */
[----:B------:R-:W-:Y:S01]  /*5cd0*/  F2FP.BF16.PACK_AB R126, R126, R127 ;  /* 0x0000007f7e7e723e */ /* 0x000fe200000010ff */
[----:B------:R-:W-:-:S04]  /*5ce0*/  FADD.FTZ R127, R159, -R200 ;  /* 0x800000c89f7f7221 */ /* 0x000fc80000010000 */
[----:B------:R-:W-:-:S04]  /*5cf0*/  FMUL.FTZ R127, R171, R127 ;  /* 0x0000007fab7f7220 */ /* 0x000fc80000410000 */
[----:B------:R-:W-:-:S05]  /*5d00*/  FFMA.FTZ R127, R169, R127, R179 ;  /* 0x0000007fa97f7223 */ /* 0x000fca00000100b3 */
[----:B------:R-:W-:Y:S01]  /*5d10*/  F2FP.BF16.PACK_AB R127, R127, R168 ;  /* 0x000000a87f7f723e */ /* 0x000fe200000010ff */
[----:B------:R-:W-:-:S10]  /*5d20*/  HFMA2.MMA R168, -RZ, RZ, 0, 9.5367431640625e-07 ;  /* 0x00000010ffa87435 */ /* 0x000fd400000001ff */
[C---:B------:R-:W-:Y:S01]  /*5d30*/  IMAD.WIDE.U32 R168, R10.reuse, R168, c[0x0][0x208] ;  /* 0x000082000aa87625 */ /* 0x040fe200078e00a8 */
[----:B------:R-:W-:-:S04]  /*5d40*/  IADD3 R10, R10, 0x20, RZ ;  /* 0x000000200a0a7810 */ /* 0x000fc80007ffe0ff */
[----:B------:R0:W-:Y:S03]  /*5d50*/  STG.E.128 [R168.64], R124 ;  /* 0x0000007ca8007986 */ /* 0x0001e6000c101d04 */
.L_x_15411:
[----:B------:R-:W-:Y:S05]  /*5d60*/  BSYNC B0 ;  /* 0x0000000000007941 */ /* 0x000fea0003800000 */
.L_x_15410:
[----:B------:R-:W-:Y:S01]  /*5d70*/  ISETP.GE.U32.AND P2, PT, R13, 0x40, PT ;  /* 0x000000400d00780c */ /* 0x000fe20003f46070 */
[----:B------:R-:W-:-:S12]  /*5d80*/  BSSY B0, `(.L_x_15412) ;  /* 0x0000022000007945 */ /* 0x000fd80003800000 */
[----:B------:R-:W-:Y:S05]  /*5d90*/  @!P2 BRA `(.L_x_15413) ;  /* 0x000002000000a947 */ /* 0x000fea0003800000 */
[--C-:B01----:R-:W-:Y:S02]  /*5da0*/  FADD.FTZ R124, R8, -R200.reuse ;  /* 0x800000c8087c7221 */ /* 0x103fe40000010000 */
[----:B------:R-:W-:Y:S02]  /*5db0*/  FADD.FTZ R125, R19, -R200 ;  /* 0x800000c8137d7221 */ /* 0x000fe40000010000 */
[C---:B------:R-:W-:Y:S02]  /*5dc0*/  FMUL.FTZ R124, R171.reuse, R124 ;  /* 0x0000007cab7c7220 */ /* 0x040fe40000410000 */
[----:B------:R-:W-:Y:S02]  /*5dd0*/  FMUL.FTZ R125, R171, R125 ;  /* 0x0000007dab7d7220 */ /* 0x000fe40000410000 */
[----:B-----5:R-:W-:Y:S02]  /*5de0*/  FFMA.FTZ R124, R244, R124, R120 ;  /* 0x0000007cf47c7223 */ /* 0x020fe40000010078 */
        /* <DEDUP_REMOVED lines=9> */
[----:B------:R-:W-:Y:S02]  /*5e80*/  FMUL.FTZ R127, R171, R127 ;  /* 0x0000007fab7f7220 */ /* 0x000fe40000410000 */
[--C-:B------:R-:W-:Y:S01]  /*5e90*/  FADD.FTZ R168, R155, -R200.reuse ;  /* 0x800000c89ba87221 */ /* 0x100fe20000010000 */
[----:B------:R-:W-:Y:S01]  /*5ea0*/  F2FP.BF16.PACK_AB R125, R125, R126 ;  /* 0x0000007e7d7d723e */ /* 0x000fe200000010ff */
[----:B------:R-:W-:Y:S02]  /*5eb0*/  FADD.FTZ R126, R156, -R200 ;  /* 0x800000c89c7e7221 */ /* 0x000fe40000010000 */
[----:B------:R-:W-:Y:S02]  /*5ec0*/  FFMA.FTZ R127, R240, R127, R116 ;  /* 0x0000007ff07f7223 */ /* 0x000fe40000010074 */
[----:B------:R-:W-:-:S02]  /*5ed0*/  FMUL.FTZ R126, R171, R126 ;  /* 0x0000007eab7e7220 */ /* 0x000fc40000410000 */
[----:B------:R-:W-:Y:S02]  /*5ee0*/  FMUL.FTZ R168, R171, R168 ;  /* 0x000000a8aba87220 */ /* 0x000fe40000410000 */
[----:B------:R-:W-:Y:S02]  /*5ef0*/  FFMA.FTZ R126, R241, R126, R117 ;  /* 0x0000007ef17e7223 */ /* 0x000fe40000010075 */
[----:B------:R-:W-:-:S03]  /*5f00*/  FFMA.FTZ R168, R242, R168, R118 ;  /* 0x000000a8f2a87223 */ /* 0x000fc60000010076 */
[----:B------:R-:W-:Y:S01]  /*5f10*/  F2FP.BF16.PACK_AB R126, R126, R127 ;  /* 0x0000007f7e7e723e */ /* 0x000fe200000010ff */
[----:B------:R-:W-:-:S04]  /*5f20*/  FADD.FTZ R127, R160, -R200 ;  /* 0x800000c8a07f7221 */ /* 0x000fc80000010000 */
[----:B------:R-:W-:-:S04]  /*5f30*/  FMUL.FTZ R127, R171, R127 ;  /* 0x0000007fab7f7220 */ /* 0x000fc80000410000 */
[----:B------:R-:W-:-:S05]  /*5f40*/  FFMA.FTZ R127, R243, R127, R119 ;  /* 0x0000007ff37f7223 */ /* 0x000fca0000010077 */
[----:B------:R-:W-:Y:S02]  /*5f50*/  F2FP.BF16.PACK_AB R127, R127, R168 ;  /* 0x000000a87f7f723e */ /* 0x000fe400000010ff */
[----:B------:R-:W-:-:S05]  /*5f60*/  MOV R168, 0x10 ;  /* 0x0000001000a87802 */ /* 0x000fca0000000f00 */
[C---:B------:R-:W-:Y:S01]  /*5f70*/  IMAD.WIDE.U32 R168, R10.reuse, R168, c[0x0][0x208] ;  /* 0x000082000aa87625 */ /* 0x040fe200078e00a8 */
[----:B------:R-:W-:-:S04]  /*5f80*/  IADD3 R10, R10, 0x20, RZ ;  /* 0x000000200a0a7810 */ /* 0x000fc80007ffe0ff */
[----:B------:R0:W-:Y:S03]  /*5f90*/  STG.E.128 [R168.64], R124 ;  /* 0x0000007ca8007986 */ /* 0x0001e6000c101d04 */
.L_x_15413:
[----:B------:R-:W-:Y:S05]  /*5fa0*/  BSYNC B0 ;  /* 0x0000000000007941 */ /* 0x000fea0003800000 */
.L_x_15412:
        /* <DEDUP_REMOVED lines=35> */
.L_x_15415:
[----:B------:R-:W-:Y:S05]  /*61e0*/  BSYNC B0 ;  /* 0x0000000000007941 */ /* 0x000fea0003800000 */
.L_x_15414:
        /* <DEDUP_REMOVED lines=35> */
.L_x_15417:
[----:B------:R-:W-:Y:S05]  /*6420*/  BSYNC B0 ;  /* 0x0000000000007941 */ /* 0x000fea0003800000 */
.L_x_15416:
        /* <DEDUP_REMOVED lines=35> */
.L_x_15419:
[----:B------:R-:W-:Y:S05]  /*6660*/  BSYNC B0 ;  /* 0x0000000000007941 */ /* 0x000fea0003800000 */
.L_x_15418:
        /* <DEDUP_REMOVED lines=35> */
.L_x_15421:
[----:B------:R-:W-:Y:S05]  /*68a0*/  BSYNC B0 ;  /* 0x0000000000007941 */ /* 0x000fea0003800000 */
.L_x_15420:
        /* <DEDUP_REMOVED lines=35> */
.L_x_15423:
[----:B------:R-:W-:Y:S05]  /*6ae0*/  BSYNC B0 ;  /* 0x0000000000007941 */ /* 0x000fea0003800000 */
.L_x_15422:
        /* <DEDUP_REMOVED lines=35> */
.L_x_15425:
[----:B------:R-:W-:Y:S05]  /*6d20*/  BSYNC B0 ;  /* 0x0000000000007941 */ /* 0x000fea0003800000 */
.L_x_15424:
        /* <DEDUP_REMOVED lines=35> */
.L_x_15427:
[----:B------:R-:W-:Y:S05]  /*6f60*/  BSYNC B0 ;  /* 0x0000000000007941 */ /* 0x000fea0003800000 */
.L_x_15426:
[----:B------:R-:W-:Y:S01]  /*6f70*/  ISETP.GE.U32.AND P2, PT, R13, 0x140, PT ;  /* 0x000001400d00780c */ /* 0x000fe20003f46070 */
[----:B------:R-:W-:-:S12]  /*6f80*/  BSSY B0, `(.L_x_15428) ;  /* 0x0000025000007945 */ /* 0x000fd80003800000 */
[----:B------:R-:W-:Y:S05]  /*6f90*/  @!P2 BRA `(.L_x_15429) ;  /* 0x000002300000a947 */ /* 0x000fea0003800000 */
[----:B0-----:R-:W2:Y:S04]  /*6fa0*/  LDL R169, [R1] ;  /* 0x0000000001a97983 */ /* 0x001ea80000100800 */
[----:B------:R-:W3:Y:S04]  /*6fb0*/  LDL R126, [R1+0x4] ;  /* 0x00000400017e7983 */ /* 0x000ee80000100800 */
[----:B------:R-:W4:Y:S04]  /*6fc0*/  LDL R168, [R1+0x8] ;  /* 0x0000080001a87983 */ /* 0x000f280000100800 */
[----:B------:R-:W4:Y:S01]  /*6fd0*/  LDL R127, [R1+0xc] ;  /* 0x00000c00017f7983 */ /* 0x000f220000100800 */
[----:B-1----:R-:W-:-:S02]  /*6fe0*/  FADD.FTZ R124, R14, -R200 ;  /* 0x800000c80e7c7221 */ /* 0x002fc40000010000 */
[----:B------:R-:W-:Y:S02]  /*6ff0*/  FADD.FTZ R125, R40, -R200 ;  /* 0x800000c8287d7221 */ /* 0x000fe40000010000 */
[C---:B------:R-:W-:Y:S02]  /*7000*/  FMUL.FTZ R124, R171.reuse, R124 ;  /* 0x0000007cab7c7220 */ /* 0x040fe40000410000 */
[----:B------:R-:W-:Y:S02]  /*7010*/  FMUL.FTZ R125, R171, R125 ;  /* 0x0000007dab7d7220 */ /* 0x000fe40000410000 */
[----:B--2--5:R-:W-:Y:S02]  /*7020*/  FFMA.FTZ R124, R169, R124, R56 ;  /* 0x0000007ca97c7223 */ /* 0x024fe40000010038 */
[----:B---3--:R-:W-:Y:S02]  /*7030*/  FFMA.FTZ R125, R126, R125, R57 ;  /* 0x0000007d7e7d7223 */ /* 0x008fe40000010039 */
[----:B------:R-:W-:-:S03]  /*7040*/  FADD.FTZ R126, R41, -R200 ;  /* 0x800000c8297e7221 */ /* 0x000fc60000010000 */
[----:B------:R-:W-:Y:S01]  /*7050*/  F2FP.BF16.PACK_AB R124, R125, R124 ;  /* 0x0000007c7d7c723e */ /* 0x000fe200000010ff */
[----:B------:R-:W-:Y:S02]  /*7060*/  FADD.FTZ R125, R137, -R200 ;  /* 0x800000c8897d7221 */ /* 0x000fe40000010000 */
[C---:B------:R-:W-:Y:S02]  /*7070*/  FMUL.FTZ R126, R171.reuse, R126 ;  /* 0x0000007eab7e7220 */ /* 0x040fe40000410000 */
[----:B------:R-:W-:Y:S02]  /*7080*/  FMUL.FTZ R125, R171, R125 ;  /* 0x0000007dab7d7220 */ /* 0x000fe40000410000 */
[----:B----4-:R-:W-:Y:S02]  /*7090*/  FFMA.FTZ R126, R168, R126, R58 ;  /* 0x0000007ea87e7223 */ /* 0x010fe4000001003a */
[----:B------:R-:W-:Y:S02]  /*70a0*/  FFMA.FTZ R125, R127, R125, R59 ;  /* 0x0000007d7f7d7223 */ /* 0x000fe4000001003b */
[----:B------:R-:W-:-:S02]  /*70b0*/  FADD.FTZ R127, R138, -R200 ;  /* 0x800000c88a7f7221 */ /* 0x000fc40000010000 */
[--C-:B------:R-:W-:Y:S01]  /*70c0*/  FADD.FTZ R168, R139, -R200.reuse ;  /* 0x800000c88ba87221 */ /* 0x100fe20000010000 */
[----:B------:R-:W-:Y:S01]  /*70d0*/  F2FP.BF16.PACK_AB R125, R125, R126 ;  /* 0x0000007e7d7d723e */ /* 0x000fe200000010ff */
[----:B------:R-:W-:Y:S02]  /*70e0*/  FADD.FTZ R126, R140, -R200 ;  /* 0x800000c88c7e7221 */ /* 0x000fe40000010000 */
[C---:B------:R-:W-:Y:S02]  /*70f0*/  FMUL.FTZ R127, R171.reuse, R127 ;  /* 0x0000007fab7f7220 */ /* 0x040fe40000410000 */
[----:B------:R-:W-:Y:S02]  /*7100*/  FMUL.FTZ R126, R171, R126 ;  /* 0x0000007eab7e7220 */ /* 0x000fe40000410000 */
[----:B------:R-:W-:Y:S02]  /*7110*/  FFMA.FTZ R127, R248, R127, R52 ;  /* 0x0000007ff87f7223 */ /* 0x000fe40000010034 */
[----:B------:R-:W-:-:S02]  /*7120*/  FFMA.FTZ R126, R249, R126, R53 ;  /* 0x0000007ef97e7223 */ /* 0x000fc40000010035 */
[----:B------:R-:W-:-:S03]  /*7130*/  FMUL.FTZ R168, R171, R168 ;  /* 0x000000a8aba87220 */ /* 0x000fc60000410000 */
[----:B------:R-:W-:Y:S01]  /*7140*/  F2FP.BF16.PACK_AB R126, R126, R127 ;  /* 0x0000007f7e7e723e */ /* 0x000fe200000010ff */
[----:B------:R-:W-:Y:S02]  /*7150*/  FADD.FTZ R127, R170, -R200 ;  /* 0x800000c8aa7f7221 */ /* 0x000fe40000010000 */
[----:B------:R-:W-:Y:S02]  /*7160*/  FFMA.FTZ R168, R250, R168, R54 ;  /* 0x000000a8faa87223 */ /* 0x000fe40000010036 */
[----:B------:R-:W-:-:S04]  /*7170*/  FMUL.FTZ R127, R171, R127 ;  /* 0x0000007fab7f7220 */ /* 0x000fc80000410000 */
[----:B------:R-:W-:-:S05]  /*7180*/  FFMA.FTZ R127, R251, R127, R55 ;  /* 0x0000007ffb7f7223 */ /* 0x000fca0000010037 */
[----:B------:R-:W-:Y:S02]  /*7190*/  F2FP.BF16.PACK_AB R127, R127, R168 ;  /* 0x000000a87f7f723e */ /* 0x000fe400000010ff */
[----:B------:R-:W-:-:S05]  /*71a0*/  MOV R168, 0x10 ;  /* 0x0000001000a87802 */ /* 0x000fca0000000f00 */
[----:B------:R-:W-:-:S05]  /*71b0*/  IMAD.WIDE.U32 R168, R10, R168, c[0x0][0x208] ;  /* 0x000082000aa87625 */ /* 0x000fca00078e00a8 */
[----:B------:R0:W-:Y:S02]  /*71c0*/  STG.E.128 [R168.64], R124 ;  /* 0x0000007ca8007986 */ /* 0x0001e4000c101d04 */
.L_x_15429:
[----:B------:R-:W-:Y:S05]  /*71d0*/  BSYNC B0 ;  /* 0x0000000000007941 */ /* 0x000fea0003800000 */
.L_x_15428:
[----:B------:R-:W-:-:S10]  /*71e0*/  HFMA2.MMA R10, -RZ, RZ, 0, 2.384185791015625e-07 ;  /* 0x00000004ff0a7435 */ /* 0x000fd400000001ff */
[----:B------:R-:W-:-:S05]  /*71f0*/  IMAD R11, R10, c[0x0][0x160], R11 ;  /* 0x000058000a0b7a24 */ /* 0x000fca00078e020b */
[----:B------:R-:W-:-:S13]  /*7200*/  ISETP.GE.AND P2, PT, R11, c[0x0][0x164], PT ;  /* 0x000059000b007a0c */ /* 0x000fda0003f46270 */
[----:B01---5:R-:W-:Y:S01]  /*7210*/  @P2 CALL.REL.NOINC `(.L_x_15430) ;  /* 0x0000001000002944 */ /* 0x023fe20003c00000 */
[----:B------:R-:W-:Y:S05]  /*7220*/  BRA `(.L_x_15431) ;  /* 0xffff9c6000007947 */ /* 0x000fea000383ffff */
.L_x_15430:
[----:B------:R-:W-:Y:S05]  /*7230*/  EXIT ;  /* 0x000000000000794d */ /* 0x000fea0003800000 */
.L_x_15408:
[----:B------:R-:W-:Y:S01]  /*7240*/  HFMA2.MMA R126, -RZ, RZ, 0, 5.9604644775390625e-08 ;  /* 0x00000001ff7e7435 */ /* 0x000fe200000001ff */
[----:B------:R-:W-:Y:S02]  /*7250*/  MOV R168, R127 ;  /* 0x0000007f00a87202 */ /* 0x000fe40000000f00 */
[----:B------:R-:W-:Y:S02]  /*7260*/  MOV R169, 0x1f ;  /* 0x0000001f00a97802 */ /* 0x000fe40000000f00 */
[----:B------:R-:W-:Y:S02]  /*7270*/  MOV R125, 0xffffffff ;  /* 0xffffffff007d7802 */ /* 0x000fe40000000f00 */
[----:B------:R-:W-:Y:S02]  /*7280*/  MOV R124, 0x72a0 ;  /* 0x000072a0007c7802 */ /* 0x000fe40000000f00 */
[----:B-----5:R-:W-:Y:S05]  /*7290*/  CALL.REL.NOINC `($__internal_32_$__cuda_sm70_shflsync_bfly_p) ;  /* 0x00000e5000007944 */ /* 0x020fea0003c00000 */
[----:B-1----:R-:W-:Y:S05]  /*72a0*/  BRA `(.L_x_15432) ;  /* 0xffffdb5000007947 */ /* 0x002fea000383ffff */
.L_x_15409:
[----:B------:R-:W-:Y:S01]  /*72b0*/  HFMA2.MMA R126, -RZ, RZ, 0, 1.1920928955078125e-07 ;  /* 0x00000002ff7e7435 */ /* 0x000fe200000001ff */
[----:B------:R-:W-:Y:S02]  /*72c0*/  MOV R168, R127 ;  /* 0x0000007f00a87202 */ /* 0x000fe40000000f00 */
[----:B------:R-:W-:-:S02]  /*72d0*/  MOV R169, 0x1f ;  /* 0x0000001f00a97802 */ /* 0x000fc40000000f00 */
[----:B------:R-:W-:Y:S02]  /*72e0*/  MOV R125, 0xffffffff ;  /* 0xffffffff007d7802 */ /* 0x000fe40000000f00 */
[----:B------:R-:W-:Y:S02]  /*72f0*/  MOV R124, 0x7310 ;  /* 0x00007310007c7802 */ /* 0x000fe40000000f00 */
[----:B-----5:R-:W-:Y:S05]  /*7300*/  CALL.REL.NOINC `($__internal_32_$__cuda_sm70_shflsync_bfly_p) ;  /* 0x00000de000007944 */ /* 0x020fea0003c00000 */
[----:B-1----:R-:W-:Y:S01]  /*7310*/  FADD.FTZ R127, R127, R126 ;  /* 0x0000007e7f7f7221 */ /* 0x002fe20000010000 */
[----:B------:R-:W-:Y:S01]  /*7320*/  HFMA2.MMA R126, -RZ, RZ, 0, 2.384185791015625e-07 ;  /* 0x00000004ff7e7435 */ /* 0x000fe200000001ff */
[----:B------:R-:W-:Y:S02]  /*7330*/  MOV R169, 0x1f ;  /* 0x0000001f00a97802 */ /* 0x000fe40000000f00 */
[----:B------:R-:W-:Y:S02]  /*7340*/  MOV R125, 0xffffffff ;  /* 0xffffffff007d7802 */ /* 0x000fe40000000f00 */
[----:B------:R-:W-:Y:S02]  /*7350*/  MOV R168, R127 ;  /* 0x0000007f00a87202 */ /* 0x000fe40000000f00 */
[----:B------:R-:W-:-:S02]  /*7360*/  MOV R124, 0x7380 ;  /* 0x00007380007c7802 */ /* 0x000fc40000000f00 */
[----:B------:R-:W-:Y:S05]  /*7370*/  CALL.REL.NOINC `($__internal_32_$__cuda_sm70_shflsync_bfly_p) ;  /* 0x00000d7000007944 */ /* 0x000fea0003c00000 */
[----:B-1----:R-:W-:Y:S01]  /*7380*/  FADD.FTZ R127, R127, R126 ;  /* 0x0000007e7f7f7221 */ /* 0x002fe20000010000 */
[----:B------:R-:W-:Y:S01]  /*7390*/  HFMA2.MMA R126, -RZ, RZ, 0, 4.76837158203125e-07 ;  /* 0x00000008ff7e7435 */ /* 0x000fe200000001ff */
[----:B------:R-:W-:-:S02]  /*73a0*/  MOV R169, 0x1f ;  /* 0x0000001f00a97802 */ /* 0x000fc40000000f00 */
[----:B------:R-:W-:Y:S02]  /*73b0*/  MOV R125, 0xffffffff ;  /* 0xffffffff007d7802 */ /* 0x000fe40000000f00 */
[----:B------:R-:W-:Y:S02]  /*73c0*/  MOV R168, R127 ;  /* 0x0000007f00a87202 */ /* 0x000fe40000000f00 */
[----:B------:R-:W-:Y:S02]  /*73d0*/  MOV R124, 0x73f0 ;  /* 0x000073f0007c7802 */ /* 0x000fe40000000f00 */
[----:B------:R-:W-:Y:S05]  /*73e0*/  CALL.REL.NOINC `($__internal_32_$__cuda_sm70_shflsync_bfly_p) ;  /* 0x00000d0000007944 */ /* 0x000fea0003c00000 */
[----:B-1----:R-:W-:Y:S01]  /*73f0*/  FADD.FTZ R127, R127, R126 ;  /* 0x0000007e7f7f7221 */ /* 0x002fe20000010000 */
[----:B------:R-:W-:Y:S01]  /*7400*/  HFMA2.MMA R126, -RZ, RZ, 0, 9.5367431640625e-07 ;  /* 0x00000010ff7e7435 */ /* 0x000fe200000001ff */
[----:B------:R-:W-:Y:S02]  /*7410*/  MOV R169, 0x1f ;  /* 0x0000001f00a97802 */ /* 0x000fe40000000f00 */
[----:B------:R-:W-:Y:S02]  /*7420*/  MOV R125, 0xffffffff ;  /* 0xffffffff007d7802 */ /* 0x000fe40000000f00 */
[----:B------:R-:W-:-:S02]  /*7430*/  MOV R168, R127 ;  /* 0x0000007f00a87202 */ /* 0x000fc40000000f00 */
[----:B------:R-:W-:Y:S02]  /*7440*/  MOV R124, 0x7460 ;  /* 0x00007460007c7802 */ /* 0x000fe40000000f00 */
[----:B------:R-:W-:Y:S05]  /*7450*/  CALL.REL.NOINC `($__internal_32_$__cuda_sm70_shflsync_bfly_p) ;  /* 0x00000c9000007944 */ /* 0x000fea0003c00000 */
[----:B-1----:R-:W-:Y:S01]  /*7460*/  FADD.FTZ R127, R127, R126 ;  /* 0x0000007e7f7f7221 */ /* 0x002fe20000010000 */
[----:B------:R-:W-:Y:S01]  /*7470*/  LOP3.LUT R12, R12, 0xffffbfff, RZ, 0xc0, !PT ;  /* 0xffffbfff0c0c7812 */ /* 0x000fe200078ec0ff */
[----:B------:R-:W-:Y:S01]  /*7480*/  HFMA2.MMA R126, -RZ, RZ, 0, 5.9604644775390625e-08 ;  /* 0x00000001ff7e7435 */ /* 0x000fe200000001ff */
[----:B------:R-:W-:Y:S01]  /*7490*/  MOV R169, 0x1f ;  /* 0x0000001f00a97802 */ /* 0x000fe20000000f00 */
[----:B------:R-:W-:Y:S01]  /*74a0*/  FMUL.FTZ R127, R127, c[0x0][0x1e0] ;  /* 0x000078007f7f7a20 */ /* 0x000fe20000410000 */
[----:B------:R-:W-:Y:S02]  /*74b0*/  @P0 LOP3.LUT R12, R12, 0x4000, RZ, 0xfc, !PT ;  /* 0x000040000c0c0812 */ /* 0x000fe400078efcff */
        /* <DEDUP_REMOVED lines=169> */
[----:B------:R-:W-:Y:S05]  /*7f50*/  CALL.REL.NOINC `($__internal_32_$__cuda_sm70_shflsync_bfly_p) ;  /* 0x0000019000007944 */ /* 0x000fea0003c00000 */
[----:B-1----:R-:W-:Y:S01]  /*7f60*/  FADD.FTZ R168, R168, R126 ;  /* 0x0000007ea8a87221 */ /* 0x002fe20000010000 */
[----:B------:R-:W-:Y:S01]  /*7f70*/  HFMA2.MMA R126, -RZ, RZ, 0, 1.1920928955078125e-07 ;  /* 0x00000002ff7e7435 */ /* 0x000fe200000001ff */
[----:B------:R-:W-:Y:S02]  /*7f80*/  MOV R169, 0x1f ;  /* 0x0000001f00a97802 */ /* 0x000fe40000000f00 */
[----:B------:R-:W-:Y:S02]  /*7f90*/  MOV R125, 0xffffffff ;  /* 0xffffffff007d7802 */ /* 0x000fe40000000f00 */
[----:B------:R-:W-:Y:S02]  /*7fa0*/  MOV R124, 0x7fc0 ;  /* 0x00007fc0007c7802 */ /* 0x000fe40000000f00 */
[----:B------:R-:W-:Y:S05]  /*7fb0*/  CALL.REL.NOINC `($__internal_32_$__cuda_sm70_shflsync_bfly_p) ;  /* 0x0000013000007944 */ /* 0x000fea0003c00000 */
[----:B-1----:R-:W-:Y:S01]  /*7fc0*/  FADD.FTZ R168, R168, R126 ;  /* 0x0000007ea8a87221 */ /* 0x002fe20000010000 */
[----:B------:R-:W-:Y:S01]  /*7fd0*/  HFMA2.MMA R126, -RZ, RZ, 0, 2.384185791015625e-07 ;  /* 0x00000004ff7e7435 */ /* 0x000fe200000001ff */
[----:B------:R-:W-:-:S02]  /*7fe0*/  MOV R169, 0x1f ;  /* 0x0000001f00a97802 */ /* 0x000fc40000000f00 */
[----:B------:R-:W-:Y:S02]  /*7ff0*/  MOV R125, 0xffffffff ;  /* 0xffffffff007d7802 */ /* 0x000fe40000000f00 */
[----:B------:R-:W-:Y:S02]  /*8000*/  MOV R124, 0x8020 ;  /* 0x00008020007c7802 */ /* 0x000fe40000000f00 */
[----:B------:R-:W-:Y:S05]  /*8010*/  CALL.REL.NOINC `($__internal_32_$__cuda_sm70_shflsync_bfly_p) ;  /* 0x000000d000007944 */ /* 0x000fea0003c00000 */
[----:B-1----:R-:W-:Y:S01]  /*8020*/  FADD.FTZ R168, R168, R126 ;  /* 0x0000007ea8a87221 */ /* 0x002fe20000010000 */
[----:B------:R-:W-:Y:S01]  /*8030*/  HFMA2.MMA R126, -RZ, RZ, 0, 4.76837158203125e-07 ;  /* 0x00000008ff7e7435 */ /* 0x000fe200000001ff */
[----:B------:R-:W-:Y:S02]  /*8040*/  MOV R169, 0x1f ;  /* 0x0000001f00a97802 */ /* 0x000fe40000000f00 */
[----:B------:R-:W-:Y:S02]  /*8050*/  MOV R125, 0xffffffff ;  /* 0xffffffff007d7802 */ /* 0x000fe40000000f00 */
[----:B------:R-:W-:Y:S02]  /*8060*/  MOV R124, 0x8080 ;  /* 0x00008080007c7802 */ /* 0x000fe40000000f00 */
[----:B------:R-:W-:Y:S05]  /*8070*/  CALL.REL.NOINC `($__internal_32_$__cuda_sm70_shflsync_bfly_p) ;  /* 0x0000007000007944 */ /* 0x000fea0003c00000 */
[----:B-1----:R-:W-:Y:S01]  /*8080*/  FADD.FTZ R168, R168, R126 ;  /* 0x0000007ea8a87221 */ /* 0x002fe20000010000 */
[----:B------:R-:W-:Y:S01]  /*8090*/  HFMA2.MMA R126, -RZ, RZ, 0, 9.5367431640625e-07 ;  /* 0x00000010ff7e7435 */ /* 0x000fe200000001ff */
[----:B------:R-:W-:-:S02]  /*80a0*/  MOV R169, 0x1f ;  /* 0x0000001f00a97802 */ /* 0x000fc40000000f00 */
[----:B------:R-:W-:Y:S02]  /*80b0*/  MOV R125, 0xffffffff ;  /* 0xffffffff007d7802 */ /* 0x000fe40000000f00 */
[----:B------:R-:W-:Y:S02]  /*80c0*/  MOV R124, 0x80e0 ;  /* 0x000080e0007c7802 */ /* 0x000fe40000000f00 */
[----:B------:R-:W-:Y:S05]  /*80d0*/  CALL.REL.NOINC `($__internal_32_$__cuda_sm70_shflsync_bfly_p) ;  /* 0x0000001000007944 */ /* 0x000fea0003c00000 */
[----:B-1----:R-:W-:Y:S05]  /*80e0*/  BRA `(.L_x_15433) ;  /* 0xffffd8e000007947 */ /* 0x002fea000383ffff */
        .weak           $__internal_32_$__cuda_sm70_shflsync_bfly_p
        .type           $__internal_32_$__cuda_sm70_shflsync_bfly_p,@function
        .size           $__internal_32_$__cuda_sm70_shflsync_bfly_p,(.L_x_71032 - $__internal_32_$__cuda_sm70_shflsync_bfly_p)
$__internal_32_$__cuda_sm70_shflsync_bfly_p:
[----:B------:R-:W-:Y:S04]  /*80f0*/  WARPSYNC R125 ;  /* 0x0000007d00007348 */ /* 0x000fe80003800000 */
[----:B------:R0:W1:Y:S02]  /*8100*/  SHFL.BFLY PT, R126, R168, R126, R169 ;  /* 0x0c00007ea87e7389 */ /* 0x00006400000e00a9 */
[----:B0-----:R-:W-:-:S06]  /*8110*/  HFMA2.MMA R125, -RZ, RZ, 0, 0 ;  /* 0x00000000ff7d7435 */ /* 0x001fcc00000001ff */
[----:B------:R-:W-:Y:S05]  /*8120*/  RET.REL.NODEC R124 `(_ZN10layer_norm13ln_fwd_kernelINS_13Kernel_traitsIf13__nv_bfloat16S2_S2_fjLj2560ELj1ELj4ELj1ELj16ENS_18Kernel_traits_baseILj2560EfS2_S2_S2_fjLj128EEEEELb0ELb0ELb0ELb0EEEvNS_9FwdParamsE) ;  /* 0xffff7ed07c007950 */ /* 0x000fea0003c3ffff */
.L_x_15434:
        /* <DEDUP_REMOVED lines=13> */
.L_x_71032:


//--------------------- .text._ZN10layer_norm13ln_fwd_kernelINS_13Kernel_traitsIf13__nv_bfloat16S2_S2_fjLj2560ELj1ELj4ELj1ELj16ENS_18Kernel_traits_baseILj2560EfS2_S2_S2_fjLj128EEEEELb0ELb0ELb0ELb1EEEvNS_9FwdParamsE --------------------------
	.section	.text._ZN10layer_norm13ln_fwd_kernelINS_13Kernel_traitsIf13__nv_bfloat16S2_S2_fjLj2560ELj1ELj4ELj1ELj16ENS_18Kernel_traits_baseILj2560EfS2_S2_S2_fjLj128EEEEELb0ELb0ELb0ELb1EEEvNS_9FwdParamsE,"ax",@progbits
	.sectioninfo	@"SHI_REGISTERS=255"
	.align	128
        .global         _ZN10layer_norm13ln_fwd_kernelINS_13Kernel_traitsIf13__nv_bfloat16S2_S2_fjLj2560ELj1ELj4ELj1ELj16ENS_18Kernel_traits_baseILj2560EfS2_S2_S2_fjLj128EEEEELb0ELb0ELb0ELb1EEEvNS_9FwdParamsE
        .type           _ZN10layer_norm13ln_fwd_kernelINS_13Kernel_traitsIf13__nv_bfloat16S2_S2_fjLj2560ELj1ELj4ELj1ELj16ENS_18Kernel_traits_baseILj2560EfS2_S2_S2_fjLj128EEEEELb0ELb0ELb0ELb1EEEvNS_9FwdParamsE,@function
        .size           _ZN10layer_norm13ln_fwd_kernelINS_13Kernel_traitsIf13__nv_bfloat16S2_S2_fjLj2560ELj1ELj4ELj1ELj16ENS_18Kernel_traits_baseILj2560EfS2_S2_S2_fjLj128EEEEELb0ELb0ELb0ELb1EEEvNS_9FwdParamsE,(.L_x_71033 - _ZN10layer_norm13ln_fwd_kernelINS_13Kernel_traitsIf13__nv_bfloat16S2_S2_fjLj2560ELj1ELj4ELj1ELj16ENS_18Kernel_traits_baseILj2560EfS2_S2_S2_fjLj128EEEEELb0ELb0ELb0ELb1EEEvNS_9FwdParamsE)
        .other          _ZN10layer_norm13ln_fwd_kernelINS_13Kernel_traitsIf13__nv_bfloat16S2_S2_fjLj2560ELj1ELj4ELj1ELj16ENS_18Kernel_traits_baseILj2560EfS2_S2_S2_fjLj128EEEEELb0ELb0ELb0ELb1EEEvNS_9FwdParamsE,@"STO_CUDA_ENTRY STV_DEFAULT"
_ZN10layer_norm13ln_fwd_kernelINS_13Kernel_traitsIf13__nv_bfloat16S2_S2_fjLj2560ELj1ELj4ELj1ELj16ENS_18Kernel_traits_baseILj2560EfS2_S2_S2_fjLj128EEEEELb0ELb0ELb0ELb1EEEvNS_9FwdParamsE:
.text._ZN10layer_norm13ln_fwd_kernelINS_13Kernel_traitsIf13__nv_bfloat16S2_S2_fjLj2560ELj1ELj4ELj1ELj16ENS_18Kernel_traits_baseILj2560EfS2_S2_S2_fjLj128EEEEELb0ELb0ELb0ELb1EEEvNS_9FwdParamsE:
[----:B------:R-:W-:Y:S02]  /*0000*/  MOV R1, c[0x0][0x28] ;  /* 0x00000a0000017a02 */ /* 0x000fe40000000f00 */
[----:B------:R-:W0:Y:S01]  /*0010*/  S2R R2, SR_TID.X ;  /* 0x0000000000027919 */ /* 0x000e220000002100 */
[----:B------:R-:W-:Y:S01]  /*0020*/  ISETP.NE.U32.AND P0, PT, RZ, c[0x0][0x218], PT ;  /* 0x00008600ff007a0c */ /* 0x000fe20003f05070 */
[----:B------:R-:W-:Y:S01]  /*0030*/  CS2R R172, SRZ ;  /* 0x0000000000ac7805 */ /* 0x000fe2000001ff00 */
[----:B------:R-:W-:Y:S01]  /*0040*/  CS2R R174, SRZ ;  /* 0x0000000000ae7805 */ /* 0x000fe2000001ff00 */
[----:B------:R-:W1:Y:S01]  /*0050*/  S2R R13, SR_CTAID.X ;  /* 0x00000000000d7919 */ /* 0x000e620000002500 */
[----:B------:R-:W-:Y:S01]  /*0060*/  ISETP.NE.AND.EX P0, PT, RZ, c[0x0][0x21c], PT, P0 ;  /* 0x00008700ff007a0c */ /* 0x000fe20003f05300 */
[----:B------:R-:W-:Y:S01]  /*0070*/  CS2R R168, SRZ ;  /* 0x0000000000a87805 */ /* 0x000fe2000001ff00 */
        /* <DEDUP_REMOVED lines=17> */
[----:B0-----:R-:W-:Y:S01]  /*0190*/  SHF.R.U32.HI R0, RZ, 0x5, R2 ;  /* 0x00000005ff007819 */ /* 0x001fe20000011602 */
[----:B------:R-:W-:Y:S01]  /*01a0*/  CS2R R132, SRZ ;  /* 0x0000000000847805 */ /* 0x000fe2000001ff00 */
[----:B------:R-:W-:Y:S01]  /*01b0*/  CS2R R134, SRZ ;  /* 0x0000000000867805 */ /* 0x000fe2000001ff00 */
[----:B------:R-:W-:Y:S01]  /*01c0*/  CS2R R128, SRZ ;  /* 0x0000000000807805 */ /* 0x000fe2000001ff00 */
[----:B-1----:R-:W-:Y:S01]  /*01d0*/  LEA R13, R13, R0, 0x2 ;  /* 0x000000000d0d7211 */ /* 0x002fe200078e10ff */
[----:B------:R-:W-:Y:S01]  /*01e0*/  CS2R R130, SRZ ;  /* 0x0000000000827805 */ /* 0x000fe2000001ff00 */
[----:B------:R-:W-:Y:S01]  /*01f0*/  SHF.L.U32 R0, R2, 0x5, RZ ;  /* 0x0000000502007819 */ /* 0x000fe200000006ff */
[----:B------:R-:W-:Y:S01]  /*0200*/  CS2R R124, SRZ ;  /* 0x00000000007c7805 */ /* 0x000fe2000001ff00 */
[----:B------:R-:W-:Y:S01]  /*0210*/  CS2R R126, SRZ ;  /* 0x00000000007e7805 */ /* 0x000fe2000001ff00 */
[----:B------:R-:W-:Y:S01]  /*0220*/  CS2R R120, SRZ ;  /* 0x0000000000787805 */ /* 0x000fe2000001ff00 */
[----:B------:R-:W-:Y:S01]  /*0230*/  LOP3.LUT R0, R0, 0x3e0, RZ, 0xc0, !PT ;  /* 0x000003e000007812 */ /* 0x000fe200078ec0ff */
[----:B------:R-:W-:Y:S01]  /*0240*/  CS2R R122, SRZ ;  /* 0x00000000007a7805 */ /* 0x000fe2000001ff00 */
[----:B------:R-:W-:Y:S01]  /*0250*/  CS2R R116, SRZ ;  /* 0x0000000000747805 */ /* 0x000fe2000001ff00 */
[----:B------:R-:W-:Y:S01]  /*0260*/  CS2R R118, SRZ ;  /* 0x0000000000767805 */ /* 0x000fe2000001ff00 */
[----:B------:R-:W-:Y:S01]  /*0270*/  IADD3 R4, P1, R0, c[0x0][0x218], RZ ;  /* 0x0000860000047a10 */ /* 0x000fe20007f3e0ff */
        /* <DEDUP_REMOVED lines=10> */
[----:B------:R-:W-:Y:S01]  /*0320*/  IADD3.X R5, RZ, c[0x0][0x21c], RZ, P1, !PT ;  /* 0x00008700ff057a10 */ /* 0x000fe20000ffe4ff */
[----:B------:R-:W-:Y:S01]  /*0330*/  ULDC.64 UR4, c[0x0][0x118] ;  /* 0x0000460000047ab9 */ /* 0x000fe20000000a00 */
[----:B------:R-:W-:-:S02]  /*0340*/  ISETP.GE.AND P1, PT, R13, c[0x0][0x164], PT ;  /* 0x000059000d007a0c */ /* 0x000fc40003f26270 */
[----:B------:R-:W-:Y:S01]  /*0350*/  IADD3 R2, P2, R0, c[0x0][0x1b0], RZ ;  /* 0x00006c0000027a10 */ /* 0x000fe20007f5e0ff */
[----:B------:R0:W5:Y:S01]  /*0360*/  @P0 LDG.E.128 R172, [R4.64] ;  /* 0x0000000404ac0981 */ /* 0x000162000c1e1d00 */
[----:B------:R-:W-:Y:S02]  /*0370*/  IADD3 R1, R1, -0x40, RZ ;  /* 0xffffffc001017810 */ /* 0x000fe40007ffe0ff */
[----:B------:R-:W-:Y:S01]  /*0380*/  IADD3.X R3, RZ, c[0x0][0x1b4], RZ, P2, !PT ;  /* 0x00006d00ff037a10 */ /* 0x000fe200017fe4ff */
        /* <DEDUP_REMOVED lines=18> */
[----:B------:R0:W5:Y:S01]  /*04b0*/  @P0 LDG.E.128 R96, [R4.64+0x2410] ;  /* 0x0024100404600981 */ /* 0x000162000c1e1d00 */
[----:B------:R-:W-:Y:S05]  /*04c0*/  @P1 EXIT ;  /* 0x000000000000194d */ /* 0x000fea0003800000 */
[----:B0-----:R-:W2:Y:S04]  /*04d0*/  LDG.E.128 R4, [R2.64+0x410] ;  /* 0x0004100402047981 */ /* 0x001ea8000c1e1d00 */
[----:B------:R-:W3:Y:S04]  /*04e0*/  LDG.E.128 R8, [R2.64+0x400] ;  /* 0x0004000402087981 */ /* 0x000ee8000c1e1d00 */
[----:B------:R-:W4:Y:S04]  /*04f0*/  LDG.E.128 R16, [R2.64+0x10] ;  /* 0x0000100402107981 */ /* 0x000f28000c1e1d00 */
[----:B------:R-:W4:Y:S04]  /*0500*/  LDG.E.128 R20, [R2.64] ;  /* 0x0000000402147981 */ /* 0x000f28000c1e1d00 */
        /* <DEDUP_REMOVED lines=16> */
[----:B------:R-:W-:-:S04]  /*0610*/  MOV R0, c[0x0][0x180] ;  /* 0x0000600000007a02 */ /* 0x000fc80000000f00 */
[----:B------:R-:W-:Y:S02]  /*0620*/  LOP3.LUT P0, RZ, R0, c[0x0][0x1c0], RZ, 0xfc, !PT ;  /* 0x0000700000ff7a12 */ /* 0x000fe4000780fcff */
[----:B------:R-:W-:Y:S01]  /*0630*/  MOV R0, c[0x0][0x184] ;  /* 0x0000610000007a02 */ /* 0x000fe20000000f00 */
[----:B------:R-:W-:-:S03]  /*0640*/  ULDC.U8 UR6, c[0x0][0x1f0] ;  /* 0x00007c0000067ab9 */ /* 0x000fc60000000000 */
[----:B------:R-:W-:Y:S01]  /*0650*/  LOP3.LUT P0, RZ, R0, c[0x0][0x1c4], RZ, 0xfc, P0 ;  /* 0x0000710000ff7a12 */ /* 0x000fe2000000fcff */
[----:B--2---:R0:W-:Y:S04]  /*0660*/  STL.64 [R1], R4 ;  /* 0x0000000401007387 */ /* 0x0041e80000100a00 */
[----:B------:R0:W-:Y:S04]  /*0670*/  STL.64 [R1+0x8], R6 ;  /* 0x0000080601007387 */ /* 0x0001e80000100a00 */
[----:B---3--:R0:W-:Y:S04]  /*0680*/  STL.64 [R1+0x10], R8 ;  /* 0x0000100801007387 */ /* 0x0081e80000100a00 */
[----:B------:R0:W-:Y:S04]  /*0690*/  STL.64 [R1+0x18], R10 ;  /* 0x0000180a01007387 */ /* 0x0001e80000100a00 */
[----:B----4-:R0:W-:Y:S04]  /*06a0*/  STL.64 [R1+0x20], R16 ;  /* 0x0000201001007387 */ /* 0x0101e80000100a00 */
[----:B------:R0:W-:Y:S04]  /*06b0*/  STL.64 [R1+0x30], R20 ;  /* 0x0000301401007387 */ /* 0x0001e80000100a00 */
[----:B------:R0:W-:Y:S04]  /*06c0*/  STL.64 [R1+0x38], R22 ;  /* 0x0000381601007387 */ /* 0x0001e80000100a00 */
[----:B------:R0:W-:Y:S02]  /*06d0*/  STL.64 [R1+0x28], R18 ;  /* 0x0000281201007387 */ /* 0x0001e40000100a00 */
.L_x_15678:
[----:B------:R-:W1:Y:S01]  /*06e0*/  S2R R249, SR_TID.X ;  /* 0x0000000000f97919 */ /* 0x000e620000002100 */
[----:B------:R-:W-:Y:S01]  /*06f0*/  ISETP.NE.U32.AND P1, PT, RZ, c[0x0][0x1c0], PT ;  /* 0x00007000ff007a0c */ /* 0x000fe20003f25070 */
[----:B------:R-:W-:Y:S01]  /*0700*/  IMAD R0, R13, c[0x0][0x168], RZ ;  /* 0x00005a000d007a24 */ /* 0x000fe200078e02ff */
[----:B------:R-:W-:Y:S01]  /*0710*/  ISETP.NE.U32.AND P2, PT, RZ, c[0x0][0x180], PT ;  /* 0x00006000ff007a0c */ /* 0x000fe20003f45070 */
[----:B------:R-:W-:Y:S01]  /*0720*/  HFMA2.MMA R248, -RZ, RZ, 0, 9.5367431640625e-07 ;  /* 0x00000010fff87435 */ /* 0x000fe200000001ff */
[----:B------:R-:W-:-:S02]  /*0730*/  ISETP.NE.AND.EX P1, PT, RZ, c[0x0][0x1c4], PT, P1 ;  /* 0x00007100ff007a0c */ /* 0x000fc40003f25310 */
[----:B0-----:R-:W-:Y:S02]  /*0740*/  SHF.R.S32.HI R3, RZ, 0x1f, R0 ;  /* 0x0000001fff037819 */ /* 0x001fe40000011400 */
[----:B------:R-:W-:Y:S02]  /*0750*/  ISETP.NE.AND.EX P2, PT, RZ, c[0x0][0x184], PT, P2 ;  /* 0x00006100ff007a0c */ /* 0x000fe40003f45320 */
[----:B------:R-:W-:-:S07]  /*0760*/  LEA.HI R12, R3, R0, RZ, 0x3 ;  /* 0x00000000030c7211 */ /* 0x000fce00078f18ff */
[----:B------:R-:W-:-:S05]  /*0770*/  @P1 MOV R2, 0x2 ;  /* 0x0000000200021802 */ /* 0x000fca0000000f00 */
[----:B------:R-:W-:Y:S01]  /*0780*/  @P1 IMAD.WIDE R2, R13, R2, c[0x0][0x1c0] ;  /* 0x000070000d021625 */ /* 0x000fe200078e0202 */
[----:B-1----:R-:W-:-:S04]  /*0790*/  LOP3.LUT R249, R249, 0x1f, RZ, 0xc0, !PT ;  /* 0x0000001ff9f97812 */ /* 0x002fc800078ec0ff */
        /* <DEDUP_REMOVED lines=16> */
.L_x_15435:
[----:B0----5:R-:W-:-:S05]  /*08a0*/  PRMT R0, RZ, 0x5410, R28 ;  /* 0x00005410ff007816 */ /* 0x021fca000000001c */
[----:B------:R-:W-:-:S05]  /*08b0*/  FADD.FTZ R181, R181, R0 ;  /* 0x00000000b5b57221 */ /* 0x000fca0000010000 */
.L_x_15436:
[----:B------:R-:W-:-:S04]  /*08c0*/  F2FP.BF16.PACK_AB R0, RZ, R181 ;  /* 0x000000b5ff00723e */ /* 0x000fc800000010ff */
[----:B------:R-:W-:Y:S02]  /*08d0*/  PRMT R24, R0, 0x7610, R24 ;  /* 0x0000761000187816 */ /* 0x000fe40000000018 */
.L_x_15437:
[----:B------:R-:W-:-:S05]  /*08e0*/  PRMT R4, RZ, 0x7610, R4 ;  /* 0x00007610ff047816 */ /* 0x000fca0000000004 */
[----:B------:R-:W-:Y:S01]  /*08f0*/  FMUL.FTZ R180, R4, R187 ;  /* 0x000000bb04b47220 */ /* 0x000fe20000410000 */
[----:B------:R-:W-:Y:S05]  /*0900*/  @P3 BRA `(.L_x_15438) ;  /* 0x0000002000003947 */ /* 0x000fea0003800000 */
[----:B------:R-:W-:Y:S05]  /*0910*/  @P0 BRA `(.L_x_15439) ;  /* 0x0000003000000947 */ /* 0x000fea0003800000 */
[----:B------:R-:W-:Y:S05]  /*0920*/  BRA `(.L_x_15440) ;  /* 0x0000004000007947 */ /* 0x000fea0003800000 */
.L_x_15438:
[----:B-----5:R-:W-:-:S05]  /*0930*/  PRMT R3, RZ, 0x7610, R28 ;  /* 0x00007610ff037816 */ /* 0x020fca000000001c */
[----:B------:R-:W-:-:S05]  /*0940*/  FADD.FTZ R180, R180, R3 ;  /* 0x00000003b4b47221 */ /* 0x000fca0000010000 */
.L_x_15439:
[----:B------:R-:W-:-:S04]  /*0950*/  F2FP.BF16.PACK_AB R0, RZ, R180 ;  /* 0x000000b4ff00723e */ /* 0x000fc800000010ff */
[----:B------:R-:W-:Y:S02]  /*0960*/  PRMT R24, R24, 0x5410, R0 ;  /* 0x0000541018187816 */ /* 0x000fe40000000000 */
.L_x_15440:
[----:B------:R-:W-:-:S05]  /*0970*/  PRMT R0, RZ, 0x5410, R5 ;  /* 0x00005410ff007816 */ /* 0x000fca0000000005 */
[----:B------:R-:W-:Y:S01]  /*0980*/  FMUL.FTZ R23, R0, R187 ;  /* 0x000000bb00177220 */ /* 0x000fe20000410000 */
[----:B------:R-:W-:Y:S05]  /*0990*/  @P3 BRA `(.L_x_15441) ;  /* 0x0000002000003947 */ /* 0x000fea0003800000 */
[----:B------:R-:W-:Y:S05]  /*09a0*/  @P0 BRA `(.L_x_15442) ;  /* 0x0000003000000947 */ /* 0x000fea0003800000 */
[----:B------:R-:W-:Y:S05]  /*09b0*/  BRA `(.L_x_15443) ;  /* 0x0000004000007947 */ /* 0x000fea0003800000 */
.L_x_15441:
[----:B-----5:R-:W-:-:S05]  /*09c0*/  PRMT R0, RZ, 0x5410, R29 ;  /* 0x00005410ff007816 */ /* 0x020fca000000001d */
[----:B------:R-:W-:-:S05]  /*09d0*/  FADD.FTZ R23, R23, R0 ;  /* 0x0000000017177221 */ /* 0x000fca0000010000 */
.L_x_15442:
[----:B------:R-:W-:-:S04]  /*09e0*/  F2FP.BF16.PACK_AB R0, RZ, R23 ;  /* 0x00000017ff00723e */ /* 0x000fc800000010ff */
[----:B------:R-:W-:Y:S02]  /*09f0*/  PRMT R25, R0, 0x7610, R25 ;  /* 0x0000761000197816 */ /* 0x000fe40000000019 */
.L_x_15443:
[----:B------:R-:W-:-:S05]  /*0a00*/  PRMT R22, RZ, 0x7610, R5 ;  /* 0x00007610ff167816 */ /* 0x000fca0000000005 */
[----:B------:R-:W-:Y:S01]  /*0a10*/  FMUL.FTZ R22, R22, R187 ;  /* 0x000000bb16167220 */ /* 0x000fe20000410000 */
[----:B------:R-:W-:Y:S05]  /*0a20*/  @P3 BRA `(.L_x_15444) ;  /* 0x0000002000003947 */ /* 0x000fea0003800000 */
[----:B------:R-:W-:Y:S05]  /*0a30*/  @P0 BRA `(.L_x_15445) ;  /* 0x0000003000000947 */ /* 0x000fea0003800000 */
[----:B------:R-:W-:Y:S05]  /*0a40*/  BRA `(.L_x_15446) ;  /* 0x0000004000007947 */ /* 0x000fea0003800000 */
.L_x_15444:
[----:B-----5:R-:W-:-:S05]  /*0a50*/  PRMT R3, RZ, 0x7610, R29 ;  /* 0x00007610ff037816 */ /* 0x020fca000000001d */
[----:B------:R-:W-:-:S05]  /*0a60*/  FADD.FTZ R22, R22, R3 ;  /* 0x0000000316167221 */ /* 0x000fca0000010000 */
.L_x_15445:
[----:B------:R-:W-:-:S04]  /*0a70*/  F2FP.BF16.PACK_AB R0, RZ, R22 ;  /* 0x00000016ff00723e */ /* 0x000fc800000010ff */
[----:B------:R-:W-:Y:S02]  /*0a80*/  PRMT R25, R25, 0x5410, R0 ;  /* 0x0000541019197816 */ /* 0x000fe40000000000 */
.L_x_15446:
[----:B------:R-:W-:-:S05]  /*0a90*/  PRMT R0, RZ, 0x5410, R6 ;  /* 0x00005410ff007816 */ /* 0x000fca0000000006 */
[----:B------:R-:W-:Y:S01]  /*0aa0*/  FMUL.FTZ R21, R0, R187 ;  /* 0x000000bb00157220 */ /* 0x000fe20000410000 */
[----:B------:R-:W-:Y:S05]  /*0ab0*/  @P3 BRA `(.L_x_15447) ;  /* 0x0000002000003947 */ /* 0x000fea0003800000 */
[----:B------:R-:W-:Y:S05]  /*0ac0*/  @P0 BRA `(.L_x_15448) ;  /* 0x0000003000000947 */ /* 0x000fea0003800000 */
[----:B------:R-:W-:Y:S05]  /*0ad0*/  BRA `(.L_x_15449) ;  /* 0x0000004000007947 */ /* 0x000fea0003800000 */
.L_x_15447:
[----:B-----5:R-:W-:-:S05]  /*0ae0*/  PRMT R0, RZ, 0x5410, R30 ;  /* 0x00005410ff007816 */ /* 0x020fca000000001e */
[----:B------:R-:W-:-:S05]  /*0af0*/  FADD.FTZ R21, R21, R0 ;  /* 0x0000000015157221 */ /* 0x000fca0000010000 */
.L_x_15448:
[----:B------:R-:W-:-:S04]  /*0b00*/  F2FP.BF16.PACK_AB R0, RZ, R21 ;  /* 0x00000015ff00723e */ /* 0x000fc800000010ff */
[----:B------:R-:W-:Y:S02]  /*0b10*/  PRMT R26, R0, 0x7610, R26 ;  /* 0x00007610001a7816 */ /* 0x000fe4000000001a */
.L_x_15449:
[----:B------:R-:W-:-:S05]  /*0b20*/  PRMT R6, RZ, 0x7610, R6 ;  /* 0x00007610ff067816 */ /* 0x000fca0000000006 */
[----:B------:R-:W-:Y:S01]  /*0b30*/  FMUL.FTZ R20, R6, R187 ;  /* 0x000000bb06147220 */ /* 0x000fe20000410000 */
[----:B------:R-:W-:Y:S05]  /*0b40*/  @P3 BRA `(.L_x_15450) ;  /* 0x0000002000003947 */ /* 0x000fea0003800000 */
[----:B------:R-:W-:Y:S05]  /*0b50*/  @P0 BRA `(.L_x_15451) ;  /* 0x0000003000000947 */ /* 0x000fea0003800000 */
[----:B------:R-:W-:Y:S05]  /*0b60*/  BRA `(.L_x_15452) ;  /* 0x0000004000007947 */ /* 0x000fea0003800000 */
.L_x_15450:
[----:B-----5:R-:W-:-:S05]  /*0b70*/  PRMT R3, RZ, 0x7610, R30 ;  /* 0x00007610ff037816 */ /* 0x020fca000000001e */
[----:B------:R-:W-:-:S05]  /*0b80*/  FADD.FTZ R20, R20, R3 ;  /* 0x0000000314147221 */ /* 0x000fca0000010000 */
.L_x_15451:
[----:B------:R-:W-:-:S04]  /*0b90*/  F2FP.BF16.PACK_AB R0, RZ, R20 ;  /* 0x00000014ff00723e */ /* 0x000fc800000010ff */
[----:B------:R-:W-:Y:S02]  /*0ba0*/  PRMT R26, R26, 0x5410, R0 ;  /* 0x000054101a1a7816 */ /* 0x000fe40000000000 */
.L_x_15452:
[----:B------:R-:W-:-:S05]  /*0bb0*/  PRMT R186, RZ, 0x5410, R7 ;  /* 0x00005410ffba7816 */ /* 0x000fca0000000007 */
[----:B------:R-:W-:Y:S01]  /*0bc0*/  FMUL.FTZ R186, R186, R187 ;  /* 0x000000bbbaba7220 */ /* 0x000fe20000410000 */
[----:B------:R-:W-:Y:S05]  /*0bd0*/  @P3 BRA `(.L_x_15453) ;  /* 0x0000002000003947 */ /* 0x000fea0003800000 */
[----:B------:R-:W-:Y:S05]  /*0be0*/  @P0 BRA `(.L_x_15454) ;  /* 0x0000003000000947 */ /* 0x000fea0003800000 */
[----:B------:R-:W-:Y:S05]  /*0bf0*/  BRA `(.L_x_15455) ;  /* 0x0000004000007947 */ /* 0x000fea0003800000 */
.L_x_15453:
[----:B-----5:R-:W-:-:S05]  /*0c00*/  PRMT R3, RZ, 0x5410, R31 ;  /* 0x00005410ff037816 */ /* 0x020fca000000001f */
[----:B------:R-:W-:-:S05]  /*0c10*/  FADD.FTZ R186, R186, R3 ;  /* 0x00000003baba7221 */ /* 0x000fca0000010000 */
.L_x_15454:
[----:B------:R-:W-:-:S04]  /*0c20*/  F2FP.BF16.PACK_AB R0, RZ, R186 ;  /* 0x000000baff00723e */ /* 0x000fc800000010ff */
[----:B------:R-:W-:Y:S02]  /*0c30*/  PRMT R27, R0, 0x7610, R27 ;  /* 0x00007610001b7816 */ /* 0x000fe4000000001b */
.L_x_15455:
[----:B------:R-:W-:-:S05]  /*0c40*/  PRMT R0, RZ, 0x7610, R7 ;  /* 0x00007610ff007816 */ /* 0x000fca0000000007 */
[----:B------:R-:W-:Y:S01]  /*0c50*/  FMUL.FTZ R185, R0, R187 ;  /* 0x000000bb00b97220 */ /* 0x000fe20000410000 */
[----:B------:R-:W-:Y:S05]  /*0c60*/  @P3 BRA `(.L_x_15456) ;  /* 0x0000002000003947 */ /* 0x000fea0003800000 */
[----:B------:R-:W-:Y:S05]  /*0c70*/  @P0 BRA `(.L_x_15457) ;  /* 0x0000003000000947 */ /* 0x000fea0003800000 */
[----:B------:R-:W-:Y:S05]  /*0c80*/  BRA `(.L_x_15458) ;  /* 0x0000004000007947 */ /* 0x000fea0003800000 */
.L_x_15456:
[----:B-----5:R-:W-:-:S05]  /*0c90*/  PRMT R0, RZ, 0x7610, R31 ;  /* 0x00007610ff007816 */ /* 0x020fca000000001f */
[----:B------:R-:W-:-:S05]  /*0ca0*/  FADD.FTZ R185, R185, R0 ;  /* 0x00000000b9b97221 */ /* 0x000fca0000010000 */
.L_x_15457:
[----:B------:R-:W-:-:S04]  /*0cb0*/  F2FP.BF16.PACK_AB R0, RZ, R185 ;  /* 0x000000b9ff00723e */ /* 0x000fc800000010ff */
[----:B------:R-:W-:Y:S02]  /*0cc0*/  PRMT R27, R27, 0x5410, R0 ;  /* 0x000054101b1b7816 */ /* 0x000fe40000000000 */
.L_x_15458:
        /* <DEDUP_REMOVED lines=13> */
.L_x_15459:
[----:B0----5:R-:W-:-:S05]  /*0da0*/  PRMT R3, RZ, 0x5410, R28 ;  /* 0x00005410ff037816 */ /* 0x021fca000000001c */
[----:B------:R-:W-:-:S05]  /*0db0*/  FADD.FTZ R10, R3, R10 ;  /* 0x0000000a030a7221 */ /* 0x000fca0000010000 */
.L_x_15460:
[----:B------:R-:W-:-:S04]  /*0dc0*/  F2FP.BF16.PACK_AB R0, RZ, R10 ;  /* 0x0000000aff00723e */ /* 0x000fc800000010ff */
[----:B------:R-:W-:Y:S02]  /*0dd0*/  PRMT R24, R0, 0x7610, R24 ;  /* 0x0000761000187816 */ /* 0x000fe40000000018 */
.L_x_15461:
[----:B------:R-:W-:-:S05]  /*0de0*/  PRMT R16, RZ, 0x7610, R16 ;  /* 0x00007610ff107816 */ /* 0x000fca0000000010 */
[----:B------:R-:W-:Y:S01]  /*0df0*/  FMUL.FTZ R9, R16, R187 ;  /* 0x000000bb10097220 */ /* 0x000fe20000410000 */
[----:B------:R-:W-:Y:S05]  /*0e00*/  @P3 BRA `(.L_x_15462) ;  /* 0x0000002000003947 */ /* 0x000fea0003800000 */
[----:B------:R-:W-:Y:S05]  /*0e10*/  @P0 BRA `(.L_x_15463) ;  /* 0x0000003000000947 */ /* 0x000fea0003800000 */
[----:B------:R-:W-:Y:S05]  /*0e20*/  BRA `(.L_x_15464) ;  /* 0x0000004000007947 */ /* 0x000fea0003800000 */
.L_x_15462:
[----:B-----5:R-:W-:-:S05]  /*0e30*/  PRMT R0, RZ, 0x7610, R28 ;  /* 0x00007610ff007816 */ /* 0x020fca000000001c */
[----:B------:R-:W-:-:S05]  /*0e40*/  FADD.FTZ R9, R0, R9 ;  /* 0x0000000900097221 */ /* 0x000fca0000010000 */
.L_x_15463:
[----:B------:R-:W-:-:S04]  /*0e50*/  F2FP.BF16.PACK_AB R0, RZ, R9 ;  /* 0x00000009ff00723e */ /* 0x000fc800000010ff */
[----:B------:R-:W-:Y:S02]  /*0e60*/  PRMT R24, R24, 0x5410, R0 ;  /* 0x0000541018187816 */ /* 0x000fe40000000000 */
.L_x_15464:
[----:B------:R-:W-:-:S05]  /*0e70*/  PRMT R8, RZ, 0x5410, R17 ;  /* 0x00005410ff087816 */ /* 0x000fca0000000011 */
[----:B------:R-:W-:Y:S01]  /*0e80*/  FMUL.FTZ R8, R8, R187 ;  /* 0x000000bb08087220 */ /* 0x000fe20000410000 */
[----:B------:R-:W-:Y:S05]  /*0e90*/  @P3 BRA `(.L_x_15465) ;  /* 0x0000002000003947 */ /* 0x000fea0003800000 */
[----:B------:R-:W-:Y:S05]  /*0ea0*/  @P0 BRA `(.L_x_15466) ;  /* 0x0000003000000947 */ /* 0x000fea0003800000 */
[----:B------:R-:W-:Y:S05]  /*0eb0*/  BRA `(.L_x_15467) ;  /* 0x0000004000007947 */ /* 0x000fea0003800000 */
.L_x_15465:
[----:B-----5:R-:W-:-:S05]  /*0ec0*/  PRMT R3, RZ, 0x5410, R29 ;  /* 0x00005410ff037816 */ /* 0x020fca000000001d */
[----:B------:R-:W-:-:S05]  /*0ed0*/  FADD.FTZ R8, R3, R8 ;  /* 0x0000000803087221 */ /* 0x000fca0000010000 */
.L_x_15466:
[----:B------:R-:W-:-:S04]  /*0ee0*/  F2FP.BF16.PACK_AB R0, RZ, R8 ;  /* 0x00000008ff00723e */ /* 0x000fc800000010ff */
[----:B------:R-:W-:Y:S02]  /*0ef0*/  PRMT R25, R0, 0x7610, R25 ;  /* 0x0000761000197816 */ /* 0x000fe40000000019 */
.L_x_15467:
[----:B------:R-:W-:-:S05]  /*0f00*/  PRMT R0, RZ, 0x7610, R17 ;  /* 0x00007610ff007816 */ /* 0x000fca0000000011 */
[----:B------:R-:W-:Y:S01]  /*0f10*/  FMUL.FTZ R7, R0, R187 ;  /* 0x000000bb00077220 */ /* 0x000fe20000410000 */
[----:B------:R-:W-:Y:S05]  /*0f20*/  @P3 BRA `(.L_x_15468) ;  /* 0x0000002000003947 */ /* 0x000fea0003800000 */
[----:B------:R-:W-:Y:S05]  /*0f30*/  @P0 BRA `(.L_x_15469) ;  /* 0x0000003000000947 */ /* 0x000fea0003800000 */
[----:B------:R-:W-:Y:S05]  /*0f40*/  BRA `(.L_x_15470) ;  /* 0x0000004000007947 */ /* 0x000fea0003800000 */
.L_x_15468:
[----:B-----5:R-:W-:-:S05]  /*0f50*/  PRMT R0, RZ, 0x7610, R29 ;  /* 0x00007610ff007816 */ /* 0x020fca000000001d */
[----:B------:R-:W-:-:S05]  /*0f60*/  FADD.FTZ R7, R0, R7 ;  /* 0x0000000700077221 */ /* 0x000fca0000010000 */
.L_x_15469:
[----:B------:R-:W-:-:S04]  /*0f70*/  F2FP.BF16.PACK_AB R0, RZ, R7 ;  /* 0x00000007ff00723e */ /* 0x000fc800000010ff */
[----:B------:R-:W-:Y:S02]  /*0f80*/  PRMT R25, R25, 0x5410, R0 ;  /* 0x0000541019197816 */ /* 0x000fe40000000000 */
.L_x_15470:
[----:B------:R-:W-:-:S05]  /*0f90*/  PRMT R6, RZ, 0x5410, R18 ;  /* 0x00005410ff067816 */ /* 0x000fca0000000012 */
[----:B------:R-:W-:Y:S01]  /*0fa0*/  FMUL.FTZ R6, R6, R187 ;  /* 0x000000bb06067220 */ /* 0x000fe20000410000 */
[----:B------:R-:W-:Y:S05]  /*0fb0*/  @P3 BRA `(.L_x_15471) ;  /* 0x0000002000003947 */ /* 0x000fea0003800000 */
[----:B------:R-:W-:Y:S05]  /*0fc0*/  @P0 BRA `(.L_x_15472) ;  /* 0x0000003000000947 */ /* 0x000fea0003800000 */
[----:B------:R-:W-:Y:S05]  /*0fd0*/  BRA `(.L_x_15473) ;  /* 0x0000004000007947 */ /* 0x000fea0003800000 */
.L_x_15471:
[----:B-----5:R-:W-:-:S05]  /*0fe0*/  PRMT R3, RZ, 0x5410, R30 ;  /* 0x00005410ff037816 */ /* 0x020fca000000001e */
[----:B------:R-:W-:-:S05]  /*0ff0*/  FADD.FTZ R6, R3, R6 ;  /* 0x0000000603067221 */ /* 0x000fca0000010000 */
.L_x_15472:
[----:B------:R-:W-:-:S04]  /*1000*/  F2FP.BF16.PACK_AB R0, RZ, R6 ;  /* 0x00000006ff00723e */ /* 0x000fc800000010ff */
[----:B------:R-:W-:Y:S02]  /*1010*/  PRMT R26, R0, 0x7610, R26 ;  /* 0x00007610001a7816 */ /* 0x000fe4000000001a */
.L_x_15473:
[----:B------:R-:W-:-:S05]  /*1020*/  PRMT R18, RZ, 0x7610, R18 ;  /* 0x00007610ff127816 */ /* 0x000fca0000000012 */
[----:B------:R-:W-:Y:S01]  /*1030*/  FMUL.FTZ R5, R18, R187 ;  /* 0x000000bb12057220 */ /* 0x000fe20000410000 */
[----:B------:R-:W-:Y:S05]  /*1040*/  @P3 BRA `(.L_x_15474) ;  /* 0x0000002000003947 */ /* 0x000fea0003800000 */
[----:B------:R-:W-:Y:S05]  /*1050*/  @P0 BRA `(.L_x_15475) ;  /* 0x0000003000000947 */ /* 0x000fea0003800000 */
[----:B------:R-:W-:Y:S05]  /*1060*/  BRA `(.L_x_15476) ;  /* 0x0000004000007947 */ /* 0x000fea0003800000 */
.L_x_15474:
[----:B-----5:R-:W-:-:S05]  /*1070*/  PRMT R0, RZ, 0x7610, R30 ;  /* 0x00007610ff007816 */ /* 0x020fca000000001e */
[----:B------:R-:W-:-:S05]  /*1080*/  FADD.FTZ R5, R0, R5 ;  /* 0x0000000500057221 */ /* 0x000fca0000010000 */
.L_x_15475:
[----:B------:R-:W-:-:S04]  /*1090*/  F2FP.BF16.PACK_AB R0, RZ, R5 ;  /* 0x00000005ff00723e */ /* 0x000fc800000010ff */
[----:B------:R-:W-:Y:S02]  /*10a0*/  PRMT R26, R26, 0x5410, R0 ;  /* 0x000054101a1a7816 */ /* 0x000fe40000000000 */
.L_x_15476:
[----:B------:R-:W-:-:S05]  /*10b0*/  PRMT R4, RZ, 0x5410, R19 ;  /* 0x00005410ff047816 */ /* 0x000fca0000000013 */
[----:B------:R-:W-:Y:S01]  /*10c0*/  FMUL.FTZ R4, R4, R187 ;  /* 0x000000bb04047220 */ /* 0x000fe20000410000 */
[----:B------:R-:W-:Y:S05]  /*10d0*/  @P3 BRA `(.L_x_15477) ;  /* 0x0000002000003947 */ /* 0x000fea0003800000 */
[----:B------:R-:W-:Y:S05]  /*10e0*/  @P0 BRA `(.L_x_15478) ;  /* 0x0000003000000947 */ /* 0x000fea0003800000 */
[----:B------:R-:W-:Y:S05]  /*10f0*/  BRA `(.L_x_15479) ;  /* 0x0000004000007947 */ /* 0x000fea0003800000 */
.L_x_15477:
[----:B-----5:R-:W-:-:S05]  /*1100*/  PRMT R3, RZ, 0x5410, R31 ;  /* 0x00005410ff037816 */ /* 0x020fca000000001f */
[----:B------:R-:W-:-:S05]  /*1110*/  FADD.FTZ R4, R3, R4 ;  /* 0x0000000403047221 */ /* 0x000fca0000010000 */
.L_x_15478:
[----:B------:R-:W-:-:S04]  /*1120*/  F2FP.BF16.PACK_AB R0, RZ, R4 ;  /* 0x00000004ff00723e */ /* 0x000fc800000010ff */
[----:B------:R-:W-:Y:S02]  /*1130*/  PRMT R27, R0, 0x7610, R27 ;  /* 0x00007610001b7816 */ /* 0x000fe4000000001b */
.L_x_15479:
[----:B------:R-:W-:-:S05]  /*1140*/  PRMT R0, RZ, 0x7610, R19 ;  /* 0x00007610ff007816 */ /* 0x000fca0000000013 */
[----:B------:R-:W-:Y:S01]  /*1150*/  FMUL.FTZ R3, R0, R187 ;  /* 0x000000bb00037220 */ /* 0x000fe20000410000 */
[----:B------:R-:W-:Y:S05]  /*1160*/  @P3 BRA `(.L_x_15480) ;  /* 0x0000002000003947 */ /* 0x000fea0003800000 */
[----:B------:R-:W-:Y:S05]  /*1170*/  @P0 BRA `(.L_x_15481) ;  /* 0x0000003000000947 */ /* 0x000fea0003800000 */
[----:B------:R-:W-:Y:S05]  /*1180*/  BRA `(.L_x_15482) ;  /* 0x0000004000007947 */ /* 0x000fea0003800000 */
.L_x_15480:
[----:B-----5:R-:W-:-:S05]  /*1190*/  PRMT R0, RZ, 0x7610, R31 ;  /* 0x00007610ff007816 */ /* 0x020fca000000001f */
[----:B------:R-:W-:-:S05]  /*11a0*/  FADD.FTZ R3, R0, R3 ;  /* 0x0000000300037221 */ /* 0x000fca0000010000 */
.L_x_15481:
[----:B------:R-:W-:-:S04]  /*11b0*/  F2FP.BF16.PACK_AB R0, RZ, R3 ;  /* 0x00000003ff00723e */ /* 0x000fc800000010ff */
[----:B------:R-:W-:Y:S02]  /*11c0*/  PRMT R27, R27, 0x5410, R0 ;  /* 0x000054101b1b7816 */ /* 0x000fe40000000000 */
.L_x_15482:
        /* <DEDUP_REMOVED lines=12> */
.L_x_15483:
[----:B0----5:R-:W-:-:S05]  /*1290*/  PRMT R15, RZ, 0x5410, R28 ;  /* 0x00005410ff0f7816 */ /* 0x021fca000000001c */
[----:B------:R-:W-:-:S05]  /*12a0*/  FADD.FTZ R0, R15, R0 ;  /* 0x000000000f007221 */ /* 0x000fca0000010000 */
.L_x_15484:
[----:B------:R-:W-:-:S04]  /*12b0*/  F2FP.BF16.PACK_AB R14, RZ, R0 ;  /* 0x00000000ff0e723e */ /* 0x000fc800000010ff */
[----:B------:R-:W-:Y:S02]  /*12c0*/  PRMT R24, R14, 0x7610, R24 ;  /* 0x000076100e187816 */ /* 0x000fe40000000018 */
.L_x_15485:
[----:B------:R-:W-:-:S05]  /*12d0*/  PRMT R176, RZ, 0x7610, R176 ;  /* 0x00007610ffb07816 */ /* 0x000fca00000000b0 */
[----:B------:R-:W-:Y:S01]  /*12e0*/  FMUL.FTZ R15, R176, R187 ;  /* 0x000000bbb00f7220 */ /* 0x000fe20000410000 */
[----:B------:R-:W-:Y:S05]  /*12f0*/  @P3 BRA `(.L_x_15486) ;  /* 0x0000002000003947 */ /* 0x000fea0003800000 */
[----:B------:R-:W-:Y:S05]  /*1300*/  @P0 BRA `(.L_x_15487) ;  /* 0x0000003000000947 */ /* 0x000fea0003800000 */
[----:B------:R-:W-:Y:S05]  /*1310*/  BRA `(.L_x_15488) ;  /* 0x0000004000007947 */ /* 0x000fea0003800000 */
.L_x_15486:
[----:B-----5:R-:W-:-:S05]  /*1320*/  PRMT R14, RZ, 0x7610, R28 ;  /* 0x00007610ff0e7816 */ /* 0x020fca000000001c */
[----:B------:R-:W-:-:S05]  /*1330*/  FADD.FTZ R15, R14, R15 ;  /* 0x0000000f0e0f7221 */ /* 0x000fca0000010000 */
.L_x_15487:
[----:B------:R-:W-:-:S04]  /*1340*/  F2FP.BF16.PACK_AB R14, RZ, R15 ;  /* 0x0000000fff0e723e */ /* 0x000fc800000010ff */
[----:B------:R-:W-:Y:S02]  /*1350*/  PRMT R24, R24, 0x5410, R14 ;  /* 0x0000541018187816 */ /* 0x000fe4000000000e */
.L_x_15488:
[----:B------:R-:W-:-:S05]  /*1360*/  PRMT R14, RZ, 0x5410, R177 ;  /* 0x00005410ff0e7816 */ /* 0x000fca00000000b1 */
[----:B------:R-:W-:Y:S01]  /*1370*/  FMUL.FTZ R14, R14, R187 ;  /* 0x000000bb0e0e7220 */ /* 0x000fe20000410000 */
[----:B------:R-:W-:Y:S05]  /*1380*/  @P3 BRA `(.L_x_15489) ;  /* 0x0000002000003947 */ /* 0x000fea0003800000 */
[----:B------:R-:W-:Y:S05]  /*1390*/  @P0 BRA `(.L_x_15490) ;  /* 0x0000003000000947 */ /* 0x000fea0003800000 */
[----:B------:R-:W-:Y:S05]  /*13a0*/  BRA `(.L_x_15491) ;  /* 0x0000004000007947 */ /* 0x000fea0003800000 */
.L_x_15489:
[----:B-----5:R-:W-:-:S05]  /*13b0*/  PRMT R17, RZ, 0x5410, R29 ;  /* 0x00005410ff117816 */ /* 0x020fca000000001d */
[----:B------:R-:W-:-:S05]  /*13c0*/  FADD.FTZ R14, R17, R14 ;  /* 0x0000000e110e7221 */ /* 0x000fca0000010000 */
.L_x_15490:
[----:B------:R-:W-:-:S04]  /*13d0*/  F2FP.BF16.PACK_AB R16, RZ, R14 ;  /* 0x0000000eff10723e */ /* 0x000fc800000010ff */
[----:B------:R-:W-:Y:S02]  /*13e0*/  PRMT R25, R16, 0x7610, R25 ;  /* 0x0000761010197816 */ /* 0x000fe40000000019 */
.L_x_15491:
[----:B------:R-:W-:-:S05]  /*13f0*/  PRMT R16, RZ, 0x7610, R177 ;  /* 0x00007610ff107816 */ /* 0x000fca00000000b1 */
[----:B------:R-:W-:Y:S01]  /*1400*/  FMUL.FTZ R17, R16, R187 ;  /* 0x000000bb10117220 */ /* 0x000fe20000410000 */
[----:B------:R-:W-:Y:S05]  /*1410*/  @P3 BRA `(.L_x_15492) ;  /* 0x0000002000003947 */ /* 0x000fea0003800000 */
[----:B------:R-:W-:Y:S05]  /*1420*/  @P0 BRA `(.L_x_15493) ;  /* 0x0000003000000947 */ /* 0x000fea0003800000 */
[----:B------:R-:W-:Y:S05]  /*1430*/  BRA `(.L_x_15494) ;  /* 0x0000004000007947 */ /* 0x000fea0003800000 */
.L_x_15492:
[----:B-----5:R-:W-:-:S05]  /*1440*/  PRMT R16, RZ, 0x7610, R29 ;  /* 0x00007610ff107816 */ /* 0x020fca000000001d */
[----:B------:R-:W-:-:S05]  /*1450*/  FADD.FTZ R17, R16, R17 ;  /* 0x0000001110117221 */ /* 0x000fca0000010000 */
.L_x_15493:
[----:B------:R-:W-:-:S04]  /*1460*/  F2FP.BF16.PACK_AB R16, RZ, R17 ;  /* 0x00000011ff10723e */ /* 0x000fc800000010ff */
[----:B------:R-:W-:Y:S02]  /*1470*/  PRMT R25, R25, 0x5410, R16 ;  /* 0x0000541019197816 */ /* 0x000fe40000000010 */
.L_x_15494:
[----:B------:R-:W-:-:S05]  /*1480*/  PRMT R16, RZ, 0x5410, R178 ;  /* 0x00005410ff107816 */ /* 0x000fca00000000b2 */
[----:B------:R-:W-:Y:S01]  /*1490*/  FMUL.FTZ R16, R16, R187 ;  /* 0x000000bb10107220 */ /* 0x000fe20000410000 */
[----:B------:R-:W-:Y:S05]  /*14a0*/  @P3 BRA `(.L_x_15495) ;  /* 0x0000002000003947 */ /* 0x000fea0003800000 */
[----:B------:R-:W-:Y:S05]  /*14b0*/  @P0 BRA `(.L_x_15496) ;  /* 0x0000003000000947 */ /* 0x000fea0003800000 */
[----:B------:R-:W-:Y:S05]  /*14c0*/  BRA `(.L_x_15497) ;  /* 0x0000004000007947 */ /* 0x000fea0003800000 */
.L_x_15495:
[----:B-----5:R-:W-:-:S05]  /*14d0*/  PRMT R19, RZ, 0x5410, R30 ;  /* 0x00005410ff137816 */ /* 0x020fca000000001e */
[----:B------:R-:W-:-:S05]  /*14e0*/  FADD.FTZ R16, R19, R16 ;  /* 0x0000001013107221 */ /* 0x000fca0000010000 */
.L_x_15496:
[----:B------:R-:W-:-:S04]  /*14f0*/  F2FP.BF16.PACK_AB R18, RZ, R16 ;  /* 0x00000010ff12723e */ /* 0x000fc800000010ff */
[----:B------:R-:W-:Y:S02]  /*1500*/  PRMT R26, R18, 0x7610, R26 ;  /* 0x00007610121a7816 */ /* 0x000fe4000000001a */
.L_x_15497:
[----:B------:R-:W-:-:S05]  /*1510*/  PRMT R178, RZ, 0x7610, R178 ;  /* 0x00007610ffb27816 */ /* 0x000fca00000000b2 */
[----:B------:R-:W-:Y:S01]  /*1520*/  FMUL.FTZ R19, R178, R187 ;  /* 0x000000bbb2137220 */ /* 0x000fe20000410000 */
[----:B------:R-:W-:Y:S05]  /*1530*/  @P3 BRA `(.L_x_15498) ;  /* 0x0000002000003947 */ /* 0x000fea0003800000 */
[----:B------:R-:W-:Y:S05]  /*1540*/  @P0 BRA `(.L_x_15499) ;  /* 0x0000003000000947 */ /* 0x000fea0003800000 */
[----:B------:R-:W-:Y:S05]  /*1550*/  BRA `(.L_x_15500) ;  /* 0x0000004000007947 */ /* 0x000fea0003800000 */
.L_x_15498:
[----:B-----5:R-:W-:-:S05]  /*1560*/  PRMT R18, RZ, 0x7610, R30 ;  /* 0x00007610ff127816 */ /* 0x020fca000000001e */
[----:B------:R-:W-:-:S05]  /*1570*/  FADD.FTZ R19, R18, R19 ;  /* 0x0000001312137221 */ /* 0x000fca0000010000 */
.L_x_15499:
[----:B------:R-:W-:-:S04]  /*1580*/  F2FP.BF16.PACK_AB R18, RZ, R19 ;  /* 0x00000013ff12723e */ /* 0x000fc800000010ff */
[----:B------:R-:W-:Y:S02]  /*1590*/  PRMT R26, R26, 0x5410, R18 ;  /* 0x000054101a1a7816 */ /* 0x000fe40000000012 */
.L_x_15500:
[----:B------:R-:W-:-:S05]  /*15a0*/  PRMT R18, RZ, 0x5410, R179 ;  /* 0x00005410ff127816 */ /* 0x000fca00000000b3 */
[----:B------:R-:W-:Y:S01]  /*15b0*/  FMUL.FTZ R18, R18, R187 ;  /* 0x000000bb12127220 */ /* 0x000fe20000410000 */
[----:B------:R-:W-:Y:S05]  /*15c0*/  @P3 BRA `(.L_x_15501) ;  /* 0x0000002000003947 */ /* 0x000fea0003800000 */
[----:B------:R-:W-:Y:S05]  /*15d0*/  @P0 BRA `(.L_x_15502) ;  /* 0x0000003000000947 */ /* 0x000fea0003800000 */
[----:B------:R-:W-:Y:S05]  /*15e0*/  BRA `(.L_x_15503) ;  /* 0x0000004000007947 */ /* 0x000fea0003800000 */
.L_x_15501:
[----:B-----5:R-:W-:-:S05]  /*15f0*/  PRMT R177, RZ, 0x5410, R31 ;  /* 0x00005410ffb17816 */ /* 0x020fca000000001f */
[----:B------:R-:W-:-:S05]  /*1600*/  FADD.FTZ R18, R177, R18 ;  /* 0x00000012b1127221 */ /* 0x000fca0000010000 */
.L_x_15502:
[----:B------:R-:W-:-:S04]  /*1610*/  F2FP.BF16.PACK_AB R176, RZ, R18 ;  /* 0x00000012ffb0723e */ /* 0x000fc800000010ff */
[----:B------:R-:W-:Y:S02]  /*1620*/  PRMT R27, R176, 0x7610, R27 ;  /* 0x00007610b01b7816 */ /* 0x000fe4000000001b */
.L_x_15503:
[----:B------:R-:W-:-:S05]  /*1630*/  PRMT R184, RZ, 0x7610, R179 ;  /* 0x00007610ffb87816 */ /* 0x000fca00000000b3 */
[----:B------:R-:W-:Y:S01]  /*1640*/  FMUL.FTZ R184, R184, R187 ;  /* 0x000000bbb8b87220 */ /* 0x000fe20000410000 */
[----:B------:R-:W-:Y:S05]  /*1650*/  @P3 BRA `(.L_x_15504) ;  /* 0x0000002000003947 */ /* 0x000fea0003800000 */
[----:B------:R-:W-:Y:S05]  /*1660*/  @P0 BRA `(.L_x_15505) ;  /* 0x0000003000000947 */ /* 0x000fea0003800000 */
[----:B------:R-:W-:Y:S05]  /*1670*/  BRA `(.L_x_15506) ;  /* 0x0000004000007947 */ /* 0x000fea0003800000 */
.L_x_15504:
[----:B-----5:R-:W-:-:S05]  /*1680*/  PRMT R177, RZ, 0x7610, R31 ;  /* 0x00007610ffb17816 */ /* 0x020fca000000001f */
[----:B------:R-:W-:-:S05]  /*1690*/  FADD.FTZ R184, R177, R184 ;  /* 0x000000b8b1b87221 */ /* 0x000fca0000010000 */
.L_x_15505:
[----:B------:R-:W-:-:S04]  /*16a0*/  F2FP.BF16.PACK_AB R176, RZ, R184 ;  /* 0x000000b8ffb0723e */ /* 0x000fc800000010ff */
[----:B------:R-:W-:Y:S02]  /*16b0*/  PRMT R27, R27, 0x5410, R176 ;  /* 0x000054101b1b7816 */ /* 0x000fe400000000b0 */
.L_x_15506:
        /* <DEDUP_REMOVED lines=12> */
.L_x_15507:
[----:B0----5:R-:W-:-:S05]  /*1780*/  PRMT R189, RZ, 0x5410, R28 ;  /* 0x00005410ffbd7816 */ /* 0x021fca000000001c */
[----:B------:R-:W-:-:S05]  /*1790*/  FADD.FTZ R182, R189, R182 ;  /* 0x000000b6bdb67221 */ /* 0x000fca0000010000 */
.L_x_15508:
[----:B------:R-:W-:-:S04]  /*17a0*/  F2FP.BF16.PACK_AB R188, RZ, R182 ;  /* 0x000000b6ffbc723e */ /* 0x000fc800000010ff */
[----:B------:R-:W-:Y:S02]  /*17b0*/  PRMT R24, R188, 0x7610, R24 ;  /* 0x00007610bc187816 */ /* 0x000fe40000000018 */
.L_x_15509:
[----:B------:R-:W-:-:S05]  /*17c0*/  PRMT R176, RZ, 0x7610, R176 ;  /* 0x00007610ffb07816 */ /* 0x000fca00000000b0 */
[----:B------:R-:W-:Y:S01]  /*17d0*/  FMUL.FTZ R188, R176, R187 ;  /* 0x000000bbb0bc7220 */ /* 0x000fe20000410000 */
[----:B------:R-:W-:Y:S05]  /*17e0*/  @P3 BRA `(.L_x_15510) ;  /* 0x0000002000003947 */ /* 0x000fea0003800000 */
[----:B------:R-:W-:Y:S05]  /*17f0*/  @P0 BRA `(.L_x_15511) ;  /* 0x0000003000000947 */ /* 0x000fea0003800000 */
[----:B------:R-:W-:Y:S05]  /*1800*/  BRA `(.L_x_15512) ;  /* 0x0000004000007947 */ /* 0x000fea0003800000 */
.L_x_15510:
[----:B-----5:R-:W-:-:S05]  /*1810*/  PRMT R189, RZ, 0x7610, R28 ;  /* 0x00007610ffbd7816 */ /* 0x020fca000000001c */
[----:B------:R-:W-:-:S05]  /*1820*/  FADD.FTZ R188, R189, R188 ;  /* 0x000000bcbdbc7221 */ /* 0x000fca0000010000 */
.L_x_15511:
[----:B------:R-:W-:-:S04]  /*1830*/  F2FP.BF16.PACK_AB R176, RZ, R188 ;  /* 0x000000bcffb0723e */ /* 0x000fc800000010ff */
[----:B------:R-:W-:Y:S02]  /*1840*/  PRMT R24, R24, 0x5410, R176 ;  /* 0x0000541018187816 */ /* 0x000fe400000000b0 */
.L_x_15512:
[----:B------:R-:W-:-:S05]  /*1850*/  PRMT R176, RZ, 0x5410, R177 ;  /* 0x00005410ffb07816 */ /* 0x000fca00000000b1 */
[----:B------:R-:W-:Y:S01]  /*1860*/  FMUL.FTZ R189, R176, R187 ;  /* 0x000000bbb0bd7220 */ /* 0x000fe20000410000 */
[----:B------:R-:W-:Y:S05]  /*1870*/  @P3 BRA `(.L_x_15513) ;  /* 0x0000002000003947 */ /* 0x000fea0003800000 */
[----:B------:R-:W-:Y:S05]  /*1880*/  @P0 BRA `(.L_x_15514) ;  /* 0x0000003000000947 */ /* 0x000fea0003800000 */
[----:B------:R-:W-:Y:S05]  /*1890*/  BRA `(.L_x_15515) ;  /* 0x0000004000007947 */ /* 0x000fea0003800000 */
.L_x_15513:
[----:B-----5:R-:W-:-:S05]  /*18a0*/  PRMT R176, RZ, 0x5410, R29 ;  /* 0x00005410ffb07816 */ /* 0x020fca000000001d */
[----:B------:R-:W-:-:S05]  /*18b0*/  FADD.FTZ R189, R176, R189 ;  /* 0x000000bdb0bd7221 */ /* 0x000fca0000010000 */
.L_x_15514:
[----:B------:R-:W-:-:S04]  /*18c0*/  F2FP.BF16.PACK_AB R176, RZ, R189 ;  /* 0x000000bdffb0723e */ /* 0x000fc800000010ff */
[----:B------:R-:W-:Y:S02]  /*18d0*/  PRMT R25, R176, 0x7610, R25 ;  /* 0x00007610b0197816 */ /* 0x000fe40000000019 */
.L_x_15515:
[----:B------:R-:W-:-:S05]  /*18e0*/  PRMT R190, RZ, 0x7610, R177 ;  /* 0x00007610ffbe7816 */ /* 0x000fca00000000b1 */
[----:B------:R-:W-:Y:S01]  /*18f0*/  FMUL.FTZ R190, R190, R187 ;  /* 0x000000bbbebe7220 */ /* 0x000fe20000410000 */
[----:B------:R-:W-:Y:S05]  /*1900*/  @P3 BRA `(.L_x_15516) ;  /* 0x0000002000003947 */ /* 0x000fea0003800000 */
[----:B------:R-:W-:Y:S05]  /*1910*/  @P0 BRA `(.L_x_15517) ;  /* 0x0000003000000947 */ /* 0x000fea0003800000 */
[----:B------:R-:W-:Y:S05]  /*1920*/  BRA `(.L_x_15518) ;  /* 0x0000004000007947 */ /* 0x000fea0003800000 */
.L_x_15516:
[----:B-----5:R-:W-:-:S05]  /*1930*/  PRMT R177, RZ, 0x7610, R29 ;  /* 0x00007610ffb17816 */ /* 0x020fca000000001d */
[----:B------:R-:W-:-:S05]  /*1940*/  FADD.FTZ R190, R177, R190 ;  /* 0x000000beb1be7221 */ /* 0x000fca0000010000 */
.L_x_15517:
[----:B------:R-:W-:-:S04]  /*1950*/  F2FP.BF16.PACK_AB R176, RZ, R190 ;  /* 0x000000beffb0723e */ /* 0x000fc800000010ff */
[----:B------:R-:W-:Y:S02]  /*1960*/  PRMT R25, R25, 0x5410, R176 ;  /* 0x0000541019197816 */ /* 0x000fe400000000b0 */
.L_x_15518:
[----:B------:R-:W-:-:S05]  /*1970*/  PRMT R176, RZ, 0x5410, R178 ;  /* 0x00005410ffb07816 */ /* 0x000fca00000000b2 */
[----:B------:R-:W-:Y:S01]  /*1980*/  FMUL.FTZ R191, R176, R187 ;  /* 0x000000bbb0bf7220 */ /* 0x000fe20000410000 */
[----:B------:R-:W-:Y:S05]  /*1990*/  @P3 BRA `(.L_x_15519) ;  /* 0x0000002000003947 */ /* 0x000fea0003800000 */
[----:B------:R-:W-:Y:S05]  /*19a0*/  @P0 BRA `(.L_x_15520) ;  /* 0x0000003000000947 */ /* 0x000fea0003800000 */
[----:B------:R-:W-:Y:S05]  /*19b0*/  BRA `(.L_x_15521) ;  /* 0x0000004000007947 */ /* 0x000fea0003800000 */
.L_x_15519:
[----:B-----5:R-:W-:-:S05]  /*19c0*/  PRMT R176, RZ, 0x5410, R30 ;  /* 0x00005410ffb07816 */ /* 0x020fca000000001e */
[----:B------:R-:W-:-:S05]  /*19d0*/  FADD.FTZ R191, R176, R191 ;  /* 0x000000bfb0bf7221 */ /* 0x000fca0000010000 */
.L_x_15520:
[----:B------:R-:W-:-:S04]  /*19e0*/  F2FP.BF16.PACK_AB R176, RZ, R191 ;  /* 0x000000bfffb0723e */ /* 0x000fc800000010ff */
[----:B------:R-:W-:Y:S02]  /*19f0*/  PRMT R26, R176, 0x7610, R26 ;  /* 0x00007610b01a7816 */ /* 0x000fe4000000001a */
.L_x_15521:
[----:B------:R-:W-:-:S05]  /*1a00*/  PRMT R178, RZ, 0x7610, R178 ;  /* 0x00007610ffb27816 */ /* 0x000fca00000000b2 */
[----:B------:R-:W-:Y:S01]  /*1a10*/  FMUL.FTZ R193, R178, R187 ;  /* 0x000000bbb2c17220 */ /* 0x000fe20000410000 */
[----:B------:R-:W-:Y:S05]  /*1a20*/  @P3 BRA `(.L_x_15522) ;  /* 0x0000002000003947 */ /* 0x000fea0003800000 */
[----:B------:R-:W-:Y:S05]  /*1a30*/  @P0 BRA `(.L_x_15523) ;  /* 0x0000003000000947 */ /* 0x000fea0003800000 */
[----:B------:R-:W-:Y:S05]  /*1a40*/  BRA `(.L_x_15524) ;  /* 0x0000004000007947 */ /* 0x000fea0003800000 */
.L_x_15522:
[----:B-----5:R-:W-:-:S05]  /*1a50*/  PRMT R176, RZ, 0x7610, R30 ;  /* 0x00007610ffb07816 */ /* 0x020fca000000001e */
[----:B------:R-:W-:-:S05]  /*1a60*/  FADD.FTZ R193, R176, R193 ;  /* 0x000000c1b0c17221 */ /* 0x000fca0000010000 */
.L_x_15523:
[----:B------:R-:W-:-:S04]  /*1a70*/  F2FP.BF16.PACK_AB R176, RZ, R193 ;  /* 0x000000c1ffb0723e */ /* 0x000fc800000010ff */
[----:B------:R-:W-:Y:S02]  /*1a80*/  PRMT R26, R26, 0x5410, R176 ;  /* 0x000054101a1a7816 */ /* 0x000fe400000000b0 */
.L_x_15524:
[----:B------:R-:W-:-:S05]  /*1a90*/  PRMT R192, RZ, 0x5410, R179 ;  /* 0x00005410ffc07816 */ /* 0x000fca00000000b3 */
[----:B------:R-:W-:Y:S01]  /*1aa0*/  FMUL.FTZ R192, R192, R187 ;  /* 0x000000bbc0c07220 */ /* 0x000fe20000410000 */
[----:B------:R-:W-:Y:S05]  /*1ab0*/  @P3 BRA `(.L_x_15525) ;  /* 0x0000002000003947 */ /* 0x000fea0003800000 */
[----:B------:R-:W-:Y:S05]  /*1ac0*/  @P0 BRA `(.L_x_15526) ;  /* 0x0000003000000947 */ /* 0x000fea0003800000 */
[----:B------:R-:W-:Y:S05]  /*1ad0*/  BRA `(.L_x_15527) ;  /* 0x0000004000007947 */ /* 0x000fea0003800000 */
.L_x_15525:
[----:B-----5:R-:W-:-:S05]  /*1ae0*/  PRMT R177, RZ, 0x5410, R31 ;  /* 0x00005410ffb17816 */ /* 0x020fca000000001f */
[----:B------:R-:W-:-:S05]  /*1af0*/  FADD.FTZ R192, R177, R192 ;  /* 0x000000c0b1c07221 */ /* 0x000fca0000010000 */
.L_x_15526:
[----:B------:R-:W-:-:S04]  /*1b00*/  F2FP.BF16.PACK_AB R176, RZ, R192 ;  /* 0x000000c0ffb0723e */ /* 0x000fc800000010ff */
[----:B------:R-:W-:Y:S02]  /*1b10*/  PRMT R27, R176, 0x7610, R27 ;  /* 0x00007610b01b7816 */ /* 0x000fe4000000001b */
.L_x_15527:
[----:B------:R-:W-:-:S05]  /*1b20*/  PRMT R196, RZ, 0x7610, R179 ;  /* 0x00007610ffc47816 */ /* 0x000fca00000000b3 */
[----:B------:R-:W-:Y:S01]  /*1b30*/  FMUL.FTZ R196, R196, R187 ;  /* 0x000000bbc4c47220 */ /* 0x000fe20000410000 */
[----:B------:R-:W-:Y:S05]  /*1b40*/  @P3 BRA `(.L_x_15528) ;  /* 0x0000002000003947 */ /* 0x000fea0003800000 */
[----:B------:R-:W-:Y:S05]  /*1b50*/  @P0 BRA `(.L_x_15529) ;  /* 0x0000003000000947 */ /* 0x000fea0003800000 */
[----:B------:R-:W-:Y:S05]  /*1b60*/  BRA `(.L_x_15530) ;  /* 0x0000004000007947 */ /* 0x000fea0003800000 */
.L_x_15528:
[----:B-----5:R-:W-:-:S05]  /*1b70*/  PRMT R177, RZ, 0x7610, R31 ;  /* 0x00007610ffb17816 */ /* 0x020fca000000001f */
[----:B------:R-:W-:-:S05]  /*1b80*/  FADD.FTZ R196, R177, R196 ;  /* 0x000000c4b1c47221 */ /* 0x000fca0000010000 */
.L_x_15529:
[----:B------:R-:W-:-:S04]  /*1b90*/  F2FP.BF16.PACK_AB R176, RZ, R196 ;  /* 0x000000c4ffb0723e */ /* 0x000fc800000010ff */
[----:B------:R-:W-:Y:S02]  /*1ba0*/  PRMT R27, R27, 0x5410, R176 ;  /* 0x000054101b1b7816 */ /* 0x000fe400000000b0 */
.L_x_15530:
[----:B------:R-:W-:Y:S01]  /*1bb0*/  IADD3 R195, R12, 0x80, RZ ;  /* 0x000000800cc37810 */ /* 0x000fe20007ffe0ff */
[----:B------:R-:W-:-:S04]  /*1bc0*/  @P0 IMAD.WIDE.U32 R176, R183, R248, c[0x0][0x188] ;  /* 0x00006200b7b00625 */ /* 0x000fc800078e00f8 */
[CC--:B------:R-:W-:Y:S01]  /*1bd0*/  IMAD.WIDE.U32 R178, R195.reuse, R248.reuse, c[0x0][0x170] ;  /* 0x00005c00c3b27625 */ /* 0x0c0fe200078e00f8 */
[----:B------:R0:W-:Y:S03]  /*1be0*/  @P0 STG.E.128 [R176.64], R24 ;  /* 0x00000018b0000986 */ /* 0x0001e6000c101d04 */
[----:B------:R-:W-:-:S05]  /*1bf0*/  @P2 IMAD.WIDE.U32 R198, R195, R248, c[0x0][0x180] ;  /* 0x00006000c3c62625 */ /* 0x000fca00078e00f8 */
[----:B-----5:R1:W5:Y:S04]  /*1c00*/  @P2 LDG.E.128 R28, [R198.64] ;  /* 0x00000004c61c2981 */ /* 0x020368000c1e1d00 */
[----:B0-----:R-:W2:Y:S02]  /*1c10*/  LDG.E.128 R176, [R178.64] ;  /* 0x00000004b2b07981 */ /* 0x001ea4000c1e1d00 */
[----:B--2---:R-:W-:-:S05]  /*1c20*/  PRMT R194, RZ, 0x5410, R176 ;  /* 0x00005410ffc27816 */ /* 0x004fca00000000b0 */
[----:B------:R-:W-:Y:S01]  /*1c30*/  FMUL.FTZ R194, R194, R187 ;  /* 0x000000bbc2c27220 */ /* 0x000fe20000410000 */
[----:B------:R-:W-:Y:S05]  /*1c40*/  @P3 BRA `(.L_x_15531) ;  /* 0x0000002000003947 */ /* 0x000fea0003800000 */
[----:B-1----:R-:W-:Y:S05]  /*1c50*/  @P0 BRA `(.L_x_15532) ;  /* 0x0000003000000947 */ /* 0x002fea0003800000 */
[----:B------:R-:W-:Y:S05]  /*1c60*/  BRA `(.L_x_15533) ;  /* 0x0000004000007947 */ /* 0x000fea0003800000 */
.L_x_15531:
[----:B-1---5:R-:W-:-:S05]  /*1c70*/  PRMT R197, RZ, 0x5410, R28 ;  /* 0x00005410ffc57816 */ /* 0x022fca000000001c */
[----:B------:R-:W-:-:S05]  /*1c80*/  FADD.FTZ R194, R197, R194 ;  /* 0x000000c2c5c27221 */ /* 0x000fca0000010000 */
.L_x_15532:
[----:B------:R-:W-:-:S04]  /*1c90*/  F2FP.BF16.PACK_AB R197, RZ, R194 ;  /* 0x000000c2ffc5723e */ /* 0x000fc800000010ff */
[----:B------:R-:W-:Y:S02]  /*1ca0*/  PRMT R24, R197, 0x7610, R24 ;  /* 0x00007610c5187816 */ /* 0x000fe40000000018 */
.L_x_15533:
[----:B------:R-:W-:-:S05]  /*1cb0*/  PRMT R176, RZ, 0x7610, R176 ;  /* 0x00007610ffb07816 */ /* 0x000fca00000000b0 */
[----:B------:R-:W-:Y:S01]  /*1cc0*/  FMUL.FTZ R198, R176, R187 ;  /* 0x000000bbb0c67220 */ /* 0x000fe20000410000 */
[----:B------:R-:W-:Y:S05]  /*1cd0*/  @P3 BRA `(.L_x_15534) ;  /* 0x0000002000003947 */ /* 0x000fea0003800000 */
[----:B------:R-:W-:Y:S05]  /*1ce0*/  @P0 BRA `(.L_x_15535) ;  /* 0x0000003000000947 */ /* 0x000fea0003800000 */
[----:B------:R-:W-:Y:S05]  /*1cf0*/  BRA `(.L_x_15536) ;  /* 0x0000004000007947 */ /* 0x000fea0003800000 */
.L_x_15534:
[----:B-----5:R-:W-:-:S05]  /*1d00*/  PRMT R197, RZ, 0x7610, R28 ;  /* 0x00007610ffc57816 */ /* 0x020fca000000001c */
[----:B------:R-:W-:-:S05]  /*1d10*/  FADD.FTZ R198, R197, R198 ;  /* 0x000000c6c5c67221 */ /* 0x000fca0000010000 */
.L_x_15535:
[----:B------:R-:W-:-:S04]  /*1d20*/  F2FP.BF16.PACK_AB R176, RZ, R198 ;  /* 0x000000c6ffb0723e */ /* 0x000fc800000010ff */
[----:B------:R-:W-:Y:S02]  /*1d30*/  PRMT R24, R24, 0x5410, R176 ;  /* 0x0000541018187816 */ /* 0x000fe400000000b0 */
.L_x_15536:
[----:B------:R-:W-:-:S05]  /*1d40*/  PRMT R176, RZ, 0x5410, R177 ;  /* 0x00005410ffb07816 */ /* 0x000fca00000000b1 */
[----:B------:R-:W-:Y:S01]  /*1d50*/  FMUL.FTZ R197, R176, R187 ;  /* 0x000000bbb0c57220 */ /* 0x000fe20000410000 */
[----:B------:R-:W-:Y:S05]  /*1d60*/  @P3 BRA `(.L_x_15537) ;  /* 0x0000002000003947 */ /* 0x000fea0003800000 */
[----:B------:R-:W-:Y:S05]  /*1d70*/  @P0 BRA `(.L_x_15538) ;  /* 0x0000003000000947 */ /* 0x000fea0003800000 */
[----:B------:R-:W-:Y:S05]  /*1d80*/  BRA `(.L_x_15539) ;  /* 0x0000004000007947 */ /* 0x000fea0003800000 */
.L_x_15537:
[----:B-----5:R-:W-:-:S05]  /*1d90*/  PRMT R176, RZ, 0x5410, R29 ;  /* 0x00005410ffb07816 */ /* 0x020fca000000001d */
[----:B------:R-:W-:-:S05]  /*1da0*/  FADD.FTZ R197, R176, R197 ;  /* 0x000000c5b0c57221 */ /* 0x000fca0000010000 */
.L_x_15538:
[----:B------:R-:W-:-:S04]  /*1db0*/  F2FP.BF16.PACK_AB R176, RZ, R197 ;  /* 0x000000c5ffb0723e */ /* 0x000fc800000010ff */
[----:B------:R-:W-:Y:S02]  /*1dc0*/  PRMT R25, R176, 0x7610, R25 ;  /* 0x00007610b0197816 */ /* 0x000fe40000000019 */
.L_x_15539:
[----:B------:R-:W-:-:S05]  /*1dd0*/  PRMT R200, RZ, 0x7610, R177 ;  /* 0x00007610ffc87816 */ /* 0x000fca00000000b1 */
[----:B------:R-:W-:Y:S01]  /*1de0*/  FMUL.FTZ R200, R200, R187 ;  /* 0x000000bbc8c87220 */ /* 0x000fe20000410000 */
[----:B------:R-:W-:Y:S05]  /*1df0*/  @P3 BRA `(.L_x_15540) ;  /* 0x0000002000003947 */ /* 0x000fea0003800000 */
[----:B------:R-:W-:Y:S05]  /*1e00*/  @P0 BRA `(.L_x_15541) ;  /* 0x0000003000000947 */ /* 0x000fea0003800000 */
[----:B------:R-:W-:Y:S05]  /*1e10*/  BRA `(.L_x_15542) ;  /* 0x0000004000007947 */ /* 0x000fea0003800000 */
.L_x_15540:
[----:B-----5:R-:W-:-:S05]  /*1e20*/  PRMT R177, RZ, 0x7610, R29 ;  /* 0x00007610ffb17816 */ /* 0x020fca000000001d */
[----:B------:R-:W-:-:S05]  /*1e30*/  FADD.FTZ R200, R177, R200 ;  /* 0x000000c8b1c87221 */ /* 0x000fca0000010000 */
.L_x_15541:
[----:B------:R-:W-:-:S04]  /*1e40*/  F2FP.BF16.PACK_AB R176, RZ, R200 ;  /* 0x000000c8ffb0723e */ /* 0x000fc800000010ff */
[----:B------:R-:W-:Y:S02]  /*1e50*/  PRMT R25, R25, 0x5410, R176 ;  /* 0x0000541019197816 */ /* 0x000fe400000000b0 */
.L_x_15542:
[----:B------:R-:W-:-:S05]  /*1e60*/  PRMT R176, RZ, 0x5410, R178 ;  /* 0x00005410ffb07816 */ /* 0x000fca00000000b2 */
[----:B------:R-:W-:Y:S01]  /*1e70*/  FMUL.FTZ R199, R176, R187 ;  /* 0x000000bbb0c77220 */ /* 0x000fe20000410000 */
[----:B------:R-:W-:Y:S05]  /*1e80*/  @P3 BRA `(.L_x_15543) ;  /* 0x0000002000003947 */ /* 0x000fea0003800000 */
[----:B------:R-:W-:Y:S05]  /*1e90*/  @P0 BRA `(.L_x_15544) ;  /* 0x0000003000000947 */ /* 0x000fea0003800000 */
[----:B------:R-:W-:Y:S05]  /*1ea0*/  BRA `(.L_x_15545) ;  /* 0x0000004000007947 */ /* 0x000fea0003800000 */
.L_x_15543:
[----:B-----5:R-:W-:-:S05]  /*1eb0*/  PRMT R176, RZ, 0x5410, R30 ;  /* 0x00005410ffb07816 */ /* 0x020fca000000001e */
[----:B------:R-:W-:-:S05]  /*1ec0*/  FADD.FTZ R199, R176, R199 ;  /* 0x000000c7b0c77221 */ /* 0x000fca0000010000 */
.L_x_15544:
[----:B------:R-:W-:-:S04]  /*1ed0*/  F2FP.BF16.PACK_AB R176, RZ, R199 ;  /* 0x000000c7ffb0723e */ /* 0x000fc800000010ff */
[----:B------:R-:W-:Y:S02]  /*1ee0*/  PRMT R26, R176, 0x7610, R26 ;  /* 0x00007610b01a7816 */ /* 0x000fe4000000001a */
.L_x_15545:
[----:B------:R-:W-:-:S05]  /*1ef0*/  PRMT R178, RZ, 0x7610, R178 ;  /* 0x00007610ffb27816 */ /* 0x000fca00000000b2 */
[----:B------:R-:W-:Y:S01]  /*1f00*/  FMUL.FTZ R202, R178, R187 ;  /* 0x000000bbb2ca7220 */ /* 0x000fe20000410000 */
[----:B------:R-:W-:Y:S05]  /*1f10*/  @P3 BRA `(.L_x_15546) ;  /* 0x0000002000003947 */ /* 0x000fea0003800000 */
[----:B------:R-:W-:Y:S05]  /*1f20*/  @P0 BRA `(.L_x_15547) ;  /* 0x0000003000000947 */ /* 0x000fea0003800000 */
[----:B------:R-:W-:Y:S05]  /*1f30*/  BRA `(.L_x_15548) ;  /* 0x0000004000007947 */ /* 0x000fea0003800000 */
.L_x_15546:
[----:B-----5:R-:W-:-:S05]  /*1f40*/  PRMT R177, RZ, 0x7610, R30 ;  /* 0x00007610ffb17816 */ /* 0x020fca000000001e */
[----:B------:R-:W-:-:S05]  /*1f50*/  FADD.FTZ R202, R177, R202 ;  /* 0x000000cab1ca7221 */ /* 0x000fca0000010000 */
.L_x_15547:
[----:B------:R-:W-:-:S04]  /*1f60*/  F2FP.BF16.PACK_AB R176, RZ, R202 ;  /* 0x000000caffb0723e */ /* 0x000fc800000010ff */
[----:B------:R-:W-:Y:S02]  /*1f70*/  PRMT R26, R26, 0x5410, R176 ;  /* 0x000054101a1a7816 */ /* 0x000fe400000000b0 */
.L_x_15548:
[----:B------:R-:W-:-:S05]  /*1f80*/  PRMT R176, RZ, 0x5410, R179 ;  /* 0x00005410ffb07816 */ /* 0x000fca00000000b3 */
[----:B------:R-:W-:Y:S01]  /*1f90*/  FMUL.FTZ R201, R176, R187 ;  /* 0x000000bbb0c97220 */ /* 0x000fe20000410000 */
[----:B------:R-:W-:Y:S05]  /*1fa0*/  @P3 BRA `(.L_x_15549) ;  /* 0x0000002000003947 */ /* 0x000fea0003800000 */
[----:B------:R-:W-:Y:S05]  /*1fb0*/  @P0 BRA `(.L_x_15550) ;  /* 0x0000003000000947 */ /* 0x000fea0003800000 */
[----:B------:R-:W-:Y:S05]  /*1fc0*/  BRA `(.L_x_15551) ;  /* 0x0000004000007947 */ /* 0x000fea0003800000 */
.L_x_15549:
[----:B-----5:R-:W-:-:S05]  /*1fd0*/  PRMT R176, RZ, 0x5410, R31 ;  /* 0x00005410ffb07816 */ /* 0x020fca000000001f */
[----:B------:R-:W-:-:S05]  /*1fe0*/  FADD.FTZ R201, R176, R201 ;  /* 0x000000c9b0c97221 */ /* 0x000fca0000010000 */
.L_x_15550:
[----:B------:R-:W-:-:S04]  /*1ff0*/  F2FP.BF16.PACK_AB R176, RZ, R201 ;  /* 0x000000c9ffb0723e */ /* 0x000fc800000010ff */
[----:B------:R-:W-:Y:S02]  /*2000*/  PRMT R27, R176, 0x7610, R27 ;  /* 0x00007610b01b7816 */ /* 0x000fe4000000001b */
.L_x_15551:
[----:B------:R-:W-:-:S05]  /*2010*/  PRMT R206, RZ, 0x7610, R179 ;  /* 0x00007610ffce7816 */ /* 0x000fca00000000b3 */
[----:B------:R-:W-:Y:S01]  /*2020*/  FMUL.FTZ R206, R206, R187 ;  /* 0x000000bbcece7220 */ /* 0x000fe20000410000 */
[----:B------:R-:W-:Y:S05]  /*2030*/  @P3 BRA `(.L_x_15552) ;  /* 0x0000002000003947 */ /* 0x000fea0003800000 */
[----:B------:R-:W-:Y:S05]  /*2040*/  @P0 BRA `(.L_x_15553) ;  /* 0x0000003000000947 */ /* 0x000fea0003800000 */
[----:B------:R-:W-:Y:S05]  /*2050*/  BRA `(.L_x_15554) ;  /* 0x0000004000007947 */ /* 0x000fea0003800000 */
.L_x_15552:
[----:B-----5:R-:W-:-:S05]  /*2060*/  PRMT R177, RZ, 0x7610, R31 ;  /* 0x00007610ffb17816 */ /* 0x020fca000000001f */
[----:B------:R-:W-:-:S05]  /*2070*/  FADD.FTZ R206, R177, R206 ;  /* 0x000000ceb1ce7221 */ /* 0x000fca0000010000 */
.L_x_15553:
[----:B------:R-:W-:-:S04]  /*2080*/  F2FP.BF16.PACK_AB R176, RZ, R206 ;  /* 0x000000ceffb0723e */ /* 0x000fc800000010ff */
[----:B------:R-:W-:Y:S02]  /*2090*/  PRMT R27, R27, 0x5410, R176 ;  /* 0x000054101b1b7816 */ /* 0x000fe400000000b0 */
.L_x_15554:
[----:B------:R-:W-:Y:S01]  /*20a0*/  IADD3 R203, R12, 0xa0, RZ ;  /* 0x000000a00ccb7810 */ /* 0x000fe20007ffe0ff */
[----:B------:R-:W-:-:S04]  /*20b0*/  @P0 IMAD.WIDE.U32 R176, R195, R248, c[0x0][0x188] ;  /* 0x00006200c3b00625 */ /* 0x000fc800078e00f8 */
[CC--:B------:R-:W-:Y:S01]  /*20c0*/  IMAD.WIDE.U32 R178, R203.reuse, R248.reuse, c[0x0][0x170] ;  /* 0x00005c00cbb27625 */ /* 0x0c0fe200078e00f8 */
[----:B------:R0:W-:Y:S05]  /*20d0*/  @P0 STG.E.128 [R176.64], R24 ;  /* 0x00000018b0000986 */ /* 0x0001ea000c101d04 */
[----:B0-----:R-:W2:Y:S01]  /*20e0*/  LDG.E.128 R176, [R178.64] ;  /* 0x00000004b2b07981 */ /* 0x001ea2000c1e1d00 */
[----:B------:R-:W-:-:S05]  /*20f0*/  @P2 IMAD.WIDE.U32 R204, R203, R248, c[0x0][0x180] ;  /* 0x00006000cbcc2625 */ /* 0x000fca00078e00f8 */
[----:B-----5:R2:W5:Y:S02]  /*2100*/  @P2 LDG.E.128 R28, [R204.64] ;  /* 0x00000004cc1c2981 */ /* 0x020564000c1e1d00 */
[----:B--2---:R-:W-:-:S05]  /*2110*/  PRMT R204, RZ, 0x5410, R176 ;  /* 0x00005410ffcc7816 */ /* 0x004fca00000000b0 */
[----:B------:R-:W-:Y:S01]  /*2120*/  FMUL.FTZ R207, R204, R187 ;  /* 0x000000bbcccf7220 */ /* 0x000fe20000410000 */
[----:B------:R-:W-:Y:S05]  /*2130*/  @P3 BRA `(.L_x_15555) ;  /* 0x0000002000003947 */ /* 0x000fea0003800000 */
[----:B------:R-:W-:Y:S05]  /*2140*/  @P0 BRA `(.L_x_15556) ;  /* 0x0000003000000947 */ /* 0x000fea0003800000 */
[----:B------:R-:W-:Y:S05]  /*2150*/  BRA `(.L_x_15557) ;  /* 0x0000004000007947 */ /* 0x000fea0003800000 */
.L_x_15555:
[----:B-----5:R-:W-:-:S05]  /*2160*/  PRMT R204, RZ, 0x5410, R28 ;  /* 0x00005410ffcc7816 */ /* 0x020fca000000001c */
[----:B------:R-:W-:-:S05]  /*2170*/  FADD.FTZ R207, R204, R207 ;  /* 0x000000cfcccf7221 */ /* 0x000fca0000010000 */
.L_x_15556:
[----:B------:R-:W-:-:S04]  /*2180*/  F2FP.BF16.PACK_AB R204, RZ, R207 ;  /* 0x000000cfffcc723e */ /* 0x000fc800000010ff */
[----:B------:R-:W-:Y:S02]  /*2190*/  PRMT R24, R204, 0x7610, R24 ;  /* 0x00007610cc187816 */ /* 0x000fe40000000018 */
.L_x_15557:
[----:B------:R-:W-:-:S05]  /*21a0*/  PRMT R176, RZ, 0x7610, R176 ;  /* 0x00007610ffb07816 */ /* 0x000fca00000000b0 */
[----:B------:R-:W-:Y:S01]  /*21b0*/  FMUL.FTZ R209, R176, R187 ;  /* 0x000000bbb0d17220 */ /* 0x000fe20000410000 */
[----:B------:R-:W-:Y:S05]  /*21c0*/  @P3 BRA `(.L_x_15558) ;  /* 0x0000002000003947 */ /* 0x000fea0003800000 */
[----:B------:R-:W-:Y:S05]  /*21d0*/  @P0 BRA `(.L_x_15559) ;  /* 0x0000003000000947 */ /* 0x000fea0003800000 */
[----:B------:R-:W-:Y:S05]  /*21e0*/  BRA `(.L_x_15560) ;  /* 0x0000004000007947 */ /* 0x000fea0003800000 */
.L_x_15558:
[----:B-----5:R-:W-:-:S05]  /*21f0*/  PRMT R176, RZ, 0x7610, R28 ;  /* 0x00007610ffb07816 */ /* 0x020fca000000001c */
[----:B------:R-:W-:-:S05]  /*2200*/  FADD.FTZ R209, R176, R209 ;  /* 0x000000d1b0d17221 */ /* 0x000fca0000010000 */
.L_x_15559:
[----:B------:R-:W-:-:S04]  /*2210*/  F2FP.BF16.PACK_AB R176, RZ, R209 ;  /* 0x000000d1ffb0723e */ /* 0x000fc800000010ff */
[----:B------:R-:W-:Y:S02]  /*2220*/  PRMT R24, R24, 0x5410, R176 ;  /* 0x0000541018187816 */ /* 0x000fe400000000b0 */
.L_x_15560:
[----:B------:R-:W-:-:S05]  /*2230*/  PRMT R208, RZ, 0x5410, R177 ;  /* 0x00005410ffd07816 */ /* 0x000fca00000000b1 */
[----:B------:R-:W-:Y:S01]  /*2240*/  FMUL.FTZ R208, R208, R187 ;  /* 0x000000bbd0d07220 */ /* 0x000fe20000410000 */
[----:B------:R-:W-:Y:S05]  /*2250*/  @P3 BRA `(.L_x_15561) ;  /* 0x0000002000003947 */ /* 0x000fea0003800000 */
[----:B------:R-:W-:Y:S05]  /*2260*/  @P0 BRA `(.L_x_15562) ;  /* 0x0000003000000947 */ /* 0x000fea0003800000 */
[----:B------:R-:W-:Y:S05]  /*2270*/  BRA `(.L_x_15563) ;  /* 0x0000004000007947 */ /* 0x000fea0003800000 */
.L_x_15561:
[----:B-----5:R-:W-:-:S05]  /*2280*/  PRMT R205, RZ, 0x5410, R29 ;  /* 0x00005410ffcd7816 */ /* 0x020fca000000001d */
[----:B------:R-:W-:-:S05]  /*2290*/  FADD.FTZ R208, R205, R208 ;  /* 0x000000d0cdd07221 */ /* 0x000fca0000010000 */
.L_x_15562:
[----:B------:R-:W-:-:S04]  /*22a0*/  F2FP.BF16.PACK_AB R176, RZ, R208 ;  /* 0x000000d0ffb0723e */ /* 0x000fc800000010ff */
[----:B------:R-:W-:Y:S02]  /*22b0*/  PRMT R25, R176, 0x7610, R25 ;  /* 0x00007610b0197816 */ /* 0x000fe40000000019 */
.L_x_15563:
[----:B------:R-:W-:-:S05]  /*22c0*/  PRMT R176, RZ, 0x7610, R177 ;  /* 0x00007610ffb07816 */ /* 0x000fca00000000b1 */
[----:B------:R-:W-:Y:S01]  /*22d0*/  FMUL.FTZ R211, R176, R187 ;  /* 0x000000bbb0d37220 */ /* 0x000fe20000410000 */
[----:B------:R-:W-:Y:S05]  /*22e0*/  @P3 BRA `(.L_x_15564) ;  /* 0x0000002000003947 */ /* 0x000fea0003800000 */
[----:B------:R-:W-:Y:S05]  /*22f0*/  @P0 BRA `(.L_x_15565) ;  /* 0x0000003000000947 */ /* 0x000fea0003800000 */
[----:B------:R-:W-:Y:S05]  /*2300*/  BRA `(.L_x_15566) ;  /* 0x0000004000007947 */ /* 0x000fea0003800000 */
.L_x_15564:
[----:B-----5:R-:W-:-:S05]  /*2310*/  PRMT R176, RZ, 0x7610, R29 ;  /* 0x00007610ffb07816 */ /* 0x020fca000000001d */
[----:B------:R-:W-:-:S05]  /*2320*/  FADD.FTZ R211, R176, R211 ;  /* 0x000000d3b0d37221 */ /* 0x000fca0000010000 */
.L_x_15565:
[----:B------:R-:W-:-:S04]  /*2330*/  F2FP.BF16.PACK_AB R176, RZ, R211 ;  /* 0x000000d3ffb0723e */ /* 0x000fc800000010ff */
[----:B------:R-:W-:Y:S02]  /*2340*/  PRMT R25, R25, 0x5410, R176 ;  /* 0x0000541019197816 */ /* 0x000fe400000000b0 */
.L_x_15566:
[----:B------:R-:W-:-:S05]  /*2350*/  PRMT R210, RZ, 0x5410, R178 ;  /* 0x00005410ffd27816 */ /* 0x000fca00000000b2 */
[----:B------:R-:W-:Y:S01]  /*2360*/  FMUL.FTZ R210, R210, R187 ;  /* 0x000000bbd2d27220 */ /* 0x000fe20000410000 */
[----:B------:R-:W-:Y:S05]  /*2370*/  @P3 BRA `(.L_x_15567) ;  /* 0x0000002000003947 */ /* 0x000fea0003800000 */
[----:B------:R-:W-:Y:S05]  /*2380*/  @P0 BRA `(.L_x_15568) ;  /* 0x0000003000000947 */ /* 0x000fea0003800000 */
[----:B------:R-:W-:Y:S05]  /*2390*/  BRA `(.L_x_15569) ;  /* 0x0000004000007947 */ /* 0x000fea0003800000 */
.L_x_15567:
[----:B-----5:R-:W-:-:S05]  /*23a0*/  PRMT R177, RZ, 0x5410, R30 ;  /* 0x00005410ffb17816 */ /* 0x020fca000000001e */
[----:B------:R-:W-:-:S05]  /*23b0*/  FADD.FTZ R210, R177, R210 ;  /* 0x000000d2b1d27221 */ /* 0x000fca0000010000 */
.L_x_15568:
[----:B------:R-:W-:-:S04]  /*23c0*/  F2FP.BF16.PACK_AB R176, RZ, R210 ;  /* 0x000000d2ffb0723e */ /* 0x000fc800000010ff */
[----:B------:R-:W-:Y:S02]  /*23d0*/  PRMT R26, R176, 0x7610, R26 ;  /* 0x00007610b01a7816 */ /* 0x000fe4000000001a */
.L_x_15569:
[----:B------:R-:W-:-:S05]  /*23e0*/  PRMT R178, RZ, 0x7610, R178 ;  /* 0x00007610ffb27816 */ /* 0x000fca00000000b2 */
[----:B------:R-:W-:Y:S01]  /*23f0*/  FMUL.FTZ R213, R178, R187 ;  /* 0x000000bbb2d57220 */ /* 0x000fe20000410000 */
[----:B------:R-:W-:Y:S05]  /*2400*/  @P3 BRA `(.L_x_15570) ;  /* 0x0000002000003947 */ /* 0x000fea0003800000 */
[----:B------:R-:W-:Y:S05]  /*2410*/  @P0 BRA `(.L_x_15571) ;  /* 0x0000003000000947 */ /* 0x000fea0003800000 */
[----:B------:R-:W-:Y:S05]  /*2420*/  BRA `(.L_x_15572) ;  /* 0x0000004000007947 */ /* 0x000fea0003800000 */
.L_x_15570:
[----:B-----5:R-:W-:-:S05]  /*2430*/  PRMT R176, RZ, 0x7610, R30 ;  /* 0x00007610ffb07816 */ /* 0x020fca000000001e */
[----:B------:R-:W-:-:S05]  /*2440*/  FADD.FTZ R213, R176, R213 ;  /* 0x000000d5b0d57221 */ /* 0x000fca0000010000 */
.L_x_15571:
[----:B------:R-:W-:-:S04]  /*2450*/  F2FP.BF16.PACK_AB R176, RZ, R213 ;  /* 0x000000d5ffb0723e */ /* 0x000fc800000010ff */
[----:B------:R-:W-:Y:S02]  /*2460*/  PRMT R26, R26, 0x5410, R176 ;  /* 0x000054101a1a7816 */ /* 0x000fe400000000b0 */
.L_x_15572:
[----:B------:R-:W-:-:S05]  /*2470*/  PRMT R212, RZ, 0x5410, R179 ;  /* 0x00005410ffd47816 */ /* 0x000fca00000000b3 */
[----:B------:R-:W-:Y:S01]  /*2480*/  FMUL.FTZ R212, R212, R187 ;  /* 0x000000bbd4d47220 */ /* 0x000fe20000410000 */
[----:B------:R-:W-:Y:S05]  /*2490*/  @P3 BRA `(.L_x_15573) ;  /* 0x0000002000003947 */ /* 0x000fea0003800000 */
[----:B------:R-:W-:Y:S05]  /*24a0*/  @P0 BRA `(.L_x_15574) ;  /* 0x0000003000000947 */ /* 0x000fea0003800000 */
[----:B------:R-:W-:Y:S05]  /*24b0*/  BRA `(.L_x_15575) ;  /* 0x0000004000007947 */ /* 0x000fea0003800000 */
.L_x_15573:
[----:B-----5:R-:W-:-:S05]  /*24c0*/  PRMT R177, RZ, 0x5410, R31 ;  /* 0x00005410ffb17816 */ /* 0x020fca000000001f */
[----:B------:R-:W-:-:S05]  /*24d0*/  FADD.FTZ R212, R177, R212 ;  /* 0x000000d4b1d47221 */ /* 0x000fca0000010000 */
.L_x_15574:
[----:B------:R-:W-:-:S04]  /*24e0*/  F2FP.BF16.PACK_AB R176, RZ, R212 ;  /* 0x000000d4ffb0723e */ /* 0x000fc800000010ff */
[----:B------:R-:W-:Y:S02]  /*24f0*/  PRMT R27, R176, 0x7610, R27 ;  /* 0x00007610b01b7816 */ /* 0x000fe4000000001b */
.L_x_15575:
[----:B------:R-:W-:-:S05]  /*2500*/  PRMT R176, RZ, 0x7610, R179 ;  /* 0x00007610ffb07816 */ /* 0x000fca00000000b3 */
[----:B------:R-:W-:Y:S01]  /*2510*/  FMUL.FTZ R215, R176, R187 ;  /* 0x000000bbb0d77220 */ /* 0x000fe20000410000 */
[----:B------:R-:W-:Y:S05]  /*2520*/  @P3 BRA `(.L_x_15576) ;  /* 0x0000002000003947 */ /* 0x000fea0003800000 */
[----:B------:R-:W-:Y:S05]  /*2530*/  @P0 BRA `(.L_x_15577) ;  /* 0x0000003000000947 */ /* 0x000fea0003800000 */
[----:B------:R-:W-:Y:S05]  /*2540*/  BRA `(.L_x_15578) ;  /* 0x0000004000007947 */ /* 0x000fea0003800000 */
.L_x_15576:
[----:B-----5:R-:W-:-:S05]  /*2550*/  PRMT R176, RZ, 0x7610, R31 ;  /* 0x00007610ffb07816 */ /* 0x020fca000000001f */
[----:B------:R-:W-:-:S05]  /*2560*/  FADD.FTZ R215, R176, R215 ;  /* 0x000000d7b0d77221 */ /* 0x000fca0000010000 */
.L_x_15577:
[----:B------:R-:W-:-:S04]  /*2570*/  F2FP.BF16.PACK_AB R176, RZ, R215 ;  /* 0x000000d7ffb0723e */ /* 0x000fc800000010ff */
[----:B------:R-:W-:Y:S02]  /*2580*/  PRMT R27, R27, 0x5410, R176 ;  /* 0x000054101b1b7816 */ /* 0x000fe400000000b0 */
.L_x_15578:
        /* <DEDUP_REMOVED lines=12> */
.L_x_15579:
[----:B-----5:R-:W-:-:S05]  /*2650*/  PRMT R205, RZ, 0x5410, R28 ;  /* 0x00005410ffcd7816 */ /* 0x020fca000000001c */
[----:B------:R-:W-:-:S05]  /*2660*/  FADD.FTZ R204, R205, R204 ;  /* 0x000000cccdcc7221 */ /* 0x000fca0000010000 */
.L_x_15580:
[----:B------:R-:W-:-:S04]  /*2670*/  F2FP.BF16.PACK_AB R205, RZ, R204 ;  /* 0x000000ccffcd723e */ /* 0x000fc800000010ff */
[----:B------:R-:W-:Y:S02]  /*2680*/  PRMT R24, R205, 0x7610, R24 ;  /* 0x00007610cd187816 */ /* 0x000fe40000000018 */
.L_x_15581:
[----:B------:R-:W-:-:S05]  /*2690*/  PRMT R176, RZ, 0x7610, R176 ;  /* 0x00007610ffb07816 */ /* 0x000fca00000000b0 */
[----:B------:R-:W-:Y:S01]  /*26a0*/  FMUL.FTZ R216, R176, R187 ;  /* 0x000000bbb0d87220 */ /* 0x000fe20000410000 */
[----:B------:R-:W-:Y:S05]  /*26b0*/  @P3 BRA `(.L_x_15582) ;  /* 0x0000002000003947 */ /* 0x000fea0003800000 */
[----:B------:R-:W-:Y:S05]  /*26c0*/  @P0 BRA `(.L_x_15583) ;  /* 0x0000003000000947 */ /* 0x000fea0003800000 */
[----:B------:R-:W-:Y:S05]  /*26d0*/  BRA `(.L_x_15584) ;  /* 0x0000004000007947 */ /* 0x000fea0003800000 */
.L_x_15582:
[----:B-----5:R-:W-:-:S05]  /*26e0*/  PRMT R205, RZ, 0x7610, R28 ;  /* 0x00007610ffcd7816 */ /* 0x020fca000000001c */
[----:B------:R-:W-:-:S05]  /*26f0*/  FADD.FTZ R216, R205, R216 ;  /* 0x000000d8cdd87221 */ /* 0x000fca0000010000 */
.L_x_15583:
[----:B------:R-:W-:-:S04]  /*2700*/  F2FP.BF16.PACK_AB R176, RZ, R216 ;  /* 0x000000d8ffb0723e */ /* 0x000fc800000010ff */
[----:B------:R-:W-:Y:S02]  /*2710*/  PRMT R24, R24, 0x5410, R176 ;  /* 0x0000541018187816 */ /* 0x000fe400000000b0 */
.L_x_15584:
[----:B------:R-:W-:-:S05]  /*2720*/  PRMT R176, RZ, 0x5410, R177 ;  /* 0x00005410ffb07816 */ /* 0x000fca00000000b1 */
[----:B------:R-:W-:Y:S01]  /*2730*/  FMUL.FTZ R205, R176, R187 ;  /* 0x000000bbb0cd7220 */ /* 0x000fe20000410000 */
[----:B------:R-:W-:Y:S05]  /*2740*/  @P3 BRA `(.L_x_15585) ;  /* 0x0000002000003947 */ /* 0x000fea0003800000 */
[----:B------:R-:W-:Y:S05]  /*2750*/  @P0 BRA `(.L_x_15586) ;  /* 0x0000003000000947 */ /* 0x000fea0003800000 */
[----:B------:R-:W-:Y:S05]  /*2760*/  BRA `(.L_x_15587) ;  /* 0x0000004000007947 */ /* 0x000fea0003800000 */
.L_x_15585:
[----:B-----5:R-:W-:-:S05]  /*2770*/  PRMT R176, RZ, 0x5410, R29 ;  /* 0x00005410ffb07816 */ /* 0x020fca000000001d */
[----:B------:R-:W-:-:S05]  /*2780*/  FADD.FTZ R205, R176, R205 ;  /* 0x000000cdb0cd7221 */ /* 0x000fca0000010000 */
.L_x_15586:
[----:B------:R-:W-:-:S04]  /*2790*/  F2FP.BF16.PACK_AB R176, RZ, R205 ;  /* 0x000000cdffb0723e */ /* 0x000fc800000010ff */
[----:B------:R-:W-:Y:S02]  /*27a0*/  PRMT R25, R176, 0x7610, R25 ;  /* 0x00007610b0197816 */ /* 0x000fe40000000019 */
.L_x_15587:
[----:B------:R-:W-:-:S05]  /*27b0*/  PRMT R218, RZ, 0x7610, R177 ;  /* 0x00007610ffda7816 */ /* 0x000fca00000000b1 */
[----:B------:R-:W-:Y:S01]  /*27c0*/  FMUL.FTZ R218, R218, R187 ;  /* 0x000000bbdada7220 */ /* 0x000fe20000410000 */
[----:B------:R-:W-:Y:S05]  /*27d0*/  @P3 BRA `(.L_x_15588) ;  /* 0x0000002000003947 */ /* 0x000fea0003800000 */
[----:B------:R-:W-:Y:S05]  /*27e0*/  @P0 BRA `(.L_x_15589) ;  /* 0x0000003000000947 */ /* 0x000fea0003800000 */
[----:B------:R-:W-:Y:S05]  /*27f0*/  BRA `(.L_x_15590) ;  /* 0x0000004000007947 */ /* 0x000fea0003800000 */
.L_x_15588:
[----:B-----5:R-:W-:-:S05]  /*2800*/  PRMT R177, RZ, 0x7610, R29 ;  /* 0x00007610ffb17816 */ /* 0x020fca000000001d */
[----:B------:R-:W-:-:S05]  /*2810*/  FADD.FTZ R218, R177, R218 ;  /* 0x000000dab1da7221 */ /* 0x000fca0000010000 */
.L_x_15589:
[----:B------:R-:W-:-:S04]  /*2820*/  F2FP.BF16.PACK_AB R176, RZ, R218 ;  /* 0x000000daffb0723e */ /* 0x000fc800000010ff */
[----:B------:R-:W-:Y:S02]  /*2830*/  PRMT R25, R25, 0x5410, R176 ;  /* 0x0000541019197816 */ /* 0x000fe400000000b0 */
.L_x_15590:
[----:B------:R-:W-:-:S05]  /*2840*/  PRMT R176, RZ, 0x5410, R178 ;  /* 0x00005410ffb07816 */ /* 0x000fca00000000b2 */
[----:B------:R-:W-:Y:S01]  /*2850*/  FMUL.FTZ R217, R176, R187 ;  /* 0x000000bbb0d97220 */ /* 0x000fe20000410000 */
[----:B------:R-:W-:Y:S05]  /*2860*/  @P3 BRA `(.L_x_15591) ;  /* 0x0000002000003947 */ /* 0x000fea0003800000 */
[----:B------:R-:W-:Y:S05]  /*2870*/  @P0 BRA `(.L_x_15592) ;  /* 0x0000003000000947 */ /* 0x000fea0003800000 */
[----:B------:R-:W-:Y:S05]  /*2880*/  BRA `(.L_x_15593) ;  /* 0x0000004000007947 */ /* 0x000fea0003800000 */
.L_x_15591:
[----:B-----5:R-:W-:-:S05]  /*2890*/  PRMT R176, RZ, 0x5410, R30 ;  /* 0x00005410ffb07816 */ /* 0x020fca000000001e */
[----:B------:R-:W-:-:S05]  /*28a0*/  FADD.FTZ R217, R176, R217 ;  /* 0x000000d9b0d97221 */ /* 0x000fca0000010000 */
.L_x_15592:
[----:B------:R-:W-:-:S04]  /*28b0*/  F2FP.BF16.PACK_AB R176, RZ, R217 ;  /* 0x000000d9ffb0723e */ /* 0x000fc800000010ff */
[----:B------:R-:W-:Y:S02]  /*28c0*/  PRMT R26, R176, 0x7610, R26 ;  /* 0x00007610b01a7816 */ /* 0x000fe4000000001a */
.L_x_15593:
[----:B------:R-:W-:-:S05]  /*28d0*/  PRMT R178, RZ, 0x7610, R178 ;  /* 0x00007610ffb27816 */ /* 0x000fca00000000b2 */
[----:B------:R-:W-:Y:S01]  /*28e0*/  FMUL.FTZ R220, R178, R187 ;  /* 0x000000bbb2dc7220 */ /* 0x000fe20000410000 */
[----:B------:R-:W-:Y:S05]  /*28f0*/  @P3 BRA `(.L_x_15594) ;  /* 0x0000002000003947 */ /* 0x000fea0003800000 */
[----:B------:R-:W-:Y:S05]  /*2900*/  @P0 BRA `(.L_x_15595) ;  /* 0x0000003000000947 */ /* 0x000fea0003800000 */
[----:B------:R-:W-:Y:S05]  /*2910*/  BRA `(.L_x_15596) ;  /* 0x0000004000007947 */ /* 0x000fea0003800000 */
.L_x_15594:
[----:B-----5:R-:W-:-:S05]  /*2920*/  PRMT R177, RZ, 0x7610, R30 ;  /* 0x00007610ffb17816 */ /* 0x020fca000000001e */
[----:B------:R-:W-:-:S05]  /*2930*/  FADD.FTZ R220, R177, R220 ;  /* 0x000000dcb1dc7221 */ /* 0x000fca0000010000 */
.L_x_15595:
[----:B------:R-:W-:-:S04]  /*2940*/  F2FP.BF16.PACK_AB R176, RZ, R220 ;  /* 0x000000dcffb0723e */ /* 0x000fc800000010ff */
[----:B------:R-:W-:Y:S02]  /*2950*/  PRMT R26, R26, 0x5410, R176 ;  /* 0x000054101a1a7816 */ /* 0x000fe400000000b0 */
.L_x_15596:
[----:B------:R-:W-:-:S05]  /*2960*/  PRMT R176, RZ, 0x5410, R179 ;  /* 0x00005410ffb07816 */ /* 0x000fca00000000b3 */
[----:B------:R-:W-:Y:S01]  /*2970*/  FMUL.FTZ R219, R176, R187 ;  /* 0x000000bbb0db7220 */ /* 0x000fe20000410000 */
[----:B------:R-:W-:Y:S05]  /*2980*/  @P3 BRA `(.L_x_15597) ;  /* 0x0000002000003947 */ /* 0x000fea0003800000 */
[----:B------:R-:W-:Y:S05]  /*2990*/  @P0 BRA `(.L_x_15598) ;  /* 0x0000003000000947 */ /* 0x000fea0003800000 */
[----:B------:R-:W-:Y:S05]  /*29a0*/  BRA `(.L_x_15599) ;  /* 0x0000004000007947 */ /* 0x000fea0003800000 */
.L_x_15597:
[----:B-----5:R-:W-:-:S05]  /*29b0*/  PRMT R176, RZ, 0x5410, R31 ;  /* 0x00005410ffb07816 */ /* 0x020fca000000001f */
[----:B------:R-:W-:-:S05]  /*29c0*/  FADD.FTZ R219, R176, R219 ;  /* 0x000000dbb0db7221 */ /* 0x000fca0000010000 */
.L_x_15598:
[----:B------:R-:W-:-:S04]  /*29d0*/  F2FP.BF16.PACK_AB R176, RZ, R219 ;  /* 0x000000dbffb0723e */ /* 0x000fc800000010ff */
[----:B------:R-:W-:Y:S02]  /*29e0*/  PRMT R27, R176, 0x7610, R27 ;  /* 0x00007610b01b7816 */ /* 0x000fe4000000001b */
.L_x_15599:
[----:B------:R-:W-:-:S05]  /*29f0*/  PRMT R176, RZ, 0x7610, R179 ;  /* 0x00007610ffb07816 */ /* 0x000fca00000000b3 */
[----:B------:R-:W-:Y:S01]  /*2a00*/  FMUL.FTZ R223, R176, R187 ;  /* 0x000000bbb0df7220 */ /* 0x000fe20000410000 */
[----:B------:R-:W-:Y:S05]  /*2a10*/  @P3 BRA `(.L_x_15600) ;  /* 0x0000002000003947 */ /* 0x000fea0003800000 */
[----:B------:R-:W-:Y:S05]  /*2a20*/  @P0 BRA `(.L_x_15601) ;  /* 0x0000003000000947 */ /* 0x000fea0003800000 */
[----:B------:R-:W-:Y:S05]  /*2a30*/  BRA `(.L_x_15602) ;  /* 0x0000004000007947 */ /* 0x000fea0003800000 */
.L_x_15600:
[----:B-----5:R-:W-:-:S05]  /*2a40*/  PRMT R176, RZ, 0x7610, R31 ;  /* 0x00007610ffb07816 */ /* 0x020fca000000001f */
[----:B------:R-:W-:-:S05]  /*2a50*/  FADD.FTZ R223, R176, R223 ;  /* 0x000000dfb0df7221 */ /* 0x000fca0000010000 */
.L_x_15601:
[----:B------:R-:W-:-:S04]  /*2a60*/  F2FP.BF16.PACK_AB R176, RZ, R223 ;  /* 0x000000dfffb0723e */ /* 0x000fc800000010ff */
[----:B------:R-:W-:Y:S02]  /*2a70*/  PRMT R27, R27, 0x5410, R176 ;  /* 0x000054101b1b7816 */ /* 0x000fe400000000b0 */
.L_x_15602:
[----:B------:R-:W-:Y:S01]  /*2a80*/  @P0 IMAD.WIDE.U32 R176, R214, R248, c[0x0][0x188] ;  /* 0x00006200d6b00625 */ /* 0x000fe200078e00f8 */
[----:B------:R-:W-:-:S04]  /*2a90*/  IADD3 R222, R12, 0xe0, RZ ;  /* 0x000000e00cde7810 */ /* 0x000fc80007ffe0ff */
[----:B------:R0:W-:Y:S02]  /*2aa0*/  @P0 STG.E.128 [R176.64], R24 ;  /* 0x00000018b0000986 */ /* 0x0001e4000c101d04 */
[----:B0-----:R-:W-:-:S06]  /*2ab0*/  IMAD.WIDE.U32 R176, R222, R248, c[0x0][0x170] ;  /* 0x00005c00deb07625 */ /* 0x001fcc00078e00f8 */
[----:B------:R-:W2:Y:S01]  /*2ac0*/  LDG.E.128 R176, [R176.64] ;  /* 0x00000004b0b07981 */ /* 0x000ea2000c1e1d00 */
[----:B------:R-:W-:-:S05]  /*2ad0*/  @P2 IMAD.WIDE.U32 R224, R222, R248, c[0x0][0x180] ;  /* 0x00006000dee02625 */ /* 0x000fca00078e00f8 */
[----:B-----5:R2:W5:Y:S02]  /*2ae0*/  @P2 LDG.E.128 R28, [R224.64] ;  /* 0x00000004e01c2981 */ /* 0x020564000c1e1d00 */
[----:B--2---:R-:W-:-:S05]  /*2af0*/  PRMT R224, RZ, 0x5410, R176 ;  /* 0x00005410ffe07816 */ /* 0x004fca00000000b0 */
[----:B------:R-:W-:Y:S01]  /*2b00*/  FMUL.FTZ R221, R224, R187 ;  /* 0x000000bbe0dd7220 */ /* 0x000fe20000410000 */
[----:B------:R-:W-:Y:S05]  /*2b10*/  @P3 BRA `(.L_x_15603) ;  /* 0x0000002000003947 */ /* 0x000fea0003800000 */
[----:B------:R-:W-:Y:S05]  /*2b20*/  @P0 BRA `(.L_x_15604) ;  /* 0x0000003000000947 */ /* 0x000fea0003800000 */
[----:B------:R-:W-:Y:S05]  /*2b30*/  BRA `(.L_x_15605) ;  /* 0x0000004000007947 */ /* 0x000fea0003800000 */
.L_x_15603:
[----:B-----5:R-:W-:-:S05]  /*2b40*/  PRMT R224, RZ, 0x5410, R28 ;  /* 0x00005410ffe07816 */ /* 0x020fca000000001c */
[----:B------:R-:W-:-:S05]  /*2b50*/  FADD.FTZ R221, R224, R221 ;  /* 0x000000dde0dd7221 */ /* 0x000fca0000010000 */
.L_x_15604:
[----:B------:R-:W-:-:S04]  /*2b60*/  F2FP.BF16.PACK_AB R224, RZ, R221 ;  /* 0x000000ddffe0723e */ /* 0x000fc800000010ff */
[----:B------:R-:W-:Y:S02]  /*2b70*/  PRMT R24, R224, 0x7610, R24 ;  /* 0x00007610e0187816 */ /* 0x000fe40000000018 */
.L_x_15605:
[----:B------:R-:W-:-:S05]  /*2b80*/  PRMT R176, RZ, 0x7610, R176 ;  /* 0x00007610ffb07816 */ /* 0x000fca00000000b0 */
[----:B------:R-:W-:Y:S01]  /*2b90*/  FMUL.FTZ R225, R176, R187 ;  /* 0x000000bbb0e17220 */ /* 0x000fe20000410000 */
[----:B------:R-:W-:Y:S05]  /*2ba0*/  @P3 BRA `(.L_x_15606) ;  /* 0x0000002000003947 */ /* 0x000fea0003800000 */
[----:B------:R-:W-:Y:S05]  /*2bb0*/  @P0 BRA `(.L_x_15607) ;  /* 0x0000003000000947 */ /* 0x000fea0003800000 */
[----:B------:R-:W-:Y:S05]  /*2bc0*/  BRA `(.L_x_15608) ;  /* 0x0000004000007947 */ /* 0x000fea0003800000 */
.L_x_15606:
[----:B-----5:R-:W-:-:S05]  /*2bd0*/  PRMT R176, RZ, 0x7610, R28 ;  /* 0x00007610ffb07816 */ /* 0x020fca000000001c */
[----:B------:R-:W-:-:S05]  /*2be0*/  FADD.FTZ R225, R176, R225 ;  /* 0x000000e1b0e17221 */ /* 0x000fca0000010000 */
.L_x_15607:
[----:B------:R-:W-:-:S04]  /*2bf0*/  F2FP.BF16.PACK_AB R176, RZ, R225 ;  /* 0x000000e1ffb0723e */ /* 0x000fc800000010ff */
[----:B------:R-:W-:Y:S02]  /*2c00*/  PRMT R24, R24, 0x5410, R176 ;  /* 0x0000541018187816 */ /* 0x000fe400000000b0 */
.L_x_15608:
[----:B------:R-:W-:-:S05]  /*2c10*/  PRMT R224, RZ, 0x5410, R177 ;  /* 0x00005410ffe07816 */ /* 0x000fca00000000b1 */
[----:B------:R-:W-:Y:S01]  /*2c20*/  FMUL.FTZ R224, R224, R187 ;  /* 0x000000bbe0e07220 */ /* 0x000fe20000410000 */
[----:B------:R-:W-:Y:S05]  /*2c30*/  @P3 BRA `(.L_x_15609) ;  /* 0x0000002000003947 */ /* 0x000fea0003800000 */
[----:B------:R-:W-:Y:S05]  /*2c40*/  @P0 BRA `(.L_x_15610) ;  /* 0x0000003000000947 */ /* 0x000fea0003800000 */
[----:B------:R-:W-:Y:S05]  /*2c50*/  BRA `(.L_x_15611) ;  /* 0x0000004000007947 */ /* 0x000fea0003800000 */
.L_x_15609:
[----:B-----5:R-:W-:-:S05]  /*2c60*/  PRMT R227, RZ, 0x5410, R29 ;  /* 0x00005410ffe37816 */ /* 0x020fca000000001d */
[----:B------:R-:W-:-:S05]  /*2c70*/  FADD.FTZ R224, R227, R224 ;  /* 0x000000e0e3e07221 */ /* 0x000fca0000010000 */
.L_x_15610:
[----:B------:R-:W-:-:S04]  /*2c80*/  F2FP.BF16.PACK_AB R176, RZ, R224 ;  /* 0x000000e0ffb0723e */ /* 0x000fc800000010ff */
[----:B------:R-:W-:Y:S02]  /*2c90*/  PRMT R25, R176, 0x7610, R25 ;  /* 0x00007610b0197816 */ /* 0x000fe40000000019 */
.L_x_15611:
[----:B------:R-:W-:-:S05]  /*2ca0*/  PRMT R176, RZ, 0x7610, R177 ;  /* 0x00007610ffb07816 */ /* 0x000fca00000000b1 */
[----:B------:R-:W-:Y:S01]  /*2cb0*/  FMUL.FTZ R227, R176, R187 ;  /* 0x000000bbb0e37220 */ /* 0x000fe20000410000 */
[----:B------:R-:W-:Y:S05]  /*2cc0*/  @P3 BRA `(.L_x_15612) ;  /* 0x0000002000003947 */ /* 0x000fea0003800000 */
[----:B------:R-:W-:Y:S05]  /*2cd0*/  @P0 BRA `(.L_x_15613) ;  /* 0x0000003000000947 */ /* 0x000fea0003800000 */
[----:B------:R-:W-:Y:S05]  /*2ce0*/  BRA `(.L_x_15614) ;  /* 0x0000004000007947 */ /* 0x000fea0003800000 */
.L_x_15612:
[----:B-----5:R-:W-:-:S05]  /*2cf0*/  PRMT R176, RZ, 0x7610, R29 ;  /* 0x00007610ffb07816 */ /* 0x020fca000000001d */
[----:B------:R-:W-:-:S05]  /*2d00*/  FADD.FTZ R227, R176, R227 ;  /* 0x000000e3b0e37221 */ /* 0x000fca0000010000 */
.L_x_15613:
[----:B------:R-:W-:-:S04]  /*2d10*/  F2FP.BF16.PACK_AB R176, RZ, R227 ;  /* 0x000000e3ffb0723e */ /* 0x000fc800000010ff */
[----:B------:R-:W-:Y:S02]  /*2d20*/  PRMT R25, R25, 0x5410, R176 ;  /* 0x0000541019197816 */ /* 0x000fe400000000b0 */
.L_x_15614:
[----:B------:R-:W-:-:S05]  /*2d30*/  PRMT R226, RZ, 0x5410, R178 ;  /* 0x00005410ffe27816 */ /* 0x000fca00000000b2 */
[----:B------:R-:W-:Y:S01]  /*2d40*/  FMUL.FTZ R226, R226, R187 ;  /* 0x000000bbe2e27220 */ /* 0x000fe20000410000 */
[----:B------:R-:W-:Y:S05]  /*2d50*/  @P3 BRA `(.L_x_15615) ;  /* 0x0000002000003947 */ /* 0x000fea0003800000 */
[----:B------:R-:W-:Y:S05]  /*2d60*/  @P0 BRA `(.L_x_15616) ;  /* 0x0000003000000947 */ /* 0x000fea0003800000 */
[----:B------:R-:W-:Y:S05]  /*2d70*/  BRA `(.L_x_15617) ;  /* 0x0000004000007947 */ /* 0x000fea0003800000 */
.L_x_15615:
[----:B-----5:R-:W-:-:S05]  /*2d80*/  PRMT R177, RZ, 0x5410, R30 ;  /* 0x00005410ffb17816 */ /* 0x020fca000000001e */
[----:B------:R-:W-:-:S05]  /*2d90*/  FADD.FTZ R226, R177, R226 ;  /* 0x000000e2b1e27221 */ /* 0x000fca0000010000 */
.L_x_15616:
[----:B------:R-:W-:-:S04]  /*2da0*/  F2FP.BF16.PACK_AB R176, RZ, R226 ;  /* 0x000000e2ffb0723e */ /* 0x000fc800000010ff */
[----:B------:R-:W-:Y:S02]  /*2db0*/  PRMT R26, R176, 0x7610, R26 ;  /* 0x00007610b01a7816 */ /* 0x000fe4000000001a */
.L_x_15617:
[----:B------:R-:W-:-:S05]  /*2dc0*/  PRMT R178, RZ, 0x7610, R178 ;  /* 0x00007610ffb27816 */ /* 0x000fca00000000b2 */
[----:B------:R-:W-:Y:S01]  /*2dd0*/  FMUL.FTZ R229, R178, R187 ;  /* 0x000000bbb2e57220 */ /* 0x000fe20000410000 */
[----:B------:R-:W-:Y:S05]  /*2de0*/  @P3 BRA `(.L_x_15618) ;  /* 0x0000002000003947 */ /* 0x000fea0003800000 */
[----:B------:R-:W-:Y:S05]  /*2df0*/  @P0 BRA `(.L_x_15619) ;  /* 0x0000003000000947 */ /* 0x000fea0003800000 */
[----:B------:R-:W-:Y:S05]  /*2e00*/  BRA `(.L_x_15620) ;  /* 0x0000004000007947 */ /* 0x000fea0003800000 */
.L_x_15618:
[----:B-----5:R-:W-:-:S05]  /*2e10*/  PRMT R176, RZ, 0x7610, R30 ;  /* 0x00007610ffb07816 */ /* 0x020fca000000001e */
[----:B------:R-:W-:-:S05]  /*2e20*/  FADD.FTZ R229, R176, R229 ;  /* 0x000000e5b0e57221 */ /* 0x000fca0000010000 */
.L_x_15619:
[----:B------:R-:W-:-:S04]  /*2e30*/  F2FP.BF16.PACK_AB R176, RZ, R229 ;  /* 0x000000e5ffb0723e */ /* 0x000fc800000010ff */
[----:B------:R-:W-:Y:S02]  /*2e40*/  PRMT R26, R26, 0x5410, R176 ;  /* 0x000054101a1a7816 */ /* 0x000fe400000000b0 */
.L_x_15620:
[----:B------:R-:W-:-:S05]  /*2e50*/  PRMT R228, RZ, 0x5410, R179 ;  /* 0x00005410ffe47816 */ /* 0x000fca00000000b3 */
[----:B------:R-:W-:Y:S01]  /*2e60*/  FMUL.FTZ R228, R228, R187 ;  /* 0x000000bbe4e47220 */ /* 0x000fe20000410000 */
[----:B------:R-:W-:Y:S05]  /*2e70*/  @P3 BRA `(.L_x_15621) ;  /* 0x0000002000003947 */ /* 0x000fea0003800000 */
[----:B------:R-:W-:Y:S05]  /*2e80*/  @P0 BRA `(.L_x_15622) ;  /* 0x0000003000000947 */ /* 0x000fea0003800000 */
[----:B------:R-:W-:Y:S05]  /*2e90*/  BRA `(.L_x_15623) ;  /* 0x0000004000007947 */ /* 0x000fea0003800000 */
.L_x_15621:
[----:B-----5:R-:W-:-:S05]  /*2ea0*/  PRMT R177, RZ, 0x5410, R31 ;  /* 0x00005410ffb17816 */ /* 0x020fca000000001f */
[----:B------:R-:W-:-:S05]  /*2eb0*/  FADD.FTZ R228, R177, R228 ;  /* 0x000000e4b1e47221 */ /* 0x000fca0000010000 */
.L_x_15622:
[----:B------:R-:W-:-:S04]  /*2ec0*/  F2FP.BF16.PACK_AB R176, RZ, R228 ;  /* 0x000000e4ffb0723e */ /* 0x000fc800000010ff */
[----:B------:R-:W-:Y:S02]  /*2ed0*/  PRMT R27, R176, 0x7610, R27 ;  /* 0x00007610b01b7816 */ /* 0x000fe4000000001b */
.L_x_15623:
[----:B------:R-:W-:-:S05]  /*2ee0*/  PRMT R232, RZ, 0x7610, R179 ;  /* 0x00007610ffe87816 */ /* 0x000fca00000000b3 */
[----:B------:R-:W-:Y:S01]  /*2ef0*/  FMUL.FTZ R232, R232, R187 ;  /* 0x000000bbe8e87220 */ /* 0x000fe20000410000 */
[----:B------:R-:W-:Y:S05]  /*2f00*/  @P3 BRA `(.L_x_15624) ;  /* 0x0000002000003947 */ /* 0x000fea0003800000 */
[----:B------:R-:W-:Y:S05]  /*2f10*/  @P0 BRA `(.L_x_15625) ;  /* 0x0000003000000947 */ /* 0x000fea0003800000 */
[----:B------:R-:W-:Y:S05]  /*2f20*/  BRA `(.L_x_15626) ;  /* 0x0000004000007947 */ /* 0x000fea0003800000 */
.L_x_15624:
[----:B-----5:R-:W-:-:S05]  /*2f30*/  PRMT R177, RZ, 0x7610, R31 ;  /* 0x00007610ffb17816 */ /* 0x020fca000000001f */
[----:B------:R-:W-:-:S05]  /*2f40*/  FADD.FTZ R232, R177, R232 ;  /* 0x000000e8b1e87221 */ /* 0x000fca0000010000 */
.L_x_15625:
[----:B------:R-:W-:-:S04]  /*2f50*/  F2FP.BF16.PACK_AB R176, RZ, R232 ;  /* 0x000000e8ffb0723e */ /* 0x000fc800000010ff */
[----:B------:R-:W-:Y:S02]  /*2f60*/  PRMT R27, R27, 0x5410, R176 ;  /* 0x000054101b1b7816 */ /* 0x000fe400000000b0 */
.L_x_15626:
[----:B------:R-:W-:Y:S01]  /*2f70*/  @P0 IMAD.WIDE.U32 R176, R222, R248, c[0x0][0x188] ;  /* 0x00006200deb00625 */ /* 0x000fe200078e00f8 */
[----:B------:R-:W-:-:S04]  /*2f80*/  IADD3 R231, R12, 0x100, RZ ;  /* 0x000001000ce77810 */ /* 0x000fc80007ffe0ff */
[----:B------:R0:W-:Y:S02]  /*2f90*/  @P0 STG.E.128 [R176.64], R24 ;  /* 0x00000018b0000986 */ /* 0x0001e4000c101d04 */
[----:B0-----:R-:W-:-:S05]  /*2fa0*/  @P2 IMAD.WIDE.U32 R176, R231, R248, c[0x0][0x180] ;  /* 0x00006000e7b02625 */ /* 0x001fca00078e00f8 */
[----:B-----5:R0:W5:Y:S02]  /*2fb0*/  @P2 LDG.E.128 R28, [R176.64] ;  /* 0x00000004b01c2981 */ /* 0x020164000c1e1d00 */
[----:B0-----:R-:W-:-:S06]  /*2fc0*/  IMAD.WIDE.U32 R176, R231, R248, c[0x0][0x170] ;  /* 0x00005c00e7b07625 */ /* 0x001fcc00078e00f8 */
[----:B------:R-:W2:Y:S02]  /*2fd0*/  LDG.E.128 R176, [R176.64] ;  /* 0x00000004b0b07981 */ /* 0x000ea4000c1e1d00 */
[----:B--2---:R-:W-:-:S05]  /*2fe0*/  PRMT R230, RZ, 0x5410, R176 ;  /* 0x00005410ffe67816 */ /* 0x004fca00000000b0 */
[----:B------:R-:W-:Y:S01]  /*2ff0*/  FMUL.FTZ R230, R230, R187 ;  /* 0x000000bbe6e67220 */ /* 0x000fe20000410000 */
[----:B------:R-:W-:Y:S05]  /*3000*/  @P3 BRA `(.L_x_15627) ;  /* 0x0000002000003947 */ /* 0x000fea0003800000 */
[----:B------:R-:W-:Y:S05]  /*3010*/  @P0 BRA `(.L_x_15628) ;  /* 0x0000003000000947 */ /* 0x000fea0003800000 */
[----:B------:R-:W-:Y:S05]  /*3020*/  BRA `(.L_x_15629) ;  /* 0x0000004000007947 */ /* 0x000fea0003800000 */
.L_x_15627:
[----:B-----5:R-:W-:-:S05]  /*3030*/  PRMT R233, RZ, 0x5410, R28 ;  /* 0x00005410ffe97816 */ /* 0x020fca000000001c */
[----:B------:R-:W-:-:S05]  /*3040*/  FADD.FTZ R230, R233, R230 ;  /* 0x000000e6e9e67221 */ /* 0x000fca0000010000 */
.L_x_15628:
[----:B------:R-:W-:-:S04]  /*3050*/  F2FP.BF16.PACK_AB R233, RZ, R230 ;  /* 0x000000e6ffe9723e */ /* 0x000fc800000010ff */
[----:B------:R-:W-:Y:S02]  /*3060*/  PRMT R24, R233, 0x7610, R24 ;  /* 0x00007610e9187816 */ /* 0x000fe40000000018 */
.L_x_15629:
[----:B------:R-:W-:-:S05]  /*3070*/  PRMT R176, RZ, 0x7610, R176 ;  /* 0x00007610ffb07816 */ /* 0x000fca00000000b0 */
[----:B------:R-:W-:Y:S01]  /*3080*/  FMUL.FTZ R234, R176, R187 ;  /* 0x000000bbb0ea7220 */ /* 0x000fe20000410000 */
[----:B------:R-:W-:Y:S05]  /*3090*/  @P3 BRA `(.L_x_15630) ;  /* 0x0000002000003947 */ /* 0x000fea0003800000 */
[----:B------:R-:W-:Y:S05]  /*30a0*/  @P0 BRA `(.L_x_15631) ;  /* 0x0000003000000947 */ /* 0x000fea0003800000 */
[----:B------:R-:W-:Y:S05]  /*30b0*/  BRA `(.L_x_15632) ;  /* 0x0000004000007947 */ /* 0x000fea0003800000 */
.L_x_15630:
[----:B-----5:R-:W-:-:S05]  /*30c0*/  PRMT R233, RZ, 0x7610, R28 ;  /* 0x00007610ffe97816 */ /* 0x020fca000000001c */
[----:B------:R-:W-:-:S05]  /*30d0*/  FADD.FTZ R234, R233, R234 ;  /* 0x000000eae9ea7221 */ /* 0x000fca0000010000 */
.L_x_15631:
[----:B------:R-:W-:-:S04]  /*30e0*/  F2FP.BF16.PACK_AB R176, RZ, R234 ;  /* 0x000000eaffb0723e */ /* 0x000fc800000010ff */
[----:B------:R-:W-:Y:S02]  /*30f0*/  PRMT R24, R24, 0x5410, R176 ;  /* 0x0000541018187816 */ /* 0x000fe400000000b0 */
.L_x_15632:
[----:B------:R-:W-:-:S05]  /*3100*/  PRMT R176, RZ, 0x5410, R177 ;  /* 0x00005410ffb07816 */ /* 0x000fca00000000b1 */
[----:B------:R-:W-:Y:S01]  /*3110*/  FMUL.FTZ R233, R176, R187 ;  /* 0x000000bbb0e97220 */ /* 0x000fe20000410000 */
[----:B------:R-:W-:Y:S05]  /*3120*/  @P3 BRA `(.L_x_15633) ;  /* 0x0000002000003947 */ /* 0x000fea0003800000 */
[----:B------:R-:W-:Y:S05]  /*3130*/  @P0 BRA `(.L_x_15634) ;  /* 0x0000003000000947 */ /* 0x000fea0003800000 */
[----:B------:R-:W-:Y:S05]  /*3140*/  BRA `(.L_x_15635) ;  /* 0x0000004000007947 */ /* 0x000fea0003800000 */
.L_x_15633:
[----:B-----5:R-:W-:-:S05]  /*3150*/  PRMT R176, RZ, 0x5410, R29 ;  /* 0x00005410ffb07816 */ /* 0x020fca000000001d */
[----:B------:R-:W-:-:S05]  /*3160*/  FADD.FTZ R233, R176, R233 ;  /* 0x000000e9b0e97221 */ /* 0x000fca0000010000 */
.L_x_15634:
[----:B------:R-:W-:-:S04]  /*3170*/  F2FP.BF16.PACK_AB R176, RZ, R233 ;  /* 0x000000e9ffb0723e */ /* 0x000fc800000010ff */
[----:B------:R-:W-:Y:S02]  /*3180*/  PRMT R25, R176, 0x7610, R25 ;  /* 0x00007610b0197816 */ /* 0x000fe40000000019 */
.L_x_15635:
[----:B------:R-:W-:-:S05]  /*3190*/  PRMT R236, RZ, 0x7610, R177 ;  /* 0x00007610ffec7816 */ /* 0x000fca00000000b1 */
[----:B------:R-:W-:Y:S01]  /*31a0*/  FMUL.FTZ R236, R236, R187 ;  /* 0x000000bbecec7220 */ /* 0x000fe20000410000 */
[----:B------:R-:W-:Y:S05]  /*31b0*/  @P3 BRA `(.L_x_15636) ;  /* 0x0000002000003947 */ /* 0x000fea0003800000 */
[----:B------:R-:W-:Y:S05]  /*31c0*/  @P0 BRA `(.L_x_15637) ;  /* 0x0000003000000947 */ /* 0x000fea0003800000 */
[----:B------:R-:W-:Y:S05]  /*31d0*/  BRA `(.L_x_15638) ;  /* 0x0000004000007947 */ /* 0x000fea0003800000 */
.L_x_15636:
[----:B-----5:R-:W-:-:S05]  /*31e0*/  PRMT R177, RZ, 0x7610, R29 ;  /* 0x00007610ffb17816 */ /* 0x020fca000000001d */
[----:B------:R-:W-:-:S05]  /*31f0*/  FADD.FTZ R236, R177, R236 ;  /* 0x000000ecb1ec7221 */ /* 0x000fca0000010000 */
.L_x_15637:
[----:B------:R-:W-:-:S04]  /*3200*/  F2FP.BF16.PACK_AB R176, RZ, R236 ;  /* 0x000000ecffb0723e */ /* 0x000fc800000010ff */
[----:B------:R-:W-:Y:S02]  /*3210*/  PRMT R25, R25, 0x5410, R176 ;  /* 0x0000541019197816 */ /* 0x000fe400000000b0 */
.L_x_15638:
[----:B------:R-:W-:-:S05]  /*3220*/  PRMT R176, RZ, 0x5410, R178 ;  /* 0x00005410ffb07816 */ /* 0x000fca00000000b2 */
[----:B------:R-:W-:Y:S01]  /*3230*/  FMUL.FTZ R235, R176, R187 ;  /* 0x000000bbb0eb7220 */ /* 0x000fe20000410000 */
[----:B------:R-:W-:Y:S05]  /*3240*/  @P3 BRA `(.L_x_15639) ;  /* 0x0000002000003947 */ /* 0x000fea0003800000 */
[----:B------:R-:W-:Y:S05]  /*3250*/  @P0 BRA `(.L_x_15640) ;  /* 0x0000003000000947 */ /* 0x000fea0003800000 */
[----:B------:R-:W-:Y:S05]  /*3260*/  BRA `(.L_x_15641) ;  /* 0x0000004000007947 */ /* 0x000fea0003800000 */
.L_x_15639:
[----:B-----5:R-:W-:-:S05]  /*3270*/  PRMT R176, RZ, 0x5410, R30 ;  /* 0x00005410ffb07816 */ /* 0x020fca000000001e */
[----:B------:R-:W-:-:S05]  /*3280*/  FADD.FTZ R235, R176, R235 ;  /* 0x000000ebb0eb7221 */ /* 0x000fca0000010000 */
.L_x_15640:
[----:B------:R-:W-:-:S04]  /*3290*/  F2FP.BF16.PACK_AB R176, RZ, R235 ;  /* 0x000000ebffb0723e */ /* 0x000fc800000010ff */
[----:B------:R-:W-:Y:S02]  /*32a0*/  PRMT R26, R176, 0x7610, R26 ;  /* 0x00007610b01a7816 */ /* 0x000fe4000000001a */
.L_x_15641:
[----:B------:R-:W-:-:S05]  /*32b0*/  PRMT R178, RZ, 0x7610, R178 ;  /* 0x00007610ffb27816 */ /* 0x000fca00000000b2 */
[----:B------:R-:W-:Y:S01]  /*32c0*/  FMUL.FTZ R238, R178, R187 ;  /* 0x000000bbb2ee7220 */ /* 0x000fe20000410000 */
[----:B------:R-:W-:Y:S05]  /*32d0*/  @P3 BRA `(.L_x_15642) ;  /* 0x0000002000003947 */ /* 0x000fea0003800000 */
[----:B------:R-:W-:Y:S05]  /*32e0*/  @P0 BRA `(.L_x_15643) ;  /* 0x0000003000000947 */ /* 0x000fea0003800000 */
[----:B------:R-:W-:Y:S05]  /*32f0*/  BRA `(.L_x_15644) ;  /* 0x0000004000007947 */ /* 0x000fea0003800000 */
.L_x_15642:
[----:B-----5:R-:W-:-:S05]  /*3300*/  PRMT R176, RZ, 0x7610, R30 ;  /* 0x00007610ffb07816 */ /* 0x020fca000000001e */
[----:B------:R-:W-:-:S05]  /*3310*/  FADD.FTZ R238, R176, R238 ;  /* 0x000000eeb0ee7221 */ /* 0x000fca0000010000 */
.L_x_15643:
[----:B------:R-:W-:-:S04]  /*3320*/  F2FP.BF16.PACK_AB R176, RZ, R238 ;  /* 0x000000eeffb0723e */ /* 0x000fc800000010ff */
[----:B------:R-:W-:Y:S02]  /*3330*/  PRMT R26, R26, 0x5410, R176 ;  /* 0x000054101a1a7816 */ /* 0x000fe400000000b0 */
.L_x_15644:
[----:B------:R-:W-:-:S05]  /*3340*/  PRMT R237, RZ, 0x5410, R179 ;  /* 0x00005410ffed7816 */ /* 0x000fca00000000b3 */
[----:B------:R-:W-:Y:S01]  /*3350*/  FMUL.FTZ R237, R237, R187 ;  /* 0x000000bbeded7220 */ /* 0x000fe20000410000 */
[----:B------:R-:W-:Y:S05]  /*3360*/  @P3 BRA `(.L_x_15645) ;  /* 0x0000002000003947 */ /* 0x000fea0003800000 */
[----:B------:R-:W-:Y:S05]  /*3370*/  @P0 BRA `(.L_x_15646) ;  /* 0x0000003000000947 */ /* 0x000fea0003800000 */
[----:B------:R-:W-:Y:S05]  /*3380*/  BRA `(.L_x_15647) ;  /* 0x0000004000007947 */ /* 0x000fea0003800000 */
.L_x_15645:
[----:B-----5:R-:W-:-:S05]  /*3390*/  PRMT R176, RZ, 0x5410, R31 ;  /* 0x00005410ffb07816 */ /* 0x020fca000000001f */
[----:B------:R-:W-:-:S05]  /*33a0*/  FADD.FTZ R237, R176, R237 ;  /* 0x000000edb0ed7221 */ /* 0x000fca0000010000 */
.L_x_15646:
[----:B------:R-:W-:-:S04]  /*33b0*/  F2FP.BF16.PACK_AB R176, RZ, R237 ;  /* 0x000000edffb0723e */ /* 0x000fc800000010ff */
[----:B------:R-:W-:Y:S02]  /*33c0*/  PRMT R27, R176, 0x7610, R27 ;  /* 0x00007610b01b7816 */ /* 0x000fe4000000001b */
.L_x_15647:
[----:B------:R-:W-:-:S05]  /*33d0*/  PRMT R179, RZ, 0x7610, R179 ;  /* 0x00007610ffb37816 */ /* 0x000fca00000000b3 */
[----:B------:R-:W-:Y:S01]  /*33e0*/  FMUL.FTZ R241, R179, R187 ;  /* 0x000000bbb3f17220 */ /* 0x000fe20000410000 */
[----:B------:R-:W-:Y:S05]  /*33f0*/  @P3 BRA `(.L_x_15648) ;  /* 0x0000002000003947 */ /* 0x000fea0003800000 */
[----:B------:R-:W-:Y:S05]  /*3400*/  @P0 BRA `(.L_x_15649) ;  /* 0x0000003000000947 */ /* 0x000fea0003800000 */
[----:B------:R-:W-:Y:S05]  /*3410*/  BRA `(.L_x_15650) ;  /* 0x0000004000007947 */ /* 0x000fea0003800000 */
.L_x_15648:
[----:B-----5:R-:W-:-:S05]  /*3420*/  PRMT R176, RZ, 0x7610, R31 ;  /* 0x00007610ffb07816 */ /* 0x020fca000000001f */
[----:B------:R-:W-:-:S05]  /*3430*/  FADD.FTZ R241, R176, R241 ;  /* 0x000000f1b0f17221 */ /* 0x000fca0000010000 */
.L_x_15649:
[----:B------:R-:W-:-:S04]  /*3440*/  F2FP.BF16.PACK_AB R176, RZ, R241 ;  /* 0x000000f1ffb0723e */ /* 0x000fc800000010ff */
[----:B------:R-:W-:Y:S02]  /*3450*/  PRMT R27, R27, 0x5410, R176 ;  /* 0x000054101b1b7816 */ /* 0x000fe400000000b0 */
.L_x_15650:
        /* <DEDUP_REMOVED lines=12> */
.L_x_15651:
[----:B-----5:R-:W-:-:S05]  /*3520*/  PRMT R242, RZ, 0x5410, R28 ;  /* 0x00005410fff27816 */ /* 0x020fca000000001c */
[----:B------:R-:W-:-:S05]  /*3530*/  FADD.FTZ R239, R242, R239 ;  /* 0x000000eff2ef7221 */ /* 0x000fca0000010000 */
.L_x_15652:
[----:B------:R-:W-:-:S04]  /*3540*/  F2FP.BF16.PACK_AB R242, RZ, R239 ;  /* 0x000000effff2723e */ /* 0x000fc800000010ff */
[----:B------:R-:W-:Y:S02]  /*3550*/  PRMT R24, R242, 0x7610, R24 ;  /* 0x00007610f2187816 */ /* 0x000fe40000000018 */
.L_x_15653:
[----:B------:R-:W-:-:S05]  /*3560*/  PRMT R176, RZ, 0x7610, R176 ;  /* 0x00007610ffb07816 */ /* 0x000fca00000000b0 */
[----:B------:R-:W-:Y:S01]  /*3570*/  FMUL.FTZ R243, R176, R187 ;  /* 0x000000bbb0f37220 */ /* 0x000fe20000410000 */
[----:B------:R-:W-:Y:S05]  /*3580*/  @P3 BRA `(.L_x_15654) ;  /* 0x0000002000003947 */ /* 0x000fea0003800000 */
[----:B------:R-:W-:Y:S05]  /*3590*/  @P0 BRA `(.L_x_15655) ;  /* 0x0000003000000947 */ /* 0x000fea0003800000 */
[----:B------:R-:W-:Y:S05]  /*35a0*/  BRA `(.L_x_15656) ;  /* 0x0000004000007947 */ /* 0x000fea0003800000 */
.L_x_15654:
[----:B-----5:R-:W-:-:S05]  /*35b0*/  PRMT R176, RZ, 0x7610, R28 ;  /* 0x00007610ffb07816 */ /* 0x020fca000000001c */
[----:B------:R-:W-:-:S05]  /*35c0*/  FADD.FTZ R243, R176, R243 ;  /* 0x000000f3b0f37221 */ /* 0x000fca0000010000 */
.L_x_15655:
[----:B------:R-:W-:-:S04]  /*35d0*/  F2FP.BF16.PACK_AB R176, RZ, R243 ;  /* 0x000000f3ffb0723e */ /* 0x000fc800000010ff */
[----:B------:R-:W-:Y:S02]  /*35e0*/  PRMT R24, R24, 0x5410, R176 ;  /* 0x0000541018187816 */ /* 0x000fe400000000b0 */
.L_x_15656:
[----:B------:R-:W-:-:S05]  /*35f0*/  PRMT R176, RZ, 0x5410, R177 ;  /* 0x00005410ffb07816 */ /* 0x000fca00000000b1 */
[----:B------:R-:W-:Y:S01]  /*3600*/  FMUL.FTZ R242, R176, R187 ;  /* 0x000000bbb0f27220 */ /* 0x000fe20000410000 */
[----:B------:R-:W-:Y:S05]  /*3610*/  @P3 BRA `(.L_x_15657) ;  /* 0x0000002000003947 */ /* 0x000fea0003800000 */
[----:B------:R-:W-:Y:S05]  /*3620*/  @P0 BRA `(.L_x_15658) ;  /* 0x0000003000000947 */ /* 0x000fea0003800000 */
[----:B------:R-:W-:Y:S05]  /*3630*/  BRA `(.L_x_15659) ;  /* 0x0000004000007947 */ /* 0x000fea0003800000 */
.L_x_15657:
[----:B-----5:R-:W-:-:S05]  /*3640*/  PRMT R176, RZ, 0x5410, R29 ;  /* 0x00005410ffb07816 */ /* 0x020fca000000001d */
[----:B------:R-:W-:-:S05]  /*3650*/  FADD.FTZ R242, R176, R242 ;  /* 0x000000f2b0f27221 */ /* 0x000fca0000010000 */
.L_x_15658:
[----:B------:R-:W-:-:S04]  /*3660*/  F2FP.BF16.PACK_AB R176, RZ, R242 ;  /* 0x000000f2ffb0723e */ /* 0x000fc800000010ff */
[----:B------:R-:W-:Y:S02]  /*3670*/  PRMT R25, R176, 0x7610, R25 ;  /* 0x00007610b0197816 */ /* 0x000fe40000000019 */
.L_x_15659:
[----:B------:R-:W-:-:S05]  /*3680*/  PRMT R177, RZ, 0x7610, R177 ;  /* 0x00007610ffb17816 */ /* 0x000fca00000000b1 */
[----:B------:R-:W-:Y:S01]  /*3690*/  FMUL.FTZ R245, R177, R187 ;  /* 0x000000bbb1f57220 */ /* 0x000fe20000410000 */
[----:B------:R-:W-:Y:S05]  /*36a0*/  @P3 BRA `(.L_x_15660) ;  /* 0x0000002000003947 */ /* 0x000fea0003800000 */
[----:B------:R-:W-:Y:S05]  /*36b0*/  @P0 BRA `(.L_x_15661) ;  /* 0x0000003000000947 */ /* 0x000fea0003800000 */
[----:B------:R-:W-:Y:S05]  /*36c0*/  BRA `(.L_x_15662) ;  /* 0x0000004000007947 */ /* 0x000fea0003800000 */
.L_x_15660:
[----:B-----5:R-:W-:-:S05]  /*36d0*/  PRMT R176, RZ, 0x7610, R29 ;  /* 0x00007610ffb07816 */ /* 0x020fca000000001d */
[----:B------:R-:W-:-:S05]  /*36e0*/  FADD.FTZ R245, R176, R245 ;  /* 0x000000f5b0f57221 */ /* 0x000fca0000010000 */
.L_x_15661:
[----:B------:R-:W-:-:S04]  /*36f0*/  F2FP.BF16.PACK_AB R176, RZ, R245 ;  /* 0x000000f5ffb0723e */ /* 0x000fc800000010ff */
[----:B------:R-:W-:Y:S02]  /*3700*/  PRMT R25, R25, 0x5410, R176 ;  /* 0x0000541019197816 */ /* 0x000fe400000000b0 */
.L_x_15662:
[----:B------:R-:W-:-:S05]  /*3710*/  PRMT R176, RZ, 0x5410, R178 ;  /* 0x00005410ffb07816 */ /* 0x000fca00000000b2 */
[----:B------:R-:W-:Y:S01]  /*3720*/  FMUL.FTZ R244, R176, R187 ;  /* 0x000000bbb0f47220 */ /* 0x000fe20000410000 */
[----:B------:R-:W-:Y:S05]  /*3730*/  @P3 BRA `(.L_x_15663) ;  /* 0x0000002000003947 */ /* 0x000fea0003800000 */
[----:B------:R-:W-:Y:S05]  /*3740*/  @P0 BRA `(.L_x_15664) ;  /* 0x0000003000000947 */ /* 0x000fea0003800000 */
[----:B------:R-:W-:Y:S05]  /*3750*/  BRA `(.L_x_15665) ;  /* 0x0000004000007947 */ /* 0x000fea0003800000 */
.L_x_15663:
[----:B-----5:R-:W-:-:S05]  /*3760*/  PRMT R176, RZ, 0x5410, R30 ;  /* 0x00005410ffb07816 */ /* 0x020fca000000001e */
[----:B------:R-:W-:-:S05]  /*3770*/  FADD.FTZ R244, R176, R244 ;  /* 0x000000f4b0f47221 */ /* 0x000fca0000010000 */
.L_x_15664:
[----:B------:R-:W-:-:S04]  /*3780*/  F2FP.BF16.PACK_AB R176, RZ, R244 ;  /* 0x000000f4ffb0723e */ /* 0x000fc800000010ff */
[----:B------:R-:W-:Y:S02]  /*3790*/  PRMT R26, R176, 0x7610, R26 ;  /* 0x00007610b01a7816 */ /* 0x000fe4000000001a */
.L_x_15665:
[----:B------:R-:W-:-:S05]  /*37a0*/  PRMT R178, RZ, 0x7610, R178 ;  /* 0x00007610ffb27816 */ /* 0x000fca00000000b2 */
[----:B------:R-:W-:Y:S01]  /*37b0*/  FMUL.FTZ R247, R178, R187 ;  /* 0x000000bbb2f77220 */ /* 0x000fe20000410000 */
[----:B------:R-:W-:Y:S05]  /*37c0*/  @P3 BRA `(.L_x_15666) ;  /* 0x0000002000003947 */ /* 0x000fea0003800000 */
[----:B------:R-:W-:Y:S05]  /*37d0*/  @P0 BRA `(.L_x_15667) ;  /* 0x0000003000000947 */ /* 0x000fea0003800000 */
[----:B------:R-:W-:Y:S05]  /*37e0*/  BRA `(.L_x_15668) ;  /* 0x0000004000007947 */ /* 0x000fea0003800000 */
.L_x_15666:
[----:B-----5:R-:W-:-:S05]  /*37f0*/  PRMT R176, RZ, 0x7610, R30 ;  /* 0x00007610ffb07816 */ /* 0x020fca000000001e */
[----:B------:R-:W-:-:S05]  /*3800*/  FADD.FTZ R247, R176, R247 ;  /* 0x000000f7b0f77221 */ /* 0x000fca0000010000 */
.L_x_15667:
[----:B------:R-:W-:-:S04]  /*3810*/  F2FP.BF16.PACK_AB R176, RZ, R247 ;  /* 0x000000f7ffb0723e */ /* 0x000fc800000010ff */
[----:B------:R-:W-:Y:S02]  /*3820*/  PRMT R26, R26, 0x5410, R176 ;  /* 0x000054101a1a7816 */ /* 0x000fe400000000b0 */
.L_x_15668:
[----:B------:R-:W-:-:S05]  /*3830*/  PRMT R176, RZ, 0x5410, R179 ;  /* 0x00005410ffb07816 */ /* 0x000fca00000000b3 */
[----:B------:R-:W-:Y:S01]  /*3840*/  FMUL.FTZ R246, R176, R187 ;  /* 0x000000bbb0f67220 */ /* 0x000fe20000410000 */
[----:B------:R-:W-:Y:S05]  /*3850*/  @P3 BRA `(.L_x_15669) ;  /* 0x0000002000003947 */ /* 0x000fea0003800000 */
[----:B------:R-:W-:Y:S05]  /*3860*/  @P0 BRA `(.L_x_15670) ;  /* 0x0000003000000947 */ /* 0x000fea0003800000 */
[----:B------:R-:W-:Y:S05]  /*3870*/  BRA `(.L_x_15671) ;  /* 0x0000004000007947 */ /* 0x000fea0003800000 */
.L_x_15669:
[----:B-----5:R-:W-:-:S05]  /*3880*/  PRMT R176, RZ, 0x5410, R31 ;  /* 0x00005410ffb07816 */ /* 0x020fca000000001f */
[----:B------:R-:W-:-:S05]  /*3890*/  FADD.FTZ R246, R176, R246 ;  /* 0x000000f6b0f67221 */ /* 0x000fca0000010000 */
.L_x_15670:
[----:B------:R-:W-:-:S04]  /*38a0*/  F2FP.BF16.PACK_AB R176, RZ, R246 ;  /* 0x000000f6ffb0723e */ /* 0x000fc800000010ff */
[----:B------:R-:W-:Y:S02]  /*38b0*/  PRMT R27, R176, 0x7610, R27 ;  /* 0x00007610b01b7816 */ /* 0x000fe4000000001b */
.L_x_15671:
[----:B------:R-:W-:-:S05]  /*38c0*/  PRMT R179, RZ, 0x7610, R179 ;  /* 0x00007610ffb37816 */ /* 0x000fca00000000b3 */
[----:B------:R-:W-:Y:S01]  /*38d0*/  FMUL.FTZ R187, R179, R187 ;  /* 0x000000bbb3bb7220 */ /* 0x000fe20000410000 */
[----:B------:R-:W-:Y:S05]  /*38e0*/  @P3 BRA `(.L_x_15672) ;  /* 0x0000002000003947 */ /* 0x000fea0003800000 */
[----:B------:R-:W-:Y:S05]  /*38f0*/  @P0 BRA `(.L_x_15673) ;  /* 0x0000003000000947 */ /* 0x000fea0003800000 */
[----:B------:R-:W-:Y:S05]  /*3900*/  BRA `(.L_x_15674) ;  /* 0x0000004000007947 */ /* 0x000fea0003800000 */
.L_x_15672:
[----:B-----5:R-:W-:-:S05]  /*3910*/  PRMT R176, RZ, 0x7610, R31 ;  /* 0x00007610ffb07816 */ /* 0x020fca000000001f */
[----:B------:R-:W-:-:S05]  /*3920*/  FADD.FTZ R187, R176, R187 ;  /* 0x000000bbb0bb7221 */ /* 0x000fca0000010000 */
.L_x_15673:
[----:B------:R-:W-:-:S04]  /*3930*/  F2FP.BF16.PACK_AB R176, RZ, R187 ;  /* 0x000000bbffb0723e */ /* 0x000fc800000010ff */
[----:B------:R-:W-:Y:S02]  /*3940*/  PRMT R27, R27, 0x5410, R176 ;  /* 0x000054101b1b7816 */ /* 0x000fe400000000b0 */
.L_x_15674:
[----:B------:R-:W-:Y:S01]  /*3950*/  @P0 IMAD.WIDE.U32 R176, R240, R248, c[0x0][0x188] ;  /* 0x00006200f0b00625 */ /* 0x000fe200078e00f8 */
[----:B------:R-:W-:-:S04]  /*3960*/  ISETP.NE.AND P2, PT, R249, RZ, PT ;  /* 0x000000fff900720c */ /* 0x000fc80003f45270 */
[----:B------:R0:W-:Y:S02]  /*3970*/  @P0 STG.E.128 [R176.64], R24 ;  /* 0x00000018b0000986 */ /* 0x0001e4000c101d04 */
        /* <DEDUP_REMOVED lines=82> */
.L_x_15679:
        /* <DEDUP_REMOVED lines=180> */
.L_x_15680:
[----:B-1----:R-:W-:Y:S01]  /*49e0*/  FADD.FTZ R176, R178, R179 ;  /* 0x000000b3b2b07221 */ /* 0x002fe20000010000 */
[----:B------:R-:W2:Y:S04]  /*49f0*/  LDL R251, [R1+0x34] ;  /* 0x0000340001fb7983 */ /* 0x000ea80000100800 */
[----:B------:R-:W3:Y:S04]  /*4a00*/  LDL R178, [R1+0x28] ;  /* 0x0000280001b27983 */ /* 0x000ee80000100800 */
[----:B0-----:R-:W4:Y:S01]  /*4a10*/  LDL R179, [R1+0x2c] ;  /* 0x00002c0001b37983 */ /* 0x001f220000100800 */
[----:B------:R-:W-:-:S02]  /*4a20*/  MOV R177, c[0x0][0x1e0] ;  /* 0x0000780000b17a02 */ /* 0x000fc40000000f00 */
[----:B------:R-:W-:Y:S01]  /*4a30*/  ISETP.NE.AND P1, PT, RZ, UR6, PT ;  /* 0x00000006ff007c0c */ /* 0x000fe2000bf25270 */
[----:B------:R-:W2:Y:S02]  /*4a40*/  LDL R252, [R1+0x3c] ;  /* 0x00003c0001fc7983 */ /* 0x000ea40000100800 */
[----:B------:R-:W-:Y:S02]  /*4a50*/  FFMA.FTZ R176, R176, R177, c[0x0][0x228] ;  /* 0x00008a00b0b07623 */ /* 0x000fe400000100b1 */
[----:B------:R-:W-:-:S05]  /*4a60*/  FMUL.FTZ R177, R249, R249 ;  /* 0x000000f9f9b17220 */ /* 0x000fca0000410000 */
[----:B------:R-:W-:-:S05]  /*4a70*/  FSEL R177, R177, RZ, P1 ;  /* 0x000000ffb1b17208 */ /* 0x000fca0000800000 */
[----:B------:R-:W-:-:S04]  /*4a80*/  FADD.FTZ R176, R176, R177 ;  /* 0x000000b1b0b07221 */ /* 0x000fc80000010000 */
[----:B------:R0:W1:Y:S01]  /*4a90*/  MUFU.RSQ R248, R176 ;  /* 0x000000b000f87308 */ /* 0x0000620000001400 */
[----:B------:R-:W-:-:S05]  /*4aa0*/  FSEL R250, R249, RZ, !P1 ;  /* 0x000000fff9fa7208 */ /* 0x000fca0004800000 */
[C---:B------:R-:W-:Y:S02]  /*4ab0*/  FADD.FTZ R177, -R250.reuse, R185 ;  /* 0x000000b9fab17221 */ /* 0x040fe40000010100 */
[----:B------:R-:W2:Y:S01]  /*4ac0*/  LDL R185, [R1+0x20] ;  /* 0x0000200001b97983 */ /* 0x000ea20000100800 */
[----:B0-----:R-:W-:-:S03]  /*4ad0*/  FADD.FTZ R176, -R250, R186 ;  /* 0x000000bafab07221 */ /* 0x001fc60000010100 */
[----:B------:R-:W2:Y:S01]  /*4ae0*/  LDL R186, [R1+0x24] ;  /* 0x0000240001ba7983 */ /* 0x000ea20000100800 */
[C---:B-1----:R-:W-:Y:S02]  /*4af0*/  FMUL.FTZ R176, R248.reuse, R176 ;  /* 0x000000b0f8b07220 */ /* 0x042fe40000410000 */
[----:B------:R-:W-:Y:S02]  /*4b00*/  FMUL.FTZ R177, R248, R177 ;  /* 0x000000b1f8b17220 */ /* 0x000fe40000410000 */
[----:B---3--:R-:W-:Y:S02]  /*4b10*/  FFMA.FTZ R176, R178, R176, R170 ;  /* 0x000000b0b2b07223 */ /* 0x008fe400000100aa */
[----:B----4-:R-:W-:-:S05]  /*4b20*/  FFMA.FTZ R177, R179, R177, R171 ;  /* 0x000000b1b3b17223 */ /* 0x010fca00000100ab */
[----:B------:R-:W-:Y:S01]  /*4b30*/  F2FP.BF16.PACK_AB R179, R177, R176 ;  /* 0x000000b0b1b3723e */ /* 0x000fe200000010ff */
[C---:B------:R-:W-:Y:S02]  /*4b40*/  FADD.FTZ R177, -R250.reuse, R180 ;  /* 0x000000b4fab17221 */ /* 0x040fe40000010100 */
[----:B------:R-:W3:Y:S01]  /*4b50*/  LDL R180, [R1+0x30] ;  /* 0x0000300001b47983 */ /* 0x000ee20000100800 */
[----:B------:R-:W-:-:S03]  /*4b60*/  FADD.FTZ R176, -R250, R181 ;  /* 0x000000b5fab07221 */ /* 0x000fc60000010100 */
[----:B------:R-:W4:Y:S01]  /*4b70*/  LDL R181, [R1+0x38] ;  /* 0x0000380001b57983 */ /* 0x000f220000100800 */
[----:B------:R-:W-:Y:S02]  /*4b80*/  FADD.FTZ R20, -R250, R20 ;  /* 0x00000014fa147221 */ /* 0x000fe40000010100 */
[----:B------:R-:W-:Y:S02]  /*4b90*/  FMUL.FTZ R176, R248, R176 ;  /* 0x000000b0f8b07220 */ /* 0x000fe40000410000 */
[----:B------:R-:W-:Y:S02]  /*4ba0*/  FADD.FTZ R21, -R250, R21 ;  /* 0x00000015fa157221 */ /* 0x000fe40000010100 */
[C---:B------:R-:W-:Y:S02]  /*4bb0*/  FMUL.FTZ R178, R248.reuse, R20 ;  /* 0x00000014f8b27220 */ /* 0x040fe40000410000 */
[C---:B------:R-:W-:Y:S02]  /*4bc0*/  FMUL.FTZ R177, R248.reuse, R177 ;  /* 0x000000b1f8b17220 */ /* 0x040fe40000410000 */
[----:B------:R-:W-:-:S04]  /*4bd0*/  FMUL.FTZ R21, R248, R21 ;  /* 0x00000015f8157220 */ /* 0x000fc80000410000 */
[----:B--2---:R-:W-:Y:S02]  /*4be0*/  FFMA.FTZ R21, R185, R21, R168 ;  /* 0x00000015b9157223 */ /* 0x004fe400000100a8 */
[----:B------:R-:W-:-:S05]  /*4bf0*/  FFMA.FTZ R178, R186, R178, R169 ;  /* 0x000000b2bab27223 */ /* 0x000fca00000100a9 */
[----:B------:R-:W-:Y:S01]  /*4c00*/  F2FP.BF16.PACK_AB R178, R178, R21 ;  /* 0x00000015b2b2723e */ /* 0x000fe200000010ff */
[C---:B------:R-:W-:Y:S02]  /*4c10*/  FADD.FTZ R23, -R250.reuse, R23 ;  /* 0x00000017fa177221 */ /* 0x040fe40000010100 */
[----:B------:R-:W-:Y:S02]  /*4c20*/  FADD.FTZ R22, -R250, R22 ;  /* 0x00000016fa167221 */ /* 0x000fe40000010100 */
[C---:B------:R-:W-:Y:S02]  /*4c30*/  FMUL.FTZ R23, R248.reuse, R23 ;  /* 0x00000017f8177220 */ /* 0x040fe40000410000 */
[----:B------:R-:W-:-:S04]  /*4c40*/  FMUL.FTZ R22, R248, R22 ;  /* 0x00000016f8167220 */ /* 0x000fc80000410000 */
[----:B------:R-:W-:Y:S02]  /*4c50*/  FFMA.FTZ R22, R252, R22, R175 ;  /* 0x00000016fc167223 */ /* 0x000fe400000100af */
[C---:B------:R-:W-:Y:S02]  /*4c60*/  FADD.FTZ R252, -R250.reuse, R7 ;  /* 0x00000007fafc7221 */ /* 0x040fe40000010100 */
[C---:B------:R-:W-:Y:S02]  /*4c70*/  FADD.FTZ R9, -R250.reuse, R9 ;  /* 0x00000009fa097221 */ /* 0x040fe40000010100 */
[C---:B------:R-:W-:Y:S02]  /*4c80*/  FADD.FTZ R7, -R250.reuse, R188 ;  /* 0x000000bcfa077221 */ /* 0x040fe40000010100 */
[C---:B------:R-:W-:Y:S02]  /*4c90*/  FADD.FTZ R188, -R250.reuse, R207 ;  /* 0x000000cffabc7221 */ /* 0x040fe40000010100 */
[----:B------:R-:W-:-:S02]  /*4ca0*/  FADD.FTZ R207, -R250, R225 ;  /* 0x000000e1facf7221 */ /* 0x000fc40000010100 */
[----:B------:R-:W-:Y:S02]  /*4cb0*/  FADD.FTZ R225, -R250, R243 ;  /* 0x000000f3fae17221 */ /* 0x000fe40000010100 */
[----:B------:R-:W2:Y:S01]  /*4cc0*/  LDL R243, [R1] ;  /* 0x0000000001f37983 */ /* 0x000ea20000100800 */
[----:B---3--:R-:W-:Y:S01]  /*4cd0*/  FFMA.FTZ R20, R180, R176, R172 ;  /* 0x000000b0b4147223 */ /* 0x008fe200000100ac */
[----:B------:R-:W-:Y:S01]  /*4ce0*/  HFMA2.MMA R180, -RZ, RZ, 0, 2.384185791015625e-07 ;  /* 0x00000004ffb47435 */ /* 0x000fe200000001ff */
[----:B------:R-:W-:-:S05]  /*4cf0*/  FFMA.FTZ R176, R251, R177, R173 ;  /* 0x000000b1fbb07223 */ /* 0x000fca00000100ad */
[----:B------:R-:W-:-:S04]  /*4d00*/  F2FP.BF16.PACK_AB R176, R176, R20 ;  /* 0x00000014b0b0723e */ /* 0x000fc800000010ff */
[----:B------:R-:W-:-:S05]  /*4d10*/  @!P2 IMAD.WIDE R20, R13, R180, c[0x0][0x1a0] ;  /* 0x000068000d14a625 */ /* 0x000fca00078e02b4 */
[----:B------:R0:W-:Y:S01]  /*4d20*/  @!P2 STG.E [R20.64], R249 ;  /* 0x000000f91400a986 */ /* 0x0001e2000c101904 */
[----:B----4-:R-:W-:Y:S02]  /*4d30*/  FFMA.FTZ R23, R181, R23, R174 ;  /* 0x00000017b5177223 */ /* 0x010fe400000100ae */
[----:B0-----:R-:W-:-:S05]  /*4d40*/  @!P2 IMAD.WIDE R20, R13, R180, c[0x0][0x1a8] ;  /* 0x00006a000d14a625 */ /* 0x001fca00078e02b4 */
[----:B------:R0:W-:Y:S01]  /*4d50*/  @!P2 STG.E [R20.64], R248 ;  /* 0x000000f81400a986 */ /* 0x0001e2000c101904 */
[----:B------:R-:W-:Y:S01]  /*4d60*/  F2FP.BF16.PACK_AB R177, R22, R23 ;  /* 0x0000001716b1723e */ /* 0x000fe200000010ff */
[C---:B------:R-:W-:Y:S02]  /*4d70*/  FADD.FTZ R249, -R250.reuse, R6 ;  /* 0x00000006faf97221 */ /* 0x040fe40000010100 */
[----:B------:R-:W-:Y:S01]  /*4d80*/  FADD.FTZ R22, -R250, R0 ;  /* 0x00000000fa167221 */ /* 0x000fe20000010100 */
[----:B0-----:R-:W-:Y:S01]  /*4d90*/  LEA R20, P1, R12, c[0x0][0x208], 0x4 ;  /* 0x000082000c147a11 */ /* 0x001fe200078220ff */
[----:B------:R-:W-:-:S03]  /*4da0*/  FADD.FTZ R6, -R250, R182 ;  /* 0x000000b6fa067221 */ /* 0x000fc60000010100 */
[----:B------:R-:W-:Y:S01]  /*4db0*/  LEA.HI.X R21, R12, c[0x0][0x20c], RZ, 0x4, P1 ;  /* 0x000083000c157a11 */ /* 0x000fe200008f24ff */
[C---:B------:R-:W-:Y:S02]  /*4dc0*/  FADD.FTZ R182, -R250.reuse, R206 ;  /* 0x000000cefab67221 */ /* 0x040fe40000010100 */
[C---:B------:R-:W-:Y:S02]  /*4dd0*/  FADD.FTZ R206, -R250.reuse, R221 ;  /* 0x000000ddface7221 */ /* 0x040fe40000010100 */
[----:B------:R0:W-:Y:S01]  /*4de0*/  STG.E.128 [R20.64], R176 ;  /* 0x000000b014007986 */ /* 0x0001e2000c101d04 */
[----:B------:R-:W-:-:S03]  /*4df0*/  FADD.FTZ R221, -R250, R237 ;  /* 0x000000edfadd7221 */ /* 0x000fc60000010100 */
[----:B------:R-:W3:Y:S01]  /*4e00*/  LDL R237, [R1+0x4] ;  /* 0x0000040001ed7983 */ /* 0x000ee20000100800 */
[C---:B------:R-:W-:Y:S02]  /*4e10*/  FADD.FTZ R23, -R250.reuse, R192 ;  /* 0x000000c0fa177221 */ /* 0x040fe40000010100 */
[C---:B------:R-:W-:Y:S02]  /*4e20*/  FADD.FTZ R180, -R250.reuse, R202 ;  /* 0x000000cafab47221 */ /* 0x040fe40000010100 */
[C---:B0-----:R-:W-:Y:S02]  /*4e30*/  FADD.FTZ R179, -R250.reuse, R5 ;  /* 0x00000005fab37221 */ /* 0x041fe40000010100 */
[C---:B------:R-:W-:Y:S02]  /*4e40*/  FADD.FTZ R177, -R250.reuse, R3 ;  /* 0x00000003fab17221 */ /* 0x040fe40000010100 */
[C---:B------:R-:W-:Y:S01]  /*4e50*/  FADD.FTZ R3, -R250.reuse, R19 ;  /* 0x00000013fa037221 */ /* 0x040fe20000010100 */
[----:B------:R-:W-:Y:S01]  /*4e60*/  MOV R19, R9 ;  /* 0x0000000900137202 */ /* 0x000fe20000000f00 */
[C---:B------:R-:W-:Y:S01]  /*4e70*/  FADD.FTZ R5, -R250.reuse, R184 ;  /* 0x000000b8fa057221 */ /* 0x040fe20000010100 */
[----:B------:R-:W-:Y:S01]  /*4e80*/  MOV R184, R22 ;  /* 0x0000001600b87202 */ /* 0x000fe20000000f00 */
        /* <DEDUP_REMOVED lines=8> */
[----:B------:R-:W4:Y:S01]  /*4f10*/  LDL R241, [R1+0xc] ;  /* 0x00000c0001f17983 */ /* 0x000f220000100800 */
[----:B------:R-:W-:-:S03]  /*4f20*/  FADD.FTZ R192, -R250, R210 ;  /* 0x000000d2fac07221 */ /* 0x000fc60000010100 */
[----:B------:R-:W4:Y:S01]  /*4f30*/  LDL R239, [R1+0x8] ;  /* 0x0000080001ef7983 */ /* 0x000f220000100800 */
[C---:B------:R-:W-:Y:S02]  /*4f40*/  FADD.FTZ R202, -R250.reuse, R220 ;  /* 0x000000dcfaca7221 */ /* 0x040fe40000010100 */
[C---:B------:R-:W-:Y:S02]  /*4f50*/  FADD.FTZ R210, -R250.reuse, R226 ;  /* 0x000000e2fad27221 */ /* 0x040fe40000010100 */
[C---:B------:R-:W-:Y:S02]  /*4f60*/  FADD.FTZ R220, -R250.reuse, R238 ;  /* 0x000000eefadc7221 */ /* 0x040fe40000010100 */
[C---:B------:R-:W-:Y:S01]  /*4f70*/  FADD.FTZ R226, -R250.reuse, R242 ;  /* 0x000000f2fae27221 */ /* 0x040fe20000010100 */
[----:B------:R-:W4:Y:S04]  /*4f80*/  LDL R238, [R1+0x1c] ;  /* 0x00001c0001ee7983 */ /* 0x000f280000100800 */
[----:B------:R-:W4:Y:S01]  /*4f90*/  LDL R242, [R1+0x18] ;  /* 0x0000180001f27983 */ /* 0x000f220000100800 */
[----:B------:R-:W-:-:S02]  /*4fa0*/  FADD.FTZ R251, -R250, R15 ;  /* 0x0000000ffafb7221 */ /* 0x000fc40000010100 */
[C---:B------:R-:W-:Y:S02]  /*4fb0*/  FADD.FTZ R15, -R250.reuse, R198 ;  /* 0x000000c6fa0f7221 */ /* 0x040fe40000010100 */
[C---:B------:R-:W-:Y:S02]  /*4fc0*/  FADD.FTZ R181, -R250.reuse, R201 ;  /* 0x000000c9fab57221 */ /* 0x040fe40000010100 */
        /* <DEDUP_REMOVED lines=9> */
[C---:B------:R-:W-:Y:S01]  /*5060*/  FADD.FTZ R218, -R250.reuse, R236 ;  /* 0x000000ecfada7221 */ /* 0x040fe20000010100 */
[----:B------:R-:W-:Y:S01]  /*5070*/  MOV R236, R19 ;  /* 0x0000001300ec7202 */ /* 0x000fe20000000f00 */
[----:B------:R-:W-:Y:S02]  /*5080*/  FADD.FTZ R4, -R250, R18 ;  /* 0x00000012fa047221 */ /* 0x000fe40000010100 */
[C---:B------:R-:W-:Y:S02]  /*5090*/  FMUL.FTZ R18, R248.reuse, R249 ;  /* 0x000000f9f8127220 */ /* 0x040fe40000410000 */
[----:B------:R-:W-:-:S02]  /*50a0*/  FMUL.FTZ R19, R248, R179 ;  /* 0x000000b3f8137220 */ /* 0x000fc40000410000 */
[C---:B------:R-:W-:Y:S02]  /*50b0*/  FADD.FTZ R10, -R250.reuse, R10 ;  /* 0x0000000afa0a7221 */ /* 0x040fe40000010100 */
[C---:B------:R-:W-:Y:S02]  /*50c0*/  FADD.FTZ R8, -R250.reuse, R8 ;  /* 0x00000008fa087221 */ /* 0x040fe40000010100 */
[----:B--2---:R-:W-:Y:S02]  /*50d0*/  FFMA.FTZ R18, R243, R18, R160 ;  /* 0x00000012f3127223 */ /* 0x004fe400000100a0 */
[C---:B------:R-:W-:Y:S01]  /*50e0*/  FADD.FTZ R185, -R250.reuse, R17 ;  /* 0x00000011fab97221 */ /* 0x040fe20000010100 */
[----:B------:R-:W-:Y:S01]  /*50f0*/  MOV R17, R8 ;  /* 0x0000000800117202 */ /* 0x000fe20000000f00 */
[C---:B------:R-:W-:Y:S01]  /*5100*/  FADD.FTZ R0, -R250.reuse, R16 ;  /* 0x00000010fa007221 */ /* 0x040fe20000010100 */
[----:B------:R-:W-:Y:S01]  /*5110*/  MOV R16, R10 ;  /* 0x0000000a00107202 */ /* 0x000fe20000000f00 */
[----:B------:R-:W-:-:S02]  /*5120*/  FADD.FTZ R20, -R250, R197 ;  /* 0x000000c5fa147221 */ /* 0x000fc40000010100 */
[C---:B------:R-:W-:Y:S02]  /*5130*/  FMUL.FTZ R178, R248.reuse, R178 ;  /* 0x000000b2f8b27220 */ /* 0x040fe40000410000 */
[----:B------:R-:W-:Y:S02]  /*5140*/  FMUL.FTZ R177, R248, R177 ;  /* 0x000000b1f8b17220 */ /* 0x000fe40000410000 */
[C---:B------:R-:W-:Y:S02]  /*5150*/  FADD.FTZ R197, -R250.reuse, R204 ;  /* 0x000000ccfac57221 */ /* 0x040fe40000010100 */
[C---:B------:R-:W-:Y:S02]  /*5160*/  FADD.FTZ R204, -R250.reuse, R219 ;  /* 0x000000dbfacc7221 */ /* 0x040fe40000010100 */
[----:B------:R-:W-:Y:S01]  /*5170*/  FADD.FTZ R219, -R250, R235 ;  /* 0x000000ebfadb7221 */ /* 0x000fe20000010100 */
[----:B------:R-:W-:Y:S01]  /*5180*/  MOV R235, R16 ;  /* 0x0000001000eb7202 */ /* 0x000fe20000000f00 */
[----:B------:R-:W-:-:S02]  /*5190*/  FMUL.FTZ R16, R248, R17 ;  /* 0x00000011f8107220 */ /* 0x000fc40000410000 */
[----:B------:R-:W-:Y:S02]  /*51a0*/  FMUL.FTZ R17, R248, R252 ;  /* 0x000000fcf8117220 */ /* 0x000fe40000410000 */
[C---:B------:R-:W-:Y:S02]  /*51b0*/  FADD.FTZ R186, -R250.reuse, R14 ;  /* 0x0000000efaba7221 */ /* 0x040fe40000010100 */
[C---:B------:R-:W-:Y:S02]  /*51c0*/  FADD.FTZ R176, -R250.reuse, R196 ;  /* 0x000000c4fab07221 */ /* 0x040fe40000010100 */
[----:B------:R-:W-:Y:S02]  /*51d0*/  FADD.FTZ R8, -R250, R189 ;  /* 0x000000bdfa087221 */ /* 0x000fe40000010100 */
[C---:B------:R-:W-:Y:S02]  /*51e0*/  FMUL.FTZ R176, R248.reuse, R176 ;  /* 0x000000b0f8b07220 */ /* 0x040fe40000410000 */
[----:B------:R-:W-:-:S02]  /*51f0*/  FMUL.FTZ R23, R248, R23 ;  /* 0x00000017f8177220 */ /* 0x000fc40000410000 */
[C---:B------:R-:W-:Y:S02]  /*5200*/  FADD.FTZ R10, -R250.reuse, R191 ;  /* 0x000000bffa0a7221 */ /* 0x040fe40000010100 */
[----:B------:R-:W-:Y:S02]  /*5210*/  FADD.FTZ R12, -R250, R193 ;  /* 0x000000c1fa0c7221 */ /* 0x000fe40000010100 */
[----:B------:R-:W-:Y:S02]  /*5220*/  FFMA.FTZ R23, R82, R23, R146 ;  /* 0x0000001752177223 */ /* 0x000fe40000010092 */
[----:B------:R-:W-:Y:S02]  /*5230*/  FADD.FTZ R193, -R250, R213 ;  /* 0x000000d5fac17221 */ /* 0x000fe40000010100 */
[----:B------:R-:W-:Y:S02]  /*5240*/  FMUL.FTZ R12, R248, R12 ;  /* 0x0000000cf80c7220 */ /* 0x000fe40000410000 */
[----:B------:R-:W-:-:S02]  /*5250*/  FADD.FTZ R213, -R250, R232 ;  /* 0x000000e8fad57221 */ /* 0x000fc40000010100 */
[C---:B------:R-:W-:Y:S02]  /*5260*/  FADD.FTZ R232, -R250.reuse, R187 ;  /* 0x000000bbfae87221 */ /* 0x040fe40000010100 */
[----:B------:R-:W-:Y:S02]  /*5270*/  FFMA.FTZ R12, R81, R12, R145 ;  /* 0x0000000c510c7223 */ /* 0x000fe40000010091 */
[----:B------:R-:W-:Y:S02]  /*5280*/  FADD.FTZ R14, -R250, R194 ;  /* 0x000000c2fa0e7221 */ /* 0x000fe40000010100 */
[----:B------:R-:W-:Y:S02]  /*5290*/  FMUL.FTZ R180, R248, R180 ;  /* 0x000000b4f8b47220 */ /* 0x000fe40000410000 */
[C---:B------:R-:W-:Y:S02]  /*52a0*/  FADD.FTZ R194, -R250.reuse, R212 ;  /* 0x000000d4fac27221 */ /* 0x040fe40000010100 */
[----:B------:R-:W-:-:S02]  /*52b0*/  FADD.FTZ R212, -R250, R228 ;  /* 0x000000e4fad47221 */ /* 0x000fc40000010100 */
[C---:B------:R-:W-:Y:S02]  /*52c0*/  FMUL.FTZ R197, R248.reuse, R197 ;  /* 0x000000c5f8c57220 */ /* 0x040fe40000410000 */
[C---:B------:R-:W-:Y:S02]  /*52d0*/  FMUL.FTZ R198, R248.reuse, R198 ;  /* 0x000000c6f8c67220 */ /* 0x040fe40000410000 */
[C---:B------:R-:W-:Y:S02]  /*52e0*/  FMUL.FTZ R212, R248.reuse, R212 ;  /* 0x000000d4f8d47220 */ /* 0x040fe40000410000 */
[----:B------:R-:W-:Y:S02]  /*52f0*/  FMUL.FTZ R213, R248, R213 ;  /* 0x000000d5f8d57220 */ /* 0x000fe40000410000 */
[C---:B------:R-:W-:Y:S02]  /*5300*/  FADD.FTZ R189, -R250.reuse, R209 ;  /* 0x000000d1fabd7221 */ /* 0x040fe40000010100 */
[----:B------:R-:W-:-:S02]  /*5310*/  FADD.FTZ R209, -R250, R227 ;  /* 0x000000e3fad17221 */ /* 0x000fc40000010100 */
[C---:B------:R-:W-:Y:S02]  /*5320*/  FMUL.FTZ R181, R248.reuse, R181 ;  /* 0x000000b5f8b57220 */ /* 0x040fe40000410000 */
[----:B------:R-:W-:Y:S02]  /*5330*/  FMUL.FTZ R182, R248, R182 ;  /* 0x000000b6f8b67220 */ /* 0x000fe40000410000 */
[----:B------:R-:W-:Y:S02]  /*5340*/  FADD.FTZ R196, -R250, R215 ;  /* 0x000000d7fac47221 */ /* 0x000fe40000010100 */
[C---:B------:R-:W-:Y:S02]  /*5350*/  FMUL.FTZ R208, R248.reuse, R208 ;  /* 0x000000d0f8d07220 */ /* 0x040fe40000410000 */
[C---:B------:R-:W-:Y:S02]  /*5360*/  FMUL.FTZ R209, R248.reuse, R209 ;  /* 0x000000d1f8d17220 */ /* 0x040fe40000410000 */
[----:B------:R-:W-:-:S02]  /*5370*/  FMUL.FTZ R219, R248, R219 ;  /* 0x000000dbf8db7220 */ /* 0x000fc40000410000 */
[----:B------:R-:W-:Y:S02]  /*5380*/  FMUL.FTZ R220, R248, R220 ;  /* 0x000000dcf8dc7220 */ /* 0x000fe40000410000 */
[----:B------:R-:W-:Y:S02]  /*5390*/  FFMA.FTZ R182, R75, R182, R139 ;  /* 0x000000b64bb67223 */ /* 0x000fe4000001008b */
[C---:B------:R-:W-:Y:S02]  /*53a0*/  FADD.FTZ R215, -R250.reuse, R230 ;  /* 0x000000e6fad77221 */ /* 0x040fe40000010100 */
[C---:B------:R-:W-:Y:S02]  /*53b0*/  FADD.FTZ R227, -R250.reuse, R245 ;  /* 0x000000f5fae37221 */ /* 0x040fe40000010100 */
[----:B------:R-:W-:Y:S02]  /*53c0*/  FADD.FTZ R191, -R250, R211 ;  /* 0x000000d3fabf7221 */ /* 0x000fe40000010100 */
[----:B------:R-:W-:-:S02]  /*53d0*/  FMUL.FTZ R194, R248, R194 ;  /* 0x000000c2f8c27220 */ /* 0x000fc40000410000 */
[----:B------:R-:W-:Y:S02]  /*53e0*/  FMUL.FTZ R196, R248, R196 ;  /* 0x000000c4f8c47220 */ /* 0x000fe40000410000 */
[----:B------:R-:W-:Y:S02]  /*53f0*/  FADD.FTZ R211, -R250, R229 ;  /* 0x000000e5fad37221 */ /* 0x000fe40000010100 */
[C---:B------:R-:W-:Y:S02]  /*5400*/  FMUL.FTZ R215, R248.reuse, R215 ;  /* 0x000000d7f8d77220 */ /* 0x040fe40000410000 */
[C---:B------:R-:W-:Y:S02]  /*5410*/  FMUL.FTZ R216, R248.reuse, R216 ;  /* 0x000000d8f8d87220 */ /* 0x040fe40000410000 */
[C---:B------:R-:W-:Y:S02]  /*5420*/  FMUL.FTZ R226, R248.reuse, R226 ;  /* 0x000000e2f8e27220 */ /* 0x040fe40000410000 */
[----:B------:R-:W-:-:S02]  /*5430*/  FMUL.FTZ R227, R248, R227 ;  /* 0x000000e3f8e37220 */ /* 0x000fc40000410000 */
[C---:B------:R-:W-:Y:S02]  /*5440*/  FADD.FTZ R228, -R250.reuse, R244 ;  /* 0x000000f4fae47221 */ /* 0x040fe40000010100 */
[C---:B------:R-:W-:Y:S02]  /*5450*/  FADD.FTZ R229, -R250.reuse, R247 ;  /* 0x000000f7fae57221 */ /* 0x040fe40000010100 */
[----:B------:R-:W-:Y:S02]  /*5460*/  FADD.FTZ R230, -R250, R246 ;  /* 0x000000f6fae67221 */ /* 0x000fe40000010100 */
        /* <DEDUP_REMOVED lines=11> */
[----:B------:R-:W-:Y:S02]  /*5520*/  FMUL.FTZ R205, R248, R205 ;  /* 0x000000cdf8cd7220 */ /* 0x000fe40000410000 */
[----:B------:R-:W-:Y:S02]  /*5530*/  FFMA.FTZ R194, R66, R194, R130 ;  /* 0x000000c242c27223 */ /* 0x000fe40000010082 */
[----:B------:R-:W-:Y:S02]  /*5540*/  FMUL.FTZ R206, R248, R206 ;  /* 0x000000cef8ce7220 */ /* 0x000fe40000410000 */
[----:B---3--:R-:W-:-:S05]  /*5550*/  FFMA.FTZ R179, R237, R19, R161 ;  /* 0x00000013edb37223 */ /* 0x008fca00000100a1 */
[----:B------:R-:W-:Y:S01]  /*5560*/  F2FP.BF16.PACK_AB R18, R179, R18 ;  /* 0x00000012b312723e */ /* 0x000fe200000010ff */
[C---:B------:R-:W-:Y:S02]  /*5570*/  FMUL.FTZ R179, R248.reuse, R0 ;  /* 0x00000000f8b37220 */ /* 0x040fe40000410000 */
[C---:B------:R-:W-:Y:S02]  /*5580*/  FMUL.FTZ R0, R248.reuse, R3 ;  /* 0x00000003f8007220 */ /* 0x040fe40000410000 */
[C---:B------:R-:W-:Y:S02]  /*5590*/  FMUL.FTZ R3, R248.reuse, R4 ;  /* 0x00000004f8037220 */ /* 0x040fe40000410000 */
[----:B------:R-:W-:-:S04]  /*55a0*/  FMUL.FTZ R4, R248, R5 ;  /* 0x00000005f8047220 */ /* 0x000fc80000410000 */
[----:B------:R-:W-:Y:S02]  /*55b0*/  FFMA.FTZ R4, R91, R4, R155 ;  /* 0x000000045b047223 */ /* 0x000fe4000001009b */
[----:B------:R-:W-:Y:S02]  /*55c0*/  FMUL.FTZ R5, R248, R186 ;  /* 0x000000baf8057220 */ /* 0x000fe40000410000 */
[----:B----4-:R-:W-:Y:S02]  /*55d0*/  FFMA.FTZ R177, R241, R177, R163 ;  /* 0x000000b1f1b17223 */ /* 0x010fe400000100a3 */
[----:B------:R-:W-:-:S05]  /*55e0*/  FFMA.FTZ R178, R239, R178, R162 ;  /* 0x000000b2efb27223 */ /* 0x000fca00000100a2 */
[----:B------:R-:W-:Y:S01]  /*55f0*/  F2FP.BF16.PACK_AB R19, R177, R178 ;  /* 0x000000b2b113723e */ /* 0x000fe200000010ff */
[----:B------:R-:W-:Y:S02]  /*5600*/  FFMA.FTZ R178, R88, R179, R152 ;  /* 0x000000b358b27223 */ /* 0x000fe40000010098 */
[----:B------:R-:W-:Y:S02]  /*5610*/  FFMA.FTZ R17, R238, R17, R167 ;  /* 0x00000011ee117223 */ /* 0x000fe400000100a7 */
[----:B------:R-:W-:Y:S02]  /*5620*/  FFMA.FTZ R179, R90, R3, R154 ;  /* 0x000000035ab37223 */ /* 0x000fe4000001009a */
[----:B------:R-:W-:Y:S02]  /*5630*/  FFMA.FTZ R16, R242, R16, R166 ;  /* 0x00000010f2107223 */ /* 0x000fe400000100a6 */
[----:B------:R-:W-:Y:S01]  /*5640*/  FFMA.FTZ R3, R89, R0, R153 ;  /* 0x0000000059037223 */ /* 0x000fe20000010099 */
[----:B------:R-:W-:Y:S01]  /*5650*/  F2FP.BF16.PACK_AB R179, R4, R179 ;  /* 0x000000b304b3723e */ /* 0x000fe200000010ff */
[C---:B------:R-:W-:Y:S01]  /*5660*/  FMUL.FTZ R177, R248.reuse, R235 ;  /* 0x000000ebf8b17220 */ /* 0x040fe20000410000 */
[----:B------:R-:W-:Y:S01]  /*5670*/  F2FP.BF16.PACK_AB R17, R17, R16 ;  /* 0x000000101111723e */ /* 0x000fe200000010ff */
[C---:B------:R-:W-:Y:S01]  /*5680*/  FMUL.FTZ R16, R248.reuse, R236 ;  /* 0x000000ecf8107220 */ /* 0x040fe20000410000 */
[----:B------:R-:W-:Y:S01]  /*5690*/  F2FP.BF16.PACK_AB R178, R3, R178 ;  /* 0x000000b203b2723e */ /* 0x000fe200000010ff */
[----:B------:R-:W-:-:S02]  /*56a0*/  FMUL.FTZ R4, R248, R185 ;  /* 0x000000b9f8047220 */ /* 0x000fc40000410000 */
[C---:B------:R-:W-:Y:S02]  /*56b0*/  FMUL.FTZ R3, R248.reuse, R184 ;  /* 0x000000b8f8037220 */ /* 0x040fe40000410000 */
[----:B------:R-:W-:Y:S02]  /*56c0*/  FMUL.FTZ R0, R248, R251 ;  /* 0x000000fbf8007220 */ /* 0x000fe40000410000 */
[----:B------:R-:W-:Y:S02]  /*56d0*/  FFMA.FTZ R16, R234, R16, R165 ;  /* 0x00000010ea107223 */ /* 0x000fe400000100a5 */
[----:B------:R-:W-:Y:S02]  /*56e0*/  FFMA.FTZ R5, R94, R5, R158 ;  /* 0x000000055e057223 */ /* 0x000fe4000001009e */
[----:B------:R-:W-:Y:S02]  /*56f0*/  FFMA.FTZ R177, R233, R177, R164 ;  /* 0x000000b1e9b17223 */ /* 0x000fe400000100a4 */
[----:B------:R-:W-:-:S02]  /*5700*/  FFMA.FTZ R4, R95, R4, R159 ;  /* 0x000000045f047223 */ /* 0x000fc4000001009f */
[----:B------:R-:W-:Y:S02]  /*5710*/  FFMA.FTZ R3, R92, R3, R156 ;  /* 0x000000035c037223 */ /* 0x000fe4000001009c */
[----:B------:R-:W-:Y:S01]  /*5720*/  FFMA.FTZ R0, R93, R0, R157 ;  /* 0x000000005d007223 */ /* 0x000fe2000001009d */
[----:B------:R-:W-:Y:S01]  /*5730*/  F2FP.BF16.PACK_AB R16, R16, R177 ;  /* 0x000000b11010723e */ /* 0x000fe200000010ff */
[----:B------:R-:W-:Y:S01]  /*5740*/  FFMA.FTZ R184, R83, R176, R147 ;  /* 0x000000b053b87223 */ /* 0x000fe20000010093 */
[----:B------:R-:W-:Y:S01]  /*5750*/  F2FP.BF16.PACK_AB R177, R4, R5 ;  /* 0x0000000504b1723e */ /* 0x000fe200000010ff */
[----:B------:R-:W-:Y:S01]  /*5760*/  FMUL.FTZ R5, R248, R8 ;  /* 0x00000008f8057220 */ /* 0x000fe20000410000 */
[----:B------:R-:W-:Y:S01]  /*5770*/  F2FP.BF16.PACK_AB R176, R0, R3 ;  /* 0x0000000300b0723e */ /* 0x000fe200000010ff */
[C---:B------:R-:W-:Y:S02]  /*5780*/  FMUL.FTZ R4, R248.reuse, R9 ;  /* 0x00000009f8047220 */ /* 0x040fe40000410000 */
[----:B------:R-:W-:-:S02]  /*5790*/  FMUL.FTZ R3, R248, R6 ;  /* 0x00000006f8037220 */ /* 0x000fc40000410000 */
[----:B------:R-:W-:Y:S02]  /*57a0*/  FMUL.FTZ R0, R248, R7 ;  /* 0x00000007f8007220 */ /* 0x000fe40000410000 */
[----:B------:R-:W-:Y:S02]  /*57b0*/  FFMA.FTZ R5, R86, R5, R150 ;  /* 0x0000000556057223 */ /* 0x000fe40000010096 */
[----:B------:R-:W-:Y:S02]  /*57c0*/  FFMA.FTZ R4, R87, R4, R151 ;  /* 0x0000000457047223 */ /* 0x000fe40000010097 */
[----:B------:R-:W-:Y:S02]  /*57d0*/  FFMA.FTZ R3, R84, R3, R148 ;  /* 0x0000000354037223 */ /* 0x000fe40000010094 */
[----:B------:R-:W-:Y:S02]  /*57e0*/  FFMA.FTZ R0, R85, R0, R149 ;  /* 0x0000000055007223 */ /* 0x000fe40000010095 */
[----:B------:R-:W-:Y:S01]  /*57f0*/  FMUL.FTZ R7, R248, R10 ;  /* 0x0000000af8077220 */ /* 0x000fe20000410000 */
[----:B------:R-:W-:-:S02]  /*5800*/  F2FP.BF16.PACK_AB R187, R184, R23 ;  /* 0x00000017b8bb723e */ /* 0x000fc400000010ff */
[----:B------:R-:W-:Y:S01]  /*5810*/  F2FP.BF16.PACK_AB R185, R4, R5 ;  /* 0x0000000504b9723e */ /* 0x000fe200000010ff */
[----:B------:R-:W-:Y:S01]  /*5820*/  FFMA.FTZ R7, R80, R7, R144 ;  /* 0x0000000750077223 */ /* 0x000fe20000010090 */
[----:B------:R-:W-:Y:S01]  /*5830*/  F2FP.BF16.PACK_AB R184, R0, R3 ;  /* 0x0000000300b8723e */ /* 0x000fe200000010ff */
[C---:B------:R-:W-:Y:S02]  /*5840*/  FMUL.FTZ R4, R248.reuse, R21 ;  /* 0x00000015f8047220 */ /* 0x040fe40000410000 */
[----:B------:R-:W-:Y:S01]  /*5850*/  FMUL.FTZ R0, R248, R15 ;  /* 0x0000000ff8007220 */ /* 0x000fe20000410000 */
[----:B------:R-:W-:Y:S01]  /*5860*/  F2FP.BF16.PACK_AB R186, R12, R7 ;  /* 0x000000070cba723e */ /* 0x000fe200000010ff */
[----:B------:R-:W-:Y:S02]  /*5870*/  FFMA.FTZ R8, R79, R4, R143 ;  /* 0x000000044f087223 */ /* 0x000fe4000001008f */
[----:B------:R-:W-:Y:S01]  /*5880*/  FFMA.FTZ R4, R77, R0, R141 ;  /* 0x000000004d047223 */ /* 0x000fe2000001008d */
[----:B------:R-:W-:Y:S01]  /*5890*/  HFMA2.MMA R0, -RZ, RZ, 0, 9.5367431640625e-07 ;  /* 0x00000010ff007435 */ /* 0x000fe200000001ff */
[----:B------:R-:W-:-:S02]  /*58a0*/  FMUL.FTZ R5, R248, R20 ;  /* 0x00000014f8057220 */ /* 0x000fc40000410000 */
[C---:B------:R-:W-:Y:S02]  /*58b0*/  FMUL.FTZ R7, R248.reuse, R22 ;  /* 0x00000016f8077220 */ /* 0x040fe40000410000 */
[----:B------:R-:W-:Y:S02]  /*58c0*/  FMUL.FTZ R3, R248, R14 ;  /* 0x0000000ef8037220 */ /* 0x000fe40000410000 */
[----:B------:R-:W-:Y:S02]  /*58d0*/  FFMA.FTZ R5, R78, R5, R142 ;  /* 0x000000054e057223 */ /* 0x000fe4000001008e */
[----:B------:R-:W-:Y:S02]  /*58e0*/  FFMA.FTZ R6, R72, R7, R136 ;  /* 0x0000000748067223 */ /* 0x000fe40000010088 */
[----:B------:R-:W-:Y:S02]  /*58f0*/  FFMA.FTZ R9, R73, R180, R137 ;  /* 0x000000b449097223 */ /* 0x000fe40000010089 */
[----:B------:R-:W-:Y:S01]  /*5900*/  FFMA.FTZ R3, R76, R3, R140 ;  /* 0x000000034c037223 */ /* 0x000fe2000001008c */
[----:B------:R-:W-:-:S02]  /*5910*/  F2FP.BF16.PACK_AB R5, R8, R5 ;  /* 0x000000050805723e */ /* 0x000fc400000010ff */
[----:B------:R-:W-:Y:S01]  /*5920*/  F2FP.BF16.PACK_AB R6, R9, R6 ;  /* 0x000000060906723e */ /* 0x000fe200000010ff */
[----:B------:R-:W-:Y:S01]  /*5930*/  IMAD.WIDE.U32 R8, R11, R0, c[0x0][0x208] ;  /* 0x000082000b087625 */ /* 0x000fe200078e0000 */
[----:B------:R-:W-:-:S03]  /*5940*/  F2FP.BF16.PACK_AB R4, R4, R3 ;  /* 0x000000030404723e */ /* 0x000fc600000010ff */
[-C--:B------:R-:W-:Y:S01]  /*5950*/  IMAD.WIDE.U32 R2, R2, R0.reuse, c[0x0][0x208] ;  /* 0x0000820002027625 */ /* 0x080fe200078e0000 */
[----:B------:R0:W-:Y:S04]  /*5960*/  STG.E.128 [R8.64], R16 ;  /* 0x0000001008007986 */ /* 0x0001e8000c101d04 */
[----:B------:R1:W-:Y:S01]  /*5970*/  STG.E.128 [R2.64], R176 ;  /* 0x000000b002007986 */ /* 0x0003e2000c101d04 */
[----:B------:R-:W-:Y:S02]  /*5980*/  FFMA.FTZ R7, R74, R181, R138 ;  /* 0x000000b54a077223 */ /* 0x000fe4000001008a */
[----:B------:R-:W-:Y:S02]  /*5990*/  FFMA.FTZ R22, R40, R219, R104 ;  /* 0x000000db28167223 */ /* 0x000fe40000010068 */
[----:B------:R-:W-:Y:S01]  /*59a0*/  IMAD.WIDE.U32 R10, R183, R0, c[0x0][0x208] ;  /* 0x00008200b70a7625 */ /* 0x000fe200078e0000 */
[----:B------:R-:W-:-:S03]  /*59b0*/  F2FP.BF16.PACK_AB R7, R182, R7 ;  /* 0x00000007b607723e */ /* 0x000fc600000010ff */
[----:B0-----:R-:W-:Y:S02]  /*59c0*/  FFMA.FTZ R8, R60, R197, R124 ;  /* 0x000000c53c087223 */ /* 0x001fe4000001007c */
[----:B------:R-:W-:Y:S02]  /*59d0*/  FFMA.FTZ R19, R50, R212, R114 ;  /* 0x000000d432137223 */ /* 0x000fe40000010072 */
[----:B-1----:R-:W-:Y:S02]  /*59e0*/  FFMA.FTZ R3, R61, R198, R125 ;  /* 0x000000c63d037223 */ /* 0x002fe4000001007d */
[----:B------:R-:W-:Y:S02]  /*59f0*/  FFMA.FTZ R2, R51, R213, R115 ;  /* 0x000000d533027223 */ /* 0x000fe40000010073 */
[----:B------:R-:W-:Y:S01]  /*5a00*/  FFMA.FTZ R17, R54, R208, R118 ;  /* 0x000000d036117223 */ /* 0x000fe20000010076 */
[----:B------:R-:W-:Y:S01]  /*5a10*/  F2FP.BF16.PACK_AB R8, R3, R8 ;  /* 0x000000080308723e */ /* 0x000fe200000010ff */
[----:B------:R-:W-:Y:S01]  /*5a20*/  FFMA.FTZ R3, R41, R220, R105 ;  /* 0x000000dc29037223 */ /* 0x000fe20000010069 */
[----:B------:R-:W-:Y:S01]  /*5a30*/  F2FP.BF16.PACK_AB R19, R2, R19 ;  /* 0x000000130213723e */ /* 0x000fe200000010ff */
[----:B------:R-:W-:-:S02]  /*5a40*/  FFMA.FTZ R2, R55, R209, R119 ;  /* 0x000000d137027223 */ /* 0x000fc40000010077 */
[----:B------:R-:W-:Y:S01]  /*5a50*/  IMAD.WIDE.U32 R14, R195, R0, c[0x0][0x208] ;  /* 0x00008200c30e7625 */ /* 0x000fe200078e0000 */
[----:B------:R-:W-:Y:S01]  /*5a60*/  F2FP.BF16.PACK_AB R22, R3, R22 ;  /* 0x000000160316723e */ /* 0x000fe200000010ff */
[----:B------:R-:W-:Y:S01]  /*5a70*/  STG.E.128 [R10.64], R184 ;  /* 0x000000b80a007986 */ /* 0x000fe2000c101d04 */
[----:B------:R-:W-:Y:S01]  /*5a80*/  F2FP.BF16.PACK_AB R17, R2, R17 ;  /* 0x000000110211723e */ /* 0x000fe200000010ff */
[----:B------:R-:W-:Y:S02]  /*5a90*/  FFMA.FTZ R21, R67, R196, R131 ;  /* 0x000000c443157223 */ /* 0x000fe40000010083 */
[C---:B------:R-:W-:Y:S02]  /*5aa0*/  FMUL.FTZ R207, R248.reuse, R207 ;  /* 0x000000cff8cf7220 */ /* 0x040fe40000410000 */
[C---:B------:R-:W-:Y:S02]  /*5ab0*/  FMUL.FTZ R210, R248.reuse, R210 ;  /* 0x000000d2f8d27220 */ /* 0x040fe40000410000 */
[C---:B------:R-:W-:Y:S01]  /*5ac0*/  FMUL.FTZ R211, R248.reuse, R211 ;  /* 0x000000d3f8d37220 */ /* 0x040fe20000410000 */
[----:B------:R0:W-:Y:S01]  /*5ad0*/  STG.E.128 [R14.64], R4 ;  /* 0x000000040e007986 */ /* 0x0001e2000c101d04 */
[----:B------:R-:W-:-:S02]  /*5ae0*/  FMUL.FTZ R217, R248, R217 ;  /* 0x000000d9f8d97220 */ /* 0x000fc40000410000 */
[C---:B------:R-:W-:Y:S02]  /*5af0*/  FMUL.FTZ R218, R248.reuse, R218 ;  /* 0x000000daf8da7220 */ /* 0x040fe40000410000 */
[C---:B------:R-:W-:Y:S02]  /*5b00*/  FMUL.FTZ R221, R248.reuse, R221 ;  /* 0x000000ddf8dd7220 */ /* 0x040fe40000410000 */
[----:B------:R-:W-:Y:S02]  /*5b10*/  FMUL.FTZ R223, R248, R223 ;  /* 0x000000dff8df7220 */ /* 0x000fe40000410000 */
[----:B------:R-:W-:Y:S02]  /*5b20*/  FFMA.FTZ R20, R44, R215, R108 ;  /* 0x000000d72c147223 */ /* 0x000fe4000001006c */
[----:B------:R-:W-:Y:S02]  /*5b30*/  FFMA.FTZ R3, R45, R216, R109 ;  /* 0x000000d82d037223 */ /* 0x000fe4000001006d */
[----:B------:R-:W-:-:S02]  /*5b40*/  FFMA.FTZ R177, R38, R226, R102 ;  /* 0x000000e226b17223 */ /* 0x000fc40000010066 */
[----:B------:R-:W-:Y:S02]  /*5b50*/  FFMA.FTZ R2, R39, R227, R103 ;  /* 0x000000e327027223 */ /* 0x000fe40000010067 */
[C---:B------:R-:W-:Y:S02]  /*5b60*/  FMUL.FTZ R224, R248.reuse, R224 ;  /* 0x000000e0f8e07220 */ /* 0x040fe40000410000 */
[C---:B------:R-:W-:Y:S02]  /*5b70*/  FMUL.FTZ R225, R248.reuse, R225 ;  /* 0x000000e1f8e17220 */ /* 0x040fe40000410000 */
[C---:B------:R-:W-:Y:S02]  /*5b80*/  FMUL.FTZ R228, R248.reuse, R228 ;  /* 0x000000e4f8e47220 */ /* 0x040fe40000410000 */
[C---:B------:R-:W-:Y:S02]  /*5b90*/  FMUL.FTZ R229, R248.reuse, R229 ;  /* 0x000000e5f8e57220 */ /* 0x040fe40000410000 */
[----:B------:R-:W-:-:S02]  /*5ba0*/  FMUL.FTZ R230, R248, R230 ;  /* 0x000000e6f8e67220 */ /* 0x000fc40000410000 */
[----:B------:R-:W-:Y:S02]  /*5bb0*/  FMUL.FTZ R232, R248, R232 ;  /* 0x000000e8f8e87220 */ /* 0x000fe40000410000 */
[----:B------:R-:W-:Y:S02]  /*5bc0*/  FFMA.FTZ R188, R68, R188, R132 ;  /* 0x000000bc44bc7223 */ /* 0x000fe40000010084 */
[----:B------:R-:W-:Y:S02]  /*5bd0*/  FFMA.FTZ R189, R69, R189, R133 ;  /* 0x000000bd45bd7223 */ /* 0x000fe40000010085 */
[----:B------:R-:W-:Y:S02]  /*5be0*/  FFMA.FTZ R190, R70, R190, R134 ;  /* 0x000000be46be7223 */ /* 0x000fe40000010086 */
[----:B------:R-:W-:Y:S02]  /*5bf0*/  FFMA.FTZ R192, R64, R192, R128 ;  /* 0x000000c040c07223 */ /* 0x000fe40000010080 */
[----:B------:R-:W-:-:S02]  /*5c00*/  FFMA.FTZ R193, R65, R193, R129 ;  /* 0x000000c141c17223 */ /* 0x000fc40000010081 */
[----:B------:R-:W-:Y:S01]  /*5c10*/  FFMA.FTZ R191, R71, R191, R135 ;  /* 0x000000bf47bf7223 */ /* 0x000fe20000010087 */
[----:B0-----:R-:W-:Y:S01]  /*5c20*/  F2FP.BF16.PACK_AB R7, R21, R194 ;  /* 0x000000c21507723e */ /* 0x001fe200000010ff */
[----:B------:R-:W-:Y:S02]  /*5c30*/  FFMA.FTZ R204, R58, R204, R122 ;  /* 0x000000cc3acc7223 */ /* 0x000fe4000001007a */
[----:B------:R-:W-:Y:S02]  /*5c40*/  FFMA.FTZ R11, R59, R205, R123 ;  /* 0x000000cd3b0b7223 */ /* 0x000fe4000001007b */
[----:B------:R-:W-:Y:S02]  /*5c50*/  FFMA.FTZ R9, R62, R199, R126 ;  /* 0x000000c73e097223 */ /* 0x000fe4000001007e */
[----:B------:R-:W-:Y:S02]  /*5c60*/  FFMA.FTZ R200, R63, R200, R127 ;  /* 0x000000c83fc87223 */ /* 0x000fe4000001007f */
[----:B------:R-:W-:-:S02]  /*5c70*/  FFMA.FTZ R10, R56, R201, R120 ;  /* 0x000000c9380a7223 */ /* 0x000fc40000010078 */
[----:B------:R-:W-:Y:S02]  /*5c80*/  FFMA.FTZ R15, R57, R202, R121 ;  /* 0x000000ca390f7223 */ /* 0x000fe40000010079 */
        /* <DEDUP_REMOVED lines=8> */
[----:B------:R-:W-:Y:S02]  /*5d10*/  FFMA.FTZ R12, R43, R223, R107 ;  /* 0x000000df2b0c7223 */ /* 0x000fe4000001006b */
[----:B------:R-:W-:Y:S01]  /*5d20*/  FFMA.FTZ R218, R47, R218, R111 ;  /* 0x000000da2fda7223 */ /* 0x000fe2000001006f */
[----:B------:R-:W-:Y:S01]  /*5d30*/  F2FP.BF16.PACK_AB R6, R193, R192 ;  /* 0x000000c0c106723e */ /* 0x000fe200000010ff */
[----:B------:R-:W-:Y:S01]  /*5d40*/  FFMA.FTZ R176, R36, R224, R100 ;  /* 0x000000e024b07223 */ /* 0x000fe20000010064 */
[----:B------:R-:W-:Y:S01]  /*5d50*/  F2FP.BF16.PACK_AB R5, R191, R190 ;  /* 0x000000bebf05723e */ /* 0x000fe200000010ff */
[----:B------:R-:W-:Y:S01]  /*5d60*/  FFMA.FTZ R178, R32, R228, R96 ;  /* 0x000000e420b27223 */ /* 0x000fe20000010060 */
[----:B------:R-:W-:Y:S01]  /*5d70*/  F2FP.BF16.PACK_AB R4, R189, R188 ;  /* 0x000000bcbd04723e */ /* 0x000fe200000010ff */
[----:B------:R-:W-:Y:S02]  /*5d80*/  FFMA.FTZ R179, R34, R230, R98 ;  /* 0x000000e622b37223 */ /* 0x000fe40000010062 */
[----:B------:R-:W-:-:S02]  /*5d90*/  FFMA.FTZ R232, R35, R232, R99 ;  /* 0x000000e823e87223 */ /* 0x000fc40000010063 */
[----:B------:R-:W-:Y:S02]  /*5da0*/  FFMA.FTZ R229, R33, R229, R97 ;  /* 0x000000e521e57223 */ /* 0x000fe40000010061 */
[----:B------:R-:W-:Y:S01]  /*5db0*/  FFMA.FTZ R225, R37, R225, R101 ;  /* 0x000000e125e17223 */ /* 0x000fe20000010065 */
[----:B------:R-:W-:Y:S01]  /*5dc0*/  F2FP.BF16.PACK_AB R11, R11, R204 ;  /* 0x000000cc0b0b723e */ /* 0x000fe200000010ff */
[----:B------:R-:W-:Y:S01]  /*5dd0*/  IMAD.WIDE.U32 R2, R203, R0, c[0x0][0x208] ;  /* 0x00008200cb027625 */ /* 0x000fe200078e0000 */
[----:B------:R-:W-:Y:S02]  /*5de0*/  F2FP.BF16.PACK_AB R10, R15, R10 ;  /* 0x0000000a0f0a723e */ /* 0x000fe400000010ff */
        /* <DEDUP_REMOVED lines=8> */
[----:B------:R-:W-:Y:S01]  /*5e70*/  F2FP.BF16.PACK_AB R179, R232, R179 ;  /* 0x000000b3e8b3723e */ /* 0x000fe200000010ff */
[----:B------:R0:W-:Y:S01]  /*5e80*/  STG.E.128 [R2.64], R4 ;  /* 0x0000000402007986 */ /* 0x0001e2000c101d04 */
[----:B------:R-:W-:Y:S01]  /*5e90*/  F2FP.BF16.PACK_AB R178, R229, R178 ;  /* 0x000000b2e5b2723e */ /* 0x000fe200000010ff */
[----:B------:R-:W-:Y:S01]  /*5ea0*/  IMAD.WIDE.U32 R240, R240, R0, c[0x0][0x208] ;  /* 0x00008200f0f07625 */ /* 0x000fe200078e0000 */
[----:B------:R-:W-:Y:S02]  /*5eb0*/  F2FP.BF16.PACK_AB R176, R225, R176 ;  /* 0x000000b0e1b0723e */ /* 0x000fe400000010ff */
[----:B------:R-:W-:Y:S01]  /*5ec0*/  MOV R234, 0x4 ;  /* 0x0000000400ea7802 */ /* 0x000fe20000000f00 */
[----:B------:R0:W-:Y:S04]  /*5ed0*/  STG.E.128 [R214.64], R8 ;  /* 0x00000008d6007986 */ /* 0x0001e8000c101d04 */
[----:B------:R0:W-:Y:S01]  /*5ee0*/  STG.E.128 [R222.64], R16 ;  /* 0x00000010de007986 */ /* 0x0001e2000c101d04 */
[----:B------:R-:W-:-:S03]  /*5ef0*/  IMAD R13, R234, c[0x0][0x160], R13 ;  /* 0x00005800ea0d7a24 */ /* 0x000fc600078e020d */
[----:B------:R0:W-:Y:S04]  /*5f00*/  STG.E.128 [R14.64], R20 ;  /* 0x000000140e007986 */ /* 0x0001e8000c101d04 */
[----:B------:R0:W-:Y:S01]  /*5f10*/  STG.E.128 [R240.64], R176 ;  /* 0x000000b0f0007986 */ /* 0x0001e2000c101d04 */
[----:B------:R-:W-:-:S13]  /*5f20*/  ISETP.GE.AND P1, PT, R13, c[0x0][0x164], PT ;  /* 0x000059000d007a0c */ /* 0x000fda0003f26270 */
[----:B0----5:R-:W-:Y:S01]  /*5f30*/  @P1 CALL.REL.NOINC `(.L_x_15677) ;  /* 0x0000001000001944 */ /* 0x021fe20003c00000 */
[----:B------:R-:W-:Y:S05]  /*5f40*/  BRA `(.L_x_15678) ;  /* 0xffffa79000007947 */ /* 0x000fea000383ffff */
.L_x_15677:
[----:B------:R-:W-:Y:S05]  /*5f50*/  EXIT ;  /* 0x000000000000794d */ /* 0x000fea0003800000 */
.L_x_15675:
[----:B------:R-:W-:Y:S01]  /*5f60*/  HFMA2.MMA R178, -RZ, RZ, 0, 5.9604644775390625e-08 ;  /* 0x00000001ffb27435 */ /* 0x000fe200000001ff */
[----:B------:R-:W-:Y:S02]  /*5f70*/  MOV R248, 0x1f ;  /* 0x0000001f00f87802 */ /* 0x000fe40000000f00 */
[----:B------:R-:W-:Y:S02]  /*5f80*/  MOV R177, 0xffffffff ;  /* 0xffffffff00b17802 */ /* 0x000fe40000000f00 */
[----:B------:R-:W-:Y:S02]  /*5f90*/  MOV R176, 0x5fb0 ;  /* 0x00005fb000b07802 */ /* 0x000fe40000000f00 */
[----:B-----5:R-:W-:Y:S05]  /*5fa0*/  CALL.REL.NOINC `($__internal_33_$__cuda_sm70_shflsync_bfly_p) ;  /* 0x00000d8000007944 */ /* 0x020fea0003c00000 */
[----:B-1----:R-:W-:Y:S05]  /*5fb0*/  BRA `(.L_x_15679) ;  /* 0xffffdee000007947 */ /* 0x002fea000383ffff */
.L_x_15676:
[----:B------:R-:W-:Y:S01]  /*5fc0*/  HFMA2.MMA R178, -RZ, RZ, 0, 1.1920928955078125e-07 ;  /* 0x00000002ffb27435 */ /* 0x000fe200000001ff */
[----:B------:R-:W-:Y:S02]  /*5fd0*/  MOV R248, 0x1f ;  /* 0x0000001f00f87802 */ /* 0x000fe40000000f00 */
[----:B------:R-:W-:Y:S02]  /*5fe0*/  MOV R177, 0xffffffff ;  /* 0xffffffff00b17802 */ /* 0x000fe40000000f00 */
[----:B------:R-:W-:-:S02]  /*5ff0*/  MOV R176, 0x6010 ;  /* 0x0000601000b07802 */ /* 0x000fc40000000f00 */
[----:B-----5:R-:W-:Y:S05]  /*6000*/  CALL.REL.NOINC `($__internal_33_$__cuda_sm70_shflsync_bfly_p) ;  /* 0x00000d2000007944 */ /* 0x020fea0003c00000 */
[----:B-1----:R-:W-:Y:S01]  /*6010*/  FADD.FTZ R179, R179, R178 ;  /* 0x000000b2b3b37221 */ /* 0x002fe20000010000 */
[----:B------:R-:W-:Y:S01]  /*6020*/  HFMA2.MMA R178, -RZ, RZ, 0, 2.384185791015625e-07 ;  /* 0x00000004ffb27435 */ /* 0x000fe200000001ff */
[----:B------:R-:W-:-:S02]  /*6030*/  MOV R248, 0x1f ;  /* 0x0000001f00f87802 */ /* 0x000fc40000000f00 */
[----:B------:R-:W-:Y:S02]  /*6040*/  MOV R177, 0xffffffff ;  /* 0xffffffff00b17802 */ /* 0x000fe40000000f00 */
[----:B------:R-:W-:Y:S02]  /*6050*/  MOV R176, 0x6070 ;  /* 0x0000607000b07802 */ /* 0x000fe40000000f00 */
[----:B------:R-:W-:Y:S05]  /*6060*/  CALL.REL.NOINC `($__internal_33_$__cuda_sm70_shflsync_bfly_p) ;  /* 0x00000cc000007944 */ /* 0x000fea0003c00000 */
[----:B-1----:R-:W-:Y:S01]  /*6070*/  FADD.FTZ R179, R179, R178 ;  /* 0x000000b2b3b37221 */ /* 0x002fe20000010000 */
[----:B------:R-:W-:Y:S01]  /*6080*/  HFMA2.MMA R178, -RZ, RZ, 0, 4.76837158203125e-07 ;  /* 0x00000008ffb27435 */ /* 0x000fe200000001ff */
[----:B------:R-:W-:Y:S02]  /*6090*/  MOV R248, 0x1f ;  /* 0x0000001f00f87802 */ /* 0x000fe40000000f00 */
[----:B------:R-:W-:Y:S02]  /*60a0*/  MOV R177, 0xffffffff ;  /* 0xffffffff00b17802 */ /* 0x000fe40000000f00 */
[----:B------:R-:W-:Y:S02]  /*60b0*/  MOV R176, 0x60d0 ;  /* 0x000060d000b07802 */ /* 0x000fe40000000f00 */
[----:B------:R-:W-:Y:S05]  /*60c0*/  CALL.REL.NOINC `($__internal_33_$__cuda_sm70_shflsync_bfly_p) ;  /* 0x00000c6000007944 */ /* 0x000fea0003c00000 */
[----:B-1----:R-:W-:Y:S01]  /*60d0*/  FADD.FTZ R179, R179, R178 ;  /* 0x000000b2b3b37221 */ /* 0x002fe20000010000 */
[----:B------:R-:W-:Y:S01]  /*60e0*/  HFMA2.MMA R178, -RZ, RZ, 0, 9.5367431640625e-07 ;  /* 0x00000010ffb27435 */ /* 0x000fe200000001ff */
[----:B------:R-:W-:-:S02]  /*60f0*/  MOV R248, 0x1f ;  /* 0x0000001f00f87802 */ /* 0x000fc40000000f00 */
[----:B------:R-:W-:Y:S02]  /*6100*/  MOV R177, 0xffffffff ;  /* 0xffffffff00b17802 */ /* 0x000fe40000000f00 */
[----:B------:R-:W-:Y:S02]  /*6110*/  MOV R176, 0x6130 ;  /* 0x0000613000b07802 */ /* 0x000fe40000000f00 */
[----:B------:R-:W-:Y:S05]  /*6120*/  CALL.REL.NOINC `($__internal_33_$__cuda_sm70_shflsync_bfly_p) ;  /* 0x00000c0000007944 */ /* 0x000fea0003c00000 */
        /* <DEDUP_REMOVED lines=166> */
[----:B------:R-:W-:Y:S05]  /*6b90*/  CALL.REL.NOINC `($__internal_33_$__cuda_sm70_shflsync_bfly_p) ;  /* 0x0000019000007944 */ /* 0x000fea0003c00000 */
[----:B-1----:R-:W-:Y:S01]  /*6ba0*/  FADD.FTZ R179, R179, R178 ;  /* 0x000000b2b3b37221 */ /* 0x002fe20000010000 */
[----:B------:R-:W-:Y:S01]  /*6bb0*/  HFMA2.MMA R178, -RZ, RZ, 0, 1.1920928955078125e-07 ;  /* 0x00000002ffb27435 */ /* 0x000fe200000001ff */
[----:B------:R-:W-:Y:S02]  /*6bc0*/  MOV R248, 0x1f ;  /* 0x0000001f00f87802 */ /* 0x000fe40000000f00 */
[----:B------:R-:W-:Y:S02]  /*6bd0*/  MOV R177, 0xffffffff ;  /* 0xffffffff00b17802 */ /* 0x000fe40000000f00 */
[----:B------:R-:W-:Y:S02]  /*6be0*/  MOV R176, 0x6c00 ;  /* 0x00006c0000b07802 */ /* 0x000fe40000000f00 */
[----:B------:R-:W-:Y:S05]  /*6bf0*/  CALL.REL.NOINC `($__internal_33_$__cuda_sm70_shflsync_bfly_p) ;  /* 0x0000013000007944 */ /* 0x000fea0003c00000 */
[----:B-1----:R-:W-:Y:S01]  /*6c00*/  FADD.FTZ R179, R179, R178 ;  /* 0x000000b2b3b37221 */ /* 0x002fe20000010000 */
[----:B------:R-:W-:Y:S01]  /*6c10*/  HFMA2.MMA R178, -RZ, RZ, 0, 2.384185791015625e-07 ;  /* 0x00000004ffb27435 */ /* 0x000fe200000001ff */
[----:B------:R-:W-:Y:S02]  /*6c20*/  MOV R248, 0x1f ;  /* 0x0000001f00f87802 */ /* 0x000fe40000000f00 */
[----:B------:R-:W-:-:S02]  /*6c30*/  MOV R177, 0xffffffff ;  /* 0xffffffff00b17802 */ /* 0x000fc40000000f00 */
        /* <DEDUP_REMOVED lines=10> */
[----:B------:R-:W-:Y:S02]  /*6ce0*/  MOV R248, 0x1f ;  /* 0x0000001f00f87802 */ /* 0x000fe40000000f00 */
[----:B------:R-:W-:-:S02]  /*6cf0*/  MOV R177, 0xffffffff ;  /* 0xffffffff00b17802 */ /* 0x000fc40000000f00 */
[----:B------:R-:W-:Y:S02]  /*6d00*/  MOV R176, 0x6d20 ;  /* 0x00006d2000b07802 */ /* 0x000fe40000000f00 */
[----:B------:R-:W-:Y:S05]  /*6d10*/  CALL.REL.NOINC `($__internal_33_$__cuda_sm70_shflsync_bfly_p) ;  /* 0x0000001000007944 */ /* 0x000fea0003c00000 */
[----:B-1----:R-:W-:Y:S05]  /*6d20*/  BRA `(.L_x_15680) ;  /* 0xffffdcb000007947 */ /* 0x002fea000383ffff */
        .weak           $__internal_33_$__cuda_sm70_shflsync_bfly_p
        .type           $__internal_33_$__cuda_sm70_shflsync_bfly_p,@function
        .size           $__internal_33_$__cuda_sm70_shflsync_bfly_p,(.L_x_71033 - $__internal_33_$__cuda_sm70_shflsync_bfly_p)
$__internal_33_$__cuda_sm70_shflsync_bfly_p:
[----:B------:R-:W-:Y:S04]  /*6d30*/  WARPSYNC R177 ;  /* 0x000000b100007348 */ /* 0x000fe80003800000 */
[----:B------:R0:W1:Y:S02]  /*6d40*/  SHFL.BFLY PT, R178, R179, R178, R248 ;  /* 0x0c0000b2b3b27389 */ /* 0x00006400000e00f8 */
[----:B0-----:R-:W-:-:S06]  /*6d50*/  HFMA2.MMA R177, -RZ, RZ, 0, 0 ;  /* 0x00000000ffb17435 */ /* 0x001fcc00000001ff */
[----:B------:R-:W-:Y:S05]  /*6d60*/  RET.REL.NODEC R176 `(_ZN10layer_norm13ln_fwd_kernelINS_13Kernel_traitsIf13__nv_bfloat16S2_S2_fjLj2560ELj1ELj4ELj1ELj16ENS_18Kernel_traits_baseILj2560EfS2_S2_S2_fjLj128EEEEELb0ELb0ELb0ELb1EEEvNS_9FwdParamsE) ;  /* 0xffff9290b0007950 */ /* 0x000fea0003c3ffff */
.L_x_15681:
        /* <DEDUP_REMOVED lines=9> */
.L_x_71033:


//--------------------- .text._ZN10layer_norm13ln_fwd_kernelINS_13Kernel_traitsIf13__nv_bfloat16S2_S2_fjLj2560ELj1ELj4ELj1ELj16ENS_18Kernel_traits_baseILj2560EfS2_S2_S2_fjLj128EEEEELb0ELb0ELb1ELb0EEEvNS_9FwdParamsE --------------------------
	.section	.text._ZN10layer_norm13ln_fwd_kernelINS_13Kernel_traitsIf13__nv_bfloat16S2_S2_fjLj2560ELj1ELj4ELj1ELj16ENS_18Kernel_traits_baseILj2560EfS2_S2_S2_fjLj128EEEEELb0ELb0ELb1ELb0EEEvNS_9FwdParamsE,"ax",@progbits
	.sectioninfo	@"SHI_REGISTERS=255"
	.align	128
        .global         _ZN10layer_norm13ln_fwd_kernelINS_13Kernel_traitsIf13__nv_bfloat16S2_S2_fjLj2560ELj1ELj4ELj1ELj16ENS_18Kernel_traits_baseILj2560EfS2_S2_S2_fjLj128EEEEELb0ELb0ELb1ELb0EEEvNS_9FwdParamsE
        .type           _ZN10layer_norm13ln_fwd_kernelINS_13Kernel_traitsIf13__nv_bfloat16S2_S2_fjLj2560ELj1ELj4ELj1ELj16ENS_18Kernel_traits_baseILj2560EfS2_S2_S2_fjLj128EEEEELb0ELb0ELb1ELb0EEEvNS_9FwdParamsE,@function
        .size           _ZN10layer_norm13ln_fwd_kernelINS_13Kernel_traitsIf13__nv_bfloat16S2_S2_fjLj2560ELj1ELj4ELj1ELj16ENS_18Kernel_traits_baseILj2560EfS2_S2_S2_fjLj128EEEEELb0ELb0ELb1ELb0EEEvNS_9FwdParamsE,(.L_x_71034 - _ZN10layer_norm13ln_fwd_kernelINS_13Kernel_traitsIf13__nv_bfloat16S2_S2_fjLj2560ELj1ELj4ELj1ELj16ENS_18Kernel_traits_baseILj2560EfS2_S2_S2_fjLj128EEEEELb0ELb0ELb1ELb0EEEvNS_9FwdParamsE)
        .other          _ZN10layer_norm13ln_fwd_kernelINS_13Kernel_traitsIf13__nv_bfloat16S2_S2_fjLj2560ELj1ELj4ELj1ELj16ENS_18Kernel_traits_baseILj2560EfS2_S2_S2_fjLj128EEEEELb0ELb0ELb1ELb0EEEvNS_9FwdParamsE,@"STO_CUDA_ENTRY STV_DEFAULT"
_ZN10layer_norm13ln_fwd_kernelINS_13Kernel_traitsIf13__nv_bfloat16S2_S2_fjLj2560ELj1ELj4ELj1ELj16ENS_18Kernel_traits_baseILj2560EfS2_S2_S2_fjLj128EEEEELb0ELb0ELb1ELb0EEEvNS_9FwdParamsE:
.text._ZN10layer_norm13ln_fwd_kernelINS_13Kernel_traitsIf13__nv_bfloat16S2_S2_fjLj2560ELj1ELj4ELj1ELj16ENS_18Kernel_traits_baseILj2560EfS2_S2_S2_fjLj128EEEEELb0ELb0ELb1ELb0EEEvNS_9FwdParamsE:
        /* <DEDUP_REMOVED lines=27> */
[----:B------:R-:W-:Y:S01]  /*01b0*/  HFMA2.MMA R4, -RZ, RZ, 0, 1.9073486328125e-06 ;  /* 0x00000020ff047435 */ /* 0x000fe200000001ff */
[----:B------:R-:W-:Y:S01]  /*01c0*/  CS2R R174, SRZ ;  /* 0x0000000000ae7805 */ /* 0x000fe2000001ff00 */
[----:B------:R-:W-:Y:S01]  /*01d0*/  CS2R R172, SRZ ;  /* 0x0000000000ac7805 */ /* 0x000fe2000001ff00 */
[----:B------:R-:W-:Y:S01]  /*01e0*/  ISETP.NE.AND.EX P1, PT, RZ, c[0x0][0x21c], PT, P1 ;  /* 0x00008700ff007a0c */ /* 0x000fe20003f25310 */
[----:B------:R-:W-:Y:S01]  /*01f0*/  CS2R R178, SRZ ;  /* 0x0000000000b27805 */ /* 0x000fe2000001ff00 */
[----:B------:R-:W-:-:S05]  /*0200*/  CS2R R176, SRZ ;  /* 0x0000000000b07805 */ /* 0x000fca000001ff00 */
[----:B------:R-:W-:-:S05]  /*0210*/  IMAD.WIDE.U32 R4, R3, R4, c[0x0][0x1b0] ;  /* 0x00006c0003047625 */ /* 0x000fca00078e0004 */
[----:B------:R0:W2:Y:S01]  /*0220*/  LDG.E.128 R12, [R4.64] ;  /* 0x00000004040c7981 */ /* 0x0000a2000c1e1d00 */
[----:B------:R-:W-:-:S04]  /*0230*/  @P1 LEA R6, P2, R3, c[0x0][0x218], 0x5 ;  /* 0x0000860003061a11 */ /* 0x000fc800078428ff */
[----:B------:R-:W-:-:S05]  /*0240*/  @P1 LEA.HI.X R7, R3, c[0x0][0x21c], RZ, 0x5, P2 ;  /* 0x0000870003071a11 */ /* 0x000fca00010f2cff */
[----:B------:R0:W5:Y:S04]  /*0250*/  @P1 LDG.E.128 R172, [R6.64] ;  /* 0x0000000406ac1981 */ /* 0x000168000c1e1d00 */
[----:B------:R0:W5:Y:S04]  /*0260*/  @P1 LDG.E.128 R176, [R6.64+0x10] ;  /* 0x0000100406b01981 */ /* 0x000168000c1e1d00 */
[----:B0-----:R-:W3:Y:S01]  /*0270*/  LDG.E.128 R4, [R4.64+0x10] ;  /* 0x0000100404047981 */ /* 0x001ee2000c1e1d00 */
[----:B------:R-:W-:-:S03]  /*0280*/  LOP3.LUT R3, R3, 0x20, RZ, 0xfc, !PT ;  /* 0x0000002003037812 */ /* 0x000fc600078efcff */
[----:B---3--:R0:W-:Y:S04]  /*0290*/  STL.64 [R1+0x10], R4 ;  /* 0x0000100401007387 */ /* 0x0081e80000100a00 */
[----:B------:R0:W-:Y:S04]  /*02a0*/  STL.64 [R1+0x18], R6 ;  /* 0x0000180601007387 */ /* 0x0001e80000100a00 */
[----:B--2---:R0:W-:Y:S04]  /*02b0*/  STL.64 [R1+0x20], R12 ;  /* 0x0000200c01007387 */ /* 0x0041e80000100a00 */
[----:B------:R0:W-:Y:S02]  /*02c0*/  STL.64 [R1+0x28], R14 ;  /* 0x0000280e01007387 */ /* 0x0001e40000100a00 */
.L_x_15683:
[----:B-1----:R-:W-:Y:S05]  /*02d0*/  BSYNC B0 ;  /* 0x0000000000007941 */ /* 0x002fea0003800000 */
.L_x_15682:
        /* <DEDUP_REMOVED lines=17> */
.L_x_15685:
[----:B------:R-:W-:Y:S05]  /*03f0*/  BSYNC B0 ;  /* 0x0000000000007941 */ /* 0x000fea0003800000 */
.L_x_15684:
        /* <DEDUP_REMOVED lines=17> */
.L_x_15687:
[----:B------:R-:W-:Y:S05]  /*0510*/  BSYNC B0 ;  /* 0x0000000000007941 */ /* 0x000fea0003800000 */
.L_x_15686:
        /* <DEDUP_REMOVED lines=17> */
.L_x_15689:
[----:B------:R-:W-:Y:S05]  /*0630*/  BSYNC B0 ;  /* 0x0000000000007941 */ /* 0x000fea0003800000 */
.L_x_15688:
        /* <DEDUP_REMOVED lines=17> */
.L_x_15691:
[----:B------:R-:W-:Y:S05]  /*0750*/  BSYNC B0 ;  /* 0x0000000000007941 */ /* 0x000fea0003800000 */
.L_x_15690:
        /* <DEDUP_REMOVED lines=20> */
.L_x_15693:
[----:B------:R-:W-:Y:S05]  /*08a0*/  BSYNC B0 ;  /* 0x0000000000007941 */ /* 0x000fea0003800000 */
.L_x_15692:
[----:B------:R-:W-:Y:S01]  /*08b0*/  ISETP.GE.U32.AND P1, PT, R0, 0xe0, PT ;  /* 0x000000e00000780c */ /* 0x000fe20003f26070 */
[----:B------:R-:W-:Y:S01]  /*08c0*/  BSSY B0, `(.L_x_15694) ;  /* 0x0000015000007945 */ /* 0x000fe20003800000 */
[----:B0-----:R-:W-:Y:S02]  /*08d0*/  SHF.R.U32.HI R4, RZ, 0x5, R8 ;  /* 0x00000005ff047819 */ /* 0x001fe40000011608 */
[----:B------:R-:W-:Y:S02]  /*08e0*/  LOP3.LUT R2, R2, 0xffffff7f, RZ, 0xc0, !PT ;  /* 0xffffff7f02027812 */ /* 0x000fe400078ec0ff */
[----:B------:R-:W-:-:S07]  /*08f0*/  LEA R8, R9, R4, 0x2 ;  /* 0x0000000409087211 */ /* 0x000fce00078e10ff */
        /* <DEDUP_REMOVED lines=17> */
.L_x_15695:
[----:B------:R-:W-:Y:S05]  /*0a10*/  BSYNC B0 ;  /* 0x0000000000007941 */ /* 0x000fea0003800000 */
.L_x_15694:
        /* <DEDUP_REMOVED lines=20> */
.L_x_15697:
[----:B------:R-:W-:Y:S05]  /*0b60*/  BSYNC B0 ;  /* 0x0000000000007941 */ /* 0x000fea0003800000 */
.L_x_15696:
        /* <DEDUP_REMOVED lines=20> */
.L_x_15699:
[----:B------:R-:W-:Y:S05]  /*0cb0*/  BSYNC B0 ;  /* 0x0000000000007941 */ /* 0x000fea0003800000 */
.L_x_15698:
        /* <DEDUP_REMOVED lines=21> */
.L_x_15701:
[----:B------:R-:W-:Y:S05]  /*0e10*/  BSYNC B0 ;  /* 0x0000000000007941 */ /* 0x000fea0003800000 */
.L_x_15700:
[----:B------:R-:W-:-:S13]  /*0e20*/  ISETP.GE.AND P1, PT, R8, c[0x0][0x164], PT ;  /* 0x0000590008007a0c */ /* 0x000fda0003f26270 */
[----:B------:R-:W-:Y:S05]  /*0e30*/  @P1 EXIT ;  /* 0x000000000000194d */ /* 0x000fea0003800000 */
[----:B------:R-:W-:Y:S01]  /*0e40*/  MOV R3, R8 ;  /* 0x0000000800037202 */ /* 0x000fe20000000f00 */
[----:B------:R-:W-:Y:S02]  /*0e50*/  ULDC.U8 UR6, c[0x0][0x1f0] ;  /* 0x00007c0000067ab9 */ /* 0x000fe40000000000 */
.L_x_15985:
[----:B------:R-:W-:-:S10]  /*0e60*/  HFMA2.MMA R123, -RZ, RZ, 0, 2.384185791015625e-07 ;  /* 0x00000004ff7b7435 */ /* 0x000fd400000001ff */
[----:B------:R-:W-:-:S05]  /*0e70*/  IMAD.WIDE R120, R3, R123, c[0x0][0x1d0] ;  /* 0x0000740003787625 */ /* 0x000fca00078e027b */
[----:B------:R1:W2:Y:S01]  /*0e80*/  LDG.E R166, [R120.64] ;  /* 0x0000000478a67981 */ /* 0x0002a2000c1e1900 */
[----:B------:R-:W-:-:S03]  /*0e90*/  MOV R167, RZ ;  /* 0x000000ff00a77202 */ /* 0x000fc60000000f00 */
[----:B------:R-:W3:Y:S01]  /*0ea0*/  S2R R187, SR_TID.X ;  /* 0x0000000000bb7919 */ /* 0x000ee20000002100 */
[----:B-1----:R-:W-:-:S05]  /*0eb0*/  IMAD R121, R3, c[0x0][0x168], RZ ;  /* 0x00005a0003797a24 */ /* 0x002fca00078e02ff */
[----:B------:R-:W-:-:S04]  /*0ec0*/  SHF.R.S32.HI R122, RZ, 0x1f, R121 ;  /* 0x0000001fff7a7819 */ /* 0x000fc80000011479 */
[----:B------:R-:W-:Y:S02]  /*0ed0*/  LEA.HI R121, R122, R121, RZ, 0x3 ;  /* 0x000000797a797211 */ /* 0x000fe400078f18ff */
        /* <DEDUP_REMOVED lines=8> */
[----:B------:R-:W-:-:S05]  /*0f60*/  IMAD.WIDE R120, R3, R123, c[0x0][0x1d8] ;  /* 0x0000760003787625 */ /* 0x000fca00078e027b */
[----:B-----5:R1:W5:Y:S01]  /*0f70*/  LDG.E R185, [R120.64] ;  /* 0x0000000478b97981 */ /* 0x020362000c1e1900 */
[----:B------:R-:W-:Y:S01]  /*0f80*/  BSSY B0, `(.L_x_15702) ;  /* 0x000006d000007945 */ /* 0x000fe20003800000 */
[----:B------:R-:W-:Y:S01]  /*0f90*/  SHF.R.S32.HI R186, RZ, 0x1f, R3 ;  /* 0x0000001fffba7819 */ /* 0x000fe20000011403 */
[----:B------:R-:W-:Y:S05]  /*0fa0*/  @!P0 BRA `(.L_x_15703) ;  /* 0x000006a000008947 */ /* 0x000fea0003800000 */
[----:B------:R-:W-:Y:S02]  /*0fb0*/  ISETP.NE.U32.AND P2, PT, RZ, c[0x0][0x180], PT ;  /* 0x00006000ff007a0c */ /* 0x000fe40003f45070 */
[----:B0-----:R-:W-:Y:S02]  /*0fc0*/  @P1 MOV R6, 0x10 ;  /* 0x0000001000061802 */ /* 0x001fe40000000f00 */
[----:B------:R-:W-:-:S03]  /*0fd0*/  ISETP.NE.AND.EX P2, PT, RZ, c[0x0][0x184], PT, P2 ;  /* 0x00006100ff007a0c */ /* 0x000fc60003f45320 */
[----:B------:R-:W-:-:S05]  /*0fe0*/  @P1 IMAD.WIDE.U32 R6, R167, R6, c[0x0][0x170] ;  /* 0x00005c00a7061625 */ /* 0x000fca00078e0006 */
[----:B------:R0:W5:Y:S05]  /*0ff0*/  @P1 LDG.E.128 R112, [R6.64] ;  /* 0x0000000406701981 */ /* 0x00016a000c1e1d00 */
        /* <DEDUP_REMOVED lines=10> */
.L_x_15705:
[----:B0----5:R-:W-:Y:S02]  /*10a0*/  PRMT R5, RZ, 0x5410, R112 ;  /* 0x00005410ff057816 */ /* 0x021fe40000000070 */
[----:B------:R-:W-:-:S03]  /*10b0*/  @P2 PRMT R6, RZ, 0x5410, R116 ;  /* 0x00005410ff062816 */ /* 0x000fc60000000074 */
[----:B------:R-:W-:-:S04]  /*10c0*/  FMUL.FTZ R5, R5, c[0x0][0x1ec] ;  /* 0x00007b0005057a20 */ /* 0x000fc80000410000 */
[----:B------:R-:W-:Y:S02]  /*10d0*/  @P2 FADD.FTZ R5, R6, R5 ;  /* 0x0000000506052221 */ /* 0x000fe40000010000 */
.L_x_15706:
[----:B------:R-:W-:Y:S05]  /*10e0*/  BSYNC B1 ;  /* 0x0000000000017941 */ /* 0x000fea0003800000 */
.L_x_15704:
[----:B------:R-:W-:Y:S01]  /*10f0*/  BSSY B1, `(.L_x_15707) ;  /* 0x000000a000017945 */ /* 0x000fe20003800000 */
[----:B------:R-:W-:Y:S05]  /*1100*/  @P3 BRA `(.L_x_15708) ;  /* 0x0000004000003947 */ /* 0x000fea0003800000 */
[----:B------:R-:W-:Y:S01]  /*1110*/  MOV R6, RZ ;  /* 0x000000ff00067202 */ /* 0x000fe20000000f00 */
[----:B------:R-:W-:Y:S05]  /*1120*/  @!P2 BRA `(.L_x_15709) ;  /* 0x000000600000a947 */ /* 0x000fea0003800000 */
[----:B-----5:R-:W-:Y:S01]  /*1130*/  PRMT R6, RZ, 0x7610, R116 ;  /* 0x00007610ff067816 */ /* 0x020fe20000000074 */
[----:B------:R-:W-:Y:S05]  /*1140*/  BRA `(.L_x_15709) ;  /* 0x0000004000007947 */ /* 0x000fea0003800000 */
.L_x_15708:
[----:B-----5:R-:W-:Y:S02]  /*1150*/  PRMT R6, RZ, 0x7610, R112 ;  /* 0x00007610ff067816 */ /* 0x020fe40000000070 */
[----:B------:R-:W-:-:S03]  /*1160*/  @P2 PRMT R7, RZ, 0x7610, R116 ;  /* 0x00007610ff072816 */ /* 0x000fc60000000074 */
[----:B------:R-:W-:-:S04]  /*1170*/  FMUL.FTZ R6, R6, c[0x0][0x1ec] ;  /* 0x00007b0006067a20 */ /* 0x000fc80000410000 */
[----:B------:R-:W-:Y:S02]  /*1180*/  @P2 FADD.FTZ R6, R7, R6 ;  /* 0x0000000607062221 */ /* 0x000fe40000010000 */
.L_x_15709:
[----:B------:R-:W-:Y:S05]  /*1190*/  BSYNC B1 ;  /* 0x0000000000017941 */ /* 0x000fea0003800000 */
.L_x_15707:
[----:B------:R-:W-:Y:S01]  /*11a0*/  BSSY B1, `(.L_x_15710) ;  /* 0x000000a000017945 */ /* 0x000fe20003800000 */
[----:B------:R-:W-:Y:S05]  /*11b0*/  @P3 BRA `(.L_x_15711) ;  /* 0x0000004000003947 */ /* 0x000fea0003800000 */
[----:B------:R-:W-:Y:S01]  /*11c0*/  HFMA2.MMA R7, -RZ, RZ, 0, 0 ;  /* 0x00000000ff077435 */ /* 0x000fe200000001ff */
[----:B------:R-:W-:Y:S05]  /*11d0*/  @!P2 BRA `(.L_x_15712) ;  /* 0x000000600000a947 */ /* 0x000fea0003800000 */
[----:B-----5:R-:W-:Y:S01]  /*11e0*/  PRMT R7, RZ, 0x5410, R117 ;  /* 0x00005410ff077816 */ /* 0x020fe20000000075 */
[----:B------:R-:W-:Y:S05]  /*11f0*/  BRA `(.L_x_15712) ;  /* 0x0000004000007947 */ /* 0x000fea0003800000 */
.L_x_15711:
[----:B-----5:R-:W-:Y:S02]  /*1200*/  PRMT R7, RZ, 0x5410, R113 ;  /* 0x00005410ff077816 */ /* 0x020fe40000000071 */
[----:B------:R-:W-:-:S03]  /*1210*/  @P2 PRMT R8, RZ, 0x5410, R117 ;  /* 0x00005410ff082816 */ /* 0x000fc60000000075 */
[----:B------:R-:W-:-:S04]  /*1220*/  FMUL.FTZ R7, R7, c[0x0][0x1ec] ;  /* 0x00007b0007077a20 */ /* 0x000fc80000410000 */
[----:B------:R-:W-:Y:S02]  /*1230*/  @P2 FADD.FTZ R7, R8, R7 ;  /* 0x0000000708072221 */ /* 0x000fe40000010000 */
.L_x_15712:
[----:B------:R-:W-:Y:S05]  /*1240*/  BSYNC B1 ;  /* 0x0000000000017941 */ /* 0x000fea0003800000 */
.L_x_15710:
[----:B------:R-:W-:Y:S01]  /*1250*/  BSSY B1, `(.L_x_15713) ;  /* 0x000000a000017945 */ /* 0x000fe20003800000 */
[----:B------:R-:W-:Y:S05]  /*1260*/  @P3 BRA `(.L_x_15714) ;  /* 0x0000004000003947 */ /* 0x000fea0003800000 */
[----:B------:R-:W-:Y:S01]  /*1270*/  MOV R8, RZ ;  /* 0x000000ff00087202 */ /* 0x000fe20000000f00 */
[----:B------:R-:W-:Y:S05]  /*1280*/  @!P2 BRA `(.L_x_15715) ;  /* 0x000000600000a947 */ /* 0x000fea0003800000 */
[----:B-----5:R-:W-:Y:S01]  /*1290*/  PRMT R8, RZ, 0x7610, R117 ;  /* 0x00007610ff087816 */ /* 0x020fe20000000075 */
[----:B------:R-:W-:Y:S05]  /*12a0*/  BRA `(.L_x_15715) ;  /* 0x0000004000007947 */ /* 0x000fea0003800000 */
.L_x_15714:
[----:B-----5:R-:W-:Y:S02]  /*12b0*/  PRMT R8, RZ, 0x7610, R113 ;  /* 0x00007610ff087816 */ /* 0x020fe40000000071 */
[----:B------:R-:W-:-:S03]  /*12c0*/  @P2 PRMT R9, RZ, 0x7610, R117 ;  /* 0x00007610ff092816 */ /* 0x000fc60000000075 */
[----:B------:R-:W-:-:S04]  /*12d0*/  FMUL.FTZ R8, R8, c[0x0][0x1ec] ;  /* 0x00007b0008087a20 */ /* 0x000fc80000410000 */
[----:B------:R-:W-:Y:S02]  /*12e0*/  @P2 FADD.FTZ R8, R9, R8 ;  /* 0x0000000809082221 */ /* 0x000fe40000010000 */
.L_x_15715:
[----:B------:R-:W-:Y:S05]  /*12f0*/  BSYNC B1 ;  /* 0x0000000000017941 */ /* 0x000fea0003800000 */
.L_x_15713:
[----:B------:R-:W-:Y:S01]  /*1300*/  BSSY B1, `(.L_x_15716) ;  /* 0x000000a000017945 */ /* 0x000fe20003800000 */
[----:B------:R-:W-:Y:S05]  /*1310*/  @P3 BRA `(.L_x_15717) ;  /* 0x0000004000003947 */ /* 0x000fea0003800000 */
[----:B------:R-:W-:Y:S01]  /*1320*/  HFMA2.MMA R9, -RZ, RZ, 0, 0 ;  /* 0x00000000ff097435 */ /* 0x000fe200000001ff */
[----:B------:R-:W-:Y:S05]  /*1330*/  @!P2 BRA `(.L_x_15718) ;  /* 0x000000600000a947 */ /* 0x000fea0003800000 */
[----:B-----5:R-:W-:Y:S01]  /*1340*/  PRMT R9, RZ, 0x5410, R118 ;  /* 0x00005410ff097816 */ /* 0x020fe20000000076 */
[----:B------:R-:W-:Y:S05]  /*1350*/  BRA `(.L_x_15718) ;  /* 0x0000004000007947 */ /* 0x000fea0003800000 */
.L_x_15717:
[----:B-----5:R-:W-:Y:S02]  /*1360*/  PRMT R9, RZ, 0x5410, R114 ;  /* 0x00005410ff097816 */ /* 0x020fe40000000072 */
[----:B------:R-:W-:-:S03]  /*1370*/  @P2 PRMT R10, RZ, 0x5410, R118 ;  /* 0x00005410ff0a2816 */ /* 0x000fc60000000076 */
[----:B------:R-:W-:-:S04]  /*1380*/  FMUL.FTZ R9, R9, c[0x0][0x1ec] ;  /* 0x00007b0009097a20 */ /* 0x000fc80000410000 */
[----:B------:R-:W-:Y:S02]  /*1390*/  @P2 FADD.FTZ R9, R10, R9 ;  /* 0x000000090a092221 */ /* 0x000fe40000010000 */
.L_x_15718:
[----:B------:R-:W-:Y:S05]  /*13a0*/  BSYNC B1 ;  /* 0x0000000000017941 */ /* 0x000fea0003800000 */
.L_x_15716:
[----:B------:R-:W-:Y:S01]  /*13b0*/  BSSY B1, `(.L_x_15719) ;  /* 0x000000a000017945 */ /* 0x000fe20003800000 */
[----:B------:R-:W-:Y:S05]  /*13c0*/  @P3 BRA `(.L_x_15720) ;  /* 0x0000004000003947 */ /* 0x000fea0003800000 */
[----:B------:R-:W-:Y:S01]  /*13d0*/  MOV R10, RZ ;  /* 0x000000ff000a7202 */ /* 0x000fe20000000f00 */
[----:B------:R-:W-:Y:S05]  /*13e0*/  @!P2 BRA `(.L_x_15721) ;  /* 0x000000600000a947 */ /* 0x000fea0003800000 */
[----:B-----5:R-:W-:Y:S01]  /*13f0*/  PRMT R10, RZ, 0x7610, R118 ;  /* 0x00007610ff0a7816 */ /* 0x020fe20000000076 */
[----:B------:R-:W-:Y:S05]  /*1400*/  BRA `(.L_x_15721) ;  /* 0x0000004000007947 */ /* 0x000fea0003800000 */
.L_x_15720:
[----:B-----5:R-:W-:Y:S02]  /*1410*/  PRMT R10, RZ, 0x7610, R114 ;  /* 0x00007610ff0a7816 */ /* 0x020fe40000000072 */
[----:B------:R-:W-:-:S03]  /*1420*/  @P2 PRMT R11, RZ, 0x7610, R118 ;  /* 0x00007610ff0b2816 */ /* 0x000fc60000000076 */
[----:B------:R-:W-:-:S04]  /*1430*/  FMUL.FTZ R10, R10, c[0x0][0x1ec] ;  /* 0x00007b000a0a7a20 */ /* 0x000fc80000410000 */
[----:B------:R-:W-:Y:S02]  /*1440*/  @P2 FADD.FTZ R10, R11, R10 ;  /* 0x0000000a0b0a2221 */ /* 0x000fe40000010000 */
.L_x_15721:
[----:B------:R-:W-:Y:S05]  /*1450*/  BSYNC B1 ;  /* 0x0000000000017941 */ /* 0x000fea0003800000 */
.L_x_15719:
[----:B------:R-:W-:Y:S01]  /*1460*/  BSSY B1, `(.L_x_15722) ;  /* 0x000000a000017945 */ /* 0x000fe20003800000 */
[----:B------:R-:W-:Y:S05]  /*1470*/  @P3 BRA `(.L_x_15723) ;  /* 0x0000004000003947 */ /* 0x000fea0003800000 */
[----:B------:R-:W-:Y:S01]  /*1480*/  HFMA2.MMA R11, -RZ, RZ, 0, 0 ;  /* 0x00000000ff0b7435 */ /* 0x000fe200000001ff */
[----:B------:R-:W-:Y:S05]  /*1490*/  @!P2 BRA `(.L_x_15724) ;  /* 0x000000600000a947 */ /* 0x000fea0003800000 */
[----:B-----5:R-:W-:Y:S01]  /*14a0*/  PRMT R11, RZ, 0x5410, R119 ;  /* 0x00005410ff0b7816 */ /* 0x020fe20000000077 */
[----:B------:R-:W-:Y:S05]  /*14b0*/  BRA `(.L_x_15724) ;  /* 0x0000004000007947 */ /* 0x000fea0003800000 */
.L_x_15723:
[----:B-----5:R-:W-:Y:S02]  /*14c0*/  PRMT R11, RZ, 0x5410, R115 ;  /* 0x00005410ff0b7816 */ /* 0x020fe40000000073 */
[----:B------:R-:W-:-:S03]  /*14d0*/  @P2 PRMT R12, RZ, 0x5410, R119 ;  /* 0x00005410ff0c2816 */ /* 0x000fc60000000077 */
[----:B------:R-:W-:-:S04]  /*14e0*/  FMUL.FTZ R11, R11, c[0x0][0x1ec] ;  /* 0x00007b000b0b7a20 */ /* 0x000fc80000410000 */
[----:B------:R-:W-:Y:S02]  /*14f0*/  @P2 FADD.FTZ R11, R12, R11 ;  /* 0x0000000b0c0b2221 */ /* 0x000fe40000010000 */
.L_x_15724:
[----:B------:R-:W-:Y:S05]  /*1500*/  BSYNC B1 ;  /* 0x0000000000017941 */ /* 0x000fea0003800000 */
.L_x_15722:
[----:B------:R-:W-:Y:S01]  /*1510*/  BSSY B1, `(.L_x_15725) ;  /* 0x000000a000017945 */ /* 0x000fe20003800000 */
[----:B------:R-:W-:Y:S05]  /*1520*/  @P3 BRA `(.L_x_15726) ;  /* 0x0000004000003947 */ /* 0x000fea0003800000 */
[----:B------:R-:W-:Y:S01]  /*1530*/  MOV R12, RZ ;  /* 0x000000ff000c7202 */ /* 0x000fe20000000f00 */
[----:B------:R-:W-:Y:S05]  /*1540*/  @!P2 BRA `(.L_x_15727) ;  /* 0x000000600000a947 */ /* 0x000fea0003800000 */
[----:B-----5:R-:W-:Y:S01]  /*1550*/  PRMT R12, RZ, 0x7610, R119 ;  /* 0x00007610ff0c7816 */ /* 0x020fe20000000077 */
[----:B------:R-:W-:Y:S05]  /*1560*/  BRA `(.L_x_15727) ;  /* 0x0000004000007947 */ /* 0x000fea0003800000 */
.L_x_15726:
[----:B-----5:R-:W-:Y:S02]  /*1570*/  PRMT R12, RZ, 0x7610, R115 ;  /* 0x00007610ff0c7816 */ /* 0x020fe40000000073 */
[----:B-1----:R-:W-:-:S03]  /*1580*/  @P2 PRMT R120, RZ, 0x7610, R119 ;  /* 0x00007610ff782816 */ /* 0x002fc60000000077 */
[----:B------:R-:W-:-:S04]  /*1590*/  FMUL.FTZ R12, R12, c[0x0][0x1ec] ;  /* 0x00007b000c0c7a20 */ /* 0x000fc80000410000 */
[----:B------:R-:W-:Y:S02]  /*15a0*/  @P2 FADD.FTZ R12, R120, R12 ;  /* 0x0000000c780c2221 */ /* 0x000fe40000010000 */
.L_x_15727:
[----:B------:R-:W-:Y:S05]  /*15b0*/  BSYNC B1 ;  /* 0x0000000000017941 */ /* 0x000fea0003800000 */
.L_x_15725:
[----:B------:R-:W-:Y:S01]  /*15c0*/  HFMA2.MMA R164, -RZ, RZ, 0, 9.5367431640625e-07 ;  /* 0x00000010ffa47435 */ /* 0x000fe200000001ff */
[----:B------:R-:W-:Y:S02]  /*15d0*/  F2FP.BF16.PACK_AB R123, R12, R11 ;  /* 0x0000000b0c7b723e */ /* 0x000fe400000010ff */
[----:B------:R-:W-:Y:S02]  /*15e0*/  F2FP.BF16.PACK_AB R122, R10, R9 ;  /* 0x000000090a7a723e */ /* 0x000fe400000010ff */
[----:B-1----:R-:W-:Y:S02]  /*15f0*/  F2FP.BF16.PACK_AB R121, R8, R7 ;  /* 0x000000070879723e */ /* 0x002fe400000010ff */
[----:B------:R-:W-:Y:S02]  /*1600*/  F2FP.BF16.PACK_AB R120, R6, R5 ;  /* 0x000000050678723e */ /* 0x000fe400000010ff */
[----:B------:R-:W-:Y:S01]  /*1610*/  IADD3 R167, R167, 0x20, RZ ;  /* 0x00000020a7a77810 */ /* 0x000fe20007ffe0ff */
[C---:B------:R-:W-:Y:S01]  /*1620*/  IMAD.WIDE.U32 R164, R184.reuse, R164, c[0x0][0x188] ;  /* 0x00006200b8a47625 */ /* 0x040fe200078e00a4 */
[----:B------:R-:W-:-:S04]  /*1630*/  IADD3 R184, R184, 0x20, RZ ;  /* 0x00000020b8b87810 */ /* 0x000fc80007ffe0ff */
[----:B------:R0:W-:Y:S03]  /*1640*/  STG.E.128 [R164.64], R120 ;  /* 0x00000078a4007986 */ /* 0x0001e6000c101d04 */
.L_x_15703:
[----:B------:R-:W-:Y:S05]  /*1650*/  BSYNC B0 ;  /* 0x0000000000007941 */ /* 0x000fea0003800000 */
.L_x_15702:
        /* <DEDUP_REMOVED lines=18> */
.L_x_15731:
[----:B0----5:R-:W-:Y:S02]  /*1780*/  PRMT R13, RZ, 0x5410, R112 ;  /* 0x00005410ff0d7816 */ /* 0x021fe40000000070 */
[----:B------:R-:W-:-:S03]  /*1790*/  @P2 PRMT R14, RZ, 0x5410, R116 ;  /* 0x00005410ff0e2816 */ /* 0x000fc60000000074 */
[----:B------:R-:W-:-:S04]  /*17a0*/  FMUL.FTZ R13, R13, c[0x0][0x1ec] ;  /* 0x00007b000d0d7a20 */ /* 0x000fc80000410000 */
[----:B------:R-:W-:Y:S02]  /*17b0*/  @P2 FADD.FTZ R13, R14, R13 ;  /* 0x0000000d0e0d2221 */ /* 0x000fe40000010000 */
.L_x_15732:
[----:B------:R-:W-:Y:S05]  /*17c0*/  BSYNC B1 ;  /* 0x0000000000017941 */ /* 0x000fea0003800000 */
.L_x_15730:
[----:B------:R-:W-:Y:S01]  /*17d0*/  BSSY B1, `(.L_x_15733) ;  /* 0x000000a000017945 */ /* 0x000fe20003800000 */
[----:B------:R-:W-:Y:S05]  /*17e0*/  @P3 BRA `(.L_x_15734) ;  /* 0x0000004000003947 */ /* 0x000fea0003800000 */
[----:B------:R-:W-:Y:S01]  /*17f0*/  MOV R14, RZ ;  /* 0x000000ff000e7202 */ /* 0x000fe20000000f00 */
[----:B------:R-:W-:Y:S05]  /*1800*/  @!P2 BRA `(.L_x_15735) ;  /* 0x000000600000a947 */ /* 0x000fea0003800000 */
[----:B-----5:R-:W-:Y:S01]  /*1810*/  PRMT R14, RZ, 0x7610, R116 ;  /* 0x00007610ff0e7816 */ /* 0x020fe20000000074 */
[----:B------:R-:W-:Y:S05]  /*1820*/  BRA `(.L_x_15735) ;  /* 0x0000004000007947 */ /* 0x000fea0003800000 */
.L_x_15734:
[----:B-----5:R-:W-:Y:S02]  /*1830*/  PRMT R14, RZ, 0x7610, R112 ;  /* 0x00007610ff0e7816 */ /* 0x020fe40000000070 */
[----:B------:R-:W-:-:S03]  /*1840*/  @P2 PRMT R15, RZ, 0x7610, R116 ;  /* 0x00007610ff0f2816 */ /* 0x000fc60000000074 */
[----:B------:R-:W-:-:S04]  /*1850*/  FMUL.FTZ R14, R14, c[0x0][0x1ec] ;  /* 0x00007b000e0e7a20 */ /* 0x000fc80000410000 */
[----:B------:R-:W-:Y:S02]  /*1860*/  @P2 FADD.FTZ R14, R15, R14 ;  /* 0x0000000e0f0e2221 */ /* 0x000fe40000010000 */
.L_x_15735:
[----:B------:R-:W-:Y:S05]  /*1870*/  BSYNC B1 ;  /* 0x0000000000017941 */ /* 0x000fea0003800000 */
.L_x_15733:
[----:B------:R-:W-:Y:S01]  /*1880*/  BSSY B1, `(.L_x_15736) ;  /* 0x000000a000017945 */ /* 0x000fe20003800000 */
[----:B------:R-:W-:Y:S05]  /*1890*/  @P3 BRA `(.L_x_15737) ;  /* 0x0000004000003947 */ /* 0x000fea0003800000 */
[----:B------:R-:W-:Y:S01]  /*18a0*/  HFMA2.MMA R15, -RZ, RZ, 0, 0 ;  /* 0x00000000ff0f7435 */ /* 0x000fe200000001ff */
[----:B------:R-:W-:Y:S05]  /*18b0*/  @!P2 BRA `(.L_x_15738) ;  /* 0x000000600000a947 */ /* 0x000fea0003800000 */
[----:B-----5:R-:W-:Y:S01]  /*18c0*/  PRMT R15, RZ, 0x5410, R117 ;  /* 0x00005410ff0f7816 */ /* 0x020fe20000000075 */
[----:B------:R-:W-:Y:S05]  /*18d0*/  BRA `(.L_x_15738) ;  /* 0x0000004000007947 */ /* 0x000fea0003800000 */
.L_x_15737:
[----:B-----5:R-:W-:Y:S02]  /*18e0*/  PRMT R15, RZ, 0x5410, R113 ;  /* 0x00005410ff0f7816 */ /* 0x020fe40000000071 */
[----:B------:R-:W-:-:S03]  /*18f0*/  @P2 PRMT R16, RZ, 0x5410, R117 ;  /* 0x00005410ff102816 */ /* 0x000fc60000000075 */
[----:B------:R-:W-:-:S04]  /*1900*/  FMUL.FTZ R15, R15, c[0x0][0x1ec] ;  /* 0x00007b000f0f7a20 */ /* 0x000fc80000410000 */
[----:B------:R-:W-:Y:S02]  /*1910*/  @P2 FADD.FTZ R15, R16, R15 ;  /* 0x0000000f100f2221 */ /* 0x000fe40000010000 */
.L_x_15738:
[----:B------:R-:W-:Y:S05]  /*1920*/  BSYNC B1 ;  /* 0x0000000000017941 */ /* 0x000fea0003800000 */
.L_x_15736:
[----:B------:R-:W-:Y:S01]  /*1930*/  BSSY B1, `(.L_x_15739) ;  /* 0x000000a000017945 */ /* 0x000fe20003800000 */
[----:B------:R-:W-:Y:S05]  /*1940*/  @P3 BRA `(.L_x_15740) ;  /* 0x0000004000003947 */ /* 0x000fea0003800000 */
[----:B------:R-:W-:Y:S01]  /*1950*/  MOV R16, RZ ;  /* 0x000000ff00107202 */ /* 0x000fe20000000f00 */
[----:B------:R-:W-:Y:S05]  /*1960*/  @!P2 BRA `(.L_x_15741) ;  /* 0x000000600000a947 */ /* 0x000fea0003800000 */
[----:B-----5:R-:W-:Y:S01]  /*1970*/  PRMT R16, RZ, 0x7610, R117 ;  /* 0x00007610ff107816 */ /* 0x020fe20000000075 */
[----:B------:R-:W-:Y:S05]  /*1980*/  BRA `(.L_x_15741) ;  /* 0x0000004000007947 */ /* 0x000fea0003800000 */
.L_x_15740:
[----:B-----5:R-:W-:Y:S02]  /*1990*/  PRMT R16, RZ, 0x7610, R113 ;  /* 0x00007610ff107816 */ /* 0x020fe40000000071 */
[----:B------:R-:W-:-:S03]  /*19a0*/  @P2 PRMT R17, RZ, 0x7610, R117 ;  /* 0x00007610ff112816 */ /* 0x000fc60000000075 */
[----:B------:R-:W-:-:S04]  /*19b0*/  FMUL.FTZ R16, R16, c[0x0][0x1ec] ;  /* 0x00007b0010107a20 */ /* 0x000fc80000410000 */
[----:B------:R-:W-:Y:S02]  /*19c0*/  @P2 FADD.FTZ R16, R17, R16 ;  /* 0x0000001011102221 */ /* 0x000fe40000010000 */
.L_x_15741:
[----:B------:R-:W-:Y:S05]  /*19d0*/  BSYNC B1 ;  /* 0x0000000000017941 */ /* 0x000fea0003800000 */
.L_x_15739:
[----:B------:R-:W-:Y:S01]  /*19e0*/  BSSY B1, `(.L_x_15742) ;  /* 0x000000a000017945 */ /* 0x000fe20003800000 */
[----:B------:R-:W-:Y:S05]  /*19f0*/  @P3 BRA `(.L_x_15743) ;  /* 0x0000004000003947 */ /* 0x000fea0003800000 */
[----:B------:R-:W-:Y:S01]  /*1a00*/  HFMA2.MMA R17, -RZ, RZ, 0, 0 ;  /* 0x00000000ff117435 */ /* 0x000fe200000001ff */
[----:B------:R-:W-:Y:S05]  /*1a10*/  @!P2 BRA `(.L_x_15744) ;  /* 0x000000600000a947 */ /* 0x000fea0003800000 */
[----:B-----5:R-:W-:Y:S01]  /*1a20*/  PRMT R17, RZ, 0x5410, R118 ;  /* 0x00005410ff117816 */ /* 0x020fe20000000076 */
[----:B------:R-:W-:Y:S05]  /*1a30*/  BRA `(.L_x_15744) ;  /* 0x0000004000007947 */ /* 0x000fea0003800000 */
.L_x_15743:
[----:B-----5:R-:W-:Y:S02]  /*1a40*/  PRMT R17, RZ, 0x5410, R114 ;  /* 0x00005410ff117816 */ /* 0x020fe40000000072 */
[----:B------:R-:W-:-:S03]  /*1a50*/  @P2 PRMT R18, RZ, 0x5410, R118 ;  /* 0x00005410ff122816 */ /* 0x000fc60000000076 */
[----:B------:R-:W-:-:S04]  /*1a60*/  FMUL.FTZ R17, R17, c[0x0][0x1ec] ;  /* 0x00007b0011117a20 */ /* 0x000fc80000410000 */
[----:B------:R-:W-:Y:S02]  /*1a70*/  @P2 FADD.FTZ R17, R18, R17 ;  /* 0x0000001112112221 */ /* 0x000fe40000010000 */
.L_x_15744:
[----:B------:R-:W-:Y:S05]  /*1a80*/  BSYNC B1 ;  /* 0x0000000000017941 */ /* 0x000fea0003800000 */
.L_x_15742:
[----:B------:R-:W-:Y:S01]  /*1a90*/  BSSY B1, `(.L_x_15745) ;  /* 0x000000a000017945 */ /* 0x000fe20003800000 */
[----:B------:R-:W-:Y:S05]  /*1aa0*/  @P3 BRA `(.L_x_15746) ;  /* 0x0000004000003947 */ /* 0x000fea0003800000 */
[----:B------:R-:W-:Y:S01]  /*1ab0*/  MOV R18, RZ ;  /* 0x000000ff00127202 */ /* 0x000fe20000000f00 */
[----:B------:R-:W-:Y:S05]  /*1ac0*/  @!P2 BRA `(.L_x_15747) ;  /* 0x000000600000a947 */ /* 0x000fea0003800000 */
[----:B-----5:R-:W-:Y:S01]  /*1ad0*/  PRMT R18, RZ, 0x7610, R118 ;  /* 0x00007610ff127816 */ /* 0x020fe20000000076 */
[----:B------:R-:W-:Y:S05]  /*1ae0*/  BRA `(.L_x_15747) ;  /* 0x0000004000007947 */ /* 0x000fea0003800000 */
.L_x_15746:
[----:B-----5:R-:W-:Y:S02]  /*1af0*/  PRMT R18, RZ, 0x7610, R114 ;  /* 0x00007610ff127816 */ /* 0x020fe40000000072 */
[----:B------:R-:W-:-:S03]  /*1b00*/  @P2 PRMT R19, RZ, 0x7610, R118 ;  /* 0x00007610ff132816 */ /* 0x000fc60000000076 */
[----:B------:R-:W-:-:S04]  /*1b10*/  FMUL.FTZ R18, R18, c[0x0][0x1ec] ;  /* 0x00007b0012127a20 */ /* 0x000fc80000410000 */
[----:B------:R-:W-:Y:S02]  /*1b20*/  @P2 FADD.FTZ R18, R19, R18 ;  /* 0x0000001213122221 */ /* 0x000fe40000010000 */
.L_x_15747:
[----:B------:R-:W-:Y:S05]  /*1b30*/  BSYNC B1 ;  /* 0x0000000000017941 */ /* 0x000fea0003800000 */
.L_x_15745:
[----:B------:R-:W-:Y:S01]  /*1b40*/  BSSY B1, `(.L_x_15748) ;  /* 0x000000a000017945 */ /* 0x000fe20003800000 */
[----:B------:R-:W-:Y:S05]  /*1b50*/  @P3 BRA `(.L_x_15749) ;  /* 0x0000004000003947 */ /* 0x000fea0003800000 */
[----:B------:R-:W-:Y:S01]  /*1b60*/  HFMA2.MMA R19, -RZ, RZ, 0, 0 ;  /* 0x00000000ff137435 */ /* 0x000fe200000001ff */
[----:B------:R-:W-:Y:S05]  /*1b70*/  @!P2 BRA `(.L_x_15750) ;  /* 0x000000600000a947 */ /* 0x000fea0003800000 */
[----:B-----5:R-:W-:Y:S01]  /*1b80*/  PRMT R19, RZ, 0x5410, R119 ;  /* 0x00005410ff137816 */ /* 0x020fe20000000077 */
[----:B------:R-:W-:Y:S05]  /*1b90*/  BRA `(.L_x_15750) ;  /* 0x0000004000007947 */ /* 0x000fea0003800000 */
.L_x_15749:
[----:B-----5:R-:W-:Y:S02]  /*1ba0*/  PRMT R19, RZ, 0x5410, R115 ;  /* 0x00005410ff137816 */ /* 0x020fe40000000073 */
[----:B------:R-:W-:-:S03]  /*1bb0*/  @P2 PRMT R20, RZ, 0x5410, R119 ;  /* 0x00005410ff142816 */ /* 0x000fc60000000077 */
[----:B------:R-:W-:-:S04]  /*1bc0*/  FMUL.FTZ R19, R19, c[0x0][0x1ec] ;  /* 0x00007b0013137a20 */ /* 0x000fc80000410000 */
[----:B------:R-:W-:Y:S02]  /*1bd0*/  @P2 FADD.FTZ R19, R20, R19 ;  /* 0x0000001314132221 */ /* 0x000fe40000010000 */
.L_x_15750:
[----:B------:R-:W-:Y:S05]  /*1be0*/  BSYNC B1 ;  /* 0x0000000000017941 */ /* 0x000fea0003800000 */
.L_x_15748:
[----:B------:R-:W-:Y:S01]  /*1bf0*/  BSSY B1, `(.L_x_15751) ;  /* 0x000000a000017945 */ /* 0x000fe20003800000 */
[----:B------:R-:W-:Y:S05]  /*1c00*/  @P3 BRA `(.L_x_15752) ;  /* 0x0000004000003947 */ /* 0x000fea0003800000 */
[----:B------:R-:W-:Y:S01]  /*1c10*/  MOV R20, RZ ;  /* 0x000000ff00147202 */ /* 0x000fe20000000f00 */
[----:B------:R-:W-:Y:S05]  /*1c20*/  @!P2 BRA `(.L_x_15753) ;  /* 0x000000600000a947 */ /* 0x000fea0003800000 */
[----:B-----5:R-:W-:Y:S01]  /*1c30*/  PRMT R20, RZ, 0x7610, R119 ;  /* 0x00007610ff147816 */ /* 0x020fe20000000077 */
[----:B------:R-:W-:Y:S05]  /*1c40*/  BRA `(.L_x_15753) ;  /* 0x0000004000007947 */ /* 0x000fea0003800000 */
.L_x_15752:
[----:B-----5:R-:W-:Y:S02]  /*1c50*/  PRMT R20, RZ, 0x7610, R115 ;  /* 0x00007610ff147816 */ /* 0x020fe40000000073 */
[----:B-1----:R-:W-:-:S03]  /*1c60*/  @P2 PRMT R120, RZ, 0x7610, R119 ;  /* 0x00007610ff782816 */ /* 0x002fc60000000077 */
[----:B------:R-:W-:-:S04]  /*1c70*/  FMUL.FTZ R20, R20, c[0x0][0x1ec] ;  /* 0x00007b0014147a20 */ /* 0x000fc80000410000 */
[----:B------:R-:W-:Y:S02]  /*1c80*/  @P2 FADD.FTZ R20, R120, R20 ;  /* 0x0000001478142221 */ /* 0x000fe40000010000 */
.L_x_15753:
[----:B------:R-:W-:Y:S05]  /*1c90*/  BSYNC B1 ;  /* 0x0000000000017941 */ /* 0x000fea0003800000 */
.L_x_15751:
        /* <DEDUP_REMOVED lines=9> */
.L_x_15729:
[----:B------:R-:W-:Y:S05]  /*1d30*/  BSYNC B0 ;  /* 0x0000000000007941 */ /* 0x000fea0003800000 */
.L_x_15728:
        /* <DEDUP_REMOVED lines=9> */
[----:B--2---:R-:W-:-:S05]  /*1dd0*/  @P2 IMAD.WIDE.U32 R22, R184, R21, c[0x0][0x180] ;  /* 0x00006000b8162625 */ /* 0x004fca00078e0015 */
[----:B------:R2:W5:Y:S01]  /*1de0*/  @P2 LDG.E.128 R116, [R22.64] ;  /* 0x0000000416742981 */ /* 0x000562000c1e1d00 */
[----:B------:R-:W-:Y:S01]  /*1df0*/  ISETP.GT.AND P3, PT, R166, RZ, PT ;  /* 0x000000ffa600720c */ /* 0x000fe20003f64270 */
[----:B------:R-:W-:-:S12]  /*1e00*/  BSSY B1, `(.L_x_15756) ;  /* 0x000000a000017945 */ /* 0x000fd80003800000 */
[----:B------:R-:W-:Y:S05]  /*1e10*/  @P3 BRA `(.L_x_15757) ;  /* 0x0000004000003947 */ /* 0x000fea0003800000 */
[----:B--2---:R-:W-:Y:S01]  /*1e20*/  HFMA2.MMA R21, -RZ, RZ, 0, 0 ;  /* 0x00000000ff157435 */ /* 0x004fe200000001ff */
[----:B------:R-:W-:Y:S05]  /*1e30*/  @!P2 BRA `(.L_x_15758) ;  /* 0x000000600000a947 */ /* 0x000fea0003800000 */
[----:B-----5:R-:W-:Y:S01]  /*1e40*/  PRMT R21, RZ, 0x5410, R116 ;  /* 0x00005410ff157816 */ /* 0x020fe20000000074 */
[----:B------:R-:W-:Y:S05]  /*1e50*/  BRA `(.L_x_15758) ;  /* 0x0000004000007947 */ /* 0x000fea0003800000 */
.L_x_15757:
[----:B--2--5:R-:W-:Y:S02]  /*1e60*/  PRMT R21, RZ, 0x5410, R112 ;  /* 0x00005410ff157816 */ /* 0x024fe40000000070 */
[----:B------:R-:W-:-:S03]  /*1e70*/  @P2 PRMT R22, RZ, 0x5410, R116 ;  /* 0x00005410ff162816 */ /* 0x000fc60000000074 */
[----:B------:R-:W-:-:S04]  /*1e80*/  FMUL.FTZ R21, R21, c[0x0][0x1ec] ;  /* 0x00007b0015157a20 */ /* 0x000fc80000410000 */
[----:B------:R-:W-:Y:S02]  /*1e90*/  @P2 FADD.FTZ R21, R22, R21 ;  /* 0x0000001516152221 */ /* 0x000fe40000010000 */
.L_x_15758:
[----:B------:R-:W-:Y:S05]  /*1ea0*/  BSYNC B1 ;  /* 0x0000000000017941 */ /* 0x000fea0003800000 */
.L_x_15756:
[----:B------:R-:W-:Y:S01]  /*1eb0*/  BSSY B1, `(.L_x_15759) ;  /* 0x000000a000017945 */ /* 0x000fe20003800000 */
[----:B------:R-:W-:Y:S05]  /*1ec0*/  @P3 BRA `(.L_x_15760) ;  /* 0x0000004000003947 */ /* 0x000fea0003800000 */
[----:B------:R-:W-:Y:S01]  /*1ed0*/  MOV R22, RZ ;  /* 0x000000ff00167202 */ /* 0x000fe20000000f00 */
[----:B------:R-:W-:Y:S05]  /*1ee0*/  @!P2 BRA `(.L_x_15761) ;  /* 0x000000600000a947 */ /* 0x000fea0003800000 */
[----:B-----5:R-:W-:Y:S01]  /*1ef0*/  PRMT R22, RZ, 0x7610, R116 ;  /* 0x00007610ff167816 */ /* 0x020fe20000000074 */
[----:B------:R-:W-:Y:S05]  /*1f00*/  BRA `(.L_x_15761) ;  /* 0x0000004000007947 */ /* 0x000fea0003800000 */
.L_x_15760:
[----:B-----5:R-:W-:Y:S02]  /*1f10*/  PRMT R22, RZ, 0x7610, R112 ;  /* 0x00007610ff167816 */ /* 0x020fe40000000070 */
[----:B------:R-:W-:-:S03]  /*1f20*/  @P2 PRMT R23, RZ, 0x7610, R116 ;  /* 0x00007610ff172816 */ /* 0x000fc60000000074 */
[----:B------:R-:W-:-:S04]  /*1f30*/  FMUL.FTZ R22, R22, c[0x0][0x1ec] ;  /* 0x00007b0016167a20 */ /* 0x000fc80000410000 */
[----:B------:R-:W-:Y:S02]  /*1f40*/  @P2 FADD.FTZ R22, R23, R22 ;  /* 0x0000001617162221 */ /* 0x000fe40000010000 */
.L_x_15761:
[----:B------:R-:W-:Y:S05]  /*1f50*/  BSYNC B1 ;  /* 0x0000000000017941 */ /* 0x000fea0003800000 */
.L_x_15759:
[----:B------:R-:W-:Y:S01]  /*1f60*/  BSSY B1, `(.L_x_15762) ;  /* 0x000000a000017945 */ /* 0x000fe20003800000 */
[----:B------:R-:W-:Y:S05]  /*1f70*/  @P3 BRA `(.L_x_15763) ;  /* 0x0000004000003947 */ /* 0x000fea0003800000 */
[----:B------:R-:W-:Y:S01]  /*1f80*/  HFMA2.MMA R23, -RZ, RZ, 0, 0 ;  /* 0x00000000ff177435 */ /* 0x000fe200000001ff */
[----:B------:R-:W-:Y:S05]  /*1f90*/  @!P2 BRA `(.L_x_15764) ;  /* 0x000000600000a947 */ /* 0x000fea0003800000 */
[----:B-----5:R-:W-:Y:S01]  /*1fa0*/  PRMT R23, RZ, 0x5410, R117 ;  /* 0x00005410ff177816 */ /* 0x020fe20000000075 */
[----:B------:R-:W-:Y:S05]  /*1fb0*/  BRA `(.L_x_15764) ;  /* 0x0000004000007947 */ /* 0x000fea0003800000 */
.L_x_15763:
[----:B-----5:R-:W-:Y:S02]  /*1fc0*/  PRMT R23, RZ, 0x5410, R113 ;  /* 0x00005410ff177816 */ /* 0x020fe40000000071 */
[----:B------:R-:W-:-:S03]  /*1fd0*/  @P2 PRMT R24, RZ, 0x5410, R117 ;  /* 0x00005410ff182816 */ /* 0x000fc60000000075 */
[----:B------:R-:W-:-:S04]  /*1fe0*/  FMUL.FTZ R23, R23, c[0x0][0x1ec] ;  /* 0x00007b0017177a20 */ /* 0x000fc80000410000 */
[----:B------:R-:W-:Y:S02]  /*1ff0*/  @P2 FADD.FTZ R23, R24, R23 ;  /* 0x0000001718172221 */ /* 0x000fe40000010000 */
.L_x_15764:
[----:B------:R-:W-:Y:S05]  /*2000*/  BSYNC B1 ;  /* 0x0000000000017941 */ /* 0x000fea0003800000 */
.L_x_15762:
[----:B------:R-:W-:Y:S01]  /*2010*/  BSSY B1, `(.L_x_15765) ;  /* 0x000000a000017945 */ /* 0x000fe20003800000 */
[----:B------:R-:W-:Y:S05]  /*2020*/  @P3 BRA `(.L_x_15766) ;  /* 0x0000004000003947 */ /* 0x000fea0003800000 */
[----:B------:R-:W-:Y:S01]  /*2030*/  MOV R24, RZ ;  /* 0x000000ff00187202 */ /* 0x000fe20000000f00 */
[----:B------:R-:W-:Y:S05]  /*2040*/  @!P2 BRA `(.L_x_15767) ;  /* 0x000000600000a947 */ /* 0x000fea0003800000 */
[----:B-----5:R-:W-:Y:S01]  /*2050*/  PRMT R24, RZ, 0x7610, R117 ;  /* 0x00007610ff187816 */ /* 0x020fe20000000075 */
[----:B------:R-:W-:Y:S05]  /*2060*/  BRA `(.L_x_15767) ;  /* 0x0000004000007947 */ /* 0x000fea0003800000 */
.L_x_15766:
[----:B-----5:R-:W-:Y:S02]  /*2070*/  PRMT R24, RZ, 0x7610, R113 ;  /* 0x00007610ff187816 */ /* 0x020fe40000000071 */
[----:B------:R-:W-:-:S03]  /*2080*/  @P2 PRMT R25, RZ, 0x7610, R117 ;  /* 0x00007610ff192816 */ /* 0x000fc60000000075 */
[----:B------:R-:W-:-:S04]  /*2090*/  FMUL.FTZ R24, R24, c[0x0][0x1ec] ;  /* 0x00007b0018187a20 */ /* 0x000fc80000410000 */
[----:B------:R-:W-:Y:S02]  /*20a0*/  @P2 FADD.FTZ R24, R25, R24 ;  /* 0x0000001819182221 */ /* 0x000fe40000010000 */
.L_x_15767:
[----:B------:R-:W-:Y:S05]  /*20b0*/  BSYNC B1 ;  /* 0x0000000000017941 */ /* 0x000fea0003800000 */
.L_x_15765:
[----:B------:R-:W-:Y:S01]  /*20c0*/  BSSY B1, `(.L_x_15768) ;  /* 0x000000a000017945 */ /* 0x000fe20003800000 */
[----:B------:R-:W-:Y:S05]  /*20d0*/  @P3 BRA `(.L_x_15769) ;  /* 0x0000004000003947 */ /* 0x000fea0003800000 */
[----:B------:R-:W-:Y:S01]  /*20e0*/  HFMA2.MMA R25, -RZ, RZ, 0, 0 ;  /* 0x00000000ff197435 */ /* 0x000fe200000001ff */
[----:B------:R-:W-:Y:S05]  /*20f0*/  @!P2 BRA `(.L_x_15770) ;  /* 0x000000600000a947 */ /* 0x000fea0003800000 */
[----:B-----5:R-:W-:Y:S01]  /*2100*/  PRMT R25, RZ, 0x5410, R118 ;  /* 0x00005410ff197816 */ /* 0x020fe20000000076 */
[----:B------:R-:W-:Y:S05]  /*2110*/  BRA `(.L_x_15770) ;  /* 0x0000004000007947 */ /* 0x000fea0003800000 */
.L_x_15769:
[----:B-----5:R-:W-:Y:S02]  /*2120*/  PRMT R25, RZ, 0x5410, R114 ;  /* 0x00005410ff197816 */ /* 0x020fe40000000072 */
[----:B------:R-:W-:-:S03]  /*2130*/  @P2 PRMT R26, RZ, 0x5410, R118 ;  /* 0x00005410ff1a2816 */ /* 0x000fc60000000076 */
[----:B------:R-:W-:-:S04]  /*2140*/  FMUL.FTZ R25, R25, c[0x0][0x1ec] ;  /* 0x00007b0019197a20 */ /* 0x000fc80000410000 */
[----:B------:R-:W-:Y:S02]  /*2150*/  @P2 FADD.FTZ R25, R26, R25 ;  /* 0x000000191a192221 */ /* 0x000fe40000010000 */
.L_x_15770:
[----:B------:R-:W-:Y:S05]  /*2160*/  BSYNC B1 ;  /* 0x0000000000017941 */ /* 0x000fea0003800000 */
.L_x_15768:
[----:B------:R-:W-:Y:S01]  /*2170*/  BSSY B1, `(.L_x_15771) ;  /* 0x000000a000017945 */ /* 0x000fe20003800000 */
[----:B------:R-:W-:Y:S05]  /*2180*/  @P3 BRA `(.L_x_15772) ;  /* 0x0000004000003947 */ /* 0x000fea0003800000 */
[----:B------:R-:W-:Y:S01]  /*2190*/  MOV R26, RZ ;  /* 0x000000ff001a7202 */ /* 0x000fe20000000f00 */
[----:B------:R-:W-:Y:S05]  /*21a0*/  @!P2 BRA `(.L_x_15773) ;  /* 0x000000600000a947 */ /* 0x000fea0003800000 */
[----:B-----5:R-:W-:Y:S01]  /*21b0*/  PRMT R26, RZ, 0x7610, R118 ;  /* 0x00007610ff1a7816 */ /* 0x020fe20000000076 */
[----:B------:R-:W-:Y:S05]  /*21c0*/  BRA `(.L_x_15773) ;  /* 0x0000004000007947 */ /* 0x000fea0003800000 */
.L_x_15772:
[----:B-----5:R-:W-:Y:S02]  /*21d0*/  PRMT R26, RZ, 0x7610, R114 ;  /* 0x00007610ff1a7816 */ /* 0x020fe40000000072 */
[----:B------:R-:W-:-:S03]  /*21e0*/  @P2 PRMT R27, RZ, 0x7610, R118 ;  /* 0x00007610ff1b2816 */ /* 0x000fc60000000076 */
[----:B------:R-:W-:-:S04]  /*21f0*/  FMUL.FTZ R26, R26, c[0x0][0x1ec] ;  /* 0x00007b001a1a7a20 */ /* 0x000fc80000410000 */
[----:B------:R-:W-:Y:S02]  /*2200*/  @P2 FADD.FTZ R26, R27, R26 ;  /* 0x0000001a1b1a2221 */ /* 0x000fe40000010000 */
.L_x_15773:
[----:B------:R-:W-:Y:S05]  /*2210*/  BSYNC B1 ;  /* 0x0000000000017941 */ /* 0x000fea0003800000 */
.L_x_15771:
[----:B------:R-:W-:Y:S01]  /*2220*/  BSSY B1, `(.L_x_15774) ;  /* 0x000000a000017945 */ /* 0x000fe20003800000 */
[----:B------:R-:W-:Y:S05]  /*2230*/  @P3 BRA `(.L_x_15775) ;  /* 0x0000004000003947 */ /* 0x000fea0003800000 */
[----:B------:R-:W-:Y:S01]  /*2240*/  HFMA2.MMA R27, -RZ, RZ, 0, 0 ;  /* 0x00000000ff1b7435 */ /* 0x000fe200000001ff */
[----:B------:R-:W-:Y:S05]  /*2250*/  @!P2 BRA `(.L_x_15776) ;  /* 0x000000600000a947 */ /* 0x000fea0003800000 */
[----:B-----5:R-:W-:Y:S01]  /*2260*/  PRMT R27, RZ, 0x5410, R119 ;  /* 0x00005410ff1b7816 */ /* 0x020fe20000000077 */
[----:B------:R-:W-:Y:S05]  /*2270*/  BRA `(.L_x_15776) ;  /* 0x0000004000007947 */ /* 0x000fea0003800000 */
.L_x_15775:
[----:B-----5:R-:W-:Y:S02]  /*2280*/  PRMT R27, RZ, 0x5410, R115 ;  /* 0x00005410ff1b7816 */ /* 0x020fe40000000073 */
[----:B------:R-:W-:-:S03]  /*2290*/  @P2 PRMT R28, RZ, 0x5410, R119 ;  /* 0x00005410ff1c2816 */ /* 0x000fc60000000077 */
[----:B------:R-:W-:-:S04]  /*22a0*/  FMUL.FTZ R27, R27, c[0x0][0x1ec] ;  /* 0x00007b001b1b7a20 */ /* 0x000fc80000410000 */
[----:B------:R-:W-:Y:S02]  /*22b0*/  @P2 FADD.FTZ R27, R28, R27 ;  /* 0x0000001b1c1b2221 */ /* 0x000fe40000010000 */
.L_x_15776:
[----:B------:R-:W-:Y:S05]  /*22c0*/  BSYNC B1 ;  /* 0x0000000000017941 */ /* 0x000fea0003800000 */
.L_x_15774:
[----:B------:R-:W-:Y:S01]  /*22d0*/  BSSY B1, `(.L_x_15777) ;  /* 0x000000a000017945 */ /* 0x000fe20003800000 */
[----:B------:R-:W-:Y:S05]  /*22e0*/  @P3 BRA `(.L_x_15778) ;  /* 0x0000004000003947 */ /* 0x000fea0003800000 */
[----:B------:R-:W-:Y:S01]  /*22f0*/  MOV R28, RZ ;  /* 0x000000ff001c7202 */ /* 0x000fe20000000f00 */
[----:B------:R-:W-:Y:S05]  /*2300*/  @!P2 BRA `(.L_x_15779) ;  /* 0x000000600000a947 */ /* 0x000fea0003800000 */
[----:B-----5:R-:W-:Y:S01]  /*2310*/  PRMT R28, RZ, 0x7610, R119 ;  /* 0x00007610ff1c7816 */ /* 0x020fe20000000077 */
[----:B------:R-:W-:Y:S05]  /*2320*/  BRA `(.L_x_15779) ;  /* 0x0000004000007947 */ /* 0x000fea0003800000 */
.L_x_15778:
[----:B-----5:R-:W-:Y:S02]  /*2330*/  PRMT R28, RZ, 0x7610, R115 ;  /* 0x00007610ff1c7816 */ /* 0x020fe40000000073 */
[----:B01----:R-:W-:-:S03]  /*2340*/  @P2 PRMT R120, RZ, 0x7610, R119 ;  /* 0x00007610ff782816 */ /* 0x003fc60000000077 */
[----:B------:R-:W-:-:S04]  /*2350*/  FMUL.FTZ R28, R28, c[0x0][0x1ec] ;  /* 0x00007b001c1c7a20 */ /* 0x000fc80000410000 */
[----:B------:R-:W-:Y:S02]  /*2360*/  @P2 FADD.FTZ R28, R120, R28 ;  /* 0x0000001c781c2221 */ /* 0x000fe40000010000 */
.L_x_15779:
[----:B------:R-:W-:Y:S05]  /*2370*/  BSYNC B1 ;  /* 0x0000000000017941 */ /* 0x000fea0003800000 */
.L_x_15777:
[----:B0-----:R-:W-:Y:S01]  /*2380*/  HFMA2.MMA R164, -RZ, RZ, 0, 9.5367431640625e-07 ;  /* 0x00000010ffa47435 */ /* 0x001fe200000001ff */
        /* <DEDUP_REMOVED lines=8> */
.L_x_15755:
[----:B------:R-:W-:Y:S05]  /*2410*/  BSYNC B0 ;  /* 0x0000000000007941 */ /* 0x000fea0003800000 */
.L_x_15754:
        /* <DEDUP_REMOVED lines=18> */
.L_x_15783:
[----:B--2--5:R-:W-:Y:S02]  /*2540*/  PRMT R29, RZ, 0x5410, R112 ;  /* 0x00005410ff1d7816 */ /* 0x024fe40000000070 */
[----:B------:R-:W-:-:S03]  /*2550*/  @P2 PRMT R30, RZ, 0x5410, R116 ;  /* 0x00005410ff1e2816 */ /* 0x000fc60000000074 */
[----:B------:R-:W-:-:S04]  /*2560*/  FMUL.FTZ R29, R29, c[0x0][0x1ec] ;  /* 0x00007b001d1d7a20 */ /* 0x000fc80000410000 */
[----:B------:R-:W-:Y:S02]  /*2570*/  @P2 FADD.FTZ R29, R30, R29 ;  /* 0x0000001d1e1d2221 */ /* 0x000fe40000010000 */
.L_x_15784:
[----:B------:R-:W-:Y:S05]  /*2580*/  BSYNC B1 ;  /* 0x0000000000017941 */ /* 0x000fea0003800000 */
.L_x_15782:
[----:B------:R-:W-:Y:S01]  /*2590*/  BSSY B1, `(.L_x_15785) ;  /* 0x000000a000017945 */ /* 0x000fe20003800000 */
[----:B------:R-:W-:Y:S05]  /*25a0*/  @P3 BRA `(.L_x_15786) ;  /* 0x0000004000003947 */ /* 0x000fea0003800000 */
[----:B------:R-:W-:Y:S01]  /*25b0*/  MOV R30, RZ ;  /* 0x000000ff001e7202 */ /* 0x000fe20000000f00 */
[----:B------:R-:W-:Y:S05]  /*25c0*/  @!P2 BRA `(.L_x_15787) ;  /* 0x000000600000a947 */ /* 0x000fea0003800000 */
[----:B-----5:R-:W-:Y:S01]  /*25d0*/  PRMT R30, RZ, 0x7610, R116 ;  /* 0x00007610ff1e7816 */ /* 0x020fe20000000074 */
[----:B------:R-:W-:Y:S05]  /*25e0*/  BRA `(.L_x_15787) ;  /* 0x0000004000007947 */ /* 0x000fea0003800000 */
.L_x_15786:
[----:B-----5:R-:W-:Y:S02]  /*25f0*/  PRMT R30, RZ, 0x7610, R112 ;  /* 0x00007610ff1e7816 */ /* 0x020fe40000000070 */
[----:B------:R-:W-:-:S03]  /*2600*/  @P2 PRMT R31, RZ, 0x7610, R116 ;  /* 0x00007610ff1f2816 */ /* 0x000fc60000000074 */
[----:B------:R-:W-:-:S04]  /*2610*/  FMUL.FTZ R30, R30, c[0x0][0x1ec] ;  /* 0x00007b001e1e7a20 */ /* 0x000fc80000410000 */
[----:B------:R-:W-:Y:S02]  /*2620*/  @P2 FADD.FTZ R30, R31, R30 ;  /* 0x0000001e1f1e2221 */ /* 0x000fe40000010000 */
.L_x_15787:
[----:B------:R-:W-:Y:S05]  /*2630*/  BSYNC B1 ;  /* 0x0000000000017941 */ /* 0x000fea0003800000 */
.L_x_15785:
[----:B------:R-:W-:Y:S01]  /*2640*/  BSSY B1, `(.L_x_15788) ;  /* 0x000000a000017945 */ /* 0x000fe20003800000 */
[----:B------:R-:W-:Y:S05]  /*2650*/  @P3 BRA `(.L_x_15789) ;  /* 0x0000004000003947 */ /* 0x000fea0003800000 */
[----:B------:R-:W-:Y:S01]  /*2660*/  HFMA2.MMA R31, -RZ, RZ, 0, 0 ;  /* 0x00000000ff1f7435 */ /* 0x000fe200000001ff */
[----:B------:R-:W-:Y:S05]  /*2670*/  @!P2 BRA `(.L_x_15790) ;  /* 0x000000600000a947 */ /* 0x000fea0003800000 */
[----:B-----5:R-:W-:Y:S01]  /*2680*/  PRMT R31, RZ, 0x5410, R117 ;  /* 0x00005410ff1f7816 */ /* 0x020fe20000000075 */
[----:B------:R-:W-:Y:S05]  /*2690*/  BRA `(.L_x_15790) ;  /* 0x0000004000007947 */ /* 0x000fea0003800000 */
.L_x_15789:
[----:B-----5:R-:W-:Y:S02]  /*26a0*/  PRMT R31, RZ, 0x5410, R113 ;  /* 0x00005410ff1f7816 */ /* 0x020fe40000000071 */
[----:B------:R-:W-:-:S03]  /*26b0*/  @P2 PRMT R32, RZ, 0x5410, R117 ;  /* 0x00005410ff202816 */ /* 0x000fc60000000075 */
[----:B------:R-:W-:-:S04]  /*26c0*/  FMUL.FTZ R31, R31, c[0x0][0x1ec] ;  /* 0x00007b001f1f7a20 */ /* 0x000fc80000410000 */
[----:B------:R-:W-:Y:S02]  /*26d0*/  @P2 FADD.FTZ R31, R32, R31 ;  /* 0x0000001f201f2221 */ /* 0x000fe40000010000 */
.L_x_15790:
[----:B------:R-:W-:Y:S05]  /*26e0*/  BSYNC B1 ;  /* 0x0000000000017941 */ /* 0x000fea0003800000 */
.L_x_15788:
[----:B------:R-:W-:Y:S01]  /*26f0*/  BSSY B1, `(.L_x_15791) ;  /* 0x000000a000017945 */ /* 0x000fe20003800000 */
[----:B------:R-:W-:Y:S05]  /*2700*/  @P3 BRA `(.L_x_15792) ;  /* 0x0000004000003947 */ /* 0x000fea0003800000 */
[----:B------:R-:W-:Y:S01]  /*2710*/  MOV R32, RZ ;  /* 0x000000ff00207202 */ /* 0x000fe20000000f00 */
[----:B------:R-:W-:Y:S05]  /*2720*/  @!P2 BRA `(.L_x_15793) ;  /* 0x000000600000a947 */ /* 0x000fea0003800000 */
[----:B-----5:R-:W-:Y:S01]  /*2730*/  PRMT R32, RZ, 0x7610, R117 ;  /* 0x00007610ff207816 */ /* 0x020fe20000000075 */
[----:B------:R-:W-:Y:S05]  /*2740*/  BRA `(.L_x_15793) ;  /* 0x0000004000007947 */ /* 0x000fea0003800000 */
.L_x_15792:
[----:B-----5:R-:W-:Y:S02]  /*2750*/  PRMT R32, RZ, 0x7610, R113 ;  /* 0x00007610ff207816 */ /* 0x020fe40000000071 */
[----:B------:R-:W-:-:S03]  /*2760*/  @P2 PRMT R33, RZ, 0x7610, R117 ;  /* 0x00007610ff212816 */ /* 0x000fc60000000075 */
[----:B------:R-:W-:-:S04]  /*2770*/  FMUL.FTZ R32, R32, c[0x0][0x1ec] ;  /* 0x00007b0020207a20 */ /* 0x000fc80000410000 */
[----:B------:R-:W-:Y:S02]  /*2780*/  @P2 FADD.FTZ R32, R33, R32 ;  /* 0x0000002021202221 */ /* 0x000fe40000010000 */
.L_x_15793:
[----:B------:R-:W-:Y:S05]  /*2790*/  BSYNC B1 ;  /* 0x0000000000017941 */ /* 0x000fea0003800000 */
.L_x_15791:
[----:B------:R-:W-:Y:S01]  /*27a0*/  BSSY B1, `(.L_x_15794) ;  /* 0x000000a000017945 */ /* 0x000fe20003800000 */
[----:B------:R-:W-:Y:S05]  /*27b0*/  @P3 BRA `(.L_x_15795) ;  /* 0x0000004000003947 */ /* 0x000fea0003800000 */
[----:B------:R-:W-:Y:S01]  /*27c0*/  HFMA2.MMA R33, -RZ, RZ, 0, 0 ;  /* 0x00000000ff217435 */ /* 0x000fe200000001ff */
[----:B------:R-:W-:Y:S05]  /*27d0*/  @!P2 BRA `(.L_x_15796) ;  /* 0x000000600000a947 */ /* 0x000fea0003800000 */
[----:B-----5:R-:W-:Y:S01]  /*27e0*/  PRMT R33, RZ, 0x5410, R118 ;  /* 0x00005410ff217816 */ /* 0x020fe20000000076 */
[----:B------:R-:W-:Y:S05]  /*27f0*/  BRA `(.L_x_15796) ;  /* 0x0000004000007947 */ /* 0x000fea0003800000 */
.L_x_15795:
[----:B-----5:R-:W-:Y:S02]  /*2800*/  PRMT R33, RZ, 0x5410, R114 ;  /* 0x00005410ff217816 */ /* 0x020fe40000000072 */
[----:B------:R-:W-:-:S03]  /*2810*/  @P2 PRMT R34, RZ, 0x5410, R118 ;  /* 0x00005410ff222816 */ /* 0x000fc60000000076 */
[----:B------:R-:W-:-:S04]  /*2820*/  FMUL.FTZ R33, R33, c[0x0][0x1ec] ;  /* 0x00007b0021217a20 */ /* 0x000fc80000410000 */
[----:B------:R-:W-:Y:S02]  /*2830*/  @P2 FADD.FTZ R33, R34, R33 ;  /* 0x0000002122212221 */ /* 0x000fe40000010000 */
.L_x_15796:
[----:B------:R-:W-:Y:S05]  /*2840*/  BSYNC B1 ;  /* 0x0000000000017941 */ /* 0x000fea0003800000 */
.L_x_15794:
[----:B------:R-:W-:Y:S01]  /*2850*/  BSSY B1, `(.L_x_15797) ;  /* 0x000000a000017945 */ /* 0x000fe20003800000 */
[----:B------:R-:W-:Y:S05]  /*2860*/  @P3 BRA `(.L_x_15798) ;  /* 0x0000004000003947 */ /* 0x000fea0003800000 */
[----:B------:R-:W-:Y:S01]  /*2870*/  MOV R34, RZ ;  /* 0x000000ff00227202 */ /* 0x000fe20000000f00 */
[----:B------:R-:W-:Y:S05]  /*2880*/  @!P2 BRA `(.L_x_15799) ;  /* 0x000000600000a947 */ /* 0x000fea0003800000 */
[----:B-----5:R-:W-:Y:S01]  /*2890*/  PRMT R34, RZ, 0x7610, R118 ;  /* 0x00007610ff227816 */ /* 0x020fe20000000076 */
[----:B------:R-:W-:Y:S05]  /*28a0*/  BRA `(.L_x_15799) ;  /* 0x0000004000007947 */ /* 0x000fea0003800000 */
.L_x_15798:
[----:B-----5:R-:W-:Y:S02]  /*28b0*/  PRMT R34, RZ, 0x7610, R114 ;  /* 0x00007610ff227816 */ /* 0x020fe40000000072 */
[----:B------:R-:W-:-:S03]  /*28c0*/  @P2 PRMT R35, RZ, 0x7610, R118 ;  /* 0x00007610ff232816 */ /* 0x000fc60000000076 */
[----:B------:R-:W-:-:S04]  /*28d0*/  FMUL.FTZ R34, R34, c[0x0][0x1ec] ;  /* 0x00007b0022227a20 */ /* 0x000fc80000410000 */
[----:B------:R-:W-:Y:S02]  /*28e0*/  @P2 FADD.FTZ R34, R35, R34 ;  /* 0x0000002223222221 */ /* 0x000fe40000010000 */
.L_x_15799:
[----:B------:R-:W-:Y:S05]  /*28f0*/  BSYNC B1 ;  /* 0x0000000000017941 */ /* 0x000fea0003800000 */
.L_x_15797:
[----:B------:R-:W-:Y:S01]  /*2900*/  BSSY B1, `(.L_x_15800) ;  /* 0x000000a000017945 */ /* 0x000fe20003800000 */
[----:B------:R-:W-:Y:S05]  /*2910*/  @P3 BRA `(.L_x_15801) ;  /* 0x0000004000003947 */ /* 0x000fea0003800000 */
[----:B------:R-:W-:Y:S01]  /*2920*/  HFMA2.MMA R35, -RZ, RZ, 0, 0 ;  /* 0x00000000ff237435 */ /* 0x000fe200000001ff */
[----:B------:R-:W-:Y:S05]  /*2930*/  @!P2 BRA `(.L_x_15802) ;  /* 0x000000600000a947 */ /* 0x000fea0003800000 */
[----:B-----5:R-:W-:Y:S01]  /*2940*/  PRMT R35, RZ, 0x5410, R119 ;  /* 0x00005410ff237816 */ /* 0x020fe20000000077 */
[----:B------:R-:W-:Y:S05]  /*2950*/  BRA `(.L_x_15802) ;  /* 0x0000004000007947 */ /* 0x000fea0003800000 */
.L_x_15801:
[----:B-----5:R-:W-:Y:S02]  /*2960*/  PRMT R35, RZ, 0x5410, R115 ;  /* 0x00005410ff237816 */ /* 0x020fe40000000073 */
[----:B------:R-:W-:-:S03]  /*2970*/  @P2 PRMT R36, RZ, 0x5410, R119 ;  /* 0x00005410ff242816 */ /* 0x000fc60000000077 */
[----:B------:R-:W-:-:S04]  /*2980*/  FMUL.FTZ R35, R35, c[0x0][0x1ec] ;  /* 0x00007b0023237a20 */ /* 0x000fc80000410000 */
[----:B------:R-:W-:Y:S02]  /*2990*/  @P2 FADD.FTZ R35, R36, R35 ;  /* 0x0000002324232221 */ /* 0x000fe40000010000 */
.L_x_15802:
[----:B------:R-:W-:Y:S05]  /*29a0*/  BSYNC B1 ;  /* 0x0000000000017941 */ /* 0x000fea0003800000 */
.L_x_15800:
[----:B------:R-:W-:Y:S01]  /*29b0*/  BSSY B1, `(.L_x_15803) ;  /* 0x000000a000017945 */ /* 0x000fe20003800000 */
[----:B------:R-:W-:Y:S05]  /*29c0*/  @P3 BRA `(.L_x_15804) ;  /* 0x0000004000003947 */ /* 0x000fea0003800000 */
[----:B------:R-:W-:Y:S01]  /*29d0*/  MOV R36, RZ ;  /* 0x000000ff00247202 */ /* 0x000fe20000000f00 */
[----:B------:R-:W-:Y:S05]  /*29e0*/  @!P2 BRA `(.L_x_15805) ;  /* 0x000000600000a947 */ /* 0x000fea0003800000 */
[----:B-----5:R-:W-:Y:S01]  /*29f0*/  PRMT R36, RZ, 0x7610, R119 ;  /* 0x00007610ff247816 */ /* 0x020fe20000000077 */
[----:B------:R-:W-:Y:S05]  /*2a00*/  BRA `(.L_x_15805) ;  /* 0x0000004000007947 */ /* 0x000fea0003800000 */
.L_x_15804:
[----:B-----5:R-:W-:Y:S02]  /*2a10*/  PRMT R36, RZ, 0x7610, R115 ;  /* 0x00007610ff247816 */ /* 0x020fe40000000073 */
[----:B01----:R-:W-:-:S03]  /*2a20*/  @P2 PRMT R120, RZ, 0x7610, R119 ;  /* 0x00007610ff782816 */ /* 0x003fc60000000077 */
[----:B------:R-:W-:-:S04]  /*2a30*/  FMUL.FTZ R36, R36, c[0x0][0x1ec] ;  /* 0x00007b0024247a20 */ /* 0x000fc80000410000 */
[----:B------:R-:W-:Y:S02]  /*2a40*/  @P2 FADD.FTZ R36, R120, R36 ;  /* 0x0000002478242221 */ /* 0x000fe40000010000 */
.L_x_15805:
[----:B------:R-:W-:Y:S05]  /*2a50*/  BSYNC B1 ;  /* 0x0000000000017941 */ /* 0x000fea0003800000 */
.L_x_15803:
        /* <DEDUP_REMOVED lines=9> */
.L_x_15781:
[----:B------:R-:W-:Y:S05]  /*2af0*/  BSYNC B0 ;  /* 0x0000000000007941 */ /* 0x000fea0003800000 */
.L_x_15780:
        /* <DEDUP_REMOVED lines=18> */
.L_x_15809:
[----:B--2--5:R-:W-:Y:S02]  /*2c20*/  PRMT R37, RZ, 0x5410, R112 ;  /* 0x00005410ff257816 */ /* 0x024fe40000000070 */
[----:B------:R-:W-:-:S03]  /*2c30*/  @P2 PRMT R38, RZ, 0x5410, R116 ;  /* 0x00005410ff262816 */ /* 0x000fc60000000074 */
[----:B------:R-:W-:-:S04]  /*2c40*/  FMUL.FTZ R37, R37, c[0x0][0x1ec] ;  /* 0x00007b0025257a20 */ /* 0x000fc80000410000 */
[----:B------:R-:W-:Y:S02]  /*2c50*/  @P2 FADD.FTZ R37, R38, R37 ;  /* 0x0000002526252221 */ /* 0x000fe40000010000 */
.L_x_15810:
[----:B------:R-:W-:Y:S05]  /*2c60*/  BSYNC B1 ;  /* 0x0000000000017941 */ /* 0x000fea0003800000 */
.L_x_15808:
[----:B------:R-:W-:Y:S01]  /*2c70*/  BSSY B1, `(.L_x_15811) ;  /* 0x000000a000017945 */ /* 0x000fe20003800000 */
[----:B------:R-:W-:Y:S05]  /*2c80*/  @P3 BRA `(.L_x_15812) ;  /* 0x0000004000003947 */ /* 0x000fea0003800000 */
[----:B------:R-:W-:Y:S01]  /*2c90*/  MOV R38, RZ ;  /* 0x000000ff00267202 */ /* 0x000fe20000000f00 */
[----:B------:R-:W-:Y:S05]  /*2ca0*/  @!P2 BRA `(.L_x_15813) ;  /* 0x000000600000a947 */ /* 0x000fea0003800000 */
[----:B-----5:R-:W-:Y:S01]  /*2cb0*/  PRMT R38, RZ, 0x7610, R116 ;  /* 0x00007610ff267816 */ /* 0x020fe20000000074 */
[----:B------:R-:W-:Y:S05]  /*2cc0*/  BRA `(.L_x_15813) ;  /* 0x0000004000007947 */ /* 0x000fea0003800000 */
.L_x_15812:
[----:B-----5:R-:W-:Y:S02]  /*2cd0*/  PRMT R38, RZ, 0x7610, R112 ;  /* 0x00007610ff267816 */ /* 0x020fe40000000070 */
[----:B------:R-:W-:-:S03]  /*2ce0*/  @P2 PRMT R39, RZ, 0x7610, R116 ;  /* 0x00007610ff272816 */ /* 0x000fc60000000074 */
[----:B------:R-:W-:-:S04]  /*2cf0*/  FMUL.FTZ R38, R38, c[0x0][0x1ec] ;  /* 0x00007b0026267a20 */ /* 0x000fc80000410000 */
[----:B------:R-:W-:Y:S02]  /*2d00*/  @P2 FADD.FTZ R38, R39, R38 ;  /* 0x0000002627262221 */ /* 0x000fe40000010000 */
.L_x_15813:
[----:B------:R-:W-:Y:S05]  /*2d10*/  BSYNC B1 ;  /* 0x0000000000017941 */ /* 0x000fea0003800000 */
.L_x_15811:
[----:B------:R-:W-:Y:S01]  /*2d20*/  BSSY B1, `(.L_x_15814) ;  /* 0x000000a000017945 */ /* 0x000fe20003800000 */
[----:B------:R-:W-:Y:S05]  /*2d30*/  @P3 BRA `(.L_x_15815) ;  /* 0x0000004000003947 */ /* 0x000fea0003800000 */
[----:B------:R-:W-:Y:S01]  /*2d40*/  HFMA2.MMA R39, -RZ, RZ, 0, 0 ;  /* 0x00000000ff277435 */ /* 0x000fe200000001ff */
[----:B------:R-:W-:Y:S05]  /*2d50*/  @!P2 BRA `(.L_x_15816) ;  /* 0x000000600000a947 */ /* 0x000fea0003800000 */
[----:B-----5:R-:W-:Y:S01]  /*2d60*/  PRMT R39, RZ, 0x5410, R117 ;  /* 0x00005410ff277816 */ /* 0x020fe20000000075 */
[----:B------:R-:W-:Y:S05]  /*2d70*/  BRA `(.L_x_15816) ;  /* 0x0000004000007947 */ /* 0x000fea0003800000 */
.L_x_15815:
[----:B-----5:R-:W-:Y:S02]  /*2d80*/  PRMT R39, RZ, 0x5410, R113 ;  /* 0x00005410ff277816 */ /* 0x020fe40000000071 */
[----:B------:R-:W-:-:S03]  /*2d90*/  @P2 PRMT R40, RZ, 0x5410, R117 ;  /* 0x00005410ff282816 */ /* 0x000fc60000000075 */
[----:B------:R-:W-:-:S04]  /*2da0*/  FMUL.FTZ R39, R39, c[0x0][0x1ec] ;  /* 0x00007b0027277a20 */ /* 0x000fc80000410000 */
[----:B------:R-:W-:Y:S02]  /*2db0*/  @P2 FADD.FTZ R39, R40, R39 ;  /* 0x0000002728272221 */ /* 0x000fe40000010000 */
.L_x_15816:
[----:B------:R-:W-:Y:S05]  /*2dc0*/  BSYNC B1 ;  /* 0x0000000000017941 */ /* 0x000fea0003800000 */
.L_x_15814:
[----:B------:R-:W-:Y:S01]  /*2dd0*/  BSSY B1, `(.L_x_15817) ;  /* 0x000000a000017945 */ /* 0x000fe20003800000 */
[----:B------:R-:W-:Y:S05]  /*2de0*/  @P3 BRA `(.L_x_15818) ;  /* 0x0000004000003947 */ /* 0x000fea0003800000 */
[----:B------:R-:W-:Y:S01]  /*2df0*/  MOV R40, RZ ;  /* 0x000000ff00287202 */ /* 0x000fe20000000f00 */
[----:B------:R-:W-:Y:S05]  /*2e00*/  @!P2 BRA `(.L_x_15819) ;  /* 0x000000600000a947 */ /* 0x000fea0003800000 */
[----:B-----5:R-:W-:Y:S01]  /*2e10*/  PRMT R40, RZ, 0x7610, R117 ;  /* 0x00007610ff287816 */ /* 0x020fe20000000075 */
[----:B------:R-:W-:Y:S05]  /*2e20*/  BRA `(.L_x_15819) ;  /* 0x0000004000007947 */ /* 0x000fea0003800000 */
.L_x_15818:
[----:B-----5:R-:W-:Y:S02]  /*2e30*/  PRMT R40, RZ, 0x7610, R113 ;  /* 0x00007610ff287816 */ /* 0x020fe40000000071 */
[----:B------:R-:W-:-:S03]  /*2e40*/  @P2 PRMT R41, RZ, 0x7610, R117 ;  /* 0x00007610ff292816 */ /* 0x000fc60000000075 */
[----:B------:R-:W-:-:S04]  /*2e50*/  FMUL.FTZ R40, R40, c[0x0][0x1ec] ;  /* 0x00007b0028287a20 */ /* 0x000fc80000410000 */
[----:B------:R-:W-:Y:S02]  /*2e60*/  @P2 FADD.FTZ R40, R41, R40 ;  /* 0x0000002829282221 */ /* 0x000fe40000010000 */
.L_x_15819:
[----:B------:R-:W-:Y:S05]  /*2e70*/  BSYNC B1 ;  /* 0x0000000000017941 */ /* 0x000fea0003800000 */
.L_x_15817:
[----:B------:R-:W-:Y:S01]  /*2e80*/  BSSY B1, `(.L_x_15820) ;  /* 0x000000a000017945 */ /* 0x000fe20003800000 */
[----:B------:R-:W-:Y:S05]  /*2e90*/  @P3 BRA `(.L_x_15821) ;  /* 0x0000004000003947 */ /* 0x000fea0003800000 */
[----:B------:R-:W-:Y:S01]  /*2ea0*/  HFMA2.MMA R41, -RZ, RZ, 0, 0 ;  /* 0x00000000ff297435 */ /* 0x000fe200000001ff */
[----:B------:R-:W-:Y:S05]  /*2eb0*/  @!P2 BRA `(.L_x_15822) ;  /* 0x000000600000a947 */ /* 0x000fea0003800000 */
[----:B-----5:R-:W-:Y:S01]  /*2ec0*/  PRMT R41, RZ, 0x5410, R118 ;  /* 0x00005410ff297816 */ /* 0x020fe20000000076 */
[----:B------:R-:W-:Y:S05]  /*2ed0*/  BRA `(.L_x_15822) ;  /* 0x0000004000007947 */ /* 0x000fea0003800000 */
.L_x_15821:
[----:B-----5:R-:W-:Y:S02]  /*2ee0*/  PRMT R41, RZ, 0x5410, R114 ;  /* 0x00005410ff297816 */ /* 0x020fe40000000072 */
[----:B------:R-:W-:-:S03]  /*2ef0*/  @P2 PRMT R42, RZ, 0x5410, R118 ;  /* 0x00005410ff2a2816 */ /* 0x000fc60000000076 */
[----:B------:R-:W-:-:S04]  /*2f00*/  FMUL.FTZ R41, R41, c[0x0][0x1ec] ;  /* 0x00007b0029297a20 */ /* 0x000fc80000410000 */
[----:B------:R-:W-:Y:S02]  /*2f10*/  @P2 FADD.FTZ R41, R42, R41 ;  /* 0x000000292a292221 */ /* 0x000fe40000010000 */
.L_x_15822:
[----:B------:R-:W-:Y:S05]  /*2f20*/  BSYNC B1 ;  /* 0x0000000000017941 */ /* 0x000fea0003800000 */
.L_x_15820:
[----:B------:R-:W-:Y:S01]  /*2f30*/  BSSY B1, `(.L_x_15823) ;  /* 0x000000a000017945 */ /* 0x000fe20003800000 */
[----:B------:R-:W-:Y:S05]  /*2f40*/  @P3 BRA `(.L_x_15824) ;  /* 0x0000004000003947 */ /* 0x000fea0003800000 */
[----:B------:R-:W-:Y:S01]  /*2f50*/  MOV R42, RZ ;  /* 0x000000ff002a7202 */ /* 0x000fe20000000f00 */
[----:B------:R-:W-:Y:S05]  /*2f60*/  @!P2 BRA `(.L_x_15825) ;  /* 0x000000600000a947 */ /* 0x000fea0003800000 */
[----:B-----5:R-:W-:Y:S01]  /*2f70*/  PRMT R42, RZ, 0x7610, R118 ;  /* 0x00007610ff2a7816 */ /* 0x020fe20000000076 */
[----:B------:R-:W-:Y:S05]  /*2f80*/  BRA `(.L_x_15825) ;  /* 0x0000004000007947 */ /* 0x000fea0003800000 */
.L_x_15824:
[----:B-----5:R-:W-:Y:S02]  /*2f90*/  PRMT R42, RZ, 0x7610, R114 ;  /* 0x00007610ff2a7816 */ /* 0x020fe40000000072 */
[----:B------:R-:W-:-:S03]  /*2fa0*/  @P2 PRMT R43, RZ, 0x7610, R118 ;  /* 0x00007610ff2b2816 */ /* 0x000fc60000000076 */
[----:B------:R-:W-:-:S04]  /*2fb0*/  FMUL.FTZ R42, R42, c[0x0][0x1ec] ;  /* 0x00007b002a2a7a20 */ /* 0x000fc80000410000 */
[----:B------:R-:W-:Y:S02]  /*2fc0*/  @P2 FADD.FTZ R42, R43, R42 ;  /* 0x0000002a2b2a2221 */ /* 0x000fe40000010000 */
.L_x_15825:
[----:B------:R-:W-:Y:S05]  /*2fd0*/  BSYNC B1 ;  /* 0x0000000000017941 */ /* 0x000fea0003800000 */
.L_x_15823:
[----:B------:R-:W-:Y:S01]  /*2fe0*/  BSSY B1, `(.L_x_15826) ;  /* 0x000000a000017945 */ /* 0x000fe20003800000 */
[----:B------:R-:W-:Y:S05]  /*2ff0*/  @P3 BRA `(.L_x_15827) ;  /* 0x0000004000003947 */ /* 0x000fea0003800000 */
[----:B------:R-:W-:Y:S01]  /*3000*/  HFMA2.MMA R43, -RZ, RZ, 0, 0 ;  /* 0x00000000ff2b7435 */ /* 0x000fe200000001ff */
[----:B------:R-:W-:Y:S05]  /*3010*/  @!P2 BRA `(.L_x_15828) ;  /* 0x000000600000a947 */ /* 0x000fea0003800000 */
[----:B-----5:R-:W-:Y:S01]  /*3020*/  PRMT R43, RZ, 0x5410, R119 ;  /* 0x00005410ff2b7816 */ /* 0x020fe20000000077 */
[----:B------:R-:W-:Y:S05]  /*3030*/  BRA `(.L_x_15828) ;  /* 0x0000004000007947 */ /* 0x000fea0003800000 */
.L_x_15827:
[----:B-----5:R-:W-:Y:S02]  /*3040*/  PRMT R43, RZ, 0x5410, R115 ;  /* 0x00005410ff2b7816 */ /* 0x020fe40000000073 */
[----:B01----:R-:W-:-:S03]  /*3050*/  @P2 PRMT R120, RZ, 0x5410, R119 ;  /* 0x00005410ff782816 */ /* 0x003fc60000000077 */
[----:B------:R-:W-:-:S04]  /*3060*/  FMUL.FTZ R43, R43, c[0x0][0x1ec] ;  /* 0x00007b002b2b7a20 */ /* 0x000fc80000410000 */
[----:B------:R-:W-:Y:S02]  /*3070*/  @P2 FADD.FTZ R43, R120, R43 ;  /* 0x0000002b782b2221 */ /* 0x000fe40000010000 */
.L_x_15828:
[----:B------:R-:W-:Y:S05]  /*3080*/  BSYNC B1 ;  /* 0x0000000000017941 */ /* 0x000fea0003800000 */
.L_x_15826:
[----:B------:R-:W-:Y:S01]  /*3090*/  BSSY B1, `(.L_x_15829) ;  /* 0x000000a000017945 */ /* 0x000fe20003800000 */
[----:B------:R-:W-:Y:S05]  /*30a0*/  @P3 BRA `(.L_x_15830) ;  /* 0x0000004000003947 */ /* 0x000fea0003800000 */
[----:B------:R-:W-:Y:S01]  /*30b0*/  MOV R124, RZ ;  /* 0x000000ff007c7202 */ /* 0x000fe20000000f00 */
[----:B------:R-:W-:Y:S05]  /*30c0*/  @!P2 BRA `(.L_x_15831) ;  /* 0x000000600000a947 */ /* 0x000fea0003800000 */
[----:B-----5:R-:W-:Y:S01]  /*30d0*/  PRMT R124, RZ, 0x7610, R119 ;  /* 0x00007610ff7c7816 */ /* 0x020fe20000000077 */
[----:B------:R-:W-:Y:S05]  /*30e0*/  BRA `(.L_x_15831) ;  /* 0x0000004000007947 */ /* 0x000fea0003800000 */
.L_x_15830:
[----:B01---5:R-:W-:-:S05]  /*30f0*/  PRMT R120, RZ, 0x7610, R115 ;  /* 0x00007610ff787816 */ /* 0x023fca0000000073 */
[----:B------:R-:W-:Y:S01]  /*3100*/  FMUL.FTZ R124, R120, c[0x0][0x1ec] ;  /* 0x00007b00787c7a20 */ /* 0x000fe20000410000 */
[----:B------:R-:W-:-:S05]  /*3110*/  @P2 PRMT R120, RZ, 0x7610, R119 ;  /* 0x00007610ff782816 */ /* 0x000fca0000000077 */
[----:B------:R-:W-:Y:S02]  /*3120*/  @P2 FADD.FTZ R124, R120, R124 ;  /* 0x0000007c787c2221 */ /* 0x000fe40000010000 */
.L_x_15831:
[----:B------:R-:W-:Y:S05]  /*3130*/  BSYNC B1 ;  /* 0x0000000000017941 */ /* 0x000fea0003800000 */
.L_x_15829:
        /* <DEDUP_REMOVED lines=9> */
.L_x_15807:
[----:B------:R-:W-:Y:S05]  /*31d0*/  BSYNC B0 ;  /* 0x0000000000007941 */ /* 0x000fea0003800000 */
.L_x_15806:
[----:B------:R-:W-:Y:S01]  /*31e0*/  ISETP.GE.U32.AND P2, PT, R0, 0xc0, PT ;  /* 0x000000c00000780c */ /* 0x000fe20003f46070 */
[----:B------:R-:W-:-:S12]  /*31f0*/  BSSY B0, `(.L_x_15832) ;  /* 0x000006c000007945 */ /* 0x000fd80003800000 */
[----:B------:R-:W-:Y:S05]  /*3200*/  @!P2 BRA `(.L_x_15833) ;  /* 0x000006a00000a947 */ /* 0x000fea0003800000 */
[----:B------:R-:W-:Y:S02]  /*3210*/  ISETP.NE.U32.AND P2, PT, RZ, c[0x0][0x180], PT ;  /* 0x00006000ff007a0c */ /* 0x000fe40003f45070 */
[----:B01----:R-:W-:Y:S02]  /*3220*/  @P1 MOV R120, 0x10 ;  /* 0x0000001000781802 */ /* 0x003fe40000000f00 */
        /* <DEDUP_REMOVED lines=13> */
.L_x_15835:
[----:B0----5:R-:W-:Y:S02]  /*3300*/  PRMT R125, RZ, 0x5410, R112 ;  /* 0x00005410ff7d7816 */ /* 0x021fe40000000070 */
[----:B------:R-:W-:-:S03]  /*3310*/  @P2 PRMT R120, RZ, 0x5410, R116 ;  /* 0x00005410ff782816 */ /* 0x000fc60000000074 */
[----:B------:R-:W-:-:S04]  /*3320*/  FMUL.FTZ R125, R125, c[0x0][0x1ec] ;  /* 0x00007b007d7d7a20 */ /* 0x000fc80000410000 */
[----:B------:R-:W-:Y:S02]  /*3330*/  @P2 FADD.FTZ R125, R120, R125 ;  /* 0x0000007d787d2221 */ /* 0x000fe40000010000 */
.L_x_15836:
[----:B------:R-:W-:Y:S05]  /*3340*/  BSYNC B1 ;  /* 0x0000000000017941 */ /* 0x000fea0003800000 */
.L_x_15834:
[----:B------:R-:W-:Y:S01]  /*3350*/  BSSY B1, `(.L_x_15837) ;  /* 0x000000a000017945 */ /* 0x000fe20003800000 */
[----:B------:R-:W-:Y:S05]  /*3360*/  @P3 BRA `(.L_x_15838) ;  /* 0x0000004000003947 */ /* 0x000fea0003800000 */
[----:B------:R-:W-:Y:S01]  /*3370*/  MOV R126, RZ ;  /* 0x000000ff007e7202 */ /* 0x000fe20000000f00 */
[----:B------:R-:W-:Y:S05]  /*3380*/  @!P2 BRA `(.L_x_15839) ;  /* 0x000000600000a947 */ /* 0x000fea0003800000 */
[----:B-----5:R-:W-:Y:S01]  /*3390*/  PRMT R126, RZ, 0x7610, R116 ;  /* 0x00007610ff7e7816 */ /* 0x020fe20000000074 */
[----:B------:R-:W-:Y:S05]  /*33a0*/  BRA `(.L_x_15839) ;  /* 0x0000004000007947 */ /* 0x000fea0003800000 */
.L_x_15838:
[----:B-----5:R-:W-:Y:S02]  /*33b0*/  PRMT R126, RZ, 0x7610, R112 ;  /* 0x00007610ff7e7816 */ /* 0x020fe40000000070 */
[----:B------:R-:W-:-:S03]  /*33c0*/  @P2 PRMT R121, RZ, 0x7610, R116 ;  /* 0x00007610ff792816 */ /* 0x000fc60000000074 */
[----:B------:R-:W-:-:S04]  /*33d0*/  FMUL.FTZ R126, R126, c[0x0][0x1ec] ;  /* 0x00007b007e7e7a20 */ /* 0x000fc80000410000 */
[----:B------:R-:W-:Y:S02]  /*33e0*/  @P2 FADD.FTZ R126, R121, R126 ;  /* 0x0000007e797e2221 */ /* 0x000fe40000010000 */
.L_x_15839:
[----:B------:R-:W-:Y:S05]  /*33f0*/  BSYNC B1 ;  /* 0x0000000000017941 */ /* 0x000fea0003800000 */
.L_x_15837:
[----:B------:R-:W-:Y:S01]  /*3400*/  BSSY B1, `(.L_x_15840) ;  /* 0x000000a000017945 */ /* 0x000fe20003800000 */
[----:B------:R-:W-:Y:S05]  /*3410*/  @P3 BRA `(.L_x_15841) ;  /* 0x0000004000003947 */ /* 0x000fea0003800000 */
[----:B------:R-:W-:Y:S01]  /*3420*/  HFMA2.MMA R127, -RZ, RZ, 0, 0 ;  /* 0x00000000ff7f7435 */ /* 0x000fe200000001ff */
[----:B------:R-:W-:Y:S05]  /*3430*/  @!P2 BRA `(.L_x_15842) ;  /* 0x000000600000a947 */ /* 0x000fea0003800000 */
[----:B-----5:R-:W-:Y:S01]  /*3440*/  PRMT R127, RZ, 0x5410, R117 ;  /* 0x00005410ff7f7816 */ /* 0x020fe20000000075 */
[----:B------:R-:W-:Y:S05]  /*3450*/  BRA `(.L_x_15842) ;  /* 0x0000004000007947 */ /* 0x000fea0003800000 */
.L_x_15841:
[----:B-----5:R-:W-:Y:S02]  /*3460*/  PRMT R127, RZ, 0x5410, R113 ;  /* 0x00005410ff7f7816 */ /* 0x020fe40000000071 */
[----:B------:R-:W-:-:S03]  /*3470*/  @P2 PRMT R120, RZ, 0x5410, R117 ;  /* 0x00005410ff782816 */ /* 0x000fc60000000075 */
[----:B------:R-:W-:-:S04]  /*3480*/  FMUL.FTZ R127, R127, c[0x0][0x1ec] ;  /* 0x00007b007f7f7a20 */ /* 0x000fc80000410000 */
[----:B------:R-:W-:Y:S02]  /*3490*/  @P2 FADD.FTZ R127, R120, R127 ;  /* 0x0000007f787f2221 */ /* 0x000fe40000010000 */
.L_x_15842:
[----:B------:R-:W-:Y:S05]  /*34a0*/  BSYNC B1 ;  /* 0x0000000000017941 */ /* 0x000fea0003800000 */
.L_x_15840:
[----:B------:R-:W-:Y:S01]  /*34b0*/  BSSY B1, `(.L_x_15843) ;  /* 0x000000a000017945 */ /* 0x000fe20003800000 */
[----:B------:R-:W-:Y:S05]  /*34c0*/  @P3 BRA `(.L_x_15844) ;  /* 0x0000004000003947 */ /* 0x000fea0003800000 */
[----:B------:R-:W-:Y:S01]  /*34d0*/  MOV R128, RZ ;  /* 0x000000ff00807202 */ /* 0x000fe20000000f00 */
[----:B------:R-:W-:Y:S05]  /*34e0*/  @!P2 BRA `(.L_x_15845) ;  /* 0x000000600000a947 */ /* 0x000fea0003800000 */
[----:B-----5:R-:W-:Y:S01]  /*34f0*/  PRMT R128, RZ, 0x7610, R117 ;  /* 0x00007610ff807816 */ /* 0x020fe20000000075 */
[----:B------:R-:W-:Y:S05]  /*3500*/  BRA `(.L_x_15845) ;  /* 0x0000004000007947 */ /* 0x000fea0003800000 */
.L_x_15844:
[----:B-----5:R-:W-:Y:S02]  /*3510*/  PRMT R128, RZ, 0x7610, R113 ;  /* 0x00007610ff807816 */ /* 0x020fe40000000071 */
[----:B------:R-:W-:-:S03]  /*3520*/  @P2 PRMT R120, RZ, 0x7610, R117 ;  /* 0x00007610ff782816 */ /* 0x000fc60000000075 */
[----:B------:R-:W-:-:S04]  /*3530*/  FMUL.FTZ R128, R128, c[0x0][0x1ec] ;  /* 0x00007b0080807a20 */ /* 0x000fc80000410000 */
[----:B------:R-:W-:Y:S02]  /*3540*/  @P2 FADD.FTZ R128, R120, R128 ;  /* 0x0000008078802221 */ /* 0x000fe40000010000 */
.L_x_15845:
[----:B------:R-:W-:Y:S05]  /*3550*/  BSYNC B1 ;  /* 0x0000000000017941 */ /* 0x000fea0003800000 */
.L_x_15843:
[----:B------:R-:W-:Y:S01]  /*3560*/  BSSY B1, `(.L_x_15846) ;  /* 0x000000a000017945 */ /* 0x000fe20003800000 */
[----:B------:R-:W-:Y:S05]  /*3570*/  @P3 BRA `(.L_x_15847) ;  /* 0x0000004000003947 */ /* 0x000fea0003800000 */
[----:B------:R-:W-:Y:S01]  /*3580*/  HFMA2.MMA R129, -RZ, RZ, 0, 0 ;  /* 0x00000000ff817435 */ /* 0x000fe200000001ff */
[----:B------:R-:W-:Y:S05]  /*3590*/  @!P2 BRA `(.L_x_15848) ;  /* 0x000000600000a947 */ /* 0x000fea0003800000 */
[----:B-----5:R-:W-:Y:S01]  /*35a0*/  PRMT R129, RZ, 0x5410, R118 ;  /* 0x00005410ff817816 */ /* 0x020fe20000000076 */
[----:B------:R-:W-:Y:S05]  /*35b0*/  BRA `(.L_x_15848) ;  /* 0x0000004000007947 */ /* 0x000fea0003800000 */
.L_x_15847:
[----:B-----5:R-:W-:-:S05]  /*35c0*/  PRMT R120, RZ, 0x5410, R114 ;  /* 0x00005410ff787816 */ /* 0x020fca0000000072 */
[----:B------:R-:W-:Y:S01]  /*35d0*/  FMUL.FTZ R129, R120, c[0x0][0x1ec] ;  /* 0x00007b0078817a20 */ /* 0x000fe20000410000 */
[----:B------:R-:W-:-:S05]  /*35e0*/  @P2 PRMT R120, RZ, 0x5410, R118 ;  /* 0x00005410ff782816 */ /* 0x000fca0000000076 */
[----:B------:R-:W-:Y:S02]  /*35f0*/  @P2 FADD.FTZ R129, R120, R129 ;  /* 0x0000008178812221 */ /* 0x000fe40000010000 */
.L_x_15848:
[----:B------:R-:W-:Y:S05]  /*3600*/  BSYNC B1 ;  /* 0x0000000000017941 */ /* 0x000fea0003800000 */
.L_x_15846:
[----:B------:R-:W-:Y:S01]  /*3610*/  BSSY B1, `(.L_x_15849) ;  /* 0x000000a000017945 */ /* 0x000fe20003800000 */
[----:B------:R-:W-:Y:S05]  /*3620*/  @P3 BRA `(.L_x_15850) ;  /* 0x0000004000003947 */ /* 0x000fea0003800000 */
[----:B------:R-:W-:Y:S01]  /*3630*/  MOV R130, RZ ;  /* 0x000000ff00827202 */ /* 0x000fe20000000f00 */
[----:B------:R-:W-:Y:S05]  /*3640*/  @!P2 BRA `(.L_x_15851) ;  /* 0x000000600000a947 */ /* 0x000fea0003800000 */
[----:B-----5:R-:W-:Y:S01]  /*3650*/  PRMT R130, RZ, 0x7610, R118 ;  /* 0x00007610ff827816 */ /* 0x020fe20000000076 */
[----:B------:R-:W-:Y:S05]  /*3660*/  BRA `(.L_x_15851) ;  /* 0x0000004000007947 */ /* 0x000fea0003800000 */
.L_x_15850:
[----:B-----5:R-:W-:-:S05]  /*3670*/  PRMT R120, RZ, 0x7610, R114 ;  /* 0x00007610ff787816 */ /* 0x020fca0000000072 */
[----:B------:R-:W-:Y:S01]  /*3680*/  FMUL.FTZ R130, R120, c[0x0][0x1ec] ;  /* 0x00007b0078827a20 */ /* 0x000fe20000410000 */
[----:B------:R-:W-:-:S05]  /*3690*/  @P2 PRMT R120, RZ, 0x7610, R118 ;  /* 0x00007610ff782816 */ /* 0x000fca0000000076 */
[----:B------:R-:W-:Y:S02]  /*36a0*/  @P2 FADD.FTZ R130, R120, R130 ;  /* 0x0000008278822221 */ /* 0x000fe40000010000 */
.L_x_15851:
[----:B------:R-:W-:Y:S05]  /*36b0*/  BSYNC B1 ;  /* 0x0000000000017941 */ /* 0x000fea0003800000 */
.L_x_15849:
[----:B------:R-:W-:Y:S01]  /*36c0*/  BSSY B1, `(.L_x_15852) ;  /* 0x000000a000017945 */ /* 0x000fe20003800000 */
[----:B------:R-:W-:Y:S05]  /*36d0*/  @P3 BRA `(.L_x_15853) ;  /* 0x0000004000003947 */ /* 0x000fea0003800000 */
[----:B------:R-:W-:Y:S01]  /*36e0*/  HFMA2.MMA R131, -RZ, RZ, 0, 0 ;  /* 0x00000000ff837435 */ /* 0x000fe200000001ff */
[----:B------:R-:W-:Y:S05]  /*36f0*/  @!P2 BRA `(.L_x_15854) ;  /* 0x000000600000a947 */ /* 0x000fea0003800000 */
[----:B-----5:R-:W-:Y:S01]  /*3700*/  PRMT R131, RZ, 0x5410, R119 ;  /* 0x00005410ff837816 */ /* 0x020fe20000000077 */
[----:B------:R-:W-:Y:S05]  /*3710*/  BRA `(.L_x_15854) ;  /* 0x0000004000007947 */ /* 0x000fea0003800000 */
.L_x_15853:
[----:B-----5:R-:W-:-:S05]  /*3720*/  PRMT R120, RZ, 0x5410, R115 ;  /* 0x00005410ff787816 */ /* 0x020fca0000000073 */
[----:B------:R-:W-:Y:S01]  /*3730*/  FMUL.FTZ R131, R120, c[0x0][0x1ec] ;  /* 0x00007b0078837a20 */ /* 0x000fe20000410000 */
[----:B------:R-:W-:-:S05]  /*3740*/  @P2 PRMT R120, RZ, 0x5410, R119 ;  /* 0x00005410ff782816 */ /* 0x000fca0000000077 */
[----:B------:R-:W-:Y:S02]  /*3750*/  @P2 FADD.FTZ R131, R120, R131 ;  /* 0x0000008378832221 */ /* 0x000fe40000010000 */
.L_x_15854:
[----:B------:R-:W-:Y:S05]  /*3760*/  BSYNC B1 ;  /* 0x0000000000017941 */ /* 0x000fea0003800000 */
.L_x_15852:
[----:B------:R-:W-:Y:S01]  /*3770*/  BSSY B1, `(.L_x_15855) ;  /* 0x000000a000017945 */ /* 0x000fe20003800000 */
[----:B------:R-:W-:Y:S05]  /*3780*/  @P3 BRA `(.L_x_15856) ;  /* 0x0000004000003947 */ /* 0x000fea0003800000 */
[----:B------:R-:W-:Y:S01]  /*3790*/  MOV R132, RZ ;  /* 0x000000ff00847202 */ /* 0x000fe20000000f00 */
[----:B------:R-:W-:Y:S05]  /*37a0*/  @!P2 BRA `(.L_x_15857) ;  /* 0x000000600000a947 */ /* 0x000fea0003800000 */
[----:B-----5:R-:W-:Y:S01]  /*37b0*/  PRMT R132, RZ, 0x7610, R119 ;  /* 0x00007610ff847816 */ /* 0x020fe20000000077 */
[----:B------:R-:W-:Y:S05]  /*37c0*/  BRA `(.L_x_15857) ;  /* 0x0000004000007947 */ /* 0x000fea0003800000 */
.L_x_15856:
[----:B-----5:R-:W-:-:S05]  /*37d0*/  PRMT R120, RZ, 0x7610, R115 ;  /* 0x00007610ff787816 */ /* 0x020fca0000000073 */
[----:B------:R-:W-:Y:S01]  /*37e0*/  FMUL.FTZ R132, R120, c[0x0][0x1ec] ;  /* 0x00007b0078847a20 */ /* 0x000fe20000410000 */
[----:B------:R-:W-:-:S05]  /*37f0*/  @P2 PRMT R120, RZ, 0x7610, R119 ;  /* 0x00007610ff782816 */ /* 0x000fca0000000077 */
[----:B------:R-:W-:Y:S02]  /*3800*/  @P2 FADD.FTZ R132, R120, R132 ;  /* 0x0000008478842221 */ /* 0x000fe40000010000 */
.L_x_15857:
[----:B------:R-:W-:Y:S05]  /*3810*/  BSYNC B1 ;  /* 0x0000000000017941 */ /* 0x000fea0003800000 */
.L_x_15855:
        /* <DEDUP_REMOVED lines=9> */
.L_x_15833:
[----:B------:R-:W-:Y:S05]  /*38b0*/  BSYNC B0 ;  /* 0x0000000000007941 */ /* 0x000fea0003800000 */
.L_x_15832:
        /* <DEDUP_REMOVED lines=18> */
.L_x_15861:
[----:B0----5:R-:W-:Y:S02]  /*39e0*/  PRMT R133, RZ, 0x5410, R112 ;  /* 0x00005410ff857816 */ /* 0x021fe40000000070 */
[----:B------:R-:W-:-:S03]  /*39f0*/  @P2 PRMT R120, RZ, 0x5410, R116 ;  /* 0x00005410ff782816 */ /* 0x000fc60000000074 */
[----:B------:R-:W-:-:S04]  /*3a00*/  FMUL.FTZ R133, R133, c[0x0][0x1ec] ;  /* 0x00007b0085857a20 */ /* 0x000fc80000410000 */
[----:B------:R-:W-:Y:S02]  /*3a10*/  @P2 FADD.FTZ R133, R120, R133 ;  /* 0x0000008578852221 */ /* 0x000fe40000010000 */
.L_x_15862:
[----:B------:R-:W-:Y:S05]  /*3a20*/  BSYNC B1 ;  /* 0x0000000000017941 */ /* 0x000fea0003800000 */
.L_x_15860:
[----:B------:R-:W-:Y:S01]  /*3a30*/  BSSY B1, `(.L_x_15863) ;  /* 0x000000a000017945 */ /* 0x000fe20003800000 */
[----:B------:R-:W-:Y:S05]  /*3a40*/  @P3 BRA `(.L_x_15864) ;  /* 0x0000004000003947 */ /* 0x000fea0003800000 */
[----:B------:R-:W-:Y:S01]  /*3a50*/  MOV R134, RZ ;  /* 0x000000ff00867202 */ /* 0x000fe20000000f00 */
[----:B------:R-:W-:Y:S05]  /*3a60*/  @!P2 BRA `(.L_x_15865) ;  /* 0x000000600000a947 */ /* 0x000fea0003800000 */
[----:B-----5:R-:W-:Y:S01]  /*3a70*/  PRMT R134, RZ, 0x7610, R116 ;  /* 0x00007610ff867816 */ /* 0x020fe20000000074 */
[----:B------:R-:W-:Y:S05]  /*3a80*/  BRA `(.L_x_15865) ;  /* 0x0000004000007947 */ /* 0x000fea0003800000 */
.L_x_15864:
[----:B-----5:R-:W-:Y:S02]  /*3a90*/  PRMT R134, RZ, 0x7610, R112 ;  /* 0x00007610ff867816 */ /* 0x020fe40000000070 */
[----:B------:R-:W-:-:S03]  /*3aa0*/  @P2 PRMT R121, RZ, 0x7610, R116 ;  /* 0x00007610ff792816 */ /* 0x000fc60000000074 */
[----:B------:R-:W-:-:S04]  /*3ab0*/  FMUL.FTZ R134, R134, c[0x0][0x1ec] ;  /* 0x00007b0086867a20 */ /* 0x000fc80000410000 */
[----:B------:R-:W-:Y:S02]  /*3ac0*/  @P2 FADD.FTZ R134, R121, R134 ;  /* 0x0000008679862221 */ /* 0x000fe40000010000 */
.L_x_15865:
[----:B------:R-:W-:Y:S05]  /*3ad0*/  BSYNC B1 ;  /* 0x0000000000017941 */ /* 0x000fea0003800000 */
.L_x_15863:
[----:B------:R-:W-:Y:S01]  /*3ae0*/  BSSY B1, `(.L_x_15866) ;  /* 0x000000a000017945 */ /* 0x000fe20003800000 */
[----:B------:R-:W-:Y:S05]  /*3af0*/  @P3 BRA `(.L_x_15867) ;  /* 0x0000004000003947 */ /* 0x000fea0003800000 */
[----:B------:R-:W-:Y:S01]  /*3b00*/  HFMA2.MMA R135, -RZ, RZ, 0, 0 ;  /* 0x00000000ff877435 */ /* 0x000fe200000001ff */
[----:B------:R-:W-:Y:S05]  /*3b10*/  @!P2 BRA `(.L_x_15868) ;  /* 0x000000600000a947 */ /* 0x000fea0003800000 */
[----:B-----5:R-:W-:Y:S01]  /*3b20*/  PRMT R135, RZ, 0x5410, R117 ;  /* 0x00005410ff877816 */ /* 0x020fe20000000075 */
[----:B------:R-:W-:Y:S05]  /*3b30*/  BRA `(.L_x_15868) ;  /* 0x0000004000007947 */ /* 0x000fea0003800000 */
.L_x_15867:
[----:B-----5:R-:W-:Y:S02]  /*3b40*/  PRMT R135, RZ, 0x5410, R113 ;  /* 0x00005410ff877816 */ /* 0x020fe40000000071 */
[----:B------:R-:W-:-:S03]  /*3b50*/  @P2 PRMT R120, RZ, 0x5410, R117 ;  /* 0x00005410ff782816 */ /* 0x000fc60000000075 */
[----:B------:R-:W-:-:S04]  /*3b60*/  FMUL.FTZ R135, R135, c[0x0][0x1ec] ;  /* 0x00007b0087877a20 */ /* 0x000fc80000410000 */
[----:B------:R-:W-:Y:S02]  /*3b70*/  @P2 FADD.FTZ R135, R120, R135 ;  /* 0x0000008778872221 */ /* 0x000fe40000010000 */
.L_x_15868:
[----:B------:R-:W-:Y:S05]  /*3b80*/  BSYNC B1 ;  /* 0x0000000000017941 */ /* 0x000fea0003800000 */
.L_x_15866:
[----:B------:R-:W-:Y:S01]  /*3b90*/  BSSY B1, `(.L_x_15869) ;  /* 0x000000a000017945 */ /* 0x000fe20003800000 */
[----:B------:R-:W-:Y:S05]  /*3ba0*/  @P3 BRA `(.L_x_15870) ;  /* 0x0000004000003947 */ /* 0x000fea0003800000 */
[----:B------:R-:W-:Y:S01]  /*3bb0*/  MOV R136, RZ ;  /* 0x000000ff00887202 */ /* 0x000fe20000000f00 */
[----:B------:R-:W-:Y:S05]  /*3bc0*/  @!P2 BRA `(.L_x_15871) ;  /* 0x000000600000a947 */ /* 0x000fea0003800000 */
[----:B-----5:R-:W-:Y:S01]  /*3bd0*/  PRMT R136, RZ, 0x7610, R117 ;  /* 0x00007610ff887816 */ /* 0x020fe20000000075 */
[----:B------:R-:W-:Y:S05]  /*3be0*/  BRA `(.L_x_15871) ;  /* 0x0000004000007947 */ /* 0x000fea0003800000 */
.L_x_15870:
[----:B-----5:R-:W-:Y:S02]  /*3bf0*/  PRMT R136, RZ, 0x7610, R113 ;  /* 0x00007610ff887816 */ /* 0x020fe40000000071 */
[----:B------:R-:W-:-:S03]  /*3c00*/  @P2 PRMT R120, RZ, 0x7610, R117 ;  /* 0x00007610ff782816 */ /* 0x000fc60000000075 */
[----:B------:R-:W-:-:S04]  /*3c10*/  FMUL.FTZ R136, R136, c[0x0][0x1ec] ;  /* 0x00007b0088887a20 */ /* 0x000fc80000410000 */
[----:B------:R-:W-:Y:S02]  /*3c20*/  @P2 FADD.FTZ R136, R120, R136 ;  /* 0x0000008878882221 */ /* 0x000fe40000010000 */
.L_x_15871:
[----:B------:R-:W-:Y:S05]  /*3c30*/  BSYNC B1 ;  /* 0x0000000000017941 */ /* 0x000fea0003800000 */
.L_x_15869:
[----:B------:R-:W-:Y:S01]  /*3c40*/  BSSY B1, `(.L_x_15872) ;  /* 0x000000a000017945 */ /* 0x000fe20003800000 */
[----:B------:R-:W-:Y:S05]  /*3c50*/  @P3 BRA `(.L_x_15873) ;  /* 0x0000004000003947 */ /* 0x000fea0003800000 */
[----:B------:R-:W-:Y:S01]  /*3c60*/  HFMA2.MMA R137, -RZ, RZ, 0, 0 ;  /* 0x00000000ff897435 */ /* 0x000fe200000001ff */
[----:B------:R-:W-:Y:S05]  /*3c70*/  @!P2 BRA `(.L_x_15874) ;  /* 0x000000600000a947 */ /* 0x000fea0003800000 */
[----:B-----5:R-:W-:Y:S01]  /*3c80*/  PRMT R137, RZ, 0x5410, R118 ;  /* 0x00005410ff897816 */ /* 0x020fe20000000076 */
[----:B------:R-:W-:Y:S05]  /*3c90*/  BRA `(.L_x_15874) ;  /* 0x0000004000007947 */ /* 0x000fea0003800000 */
.L_x_15873:
[----:B-----5:R-:W-:-:S05]  /*3ca0*/  PRMT R120, RZ, 0x5410, R114 ;  /* 0x00005410ff787816 */ /* 0x020fca0000000072 */
[----:B------:R-:W-:Y:S01]  /*3cb0*/  FMUL.FTZ R137, R120, c[0x0][0x1ec] ;  /* 0x00007b0078897a20 */ /* 0x000fe20000410000 */
[----:B------:R-:W-:-:S05]  /*3cc0*/  @P2 PRMT R120, RZ, 0x5410, R118 ;  /* 0x00005410ff782816 */ /* 0x000fca0000000076 */
[----:B------:R-:W-:Y:S02]  /*3cd0*/  @P2 FADD.FTZ R137, R120, R137 ;  /* 0x0000008978892221 */ /* 0x000fe40000010000 */
.L_x_15874:
[----:B------:R-:W-:Y:S05]  /*3ce0*/  BSYNC B1 ;  /* 0x0000000000017941 */ /* 0x000fea0003800000 */
.L_x_15872:
[----:B------:R-:W-:Y:S01]  /*3cf0*/  BSSY B1, `(.L_x_15875) ;  /* 0x000000a000017945 */ /* 0x000fe20003800000 */
[----:B------:R-:W-:Y:S05]  /*3d00*/  @P3 BRA `(.L_x_15876) ;  /* 0x0000004000003947 */ /* 0x000fea0003800000 */
[----:B------:R-:W-:Y:S01]  /*3d10*/  MOV R138, RZ ;  /* 0x000000ff008a7202 */ /* 0x000fe20000000f00 */
[----:B------:R-:W-:Y:S05]  /*3d20*/  @!P2 BRA `(.L_x_15877) ;  /* 0x000000600000a947 */ /* 0x000fea0003800000 */
[----:B-----5:R-:W-:Y:S01]  /*3d30*/  PRMT R138, RZ, 0x7610, R118 ;  /* 0x00007610ff8a7816 */ /* 0x020fe20000000076 */
[----:B------:R-:W-:Y:S05]  /*3d40*/  BRA `(.L_x_15877) ;  /* 0x0000004000007947 */ /* 0x000fea0003800000 */
.L_x_15876:
[----:B-----5:R-:W-:-:S05]  /*3d50*/  PRMT R120, RZ, 0x7610, R114 ;  /* 0x00007610ff787816 */ /* 0x020fca0000000072 */
[----:B------:R-:W-:Y:S01]  /*3d60*/  FMUL.FTZ R138, R120, c[0x0][0x1ec] ;  /* 0x00007b00788a7a20 */ /* 0x000fe20000410000 */
[----:B------:R-:W-:-:S05]  /*3d70*/  @P2 PRMT R120, RZ, 0x7610, R118 ;  /* 0x00007610ff782816 */ /* 0x000fca0000000076 */
[----:B------:R-:W-:Y:S02]  /*3d80*/  @P2 FADD.FTZ R138, R120, R138 ;  /* 0x0000008a788a2221 */ /* 0x000fe40000010000 */
.L_x_15877:
[----:B------:R-:W-:Y:S05]  /*3d90*/  BSYNC B1 ;  /* 0x0000000000017941 */ /* 0x000fea0003800000 */
.L_x_15875:
[----:B------:R-:W-:Y:S01]  /*3da0*/  BSSY B1, `(.L_x_15878) ;  /* 0x000000a000017945 */ /* 0x000fe20003800000 */
[----:B------:R-:W-:Y:S05]  /*3db0*/  @P3 BRA `(.L_x_15879) ;  /* 0x0000004000003947 */ /* 0x000fea0003800000 */
[----:B------:R-:W-:Y:S01]  /*3dc0*/  HFMA2.MMA R139, -RZ, RZ, 0, 0 ;  /* 0x00000000ff8b7435 */ /* 0x000fe200000001ff */
[----:B------:R-:W-:Y:S05]  /*3dd0*/  @!P2 BRA `(.L_x_15880) ;  /* 0x000000600000a947 */ /* 0x000fea0003800000 */
[----:B-----5:R-:W-:Y:S01]  /*3de0*/  PRMT R139, RZ, 0x5410, R119 ;  /* 0x00005410ff8b7816 */ /* 0x020fe20000000077 */
[----:B------:R-:W-:Y:S05]  /*3df0*/  BRA `(.L_x_15880) ;  /* 0x0000004000007947 */ /* 0x000fea0003800000 */
.L_x_15879:
[----:B-----5:R-:W-:-:S05]  /*3e00*/  PRMT R120, RZ, 0x5410, R115 ;  /* 0x00005410ff787816 */ /* 0x020fca0000000073 */
[----:B------:R-:W-:Y:S01]  /*3e10*/  FMUL.FTZ R139, R120, c[0x0][0x1ec] ;  /* 0x00007b00788b7a20 */ /* 0x000fe20000410000 */
[----:B------:R-:W-:-:S05]  /*3e20*/  @P2 PRMT R120, RZ, 0x5410, R119 ;  /* 0x00005410ff782816 */ /* 0x000fca0000000077 */
[----:B------:R-:W-:Y:S02]  /*3e30*/  @P2 FADD.FTZ R139, R120, R139 ;  /* 0x0000008b788b2221 */ /* 0x000fe40000010000 */
.L_x_15880:
[----:B------:R-:W-:Y:S05]  /*3e40*/  BSYNC B1 ;  /* 0x0000000000017941 */ /* 0x000fea0003800000 */
.L_x_15878:
[----:B------:R-:W-:Y:S01]  /*3e50*/  BSSY B1, `(.L_x_15881) ;  /* 0x000000a000017945 */ /* 0x000fe20003800000 */
[----:B------:R-:W-:Y:S05]  /*3e60*/  @P3 BRA `(.L_x_15882) ;  /* 0x0000004000003947 */ /* 0x000fea0003800000 */
[----:B------:R-:W-:Y:S01]  /*3e70*/  MOV R140, RZ ;  /* 0x000000ff008c7202 */ /* 0x000fe20000000f00 */
[----:B------:R-:W-:Y:S05]  /*3e80*/  @!P2 BRA `(.L_x_15883) ;  /* 0x000000600000a947 */ /* 0x000fea0003800000 */
[----:B-----5:R-:W-:Y:S01]  /*3e90*/  PRMT R140, RZ, 0x7610, R119 ;  /* 0x00007610ff8c7816 */ /* 0x020fe20000000077 */
[----:B------:R-:W-:Y:S05]  /*3ea0*/  BRA `(.L_x_15883) ;  /* 0x0000004000007947 */ /* 0x000fea0003800000 */
.L_x_15882:
[----:B-----5:R-:W-:-:S05]  /*3eb0*/  PRMT R120, RZ, 0x7610, R115 ;  /* 0x00007610ff787816 */ /* 0x020fca0000000073 */
[----:B------:R-:W-:Y:S01]  /*3ec0*/  FMUL.FTZ R140, R120, c[0x0][0x1ec] ;  /* 0x00007b00788c7a20 */ /* 0x000fe20000410000 */
[----:B------:R-:W-:-:S05]  /*3ed0*/  @P2 PRMT R120, RZ, 0x7610, R119 ;  /* 0x00007610ff782816 */ /* 0x000fca0000000077 */
[----:B------:R-:W-:Y:S02]  /*3ee0*/  @P2 FADD.FTZ R140, R120, R140 ;  /* 0x0000008c788c2221 */ /* 0x000fe40000010000 */
.L_x_15883:
[----:B------:R-:W-:Y:S05]  /*3ef0*/  BSYNC B1 ;  /* 0x0000000000017941 */ /* 0x000fea0003800000 */
.L_x_15881:
        /* <DEDUP_REMOVED lines=9> */
.L_x_15859:
[----:B------:R-:W-:Y:S05]  /*3f90*/  BSYNC B0 ;  /* 0x0000000000007941 */ /* 0x000fea0003800000 */
.L_x_15858:
        /* <DEDUP_REMOVED lines=18> */
.L_x_15887:
[----:B0----5:R-:W-:Y:S02]  /*40c0*/  PRMT R141, RZ, 0x5410, R112 ;  /* 0x00005410ff8d7816 */ /* 0x021fe40000000070 */
[----:B------:R-:W-:-:S03]  /*40d0*/  @P2 PRMT R120, RZ, 0x5410, R116 ;  /* 0x00005410ff782816 */ /* 0x000fc60000000074 */
[----:B------:R-:W-:-:S04]  /*40e0*/  FMUL.FTZ R141, R141, c[0x0][0x1ec] ;  /* 0x00007b008d8d7a20 */ /* 0x000fc80000410000 */
[----:B------:R-:W-:Y:S02]  /*40f0*/  @P2 FADD.FTZ R141, R120, R141 ;  /* 0x0000008d788d2221 */ /* 0x000fe40000010000 */
.L_x_15888:
[----:B------:R-:W-:Y:S05]  /*4100*/  BSYNC B1 ;  /* 0x0000000000017941 */ /* 0x000fea0003800000 */
.L_x_15886:
[----:B------:R-:W-:Y:S01]  /*4110*/  BSSY B1, `(.L_x_15889) ;  /* 0x000000a000017945 */ /* 0x000fe20003800000 */
[----:B------:R-:W-:Y:S05]  /*4120*/  @P3 BRA `(.L_x_15890) ;  /* 0x0000004000003947 */ /* 0x000fea0003800000 */
[----:B------:R-:W-:Y:S01]  /*4130*/  MOV R142, RZ ;  /* 0x000000ff008e7202 */ /* 0x000fe20000000f00 */
[----:B------:R-:W-:Y:S05]  /*4140*/  @!P2 BRA `(.L_x_15891) ;  /* 0x000000600000a947 */ /* 0x000fea0003800000 */
[----:B-----5:R-:W-:Y:S01]  /*4150*/  PRMT R142, RZ, 0x7610, R116 ;  /* 0x00007610ff8e7816 */ /* 0x020fe20000000074 */
[----:B------:R-:W-:Y:S05]  /*4160*/  BRA `(.L_x_15891) ;  /* 0x0000004000007947 */ /* 0x000fea0003800000 */
.L_x_15890:
[----:B-----5:R-:W-:Y:S02]  /*4170*/  PRMT R142, RZ, 0x7610, R112 ;  /* 0x00007610ff8e7816 */ /* 0x020fe40000000070 */
[----:B------:R-:W-:-:S03]  /*4180*/  @P2 PRMT R121, RZ, 0x7610, R116 ;  /* 0x00007610ff792816 */ /* 0x000fc60000000074 */
[----:B------:R-:W-:-:S04]  /*4190*/  FMUL.FTZ R142, R142, c[0x0][0x1ec] ;  /* 0x00007b008e8e7a20 */ /* 0x000fc80000410000 */
[----:B------:R-:W-:Y:S02]  /*41a0*/  @P2 FADD.FTZ R142, R121, R142 ;  /* 0x0000008e798e2221 */ /* 0x000fe40000010000 */
.L_x_15891:
[----:B------:R-:W-:Y:S05]  /*41b0*/  BSYNC B1 ;  /* 0x0000000000017941 */ /* 0x000fea0003800000 */
.L_x_15889:
[----:B------:R-:W-:Y:S01]  /*41c0*/  BSSY B1, `(.L_x_15892) ;  /* 0x000000a000017945 */ /* 0x000fe20003800000 */
[----:B------:R-:W-:Y:S05]  /*41d0*/  @P3 BRA `(.L_x_15893) ;  /* 0x0000004000003947 */ /* 0x000fea0003800000 */
[----:B------:R-:W-:Y:S01]  /*41e0*/  HFMA2.MMA R143, -RZ, RZ, 0, 0 ;  /* 0x00000000ff8f7435 */ /* 0x000fe200000001ff */
[----:B------:R-:W-:Y:S05]  /*41f0*/  @!P2 BRA `(.L_x_15894) ;  /* 0x000000600000a947 */ /* 0x000fea0003800000 */
[----:B-----5:R-:W-:Y:S01]  /*4200*/  PRMT R143, RZ, 0x5410, R117 ;  /* 0x00005410ff8f7816 */ /* 0x020fe20000000075 */
[----:B------:R-:W-:Y:S05]  /*4210*/  BRA `(.L_x_15894) ;  /* 0x0000004000007947 */ /* 0x000fea0003800000 */
.L_x_15893:
[----:B-----5:R-:W-:Y:S02]  /*4220*/  PRMT R143, RZ, 0x5410, R113 ;  /* 0x00005410ff8f7816 */ /* 0x020fe40000000071 */
[----:B------:R-:W-:-:S03]  /*4230*/  @P2 PRMT R120, RZ, 0x5410, R117 ;  /* 0x00005410ff782816 */ /* 0x000fc60000000075 */
[----:B------:R-:W-:-:S04]  /*4240*/  FMUL.FTZ R143, R143, c[0x0][0x1ec] ;  /* 0x00007b008f8f7a20 */ /* 0x000fc80000410000 */
[----:B------:R-:W-:Y:S02]  /*4250*/  @P2 FADD.FTZ R143, R120, R143 ;  /* 0x0000008f788f2221 */ /* 0x000fe40000010000 */
.L_x_15894:
[----:B------:R-:W-:Y:S05]  /*4260*/  BSYNC B1 ;  /* 0x0000000000017941 */ /* 0x000fea0003800000 */
.L_x_15892:
[----:B------:R-:W-:Y:S01]  /*4270*/  BSSY B1, `(.L_x_15895) ;  /* 0x000000a000017945 */ /* 0x000fe20003800000 */
[----:B------:R-:W-:Y:S05]  /*4280*/  @P3 BRA `(.L_x_15896) ;  /* 0x0000004000003947 */ /* 0x000fea0003800000 */
[----:B------:R-:W-:Y:S01]  /*4290*/  MOV R144, RZ ;  /* 0x000000ff00907202 */ /* 0x000fe20000000f00 */
[----:B------:R-:W-:Y:S05]  /*42a0*/  @!P2 BRA `(.L_x_15897) ;  /* 0x000000600000a947 */ /* 0x000fea0003800000 */
[----:B-----5:R-:W-:Y:S01]  /*42b0*/  PRMT R144, RZ, 0x7610, R117 ;  /* 0x00007610ff907816 */ /* 0x020fe20000000075 */
[----:B------:R-:W-:Y:S05]  /*42c0*/  BRA `(.L_x_15897) ;  /* 0x0000004000007947 */ /* 0x000fea0003800000 */
.L_x_15896:
[----:B-----5:R-:W-:Y:S02]  /*42d0*/  PRMT R144, RZ, 0x7610, R113 ;  /* 0x00007610ff907816 */ /* 0x020fe40000000071 */
[----:B------:R-:W-:-:S03]  /*42e0*/  @P2 PRMT R120, RZ, 0x7610, R117 ;  /* 0x00007610ff782816 */ /* 0x000fc60000000075 */
[----:B------:R-:W-:-:S04]  /*42f0*/  FMUL.FTZ R144, R144, c[0x0][0x1ec] ;  /* 0x00007b0090907a20 */ /* 0x000fc80000410000 */
[----:B------:R-:W-:Y:S02]  /*4300*/  @P2 FADD.FTZ R144, R120, R144 ;  /* 0x0000009078902221 */ /* 0x000fe40000010000 */
.L_x_15897:
[----:B------:R-:W-:Y:S05]  /*4310*/  BSYNC B1 ;  /* 0x0000000000017941 */ /* 0x000fea0003800000 */
.L_x_15895:
[----:B------:R-:W-:Y:S01]  /*4320*/  BSSY B1, `(.L_x_15898) ;  /* 0x000000a000017945 */ /* 0x000fe20003800000 */
[----:B------:R-:W-:Y:S05]  /*4330*/  @P3 BRA `(.L_x_15899) ;  /* 0x0000004000003947 */ /* 0x000fea0003800000 */
[----:B------:R-:W-:Y:S01]  /*4340*/  HFMA2.MMA R145, -RZ, RZ, 0, 0 ;  /* 0x00000000ff917435 */ /* 0x000fe200000001ff */
[----:B------:R-:W-:Y:S05]  /*4350*/  @!P2 BRA `(.L_x_15900) ;  /* 0x000000600000a947 */ /* 0x000fea0003800000 */
[----:B-----5:R-:W-:Y:S01]  /*4360*/  PRMT R145, RZ, 0x5410, R118 ;  /* 0x00005410ff917816 */ /* 0x020fe20000000076 */
[----:B------:R-:W-:Y:S05]  /*4370*/  BRA `(.L_x_15900) ;  /* 0x0000004000007947 */ /* 0x000fea0003800000 */
.L_x_15899:
[----:B-----5:R-:W-:-:S05]  /*4380*/  PRMT R120, RZ, 0x5410, R114 ;  /* 0x00005410ff787816 */ /* 0x020fca0000000072 */
[----:B------:R-:W-:Y:S01]  /*4390*/  FMUL.FTZ R145, R120, c[0x0][0x1ec] ;  /* 0x00007b0078917a20 */ /* 0x000fe20000410000 */
[----:B------:R-:W-:-:S05]  /*43a0*/  @P2 PRMT R120, RZ, 0x5410, R118 ;  /* 0x00005410ff782816 */ /* 0x000fca0000000076 */
[----:B------:R-:W-:Y:S02]  /*43b0*/  @P2 FADD.FTZ R145, R120, R145 ;  /* 0x0000009178912221 */ /* 0x000fe40000010000 */
.L_x_15900:
[----:B------:R-:W-:Y:S05]  /*43c0*/  BSYNC B1 ;  /* 0x0000000000017941 */ /* 0x000fea0003800000 */
.L_x_15898:
[----:B------:R-:W-:Y:S01]  /*43d0*/  BSSY B1, `(.L_x_15901) ;  /* 0x000000a000017945 */ /* 0x000fe20003800000 */
[----:B------:R-:W-:Y:S05]  /*43e0*/  @P3 BRA `(.L_x_15902) ;  /* 0x0000004000003947 */ /* 0x000fea0003800000 */
[----:B------:R-:W-:Y:S01]  /*43f0*/  MOV R146, RZ ;  /* 0x000000ff00927202 */ /* 0x000fe20000000f00 */
[----:B------:R-:W-:Y:S05]  /*4400*/  @!P2 BRA `(.L_x_15903) ;  /* 0x000000600000a947 */ /* 0x000fea0003800000 */
[----:B-----5:R-:W-:Y:S01]  /*4410*/  PRMT R146, RZ, 0x7610, R118 ;  /* 0x00007610ff927816 */ /* 0x020fe20000000076 */
[----:B------:R-:W-:Y:S05]  /*4420*/  BRA `(.L_x_15903) ;  /* 0x0000004000007947 */ /* 0x000fea0003800000 */
.L_x_15902:
[----:B-----5:R-:W-:-:S05]  /*4430*/  PRMT R120, RZ, 0x7610, R114 ;  /* 0x00007610ff787816 */ /* 0x020fca0000000072 */
[----:B------:R-:W-:Y:S01]  /*4440*/  FMUL.FTZ R146, R120, c[0x0][0x1ec] ;  /* 0x00007b0078927a20 */ /* 0x000fe20000410000 */
[----:B------:R-:W-:-:S05]  /*4450*/  @P2 PRMT R120, RZ, 0x7610, R118 ;  /* 0x00007610ff782816 */ /* 0x000fca0000000076 */
[----:B------:R-:W-:Y:S02]  /*4460*/  @P2 FADD.FTZ R146, R120, R146 ;  /* 0x0000009278922221 */ /* 0x000fe40000010000 */
.L_x_15903:
[----:B------:R-:W-:Y:S05]  /*4470*/  BSYNC B1 ;  /* 0x0000000000017941 */ /* 0x000fea0003800000 */
.L_x_15901:
[----:B------:R-:W-:Y:S01]  /*4480*/  BSSY B1, `(.L_x_15904) ;  /* 0x000000a000017945 */ /* 0x000fe20003800000 */
[----:B------:R-:W-:Y:S05]  /*4490*/  @P3 BRA `(.L_x_15905) ;  /* 0x0000004000003947 */ /* 0x000fea0003800000 */
[----:B------:R-:W-:Y:S01]  /*44a0*/  HFMA2.MMA R147, -RZ, RZ, 0, 0 ;  /* 0x00000000ff937435 */ /* 0x000fe200000001ff */
[----:B------:R-:W-:Y:S05]  /*44b0*/  @!P2 BRA `(.L_x_15906) ;  /* 0x000000600000a947 */ /* 0x000fea0003800000 */
[----:B-----5:R-:W-:Y:S01]  /*44c0*/  PRMT R147, RZ, 0x5410, R119 ;  /* 0x00005410ff937816 */ /* 0x020fe20000000077 */
[----:B------:R-:W-:Y:S05]  /*44d0*/  BRA `(.L_x_15906) ;  /* 0x0000004000007947 */ /* 0x000fea0003800000 */
.L_x_15905:
[----:B-----5:R-:W-:-:S05]  /*44e0*/  PRMT R120, RZ, 0x5410, R115 ;  /* 0x00005410ff787816 */ /* 0x020fca0000000073 */
[----:B------:R-:W-:Y:S01]  /*44f0*/  FMUL.FTZ R147, R120, c[0x0][0x1ec] ;  /* 0x00007b0078937a20 */ /* 0x000fe20000410000 */
[----:B------:R-:W-:-:S05]  /*4500*/  @P2 PRMT R120, RZ, 0x5410, R119 ;  /* 0x00005410ff782816 */ /* 0x000fca0000000077 */
[----:B------:R-:W-:Y:S02]  /*4510*/  @P2 FADD.FTZ R147, R120, R147 ;  /* 0x0000009378932221 */ /* 0x000fe40000010000 */
.L_x_15906:
[----:B------:R-:W-:Y:S05]  /*4520*/  BSYNC B1 ;  /* 0x0000000000017941 */ /* 0x000fea0003800000 */
.L_x_15904:
[----:B------:R-:W-:Y:S01]  /*4530*/  BSSY B1, `(.L_x_15907) ;  /* 0x000000a000017945 */ /* 0x000fe20003800000 */
[----:B------:R-:W-:Y:S05]  /*4540*/  @P3 BRA `(.L_x_15908) ;  /* 0x0000004000003947 */ /* 0x000fea0003800000 */
[----:B------:R-:W-:Y:S01]  /*4550*/  MOV R148, RZ ;  /* 0x000000ff00947202 */ /* 0x000fe20000000f00 */
[----:B------:R-:W-:Y:S05]  /*4560*/  @!P2 BRA `(.L_x_15909) ;  /* 0x000000600000a947 */ /* 0x000fea0003800000 */
[----:B-----5:R-:W-:Y:S01]  /*4570*/  PRMT R148, RZ, 0x7610, R119 ;  /* 0x00007610ff947816 */ /* 0x020fe20000000077 */
[----:B------:R-:W-:Y:S05]  /*4580*/  BRA `(.L_x_15909) ;  /* 0x0000004000007947 */ /* 0x000fea0003800000 */
.L_x_15908:
[----:B-----5:R-:W-:-:S05]  /*4590*/  PRMT R120, RZ, 0x7610, R115 ;  /* 0x00007610ff787816 */ /* 0x020fca0000000073 */
[----:B------:R-:W-:Y:S01]  /*45a0*/  FMUL.FTZ R148, R120, c[0x0][0x1ec] ;  /* 0x00007b0078947a20 */ /* 0x000fe20000410000 */
[----:B------:R-:W-:-:S05]  /*45b0*/  @P2 PRMT R120, RZ, 0x7610, R119 ;  /* 0x00007610ff782816 */ /* 0x000fca0000000077 */
[----:B------:R-:W-:Y:S02]  /*45c0*/  @P2 FADD.FTZ R148, R120, R148 ;  /* 0x0000009478942221 */ /* 0x000fe40000010000 */
.L_x_15909:
[----:B------:R-:W-:Y:S05]  /*45d0*/  BSYNC B1 ;  /* 0x0000000000017941 */ /* 0x000fea0003800000 */
.L_x_15907:
        /* <DEDUP_REMOVED lines=9> */
.L_x_15885:
[----:B------:R-:W-:Y:S05]  /*4670*/  BSYNC B0 ;  /* 0x0000000000007941 */ /* 0x000fea0003800000 */
.L_x_15884:
        /* <DEDUP_REMOVED lines=18> */
.L_x_15913:
[----:B0----5:R-:W-:Y:S02]  /*47a0*/  PRMT R149, RZ, 0x5410, R112 ;  /* 0x00005410ff957816 */ /* 0x021fe40000000070 */
[----:B------:R-:W-:-:S03]  /*47b0*/  @P2 PRMT R120, RZ, 0x5410, R116 ;  /* 0x00005410ff782816 */ /* 0x000fc60000000074 */
[----:B------:R-:W-:-:S04]  /*47c0*/  FMUL.FTZ R149, R149, c[0x0][0x1ec] ;  /* 0x00007b0095957a20 */ /* 0x000fc80000410000 */
[----:B------:R-:W-:Y:S02]  /*47d0*/  @P2 FADD.FTZ R149, R120, R149 ;  /* 0x0000009578952221 */ /* 0x000fe40000010000 */
.L_x_15914:
[----:B------:R-:W-:Y:S05]  /*47e0*/  BSYNC B1 ;  /* 0x0000000000017941 */ /* 0x000fea0003800000 */
.L_x_15912:
[----:B------:R-:W-:Y:S01]  /*47f0*/  BSSY B1, `(.L_x_15915) ;  /* 0x000000a000017945 */ /* 0x000fe20003800000 */
[----:B------:R-:W-:Y:S05]  /*4800*/  @P3 BRA `(.L_x_15916) ;  /* 0x0000004000003947 */ /* 0x000fea0003800000 */
[----:B------:R-:W-:Y:S01]  /*4810*/  MOV R150, RZ ;  /* 0x000000ff00967202 */ /* 0x000fe20000000f00 */
[----:B------:R-:W-:Y:S05]  /*4820*/  @!P2 BRA `(.L_x_15917) ;  /* 0x000000600000a947 */ /* 0x000fea0003800000 */
[----:B-----5:R-:W-:Y:S01]  /*4830*/  PRMT R150, RZ, 0x7610, R116 ;  /* 0x00007610ff967816 */ /* 0x020fe20000000074 */
[----:B------:R-:W-:Y:S05]  /*4840*/  BRA `(.L_x_15917) ;  /* 0x0000004000007947 */ /* 0x000fea0003800000 */
.L_x_15916:
[----:B-----5:R-:W-:Y:S02]  /*4850*/  PRMT R150, RZ, 0x7610, R112 ;  /* 0x00007610ff967816 */ /* 0x020fe40000000070 */
[----:B------:R-:W-:-:S03]  /*4860*/  @P2 PRMT R121, RZ, 0x7610, R116 ;  /* 0x00007610ff792816 */ /* 0x000fc60000000074 */
[----:B------:R-:W-:-:S04]  /*4870*/  FMUL.FTZ R150, R150, c[0x0][0x1ec] ;  /* 0x00007b0096967a20 */ /* 0x000fc80000410000 */
[----:B------:R-:W-:Y:S02]  /*4880*/  @P2 FADD.FTZ R150, R121, R150 ;  /* 0x0000009679962221 */ /* 0x000fe40000010000 */
.L_x_15917:
[----:B------:R-:W-:Y:S05]  /*4890*/  BSYNC B1 ;  /* 0x0000000000017941 */ /* 0x000fea0003800000 */
.L_x_15915:
[----:B------:R-:W-:Y:S01]  /*48a0*/  BSSY B1, `(.L_x_15918) ;  /* 0x000000a000017945 */ /* 0x000fe20003800000 */
[----:B------:R-:W-:Y:S05]  /*48b0*/  @P3 BRA `(.L_x_15919) ;  /* 0x0000004000003947 */ /* 0x000fea0003800000 */
[----:B------:R-:W-:Y:S01]  /*48c0*/  HFMA2.MMA R151, -RZ, RZ, 0, 0 ;  /* 0x00000000ff977435 */ /* 0x000fe200000001ff */
[----:B------:R-:W-:Y:S05]  /*48d0*/  @!P2 BRA `(.L_x_15920) ;  /* 0x000000600000a947 */ /* 0x000fea0003800000 */
[----:B-----5:R-:W-:Y:S01]  /*48e0*/  PRMT R151, RZ, 0x5410, R117 ;  /* 0x00005410ff977816 */ /* 0x020fe20000000075 */
[----:B------:R-:W-:Y:S05]  /*48f0*/  BRA `(.L_x_15920) ;  /* 0x0000004000007947 */ /* 0x000fea0003800000 */
.L_x_15919:
[----:B-----5:R-:W-:Y:S02]  /*4900*/  PRMT R151, RZ, 0x5410, R113 ;  /* 0x00005410ff977816 */ /* 0x020fe40000000071 */
[----:B------:R-:W-:-:S03]  /*4910*/  @P2 PRMT R120, RZ, 0x5410, R117 ;  /* 0x00005410ff782816 */ /* 0x000fc60000000075 */
[----:B------:R-:W-:-:S04]  /*4920*/  FMUL.FTZ R151, R151, c[0x0][0x1ec] ;  /* 0x00007b0097977a20 */ /* 0x000fc80000410000 */
[----:B------:R-:W-:Y:S02]  /*4930*/  @P2 FADD.FTZ R151, R120, R151 ;  /* 0x0000009778972221 */ /* 0x000fe40000010000 */
.L_x_15920:
[----:B------:R-:W-:Y:S05]  /*4940*/  BSYNC B1 ;  /* 0x0000000000017941 */ /* 0x000fea0003800000 */
.L_x_15918:
[----:B------:R-:W-:Y:S01]  /*4950*/  BSSY B1, `(.L_x_15921) ;  /* 0x000000a000017945 */ /* 0x000fe20003800000 */
[----:B------:R-:W-:Y:S05]  /*4960*/  @P3 BRA `(.L_x_15922) ;  /* 0x0000004000003947 */ /* 0x000fea0003800000 */
[----:B------:R-:W-:Y:S01]  /*4970*/  MOV R152, RZ ;  /* 0x000000ff00987202 */ /* 0x000fe20000000f00 */
[----:B------:R-:W-:Y:S05]  /*4980*/  @!P2 BRA `(.L_x_15923) ;  /* 0x000000600000a947 */ /* 0x000fea0003800000 */
[----:B-----5:R-:W-:Y:S01]  /*4990*/  PRMT R152, RZ, 0x7610, R117 ;  /* 0x00007610ff987816 */ /* 0x020fe20000000075 */
[----:B------:R-:W-:Y:S05]  /*49a0*/  BRA `(.L_x_15923) ;  /* 0x0000004000007947 */ /* 0x000fea0003800000 */
.L_x_15922:
[----:B-----5:R-:W-:Y:S02]  /*49b0*/  PRMT R152, RZ, 0x7610, R113 ;  /* 0x00007610ff987816 */ /* 0x020fe40000000071 */
[----:B------:R-:W-:-:S03]  /*49c0*/  @P2 PRMT R120, RZ, 0x7610, R117 ;  /* 0x00007610ff782816 */ /* 0x000fc60000000075 */
[----:B------:R-:W-:-:S04]  /*49d0*/  FMUL.FTZ R152, R152, c[0x0][0x1ec] ;  /* 0x00007b0098987a20 */ /* 0x000fc80000410000 */
[----:B------:R-:W-:Y:S02]  /*49e0*/  @P2 FADD.FTZ R152, R120, R152 ;  /* 0x0000009878982221 */ /* 0x000fe40000010000 */
.L_x_15923:
[----:B------:R-:W-:Y:S05]  /*49f0*/  BSYNC B1 ;  /* 0x0000000000017941 */ /* 0x000fea0003800000 */
.L_x_15921:
[----:B------:R-:W-:Y:S01]  /*4a00*/  BSSY B1, `(.L_x_15924) ;  /* 0x000000a000017945 */ /* 0x000fe20003800000 */
[----:B------:R-:W-:Y:S05]  /*4a10*/  @P3 BRA `(.L_x_15925) ;  /* 0x0000004000003947 */ /* 0x000fea0003800000 */
[----:B------:R-:W-:Y:S01]  /*4a20*/  HFMA2.MMA R153, -RZ, RZ, 0, 0 ;  /* 0x00000000ff997435 */ /* 0x000fe200000001ff */
[----:B------:R-:W-:Y:S05]  /*4a30*/  @!P2 BRA `(.L_x_15926) ;  /* 0x000000600000a947 */ /* 0x000fea0003800000 */
[----:B-----5:R-:W-:Y:S01]  /*4a40*/  PRMT R153, RZ, 0x5410, R118 ;  /* 0x00005410ff997816 */ /* 0x020fe20000000076 */
[----:B------:R-:W-:Y:S05]  /*4a50*/  BRA `(.L_x_15926) ;  /* 0x0000004000007947 */ /* 0x000fea0003800000 */
.L_x_15925:
[----:B-----5:R-:W-:-:S05]  /*4a60*/  PRMT R120, RZ, 0x5410, R114 ;  /* 0x00005410ff787816 */ /* 0x020fca0000000072 */
[----:B------:R-:W-:Y:S01]  /*4a70*/  FMUL.FTZ R153, R120, c[0x0][0x1ec] ;  /* 0x00007b0078997a20 */ /* 0x000fe20000410000 */
[----:B------:R-:W-:-:S05]  /*4a80*/  @P2 PRMT R120, RZ, 0x5410, R118 ;  /* 0x00005410ff782816 */ /* 0x000fca0000000076 */
[----:B------:R-:W-:Y:S02]  /*4a90*/  @P2 FADD.FTZ R153, R120, R153 ;  /* 0x0000009978992221 */ /* 0x000fe40000010000 */
.L_x_15926:
[----:B------:R-:W-:Y:S05]  /*4aa0*/  BSYNC B1 ;  /* 0x0000000000017941 */ /* 0x000fea0003800000 */
.L_x_15924:
[----:B------:R-:W-:Y:S01]  /*4ab0*/  BSSY B1, `(.L_x_15927) ;  /* 0x000000a000017945 */ /* 0x000fe20003800000 */
[----:B------:R-:W-:Y:S05]  /*4ac0*/  @P3 BRA `(.L_x_15928) ;  /* 0x0000004000003947 */ /* 0x000fea0003800000 */
[----:B------:R-:W-:Y:S01]  /*4ad0*/  MOV R154, RZ ;  /* 0x000000ff009a7202 */ /* 0x000fe20000000f00 */
[----:B------:R-:W-:Y:S05]  /*4ae0*/  @!P2 BRA `(.L_x_15929) ;  /* 0x000000600000a947 */ /* 0x000fea0003800000 */
[----:B-----5:R-:W-:Y:S01]  /*4af0*/  PRMT R154, RZ, 0x7610, R118 ;  /* 0x00007610ff9a7816 */ /* 0x020fe20000000076 */
[----:B------:R-:W-:Y:S05]  /*4b00*/  BRA `(.L_x_15929) ;  /* 0x0000004000007947 */ /* 0x000fea0003800000 */
.L_x_15928:
[----:B-----5:R-:W-:-:S05]  /*4b10*/  PRMT R120, RZ, 0x7610, R114 ;  /* 0x00007610ff787816 */ /* 0x020fca0000000072 */
[----:B------:R-:W-:Y:S01]  /*4b20*/  FMUL.FTZ R154, R120, c[0x0][0x1ec] ;  /* 0x00007b00789a7a20 */ /* 0x000fe20000410000 */
[----:B------:R-:W-:-:S05]  /*4b30*/  @P2 PRMT R120, RZ, 0x7610, R118 ;  /* 0x00007610ff782816 */ /* 0x000fca0000000076 */
[----:B------:R-:W-:Y:S02]  /*4b40*/  @P2 FADD.FTZ R154, R120, R154 ;  /* 0x0000009a789a2221 */ /* 0x000fe40000010000 */
.L_x_15929:
[----:B------:R-:W-:Y:S05]  /*4b50*/  BSYNC B1 ;  /* 0x0000000000017941 */ /* 0x000fea0003800000 */
.L_x_15927:
[----:B------:R-:W-:Y:S01]  /*4b60*/  BSSY B1, `(.L_x_15930) ;  /* 0x000000a000017945 */ /* 0x000fe20003800000 */
[----:B------:R-:W-:Y:S05]  /*4b70*/  @P3 BRA `(.L_x_15931) ;  /* 0x0000004000003947 */ /* 0x000fea0003800000 */
[----:B------:R-:W-:Y:S01]  /*4b80*/  HFMA2.MMA R155, -RZ, RZ, 0, 0 ;  /* 0x00000000ff9b7435 */ /* 0x000fe200000001ff */
[----:B------:R-:W-:Y:S05]  /*4b90*/  @!P2 BRA `(.L_x_15932) ;  /* 0x000000600000a947 */ /* 0x000fea0003800000 */
[----:B-----5:R-:W-:Y:S01]  /*4ba0*/  PRMT R155, RZ, 0x5410, R119 ;  /* 0x00005410ff9b7816 */ /* 0x020fe20000000077 */
[----:B------:R-:W-:Y:S05]  /*4bb0*/  BRA `(.L_x_15932) ;  /* 0x0000004000007947 */ /* 0x000fea0003800000 */
.L_x_15931:
[----:B-----5:R-:W-:-:S05]  /*4bc0*/  PRMT R120, RZ, 0x5410, R115 ;  /* 0x00005410ff787816 */ /* 0x020fca0000000073 */
[----:B------:R-:W-:Y:S01]  /*4bd0*/  FMUL.FTZ R155, R120, c[0x0][0x1ec] ;  /* 0x00007b00789b7a20 */ /* 0x000fe20000410000 */
[----:B------:R-:W-:-:S05]  /*4be0*/  @P2 PRMT R120, RZ, 0x5410, R119 ;  /* 0x00005410ff782816 */ /* 0x000fca0000000077 */
[----:B------:R-:W-:Y:S02]  /*4bf0*/  @P2 FADD.FTZ R155, R120, R155 ;  /* 0x0000009b789b2221 */ /* 0x000fe40000010000 */
.L_x_15932:
[----:B------:R-:W-:Y:S05]  /*4c00*/  BSYNC B1 ;  /* 0x0000000000017941 */ /* 0x000fea0003800000 */
.L_x_15930:
[----:B------:R-:W-:Y:S01]  /*4c10*/  BSSY B1, `(.L_x_15933) ;  /* 0x000000a000017945 */ /* 0x000fe20003800000 */
[----:B------:R-:W-:Y:S05]  /*4c20*/  @P3 BRA `(.L_x_15934) ;  /* 0x0000004000003947 */ /* 0x000fea0003800000 */
[----:B------:R-:W-:Y:S01]  /*4c30*/  MOV R156, RZ ;  /* 0x000000ff009c7202 */ /* 0x000fe20000000f00 */
[----:B------:R-:W-:Y:S05]  /*4c40*/  @!P2 BRA `(.L_x_15935) ;  /* 0x000000600000a947 */ /* 0x000fea0003800000 */
[----:B-----5:R-:W-:Y:S01]  /*4c50*/  PRMT R156, RZ, 0x7610, R119 ;  /* 0x00007610ff9c7816 */ /* 0x020fe20000000077 */
[----:B------:R-:W-:Y:S05]  /*4c60*/  BRA `(.L_x_15935) ;  /* 0x0000004000007947 */ /* 0x000fea0003800000 */
.L_x_15934:
[----:B-----5:R-:W-:-:S05]  /*4c70*/  PRMT R120, RZ, 0x7610, R115 ;  /* 0x00007610ff787816 */ /* 0x020fca0000000073 */
[----:B------:R-:W-:Y:S01]  /*4c80*/  FMUL.FTZ R156, R120, c[0x0][0x1ec] ;  /* 0x00007b00789c7a20 */ /* 0x000fe20000410000 */
[----:B------:R-:W-:-:S05]  /*4c90*/  @P2 PRMT R120, RZ, 0x7610, R119 ;  /* 0x00007610ff782816 */ /* 0x000fca0000000077 */
[----:B------:R-:W-:Y:S02]  /*4ca0*/  @P2 FADD.FTZ R156, R120, R156 ;  /* 0x0000009c789c2221 */ /* 0x000fe40000010000 */
.L_x_15935:
[----:B------:R-:W-:Y:S05]  /*4cb0*/  BSYNC B1 ;  /* 0x0000000000017941 */ /* 0x000fea0003800000 */
.L_x_15933:
        /* <DEDUP_REMOVED lines=9> */
.L_x_15911:
[----:B------:R-:W-:Y:S05]  /*4d50*/  BSYNC B0 ;  /* 0x0000000000007941 */ /* 0x000fea0003800000 */
.L_x_15910:
[----:B------:R-:W-:Y:S01]  /*4d60*/  ISETP.GE.U32.AND P2, PT, R0, 0x140, PT ;  /* 0x000001400000780c */ /* 0x000fe20003f46070 */
[----:B------:R-:W-:-:S12]  /*4d70*/  BSSY B0, `(.L_x_15936) ;  /* 0x000006a000007945 */ /* 0x000fd80003800000 */
[----:B------:R-:W-:Y:S05]  /*4d80*/  @!P2 BRA `(.L_x_15937) ;  /* 0x000006800000a947 */ /* 0x000fea0003800000 */
[----:B01----:R-:W-:-:S05]  /*4d90*/  @P1 MOV R120, 0x10 ;  /* 0x0000001000781802 */ /* 0x003fca0000000f00 */
        /* <DEDUP_REMOVED lines=14> */
.L_x_15939:
[----:B0----5:R-:W-:Y:S02]  /*4e80*/  PRMT R157, RZ, 0x5410, R112 ;  /* 0x00005410ff9d7816 */ /* 0x021fe40000000070 */
[----:B------:R-:W-:-:S03]  /*4e90*/  @P1 PRMT R4, RZ, 0x5410, R116 ;  /* 0x00005410ff041816 */ /* 0x000fc60000000074 */
[----:B------:R-:W-:-:S04]  /*4ea0*/  FMUL.FTZ R157, R157, c[0x0][0x1ec] ;  /* 0x00007b009d9d7a20 */ /* 0x000fc80000410000 */
[----:B------:R-:W-:Y:S02]  /*4eb0*/  @P1 FADD.FTZ R157, R4, R157 ;  /* 0x0000009d049d1221 */ /* 0x000fe40000010000 */
.L_x_15940:
[----:B------:R-:W-:Y:S05]  /*4ec0*/  BSYNC B1 ;  /* 0x0000000000017941 */ /* 0x000fea0003800000 */
.L_x_15938:
[----:B------:R-:W-:Y:S01]  /*4ed0*/  BSSY B1, `(.L_x_15941) ;  /* 0x000000a000017945 */ /* 0x000fe20003800000 */
[----:B------:R-:W-:Y:S05]  /*4ee0*/  @P2 BRA `(.L_x_15942) ;  /* 0x0000004000002947 */ /* 0x000fea0003800000 */
[----:B------:R-:W-:Y:S01]  /*4ef0*/  MOV R158, RZ ;  /* 0x000000ff009e7202 */ /* 0x000fe20000000f00 */
[----:B------:R-:W-:Y:S05]  /*4f00*/  @!P1 BRA `(.L_x_15943) ;  /* 0x0000006000009947 */ /* 0x000fea0003800000 */
[----:B-----5:R-:W-:Y:S01]  /*4f10*/  PRMT R158, RZ, 0x7610, R116 ;  /* 0x00007610ff9e7816 */ /* 0x020fe20000000074 */
[----:B------:R-:W-:Y:S05]  /*4f20*/  BRA `(.L_x_15943) ;  /* 0x0000004000007947 */ /* 0x000fea0003800000 */
.L_x_15942:
[----:B-----5:R-:W-:Y:S02]  /*4f30*/  PRMT R158, RZ, 0x7610, R112 ;  /* 0x00007610ff9e7816 */ /* 0x020fe40000000070 */
[----:B------:R-:W-:-:S03]  /*4f40*/  @P1 PRMT R121, RZ, 0x7610, R116 ;  /* 0x00007610ff791816 */ /* 0x000fc60000000074 */
[----:B------:R-:W-:-:S04]  /*4f50*/  FMUL.FTZ R158, R158, c[0x0][0x1ec] ;  /* 0x00007b009e9e7a20 */ /* 0x000fc80000410000 */
[----:B------:R-:W-:Y:S02]  /*4f60*/  @P1 FADD.FTZ R158, R121, R158 ;  /* 0x0000009e799e1221 */ /* 0x000fe40000010000 */
.L_x_15943:
[----:B------:R-:W-:Y:S05]  /*4f70*/  BSYNC B1 ;  /* 0x0000000000017941 */ /* 0x000fea0003800000 */
.L_x_15941:
[----:B------:R-:W-:Y:S01]  /*4f80*/  BSSY B1, `(.L_x_15944) ;  /* 0x000000a000017945 */ /* 0x000fe20003800000 */
[----:B------:R-:W-:Y:S05]  /*4f90*/  @P2 BRA `(.L_x_15945) ;  /* 0x0000004000002947 */ /* 0x000fea0003800000 */
[----:B------:R-:W-:Y:S01]  /*4fa0*/  HFMA2.MMA R159, -RZ, RZ, 0, 0 ;  /* 0x00000000ff9f7435 */ /* 0x000fe200000001ff */
[----:B------:R-:W-:Y:S05]  /*4fb0*/  @!P1 BRA `(.L_x_15946) ;  /* 0x0000006000009947 */ /* 0x000fea0003800000 */
[----:B-----5:R-:W-:Y:S01]  /*4fc0*/  PRMT R159, RZ, 0x5410, R117 ;  /* 0x00005410ff9f7816 */ /* 0x020fe20000000075 */
[----:B------:R-:W-:Y:S05]  /*4fd0*/  BRA `(.L_x_15946) ;  /* 0x0000004000007947 */ /* 0x000fea0003800000 */
.L_x_15945:
[----:B-----5:R-:W-:Y:S02]  /*4fe0*/  PRMT R159, RZ, 0x5410, R113 ;  /* 0x00005410ff9f7816 */ /* 0x020fe40000000071 */
[----:B------:R-:W-:-:S03]  /*4ff0*/  @P1 PRMT R4, RZ, 0x5410, R117 ;  /* 0x00005410ff041816 */ /* 0x000fc60000000075 */
[----:B------:R-:W-:-:S04]  /*5000*/  FMUL.FTZ R159, R159, c[0x0][0x1ec] ;  /* 0x00007b009f9f7a20 */ /* 0x000fc80000410000 */
[----:B------:R-:W-:Y:S02]  /*5010*/  @P1 FADD.FTZ R159, R4, R159 ;  /* 0x0000009f049f1221 */ /* 0x000fe40000010000 */
.L_x_15946:
[----:B------:R-:W-:Y:S05]  /*5020*/  BSYNC B1 ;  /* 0x0000000000017941 */ /* 0x000fea0003800000 */
.L_x_15944:
[----:B------:R-:W-:Y:S01]  /*5030*/  BSSY B1, `(.L_x_15947) ;  /* 0x000000a000017945 */ /* 0x000fe20003800000 */
[----:B------:R-:W-:Y:S05]  /*5040*/  @P2 BRA `(.L_x_15948) ;  /* 0x0000004000002947 */ /* 0x000fea0003800000 */
[----:B------:R-:W-:Y:S01]  /*5050*/  MOV R160, RZ ;  /* 0x000000ff00a07202 */ /* 0x000fe20000000f00 */
[----:B------:R-:W-:Y:S05]  /*5060*/  @!P1 BRA `(.L_x_15949) ;  /* 0x0000006000009947 */ /* 0x000fea0003800000 */
[----:B-----5:R-:W-:Y:S01]  /*5070*/  PRMT R160, RZ, 0x7610, R117 ;  /* 0x00007610ffa07816 */ /* 0x020fe20000000075 */
[----:B------:R-:W-:Y:S05]  /*5080*/  BRA `(.L_x_15949) ;  /* 0x0000004000007947 */ /* 0x000fea0003800000 */
.L_x_15948:
[----:B-----5:R-:W-:Y:S02]  /*5090*/  PRMT R160, RZ, 0x7610, R113 ;  /* 0x00007610ffa07816 */ /* 0x020fe40000000071 */
[----:B------:R-:W-:-:S03]  /*50a0*/  @P1 PRMT R121, RZ, 0x7610, R117 ;  /* 0x00007610ff791816 */ /* 0x000fc60000000075 */
[----:B------:R-:W-:-:S04]  /*50b0*/  FMUL.FTZ R160, R160, c[0x0][0x1ec] ;  /* 0x00007b00a0a07a20 */ /* 0x000fc80000410000 */
[----:B------:R-:W-:Y:S02]  /*50c0*/  @P1 FADD.FTZ R160, R121, R160 ;  /* 0x000000a079a01221 */ /* 0x000fe40000010000 */
.L_x_15949:
[----:B------:R-:W-:Y:S05]  /*50d0*/  BSYNC B1 ;  /* 0x0000000000017941 */ /* 0x000fea0003800000 */
.L_x_15947:
[----:B------:R-:W-:Y:S01]  /*50e0*/  BSSY B1, `(.L_x_15950) ;  /* 0x000000a000017945 */ /* 0x000fe20003800000 */
[----:B------:R-:W-:Y:S05]  /*50f0*/  @P2 BRA `(.L_x_15951) ;  /* 0x0000004000002947 */ /* 0x000fea0003800000 */
[----:B------:R-:W-:Y:S01]  /*5100*/  HFMA2.MMA R161, -RZ, RZ, 0, 0 ;  /* 0x00000000ffa17435 */ /* 0x000fe200000001ff */
[----:B------:R-:W-:Y:S05]  /*5110*/  @!P1 BRA `(.L_x_15952) ;  /* 0x0000006000009947 */ /* 0x000fea0003800000 */
[----:B-----5:R-:W-:Y:S01]  /*5120*/  PRMT R161, RZ, 0x5410, R118 ;  /* 0x00005410ffa17816 */ /* 0x020fe20000000076 */
[----:B------:R-:W-:Y:S05]  /*5130*/  BRA `(.L_x_15952) ;  /* 0x0000004000007947 */ /* 0x000fea0003800000 */
.L_x_15951:
[----:B-----5:R-:W-:Y:S02]  /*5140*/  PRMT R161, RZ, 0x5410, R114 ;  /* 0x00005410ffa17816 */ /* 0x020fe40000000072 */
[----:B------:R-:W-:-:S03]  /*5150*/  @P1 PRMT R4, RZ, 0x5410, R118 ;  /* 0x00005410ff041816 */ /* 0x000fc60000000076 */
[----:B------:R-:W-:-:S04]  /*5160*/  FMUL.FTZ R161, R161, c[0x0][0x1ec] ;  /* 0x00007b00a1a17a20 */ /* 0x000fc80000410000 */
[----:B------:R-:W-:Y:S02]  /*5170*/  @P1 FADD.FTZ R161, R4, R161 ;  /* 0x000000a104a11221 */ /* 0x000fe40000010000 */
.L_x_15952:
[----:B------:R-:W-:Y:S05]  /*5180*/  BSYNC B1 ;  /* 0x0000000000017941 */ /* 0x000fea0003800000 */
.L_x_15950:
[----:B------:R-:W-:Y:S01]  /*5190*/  BSSY B1, `(.L_x_15953) ;  /* 0x000000a000017945 */ /* 0x000fe20003800000 */
[----:B------:R-:W-:Y:S05]  /*51a0*/  @P2 BRA `(.L_x_15954) ;  /* 0x0000004000002947 */ /* 0x000fea0003800000 */
[----:B------:R-:W-:Y:S01]  /*51b0*/  MOV R162, RZ ;  /* 0x000000ff00a27202 */ /* 0x000fe20000000f00 */
[----:B------:R-:W-:Y:S05]  /*51c0*/  @!P1 BRA `(.L_x_15955) ;  /* 0x0000006000009947 */ /* 0x000fea0003800000 */
[----:B-----5:R-:W-:Y:S01]  /*51d0*/  PRMT R162, RZ, 0x7610, R118 ;  /* 0x00007610ffa27816 */ /* 0x020fe20000000076 */
[----:B------:R-:W-:Y:S05]  /*51e0*/  BRA `(.L_x_15955) ;  /* 0x0000004000007947 */ /* 0x000fea0003800000 */
.L_x_15954:
[----:B-----5:R-:W-:Y:S02]  /*51f0*/  PRMT R162, RZ, 0x7610, R114 ;  /* 0x00007610ffa27816 */ /* 0x020fe40000000072 */
[----:B------:R-:W-:-:S03]  /*5200*/  @P1 PRMT R4, RZ, 0x7610, R118 ;  /* 0x00007610ff041816 */ /* 0x000fc60000000076 */
[----:B------:R-:W-:-:S04]  /*5210*/  FMUL.FTZ R162, R162, c[0x0][0x1ec] ;  /* 0x00007b00a2a27a20 */ /* 0x000fc80000410000 */
[----:B------:R-:W-:Y:S02]  /*5220*/  @P1 FADD.FTZ R162, R4, R162 ;  /* 0x000000a204a21221 */ /* 0x000fe40000010000 */
.L_x_15955:
[----:B------:R-:W-:Y:S05]  /*5230*/  BSYNC B1 ;  /* 0x0000000000017941 */ /* 0x000fea0003800000 */
.L_x_15953:
[----:B------:R-:W-:Y:S01]  /*5240*/  BSSY B1, `(.L_x_15956) ;  /* 0x000000a000017945 */ /* 0x000fe20003800000 */
[----:B------:R-:W-:Y:S05]  /*5250*/  @P2 BRA `(.L_x_15957) ;  /* 0x0000004000002947 */ /* 0x000fea0003800000 */
[----:B------:R-:W-:Y:S01]  /*5260*/  HFMA2.MMA R163, -RZ, RZ, 0, 0 ;  /* 0x00000000ffa37435 */ /* 0x000fe200000001ff */
[----:B------:R-:W-:Y:S05]  /*5270*/  @!P1 BRA `(.L_x_15958) ;  /* 0x0000006000009947 */ /* 0x000fea0003800000 */
[----:B-----5:R-:W-:Y:S01]  /*5280*/  PRMT R163, RZ, 0x5410, R119 ;  /* 0x00005410ffa37816 */ /* 0x020fe20000000077 */
[----:B------:R-:W-:Y:S05]  /*5290*/  BRA `(.L_x_15958) ;  /* 0x0000004000007947 */ /* 0x000fea0003800000 */
.L_x_15957:
[----:B-----5:R-:W-:-:S05]  /*52a0*/  PRMT R4, RZ, 0x5410, R115 ;  /* 0x00005410ff047816 */ /* 0x020fca0000000073 */
[----:B------:R-:W-:Y:S01]  /*52b0*/  FMUL.FTZ R163, R4, c[0x0][0x1ec] ;  /* 0x00007b0004a37a20 */ /* 0x000fe20000410000 */
[----:B------:R-:W-:-:S05]  /*52c0*/  @P1 PRMT R4, RZ, 0x5410, R119 ;  /* 0x00005410ff041816 */ /* 0x000fca0000000077 */
[----:B------:R-:W-:Y:S02]  /*52d0*/  @P1 FADD.FTZ R163, R4, R163 ;  /* 0x000000a304a31221 */ /* 0x000fe40000010000 */
.L_x_15958:
[----:B------:R-:W-:Y:S05]  /*52e0*/  BSYNC B1 ;  /* 0x0000000000017941 */ /* 0x000fea0003800000 */
.L_x_15956:
[----:B------:R-:W-:Y:S01]  /*52f0*/  BSSY B1, `(.L_x_15959) ;  /* 0x000000a000017945 */ /* 0x000fe20003800000 */
[----:B------:R-:W-:Y:S05]  /*5300*/  @P2 BRA `(.L_x_15960) ;  /* 0x0000004000002947 */ /* 0x000fea0003800000 */
[----:B------:R-:W-:Y:S01]  /*5310*/  MOV R4, RZ ;  /* 0x000000ff00047202 */ /* 0x000fe20000000f00 */
[----:B------:R-:W-:Y:S05]  /*5320*/  @!P1 BRA `(.L_x_15961) ;  /* 0x0000006000009947 */ /* 0x000fea0003800000 */
[----:B-----5:R-:W-:Y:S01]  /*5330*/  PRMT R4, RZ, 0x7610, R119 ;  /* 0x00007610ff047816 */ /* 0x020fe20000000077 */
[----:B------:R-:W-:Y:S05]  /*5340*/  BRA `(.L_x_15961) ;  /* 0x0000004000007947 */ /* 0x000fea0003800000 */
.L_x_15960:
[----:B-----5:R-:W-:Y:S02]  /*5350*/  PRMT R4, RZ, 0x7610, R115 ;  /* 0x00007610ff047816 */ /* 0x020fe40000000073 */
[----:B------:R-:W-:-:S03]  /*5360*/  @P1 PRMT R120, RZ, 0x7610, R119 ;  /* 0x00007610ff781816 */ /* 0x000fc60000000077 */
[----:B------:R-:W-:-:S04]  /*5370*/  FMUL.FTZ R4, R4, c[0x0][0x1ec] ;  /* 0x00007b0004047a20 */ /* 0x000fc80000410000 */
[----:B------:R-:W-:Y:S02]  /*5380*/  @P1 FADD.FTZ R4, R120, R4 ;  /* 0x0000000478041221 */ /* 0x000fe40000010000 */
.L_x_15961:
[----:B------:R-:W-:Y:S05]  /*5390*/  BSYNC B1 ;  /* 0x0000000000017941 */ /* 0x000fea0003800000 */
.L_x_15959:
[----:B------:R-:W-:Y:S01]  /*53a0*/  HFMA2.MMA R164, -RZ, RZ, 0, 9.5367431640625e-07 ;  /* 0x00000010ffa47435 */ /* 0x000fe200000001ff */
[----:B------:R-:W-:Y:S02]  /*53b0*/  F2FP.BF16.PACK_AB R123, R4, R163 ;  /* 0x000000a3047b723e */ /* 0x000fe400000010ff */
[----:B------:R-:W-:Y:S02]  /*53c0*/  F2FP.BF16.PACK_AB R122, R162, R161 ;  /* 0x000000a1a27a723e */ /* 0x000fe400000010ff */
[----:B------:R-:W-:Y:S02]  /*53d0*/  F2FP.BF16.PACK_AB R121, R160, R159 ;  /* 0x0000009fa079723e */ /* 0x000fe400000010ff */
[----:B------:R-:W-:-:S03]  /*53e0*/  F2FP.BF16.PACK_AB R120, R158, R157 ;  /* 0x0000009d9e78723e */ /* 0x000fc600000010ff */
[----:B------:R-:W-:-:S05]  /*53f0*/  IMAD.WIDE.U32 R164, R184, R164, c[0x0][0x188] ;  /* 0x00006200b8a47625 */ /* 0x000fca00078e00a4 */
[----:B------:R0:W-:Y:S02]  /*5400*/  STG.E.128 [R164.64], R120 ;  /* 0x00000078a4007986 */ /* 0x0001e4000c101d04 */
.L_x_15937:
[----:B------:R-:W-:Y:S05]  /*5410*/  BSYNC B0 ;  /* 0x0000000000007941 */ /* 0x000fea0003800000 */
.L_x_15936:
[----:B01----:R-:W-:Y:S01]  /*5420*/  FADD.FTZ R120, RZ, R5 ;  /* 0x00000005ff787221 */ /* 0x003fe20000010000 */
[----:B------:R-:W-:Y:S02]  /*5430*/  ISETP.GT.U32.AND P1, PT, R0, 0x3f, PT ;  /* 0x0000003f0000780c */ /* 0x000fe40003f24070 */
        /* <DEDUP_REMOVED lines=49> */
[----:B------:R-:W-:-:S03]  /*5750*/  LOP3.LUT P0, RZ, R187, 0x1f, RZ, 0xc0, !PT ;  /* 0x0000001fbbff7812 */ /* 0x000fc6000780c0ff */
        /* <DEDUP_REMOVED lines=52> */
.L_x_15986:
        /* <DEDUP_REMOVED lines=187> */
.L_x_15987:
[----:B------:R-:W-:Y:S01]  /*6650*/  LOP3.LUT P3, RZ, R187, 0x1f, RZ, 0xc0, !PT ;  /* 0x0000001fbbff7812 */ /* 0x000fe2000786c0ff */
[----:B-1----:R-:W-:Y:S01]  /*6660*/  FADD.FTZ R122, R122, R164 ;  /* 0x000000a47a7a7221 */ /* 0x002fe20000010000 */
[----:B------:R-:W-:Y:S11]  /*6670*/  BSSY B0, `(.L_x_15964) ;  /* 0x0000187000007945 */ /* 0x000ff60003800000 */
[----:B------:R-:W-:-:S04]  /*6680*/  @!P3 LEA R120, P1, R3, c[0x0][0x1a0], 0x2 ;  /* 0x000068000378ba11 */ /* 0x000fc800078210ff */
[----:B------:R-:W-:Y:S02]  /*6690*/  @!P3 LEA.HI.X R121, R3, c[0x0][0x1a4], R186, 0x2, P1 ;  /* 0x000069000379ba11 */ /* 0x000fe400008f14ba */
[----:B------:R-:W-:-:S03]  /*66a0*/  ISETP.NE.AND P1, PT, RZ, UR6, PT ;  /* 0x00000006ff007c0c */ /* 0x000fc6000bf25270 */
[----:B------:R1:W-:Y:S02]  /*66b0*/  @!P3 STG.E [R120.64], R123 ;  /* 0x0000007b7800b986 */ /* 0x0003e4000c101904 */
[----:B-1----:R-:W-:-:S05]  /*66c0*/  MOV R120, c[0x0][0x1e0] ;  /* 0x0000780000787a02 */ /* 0x002fca0000000f00 */
[----:B------:R-:W-:Y:S02]  /*66d0*/  FFMA.FTZ R122, R122, R120, c[0x0][0x228] ;  /* 0x00008a007a7a7623 */ /* 0x000fe40000010078 */
[----:B------:R-:W-:-:S05]  /*66e0*/  FMUL.FTZ R120, R123, R123 ;  /* 0x0000007b7b787220 */ /* 0x000fca0000410000 */
[----:B------:R-:W-:-:S05]  /*66f0*/  FSEL R120, R120, RZ, P1 ;  /* 0x000000ff78787208 */ /* 0x000fca0000800000 */
[----:B------:R-:W-:Y:S01]  /*6700*/  FADD.FTZ R122, R122, R120 ;  /* 0x000000787a7a7221 */ /* 0x000fe20000010000 */
[----:B------:R-:W-:-:S03]  /*6710*/  @!P3 LEA R120, P2, R3, c[0x0][0x1a8], 0x2 ;  /* 0x00006a000378ba11 */ /* 0x000fc600078410ff */
[----:B------:R-:W1:Y:S01]  /*6720*/  MUFU.RSQ R166, R122 ;  /* 0x0000007a00a67308 */ /* 0x000e620000001400 */
[----:B------:R-:W-:Y:S02]  /*6730*/  @!P3 LEA.HI.X R121, R3, c[0x0][0x1ac], R186, 0x2, P2 ;  /* 0x00006b000379ba11 */ /* 0x000fe400010f14ba */
[----:B-----5:R-:W-:-:S03]  /*6740*/  ISETP.GE.AND P2, PT, R185, 0x1, PT ;  /* 0x00000001b900780c */ /* 0x020fc60003f46270 */
[----:B-1----:R1:W-:Y:S10]  /*6750*/  @!P3 STG.E [R120.64], R166 ;  /* 0x000000a67800b986 */ /* 0x0023f4000c101904 */
[----:B------:R-:W-:Y:S05]  /*6760*/  @!P2 BRA `(.L_x_15965) ;  /* 0x000017700000a947 */ /* 0x000fea0003800000 */
[----:B-1----:R-:W-:Y:S01]  /*6770*/  IADD3 R120, R185, -0x1, RZ ;  /* 0xffffffffb9787810 */ /* 0x002fe20007ffe0ff */
[----:B------:R-:W-:Y:S01]  /*6780*/  BSSY B1, `(.L_x_15966) ;  /* 0x0000030000017945 */ /* 0x000fe20003800000 */
[----:B------:R-:W-:-:S02]  /*6790*/  LOP3.LUT R167, R187, 0x1f, RZ, 0xc0, !PT ;  /* 0x0000001fbba77812 */ /* 0x000fc400078ec0ff */
[----:B------:R-:W-:Y:S01]  /*67a0*/  FSEL R184, R123, RZ, !P1 ;  /* 0x000000ff7bb87208 */ /* 0x000fe20004800000 */
[----:B------:R-:W-:-:S05]  /*67b0*/  IMAD R120, R120, c[0x0][0x168], RZ ;  /* 0x00005a0078787a24 */ /* 0x000fca00078e02ff */
[----:B------:R-:W-:-:S04]  /*67c0*/  SHF.R.S32.HI R121, RZ, 0x1f, R120 ;  /* 0x0000001fff797819 */ /* 0x000fc80000011478 */
[----:B------:R-:W-:-:S04]  /*67d0*/  LEA.HI R121, R121, R120, RZ, 0x3 ;  /* 0x0000007879797211 */ /* 0x000fc800078f18ff */
[----:B------:R-:W-:Y:S01]  /*67e0*/  LEA.HI.SX32 R167, R121, R167, 0x1d ;  /* 0x000000a779a77211 */ /* 0x000fe200078feaff */
[----:B------:R-:W-:Y:S05]  /*67f0*/  @!P0 BRA `(.L_x_15967) ;  /* 0x0000028000008947 */ /* 0x000fea0003800000 */
[----:B------:R-:W2:Y:S04]  /*6800*/  LDL R123, [R1+0x20] ;  /* 0x00002000017b7983 */ /* 0x000ea80000100800 */
[----:B------:R-:W3:Y:S04]  /*6810*/  LDL R122, [R1+0x24] ;  /* 0x00002400017a7983 */ /* 0x000ee80000100800 */
[----:B------:R-:W4:Y:S04]  /*6820*/  LDL R187, [R1+0x28] ;  /* 0x0000280001bb7983 */ /* 0x000f280000100800 */
[----:B------:R-:W5:Y:S04]  /*6830*/  LDL R185, [R1+0x2c] ;  /* 0x00002c0001b97983 */ /* 0x000f680000100800 */
[----:B------:R-:W4:Y:S04]  /*6840*/  LDL R186, [R1+0x10] ;  /* 0x0000100001ba7983 */ /* 0x000f280000100800 */
[----:B0-----:R-:W5:Y:S04]  /*6850*/  LDL R164, [R1+0x14] ;  /* 0x0000140001a47983 */ /* 0x001f680000100800 */
[----:B------:R-:W5:Y:S04]  /*6860*/  LDL R252, [R1+0x18] ;  /* 0x0000180001fc7983 */ /* 0x000f680000100800 */
[----:B------:R-:W5:Y:S01]  /*6870*/  LDL R165, [R1+0x1c] ;  /* 0x00001c0001a57983 */ /* 0x000f620000100800 */
[----:B------:R-:W-:-:S02]  /*6880*/  FADD.FTZ R120, R5, -R184 ;  /* 0x800000b805787221 */ /* 0x000fc40000010000 */
[----:B------:R-:W-:Y:S02]  /*6890*/  FADD.FTZ R121, R6, -R184 ;  /* 0x800000b806797221 */ /* 0x000fe40000010000 */
[C---:B------:R-:W-:Y:S02]  /*68a0*/  FMUL.FTZ R120, R166.reuse, R120 ;  /* 0x00000078a6787220 */ /* 0x040fe40000410000 */
[----:B------:R-:W-:Y:S02]  /*68b0*/  FMUL.FTZ R121, R166, R121 ;  /* 0x00000079a6797220 */ /* 0x000fe40000410000 */
[----:B--2---:R-:W-:Y:S02]  /*68c0*/  FFMA.FTZ R120, R123, R120, R172 ;  /* 0x000000787b787223 */ /* 0x004fe400000100ac */
        /* <DEDUP_REMOVED lines=9> */
[----:B-----5:R-:W-:Y:S02]  /*6960*/  FFMA.FTZ R121, R185, R121, R175 ;  /* 0x00000079b9797223 */ /* 0x020fe400000100af */
[----:B------:R-:W-:-:S03]  /*6970*/  FFMA.FTZ R123, R186, R123, R176 ;  /* 0x0000007bba7b7223 */ /* 0x000fc600000100b0 */
[----:B------:R-:W-:Y:S01]  /*6980*/  F2FP.BF16.PACK_AB R121, R121, R122 ;  /* 0x0000007a7979723e */ /* 0x000fe200000010ff */
        /* <DEDUP_REMOVED lines=15> */
.L_x_15967:
[----:B------:R-:W-:Y:S05]  /*6a80*/  BSYNC B1 ;  /* 0x0000000000017941 */ /* 0x000fea0003800000 */
.L_x_15966:
[----:B------:R-:W-:Y:S01]  /*6a90*/  ISETP.GE.U32.AND P1, PT, R0, 0x40, PT ;  /* 0x000000400000780c */ /* 0x000fe20003f26070 */
[----:B------:R-:W-:-:S12]  /*6aa0*/  BSSY B1, `(.L_x_15968) ;  /* 0x0000022000017945 */ /* 0x000fd80003800000 */
[----:B------:R-:W-:Y:S05]  /*6ab0*/  @!P1 BRA `(.L_x_15969) ;  /* 0x0000020000009947 */ /* 0x000fea0003800000 */
[--C-:B0-----:R-:W-:Y:S02]  /*6ac0*/  FADD.FTZ R120, R13, -R184.reuse ;  /* 0x800000b80d787221 */ /* 0x101fe40000010000 */
        /* <DEDUP_REMOVED lines=31> */
.L_x_15969:
[----:B------:R-:W-:Y:S05]  /*6cc0*/  BSYNC B1 ;  /* 0x0000000000017941 */ /* 0x000fea0003800000 */
.L_x_15968:
        /* <DEDUP_REMOVED lines=35> */
.L_x_15971:
[----:B------:R-:W-:Y:S05]  /*6f00*/  BSYNC B1 ;  /* 0x0000000000017941 */ /* 0x000fea0003800000 */
.L_x_15970:
        /* <DEDUP_REMOVED lines=35> */
.L_x_15973:
[----:B------:R-:W-:Y:S05]  /*7140*/  BSYNC B1 ;  /* 0x0000000000017941 */ /* 0x000fea0003800000 */
.L_x_15972:
        /* <DEDUP_REMOVED lines=35> */
.L_x_15975:
[----:B------:R-:W-:Y:S05]  /*7380*/  BSYNC B1 ;  /* 0x0000000000017941 */ /* 0x000fea0003800000 */
.L_x_15974:
        /* <DEDUP_REMOVED lines=35> */
.L_x_15977:
[----:B------:R-:W-:Y:S05]  /*75c0*/  BSYNC B1 ;  /* 0x0000000000017941 */ /* 0x000fea0003800000 */
.L_x_15976:
        /* <DEDUP_REMOVED lines=35> */
.L_x_15979:
[----:B------:R-:W-:Y:S05]  /*7800*/  BSYNC B1 ;  /* 0x0000000000017941 */ /* 0x000fea0003800000 */
.L_x_15978:
        /* <DEDUP_REMOVED lines=35> */
.L_x_15981:
[----:B------:R-:W-:Y:S05]  /*7a40*/  BSYNC B1 ;  /* 0x0000000000017941 */ /* 0x000fea0003800000 */
.L_x_15980:
        /* <DEDUP_REMOVED lines=35> */
.L_x_15983:
[----:B------:R-:W-:Y:S05]  /*7c80*/  BSYNC B1 ;  /* 0x0000000000017941 */ /* 0x000fea0003800000 */
.L_x_15982:
[----:B------:R-:W-:-:S13]  /*7c90*/  ISETP.GE.U32.AND P1, PT, R0, 0x140, PT ;  /* 0x000001400000780c */ /* 0x000fda0003f26070 */
[----:B------:R-:W-:Y:S05]  /*7ca0*/  @!P1 BRA `(.L_x_15965) ;  /* 0x0000023000009947 */ /* 0x000fea0003800000 */
[----:B0-----:R-:W2:Y:S04]  /*7cb0*/  LDL R165, [R1] ;  /* 0x0000000001a57983 */ /* 0x001ea80000100800 */
[----:B------:R-:W3:Y:S04]  /*7cc0*/  LDL R122, [R1+0x4] ;  /* 0x00000400017a7983 */ /* 0x000ee80000100800 */
[----:B------:R-:W4:Y:S04]  /*7cd0*/  LDL R164, [R1+0x8] ;  /* 0x0000080001a47983 */ /* 0x000f280000100800 */
[----:B------:R-:W5:Y:S01]  /*7ce0*/  LDL R123, [R1+0xc] ;  /* 0x00000c00017b7983 */ /* 0x000f620000100800 */
[----:B------:R-:W-:-:S02]  /*7cf0*/  FADD.FTZ R120, R157, -R184 ;  /* 0x800000b89d787221 */ /* 0x000fc40000010000 */
[----:B------:R-:W-:Y:S02]  /*7d00*/  FADD.FTZ R121, R158, -R184 ;  /* 0x800000b89e797221 */ /* 0x000fe40000010000 */
[C---:B------:R-:W-:Y:S02]  /*7d10*/  FMUL.FTZ R120, R166.reuse, R120 ;  /* 0x00000078a6787220 */ /* 0x040fe40000410000 */
[----:B------:R-:W-:Y:S02]  /*7d20*/  FMUL.FTZ R121, R166, R121 ;  /* 0x00000079a6797220 */ /* 0x000fe40000410000 */
[----:B--2---:R-:W-:Y:S02]  /*7d30*/  FFMA.FTZ R120, R165, R120, R104 ;  /* 0x00000078a5787223 */ /* 0x004fe40000010068 */
[----:B---3--:R-:W-:Y:S02]  /*7d40*/  FFMA.FTZ R121, R122, R121, R105 ;  /* 0x000000797a797223 */ /* 0x008fe40000010069 */
[----:B------:R-:W-:-:S03]  /*7d50*/  FADD.FTZ R122, R159, -R184 ;  /* 0x800000b89f7a7221 */ /* 0x000fc60000010000 */
[----:B------:R-:W-:Y:S01]  /*7d60*/  F2FP.BF16.PACK_AB R120, R121, R120 ;  /* 0x000000787978723e */ /* 0x000fe200000010ff */
[----:B------:R-:W-:Y:S02]  /*7d70*/  FADD.FTZ R121, R160, -R184 ;  /* 0x800000b8a0797221 */ /* 0x000fe40000010000 */
[C---:B------:R-:W-:Y:S02]  /*7d80*/  FMUL.FTZ R122, R166.reuse, R122 ;  /* 0x0000007aa67a7220 */ /* 0x040fe40000410000 */
[----:B------:R-:W-:Y:S02]  /*7d90*/  FMUL.FTZ R121, R166, R121 ;  /* 0x00000079a6797220 */ /* 0x000fe40000410000 */
[----:B----4-:R-:W-:Y:S02]  /*7da0*/  FFMA.FTZ R122, R164, R122, R106 ;  /* 0x0000007aa47a7223 */ /* 0x010fe4000001006a */
[----:B-----5:R-:W-:Y:S02]  /*7db0*/  FFMA.FTZ R121, R123, R121, R107 ;  /* 0x000000797b797223 */ /* 0x020fe4000001006b */
        /* <DEDUP_REMOVED lines=18> */
.L_x_15965:
[----:B------:R-:W-:Y:S05]  /*7ee0*/  BSYNC B0 ;  /* 0x0000000000007941 */ /* 0x000fea0003800000 */
.L_x_15964:
[----:B01----:R-:W-:-:S04]  /*7ef0*/  MOV R120, c[0x0][0x160] ;  /* 0x0000580000787a02 */ /* 0x003fc80000000f00 */
[----:B------:R-:W-:-:S04]  /*7f00*/  LEA R3, R120, R3, 0x2 ;  /* 0x0000000378037211 */ /* 0x000fc800078e10ff */
[----:B------:R-:W-:-:S13]  /*7f10*/  ISETP.GE.AND P1, PT, R3, c[0x0][0x164], PT ;  /* 0x0000590003007a0c */ /* 0x000fda0003f26270 */
[----:B------:R-:W-:Y:S01]  /*7f20*/  @P1 CALL.REL.NOINC `(.L_x_15984) ;  /* 0x0000001000001944 */ /* 0x000fe20003c00000 */
[----:B------:R-:W-:Y:S05]  /*7f30*/  BRA `(.L_x_15985) ;  /* 0xffff8f2000007947 */ /* 0x000fea000383ffff */
.L_x_15984:
[----:B------:R-:W-:Y:S05]  /*7f40*/  EXIT ;  /* 0x000000000000794d */ /* 0x000fea0003800000 */
.L_x_15962:
[----:B------:R-:W-:Y:S01]  /*7f50*/  HFMA2.MMA R122, -RZ, RZ, 0, 5.9604644775390625e-08 ;  /* 0x00000001ff7a7435 */ /* 0x000fe200000001ff */
[----:B------:R-:W-:Y:S02]  /*7f60*/  MOV R164, R123 ;  /* 0x0000007b00a47202 */ /* 0x000fe40000000f00 */
[----:B------:R-:W-:Y:S02]  /*7f70*/  MOV R165, 0x1f ;  /* 0x0000001f00a57802 */ /* 0x000fe40000000f00 */
[----:B------:R-:W-:Y:S02]  /*7f80*/  MOV R121, 0xffffffff ;  /* 0xffffffff00797802 */ /* 0x000fe40000000f00 */
[----:B------:R-:W-:Y:S02]  /*7f90*/  MOV R120, 0x7fb0 ;  /* 0x00007fb000787802 */ /* 0x000fe40000000f00 */
[----:B-----5:R-:W-:Y:S05]  /*7fa0*/  CALL.REL.NOINC `($__internal_34_$__cuda_sm70_shflsync_bfly_p) ;  /* 0x00000e3000007944 */ /* 0x020fea0003c00000 */
[----:B-1----:R-:W-:Y:S05]  /*7fb0*/  BRA `(.L_x_15986) ;  /* 0xffffdae000007947 */ /* 0x002fea000383ffff */
.L_x_15963:
[----:B------:R-:W-:Y:S01]  /*7fc0*/  HFMA2.MMA R122, -RZ, RZ, 0, 1.1920928955078125e-07 ;  /* 0x00000002ff7a7435 */ /* 0x000fe200000001ff */
[----:B------:R-:W-:Y:S02]  /*7fd0*/  MOV R164, R123 ;  /* 0x0000007b00a47202 */ /* 0x000fe40000000f00 */
[----:B------:R-:W-:-:S02]  /*7fe0*/  MOV R165, 0x1f ;  /* 0x0000001f00a57802 */ /* 0x000fc40000000f00 */
[----:B------:R-:W-:Y:S02]  /*7ff0*/  MOV R121, 0xffffffff ;  /* 0xffffffff00797802 */ /* 0x000fe40000000f00 */
[----:B------:R-:W-:Y:S02]  /*8000*/  MOV R120, 0x8020 ;  /* 0x0000802000787802 */ /* 0x000fe40000000f00 */
[----:B-----5:R-:W-:Y:S05]  /*8010*/  CALL.REL.NOINC `($__internal_34_$__cuda_sm70_shflsync_bfly_p) ;  /* 0x00000dc000007944 */ /* 0x020fea0003c00000 */
[----:B-1----:R-:W-:Y:S01]  /*8020*/  FADD.FTZ R123, R123, R122 ;  /* 0x0000007a7b7b7221 */ /* 0x002fe20000010000 */
[----:B------:R-:W-:Y:S01]  /*8030*/  HFMA2.MMA R122, -RZ, RZ, 0, 2.384185791015625e-07 ;  /* 0x00000004ff7a7435 */ /* 0x000fe200000001ff */
[----:B------:R-:W-:Y:S02]  /*8040*/  MOV R165, 0x1f ;  /* 0x0000001f00a57802 */ /* 0x000fe40000000f00 */
[----:B------:R-:W-:Y:S02]  /*8050*/  MOV R121, 0xffffffff ;  /* 0xffffffff00797802 */ /* 0x000fe40000000f00 */
[----:B------:R-:W-:Y:S02]  /*8060*/  MOV R164, R123 ;  /* 0x0000007b00a47202 */ /* 0x000fe40000000f00 */
[----:B------:R-:W-:-:S02]  /*8070*/  MOV R120, 0x8090 ;  /* 0x0000809000787802 */ /* 0x000fc40000000f00 */
[----:B------:R-:W-:Y:S05]  /*8080*/  CALL.REL.NOINC `($__internal_34_$__cuda_sm70_shflsync_bfly_p) ;  /* 0x00000d5000007944 */ /* 0x000fea0003c00000 */
[----:B-1----:R-:W-:Y:S01]  /*8090*/  FADD.FTZ R123, R123, R122 ;  /* 0x0000007a7b7b7221 */ /* 0x002fe20000010000 */
[----:B------:R-:W-:Y:S01]  /*80a0*/  HFMA2.MMA R122, -RZ, RZ, 0, 4.76837158203125e-07 ;  /* 0x00000008ff7a7435 */ /* 0x000fe200000001ff */
[----:B------:R-:W-:-:S02]  /*80b0*/  MOV R165, 0x1f ;  /* 0x0000001f00a57802 */ /* 0x000fc40000000f00 */
[----:B------:R-:W-:Y:S02]  /*80c0*/  MOV R121, 0xffffffff ;  /* 0xffffffff00797802 */ /* 0x000fe40000000f00 */
[----:B------:R-:W-:Y:S02]  /*80d0*/  MOV R164, R123 ;  /* 0x0000007b00a47202 */ /* 0x000fe40000000f00 */
[----:B------:R-:W-:Y:S02]  /*80e0*/  MOV R120, 0x8100 ;  /* 0x0000810000787802 */ /* 0x000fe40000000f00 */
[----:B------:R-:W-:Y:S05]  /*80f0*/  CALL.REL.NOINC `($__internal_34_$__cuda_sm70_shflsync_bfly_p) ;  /* 0x00000ce000007944 */ /* 0x000fea0003c00000 */
[----:B-1----:R-:W-:Y:S01]  /*8100*/  FADD.FTZ R123, R123, R122 ;  /* 0x0000007a7b7b7221 */ /* 0x002fe20000010000 */
[----:B------:R-:W-:Y:S01]  /*8110*/  HFMA2.MMA R122, -RZ, RZ, 0, 9.5367431640625e-07 ;  /* 0x00000010ff7a7435 */ /* 0x000fe200000001ff */
[----:B------:R-:W-:Y:S02]  /*8120*/  MOV R165, 0x1f ;  /* 0x0000001f00a57802 */ /* 0x000fe40000000f00 */
[----:B------:R-:W-:Y:S02]  /*8130*/  MOV R121, 0xffffffff ;  /* 0xffffffff00797802 */ /* 0x000fe40000000f00 */
[----:B------:R-:W-:-:S02]  /*8140*/  MOV R164, R123 ;  /* 0x0000007b00a47202 */ /* 0x000fc40000000f00 */
[----:B------:R-:W-:Y:S02]  /*8150*/  MOV R120, 0x8170 ;  /* 0x0000817000787802 */ /* 0x000fe40000000f00 */
[----:B------:R-:W-:Y:S05]  /*8160*/  CALL.REL.NOINC `($__internal_34_$__cuda_sm70_shflsync_bfly_p) ;  /* 0x00000c7000007944 */ /* 0x000fea0003c00000 */
        /* <DEDUP_REMOVED lines=173> */
[----:B------:R-:W-:Y:S05]  /*8c40*/  CALL.REL.NOINC `($__internal_34_$__cuda_sm70_shflsync_bfly_p) ;  /* 0x0000019000007944 */ /* 0x000fea0003c00000 */
[----:B-1----:R-:W-:Y:S01]  /*8c50*/  FADD.FTZ R164, R164, R122 ;  /* 0x0000007aa4a47221 */ /* 0x002fe20000010000 */
[----:B------:R-:W-:Y:S01]  /*8c60*/  HFMA2.MMA R122, -RZ, RZ, 0, 1.1920928955078125e-07 ;  /* 0x00000002ff7a7435 */ /* 0x000fe200000001ff */
[----:B------:R-:W-:Y:S02]  /*8c70*/  MOV R165, 0x1f ;  /* 0x0000001f00a57802 */ /* 0x000fe40000000f00 */
[----:B------:R-:W-:Y:S02]  /*8c80*/  MOV R121, 0xffffffff ;  /* 0xffffffff00797802 */ /* 0x000fe40000000f00 */
[----:B------:R-:W-:Y:S02]  /*8c90*/  MOV R120, 0x8cb0 ;  /* 0x00008cb000787802 */ /* 0x000fe40000000f00 */
[----:B------:R-:W-:Y:S05]  /*8ca0*/  CALL.REL.NOINC `($__internal_34_$__cuda_sm70_shflsync_bfly_p) ;  /* 0x0000013000007944 */ /* 0x000fea0003c00000 */
[----:B-1----:R-:W-:Y:S01]  /*8cb0*/  FADD.FTZ R164, R164, R122 ;  /* 0x0000007aa4a47221 */ /* 0x002fe20000010000 */
[----:B------:R-:W-:Y:S01]  /*8cc0*/  HFMA2.MMA R122, -RZ, RZ, 0, 2.384185791015625e-07 ;  /* 0x00000004ff7a7435 */ /* 0x000fe200000001ff */
[----:B------:R-:W-:-:S02]  /*8cd0*/  MOV R165, 0x1f ;  /* 0x0000001f00a57802 */ /* 0x000fc40000000f00 */
[----:B------:R-:W-:Y:S02]  /*8ce0*/  MOV R121, 0xffffffff ;  /* 0xffffffff00797802 */ /* 0x000fe40000000f00 */
[----:B------:R-:W-:Y:S02]  /*8cf0*/  MOV R120, 0x8d10 ;  /* 0x00008d1000787802 */ /* 0x000fe40000000f00 */
[----:B------:R-:W-:Y:S05]  /*8d00*/  CALL.REL.NOINC `($__internal_34_$__cuda_sm70_shflsync_bfly_p) ;  /* 0x000000d000007944 */ /* 0x000fea0003c00000 */
[----:B-1----:R-:W-:Y:S01]  /*8d10*/  FADD.FTZ R164, R164, R122 ;  /* 0x0000007aa4a47221 */ /* 0x002fe20000010000 */
[----:B------:R-:W-:Y:S01]  /*8d20*/  HFMA2.MMA R122, -RZ, RZ, 0, 4.76837158203125e-07 ;  /* 0x00000008ff7a7435 */ /* 0x000fe200000001ff */
[----:B------:R-:W-:Y:S02]  /*8d30*/  MOV R165, 0x1f ;  /* 0x0000001f00a57802 */ /* 0x000fe40000000f00 */
[----:B------:R-:W-:Y:S02]  /*8d40*/  MOV R121, 0xffffffff ;  /* 0xffffffff00797802 */ /* 0x000fe40000000f00 */
[----:B------:R-:W-:Y:S02]  /*8d50*/  MOV R120, 0x8d70 ;  /* 0x00008d7000787802 */ /* 0x000fe40000000f00 */
[----:B------:R-:W-:Y:S05]  /*8d60*/  CALL.REL.NOINC `($__internal_34_$__cuda_sm70_shflsync_bfly_p) ;  /* 0x0000007000007944 */ /* 0x000fea0003c00000 */
[----:B-1----:R-:W-:Y:S01]  /*8d70*/  FADD.FTZ R164, R164, R122 ;  /* 0x0000007aa4a47221 */ /* 0x002fe20000010000 */
[----:B------:R-:W-:Y:S01]  /*8d80*/  HFMA2.MMA R122, -RZ, RZ, 0, 9.5367431640625e-07 ;  /* 0x00000010ff7a7435 */ /* 0x000fe200000001ff */
[----:B------:R-:W-:-:S02]  /*8d90*/  MOV R165, 0x1f ;  /* 0x0000001f00a57802 */ /* 0x000fc40000000f00 */
[----:B------:R-:W-:Y:S02]  /*8da0*/  MOV R121, 0xffffffff ;  /* 0xffffffff00797802 */ /* 0x000fe40000000f00 */
[----:B------:R-:W-:Y:S02]  /*8db0*/  MOV R120, 0x8dd0 ;  /* 0x00008dd000787802 */ /* 0x000fe40000000f00 */
[----:B------:R-:W-:Y:S05]  /*8dc0*/  CALL.REL.NOINC `($__internal_34_$__cuda_sm70_shflsync_bfly_p) ;  /* 0x0000001000007944 */ /* 0x000fea0003c00000 */
[----:B-1----:R-:W-:Y:S05]  /*8dd0*/  BRA `(.L_x_15987) ;  /* 0xffffd87000007947 */ /* 0x002fea000383ffff */
        .weak           $__internal_34_$__cuda_sm70_shflsync_bfly_p
        .type           $__internal_34_$__cuda_sm70_shflsync_bfly_p,@function
        .size           $__internal_34_$__cuda_sm70_shflsync_bfly_p,(.L_x_71034 - $__internal_34_$__cuda_sm70_shflsync_bfly_p)
$__internal_34_$__cuda_sm70_shflsync_bfly_p:
[----:B------:R-:W-:Y:S04]  /*8de0*/  WARPSYNC R121 ;  /* 0x0000007900007348 */ /* 0x000fe80003800000 */
[----:B------:R0:W1:Y:S02]  /*8df0*/  SHFL.BFLY PT, R122, R164, R122, R165 ;  /* 0x0c00007aa47a7389 */ /* 0x00006400000e00a5 */
[----:B0-----:R-:W-:-:S06]  /*8e00*/  HFMA2.MMA R121, -RZ, RZ, 0, 0 ;  /* 0x00000000ff797435 */ /* 0x001fcc00000001ff */
[----:B------:R-:W-:Y:S05]  /*8e10*/  RET.REL.NODEC R120 `(_ZN10layer_norm13ln_fwd_kernelINS_13Kernel_traitsIf13__nv_bfloat16S2_S2_fjLj2560ELj1ELj4ELj1ELj16ENS_18Kernel_traits_baseILj2560EfS2_S2_S2_fjLj128EEEEELb0ELb0ELb1ELb0EEEvNS_9FwdParamsE) ;  /* 0xffff71e078007950 */ /* 0x000fea0003c3ffff */
.L_x_15988:
        /* <DEDUP_REMOVED lines=14> */
.L_x_71034:


//--------------------- .text._ZN10layer_norm13ln_fwd_kernelINS_13Kernel_traitsIf13__nv_bfloat16S2_S2_fjLj2560ELj1ELj4ELj1ELj16ENS_18Kernel_traits_baseILj2560EfS2_S2_S2_fjLj128EEEEELb0ELb0ELb1ELb1EEEvNS_9FwdParamsE --------------------------
	.section	.text._ZN10layer_norm13ln_fwd_kernelINS_13Kernel_traitsIf13__nv_bfloat16S2_S2_fjLj2560ELj1ELj4ELj1ELj16ENS_18Kernel_traits_baseILj2560EfS2_S2_S2_fjLj128EEEEELb0ELb0ELb1ELb1EEEvNS_9FwdParamsE,"ax",@progbits
	.sectioninfo	@"SHI_REGISTERS=255"
	.align	128
        .global         _ZN10layer_norm13ln_fwd_kernelINS_13Kernel_traitsIf13__nv_bfloat16S2_S2_fjLj2560ELj1ELj4ELj1ELj16ENS_18Kernel_traits_baseILj2560EfS2_S2_S2_fjLj128EEEEELb0ELb0ELb1ELb1EEEvNS_9FwdParamsE
        .type           _ZN10layer_norm13ln_fwd_kernelINS_13Kernel_traitsIf13__nv_bfloat16S2_S2_fjLj2560ELj1ELj4ELj1ELj16ENS_18Kernel_traits_baseILj2560EfS2_S2_S2_fjLj128EEEEELb0ELb0ELb1ELb1EEEvNS_9FwdParamsE,@function
        .size           _ZN10layer_norm13ln_fwd_kernelINS_13Kernel_traitsIf13__nv_bfloat16S2_S2_fjLj2560ELj1ELj4ELj1ELj16ENS_18Kernel_traits_baseILj2560EfS2_S2_S2_fjLj128EEEEELb0ELb0ELb1ELb1EEEvNS_9FwdParamsE,(.L_x_71035 - _ZN10layer_norm13ln_fwd_kernelINS_13Kernel_traitsIf13__nv_bfloat16S2_S2_fjLj2560ELj1ELj4ELj1ELj16ENS_18Kernel_traits_baseILj2560EfS2_S2_S2_fjLj128EEEEELb0ELb0ELb1ELb1EEEvNS_9FwdParamsE)
        .other          _ZN10layer_norm13ln_fwd_kernelINS_13Kernel_traitsIf13__nv_bfloat16S2_S2_fjLj2560ELj1ELj4ELj1ELj16ENS_18Kernel_traits_baseILj2560EfS2_S2_S2_fjLj128EEEEELb0ELb0ELb1ELb1EEEvNS_9FwdParamsE,@"STO_CUDA_ENTRY STV_DEFAULT"
_ZN10layer_norm13ln_fwd_kernelINS_13Kernel_traitsIf13__nv_bfloat16S2_S2_fjLj2560ELj1ELj4ELj1ELj16ENS_18Kernel_traits_baseILj2560EfS2_S2_S2_fjLj128EEEEELb0ELb0ELb1ELb1EEEvNS_9FwdParamsE:
.text._ZN10layer_norm13ln_fwd_kernelINS_13Kernel_traitsIf13__nv_bfloat16S2_S2_fjLj2560ELj1ELj4ELj1ELj16ENS_18Kernel_traits_baseILj2560EfS2_S2_S2_fjLj128EEEEELb0ELb0ELb1ELb1EEEvNS_9FwdParamsE:
        /* <DEDUP_REMOVED lines=77> */
[----:B0-----:R-:W2:Y:S04]  /*04d0*/  LDG.E.128 R4, [R2.64] ;  /* 0x0000000402047981 */ /* 0x001ea8000c1e1d00 */
        /* <DEDUP_REMOVED lines=19> */
[----:B------:R-:W-:-:S03]  /*0610*/  ULDC.U8 UR6, c[0x0][0x1f0] ;  /* 0x00007c0000067ab9 */ /* 0x000fc60000000000 */
[----:B--2---:R0:W-:Y:S04]  /*0620*/  STL.64 [R1+0x8], R4 ;  /* 0x0000080401007387 */ /* 0x0041e80000100a00 */
[----:B------:R0:W-:Y:S02]  /*0630*/  STL.64 [R1+0x10], R6 ;  /* 0x0000100601007387 */ /* 0x0001e40000100a00 */
.L_x_16234:
[----:B0-----:R-:W-:-:S10]  /*0640*/  HFMA2.MMA R6, -RZ, RZ, 0, 2.384185791015625e-07 ;  /* 0x00000004ff067435 */ /* 0x001fd400000001ff */
[----:B------:R-:W-:-:S05]  /*0650*/  IMAD.WIDE R2, R17, R6, c[0x0][0x1d0] ;  /* 0x0000740011027625 */ /* 0x000fca00078e0206 */
[----:B------:R0:W2:Y:S01]  /*0660*/  LDG.E R8, [R2.64] ;  /* 0x0000000402087981 */ /* 0x0000a2000c1e1900 */
[----:B------:R-:W-:Y:S01]  /*0670*/  ISETP.NE.U32.AND P0, PT, RZ, c[0x0][0x180], PT ;  /* 0x00006000ff007a0c */ /* 0x000fe20003f05070 */
[C---:B------:R-:W-:Y:S01]  /*0680*/  IMAD R0, R17.reuse, c[0x0][0x168], RZ ;  /* 0x00005a0011007a24 */ /* 0x040fe200078e02ff */
[----:B------:R-:W-:Y:S01]  /*0690*/  MOV R203, RZ ;  /* 0x000000ff00cb7202 */ /* 0x000fe20000000f00 */
[----:B------:R-:W1:Y:S01]  /*06a0*/  S2R R243, SR_TID.X ;  /* 0x0000000000f37919 */ /* 0x000e620000002100 */
[----:B------:R-:W-:Y:S02]  /*06b0*/  ISETP.NE.AND.EX P0, PT, RZ, c[0x0][0x184], PT, P0 ;  /* 0x00006100ff007a0c */ /* 0x000fe40003f05300 */
[----:B------:R-:W-:Y:S01]  /*06c0*/  SHF.R.S32.HI R5, RZ, 0x1f, R0 ;  /* 0x0000001fff057819 */ /* 0x000fe20000011400 */
[----:B0-----:R-:W-:-:S03]  /*06d0*/  IMAD.WIDE R2, R17, R6, c[0x0][0x1d8] ;  /* 0x0000760011027625 */ /* 0x001fc600078e0206 */
[----:B------:R-:W-:Y:S02]  /*06e0*/  LEA.HI R5, R5, R0, RZ, 0x3 ;  /* 0x0000000005057211 */ /* 0x000fe400078f18ff */
[----:B-----5:R0:W5:Y:S05]  /*06f0*/  LDG.E R252, [R2.64] ;  /* 0x0000000402fc7981 */ /* 0x02016a000c1e1900 */
[----:B------:R-:W-:Y:S02]  /*0700*/  @P0 MOV R9, 0x10 ;  /* 0x0000001000090802 */ /* 0x000fe40000000f00 */
[----:B-1----:R-:W-:-:S04]  /*0710*/  LOP3.LUT R0, R243, 0x1f, RZ, 0xc0, !PT ;  /* 0x0000001ff3007812 */ /* 0x002fc800078ec0ff */
[----:B------:R-:W-:Y:S02]  /*0720*/  LEA.HI.SX32 R202, R5, R0, 0x1d ;  /* 0x0000000005ca7211 */ /* 0x000fe400078feaff */
[----:B--2---:R-:W-:-:S13]  /*0730*/  ISETP.GE.AND P1, PT, R8, 0x1, PT ;  /* 0x000000010800780c */ /* 0x004fda0003f26270 */
[----:B------:R-:W-:-:S05]  /*0740*/  @P1 IADD3 R4, R8, -0x1, RZ ;  /* 0xffffffff08041810 */ /* 0x000fca0007ffe0ff */
[----:B------:R-:W-:-:S05]  /*0750*/  @P1 IMAD R4, R4, c[0x0][0x168], RZ ;  /* 0x00005a0004041a24 */ /* 0x000fca00078e02ff */
[----:B------:R-:W-:-:S04]  /*0760*/  @P1 SHF.R.S32.HI R7, RZ, 0x1f, R4 ;  /* 0x0000001fff071819 */ /* 0x000fc80000011404 */
[----:B------:R-:W-:Y:S02]  /*0770*/  @P1 LEA.HI R7, R7, R4, RZ, 0x3 ;  /* 0x0000000407071211 */ /* 0x000fe400078f18ff */
[----:B------:R-:W-:Y:S02]  /*0780*/  @P1 MOV R4, 0x10 ;  /* 0x0000001000041802 */ /* 0x000fe40000000f00 */
[----:B------:R-:W-:Y:S01]  /*0790*/  @P1 LEA.HI.SX32 R203, R7, R0, 0x1d ;  /* 0x0000000007cb1211 */ /* 0x000fe200078feaff */
[----:B------:R-:W-:-:S04]  /*07a0*/  @P0 IMAD.WIDE.U32 R6, R202, R9, c[0x0][0x180] ;  /* 0x00006000ca060625 */ /* 0x000fc800078e0009 */
[----:B------:R-:W-:Y:S01]  /*07b0*/  @P1 IMAD.WIDE.U32 R4, R203, R4, c[0x0][0x170] ;  /* 0x00005c00cb041625 */ /* 0x000fe200078e0004 */
[----:B------:R0:W5:Y:S04]  /*07c0*/  @P0 LDG.E.128 R172, [R6.64] ;  /* 0x0000000406ac0981 */ /* 0x000168000c1e1d00 */
[----:B------:R0:W5:Y:S01]  /*07d0*/  @P1 LDG.E.128 R176, [R4.64] ;  /* 0x0000000404b01981 */ /* 0x000162000c1e1d00 */
[----:B------:R-:W-:-:S05]  /*07e0*/  SHF.R.S32.HI R0, RZ, 0x1f, R17 ;  /* 0x0000001fff007819 */ /* 0x000fca0000011411 */
[----:B------:R0:W-:Y:S01]  /*07f0*/  STL [R1], R0 ;  /* 0x0000000001007387 */ /* 0x0001e20000100800 */
[----:B------:R-:W-:Y:S01]  /*0800*/  ISETP.GT.AND P2, PT, R8, RZ, PT ;  /* 0x000000ff0800720c */ /* 0x000fe20003f44270 */
[----:B------:R-:W-:-:S12]  /*0810*/  BSSY B0, `(.L_x_15989) ;  /* 0x000000a000007945 */ /* 0x000fd80003800000 */
[----:B------:R-:W-:Y:S05]  /*0820*/  @P2 BRA `(.L_x_15990) ;  /* 0x0000004000002947 */ /* 0x000fea0003800000 */
[----:B0-----:R-:W-:Y:S01]  /*0830*/  MOV R184, RZ ;  /* 0x000000ff00b87202 */ /* 0x001fe20000000f00 */
[----:B------:R-:W-:Y:S05]  /*0840*/  @!P0 BRA `(.L_x_15991) ;  /* 0x0000006000008947 */ /* 0x000fea0003800000 */
[----:B-----5:R-:W-:Y:S01]  /*0850*/  PRMT R184, RZ, 0x5410, R172 ;  /* 0x00005410ffb87816 */ /* 0x020fe200000000ac */
[----:B------:R-:W-:Y:S05]  /*0860*/  BRA `(.L_x_15991) ;  /* 0x0000004000007947 */ /* 0x000fea0003800000 */
.L_x_15990:
[----:B0----5:R-:W-:Y:S02]  /*0870*/  PRMT R184, RZ, 0x5410, R176 ;  /* 0x00005410ffb87816 */ /* 0x021fe400000000b0 */
[----:B------:R-:W-:-:S03]  /*0880*/  @P0 PRMT R3, RZ, 0x5410, R172 ;  /* 0x00005410ff030816 */ /* 0x000fc600000000ac */
[----:B------:R-:W-:-:S04]  /*0890*/  FMUL.FTZ R184, R184, c[0x0][0x1ec] ;  /* 0x00007b00b8b87a20 */ /* 0x000fc80000410000 */
[----:B------:R-:W-:Y:S02]  /*08a0*/  @P0 FADD.FTZ R184, R184, R3 ;  /* 0x00000003b8b80221 */ /* 0x000fe40000010000 */
.L_x_15991:
[----:B------:R-:W-:Y:S05]  /*08b0*/  BSYNC B0 ;  /* 0x0000000000007941 */ /* 0x000fea0003800000 */
.L_x_15989:
[----:B------:R-:W-:Y:S01]  /*08c0*/  BSSY B0, `(.L_x_15992) ;  /* 0x000000a000007945 */ /* 0x000fe20003800000 */
[----:B------:R-:W-:Y:S05]  /*08d0*/  @P2 BRA `(.L_x_15993) ;  /* 0x0000004000002947 */ /* 0x000fea0003800000 */
[----:B------:R-:W-:Y:S01]  /*08e0*/  HFMA2.MMA R22, -RZ, RZ, 0, 0 ;  /* 0x00000000ff167435 */ /* 0x000fe200000001ff */
[----:B------:R-:W-:Y:S05]  /*08f0*/  @!P0 BRA `(.L_x_15994) ;  /* 0x0000006000008947 */ /* 0x000fea0003800000 */
[----:B-----5:R-:W-:Y:S01]  /*0900*/  PRMT R22, RZ, 0x7610, R172 ;  /* 0x00007610ff167816 */ /* 0x020fe200000000ac */
[----:B------:R-:W-:Y:S05]  /*0910*/  BRA `(.L_x_15994) ;  /* 0x0000004000007947 */ /* 0x000fea0003800000 */
.L_x_15993:
[----:B-----5:R-:W-:Y:S02]  /*0920*/  PRMT R22, RZ, 0x7610, R176 ;  /* 0x00007610ff167816 */ /* 0x020fe400000000b0 */
[----:B------:R-:W-:-:S03]  /*0930*/  @P0 PRMT R3, RZ, 0x7610, R172 ;  /* 0x00007610ff030816 */ /* 0x000fc600000000ac */
[----:B------:R-:W-:-:S04]  /*0940*/  FMUL.FTZ R22, R22, c[0x0][0x1ec] ;  /* 0x00007b0016167a20 */ /* 0x000fc80000410000 */
[----:B------:R-:W-:Y:S02]  /*0950*/  @P0 FADD.FTZ R22, R22, R3 ;  /* 0x0000000316160221 */ /* 0x000fe40000010000 */
.L_x_15994:
[----:B------:R-:W-:Y:S05]  /*0960*/  BSYNC B0 ;  /* 0x0000000000007941 */ /* 0x000fea0003800000 */
.L_x_15992:
[----:B------:R-:W-:Y:S01]  /*0970*/  BSSY B0, `(.L_x_15995) ;  /* 0x000000a000007945 */ /* 0x000fe20003800000 */
[----:B------:R-:W-:Y:S05]  /*0980*/  @P2 BRA `(.L_x_15996) ;  /* 0x0000004000002947 */ /* 0x000fea0003800000 */
[----:B------:R-:W-:Y:S01]  /*0990*/  MOV R21, RZ ;  /* 0x000000ff00157202 */ /* 0x000fe20000000f00 */
[----:B------:R-:W-:Y:S05]  /*09a0*/  @!P0 BRA `(.L_x_15997) ;  /* 0x0000006000008947 */ /* 0x000fea0003800000 */
[----:B-----5:R-:W-:Y:S01]  /*09b0*/  PRMT R21, RZ, 0x5410, R173 ;  /* 0x00005410ff157816 */ /* 0x020fe200000000ad */
[----:B------:R-:W-:Y:S05]  /*09c0*/  BRA `(.L_x_15997) ;  /* 0x0000004000007947 */ /* 0x000fea0003800000 */
.L_x_15996:
[----:B-----5:R-:W-:Y:S02]  /*09d0*/  PRMT R21, RZ, 0x5410, R177 ;  /* 0x00005410ff157816 */ /* 0x020fe400000000b1 */
[----:B------:R-:W-:-:S03]  /*09e0*/  @P0 PRMT R0, RZ, 0x5410, R173 ;  /* 0x00005410ff000816 */ /* 0x000fc600000000ad */
[----:B------:R-:W-:-:S04]  /*09f0*/  FMUL.FTZ R21, R21, c[0x0][0x1ec] ;  /* 0x00007b0015157a20 */ /* 0x000fc80000410000 */
[----:B------:R-:W-:Y:S02]  /*0a00*/  @P0 FADD.FTZ R21, R21, R0 ;  /* 0x0000000015150221 */ /* 0x000fe40000010000 */
.L_x_15997:
[----:B------:R-:W-:Y:S05]  /*0a10*/  BSYNC B0 ;  /* 0x0000000000007941 */ /* 0x000fea0003800000 */
.L_x_15995:
[----:B------:R-:W-:Y:S01]  /*0a20*/  BSSY B0, `(.L_x_15998) ;  /* 0x000000a000007945 */ /* 0x000fe20003800000 */
[----:B------:R-:W-:Y:S05]  /*0a30*/  @P2 BRA `(.L_x_15999) ;  /* 0x0000004000002947 */ /* 0x000fea0003800000 */
[----:B------:R-:W-:Y:S01]  /*0a40*/  HFMA2.MMA R20, -RZ, RZ, 0, 0 ;  /* 0x00000000ff147435 */ /* 0x000fe200000001ff */
[----:B------:R-:W-:Y:S05]  /*0a50*/  @!P0 BRA `(.L_x_16000) ;  /* 0x0000006000008947 */ /* 0x000fea0003800000 */
[----:B-----5:R-:W-:Y:S01]  /*0a60*/  PRMT R20, RZ, 0x7610, R173 ;  /* 0x00007610ff147816 */ /* 0x020fe200000000ad */
[----:B------:R-:W-:Y:S05]  /*0a70*/  BRA `(.L_x_16000) ;  /* 0x0000004000007947 */ /* 0x000fea0003800000 */
.L_x_15999:
[----:B-----5:R-:W-:Y:S02]  /*0a80*/  PRMT R20, RZ, 0x7610, R177 ;  /* 0x00007610ff147816 */ /* 0x020fe400000000b1 */
[----:B------:R-:W-:-:S03]  /*0a90*/  @P0 PRMT R3, RZ, 0x7610, R173 ;  /* 0x00007610ff030816 */ /* 0x000fc600000000ad */
[----:B------:R-:W-:-:S04]  /*0aa0*/  FMUL.FTZ R20, R20, c[0x0][0x1ec] ;  /* 0x00007b0014147a20 */ /* 0x000fc80000410000 */
[----:B------:R-:W-:Y:S02]  /*0ab0*/  @P0 FADD.FTZ R20, R20, R3 ;  /* 0x0000000314140221 */ /* 0x000fe40000010000 */
.L_x_16000:
[----:B------:R-:W-:Y:S05]  /*0ac0*/  BSYNC B0 ;  /* 0x0000000000007941 */ /* 0x000fea0003800000 */
.L_x_15998:
[----:B------:R-:W-:Y:S01]  /*0ad0*/  BSSY B0, `(.L_x_16001) ;  /* 0x000000a000007945 */ /* 0x000fe20003800000 */
[----:B------:R-:W-:Y:S05]  /*0ae0*/  @P2 BRA `(.L_x_16002) ;  /* 0x0000004000002947 */ /* 0x000fea0003800000 */
[----:B------:R-:W-:Y:S01]  /*0af0*/  MOV R19, RZ ;  /* 0x000000ff00137202 */ /* 0x000fe20000000f00 */
[----:B------:R-:W-:Y:S05]  /*0b00*/  @!P0 BRA `(.L_x_16003) ;  /* 0x0000006000008947 */ /* 0x000fea0003800000 */
[----:B-----5:R-:W-:Y:S01]  /*0b10*/  PRMT R19, RZ, 0x5410, R174 ;  /* 0x00005410ff137816 */ /* 0x020fe200000000ae */
[----:B------:R-:W-:Y:S05]  /*0b20*/  BRA `(.L_x_16003) ;  /* 0x0000004000007947 */ /* 0x000fea0003800000 */
.L_x_16002:
[----:B-----5:R-:W-:Y:S02]  /*0b30*/  PRMT R19, RZ, 0x5410, R178 ;  /* 0x00005410ff137816 */ /* 0x020fe400000000b2 */
[----:B------:R-:W-:-:S03]  /*0b40*/  @P0 PRMT R0, RZ, 0x5410, R174 ;  /* 0x00005410ff000816 */ /* 0x000fc600000000ae */
[----:B------:R-:W-:-:S04]  /*0b50*/  FMUL.FTZ R19, R19, c[0x0][0x1ec] ;  /* 0x00007b0013137a20 */ /* 0x000fc80000410000 */
[----:B------:R-:W-:Y:S02]  /*0b60*/  @P0 FADD.FTZ R19, R19, R0 ;  /* 0x0000000013130221 */ /* 0x000fe40000010000 */
.L_x_16003:
[----:B------:R-:W-:Y:S05]  /*0b70*/  BSYNC B0 ;  /* 0x0000000000007941 */ /* 0x000fea0003800000 */
.L_x_16001:
[----:B------:R-:W-:Y:S01]  /*0b80*/  BSSY B0, `(.L_x_16004) ;  /* 0x000000a000007945 */ /* 0x000fe20003800000 */
[----:B------:R-:W-:Y:S05]  /*0b90*/  @P2 BRA `(.L_x_16005) ;  /* 0x0000004000002947 */ /* 0x000fea0003800000 */
[----:B------:R-:W-:Y:S01]  /*0ba0*/  HFMA2.MMA R18, -RZ, RZ, 0, 0 ;  /* 0x00000000ff127435 */ /* 0x000fe200000001ff */
[----:B------:R-:W-:Y:S05]  /*0bb0*/  @!P0 BRA `(.L_x_16006) ;  /* 0x0000006000008947 */ /* 0x000fea0003800000 */
[----:B-----5:R-:W-:Y:S01]  /*0bc0*/  PRMT R18, RZ, 0x7610, R174 ;  /* 0x00007610ff127816 */ /* 0x020fe200000000ae */
[----:B------:R-:W-:Y:S05]  /*0bd0*/  BRA `(.L_x_16006) ;  /* 0x0000004000007947 */ /* 0x000fea0003800000 */
.L_x_16005:
[----:B-----5:R-:W-:Y:S02]  /*0be0*/  PRMT R18, RZ, 0x7610, R178 ;  /* 0x00007610ff127816 */ /* 0x020fe400000000b2 */
[----:B------:R-:W-:-:S03]  /*0bf0*/  @P0 PRMT R3, RZ, 0x7610, R174 ;  /* 0x00007610ff030816 */ /* 0x000fc600000000ae */
[----:B------:R-:W-:-:S04]  /*0c00*/  FMUL.FTZ R18, R18, c[0x0][0x1ec] ;  /* 0x00007b0012127a20 */ /* 0x000fc80000410000 */
[----:B------:R-:W-:Y:S02]  /*0c10*/  @P0 FADD.FTZ R18, R18, R3 ;  /* 0x0000000312120221 */ /* 0x000fe40000010000 */
.L_x_16006:
[----:B------:R-:W-:Y:S05]  /*0c20*/  BSYNC B0 ;  /* 0x0000000000007941 */ /* 0x000fea0003800000 */
.L_x_16004:
[----:B------:R-:W-:Y:S01]  /*0c30*/  BSSY B0, `(.L_x_16007) ;  /* 0x000000a000007945 */ /* 0x000fe20003800000 */
[----:B------:R-:W-:Y:S05]  /*0c40*/  @P2 BRA `(.L_x_16008) ;  /* 0x0000004000002947 */ /* 0x000fea0003800000 */
[----:B------:R-:W-:Y:S01]  /*0c50*/  MOV R193, RZ ;  /* 0x000000ff00c17202 */ /* 0x000fe20000000f00 */
[----:B------:R-:W-:Y:S05]  /*0c60*/  @!P0 BRA `(.L_x_16009) ;  /* 0x0000006000008947 */ /* 0x000fea0003800000 */
[----:B-----5:R-:W-:Y:S01]  /*0c70*/  PRMT R193, RZ, 0x5410, R175 ;  /* 0x00005410ffc17816 */ /* 0x020fe200000000af */
[----:B------:R-:W-:Y:S05]  /*0c80*/  BRA `(.L_x_16009) ;  /* 0x0000004000007947 */ /* 0x000fea0003800000 */
.L_x_16008:
[----:B-----5:R-:W-:Y:S02]  /*0c90*/  PRMT R193, RZ, 0x5410, R179 ;  /* 0x00005410ffc17816 */ /* 0x020fe400000000b3 */
[----:B------:R-:W-:-:S03]  /*0ca0*/  @P0 PRMT R0, RZ, 0x5410, R175 ;  /* 0x00005410ff000816 */ /* 0x000fc600000000af */
[----:B------:R-:W-:-:S04]  /*0cb0*/  FMUL.FTZ R193, R193, c[0x0][0x1ec] ;  /* 0x00007b00c1c17a20 */ /* 0x000fc80000410000 */
[----:B------:R-:W-:Y:S02]  /*0cc0*/  @P0 FADD.FTZ R193, R193, R0 ;  /* 0x00000000c1c10221 */ /* 0x000fe40000010000 */
.L_x_16009:
[----:B------:R-:W-:Y:S05]  /*0cd0*/  BSYNC B0 ;  /* 0x0000000000007941 */ /* 0x000fea0003800000 */
.L_x_16007:
[----:B------:R-:W-:Y:S01]  /*0ce0*/  BSSY B0, `(.L_x_16010) ;  /* 0x000000a000007945 */ /* 0x000fe20003800000 */
[----:B------:R-:W-:Y:S05]  /*0cf0*/  @P2 BRA `(.L_x_16011) ;  /* 0x0000004000002947 */ /* 0x000fea0003800000 */
[----:B------:R-:W-:Y:S01]  /*0d00*/  HFMA2.MMA R23, -RZ, RZ, 0, 0 ;  /* 0x00000000ff177435 */ /* 0x000fe200000001ff */
[----:B------:R-:W-:Y:S05]  /*0d10*/  @!P0 BRA `(.L_x_16012) ;  /* 0x0000006000008947 */ /* 0x000fea0003800000 */
[----:B-----5:R-:W-:Y:S01]  /*0d20*/  PRMT R23, RZ, 0x7610, R175 ;  /* 0x00007610ff177816 */ /* 0x020fe200000000af */
[----:B------:R-:W-:Y:S05]  /*0d30*/  BRA `(.L_x_16012) ;  /* 0x0000004000007947 */ /* 0x000fea0003800000 */
.L_x_16011:
[----:B-----5:R-:W-:Y:S02]  /*0d40*/  PRMT R23, RZ, 0x7610, R179 ;  /* 0x00007610ff177816 */ /* 0x020fe400000000b3 */
[----:B------:R-:W-:-:S03]  /*0d50*/  @P0 PRMT R0, RZ, 0x7610, R175 ;  /* 0x00007610ff000816 */ /* 0x000fc600000000af */
[----:B------:R-:W-:-:S04]  /*0d60*/  FMUL.FTZ R23, R23, c[0x0][0x1ec] ;  /* 0x00007b0017177a20 */ /* 0x000fc80000410000 */
[----:B------:R-:W-:Y:S02]  /*0d70*/  @P0 FADD.FTZ R23, R23, R0 ;  /* 0x0000000017170221 */ /* 0x000fe40000010000 */
.L_x_16012:
[----:B------:R-:W-:Y:S05]  /*0d80*/  BSYNC B0 ;  /* 0x0000000000007941 */ /* 0x000fea0003800000 */
.L_x_16010:
[----:B------:R-:W-:Y:S02]  /*0d90*/  MOV R242, 0x10 ;  /* 0x0000001000f27802 */ /* 0x000fe40000000f00 */
[----:B------:R-:W-:Y:S02]  /*0da0*/  @P1 IADD3 R9, R203, 0x20, RZ ;  /* 0x00000020cb091810 */ /* 0x000fe40007ffe0ff */
[C---:B------:R-:W-:Y:S01]  /*0db0*/  IADD3 R181, R202.reuse, 0x20, RZ ;  /* 0x00000020cab57810 */ /* 0x040fe20007ffe0ff */
[-C--:B------:R-:W-:Y:S01]  /*0dc0*/  IMAD.WIDE.U32 R2, R202, R242.reuse, c[0x0][0x188] ;  /* 0x00006200ca027625 */ /* 0x080fe200078e00f2 */
        /* <DEDUP_REMOVED lines=15> */
.L_x_16014:
[----:B-----5:R-:W-:Y:S02]  /*0ec0*/  PRMT R16, RZ, 0x5410, R176 ;  /* 0x00005410ff107816 */ /* 0x020fe400000000b0 */
[----:B0-----:R-:W-:-:S03]  /*0ed0*/  @P0 PRMT R3, RZ, 0x5410, R172 ;  /* 0x00005410ff030816 */ /* 0x001fc600000000ac */
[----:B------:R-:W-:-:S04]  /*0ee0*/  FMUL.FTZ R16, R16, c[0x0][0x1ec] ;  /* 0x00007b0010107a20 */ /* 0x000fc80000410000 */
[----:B------:R-:W-:Y:S02]  /*0ef0*/  @P0 FADD.FTZ R16, R3, R16 ;  /* 0x0000001003100221 */ /* 0x000fe40000010000 */
.L_x_16015:
[----:B------:R-:W-:Y:S05]  /*0f00*/  BSYNC B0 ;  /* 0x0000000000007941 */ /* 0x000fea0003800000 */
.L_x_16013:
[----:B------:R-:W-:Y:S01]  /*0f10*/  BSSY B0, `(.L_x_16016) ;  /* 0x000000a000007945 */ /* 0x000fe20003800000 */
[----:B------:R-:W-:Y:S05]  /*0f20*/  @P2 BRA `(.L_x_16017) ;  /* 0x0000004000002947 */ /* 0x000fea0003800000 */
[----:B------:R-:W-:Y:S01]  /*0f30*/  MOV R15, RZ ;  /* 0x000000ff000f7202 */ /* 0x000fe20000000f00 */
[----:B------:R-:W-:Y:S05]  /*0f40*/  @!P0 BRA `(.L_x_16018) ;  /* 0x0000006000008947 */ /* 0x000fea0003800000 */
[----:B-----5:R-:W-:Y:S01]  /*0f50*/  PRMT R15, RZ, 0x7610, R172 ;  /* 0x00007610ff0f7816 */ /* 0x020fe200000000ac */
[----:B------:R-:W-:Y:S05]  /*0f60*/  BRA `(.L_x_16018) ;  /* 0x0000004000007947 */ /* 0x000fea0003800000 */
.L_x_16017:
[----:B-----5:R-:W-:Y:S02]  /*0f70*/  PRMT R15, RZ, 0x7610, R176 ;  /* 0x00007610ff0f7816 */ /* 0x020fe400000000b0 */
[----:B------:R-:W-:-:S03]  /*0f80*/  @P0 PRMT R0, RZ, 0x7610, R172 ;  /* 0x00007610ff000816 */ /* 0x000fc600000000ac */
[----:B------:R-:W-:-:S04]  /*0f90*/  FMUL.FTZ R15, R15, c[0x0][0x1ec] ;  /* 0x00007b000f0f7a20 */ /* 0x000fc80000410000 */
[----:B------:R-:W-:Y:S02]  /*0fa0*/  @P0 FADD.FTZ R15, R0, R15 ;  /* 0x0000000f000f0221 */ /* 0x000fe40000010000 */
.L_x_16018:
[----:B------:R-:W-:Y:S05]  /*0fb0*/  BSYNC B0 ;  /* 0x0000000000007941 */ /* 0x000fea0003800000 */
.L_x_16016:
[----:B------:R-:W-:Y:S01]  /*0fc0*/  BSSY B0, `(.L_x_16019) ;  /* 0x000000a000007945 */ /* 0x000fe20003800000 */
[----:B------:R-:W-:Y:S05]  /*0fd0*/  @P2 BRA `(.L_x_16020) ;  /* 0x0000004000002947 */ /* 0x000fea0003800000 */
[----:B------:R-:W-:Y:S01]  /*0fe0*/  HFMA2.MMA R14, -RZ, RZ, 0, 0 ;  /* 0x00000000ff0e7435 */ /* 0x000fe200000001ff */
[----:B------:R-:W-:Y:S05]  /*0ff0*/  @!P0 BRA `(.L_x_16021) ;  /* 0x0000006000008947 */ /* 0x000fea0003800000 */
[----:B-----5:R-:W-:Y:S01]  /*1000*/  PRMT R14, RZ, 0x5410, R173 ;  /* 0x00005410ff0e7816 */ /* 0x020fe200000000ad */
[----:B------:R-:W-:Y:S05]  /*1010*/  BRA `(.L_x_16021) ;  /* 0x0000004000007947 */ /* 0x000fea0003800000 */
.L_x_16020:
[----:B-----5:R-:W-:Y:S02]  /*1020*/  PRMT R14, RZ, 0x5410, R177 ;  /* 0x00005410ff0e7816 */ /* 0x020fe400000000b1 */
[----:B0-----:R-:W-:-:S03]  /*1030*/  @P0 PRMT R3, RZ, 0x5410, R173 ;  /* 0x00005410ff030816 */ /* 0x001fc600000000ad */
[----:B------:R-:W-:-:S04]  /*1040*/  FMUL.FTZ R14, R14, c[0x0][0x1ec] ;  /* 0x00007b000e0e7a20 */ /* 0x000fc80000410000 */
[----:B------:R-:W-:Y:S02]  /*1050*/  @P0 FADD.FTZ R14, R3, R14 ;  /* 0x0000000e030e0221 */ /* 0x000fe40000010000 */
.L_x_16021:
[----:B------:R-:W-:Y:S05]  /*1060*/  BSYNC B0 ;  /* 0x0000000000007941 */ /* 0x000fea0003800000 */
.L_x_16019:
[----:B------:R-:W-:Y:S01]  /*1070*/  BSSY B0, `(.L_x_16022) ;  /* 0x000000a000007945 */ /* 0x000fe20003800000 */
[----:B------:R-:W-:Y:S05]  /*1080*/  @P2 BRA `(.L_x_16023) ;  /* 0x0000004000002947 */ /* 0x000fea0003800000 */
[----:B------:R-:W-:Y:S01]  /*1090*/  MOV R13, RZ ;  /* 0x000000ff000d7202 */ /* 0x000fe20000000f00 */
[----:B------:R-:W-:Y:S05]  /*10a0*/  @!P0 BRA `(.L_x_16024) ;  /* 0x0000006000008947 */ /* 0x000fea0003800000 */
[----:B-----5:R-:W-:Y:S01]  /*10b0*/  PRMT R13, RZ, 0x7610, R173 ;  /* 0x00007610ff0d7816 */ /* 0x020fe200000000ad */
[----:B------:R-:W-:Y:S05]  /*10c0*/  BRA `(.L_x_16024) ;  /* 0x0000004000007947 */ /* 0x000fea0003800000 */
.L_x_16023:
[----:B-----5:R-:W-:Y:S02]  /*10d0*/  PRMT R13, RZ, 0x7610, R177 ;  /* 0x00007610ff0d7816 */ /* 0x020fe400000000b1 */
[----:B------:R-:W-:-:S03]  /*10e0*/  @P0 PRMT R0, RZ, 0x7610, R173 ;  /* 0x00007610ff000816 */ /* 0x000fc600000000ad */
[----:B------:R-:W-:-:S04]  /*10f0*/  FMUL.FTZ R13, R13, c[0x0][0x1ec] ;  /* 0x00007b000d0d7a20 */ /* 0x000fc80000410000 */
[----:B------:R-:W-:Y:S02]  /*1100*/  @P0 FADD.FTZ R13, R0, R13 ;  /* 0x0000000d000d0221 */ /* 0x000fe40000010000 */
.L_x_16024:
[----:B------:R-:W-:Y:S05]  /*1110*/  BSYNC B0 ;  /* 0x0000000000007941 */ /* 0x000fea0003800000 */
.L_x_16022:
[----:B------:R-:W-:Y:S01]  /*1120*/  BSSY B0, `(.L_x_16025) ;  /* 0x000000a000007945 */ /* 0x000fe20003800000 */
[----:B------:R-:W-:Y:S05]  /*1130*/  @P2 BRA `(.L_x_16026) ;  /* 0x0000004000002947 */ /* 0x000fea0003800000 */
[----:B------:R-:W-:Y:S01]  /*1140*/  HFMA2.MMA R12, -RZ, RZ, 0, 0 ;  /* 0x00000000ff0c7435 */ /* 0x000fe200000001ff */
[----:B------:R-:W-:Y:S05]  /*1150*/  @!P0 BRA `(.L_x_16027) ;  /* 0x0000006000008947 */ /* 0x000fea0003800000 */
[----:B-----5:R-:W-:Y:S01]  /*1160*/  PRMT R12, RZ, 0x5410, R174 ;  /* 0x00005410ff0c7816 */ /* 0x020fe200000000ae */
[----:B------:R-:W-:Y:S05]  /*1170*/  BRA `(.L_x_16027) ;  /* 0x0000004000007947 */ /* 0x000fea0003800000 */
.L_x_16026:
[----:B-----5:R-:W-:Y:S02]  /*1180*/  PRMT R12, RZ, 0x5410, R178 ;  /* 0x00005410ff0c7816 */ /* 0x020fe400000000b2 */
[----:B0-----:R-:W-:-:S03]  /*1190*/  @P0 PRMT R3, RZ, 0x5410, R174 ;  /* 0x00005410ff030816 */ /* 0x001fc600000000ae */
[----:B------:R-:W-:-:S04]  /*11a0*/  FMUL.FTZ R12, R12, c[0x0][0x1ec] ;  /* 0x00007b000c0c7a20 */ /* 0x000fc80000410000 */
[----:B------:R-:W-:Y:S02]  /*11b0*/  @P0 FADD.FTZ R12, R3, R12 ;  /* 0x0000000c030c0221 */ /* 0x000fe40000010000 */
.L_x_16027:
[----:B------:R-:W-:Y:S05]  /*11c0*/  BSYNC B0 ;  /* 0x0000000000007941 */ /* 0x000fea0003800000 */
.L_x_16025:
[----:B------:R-:W-:Y:S01]  /*11d0*/  BSSY B0, `(.L_x_16028) ;  /* 0x000000a000007945 */ /* 0x000fe20003800000 */
[----:B------:R-:W-:Y:S05]  /*11e0*/  @P2 BRA `(.L_x_16029) ;  /* 0x0000004000002947 */ /* 0x000fea0003800000 */
[----:B0-----:R-:W-:Y:S01]  /*11f0*/  MOV R11, RZ ;  /* 0x000000ff000b7202 */ /* 0x001fe20000000f00 */
[----:B------:R-:W-:Y:S05]  /*1200*/  @!P0 BRA `(.L_x_16030) ;  /* 0x0000006000008947 */ /* 0x000fea0003800000 */
[----:B-----5:R-:W-:Y:S01]  /*1210*/  PRMT R11, RZ, 0x7610, R174 ;  /* 0x00007610ff0b7816 */ /* 0x020fe200000000ae */
[----:B------:R-:W-:Y:S05]  /*1220*/  BRA `(.L_x_16030) ;  /* 0x0000004000007947 */ /* 0x000fea0003800000 */
.L_x_16029:
[----:B0----5:R-:W-:Y:S02]  /*1230*/  PRMT R11, RZ, 0x7610, R178 ;  /* 0x00007610ff0b7816 */ /* 0x021fe400000000b2 */
[----:B------:R-:W-:-:S03]  /*1240*/  @P0 PRMT R0, RZ, 0x7610, R174 ;  /* 0x00007610ff000816 */ /* 0x000fc600000000ae */
[----:B------:R-:W-:-:S04]  /*1250*/  FMUL.FTZ R11, R11, c[0x0][0x1ec] ;  /* 0x00007b000b0b7a20 */ /* 0x000fc80000410000 */
[----:B------:R-:W-:Y:S02]  /*1260*/  @P0 FADD.FTZ R11, R0, R11 ;  /* 0x0000000b000b0221 */ /* 0x000fe40000010000 */
.L_x_16030:
[----:B------:R-:W-:Y:S05]  /*1270*/  BSYNC B0 ;  /* 0x0000000000007941 */ /* 0x000fea0003800000 */
.L_x_16028:
[----:B------:R-:W-:Y:S01]  /*1280*/  BSSY B0, `(.L_x_16031) ;  /* 0x000000a000007945 */ /* 0x000fe20003800000 */
[----:B------:R-:W-:Y:S05]  /*1290*/  @P2 BRA `(.L_x_16032) ;  /* 0x0000004000002947 */ /* 0x000fea0003800000 */
[----:B------:R-:W-:Y:S01]  /*12a0*/  HFMA2.MMA R10, -RZ, RZ, 0, 0 ;  /* 0x00000000ff0a7435 */ /* 0x000fe200000001ff */
[----:B------:R-:W-:Y:S05]  /*12b0*/  @!P0 BRA `(.L_x_16033) ;  /* 0x0000006000008947 */ /* 0x000fea0003800000 */
[----:B-----5:R-:W-:Y:S01]  /*12c0*/  PRMT R10, RZ, 0x5410, R175 ;  /* 0x00005410ff0a7816 */ /* 0x020fe200000000af */
[----:B------:R-:W-:Y:S05]  /*12d0*/  BRA `(.L_x_16033) ;  /* 0x0000004000007947 */ /* 0x000fea0003800000 */
.L_x_16032:
[----:B-----5:R-:W-:Y:S02]  /*12e0*/  PRMT R10, RZ, 0x5410, R179 ;  /* 0x00005410ff0a7816 */ /* 0x020fe400000000b3 */
[----:B------:R-:W-:-:S03]  /*12f0*/  @P0 PRMT R3, RZ, 0x5410, R175 ;  /* 0x00005410ff030816 */ /* 0x000fc600000000af */
[----:B------:R-:W-:-:S04]  /*1300*/  FMUL.FTZ R10, R10, c[0x0][0x1ec] ;  /* 0x00007b000a0a7a20 */ /* 0x000fc80000410000 */
[----:B------:R-:W-:Y:S02]  /*1310*/  @P0 FADD.FTZ R10, R3, R10 ;  /* 0x0000000a030a0221 */ /* 0x000fe40000010000 */
.L_x_16033:
[----:B------:R-:W-:Y:S05]  /*1320*/  BSYNC B0 ;  /* 0x0000000000007941 */ /* 0x000fea0003800000 */
.L_x_16031:
[----:B------:R-:W-:Y:S01]  /*1330*/  BSSY B0, `(.L_x_16034) ;  /* 0x000000a000007945 */ /* 0x000fe20003800000 */
[----:B------:R-:W-:Y:S05]  /*1340*/  @P2 BRA `(.L_x_16035) ;  /* 0x0000004000002947 */ /* 0x000fea0003800000 */
[----:B------:R-:W-:Y:S01]  /*1350*/  MOV R9, RZ ;  /* 0x000000ff00097202 */ /* 0x000fe20000000f00 */
[----:B------:R-:W-:Y:S05]  /*1360*/  @!P0 BRA `(.L_x_16036) ;  /* 0x0000006000008947 */ /* 0x000fea0003800000 */
[----:B-----5:R-:W-:Y:S01]  /*1370*/  PRMT R9, RZ, 0x7610, R175 ;  /* 0x00007610ff097816 */ /* 0x020fe200000000af */
[----:B------:R-:W-:Y:S05]  /*1380*/  BRA `(.L_x_16036) ;  /* 0x0000004000007947 */ /* 0x000fea0003800000 */
.L_x_16035:
[----:B-----5:R-:W-:Y:S02]  /*1390*/  PRMT R9, RZ, 0x7610, R179 ;  /* 0x00007610ff097816 */ /* 0x020fe400000000b3 */
[----:B------:R-:W-:-:S03]  /*13a0*/  @P0 PRMT R0, RZ, 0x7610, R175 ;  /* 0x00007610ff000816 */ /* 0x000fc600000000af */
[----:B------:R-:W-:-:S04]  /*13b0*/  FMUL.FTZ R9, R9, c[0x0][0x1ec] ;  /* 0x00007b0009097a20 */ /* 0x000fc80000410000 */
[----:B------:R-:W-:Y:S02]  /*13c0*/  @P0 FADD.FTZ R9, R0, R9 ;  /* 0x0000000900090221 */ /* 0x000fe40000010000 */
.L_x_16036:
[----:B------:R-:W-:Y:S05]  /*13d0*/  BSYNC B0 ;  /* 0x0000000000007941 */ /* 0x000fea0003800000 */
.L_x_16034:
[----:B------:R-:W-:Y:S01]  /*13e0*/  IMAD.WIDE.U32 R2, R181, R242, c[0x0][0x188] ;  /* 0x00006200b5027625 */ /* 0x000fe200078e00f2 */
[----:B------:R-:W-:Y:S02]  /*13f0*/  @P1 IADD3 R181, R203, 0x40, RZ ;  /* 0x00000040cbb51810 */ /* 0x000fe40007ffe0ff */
        /* <DEDUP_REMOVED lines=16> */
.L_x_16038:
[----:B-----5:R-:W-:Y:S02]  /*1500*/  PRMT R8, RZ, 0x5410, R176 ;  /* 0x00005410ff087816 */ /* 0x020fe400000000b0 */
[----:B0-----:R-:W-:-:S03]  /*1510*/  @P0 PRMT R3, RZ, 0x5410, R172 ;  /* 0x00005410ff030816 */ /* 0x001fc600000000ac */
[----:B------:R-:W-:-:S04]  /*1520*/  FMUL.FTZ R8, R8, c[0x0][0x1ec] ;  /* 0x00007b0008087a20 */ /* 0x000fc80000410000 */
[----:B------:R-:W-:Y:S02]  /*1530*/  @P0 FADD.FTZ R8, R3, R8 ;  /* 0x0000000803080221 */ /* 0x000fe40000010000 */
.L_x_16039:
[----:B------:R-:W-:Y:S05]  /*1540*/  BSYNC B0 ;  /* 0x0000000000007941 */ /* 0x000fea0003800000 */
.L_x_16037:
[----:B------:R-:W-:Y:S01]  /*1550*/  BSSY B0, `(.L_x_16040) ;  /* 0x000000a000007945 */ /* 0x000fe20003800000 */
[----:B------:R-:W-:Y:S05]  /*1560*/  @P2 BRA `(.L_x_16041) ;  /* 0x0000004000002947 */ /* 0x000fea0003800000 */
[----:B0-----:R-:W-:Y:S01]  /*1570*/  MOV R7, RZ ;  /* 0x000000ff00077202 */ /* 0x001fe20000000f00 */
[----:B------:R-:W-:Y:S05]  /*1580*/  @!P0 BRA `(.L_x_16042) ;  /* 0x0000006000008947 */ /* 0x000fea0003800000 */
[----:B-----5:R-:W-:Y:S01]  /*1590*/  PRMT R7, RZ, 0x7610, R172 ;  /* 0x00007610ff077816 */ /* 0x020fe200000000ac */
[----:B------:R-:W-:Y:S05]  /*15a0*/  BRA `(.L_x_16042) ;  /* 0x0000004000007947 */ /* 0x000fea0003800000 */
.L_x_16041:
[----:B0----5:R-:W-:Y:S02]  /*15b0*/  PRMT R7, RZ, 0x7610, R176 ;  /* 0x00007610ff077816 */ /* 0x021fe400000000b0 */
[----:B------:R-:W-:-:S03]  /*15c0*/  @P0 PRMT R0, RZ, 0x7610, R172 ;  /* 0x00007610ff000816 */ /* 0x000fc600000000ac */
[----:B------:R-:W-:-:S04]  /*15d0*/  FMUL.FTZ R7, R7, c[0x0][0x1ec] ;  /* 0x00007b0007077a20 */ /* 0x000fc80000410000 */
[----:B------:R-:W-:Y:S02]  /*15e0*/  @P0 FADD.FTZ R7, R0, R7 ;  /* 0x0000000700070221 */ /* 0x000fe40000010000 */
.L_x_16042:
[----:B------:R-:W-:Y:S05]  /*15f0*/  BSYNC B0 ;  /* 0x0000000000007941 */ /* 0x000fea0003800000 */
.L_x_16040:
[----:B------:R-:W-:Y:S01]  /*1600*/  BSSY B0, `(.L_x_16043) ;  /* 0x000000a000007945 */ /* 0x000fe20003800000 */
[----:B------:R-:W-:Y:S05]  /*1610*/  @P2 BRA `(.L_x_16044) ;  /* 0x0000004000002947 */ /* 0x000fea0003800000 */
[----:B------:R-:W-:Y:S01]  /*1620*/  HFMA2.MMA R6, -RZ, RZ, 0, 0 ;  /* 0x00000000ff067435 */ /* 0x000fe200000001ff */
[----:B------:R-:W-:Y:S05]  /*1630*/  @!P0 BRA `(.L_x_16045) ;  /* 0x0000006000008947 */ /* 0x000fea0003800000 */
[----:B-----5:R-:W-:Y:S01]  /*1640*/  PRMT R6, RZ, 0x5410, R173 ;  /* 0x00005410ff067816 */ /* 0x020fe200000000ad */
[----:B------:R-:W-:Y:S05]  /*1650*/  BRA `(.L_x_16045) ;  /* 0x0000004000007947 */ /* 0x000fea0003800000 */
.L_x_16044:
[----:B-----5:R-:W-:Y:S02]  /*1660*/  PRMT R6, RZ, 0x5410, R177 ;  /* 0x00005410ff067816 */ /* 0x020fe400000000b1 */
[----:B------:R-:W-:-:S03]  /*1670*/  @P0 PRMT R3, RZ, 0x5410, R173 ;  /* 0x00005410ff030816 */ /* 0x000fc600000000ad */
[----:B------:R-:W-:-:S04]  /*1680*/  FMUL.FTZ R6, R6, c[0x0][0x1ec] ;  /* 0x00007b0006067a20 */ /* 0x000fc80000410000 */
[----:B------:R-:W-:Y:S02]  /*1690*/  @P0 FADD.FTZ R6, R3, R6 ;  /* 0x0000000603060221 */ /* 0x000fe40000010000 */
.L_x_16045:
[----:B------:R-:W-:Y:S05]  /*16a0*/  BSYNC B0 ;  /* 0x0000000000007941 */ /* 0x000fea0003800000 */
.L_x_16043:
[----:B------:R-:W-:Y:S01]  /*16b0*/  BSSY B0, `(.L_x_16046) ;  /* 0x000000a000007945 */ /* 0x000fe20003800000 */
[----:B------:R-:W-:Y:S05]  /*16c0*/  @P2 BRA `(.L_x_16047) ;  /* 0x0000004000002947 */ /* 0x000fea0003800000 */
[----:B------:R-:W-:Y:S01]  /*16d0*/  MOV R5, RZ ;  /* 0x000000ff00057202 */ /* 0x000fe20000000f00 */
[----:B------:R-:W-:Y:S05]  /*16e0*/  @!P0 BRA `(.L_x_16048) ;  /* 0x0000006000008947 */ /* 0x000fea0003800000 */
[----:B-----5:R-:W-:Y:S01]  /*16f0*/  PRMT R5, RZ, 0x7610, R173 ;  /* 0x00007610ff057816 */ /* 0x020fe200000000ad */
[----:B------:R-:W-:Y:S05]  /*1700*/  BRA `(.L_x_16048) ;  /* 0x0000004000007947 */ /* 0x000fea0003800000 */
.L_x_16047:
[----:B-----5:R-:W-:Y:S02]  /*1710*/  PRMT R5, RZ, 0x7610, R177 ;  /* 0x00007610ff057816 */ /* 0x020fe400000000b1 */
[----:B------:R-:W-:-:S03]  /*1720*/  @P0 PRMT R0, RZ, 0x7610, R173 ;  /* 0x00007610ff000816 */ /* 0x000fc600000000ad */
[----:B------:R-:W-:-:S04]  /*1730*/  FMUL.FTZ R5, R5, c[0x0][0x1ec] ;  /* 0x00007b0005057a20 */ /* 0x000fc80000410000 */
[----:B------:R-:W-:Y:S02]  /*1740*/  @P0 FADD.FTZ R5, R0, R5 ;  /* 0x0000000500050221 */ /* 0x000fe40000010000 */
.L_x_16048:
[----:B------:R-:W-:Y:S05]  /*1750*/  BSYNC B0 ;  /* 0x0000000000007941 */ /* 0x000fea0003800000 */
.L_x_16046:
[----:B------:R-:W-:Y:S01]  /*1760*/  BSSY B0, `(.L_x_16049) ;  /* 0x000000a000007945 */ /* 0x000fe20003800000 */
[----:B------:R-:W-:Y:S05]  /*1770*/  @P2 BRA `(.L_x_16050) ;  /* 0x0000004000002947 */ /* 0x000fea0003800000 */
[----:B------:R-:W-:Y:S01]  /*1780*/  HFMA2.MMA R4, -RZ, RZ, 0, 0 ;  /* 0x00000000ff047435 */ /* 0x000fe200000001ff */
[----:B------:R-:W-:Y:S05]  /*1790*/  @!P0 BRA `(.L_x_16051) ;  /* 0x0000006000008947 */ /* 0x000fea0003800000 */
[----:B-----5:R-:W-:Y:S01]  /*17a0*/  PRMT R4, RZ, 0x5410, R174 ;  /* 0x00005410ff047816 */ /* 0x020fe200000000ae */
[----:B------:R-:W-:Y:S05]  /*17b0*/  BRA `(.L_x_16051) ;  /* 0x0000004000007947 */ /* 0x000fea0003800000 */
.L_x_16050:
[----:B-----5:R-:W-:Y:S02]  /*17c0*/  PRMT R4, RZ, 0x5410, R178 ;  /* 0x00005410ff047816 */ /* 0x020fe400000000b2 */
[----:B------:R-:W-:-:S03]  /*17d0*/  @P0 PRMT R3, RZ, 0x5410, R174 ;  /* 0x00005410ff030816 */ /* 0x000fc600000000ae */
[----:B------:R-:W-:-:S04]  /*17e0*/  FMUL.FTZ R4, R4, c[0x0][0x1ec] ;  /* 0x00007b0004047a20 */ /* 0x000fc80000410000 */
[----:B------:R-:W-:Y:S02]  /*17f0*/  @P0 FADD.FTZ R4, R3, R4 ;  /* 0x0000000403040221 */ /* 0x000fe40000010000 */
.L_x_16051:
[----:B------:R-:W-:Y:S05]  /*1800*/  BSYNC B0 ;  /* 0x0000000000007941 */ /* 0x000fea0003800000 */
.L_x_16049:
[----:B------:R-:W-:Y:S01]  /*1810*/  BSSY B0, `(.L_x_16052) ;  /* 0x000000a000007945 */ /* 0x000fe20003800000 */
[----:B------:R-:W-:Y:S05]  /*1820*/  @P2 BRA `(.L_x_16053) ;  /* 0x0000004000002947 */ /* 0x000fea0003800000 */
[----:B------:R-:W-:Y:S01]  /*1830*/  MOV R3, RZ ;  /* 0x000000ff00037202 */ /* 0x000fe20000000f00 */
[----:B------:R-:W-:Y:S05]  /*1840*/  @!P0 BRA `(.L_x_16054) ;  /* 0x0000006000008947 */ /* 0x000fea0003800000 */
[----:B-----5:R-:W-:Y:S01]  /*1850*/  PRMT R3, RZ, 0x7610, R174 ;  /* 0x00007610ff037816 */ /* 0x020fe200000000ae */
[----:B------:R-:W-:Y:S05]  /*1860*/  BRA `(.L_x_16054) ;  /* 0x0000004000007947 */ /* 0x000fea0003800000 */
.L_x_16053:
[----:B-----5:R-:W-:Y:S02]  /*1870*/  PRMT R3, RZ, 0x7610, R178 ;  /* 0x00007610ff037816 */ /* 0x020fe400000000b2 */
[----:B------:R-:W-:-:S03]  /*1880*/  @P0 PRMT R0, RZ, 0x7610, R174 ;  /* 0x00007610ff000816 */ /* 0x000fc600000000ae */
[----:B------:R-:W-:-:S04]  /*1890*/  FMUL.FTZ R3, R3, c[0x0][0x1ec] ;  /* 0x00007b0003037a20 */ /* 0x000fc80000410000 */
[----:B------:R-:W-:Y:S02]  /*18a0*/  @P0 FADD.FTZ R3, R0, R3 ;  /* 0x0000000300030221 */ /* 0x000fe40000010000 */
.L_x_16054:
[----:B------:R-:W-:Y:S05]  /*18b0*/  BSYNC B0 ;  /* 0x0000000000007941 */ /* 0x000fea0003800000 */
.L_x_16052:
[----:B------:R-:W-:Y:S01]  /*18c0*/  BSSY B0, `(.L_x_16055) ;  /* 0x000000a000007945 */ /* 0x000fe20003800000 */
[----:B------:R-:W-:Y:S05]  /*18d0*/  @P2 BRA `(.L_x_16056) ;  /* 0x0000004000002947 */ /* 0x000fea0003800000 */
[----:B------:R-:W-:Y:S01]  /*18e0*/  HFMA2.MMA R2, -RZ, RZ, 0, 0 ;  /* 0x00000000ff027435 */ /* 0x000fe200000001ff */
[----:B------:R-:W-:Y:S05]  /*18f0*/  @!P0 BRA `(.L_x_16057) ;  /* 0x0000006000008947 */ /* 0x000fea0003800000 */
[----:B-----5:R-:W-:Y:S01]  /*1900*/  PRMT R2, RZ, 0x5410, R175 ;  /* 0x00005410ff027816 */ /* 0x020fe200000000af */
[----:B------:R-:W-:Y:S05]  /*1910*/  BRA `(.L_x_16057) ;  /* 0x0000004000007947 */ /* 0x000fea0003800000 */
.L_x_16056:
[----:B-----5:R-:W-:Y:S02]  /*1920*/  PRMT R2, RZ, 0x5410, R179 ;  /* 0x00005410ff027816 */ /* 0x020fe400000000b3 */
[----:B------:R-:W-:-:S03]  /*1930*/  @P0 PRMT R181, RZ, 0x5410, R175 ;  /* 0x00005410ffb50816 */ /* 0x000fc600000000af */
[----:B------:R-:W-:-:S04]  /*1940*/  FMUL.FTZ R2, R2, c[0x0][0x1ec] ;  /* 0x00007b0002027a20 */ /* 0x000fc80000410000 */
[----:B------:R-:W-:Y:S02]  /*1950*/  @P0 FADD.FTZ R2, R181, R2 ;  /* 0x00000002b5020221 */ /* 0x000fe40000010000 */
.L_x_16057:
[----:B------:R-:W-:Y:S05]  /*1960*/  BSYNC B0 ;  /* 0x0000000000007941 */ /* 0x000fea0003800000 */
.L_x_16055:
[----:B------:R-:W-:Y:S01]  /*1970*/  BSSY B0, `(.L_x_16058) ;  /* 0x000000a000007945 */ /* 0x000fe20003800000 */
[----:B------:R-:W-:Y:S05]  /*1980*/  @P2 BRA `(.L_x_16059) ;  /* 0x0000004000002947 */ /* 0x000fea0003800000 */
[----:B------:R-:W-:Y:S01]  /*1990*/  MOV R0, RZ ;  /* 0x000000ff00007202 */ /* 0x000fe20000000f00 */
[----:B------:R-:W-:Y:S05]  /*19a0*/  @!P0 BRA `(.L_x_16060) ;  /* 0x0000006000008947 */ /* 0x000fea0003800000 */
[----:B-----5:R-:W-:Y:S01]  /*19b0*/  PRMT R0, RZ, 0x7610, R175 ;  /* 0x00007610ff007816 */ /* 0x020fe200000000af */
[----:B------:R-:W-:Y:S05]  /*19c0*/  BRA `(.L_x_16060) ;  /* 0x0000004000007947 */ /* 0x000fea0003800000 */
.L_x_16059:
[----:B-----5:R-:W-:Y:S02]  /*19d0*/  PRMT R0, RZ, 0x7610, R179 ;  /* 0x00007610ff007816 */ /* 0x020fe400000000b3 */
[----:B------:R-:W-:-:S03]  /*19e0*/  @P0 PRMT R181, RZ, 0x7610, R175 ;  /* 0x00007610ffb50816 */ /* 0x000fc600000000af */
[----:B------:R-:W-:-:S04]  /*19f0*/  FMUL.FTZ R0, R0, c[0x0][0x1ec] ;  /* 0x00007b0000007a20 */ /* 0x000fc80000410000 */
[----:B------:R-:W-:Y:S02]  /*1a00*/  @P0 FADD.FTZ R0, R181, R0 ;  /* 0x00000000b5000221 */ /* 0x000fe40000010000 */
.L_x_16060:
[----:B------:R-:W-:Y:S05]  /*1a10*/  BSYNC B0 ;  /* 0x0000000000007941 */ /* 0x000fea0003800000 */
.L_x_16058:
        /* <DEDUP_REMOVED lines=18> */
.L_x_16062:
[----:B-----5:R-:W-:Y:S02]  /*1b40*/  PRMT R192, RZ, 0x5410, R176 ;  /* 0x00005410ffc07816 */ /* 0x020fe400000000b0 */
[----:B0-----:R-:W-:-:S03]  /*1b50*/  @P0 PRMT R181, RZ, 0x5410, R172 ;  /* 0x00005410ffb50816 */ /* 0x001fc600000000ac */
[----:B------:R-:W-:-:S04]  /*1b60*/  FMUL.FTZ R192, R192, c[0x0][0x1ec] ;  /* 0x00007b00c0c07a20 */ /* 0x000fc80000410000 */
[----:B------:R-:W-:Y:S02]  /*1b70*/  @P0 FADD.FTZ R192, R181, R192 ;  /* 0x000000c0b5c00221 */ /* 0x000fe40000010000 */
.L_x_16063:
[----:B------:R-:W-:Y:S05]  /*1b80*/  BSYNC B0 ;  /* 0x0000000000007941 */ /* 0x000fea0003800000 */
.L_x_16061:
[----:B------:R-:W-:Y:S01]  /*1b90*/  BSSY B0, `(.L_x_16064) ;  /* 0x000000a000007945 */ /* 0x000fe20003800000 */
[----:B------:R-:W-:Y:S05]  /*1ba0*/  @P2 BRA `(.L_x_16065) ;  /* 0x0000004000002947 */ /* 0x000fea0003800000 */
[----:B0-----:R-:W-:Y:S01]  /*1bb0*/  MOV R191, RZ ;  /* 0x000000ff00bf7202 */ /* 0x001fe20000000f00 */
[----:B------:R-:W-:Y:S05]  /*1bc0*/  @!P0 BRA `(.L_x_16066) ;  /* 0x0000006000008947 */ /* 0x000fea0003800000 */
[----:B-----5:R-:W-:Y:S01]  /*1bd0*/  PRMT R191, RZ, 0x7610, R172 ;  /* 0x00007610ffbf7816 */ /* 0x020fe200000000ac */
[----:B------:R-:W-:Y:S05]  /*1be0*/  BRA `(.L_x_16066) ;  /* 0x0000004000007947 */ /* 0x000fea0003800000 */
.L_x_16065:
[----:B0----5:R-:W-:Y:S02]  /*1bf0*/  PRMT R191, RZ, 0x7610, R176 ;  /* 0x00007610ffbf7816 */ /* 0x021fe400000000b0 */
[----:B------:R-:W-:-:S03]  /*1c00*/  @P0 PRMT R180, RZ, 0x7610, R172 ;  /* 0x00007610ffb40816 */ /* 0x000fc600000000ac */
[----:B------:R-:W-:-:S04]  /*1c10*/  FMUL.FTZ R191, R191, c[0x0][0x1ec] ;  /* 0x00007b00bfbf7a20 */ /* 0x000fc80000410000 */
[----:B------:R-:W-:Y:S02]  /*1c20*/  @P0 FADD.FTZ R191, R180, R191 ;  /* 0x000000bfb4bf0221 */ /* 0x000fe40000010000 */
.L_x_16066:
[----:B------:R-:W-:Y:S05]  /*1c30*/  BSYNC B0 ;  /* 0x0000000000007941 */ /* 0x000fea0003800000 */
.L_x_16064:
[----:B------:R-:W-:Y:S01]  /*1c40*/  BSSY B0, `(.L_x_16067) ;  /* 0x000000a000007945 */ /* 0x000fe20003800000 */
[----:B------:R-:W-:Y:S05]  /*1c50*/  @P2 BRA `(.L_x_16068) ;  /* 0x0000004000002947 */ /* 0x000fea0003800000 */
[----:B------:R-:W-:Y:S01]  /*1c60*/  HFMA2.MMA R190, -RZ, RZ, 0, 0 ;  /* 0x00000000ffbe7435 */ /* 0x000fe200000001ff */
[----:B------:R-:W-:Y:S05]  /*1c70*/  @!P0 BRA `(.L_x_16069) ;  /* 0x0000006000008947 */ /* 0x000fea0003800000 */
[----:B-----5:R-:W-:Y:S01]  /*1c80*/  PRMT R190, RZ, 0x5410, R173 ;  /* 0x00005410ffbe7816 */ /* 0x020fe200000000ad */
[----:B------:R-:W-:Y:S05]  /*1c90*/  BRA `(.L_x_16069) ;  /* 0x0000004000007947 */ /* 0x000fea0003800000 */
.L_x_16068:
[----:B-----5:R-:W-:Y:S02]  /*1ca0*/  PRMT R190, RZ, 0x5410, R177 ;  /* 0x00005410ffbe7816 */ /* 0x020fe400000000b1 */
[----:B------:R-:W-:-:S03]  /*1cb0*/  @P0 PRMT R181, RZ, 0x5410, R173 ;  /* 0x00005410ffb50816 */ /* 0x000fc600000000ad */
[----:B------:R-:W-:-:S04]  /*1cc0*/  FMUL.FTZ R190, R190, c[0x0][0x1ec] ;  /* 0x00007b00bebe7a20 */ /* 0x000fc80000410000 */
[----:B------:R-:W-:Y:S02]  /*1cd0*/  @P0 FADD.FTZ R190, R181, R190 ;  /* 0x000000beb5be0221 */ /* 0x000fe40000010000 */
.L_x_16069:
[----:B------:R-:W-:Y:S05]  /*1ce0*/  BSYNC B0 ;  /* 0x0000000000007941 */ /* 0x000fea0003800000 */
.L_x_16067:
[----:B------:R-:W-:Y:S01]  /*1cf0*/  BSSY B0, `(.L_x_16070) ;  /* 0x000000a000007945 */ /* 0x000fe20003800000 */
[----:B------:R-:W-:Y:S05]  /*1d00*/  @P2 BRA `(.L_x_16071) ;  /* 0x0000004000002947 */ /* 0x000fea0003800000 */
[----:B------:R-:W-:Y:S01]  /*1d10*/  MOV R189, RZ ;  /* 0x000000ff00bd7202 */ /* 0x000fe20000000f00 */
[----:B------:R-:W-:Y:S05]  /*1d20*/  @!P0 BRA `(.L_x_16072) ;  /* 0x0000006000008947 */ /* 0x000fea0003800000 */
[----:B-----5:R-:W-:Y:S01]  /*1d30*/  PRMT R189, RZ, 0x7610, R173 ;  /* 0x00007610ffbd7816 */ /* 0x020fe200000000ad */
[----:B------:R-:W-:Y:S05]  /*1d40*/  BRA `(.L_x_16072) ;  /* 0x0000004000007947 */ /* 0x000fea0003800000 */
.L_x_16071:
[----:B-----5:R-:W-:Y:S02]  /*1d50*/  PRMT R189, RZ, 0x7610, R177 ;  /* 0x00007610ffbd7816 */ /* 0x020fe400000000b1 */
[----:B------:R-:W-:-:S03]  /*1d60*/  @P0 PRMT R180, RZ, 0x7610, R173 ;  /* 0x00007610ffb40816 */ /* 0x000fc600000000ad */
[----:B------:R-:W-:-:S04]  /*1d70*/  FMUL.FTZ R189, R189, c[0x0][0x1ec] ;  /* 0x00007b00bdbd7a20 */ /* 0x000fc80000410000 */
[----:B------:R-:W-:Y:S02]  /*1d80*/  @P0 FADD.FTZ R189, R180, R189 ;  /* 0x000000bdb4bd0221 */ /* 0x000fe40000010000 */
.L_x_16072:
[----:B------:R-:W-:Y:S05]  /*1d90*/  BSYNC B0 ;  /* 0x0000000000007941 */ /* 0x000fea0003800000 */
.L_x_16070:
[----:B------:R-:W-:Y:S01]  /*1da0*/  BSSY B0, `(.L_x_16073) ;  /* 0x000000a000007945 */ /* 0x000fe20003800000 */
[----:B------:R-:W-:Y:S05]  /*1db0*/  @P2 BRA `(.L_x_16074) ;  /* 0x0000004000002947 */ /* 0x000fea0003800000 */
[----:B------:R-:W-:Y:S01]  /*1dc0*/  HFMA2.MMA R188, -RZ, RZ, 0, 0 ;  /* 0x00000000ffbc7435 */ /* 0x000fe200000001ff */
[----:B------:R-:W-:Y:S05]  /*1dd0*/  @!P0 BRA `(.L_x_16075) ;  /* 0x0000006000008947 */ /* 0x000fea0003800000 */
[----:B-----5:R-:W-:Y:S01]  /*1de0*/  PRMT R188, RZ, 0x5410, R174 ;  /* 0x00005410ffbc7816 */ /* 0x020fe200000000ae */
[----:B------:R-:W-:Y:S05]  /*1df0*/  BRA `(.L_x_16075) ;  /* 0x0000004000007947 */ /* 0x000fea0003800000 */
.L_x_16074:
[----:B-----5:R-:W-:Y:S02]  /*1e00*/  PRMT R188, RZ, 0x5410, R178 ;  /* 0x00005410ffbc7816 */ /* 0x020fe400000000b2 */
[----:B------:R-:W-:-:S03]  /*1e10*/  @P0 PRMT R181, RZ, 0x5410, R174 ;  /* 0x00005410ffb50816 */ /* 0x000fc600000000ae */
[----:B------:R-:W-:-:S04]  /*1e20*/  FMUL.FTZ R188, R188, c[0x0][0x1ec] ;  /* 0x00007b00bcbc7a20 */ /* 0x000fc80000410000 */
[----:B------:R-:W-:Y:S02]  /*1e30*/  @P0 FADD.FTZ R188, R181, R188 ;  /* 0x000000bcb5bc0221 */ /* 0x000fe40000010000 */
.L_x_16075:
[----:B------:R-:W-:Y:S05]  /*1e40*/  BSYNC B0 ;  /* 0x0000000000007941 */ /* 0x000fea0003800000 */
.L_x_16073:
[----:B------:R-:W-:Y:S01]  /*1e50*/  BSSY B0, `(.L_x_16076) ;  /* 0x000000a000007945 */ /* 0x000fe20003800000 */
[----:B------:R-:W-:Y:S05]  /*1e60*/  @P2 BRA `(.L_x_16077) ;  /* 0x0000004000002947 */ /* 0x000fea0003800000 */
[----:B------:R-:W-:Y:S01]  /*1e70*/  MOV R187, RZ ;  /* 0x000000ff00bb7202 */ /* 0x000fe20000000f00 */
[----:B------:R-:W-:Y:S05]  /*1e80*/  @!P0 BRA `(.L_x_16078) ;  /* 0x0000006000008947 */ /* 0x000fea0003800000 */
[----:B-----5:R-:W-:Y:S01]  /*1e90*/  PRMT R187, RZ, 0x7610, R174 ;  /* 0x00007610ffbb7816 */ /* 0x020fe200000000ae */
[----:B------:R-:W-:Y:S05]  /*1ea0*/  BRA `(.L_x_16078) ;  /* 0x0000004000007947 */ /* 0x000fea0003800000 */
.L_x_16077:
[----:B-----5:R-:W-:Y:S02]  /*1eb0*/  PRMT R187, RZ, 0x7610, R178 ;  /* 0x00007610ffbb7816 */ /* 0x020fe400000000b2 */
[----:B------:R-:W-:-:S03]  /*1ec0*/  @P0 PRMT R180, RZ, 0x7610, R174 ;  /* 0x00007610ffb40816 */ /* 0x000fc600000000ae */
[----:B------:R-:W-:-:S04]  /*1ed0*/  FMUL.FTZ R187, R187, c[0x0][0x1ec] ;  /* 0x00007b00bbbb7a20 */ /* 0x000fc80000410000 */
[----:B------:R-:W-:Y:S02]  /*1ee0*/  @P0 FADD.FTZ R187, R180, R187 ;  /* 0x000000bbb4bb0221 */ /* 0x000fe40000010000 */
.L_x_16078:
[----:B------:R-:W-:Y:S05]  /*1ef0*/  BSYNC B0 ;  /* 0x0000000000007941 */ /* 0x000fea0003800000 */
.L_x_16076:
[----:B------:R-:W-:Y:S01]  /*1f00*/  BSSY B0, `(.L_x_16079) ;  /* 0x000000a000007945 */ /* 0x000fe20003800000 */
[----:B------:R-:W-:Y:S05]  /*1f10*/  @P2 BRA `(.L_x_16080) ;  /* 0x0000004000002947 */ /* 0x000fea0003800000 */
[----:B------:R-:W-:Y:S01]  /*1f20*/  HFMA2.MMA R186, -RZ, RZ, 0, 0 ;  /* 0x00000000ffba7435 */ /* 0x000fe200000001ff */
[----:B------:R-:W-:Y:S05]  /*1f30*/  @!P0 BRA `(.L_x_16081) ;  /* 0x0000006000008947 */ /* 0x000fea0003800000 */
[----:B-----5:R-:W-:Y:S01]  /*1f40*/  PRMT R186, RZ, 0x5410, R175 ;  /* 0x00005410ffba7816 */ /* 0x020fe200000000af */
[----:B------:R-:W-:Y:S05]  /*1f50*/  BRA `(.L_x_16081) ;  /* 0x0000004000007947 */ /* 0x000fea0003800000 */
.L_x_16080:
[----:B-----5:R-:W-:Y:S02]  /*1f60*/  PRMT R186, RZ, 0x5410, R179 ;  /* 0x00005410ffba7816 */ /* 0x020fe400000000b3 */
[----:B------:R-:W-:-:S03]  /*1f70*/  @P0 PRMT R181, RZ, 0x5410, R175 ;  /* 0x00005410ffb50816 */ /* 0x000fc600000000af */
[----:B------:R-:W-:-:S04]  /*1f80*/  FMUL.FTZ R186, R186, c[0x0][0x1ec] ;  /* 0x00007b00baba7a20 */ /* 0x000fc80000410000 */
[----:B------:R-:W-:Y:S02]  /*1f90*/  @P0 FADD.FTZ R186, R181, R186 ;  /* 0x000000bab5ba0221 */ /* 0x000fe40000010000 */
.L_x_16081:
[----:B------:R-:W-:Y:S05]  /*1fa0*/  BSYNC B0 ;  /* 0x0000000000007941 */ /* 0x000fea0003800000 */
.L_x_16079:
[----:B------:R-:W-:Y:S01]  /*1fb0*/  BSSY B0, `(.L_x_16082) ;  /* 0x000000a000007945 */ /* 0x000fe20003800000 */
[----:B------:R-:W-:Y:S05]  /*1fc0*/  @P2 BRA `(.L_x_16083) ;  /* 0x0000004000002947 */ /* 0x000fea0003800000 */
[----:B------:R-:W-:Y:S01]  /*1fd0*/  MOV R185, RZ ;  /* 0x000000ff00b97202 */ /* 0x000fe20000000f00 */
[----:B------:R-:W-:Y:S05]  /*1fe0*/  @!P0 BRA `(.L_x_16084) ;  /* 0x0000006000008947 */ /* 0x000fea0003800000 */
[----:B-----5:R-:W-:Y:S01]  /*1ff0*/  PRMT R185, RZ, 0x7610, R175 ;  /* 0x00007610ffb97816 */ /* 0x020fe200000000af */
[----:B------:R-:W-:Y:S05]  /*2000*/  BRA `(.L_x_16084) ;  /* 0x0000004000007947 */ /* 0x000fea0003800000 */
.L_x_16083:
[----:B-----5:R-:W-:Y:S02]  /*2010*/  PRMT R185, RZ, 0x7610, R179 ;  /* 0x00007610ffb97816 */ /* 0x020fe400000000b3 */
[----:B------:R-:W-:-:S03]  /*2020*/  @P0 PRMT R180, RZ, 0x7610, R175 ;  /* 0x00007610ffb40816 */ /* 0x000fc600000000af */
[----:B------:R-:W-:-:S04]  /*2030*/  FMUL.FTZ R185, R185, c[0x0][0x1ec] ;  /* 0x00007b00b9b97a20 */ /* 0x000fc80000410000 */
[----:B------:R-:W-:Y:S02]  /*2040*/  @P0 FADD.FTZ R185, R180, R185 ;  /* 0x000000b9b4b90221 */ /* 0x000fe40000010000 */
.L_x_16084:
[----:B------:R-:W-:Y:S05]  /*2050*/  BSYNC B0 ;  /* 0x0000000000007941 */ /* 0x000fea0003800000 */
.L_x_16082:
        /* <DEDUP_REMOVED lines=18> */
.L_x_16086:
[----:B-----5:R-:W-:Y:S02]  /*2180*/  PRMT R201, RZ, 0x5410, R176 ;  /* 0x00005410ffc97816 */ /* 0x020fe400000000b0 */
[----:B0-----:R-:W-:-:S03]  /*2190*/  @P0 PRMT R180, RZ, 0x5410, R172 ;  /* 0x00005410ffb40816 */ /* 0x001fc600000000ac */
[----:B------:R-:W-:-:S04]  /*21a0*/  FMUL.FTZ R201, R201, c[0x0][0x1ec] ;  /* 0x00007b00c9c97a20 */ /* 0x000fc80000410000 */
[----:B------:R-:W-:Y:S02]  /*21b0*/  @P0 FADD.FTZ R201, R180, R201 ;  /* 0x000000c9b4c90221 */ /* 0x000fe40000010000 */
.L_x_16087:
[----:B------:R-:W-:Y:S05]  /*21c0*/  BSYNC B0 ;  /* 0x0000000000007941 */ /* 0x000fea0003800000 */
.L_x_16085:
[----:B------:R-:W-:Y:S01]  /*21d0*/  BSSY B0, `(.L_x_16088) ;  /* 0x000000a000007945 */ /* 0x000fe20003800000 */
[----:B------:R-:W-:Y:S05]  /*21e0*/  @P2 BRA `(.L_x_16089) ;  /* 0x0000004000002947 */ /* 0x000fea0003800000 */
[----:B------:R-:W-:Y:S01]  /*21f0*/  MOV R200, RZ ;  /* 0x000000ff00c87202 */ /* 0x000fe20000000f00 */
[----:B------:R-:W-:Y:S05]  /*2200*/  @!P0 BRA `(.L_x_16090) ;  /* 0x0000006000008947 */ /* 0x000fea0003800000 */
[----:B-----5:R-:W-:Y:S01]  /*2210*/  PRMT R200, RZ, 0x7610, R172 ;  /* 0x00007610ffc87816 */ /* 0x020fe200000000ac */
[----:B------:R-:W-:Y:S05]  /*2220*/  BRA `(.L_x_16090) ;  /* 0x0000004000007947 */ /* 0x000fea0003800000 */
.L_x_16089:
[----:B-----5:R-:W-:Y:S02]  /*2230*/  PRMT R200, RZ, 0x7610, R176 ;  /* 0x00007610ffc87816 */ /* 0x020fe400000000b0 */
[----:B0-----:R-:W-:-:S03]  /*2240*/  @P0 PRMT R181, RZ, 0x7610, R172 ;  /* 0x00007610ffb50816 */ /* 0x001fc600000000ac */
[----:B------:R-:W-:-:S04]  /*2250*/  FMUL.FTZ R200, R200, c[0x0][0x1ec] ;  /* 0x00007b00c8c87a20 */ /* 0x000fc80000410000 */
[----:B------:R-:W-:Y:S02]  /*2260*/  @P0 FADD.FTZ R200, R181, R200 ;  /* 0x000000c8b5c80221 */ /* 0x000fe40000010000 */
.L_x_16090:
[----:B------:R-:W-:Y:S05]  /*2270*/  BSYNC B0 ;  /* 0x0000000000007941 */ /* 0x000fea0003800000 */
.L_x_16088:
[----:B------:R-:W-:Y:S01]  /*2280*/  BSSY B0, `(.L_x_16091) ;  /* 0x000000a000007945 */ /* 0x000fe20003800000 */
[----:B------:R-:W-:Y:S05]  /*2290*/  @P2 BRA `(.L_x_16092) ;  /* 0x0000004000002947 */ /* 0x000fea0003800000 */
[----:B0-----:R-:W-:Y:S01]  /*22a0*/  HFMA2.MMA R199, -RZ, RZ, 0, 0 ;  /* 0x00000000ffc77435 */ /* 0x001fe200000001ff */
[----:B------:R-:W-:Y:S05]  /*22b0*/  @!P0 BRA `(.L_x_16093) ;  /* 0x0000006000008947 */ /* 0x000fea0003800000 */
[----:B-----5:R-:W-:Y:S01]  /*22c0*/  PRMT R199, RZ, 0x5410, R173 ;  /* 0x00005410ffc77816 */ /* 0x020fe200000000ad */
[----:B------:R-:W-:Y:S05]  /*22d0*/  BRA `(.L_x_16093) ;  /* 0x0000004000007947 */ /* 0x000fea0003800000 */
.L_x_16092:
[----:B0----5:R-:W-:Y:S02]  /*22e0*/  PRMT R199, RZ, 0x5410, R177 ;  /* 0x00005410ffc77816 */ /* 0x021fe400000000b1 */
[----:B------:R-:W-:-:S03]  /*22f0*/  @P0 PRMT R180, RZ, 0x5410, R173 ;  /* 0x00005410ffb40816 */ /* 0x000fc600000000ad */
[----:B------:R-:W-:-:S04]  /*2300*/  FMUL.FTZ R199, R199, c[0x0][0x1ec] ;  /* 0x00007b00c7c77a20 */ /* 0x000fc80000410000 */
[----:B------:R-:W-:Y:S02]  /*2310*/  @P0 FADD.FTZ R199, R180, R199 ;  /* 0x000000c7b4c70221 */ /* 0x000fe40000010000 */
.L_x_16093:
[----:B------:R-:W-:Y:S05]  /*2320*/  BSYNC B0 ;  /* 0x0000000000007941 */ /* 0x000fea0003800000 */
.L_x_16091:
[----:B------:R-:W-:Y:S01]  /*2330*/  BSSY B0, `(.L_x_16094) ;  /* 0x000000a000007945 */ /* 0x000fe20003800000 */
[----:B------:R-:W-:Y:S05]  /*2340*/  @P2 BRA `(.L_x_16095) ;  /* 0x0000004000002947 */ /* 0x000fea0003800000 */
[----:B------:R-:W-:Y:S01]  /*2350*/  MOV R198, RZ ;  /* 0x000000ff00c67202 */ /* 0x000fe20000000f00 */
[----:B------:R-:W-:Y:S05]  /*2360*/  @!P0 BRA `(.L_x_16096) ;  /* 0x0000006000008947 */ /* 0x000fea0003800000 */
[----:B-----5:R-:W-:Y:S01]  /*2370*/  PRMT R198, RZ, 0x7610, R173 ;  /* 0x00007610ffc67816 */ /* 0x020fe200000000ad */
[----:B------:R-:W-:Y:S05]  /*2380*/  BRA `(.L_x_16096) ;  /* 0x0000004000007947 */ /* 0x000fea0003800000 */
.L_x_16095:
[----:B-----5:R-:W-:Y:S02]  /*2390*/  PRMT R198, RZ, 0x7610, R177 ;  /* 0x00007610ffc67816 */ /* 0x020fe400000000b1 */
[----:B------:R-:W-:-:S03]  /*23a0*/  @P0 PRMT R181, RZ, 0x7610, R173 ;  /* 0x00007610ffb50816 */ /* 0x000fc600000000ad */
[----:B------:R-:W-:-:S04]  /*23b0*/  FMUL.FTZ R198, R198, c[0x0][0x1ec] ;  /* 0x00007b00c6c67a20 */ /* 0x000fc80000410000 */
[----:B------:R-:W-:Y:S02]  /*23c0*/  @P0 FADD.FTZ R198, R181, R198 ;  /* 0x000000c6b5c60221 */ /* 0x000fe40000010000 */
.L_x_16096:
[----:B------:R-:W-:Y:S05]  /*23d0*/  BSYNC B0 ;  /* 0x0000000000007941 */ /* 0x000fea0003800000 */
.L_x_16094:
[----:B------:R-:W-:Y:S01]  /*23e0*/  BSSY B0, `(.L_x_16097) ;  /* 0x000000a000007945 */ /* 0x000fe20003800000 */
[----:B------:R-:W-:Y:S05]  /*23f0*/  @P2 BRA `(.L_x_16098) ;  /* 0x0000004000002947 */ /* 0x000fea0003800000 */
[----:B------:R-:W-:Y:S01]  /*2400*/  HFMA2.MMA R197, -RZ, RZ, 0, 0 ;  /* 0x00000000ffc57435 */ /* 0x000fe200000001ff */
[----:B------:R-:W-:Y:S05]  /*2410*/  @!P0 BRA `(.L_x_16099) ;  /* 0x0000006000008947 */ /* 0x000fea0003800000 */
[----:B-----5:R-:W-:Y:S01]  /*2420*/  PRMT R197, RZ, 0x5410, R174 ;  /* 0x00005410ffc57816 */ /* 0x020fe200000000ae */
[----:B------:R-:W-:Y:S05]  /*2430*/  BRA `(.L_x_16099) ;  /* 0x0000004000007947 */ /* 0x000fea0003800000 */
.L_x_16098:
[----:B-----5:R-:W-:Y:S02]  /*2440*/  PRMT R197, RZ, 0x5410, R178 ;  /* 0x00005410ffc57816 */ /* 0x020fe400000000b2 */
[----:B------:R-:W-:-:S03]  /*2450*/  @P0 PRMT R180, RZ, 0x5410, R174 ;  /* 0x00005410ffb40816 */ /* 0x000fc600000000ae */
[----:B------:R-:W-:-:S04]  /*2460*/  FMUL.FTZ R197, R197, c[0x0][0x1ec] ;  /* 0x00007b00c5c57a20 */ /* 0x000fc80000410000 */
[----:B------:R-:W-:Y:S02]  /*2470*/  @P0 FADD.FTZ R197, R180, R197 ;  /* 0x000000c5b4c50221 */ /* 0x000fe40000010000 */
.L_x_16099:
[----:B------:R-:W-:Y:S05]  /*2480*/  BSYNC B0 ;  /* 0x0000000000007941 */ /* 0x000fea0003800000 */
.L_x_16097:
[----:B------:R-:W-:Y:S01]  /*2490*/  BSSY B0, `(.L_x_16100) ;  /* 0x000000a000007945 */ /* 0x000fe20003800000 */
[----:B------:R-:W-:Y:S05]  /*24a0*/  @P2 BRA `(.L_x_16101) ;  /* 0x0000004000002947 */ /* 0x000fea0003800000 */
[----:B------:R-:W-:Y:S01]  /*24b0*/  MOV R196, RZ ;  /* 0x000000ff00c47202 */ /* 0x000fe20000000f00 */
[----:B------:R-:W-:Y:S05]  /*24c0*/  @!P0 BRA `(.L_x_16102) ;  /* 0x0000006000008947 */ /* 0x000fea0003800000 */
[----:B-----5:R-:W-:Y:S01]  /*24d0*/  PRMT R196, RZ, 0x7610, R174 ;  /* 0x00007610ffc47816 */ /* 0x020fe200000000ae */
[----:B------:R-:W-:Y:S05]  /*24e0*/  BRA `(.L_x_16102) ;  /* 0x0000004000007947 */ /* 0x000fea0003800000 */
.L_x_16101:
[----:B-----5:R-:W-:Y:S02]  /*24f0*/  PRMT R196, RZ, 0x7610, R178 ;  /* 0x00007610ffc47816 */ /* 0x020fe400000000b2 */
[----:B------:R-:W-:-:S03]  /*2500*/  @P0 PRMT R181, RZ, 0x7610, R174 ;  /* 0x00007610ffb50816 */ /* 0x000fc600000000ae */
[----:B------:R-:W-:-:S04]  /*2510*/  FMUL.FTZ R196, R196, c[0x0][0x1ec] ;  /* 0x00007b00c4c47a20 */ /* 0x000fc80000410000 */
[----:B------:R-:W-:Y:S02]  /*2520*/  @P0 FADD.FTZ R196, R181, R196 ;  /* 0x000000c4b5c40221 */ /* 0x000fe40000010000 */
.L_x_16102:
[----:B------:R-:W-:Y:S05]  /*2530*/  BSYNC B0 ;  /* 0x0000000000007941 */ /* 0x000fea0003800000 */
.L_x_16100:
[----:B------:R-:W-:Y:S01]  /*2540*/  BSSY B0, `(.L_x_16103) ;  /* 0x000000a000007945 */ /* 0x000fe20003800000 */
[----:B------:R-:W-:Y:S05]  /*2550*/  @P2 BRA `(.L_x_16104) ;  /* 0x0000004000002947 */ /* 0x000fea0003800000 */
[----:B------:R-:W-:Y:S01]  /*2560*/  HFMA2.MMA R195, -RZ, RZ, 0, 0 ;  /* 0x00000000ffc37435 */ /* 0x000fe200000001ff */
[----:B------:R-:W-:Y:S05]  /*2570*/  @!P0 BRA `(.L_x_16105) ;  /* 0x0000006000008947 */ /* 0x000fea0003800000 */
[----:B-----5:R-:W-:Y:S01]  /*2580*/  PRMT R195, RZ, 0x5410, R175 ;  /* 0x00005410ffc37816 */ /* 0x020fe200000000af */
[----:B------:R-:W-:Y:S05]  /*2590*/  BRA `(.L_x_16105) ;  /* 0x0000004000007947 */ /* 0x000fea0003800000 */
.L_x_16104:
[----:B-----5:R-:W-:Y:S02]  /*25a0*/  PRMT R195, RZ, 0x5410, R179 ;  /* 0x00005410ffc37816 */ /* 0x020fe400000000b3 */
[----:B------:R-:W-:-:S03]  /*25b0*/  @P0 PRMT R180, RZ, 0x5410, R175 ;  /* 0x00005410ffb40816 */ /* 0x000fc600000000af */
[----:B------:R-:W-:-:S04]  /*25c0*/  FMUL.FTZ R195, R195, c[0x0][0x1ec] ;  /* 0x00007b00c3c37a20 */ /* 0x000fc80000410000 */
[----:B------:R-:W-:Y:S02]  /*25d0*/  @P0 FADD.FTZ R195, R180, R195 ;  /* 0x000000c3b4c30221 */ /* 0x000fe40000010000 */
.L_x_16105:
[----:B------:R-:W-:Y:S05]  /*25e0*/  BSYNC B0 ;  /* 0x0000000000007941 */ /* 0x000fea0003800000 */
.L_x_16103:
[----:B------:R-:W-:Y:S01]  /*25f0*/  BSSY B0, `(.L_x_16106) ;  /* 0x000000a000007945 */ /* 0x000fe20003800000 */
[----:B------:R-:W-:Y:S05]  /*2600*/  @P2 BRA `(.L_x_16107) ;  /* 0x0000004000002947 */ /* 0x000fea0003800000 */
[----:B------:R-:W-:Y:S01]  /*2610*/  MOV R194, RZ ;  /* 0x000000ff00c27202 */ /* 0x000fe20000000f00 */
[----:B------:R-:W-:Y:S05]  /*2620*/  @!P0 BRA `(.L_x_16108) ;  /* 0x0000006000008947 */ /* 0x000fea0003800000 */
[----:B-----5:R-:W-:Y:S01]  /*2630*/  PRMT R194, RZ, 0x7610, R175 ;  /* 0x00007610ffc27816 */ /* 0x020fe200000000af */
[----:B------:R-:W-:Y:S05]  /*2640*/  BRA `(.L_x_16108) ;  /* 0x0000004000007947 */ /* 0x000fea0003800000 */
.L_x_16107:
[----:B-----5:R-:W-:Y:S02]  /*2650*/  PRMT R194, RZ, 0x7610, R179 ;  /* 0x00007610ffc27816 */ /* 0x020fe400000000b3 */
[----:B------:R-:W-:-:S03]  /*2660*/  @P0 PRMT R181, RZ, 0x7610, R175 ;  /* 0x00007610ffb50816 */ /* 0x000fc600000000af */
[----:B------:R-:W-:-:S04]  /*2670*/  FMUL.FTZ R194, R194, c[0x0][0x1ec] ;  /* 0x00007b00c2c27a20 */ /* 0x000fc80000410000 */
[----:B------:R-:W-:Y:S02]  /*2680*/  @P0 FADD.FTZ R194, R181, R194 ;  /* 0x000000c2b5c20221 */ /* 0x000fe40000010000 */
.L_x_16108:
[----:B------:R-:W-:Y:S05]  /*2690*/  BSYNC B0 ;  /* 0x0000000000007941 */ /* 0x000fea0003800000 */
.L_x_16106:
        /* <DEDUP_REMOVED lines=18> */
.L_x_16110:
[----:B-----5:R-:W-:Y:S02]  /*27c0*/  PRMT R211, RZ, 0x5410, R176 ;  /* 0x00005410ffd37816 */ /* 0x020fe400000000b0 */
[----:B0-----:R-:W-:-:S03]  /*27d0*/  @P0 PRMT R180, RZ, 0x5410, R172 ;  /* 0x00005410ffb40816 */ /* 0x001fc600000000ac */
[----:B------:R-:W-:-:S04]  /*27e0*/  FMUL.FTZ R211, R211, c[0x0][0x1ec] ;  /* 0x00007b00d3d37a20 */ /* 0x000fc80000410000 */
[----:B------:R-:W-:Y:S02]  /*27f0*/  @P0 FADD.FTZ R211, R180, R211 ;  /* 0x000000d3b4d30221 */ /* 0x000fe40000010000 */
.L_x_16111:
[----:B------:R-:W-:Y:S05]  /*2800*/  BSYNC B0 ;  /* 0x0000000000007941 */ /* 0x000fea0003800000 */
.L_x_16109:
[----:B------:R-:W-:Y:S01]  /*2810*/  BSSY B0, `(.L_x_16112) ;  /* 0x000000a000007945 */ /* 0x000fe20003800000 */
[----:B------:R-:W-:Y:S05]  /*2820*/  @P2 BRA `(.L_x_16113) ;  /* 0x0000004000002947 */ /* 0x000fea0003800000 */
[----:B------:R-:W-:Y:S01]  /*2830*/  MOV R210, RZ ;  /* 0x000000ff00d27202 */ /* 0x000fe20000000f00 */
[----:B------:R-:W-:Y:S05]  /*2840*/  @!P0 BRA `(.L_x_16114) ;  /* 0x0000006000008947 */ /* 0x000fea0003800000 */
[----:B-----5:R-:W-:Y:S01]  /*2850*/  PRMT R210, RZ, 0x7610, R172 ;  /* 0x00007610ffd27816 */ /* 0x020fe200000000ac */
[----:B------:R-:W-:Y:S05]  /*2860*/  BRA `(.L_x_16114) ;  /* 0x0000004000007947 */ /* 0x000fea0003800000 */
.L_x_16113:
[----:B-----5:R-:W-:Y:S02]  /*2870*/  PRMT R210, RZ, 0x7610, R176 ;  /* 0x00007610ffd27816 */ /* 0x020fe400000000b0 */
[----:B0-----:R-:W-:-:S03]  /*2880*/  @P0 PRMT R181, RZ, 0x7610, R172 ;  /* 0x00007610ffb50816 */ /* 0x001fc600000000ac */
[----:B------:R-:W-:-:S04]  /*2890*/  FMUL.FTZ R210, R210, c[0x0][0x1ec] ;  /* 0x00007b00d2d27a20 */ /* 0x000fc80000410000 */
[----:B------:R-:W-:Y:S02]  /*28a0*/  @P0 FADD.FTZ R210, R181, R210 ;  /* 0x000000d2b5d20221 */ /* 0x000fe40000010000 */
.L_x_16114:
[----:B------:R-:W-:Y:S05]  /*28b0*/  BSYNC B0 ;  /* 0x0000000000007941 */ /* 0x000fea0003800000 */
.L_x_16112:
[----:B------:R-:W-:Y:S01]  /*28c0*/  BSSY B0, `(.L_x_16115) ;  /* 0x000000a000007945 */ /* 0x000fe20003800000 */
[----:B------:R-:W-:Y:S05]  /*28d0*/  @P2 BRA `(.L_x_16116) ;  /* 0x0000004000002947 */ /* 0x000fea0003800000 */
[----:B0-----:R-:W-:Y:S01]  /*28e0*/  HFMA2.MMA R209, -RZ, RZ, 0, 0 ;  /* 0x00000000ffd17435 */ /* 0x001fe200000001ff */
[----:B------:R-:W-:Y:S05]  /*28f0*/  @!P0 BRA `(.L_x_16117) ;  /* 0x0000006000008947 */ /* 0x000fea0003800000 */
[----:B-----5:R-:W-:Y:S01]  /*2900*/  PRMT R209, RZ, 0x5410, R173 ;  /* 0x00005410ffd17816 */ /* 0x020fe200000000ad */
[----:B------:R-:W-:Y:S05]  /*2910*/  BRA `(.L_x_16117) ;  /* 0x0000004000007947 */ /* 0x000fea0003800000 */
.L_x_16116:
[----:B0----5:R-:W-:Y:S02]  /*2920*/  PRMT R209, RZ, 0x5410, R177 ;  /* 0x00005410ffd17816 */ /* 0x021fe400000000b1 */
[----:B------:R-:W-:-:S03]  /*2930*/  @P0 PRMT R180, RZ, 0x5410, R173 ;  /* 0x00005410ffb40816 */ /* 0x000fc600000000ad */
[----:B------:R-:W-:-:S04]  /*2940*/  FMUL.FTZ R209, R209, c[0x0][0x1ec] ;  /* 0x00007b00d1d17a20 */ /* 0x000fc80000410000 */
[----:B------:R-:W-:Y:S02]  /*2950*/  @P0 FADD.FTZ R209, R180, R209 ;  /* 0x000000d1b4d10221 */ /* 0x000fe40000010000 */
.L_x_16117:
[----:B------:R-:W-:Y:S05]  /*2960*/  BSYNC B0 ;  /* 0x0000000000007941 */ /* 0x000fea0003800000 */
.L_x_16115:
[----:B------:R-:W-:Y:S01]  /*2970*/  BSSY B0, `(.L_x_16118) ;  /* 0x000000a000007945 */ /* 0x000fe20003800000 */
[----:B------:R-:W-:Y:S05]  /*2980*/  @P2 BRA `(.L_x_16119) ;  /* 0x0000004000002947 */ /* 0x000fea0003800000 */
[----:B------:R-:W-:Y:S01]  /*2990*/  MOV R208, RZ ;  /* 0x000000ff00d07202 */ /* 0x000fe20000000f00 */
[----:B------:R-:W-:Y:S05]  /*29a0*/  @!P0 BRA `(.L_x_16120) ;  /* 0x0000006000008947 */ /* 0x000fea0003800000 */
[----:B-----5:R-:W-:Y:S01]  /*29b0*/  PRMT R208, RZ, 0x7610, R173 ;  /* 0x00007610ffd07816 */ /* 0x020fe200000000ad */
[----:B------:R-:W-:Y:S05]  /*29c0*/  BRA `(.L_x_16120) ;  /* 0x0000004000007947 */ /* 0x000fea0003800000 */
.L_x_16119:
[----:B-----5:R-:W-:Y:S02]  /*29d0*/  PRMT R208, RZ, 0x7610, R177 ;  /* 0x00007610ffd07816 */ /* 0x020fe400000000b1 */
[----:B------:R-:W-:-:S03]  /*29e0*/  @P0 PRMT R181, RZ, 0x7610, R173 ;  /* 0x00007610ffb50816 */ /* 0x000fc600000000ad */
[----:B------:R-:W-:-:S04]  /*29f0*/  FMUL.FTZ R208, R208, c[0x0][0x1ec] ;  /* 0x00007b00d0d07a20 */ /* 0x000fc80000410000 */
[----:B------:R-:W-:Y:S02]  /*2a00*/  @P0 FADD.FTZ R208, R181, R208 ;  /* 0x000000d0b5d00221 */ /* 0x000fe40000010000 */
.L_x_16120:
[----:B------:R-:W-:Y:S05]  /*2a10*/  BSYNC B0 ;  /* 0x0000000000007941 */ /* 0x000fea0003800000 */
.L_x_16118:
[----:B------:R-:W-:Y:S01]  /*2a20*/  BSSY B0, `(.L_x_16121) ;  /* 0x000000a000007945 */ /* 0x000fe20003800000 */
[----:B------:R-:W-:Y:S05]  /*2a30*/  @P2 BRA `(.L_x_16122) ;  /* 0x0000004000002947 */ /* 0x000fea0003800000 */
[----:B------:R-:W-:Y:S01]  /*2a40*/  HFMA2.MMA R207, -RZ, RZ, 0, 0 ;  /* 0x00000000ffcf7435 */ /* 0x000fe200000001ff */
[----:B------:R-:W-:Y:S05]  /*2a50*/  @!P0 BRA `(.L_x_16123) ;  /* 0x0000006000008947 */ /* 0x000fea0003800000 */
[----:B-----5:R-:W-:Y:S01]  /*2a60*/  PRMT R207, RZ, 0x5410, R174 ;  /* 0x00005410ffcf7816 */ /* 0x020fe200000000ae */
[----:B------:R-:W-:Y:S05]  /*2a70*/  BRA `(.L_x_16123) ;  /* 0x0000004000007947 */ /* 0x000fea0003800000 */
.L_x_16122:
[----:B-----5:R-:W-:Y:S02]  /*2a80*/  PRMT R207, RZ, 0x5410, R178 ;  /* 0x00005410ffcf7816 */ /* 0x020fe400000000b2 */
[----:B------:R-:W-:-:S03]  /*2a90*/  @P0 PRMT R180, RZ, 0x5410, R174 ;  /* 0x00005410ffb40816 */ /* 0x000fc600000000ae */
[----:B------:R-:W-:-:S04]  /*2aa0*/  FMUL.FTZ R207, R207, c[0x0][0x1ec] ;  /* 0x00007b00cfcf7a20 */ /* 0x000fc80000410000 */
[----:B------:R-:W-:Y:S02]  /*2ab0*/  @P0 FADD.FTZ R207, R180, R207 ;  /* 0x000000cfb4cf0221 */ /* 0x000fe40000010000 */
.L_x_16123:
[----:B------:R-:W-:Y:S05]  /*2ac0*/  BSYNC B0 ;  /* 0x0000000000007941 */ /* 0x000fea0003800000 */
.L_x_16121:
[----:B------:R-:W-:Y:S01]  /*2ad0*/  BSSY B0, `(.L_x_16124) ;  /* 0x000000a000007945 */ /* 0x000fe20003800000 */
[----:B------:R-:W-:Y:S05]  /*2ae0*/  @P2 BRA `(.L_x_16125) ;  /* 0x0000004000002947 */ /* 0x000fea0003800000 */
[----:B------:R-:W-:Y:S01]  /*2af0*/  MOV R206, RZ ;  /* 0x000000ff00ce7202 */ /* 0x000fe20000000f00 */
[----:B------:R-:W-:Y:S05]  /*2b00*/  @!P0 BRA `(.L_x_16126) ;  /* 0x0000006000008947 */ /* 0x000fea0003800000 */
[----:B-----5:R-:W-:Y:S01]  /*2b10*/  PRMT R206, RZ, 0x7610, R174 ;  /* 0x00007610ffce7816 */ /* 0x020fe200000000ae */
[----:B------:R-:W-:Y:S05]  /*2b20*/  BRA `(.L_x_16126) ;  /* 0x0000004000007947 */ /* 0x000fea0003800000 */
.L_x_16125:
[----:B-----5:R-:W-:Y:S02]  /*2b30*/  PRMT R206, RZ, 0x7610, R178 ;  /* 0x00007610ffce7816 */ /* 0x020fe400000000b2 */
[----:B------:R-:W-:-:S03]  /*2b40*/  @P0 PRMT R181, RZ, 0x7610, R174 ;  /* 0x00007610ffb50816 */ /* 0x000fc600000000ae */
[----:B------:R-:W-:-:S04]  /*2b50*/  FMUL.FTZ R206, R206, c[0x0][0x1ec] ;  /* 0x00007b00cece7a20 */ /* 0x000fc80000410000 */
[----:B------:R-:W-:Y:S02]  /*2b60*/  @P0 FADD.FTZ R206, R181, R206 ;  /* 0x000000ceb5ce0221 */ /* 0x000fe40000010000 */
.L_x_16126:
[----:B------:R-:W-:Y:S05]  /*2b70*/  BSYNC B0 ;  /* 0x0000000000007941 */ /* 0x000fea0003800000 */
.L_x_16124:
[----:B------:R-:W-:Y:S01]  /*2b80*/  BSSY B0, `(.L_x_16127) ;  /* 0x000000a000007945 */ /* 0x000fe20003800000 */
[----:B------:R-:W-:Y:S05]  /*2b90*/  @P2 BRA `(.L_x_16128) ;  /* 0x0000004000002947 */ /* 0x000fea0003800000 */
[----:B------:R-:W-:Y:S01]  /*2ba0*/  HFMA2.MMA R205, -RZ, RZ, 0, 0 ;  /* 0x00000000ffcd7435 */ /* 0x000fe200000001ff */
[----:B------:R-:W-:Y:S05]  /*2bb0*/  @!P0 BRA `(.L_x_16129) ;  /* 0x0000006000008947 */ /* 0x000fea0003800000 */
[----:B-----5:R-:W-:Y:S01]  /*2bc0*/  PRMT R205, RZ, 0x5410, R175 ;  /* 0x00005410ffcd7816 */ /* 0x020fe200000000af */
[----:B------:R-:W-:Y:S05]  /*2bd0*/  BRA `(.L_x_16129) ;  /* 0x0000004000007947 */ /* 0x000fea0003800000 */
.L_x_16128:
[----:B-----5:R-:W-:Y:S02]  /*2be0*/  PRMT R205, RZ, 0x5410, R179 ;  /* 0x00005410ffcd7816 */ /* 0x020fe400000000b3 */
[----:B------:R-:W-:-:S03]  /*2bf0*/  @P0 PRMT R180, RZ, 0x5410, R175 ;  /* 0x00005410ffb40816 */ /* 0x000fc600000000af */
[----:B------:R-:W-:-:S04]  /*2c00*/  FMUL.FTZ R205, R205, c[0x0][0x1ec] ;  /* 0x00007b00cdcd7a20 */ /* 0x000fc80000410000 */
[----:B------:R-:W-:Y:S02]  /*2c10*/  @P0 FADD.FTZ R205, R180, R205 ;  /* 0x000000cdb4cd0221 */ /* 0x000fe40000010000 */
.L_x_16129:
[----:B------:R-:W-:Y:S05]  /*2c20*/  BSYNC B0 ;  /* 0x0000000000007941 */ /* 0x000fea0003800000 */
.L_x_16127:
[----:B------:R-:W-:Y:S01]  /*2c30*/  BSSY B0, `(.L_x_16130) ;  /* 0x000000a000007945 */ /* 0x000fe20003800000 */
[----:B------:R-:W-:Y:S05]  /*2c40*/  @P2 BRA `(.L_x_16131) ;  /* 0x0000004000002947 */ /* 0x000fea0003800000 */
[----:B------:R-:W-:Y:S01]  /*2c50*/  MOV R204, RZ ;  /* 0x000000ff00cc7202 */ /* 0x000fe20000000f00 */
[----:B------:R-:W-:Y:S05]  /*2c60*/  @!P0 BRA `(.L_x_16132) ;  /* 0x0000006000008947 */ /* 0x000fea0003800000 */
[----:B-----5:R-:W-:Y:S01]  /*2c70*/  PRMT R204, RZ, 0x7610, R175 ;  /* 0x00007610ffcc7816 */ /* 0x020fe200000000af */
[----:B------:R-:W-:Y:S05]  /*2c80*/  BRA `(.L_x_16132) ;  /* 0x0000004000007947 */ /* 0x000fea0003800000 */
.L_x_16131:
[----:B-----5:R-:W-:Y:S02]  /*2c90*/  PRMT R204, RZ, 0x7610, R179 ;  /* 0x00007610ffcc7816 */ /* 0x020fe400000000b3 */
[----:B------:R-:W-:-:S03]  /*2ca0*/  @P0 PRMT R181, RZ, 0x7610, R175 ;  /* 0x00007610ffb50816 */ /* 0x000fc600000000af */
[----:B------:R-:W-:-:S04]  /*2cb0*/  FMUL.FTZ R204, R204, c[0x0][0x1ec] ;  /* 0x00007b00cccc7a20 */ /* 0x000fc80000410000 */
[----:B------:R-:W-:Y:S02]  /*2cc0*/  @P0 FADD.FTZ R204, R181, R204 ;  /* 0x000000ccb5cc0221 */ /* 0x000fe40000010000 */
.L_x_16132:
[----:B------:R-:W-:Y:S05]  /*2cd0*/  BSYNC B0 ;  /* 0x0000000000007941 */ /* 0x000fea0003800000 */
.L_x_16130:
        /* <DEDUP_REMOVED lines=18> */
.L_x_16134:
[----:B-----5:R-:W-:Y:S02]  /*2e00*/  PRMT R219, RZ, 0x5410, R176 ;  /* 0x00005410ffdb7816 */ /* 0x020fe400000000b0 */
[----:B0-----:R-:W-:-:S03]  /*2e10*/  @P0 PRMT R180, RZ, 0x5410, R172 ;  /* 0x00005410ffb40816 */ /* 0x001fc600000000ac */
[----:B------:R-:W-:-:S04]  /*2e20*/  FMUL.FTZ R219, R219, c[0x0][0x1ec] ;  /* 0x00007b00dbdb7a20 */ /* 0x000fc80000410000 */
[----:B------:R-:W-:Y:S02]  /*2e30*/  @P0 FADD.FTZ R219, R180, R219 ;  /* 0x000000dbb4db0221 */ /* 0x000fe40000010000 */
.L_x_16135:
[----:B------:R-:W-:Y:S05]  /*2e40*/  BSYNC B0 ;  /* 0x0000000000007941 */ /* 0x000fea0003800000 */
.L_x_16133:
[----:B------:R-:W-:Y:S01]  /*2e50*/  BSSY B0, `(.L_x_16136) ;  /* 0x000000a000007945 */ /* 0x000fe20003800000 */
[----:B------:R-:W-:Y:S05]  /*2e60*/  @P2 BRA `(.L_x_16137) ;  /* 0x0000004000002947 */ /* 0x000fea0003800000 */
[----:B------:R-:W-:Y:S01]  /*2e70*/  MOV R218, RZ ;  /* 0x000000ff00da7202 */ /* 0x000fe20000000f00 */
[----:B------:R-:W-:Y:S05]  /*2e80*/  @!P0 BRA `(.L_x_16138) ;  /* 0x0000006000008947 */ /* 0x000fea0003800000 */
[----:B-----5:R-:W-:Y:S01]  /*2e90*/  PRMT R218, RZ, 0x7610, R172 ;  /* 0x00007610ffda7816 */ /* 0x020fe200000000ac */
[----:B------:R-:W-:Y:S05]  /*2ea0*/  BRA `(.L_x_16138) ;  /* 0x0000004000007947 */ /* 0x000fea0003800000 */
.L_x_16137:
[----:B-----5:R-:W-:Y:S02]  /*2eb0*/  PRMT R218, RZ, 0x7610, R176 ;  /* 0x00007610ffda7816 */ /* 0x020fe400000000b0 */
[----:B0-----:R-:W-:-:S03]  /*2ec0*/  @P0 PRMT R181, RZ, 0x7610, R172 ;  /* 0x00007610ffb50816 */ /* 0x001fc600000000ac */
[----:B------:R-:W-:-:S04]  /*2ed0*/  FMUL.FTZ R218, R218, c[0x0][0x1ec] ;  /* 0x00007b00dada7a20 */ /* 0x000fc80000410000 */
[----:B------:R-:W-:Y:S02]  /*2ee0*/  @P0 FADD.FTZ R218, R181, R218 ;  /* 0x000000dab5da0221 */ /* 0x000fe40000010000 */
.L_x_16138:
[----:B------:R-:W-:Y:S05]  /*2ef0*/  BSYNC B0 ;  /* 0x0000000000007941 */ /* 0x000fea0003800000 */
.L_x_16136:
[----:B------:R-:W-:Y:S01]  /*2f00*/  BSSY B0, `(.L_x_16139) ;  /* 0x000000a000007945 */ /* 0x000fe20003800000 */
[----:B------:R-:W-:Y:S05]  /*2f10*/  @P2 BRA `(.L_x_16140) ;  /* 0x0000004000002947 */ /* 0x000fea0003800000 */
[----:B0-----:R-:W-:Y:S01]  /*2f20*/  HFMA2.MMA R217, -RZ, RZ, 0, 0 ;  /* 0x00000000ffd97435 */ /* 0x001fe200000001ff */
[----:B------:R-:W-:Y:S05]  /*2f30*/  @!P0 BRA `(.L_x_16141) ;  /* 0x0000006000008947 */ /* 0x000fea0003800000 */
[----:B-----5:R-:W-:Y:S01]  /*2f40*/  PRMT R217, RZ, 0x5410, R173 ;  /* 0x00005410ffd97816 */ /* 0x020fe200000000ad */
[----:B------:R-:W-:Y:S05]  /*2f50*/  BRA `(.L_x_16141) ;  /* 0x0000004000007947 */ /* 0x000fea0003800000 */
.L_x_16140:
[----:B0----5:R-:W-:Y:S02]  /*2f60*/  PRMT R217, RZ, 0x5410, R177 ;  /* 0x00005410ffd97816 */ /* 0x021fe400000000b1 */
[----:B------:R-:W-:-:S03]  /*2f70*/  @P0 PRMT R180, RZ, 0x5410, R173 ;  /* 0x00005410ffb40816 */ /* 0x000fc600000000ad */
[----:B------:R-:W-:-:S04]  /*2f80*/  FMUL.FTZ R217, R217, c[0x0][0x1ec] ;  /* 0x00007b00d9d97a20 */ /* 0x000fc80000410000 */
[----:B------:R-:W-:Y:S02]  /*2f90*/  @P0 FADD.FTZ R217, R180, R217 ;  /* 0x000000d9b4d90221 */ /* 0x000fe40000010000 */
.L_x_16141:
[----:B------:R-:W-:Y:S05]  /*2fa0*/  BSYNC B0 ;  /* 0x0000000000007941 */ /* 0x000fea0003800000 */
.L_x_16139:
[----:B------:R-:W-:Y:S01]  /*2fb0*/  BSSY B0, `(.L_x_16142) ;  /* 0x000000a000007945 */ /* 0x000fe20003800000 */
[----:B------:R-:W-:Y:S05]  /*2fc0*/  @P2 BRA `(.L_x_16143) ;  /* 0x0000004000002947 */ /* 0x000fea0003800000 */
[----:B------:R-:W-:Y:S01]  /*2fd0*/  MOV R216, RZ ;  /* 0x000000ff00d87202 */ /* 0x000fe20000000f00 */
[----:B------:R-:W-:Y:S05]  /*2fe0*/  @!P0 BRA `(.L_x_16144) ;  /* 0x0000006000008947 */ /* 0x000fea0003800000 */
[----:B-----5:R-:W-:Y:S01]  /*2ff0*/  PRMT R216, RZ, 0x7610, R173 ;  /* 0x00007610ffd87816 */ /* 0x020fe200000000ad */
[----:B------:R-:W-:Y:S05]  /*3000*/  BRA `(.L_x_16144) ;  /* 0x0000004000007947 */ /* 0x000fea0003800000 */
.L_x_16143:
[----:B-----5:R-:W-:Y:S02]  /*3010*/  PRMT R216, RZ, 0x7610, R177 ;  /* 0x00007610ffd87816 */ /* 0x020fe400000000b1 */
[----:B------:R-:W-:-:S03]  /*3020*/  @P0 PRMT R181, RZ, 0x7610, R173 ;  /* 0x00007610ffb50816 */ /* 0x000fc600000000ad */
[----:B------:R-:W-:-:S04]  /*3030*/  FMUL.FTZ R216, R216, c[0x0][0x1ec] ;  /* 0x00007b00d8d87a20 */ /* 0x000fc80000410000 */
[----:B------:R-:W-:Y:S02]  /*3040*/  @P0 FADD.FTZ R216, R181, R216 ;  /* 0x000000d8b5d80221 */ /* 0x000fe40000010000 */
.L_x_16144:
[----:B------:R-:W-:Y:S05]  /*3050*/  BSYNC B0 ;  /* 0x0000000000007941 */ /* 0x000fea0003800000 */
.L_x_16142:
[----:B------:R-:W-:Y:S01]  /*3060*/  BSSY B0, `(.L_x_16145) ;  /* 0x000000a000007945 */ /* 0x000fe20003800000 */
[----:B------:R-:W-:Y:S05]  /*3070*/  @P2 BRA `(.L_x_16146) ;  /* 0x0000004000002947 */ /* 0x000fea0003800000 */
[----:B------:R-:W-:Y:S01]  /*3080*/  HFMA2.MMA R215, -RZ, RZ, 0, 0 ;  /* 0x00000000ffd77435 */ /* 0x000fe200000001ff */
[----:B------:R-:W-:Y:S05]  /*3090*/  @!P0 BRA `(.L_x_16147) ;  /* 0x0000006000008947 */ /* 0x000fea0003800000 */
[----:B-----5:R-:W-:Y:S01]  /*30a0*/  PRMT R215, RZ, 0x5410, R174 ;  /* 0x00005410ffd77816 */ /* 0x020fe200000000ae */
[----:B------:R-:W-:Y:S05]  /*30b0*/  BRA `(.L_x_16147) ;  /* 0x0000004000007947 */ /* 0x000fea0003800000 */
.L_x_16146:
[----:B-----5:R-:W-:Y:S02]  /*30c0*/  PRMT R215, RZ, 0x5410, R178 ;  /* 0x00005410ffd77816 */ /* 0x020fe400000000b2 */
[----:B------:R-:W-:-:S03]  /*30d0*/  @P0 PRMT R180, RZ, 0x5410, R174 ;  /* 0x00005410ffb40816 */ /* 0x000fc600000000ae */
[----:B------:R-:W-:-:S04]  /*30e0*/  FMUL.FTZ R215, R215, c[0x0][0x1ec] ;  /* 0x00007b00d7d77a20 */ /* 0x000fc80000410000 */
[----:B------:R-:W-:Y:S02]  /*30f0*/  @P0 FADD.FTZ R215, R180, R215 ;  /* 0x000000d7b4d70221 */ /* 0x000fe40000010000 */
.L_x_16147:
[----:B------:R-:W-:Y:S05]  /*3100*/  BSYNC B0 ;  /* 0x0000000000007941 */ /* 0x000fea0003800000 */
.L_x_16145:
[----:B------:R-:W-:Y:S01]  /*3110*/  BSSY B0, `(.L_x_16148) ;  /* 0x000000a000007945 */ /* 0x000fe20003800000 */
[----:B------:R-:W-:Y:S05]  /*3120*/  @P2 BRA `(.L_x_16149) ;  /* 0x0000004000002947 */ /* 0x000fea0003800000 */
[----:B------:R-:W-:Y:S01]  /*3130*/  MOV R214, RZ ;  /* 0x000000ff00d67202 */ /* 0x000fe20000000f00 */
[----:B------:R-:W-:Y:S05]  /*3140*/  @!P0 BRA `(.L_x_16150) ;  /* 0x0000006000008947 */ /* 0x000fea0003800000 */
[----:B-----5:R-:W-:Y:S01]  /*3150*/  PRMT R214, RZ, 0x7610, R174 ;  /* 0x00007610ffd67816 */ /* 0x020fe200000000ae */
[----:B------:R-:W-:Y:S05]  /*3160*/  BRA `(.L_x_16150) ;  /* 0x0000004000007947 */ /* 0x000fea0003800000 */
.L_x_16149:
[----:B-----5:R-:W-:Y:S02]  /*3170*/  PRMT R214, RZ, 0x7610, R178 ;  /* 0x00007610ffd67816 */ /* 0x020fe400000000b2 */
[----:B------:R-:W-:-:S03]  /*3180*/  @P0 PRMT R181, RZ, 0x7610, R174 ;  /* 0x00007610ffb50816 */ /* 0x000fc600000000ae */
[----:B------:R-:W-:-:S04]  /*3190*/  FMUL.FTZ R214, R214, c[0x0][0x1ec] ;  /* 0x00007b00d6d67a20 */ /* 0x000fc80000410000 */
[----:B------:R-:W-:Y:S02]  /*31a0*/  @P0 FADD.FTZ R214, R181, R214 ;  /* 0x000000d6b5d60221 */ /* 0x000fe40000010000 */
.L_x_16150:
[----:B------:R-:W-:Y:S05]  /*31b0*/  BSYNC B0 ;  /* 0x0000000000007941 */ /* 0x000fea0003800000 */
.L_x_16148:
[----:B------:R-:W-:Y:S01]  /*31c0*/  BSSY B0, `(.L_x_16151) ;  /* 0x000000a000007945 */ /* 0x000fe20003800000 */
[----:B------:R-:W-:Y:S05]  /*31d0*/  @P2 BRA `(.L_x_16152) ;  /* 0x0000004000002947 */ /* 0x000fea0003800000 */
[----:B------:R-:W-:Y:S01]  /*31e0*/  HFMA2.MMA R213, -RZ, RZ, 0, 0 ;  /* 0x00000000ffd57435 */ /* 0x000fe200000001ff */
[----:B------:R-:W-:Y:S05]  /*31f0*/  @!P0 BRA `(.L_x_16153) ;  /* 0x0000006000008947 */ /* 0x000fea0003800000 */
[----:B-----5:R-:W-:Y:S01]  /*3200*/  PRMT R213, RZ, 0x5410, R175 ;  /* 0x00005410ffd57816 */ /* 0x020fe200000000af */
[----:B------:R-:W-:Y:S05]  /*3210*/  BRA `(.L_x_16153) ;  /* 0x0000004000007947 */ /* 0x000fea0003800000 */
.L_x_16152:
[----:B-----5:R-:W-:Y:S02]  /*3220*/  PRMT R213, RZ, 0x5410, R179 ;  /* 0x00005410ffd57816 */ /* 0x020fe400000000b3 */
[----:B------:R-:W-:-:S03]  /*3230*/  @P0 PRMT R180, RZ, 0x5410, R175 ;  /* 0x00005410ffb40816 */ /* 0x000fc600000000af */
[----:B------:R-:W-:-:S04]  /*3240*/  FMUL.FTZ R213, R213, c[0x0][0x1ec] ;  /* 0x00007b00d5d57a20 */ /* 0x000fc80000410000 */
[----:B------:R-:W-:Y:S02]  /*3250*/  @P0 FADD.FTZ R213, R180, R213 ;  /* 0x000000d5b4d50221 */ /* 0x000fe40000010000 */
.L_x_16153:
[----:B------:R-:W-:Y:S05]  /*3260*/  BSYNC B0 ;  /* 0x0000000000007941 */ /* 0x000fea0003800000 */
.L_x_16151:
[----:B------:R-:W-:Y:S01]  /*3270*/  BSSY B0, `(.L_x_16154) ;  /* 0x000000a000007945 */ /* 0x000fe20003800000 */
[----:B------:R-:W-:Y:S05]  /*3280*/  @P2 BRA `(.L_x_16155) ;  /* 0x0000004000002947 */ /* 0x000fea0003800000 */
[----:B------:R-:W-:Y:S01]  /*3290*/  MOV R212, RZ ;  /* 0x000000ff00d47202 */ /* 0x000fe20000000f00 */
[----:B------:R-:W-:Y:S05]  /*32a0*/  @!P0 BRA `(.L_x_16156) ;  /* 0x0000006000008947 */ /* 0x000fea0003800000 */
[----:B-----5:R-:W-:Y:S01]  /*32b0*/  PRMT R212, RZ, 0x7610, R175 ;  /* 0x00007610ffd47816 */ /* 0x020fe200000000af */
[----:B------:R-:W-:Y:S05]  /*32c0*/  BRA `(.L_x_16156) ;  /* 0x0000004000007947 */ /* 0x000fea0003800000 */
.L_x_16155:
[----:B-----5:R-:W-:Y:S02]  /*32d0*/  PRMT R212, RZ, 0x7610, R179 ;  /* 0x00007610ffd47816 */ /* 0x020fe400000000b3 */
[----:B------:R-:W-:-:S03]  /*32e0*/  @P0 PRMT R181, RZ, 0x7610, R175 ;  /* 0x00007610ffb50816 */ /* 0x000fc600000000af */
[----:B------:R-:W-:-:S04]  /*32f0*/  FMUL.FTZ R212, R212, c[0x0][0x1ec] ;  /* 0x00007b00d4d47a20 */ /* 0x000fc80000410000 */
[----:B------:R-:W-:Y:S02]  /*3300*/  @P0 FADD.FTZ R212, R181, R212 ;  /* 0x000000d4b5d40221 */ /* 0x000fe40000010000 */
.L_x_16156:
[----:B------:R-:W-:Y:S05]  /*3310*/  BSYNC B0 ;  /* 0x0000000000007941 */ /* 0x000fea0003800000 */
.L_x_16154:
[-C--:B------:R-:W-:Y:S01]  /*3320*/  IMAD.WIDE.U32 R220, R221, R242.reuse, c[0x0][0x188] ;  /* 0x00006200dddc7625 */ /* 0x080fe200078e00f2 */
        /* <DEDUP_REMOVED lines=17> */
.L_x_16158:
[----:B-----5:R-:W-:Y:S02]  /*3440*/  PRMT R227, RZ, 0x5410, R176 ;  /* 0x00005410ffe37816 */ /* 0x020fe400000000b0 */
[----:B0-----:R-:W-:-:S03]  /*3450*/  @P0 PRMT R180, RZ, 0x5410, R172 ;  /* 0x00005410ffb40816 */ /* 0x001fc600000000ac */
[----:B------:R-:W-:-:S04]  /*3460*/  FMUL.FTZ R227, R227, c[0x0][0x1ec] ;  /* 0x00007b00e3e37a20 */ /* 0x000fc80000410000 */
[----:B------:R-:W-:Y:S02]  /*3470*/  @P0 FADD.FTZ R227, R180, R227 ;  /* 0x000000e3b4e30221 */ /* 0x000fe40000010000 */
.L_x_16159:
[----:B------:R-:W-:Y:S05]  /*3480*/  BSYNC B0 ;  /* 0x0000000000007941 */ /* 0x000fea0003800000 */
.L_x_16157:
[----:B------:R-:W-:Y:S01]  /*3490*/  BSSY B0, `(.L_x_16160) ;  /* 0x000000a000007945 */ /* 0x000fe20003800000 */
[----:B------:R-:W-:Y:S05]  /*34a0*/  @P2 BRA `(.L_x_16161) ;  /* 0x0000004000002947 */ /* 0x000fea0003800000 */
[----:B------:R-:W-:Y:S01]  /*34b0*/  MOV R226, RZ ;  /* 0x000000ff00e27202 */ /* 0x000fe20000000f00 */
[----:B------:R-:W-:Y:S05]  /*34c0*/  @!P0 BRA `(.L_x_16162) ;  /* 0x0000006000008947 */ /* 0x000fea0003800000 */
[----:B-----5:R-:W-:Y:S01]  /*34d0*/  PRMT R226, RZ, 0x7610, R172 ;  /* 0x00007610ffe27816 */ /* 0x020fe200000000ac */
[----:B------:R-:W-:Y:S05]  /*34e0*/  BRA `(.L_x_16162) ;  /* 0x0000004000007947 */ /* 0x000fea0003800000 */
.L_x_16161:
[----:B-----5:R-:W-:Y:S02]  /*34f0*/  PRMT R226, RZ, 0x7610, R176 ;  /* 0x00007610ffe27816 */ /* 0x020fe400000000b0 */
[----:B0-----:R-:W-:-:S03]  /*3500*/  @P0 PRMT R181, RZ, 0x7610, R172 ;  /* 0x00007610ffb50816 */ /* 0x001fc600000000ac */
[----:B------:R-:W-:-:S04]  /*3510*/  FMUL.FTZ R226, R226, c[0x0][0x1ec] ;  /* 0x00007b00e2e27a20 */ /* 0x000fc80000410000 */
[----:B------:R-:W-:Y:S02]  /*3520*/  @P0 FADD.FTZ R226, R181, R226 ;  /* 0x000000e2b5e20221 */ /* 0x000fe40000010000 */
.L_x_16162:
[----:B------:R-:W-:Y:S05]  /*3530*/  BSYNC B0 ;  /* 0x0000000000007941 */ /* 0x000fea0003800000 */
.L_x_16160:
[----:B------:R-:W-:Y:S01]  /*3540*/  BSSY B0, `(.L_x_16163) ;  /* 0x000000a000007945 */ /* 0x000fe20003800000 */
[----:B------:R-:W-:Y:S05]  /*3550*/  @P2 BRA `(.L_x_16164) ;  /* 0x0000004000002947 */ /* 0x000fea0003800000 */
[----:B------:R-:W-:Y:S01]  /*3560*/  HFMA2.MMA R225, -RZ, RZ, 0, 0 ;  /* 0x00000000ffe17435 */ /* 0x000fe200000001ff */
[----:B------:R-:W-:Y:S05]  /*3570*/  @!P0 BRA `(.L_x_16165) ;  /* 0x0000006000008947 */ /* 0x000fea0003800000 */
[----:B-----5:R-:W-:Y:S01]  /*3580*/  PRMT R225, RZ, 0x5410, R173 ;  /* 0x00005410ffe17816 */ /* 0x020fe200000000ad */
[----:B------:R-:W-:Y:S05]  /*3590*/  BRA `(.L_x_16165) ;  /* 0x0000004000007947 */ /* 0x000fea0003800000 */
.L_x_16164:
[----:B-----5:R-:W-:Y:S02]  /*35a0*/  PRMT R225, RZ, 0x5410, R177 ;  /* 0x00005410ffe17816 */ /* 0x020fe400000000b1 */
[----:B0-----:R-:W-:-:S03]  /*35b0*/  @P0 PRMT R180, RZ, 0x5410, R173 ;  /* 0x00005410ffb40816 */ /* 0x001fc600000000ad */
[----:B------:R-:W-:-:S04]  /*35c0*/  FMUL.FTZ R225, R225, c[0x0][0x1ec] ;  /* 0x00007b00e1e17a20 */ /* 0x000fc80000410000 */
[----:B------:R-:W-:Y:S02]  /*35d0*/  @P0 FADD.FTZ R225, R180, R225 ;  /* 0x000000e1b4e10221 */ /* 0x000fe40000010000 */
.L_x_16165:
[----:B------:R-:W-:Y:S05]  /*35e0*/  BSYNC B0 ;  /* 0x0000000000007941 */ /* 0x000fea0003800000 */
.L_x_16163:
[----:B------:R-:W-:Y:S01]  /*35f0*/  BSSY B0, `(.L_x_16166) ;  /* 0x000000a000007945 */ /* 0x000fe20003800000 */
[----:B------:R-:W-:Y:S05]  /*3600*/  @P2 BRA `(.L_x_16167) ;  /* 0x0000004000002947 */ /* 0x000fea0003800000 */
[----:B------:R-:W-:Y:S01]  /*3610*/  MOV R224, RZ ;  /* 0x000000ff00e07202 */ /* 0x000fe20000000f00 */
[----:B------:R-:W-:Y:S05]  /*3620*/  @!P0 BRA `(.L_x_16168) ;  /* 0x0000006000008947 */ /* 0x000fea0003800000 */
[----:B-----5:R-:W-:Y:S01]  /*3630*/  PRMT R224, RZ, 0x7610, R173 ;  /* 0x00007610ffe07816 */ /* 0x020fe200000000ad */
[----:B------:R-:W-:Y:S05]  /*3640*/  BRA `(.L_x_16168) ;  /* 0x0000004000007947 */ /* 0x000fea0003800000 */
.L_x_16167:
[----:B-----5:R-:W-:Y:S02]  /*3650*/  PRMT R224, RZ, 0x7610, R177 ;  /* 0x00007610ffe07816 */ /* 0x020fe400000000b1 */
[----:B0-----:R-:W-:-:S03]  /*3660*/  @P0 PRMT R181, RZ, 0x7610, R173 ;  /* 0x00007610ffb50816 */ /* 0x001fc600000000ad */
[----:B------:R-:W-:-:S04]  /*3670*/  FMUL.FTZ R224, R224, c[0x0][0x1ec] ;  /* 0x00007b00e0e07a20 */ /* 0x000fc80000410000 */
[----:B------:R-:W-:Y:S02]  /*3680*/  @P0 FADD.FTZ R224, R181, R224 ;  /* 0x000000e0b5e00221 */ /* 0x000fe40000010000 */
.L_x_16168:
[----:B------:R-:W-:Y:S05]  /*3690*/  BSYNC B0 ;  /* 0x0000000000007941 */ /* 0x000fea0003800000 */
.L_x_16166:
[----:B------:R-:W-:Y:S01]  /*36a0*/  BSSY B0, `(.L_x_16169) ;  /* 0x000000a000007945 */ /* 0x000fe20003800000 */
[----:B------:R-:W-:Y:S05]  /*36b0*/  @P2 BRA `(.L_x_16170) ;  /* 0x0000004000002947 */ /* 0x000fea0003800000 */
[----:B------:R-:W-:Y:S01]  /*36c0*/  HFMA2.MMA R223, -RZ, RZ, 0, 0 ;  /* 0x00000000ffdf7435 */ /* 0x000fe200000001ff */
[----:B------:R-:W-:Y:S05]  /*36d0*/  @!P0 BRA `(.L_x_16171) ;  /* 0x0000006000008947 */ /* 0x000fea0003800000 */
[----:B-----5:R-:W-:Y:S01]  /*36e0*/  PRMT R223, RZ, 0x5410, R174 ;  /* 0x00005410ffdf7816 */ /* 0x020fe200000000ae */
[----:B------:R-:W-:Y:S05]  /*36f0*/  BRA `(.L_x_16171) ;  /* 0x0000004000007947 */ /* 0x000fea0003800000 */
.L_x_16170:
[----:B-----5:R-:W-:Y:S02]  /*3700*/  PRMT R223, RZ, 0x5410, R178 ;  /* 0x00005410ffdf7816 */ /* 0x020fe400000000b2 */
[----:B0-----:R-:W-:-:S03]  /*3710*/  @P0 PRMT R180, RZ, 0x5410, R174 ;  /* 0x00005410ffb40816 */ /* 0x001fc600000000ae */
[----:B------:R-:W-:-:S04]  /*3720*/  FMUL.FTZ R223, R223, c[0x0][0x1ec] ;  /* 0x00007b00dfdf7a20 */ /* 0x000fc80000410000 */
[----:B------:R-:W-:Y:S02]  /*3730*/  @P0 FADD.FTZ R223, R180, R223 ;  /* 0x000000dfb4df0221 */ /* 0x000fe40000010000 */
.L_x_16171:
[----:B------:R-:W-:Y:S05]  /*3740*/  BSYNC B0 ;  /* 0x0000000000007941 */ /* 0x000fea0003800000 */
.L_x_16169:
[----:B------:R-:W-:Y:S01]  /*3750*/  BSSY B0, `(.L_x_16172) ;  /* 0x000000a000007945 */ /* 0x000fe20003800000 */
[----:B------:R-:W-:Y:S05]  /*3760*/  @P2 BRA `(.L_x_16173) ;  /* 0x0000004000002947 */ /* 0x000fea0003800000 */
[----:B------:R-:W-:Y:S01]  /*3770*/  MOV R222, RZ ;  /* 0x000000ff00de7202 */ /* 0x000fe20000000f00 */
[----:B------:R-:W-:Y:S05]  /*3780*/  @!P0 BRA `(.L_x_16174) ;  /* 0x0000006000008947 */ /* 0x000fea0003800000 */
[----:B-----5:R-:W-:Y:S01]  /*3790*/  PRMT R222, RZ, 0x7610, R174 ;  /* 0x00007610ffde7816 */ /* 0x020fe200000000ae */
[----:B------:R-:W-:Y:S05]  /*37a0*/  BRA `(.L_x_16174) ;  /* 0x0000004000007947 */ /* 0x000fea0003800000 */
.L_x_16173:
[----:B-----5:R-:W-:Y:S02]  /*37b0*/  PRMT R222, RZ, 0x7610, R178 ;  /* 0x00007610ffde7816 */ /* 0x020fe400000000b2 */
[----:B0-----:R-:W-:-:S03]  /*37c0*/  @P0 PRMT R181, RZ, 0x7610, R174 ;  /* 0x00007610ffb50816 */ /* 0x001fc600000000ae */
[----:B------:R-:W-:-:S04]  /*37d0*/  FMUL.FTZ R222, R222, c[0x0][0x1ec] ;  /* 0x00007b00dede7a20 */ /* 0x000fc80000410000 */
[----:B------:R-:W-:Y:S02]  /*37e0*/  @P0 FADD.FTZ R222, R181, R222 ;  /* 0x000000deb5de0221 */ /* 0x000fe40000010000 */
.L_x_16174:
[----:B------:R-:W-:Y:S05]  /*37f0*/  BSYNC B0 ;  /* 0x0000000000007941 */ /* 0x000fea0003800000 */
.L_x_16172:
[----:B------:R-:W-:Y:S01]  /*3800*/  BSSY B0, `(.L_x_16175) ;  /* 0x000000a000007945 */ /* 0x000fe20003800000 */
[----:B------:R-:W-:Y:S05]  /*3810*/  @P2 BRA `(.L_x_16176) ;  /* 0x0000004000002947 */ /* 0x000fea0003800000 */
[----:B------:R-:W-:Y:S01]  /*3820*/  HFMA2.MMA R221, -RZ, RZ, 0, 0 ;  /* 0x00000000ffdd7435 */ /* 0x000fe200000001ff */
[----:B------:R-:W-:Y:S05]  /*3830*/  @!P0 BRA `(.L_x_16177) ;  /* 0x0000006000008947 */ /* 0x000fea0003800000 */
[----:B-----5:R-:W-:Y:S01]  /*3840*/  PRMT R221, RZ, 0x5410, R175 ;  /* 0x00005410ffdd7816 */ /* 0x020fe200000000af */
[----:B------:R-:W-:Y:S05]  /*3850*/  BRA `(.L_x_16177) ;  /* 0x0000004000007947 */ /* 0x000fea0003800000 */
.L_x_16176:
[----:B-----5:R-:W-:Y:S02]  /*3860*/  PRMT R221, RZ, 0x5410, R179 ;  /* 0x00005410ffdd7816 */ /* 0x020fe400000000b3 */
[----:B0-----:R-:W-:-:S03]  /*3870*/  @P0 PRMT R180, RZ, 0x5410, R175 ;  /* 0x00005410ffb40816 */ /* 0x001fc600000000af */
[----:B------:R-:W-:-:S04]  /*3880*/  FMUL.FTZ R221, R221, c[0x0][0x1ec] ;  /* 0x00007b00dddd7a20 */ /* 0x000fc80000410000 */
[----:B------:R-:W-:Y:S02]  /*3890*/  @P0 FADD.FTZ R221, R180, R221 ;  /* 0x000000ddb4dd0221 */ /* 0x000fe40000010000 */
.L_x_16177:
[----:B------:R-:W-:Y:S05]  /*38a0*/  BSYNC B0 ;  /* 0x0000000000007941 */ /* 0x000fea0003800000 */
.L_x_16175:
[----:B------:R-:W-:Y:S01]  /*38b0*/  BSSY B0, `(.L_x_16178) ;  /* 0x000000a000007945 */ /* 0x000fe20003800000 */
[----:B------:R-:W-:Y:S05]  /*38c0*/  @P2 BRA `(.L_x_16179) ;  /* 0x0000004000002947 */ /* 0x000fea0003800000 */
[----:B------:R-:W-:Y:S01]  /*38d0*/  MOV R220, RZ ;  /* 0x000000ff00dc7202 */ /* 0x000fe20000000f00 */
[----:B------:R-:W-:Y:S05]  /*38e0*/  @!P0 BRA `(.L_x_16180) ;  /* 0x0000006000008947 */ /* 0x000fea0003800000 */
[----:B-----5:R-:W-:Y:S01]  /*38f0*/  PRMT R220, RZ, 0x7610, R175 ;  /* 0x00007610ffdc7816 */ /* 0x020fe200000000af */
[----:B------:R-:W-:Y:S05]  /*3900*/  BRA `(.L_x_16180) ;  /* 0x0000004000007947 */ /* 0x000fea0003800000 */
.L_x_16179:
[----:B-----5:R-:W-:Y:S02]  /*3910*/  PRMT R220, RZ, 0x7610, R179 ;  /* 0x00007610ffdc7816 */ /* 0x020fe400000000b3 */
[----:B0-----:R-:W-:-:S03]  /*3920*/  @P0 PRMT R181, RZ, 0x7610, R175 ;  /* 0x00007610ffb50816 */ /* 0x001fc600000000af */
[----:B------:R-:W-:-:S04]  /*3930*/  FMUL.FTZ R220, R220, c[0x0][0x1ec] ;  /* 0x00007b00dcdc7a20 */ /* 0x000fc80000410000 */
[----:B------:R-:W-:Y:S02]  /*3940*/  @P0 FADD.FTZ R220, R181, R220 ;  /* 0x000000dcb5dc0221 */ /* 0x000fe40000010000 */
.L_x_16180:
[----:B------:R-:W-:Y:S05]  /*3950*/  BSYNC B0 ;  /* 0x0000000000007941 */ /* 0x000fea0003800000 */
.L_x_16178:
        /* <DEDUP_REMOVED lines=18> */
.L_x_16182:
[----:B-----5:R-:W-:Y:S02]  /*3a80*/  PRMT R235, RZ, 0x5410, R176 ;  /* 0x00005410ffeb7816 */ /* 0x020fe400000000b0 */
[----:B0-----:R-:W-:-:S03]  /*3a90*/  @P0 PRMT R180, RZ, 0x5410, R172 ;  /* 0x00005410ffb40816 */ /* 0x001fc600000000ac */
[----:B------:R-:W-:-:S04]  /*3aa0*/  FMUL.FTZ R235, R235, c[0x0][0x1ec] ;  /* 0x00007b00ebeb7a20 */ /* 0x000fc80000410000 */
[----:B------:R-:W-:Y:S02]  /*3ab0*/  @P0 FADD.FTZ R235, R180, R235 ;  /* 0x000000ebb4eb0221 */ /* 0x000fe40000010000 */
.L_x_16183:
[----:B------:R-:W-:Y:S05]  /*3ac0*/  BSYNC B0 ;  /* 0x0000000000007941 */ /* 0x000fea0003800000 */
.L_x_16181:
[----:B------:R-:W-:Y:S01]  /*3ad0*/  BSSY B0, `(.L_x_16184) ;  /* 0x000000a000007945 */ /* 0x000fe20003800000 */
[----:B------:R-:W-:Y:S05]  /*3ae0*/  @P2 BRA `(.L_x_16185) ;  /* 0x0000004000002947 */ /* 0x000fea0003800000 */
[----:B------:R-:W-:Y:S01]  /*3af0*/  MOV R234, RZ ;  /* 0x000000ff00ea7202 */ /* 0x000fe20000000f00 */
[----:B------:R-:W-:Y:S05]  /*3b00*/  @!P0 BRA `(.L_x_16186) ;  /* 0x0000006000008947 */ /* 0x000fea0003800000 */
[----:B-----5:R-:W-:Y:S01]  /*3b10*/  PRMT R234, RZ, 0x7610, R172 ;  /* 0x00007610ffea7816 */ /* 0x020fe200000000ac */
[----:B------:R-:W-:Y:S05]  /*3b20*/  BRA `(.L_x_16186) ;  /* 0x0000004000007947 */ /* 0x000fea0003800000 */
.L_x_16185:
[----:B-----5:R-:W-:Y:S02]  /*3b30*/  PRMT R234, RZ, 0x7610, R176 ;  /* 0x00007610ffea7816 */ /* 0x020fe400000000b0 */
[----:B0-----:R-:W-:-:S03]  /*3b40*/  @P0 PRMT R181, RZ, 0x7610, R172 ;  /* 0x00007610ffb50816 */ /* 0x001fc600000000ac */
[----:B------:R-:W-:-:S04]  /*3b50*/  FMUL.FTZ R234, R234, c[0x0][0x1ec] ;  /* 0x00007b00eaea7a20 */ /* 0x000fc80000410000 */
[----:B------:R-:W-:Y:S02]  /*3b60*/  @P0 FADD.FTZ R234, R181, R234 ;  /* 0x000000eab5ea0221 */ /* 0x000fe40000010000 */
.L_x_16186:
[----:B------:R-:W-:Y:S05]  /*3b70*/  BSYNC B0 ;  /* 0x0000000000007941 */ /* 0x000fea0003800000 */
.L_x_16184:
[----:B------:R-:W-:Y:S01]  /*3b80*/  BSSY B0, `(.L_x_16187) ;  /* 0x000000a000007945 */ /* 0x000fe20003800000 */
[----:B------:R-:W-:Y:S05]  /*3b90*/  @P2 BRA `(.L_x_16188) ;  /* 0x0000004000002947 */ /* 0x000fea0003800000 */
[----:B------:R-:W-:Y:S01]  /*3ba0*/  HFMA2.MMA R233, -RZ, RZ, 0, 0 ;  /* 0x00000000ffe97435 */ /* 0x000fe200000001ff */
[----:B------:R-:W-:Y:S05]  /*3bb0*/  @!P0 BRA `(.L_x_16189) ;  /* 0x0000006000008947 */ /* 0x000fea0003800000 */
[----:B-----5:R-:W-:Y:S01]  /*3bc0*/  PRMT R233, RZ, 0x5410, R173 ;  /* 0x00005410ffe97816 */ /* 0x020fe200000000ad */
[----:B------:R-:W-:Y:S05]  /*3bd0*/  BRA `(.L_x_16189) ;  /* 0x0000004000007947 */ /* 0x000fea0003800000 */
.L_x_16188:
[----:B-----5:R-:W-:Y:S02]  /*3be0*/  PRMT R233, RZ, 0x5410, R177 ;  /* 0x00005410ffe97816 */ /* 0x020fe400000000b1 */
[----:B0-----:R-:W-:-:S03]  /*3bf0*/  @P0 PRMT R180, RZ, 0x5410, R173 ;  /* 0x00005410ffb40816 */ /* 0x001fc600000000ad */
[----:B------:R-:W-:-:S04]  /*3c00*/  FMUL.FTZ R233, R233, c[0x0][0x1ec] ;  /* 0x00007b00e9e97a20 */ /* 0x000fc80000410000 */
[----:B------:R-:W-:Y:S02]  /*3c10*/  @P0 FADD.FTZ R233, R180, R233 ;  /* 0x000000e9b4e90221 */ /* 0x000fe40000010000 */
.L_x_16189:
[----:B------:R-:W-:Y:S05]  /*3c20*/  BSYNC B0 ;  /* 0x0000000000007941 */ /* 0x000fea0003800000 */
.L_x_16187:
[----:B------:R-:W-:Y:S01]  /*3c30*/  BSSY B0, `(.L_x_16190) ;  /* 0x000000a000007945 */ /* 0x000fe20003800000 */
[----:B------:R-:W-:Y:S05]  /*3c40*/  @P2 BRA `(.L_x_16191) ;  /* 0x0000004000002947 */ /* 0x000fea0003800000 */
[----:B------:R-:W-:Y:S01]  /*3c50*/  MOV R232, RZ ;  /* 0x000000ff00e87202 */ /* 0x000fe20000000f00 */
[----:B------:R-:W-:Y:S05]  /*3c60*/  @!P0 BRA `(.L_x_16192) ;  /* 0x0000006000008947 */ /* 0x000fea0003800000 */
[----:B-----5:R-:W-:Y:S01]  /*3c70*/  PRMT R232, RZ, 0x7610, R173 ;  /* 0x00007610ffe87816 */ /* 0x020fe200000000ad */
[----:B------:R-:W-:Y:S05]  /*3c80*/  BRA `(.L_x_16192) ;  /* 0x0000004000007947 */ /* 0x000fea0003800000 */
.L_x_16191:
[----:B-----5:R-:W-:Y:S02]  /*3c90*/  PRMT R232, RZ, 0x7610, R177 ;  /* 0x00007610ffe87816 */ /* 0x020fe400000000b1 */
[----:B0-----:R-:W-:-:S03]  /*3ca0*/  @P0 PRMT R181, RZ, 0x7610, R173 ;  /* 0x00007610ffb50816 */ /* 0x001fc600000000ad */
[----:B------:R-:W-:-:S04]  /*3cb0*/  FMUL.FTZ R232, R232, c[0x0][0x1ec] ;  /* 0x00007b00e8e87a20 */ /* 0x000fc80000410000 */
[----:B------:R-:W-:Y:S02]  /*3cc0*/  @P0 FADD.FTZ R232, R181, R232 ;  /* 0x000000e8b5e80221 */ /* 0x000fe40000010000 */
.L_x_16192:
[----:B------:R-:W-:Y:S05]  /*3cd0*/  BSYNC B0 ;  /* 0x0000000000007941 */ /* 0x000fea0003800000 */
.L_x_16190:
[----:B------:R-:W-:Y:S01]  /*3ce0*/  BSSY B0, `(.L_x_16193) ;  /* 0x000000a000007945 */ /* 0x000fe20003800000 */
[----:B------:R-:W-:Y:S05]  /*3cf0*/  @P2 BRA `(.L_x_16194) ;  /* 0x0000004000002947 */ /* 0x000fea0003800000 */
[----:B------:R-:W-:Y:S01]  /*3d00*/  HFMA2.MMA R231, -RZ, RZ, 0, 0 ;  /* 0x00000000ffe77435 */ /* 0x000fe200000001ff */
[----:B------:R-:W-:Y:S05]  /*3d10*/  @!P0 BRA `(.L_x_16195) ;  /* 0x0000006000008947 */ /* 0x000fea0003800000 */
[----:B-----5:R-:W-:Y:S01]  /*3d20*/  PRMT R231, RZ, 0x5410, R174 ;  /* 0x00005410ffe77816 */ /* 0x020fe200000000ae */
[----:B------:R-:W-:Y:S05]  /*3d30*/  BRA `(.L_x_16195) ;  /* 0x0000004000007947 */ /* 0x000fea0003800000 */
.L_x_16194:
[----:B-----5:R-:W-:Y:S02]  /*3d40*/  PRMT R231, RZ, 0x5410, R178 ;  /* 0x00005410ffe77816 */ /* 0x020fe400000000b2 */
[----:B0-----:R-:W-:-:S03]  /*3d50*/  @P0 PRMT R180, RZ, 0x5410, R174 ;  /* 0x00005410ffb40816 */ /* 0x001fc600000000ae */
[----:B------:R-:W-:-:S04]  /*3d60*/  FMUL.FTZ R231, R231, c[0x0][0x1ec] ;  /* 0x00007b00e7e77a20 */ /* 0x000fc80000410000 */
[----:B------:R-:W-:Y:S02]  /*3d70*/  @P0 FADD.FTZ R231, R180, R231 ;  /* 0x000000e7b4e70221 */ /* 0x000fe40000010000 */
.L_x_16195:
[----:B------:R-:W-:Y:S05]  /*3d80*/  BSYNC B0 ;  /* 0x0000000000007941 */ /* 0x000fea0003800000 */
.L_x_16193:
[----:B------:R-:W-:Y:S01]  /*3d90*/  BSSY B0, `(.L_x_16196) ;  /* 0x000000a000007945 */ /* 0x000fe20003800000 */
[----:B------:R-:W-:Y:S05]  /*3da0*/  @P2 BRA `(.L_x_16197) ;  /* 0x0000004000002947 */ /* 0x000fea0003800000 */
[----:B------:R-:W-:Y:S01]  /*3db0*/  MOV R230, RZ ;  /* 0x000000ff00e67202 */ /* 0x000fe20000000f00 */
[----:B------:R-:W-:Y:S05]  /*3dc0*/  @!P0 BRA `(.L_x_16198) ;  /* 0x0000006000008947 */ /* 0x000fea0003800000 */
[----:B-----5:R-:W-:Y:S01]  /*3dd0*/  PRMT R230, RZ, 0x7610, R174 ;  /* 0x00007610ffe67816 */ /* 0x020fe200000000ae */
[----:B------:R-:W-:Y:S05]  /*3de0*/  BRA `(.L_x_16198) ;  /* 0x0000004000007947 */ /* 0x000fea0003800000 */
.L_x_16197:
[----:B-----5:R-:W-:Y:S02]  /*3df0*/  PRMT R230, RZ, 0x7610, R178 ;  /* 0x00007610ffe67816 */ /* 0x020fe400000000b2 */
[----:B0-----:R-:W-:-:S03]  /*3e00*/  @P0 PRMT R181, RZ, 0x7610, R174 ;  /* 0x00007610ffb50816 */ /* 0x001fc600000000ae */
[----:B------:R-:W-:-:S04]  /*3e10*/  FMUL.FTZ R230, R230, c[0x0][0x1ec] ;  /* 0x00007b00e6e67a20 */ /* 0x000fc80000410000 */
[----:B------:R-:W-:Y:S02]  /*3e20*/  @P0 FADD.FTZ R230, R181, R230 ;  /* 0x000000e6b5e60221 */ /* 0x000fe40000010000 */
.L_x_16198:
[----:B------:R-:W-:Y:S05]  /*3e30*/  BSYNC B0 ;  /* 0x0000000000007941 */ /* 0x000fea0003800000 */
.L_x_16196:
[----:B------:R-:W-:Y:S01]  /*3e40*/  BSSY B0, `(.L_x_16199) ;  /* 0x000000a000007945 */ /* 0x000fe20003800000 */
[----:B------:R-:W-:Y:S05]  /*3e50*/  @P2 BRA `(.L_x_16200) ;  /* 0x0000004000002947 */ /* 0x000fea0003800000 */
[----:B------:R-:W-:Y:S01]  /*3e60*/  HFMA2.MMA R229, -RZ, RZ, 0, 0 ;  /* 0x00000000ffe57435 */ /* 0x000fe200000001ff */
[----:B------:R-:W-:Y:S05]  /*3e70*/  @!P0 BRA `(.L_x_16201) ;  /* 0x0000006000008947 */ /* 0x000fea0003800000 */
[----:B-----5:R-:W-:Y:S01]  /*3e80*/  PRMT R229, RZ, 0x5410, R175 ;  /* 0x00005410ffe57816 */ /* 0x020fe200000000af */
[----:B------:R-:W-:Y:S05]  /*3e90*/  BRA `(.L_x_16201) ;  /* 0x0000004000007947 */ /* 0x000fea0003800000 */
.L_x_16200:
[----:B-----5:R-:W-:Y:S02]  /*3ea0*/  PRMT R229, RZ, 0x5410, R179 ;  /* 0x00005410ffe57816 */ /* 0x020fe400000000b3 */
[----:B0-----:R-:W-:-:S03]  /*3eb0*/  @P0 PRMT R180, RZ, 0x5410, R175 ;  /* 0x00005410ffb40816 */ /* 0x001fc600000000af */
[----:B------:R-:W-:-:S04]  /*3ec0*/  FMUL.FTZ R229, R229, c[0x0][0x1ec] ;  /* 0x00007b00e5e57a20 */ /* 0x000fc80000410000 */
[----:B------:R-:W-:Y:S02]  /*3ed0*/  @P0 FADD.FTZ R229, R180, R229 ;  /* 0x000000e5b4e50221 */ /* 0x000fe40000010000 */
.L_x_16201:
[----:B------:R-:W-:Y:S05]  /*3ee0*/  BSYNC B0 ;  /* 0x0000000000007941 */ /* 0x000fea0003800000 */
.L_x_16199:
[----:B------:R-:W-:Y:S01]  /*3ef0*/  BSSY B0, `(.L_x_16202) ;  /* 0x000000a000007945 */ /* 0x000fe20003800000 */
[----:B------:R-:W-:Y:S05]  /*3f00*/  @P2 BRA `(.L_x_16203) ;  /* 0x0000004000002947 */ /* 0x000fea0003800000 */
[----:B------:R-:W-:Y:S01]  /*3f10*/  MOV R228, RZ ;  /* 0x000000ff00e47202 */ /* 0x000fe20000000f00 */
[----:B------:R-:W-:Y:S05]  /*3f20*/  @!P0 BRA `(.L_x_16204) ;  /* 0x0000006000008947 */ /* 0x000fea0003800000 */
[----:B-----5:R-:W-:Y:S01]  /*3f30*/  PRMT R228, RZ, 0x7610, R175 ;  /* 0x00007610ffe47816 */ /* 0x020fe200000000af */
[----:B------:R-:W-:Y:S05]  /*3f40*/  BRA `(.L_x_16204) ;  /* 0x0000004000007947 */ /* 0x000fea0003800000 */
.L_x_16203:
[----:B-----5:R-:W-:Y:S02]  /*3f50*/  PRMT R228, RZ, 0x7610, R179 ;  /* 0x00007610ffe47816 */ /* 0x020fe400000000b3 */
[----:B0-----:R-:W-:-:S03]  /*3f60*/  @P0 PRMT R181, RZ, 0x7610, R175 ;  /* 0x00007610ffb50816 */ /* 0x001fc600000000af */
[----:B------:R-:W-:-:S04]  /*3f70*/  FMUL.FTZ R228, R228, c[0x0][0x1ec] ;  /* 0x00007b00e4e47a20 */ /* 0x000fc80000410000 */
[----:B------:R-:W-:Y:S02]  /*3f80*/  @P0 FADD.FTZ R228, R181, R228 ;  /* 0x000000e4b5e40221 */ /* 0x000fe40000010000 */
.L_x_16204:
[----:B------:R-:W-:Y:S05]  /*3f90*/  BSYNC B0 ;  /* 0x0000000000007941 */ /* 0x000fea0003800000 */
.L_x_16202:
        /* <DEDUP_REMOVED lines=18> */
.L_x_16206:
[----:B-----5:R-:W-:Y:S02]  /*40c0*/  PRMT R202, RZ, 0x5410, R176 ;  /* 0x00005410ffca7816 */ /* 0x020fe400000000b0 */
[----:B0-----:R-:W-:-:S03]  /*40d0*/  @P0 PRMT R181, RZ, 0x5410, R172 ;  /* 0x00005410ffb50816 */ /* 0x001fc600000000ac */
[----:B------:R-:W-:-:S04]  /*40e0*/  FMUL.FTZ R202, R202, c[0x0][0x1ec] ;  /* 0x00007b00caca7a20 */ /* 0x000fc80000410000 */
[----:B------:R-:W-:Y:S02]  /*40f0*/  @P0 FADD.FTZ R202, R181, R202 ;  /* 0x000000cab5ca0221 */ /* 0x000fe40000010000 */
.L_x_16207:
[----:B------:R-:W-:Y:S05]  /*4100*/  BSYNC B0 ;  /* 0x0000000000007941 */ /* 0x000fea0003800000 */
.L_x_16205:
[----:B------:R-:W-:Y:S01]  /*4110*/  BSSY B0, `(.L_x_16208) ;  /* 0x000000a000007945 */ /* 0x000fe20003800000 */
[----:B------:R-:W-:Y:S05]  /*4120*/  @P2 BRA `(.L_x_16209) ;  /* 0x0000004000002947 */ /* 0x000fea0003800000 */
[----:B------:R-:W-:Y:S01]  /*4130*/  MOV R203, RZ ;  /* 0x000000ff00cb7202 */ /* 0x000fe20000000f00 */
[----:B------:R-:W-:Y:S05]  /*4140*/  @!P0 BRA `(.L_x_16210) ;  /* 0x0000006000008947 */ /* 0x000fea0003800000 */
[----:B-----5:R-:W-:Y:S01]  /*4150*/  PRMT R203, RZ, 0x7610, R172 ;  /* 0x00007610ffcb7816 */ /* 0x020fe200000000ac */
[----:B------:R-:W-:Y:S05]  /*4160*/  BRA `(.L_x_16210) ;  /* 0x0000004000007947 */ /* 0x000fea0003800000 */
.L_x_16209:
[----:B-----5:R-:W-:Y:S02]  /*4170*/  PRMT R203, RZ, 0x7610, R176 ;  /* 0x00007610ffcb7816 */ /* 0x020fe400000000b0 */
[----:B0-----:R-:W-:-:S03]  /*4180*/  @P0 PRMT R180, RZ, 0x7610, R172 ;  /* 0x00007610ffb40816 */ /* 0x001fc600000000ac */
[----:B------:R-:W-:-:S04]  /*4190*/  FMUL.FTZ R203, R203, c[0x0][0x1ec] ;  /* 0x00007b00cbcb7a20 */ /* 0x000fc80000410000 */
[----:B------:R-:W-:Y:S02]  /*41a0*/  @P0 FADD.FTZ R203, R180, R203 ;  /* 0x000000cbb4cb0221 */ /* 0x000fe40000010000 */
.L_x_16210:
[----:B------:R-:W-:Y:S05]  /*41b0*/  BSYNC B0 ;  /* 0x0000000000007941 */ /* 0x000fea0003800000 */
.L_x_16208:
[----:B------:R-:W-:Y:S01]  /*41c0*/  BSSY B0, `(.L_x_16211) ;  /* 0x000000a000007945 */ /* 0x000fe20003800000 */
[----:B------:R-:W-:Y:S05]  /*41d0*/  @P2 BRA `(.L_x_16212) ;  /* 0x0000004000002947 */ /* 0x000fea0003800000 */
[----:B------:R-:W-:Y:S01]  /*41e0*/  HFMA2.MMA R236, -RZ, RZ, 0, 0 ;  /* 0x00000000ffec7435 */ /* 0x000fe200000001ff */
[----:B------:R-:W-:Y:S05]  /*41f0*/  @!P0 BRA `(.L_x_16213) ;  /* 0x0000006000008947 */ /* 0x000fea0003800000 */
[----:B-----5:R-:W-:Y:S01]  /*4200*/  PRMT R236, RZ, 0x5410, R173 ;  /* 0x00005410ffec7816 */ /* 0x020fe200000000ad */
[----:B------:R-:W-:Y:S05]  /*4210*/  BRA `(.L_x_16213) ;  /* 0x0000004000007947 */ /* 0x000fea0003800000 */
.L_x_16212:
[----:B-----5:R-:W-:Y:S02]  /*4220*/  PRMT R236, RZ, 0x5410, R177 ;  /* 0x00005410ffec7816 */ /* 0x020fe400000000b1 */
[----:B0-----:R-:W-:-:S03]  /*4230*/  @P0 PRMT R181, RZ, 0x5410, R173 ;  /* 0x00005410ffb50816 */ /* 0x001fc600000000ad */
[----:B------:R-:W-:-:S04]  /*4240*/  FMUL.FTZ R236, R236, c[0x0][0x1ec] ;  /* 0x00007b00ecec7a20 */ /* 0x000fc80000410000 */
[----:B------:R-:W-:Y:S02]  /*4250*/  @P0 FADD.FTZ R236, R181, R236 ;  /* 0x000000ecb5ec0221 */ /* 0x000fe40000010000 */
.L_x_16213:
[----:B------:R-:W-:Y:S05]  /*4260*/  BSYNC B0 ;  /* 0x0000000000007941 */ /* 0x000fea0003800000 */
.L_x_16211:
[----:B------:R-:W-:Y:S01]  /*4270*/  BSSY B0, `(.L_x_16214) ;  /* 0x000000a000007945 */ /* 0x000fe20003800000 */
[----:B------:R-:W-:Y:S05]  /*4280*/  @P2 BRA `(.L_x_16215) ;  /* 0x0000004000002947 */ /* 0x000fea0003800000 */
[----:B------:R-:W-:Y:S01]  /*4290*/  MOV R237, RZ ;  /* 0x000000ff00ed7202 */ /* 0x000fe20000000f00 */
[----:B------:R-:W-:Y:S05]  /*42a0*/  @!P0 BRA `(.L_x_16216) ;  /* 0x0000006000008947 */ /* 0x000fea0003800000 */
[----:B-----5:R-:W-:Y:S01]  /*42b0*/  PRMT R237, RZ, 0x7610, R173 ;  /* 0x00007610ffed7816 */ /* 0x020fe200000000ad */
[----:B------:R-:W-:Y:S05]  /*42c0*/  BRA `(.L_x_16216) ;  /* 0x0000004000007947 */ /* 0x000fea0003800000 */
.L_x_16215:
[----:B-----5:R-:W-:Y:S02]  /*42d0*/  PRMT R237, RZ, 0x7610, R177 ;  /* 0x00007610ffed7816 */ /* 0x020fe400000000b1 */
[----:B0-----:R-:W-:-:S03]  /*42e0*/  @P0 PRMT R180, RZ, 0x7610, R173 ;  /* 0x00007610ffb40816 */ /* 0x001fc600000000ad */
[----:B------:R-:W-:-:S04]  /*42f0*/  FMUL.FTZ R237, R237, c[0x0][0x1ec] ;  /* 0x00007b00eded7a20 */ /* 0x000fc80000410000 */
[----:B------:R-:W-:Y:S02]  /*4300*/  @P0 FADD.FTZ R237, R180, R237 ;  /* 0x000000edb4ed0221 */ /* 0x000fe40000010000 */
.L_x_16216:
[----:B------:R-:W-:Y:S05]  /*4310*/  BSYNC B0 ;  /* 0x0000000000007941 */ /* 0x000fea0003800000 */
.L_x_16214:
[----:B------:R-:W-:Y:S01]  /*4320*/  BSSY B0, `(.L_x_16217) ;  /* 0x000000a000007945 */ /* 0x000fe20003800000 */
[----:B------:R-:W-:Y:S05]  /*4330*/  @P2 BRA `(.L_x_16218) ;  /* 0x0000004000002947 */ /* 0x000fea0003800000 */
[----:B------:R-:W-:Y:S01]  /*4340*/  HFMA2.MMA R238, -RZ, RZ, 0, 0 ;  /* 0x00000000ffee7435 */ /* 0x000fe200000001ff */
[----:B------:R-:W-:Y:S05]  /*4350*/  @!P0 BRA `(.L_x_16219) ;  /* 0x0000006000008947 */ /* 0x000fea0003800000 */
[----:B-----5:R-:W-:Y:S01]  /*4360*/  PRMT R238, RZ, 0x5410, R174 ;  /* 0x00005410ffee7816 */ /* 0x020fe200000000ae */
[----:B------:R-:W-:Y:S05]  /*4370*/  BRA `(.L_x_16219) ;  /* 0x0000004000007947 */ /* 0x000fea0003800000 */
.L_x_16218:
[----:B-----5:R-:W-:Y:S02]  /*4380*/  PRMT R238, RZ, 0x5410, R178 ;  /* 0x00005410ffee7816 */ /* 0x020fe400000000b2 */
[----:B0-----:R-:W-:-:S03]  /*4390*/  @P0 PRMT R181, RZ, 0x5410, R174 ;  /* 0x00005410ffb50816 */ /* 0x001fc600000000ae */
[----:B------:R-:W-:-:S04]  /*43a0*/  FMUL.FTZ R238, R238, c[0x0][0x1ec] ;  /* 0x00007b00eeee7a20 */ /* 0x000fc80000410000 */
[----:B------:R-:W-:Y:S02]  /*43b0*/  @P0 FADD.FTZ R238, R181, R238 ;  /* 0x000000eeb5ee0221 */ /* 0x000fe40000010000 */
.L_x_16219:
[----:B------:R-:W-:Y:S05]  /*43c0*/  BSYNC B0 ;  /* 0x0000000000007941 */ /* 0x000fea0003800000 */
.L_x_16217:
[----:B------:R-:W-:Y:S01]  /*43d0*/  BSSY B0, `(.L_x_16220) ;  /* 0x000000a000007945 */ /* 0x000fe20003800000 */
[----:B------:R-:W-:Y:S05]  /*43e0*/  @P2 BRA `(.L_x_16221) ;  /* 0x0000004000002947 */ /* 0x000fea0003800000 */
[----:B------:R-:W-:Y:S01]  /*43f0*/  MOV R239, RZ ;  /* 0x000000ff00ef7202 */ /* 0x000fe20000000f00 */
[----:B------:R-:W-:Y:S05]  /*4400*/  @!P0 BRA `(.L_x_16222) ;  /* 0x0000006000008947 */ /* 0x000fea0003800000 */
[----:B-----5:R-:W-:Y:S01]  /*4410*/  PRMT R239, RZ, 0x7610, R174 ;  /* 0x00007610ffef7816 */ /* 0x020fe200000000ae */
[----:B------:R-:W-:Y:S05]  /*4420*/  BRA `(.L_x_16222) ;  /* 0x0000004000007947 */ /* 0x000fea0003800000 */
.L_x_16221:
[----:B-----5:R-:W-:Y:S02]  /*4430*/  PRMT R239, RZ, 0x7610, R178 ;  /* 0x00007610ffef7816 */ /* 0x020fe400000000b2 */
[----:B0-----:R-:W-:-:S03]  /*4440*/  @P0 PRMT R180, RZ, 0x7610, R174 ;  /* 0x00007610ffb40816 */ /* 0x001fc600000000ae */
[----:B------:R-:W-:-:S04]  /*4450*/  FMUL.FTZ R239, R239, c[0x0][0x1ec] ;  /* 0x00007b00efef7a20 */ /* 0x000fc80000410000 */
[----:B------:R-:W-:Y:S02]  /*4460*/  @P0 FADD.FTZ R239, R180, R239 ;  /* 0x000000efb4ef0221 */ /* 0x000fe40000010000 */
.L_x_16222:
[----:B------:R-:W-:Y:S05]  /*4470*/  BSYNC B0 ;  /* 0x0000000000007941 */ /* 0x000fea0003800000 */
.L_x_16220:
[----:B------:R-:W-:Y:S01]  /*4480*/  BSSY B0, `(.L_x_16223) ;  /* 0x000000a000007945 */ /* 0x000fe20003800000 */
[----:B------:R-:W-:Y:S05]  /*4490*/  @P2 BRA `(.L_x_16224) ;  /* 0x0000004000002947 */ /* 0x000fea0003800000 */
[----:B------:R-:W-:Y:S01]  /*44a0*/  HFMA2.MMA R240, -RZ, RZ, 0, 0 ;  /* 0x00000000fff07435 */ /* 0x000fe200000001ff */
[----:B------:R-:W-:Y:S05]  /*44b0*/  @!P0 BRA `(.L_x_16225) ;  /* 0x0000006000008947 */ /* 0x000fea0003800000 */
[----:B-----5:R-:W-:Y:S01]  /*44c0*/  PRMT R240, RZ, 0x5410, R175 ;  /* 0x00005410fff07816 */ /* 0x020fe200000000af */
[----:B------:R-:W-:Y:S05]  /*44d0*/  BRA `(.L_x_16225) ;  /* 0x0000004000007947 */ /* 0x000fea0003800000 */
.L_x_16224:
[----:B-----5:R-:W-:Y:S02]  /*44e0*/  PRMT R240, RZ, 0x5410, R179 ;  /* 0x00005410fff07816 */ /* 0x020fe400000000b3 */
[----:B0-----:R-:W-:-:S03]  /*44f0*/  @P0 PRMT R180, RZ, 0x5410, R175 ;  /* 0x00005410ffb40816 */ /* 0x001fc600000000af */
[----:B------:R-:W-:-:S04]  /*4500*/  FMUL.FTZ R240, R240, c[0x0][0x1ec] ;  /* 0x00007b00f0f07a20 */ /* 0x000fc80000410000 */
[----:B------:R-:W-:Y:S02]  /*4510*/  @P0 FADD.FTZ R240, R180, R240 ;  /* 0x000000f0b4f00221 */ /* 0x000fe40000010000 */
.L_x_16225:
[----:B------:R-:W-:Y:S05]  /*4520*/  BSYNC B0 ;  /* 0x0000000000007941 */ /* 0x000fea0003800000 */
.L_x_16223:
[----:B------:R-:W-:Y:S01]  /*4530*/  BSSY B0, `(.L_x_16226) ;  /* 0x000000a000007945 */ /* 0x000fe20003800000 */
[----:B------:R-:W-:Y:S05]  /*4540*/  @P2 BRA `(.L_x_16227) ;  /* 0x0000004000002947 */ /* 0x000fea0003800000 */
[----:B------:R-:W-:Y:S01]  /*4550*/  MOV R241, RZ ;  /* 0x000000ff00f17202 */ /* 0x000fe20000000f00 */
[----:B------:R-:W-:Y:S05]  /*4560*/  @!P0 BRA `(.L_x_16228) ;  /* 0x0000006000008947 */ /* 0x000fea0003800000 */
[----:B-----5:R-:W-:Y:S01]  /*4570*/  PRMT R241, RZ, 0x7610, R175 ;  /* 0x00007610fff17816 */ /* 0x020fe200000000af */
[----:B------:R-:W-:Y:S05]  /*4580*/  BRA `(.L_x_16228) ;  /* 0x0000004000007947 */ /* 0x000fea0003800000 */
.L_x_16227:
[----:B-----5:R-:W-:Y:S02]  /*4590*/  PRMT R241, RZ, 0x7610, R179 ;  /* 0x00007610fff17816 */ /* 0x020fe400000000b3 */
[----:B0-----:R-:W-:-:S03]  /*45a0*/  @P0 PRMT R180, RZ, 0x7610, R175 ;  /* 0x00007610ffb40816 */ /* 0x001fc600000000af */
[----:B------:R-:W-:-:S04]  /*45b0*/  FMUL.FTZ R241, R241, c[0x0][0x1ec] ;  /* 0x00007b00f1f17a20 */ /* 0x000fc80000410000 */
[----:B------:R-:W-:Y:S02]  /*45c0*/  @P0 FADD.FTZ R241, R180, R241 ;  /* 0x000000f1b4f10221 */ /* 0x000fe40000010000 */
.L_x_16228:
[----:B------:R-:W-:Y:S05]  /*45d0*/  BSYNC B0 ;  /* 0x0000000000007941 */ /* 0x000fea0003800000 */
.L_x_16226:
[----:B------:R-:W-:Y:S01]  /*45e0*/  LOP3.LUT P0, RZ, R243, 0x1f, RZ, 0xc0, !PT ;  /* 0x0000001ff3ff7812 */ /* 0x000fe2000780c0ff */
[----:B------:R-:W-:Y:S01]  /*45f0*/  IMAD.WIDE.U32 R242, R182, R242, c[0x0][0x188] ;  /* 0x00006200b6f27625 */ /* 0x000fe200078e00f2 */
[----:B------:R-:W-:Y:S02]  /*4600*/  F2FP.BF16.PACK_AB R183, R241, R240 ;  /* 0x000000f0f1b7723e */ /* 0x000fe400000010ff */
[----:B------:R-:W-:Y:S02]  /*4610*/  F2FP.BF16.PACK_AB R182, R239, R238 ;  /* 0x000000eeefb6723e */ /* 0x000fe400000010ff */
[----:B0-----:R-:W-:Y:S02]  /*4620*/  F2FP.BF16.PACK_AB R181, R237, R236 ;  /* 0x000000ecedb5723e */ /* 0x001fe400000010ff */
[----:B------:R-:W-:-:S05]  /*4630*/  F2FP.BF16.PACK_AB R180, R203, R202 ;  /* 0x000000cacbb4723e */ /* 0x000fca00000010ff */
[----:B------:R0:W-:Y:S02]  /*4640*/  STG.E.128 [R242.64], R180 ;  /* 0x000000b4f2007986 */ /* 0x0001e4000c101d04 */
        /* <DEDUP_REMOVED lines=82> */
.L_x_16235:
        /* <DEDUP_REMOVED lines=180> */
.L_x_16236:
[----:B------:R-:W2:Y:S01]  /*56b0*/  LDL.LU R243, [R1] ;  /* 0x0000000001f37983 */ /* 0x000ea20000300800 */
[----:B-1----:R-:W-:Y:S01]  /*56c0*/  FADD.FTZ R182, R182, R242 ;  /* 0x000000f2b6b67221 */ /* 0x002fe20000010000 */
[C---:B------:R-:W-:Y:S01]  /*56d0*/  @!P0 LEA R180, P1, R17.reuse, c[0x0][0x1a0], 0x2 ;  /* 0x0000680011b48a11 */ /* 0x040fe200078210ff */
[----:B------:R-:W-:Y:S01]  /*56e0*/  BSSY B0, `(.L_x_16231) ;  /* 0x0000179000007945 */ /* 0x000fe20003800000 */
[----:B0-----:R-:W0:Y:S02]  /*56f0*/  S2R R242, SR_TID.X ;  /* 0x0000000000f27919 */ /* 0x001e240000002100 */
[----:B0-----:R-:W-:Y:S02]  /*5700*/  LOP3.LUT R242, R242, 0x1f, RZ, 0xc0, !PT ;  /* 0x0000001ff2f27812 */ /* 0x001fe400078ec0ff */
[----:B--2---:R-:W-:Y:S02]  /*5710*/  @!P0 LEA.HI.X R181, R17, c[0x0][0x1a4], R243, 0x2, P1 ;  /* 0x0000690011b58a11 */ /* 0x004fe400008f14f3 */
[----:B------:R-:W-:-:S03]  /*5720*/  ISETP.NE.AND P1, PT, R242, RZ, PT ;  /* 0x000000fff200720c */ /* 0x000fc60003f25270 */
[----:B------:R0:W-:Y:S01]  /*5730*/  @!P0 STG.E [R180.64], R183 ;  /* 0x000000b7b4008986 */ /* 0x0001e2000c101904 */
[----:B------:R-:W-:Y:S02]  /*5740*/  ISETP.NE.AND P0, PT, RZ, UR6, PT ;  /* 0x00000006ff007c0c */ /* 0x000fe4000bf05270 */
[----:B0-----:R-:W-:-:S05]  /*5750*/  MOV R180, c[0x0][0x1e0] ;  /* 0x0000780000b47a02 */ /* 0x001fca0000000f00 */
[----:B------:R-:W-:Y:S02]  /*5760*/  FFMA.FTZ R182, R182, R180, c[0x0][0x228] ;  /* 0x00008a00b6b67623 */ /* 0x000fe400000100b4 */
[----:B------:R-:W-:-:S05]  /*5770*/  FMUL.FTZ R180, R183, R183 ;  /* 0x000000b7b7b47220 */ /* 0x000fca0000410000 */
[----:B------:R-:W-:-:S05]  /*5780*/  FSEL R180, R180, RZ, P0 ;  /* 0x000000ffb4b47208 */ /* 0x000fca0000000000 */
[----:B------:R-:W-:Y:S01]  /*5790*/  FADD.FTZ R182, R182, R180 ;  /* 0x000000b4b6b67221 */ /* 0x000fe20000010000 */
[----:B------:R-:W-:-:S04]  /*57a0*/  @!P1 LEA R180, P2, R17, c[0x0][0x1a8], 0x2 ;  /* 0x00006a0011b49a11 */ /* 0x000fc800078410ff */
[----:B------:R-:W-:Y:S01]  /*57b0*/  @!P1 LEA.HI.X R181, R17, c[0x0][0x1ac], R243, 0x2, P2 ;  /* 0x00006b0011b59a11 */ /* 0x000fe200010f14f3 */
[----:B------:R-:W0:Y:S04]  /*57c0*/  MUFU.RSQ R182, R182 ;  /* 0x000000b600b67308 */ /* 0x000e280000001400 */
[----:B0-----:R0:W-:Y:S01]  /*57d0*/  @!P1 STG.E [R180.64], R182 ;  /* 0x000000b6b4009986 */ /* 0x0011e2000c101904 */
[----:B------:R-:W-:-:S13]  /*57e0*/  ISETP.GE.AND P1, PT, R252, 0x1, PT ;  /* 0x00000001fc00780c */ /* 0x000fda0003f26270 */
[----:B------:R-:W-:Y:S05]  /*57f0*/  @!P1 BRA `(.L_x_16232) ;  /* 0x0000167000009947 */ /* 0x000fea0003800000 */
[----:B0-----:R-:W-:Y:S01]  /*5800*/  IADD3 R180, R252, -0x1, RZ ;  /* 0xfffffffffcb47810 */ /* 0x001fe20007ffe0ff */
[----:B------:R-:W2:Y:S04]  /*5810*/  LDL R243, [R1+0xc] ;  /* 0x00000c0001f37983 */ /* 0x000ea80000100800 */
[----:B------:R-:W-:Y:S01]  /*5820*/  IMAD R180, R180, c[0x0][0x168], RZ ;  /* 0x00005a00b4b47a24 */ /* 0x000fe200078e02ff */
[----:B------:R-:W-:Y:S01]  /*5830*/  FSEL R183, R183, RZ, !P0 ;  /* 0x000000ffb7b77208 */ /* 0x000fe20004000000 */
[----:B------:R-:W3:Y:S03]  /*5840*/  LDL R252, [R1+0x14] ;  /* 0x0000140001fc7983 */ /* 0x000ee60000100800 */
[----:B------:R-:W-:Y:S01]  /*5850*/  SHF.R.S32.HI R181, RZ, 0x1f, R180 ;  /* 0x0000001fffb57819 */ /* 0x000fe200000114b4 */
[----:B------:R-:W-:-:S02]  /*5860*/  FADD.FTZ R193, -R183, R193 ;  /* 0x000000c1b7c17221 */ /* 0x000fc40000010100 */
[----:B------:R-:W-:Y:S01]  /*5870*/  FADD.FTZ R23, -R183, R23 ;  /* 0x00000017b7177221 */ /* 0x000fe20000010100 */
[----:B------:R-:W-:Y:S01]  /*5880*/  LEA.HI R180, R181, R180, RZ, 0x3 ;  /* 0x000000b4b5b47211 */ /* 0x000fe200078f18ff */
[----:B------:R-:W-:-:S03]  /*5890*/  FMUL.FTZ R193, R182, R193 ;  /* 0x000000c1b6c17220 */ /* 0x000fc60000410000 */
[----:B------:R-:W-:Y:S01]  /*58a0*/  LEA.HI.SX32 R180, R180, R242, 0x1d ;  /* 0x000000f2b4b47211 */ /* 0x000fe200078feaff */
[----:B------:R-:W-:Y:S02]  /*58b0*/  FMUL.FTZ R242, R182, R23 ;  /* 0x00000017b6f27220 */ /* 0x000fe40000410000 */
[----:B------:R-:W-:Y:S02]  /*58c0*/  FFMA.FTZ R23, R250, R193, R30 ;  /* 0x000000c1fa177223 */ /* 0x000fe4000001001e */
[----:B------:R-:W-:Y:S01]  /*58d0*/  FFMA.FTZ R242, R251, R242, R31 ;  /* 0x000000f2fbf27223 */ /* 0x000fe2000001001f */
[----:B------:R-:W4:Y:S04]  /*58e0*/  LDL R193, [R1+0x10] ;  /* 0x0000100001c17983 */ /* 0x000f280000100800 */
[----:B------:R-:W-:-:S02]  /*58f0*/  F2FP.BF16.PACK_AB R23, R242, R23 ;  /* 0x00000017f217723e */ /* 0x000fc400000010ff */
[----:B------:R-:W2:Y:S01]  /*5900*/  LDL R242, [R1+0x8] ;  /* 0x0000080001f27983 */ /* 0x000ea20000100800 */
[C---:B------:R-:W-:Y:S02]  /*5910*/  FADD.FTZ R21, -R183.reuse, R21 ;  /* 0x00000015b7157221 */ /* 0x040fe40000010100 */
[C---:B------:R-:W-:Y:S02]  /*5920*/  FADD.FTZ R181, -R183.reuse, R184 ;  /* 0x000000b8b7b57221 */ /* 0x040fe40000010100 */
[C---:B------:R-:W-:Y:S02]  /*5930*/  FADD.FTZ R20, -R183.reuse, R20 ;  /* 0x00000014b7147221 */ /* 0x040fe40000010100 */
[C---:B------:R-:W-:Y:S02]  /*5940*/  FADD.FTZ R18, -R183.reuse, R18 ;  /* 0x00000012b7127221 */ /* 0x040fe40000010100 */
[----:B------:R-:W-:Y:S02]  /*5950*/  FMUL.FTZ R21, R182, R21 ;  /* 0x00000015b6157220 */ /* 0x000fe40000410000 */
[----:B------:R-:W-:-:S02]  /*5960*/  FADD.FTZ R22, -R183, R22 ;  /* 0x00000016b7167221 */ /* 0x000fc40000010100 */
[----:B------:R-:W-:Y:S02]  /*5970*/  FADD.FTZ R19, -R183, R19 ;  /* 0x00000013b7137221 */ /* 0x000fe40000010100 */
[C---:B------:R-:W-:Y:S02]  /*5980*/  FMUL.FTZ R181, R182.reuse, R181 ;  /* 0x000000b5b6b57220 */ /* 0x040fe40000410000 */
[C---:B------:R-:W-:Y:S02]  /*5990*/  FMUL.FTZ R20, R182.reuse, R20 ;  /* 0x00000014b6147220 */ /* 0x040fe40000410000 */
[C---:B------:R-:W-:Y:S02]  /*59a0*/  FMUL.FTZ R184, R182.reuse, R18 ;  /* 0x00000012b6b87220 */ /* 0x040fe40000410000 */
[C---:B------:R-:W-:Y:S02]  /*59b0*/  FMUL.FTZ R22, R182.reuse, R22 ;  /* 0x00000016b6167220 */ /* 0x040fe40000410000 */
[----:B------:R-:W-:-:S02]  /*59c0*/  FMUL.FTZ R19, R182, R19 ;  /* 0x00000013b6137220 */ /* 0x000fc40000410000 */
[C---:B------:R-:W-:Y:S02]  /*59d0*/  FADD.FTZ R13, -R183.reuse, R13 ;  /* 0x0000000db70d7221 */ /* 0x040fe40000010100 */
[----:B------:R-:W-:Y:S02]  /*59e0*/  FFMA.FTZ R19, R248, R19, R28 ;  /* 0x00000013f8137223 */ /* 0x000fe4000001001c */
[C---:B------:R-:W-:Y:S02]  /*59f0*/  FADD.FTZ R15, -R183.reuse, R15 ;  /* 0x0000000fb70f7221 */ /* 0x040fe40000010100 */
[C---:B------:R-:W-:Y:S02]  /*5a00*/  FADD.FTZ R8, -R183.reuse, R8 ;  /* 0x00000008b7087221 */ /* 0x040fe40000010100 */
[C---:B------:R-:W-:Y:S02]  /*5a10*/  FADD.FTZ R14, -R183.reuse, R14 ;  /* 0x0000000eb70e7221 */ /* 0x040fe40000010100 */
[----:B------:R-:W-:-:S02]  /*5a20*/  FADD.FTZ R16, -R183, R16 ;  /* 0x00000010b7107221 */ /* 0x000fc40000010100 */
[C---:B------:R-:W-:Y:S02]  /*5a30*/  FADD.FTZ R202, -R183.reuse, R202 ;  /* 0x000000cab7ca7221 */ /* 0x040fe40000010100 */
[----:B------:R-:W-:Y:S02]  /*5a40*/  FADD.FTZ R203, -R183, R203 ;  /* 0x000000cbb7cb7221 */ /* 0x000fe40000010100 */
[C---:B------:R-:W-:Y:S02]  /*5a50*/  FMUL.FTZ R202, R182.reuse, R202 ;  /* 0x000000cab6ca7220 */ /* 0x040fe40000410000 */
[----:B------:R-:W-:-:S04]  /*5a60*/  FMUL.FTZ R203, R182, R203 ;  /* 0x000000cbb6cb7220 */ /* 0x000fc80000410000 */
[----:B------:R-:W-:Y:S02]  /*5a70*/  FFMA.FTZ R203, R165, R203, R97 ;  /* 0x000000cba5cb7223 */ /* 0x000fe40000010061 */
[----:B---3--:R-:W-:Y:S02]  /*5a80*/  FFMA.FTZ R20, R252, R20, R27 ;  /* 0x00000014fc147223 */ /* 0x008fe4000001001b */
[----:B------:R-:W-:Y:S02]  /*5a90*/  FADD.FTZ R252, -R183, R191 ;  /* 0x000000bfb7fc7221 */ /* 0x000fe40000010100 */
[----:B----4-:R-:W-:Y:S01]  /*5aa0*/  FFMA.FTZ R21, R193, R21, R26 ;  /* 0x00000015c1157223 */ /* 0x010fe2000001001a */
[----:B------:R-:W-:-:S04]  /*5ab0*/  HFMA2.MMA R193, -RZ, RZ, 0, 9.5367431640625e-07 ;  /* 0x00000010ffc17435 */ /* 0x000fc800000001ff */
[----:B------:R-:W-:Y:S01]  /*5ac0*/  F2FP.BF16.PACK_AB R21, R20, R21 ;  /* 0x000000151415723e */ /* 0x000fe200000010ff */
[----:B--2---:R-:W-:Y:S02]  /*5ad0*/  FFMA.FTZ R18, R242, R181, R24 ;  /* 0x000000b5f2127223 */ /* 0x004fe40000010018 */
[----:B------:R-:W-:Y:S02]  /*5ae0*/  FFMA.FTZ R181, R249, R184, R29 ;  /* 0x000000b8f9b57223 */ /* 0x000fe4000001001d */
[----:B------:R-:W-:Y:S02]  /*5af0*/  FFMA.FTZ R184, R243, R22, R25 ;  /* 0x00000016f3b87223 */ /* 0x000fe40000010019 */
[----:B------:R-:W-:Y:S01]  /*5b00*/  FADD.FTZ R243, -R183, R190 ;  /* 0x000000beb7f37221 */ /* 0x000fe20000010100 */
[----:B------:R-:W-:Y:S01]  /*5b10*/  F2FP.BF16.PACK_AB R22, R181, R19 ;  /* 0x00000013b516723e */ /* 0x000fe200000010ff */
[----:B------:R-:W-:Y:S01]  /*5b20*/  FADD.FTZ R181, -R183, R192 ;  /* 0x000000c0b7b57221 */ /* 0x000fe20000010100 */
[----:B------:R-:W-:Y:S01]  /*5b30*/  F2FP.BF16.PACK_AB R20, R184, R18 ;  /* 0x00000012b814723e */ /* 0x000fe200000010ff */
[----:B------:R-:W-:-:S04]  /*5b40*/  IMAD.WIDE.U32 R18, R180, R193, c[0x0][0x208] ;  /* 0x00008200b4127625 */ /* 0x000fc800078e00c1 */
[C---:B------:R-:W-:Y:S01]  /*5b50*/  FADD.FTZ R193, -R183.reuse, R10 ;  /* 0x0000000ab7c17221 */ /* 0x040fe20000010100 */
[----:B------:R0:W-:Y:S01]  /*5b60*/  STG.E.128 [R18.64], R20 ;  /* 0x0000001412007986 */ /* 0x0001e2000c101d04 */
[----:B------:R-:W-:Y:S01]  /*5b70*/  MOV R10, R13 ;  /* 0x0000000d000a7202 */ /* 0x000fe20000000f00 */
[C---:B------:R-:W-:Y:S02]  /*5b80*/  FADD.FTZ R13, -R183.reuse, R6 ;  /* 0x00000006b70d7221 */ /* 0x040fe40000010100 */
[C---:B------:R-:W-:Y:S01]  /*5b90*/  FADD.FTZ R6, -R183.reuse, R200 ;  /* 0x000000c8b7067221 */ /* 0x040fe20000010100 */
[----:B------:R-:W-:Y:S01]  /*5ba0*/  MOV R200, R8 ;  /* 0x0000000800c87202 */ /* 0x000fe20000000f00 */
[C---:B------:R-:W-:Y:S02]  /*5bb0*/  FADD.FTZ R8, -R183.reuse, R198 ;  /* 0x000000c6b7087221 */ /* 0x040fe40000010100 */
[C---:B------:R-:W-:Y:S02]  /*5bc0*/  FADD.FTZ R184, -R183.reuse, R4 ;  /* 0x00000004b7b87221 */ /* 0x040fe40000010100 */
[----:B------:R-:W-:-:S02]  /*5bd0*/  FADD.FTZ R4, -R183, R185 ;  /* 0x000000b9b7047221 */ /* 0x000fc40000010100 */
[C---:B------:R-:W-:Y:S01]  /*5be0*/  FADD.FTZ R185, -R183.reuse, R215 ;  /* 0x000000d7b7b97221 */ /* 0x040fe20000010100 */
[----:B------:R-:W-:Y:S01]  /*5bf0*/  MOV R215, R193 ;  /* 0x000000c100d77202 */ /* 0x000fe20000000f00 */
[C---:B------:R-:W-:Y:S02]  /*5c00*/  FADD.FTZ R193, -R183.reuse, R223 ;  /* 0x000000dfb7c17221 */ /* 0x040fe40000010100 */
[C---:B------:R-:W-:Y:S02]  /*5c10*/  FADD.FTZ R242, -R183.reuse, R189 ;  /* 0x000000bdb7f27221 */ /* 0x040fe40000010100 */
[C---:B0-----:R-:W-:Y:S02]  /*5c20*/  FADD.FTZ R18, -R183.reuse, R12 ;  /* 0x0000000cb7127221 */ /* 0x041fe40000010100 */
[C---:B------:R-:W-:Y:S01]  /*5c30*/  FADD.FTZ R23, -R183.reuse, R11 ;  /* 0x0000000bb7177221 */ /* 0x040fe20000010100 */
[----:B------:R-:W-:Y:S01]  /*5c40*/  MOV R11, R15 ;  /* 0x0000000f000b7202 */ /* 0x000fe20000000f00 */
[----:B------:R-:W-:-:S02]  /*5c50*/  FADD.FTZ R12, -R183, R7 ;  /* 0x00000007b70c7221 */ /* 0x000fc40000010100 */
[C---:B------:R-:W-:Y:S02]  /*5c60*/  FADD.FTZ R21, -R183.reuse, R5 ;  /* 0x00000005b7157221 */ /* 0x040fe40000010100 */
[C---:B------:R-:W-:Y:S01]  /*5c70*/  FADD.FTZ R15, -R183.reuse, R0 ;  /* 0x00000000b70f7221 */ /* 0x040fe20000010100 */
[----:B------:R-:W-:Y:S01]  /*5c80*/  MOV R198, R12 ;  /* 0x0000000c00c67202 */ /* 0x000fe20000000f00 */
[C---:B------:R-:W-:Y:S02]  /*5c90*/  FADD.FTZ R19, -R183.reuse, R9 ;  /* 0x00000009b7137221 */ /* 0x040fe40000010100 */
[C---:B------:R-:W-:Y:S01]  /*5ca0*/  FADD.FTZ R5, -R183.reuse, R201 ;  /* 0x000000c9b7057221 */ /* 0x040fe20000010100 */
[----:B------:R-:W-:Y:S01]  /*5cb0*/  MOV R201, R10 ;  /* 0x0000000a00c97202 */ /* 0x000fe20000000f00 */
        /* <DEDUP_REMOVED lines=30> */
[----:B------:R-:W-:-:S02]  /*5ea0*/  FADD.FTZ R3, -R183, R186 ;  /* 0x000000bab7037221 */ /* 0x000fc40000010100 */
        /* <DEDUP_REMOVED lines=53> */
[----:B------:R-:W-:Y:S01]  /*6200*/  MOV R252, R220 ;  /* 0x000000dc00fc7202 */ /* 0x000fe20000000f00 */
[----:B------:R-:W-:-:S02]  /*6210*/  FMUL.FTZ R3, R182, R3 ;  /* 0x00000003b6037220 */ /* 0x000fc40000410000 */
[C---:B------:R-:W-:Y:S02]  /*6220*/  FMUL.FTZ R13, R182.reuse, R20 ;  /* 0x00000014b60d7220 */ /* 0x040fe40000410000 */
[C---:B------:R-:W-:Y:S02]  /*6230*/  FMUL.FTZ R15, R182.reuse, R23 ;  /* 0x00000017b60f7220 */ /* 0x040fe40000410000 */
[C---:B------:R-:W-:Y:S01]  /*6240*/  FMUL.FTZ R230, R182.reuse, R242 ;  /* 0x000000f2b6e67220 */ /* 0x040fe20000410000 */
[----:B------:R-:W-:Y:S01]  /*6250*/  MOV R242, R219 ;  /* 0x000000db00f27202 */ /* 0x000fe20000000f00 */
[C---:B------:R-:W-:Y:S02]  /*6260*/  FMUL.FTZ R0, R182.reuse, R0 ;  /* 0x00000000b6007220 */ /* 0x040fe40000410000 */
[C---:B------:R-:W-:Y:S02]  /*6270*/  FMUL.FTZ R2, R182.reuse, R2 ;  /* 0x00000002b6027220 */ /* 0x040fe40000410000 */
[----:B------:R-:W-:-:S02]  /*6280*/  FMUL.FTZ R229, R182, R5 ;  /* 0x00000005b6e57220 */ /* 0x000fc40000410000 */
[----:B------:R-:W-:Y:S02]  /*6290*/  FFMA.FTZ R23, R106, R215, R38 ;  /* 0x000000d76a177223 */ /* 0x000fe40000010026 */
[----:B------:R-:W-:Y:S02]  /*62a0*/  FFMA.FTZ R20, R107, R217, R39 ;  /* 0x000000d96b147223 */ /* 0x000fe40000010027 */
[C---:B------:R-:W-:Y:S02]  /*62b0*/  FMUL.FTZ R218, R182.reuse, R218 ;  /* 0x000000dab6da7220 */ /* 0x040fe40000410000 */
[----:B------:R-:W-:Y:S01]  /*62c0*/  FMUL.FTZ R238, R182, R222 ;  /* 0x000000deb6ee7220 */ /* 0x000fe20000410000 */
[----:B------:R-:W-:Y:S01]  /*62d0*/  F2FP.BF16.PACK_AB R23, R20, R23 ;  /* 0x000000171417723e */ /* 0x000fe200000010ff */
[C---:B------:R-:W-:Y:S02]  /*62e0*/  FMUL.FTZ R5, R182.reuse, R8 ;  /* 0x00000008b6057220 */ /* 0x040fe40000410000 */
[----:B------:R-:W-:-:S02]  /*62f0*/  FMUL.FTZ R8, R182, R12 ;  /* 0x0000000cb6087220 */ /* 0x000fc40000410000 */
[C---:B------:R-:W-:Y:S02]  /*6300*/  FMUL.FTZ R222, R182.reuse, R191 ;  /* 0x000000bfb6de7220 */ /* 0x040fe40000410000 */
[----:B------:R-:W-:Y:S02]  /*6310*/  FMUL.FTZ R12, R182, R19 ;  /* 0x00000013b60c7220 */ /* 0x000fe40000410000 */
[----:B------:R-:W-:Y:S02]  /*6320*/  FFMA.FTZ R191, R122, R3, R54 ;  /* 0x000000037abf7223 */ /* 0x000fe40000010036 */
[C---:B------:R-:W-:Y:S02]  /*6330*/  FMUL.FTZ R237, R182.reuse, R227 ;  /* 0x000000e3b6ed7220 */ /* 0x040fe40000410000 */
[C---:B------:R-:W-:Y:S02]  /*6340*/  FMUL.FTZ R4, R182.reuse, R4 ;  /* 0x00000004b6047220 */ /* 0x040fe40000410000 */
[----:B------:R-:W-:-:S02]  /*6350*/  FMUL.FTZ R19, R182, R185 ;  /* 0x000000b9b6137220 */ /* 0x000fc40000410000 */
[----:B------:R-:W-:Y:S02]  /*6360*/  FFMA.FTZ R0, R120, R0, R52 ;  /* 0x0000000078007223 */ /* 0x000fe40000010034 */
[----:B------:R-:W-:Y:S01]  /*6370*/  FFMA.FTZ R3, R121, R2, R53 ;  /* 0x0000000279037223 */ /* 0x000fe20000010035 */
[----:B------:R-:W-:Y:S01]  /*6380*/  IADD3 R2, R180, 0x20, RZ ;  /* 0x00000020b4027810 */ /* 0x000fe20007ffe0ff */
[C---:B------:R-:W-:Y:S01]  /*6390*/  FMUL.FTZ R233, R182.reuse, R243 ;  /* 0x000000f3b6e97220 */ /* 0x040fe20000410000 */
[----:B------:R-:W-:Y:S01]  /*63a0*/  MOV R243, R218 ;  /* 0x000000da00f37202 */ /* 0x000fe20000000f00 */
[C---:B------:R-:W-:Y:S02]  /*63b0*/  FMUL.FTZ R227, R182.reuse, R6 ;  /* 0x00000006b6e37220 */ /* 0x040fe40000410000 */
[----:B------:R-:W-:Y:S01]  /*63c0*/  FFMA.FTZ R185, R245, R252, R33 ;  /* 0x000000fcf5b97223 */ /* 0x000fe20000010021 */
[----:B------:R-:W-:Y:S01]  /*63d0*/  HFMA2.MMA R252, -RZ, RZ, 0, 9.5367431640625e-07 ;  /* 0x00000010fffc7435 */ /* 0x000fe200000001ff */
[----:B------:R-:W-:-:S02]  /*63e0*/  FMUL.FTZ R6, R182, R9 ;  /* 0x00000009b6067220 */ /* 0x000fc40000410000 */
[----:B------:R-:W-:Y:S02]  /*63f0*/  FMUL.FTZ R10, R182, R10 ;  /* 0x0000000ab60a7220 */ /* 0x000fe40000410000 */
[----:B------:R-:W-:Y:S02]  /*6400*/  FFMA.FTZ R20, R244, R242, R32 ;  /* 0x000000f2f4147223 */ /* 0x000fe40000010020 */
[C---:B------:R-:W-:Y:S02]  /*6410*/  FMUL.FTZ R240, R182.reuse, R234 ;  /* 0x000000eab6f07220 */ /* 0x040fe40000410000 */
[C---:B------:R-:W-:Y:S01]  /*6420*/  FMUL.FTZ R213, R182.reuse, R213 ;  /* 0x000000d5b6d57220 */ /* 0x040fe20000410000 */
[----:B------:R-:W-:Y:S01]  /*6430*/  F2FP.BF16.PACK_AB R20, R185, R20 ;  /* 0x00000014b914723e */ /* 0x000fe200000010ff */
[C---:B------:R-:W-:Y:S02]  /*6440*/  FMUL.FTZ R214, R182.reuse, R214 ;  /* 0x000000d6b6d67220 */ /* 0x040fe40000410000 */
[----:B------:R-:W-:-:S02]  /*6450*/  FMUL.FTZ R239, R182, R221 ;  /* 0x000000ddb6ef7220 */ /* 0x000fc40000410000 */
[C---:B------:R-:W-:Y:S02]  /*6460*/  FMUL.FTZ R236, R182.reuse, R223 ;  /* 0x000000dfb6ec7220 */ /* 0x040fe40000410000 */
[C---:B------:R-:W-:Y:S02]  /*6470*/  FMUL.FTZ R234, R182.reuse, R224 ;  /* 0x000000e0b6ea7220 */ /* 0x040fe40000410000 */
[C---:B------:R-:W-:Y:S02]  /*6480*/  FMUL.FTZ R231, R182.reuse, R225 ;  /* 0x000000e1b6e77220 */ /* 0x040fe40000410000 */
[C---:B------:R-:W-:Y:S02]  /*6490*/  FMUL.FTZ R212, R182.reuse, R212 ;  /* 0x000000d4b6d47220 */ /* 0x040fe40000410000 */
[----:B------:R-:W-:Y:S01]  /*64a0*/  FMUL.FTZ R221, R182, R190 ;  /* 0x000000beb6dd7220 */ /* 0x000fe20000410000 */
[----:B------:R-:W-:Y:S01]  /*64b0*/  F2FP.BF16.PACK_AB R190, R3, R0 ;  /* 0x0000000003be723e */ /* 0x000fe200000010ff */
[----:B------:R-:W-:-:S02]  /*64c0*/  FFMA.FTZ R4, R123, R4, R55 ;  /* 0x000000047b047223 */ /* 0x000fc40000010037 */
[C---:B------:R-:W-:Y:S02]  /*64d0*/  FMUL.FTZ R7, R182.reuse, R7 ;  /* 0x00000007b6077220 */ /* 0x040fe40000410000 */
[----:B------:R-:W-:Y:S01]  /*64e0*/  FMUL.FTZ R228, R182, R14 ;  /* 0x0000000eb6e47220 */ /* 0x000fe20000410000 */
[----:B------:R-:W-:Y:S01]  /*64f0*/  F2FP.BF16.PACK_AB R191, R4, R191 ;  /* 0x000000bf04bf723e */ /* 0x000fe200000010ff */
        /* <DEDUP_REMOVED lines=8> */
[----:B------:R-:W-:Y:S01]  /*6580*/  FFMA.FTZ R3, R129, R10, R61 ;  /* 0x0000000a81037223 */ /* 0x000fe2000001003d */
[----:B------:R-:W-:Y:S01]  /*6590*/  IADD3 R10, R180, 0x40, RZ ;  /* 0x00000040b40a7810 */ /* 0x000fe20007ffe0ff */
[----:B------:R-:W-:-:S02]  /*65a0*/  FMUL.FTZ R18, R182, R184 ;  /* 0x000000b8b6127220 */ /* 0x000fc40000410000 */
[----:B------:R-:W-:Y:S01]  /*65b0*/  FMUL.FTZ R181, R182, R186 ;  /* 0x000000bab6b57220 */ /* 0x000fe20000410000 */
[----:B------:R-:W-:Y:S01]  /*65c0*/  F2FP.BF16.PACK_AB R6, R3, R6 ;  /* 0x000000060306723e */ /* 0x000fe200000010ff */
[----:B------:R-:W-:Y:S02]  /*65d0*/  FFMA.FTZ R21, R246, R243, R34 ;  /* 0x000000f3f6157223 */ /* 0x000fe40000010022 */
[----:B------:R-:W-:Y:S02]  /*65e0*/  FFMA.FTZ R22, R104, R213, R36 ;  /* 0x000000d568167223 */ /* 0x000fe40000010024 */
[----:B------:R-:W-:Y:S02]  /*65f0*/  FFMA.FTZ R187, R105, R214, R37 ;  /* 0x000000d669bb7223 */ /* 0x000fe40000010025 */
[----:B------:R-:W-:Y:S02]  /*6600*/  FFMA.FTZ R240, R247, R240, R35 ;  /* 0x000000f0f7f07223 */ /* 0x000fe40000010023 */
[C---:B------:R-:W-:Y:S01]  /*6610*/  FMUL.FTZ R219, R182.reuse, R188 ;  /* 0x000000bcb6db7220 */ /* 0x040fe20000410000 */
[----:B------:R-:W-:Y:S01]  /*6620*/  F2FP.BF16.PACK_AB R22, R187, R22 ;  /* 0x00000016bb16723e */ /* 0x000fe200000010ff */
[----:B------:R-:W-:Y:S01]  /*6630*/  FMUL.FTZ R220, R182, R189 ;  /* 0x000000bdb6dc7220 */ /* 0x000fe20000410000 */
[----:B------:R-:W-:Y:S01]  /*6640*/  F2FP.BF16.PACK_AB R21, R240, R21 ;  /* 0x00000015f015723e */ /* 0x000fe200000010ff */
        /* <DEDUP_REMOVED lines=15> */
[----:B------:R-:W-:Y:S01]  /*6740*/  IADD3 R208, R180, 0x80, RZ ;  /* 0x00000080b4d07810 */ /* 0x000fe20007ffe0ff */
[C---:B------:R-:W-:Y:S02]  /*6750*/  FMUL.FTZ R215, R182.reuse, R209 ;  /* 0x000000d1b6d77220 */ /* 0x040fe40000410000 */
[C---:B------:R-:W-:Y:S02]  /*6760*/  FMUL.FTZ R210, R182.reuse, R210 ;  /* 0x000000d2b6d27220 */ /* 0x040fe40000410000 */
[C---:B------:R-:W-:Y:S02]  /*6770*/  FMUL.FTZ R211, R182.reuse, R211 ;  /* 0x000000d3b6d37220 */ /* 0x040fe40000410000 */
[----:B------:R-:W-:Y:S01]  /*6780*/  FMUL.FTZ R216, R182, R216 ;  /* 0x000000d8b6d87220 */ /* 0x000fe20000410000 */
[----:B------:R-:W-:Y:S01]  /*6790*/  IADD3 R182, R180, 0x60, RZ ;  /* 0x00000060b4b67810 */ /* 0x000fe20007ffe0ff */
        /* <DEDUP_REMOVED lines=9> */
[----:B------:R-:W-:Y:S01]  /*6830*/  FFMA.FTZ R239, R109, R239, R41 ;  /* 0x000000ef6def7223 */ /* 0x000fe20000010029 */
[----:B------:R-:W-:Y:S01]  /*6840*/  F2FP.BF16.PACK_AB R185, R236, R185 ;  /* 0x000000b9ecb9723e */ /* 0x000fe200000010ff */
[----:B------:R-:W-:-:S02]  /*6850*/  FFMA.FTZ R188, R116, R237, R48 ;  /* 0x000000ed74bc7223 */ /* 0x000fc40000010030 */
[----:B------:R-:W-:Y:S01]  /*6860*/  FFMA.FTZ R235, R117, R235, R49 ;  /* 0x000000eb75eb7223 */ /* 0x000fe20000010031 */
[----:B------:R-:W-:Y:S01]  /*6870*/  F2FP.BF16.PACK_AB R184, R239, R184 ;  /* 0x000000b8efb8723e */ /* 0x000fe200000010ff */
[----:B------:R-:W-:Y:S02]  /*6880*/  FFMA.FTZ R189, R118, R233, R50 ;  /* 0x000000e976bd7223 */ /* 0x000fe40000010032 */
[----:B------:R-:W-:Y:S01]  /*6890*/  FFMA.FTZ R230, R119, R230, R51 ;  /* 0x000000e677e67223 */ /* 0x000fe20000010033 */
[----:B------:R-:W-:Y:S01]  /*68a0*/  F2FP.BF16.PACK_AB R188, R235, R188 ;  /* 0x000000bcebbc723e */ /* 0x000fe200000010ff */
[----:B------:R-:W-:Y:S02]  /*68b0*/  FFMA.FTZ R0, R126, R7, R58 ;  /* 0x000000077e007223 */ /* 0x000fe4000001003a */
        /* <DEDUP_REMOVED lines=8> */
[----:B------:R-:W-:-:S03]  /*6940*/  IMAD.WIDE.U32 R2, R2, R252, c[0x0][0x208] ;  /* 0x0000820002027625 */ /* 0x000fc600078e00fc */
[----:B------:R-:W-:Y:S01]  /*6950*/  F2FP.BF16.PACK_AB R4, R227, R4 ;  /* 0x00000004e304723e */ /* 0x000fe200000010ff */
[-C--:B------:R-:W-:Y:S01]  /*6960*/  IMAD.WIDE.U32 R10, R10, R252.reuse, c[0x0][0x208] ;  /* 0x000082000a0a7625 */ /* 0x080fe200078e00fc */
[----:B------:R0:W-:Y:S03]  /*6970*/  STG.E.128 [R2.64], R20 ;  /* 0x0000001402007986 */ /* 0x0001e6000c101d04 */
[-C--:B------:R-:W-:Y:S01]  /*6980*/  IMAD.WIDE.U32 R182, R182, R252.reuse, c[0x0][0x208] ;  /* 0x00008200b6b67625 */ /* 0x080fe200078e00fc */
[----:B------:R1:W-:Y:S03]  /*6990*/  STG.E.128 [R10.64], R184 ;  /* 0x000000b80a007986 */ /* 0x0003e6000c101d04 */
[----:B------:R-:W-:Y:S01]  /*69a0*/  IMAD.WIDE.U32 R208, R208, R252, c[0x0][0x208] ;  /* 0x00008200d0d07625 */ /* 0x000fe200078e00fc */
[----:B------:R2:W-:Y:S03]  /*69b0*/  STG.E.128 [R182.64], R188 ;  /* 0x000000bcb6007986 */ /* 0x0005e6000c101d04 */
[----:B------:R-:W-:Y:S01]  /*69c0*/  FFMA.FTZ R13, R138, R13, R70 ;  /* 0x0000000d8a0d7223 */ /* 0x000fe20000010046 */
[----:B------:R3:W-:Y:S01]  /*69d0*/  STG.E.128 [R208.64], R4 ;  /* 0x00000004d0007986 */ /* 0x0007e2000c101d04 */
[----:B------:R-:W-:-:S02]  /*69e0*/  FFMA.FTZ R14, R139, R14, R71 ;  /* 0x0000000e8b0e7223 */ /* 0x000fc40000010047 */
[----:B------:R-:W-:Y:S02]  /*69f0*/  FFMA.FTZ R9, R136, R9, R68 ;  /* 0x0000000988097223 */ /* 0x000fe40000010044 */
[----:B------:R-:W-:Y:S01]  /*6a00*/  FFMA.FTZ R12, R137, R12, R69 ;  /* 0x0000000c890c7223 */ /* 0x000fe20000010045 */
[----:B0-----:R-:W-:Y:S01]  /*6a10*/  IADD3 R2, R180, 0xa0, RZ ;  /* 0x000000a0b4027810 */ /* 0x001fe20007ffe0ff */
[----:B------:R-:W-:Y:S02]  /*6a20*/  FFMA.FTZ R3, R153, R194, R85 ;  /* 0x000000c299037223 */ /* 0x000fe40000010055 */
[----:B------:R-:W-:Y:S02]  /*6a30*/  FFMA.FTZ R22, R160, R201, R92 ;  /* 0x000000c9a0167223 */ /* 0x000fe4000001005c */
[----:B------:R-:W-:Y:S02]  /*6a40*/  FFMA.FTZ R18, R143, R18, R75 ;  /* 0x000000128f127223 */ /* 0x000fe4000001004b */
[----:B-1----:R-:W-:Y:S01]  /*6a50*/  FFMA.FTZ R10, R144, R19, R76 ;  /* 0x00000013900a7223 */ /* 0x002fe2000001004c */
[C---:B--2---:R-:W-:Y:S01]  /*6a60*/  IADD3 R182, R180.reuse, 0x100, RZ ;  /* 0x00000100b4b67810 */ /* 0x044fe20007ffe0ff */
[----:B------:R-:W-:Y:S01]  /*6a70*/  FFMA.FTZ R181, R145, R181, R77 ;  /* 0x000000b591b57223 */ /* 0x000fe2000001004d */
[----:B------:R-:W-:Y:S01]  /*6a80*/  IADD3 R188, R180, 0x120, RZ ;  /* 0x00000120b4bc7810 */ /* 0x000fe20007ffe0ff */
[----:B------:R-:W-:Y:S01]  /*6a90*/  FFMA.FTZ R11, R146, R218, R78 ;  /* 0x000000da920b7223 */ /* 0x000fe2000001004e */
[----:B---3--:R-:W-:Y:S01]  /*6aa0*/  F2FP.BF16.PACK_AB R7, R14, R13 ;  /* 0x0000000d0e07723e */ /* 0x008fe200000010ff */
[----:B------:R-:W-:Y:S01]  /*6ab0*/  FFMA.FTZ R14, R152, R193, R84 ;  /* 0x000000c1980e7223 */ /* 0x000fe20000010054 */
[----:B------:R-:W-:Y:S01]  /*6ac0*/  F2FP.BF16.PACK_AB R6, R12, R9 ;  /* 0x000000090c06723e */ /* 0x000fe200000010ff */
[----:B------:R-:W-:Y:S01]  /*6ad0*/  FFMA.FTZ R9, R142, R16, R74 ;  /* 0x000000108e097223 */ /* 0x000fe2000001004a */
[----:B------:R-:W-:Y:S01]  /*6ae0*/  F2FP.BF16.PACK_AB R10, R181, R10 ;  /* 0x0000000ab50a723e */ /* 0x000fe200000010ff */
[----:B------:R-:W-:Y:S01]  /*6af0*/  FFMA.FTZ R0, R147, R219, R79 ;  /* 0x000000db93007223 */ /* 0x000fe2000001004f */
[----:B------:R-:W-:Y:S01]  /*6b00*/  F2FP.BF16.PACK_AB R14, R3, R14 ;  /* 0x0000000e030e723e */ /* 0x000fe200000010ff */
[----:B------:R-:W-:Y:S01]  /*6b10*/  FFMA.FTZ R3, R161, R204, R93 ;  /* 0x000000cca1037223 */ /* 0x000fe2000001005d */
[----:B------:R-:W-:Y:S01]  /*6b20*/  F2FP.BF16.PACK_AB R9, R18, R9 ;  /* 0x000000091209723e */ /* 0x000fe200000010ff */
[----:B------:R-:W-:Y:S01]  /*6b30*/  FFMA.FTZ R20, R156, R197, R88 ;  /* 0x000000c59c147223 */ /* 0x000fe20000010058 */
[----:B------:R-:W-:Y:S01]  /*6b40*/  IADD3 R18, R180, 0xc0, RZ ;  /* 0x000000c0b4127810 */ /* 0x000fe20007ffe0ff */
[----:B------:R-:W-:Y:S01]  /*6b50*/  FFMA.FTZ R232, R132, R232, R64 ;  /* 0x000000e884e87223 */ /* 0x000fe20000010040 */
[----:B------:R-:W-:Y:S01]  /*6b60*/  F2FP.BF16.PACK_AB R22, R3, R22 ;  /* 0x000000160316723e */ /* 0x000fe200000010ff */
[----:B------:R-:W-:Y:S01]  /*6b70*/  FFMA.FTZ R3, R157, R198, R89 ;  /* 0x000000c69d037223 */ /* 0x000fe20000010059 */
[----:B------:R-:W-:Y:S01]  /*6b80*/  IADD3 R181, R180, 0xe0, RZ ;  /* 0x000000e0b4b57810 */ /* 0x000fe20007ffe0ff */
        /* <DEDUP_REMOVED lines=34> */
[-C--:B------:R-:W-:Y:S01]  /*6db0*/  IMAD.WIDE.U32 R2, R2, R252.reuse, c[0x0][0x208] ;  /* 0x0000820002027625 */ /* 0x080fe200078e00fc */
[----:B------:R-:W-:Y:S02]  /*6dc0*/  F2FP.BF16.PACK_AB R187, R216, R187 ;  /* 0x000000bbd8bb723e */ /* 0x000fe400000010ff */
[----:B------:R-:W-:Y:S01]  /*6dd0*/  F2FP.BF16.PACK_AB R185, R0, R185 ;  /* 0x000000b900b9723e */ /* 0x000fe200000010ff */
[-C--:B------:R-:W-:Y:S01]  /*6de0*/  IMAD.WIDE.U32 R18, R18, R252.reuse, c[0x0][0x208] ;  /* 0x0000820012127625 */ /* 0x080fe200078e00fc */
[----:B------:R0:W-:Y:S03]  /*6df0*/  STG.E.128 [R2.64], R4 ;  /* 0x0000000402007986 */ /* 0x0001e6000c101d04 */
[-C--:B------:R-:W-:Y:S01]  /*6e00*/  IMAD.WIDE.U32 R180, R181, R252.reuse, c[0x0][0x208] ;  /* 0x00008200b5b47625 */ /* 0x080fe200078e00fc */
[----:B------:R0:W-:Y:S03]  /*6e10*/  STG.E.128 [R18.64], R8 ;  /* 0x0000000812007986 */ /* 0x0001e6000c101d04 */
[-C--:B------:R-:W-:Y:S01]  /*6e20*/  IMAD.WIDE.U32 R182, R182, R252.reuse, c[0x0][0x208] ;  /* 0x00008200b6b67625 */ /* 0x080fe200078e00fc */
[----:B------:R0:W-:Y:S03]  /*6e30*/  STG.E.128 [R180.64], R12 ;  /* 0x0000000cb4007986 */ /* 0x0001e6000c101d04 */
[----:B------:R-:W-:Y:S01]  /*6e40*/  IMAD.WIDE.U32 R188, R188, R252, c[0x0][0x208] ;  /* 0x00008200bcbc7625 */ /* 0x000fe200078e00fc */
[----:B------:R0:W-:Y:S04]  /*6e50*/  STG.E.128 [R182.64], R20 ;  /* 0x00000014b6007986 */ /* 0x0001e8000c101d04 */
[----:B------:R0:W-:Y:S02]  /*6e60*/  STG.E.128 [R188.64], R184 ;  /* 0x000000b8bc007986 */ /* 0x0001e4000c101d04 */
.L_x_16232:
[----:B0-----:R-:W-:Y:S05]  /*6e70*/  BSYNC B0 ;  /* 0x0000000000007941 */ /* 0x001fea0003800000 */
.L_x_16231:
[----:B------:R-:W-:-:S04]  /*6e80*/  MOV R0, c[0x0][0x160] ;  /* 0x0000580000007a02 */ /* 0x000fc80000000f00 */
[----:B------:R-:W-:-:S04]  /*6e90*/  LEA R17, R0, R17, 0x2 ;  /* 0x0000001100117211 */ /* 0x000fc800078e10ff */
[----:B------:R-:W-:-:S13]  /*6ea0*/  ISETP.GE.AND P0, PT, R17, c[0x0][0x164], PT ;  /* 0x0000590011007a0c */ /* 0x000fda0003f06270 */
[----:B-----5:R-:W-:Y:S01]  /*6eb0*/  @P0 CALL.REL.NOINC `(.L_x_16233) ;  /* 0x0000001000000944 */ /* 0x020fe20003c00000 */
[----:B------:R-:W-:Y:S05]  /*6ec0*/  BRA `(.L_x_16234) ;  /* 0xffff977000007947 */ /* 0x000fea000383ffff */
.L_x_16233:
[----:B------:R-:W-:Y:S05]  /*6ed0*/  EXIT ;  /* 0x000000000000794d */ /* 0x000fea0003800000 */
.L_x_16229:
[----:B------:R-:W-:Y:S01]  /*6ee0*/  HFMA2.MMA R182, -RZ, RZ, 0, 5.9604644775390625e-08 ;  /* 0x00000001ffb67435 */ /* 0x000fe200000001ff */
[----:B------:R-:W-:Y:S02]  /*6ef0*/  MOV R242, R183 ;  /* 0x000000b700f27202 */ /* 0x000fe40000000f00 */
[----:B------:R-:W-:Y:S02]  /*6f00*/  MOV R243, 0x1f ;  /* 0x0000001f00f37802 */ /* 0x000fe40000000f00 */
[----:B------:R-:W-:Y:S02]  /*6f10*/  MOV R181, 0xffffffff ;  /* 0xffffffff00b57802 */ /* 0x000fe40000000f00 */
[----:B------:R-:W-:Y:S02]  /*6f20*/  MOV R180, 0x6f40 ;  /* 0x00006f4000b47802 */ /* 0x000fe40000000f00 */
[----:B-----5:R-:W-:Y:S05]  /*6f30*/  CALL.REL.NOINC `($__internal_35_$__cuda_sm70_shflsync_bfly_p) ;  /* 0x00000dc000007944 */ /* 0x020fea0003c00000 */
[----:B-1----:R-:W-:Y:S05]  /*6f40*/  BRA `(.L_x_16235) ;  /* 0xffffdc2000007947 */ /* 0x002fea000383ffff */
.L_x_16230:
[----:B------:R-:W-:Y:S01]  /*6f50*/  HFMA2.MMA R182, -RZ, RZ, 0, 1.1920928955078125e-07 ;  /* 0x00000002ffb67435 */ /* 0x000fe200000001ff */
[----:B------:R-:W-:Y:S02]  /*6f60*/  MOV R242, R183 ;  /* 0x000000b700f27202 */ /* 0x000fe40000000f00 */
[----:B------:R-:W-:-:S02]  /*6f70*/  MOV R243, 0x1f ;  /* 0x0000001f00f37802 */ /* 0x000fc40000000f00 */
[----:B------:R-:W-:Y:S02]  /*6f80*/  MOV R181, 0xffffffff ;  /* 0xffffffff00b57802 */ /* 0x000fe40000000f00 */
[----:B------:R-:W-:Y:S02]  /*6f90*/  MOV R180, 0x6fb0 ;  /* 0x00006fb000b47802 */ /* 0x000fe40000000f00 */
[----:B-----5:R-:W-:Y:S05]  /*6fa0*/  CALL.REL.NOINC `($__internal_35_$__cuda_sm70_shflsync_bfly_p) ;  /* 0x00000d5000007944 */ /* 0x020fea0003c00000 */
[----:B-1----:R-:W-:Y:S01]  /*6fb0*/  FADD.FTZ R183, R183, R182 ;  /* 0x000000b6b7b77221 */ /* 0x002fe20000010000 */
[----:B------:R-:W-:Y:S01]  /*6fc0*/  HFMA2.MMA R182, -RZ, RZ, 0, 2.384185791015625e-07 ;  /* 0x00000004ffb67435 */ /* 0x000fe200000001ff */
[----:B------:R-:W-:Y:S02]  /*6fd0*/  MOV R243, 0x1f ;  /* 0x0000001f00f37802 */ /* 0x000fe40000000f00 */
[----:B------:R-:W-:Y:S02]  /*6fe0*/  MOV R181, 0xffffffff ;  /* 0xffffffff00b57802 */ /* 0x000fe40000000f00 */
[----:B------:R-:W-:Y:S02]  /*6ff0*/  MOV R242, R183 ;  /* 0x000000b700f27202 */ /* 0x000fe40000000f00 */
[----:B------:R-:W-:-:S02]  /*7000*/  MOV R180, 0x7020 ;  /* 0x0000702000b47802 */ /* 0x000fc40000000f00 */
[----:B------:R-:W-:Y:S05]  /*7010*/  CALL.REL.NOINC `($__internal_35_$__cuda_sm70_shflsync_bfly_p) ;  /* 0x00000ce000007944 */ /* 0x000fea0003c00000 */
[----:B-1----:R-:W-:Y:S01]  /*7020*/  FADD.FTZ R183, R183, R182 ;  /* 0x000000b6b7b77221 */ /* 0x002fe20000010000 */
[----:B------:R-:W-:Y:S01]  /*7030*/  HFMA2.MMA R182, -RZ, RZ, 0, 4.76837158203125e-07 ;  /* 0x00000008ffb67435 */ /* 0x000fe200000001ff */
[----:B------:R-:W-:-:S02]  /*7040*/  MOV R243, 0x1f ;  /* 0x0000001f00f37802 */ /* 0x000fc40000000f00 */
[----:B------:R-:W-:Y:S02]  /*7050*/  MOV R181, 0xffffffff ;  /* 0xffffffff00b57802 */ /* 0x000fe40000000f00 */
[----:B------:R-:W-:Y:S02]  /*7060*/  MOV R242, R183 ;  /* 0x000000b700f27202 */ /* 0x000fe40000000f00 */
[----:B------:R-:W-:Y:S02]  /*7070*/  MOV R180, 0x7090 ;  /* 0x0000709000b47802 */ /* 0x000fe40000000f00 */
[----:B------:R-:W-:Y:S05]  /*7080*/  CALL.REL.NOINC `($__internal_35_$__cuda_sm70_shflsync_bfly_p) ;  /* 0x00000c7000007944 */ /* 0x000fea0003c00000 */
[----:B-1----:R-:W-:Y:S01]  /*7090*/  FADD.FTZ R183, R183, R182 ;  /* 0x000000b6b7b77221 */ /* 0x002fe20000010000 */
[----:B------:R-:W-:Y:S01]  /*70a0*/  HFMA2.MMA R182, -RZ, RZ, 0, 9.5367431640625e-07 ;  /* 0x00000010ffb67435 */ /* 0x000fe200000001ff */
[----:B------:R-:W-:Y:S02]  /*70b0*/  MOV R243, 0x1f ;  /* 0x0000001f00f37802 */ /* 0x000fe40000000f00 */
[----:B------:R-:W-:Y:S02]  /*70c0*/  MOV R181, 0xffffffff ;  /* 0xffffffff00b57802 */ /* 0x000fe40000000f00 */
[----:B------:R-:W-:-:S02]  /*70d0*/  MOV R242, R183 ;  /* 0x000000b700f27202 */ /* 0x000fc40000000f00 */
[----:B------:R-:W-:Y:S02]  /*70e0*/  MOV R180, 0x7100 ;  /* 0x0000710000b47802 */ /* 0x000fe40000000f00 */
[----:B------:R-:W-:Y:S05]  /*70f0*/  CALL.REL.NOINC `($__internal_35_$__cuda_sm70_shflsync_bfly_p) ;  /* 0x00000c0000007944 */ /* 0x000fea0003c00000 */
[----:B-1----:R-:W-:Y:S01]  /*7100*/  FADD.FTZ R183, R183, R182 ;  /* 0x000000b6b7b77221 */ /* 0x002fe20000010000 */
[----:B------:R-:W-:Y:S01]  /*7110*/  HFMA2.MMA R182, -RZ, RZ, 0, 5.9604644775390625e-08 ;  /* 0x00000001ffb67435 */ /* 0x000fe200000001ff */
[----:B------:R-:W-:Y:S02]  /*7120*/  MOV R243, 0x1f ;  /* 0x0000001f00f37802 */ /* 0x000fe40000000f00 */
        /* <DEDUP_REMOVED lines=161> */
[----:B------:R-:W-:Y:S02]  /*7b40*/  MOV R181, 0xffffffff ;  /* 0xffffffff00b57802 */ /* 0x000fe40000000f00 */
[----:B------:R-:W-:Y:S02]  /*7b50*/  MOV R180, 0x7b70 ;  /* 0x00007b7000b47802 */ /* 0x000fe40000000f00 */
[----:B------:R-:W-:Y:S05]  /*7b60*/  CALL.REL.NOINC `($__internal_35_$__cuda_sm70_shflsync_bfly_p) ;  /* 0x0000019000007944 */ /* 0x000fea0003c00000 */
[----:B-1----:R-:W-:Y:S01]  /*7b70*/  FADD.FTZ R242, R242, R182 ;  /* 0x000000b6f2f27221 */ /* 0x002fe20000010000 */
[----:B------:R-:W-:Y:S01]  /*7b80*/  HFMA2.MMA R182, -RZ, RZ, 0, 1.1920928955078125e-07 ;  /* 0x00000002ffb67435 */ /* 0x000fe200000001ff */
[----:B------:R-:W-:Y:S02]  /*7b90*/  MOV R243, 0x1f ;  /* 0x0000001f00f37802 */ /* 0x000fe40000000f00 */
[----:B------:R-:W-:Y:S02]  /*7ba0*/  MOV R181, 0xffffffff ;  /* 0xffffffff00b57802 */ /* 0x000fe40000000f00 */
[----:B------:R-:W-:Y:S02]  /*7bb0*/  MOV R180, 0x7bd0 ;  /* 0x00007bd000b47802 */ /* 0x000fe40000000f00 */
[----:B------:R-:W-:Y:S05]  /*7bc0*/  CALL.REL.NOINC `($__internal_35_$__cuda_sm70_shflsync_bfly_p) ;  /* 0x0000013000007944 */ /* 0x000fea0003c00000 */
[----:B-1----:R-:W-:Y:S01]  /*7bd0*/  FADD.FTZ R242, R242, R182 ;  /* 0x000000b6f2f27221 */ /* 0x002fe20000010000 */
[----:B------:R-:W-:Y:S01]  /*7be0*/  HFMA2.MMA R182, -RZ, RZ, 0, 2.384185791015625e-07 ;  /* 0x00000004ffb67435 */ /* 0x000fe200000001ff */
[----:B------:R-:W-:-:S02]  /*7bf0*/  MOV R243, 0x1f ;  /* 0x0000001f00f37802 */ /* 0x000fc40000000f00 */
[----:B------:R-:W-:Y:S02]  /*7c00*/  MOV R181, 0xffffffff ;  /* 0xffffffff00b57802 */ /* 0x000fe40000000f00 */
[----:B------:R-:W-:Y:S02]  /*7c10*/  MOV R180, 0x7c30 ;  /* 0x00007c3000b47802 */ /* 0x000fe40000000f00 */
[----:B------:R-:W-:Y:S05]  /*7c20*/  CALL.REL.NOINC `($__internal_35_$__cuda_sm70_shflsync_bfly_p) ;  /* 0x000000d000007944 */ /* 0x000fea0003c00000 */
[----:B-1----:R-:W-:Y:S01]  /*7c30*/  FADD.FTZ R242, R242, R182 ;  /* 0x000000b6f2f27221 */ /* 0x002fe20000010000 */
[----:B------:R-:W-:Y:S01]  /*7c40*/  HFMA2.MMA R182, -RZ, RZ, 0, 4.76837158203125e-07 ;  /* 0x00000008ffb67435 */ /* 0x000fe200000001ff */
[----:B------:R-:W-:Y:S02]  /*7c50*/  MOV R243, 0x1f ;  /* 0x0000001f00f37802 */ /* 0x000fe40000000f00 */
[----:B------:R-:W-:Y:S02]  /*7c60*/  MOV R181, 0xffffffff ;  /* 0xffffffff00b57802 */ /* 0x000fe40000000f00 */
[----:B------:R-:W-:Y:S02]  /*7c70*/  MOV R180, 0x7c90 ;  /* 0x00007c9000b47802 */ /* 0x000fe40000000f00 */
[----:B------:R-:W-:Y:S05]  /*7c80*/  CALL.REL.NOINC `($__internal_35_$__cuda_sm70_shflsync_bfly_p) ;  /* 0x0000007000007944 */ /* 0x000fea0003c00000 */
[----:B-1----:R-:W-:Y:S01]  /*7c90*/  FADD.FTZ R242, R242, R182 ;  /* 0x000000b6f2f27221 */ /* 0x002fe20000010000 */
[----:B------:R-:W-:Y:S01]  /*7ca0*/  HFMA2.MMA R182, -RZ, RZ, 0, 9.5367431640625e-07 ;  /* 0x00000010ffb67435 */ /* 0x000fe200000001ff */
[----:B------:R-:W-:-:S02]  /*7cb0*/  MOV R243, 0x1f ;  /* 0x0000001f00f37802 */ /* 0x000fc40000000f00 */
[----:B------:R-:W-:Y:S02]  /*7cc0*/  MOV R181, 0xffffffff ;  /* 0xffffffff00b57802 */ /* 0x000fe40000000f00 */
[----:B------:R-:W-:Y:S02]  /*7cd0*/  MOV R180, 0x7cf0 ;  /* 0x00007cf000b47802 */ /* 0x000fe40000000f00 */
[----:B------:R-:W-:Y:S05]  /*7ce0*/  CALL.REL.NOINC `($__internal_35_$__cuda_sm70_shflsync_bfly_p) ;  /* 0x0000001000007944 */ /* 0x000fea0003c00000 */
[----:B-1----:R-:W-:Y:S05]  /*7cf0*/  BRA `(.L_x_16236) ;  /* 0xffffd9b000007947 */ /* 0x002fea000383ffff */
        .weak           $__internal_35_$__cuda_sm70_shflsync_bfly_p
        .type           $__internal_35_$__cuda_sm70_shflsync_bfly_p,@function
        .size           $__internal_35_$__cuda_sm70_shflsync_bfly_p,(.L_x_71035 - $__internal_35_$__cuda_sm70_shflsync_bfly_p)
$__internal_35_$__cuda_sm70_shflsync_bfly_p:
[----:B------:R-:W-:Y:S04]  /*7d00*/  WARPSYNC R181 ;  /* 0x000000b500007348 */ /* 0x000fe80003800000 */
[----:B------:R0:W1:Y:S02]  /*7d10*/  SHFL.BFLY PT, R182, R242, R182, R243 ;  /* 0x0c0000b6f2b67389 */ /* 0x00006400000e00f3 */
[----:B0-----:R-:W-:-:S06]  /*7d20*/  HFMA2.MMA R181, -RZ, RZ, 0, 0 ;  /* 0x00000000ffb57435 */ /* 0x001fcc00000001ff */
[----:B------:R-:W-:Y:S05]  /*7d30*/  RET.REL.NODEC R180 `(_ZN10layer_norm13ln_fwd_kernelINS_13Kernel_traitsIf13__nv_bfloat16S2_S2_fjLj2560ELj1ELj4ELj1ELj16ENS_18Kernel_traits_baseILj2560EfS2_S2_S2_fjLj128EEEEELb0ELb0ELb1ELb1EEEvNS_9FwdParamsE) ;  /* 0xffff82c0b4007950 */ /* 0x000fea0003c3ffff */
.L_x_16237:
        /* <DEDUP_REMOVED lines=12> */
.L_x_71035:


//--------------------- .text._ZN10layer_norm13ln_fwd_kernelINS_13Kernel_traitsIf13__nv_bfloat16S2_S2_fjLj2560ELj1ELj4ELj1ELj16ENS_18Kernel_traits_baseILj2560EfS2_S2_S2_fjLj128EEEEELb0ELb1ELb0ELb0EEEvNS_9FwdParamsE --------------------------
	.section	.text._ZN10layer_norm13ln_fwd_kernelINS_13Kernel_traitsIf13__nv_bfloat16S2_S2_fjLj2560ELj1ELj4ELj1ELj16ENS_18Kernel_traits_baseILj2560EfS2_S2_S2_fjLj128EEEEELb0ELb1ELb0ELb0EEEvNS_9FwdParamsE,"ax",@progbits
	.sectioninfo	@"SHI_REGISTERS=255"
	.align	128
        .global         _ZN10layer_norm13ln_fwd_kernelINS_13Kernel_traitsIf13__nv_bfloat16S2_S2_fjLj2560ELj1ELj4ELj1ELj16ENS_18Kernel_traits_baseILj2560EfS2_S2_S2_fjLj128EEEEELb0ELb1ELb0ELb0EEEvNS_9FwdParamsE
        .type           _ZN10layer_norm13ln_fwd_kernelINS_13Kernel_traitsIf13__nv_bfloat16S2_S2_fjLj2560ELj1ELj4ELj1ELj16ENS_18Kernel_traits_baseILj2560EfS2_S2_S2_fjLj128EEEEELb0ELb1ELb0ELb0EEEvNS_9FwdParamsE,@function
        .size           _ZN10layer_norm13ln_fwd_kernelINS_13Kernel_traitsIf13__nv_bfloat16S2_S2_fjLj2560ELj1ELj4ELj1ELj16ENS_18Kernel_traits_baseILj2560EfS2_S2_S2_fjLj128EEEEELb0ELb1ELb0ELb0EEEvNS_9FwdParamsE,(.L_x_71036 - _ZN10layer_norm13ln_fwd_kernelINS_13Kernel_traitsIf13__nv_bfloat16S2_S2_fjLj2560ELj1ELj4ELj1ELj16ENS_18Kernel_traits_baseILj2560EfS2_S2_S2_fjLj128EEEEELb0ELb1ELb0ELb0EEEvNS_9FwdParamsE)
        .other          _ZN10layer_norm13ln_fwd_kernelINS_13Kernel_traitsIf13__nv_bfloat16S2_S2_fjLj2560ELj1ELj4ELj1ELj16ENS_18Kernel_traits_baseILj2560EfS2_S2_S2_fjLj128EEEEELb0ELb1ELb0ELb0EEEvNS_9FwdParamsE,@"STO_CUDA_ENTRY STV_DEFAULT"
_ZN10layer_norm13ln_fwd_kernelINS_13Kernel_traitsIf13__nv_bfloat16S2_S2_fjLj2560ELj1ELj4ELj1ELj16ENS_18Kernel_traits_baseILj2560EfS2_S2_S2_fjLj128EEEEELb0ELb1ELb0ELb0EEEvNS_9FwdParamsE:
.text._ZN10layer_norm13ln_fwd_kernelINS_13Kernel_traitsIf13__nv_bfloat16S2_S2_fjLj2560ELj1ELj4ELj1ELj16ENS_18Kernel_traits_baseILj2560EfS2_S2_S2_fjLj128EEEEELb0ELb1ELb0ELb0EEEvNS_9FwdParamsE:
[----:B------:R-:W-:Y:S02]  /*0000*/  MOV R1, c[0x0][0x28] ;  /* 0x00000a0000017a02 */ /* 0x000fe40000000f00 */
[----:B------:R-:W0:Y:S01]  /*0010*/  S2R R2, SR_TID.X ;  /* 0x0000000000027919 */ /* 0x000e220000002100 */
[----:B------:R-:W-:Y:S01]  /*0020*/  MOV R0, c[0x0][0x168] ;  /* 0x00005a0000007a02 */ /* 0x000fe20000000f00 */
[----:B------:R-:W-:Y:S01]  /*0030*/  ULDC.64 UR4, c[0x0][0x118] ;  /* 0x0000460000047ab9 */ /* 0x000fe20000000a00 */
[----:B------:R-:W-:Y:S01]  /*0040*/  BSSY B0, `(.L_x_16238) ;  /* 0x0000024000007945 */ /* 0x000fe20003800000 */
[----:B------:R-:W-:Y:S02]  /*0050*/  IADD3 R1, R1, -0x168, RZ ;  /* 0xfffffe9801017810 */ /* 0x000fe40007ffe0ff */
[----:B------:R-:W-:-:S04]  /*0060*/  SHF.R.S32.HI R0, RZ, 0x1f, R0 ;  /* 0x0000001fff007819 */ /* 0x000fc80000011400 */
[----:B------:R-:W-:Y:S02]  /*0070*/  LEA.HI R0, R0, c[0x0][0x168], RZ, 0x3 ;  /* 0x00005a0000007a11 */ /* 0x000fe400078f18ff */
[----:B0-----:R-:W-:-:S04]  /*0080*/  LOP3.LUT R3, R2, 0x1f, RZ, 0xc, !PT ;  /* 0x0000001f02037812 */ /* 0x001fc800078e0cff */
[----:B------:R-:W-:Y:S02]  /*0090*/  LEA.HI.SX32 R4, R0, R3, 0x1d ;  /* 0x0000000300047211 */ /* 0x000fe400078feaff */
[----:B------:R-:W-:Y:S02]  /*00a0*/  LOP3.LUT R0, R2, 0x1f, RZ, 0xc0, !PT ;  /* 0x0000001f02007812 */ /* 0x000fe400078ec0ff */
[----:B------:R-:W-:-:S13]  /*00b0*/  LOP3.LUT P0, RZ, R4, 0xffffffe0, RZ, 0xc0, !PT ;  /* 0xffffffe004ff7812 */ /* 0x000fda000780c0ff */
[----:B------:R-:W-:Y:S05]  /*00c0*/  @!P0 BRA `(.L_x_16239) ;  /* 0x000001b000008947 */ /* 0x000fea0003800000 */
[----:B------:R-:W-:Y:S01]  /*00d0*/  ISETP.NE.U32.AND P1, PT, RZ, c[0x0][0x218], PT ;  /* 0x00008600ff007a0c */ /* 0x000fe20003f25070 */
[----:B------:R-:W-:Y:S01]  /*00e0*/  HFMA2.MMA R7, -RZ, RZ, 0, 1.9073486328125e-06 ;  /* 0x00000020ff077435 */ /* 0x000fe200000001ff */
[C---:B------:R-:W-:Y:S01]  /*00f0*/  LEA R10, P3, R0.reuse, c[0x0][0x1c8], 0x5 ;  /* 0x00007200000a7a11 */ /* 0x040fe200078628ff */
[----:B------:R-:W-:Y:S01]  /*0100*/  CS2R R174, SRZ ;  /* 0x0000000000ae7805 */ /* 0x000fe2000001ff00 */
[----:B------:R-:W-:Y:S01]  /*0110*/  ISETP.NE.AND.EX P1, PT, RZ, c[0x0][0x21c], PT, P1 ;  /* 0x00008700ff007a0c */ /* 0x000fe20003f25310 */
[----:B------:R-:W-:Y:S01]  /*0120*/  CS2R R172, SRZ ;  /* 0x0000000000ac7805 */ /* 0x000fe2000001ff00 */
[----:B------:R-:W-:Y:S01]  /*0130*/  CS2R R178, SRZ ;  /* 0x0000000000b27805 */ /* 0x000fe2000001ff00 */
[----:B------:R-:W-:Y:S01]  /*0140*/  CS2R R176, SRZ ;  /* 0x0000000000b07805 */ /* 0x000fe2000001ff00 */
[----:B------:R-:W-:-:S03]  /*0150*/  LEA.HI.X R11, R0, c[0x0][0x1cc], RZ, 0x5, P3 ;  /* 0x00007300000b7a11 */ /* 0x000fc600018f2cff */
[C---:B------:R-:W-:Y:S02]  /*0160*/  IMAD.WIDE.U32 R6, R0.reuse, R7, c[0x0][0x1b0] ;  /* 0x00006c0000067625 */ /* 0x040fe400078e0007 */
[----:B------:R0:W2:Y:S04]  /*0170*/  LDG.E.128 R12, [R10.64] ;  /* 0x000000040a0c7981 */ /* 0x0000a8000c1e1d00 */
[C---:B------:R-:W-:Y:S01]  /*0180*/  @P1 LEA R8, P2, R0.reuse, c[0x0][0x218], 0x5 ;  /* 0x0000860000081a11 */ /* 0x040fe200078428ff */
[----:B------:R-:W3:Y:S03]  /*0190*/  LDG.E.128 R16, [R6.64+0x10] ;  /* 0x0000100406107981 */ /* 0x000ee6000c1e1d00 */
[C---:B------:R-:W-:Y:S01]  /*01a0*/  @P1 LEA.HI.X R9, R0.reuse, c[0x0][0x21c], RZ, 0x5, P2 ;  /* 0x0000870000091a11 */ /* 0x040fe200010f2cff */
[----:B------:R-:W4:Y:S04]  /*01b0*/  LDG.E.128 R20, [R6.64] ;  /* 0x0000000406147981 */ /* 0x000f28000c1e1d00 */
[----:B------:R0:W5:Y:S04]  /*01c0*/  @P1 LDG.E.128 R172, [R8.64] ;  /* 0x0000000408ac1981 */ /* 0x000168000c1e1d00 */
[----:B------:R0:W5:Y:S04]  /*01d0*/  @P1 LDG.E.128 R176, [R8.64+0x10] ;  /* 0x0000100408b01981 */ /* 0x000168000c1e1d00 */
[----:B0-----:R-:W2:Y:S01]  /*01e0*/  LDG.E.128 R8, [R10.64+0x10] ;  /* 0x000010040a087981 */ /* 0x001ea2000c1e1d00 */
[----:B------:R-:W-:-:S03]  /*01f0*/  LOP3.LUT R0, R0, 0x20, RZ, 0xfc, !PT ;  /* 0x0000002000007812 */ /* 0x000fc600078efcff */
[----:B--2---:R0:W-:Y:S04]  /*0200*/  STL.64 [R1+0x120], R8 ;  /* 0x0001200801007387 */ /* 0x0041e80000100a00 */
[----:B------:R0:W-:Y:S04]  /*0210*/  STL.64 [R1+0x128], R10 ;  /* 0x0001280a01007387 */ /* 0x0001e80000100a00 */
[----:B------:R0:W-:Y:S04]  /*0220*/  STL.64 [R1+0x130], R12 ;  /* 0x0001300c01007387 */ /* 0x0001e80000100a00 */
[----:B------:R0:W-:Y:S04]  /*0230*/  STL.64 [R1+0x138], R14 ;  /* 0x0001380e01007387 */ /* 0x0001e80000100a00 */
[----:B---3--:R0:W-:Y:S04]  /*0240*/  STL.64 [R1+0x140], R16 ;  /* 0x0001401001007387 */ /* 0x0081e80000100a00 */
[----:B------:R0:W-:Y:S04]  /*0250*/  STL.64 [R1+0x148], R18 ;  /* 0x0001481201007387 */ /* 0x0001e80000100a00 */
[----:B----4-:R0:W-:Y:S04]  /*0260*/  STL.64 [R1+0x150], R20 ;  /* 0x0001501401007387 */ /* 0x0101e80000100a00 */
[----:B------:R0:W-:Y:S02]  /*0270*/  STL.64 [R1+0x158], R22 ;  /* 0x0001581601007387 */ /* 0x0001e40000100a00 */
.L_x_16239:
[----:B------:R-:W-:Y:S05]  /*0280*/  BSYNC B0 ;  /* 0x0000000000007941 */ /* 0x000fea0003800000 */
.L_x_16238:
[----:B------:R-:W-:Y:S01]  /*0290*/  ISETP.GE.U32.AND P1, PT, R4, 0x40, PT ;  /* 0x000000400400780c */ /* 0x000fe20003f26070 */
[----:B------:R-:W-:Y:S01]  /*02a0*/  BSSY B0, `(.L_x_16240) ;  /* 0x000001b000007945 */ /* 0x000fe20003800000 */
[----:B------:R-:W-:-:S11]  /*02b0*/  LOP3.LUT R3, R3, 0xffffefff, RZ, 0xc0, !PT ;  /* 0xffffefff03037812 */ /* 0x000fd600078ec0ff */
[----:B------:R-:W-:Y:S01]  /*02c0*/  @P1 LOP3.LUT R3, R3, 0x1000, RZ, 0xfc, !PT ;  /* 0x0000100003031812 */ /* 0x000fe200078efcff */
[----:B------:R-:W-:Y:S05]  /*02d0*/  @!P1 BRA `(.L_x_16241) ;  /* 0x0000017000009947 */ /* 0x000fea0003800000 */
[----:B0-----:R-:W-:Y:S01]  /*02e0*/  MOV R11, 0x20 ;  /* 0x00000020000b7802 */ /* 0x001fe20000000f00 */
[----:B------:R-:W-:Y:S01]  /*02f0*/  CS2R R162, SRZ ;  /* 0x0000000000a27805 */ /* 0x000fe2000001ff00 */
[C---:B------:R-:W-:Y:S01]  /*0300*/  LEA R8, P3, R0.reuse, c[0x0][0x1c8], 0x5 ;  /* 0x0000720000087a11 */ /* 0x040fe200078628ff */
[----:B------:R-:W-:Y:S01]  /*0310*/  CS2R R160, SRZ ;  /* 0x0000000000a07805 */ /* 0x000fe2000001ff00 */
[----:B------:R-:W-:Y:S01]  /*0320*/  ISETP.NE.U32.AND P1, PT, RZ, c[0x0][0x218], PT ;  /* 0x00008600ff007a0c */ /* 0x000fe20003f25070 */
[C---:B------:R-:W-:Y:S01]  /*0330*/  IMAD.WIDE.U32 R10, R0.reuse, R11, c[0x0][0x1b0] ;  /* 0x00006c00000a7625 */ /* 0x040fe200078e000b */
[C---:B------:R-:W-:Y:S01]  /*0340*/  LEA.HI.X R9, R0.reuse, c[0x0][0x1cc], RZ, 0x5, P3 ;  /* 0x0000730000097a11 */ /* 0x040fe200018f2cff */
[----:B------:R-:W-:Y:S01]  /*0350*/  CS2R R170, SRZ ;  /* 0x0000000000aa7805 */ /* 0x000fe2000001ff00 */
[----:B------:R-:W-:Y:S01]  /*0360*/  ISETP.NE.AND.EX P1, PT, RZ, c[0x0][0x21c], PT, P1 ;  /* 0x00008700ff007a0c */ /* 0x000fe20003f25310 */
[----:B------:R-:W-:Y:S01]  /*0370*/  CS2R R168, SRZ ;  /* 0x0000000000a87805 */ /* 0x000fe2000001ff00 */
[----:B------:R0:W5:Y:S04]  /*0380*/  LDG.E.128 R240, [R10.64] ;  /* 0x000000040af07981 */ /* 0x000168000c1e1d00 */
[----:B------:R0:W5:Y:S04]  /*0390*/  LDG.E.128 R236, [R10.64+0x10] ;  /* 0x000010040aec7981 */ /* 0x000168000c1e1d00 */
[----:B------:R0:W2:Y:S03]  /*03a0*/  LDG.E.128 R12, [R8.64] ;  /* 0x00000004080c7981 */ /* 0x0000a6000c1e1d00 */
[----:B------:R-:W-:-:S04]  /*03b0*/  @P1 LEA R6, P2, R0, c[0x0][0x218], 0x5 ;  /* 0x0000860000061a11 */ /* 0x000fc800078428ff */
[C---:B------:R-:W-:Y:S01]  /*03c0*/  @P1 LEA.HI.X R7, R0.reuse, c[0x0][0x21c], RZ, 0x5, P2 ;  /* 0x0000870000071a11 */ /* 0x040fe200010f2cff */
[----:B0-----:R-:W3:Y:S04]  /*03d0*/  LDG.E.128 R8, [R8.64+0x10] ;  /* 0x0000100408087981 */ /* 0x001ee8000c1e1d00 */
[----:B------:R0:W5:Y:S04]  /*03e0*/  @P1 LDG.E.128 R160, [R6.64] ;  /* 0x0000000406a01981 */ /* 0x000168000c1e1d00 */
[----:B------:R0:W5:Y:S01]  /*03f0*/  @P1 LDG.E.128 R168, [R6.64+0x10] ;  /* 0x0000100406a81981 */ /* 0x000162000c1e1d00 */
[----:B------:R-:W-:-:S03]  /*0400*/  IADD3 R0, R0, 0x20, RZ ;  /* 0x0000002000007810 */ /* 0x000fc60007ffe0ff */
[----:B---3--:R0:W-:Y:S04]  /*0410*/  STL.64 [R1+0x100], R8 ;  /* 0x0001000801007387 */ /* 0x0081e80000100a00 */
[----:B------:R0:W-:Y:S04]  /*0420*/  STL.64 [R1+0x108], R10 ;  /* 0x0001080a01007387 */ /* 0x0001e80000100a00 */
[----:B--2---:R0:W-:Y:S04]  /*0430*/  STL.64 [R1+0x110], R12 ;  /* 0x0001100c01007387 */ /* 0x0041e80000100a00 */
[----:B------:R0:W-:Y:S02]  /*0440*/  STL.64 [R1+0x118], R14 ;  /* 0x0001180e01007387 */ /* 0x0001e40000100a00 */
.L_x_16241:
[----:B------:R-:W-:Y:S05]  /*0450*/  BSYNC B0 ;  /* 0x0000000000007941 */ /* 0x000fea0003800000 */
.L_x_16240:
[----:B------:R-:W-:Y:S01]  /*0460*/  ISETP.GE.U32.AND P1, PT, R4, 0x60, PT ;  /* 0x000000600400780c */ /* 0x000fe20003f26070 */
[----:B------:R-:W-:Y:S01]  /*0470*/  BSSY B0, `(.L_x_16242) ;  /* 0x000001b000007945 */ /* 0x000fe20003800000 */
[----:B------:R-:W-:-:S11]  /*0480*/  LOP3.LUT R3, R3, 0xfffff7ff, RZ, 0xc0, !PT ;  /* 0xfffff7ff03037812 */ /* 0x000fd600078ec0ff */
[----:B------:R-:W-:Y:S01]  /*0490*/  @P1 LOP3.LUT R3, R3, 0x800, RZ, 0xfc, !PT ;  /* 0x0000080003031812 */ /* 0x000fe200078efcff */
[----:B------:R-:W-:Y:S05]  /*04a0*/  @!P1 BRA `(.L_x_16243) ;  /* 0x0000017000009947 */ /* 0x000fea0003800000 */
[----:B0-----:R-:W-:Y:S01]  /*04b0*/  HFMA2.MMA R11, -RZ, RZ, 0, 1.9073486328125e-06 ;  /* 0x00000020ff0b7435 */ /* 0x001fe200000001ff */
[C---:B------:R-:W-:Y:S01]  /*04c0*/  LEA R8, P3, R0.reuse, c[0x0][0x1c8], 0x5 ;  /* 0x0000720000087a11 */ /* 0x040fe200078628ff */
[----:B------:R-:W-:Y:S01]  /*04d0*/  CS2R R154, SRZ ;  /* 0x00000000009a7805 */ /* 0x000fe2000001ff00 */
[----:B------:R-:W-:Y:S01]  /*04e0*/  ISETP.NE.U32.AND P1, PT, RZ, c[0x0][0x218], PT ;  /* 0x00008600ff007a0c */ /* 0x000fe20003f25070 */
[----:B------:R-:W-:Y:S01]  /*04f0*/  CS2R R152, SRZ ;  /* 0x0000000000987805 */ /* 0x000fe2000001ff00 */
[C---:B------:R-:W-:Y:S01]  /*0500*/  LEA.HI.X R9, R0.reuse, c[0x0][0x1cc], RZ, 0x5, P3 ;  /* 0x0000730000097a11 */ /* 0x040fe200018f2cff */
[----:B------:R-:W-:Y:S01]  /*0510*/  CS2R R158, SRZ ;  /* 0x00000000009e7805 */ /* 0x000fe2000001ff00 */
[----:B------:R-:W-:Y:S01]  /*0520*/  ISETP.NE.AND.EX P1, PT, RZ, c[0x0][0x21c], PT, P1 ;  /* 0x00008700ff007a0c */ /* 0x000fe20003f25310 */
[----:B------:R-:W-:Y:S02]  /*0530*/  CS2R R156, SRZ ;  /* 0x00000000009c7805 */ /* 0x000fe4000001ff00 */
[C---:B------:R-:W-:Y:S01]  /*0540*/  IMAD.WIDE.U32 R10, R0.reuse, R11, c[0x0][0x1b0] ;  /* 0x00006c00000a7625 */ /* 0x040fe200078e000b */
[----:B------:R0:W2:Y:S04]  /*0550*/  LDG.E.128 R12, [R8.64] ;  /* 0x00000004080c7981 */ /* 0x0000a8000c1e1d00 */
[----:B------:R0:W5:Y:S04]  /*0560*/  LDG.E.128 R232, [R10.64] ;  /* 0x000000040ae87981 */ /* 0x000168000c1e1d00 */
[----:B------:R0:W5:Y:S01]  /*0570*/  LDG.E.128 R228, [R10.64+0x10] ;  /* 0x000010040ae47981 */ /* 0x000162000c1e1d00 */
        /* <DEDUP_REMOVED lines=10> */
.L_x_16243:
[----:B------:R-:W-:Y:S05]  /*0620*/  BSYNC B0 ;  /* 0x0000000000007941 */ /* 0x000fea0003800000 */
.L_x_16242:
        /* <DEDUP_REMOVED lines=28> */
.L_x_16245:
[----:B------:R-:W-:Y:S05]  /*07f0*/  BSYNC B0 ;  /* 0x0000000000007941 */ /* 0x000fea0003800000 */
.L_x_16244:
[----:B------:R-:W-:Y:S01]  /*0800*/  ISETP.GE.U32.AND P1, PT, R4, 0xa0, PT ;  /* 0x000000a00400780c */ /* 0x000fe20003f26070 */
[----:B------:R-:W-:Y:S01]  /*0810*/  BSSY B0, `(.L_x_16246) ;  /* 0x000001b000007945 */ /* 0x000fe20003800000 */
[----:B------:R-:W-:-:S11]  /*0820*/  LOP3.LUT R3, R3, 0xfffffdff, RZ, 0xc0, !PT ;  /* 0xfffffdff03037812 */ /* 0x000fd600078ec0ff */
[----:B------:R-:W-:Y:S01]  /*0830*/  @P1 LOP3.LUT R3, R3, 0x200, RZ, 0xfc, !PT ;  /* 0x0000020003031812 */ /* 0x000fe200078efcff */
        /* <DEDUP_REMOVED lines=12> */
[C---:B------:R-:W-:Y:S02]  /*0900*/  @P1 LEA.HI.X R7, R0.reuse, c[0x0][0x21c], RZ, 0x5, P2 ;  /* 0x0000870000071a11 */ /* 0x040fe400010f2cff */
[----:B------:R-:W-:-:S03]  /*0910*/  LEA R8, P2, R0, c[0x0][0x1c8], 0x5 ;  /* 0x0000720000087a11 */ /* 0x000fc600078428ff */
[----:B------:R1:W5:Y:S01]  /*0920*/  @P1 LDG.E.128 R52, [R6.64] ;  /* 0x0000000406341981 */ /* 0x000362000c1e1d00 */
[----:B------:R-:W-:-:S03]  /*0930*/  LEA.HI.X R9, R0, c[0x0][0x1cc], RZ, 0x5, P2 ;  /* 0x0000730000097a11 */ /* 0x000fc600010f2cff */
[----:B------:R1:W5:Y:S04]  /*0940*/  @P1 LDG.E.128 R56, [R6.64+0x10] ;  /* 0x0000100406381981 */ /* 0x000368000c1e1d00 */
[----:B------:R0:W2:Y:S04]  /*0950*/  LDG.E.128 R12, [R8.64] ;  /* 0x00000004080c7981 */ /* 0x0000a8000c1e1d00 */
[----:B0-----:R-:W3:Y:S01]  /*0960*/  LDG.E.128 R8, [R8.64+0x10] ;  /* 0x0000100408087981 */ /* 0x001ee2000c1e1d00 */
[----:B------:R-:W-:-:S03]  /*0970*/  IADD3 R0, R0, 0x20, RZ ;  /* 0x0000002000007810 */ /* 0x000fc60007ffe0ff */
[----:B---3--:R1:W-:Y:S04]  /*0980*/  STL.64 [R1+0xa0], R8 ;  /* 0x0000a00801007387 */ /* 0x0083e80000100a00 */
[----:B------:R1:W-:Y:S04]  /*0990*/  STL.64 [R1+0xa8], R10 ;  /* 0x0000a80a01007387 */ /* 0x0003e80000100a00 */
[----:B--2---:R1:W-:Y:S04]  /*09a0*/  STL.64 [R1+0xb0], R12 ;  /* 0x0000b00c01007387 */ /* 0x0043e80000100a00 */
[----:B------:R1:W-:Y:S02]  /*09b0*/  STL.64 [R1+0xb8], R14 ;  /* 0x0000b80e01007387 */ /* 0x0003e40000100a00 */
.L_x_16247:
[----:B------:R-:W-:Y:S05]  /*09c0*/  BSYNC B0 ;  /* 0x0000000000007941 */ /* 0x000fea0003800000 */
.L_x_16246:
        /* <DEDUP_REMOVED lines=11> */
[----:B01----:R-:W-:-:S11]  /*0a80*/  MOV R11, 0x20 ;  /* 0x00000020000b7802 */ /* 0x003fd60000000f00 */
[----:B------:R-:W-:-:S04]  /*0a90*/  @P1 LEA R6, P2, R0, c[0x0][0x218], 0x5 ;  /* 0x0000860000061a11 */ /* 0x000fc800078428ff */
[----:B------:R-:W-:-:S05]  /*0aa0*/  @P1 LEA.HI.X R7, R0, c[0x0][0x21c], RZ, 0x5, P2 ;  /* 0x0000870000071a11 */ /* 0x000fca00010f2cff */
[----:B------:R0:W5:Y:S04]  /*0ab0*/  @P1 LDG.E.128 R60, [R6.64] ;  /* 0x00000004063c1981 */ /* 0x000168000c1e1d00 */
[----:B------:R0:W5:Y:S01]  /*0ac0*/  @P1 LDG.E.128 R64, [R6.64+0x10] ;  /* 0x0000100406401981 */ /* 0x000162000c1e1d00 */
[C---:B------:R-:W-:Y:S01]  /*0ad0*/  LEA R8, P1, R0.reuse, c[0x0][0x1c8], 0x5 ;  /* 0x0000720000087a11 */ /* 0x040fe200078228ff */
[----:B------:R-:W-:-:S03]  /*0ae0*/  IMAD.WIDE.U32 R10, R0, R11, c[0x0][0x1b0] ;  /* 0x00006c00000a7625 */ /* 0x000fc600078e000b */
[C---:B------:R-:W-:Y:S02]  /*0af0*/  LEA.HI.X R9, R0.reuse, c[0x0][0x1cc], RZ, 0x5, P1 ;  /* 0x0000730000097a11 */ /* 0x040fe400008f2cff */
[----:B------:R1:W5:Y:S04]  /*0b00*/  LDG.E.128 R208, [R10.64] ;  /* 0x000000040ad07981 */ /* 0x000368000c1e1d00 */
[----:B------:R1:W5:Y:S04]  /*0b10*/  LDG.E.128 R204, [R10.64+0x10] ;  /* 0x000010040acc7981 */ /* 0x000368000c1e1d00 */
[----:B------:R1:W2:Y:S04]  /*0b20*/  LDG.E.128 R12, [R8.64] ;  /* 0x00000004080c7981 */ /* 0x0002a8000c1e1d00 */
[----:B-1----:R-:W3:Y:S01]  /*0b30*/  LDG.E.128 R8, [R8.64+0x10] ;  /* 0x0000100408087981 */ /* 0x002ee2000c1e1d00 */
[----:B------:R-:W-:-:S03]  /*0b40*/  IADD3 R0, R0, 0x20, RZ ;  /* 0x0000002000007810 */ /* 0x000fc60007ffe0ff */
[----:B---3--:R0:W-:Y:S04]  /*0b50*/  STL.64 [R1+0x80], R8 ;  /* 0x0000800801007387 */ /* 0x0081e80000100a00 */
[----:B------:R0:W-:Y:S04]  /*0b60*/  STL.64 [R1+0x88], R10 ;  /* 0x0000880a01007387 */ /* 0x0001e80000100a00 */
[----:B--2---:R0:W-:Y:S04]  /*0b70*/  STL.64 [R1+0x90], R12 ;  /* 0x0000900c01007387 */ /* 0x0041e80000100a00 */
[----:B------:R0:W-:Y:S02]  /*0b80*/  STL.64 [R1+0x98], R14 ;  /* 0x0000980e01007387 */ /* 0x0001e40000100a00 */
.L_x_16249:
[----:B------:R-:W-:Y:S05]  /*0b90*/  BSYNC B0 ;  /* 0x0000000000007941 */ /* 0x000fea0003800000 */
.L_x_16248:
[----:B------:R-:W-:Y:S01]  /*0ba0*/  ISETP.GE.U32.AND P1, PT, R4, 0xe0, PT ;  /* 0x000000e00400780c */ /* 0x000fe20003f26070 */
[----:B------:R-:W-:Y:S01]  /*0bb0*/  BSSY B0, `(.L_x_16250) ;  /* 0x000001b000007945 */ /* 0x000fe20003800000 */
[----:B------:R-:W-:-:S11]  /*0bc0*/  LOP3.LUT R3, R3, 0xffffff7f, RZ, 0xc0, !PT ;  /* 0xffffff7f03037812 */ /* 0x000fd600078ec0ff */
[----:B------:R-:W-:Y:S01]  /*0bd0*/  @P1 LOP3.LUT R3, R3, 0x80, RZ, 0xfc, !PT ;  /* 0x0000008003031812 */ /* 0x000fe200078efcff */
[----:B------:R-:W-:Y:S05]  /*0be0*/  @!P1 BRA `(.L_x_16251) ;  /* 0x0000017000009947 */ /* 0x000fea0003800000 */
[----:B01----:R-:W-:Y:S01]  /*0bf0*/  HFMA2.MMA R11, -RZ, RZ, 0, 1.9073486328125e-06 ;  /* 0x00000020ff0b7435 */ /* 0x003fe200000001ff */
[C---:B------:R-:W-:Y:S01]  /*0c00*/  LEA R8, P1, R0.reuse, c[0x0][0x1c8], 0x5 ;  /* 0x0000720000087a11 */ /* 0x040fe200078228ff */
[----:B------:R-:W-:Y:S01]  /*0c10*/  CS2R R70, SRZ ;  /* 0x0000000000467805 */ /* 0x000fe2000001ff00 */
[----:B------:R-:W-:Y:S01]  /*0c20*/  CS2R R68, SRZ ;  /* 0x0000000000447805 */ /* 0x000fe2000001ff00 */
[----:B------:R-:W-:Y:S01]  /*0c30*/  CS2R R74, SRZ ;  /* 0x00000000004a7805 */ /* 0x000fe2000001ff00 */
[----:B------:R-:W-:Y:S01]  /*0c40*/  LEA.HI.X R9, R0, c[0x0][0x1cc], RZ, 0x5, P1 ;  /* 0x0000730000097a11 */ /* 0x000fe200008f2cff */
[----:B------:R-:W-:Y:S01]  /*0c50*/  CS2R R72, SRZ ;  /* 0x0000000000487805 */ /* 0x000fe2000001ff00 */
[----:B------:R-:W-:-:S03]  /*0c60*/  ISETP.NE.U32.AND P1, PT, RZ, c[0x0][0x218], PT ;  /* 0x00008600ff007a0c */ /* 0x000fc60003f25070 */
[----:B------:R-:W-:Y:S01]  /*0c70*/  IMAD.WIDE.U32 R10, R0, R11, c[0x0][0x1b0] ;  /* 0x00006c00000a7625 */ /* 0x000fe200078e000b */
[----:B------:R0:W2:Y:S01]  /*0c80*/  LDG.E.128 R12, [R8.64] ;  /* 0x00000004080c7981 */ /* 0x0000a2000c1e1d00 */
[----:B------:R-:W-:-:S03]  /*0c90*/  ISETP.NE.AND.EX P1, PT, RZ, c[0x0][0x21c], PT, P1 ;  /* 0x00008700ff007a0c */ /* 0x000fc60003f25310 */
[----:B------:R0:W5:Y:S04]  /*0ca0*/  LDG.E.128 R200, [R10.64] ;  /* 0x000000040ac87981 */ /* 0x000168000c1e1d00 */
[----:B------:R0:W5:Y:S06]  /*0cb0*/  LDG.E.128 R196, [R10.64+0x10] ;  /* 0x000010040ac47981 */ /* 0x00016c000c1e1d00 */
[C---:B------:R-:W-:Y:S01]  /*0cc0*/  @P1 LEA R6, P2, R0.reuse, c[0x0][0x218], 0x5 ;  /* 0x0000860000061a11 */ /* 0x040fe200078428ff */
[----:B0-----:R-:W3:Y:S03]  /*0cd0*/  LDG.E.128 R8, [R8.64+0x10] ;  /* 0x0000100408087981 */ /* 0x001ee6000c1e1d00 */
[----:B------:R-:W-:-:S05]  /*0ce0*/  @P1 LEA.HI.X R7, R0, c[0x0][0x21c], RZ, 0x5, P2 ;  /* 0x0000870000071a11 */ /* 0x000fca00010f2cff */
[----:B------:R0:W5:Y:S04]  /*0cf0*/  @P1 LDG.E.128 R68, [R6.64] ;  /* 0x0000000406441981 */ /* 0x000168000c1e1d00 */
[----:B------:R0:W5:Y:S01]  /*0d00*/  @P1 LDG.E.128 R72, [R6.64+0x10] ;  /* 0x0000100406481981 */ /* 0x000162000c1e1d00 */
[----:B------:R-:W-:-:S03]  /*0d10*/  IADD3 R0, R0, 0x20, RZ ;  /* 0x0000002000007810 */ /* 0x000fc60007ffe0ff */
[----:B---3--:R0:W-:Y:S04]  /*0d20*/  STL.64 [R1+0x60], R8 ;  /* 0x0000600801007387 */ /* 0x0081e80000100a00 */
[----:B------:R0:W-:Y:S04]  /*0d30*/  STL.64 [R1+0x68], R10 ;  /* 0x0000680a01007387 */ /* 0x0001e80000100a00 */
[----:B--2---:R0:W-:Y:S04]  /*0d40*/  STL.64 [R1+0x70], R12 ;  /* 0x0000700c01007387 */ /* 0x0041e80000100a00 */
[----:B------:R0:W-:Y:S02]  /*0d50*/  STL.64 [R1+0x78], R14 ;  /* 0x0000780e01007387 */ /* 0x0001e40000100a00 */
.L_x_16251:
[----:B------:R-:W-:Y:S05]  /*0d60*/  BSYNC B0 ;  /* 0x0000000000007941 */ /* 0x000fea0003800000 */
.L_x_16250:
[----:B------:R-:W-:Y:S01]  /*0d70*/  ISETP.GE.U32.AND P1, PT, R4, 0x100, PT ;  /* 0x000001000400780c */ /* 0x000fe20003f26070 */
[----:B------:R-:W-:Y:S01]  /*0d80*/  BSSY B0, `(.L_x_16252) ;  /* 0x000001b000007945 */ /* 0x000fe20003800000 */
[----:B------:R-:W-:-:S11]  /*0d90*/  LOP3.LUT R3, R3, 0xffffffbf, RZ, 0xc0, !PT ;  /* 0xffffffbf03037812 */ /* 0x000fd600078ec0ff */
[----:B------:R-:W-:Y:S01]  /*0da0*/  @P1 LOP3.LUT R3, R3, 0x40, RZ, 0xfc, !PT ;  /* 0x0000004003031812 */ /* 0x000fe200078efcff */
[----:B------:R-:W-:Y:S05]  /*0db0*/  @!P1 BRA `(.L_x_16253) ;  /* 0x0000017000009947 */ /* 0x000fea0003800000 */
[----:B01----:R-:W-:Y:S01]  /*0dc0*/  MOV R11, 0x20 ;  /* 0x00000020000b7802 */ /* 0x003fe20000000f00 */
[----:B------:R-:W-:Y:S01]  /*0dd0*/  CS2R R78, SRZ ;  /* 0x00000000004e7805 */ /* 0x000fe2000001ff00 */
[C---:B------:R-:W-:Y:S01]  /*0de0*/  LEA R8, P1, R0.reuse, c[0x0][0x1c8], 0x5 ;  /* 0x0000720000087a11 */ /* 0x040fe200078228ff */
[----:B------:R-:W-:Y:S01]  /*0df0*/  CS2R R76, SRZ ;  /* 0x00000000004c7805 */ /* 0x000fe2000001ff00 */
[----:B------:R-:W-:Y:S01]  /*0e00*/  CS2R R82, SRZ ;  /* 0x0000000000527805 */ /* 0x000fe2000001ff00 */
[C---:B------:R-:W-:Y:S01]  /*0e10*/  IMAD.WIDE.U32 R10, R0.reuse, R11, c[0x0][0x1b0] ;  /* 0x00006c00000a7625 */ /* 0x040fe200078e000b */
[----:B------:R-:W-:Y:S01]  /*0e20*/  LEA.HI.X R9, R0, c[0x0][0x1cc], RZ, 0x5, P1 ;  /* 0x0000730000097a11 */ /* 0x000fe200008f2cff */
[----:B------:R-:W-:Y:S01]  /*0e30*/  CS2R R80, SRZ ;  /* 0x0000000000507805 */ /* 0x000fe2000001ff00 */
[----:B------:R-:W-:Y:S02]  /*0e40*/  ISETP.NE.U32.AND P1, PT, RZ, c[0x0][0x218], PT ;  /* 0x00008600ff007a0c */ /* 0x000fe40003f25070 */
[----:B------:R0:W5:Y:S02]  /*0e50*/  LDG.E.128 R192, [R10.64] ;  /* 0x000000040ac07981 */ /* 0x000164000c1e1d00 */
[----:B------:R-:W-:-:S02]  /*0e60*/  ISETP.NE.AND.EX P1, PT, RZ, c[0x0][0x21c], PT, P1 ;  /* 0x00008700ff007a0c */ /* 0x000fc40003f25310 */
[----:B------:R0:W5:Y:S04]  /*0e70*/  LDG.E.128 R188, [R10.64+0x10] ;  /* 0x000010040abc7981 */ /* 0x000168000c1e1d00 */
[----:B------:R0:W2:Y:S07]  /*0e80*/  LDG.E.128 R12, [R8.64] ;  /* 0x00000004080c7981 */ /* 0x0000ae000c1e1d00 */
        /* <DEDUP_REMOVED lines=10> */
.L_x_16253:
[----:B------:R-:W-:Y:S05]  /*0f30*/  BSYNC B0 ;  /* 0x0000000000007941 */ /* 0x000fea0003800000 */
.L_x_16252:
        /* <DEDUP_REMOVED lines=28> */
.L_x_16255:
[----:B------:R-:W-:Y:S05]  /*1100*/  BSYNC B0 ;  /* 0x0000000000007941 */ /* 0x000fea0003800000 */
.L_x_16254:
[----:B------:R-:W2:Y:S01]  /*1110*/  S2R R5, SR_CTAID.X ;  /* 0x0000000000057919 */ /* 0x000ea20000002500 */
[----:B------:R-:W-:Y:S01]  /*1120*/  ISETP.GE.U32.AND P1, PT, R4, 0x140, PT ;  /* 0x000001400400780c */ /* 0x000fe20003f26070 */
[----:B------:R-:W-:Y:S01]  /*1130*/  BSSY B0, `(.L_x_16256) ;  /* 0x000001c000007945 */ /* 0x000fe20003800000 */
[----:B------:R-:W-:-:S02]  /*1140*/  SHF.R.U32.HI R2, RZ, 0x5, R2 ;  /* 0x00000005ff027819 */ /* 0x000fc40000011602 */
[----:B------:R-:W-:-:S09]  /*1150*/  LOP3.LUT R3, R3, 0xffffffef, RZ, 0xc0, !PT ;  /* 0xffffffef03037812 */ /* 0x000fd200078ec0ff */
[----:B------:R-:W-:Y:S02]  /*1160*/  @P1 LOP3.LUT R3, R3, 0x10, RZ, 0xfc, !PT ;  /* 0x0000001003031812 */ /* 0x000fe400078efcff */
[----:B--2---:R-:W-:Y:S01]  /*1170*/  LEA R2, R5, R2, 0x2 ;  /* 0x0000000205027211 */ /* 0x004fe200078e10ff */
[----:B------:R-:W-:Y:S05]  /*1180*/  @!P1 BRA `(.L_x_16257) ;  /* 0x0000016000009947 */ /* 0x000fea0003800000 */
[C---:B01----:R-:W-:Y:S01]  /*1190*/  LEA R6, P1, R0.reuse, c[0x0][0x1c8], 0x5 ;  /* 0x0000720000067a11 */ /* 0x043fe200078228ff */
[----:B------:R-:W-:Y:S01]  /*11a0*/  CS2R R94, SRZ ;  /* 0x00000000005e7805 */ /* 0x000fe2000001ff00 */
[----:B------:R-:W-:Y:S01]  /*11b0*/  CS2R R92, SRZ ;  /* 0x00000000005c7805 */ /* 0x000fe2000001ff00 */
[----:B------:R-:W-:Y:S01]  /*11c0*/  CS2R R98, SRZ ;  /* 0x0000000000627805 */ /* 0x000fe2000001ff00 */
[----:B------:R-:W-:Y:S01]  /*11d0*/  LEA.HI.X R7, R0, c[0x0][0x1cc], RZ, 0x5, P1 ;  /* 0x0000730000077a11 */ /* 0x000fe200008f2cff */
[----:B------:R-:W-:Y:S01]  /*11e0*/  CS2R R96, SRZ ;  /* 0x0000000000607805 */ /* 0x000fe2000001ff00 */
[----:B------:R-:W-:Y:S02]  /*11f0*/  ISETP.NE.U32.AND P1, PT, RZ, c[0x0][0x218], PT ;  /* 0x00008600ff007a0c */ /* 0x000fe40003f25070 */
[----:B------:R-:W-:Y:S01]  /*1200*/  MOV R9, 0x20 ;  /* 0x0000002000097802 */ /* 0x000fe20000000f00 */
[----:B------:R0:W5:Y:S01]  /*1210*/  LDG.E.128 R248, [R6.64] ;  /* 0x0000000406f87981 */ /* 0x000162000c1e1d00 */
[----:B------:R-:W-:-:S03]  /*1220*/  ISETP.NE.AND.EX P1, PT, RZ, c[0x0][0x21c], PT, P1 ;  /* 0x00008700ff007a0c */ /* 0x000fc60003f25310 */
[C---:B------:R-:W-:Y:S01]  /*1230*/  IMAD.WIDE.U32 R8, R0.reuse, R9, c[0x0][0x1b0] ;  /* 0x00006c0000087625 */ /* 0x040fe200078e0009 */
[----:B------:R0:W5:Y:S04]  /*1240*/  LDG.E.128 R244, [R6.64+0x10] ;  /* 0x0000100406f47981 */ /* 0x000168000c1e1d00 */
[----:B------:R1:W2:Y:S05]  /*1250*/  LDG.E.128 R12, [R8.64] ;  /* 0x00000004080c7981 */ /* 0x0002aa000c1e1d00 */
[----:B------:R-:W-:-:S04]  /*1260*/  @P1 LEA R10, P2, R0, c[0x0][0x218], 0x5 ;  /* 0x00008600000a1a11 */ /* 0x000fc800078428ff */
[----:B------:R-:W-:-:S05]  /*1270*/  @P1 LEA.HI.X R11, R0, c[0x0][0x21c], RZ, 0x5, P2 ;  /* 0x00008700000b1a11 */ /* 0x000fca00010f2cff */
[----:B------:R1:W5:Y:S04]  /*1280*/  @P1 LDG.E.128 R92, [R10.64] ;  /* 0x000000040a5c1981 */ /* 0x000368000c1e1d00 */
[----:B------:R1:W5:Y:S04]  /*1290*/  @P1 LDG.E.128 R96, [R10.64+0x10] ;  /* 0x000010040a601981 */ /* 0x000368000c1e1d00 */
[----:B-1----:R-:W3:Y:S04]  /*12a0*/  LDG.E.128 R8, [R8.64+0x10] ;  /* 0x0000100408087981 */ /* 0x002ee8000c1e1d00 */
[----:B---3--:R0:W-:Y:S04]  /*12b0*/  STL.64 [R1], R8 ;  /* 0x0000000801007387 */ /* 0x0081e80000100a00 */
[----:B------:R0:W-:Y:S04]  /*12c0*/  STL.64 [R1+0x8], R10 ;  /* 0x0000080a01007387 */ /* 0x0001e80000100a00 */
[----:B--2---:R0:W-:Y:S04]  /*12d0*/  STL.64 [R1+0x10], R12 ;  /* 0x0000100c01007387 */ /* 0x0041e80000100a00 */
[----:B------:R0:W-:Y:S02]  /*12e0*/  STL.64 [R1+0x18], R14 ;  /* 0x0000180e01007387 */ /* 0x0001e40000100a00 */
.L_x_16257:
[----:B------:R-:W-:Y:S05]  /*12f0*/  BSYNC B0 ;  /* 0x0000000000007941 */ /* 0x000fea0003800000 */
.L_x_16256:
[----:B------:R-:W-:-:S13]  /*1300*/  ISETP.GE.AND P1, PT, R2, c[0x0][0x164], PT ;  /* 0x0000590002007a0c */ /* 0x000fda0003f26270 */
[----:B------:R-:W-:Y:S05]  /*1310*/  @P1 EXIT ;  /* 0x000000000000194d */ /* 0x000fea0003800000 */
[----:B------:R-:W-:Y:S02]  /*1320*/  ULDC.U8 UR6, c[0x0][0x1f0] ;  /* 0x00007c0000067ab9 */ /* 0x000fe40000000000 */
.L_x_16301:
[----:B------:R-:W-:-:S04]  /*1330*/  ISETP.NE.U32.AND P1, PT, RZ, c[0x0][0x1c0], PT ;  /* 0x00007000ff007a0c */ /* 0x000fc80003f25070 */
[----:B------:R-:W-:-:S13]  /*1340*/  ISETP.NE.AND.EX P1, PT, RZ, c[0x0][0x1c4], PT, P1 ;  /* 0x00007100ff007a0c */ /* 0x000fda0003f25310 */
[----:B------:R-:W-:-:S05]  /*1350*/  @P1 MOV R0, 0x2 ;  /* 0x0000000200001802 */ /* 0x000fca0000000f00 */
[----:B------:R-:W-:-:S05]  /*1360*/  @P1 IMAD.WIDE R104, R2, R0, c[0x0][0x1c0] ;  /* 0x0000700002681625 */ /* 0x000fca00078e0200 */
[----:B------:R-:W2:Y:S01]  /*1370*/  @P1 LDG.E.U16 R0, [R104.64] ;  /* 0x0000000468001981 */ /* 0x000ea2000c1e1500 */
[----:B------:R-:W-:Y:S01]  /*1380*/  HFMA2.MMA R142, -RZ, RZ, 1.875, 0 ;  /* 0x3f800000ff8e7435 */ /* 0x000fe200000001ff */
[----:B------:R-:W-:Y:S02]  /*1390*/  BSSY B0, `(.L_x_16258) ;  /* 0x000004a000007945 */ /* 0x000fe40003800000 */
[----:B------:R-:W3:Y:S02]  /*13a0*/  S2R R166, SR_TID.X ;  /* 0x0000000000a67919 */ /* 0x000ee40000002100 */
[----:B---3--:R-:W-:Y:S02]  /*13b0*/  LOP3.LUT R166, R166, 0x1f, RZ, 0xc0, !PT ;  /* 0x0000001fa6a67812 */ /* 0x008fe400078ec0ff */
[----:B--2---:R-:W-:Y:S01]  /*13c0*/  @P1 PRMT R142, RZ, 0x5410, R0 ;  /* 0x00005410ff8e1816 */ /* 0x004fe20000000000 */
[----:B------:R-:W-:-:S05]  /*13d0*/  IMAD R0, R2, c[0x0][0x168], RZ ;  /* 0x00005a0002007a24 */ /* 0x000fca00078e02ff */
        /* <DEDUP_REMOVED lines=10> */
[----:B------:R-:W2:Y:S04]  /*1480*/  LDL R119, [R1+0x13c] ;  /* 0x00013c0001777983 */ /* 0x000ea80000100800 */
[C---:B------:R-:W-:Y:S01]  /*1490*/  @P1 LEA R104, P2, R0.reuse, c[0x0][0x180], 0x4 ;  /* 0x0000600000681a11 */ /* 0x040fe200078420ff */
[----:B------:R-:W2:Y:S03]  /*14a0*/  LDL R252, [R1+0x120] ;  /* 0x0001200001fc7983 */ /* 0x000ea60000100800 */
[----:B------:R-:W-:Y:S01]  /*14b0*/  @P1 LEA.HI.X R105, R0, c[0x0][0x184], RZ, 0x4, P2 ;  /* 0x0000610000691a11 */ /* 0x000fe200010f24ff */
[----:B------:R-:W2:Y:S04]  /*14c0*/  LDL R167, [R1+0x124] ;  /* 0x0001240001a77983 */ /* 0x000ea80000100800 */
[----:B------:R0:W2:Y:S04]  /*14d0*/  @P1 LDG.E.128 R100, [R104.64] ;  /* 0x0000000468641981 */ /* 0x0000a8000c1e1d00 */
[----:B------:R-:W3:Y:S04]  /*14e0*/  LDL R165, [R1+0x128] ;  /* 0x0001280001a57983 */ /* 0x000ee80000100800 */
[----:B------:R-:W3:Y:S01]  /*14f0*/  LDL R164, [R1+0x12c] ;  /* 0x00012c0001a47983 */ /* 0x000ee20000100800 */
[----:B0-----:R-:W-:-:S05]  /*1500*/  MOV R104, 0x10 ;  /* 0x0000001000687802 */ /* 0x001fca0000000f00 */
[----:B------:R-:W-:-:S06]  /*1510*/  IMAD.WIDE.U32 R104, R0, R104, c[0x0][0x170] ;  /* 0x00005c0000687625 */ /* 0x000fcc00078e0068 */
[----:B------:R-:W3:Y:S01]  /*1520*/  LDG.E.128 R104, [R104.64] ;  /* 0x0000000468687981 */ /* 0x000ee2000c1e1d00 */
[----:B------:R-:W-:Y:S02]  /*1530*/  IADD3 R143, R0, 0x20, RZ ;  /* 0x00000020008f7810 */ /* 0x000fe40007ffe0ff */
[----:B--2---:R-:W-:Y:S02]  /*1540*/  @P1 PRMT R39, RZ, 0x5410, R100 ;  /* 0x00005410ff271816 */ /* 0x004fe40000000064 */
[--C-:B---3--:R-:W-:Y:S02]  /*1550*/  PRMT R22, RZ, 0x5410, R104.reuse ;  /* 0x00005410ff167816 */ /* 0x108fe40000000068 */
[----:B------:R-:W-:-:S03]  /*1560*/  PRMT R21, RZ, 0x7610, R104 ;  /* 0x00007610ff157816 */ /* 0x000fc60000000068 */
[-C--:B------:R-:W-:Y:S02]  /*1570*/  FMUL.FTZ R22, R22, R142.reuse ;  /* 0x0000008e16167220 */ /* 0x080fe40000410000 */
[----:B------:R-:W-:Y:S02]  /*1580*/  FMUL.FTZ R21, R21, R142 ;  /* 0x0000008e15157220 */ /* 0x000fe40000410000 */
[----:B------:R-:W-:Y:S02]  /*1590*/  FMUL.FTZ R22, R116, R22 ;  /* 0x0000001674167220 */ /* 0x000fe40000410000 */
[----:B------:R-:W-:Y:S02]  /*15a0*/  FMUL.FTZ R21, R51, R21 ;  /* 0x0000001533157220 */ /* 0x000fe40000410000 */
[----:B------:R-:W-:Y:S01]  /*15b0*/  @P1 FADD.FTZ R22, R39, R22 ;  /* 0x0000001627161221 */ /* 0x000fe20000010000 */
[----:B------:R-:W-:Y:S02]  /*15c0*/  @P1 PRMT R39, RZ, 0x7610, R100 ;  /* 0x00007610ff271816 */ /* 0x000fe40000000064 */
[----:B------:R-:W-:-:S03]  /*15d0*/  PRMT R40, RZ, 0x7610, R105 ;  /* 0x00007610ff287816 */ /* 0x000fc60000000069 */
[----:B------:R-:W-:Y:S01]  /*15e0*/  @P1 FADD.FTZ R21, R39, R21 ;  /* 0x0000001527151221 */ /* 0x000fe20000010000 */
[----:B------:R-:W-:Y:S01]  /*15f0*/  PRMT R39, RZ, 0x5410, R105 ;  /* 0x00005410ff277816 */ /* 0x000fe20000000069 */
[----:B------:R-:W-:-:S04]  /*1600*/  FMUL.FTZ R51, R40, R142 ;  /* 0x0000008e28337220 */ /* 0x000fc80000410000 */
[----:B------:R-:W-:-:S04]  /*1610*/  FMUL.FTZ R39, R39, R142 ;  /* 0x0000008e27277220 */ /* 0x000fc80000410000 */
[----:B----4-:R-:W-:Y:S02]  /*1620*/  FMUL.FTZ R40, R118, R39 ;  /* 0x0000002776287220 */ /* 0x010fe40000410000 */
[----:B------:R-:W-:Y:S01]  /*1630*/  FMUL.FTZ R39, R119, R51 ;  /* 0x0000003377277220 */ /* 0x000fe20000410000 */
[----:B------:R-:W-:-:S05]  /*1640*/  @P1 PRMT R51, RZ, 0x5410, R101 ;  /* 0x00005410ff331816 */ /* 0x000fca0000000065 */
[----:B------:R-:W-:Y:S01]  /*1650*/  @P1 FADD.FTZ R40, R51, R40 ;  /* 0x0000002833281221 */ /* 0x000fe20000010000 */
[----:B------:R-:W-:-:S05]  /*1660*/  @P1 PRMT R51, RZ, 0x7610, R101 ;  /* 0x00007610ff331816 */ /* 0x000fca0000000065 */
[----:B------:R-:W-:Y:S01]  /*1670*/  @P1 FADD.FTZ R39, R51, R39 ;  /* 0x0000002733271221 */ /* 0x000fe20000010000 */
[--C-:B------:R-:W-:Y:S02]  /*1680*/  PRMT R51, RZ, 0x5410, R106.reuse ;  /* 0x00005410ff337816 */ /* 0x100fe4000000006a */
[----:B------:R-:W-:-:S03]  /*1690*/  PRMT R104, RZ, 0x7610, R106 ;  /* 0x00007610ff687816 */ /* 0x000fc6000000006a */
[----:B------:R-:W-:-:S04]  /*16a0*/  FMUL.FTZ R51, R51, R142 ;  /* 0x0000008e33337220 */ /* 0x000fc80000410000 */
[----:B------:R-:W-:Y:S01]  /*16b0*/  FMUL.FTZ R117, R252, R51 ;  /* 0x00000033fc757220 */ /* 0x000fe20000410000 */
[----:B------:R-:W-:Y:S01]  /*16c0*/  @P1 PRMT R51, RZ, 0x5410, R102 ;  /* 0x00005410ff331816 */ /* 0x000fe20000000066 */
[----:B------:R-:W-:-:S04]  /*16d0*/  FMUL.FTZ R104, R104, R142 ;  /* 0x0000008e68687220 */ /* 0x000fc80000410000 */
[----:B------:R-:W-:Y:S01]  /*16e0*/  @P1 FADD.FTZ R117, R51, R117 ;  /* 0x0000007533751221 */ /* 0x000fe20000010000 */
[----:B------:R-:W-:Y:S01]  /*16f0*/  @P1 PRMT R51, RZ, 0x7610, R102 ;  /* 0x00007610ff331816 */ /* 0x000fe20000000066 */
[----:B------:R-:W-:-:S04]  /*1700*/  FMUL.FTZ R116, R167, R104 ;  /* 0x00000068a7747220 */ /* 0x000fc80000410000 */
        /* <DEDUP_REMOVED lines=18> */
.L_x_16259:
[----:B------:R-:W-:Y:S05]  /*1830*/  BSYNC B0 ;  /* 0x0000000000007941 */ /* 0x000fea0003800000 */
.L_x_16258:
[----:B------:R-:W-:Y:S01]  /*1840*/  ISETP.GE.U32.AND P1, PT, R4, 0x40, PT ;  /* 0x000000400400780c */ /* 0x000fe20003f26070 */
[----:B------:R-:W-:-:S12]  /*1850*/  BSSY B0, `(.L_x_16260) ;  /* 0x0000042000007945 */ /* 0x000fd80003800000 */
[----:B------:R-:W-:Y:S05]  /*1860*/  @!P1 BRA `(.L_x_16261) ;  /* 0x0000040000009947 */ /* 0x000fea0003800000 */
[----:B------:R-:W-:Y:S01]  /*1870*/  ISETP.NE.U32.AND P1, PT, RZ, c[0x0][0x180], PT ;  /* 0x00006000ff007a0c */ /* 0x000fe20003f25070 */
[----:B------:R-:W2:Y:S03]  /*1880*/  LDL R114, [R1+0x110] ;  /* 0x0001100001727983 */ /* 0x000ea60000100800 */
[----:B------:R-:W-:Y:S01]  /*1890*/  ISETP.NE.AND.EX P1, PT, RZ, c[0x0][0x184], PT, P1 ;  /* 0x00006100ff007a0c */ /* 0x000fe20003f25310 */
[----:B------:R-:W3:Y:S04]  /*18a0*/  LDL R120, [R1+0x114] ;  /* 0x0001140001787983 */ /* 0x000ee80000100800 */
[----:B------:R-:W4:Y:S04]  /*18b0*/  LDL R51, [R1+0x11c] ;  /* 0x00011c0001337983 */ /* 0x000f280000100800 */
[----:B------:R-:W2:Y:S04]  /*18c0*/  LDL R121, [R1+0x118] ;  /* 0x0001180001797983 */ /* 0x000ea80000100800 */
[C---:B0-----:R-:W-:Y:S01]  /*18d0*/  @P1 LEA R104, P2, R143.reuse, c[0x0][0x180], 0x4 ;  /* 0x000060008f681a11 */ /* 0x041fe200078420ff */
[----:B------:R-:W2:Y:S03]  /*18e0*/  LDL R252, [R1+0x100] ;  /* 0x0001000001fc7983 */ /* 0x000ea60000100800 */
[----:B------:R-:W-:Y:S01]  /*18f0*/  @P1 LEA.HI.X R105, R143, c[0x0][0x184], RZ, 0x4, P2 ;  /* 0x000061008f691a11 */ /* 0x000fe200010f24ff */
[----:B------:R-:W2:Y:S04]  /*1900*/  LDL R167, [R1+0x104] ;  /* 0x0001040001a77983 */ /* 0x000ea80000100800 */
[----:B------:R0:W2:Y:S04]  /*1910*/  @P1 LDG.E.128 R100, [R104.64] ;  /* 0x0000000468641981 */ /* 0x0000a8000c1e1d00 */
[----:B------:R-:W2:Y:S04]  /*1920*/  LDL R165, [R1+0x108] ;  /* 0x0001080001a57983 */ /* 0x000ea80000100800 */
[----:B------:R-:W2:Y:S01]  /*1930*/  LDL R164, [R1+0x10c] ;  /* 0x00010c0001a47983 */ /* 0x000ea20000100800 */
        /* <DEDUP_REMOVED lines=8> */
[----:B---3--:R-:W-:Y:S01]  /*19c0*/  FMUL.FTZ R19, R120, R37 ;  /* 0x0000002578137220 */ /* 0x008fe20000410000 */
[----:B------:R-:W-:-:S05]  /*19d0*/  @P1 PRMT R37, RZ, 0x5410, R100 ;  /* 0x00005410ff251816 */ /* 0x000fca0000000064 */
[----:B------:R-:W-:Y:S01]  /*19e0*/  @P1 FADD.FTZ R20, R37, R20 ;  /* 0x0000001425141221 */ /* 0x000fe20000010000 */
[----:B------:R-:W-:Y:S02]  /*19f0*/  @P1 PRMT R37, RZ, 0x7610, R100 ;  /* 0x00007610ff251816 */ /* 0x000fe40000000064 */
[----:B------:R-:W-:-:S03]  /*1a00*/  PRMT R38, RZ, 0x5410, R105 ;  /* 0x00005410ff267816 */ /* 0x000fc60000000069 */
[----:B------:R-:W-:Y:S01]  /*1a10*/  @P1 FADD.FTZ R19, R37, R19 ;  /* 0x0000001325131221 */ /* 0x000fe20000010000 */
[----:B------:R-:W-:Y:S01]  /*1a20*/  PRMT R37, RZ, 0x7610, R105 ;  /* 0x00007610ff257816 */ /* 0x000fe20000000069 */
[----:B------:R-:W-:-:S04]  /*1a30*/  FMUL.FTZ R38, R38, R142 ;  /* 0x0000008e26267220 */ /* 0x000fc80000410000 */
[----:B------:R-:W-:Y:S02]  /*1a40*/  FMUL.FTZ R37, R37, R142 ;  /* 0x0000008e25257220 */ /* 0x000fe40000410000 */
[----:B------:R-:W-:Y:S02]  /*1a50*/  FMUL.FTZ R38, R121, R38 ;  /* 0x0000002679267220 */ /* 0x000fe40000410000 */
[----:B----4-:R-:W-:Y:S01]  /*1a60*/  FMUL.FTZ R37, R51, R37 ;  /* 0x0000002533257220 */ /* 0x010fe20000410000 */
        /* <DEDUP_REMOVED lines=32> */
.L_x_16261:
[----:B------:R-:W-:Y:S05]  /*1c70*/  BSYNC B0 ;  /* 0x0000000000007941 */ /* 0x000fea0003800000 */
.L_x_16260:
        /* <DEDUP_REMOVED lines=67> */
.L_x_16263:
[----:B------:R-:W-:Y:S05]  /*20b0*/  BSYNC B0 ;  /* 0x0000000000007941 */ /* 0x000fea0003800000 */
.L_x_16262:
        /* <DEDUP_REMOVED lines=19> */
[--C-:B-12---:R-:W-:Y:S02]  /*21f0*/  PRMT R15, RZ, 0x5410, R104.reuse ;  /* 0x00005410ff0f7816 */ /* 0x106fe40000000068 */
        /* <DEDUP_REMOVED lines=47> */
.L_x_16265:
[----:B------:R-:W-:Y:S05]  /*24f0*/  BSYNC B0 ;  /* 0x0000000000007941 */ /* 0x000fea0003800000 */
.L_x_16264:
        /* <DEDUP_REMOVED lines=20> */
[--C-:B-1-3--:R-:W-:Y:S02]  /*2640*/  PRMT R14, RZ, 0x5410, R104.reuse ;  /* 0x00005410ff0e7816 */ /* 0x10afe40000000068 */
        /* <DEDUP_REMOVED lines=46> */
.L_x_16267:
[----:B------:R-:W-:Y:S05]  /*2930*/  BSYNC B0 ;  /* 0x0000000000007941 */ /* 0x000fea0003800000 */
.L_x_16266:
        /* <DEDUP_REMOVED lines=16> */
[----:B0-----:R-:W-:-:S10]  /*2a40*/  HFMA2.MMA R48, -RZ, RZ, 0, 9.5367431640625e-07 ;  /* 0x00000010ff307435 */ /* 0x001fd400000001ff */
        /* <DEDUP_REMOVED lines=8> */
[----:B------:R-:W-:Y:S01]  /*2ad0*/  FMUL.FTZ R11, R167, R29 ;  /* 0x0000001da70b7220 */ /* 0x000fe20000410000 */
[----:B------:R-:W-:Y:S02]  /*2ae0*/  @P1 PRMT R29, RZ, 0x5410, R100 ;  /* 0x00005410ff1d1816 */ /* 0x000fe40000000064 */
[----:B------:R-:W-:-:S03]  /*2af0*/  PRMT R30, RZ, 0x5410, R49 ;  /* 0x00005410ff1e7816 */ /* 0x000fc60000000031 */
[----:B------:R-:W-:Y:S01]  /*2b00*/  @P1 FADD.FTZ R12, R29, R12 ;  /* 0x0000000c1d0c1221 */ /* 0x000fe20000010000 */
[----:B------:R-:W-:Y:S01]  /*2b10*/  @P1 PRMT R29, RZ, 0x7610, R100 ;  /* 0x00007610ff1d1816 */ /* 0x000fe20000000064 */
[----:B------:R-:W-:-:S04]  /*2b20*/  FMUL.FTZ R30, R30, R142 ;  /* 0x0000008e1e1e7220 */ /* 0x000fc80000410000 */
[----:B------:R-:W-:Y:S01]  /*2b30*/  @P1 FADD.FTZ R11, R29, R11 ;  /* 0x0000000b1d0b1221 */ /* 0x000fe20000010000 */
[----:B------:R-:W-:Y:S01]  /*2b40*/  PRMT R29, RZ, 0x7610, R49 ;  /* 0x00007610ff1d7816 */ /* 0x000fe20000000031 */
[----:B----4-:R-:W-:-:S04]  /*2b50*/  FMUL.FTZ R30, R165, R30 ;  /* 0x0000001ea51e7220 */ /* 0x010fc80000410000 */
[----:B------:R-:W-:Y:S02]  /*2b60*/  FMUL.FTZ R29, R29, R142 ;  /* 0x0000008e1d1d7220 */ /* 0x000fe40000410000 */
[----:B------:R-:W-:Y:S01]  /*2b70*/  @P1 FADD.FTZ R30, R47, R30 ;  /* 0x0000001e2f1e1221 */ /* 0x000fe20000010000 */
[----:B------:R-:W-:Y:S01]  /*2b80*/  @P1 PRMT R47, RZ, 0x7610, R101 ;  /* 0x00007610ff2f1816 */ /* 0x000fe20000000065 */
[----:B------:R-:W-:Y:S01]  /*2b90*/  FMUL.FTZ R29, R164, R29 ;  /* 0x0000001da41d7220 */ /* 0x000fe20000410000 */
[----:B------:R-:W-:-:S03]  /*2ba0*/  PRMT R49, RZ, 0x7610, R50 ;  /* 0x00007610ff317816 */ /* 0x000fc60000000032 */
[----:B------:R-:W-:Y:S01]  /*2bb0*/  @P1 FADD.FTZ R29, R47, R29 ;  /* 0x0000001d2f1d1221 */ /* 0x000fe20000010000 */
[----:B------:R-:W-:Y:S01]  /*2bc0*/  PRMT R47, RZ, 0x5410, R50 ;  /* 0x00005410ff2f7816 */ /* 0x000fe20000000032 */
[----:B------:R-:W-:-:S04]  /*2bd0*/  FMUL.FTZ R49, R49, R142 ;  /* 0x0000008e31317220 */ /* 0x000fc80000410000 */
[----:B------:R-:W-:-:S04]  /*2be0*/  FMUL.FTZ R47, R47, R142 ;  /* 0x0000008e2f2f7220 */ /* 0x000fc80000410000 */
[----:B------:R-:W-:Y:S02]  /*2bf0*/  FMUL.FTZ R48, R107, R47 ;  /* 0x0000002f6b307220 */ /* 0x000fe40000410000 */
[----:B------:R-:W-:Y:S01]  /*2c00*/  FMUL.FTZ R47, R106, R49 ;  /* 0x000000316a2f7220 */ /* 0x000fe20000410000 */
        /* <DEDUP_REMOVED lines=9> */
[----:B------:R-:W-:Y:S02]  /*2ca0*/  FMUL.FTZ R49, R105, R49 ;  /* 0x0000003169317220 */ /* 0x000fe40000410000 */
[----:B------:R-:W-:Y:S02]  /*2cb0*/  FMUL.FTZ R50, R104, R50 ;  /* 0x0000003268327220 */ /* 0x000fe40000410000 */
[----:B------:R-:W-:Y:S01]  /*2cc0*/  @P1 FADD.FTZ R49, R51, R49 ;  /* 0x0000003133311221 */ /* 0x000fe20000010000 */
[----:B------:R-:W-:-:S05]  /*2cd0*/  @P1 PRMT R51, RZ, 0x7610, R103 ;  /* 0x00007610ff331816 */ /* 0x000fca0000000067 */
[----:B------:R-:W-:Y:S01]  /*2ce0*/  @P1 FADD.FTZ R50, R51, R50 ;  /* 0x0000003233321221 */ /* 0x000fe20000010000 */
[----:B------:R-:W-:Y:S02]  /*2cf0*/  LEA R164, P1, R143, c[0x0][0x188], 0x4 ;  /* 0x000062008fa47a11 */ /* 0x000fe400078220ff */
[----:B------:R-:W-:Y:S02]  /*2d00*/  F2FP.BF16.PACK_AB R106, R47, R48 ;  /* 0x000000302f6a723e */ /* 0x000fe400000010ff */
[----:B------:R-:W-:Y:S02]  /*2d10*/  LEA.HI.X R165, R143, c[0x0][0x18c], RZ, 0x4, P1 ;  /* 0x000063008fa57a11 */ /* 0x000fe400008f24ff */
[----:B------:R-:W-:Y:S02]  /*2d20*/  F2FP.BF16.PACK_AB R105, R29, R30 ;  /* 0x0000001e1d69723e */ /* 0x000fe400000010ff */
[----:B------:R-:W-:Y:S02]  /*2d30*/  F2FP.BF16.PACK_AB R104, R11, R12 ;  /* 0x0000000c0b68723e */ /* 0x000fe400000010ff */
[----:B------:R-:W-:-:S05]  /*2d40*/  F2FP.BF16.PACK_AB R107, R50, R49 ;  /* 0x00000031326b723e */ /* 0x000fca00000010ff */
[----:B------:R0:W-:Y:S01]  /*2d50*/  STG.E.128 [R164.64], R104 ;  /* 0x00000068a4007986 */ /* 0x0001e2000c101d04 */
[----:B------:R-:W-:-:S03]  /*2d60*/  IADD3 R143, R143, 0x20, RZ ;  /* 0x000000208f8f7810 */ /* 0x000fc60007ffe0ff */
.L_x_16269:
[----:B------:R-:W-:Y:S05]  /*2d70*/  BSYNC B0 ;  /* 0x0000000000007941 */ /* 0x000fea0003800000 */
.L_x_16268:
        /* <DEDUP_REMOVED lines=67> */
.L_x_16271:
[----:B------:R-:W-:Y:S05]  /*31b0*/  BSYNC B0 ;  /* 0x0000000000007941 */ /* 0x000fea0003800000 */
.L_x_16270:
        /* <DEDUP_REMOVED lines=25> */
[----:B------:R-:W-:Y:S02]  /*3350*/  @P1 PRMT R25, RZ, 0x5410, R100 ;  /* 0x00005410ff191816 */ /* 0x000fe40000000064 */
[----:B------:R-:W-:-:S03]  /*3360*/  PRMT R26, RZ, 0x5410, R105 ;  /* 0x00005410ff1a7816 */ /* 0x000fc60000000069 */
[----:B------:R-:W-:Y:S01]  /*3370*/  @P1 FADD.FTZ R8, R25, R8 ;  /* 0x0000000819081221 */ /* 0x000fe20000010000 */
[----:B------:R-:W-:Y:S01]  /*3380*/  @P1 PRMT R25, RZ, 0x7610, R100 ;  /* 0x00007610ff191816 */ /* 0x000fe20000000064 */
[----:B------:R-:W-:Y:S01]  /*3390*/  FMUL.FTZ R26, R26, R142 ;  /* 0x0000008e1a1a7220 */ /* 0x000fe20000410000 */
[----:B------:R-:W-:-:S03]  /*33a0*/  @P1 PRMT R43, RZ, 0x5410, R101 ;  /* 0x00005410ff2b1816 */ /* 0x000fc60000000065 */
        /* <DEDUP_REMOVED lines=36> */
.L_x_16273:
[----:B------:R-:W-:Y:S05]  /*35f0*/  BSYNC B0 ;  /* 0x0000000000007941 */ /* 0x000fea0003800000 */
.L_x_16272:
        /* <DEDUP_REMOVED lines=67> */
.L_x_16275:
[----:B------:R-:W-:Y:S05]  /*3a30*/  BSYNC B0 ;  /* 0x0000000000007941 */ /* 0x000fea0003800000 */
.L_x_16274:
[----:B------:R-:W-:Y:S01]  /*3a40*/  ISETP.GE.U32.AND P1, PT, R4, 0x140, PT ;  /* 0x000001400400780c */ /* 0x000fe20003f26070 */
[----:B------:R-:W-:-:S12]  /*3a50*/  BSSY B0, `(.L_x_16276) ;  /* 0x0000039000007945 */ /* 0x000fd80003800000 */
[----:B------:R-:W-:Y:S05]  /*3a60*/  @!P1 BRA `(.L_x_16277) ;  /* 0x0000037000009947 */ /* 0x000fea0003800000 */
[----:B------:R-:W-:Y:S01]  /*3a70*/  ISETP.NE.U32.AND P1, PT, RZ, c[0x0][0x180], PT ;  /* 0x00006000ff007a0c */ /* 0x000fe20003f25070 */
[----:B0-----:R-:W-:-:S03]  /*3a80*/  HFMA2.MMA R104, -RZ, RZ, 0, 9.5367431640625e-07 ;  /* 0x00000010ff687435 */ /* 0x001fc600000001ff */
[----:B------:R-:W-:-:S07]  /*3a90*/  ISETP.NE.AND.EX P1, PT, RZ, c[0x0][0x184], PT, P1 ;  /* 0x00006100ff007a0c */ /* 0x000fce0003f25310 */
[----:B------:R-:W-:-:S06]  /*3aa0*/  IMAD.WIDE.U32 R104, R143, R104, c[0x0][0x170] ;  /* 0x00005c008f687625 */ /* 0x000fcc00078e0068 */
[C---:B------:R-:W-:Y:S01]  /*3ab0*/  @P1 LEA R134, P2, R143.reuse, c[0x0][0x180], 0x4 ;  /* 0x000060008f861a11 */ /* 0x040fe200078420ff */
[----:B------:R-:W2:Y:S03]  /*3ac0*/  LDG.E.128 R104, [R104.64] ;  /* 0x0000000468687981 */ /* 0x000ea6000c1e1d00 */
[----:B------:R-:W-:-:S05]  /*3ad0*/  @P1 LEA.HI.X R135, R143, c[0x0][0x184], RZ, 0x4, P2 ;  /* 0x000061008f871a11 */ /* 0x000fca00010f24ff */
[----:B------:R2:W3:Y:S02]  /*3ae0*/  @P1 LDG.E.128 R100, [R134.64] ;  /* 0x0000000486641981 */ /* 0x0004e4000c1e1d00 */
[--C-:B--2---:R-:W-:Y:S02]  /*3af0*/  PRMT R134, RZ, 0x5410, R104.reuse ;  /* 0x00005410ff867816 */ /* 0x104fe40000000068 */
[----:B------:R-:W-:Y:S02]  /*3b00*/  PRMT R137, RZ, 0x7610, R105 ;  /* 0x00007610ff897816 */ /* 0x000fe40000000069 */
[----:B------:R-:W-:Y:S01]  /*3b10*/  PRMT R135, RZ, 0x7610, R104 ;  /* 0x00007610ff877816 */ /* 0x000fe20000000068 */
[-C--:B------:R-:W-:Y:S01]  /*3b20*/  FMUL.FTZ R134, R134, R142.reuse ;  /* 0x0000008e86867220 */ /* 0x080fe20000410000 */
[--C-:B------:R-:W-:Y:S02]  /*3b30*/  PRMT R139, RZ, 0x5410, R107.reuse ;  /* 0x00005410ff8b7816 */ /* 0x100fe4000000006b */
[----:B------:R-:W-:Y:S01]  /*3b40*/  PRMT R138, RZ, 0x7610, R107 ;  /* 0x00007610ff8a7816 */ /* 0x000fe2000000006b */
[----:B------:R-:W-:Y:S01]  /*3b50*/  FMUL.FTZ R107, R137, R142 ;  /* 0x0000008e896b7220 */ /* 0x000fe20000410000 */
[----:B---3--:R-:W-:Y:S01]  /*3b60*/  @P1 PRMT R137, RZ, 0x5410, R100 ;  /* 0x00005410ff891816 */ /* 0x008fe20000000064 */
[----:B-----5:R-:W-:Y:S01]  /*3b70*/  FMUL.FTZ R134, R248, R134 ;  /* 0x00000086f8867220 */ /* 0x020fe20000410000 */
[----:B------:R-:W-:Y:S01]  /*3b80*/  PRMT R104, RZ, 0x5410, R105 ;  /* 0x00005410ff687816 */ /* 0x000fe20000000069 */
[----:B------:R-:W-:Y:S01]  /*3b90*/  FMUL.FTZ R135, R135, R142 ;  /* 0x0000008e87877220 */ /* 0x000fe20000410000 */
[----:B------:R-:W-:-:S02]  /*3ba0*/  PRMT R51, RZ, 0x5410, R106 ;  /* 0x00005410ff337816 */ /* 0x000fc4000000006a */
[----:B------:R-:W-:Y:S01]  /*3bb0*/  PRMT R105, RZ, 0x7610, R106 ;  /* 0x00007610ff697816 */ /* 0x000fe2000000006a */
[----:B------:R-:W-:Y:S01]  /*3bc0*/  @P1 FADD.FTZ R134, R137, R134 ;  /* 0x0000008689861221 */ /* 0x000fe20000010000 */
[----:B------:R-:W-:Y:S01]  /*3bd0*/  @P1 PRMT R137, RZ, 0x7610, R100 ;  /* 0x00007610ff891816 */ /* 0x000fe20000000064 */
[-C--:B------:R-:W-:Y:S02]  /*3be0*/  FMUL.FTZ R106, R51, R142.reuse ;  /* 0x0000008e336a7220 */ /* 0x080fe40000410000 */
[----:B------:R-:W-:Y:S02]  /*3bf0*/  FMUL.FTZ R135, R249, R135 ;  /* 0x00000087f9877220 */ /* 0x000fe40000410000 */
[-C--:B------:R-:W-:Y:S02]  /*3c00*/  FMUL.FTZ R105, R105, R142.reuse ;  /* 0x0000008e69697220 */ /* 0x080fe40000410000 */
[-C--:B------:R-:W-:Y:S02]  /*3c10*/  FMUL.FTZ R51, R139, R142.reuse ;  /* 0x0000008e8b337220 */ /* 0x080fe40000410000 */
[----:B------:R-:W-:-:S02]  /*3c20*/  FMUL.FTZ R136, R104, R142 ;  /* 0x0000008e68887220 */ /* 0x000fc40000410000 */
[----:B------:R-:W-:Y:S02]  /*3c30*/  @P1 FADD.FTZ R135, R137, R135 ;  /* 0x0000008789871221 */ /* 0x000fe40000010000 */
[----:B------:R-:W-:Y:S01]  /*3c40*/  FMUL.FTZ R137, R251, R107 ;  /* 0x0000006bfb897220 */ /* 0x000fe20000410000 */
[----:B------:R-:W-:Y:S01]  /*3c50*/  @P1 PRMT R107, RZ, 0x5410, R101 ;  /* 0x00005410ff6b1816 */ /* 0x000fe20000000065 */
[----:B------:R-:W-:Y:S01]  /*3c60*/  FMUL.FTZ R139, R245, R105 ;  /* 0x00000069f58b7220 */ /* 0x000fe20000410000 */
[----:B------:R-:W-:Y:S01]  /*3c70*/  @P1 PRMT R105, RZ, 0x5410, R102 ;  /* 0x00005410ff691816 */ /* 0x000fe20000000066 */
[----:B------:R-:W-:Y:S01]  /*3c80*/  FMUL.FTZ R140, R246, R51 ;  /* 0x00000033f68c7220 */ /* 0x000fe20000410000 */
[----:B------:R-:W-:Y:S01]  /*3c90*/  @P1 PRMT R51, RZ, 0x5410, R103 ;  /* 0x00005410ff331816 */ /* 0x000fe20000000067 */
[----:B------:R-:W-:Y:S02]  /*3ca0*/  FMUL.FTZ R104, R138, R142 ;  /* 0x0000008e8a687220 */ /* 0x000fe40000410000 */
[----:B------:R-:W-:-:S02]  /*3cb0*/  FMUL.FTZ R136, R250, R136 ;  /* 0x00000088fa887220 */ /* 0x000fc40000410000 */
[----:B------:R-:W-:Y:S02]  /*3cc0*/  FMUL.FTZ R138, R244, R106 ;  /* 0x0000006af48a7220 */ /* 0x000fe40000410000 */
[----:B------:R-:W-:Y:S01]  /*3cd0*/  @P1 FADD.FTZ R136, R107, R136 ;  /* 0x000000886b881221 */ /* 0x000fe20000010000 */
[----:B------:R-:W-:Y:S01]  /*3ce0*/  @P1 PRMT R107, RZ, 0x7610, R101 ;  /* 0x00007610ff6b1816 */ /* 0x000fe20000000065 */
[----:B------:R-:W-:Y:S01]  /*3cf0*/  @P1 FADD.FTZ R138, R105, R138 ;  /* 0x0000008a698a1221 */ /* 0x000fe20000010000 */
[----:B------:R-:W-:Y:S01]  /*3d00*/  @P1 PRMT R105, RZ, 0x7610, R102 ;  /* 0x00007610ff691816 */ /* 0x000fe20000000066 */
[----:B------:R-:W-:Y:S01]  /*3d10*/  @P1 FADD.FTZ R140, R51, R140 ;  /* 0x0000008c338c1221 */ /* 0x000fe20000010000 */
[----:B------:R-:W-:Y:S01]  /*3d20*/  @P1 PRMT R51, RZ, 0x7610, R103 ;  /* 0x00007610ff331816 */ /* 0x000fe20000000067 */
[----:B------:R-:W-:Y:S02]  /*3d30*/  FMUL.FTZ R141, R247, R104 ;  /* 0x00000068f78d7220 */ /* 0x000fe40000410000 */
[----:B------:R-:W-:-:S02]  /*3d40*/  @P1 FADD.FTZ R137, R107, R137 ;  /* 0x000000896b891221 */ /* 0x000fc40000010000 */
[----:B------:R-:W-:Y:S02]  /*3d50*/  @P1 FADD.FTZ R139, R105, R139 ;  /* 0x0000008b698b1221 */ /* 0x000fe40000010000 */
[----:B------:R-:W-:Y:S01]  /*3d60*/  @P1 FADD.FTZ R141, R51, R141 ;  /* 0x0000008d338d1221 */ /* 0x000fe20000010000 */
[----:B------:R-:W-:Y:S02]  /*3d70*/  LEA R142, P1, R143, c[0x0][0x188], 0x4 ;  /* 0x000062008f8e7a11 */ /* 0x000fe400078220ff */
[----:B------:R-:W-:Y:S02]  /*3d80*/  F2FP.BF16.PACK_AB R106, R139, R138 ;  /* 0x0000008a8b6a723e */ /* 0x000fe400000010ff */
[----:B------:R-:W-:Y:S02]  /*3d90*/  LEA.HI.X R143, R143, c[0x0][0x18c], RZ, 0x4, P1 ;  /* 0x000063008f8f7a11 */ /* 0x000fe400008f24ff */
[----:B------:R-:W-:Y:S02]  /*3da0*/  F2FP.BF16.PACK_AB R105, R137, R136 ;  /* 0x000000888969723e */ /* 0x000fe400000010ff */
[----:B------:R-:W-:-:S02]  /*3db0*/  F2FP.BF16.PACK_AB R104, R135, R134 ;  /* 0x000000868768723e */ /* 0x000fc400000010ff */
[----:B------:R-:W-:-:S05]  /*3dc0*/  F2FP.BF16.PACK_AB R107, R141, R140 ;  /* 0x0000008c8d6b723e */ /* 0x000fca00000010ff */
[----:B------:R0:W-:Y:S02]  /*3dd0*/  STG.E.128 [R142.64], R104 ;  /* 0x000000688e007986 */ /* 0x0001e4000c101d04 */
.L_x_16277:
[----:B------:R-:W-:Y:S05]  /*3de0*/  BSYNC B0 ;  /* 0x0000000000007941 */ /* 0x000fea0003800000 */
.L_x_16276:
[----:B------:R-:W-:Y:S01]  /*3df0*/  FADD.FTZ R51, RZ, R22 ;  /* 0x00000016ff337221 */ /* 0x000fe20000010000 */
[C---:B------:R-:W-:Y:S02]  /*3e00*/  ISETP.GT.U32.AND P1, PT, R4.reuse, 0x3f, PT ;  /* 0x0000003f0400780c */ /* 0x040fe40003f24070 */
[----:B------:R-:W-:Y:S01]  /*3e10*/  LOP3.LUT R3, R3, 0xfffffff7, RZ, 0xc0, !PT ;  /* 0xfffffff703037812 */ /* 0x000fe200078ec0ff */
[----:B------:R-:W-:Y:S01]  /*3e20*/  FADD.FTZ R51, R21, R51 ;  /* 0x0000003315337221 */ /* 0x000fe20000010000 */
[C---:B------:R-:W-:Y:S02]  /*3e30*/  ISETP.GT.U32.AND P2, PT, R4.reuse, 0xdf, PT ;  /* 0x000000df0400780c */ /* 0x040fe40003f44070 */
[----:B------:R-:W-:Y:S01]  /*3e40*/  ISETP.GT.U32.AND P3, PT, R4, 0xff, PT ;  /* 0x000000ff0400780c */ /* 0x000fe20003f64070 */
        /* <DEDUP_REMOVED lines=11> */
[----:B0-----:R-:W-:-:S05]  /*3f00*/  FSEL R106, R51, RZ, P0 ;  /* 0x000000ff336a7208 */ /* 0x001fca0000000000 */
        /* <DEDUP_REMOVED lines=82> */
[----:B------:R0:W2:Y:S02]  /*4430*/  SHFL.BFLY PT, R51, R106, 0x1, 0x1f ;  /* 0x0c201f006a337f89 */ /* 0x0000a400000e0000 */
.L_x_16302:
[----:B0-2---:R-:W-:Y:S01]  /*4440*/  FADD.FTZ R106, R106, R51 ;  /* 0x000000336a6a7221 */ /* 0x005fe20000010000 */
        /* <DEDUP_REMOVED lines=186> */
[----:B------:R0:W2:Y:S02]  /*4ff0*/  SHFL.BFLY PT, R51, R106, 0x10, 0x1f ;  /* 0x0e001f006a337f89 */ /* 0x0000a400000e0000 */
.L_x_16303:
[----:B------:R-:W-:Y:S01]  /*5000*/  @!P6 MOV R104, 0x4 ;  /* 0x000000040068e802 */ /* 0x000fe20000000f00 */
[----:B--2---:R-:W-:Y:S01]  /*5010*/  FADD.FTZ R51, R51, R106 ;  /* 0x0000006a33337221 */ /* 0x004fe20000010000 */
[----:B------:R-:W-:Y:S01]  /*5020*/  ISETP.NE.AND P1, PT, RZ, UR6, PT ;  /* 0x00000006ff007c0c */ /* 0x000fe2000bf25270 */
[----:B------:R-:W-:Y:S02]  /*5030*/  BSSY B0, `(.L_x_16280) ;  /* 0x000003a000007945 */ /* 0x000fe40003800000 */
[----:B------:R-:W-:Y:S01]  /*5040*/  @!P6 IMAD.WIDE R104, R2, R104, c[0x0][0x1a0] ;  /* 0x000068000268e625 */ /* 0x000fe200078e0268 */
[----:B------:R-:W-:-:S04]  /*5050*/  FSEL R164, R107, RZ, !P1 ;  /* 0x000000ff6ba47208 */ /* 0x000fc80004800000 */
[----:B------:R2:W-:Y:S02]  /*5060*/  @!P6 STG.E [R104.64], R107 ;  /* 0x0000006b6800e986 */ /* 0x0005e4000c101904 */
[----:B--2---:R-:W-:-:S05]  /*5070*/  MOV R104, c[0x0][0x1e0] ;  /* 0x0000780000687a02 */ /* 0x004fca0000000f00 */
[----:B------:R-:W-:Y:S02]  /*5080*/  FFMA.FTZ R51, R51, R104, c[0x0][0x228] ;  /* 0x00008a0033337623 */ /* 0x000fe40000010068 */
[----:B------:R-:W-:-:S05]  /*5090*/  FMUL.FTZ R104, R107, R107 ;  /* 0x0000006b6b687220 */ /* 0x000fca0000410000 */
[----:B------:R-:W-:-:S05]  /*50a0*/  FSEL R104, R104, RZ, P1 ;  /* 0x000000ff68687208 */ /* 0x000fca0000800000 */
[----:B------:R-:W-:Y:S01]  /*50b0*/  FADD.FTZ R51, R51, R104 ;  /* 0x0000006833337221 */ /* 0x000fe20000010000 */
[----:B------:R-:W-:-:S05]  /*50c0*/  @!P6 MOV R104, 0x4 ;  /* 0x000000040068e802 */ /* 0x000fca0000000f00 */
[----:B------:R-:W2:Y:S01]  /*50d0*/  MUFU.RSQ R51, R51 ;  /* 0x0000003300337308 */ /* 0x000ea20000001400 */
[----:B------:R-:W-:-:S05]  /*50e0*/  @!P6 IMAD.WIDE R104, R2, R104, c[0x0][0x1a8] ;  /* 0x00006a000268e625 */ /* 0x000fca00078e0268 */
[----:B--2---:R2:W-:Y:S01]  /*50f0*/  @!P6 STG.E [R104.64], R51 ;  /* 0x000000336800e986 */ /* 0x0045e2000c101904 */
[----:B------:R-:W-:Y:S05]  /*5100*/  @!P0 BRA `(.L_x_16281) ;  /* 0x000002c000008947 */ /* 0x000fea0003800000 */
[----:B------:R3:W-:Y:S04]  /*5110*/  STL [R1+0x164], R3 ;  /* 0x0001640301007387 */ /* 0x0007e80000100800 */
[----:B---3--:R-:W3:Y:S04]  /*5120*/  LDL R3, [R1+0x150] ;  /* 0x0001500001037983 */ /* 0x008ee80000100800 */
[----:B------:R4:W-:Y:S04]  /*5130*/  STL [R1+0x160], R2 ;  /* 0x0001600201007387 */ /* 0x0009e80000100800 */
[----:B--2---:R-:W2:Y:S04]  /*5140*/  LDL R252, [R1+0x158] ;  /* 0x0001580001fc7983 */ /* 0x004ea80000100800 */
[----:B------:R-:W2:Y:S04]  /*5150*/  LDL R167, [R1+0x15c] ;  /* 0x00015c0001a77983 */ /* 0x000ea80000100800 */
[----:B----4-:R-:W4:Y:S04]  /*5160*/  LDL R2, [R1+0x154] ;  /* 0x0001540001027983 */ /* 0x010f280000100800 */
[----:B------:R-:W2:Y:S04]  /*5170*/  LDL R166, [R1+0x140] ;  /* 0x0001400001a67983 */ /* 0x000ea80000100800 */
[----:B------:R-:W2:Y:S04]  /*5180*/  LDL R142, [R1+0x144] ;  /* 0x00014400018e7983 */ /* 0x000ea80000100800 */
[----:B------:R-:W2:Y:S04]  /*5190*/  LDL R165, [R1+0x148] ;  /* 0x0001480001a57983 */ /* 0x000ea80000100800 */
[----:B------:R-:W2:Y:S01]  /*51a0*/  LDL R143, [R1+0x14c] ;  /* 0x00014c00018f7983 */ /* 0x000ea20000100800 */
[----:B------:R-:W-:-:S02]  /*51b0*/  FADD.FTZ R104, R22, -R164 ;  /* 0x800000a416687221 */ /* 0x000fc40000010000 */
[--C-:B------:R-:W-:Y:S02]  /*51c0*/  FADD.FTZ R107, R21, -R164.reuse ;  /* 0x800000a4156b7221 */ /* 0x100fe40000010000 */
[C---:B------:R-:W-:Y:S02]  /*51d0*/  FMUL.FTZ R104, R51.reuse, R104 ;  /* 0x0000006833687220 */ /* 0x040fe40000410000 */
[----:B------:R-:W-:Y:S02]  /*51e0*/  FMUL.FTZ R107, R51, R107 ;  /* 0x0000006b336b7220 */ /* 0x000fe40000410000 */
[--C-:B------:R-:W-:Y:S02]  /*51f0*/  FADD.FTZ R105, R40, -R164.reuse ;  /* 0x800000a428697221 */ /* 0x100fe40000010000 */
[----:B0-----:R-:W-:Y:S02]  /*5200*/  FADD.FTZ R106, R39, -R164 ;  /* 0x800000a4276a7221 */ /* 0x001fe40000010000 */
[----:B------:R-:W-:-:S02]  /*5210*/  FMUL.FTZ R105, R51, R105 ;  /* 0x0000006933697220 */ /* 0x000fc40000410000 */
[----:B------:R-:W-:Y:S02]  /*5220*/  FMUL.FTZ R106, R51, R106 ;  /* 0x0000006a336a7220 */ /* 0x000fe40000410000 */
[----:B---3-5:R-:W-:Y:S02]  /*5230*/  FFMA.FTZ R104, R3, R104, R172 ;  /* 0x0000006803687223 */ /* 0x028fe400000100ac */
[----:B------:R0:W5:Y:S01]  /*5240*/  LDL.LU R3, [R1+0x164] ;  /* 0x0001640001037983 */ /* 0x0001620000300800 */
[----:B----4-:R-:W-:-:S03]  /*5250*/  FFMA.FTZ R107, R2, R107, R173 ;  /* 0x0000006b026b7223 */ /* 0x010fc600000100ad */
[----:B------:R0:W5:Y:S01]  /*5260*/  LDL.LU R2, [R1+0x160] ;  /* 0x0001600001027983 */ /* 0x0001620000300800 */
[----:B--2---:R-:W-:Y:S02]  /*5270*/  FFMA.FTZ R105, R252, R105, R174 ;  /* 0x00000069fc697223 */ /* 0x004fe400000100ae */
[----:B------:R-:W-:Y:S01]  /*5280*/  FFMA.FTZ R106, R167, R106, R175 ;  /* 0x0000006aa76a7223 */ /* 0x000fe200000100af */
[----:B------:R-:W-:Y:S01]  /*5290*/  F2FP.BF16.PACK_AB R104, R107, R104 ;  /* 0x000000686b68723e */ /* 0x000fe200000010ff */
[----:B------:R-:W-:-:S03]  /*52a0*/  FADD.FTZ R107, R117, -R164 ;  /* 0x800000a4756b7221 */ /* 0x000fc60000010000 */
[----:B------:R-:W-:Y:S01]  /*52b0*/  F2FP.BF16.PACK_AB R105, R106, R105 ;  /* 0x000000696a69723e */ /* 0x000fe200000010ff */
[----:B------:R-:W-:Y:S02]  /*52c0*/  FADD.FTZ R106, R116, -R164 ;  /* 0x800000a4746a7221 */ /* 0x000fe40000010000 */
[C---:B------:R-:W-:Y:S02]  /*52d0*/  FMUL.FTZ R107, R51.reuse, R107 ;  /* 0x0000006b336b7220 */ /* 0x040fe40000410000 */
[----:B------:R-:W-:Y:S02]  /*52e0*/  FMUL.FTZ R106, R51, R106 ;  /* 0x0000006a336a7220 */ /* 0x000fe40000410000 */
[----:B------:R-:W-:Y:S02]  /*52f0*/  FFMA.FTZ R107, R166, R107, R176 ;  /* 0x0000006ba66b7223 */ /* 0x000fe400000100b0 */
        /* <DEDUP_REMOVED lines=13> */
.L_x_16281:
[----:B------:R-:W-:Y:S05]  /*53d0*/  BSYNC B0 ;  /* 0x0000000000007941 */ /* 0x000fea0003800000 */
.L_x_16280:
[----:B------:R-:W-:Y:S01]  /*53e0*/  ISETP.GE.U32.AND P1, PT, R4, 0x40, PT ;  /* 0x000000400400780c */ /* 0x000fe20003f26070 */
[----:B------:R-:W-:-:S12]  /*53f0*/  BSSY B0, `(.L_x_16282) ;  /* 0x0000022000007945 */ /* 0x000fd80003800000 */
[----:B------:R-:W-:Y:S05]  /*5400*/  @!P1 BRA `(.L_x_16283) ;  /* 0x0000020000009947 */ /* 0x000fea0003800000 */
[--C-:B0-2---:R-:W-:Y:S02]  /*5410*/  FADD.FTZ R104, R20, -R164.reuse ;  /* 0x800000a414687221 */ /* 0x105fe40000010000 */
[--C-:B------:R-:W-:Y:S02]  /*5420*/  FADD.FTZ R107, R19, -R164.reuse ;  /* 0x800000a4136b7221 */ /* 0x100fe40000010000 */
[--C-:B------:R-:W-:Y:S02]  /*5430*/  FADD.FTZ R105, R38, -R164.reuse ;  /* 0x800000a426697221 */ /* 0x100fe40000010000 */
[----:B------:R-:W-:Y:S02]  /*5440*/  FADD.FTZ R106, R37, -R164 ;  /* 0x800000a4256a7221 */ /* 0x000fe40000010000 */
[C---:B------:R-:W-:Y:S02]  /*5450*/  FMUL.FTZ R104, R51.reuse, R104 ;  /* 0x0000006833687220 */ /* 0x040fe40000410000 */
[----:B------:R-:W-:-:S02]  /*5460*/  FMUL.FTZ R107, R51, R107 ;  /* 0x0000006b336b7220 */ /* 0x000fc40000410000 */
[C---:B------:R-:W-:Y:S02]  /*5470*/  FMUL.FTZ R105, R51.reuse, R105 ;  /* 0x0000006933697220 */ /* 0x040fe40000410000 */
[----:B------:R-:W-:Y:S02]  /*5480*/  FMUL.FTZ R106, R51, R106 ;  /* 0x0000006a336a7220 */ /* 0x000fe40000410000 */
[----:B-----5:R-:W-:Y:S02]  /*5490*/  FFMA.FTZ R104, R240, R104, R160 ;  /* 0x00000068f0687223 */ /* 0x020fe400000100a0 */
[----:B------:R-:W-:Y:S02]  /*54a0*/  FFMA.FTZ R107, R241, R107, R161 ;  /* 0x0000006bf16b7223 */ /* 0x000fe400000100a1 */
[----:B------:R-:W-:Y:S02]  /*54b0*/  FFMA.FTZ R105, R242, R105, R162 ;  /* 0x00000069f2697223 */ /* 0x000fe400000100a2 */
[----:B------:R-:W-:Y:S01]  /*54c0*/  FFMA.FTZ R106, R243, R106, R163 ;  /* 0x0000006af36a7223 */ /* 0x000fe200000100a3 */
[----:B------:R-:W-:Y:S01]  /*54d0*/  F2FP.BF16.PACK_AB R104, R107, R104 ;  /* 0x000000686b68723e */ /* 0x000fe200000010ff */
        /* <DEDUP_REMOVED lines=16> */
[C---:B------:R-:W-:Y:S01]  /*55e0*/  IMAD.WIDE.U32 R142, R0.reuse, R142, c[0x0][0x208] ;  /* 0x00008200008e7625 */ /* 0x040fe200078e008e */
[----:B------:R-:W-:-:S04]  /*55f0*/  IADD3 R0, R0, 0x20, RZ ;  /* 0x0000002000007810 */ /* 0x000fc80007ffe0ff */
[----:B------:R0:W-:Y:S03]  /*5600*/  STG.E.128 [R142.64], R104 ;  /* 0x000000688e007986 */ /* 0x0001e6000c101d04 */
.L_x_16283:
[----:B------:R-:W-:Y:S05]  /*5610*/  BSYNC B0 ;  /* 0x0000000000007941 */ /* 0x000fea0003800000 */
.L_x_16282:
        /* <DEDUP_REMOVED lines=30> */
[----:B------:R-:W-:Y:S01]  /*5800*/  F2FP.BF16.PACK_AB R107, R107, R142 ;  /* 0x0000008e6b6b723e */ /* 0x000fe200000010ff */
[----:B------:R-:W-:-:S10]  /*5810*/  HFMA2.MMA R142, -RZ, RZ, 0, 9.5367431640625e-07 ;  /* 0x00000010ff8e7435 */ /* 0x000fd400000001ff */
[C---:B------:R-:W-:Y:S01]  /*5820*/  IMAD.WIDE.U32 R142, R0.reuse, R142, c[0x0][0x208] ;  /* 0x00008200008e7625 */ /* 0x040fe200078e008e */
[----:B------:R-:W-:-:S04]  /*5830*/  IADD3 R0, R0, 0x20, RZ ;  /* 0x0000002000007810 */ /* 0x000fc80007ffe0ff */
[----:B------:R0:W-:Y:S03]  /*5840*/  STG.E.128 [R142.64], R104 ;  /* 0x000000688e007986 */ /* 0x0001e6000c101d04 */
.L_x_16285:
[----:B------:R-:W-:Y:S05]  /*5850*/  BSYNC B0 ;  /* 0x0000000000007941 */ /* 0x000fea0003800000 */
.L_x_16284:
        /* <DEDUP_REMOVED lines=35> */
.L_x_16287:
[----:B------:R-:W-:Y:S05]  /*5a90*/  BSYNC B0 ;  /* 0x0000000000007941 */ /* 0x000fea0003800000 */
.L_x_16286:
        /* <DEDUP_REMOVED lines=35> */
.L_x_16289:
[----:B------:R-:W-:Y:S05]  /*5cd0*/  BSYNC B0 ;  /* 0x0000000000007941 */ /* 0x000fea0003800000 */
.L_x_16288:
        /* <DEDUP_REMOVED lines=35> */
.L_x_16291:
[----:B------:R-:W-:Y:S05]  /*5f10*/  BSYNC B0 ;  /* 0x0000000000007941 */ /* 0x000fea0003800000 */
.L_x_16290:
        /* <DEDUP_REMOVED lines=35> */
.L_x_16293:
[----:B------:R-:W-:Y:S05]  /*6150*/  BSYNC B0 ;  /* 0x0000000000007941 */ /* 0x000fea0003800000 */
.L_x_16292:
        /* <DEDUP_REMOVED lines=35> */
.L_x_16295:
[----:B------:R-:W-:Y:S05]  /*6390*/  BSYNC B0 ;  /* 0x0000000000007941 */ /* 0x000fea0003800000 */
.L_x_16294:
        /* <DEDUP_REMOVED lines=35> */
.L_x_16297:
[----:B------:R-:W-:Y:S05]  /*65d0*/  BSYNC B0 ;  /* 0x0000000000007941 */ /* 0x000fea0003800000 */
.L_x_16296:
[----:B------:R-:W-:Y:S01]  /*65e0*/  ISETP.GE.U32.AND P1, PT, R4, 0x140, PT ;  /* 0x000001400400780c */ /* 0x000fe20003f26070 */
[----:B------:R-:W-:-:S12]  /*65f0*/  BSSY B0, `(.L_x_16298) ;  /* 0x0000029000007945 */ /* 0x000fd80003800000 */
[----:B------:R-:W-:Y:S05]  /*6600*/  @!P1 BRA `(.L_x_16299) ;  /* 0x0000027000009947 */ /* 0x000fea0003800000 */
[----:B------:R-:W3:Y:S04]  /*6610*/  LDL R252, [R1+0x10] ;  /* 0x0000100001fc7983 */ /* 0x000ee80000100800 */
[----:B0-----:R-:W4:Y:S04]  /*6620*/  LDL R106, [R1+0x14] ;  /* 0x00001400016a7983 */ /* 0x001f280000100800 */
[----:B--2---:R-:W2:Y:S04]  /*6630*/  LDL R167, [R1+0x18] ;  /* 0x0000180001a77983 */ /* 0x004ea80000100800 */
[----:B------:R-:W2:Y:S04]  /*6640*/  LDL R107, [R1+0x1c] ;  /* 0x00001c00016b7983 */ /* 0x000ea80000100800 */
[----:B------:R-:W2:Y:S04]  /*6650*/  LDL R166, [R1] ;  /* 0x0000000001a67983 */ /* 0x000ea80000100800 */
[----:B------:R-:W2:Y:S04]  /*6660*/  LDL R142, [R1+0x4] ;  /* 0x00000400018e7983 */ /* 0x000ea80000100800 */
[----:B------:R-:W2:Y:S04]  /*6670*/  LDL R165, [R1+0xc] ;  /* 0x00000c0001a57983 */ /* 0x000ea80000100800 */
[----:B------:R-:W2:Y:S01]  /*6680*/  LDL R143, [R1+0x8] ;  /* 0x00000800018f7983 */ /* 0x000ea20000100800 */
[----:B------:R-:W-:-:S02]  /*6690*/  FADD.FTZ R104, R134, -R164 ;  /* 0x800000a486687221 */ /* 0x000fc40000010000 */
[----:B------:R-:W-:Y:S02]  /*66a0*/  FADD.FTZ R105, R135, -R164 ;  /* 0x800000a487697221 */ /* 0x000fe40000010000 */
[C---:B------:R-:W-:Y:S02]  /*66b0*/  FMUL.FTZ R104, R51.reuse, R104 ;  /* 0x0000006833687220 */ /* 0x040fe40000410000 */
[----:B------:R-:W-:Y:S02]  /*66c0*/  FMUL.FTZ R105, R51, R105 ;  /* 0x0000006933697220 */ /* 0x000fe40000410000 */
[----:B---3-5:R-:W-:Y:S02]  /*66d0*/  FFMA.FTZ R104, R252, R104, R92 ;  /* 0x00000068fc687223 */ /* 0x028fe4000001005c */
[----:B----4-:R-:W-:Y:S02]  /*66e0*/  FFMA.FTZ R105, R106, R105, R93 ;  /* 0x000000696a697223 */ /* 0x010fe4000001005d */
[----:B------:R-:W-:-:S03]  /*66f0*/  FADD.FTZ R106, R136, -R164 ;  /* 0x800000a4886a7221 */ /* 0x000fc60000010000 */
[----:B------:R-:W-:Y:S01]  /*6700*/  F2FP.BF16.PACK_AB R104, R105, R104 ;  /* 0x000000686968723e */ /* 0x000fe200000010ff */
[----:B------:R-:W-:Y:S02]  /*6710*/  FADD.FTZ R105, R137, -R164 ;  /* 0x800000a489697221 */ /* 0x000fe40000010000 */
[C---:B------:R-:W-:Y:S02]  /*6720*/  FMUL.FTZ R106, R51.reuse, R106 ;  /* 0x0000006a336a7220 */ /* 0x040fe40000410000 */
[----:B------:R-:W-:Y:S02]  /*6730*/  FMUL.FTZ R105, R51, R105 ;  /* 0x0000006933697220 */ /* 0x000fe40000410000 */
[----:B--2---:R-:W-:Y:S02]  /*6740*/  FFMA.FTZ R106, R167, R106, R94 ;  /* 0x0000006aa76a7223 */ /* 0x004fe4000001005e */
[----:B------:R-:W-:Y:S02]  /*6750*/  FFMA.FTZ R105, R107, R105, R95 ;  /* 0x000000696b697223 */ /* 0x000fe4000001005f */
        /* <DEDUP_REMOVED lines=9> */
[----:B------:R-:W-:-:S04]  /*67f0*/  FADD.FTZ R107, R141, -R164 ;  /* 0x800000a48d6b7221 */ /* 0x000fc80000010000 */
[C---:B------:R-:W-:Y:S02]  /*6800*/  FMUL.FTZ R107, R51.reuse, R107 ;  /* 0x0000006b336b7220 */ /* 0x040fe40000410000 */
[----:B------:R-:W-:Y:S01]  /*6810*/  FMUL.FTZ R51, R51, R142 ;  /* 0x0000008e33337220 */ /* 0x000fe20000410000 */
[----:B------:R-:W-:Y:S01]  /*6820*/  MOV R142, 0x10 ;  /* 0x00000010008e7802 */ /* 0x000fe20000000f00 */
[----:B------:R-:W-:Y:S02]  /*6830*/  FFMA.FTZ R107, R165, R107, R99 ;  /* 0x0000006ba56b7223 */ /* 0x000fe40000010063 */
[----:B------:R-:W-:Y:S02]  /*6840*/  FFMA.FTZ R51, R143, R51, R98 ;  /* 0x000000338f337223 */ /* 0x000fe40000010062 */
[----:B------:R-:W-:-:S03]  /*6850*/  IMAD.WIDE.U32 R142, R0, R142, c[0x0][0x208] ;  /* 0x00008200008e7625 */ /* 0x000fc600078e008e */
[----:B------:R-:W-:-:S05]  /*6860*/  F2FP.BF16.PACK_AB R107, R107, R51 ;  /* 0x000000336b6b723e */ /* 0x000fca00000010ff */
[----:B------:R0:W-:Y:S02]  /*6870*/  STG.E.128 [R142.64], R104 ;  /* 0x000000688e007986 */ /* 0x0001e4000c101d04 */
.L_x_16299:
[----:B------:R-:W-:Y:S05]  /*6880*/  BSYNC B0 ;  /* 0x0000000000007941 */ /* 0x000fea0003800000 */
.L_x_16298:
[----:B------:R-:W-:-:S10]  /*6890*/  HFMA2.MMA R0, -RZ, RZ, 0, 2.384185791015625e-07 ;  /* 0x00000004ff007435 */ /* 0x000fd400000001ff */
[----:B-----5:R-:W-:-:S05]  /*68a0*/  IMAD R2, R0, c[0x0][0x160], R2 ;  /* 0x0000580000027a24 */ /* 0x020fca00078e0202 */
[----:B------:R-:W-:-:S13]  /*68b0*/  ISETP.GE.AND P1, PT, R2, c[0x0][0x164], PT ;  /* 0x0000590002007a0c */ /* 0x000fda0003f26270 */
[----:B012---:R-:W-:Y:S01]  /*68c0*/  @P1 CALL.REL.NOINC `(.L_x_16300) ;  /* 0x0000001000001944 */ /* 0x007fe20003c00000 */
[----:B------:R-:W-:Y:S05]  /*68d0*/  BRA `(.L_x_16301) ;  /* 0xffffaa5000007947 */ /* 0x000fea000383ffff */
.L_x_16300:
[----:B------:R-:W-:Y:S05]  /*68e0*/  EXIT ;  /* 0x000000000000794d */ /* 0x000fea0003800000 */
.L_x_16278:
[----:B------:R-:W-:Y:S01]  /*68f0*/  HFMA2.MMA R142, -RZ, RZ, 0, 1.847743988037109375e-06 ;  /* 0x0000001fff8e7435 */ /* 0x000fe200000001ff */
[----:B------:R-:W-:Y:S02]  /*6900*/  MOV R51, 0x1 ;  /* 0x0000000100337802 */ /* 0x000fe40000000f00 */
[----:B------:R-:W-:Y:S02]  /*6910*/  MOV R105, 0xffffffff ;  /* 0xffffffff00697802 */ /* 0x000fe40000000f00 */
[----:B------:R-:W-:Y:S02]  /*6920*/  MOV R104, 0x6940 ;  /* 0x0000694000687802 */ /* 0x000fe40000000f00 */
[----:B-1---5:R-:W-:Y:S05]  /*6930*/  CALL.REL.NOINC `($__internal_36_$__cuda_sm70_shflsync_bfly_p) ;  /* 0x00000e0000007944 */ /* 0x022fea0003c00000 */
[----:B-1----:R-:W-:Y:S05]  /*6940*/  BRA `(.L_x_16302) ;  /* 0xffffdaf000007947 */ /* 0x002fea000383ffff */
.L_x_16279:
[----:B------:R-:W-:Y:S01]  /*6950*/  HFMA2.MMA R51, -RZ, RZ, 0, 1.1920928955078125e-07 ;  /* 0x00000002ff337435 */ /* 0x000fe200000001ff */
[----:B------:R-:W-:Y:S02]  /*6960*/  MOV R142, 0x1f ;  /* 0x0000001f008e7802 */ /* 0x000fe40000000f00 */
[----:B------:R-:W-:Y:S02]  /*6970*/  MOV R105, 0xffffffff ;  /* 0xffffffff00697802 */ /* 0x000fe40000000f00 */
[----:B------:R-:W-:-:S02]  /*6980*/  MOV R104, 0x69a0 ;  /* 0x000069a000687802 */ /* 0x000fc40000000f00 */
[----:B-1---5:R-:W-:Y:S05]  /*6990*/  CALL.REL.NOINC `($__internal_36_$__cuda_sm70_shflsync_bfly_p) ;  /* 0x00000da000007944 */ /* 0x022fea0003c00000 */
[----:B-1----:R-:W-:Y:S01]  /*69a0*/  FADD.FTZ R106, R106, R51 ;  /* 0x000000336a6a7221 */ /* 0x002fe20000010000 */
[----:B------:R-:W-:Y:S01]  /*69b0*/  HFMA2.MMA R51, -RZ, RZ, 0, 2.384185791015625e-07 ;  /* 0x00000004ff337435 */ /* 0x000fe200000001ff */
[----:B------:R-:W-:-:S02]  /*69c0*/  MOV R142, 0x1f ;  /* 0x0000001f008e7802 */ /* 0x000fc40000000f00 */
[----:B------:R-:W-:Y:S02]  /*69d0*/  MOV R105, 0xffffffff ;  /* 0xffffffff00697802 */ /* 0x000fe40000000f00 */
[----:B------:R-:W-:Y:S02]  /*69e0*/  MOV R104, 0x6a00 ;  /* 0x00006a0000687802 */ /* 0x000fe40000000f00 */
[----:B------:R-:W-:Y:S05]  /*69f0*/  CALL.REL.NOINC `($__internal_36_$__cuda_sm70_shflsync_bfly_p) ;  /* 0x00000d4000007944 */ /* 0x000fea0003c00000 */
[----:B-1----:R-:W-:Y:S01]  /*6a00*/  FADD.FTZ R106, R106, R51 ;  /* 0x000000336a6a7221 */ /* 0x002fe20000010000 */
[----:B------:R-:W-:Y:S01]  /*6a10*/  HFMA2.MMA R51, -RZ, RZ, 0, 4.76837158203125e-07 ;  /* 0x00000008ff337435 */ /* 0x000fe200000001ff */
[----:B------:R-:W-:Y:S02]  /*6a20*/  MOV R142, 0x1f ;  /* 0x0000001f008e7802 */ /* 0x000fe40000000f00 */
[----:B------:R-:W-:Y:S02]  /*6a30*/  MOV R105, 0xffffffff ;  /* 0xffffffff00697802 */ /* 0x000fe40000000f00 */
[----:B------:R-:W-:Y:S02]  /*6a40*/  MOV R104, 0x6a60 ;  /* 0x00006a6000687802 */ /* 0x000fe40000000f00 */
[----:B------:R-:W-:Y:S05]  /*6a50*/  CALL.REL.NOINC `($__internal_36_$__cuda_sm70_shflsync_bfly_p) ;  /* 0x00000ce000007944 */ /* 0x000fea0003c00000 */
[----:B-1----:R-:W-:Y:S01]  /*6a60*/  FADD.FTZ R106, R106, R51 ;  /* 0x000000336a6a7221 */ /* 0x002fe20000010000 */
[----:B------:R-:W-:Y:S01]  /*6a70*/  HFMA2.MMA R51, -RZ, RZ, 0, 9.5367431640625e-07 ;  /* 0x00000010ff337435 */ /* 0x000fe200000001ff */
[----:B------:R-:W-:-:S02]  /*6a80*/  MOV R142, 0x1f ;  /* 0x0000001f008e7802 */ /* 0x000fc40000000f00 */
[----:B------:R-:W-:Y:S02]  /*6a90*/  MOV R105, 0xffffffff ;  /* 0xffffffff00697802 */ /* 0x000fe40000000f00 */
[----:B------:R-:W-:Y:S02]  /*6aa0*/  MOV R104, 0x6ac0 ;  /* 0x00006ac000687802 */ /* 0x000fe40000000f00 */
[----:B------:R-:W-:Y:S05]  /*6ab0*/  CALL.REL.NOINC `($__internal_36_$__cuda_sm70_shflsync_bfly_p) ;  /* 0x00000c8000007944 */ /* 0x000fea0003c00000 */
[----:B-1----:R-:W-:Y:S01]  /*6ac0*/  FADD.FTZ R51, R106, R51 ;  /* 0x000000336a337221 */ /* 0x002fe20000010000 */
[----:B------:R-:W-:Y:S02]  /*6ad0*/  LOP3.LUT R3, R3, 0xffffdfff, RZ, 0xc0, !PT ;  /* 0xffffdfff03037812 */ /* 0x000fe400078ec0ff */
[----:B------:R-:W-:Y:S01]  /*6ae0*/  MOV R142, 0x1f ;  /* 0x0000001f008e7802 */ /* 0x000fe20000000f00 */
[----:B------:R-:W-:Y:S01]  /*6af0*/  FMUL.FTZ R107, R51, c[0x0][0x1e0] ;  /* 0x00007800336b7a20 */ /* 0x000fe20000410000 */
[----:B------:R-:W-:Y:S02]  /*6b00*/  @P6 LOP3.LUT R3, R3, 0x2000, RZ, 0xfc, !PT ;  /* 0x0000200003036812 */ /* 0x000fe400078efcff */
[----:B------:R-:W-:Y:S01]  /*6b10*/  ISETP.GT.U32.AND P6, PT, R4, 0x3f, PT ;  /* 0x0000003f0400780c */ /* 0x000fe20003fc4070 */
[--C-:B------:R-:W-:Y:S01]  /*6b20*/  FADD.FTZ R51, R22, -R107.reuse ;  /* 0x8000006b16337221 */ /* 0x100fe20000010000 */
[----:B------:R-:W-:Y:S01]  /*6b30*/  MOV R105, 0xffffffff ;  /* 0xffffffff00697802 */ /* 0x000fe20000000f00 */
        /* <DEDUP_REMOVED lines=164> */
[----:B------:R-:W-:Y:S01]  /*7580*/  HFMA2.MMA R51, -RZ, RZ, 0, 5.9604644775390625e-08 ;  /* 0x00000001ff337435 */ /* 0x000fe200000001ff */
[----:B------:R-:W-:-:S05]  /*7590*/  MOV R104, 0x75b0 ;  /* 0x000075b000687802 */ /* 0x000fca0000000f00 */
[----:B------:R-:W-:Y:S05]  /*75a0*/  CALL.REL.NOINC `($__internal_36_$__cuda_sm70_shflsync_bfly_p) ;  /* 0x0000019000007944 */ /* 0x000fea0003c00000 */
[----:B-1----:R-:W-:Y:S01]  /*75b0*/  FADD.FTZ R106, R106, R51 ;  /* 0x000000336a6a7221 */ /* 0x002fe20000010000 */
[----:B------:R-:W-:Y:S01]  /*75c0*/  HFMA2.MMA R51, -RZ, RZ, 0, 1.1920928955078125e-07 ;  /* 0x00000002ff337435 */ /* 0x000fe200000001ff */
[----:B------:R-:W-:Y:S02]  /*75d0*/  MOV R142, 0x1f ;  /* 0x0000001f008e7802 */ /* 0x000fe40000000f00 */
[----:B------:R-:W-:Y:S02]  /*75e0*/  MOV R105, 0xffffffff ;  /* 0xffffffff00697802 */ /* 0x000fe40000000f00 */
[----:B------:R-:W-:Y:S02]  /*75f0*/  MOV R104, 0x7610 ;  /* 0x0000761000687802 */ /* 0x000fe40000000f00 */
[----:B------:R-:W-:Y:S05]  /*7600*/  CALL.REL.NOINC `($__internal_36_$__cuda_sm70_shflsync_bfly_p) ;  /* 0x0000013000007944 */ /* 0x000fea0003c00000 */
        /* <DEDUP_REMOVED lines=18> */
[----:B-1----:R-:W-:Y:S05]  /*7730*/  BRA `(.L_x_16303) ;  /* 0xffffd8c000007947 */ /* 0x002fea000383ffff */
        .weak           $__internal_36_$__cuda_sm70_shflsync_bfly_p
        .type           $__internal_36_$__cuda_sm70_shflsync_bfly_p,@function
        .size           $__internal_36_$__cuda_sm70_shflsync_bfly_p,(.L_x_71036 - $__internal_36_$__cuda_sm70_shflsync_bfly_p)
$__internal_36_$__cuda_sm70_shflsync_bfly_p:
[----:B------:R-:W-:Y:S04]  /*7740*/  WARPSYNC R105 ;  /* 0x0000006900007348 */ /* 0x000fe80003800000 */
[----:B------:R0:W1:Y:S02]  /*7750*/  SHFL.BFLY PT, R51, R106, R51, R142 ;  /* 0x0c0000336a337389 */ /* 0x00006400000e008e */
[----:B0-----:R-:W-:-:S06]  /*7760*/  HFMA2.MMA R105, -RZ, RZ, 0, 0 ;  /* 0x00000000ff697435 */ /* 0x001fcc00000001ff */
[----:B------:R-:W-:Y:S05]  /*7770*/  RET.REL.NODEC R104 `(_ZN10layer_norm13ln_fwd_kernelINS_13Kernel_traitsIf13__nv_bfloat16S2_S2_fjLj2560ELj1ELj4ELj1ELj16ENS_18Kernel_traits_baseILj2560EfS2_S2_S2_fjLj128EEEEELb0ELb1ELb0ELb0EEEvNS_9FwdParamsE) ;  /* 0xffff888068007950 */ /* 0x000fea0003c3ffff */
.L_x_16304:
        /* <DEDUP_REMOVED lines=16> */
.L_x_71036:


//--------------------- .text._ZN10layer_norm13ln_fwd_kernelINS_13Kernel_traitsIf13__nv_bfloat16S2_S2_fjLj2560ELj1ELj4ELj1ELj16ENS_18Kernel_traits_baseILj2560EfS2_S2_S2_fjLj128EEEEELb0ELb1ELb0ELb1EEEvNS_9FwdParamsE --------------------------
	.section	.text._ZN10layer_norm13ln_fwd_kernelINS_13Kernel_traitsIf13__nv_bfloat16S2_S2_fjLj2560ELj1ELj4ELj1ELj16ENS_18Kernel_traits_baseILj2560EfS2_S2_S2_fjLj128EEEEELb0ELb1ELb0ELb1EEEvNS_9FwdParamsE,"ax",@progbits
	.sectioninfo	@"SHI_REGISTERS=255"
	.align	128
        .global         _ZN10layer_norm13ln_fwd_kernelINS_13Kernel_traitsIf13__nv_bfloat16S2_S2_fjLj2560ELj1ELj4ELj1ELj16ENS_18Kernel_traits_baseILj2560EfS2_S2_S2_fjLj128EEEEELb0ELb1ELb0ELb1EEEvNS_9FwdParamsE
        .type           _ZN10layer_norm13ln_fwd_kernelINS_13Kernel_traitsIf13__nv_bfloat16S2_S2_fjLj2560ELj1ELj4ELj1ELj16ENS_18Kernel_traits_baseILj2560EfS2_S2_S2_fjLj128EEEEELb0ELb1ELb0ELb1EEEvNS_9FwdParamsE,@function
        .size           _ZN10layer_norm13ln_fwd_kernelINS_13Kernel_traitsIf13__nv_bfloat16S2_S2_fjLj2560ELj1ELj4ELj1ELj16ENS_18Kernel_traits_baseILj2560EfS2_S2_S2_fjLj128EEEEELb0ELb1ELb0ELb1EEEvNS_9FwdParamsE,(.L_x_71037 - _ZN10layer_norm13ln_fwd_kernelINS_13Kernel_traitsIf13__nv_bfloat16S2_S2_fjLj2560ELj1ELj4ELj1ELj16ENS_18Kernel_traits_baseILj2560EfS2_S2_S2_fjLj128EEEEELb0ELb1ELb0ELb1EEEvNS_9FwdParamsE)
        .other          _ZN10layer_norm13ln_fwd_kernelINS_13Kernel_traitsIf13__nv_bfloat16S2_S2_fjLj2560ELj1ELj4ELj1ELj16ENS_18Kernel_traits_baseILj2560EfS2_S2_S2_fjLj128EEEEELb0ELb1ELb0ELb1EEEvNS_9FwdParamsE,@"STO_CUDA_ENTRY STV_DEFAULT"
_ZN10layer_norm13ln_fwd_kernelINS_13Kernel_traitsIf13__nv_bfloat16S2_S2_fjLj2560ELj1ELj4ELj1ELj16ENS_18Kernel_traits_baseILj2560EfS2_S2_S2_fjLj128EEEEELb0ELb1ELb0ELb1EEEvNS_9FwdParamsE:
.text._ZN10layer_norm13ln_fwd_kernelINS_13Kernel_traitsIf13__nv_bfloat16S2_S2_fjLj2560ELj1ELj4ELj1ELj16ENS_18Kernel_traits_baseILj2560EfS2_S2_S2_fjLj128EEEEELb0ELb1ELb0ELb1EEEvNS_9FwdParamsE:
        /* <DEDUP_REMOVED lines=53> */
[----:B------:R-:W-:Y:S01]  /*0350*/  LOP3.LUT R242, R242, 0x1f, RZ, 0xc0, !PT ;  /* 0x0000001ff2f27812 */ /* 0x000fe200078ec0ff */
[----:B------:R0:W5:Y:S01]  /*0360*/  @P0 LDG.E.128 R32, [R4.64] ;  /* 0x0000000404200981 */ /* 0x000162000c1e1d00 */
[----:B------:R-:W-:Y:S02]  /*0370*/  IADD3 R2, P2, R0, c[0x0][0x1b0], RZ ;  /* 0x00006c0000027a10 */ /* 0x000fe40007f5e0ff */
[----:B------:R-:W-:Y:S01]  /*0380*/  LEA R6, P1, R242, c[0x0][0x1c8], 0x5 ;  /* 0x00007200f2067a11 */ /* 0x000fe200078228ff */
[----:B------:R0:W5:Y:S01]  /*0390*/  @P0 LDG.E.128 R36, [R4.64+0x10] ;  /* 0x0000100404240981 */ /* 0x000162000c1e1d00 */
[----:B------:R-:W-:Y:S02]  /*03a0*/  IADD3 R1, R1, -0x178, RZ ;  /* 0xfffffe8801017810 */ /* 0x000fe40007ffe0ff */
[----:B------:R-:W-:Y:S01]  /*03b0*/  IADD3.X R7, RZ, c[0x0][0x1cc], RZ, P1, !PT ;  /* 0x00007300ff077a10 */ /* 0x000fe20000ffe4ff */
[----:B------:R0:W5:Y:S01]  /*03c0*/  @P0 LDG.E.128 R40, [R4.64+0x400] ;  /* 0x0004000404280981 */ /* 0x000162000c1e1d00 */
[----:B------:R-:W-:-:S03]  /*03d0*/  IADD3.X R3, RZ, c[0x0][0x1b4], RZ, P2, !PT ;  /* 0x00006d00ff037a10 */ /* 0x000fc600017fe4ff */
        /* <DEDUP_REMOVED lines=18> */
[----:B------:R-:W2:Y:S04]  /*0500*/  LDG.E.128 R208, [R2.64] ;  /* 0x0000000402d07981 */ /* 0x000ea8000c1e1d00 */
[----:B------:R-:W3:Y:S04]  /*0510*/  LDG.E.128 R140, [R2.64+0x10] ;  /* 0x00001004028c7981 */ /* 0x000ee8000c1e1d00 */
[----:B------:R-:W4:Y:S04]  /*0520*/  LDG.E.128 R144, [R2.64+0x400] ;  /* 0x0004000402907981 */ /* 0x000f28000c1e1d00 */
        /* <DEDUP_REMOVED lines=14> */
[----:B------:R-:W4:Y:S04]  /*0610*/  LDG.E.128 R192, [R6.64] ;  /* 0x0000000406c07981 */ /* 0x000f28000c1e1d00 */
[----:B------:R-:W4:Y:S04]  /*0620*/  LDG.E.128 R188, [R6.64+0x10] ;  /* 0x0000100406bc7981 */ /* 0x000f28000c1e1d00 */
[----:B------:R-:W4:Y:S04]  /*0630*/  LDG.E.128 R172, [R6.64+0x810] ;  /* 0x0008100406ac7981 */ /* 0x000f28000c1e1d00 */
[----:B------:R-:W4:Y:S04]  /*0640*/  LDG.E.128 R184, [R6.64+0x400] ;  /* 0x0004000406b87981 */ /* 0x000f28000c1e1d00 */
[----:B------:R-:W4:Y:S04]  /*0650*/  LDG.E.128 R180, [R6.64+0x410] ;  /* 0x0004100406b47981 */ /* 0x000f28000c1e1d00 */
[----:B------:R-:W4:Y:S04]  /*0660*/  LDG.E.128 R176, [R6.64+0x800] ;  /* 0x0008000406b07981 */ /* 0x000f28000c1e1d00 */
        /* <DEDUP_REMOVED lines=9> */
[----:B--2---:R-:W-:Y:S04]  /*0700*/  STL.64 [R1+0x160], R208 ;  /* 0x000160d001007387 */ /* 0x004fe80000100a00 */
[----:B------:R-:W-:Y:S04]  /*0710*/  STL.64 [R1+0x168], R210 ;  /* 0x000168d201007387 */ /* 0x000fe80000100a00 */
[----:B---3--:R-:W-:Y:S04]  /*0720*/  STL.64 [R1+0x150], R140 ;  /* 0x0001508c01007387 */ /* 0x008fe80000100a00 */
[----:B------:R2:W-:Y:S04]  /*0730*/  STL.64 [R1+0x158], R142 ;  /* 0x0001588e01007387 */ /* 0x0005e80000100a00 */
[----:B----4-:R-:W-:Y:S04]  /*0740*/  STL.64 [R1+0x120], R144 ;  /* 0x0001209001007387 */ /* 0x010fe80000100a00 */
[----:B------:R3:W-:Y:S04]  /*0750*/  STL.64 [R1+0x128], R146 ;  /* 0x0001289201007387 */ /* 0x0007e80000100a00 */
[----:B------:R-:W-:Y:S04]  /*0760*/  STL.64 [R1+0x110], R148 ;  /* 0x0001109401007387 */ /* 0x000fe80000100a00 */
        /* <DEDUP_REMOVED lines=11> */
[----:B--2---:R1:W5:Y:S04]  /*0820*/  LDG.E.128 R140, [R6.64+0x1800] ;  /* 0x00180004068c7981 */ /* 0x004368000c1e1d00 */
[----:B---3--:R1:W5:Y:S04]  /*0830*/  LDG.E.128 R144, [R6.64+0x1810] ;  /* 0x0018100406907981 */ /* 0x008368000c1e1d00 */
[----:B----4-:R1:W5:Y:S04]  /*0840*/  LDG.E.128 R148, [R6.64+0x1c00] ;  /* 0x001c000406947981 */ /* 0x010368000c1e1d00 */
[----:B0-----:R1:W5:Y:S04]  /*0850*/  LDG.E.128 R152, [R6.64+0x1c10] ;  /* 0x001c100406987981 */ /* 0x001368000c1e1d00 */
[----:B------:R1:W5:Y:S04]  /*0860*/  LDG.E.128 R156, [R6.64+0x2000] ;  /* 0x00200004069c7981 */ /* 0x000368000c1e1d00 */
[----:B------:R1:W5:Y:S04]  /*0870*/  LDG.E.128 R160, [R6.64+0x2010] ;  /* 0x0020100406a07981 */ /* 0x000368000c1e1d00 */
[----:B------:R1:W5:Y:S04]  /*0880*/  LDG.E.128 R164, [R6.64+0x2400] ;  /* 0x0024000406a47981 */ /* 0x000368000c1e1d00 */
[----:B------:R1:W5:Y:S04]  /*0890*/  LDG.E.128 R168, [R6.64+0x2410] ;  /* 0x0024100406a87981 */ /* 0x000368000c1e1d00 */
[----:B------:R1:W-:Y:S04]  /*08a0*/  STL.64 [R1+0x50], R204 ;  /* 0x000050cc01007387 */ /* 0x0003e80000100a00 */
[----:B------:R1:W-:Y:S04]  /*08b0*/  STL.64 [R1+0x58], R206 ;  /* 0x000058ce01007387 */ /* 0x0003e80000100a00 */
[----:B------:R1:W-:Y:S04]  /*08c0*/  STL.64 [R1+0x20], R200 ;  /* 0x000020c801007387 */ /* 0x0003e80000100a00 */
[----:B------:R1:W-:Y:S04]  /*08d0*/  STL.64 [R1+0x28], R202 ;  /* 0x000028ca01007387 */ /* 0x0003e80000100a00 */
[----:B------:R1:W-:Y:S04]  /*08e0*/  STL.64 [R1+0x10], R196 ;  /* 0x000010c401007387 */ /* 0x0003e80000100a00 */
[----:B------:R1:W-:Y:S04]  /*08f0*/  STL.64 [R1+0x18], R198 ;  /* 0x000018c601007387 */ /* 0x0003e80000100a00 */
[----:B------:R1:W-:Y:S04]  /*0900*/  STL.64 [R1], R8 ;  /* 0x0000000801007387 */ /* 0x0003e80000100a00 */
[----:B------:R1:W-:Y:S04]  /*0910*/  STL.64 [R1+0x8], R10 ;  /* 0x0000080a01007387 */ /* 0x0003e80000100a00 */
        /* <DEDUP_REMOVED lines=19> */
[----:B------:R1:W-:Y:S01]  /*0a50*/  STL.64 [R1+0xc8], R178 ;  /* 0x0000c8b201007387 */ /* 0x0003e20000100a00 */
[----:B------:R-:W-:-:S03]  /*0a60*/  ULDC.U8 UR6, c[0x0][0x1f0] ;  /* 0x00007c0000067ab9 */ /* 0x000fc60000000000 */
.L_x_16308:
[----:B------:R-:W-:Y:S01]  /*0a70*/  ISETP.NE.U32.AND P0, PT, RZ, c[0x0][0x1c0], PT ;  /* 0x00007000ff007a0c */ /* 0x000fe20003f05070 */
[----:B------:R-:W-:Y:S01]  /*0a80*/  IMAD R0, R20, c[0x0][0x168], RZ ;  /* 0x00005a0014007a24 */ /* 0x000fe200078e02ff */
[----:B------:R-:W-:Y:S01]  /*0a90*/  HFMA2.MMA R240, -RZ, RZ, 0, 9.5367431640625e-07 ;  /* 0x00000010fff07435 */ /* 0x000fe200000001ff */
[----:B------:R-:W-:Y:S01]  /*0aa0*/  ISETP.NE.U32.AND P1, PT, RZ, c[0x0][0x180], PT ;  /* 0x00006000ff007a0c */ /* 0x000fe20003f25070 */
[----:B-1----:R-:W2:Y:S01]  /*0ab0*/  LDL R15, [R1+0x148] ;  /* 0x00014800010f7983 */ /* 0x002ea20000100800 */
[----:B------:R-:W-:-:S02]  /*0ac0*/  ISETP.NE.AND.EX P0, PT, RZ, c[0x0][0x1c4], PT, P0 ;  /* 0x00007100ff007a0c */ /* 0x000fc40003f05300 */
[----:B------:R-:W-:Y:S01]  /*0ad0*/  SHF.R.S32.HI R3, RZ, 0x1f, R0 ;  /* 0x0000001fff037819 */ /* 0x000fe20000011400 */
[----:B------:R-:W3:Y:S03]  /*0ae0*/  LDL R13, [R1+0x134] ;  /* 0x00013400010d7983 */ /* 0x000ee60000100800 */
[----:B------:R-:W-:Y:S01]  /*0af0*/  LEA.HI R3, R3, R0, RZ, 0x3 ;  /* 0x0000000003037211 */ /* 0x000fe200078f18ff */
[----:B------:R-:W4:Y:S03]  /*0b00*/  LDL R16, [R1+0x144] ;  /* 0x0001440001107983 */ /* 0x000f260000100800 */
[----:B------:R-:W-:Y:S01]  /*0b10*/  LEA.HI.SX32 R187, R3, R242, 0x1d ;  /* 0x000000f203bb7211 */ /* 0x000fe200078feaff */
[----:B------:R-:W2:Y:S02]  /*0b20*/  LDL R14, [R1+0x130] ;  /* 0x00013000010e7983 */ /* 0x000ea40000100800 */
[----:B------:R-:W-:-:S02]  /*0b30*/  @P0 MOV R5, 0x2 ;  /* 0x0000000200050802 */ /* 0x000fc40000000f00 */
[----:B------:R-:W-:Y:S01]  /*0b40*/  ISETP.NE.AND.EX P1, PT, RZ, c[0x0][0x184], PT, P1 ;  /* 0x00006100ff007a0c */ /* 0x000fe20003f25310 */
[----:B------:R-:W-:Y:S01]  /*0b50*/  IMAD.WIDE.U32 R2, R187, R240, c[0x0][0x170] ;  /* 0x00005c00bb027625 */ /* 0x000fe200078e00f0 */
[----:B------:R-:W2:Y:S03]  /*0b60*/  LDL R12, [R1+0x138] ;  /* 0x00013800010c7983 */ /* 0x000ea60000100800 */
[----:B------:R-:W-:Y:S01]  /*0b70*/  @P0 IMAD.WIDE R4, R20, R5, c[0x0][0x1c0] ;  /* 0x0000700014040625 */ /* 0x000fe200078e0205 */
[----:B------:R-:W2:Y:S04]  /*0b80*/  LDL R11, [R1+0x13c] ;  /* 0x00013c00010b7983 */ /* 0x000ea80000100800 */
[----:B------:R0:W2:Y:S04]  /*0b90*/  @P0 LDG.E.U16 R0, [R4.64] ;  /* 0x0000000404000981 */ /* 0x0000a8000c1e1500 */
[----:B------:R-:W3:Y:S04]  /*0ba0*/  LDL R10, [R1+0x14c] ;  /* 0x00014c00010a7983 */ /* 0x000ee80000100800 */
[----:B------:R-:W3:Y:S04]  /*0bb0*/  LDL R17, [R1+0x140] ;  /* 0x0001400001117983 */ /* 0x000ee80000100800 */
[----:B0-----:R0:W3:Y:S01]  /*0bc0*/  LDG.E.128 R4, [R2.64] ;  /* 0x0000000402047981 */ /* 0x0010e2000c1e1d00 */
[----:B------:R-:W-:-:S03]  /*0bd0*/  HFMA2.MMA R186, -RZ, RZ, 1.875, 0 ;  /* 0x3f800000ffba7435 */ /* 0x000fc600000001ff */
[----:B------:R-:W4:Y:S04]  /*0be0*/  LDL R180, [R1+0xc0] ;  /* 0x0000c00001b47983 */ /* 0x000f280000100800 */
[----:B------:R-:W4:Y:S01]  /*0bf0*/  LDL R179, [R1+0xc4] ;  /* 0x0000c40001b37983 */ /* 0x000f220000100800 */
[----:B0-----:R-:W-:-:S03]  /*0c00*/  @P1 LEA R2, P2, R187, c[0x0][0x180], 0x4 ;  /* 0x00006000bb021a11 */ /* 0x001fc600078420ff */
[----:B------:R-:W4:Y:S01]  /*0c10*/  LDL R172, [R1+0xc8] ;  /* 0x0000c80001ac7983 */ /* 0x000f220000100800 */
[----:B------:R-:W-:-:S03]  /*0c20*/  @P1 LEA.HI.X R3, R187, c[0x0][0x184], RZ, 0x4, P2 ;  /* 0x00006100bb031a11 */ /* 0x000fc600010f24ff */
[----:B------:R-:W4:Y:S04]  /*0c30*/  LDL R178, [R1+0xb0] ;  /* 0x0000b00001b27983 */ /* 0x000f280000100800 */
[----:B------:R3:W4:Y:S01]  /*0c40*/  @P1 LDG.E.128 R28, [R2.64] ;  /* 0x00000004021c1981 */ /* 0x000722000c1e1d00 */
[----:B------:R-:W-:-:S03]  /*0c50*/  IADD3 R19, R187, 0x20, RZ ;  /* 0x00000020bb137810 */ /* 0x000fc60007ffe0ff */
[----:B------:R-:W4:Y:S04]  /*0c60*/  LDL R177, [R1+0xb4] ;  /* 0x0000b40001b17983 */ /* 0x000f280000100800 */
        /* <DEDUP_REMOVED lines=19> */
[----:B------:R-:W4:Y:S04]  /*0da0*/  LDL R205, [R1] ;  /* 0x0000000001cd7983 */ /* 0x000f280000100800 */
[----:B------:R-:W4:Y:S04]  /*0db0*/  LDL R203, [R1+0x8] ;  /* 0x0000080001cb7983 */ /* 0x000f280000100800 */
[----:B------:R-:W4:Y:S04]  /*0dc0*/  LDL R204, [R1+0x4] ;  /* 0x0000040001cc7983 */ /* 0x000f280000100800 */
[----:B------:R-:W4:Y:S01]  /*0dd0*/  LDL R202, [R1+0xc] ;  /* 0x00000c0001ca7983 */ /* 0x000f220000100800 */
[----:B--2---:R-:W-:-:S02]  /*0de0*/  @P0 PRMT R186, RZ, 0x5410, R0 ;  /* 0x00005410ffba0816 */ /* 0x004fc40000000000 */
[----:B---3--:R-:W-:Y:S02]  /*0df0*/  PRMT R3, RZ, 0x5410, R5 ;  /* 0x00005410ff037816 */ /* 0x008fe40000000005 */
[--C-:B------:R-:W-:Y:S02]  /*0e00*/  PRMT R2, RZ, 0x5410, R4.reuse ;  /* 0x00005410ff027816 */ /* 0x100fe40000000004 */
[----:B------:R-:W-:Y:S01]  /*0e10*/  PRMT R8, RZ, 0x7610, R4 ;  /* 0x00007610ff087816 */ /* 0x000fe20000000004 */
[-C--:B------:R-:W-:Y:S01]  /*0e20*/  FMUL.FTZ R3, R3, R186.reuse ;  /* 0x000000ba03037220 */ /* 0x080fe20000410000 */
[--C-:B------:R-:W-:Y:S02]  /*0e30*/  PRMT R4, RZ, 0x5410, R6.reuse ;  /* 0x00005410ff047816 */ /* 0x100fe40000000006 */
[----:B------:R-:W-:Y:S01]  /*0e40*/  PRMT R6, RZ, 0x7610, R6 ;  /* 0x00007610ff067816 */ /* 0x000fe20000000006 */
[----:B------:R-:W-:Y:S01]  /*0e50*/  FMUL.FTZ R9, R2, R186 ;  /* 0x000000ba02097220 */ /* 0x000fe20000410000 */
[----:B------:R-:W-:Y:S01]  /*0e60*/  PRMT R2, RZ, 0x5410, R7 ;  /* 0x00005410ff027816 */ /* 0x000fe20000000007 */
[----:B------:R-:W-:-:S02]  /*0e70*/  FMUL.FTZ R24, R15, R3 ;  /* 0x000000030f187220 */ /* 0x000fc40000410000 */
[-C--:B------:R-:W-:Y:S01]  /*0e80*/  FMUL.FTZ R3, R6, R186.reuse ;  /* 0x000000ba06037220 */ /* 0x080fe20000410000 */
[----:B------:R-:W-:Y:S01]  /*0e90*/  PRMT R0, RZ, 0x7610, R5 ;  /* 0x00007610ff007816 */ /* 0x000fe20000000005 */
[-C--:B------:R-:W-:Y:S01]  /*0ea0*/  FMUL.FTZ R5, R8, R186.reuse ;  /* 0x000000ba08057220 */ /* 0x080fe20000410000 */
[----:B------:R-:W-:Y:S01]  /*0eb0*/  PRMT R7, RZ, 0x7610, R7 ;  /* 0x00007610ff077816 */ /* 0x000fe20000000007 */
[----:B------:R-:W-:Y:S01]  /*0ec0*/  FMUL.FTZ R22, R13, R3 ;  /* 0x000000030d167220 */ /* 0x000fe20000410000 */
[----:B------:R-:W2:Y:S01]  /*0ed0*/  LDL R15, [R1+0x108] ;  /* 0x00010800010f7983 */ /* 0x000ea20000100800 */
[-C--:B------:R-:W-:Y:S01]  /*0ee0*/  FMUL.FTZ R3, R2, R186.reuse ;  /* 0x000000ba02037220 */ /* 0x080fe20000410000 */
[----:B----4-:R-:W-:Y:S01]  /*0ef0*/  @P1 PRMT R2, RZ, 0x7610, R30 ;  /* 0x00007610ff021816 */ /* 0x010fe2000000001e */
[----:B------:R-:W-:Y:S01]  /*0f00*/  FMUL.FTZ R25, R16, R5 ;  /* 0x0000000510197220 */ /* 0x000fe20000410000 */
[----:B------:R-:W-:Y:S01]  /*0f10*/  @P1 PRMT R5, RZ, 0x7610, R28 ;  /* 0x00007610ff051816 */ /* 0x000fe2000000001c */
[----:B------:R-:W-:-:S02]  /*0f20*/  FMUL.FTZ R4, R4, R186 ;  /* 0x000000ba04047220 */ /* 0x000fc40000410000 */
[-C--:B------:R-:W-:Y:S01]  /*0f30*/  FMUL.FTZ R0, R0, R186.reuse ;  /* 0x000000ba00007220 */ /* 0x080fe20000410000 */
[----:B------:R-:W-:Y:S01]  /*0f40*/  @P1 PRMT R8, RZ, 0x5410, R28 ;  /* 0x00005410ff081816 */ /* 0x000fe2000000001c */
[----:B------:R-:W-:Y:S01]  /*0f50*/  @P1 FADD.FTZ R22, R22, R2 ;  /* 0x0000000216161221 */ /* 0x000fe20000010000 */
[----:B------:R-:W3:Y:S01]  /*0f60*/  LDL R16, [R1+0x104] ;  /* 0x0001040001107983 */ /* 0x000ee20000100800 */
[----:B------:R-:W-:Y:S02]  /*0f70*/  FMUL.FTZ R2, R7, R186 ;  /* 0x000000ba07027220 */ /* 0x000fe40000410000 */
[----:B------:R-:W-:Y:S01]  /*0f80*/  @P1 FADD.FTZ R25, R25, R5 ;  /* 0x0000000519191221 */ /* 0x000fe20000010000 */
[----:B------:R-:W-:Y:S01]  /*0f90*/  @P1 PRMT R5, RZ, 0x5410, R29 ;  /* 0x00005410ff051816 */ /* 0x000fe2000000001d */
[----:B------:R-:W-:Y:S01]  /*0fa0*/  FMUL.FTZ R23, R14, R4 ;  /* 0x000000040e177220 */ /* 0x000fe20000410000 */
[----:B------:R-:W-:Y:S01]  /*0fb0*/  @P1 PRMT R4, RZ, 0x5410, R30 ;  /* 0x00005410ff041816 */ /* 0x000fe2000000001e */
[----:B------:R-:W-:Y:S01]  /*0fc0*/  FMUL.FTZ R176, R12, R3 ;  /* 0x000000030cb07220 */ /* 0x000fe20000410000 */
[--C-:B------:R-:W-:Y:S01]  /*0fd0*/  @P1 PRMT R3, RZ, 0x5410, R31.reuse ;  /* 0x00005410ff031816 */ /* 0x100fe2000000001f */
[----:B------:R-:W-:Y:S01]  /*0fe0*/  FMUL.FTZ R27, R11, R2 ;  /* 0x000000020b1b7220 */ /* 0x000fe20000410000 */
[----:B------:R-:W-:Y:S01]  /*0ff0*/  @P1 PRMT R2, RZ, 0x7610, R31 ;  /* 0x00007610ff021816 */ /* 0x000fe2000000001f */
[----:B------:R-:W-:Y:S01]  /*1000*/  FMUL.FTZ R21, R10, R0 ;  /* 0x000000000a157220 */ /* 0x000fe20000410000 */
[----:B------:R-:W-:Y:S01]  /*1010*/  @P1 PRMT R0, RZ, 0x7610, R29 ;  /* 0x00007610ff001816 */ /* 0x000fe2000000001d */
[----:B------:R-:W-:Y:S01]  /*1020*/  FMUL.FTZ R26, R17, R9 ;  /* 0x00000009111a7220 */ /* 0x000fe20000410000 */
[----:B------:R-:W4:Y:S01]  /*1030*/  LDL R14, [R1+0xf0] ;  /* 0x0000f000010e7983 */ /* 0x000f220000100800 */
[----:B------:R-:W-:-:S02]  /*1040*/  @P1 FADD.FTZ R24, R24, R5 ;  /* 0x0000000518181221 */ /* 0x000fc40000010000 */
[----:B------:R-:W-:Y:S01]  /*1050*/  @P1 FADD.FTZ R26, R26, R8 ;  /* 0x000000081a1a1221 */ /* 0x000fe20000010000 */
[----:B------:R-:W2:Y:S01]  /*1060*/  LDL R17, [R1+0x100] ;  /* 0x0001000001117983 */ /* 0x000ea20000100800 */
[----:B------:R-:W-:Y:S02]  /*1070*/  @P1 FADD.FTZ R23, R23, R4 ;  /* 0x0000000417171221 */ /* 0x000fe40000010000 */
[----:B------:R-:W-:Y:S01]  /*1080*/  @P1 FADD.FTZ R176, R176, R3 ;  /* 0x00000003b0b01221 */ /* 0x000fe20000010000 */
[----:B------:R-:W2:Y:S01]  /*1090*/  LDL R13, [R1+0xf4] ;  /* 0x0000f400010d7983 */ /* 0x000ea20000100800 */
[----:B------:R-:W-:Y:S01]  /*10a0*/  @P1 FADD.FTZ R27, R27, R2 ;  /* 0x000000021b1b1221 */ /* 0x000fe20000010000 */
[----:B------:R-:W-:Y:S01]  /*10b0*/  LEA R2, P0, R187, c[0x0][0x188], 0x4 ;  /* 0x00006200bb027a11 */ /* 0x000fe200078020ff */
[----:B------:R-:W-:Y:S01]  /*10c0*/  @P1 FADD.FTZ R21, R21, R0 ;  /* 0x0000000015151221 */ /* 0x000fe20000010000 */
[----:B------:R-:W-:Y:S01]  /*10d0*/  F2FP.BF16.PACK_AB R6, R22, R23 ;  /* 0x000000171606723e */ /* 0x000fe200000010ff */
[----:B------:R-:W-:Y:S01]  /*10e0*/  IMAD.WIDE.U32 R8, R19, R240, c[0x0][0x170] ;  /* 0x00005c0013087625 */ /* 0x000fe200078e00f0 */
[----:B------:R-:W-:Y:S01]  /*10f0*/  LEA.HI.X R3, R187, c[0x0][0x18c], RZ, 0x4, P0 ;  /* 0x00006300bb037a11 */ /* 0x000fe200000f24ff */
[----:B------:R-:W2:Y:S01]  /*1100*/  LDL R12, [R1+0xf8] ;  /* 0x0000f800010c7983 */ /* 0x000ea20000100800 */
[----:B------:R-:W-:-:S02]  /*1110*/  F2FP.BF16.PACK_AB R7, R27, R176 ;  /* 0x000000b01b07723e */ /* 0x000fc400000010ff */
[----:B------:R-:W-:Y:S01]  /*1120*/  F2FP.BF16.PACK_AB R5, R21, R24 ;  /* 0x000000181505723e */ /* 0x000fe200000010ff */
[----:B------:R-:W2:Y:S01]  /*1130*/  LDL R11, [R1+0xfc] ;  /* 0x0000fc00010b7983 */ /* 0x000ea20000100800 */
[----:B------:R-:W-:-:S03]  /*1140*/  F2FP.BF16.PACK_AB R4, R25, R26 ;  /* 0x0000001a1904723e */ /* 0x000fc600000010ff */
[----:B------:R-:W2:Y:S04]  /*1150*/  LDL R10, [R1+0x10c] ;  /* 0x00010c00010a7983 */ /* 0x000ea80000100800 */
[----:B------:R0:W-:Y:S04]  /*1160*/  STG.E.128 [R2.64], R4 ;  /* 0x0000000402007986 */ /* 0x0001e8000c101d04 */
[----:B0-----:R-:W2:Y:S01]  /*1170*/  LDG.E.128 R4, [R8.64] ;  /* 0x0000000408047981 */ /* 0x001ea2000c1e1d00 */
[----:B------:R-:W-:-:S05]  /*1180*/  @P1 IMAD.WIDE.U32 R2, R19, R240, c[0x0][0x180] ;  /* 0x0000600013021625 */ /* 0x000fca00078e00f0 */
[----:B------:R2:W3:Y:S02]  /*1190*/  @P1 LDG.E.128 R28, [R2.64] ;  /* 0x00000004021c1981 */ /* 0x0004e4000c1e1d00 */
[--C-:B--2---:R-:W-:Y:S02]  /*11a0*/  PRMT R2, RZ, 0x5410, R4.reuse ;  /* 0x00005410ff027816 */ /* 0x104fe40000000004 */
[----:B------:R-:W-:Y:S02]  /*11b0*/  PRMT R3, RZ, 0x7610, R4 ;  /* 0x00007610ff037816 */ /* 0x000fe40000000004 */
[--C-:B------:R-:W-:Y:S02]  /*11c0*/  PRMT R4, RZ, 0x5410, R5.reuse ;  /* 0x00005410ff047816 */ /* 0x100fe40000000005 */
[----:B------:R-:W-:Y:S01]  /*11d0*/  PRMT R0, RZ, 0x7610, R5 ;  /* 0x00007610ff007816 */ /* 0x000fe20000000005 */
[-C--:B------:R-:W-:Y:S01]  /*11e0*/  FMUL.FTZ R9, R2, R186.reuse ;  /* 0x000000ba02097220 */ /* 0x080fe20000410000 */
[--C-:B------:R-:W-:Y:S01]  /*11f0*/  PRMT R5, RZ, 0x5410, R6.reuse ;  /* 0x00005410ff057816 */ /* 0x100fe20000000006 */
[-C--:B------:R-:W-:Y:S01]  /*1200*/  FMUL.FTZ R8, R3, R186.reuse ;  /* 0x000000ba03087220 */ /* 0x080fe20000410000 */
[----:B------:R-:W-:Y:S01]  /*1210*/  PRMT R6, RZ, 0x7610, R6 ;  /* 0x00007610ff067816 */ /* 0x000fe20000000006 */
[----:B------:R-:W-:Y:S01]  /*1220*/  FMUL.FTZ R4, R4, R186 ;  /* 0x000000ba04047220 */ /* 0x000fe20000410000 */
[----:B------:R-:W-:-:S02]  /*1230*/  PRMT R2, RZ, 0x5410, R7 ;  /* 0x00005410ff027816 */ /* 0x000fc40000000007 */
[----:B------:R-:W-:Y:S01]  /*1240*/  PRMT R3, RZ, 0x7610, R7 ;  /* 0x00007610ff037816 */ /* 0x000fe20000000007 */
[----:B------:R-:W-:Y:S02]  /*1250*/  FMUL.FTZ R18, R17, R9 ;  /* 0x0000000911127220 */ /* 0x000fe40000410000 */
[----:B------:R-:W-:Y:S02]  /*1260*/  FMUL.FTZ R5, R5, R186 ;  /* 0x000000ba05057220 */ /* 0x000fe40000410000 */
[----:B---3--:R-:W-:Y:S02]  /*1270*/  FMUL.FTZ R17, R16, R8 ;  /* 0x0000000810117220 */ /* 0x008fe40000410000 */
[----:B------:R-:W-:Y:S02]  /*1280*/  FMUL.FTZ R6, R6, R186 ;  /* 0x000000ba06067220 */ /* 0x000fe40000410000 */
[----:B------:R-:W-:Y:S01]  /*1290*/  FMUL.FTZ R16, R15, R4 ;  /* 0x000000040f107220 */ /* 0x000fe20000410000 */
[----:B------:R-:W-:Y:S01]  /*12a0*/  @P1 PRMT R4, RZ, 0x5410, R29 ;  /* 0x00005410ff041816 */ /* 0x000fe2000000001d */
[----:B------:R-:W-:-:S02]  /*12b0*/  FMUL.FTZ R2, R2, R186 ;  /* 0x000000ba02027220 */ /* 0x000fc40000410000 */
[-C--:B------:R-:W-:Y:S02]  /*12c0*/  FMUL.FTZ R3, R3, R186.reuse ;  /* 0x000000ba03037220 */ /* 0x080fe40000410000 */
[----:B----4-:R-:W-:Y:S02]  /*12d0*/  FMUL.FTZ R15, R14, R5 ;  /* 0x000000050e0f7220 */ /* 0x010fe40000410000 */
[----:B------:R-:W-:Y:S02]  /*12e0*/  FMUL.FTZ R0, R0, R186 ;  /* 0x000000ba00007220 */ /* 0x000fe40000410000 */
[----:B------:R-:W-:Y:S02]  /*12f0*/  FMUL.FTZ R14, R13, R6 ;  /* 0x000000060d0e7220 */ /* 0x000fe40000410000 */
[----:B------:R-:W-:Y:S02]  /*1300*/  FMUL.FTZ R13, R12, R2 ;  /* 0x000000020c0d7220 */ /* 0x000fe40000410000 */
[----:B------:R-:W-:Y:S01]  /*1310*/  FMUL.FTZ R12, R11, R3 ;  /* 0x000000030b0c7220 */ /* 0x000fe20000410000 */
[----:B------:R-:W-:Y:S01]  /*1320*/  @P1 PRMT R7, RZ, 0x5410, R28 ;  /* 0x00005410ff071816 */ /* 0x000fe2000000001c */
[----:B------:R-:W-:Y:S01]  /*1330*/  @P1 FADD.FTZ R16, R4, R16 ;  /* 0x0000001004101221 */ /* 0x000fe20000010000 */
[----:B------:R-:W-:Y:S01]  /*1340*/  @P1 PRMT R4, RZ, 0x5410, R30 ;  /* 0x00005410ff041816 */ /* 0x000fe2000000001e */
[----:B------:R-:W-:Y:S01]  /*1350*/  FMUL.FTZ R11, R10, R0 ;  /* 0x000000000a0b7220 */ /* 0x000fe20000410000 */
[----:B------:R-:W-:Y:S01]  /*1360*/  @P1 PRMT R0, RZ, 0x7610, R31 ;  /* 0x00007610ff001816 */ /* 0x000fe2000000001f */
[----:B------:R-:W-:Y:S01]  /*1370*/  @P1 FADD.FTZ R18, R7, R18 ;  /* 0x0000001207121221 */ /* 0x000fe20000010000 */
[----:B------:R-:W-:Y:S01]  /*1380*/  @P1 PRMT R7, RZ, 0x7610, R28 ;  /* 0x00007610ff071816 */ /* 0x000fe2000000001c */
[----:B------:R-:W-:Y:S01]  /*1390*/  @P1 FADD.FTZ R15, R4, R15 ;  /* 0x0000000f040f1221 */ /* 0x000fe20000010000 */
[----:B------:R-:W-:Y:S01]  /*13a0*/  @P1 PRMT R4, RZ, 0x7610, R30 ;  /* 0x00007610ff041816 */ /* 0x000fe2000000001e */
[----:B------:R-:W-:Y:S01]  /*13b0*/  @P1 FADD.FTZ R12, R0, R12 ;  /* 0x0000000c000c1221 */ /* 0x000fe20000010000 */
[----:B------:R-:W-:-:S02]  /*13c0*/  @P1 PRMT R2, RZ, 0x5410, R31 ;  /* 0x00005410ff021816 */ /* 0x000fc4000000001f */
[----:B------:R-:W-:Y:S01]  /*13d0*/  @P1 PRMT R0, RZ, 0x7610, R29 ;  /* 0x00007610ff001816 */ /* 0x000fe2000000001d */
[----:B------:R-:W-:Y:S01]  /*13e0*/  @P1 FADD.FTZ R17, R7, R17 ;  /* 0x0000001107111221 */ /* 0x000fe20000010000 */
[----:B------:R-:W-:Y:S01]  /*13f0*/  IADD3 R10, R187, 0x40, RZ ;  /* 0x00000040bb0a7810 */ /* 0x000fe20007ffe0ff */
[----:B------:R-:W-:Y:S02]  /*1400*/  @P1 FADD.FTZ R14, R4, R14 ;  /* 0x0000000e040e1221 */ /* 0x000fe40000010000 */
[----:B------:R-:W-:Y:S02]  /*1410*/  @P1 FADD.FTZ R13, R2, R13 ;  /* 0x0000000d020d1221 */ /* 0x000fe40000010000 */
[----:B------:R-:W-:Y:S01]  /*1420*/  @P1 FADD.FTZ R11, R0, R11 ;  /* 0x0000000b000b1221 */ /* 0x000fe20000010000 */
[----:B------:R-:W-:Y:S01]  /*1430*/  F2FP.BF16.PACK_AB R6, R14, R15 ;  /* 0x0000000f0e06723e */ /* 0x000fe200000010ff */
[----:B------:R-:W-:Y:S01]  /*1440*/  IMAD.WIDE.U32 R2, R19, R240, c[0x0][0x188] ;  /* 0x0000620013027625 */ /* 0x000fe200078e00f0 */
[----:B------:R-:W-:-:S02]  /*1450*/  F2FP.BF16.PACK_AB R7, R12, R13 ;  /* 0x0000000d0c07723e */ /* 0x000fc400000010ff */
[----:B------:R-:W-:Y:S01]  /*1460*/  F2FP.BF16.PACK_AB R5, R11, R16 ;  /* 0x000000100b05723e */ /* 0x000fe200000010ff */
[----:B------:R-:W-:Y:S01]  /*1470*/  IMAD.WIDE.U32 R8, R10, R240, c[0x0][0x170] ;  /* 0x00005c000a087625 */ /* 0x000fe200078e00f0 */
[----:B------:R-:W-:-:S05]  /*1480*/  F2FP.BF16.PACK_AB R4, R17, R18 ;  /* 0x000000121104723e */ /* 0x000fca00000010ff */
[----:B------:R0:W-:Y:S04]  /*1490*/  STG.E.128 [R2.64], R4 ;  /* 0x0000000402007986 */ /* 0x0001e8000c101d04 */
[----:B0-----:R-:W2:Y:S01]  /*14a0*/  LDG.E.128 R4, [R8.64] ;  /* 0x0000000408047981 */ /* 0x001ea2000c1e1d00 */
[----:B------:R-:W-:-:S05]  /*14b0*/  @P1 IMAD.WIDE.U32 R2, R10, R240, c[0x0][0x180] ;  /* 0x000060000a021625 */ /* 0x000fca00078e00f0 */
[----:B------:R2:W3:Y:S02]  /*14c0*/  @P1 LDG.E.128 R28, [R2.64] ;  /* 0x00000004021c1981 */ /* 0x0004e4000c1e1d00 */
[--C-:B--2---:R-:W-:Y:S02]  /*14d0*/  PRMT R2, RZ, 0x5410, R4.reuse ;  /* 0x00005410ff027816 */ /* 0x104fe40000000004 */
[----:B------:R-:W-:-:S03]  /*14e0*/  PRMT R3, RZ, 0x7610, R4 ;  /* 0x00007610ff037816 */ /* 0x000fc60000000004 */
[-C--:B------:R-:W-:Y:S01]  /*14f0*/  FMUL.FTZ R9, R2, R186.reuse ;  /* 0x000000ba02097220 */ /* 0x080fe20000410000 */
[--C-:B------:R-:W-:Y:S01]  /*1500*/  PRMT R2, RZ, 0x5410, R7.reuse ;  /* 0x00005410ff027816 */ /* 0x100fe20000000007 */
[----:B------:R-:W-:Y:S01]  /*1510*/  FMUL.FTZ R8, R3, R186 ;  /* 0x000000ba03087220 */ /* 0x000fe20000410000 */
[----:B------:R-:W-:Y:S01]  /*1520*/  PRMT R3, RZ, 0x7610, R7 ;  /* 0x00007610ff037816 */ /* 0x000fe20000000007 */
[----:B------:R-:W-:Y:S01]  /*1530*/  FMUL.FTZ R9, R180, R9 ;  /* 0x00000009b4097220 */ /* 0x000fe20000410000 */
[--C-:B---3--:R-:W-:Y:S02]  /*1540*/  @P1 PRMT R7, RZ, 0x5410, R28.reuse ;  /* 0x00005410ff071816 */ /* 0x108fe4000000001c */
[----:B------:R-:W-:Y:S01]  /*1550*/  PRMT R4, RZ, 0x5410, R5 ;  /* 0x00005410ff047816 */ /* 0x000fe20000000005 */
[----:B------:R-:W-:Y:S02]  /*1560*/  FMUL.FTZ R8, R179, R8 ;  /* 0x00000008b3087220 */ /* 0x000fe40000410000 */
[----:B------:R-:W-:Y:S01]  /*1570*/  @P1 FADD.FTZ R9, R7, R9 ;  /* 0x0000000907091221 */ /* 0x000fe20000010000 */
[----:B------:R-:W-:Y:S01]  /*1580*/  @P1 PRMT R7, RZ, 0x7610, R28 ;  /* 0x00007610ff071816 */ /* 0x000fe2000000001c */
[----:B------:R-:W-:Y:S01]  /*1590*/  FMUL.FTZ R4, R4, R186 ;  /* 0x000000ba04047220 */ /* 0x000fe20000410000 */
[----:B------:R-:W-:-:S02]  /*15a0*/  PRMT R0, RZ, 0x7610, R5 ;  /* 0x00007610ff007816 */ /* 0x000fc40000000005 */
[----:B------:R-:W-:Y:S01]  /*15b0*/  PRMT R5, RZ, 0x5410, R6 ;  /* 0x00005410ff057816 */ /* 0x000fe20000000006 */
[----:B------:R-:W-:Y:S02]  /*15c0*/  @P1 FADD.FTZ R8, R7, R8 ;  /* 0x0000000807081221 */ /* 0x000fe40000010000 */
[----:B------:R-:W-:Y:S01]  /*15d0*/  FMUL.FTZ R7, R172, R4 ;  /* 0x00000004ac077220 */ /* 0x000fe20000410000 */
[----:B------:R-:W-:Y:S02]  /*15e0*/  @P1 PRMT R4, RZ, 0x5410, R29 ;  /* 0x00005410ff041816 */ /* 0x000fe4000000001d */
[----:B------:R-:W-:Y:S01]  /*15f0*/  PRMT R6, RZ, 0x7610, R6 ;  /* 0x00007610ff067816 */ /* 0x000fe20000000006 */
[-C--:B------:R-:W-:Y:S02]  /*1600*/  FMUL.FTZ R5, R5, R186.reuse ;  /* 0x000000ba05057220 */ /* 0x080fe40000410000 */
[----:B------:R-:W-:Y:S01]  /*1610*/  @P1 FADD.FTZ R7, R4, R7 ;  /* 0x0000000704071221 */ /* 0x000fe20000010000 */
[----:B------:R-:W-:Y:S01]  /*1620*/  @P1 PRMT R4, RZ, 0x5410, R30 ;  /* 0x00005410ff041816 */ /* 0x000fe2000000001e */
[----:B------:R-:W-:-:S02]  /*1630*/  FMUL.FTZ R172, R6, R186 ;  /* 0x000000ba06ac7220 */ /* 0x000fc40000410000 */
[----:B------:R-:W-:Y:S02]  /*1640*/  FMUL.FTZ R6, R178, R5 ;  /* 0x00000005b2067220 */ /* 0x000fe40000410000 */
[----:B------:R-:W-:Y:S02]  /*1650*/  FMUL.FTZ R5, R177, R172 ;  /* 0x000000acb1057220 */ /* 0x000fe40000410000 */
[----:B------:R-:W-:Y:S01]  /*1660*/  @P1 FADD.FTZ R6, R4, R6 ;  /* 0x0000000604061221 */ /* 0x000fe20000010000 */
[----:B------:R-:W-:Y:S01]  /*1670*/  @P1 PRMT R4, RZ, 0x7610, R30 ;  /* 0x00007610ff041816 */ /* 0x000fe2000000001e */
[----:B------:R-:W-:-:S04]  /*1680*/  FMUL.FTZ R2, R2, R186 ;  /* 0x000000ba02027220 */ /* 0x000fc80000410000 */
[----:B------:R-:W-:Y:S02]  /*1690*/  @P1 FADD.FTZ R5, R4, R5 ;  /* 0x0000000504051221 */ /* 0x000fe40000010000 */
[----:B------:R-:W-:Y:S01]  /*16a0*/  FMUL.FTZ R4, R175, R2 ;  /* 0x00000002af047220 */ /* 0x000fe20000410000 */
[--C-:B------:R-:W-:Y:S01]  /*16b0*/  @P1 PRMT R2, RZ, 0x5410, R31.reuse ;  /* 0x00005410ff021816 */ /* 0x100fe2000000001f */
[-C--:B------:R-:W-:Y:S02]  /*16c0*/  FMUL.FTZ R0, R0, R186.reuse ;  /* 0x000000ba00007220 */ /* 0x080fe40000410000 */
[----:B------:R-:W-:Y:S02]  /*16d0*/  FMUL.FTZ R3, R3, R186 ;  /* 0x000000ba03037220 */ /* 0x000fe40000410000 */
[----:B------:R-:W-:Y:S02]  /*16e0*/  @P1 FADD.FTZ R4, R2, R4 ;  /* 0x0000000402041221 */ /* 0x000fe40000010000 */
[----:B------:R-:W-:Y:S01]  /*16f0*/  FMUL.FTZ R2, R173, R0 ;  /* 0x00000000ad027220 */ /* 0x000fe20000410000 */
[----:B------:R-:W-:Y:S01]  /*1700*/  @P1 PRMT R0, RZ, 0x7610, R31 ;  /* 0x00007610ff001816 */ /* 0x000fe2000000001f */
[----:B------:R-:W-:-:S04]  /*1710*/  FMUL.FTZ R3, R174, R3 ;  /* 0x00000003ae037220 */ /* 0x000fc80000410000 */
[----:B------:R-:W-:Y:S01]  /*1720*/  @P1 FADD.FTZ R3, R0, R3 ;  /* 0x0000000300031221 */ /* 0x000fe20000010000 */
[----:B------:R-:W-:-:S05]  /*1730*/  @P1 PRMT R0, RZ, 0x7610, R29 ;  /* 0x00007610ff001816 */ /* 0x000fca000000001d */
[----:B------:R-:W-:Y:S01]  /*1740*/  @P1 FADD.FTZ R2, R0, R2 ;  /* 0x0000000200021221 */ /* 0x000fe20000010000 */
[----:B------:R-:W-:Y:S01]  /*1750*/  IADD3 R0, R187, 0x60, RZ ;  /* 0x00000060bb007810 */ /* 0x000fe20007ffe0ff */
[----:B------:R-:W-:Y:S01]  /*1760*/  IMAD.WIDE.U32 R178, R10, R240, c[0x0][0x188] ;  /* 0x000062000ab27625 */ /* 0x000fe200078e00f0 */
[----:B------:R-:W-:Y:S02]  /*1770*/  F2FP.BF16.PACK_AB R175, R3, R4 ;  /* 0x0000000403af723e */ /* 0x000fe400000010ff */
[----:B------:R-:W-:Y:S01]  /*1780*/  F2FP.BF16.PACK_AB R174, R5, R6 ;  /* 0x0000000605ae723e */ /* 0x000fe200000010ff */
[----:B------:R-:W-:Y:S01]  /*1790*/  IMAD.WIDE.U32 R180, R0, R240, c[0x0][0x170] ;  /* 0x00005c0000b47625 */ /* 0x000fe200078e00f0 */
[----:B------:R-:W-:Y:S02]  /*17a0*/  F2FP.BF16.PACK_AB R173, R2, R7 ;  /* 0x0000000702ad723e */ /* 0x000fe400000010ff */
[----:B------:R-:W-:-:S05]  /*17b0*/  F2FP.BF16.PACK_AB R172, R8, R9 ;  /* 0x0000000908ac723e */ /* 0x000fca00000010ff */
[----:B------:R0:W-:Y:S04]  /*17c0*/  STG.E.128 [R178.64], R172 ;  /* 0x000000acb2007986 */ /* 0x0001e8000c101d04 */
[----:B0-----:R-:W2:Y:S01]  /*17d0*/  LDG.E.128 R172, [R180.64] ;  /* 0x00000004b4ac7981 */ /* 0x001ea2000c1e1d00 */
[----:B------:R-:W-:-:S05]  /*17e0*/  @P1 IMAD.WIDE.U32 R178, R0, R240, c[0x0][0x180] ;  /* 0x0000600000b21625 */ /* 0x000fca00078e00f0 */
[----:B------:R0:W3:Y:S01]  /*17f0*/  @P1 LDG.E.128 R28, [R178.64] ;  /* 0x00000004b21c1981 */ /* 0x0000e2000c1e1d00 */
[----:B--2---:R-:W-:Y:S02]  /*1800*/  PRMT R180, RZ, 0x5410, R174 ;  /* 0x00005410ffb47816 */ /* 0x004fe400000000ae */
[--C-:B------:R-:W-:Y:S02]  /*1810*/  PRMT R177, RZ, 0x5410, R172.reuse ;  /* 0x00005410ffb17816 */ /* 0x100fe400000000ac */
[----:B0-----:R-:W-:Y:S01]  /*1820*/  PRMT R178, RZ, 0x7610, R172 ;  /* 0x00007610ffb27816 */ /* 0x001fe200000000ac */
[-C--:B------:R-:W-:Y:S01]  /*1830*/  FMUL.FTZ R180, R180, R186.reuse ;  /* 0x000000bab4b47220 */ /* 0x080fe20000410000 */
[----:B------:R-:W-:Y:S01]  /*1840*/  PRMT R172, RZ, 0x5410, R175 ;  /* 0x00005410ffac7816 */ /* 0x000fe200000000af */
[----:B------:R-:W-:Y:S01]  /*1850*/  FMUL.FTZ R177, R177, R186 ;  /* 0x000000bab1b17220 */ /* 0x000fe20000410000 */
[----:B---3--:R-:W-:Y:S01]  /*1860*/  @P1 PRMT R181, RZ, 0x5410, R28 ;  /* 0x00005410ffb51816 */ /* 0x008fe2000000001c */
[----:B------:R-:W-:Y:S01]  /*1870*/  FMUL.FTZ R180, R182, R180 ;  /* 0x000000b4b6b47220 */ /* 0x000fe20000410000 */
[----:B------:R-:W-:Y:S01]  /*1880*/  @P1 PRMT R182, RZ, 0x5410, R30 ;  /* 0x00005410ffb61816 */ /* 0x000fe2000000001e */
[----:B------:R-:W-:-:S02]  /*1890*/  FMUL.FTZ R177, R191, R177 ;  /* 0x000000b1bfb17220 */ /* 0x000fc40000410000 */
[-C--:B------:R-:W-:Y:S01]  /*18a0*/  FMUL.FTZ R172, R172, R186.reuse ;  /* 0x000000baacac7220 */ /* 0x080fe20000410000 */
[----:B------:R-:W-:Y:S01]  /*18b0*/  PRMT R179, RZ, 0x5410, R173 ;  /* 0x00005410ffb37816 */ /* 0x000fe200000000ad */
[----:B------:R-:W-:Y:S01]  /*18c0*/  FMUL.FTZ R178, R178, R186 ;  /* 0x000000bab2b27220 */ /* 0x000fe20000410000 */
[----:B------:R-:W-:Y:S01]  /*18d0*/  PRMT R175, RZ, 0x7610, R175 ;  /* 0x00007610ffaf7816 */ /* 0x000fe200000000af */
[----:B------:R-:W-:Y:S01]  /*18e0*/  @P1 FADD.FTZ R177, R181, R177 ;  /* 0x000000b1b5b11221 */ /* 0x000fe20000010000 */
[----:B------:R-:W-:Y:S01]  /*18f0*/  @P1 PRMT R181, RZ, 0x7610, R28 ;  /* 0x00007610ffb51816 */ /* 0x000fe2000000001c */
[----:B------:R-:W-:Y:S02]  /*1900*/  @P1 FADD.FTZ R180, R182, R180 ;  /* 0x000000b4b6b41221 */ /* 0x000fe40000010000 */
[----:B------:R-:W-:Y:S01]  /*1910*/  FMUL.FTZ R182, R185, R172 ;  /* 0x000000acb9b67220 */ /* 0x000fe20000410000 */
[----:B------:R-:W-:Y:S01]  /*1920*/  @P1 PRMT R172, RZ, 0x5410, R31 ;  /* 0x00005410ffac1816 */ /* 0x000fe2000000001f */
[----:B------:R-:W-:Y:S01]  /*1930*/  FMUL.FTZ R178, R190, R178 ;  /* 0x000000b2beb27220 */ /* 0x000fe20000410000 */
[----:B------:R-:W-:Y:S01]  /*1940*/  PRMT R174, RZ, 0x7610, R174 ;  /* 0x00007610ffae7816 */ /* 0x000fe200000000ae */
[-C--:B------:R-:W-:Y:S01]  /*1950*/  FMUL.FTZ R179, R179, R186.reuse ;  /* 0x000000bab3b37220 */ /* 0x080fe20000410000 */
[----:B------:R-:W-:Y:S01]  /*1960*/  PRMT R173, RZ, 0x7610, R173 ;  /* 0x00007610ffad7816 */ /* 0x000fe200000000ad */
[----:B------:R-:W-:-:S02]  /*1970*/  FMUL.FTZ R175, R175, R186 ;  /* 0x000000baafaf7220 */ /* 0x000fc40000410000 */
[----:B------:R-:W-:Y:S01]  /*1980*/  @P1 FADD.FTZ R178, R181, R178 ;  /* 0x000000b2b5b21221 */ /* 0x000fe20000010000 */
[----:B------:R-:W-:Y:S01]  /*1990*/  @P1 PRMT R181, RZ, 0x5410, R29 ;  /* 0x00005410ffb51816 */ /* 0x000fe2000000001d */
[----:B------:R-:W-:Y:S01]  /*19a0*/  @P1 FADD.FTZ R182, R172, R182 ;  /* 0x000000b6acb61221 */ /* 0x000fe20000010000 */
[----:B------:R-:W-:Y:S01]  /*19b0*/  @P1 PRMT R172, RZ, 0x7610, R31 ;  /* 0x00007610ffac1816 */ /* 0x000fe2000000001f */
[----:B------:R-:W-:Y:S02]  /*19c0*/  FMUL.FTZ R179, R189, R179 ;  /* 0x000000b3bdb37220 */ /* 0x000fe40000410000 */
[-C--:B------:R-:W-:Y:S02]  /*19d0*/  FMUL.FTZ R174, R174, R186.reuse ;  /* 0x000000baaeae7220 */ /* 0x080fe40000410000 */
[----:B------:R-:W-:Y:S02]  /*19e0*/  FMUL.FTZ R183, R183, R175 ;  /* 0x000000afb7b77220 */ /* 0x000fe40000410000 */
[----:B------:R-:W-:-:S02]  /*19f0*/  FMUL.FTZ R173, R173, R186 ;  /* 0x000000baadad7220 */ /* 0x000fc40000410000 */
[----:B------:R-:W-:Y:S02]  /*1a00*/  @P1 FADD.FTZ R179, R181, R179 ;  /* 0x000000b3b5b31221 */ /* 0x000fe40000010000 */
[----:B------:R-:W-:Y:S01]  /*1a10*/  FMUL.FTZ R181, R188, R174 ;  /* 0x000000aebcb57220 */ /* 0x000fe20000410000 */
[----:B------:R-:W-:Y:S01]  /*1a20*/  @P1 PRMT R174, RZ, 0x7610, R30 ;  /* 0x00007610ffae1816 */ /* 0x000fe2000000001e */
[----:B------:R-:W-:Y:S01]  /*1a30*/  @P1 FADD.FTZ R183, R172, R183 ;  /* 0x000000b7acb71221 */ /* 0x000fe20000010000 */
[----:B------:R-:W-:Y:S01]  /*1a40*/  @P1 PRMT R172, RZ, 0x7610, R29 ;  /* 0x00007610ffac1816 */ /* 0x000fe2000000001d */
[----:B------:R-:W-:Y:S01]  /*1a50*/  FMUL.FTZ R184, R184, R173 ;  /* 0x000000adb8b87220 */ /* 0x000fe20000410000 */
[----:B------:R-:W-:Y:S01]  /*1a60*/  IADD3 R185, R187, 0x80, RZ ;  /* 0x00000080bbb97810 */ /* 0x000fe20007ffe0ff */
        /* <DEDUP_REMOVED lines=14> */
[----:B------:R-:W-:Y:S01]  /*1b50*/  FMUL.FTZ R188, R188, R186 ;  /* 0x000000babcbc7220 */ /* 0x000fe20000410000 */
[----:B------:R-:W-:-:S03]  /*1b60*/  PRMT R172, RZ, 0x5410, R175 ;  /* 0x00005410ffac7816 */ /* 0x000fc600000000af */
[----:B------:R-:W-:Y:S01]  /*1b70*/  FMUL.FTZ R188, R192, R188 ;  /* 0x000000bcc0bc7220 */ /* 0x000fe20000410000 */
[----:B---3--:R-:W-:Y:S01]  /*1b80*/  @P1 PRMT R192, RZ, 0x5410, R28 ;  /* 0x00005410ffc01816 */ /* 0x008fe2000000001c */
[-C--:B------:R-:W-:Y:S01]  /*1b90*/  FMUL.FTZ R172, R172, R186.reuse ;  /* 0x000000baacac7220 */ /* 0x080fe20000410000 */
[----:B------:R-:W-:Y:S01]  /*1ba0*/  PRMT R189, RZ, 0x5410, R173 ;  /* 0x00005410ffbd7816 */ /* 0x000fe200000000ad */
[----:B------:R-:W-:Y:S01]  /*1bb0*/  FMUL.FTZ R191, R191, R186 ;  /* 0x000000babfbf7220 */ /* 0x000fe20000410000 */
[----:B------:R-:W-:Y:S01]  /*1bc0*/  PRMT R175, RZ, 0x7610, R175 ;  /* 0x00007610ffaf7816 */ /* 0x000fe200000000af */
[----:B------:R-:W-:Y:S02]  /*1bd0*/  @P1 FADD.FTZ R188, R192, R188 ;  /* 0x000000bcc0bc1221 */ /* 0x000fe40000010000 */
[----:B------:R-:W-:Y:S01]  /*1be0*/  FMUL.FTZ R192, R199, R172 ;  /* 0x000000acc7c07220 */ /* 0x000fe20000410000 */
[----:B------:R-:W-:Y:S01]  /*1bf0*/  @P1 PRMT R172, RZ, 0x5410, R31 ;  /* 0x00005410ffac1816 */ /* 0x000fe2000000001f */
[----:B------:R-:W-:Y:S01]  /*1c00*/  FMUL.FTZ R196, R196, R191 ;  /* 0x000000bfc4c47220 */ /* 0x000fe20000410000 */
[----:B------:R-:W-:Y:S01]  /*1c10*/  PRMT R190, RZ, 0x5410, R174 ;  /* 0x00005410ffbe7816 */ /* 0x000fe200000000ae */
[-C--:B------:R-:W-:Y:S01]  /*1c20*/  FMUL.FTZ R189, R189, R186.reuse ;  /* 0x000000babdbd7220 */ /* 0x080fe20000410000 */
[----:B------:R-:W-:Y:S01]  /*1c30*/  @P1 PRMT R191, RZ, 0x7610, R28 ;  /* 0x00007610ffbf1816 */ /* 0x000fe2000000001c */
[-C--:B------:R-:W-:Y:S01]  /*1c40*/  FMUL.FTZ R175, R175, R186.reuse ;  /* 0x000000baafaf7220 */ /* 0x080fe20000410000 */
[----:B------:R-:W-:Y:S01]  /*1c50*/  PRMT R174, RZ, 0x7610, R174 ;  /* 0x00007610ffae7816 */ /* 0x000fe200000000ae */
[----:B------:R-:W-:Y:S01]  /*1c60*/  FMUL.FTZ R195, R195, R189 ;  /* 0x000000bdc3c37220 */ /* 0x000fe20000410000 */
[----:B------:R-:W-:Y:S01]  /*1c70*/  PRMT R173, RZ, 0x7610, R173 ;  /* 0x00007610ffad7816 */ /* 0x000fe200000000ad */
[----:B------:R-:W-:Y:S01]  /*1c80*/  @P1 FADD.FTZ R192, R172, R192 ;  /* 0x000000c0acc01221 */ /* 0x000fe20000010000 */
[----:B------:R-:W-:Y:S01]  /*1c90*/  @P1 PRMT R189, RZ, 0x5410, R29 ;  /* 0x00005410ffbd1816 */ /* 0x000fe2000000001d */
[----:B------:R-:W-:Y:S01]  /*1ca0*/  @P1 FADD.FTZ R196, R191, R196 ;  /* 0x000000c4bfc41221 */ /* 0x000fe20000010000 */
[----:B------:R-:W-:Y:S01]  /*1cb0*/  @P1 PRMT R172, RZ, 0x7610, R31 ;  /* 0x00007610ffac1816 */ /* 0x000fe2000000001f */
[----:B------:R-:W-:-:S02]  /*1cc0*/  FMUL.FTZ R174, R174, R186 ;  /* 0x000000baaeae7220 */ /* 0x000fc40000410000 */
[----:B------:R-:W-:Y:S02]  /*1cd0*/  FMUL.FTZ R191, R198, R175 ;  /* 0x000000afc6bf7220 */ /* 0x000fe40000410000 */
[-C--:B------:R-:W-:Y:S02]  /*1ce0*/  FMUL.FTZ R190, R190, R186.reuse ;  /* 0x000000babebe7220 */ /* 0x080fe40000410000 */
[----:B------:R-:W-:Y:S02]  /*1cf0*/  FMUL.FTZ R173, R173, R186 ;  /* 0x000000baadad7220 */ /* 0x000fe40000410000 */
[----:B------:R-:W-:Y:S01]  /*1d00*/  @P1 FADD.FTZ R195, R189, R195 ;  /* 0x000000c3bdc31221 */ /* 0x000fe20000010000 */
[--C-:B------:R-:W-:Y:S01]  /*1d10*/  @P1 PRMT R189, RZ, 0x5410, R30.reuse ;  /* 0x00005410ffbd1816 */ /* 0x100fe2000000001e */
[----:B------:R-:W-:Y:S01]  /*1d20*/  FMUL.FTZ R193, R193, R174 ;  /* 0x000000aec1c17220 */ /* 0x000fe20000410000 */
[----:B------:R-:W-:Y:S01]  /*1d30*/  @P1 PRMT R174, RZ, 0x7610, R30 ;  /* 0x00007610ffae1816 */ /* 0x000fe2000000001e */
[----:B------:R-:W-:Y:S01]  /*1d40*/  @P1 FADD.FTZ R191, R172, R191 ;  /* 0x000000bfacbf1221 */ /* 0x000fe20000010000 */
[----:B------:R-:W-:Y:S01]  /*1d50*/  @P1 PRMT R172, RZ, 0x7610, R29 ;  /* 0x00007610ffac1816 */ /* 0x000fe2000000001d */
[----:B------:R-:W-:-:S02]  /*1d60*/  FMUL.FTZ R194, R194, R190 ;  /* 0x000000bec2c27220 */ /* 0x000fc40000410000 */
[----:B------:R-:W-:Y:S02]  /*1d70*/  FMUL.FTZ R190, R197, R173 ;  /* 0x000000adc5be7220 */ /* 0x000fe40000410000 */
[----:B------:R-:W-:Y:S01]  /*1d80*/  @P1 FADD.FTZ R194, R189, R194 ;  /* 0x000000c2bdc21221 */ /* 0x000fe20000010000 */
[----:B------:R-:W-:Y:S01]  /*1d90*/  IADD3 R189, R187, 0xa0, RZ ;  /* 0x000000a0bbbd7810 */ /* 0x000fe20007ffe0ff */
[----:B------:R-:W-:Y:S02]  /*1da0*/  @P1 FADD.FTZ R193, R174, R193 ;  /* 0x000000c1aec11221 */ /* 0x000fe40000010000 */
[----:B------:R-:W-:Y:S01]  /*1db0*/  @P1 FADD.FTZ R190, R172, R190 ;  /* 0x000000beacbe1221 */ /* 0x000fe20000010000 */
[----:B------:R-:W-:Y:S01]  /*1dc0*/  F2FP.BF16.PACK_AB R175, R191, R192 ;  /* 0x000000c0bfaf723e */ /* 0x000fe200000010ff */
[----:B------:R-:W-:Y:S01]  /*1dd0*/  IMAD.WIDE.U32 R198, R185, R240, c[0x0][0x188] ;  /* 0x00006200b9c67625 */ /* 0x000fe200078e00f0 */
[----:B------:R-:W-:Y:S02]  /*1de0*/  F2FP.BF16.PACK_AB R174, R193, R194 ;  /* 0x000000c2c1ae723e */ /* 0x000fe400000010ff */
[----:B------:R-:W-:Y:S01]  /*1df0*/  F2FP.BF16.PACK_AB R173, R190, R195 ;  /* 0x000000c3bead723e */ /* 0x000fe200000010ff */
[----:B------:R-:W-:Y:S01]  /*1e00*/  IMAD.WIDE.U32 R200, R189, R240, c[0x0][0x170] ;  /* 0x00005c00bdc87625 */ /* 0x000fe200078e00f0 */
[----:B------:R-:W-:-:S05]  /*1e10*/  F2FP.BF16.PACK_AB R172, R196, R188 ;  /* 0x000000bcc4ac723e */ /* 0x000fca00000010ff */
[----:B------:R0:W-:Y:S04]  /*1e20*/  STG.E.128 [R198.64], R172 ;  /* 0x000000acc6007986 */ /* 0x0001e8000c101d04 */
[----:B0-----:R-:W2:Y:S01]  /*1e30*/  LDG.E.128 R172, [R200.64] ;  /* 0x00000004c8ac7981 */ /* 0x001ea2000c1e1d00 */
[----:B------:R-:W-:-:S05]  /*1e40*/  @P1 IMAD.WIDE.U32 R198, R189, R240, c[0x0][0x180] ;  /* 0x00006000bdc61625 */ /* 0x000fca00078e00f0 */
[----:B------:R0:W3:Y:S01]  /*1e50*/  @P1 LDG.E.128 R28, [R198.64] ;  /* 0x00000004c61c1981 */ /* 0x0000e2000c1e1d00 */
[--C-:B--2---:R-:W-:Y:S02]  /*1e60*/  PRMT R201, RZ, 0x5410, R172.reuse ;  /* 0x00005410ffc97816 */ /* 0x104fe400000000ac */
[----:B------:R-:W-:Y:S02]  /*1e70*/  PRMT R197, RZ, 0x7610, R172 ;  /* 0x00007610ffc57816 */ /* 0x000fe400000000ac */
[----:B------:R-:W-:Y:S01]  /*1e80*/  PRMT R172, RZ, 0x5410, R175 ;  /* 0x00005410ffac7816 */ /* 0x000fe200000000af */
[-C--:B------:R-:W-:Y:S01]  /*1e90*/  FMUL.FTZ R201, R201, R186.reuse ;  /* 0x000000bac9c97220 */ /* 0x080fe20000410000 */
[----:B0-----:R-:W-:Y:S01]  /*1ea0*/  PRMT R198, RZ, 0x5410, R173 ;  /* 0x00005410ffc67816 */ /* 0x001fe200000000ad */
[-C--:B------:R-:W-:Y:S02]  /*1eb0*/  FMUL.FTZ R200, R197, R186.reuse ;  /* 0x000000bac5c87220 */ /* 0x080fe40000410000 */
[----:B------:R-:W-:Y:S01]  /*1ec0*/  FMUL.FTZ R172, R172, R186 ;  /* 0x000000baacac7220 */ /* 0x000fe20000410000 */
[----:B------:R-:W-:Y:S01]  /*1ed0*/  PRMT R175, RZ, 0x7610, R175 ;  /* 0x00007610ffaf7816 */ /* 0x000fe200000000af */
[----:B------:R-:W-:-:S02]  /*1ee0*/  FMUL.FTZ R197, R205, R201 ;  /* 0x000000c9cdc57220 */ /* 0x000fc40000410000 */
[----:B-----5:R-:W-:Y:S01]  /*1ef0*/  FMUL.FTZ R205, R250, R172 ;  /* 0x000000acfacd7220 */ /* 0x020fe20000410000 */
[----:B---3--:R-:W-:Y:S01]  /*1f00*/  @P1 PRMT R172, RZ, 0x5410, R31 ;  /* 0x00005410ffac1816 */ /* 0x008fe2000000001f */
[-C--:B------:R-:W-:Y:S01]  /*1f10*/  FMUL.FTZ R198, R198, R186.reuse ;  /* 0x000000bac6c67220 */ /* 0x080fe20000410000 */
[--C-:B------:R-:W-:Y:S01]  /*1f20*/  PRMT R199, RZ, 0x5410, R174.reuse ;  /* 0x00005410ffc77816 */ /* 0x100fe200000000ae */
[----:B------:R-:W-:Y:S01]  /*1f30*/  FMUL.FTZ R175, R175, R186 ;  /* 0x000000baafaf7220 */ /* 0x000fe20000410000 */
[----:B------:R-:W-:Y:S01]  /*1f40*/  PRMT R174, RZ, 0x7610, R174 ;  /* 0x00007610ffae7816 */ /* 0x000fe200000000ae */
[----:B------:R-:W-:Y:S01]  /*1f50*/  FMUL.FTZ R208, R203, R198 ;  /* 0x000000c6cbd07220 */ /* 0x000fe20000410000 */
[----:B------:R-:W-:Y:S01]  /*1f60*/  PRMT R173, RZ, 0x7610, R173 ;  /* 0x00007610ffad7816 */ /* 0x000fe200000000ad */
[----:B------:R-:W-:Y:S01]  /*1f70*/  @P1 FADD.FTZ R205, R172, R205 ;  /* 0x000000cdaccd1221 */ /* 0x000fe20000010000 */
[----:B------:R-:W-:Y:S01]  /*1f80*/  @P1 PRMT R198, RZ, 0x5410, R29 ;  /* 0x00005410ffc61816 */ /* 0x000fe2000000001d */
[----:B------:R-:W-:Y:S01]  /*1f90*/  FMUL.FTZ R209, R204, R200 ;  /* 0x000000c8ccd17220 */ /* 0x000fe20000410000 */
[----:B------:R-:W-:Y:S01]  /*1fa0*/  @P1 PRMT R172, RZ, 0x7610, R31 ;  /* 0x00007610ffac1816 */ /* 0x000fe2000000001f */
[----:B------:R-:W-:-:S02]  /*1fb0*/  FMUL.FTZ R174, R174, R186 ;  /* 0x000000baaeae7220 */ /* 0x000fc40000410000 */
[----:B------:R-:W-:Y:S02]  /*1fc0*/  FMUL.FTZ R204, R251, R175 ;  /* 0x000000affbcc7220 */ /* 0x000fe40000410000 */
[-C--:B------:R-:W-:Y:S02]  /*1fd0*/  FMUL.FTZ R199, R199, R186.reuse ;  /* 0x000000bac7c77220 */ /* 0x080fe40000410000 */
        /* <DEDUP_REMOVED lines=8> */
[----:B------:R-:W-:Y:S01]  /*2060*/  FMUL.FTZ R207, R248, R199 ;  /* 0x000000c7f8cf7220 */ /* 0x000fe20000410000 */
[----:B------:R-:W-:Y:S01]  /*2070*/  @P1 PRMT R172, RZ, 0x7610, R29 ;  /* 0x00007610ffac1816 */ /* 0x000fe2000000001d */
[----:B------:R-:W-:Y:S01]  /*2080*/  FMUL.FTZ R203, R202, R173 ;  /* 0x000000adcacb7220 */ /* 0x000fe20000410000 */
[----:B------:R-:W-:Y:S01]  /*2090*/  IADD3 R202, R187, 0xc0, RZ ;  /* 0x000000c0bbca7810 */ /* 0x000fe20007ffe0ff */
[----:B------:R-:W-:-:S02]  /*20a0*/  @P1 FADD.FTZ R197, R201, R197 ;  /* 0x000000c5c9c51221 */ /* 0x000fc40000010000 */
[----:B------:R-:W-:Y:S02]  /*20b0*/  @P1 FADD.FTZ R209, R200, R209 ;  /* 0x000000d1c8d11221 */ /* 0x000fe40000010000 */
[----:B------:R-:W-:Y:S02]  /*20c0*/  @P1 FADD.FTZ R207, R198, R207 ;  /* 0x000000cfc6cf1221 */ /* 0x000fe40000010000 */
        /* <DEDUP_REMOVED lines=11> */
[----:B------:R-:W3:Y:S01]  /*2180*/  @P1 LDG.E.128 R28, [R198.64] ;  /* 0x00000004c61c1981 */ /* 0x000ee2000c1e1d00 */
[----:B------:R-:W-:Y:S01]  /*2190*/  IADD3 R216, R187, 0xe0, RZ ;  /* 0x000000e0bbd87810 */ /* 0x000fe20007ffe0ff */
[----:B------:R-:W-:Y:S01]  /*21a0*/  IMAD.WIDE.U32 R218, R202, R240, c[0x0][0x188] ;  /* 0x00006200cada7625 */ /* 0x000fe200078e00f0 */
[--C-:B--2---:R-:W-:Y:S02]  /*21b0*/  PRMT R201, RZ, 0x5410, R172.reuse ;  /* 0x00005410ffc97816 */ /* 0x104fe400000000ac */
[----:B------:R-:W-:-:S03]  /*21c0*/  PRMT R200, RZ, 0x7610, R172 ;  /* 0x00007610ffc87816 */ /* 0x000fc600000000ac */
[-C--:B------:R-:W-:Y:S01]  /*21d0*/  FMUL.FTZ R210, R201, R186.reuse ;  /* 0x000000bac9d27220 */ /* 0x080fe20000410000 */
[----:B------:R-:W-:Y:S01]  /*21e0*/  PRMT R172, RZ, 0x5410, R175 ;  /* 0x00005410ffac7816 */ /* 0x000fe200000000af */
[----:B------:R-:W-:Y:S02]  /*21f0*/  FMUL.FTZ R201, R200, R186 ;  /* 0x000000bac8c97220 */ /* 0x000fe40000410000 */
[----:B------:R-:W-:Y:S01]  /*2200*/  FMUL.FTZ R200, R140, R210 ;  /* 0x000000d28cc87220 */ /* 0x000fe20000410000 */
[----:B---3--:R-:W-:Y:S01]  /*2210*/  @P1 PRMT R210, RZ, 0x5410, R28 ;  /* 0x00005410ffd21816 */ /* 0x008fe2000000001c */
[----:B------:R-:W-:Y:S01]  /*2220*/  FMUL.FTZ R172, R172, R186 ;  /* 0x000000baacac7220 */ /* 0x000fe20000410000 */
[----:B------:R-:W-:Y:S02]  /*2230*/  PRMT R198, RZ, 0x5410, R173 ;  /* 0x00005410ffc67816 */ /* 0x000fe400000000ad */
[----:B------:R-:W-:Y:S01]  /*2240*/  PRMT R175, RZ, 0x7610, R175 ;  /* 0x00007610ffaf7816 */ /* 0x000fe200000000af */
[----:B------:R-:W-:Y:S01]  /*2250*/  @P1 FADD.FTZ R200, R210, R200 ;  /* 0x000000c8d2c81221 */ /* 0x000fe20000010000 */
[----:B------:R-:W-:Y:S01]  /*2260*/  @P1 PRMT R210, RZ, 0x7610, R28 ;  /* 0x00007610ffd21816 */ /* 0x000fe2000000001c */
[----:B------:R-:W-:Y:S01]  /*2270*/  FMUL.FTZ R213, R146, R172 ;  /* 0x000000ac92d57220 */ /* 0x000fe20000410000 */
[----:B------:R-:W-:Y:S01]  /*2280*/  @P1 PRMT R172, RZ, 0x5410, R31 ;  /* 0x00005410ffac1816 */ /* 0x000fe2000000001f */
[----:B------:R-:W-:Y:S01]  /*2290*/  FMUL.FTZ R201, R141, R201 ;  /* 0x000000c98dc97220 */ /* 0x000fe20000410000 */
[--C-:B------:R-:W-:Y:S01]  /*22a0*/  PRMT R199, RZ, 0x5410, R174.reuse ;  /* 0x00005410ffc77816 */ /* 0x100fe200000000ae */
[-C--:B------:R-:W-:Y:S01]  /*22b0*/  FMUL.FTZ R198, R198, R186.reuse ;  /* 0x000000bac6c67220 */ /* 0x080fe20000410000 */
[----:B------:R-:W-:Y:S01]  /*22c0*/  PRMT R174, RZ, 0x7610, R174 ;  /* 0x00007610ffae7816 */ /* 0x000fe200000000ae */
[----:B------:R-:W-:Y:S01]  /*22d0*/  FMUL.FTZ R175, R175, R186 ;  /* 0x000000baafaf7220 */ /* 0x000fe20000410000 */
[----:B------:R-:W-:Y:S01]  /*22e0*/  PRMT R173, RZ, 0x7610, R173 ;  /* 0x00007610ffad7816 */ /* 0x000fe200000000ad */
[----:B------:R-:W-:-:S02]  /*22f0*/  @P1 FADD.FTZ R201, R210, R201 ;  /* 0x000000c9d2c91221 */ /* 0x000fc40000010000 */
[----:B------:R-:W-:Y:S01]  /*2300*/  FMUL.FTZ R210, R142, R198 ;  /* 0x000000c68ed27220 */ /* 0x000fe20000410000 */
[----:B------:R-:W-:Y:S01]  /*2310*/  @P1 PRMT R198, RZ, 0x5410, R29 ;  /* 0x00005410ffc61816 */ /* 0x000fe2000000001d */
[----:B------:R-:W-:Y:S01]  /*2320*/  @P1 FADD.FTZ R213, R172, R213 ;  /* 0x000000d5acd51221 */ /* 0x000fe20000010000 */
[----:B------:R-:W-:Y:S01]  /*2330*/  @P1 PRMT R172, RZ, 0x7610, R31 ;  /* 0x00007610ffac1816 */ /* 0x000fe2000000001f */
[-C--:B------:R-:W-:Y:S02]  /*2340*/  FMUL.FTZ R174, R174, R186.reuse ;  /* 0x000000baaeae7220 */ /* 0x080fe40000410000 */
[----:B------:R-:W-:Y:S02]  /*2350*/  FMUL.FTZ R214, R147, R175 ;  /* 0x000000af93d67220 */ /* 0x000fe40000410000 */
[-C--:B------:R-:W-:Y:S02]  /*2360*/  FMUL.FTZ R199, R199, R186.reuse ;  /* 0x000000bac7c77220 */ /* 0x080fe40000410000 */
[----:B------:R-:W-:-:S02]  /*2370*/  FMUL.FTZ R173, R173, R186 ;  /* 0x000000baadad7220 */ /* 0x000fc40000410000 */
[----:B------:R-:W-:Y:S01]  /*2380*/  @P1 FADD.FTZ R210, R198, R210 ;  /* 0x000000d2c6d21221 */ /* 0x000fe20000010000 */
[--C-:B------:R-:W-:Y:S01]  /*2390*/  @P1 PRMT R198, RZ, 0x5410, R30.reuse ;  /* 0x00005410ffc61816 */ /* 0x100fe2000000001e */
[----:B------:R-:W-:Y:S01]  /*23a0*/  FMUL.FTZ R212, R145, R174 ;  /* 0x000000ae91d47220 */ /* 0x000fe20000410000 */
[----:B------:R-:W-:Y:S01]  /*23b0*/  @P1 PRMT R174, RZ, 0x7610, R30 ;  /* 0x00007610ffae1816 */ /* 0x000fe2000000001e */
[----:B------:R-:W-:Y:S01]  /*23c0*/  @P1 FADD.FTZ R214, R172, R214 ;  /* 0x000000d6acd61221 */ /* 0x000fe20000010000 */
[----:B------:R-:W-:Y:S01]  /*23d0*/  @P1 PRMT R172, RZ, 0x7610, R29 ;  /* 0x00007610ffac1816 */ /* 0x000fe2000000001d */
[----:B------:R-:W-:Y:S02]  /*23e0*/  FMUL.FTZ R211, R144, R199 ;  /* 0x000000c790d37220 */ /* 0x000fe40000410000 */
[----:B------:R-:W-:Y:S02]  /*23f0*/  FMUL.FTZ R215, R143, R173 ;  /* 0x000000ad8fd77220 */ /* 0x000fe40000410000 */
[----:B------:R-:W-:-:S02]  /*2400*/  @P1 FADD.FTZ R211, R198, R211 ;  /* 0x000000d3c6d31221 */ /* 0x000fc40000010000 */
[----:B------:R-:W-:Y:S02]  /*2410*/  @P1 FADD.FTZ R212, R174, R212 ;  /* 0x000000d4aed41221 */ /* 0x000fe40000010000 */
[----:B------:R-:W-:Y:S01]  /*2420*/  @P1 FADD.FTZ R215, R172, R215 ;  /* 0x000000d7acd71221 */ /* 0x000fe20000010000 */
[----:B------:R-:W-:Y:S01]  /*2430*/  F2FP.BF16.PACK_AB R175, R214, R213 ;  /* 0x000000d5d6af723e */ /* 0x000fe200000010ff */
[----:B------:R-:W-:Y:S01]  /*2440*/  IMAD.WIDE.U32 R198, R216, R240, c[0x0][0x170] ;  /* 0x00005c00d8c67625 */ /* 0x000fe200078e00f0 */
[----:B------:R-:W-:Y:S02]  /*2450*/  F2FP.BF16.PACK_AB R174, R212, R211 ;  /* 0x000000d3d4ae723e */ /* 0x000fe400000010ff */
[----:B------:R-:W-:Y:S02]  /*2460*/  F2FP.BF16.PACK_AB R173, R215, R210 ;  /* 0x000000d2d7ad723e */ /* 0x000fe400000010ff */
[----:B------:R-:W-:-:S05]  /*2470*/  F2FP.BF16.PACK_AB R172, R201, R200 ;  /* 0x000000c8c9ac723e */ /* 0x000fca00000010ff */
[----:B------:R0:W-:Y:S04]  /*2480*/  STG.E.128 [R218.64], R172 ;  /* 0x000000acda007986 */ /* 0x0001e8000c101d04 */
[----:B0-----:R0:W2:Y:S02]  /*2490*/  LDG.E.128 R172, [R198.64] ;  /* 0x00000004c6ac7981 */ /* 0x0010a4000c1e1d00 */
[----:B0-----:R-:W-:-:S05]  /*24a0*/  @P1 IMAD.WIDE.U32 R198, R216, R240, c[0x0][0x180] ;  /* 0x00006000d8c61625 */ /* 0x001fca00078e00f0 */
[----:B------:R2:W3:Y:S01]  /*24b0*/  @P1 LDG.E.128 R28, [R198.64] ;  /* 0x00000004c61c1981 */ /* 0x0004e2000c1e1d00 */
[----:B------:R-:W-:Y:S01]  /*24c0*/  IMAD.WIDE.U32 R224, R216, R240, c[0x0][0x188] ;  /* 0x00006200d8e07625 */ /* 0x000fe200078e00f0 */
[----:B------:R-:W-:Y:S02]  /*24d0*/  IADD3 R223, R187, 0x100, RZ ;  /* 0x00000100bbdf7810 */ /* 0x000fe40007ffe0ff */
[----:B--2---:R-:W-:Y:S02]  /*24e0*/  PRMT R198, RZ, 0x5410, R172 ;  /* 0x00005410ffc67816 */ /* 0x004fe400000000ac */
[----:B------:R-:W-:-:S03]  /*24f0*/  PRMT R199, RZ, 0x5410, R173 ;  /* 0x00005410ffc77816 */ /* 0x000fc600000000ad */
[-C--:B------:R-:W-:Y:S01]  /*2500*/  FMUL.FTZ R198, R198, R186.reuse ;  /* 0x000000bac6c67220 */ /* 0x080fe20000410000 */
[----:B------:R-:W-:Y:S01]  /*2510*/  PRMT R217, RZ, 0x7610, R173 ;  /* 0x00007610ffd97816 */ /* 0x000fe200000000ad */
[----:B------:R-:W-:Y:S02]  /*2520*/  FMUL.FTZ R199, R199, R186 ;  /* 0x000000bac7c77220 */ /* 0x000fe40000410000 */
[----:B------:R-:W-:Y:S01]  /*2530*/  FMUL.FTZ R198, R148, R198 ;  /* 0x000000c694c67220 */ /* 0x000fe20000410000 */
[----:B---3--:R-:W-:Y:S01]  /*2540*/  @P1 PRMT R219, RZ, 0x5410, R28 ;  /* 0x00005410ffdb1816 */ /* 0x008fe2000000001c */
[----:B------:R-:W-:-:S04]  /*2550*/  FMUL.FTZ R199, R150, R199 ;  /* 0x000000c796c77220 */ /* 0x000fc80000410000 */
[----:B------:R-:W-:Y:S01]  /*2560*/  @P1 FADD.FTZ R198, R219, R198 ;  /* 0x000000c6dbc61221 */ /* 0x000fe20000010000 */
[----:B------:R-:W-:Y:S01]  /*2570*/  @P1 PRMT R219, RZ, 0x5410, R29 ;  /* 0x00005410ffdb1816 */ /* 0x000fe2000000001d */
[-C--:B------:R-:W-:Y:S01]  /*2580*/  FMUL.FTZ R217, R217, R186.reuse ;  /* 0x000000bad9d97220 */ /* 0x080fe20000410000 */
[----:B------:R-:W-:Y:S02]  /*2590*/  PRMT R172, RZ, 0x7610, R172 ;  /* 0x00007610ffac7816 */ /* 0x000fe400000000ac */
[----:B------:R-:W-:Y:S01]  /*25a0*/  PRMT R173, RZ, 0x5410, R175 ;  /* 0x00005410ffad7816 */ /* 0x000fe200000000af */
[----:B------:R-:W-:Y:S01]  /*25b0*/  @P1 FADD.FTZ R199, R219, R199 ;  /* 0x000000c7dbc71221 */ /* 0x000fe20000010000 */
[--C-:B------:R-:W-:Y:S02]  /*25c0*/  PRMT R218, RZ, 0x5410, R174.reuse ;  /* 0x00005410ffda7816 */ /* 0x100fe400000000ae */
[----:B------:R-:W-:Y:S01]  /*25d0*/  PRMT R174, RZ, 0x7610, R174 ;  /* 0x00007610ffae7816 */ /* 0x000fe200000000ae */
[----:B------:R-:W-:Y:S01]  /*25e0*/  FMUL.FTZ R217, R151, R217 ;  /* 0x000000d997d97220 */ /* 0x000fe20000410000 */
[----:B------:R-:W-:Y:S01]  /*25f0*/  @P1 PRMT R219, RZ, 0x7610, R29 ;  /* 0x00007610ffdb1816 */ /* 0x000fe2000000001d */
[----:B------:R-:W-:-:S02]  /*2600*/  FMUL.FTZ R173, R173, R186 ;  /* 0x000000baadad7220 */ /* 0x000fc40000410000 */
[-C--:B------:R-:W-:Y:S01]  /*2610*/  FMUL.FTZ R172, R172, R186.reuse ;  /* 0x000000baacac7220 */ /* 0x080fe20000410000 */
[----:B------:R-:W-:Y:S01]  /*2620*/  PRMT R175, RZ, 0x7610, R175 ;  /* 0x00007610ffaf7816 */ /* 0x000fe200000000af */
[-C--:B------:R-:W-:Y:S02]  /*2630*/  FMUL.FTZ R174, R174, R186.reuse ;  /* 0x000000baaeae7220 */ /* 0x080fe40000410000 */
[----:B------:R-:W-:Y:S02]  /*2640*/  FMUL.FTZ R218, R218, R186 ;  /* 0x000000badada7220 */ /* 0x000fe40000410000 */
[----:B------:R-:W-:Y:S02]  /*2650*/  @P1 FADD.FTZ R217, R219, R217 ;  /* 0x000000d9dbd91221 */ /* 0x000fe40000010000 */
[----:B------:R-:W-:Y:S01]  /*2660*/  FMUL.FTZ R219, R154, R173 ;  /* 0x000000ad9adb7220 */ /* 0x000fe20000410000 */
[----:B------:R-:W-:Y:S01]  /*2670*/  @P1 PRMT R173, RZ, 0x5410, R31 ;  /* 0x00005410ffad1816 */ /* 0x000fe2000000001f */
[----:B------:R-:W-:Y:S01]  /*2680*/  FMUL.FTZ R222, R149, R172 ;  /* 0x000000ac95de7220 */ /* 0x000fe20000410000 */
[--C-:B------:R-:W-:Y:S01]  /*2690*/  @P1 PRMT R172, RZ, 0x7610, R30.reuse ;  /* 0x00007610ffac1816 */ /* 0x100fe2000000001e */
[----:B------:R-:W-:Y:S01]  /*26a0*/  FMUL.FTZ R221, R153, R174 ;  /* 0x000000ae99dd7220 */ /* 0x000fe20000410000 */
[----:B------:R-:W-:Y:S01]  /*26b0*/  @P1 PRMT R220, RZ, 0x5410, R30 ;  /* 0x00005410ffdc1816 */ /* 0x000fe2000000001e */
[----:B------:R-:W-:-:S02]  /*26c0*/  FMUL.FTZ R218, R152, R218 ;  /* 0x000000da98da7220 */ /* 0x000fc40000410000 */
[----:B------:R-:W-:Y:S02]  /*26d0*/  FMUL.FTZ R175, R175, R186 ;  /* 0x000000baafaf7220 */ /* 0x000fe40000410000 */
[----:B------:R-:W-:Y:S01]  /*26e0*/  @P1 FADD.FTZ R219, R173, R219 ;  /* 0x000000dbaddb1221 */ /* 0x000fe20000010000 */
[----:B------:R-:W-:Y:S01]  /*26f0*/  @P1 PRMT R173, RZ, 0x7610, R31 ;  /* 0x00007610ffad1816 */ /* 0x000fe2000000001f */
[----:B------:R-:W-:Y:S01]  /*2700*/  @P1 FADD.FTZ R221, R172, R221 ;  /* 0x000000ddacdd1221 */ /* 0x000fe20000010000 */
[----:B------:R-:W-:Y:S01]  /*2710*/  @P1 PRMT R172, RZ, 0x7610, R28 ;  /* 0x00007610ffac1816 */ /* 0x000fe2000000001c */
[----:B------:R-:W-:Y:S02]  /*2720*/  @P1 FADD.FTZ R218, R220, R218 ;  /* 0x000000dadcda1221 */ /* 0x000fe40000010000 */
[----:B------:R-:W-:Y:S02]  /*2730*/  FMUL.FTZ R220, R155, R175 ;  /* 0x000000af9bdc7220 */ /* 0x000fe40000410000 */
[----:B------:R-:W-:-:S02]  /*2740*/  @P1 FADD.FTZ R222, R172, R222 ;  /* 0x000000deacde1221 */ /* 0x000fc40000010000 */
[----:B------:R-:W-:Y:S01]  /*2750*/  @P1 FADD.FTZ R220, R173, R220 ;  /* 0x000000dcaddc1221 */ /* 0x000fe20000010000 */
[----:B------:R-:W-:Y:S02]  /*2760*/  F2FP.BF16.PACK_AB R174, R221, R218 ;  /* 0x000000daddae723e */ /* 0x000fe400000010ff */
[----:B------:R-:W-:Y:S02]  /*2770*/  F2FP.BF16.PACK_AB R173, R217, R199 ;  /* 0x000000c7d9ad723e */ /* 0x000fe400000010ff */
[----:B------:R-:W-:Y:S02]  /*2780*/  F2FP.BF16.PACK_AB R175, R220, R219 ;  /* 0x000000dbdcaf723e */ /* 0x000fe400000010ff */
[----:B------:R-:W-:-:S05]  /*2790*/  F2FP.BF16.PACK_AB R172, R222, R198 ;  /* 0x000000c6deac723e */ /* 0x000fca00000010ff */
[----:B------:R0:W-:Y:S02]  /*27a0*/  STG.E.128 [R224.64], R172 ;  /* 0x000000ace0007986 */ /* 0x0001e4000c101d04 */
[----:B0-----:R-:W-:-:S06]  /*27b0*/  IMAD.WIDE.U32 R172, R223, R240, c[0x0][0x170] ;  /* 0x00005c00dfac7625 */ /* 0x001fcc00078e00f0 */
[----:B------:R-:W2:Y:S01]  /*27c0*/  LDG.E.128 R172, [R172.64] ;  /* 0x00000004acac7981 */ /* 0x000ea2000c1e1d00 */
[----:B------:R-:W-:-:S05]  /*27d0*/  @P1 IMAD.WIDE.U32 R224, R223, R240, c[0x0][0x180] ;  /* 0x00006000dfe01625 */ /* 0x000fca00078e00f0 */
[----:B------:R2:W3:Y:S01]  /*27e0*/  @P1 LDG.E.128 R28, [R224.64] ;  /* 0x00000004e01c1981 */ /* 0x0004e2000c1e1d00 */
[----:B------:R-:W-:Y:S01]  /*27f0*/  IMAD.WIDE.U32 R232, R223, R240, c[0x0][0x188] ;  /* 0x00006200dfe87625 */ /* 0x000fe200078e00f0 */
[----:B------:R-:W-:Y:S02]  /*2800*/  IADD3 R187, R187, 0x120, RZ ;  /* 0x00000120bbbb7810 */ /* 0x000fe40007ffe0ff */
[----:B--2---:R-:W-:Y:S02]  /*2810*/  PRMT R225, RZ, 0x5410, R172 ;  /* 0x00005410ffe17816 */ /* 0x004fe400000000ac */
[--C-:B------:R-:W-:Y:S02]  /*2820*/  PRMT R224, RZ, 0x5410, R173.reuse ;  /* 0x00005410ffe07816 */ /* 0x100fe400000000ad */
[----:B------:R-:W-:Y:S01]  /*2830*/  PRMT R173, RZ, 0x7610, R173 ;  /* 0x00007610ffad7816 */ /* 0x000fe200000000ad */
[-C--:B------:R-:W-:Y:S01]  /*2840*/  FMUL.FTZ R225, R225, R186.reuse ;  /* 0x000000bae1e17220 */ /* 0x080fe20000410000 */
[----:B---3--:R-:W-:Y:S01]  /*2850*/  @P1 PRMT R226, RZ, 0x5410, R28 ;  /* 0x00005410ffe21816 */ /* 0x008fe2000000001c */
[----:B------:R-:W-:-:S02]  /*2860*/  FMUL.FTZ R224, R224, R186 ;  /* 0x000000bae0e07220 */ /* 0x000fc40000410000 */
[----:B------:R-:W-:Y:S02]  /*2870*/  FMUL.FTZ R225, R156, R225 ;  /* 0x000000e19ce17220 */ /* 0x000fe40000410000 */
[----:B------:R-:W-:Y:S01]  /*2880*/  FMUL.FTZ R227, R173, R186 ;  /* 0x000000baade37220 */ /* 0x000fe20000410000 */
[----:B------:R-:W-:Y:S01]  /*2890*/  PRMT R173, RZ, 0x5410, R174 ;  /* 0x00005410ffad7816 */ /* 0x000fe200000000ae */
[----:B------:R-:W-:Y:S01]  /*28a0*/  @P1 FADD.FTZ R225, R226, R225 ;  /* 0x000000e1e2e11221 */ /* 0x000fe20000010000 */
[----:B------:R-:W-:Y:S01]  /*28b0*/  @P1 PRMT R226, RZ, 0x5410, R29 ;  /* 0x00005410ffe21816 */ /* 0x000fe2000000001d */
[----:B------:R-:W-:Y:S02]  /*28c0*/  FMUL.FTZ R224, R158, R224 ;  /* 0x000000e09ee07220 */ /* 0x000fe40000410000 */
[----:B------:R-:W-:Y:S02]  /*28d0*/  FMUL.FTZ R173, R173, R186 ;  /* 0x000000baadad7220 */ /* 0x000fe40000410000 */
[----:B------:R-:W-:-:S02]  /*28e0*/  @P1 FADD.FTZ R224, R226, R224 ;  /* 0x000000e0e2e01221 */ /* 0x000fc40000010000 */
[----:B------:R-:W-:Y:S01]  /*28f0*/  FMUL.FTZ R226, R160, R173 ;  /* 0x000000ada0e27220 */ /* 0x000fe20000410000 */
[----:B------:R-:W-:Y:S01]  /*2900*/  @P1 PRMT R173, RZ, 0x7610, R29 ;  /* 0x00007610ffad1816 */ /* 0x000fe2000000001d */
[----:B------:R-:W-:-:S04]  /*2910*/  FMUL.FTZ R227, R159, R227 ;  /* 0x000000e39fe37220 */ /* 0x000fc80000410000 */
        /* <DEDUP_REMOVED lines=11> */
[----:B------:R-:W-:Y:S01]  /*29d0*/  FMUL.FTZ R228, R163, R175 ;  /* 0x000000afa3e47220 */ /* 0x000fe20000410000 */
[----:B------:R-:W-:-:S03]  /*29e0*/  PRMT R172, RZ, 0x7610, R172 ;  /* 0x00007610ffac7816 */ /* 0x000fc600000000ac */
[----:B------:R-:W-:Y:S01]  /*29f0*/  @P1 FADD.FTZ R228, R173, R228 ;  /* 0x000000e4ade41221 */ /* 0x000fe20000010000 */
[----:B------:R-:W-:Y:S01]  /*2a00*/  PRMT R173, RZ, 0x7610, R174 ;  /* 0x00007610ffad7816 */ /* 0x000fe200000000ae */
[----:B------:R-:W-:-:S04]  /*2a10*/  FMUL.FTZ R172, R172, R186 ;  /* 0x000000baacac7220 */ /* 0x000fc80000410000 */
[----:B------:R-:W-:Y:S02]  /*2a20*/  FMUL.FTZ R173, R173, R186 ;  /* 0x000000baadad7220 */ /* 0x000fe40000410000 */
[----:B------:R-:W-:Y:S01]  /*2a30*/  FMUL.FTZ R231, R157, R172 ;  /* 0x000000ac9de77220 */ /* 0x000fe20000410000 */
[----:B------:R-:W-:Y:S01]  /*2a40*/  @P1 PRMT R172, RZ, 0x7610, R30 ;  /* 0x00007610ffac1816 */ /* 0x000fe2000000001e */
[----:B------:R-:W-:-:S04]  /*2a50*/  FMUL.FTZ R230, R161, R173 ;  /* 0x000000ada1e67220 */ /* 0x000fc80000410000 */
[----:B------:R-:W-:Y:S01]  /*2a60*/  @P1 FADD.FTZ R230, R172, R230 ;  /* 0x000000e6ace61221 */ /* 0x000fe20000010000 */
[----:B------:R-:W-:-:S05]  /*2a70*/  @P1 PRMT R172, RZ, 0x7610, R28 ;  /* 0x00007610ffac1816 */ /* 0x000fca000000001c */
        /* <DEDUP_REMOVED lines=11> */
[--C-:B--2---:R-:W-:Y:S02]  /*2b30*/  PRMT R232, RZ, 0x5410, R173.reuse ;  /* 0x00005410ffe87816 */ /* 0x104fe400000000ad */
[----:B------:R-:W-:Y:S02]  /*2b40*/  PRMT R233, RZ, 0x7610, R173 ;  /* 0x00007610ffe97816 */ /* 0x000fe400000000ad */
[----:B------:R-:W-:Y:S02]  /*2b50*/  PRMT R235, RZ, 0x5410, R172 ;  /* 0x00005410ffeb7816 */ /* 0x000fe400000000ac */
[--C-:B------:R-:W-:Y:S02]  /*2b60*/  PRMT R173, RZ, 0x5410, R174.reuse ;  /* 0x00005410ffad7816 */ /* 0x100fe400000000ae */
[----:B------:R-:W-:-:S02]  /*2b70*/  PRMT R236, RZ, 0x7610, R174 ;  /* 0x00007610ffec7816 */ /* 0x000fc400000000ae */
[--C-:B------:R-:W-:Y:S02]  /*2b80*/  PRMT R234, RZ, 0x7610, R175.reuse ;  /* 0x00007610ffea7816 */ /* 0x100fe400000000af */
[----:B------:R-:W-:Y:S02]  /*2b90*/  PRMT R172, RZ, 0x7610, R172 ;  /* 0x00007610ffac7816 */ /* 0x000fe400000000ac */
[----:B------:R-:W-:Y:S01]  /*2ba0*/  PRMT R174, RZ, 0x5410, R175 ;  /* 0x00005410ffae7816 */ /* 0x000fe200000000af */
[-C--:B------:R-:W-:Y:S02]  /*2bb0*/  FMUL.FTZ R235, R235, R186.reuse ;  /* 0x000000baebeb7220 */ /* 0x080fe40000410000 */
[-C--:B------:R-:W-:Y:S02]  /*2bc0*/  FMUL.FTZ R175, R173, R186.reuse ;  /* 0x000000baadaf7220 */ /* 0x080fe40000410000 */
[-C--:B------:R-:W-:Y:S02]  /*2bd0*/  FMUL.FTZ R173, R236, R186.reuse ;  /* 0x000000baecad7220 */ /* 0x080fe40000410000 */
[-C--:B------:R-:W-:Y:S01]  /*2be0*/  FMUL.FTZ R236, R234, R186.reuse ;  /* 0x000000baeaec7220 */ /* 0x080fe20000410000 */
[----:B---3--:R-:W-:Y:S01]  /*2bf0*/  @P1 PRMT R234, RZ, 0x5410, R28 ;  /* 0x00005410ffea1816 */ /* 0x008fe2000000001c */
[----:B------:R-:W-:-:S02]  /*2c00*/  FMUL.FTZ R172, R172, R186 ;  /* 0x000000baacac7220 */ /* 0x000fc40000410000 */
[-C--:B------:R-:W-:Y:S02]  /*2c10*/  FMUL.FTZ R232, R232, R186.reuse ;  /* 0x000000bae8e87220 */ /* 0x080fe40000410000 */
[-C--:B------:R-:W-:Y:S02]  /*2c20*/  FMUL.FTZ R233, R233, R186.reuse ;  /* 0x000000bae9e97220 */ /* 0x080fe40000410000 */
[----:B------:R-:W-:Y:S02]  /*2c30*/  FMUL.FTZ R174, R174, R186 ;  /* 0x000000baaeae7220 */ /* 0x000fe40000410000 */
[----:B------:R-:W-:Y:S02]  /*2c40*/  FMUL.FTZ R186, R164, R235 ;  /* 0x000000eba4ba7220 */ /* 0x000fe40000410000 */
[----:B------:R-:W-:Y:S02]  /*2c50*/  FMUL.FTZ R232, R166, R232 ;  /* 0x000000e8a6e87220 */ /* 0x000fe40000410000 */
[----:B------:R-:W-:Y:S01]  /*2c60*/  @P1 FADD.FTZ R186, R234, R186 ;  /* 0x000000baeaba1221 */ /* 0x000fe20000010000 */
[----:B------:R-:W-:Y:S01]  /*2c70*/  @P1 PRMT R234, RZ, 0x5410, R29 ;  /* 0x00005410ffea1816 */ /* 0x000fe2000000001d */
[----:B------:R-:W-:Y:S01]  /*2c80*/  FMUL.FTZ R235, R170, R174 ;  /* 0x000000aeaaeb7220 */ /* 0x000fe20000410000 */
[----:B------:R-:W-:Y:S01]  /*2c90*/  @P1 PRMT R174, RZ, 0x5410, R31 ;  /* 0x00005410ffae1816 */ /* 0x000fe2000000001f */
[----:B------:R-:W-:-:S02]  /*2ca0*/  FMUL.FTZ R238, R165, R172 ;  /* 0x000000aca5ee7220 */ /* 0x000fc40000410000 */
[----:B------:R-:W-:Y:S01]  /*2cb0*/  @P1 FADD.FTZ R232, R234, R232 ;  /* 0x000000e8eae81221 */ /* 0x000fe20000010000 */
[--C-:B------:R-:W-:Y:S01]  /*2cc0*/  @P1 PRMT R172, RZ, 0x7610, R30.reuse ;  /* 0x00007610ffac1816 */ /* 0x100fe2000000001e */
        /* <DEDUP_REMOVED lines=8> */
[----:B------:R-:W-:Y:S01]  /*2d50*/  @P1 FADD.FTZ R237, R172, R237 ;  /* 0x000000edaced1221 */ /* 0x000fe20000010000 */
[----:B------:R-:W-:Y:S01]  /*2d60*/  @P1 PRMT R172, RZ, 0x7610, R28 ;  /* 0x00007610ffac1816 */ /* 0x000fe2000000001c */
[----:B------:R-:W-:-:S02]  /*2d70*/  FMUL.FTZ R236, R171, R236 ;  /* 0x000000ecabec7220 */ /* 0x000fc40000410000 */
[----:B------:R-:W-:Y:S02]  /*2d80*/  @P1 FADD.FTZ R234, R175, R234 ;  /* 0x000000eaafea1221 */ /* 0x000fe40000010000 */
[----:B------:R-:W-:Y:S02]  /*2d90*/  @P1 FADD.FTZ R236, R174, R236 ;  /* 0x000000ecaeec1221 */ /* 0x000fe40000010000 */
[----:B------:R-:W-:Y:S01]  /*2da0*/  @P1 FADD.FTZ R238, R172, R238 ;  /* 0x000000eeacee1221 */ /* 0x000fe20000010000 */
[----:B------:R-:W-:Y:S02]  /*2db0*/  F2FP.BF16.PACK_AB R174, R237, R234 ;  /* 0x000000eaedae723e */ /* 0x000fe400000010ff */
[----:B------:R-:W-:Y:S02]  /*2dc0*/  F2FP.BF16.PACK_AB R175, R236, R235 ;  /* 0x000000ebecaf723e */ /* 0x000fe400000010ff */
[----:B------:R-:W-:Y:S02]  /*2dd0*/  F2FP.BF16.PACK_AB R173, R233, R232 ;  /* 0x000000e8e9ad723e */ /* 0x000fe400000010ff */
        /* <DEDUP_REMOVED lines=81> */
[----:B------:R-:W-:-:S03]  /*32f0*/  ISETP.NE.AND P0, PT, R242, RZ, PT ;  /* 0x000000fff200720c */ /* 0x000fc60003f05270 */
[----:B------:R-:W-:Y:S01]  /*3300*/  FADD.FTZ R175, R172, R236 ;  /* 0x000000ecacaf7221 */ /* 0x000fe20000010000 */
[----:B------:R-:W-:Y:S07]  /*3310*/  BRA.DIV ~URZ, `(.L_x_16305) ;  /* 0x000023027f007947 */ /* 0x000fee000b800000 */
[----:B------:R0:W1:Y:S02]  /*3320*/  SHFL.BFLY PT, R174, R175, 0x1, 0x1f ;  /* 0x0c201f00afae7f89 */ /* 0x00006400000e0000 */
.L_x_16309:
        /* <DEDUP_REMOVED lines=180> */
.L_x_16310:
[----:B------:R2:W-:Y:S01]  /*3e70*/  STL [R1+0x170], R28 ;  /* 0x0001701c01007387 */ /* 0x0005e20000100800 */
[----:B------:R-:W-:Y:S01]  /*3e80*/  MOV R173, c[0x0][0x1e0] ;  /* 0x0000780000ad7a02 */ /* 0x000fe20000000f00 */
[----:B-1----:R-:W-:Y:S02]  /*3e90*/  FADD.FTZ R172, R174, R239 ;  /* 0x000000efaeac7221 */ /* 0x002fe40000010000 */
[----:B------:R-:W3:Y:S02]  /*3ea0*/  LDL R242, [R1+0x15c] ;  /* 0x00015c0001f27983 */ /* 0x000ee40000100800 */
[----:B------:R-:W-:Y:S01]  /*3eb0*/  FFMA.FTZ R172, R172, R173, c[0x0][0x228] ;  /* 0x00008a00acac7623 */ /* 0x000fe200000100ad */
[----:B------:R-:W-:Y:S01]  /*3ec0*/  ISETP.NE.AND P1, PT, RZ, UR6, PT ;  /* 0x00000006ff007c0c */ /* 0x000fe2000bf25270 */
[----:B------:R-:W-:Y:S01]  /*3ed0*/  FMUL.FTZ R173, R175, R175 ;  /* 0x000000afafad7220 */ /* 0x000fe20000410000 */
[----:B------:R-:W4:Y:S04]  /*3ee0*/  LDL R243, [R1+0x154] ;  /* 0x0001540001f37983 */ /* 0x000f280000100800 */
[----:B------:R-:W-:Y:S01]  /*3ef0*/  FSEL R173, R173, RZ, P1 ;  /* 0x000000ffadad7208 */ /* 0x000fe20000800000 */
[----:B--2---:R-:W2:Y:S04]  /*3f00*/  LDL R28, [R1+0x158] ;  /* 0x00015800011c7983 */ /* 0x004ea80000100800 */
[----:B------:R-:W-:Y:S01]  /*3f10*/  FADD.FTZ R172, R172, R173 ;  /* 0x000000adacac7221 */ /* 0x000fe20000010000 */
[----:B------:R-:W-:Y:S01]  /*3f20*/  FSEL R173, R175, RZ, !P1 ;  /* 0x000000ffafad7208 */ /* 0x000fe20004800000 */
[----:B------:R-:W4:Y:S04]  /*3f30*/  LDL R240, [R1+0x164] ;  /* 0x0001640001f07983 */ /* 0x000f280000100800 */
[C---:B------:R-:W-:Y:S01]  /*3f40*/  FADD.FTZ R174, -R173.reuse, R176 ;  /* 0x000000b0adae7221 */ /* 0x040fe20000010100 */
[----:B------:R-:W4:Y:S04]  /*3f50*/  LDL R241, [R1+0x16c] ;  /* 0x00016c0001f17983 */ /* 0x000f280000100800 */
[----:B------:R-:W4:Y:S04]  /*3f60*/  LDL R176, [R1+0x160] ;  /* 0x0001600001b07983 */ /* 0x000f280000100800 */
[----:B0-----:R-:W4:Y:S04]  /*3f70*/  LDL R239, [R1+0x168] ;  /* 0x0001680001ef7983 */ /* 0x001f280000100800 */
[----:B------:R-:W4:Y:S01]  /*3f80*/  LDL R252, [R1+0x150] ;  /* 0x0001500001fc7983 */ /* 0x000f220000100800 */
[----:B------:R-:W0:Y:S01]  /*3f90*/  MUFU.RSQ R172, R172 ;  /* 0x000000ac00ac7308 */ /* 0x000e220000001400 */
[----:B------:R-:W-:-:S04]  /*3fa0*/  FADD.FTZ R27, -R173, R27 ;  /* 0x0000001bad1b7221 */ /* 0x000fc80000010100 */
[C---:B0-----:R-:W-:Y:S02]  /*3fb0*/  FMUL.FTZ R27, R172.reuse, R27 ;  /* 0x0000001bac1b7220 */ /* 0x041fe40000410000 */
[C---:B------:R-:W-:Y:S02]  /*3fc0*/  FMUL.FTZ R174, R172.reuse, R174 ;  /* 0x000000aeacae7220 */ /* 0x040fe40000410000 */
[C---:B------:R-:W-:Y:S02]  /*3fd0*/  FADD.FTZ R26, -R173.reuse, R26 ;  /* 0x0000001aad1a7221 */ /* 0x040fe40000010100 */
[C---:B------:R-:W-:Y:S02]  /*3fe0*/  FADD.FTZ R22, -R173.reuse, R22 ;  /* 0x00000016ad167221 */ /* 0x040fe40000010100 */
[----:B------:R-:W-:Y:S02]  /*3ff0*/  FADD.FTZ R25, -R173, R25 ;  /* 0x00000019ad197221 */ /* 0x000fe40000010100 */
[----:B------:R-:W-:-:S02]  /*4000*/  FMUL.FTZ R26, R172, R26 ;  /* 0x0000001aac1a7220 */ /* 0x000fc40000410000 */
[C---:B------:R-:W-:Y:S02]  /*4010*/  FADD.FTZ R24, -R173.reuse, R24 ;  /* 0x00000018ad187221 */ /* 0x040fe40000010100 */
[C---:B------:R-:W-:Y:S02]  /*4020*/  FADD.FTZ R21, -R173.reuse, R21 ;  /* 0x00000015ad157221 */ /* 0x040fe40000010100 */
[C---:B------:R-:W-:Y:S02]  /*4030*/  FMUL.FTZ R25, R172.reuse, R25 ;  /* 0x00000019ac197220 */ /* 0x040fe40000410000 */
[----:B------:R-:W-:Y:S02]  /*4040*/  FADD.FTZ R23, -R173, R23 ;  /* 0x00000017ad177221 */ /* 0x000fe40000010100 */
[C---:B------:R-:W-:Y:S02]  /*4050*/  FMUL.FTZ R24, R172.reuse, R24 ;  /* 0x00000018ac187220 */ /* 0x040fe40000410000 */
[----:B------:R-:W-:-:S02]  /*4060*/  FMUL.FTZ R21, R172, R21 ;  /* 0x00000015ac157220 */ /* 0x000fc40000410000 */
        /* <DEDUP_REMOVED lines=18> */
[----:B------:R-:W-:Y:S02]  /*4190*/  FADD.FTZ R186, -R173, R186 ;  /* 0x000000baadba7221 */ /* 0x000fe40000010100 */
[----:B---3--:R-:W-:Y:S02]  /*41a0*/  FFMA.FTZ R27, R242, R27, R39 ;  /* 0x0000001bf21b7223 */ /* 0x008fe40000010027 */
[----:B------:R-:W0:Y:S01]  /*41b0*/  S2R R242, SR_TID.X ;  /* 0x0000000000f27919 */ /* 0x000e220000002100 */
[----:B--2---:R-:W-:-:S03]  /*41c0*/  FFMA.FTZ R174, R28, R174, R38 ;  /* 0x000000ae1cae7223 */ /* 0x004fc60000010026 */
[----:B------:R1:W5:Y:S02]  /*41d0*/  LDL.LU R28, [R1+0x170] ;  /* 0x00017000011c7983 */ /* 0x0003640000300800 */
[----:B------:R-:W-:Y:S01]  /*41e0*/  F2FP.BF16.PACK_AB R27, R27, R174 ;  /* 0x000000ae1b1b723e */ /* 0x000fe200000010ff */
[----:B------:R-:W-:Y:S02]  /*41f0*/  FMUL.FTZ R174, R172, R22 ;  /* 0x00000016acae7220 */ /* 0x000fe40000410000 */
[----:B----4-:R-:W-:Y:S01]  /*4200*/  FFMA.FTZ R22, R176, R26, R32 ;  /* 0x0000001ab0167223 */ /* 0x010fe20000010020 */
[----:B0-----:R-:W-:Y:S01]  /*4210*/  LOP3.LUT R242, R242, 0x1f, RZ, 0xc0, !PT ;  /* 0x0000001ff2f27812 */ /* 0x001fe200078ec0ff */
[----:B------:R-:W-:Y:S02]  /*4220*/  FFMA.FTZ R26, R243, R174, R37 ;  /* 0x000000aef31a7223 */ /* 0x000fe40000010025 */
[----:B------:R-:W-:Y:S01]  /*4230*/  FFMA.FTZ R174, R240, R25, R33 ;  /* 0x00000019f0ae7223 */ /* 0x000fe20000010021 */
[----:B------:R-:W-:Y:S01]  /*4240*/  HFMA2.MMA R240, -RZ, RZ, 0, 2.384185791015625e-07 ;  /* 0x00000004fff07435 */ /* 0x000fe200000001ff */
[----:B------:R-:W-:Y:S01]  /*4250*/  FFMA.FTZ R24, R239, R24, R34 ;  /* 0x00000018ef187223 */ /* 0x000fe20000010022 */
[----:B------:R-:W-:Y:S01]  /*4260*/  ISETP.NE.AND P1, PT, R242, RZ, PT ;  /* 0x000000fff200720c */ /* 0x000fe20003f25270 */
[----:B------:R-:W-:Y:S01]  /*4270*/  FFMA.FTZ R21, R241, R21, R35 ;  /* 0x00000015f1157223 */ /* 0x000fe20000010023 */
[----:B------:R-:W2:Y:S01]  /*4280*/  LDL R243, [R1+0xe0] ;  /* 0x0000e00001f37983 */ /* 0x000ea20000100800 */
[----:B------:R-:W-:-:S03]  /*4290*/  FFMA.FTZ R23, R252, R23, R36 ;  /* 0x00000017fc177223 */ /* 0x000fc60000010024 */
[----:B------:R-:W-:Y:S01]  /*42a0*/  F2FP.BF16.PACK_AB R25, R21, R24 ;  /* 0x000000181519723e */ /* 0x000fe200000010ff */
[C---:B------:R-:W-:Y:S01]  /*42b0*/  FADD.FTZ R239, -R173.reuse, R18 ;  /* 0x00000012adef7221 */ /* 0x040fe20000010100 */
[----:B------:R-:W-:Y:S01]  /*42c0*/  F2FP.BF16.PACK_AB R26, R26, R23 ;  /* 0x000000171a1a723e */ /* 0x000fe200000010ff */
[----:B------:R-:W-:Y:S01]  /*42d0*/  FADD.FTZ R176, -R173, R195 ;  /* 0x000000c3adb07221 */ /* 0x000fe20000010100 */
[----:B------:R-:W-:Y:S01]  /*42e0*/  F2FP.BF16.PACK_AB R24, R174, R22 ;  /* 0x00000016ae18723e */ /* 0x000fe200000010ff */
[C---:B------:R-:W-:Y:S01]  /*42f0*/  @!P0 IMAD.WIDE R22, R20.reuse, R240, c[0x0][0x1a0] ;  /* 0x0000680014168625 */ /* 0x040fe200078e02f0 */
[----:B------:R-:W3:Y:S04]  /*4300*/  LDL R252, [R1+0xec] ;  /* 0x0000ec0001fc7983 */ /* 0x000ee80000100800 */
[----:B------:R0:W-:Y:S01]  /*4310*/  @!P0 STG.E [R22.64], R175 ;  /* 0x000000af16008986 */ /* 0x0001e2000c101904 */
[----:B------:R-:W-:-:S02]  /*4320*/  IMAD R21, R20, c[0x0][0x168], RZ ;  /* 0x00005a0014157a24 */ /* 0x000fc400078e02ff */
[----:B------:R-:W-:Y:S01]  /*4330*/  FMUL.FTZ R13, R172, R13 ;  /* 0x0000000dac0d7220 */ /* 0x000fe20000410000 */
[----:B------:R-:W4:Y:S01]  /*4340*/  LDL R241, [R1+0xe4] ;  /* 0x0000e40001f17983 */ /* 0x000f220000100800 */
[----:B0-----:R-:W-:-:S05]  /*4350*/  @!P1 IMAD.WIDE R22, R20, R240, c[0x0][0x1a8] ;  /* 0x00006a0014169625 */ /* 0x001fca00078e02f0 */
[----:B------:R0:W-:Y:S02]  /*4360*/  @!P1 STG.E [R22.64], R172 ;  /* 0x000000ac16009986 */ /* 0x0001e4000c101904 */
[----:B0-----:R-:W-:-:S04]  /*4370*/  SHF.R.S32.HI R22, RZ, 0x1f, R21 ;  /* 0x0000001fff167819 */ /* 0x001fc80000011415 */
[----:B------:R-:W-:-:S04]  /*4380*/  LEA.HI R21, R22, R21, RZ, 0x3 ;  /* 0x0000001516157211 */ /* 0x000fc800078f18ff */
[----:B------:R-:W-:-:S04]  /*4390*/  LEA.HI.SX32 R21, R21, R242, 0x1d ;  /* 0x000000f215157211 */ /* 0x000fc800078feaff */
[----:B------:R-:W-:-:S04]  /*43a0*/  LEA R22, P0, R21, c[0x0][0x208], 0x4 ;  /* 0x0000820015167a11 */ /* 0x000fc800078020ff */
[----:B------:R-:W-:Y:S01]  /*43b0*/  LEA.HI.X R23, R21, c[0x0][0x20c], RZ, 0x4, P0 ;  /* 0x0000830015177a11 */ /* 0x000fe200000f24ff */
[C---:B------:R-:W-:Y:S02]  /*43c0*/  FADD.FTZ R21, -R173.reuse, R178 ;  /* 0x000000b2ad157221 */ /* 0x040fe40000010100 */
[C---:B------:R-:W-:Y:S02]  /*43d0*/  FADD.FTZ R18, -R173.reuse, R177 ;  /* 0x000000b1ad127221 */ /* 0x040fe40000010100 */
[----:B------:R0:W-:Y:S01]  /*43e0*/  STG.E.128 [R22.64], R24 ;  /* 0x0000001816007986 */ /* 0x0001e2000c101d04 */
        /* <DEDUP_REMOVED lines=8> */
[----:B0-----:R-:W-:-:S02]  /*4470*/  FADD.FTZ R22, -R173, R179 ;  /* 0x000000b3ad167221 */ /* 0x001fc40000010100 */
        /* <DEDUP_REMOVED lines=36> */
[----:B------:R-:W2:Y:S01]  /*46c0*/  LDL R238, [R1+0xd4] ;  /* 0x0000d40001ee7983 */ /* 0x000ea20000100800 */
[----:B------:R-:W-:-:S02]  /*46d0*/  FADD.FTZ R222, -R173, R233 ;  /* 0x000000e9adde7221 */ /* 0x000fc40000010100 */
[C---:B------:R-:W-:Y:S02]  /*46e0*/  FADD.FTZ R224, -R173.reuse, R234 ;  /* 0x000000eaade07221 */ /* 0x040fe40000010100 */
[C---:B------:R-:W-:Y:S02]  /*46f0*/  FADD.FTZ R225, -R173.reuse, R237 ;  /* 0x000000edade17221 */ /* 0x040fe40000010100 */
[C---:B------:R-:W-:Y:S01]  /*4700*/  FADD.FTZ R226, -R173.reuse, R235 ;  /* 0x000000ebade27221 */ /* 0x040fe20000010100 */
[----:B------:R-:W4:Y:S01]  /*4710*/  LDL R237, [R1+0xdc] ;  /* 0x0000dc0001ed7983 */ /* 0x000f220000100800 */
[----:B------:R-:W-:Y:S02]  /*4720*/  FADD.FTZ R173, -R173, R236 ;  /* 0x000000ecadad7221 */ /* 0x000fe40000010100 */
[C---:B------:R-:W-:Y:S01]  /*4730*/  FMUL.FTZ R230, R172.reuse, R27 ;  /* 0x0000001bace67220 */ /* 0x040fe20000410000 */
[----:B------:R-:W4:Y:S04]  /*4740*/  LDL R236, [R1+0x11c] ;  /* 0x00011c0001ec7983 */ /* 0x000f280000100800 */
[----:B------:R-:W4:Y:S01]  /*4750*/  LDL R27, [R1+0x118] ;  /* 0x00011800011b7983 */ /* 0x000f220000100800 */
[----:B------:R-:W-:-:S02]  /*4760*/  FMUL.FTZ R228, R172, R25 ;  /* 0x00000019ace47220 */ /* 0x000fc40000410000 */
[C---:B------:R-:W-:Y:S01]  /*4770*/  FMUL.FTZ R234, R172.reuse, R195 ;  /* 0x000000c3acea7220 */ /* 0x040fe20000410000 */
[----:B------:R-:W4:Y:S04]  /*4780*/  LDL R25, [R1+0x12c] ;  /* 0x00012c0001197983 */ /* 0x000f280000100800 */
[----:B------:R-:W4:Y:S01]  /*4790*/  LDL R195, [R1+0x128] ;  /* 0x0001280001c37983 */ /* 0x000f220000100800 */
[C---:B------:R-:W-:Y:S02]  /*47a0*/  FMUL.FTZ R231, R172.reuse, R192 ;  /* 0x000000c0ace77220 */ /* 0x040fe40000410000 */
[C---:B------:R-:W-:Y:S01]  /*47b0*/  FMUL.FTZ R232, R172.reuse, R193 ;  /* 0x000000c1ace87220 */ /* 0x040fe20000410000 */
[----:B------:R-:W4:Y:S01]  /*47c0*/  LDL R192, [R1+0xd0] ;  /* 0x0000d00001c07983 */ /* 0x000f220000100800 */
[----:B------:R-:W-:-:S02]  /*47d0*/  FMUL.FTZ R229, R172, R26 ;  /* 0x0000001aace57220 */ /* 0x000fc40000410000 */
[C---:B------:R-:W-:Y:S01]  /*47e0*/  FMUL.FTZ R233, R172.reuse, R194 ;  /* 0x000000c2ace97220 */ /* 0x040fe20000410000 */
[----:B------:R-:W4:Y:S04]  /*47f0*/  LDL R193, [R1+0xe8] ;  /* 0x0000e80001c17983 */ /* 0x000f280000100800 */
[----:B------:R-:W4:Y:S04]  /*4800*/  LDL R26, [R1+0x114] ;  /* 0x00011400011a7983 */ /* 0x000f280000100800 */
[----:B------:R-:W4:Y:S01]  /*4810*/  LDL R194, [R1+0x110] ;  /* 0x0001100001c27983 */ /* 0x000f220000100800 */
[----:B------:R-:W-:-:S03]  /*4820*/  FMUL.FTZ R235, R172, R239 ;  /* 0x000000efaceb7220 */ /* 0x000fc60000410000 */
[----:B------:R-:W4:Y:S01]  /*4830*/  LDL R239, [R1+0xd8] ;  /* 0x0000d80001ef7983 */ /* 0x000f220000100800 */
        /* <DEDUP_REMOVED lines=11> */
[----:B------:R-:W4:Y:S01]  /*48f0*/  LDL R24, [R1+0x124] ;  /* 0x0001240001187983 */ /* 0x000f220000100800 */
[----:B------:R-:W-:-:S02]  /*4900*/  FMUL.FTZ R4, R172, R4 ;  /* 0x00000004ac047220 */ /* 0x000fc40000410000 */
[----:B------:R-:W-:Y:S02]  /*4910*/  FMUL.FTZ R3, R172, R3 ;  /* 0x00000003ac037220 */ /* 0x000fe40000410000 */
[----:B---3--:R-:W-:Y:S02]  /*4920*/  FFMA.FTZ R2, R252, R2, R51 ;  /* 0x00000002fc027223 */ /* 0x008fe40000010033 */
[----:B------:R-:W-:Y:S01]  /*4930*/  FMUL.FTZ R17, R172, R17 ;  /* 0x00000011ac117220 */ /* 0x000fe20000410000 */
[----:B------:R-:W3:Y:S01]  /*4940*/  LDL R252, [R1+0x68] ;  /* 0x0000680001fc7983 */ /* 0x000ee20000100800 */
[----:B--2---:R-:W-:Y:S02]  /*4950*/  FFMA.FTZ R5, R238, R5, R53 ;  /* 0x00000005ee057223 */ /* 0x004fe40000010035 */
[----:B------:R-:W-:Y:S01]  /*4960*/  FMUL.FTZ R8, R172, R8 ;  /* 0x00000008ac087220 */ /* 0x000fe20000410000 */
[----:B------:R-:W2:Y:S01]  /*4970*/  LDL R238, [R1+0x10] ;  /* 0x0000100001ee7983 */ /* 0x000ea20000100800 */
[----:B----4-:R-:W-:-:S02]  /*4980*/  FFMA.FTZ R12, R236, R12, R47 ;  /* 0x0000000cec0c7223 */ /* 0x010fc4000001002f */
[----:B------:R-:W-:Y:S02]  /*4990*/  FFMA.FTZ R13, R27, R13, R46 ;  /* 0x0000000d1b0d7223 */ /* 0x000fe4000001002e */
[----:B------:R-:W-:-:S03]  /*49a0*/  FFMA.FTZ R11, R25, R11, R43 ;  /* 0x0000000b190b7223 */ /* 0x000fc6000001002b */
[----:B------:R-:W-:Y:S01]  /*49b0*/  F2FP.BF16.PACK_AB R27, R12, R13 ;  /* 0x0000000d0c1b723e */ /* 0x000fe200000010ff */
[----:B------:R-:W-:Y:S02]  /*49c0*/  FFMA.FTZ R13, R195, R16, R42 ;  /* 0x00000010c30d7223 */ /* 0x000fe4000001002a */
[----:B------:R-:W-:-:S03]  /*49d0*/  FFMA.FTZ R6, R192, R6, R52 ;  /* 0x00000006c0067223 */ /* 0x000fc60000010034 */
[----:B------:R-:W-:Y:S01]  /*49e0*/  F2FP.BF16.PACK_AB R25, R11, R13 ;  /* 0x0000000d0b19723e */ /* 0x000fe200000010ff */
[----:B------:R-:W-:Y:S01]  /*49f0*/  FMUL.FTZ R236, R172, R173 ;  /* 0x000000adacec7220 */ /* 0x000fe20000410000 */
[----:B------:R-:W4:Y:S01]  /*4a00*/  LDL R16, [R1+0xac] ;  /* 0x0000ac0001107983 */ /* 0x000f220000100800 */
[----:B------:R-:W-:Y:S01]  /*4a10*/  FFMA.FTZ R11, R193, R7, R50 ;  /* 0x00000007c10b7223 */ /* 0x000fe20000010032 */
[----:B------:R-:W-:Y:S02]  /*4a20*/  F2FP.BF16.PACK_AB R6, R5, R6 ;  /* 0x000000060506723e */ /* 0x000fe400000010ff */
[----:B------:R-:W2:Y:S01]  /*4a30*/  LDL R173, [R1+0x120] ;  /* 0x0001200001ad7983 */ /* 0x000ea20000100800 */
[----:B------:R-:W-:Y:S01]  /*4a40*/  FFMA.FTZ R14, R26, R14, R45 ;  /* 0x0000000e1a0e7223 */ /* 0x000fe2000001002d */
[----:B------:R-:W-:Y:S01]  /*4a50*/  F2FP.BF16.PACK_AB R5, R2, R11 ;  /* 0x0000000b0205723e */ /* 0x000fe200000010ff */
[----:B------:R-:W-:Y:S01]  /*4a60*/  FFMA.FTZ R15, R194, R15, R44 ;  /* 0x0000000fc20f7223 */ /* 0x000fe2000001002c */
[----:B------:R-:W3:Y:S01]  /*4a70*/  LDL R195, [R1+0xa8] ;  /* 0x0000a80001c37983 */ /* 0x000ee20000100800 */
[----:B------:R-:W-:-:S02]  /*4a80*/  FFMA.FTZ R2, R243, R9, R48 ;  /* 0x00000009f3027223 */ /* 0x000fc40000010030 */
[----:B------:R-:W-:Y:S01]  /*4a90*/  FFMA.FTZ R4, R239, R4, R54 ;  /* 0x00000004ef047223 */ /* 0x000fe20000010036 */
[----:B------:R-:W-:Y:S01]  /*4aa0*/  F2FP.BF16.PACK_AB R26, R14, R15 ;  /* 0x0000000f0e1a723e */ /* 0x000fe200000010ff */
[----:B------:R-:W3:Y:S01]  /*4ab0*/  LDL R9, [R1+0x98] ;  /* 0x0000980001097983 */ /* 0x000ee20000100800 */
[----:B------:R-:W-:-:S03]  /*4ac0*/  FFMA.FTZ R3, R237, R3, R55 ;  /* 0x00000003ed037223 */ /* 0x000fc60000010037 */
[----:B------:R-:W4:Y:S02]  /*4ad0*/  LDL R15, [R1+0x9c] ;  /* 0x00009c00010f7983 */ /* 0x000f240000100800 */
[----:B------:R-:W-:Y:S02]  /*4ae0*/  F2FP.BF16.PACK_AB R7, R3, R4 ;  /* 0x000000040307723e */ /* 0x000fe400000010ff */
[----:B------:R-:W4:Y:S04]  /*4af0*/  LDL R3, [R1+0x90] ;  /* 0x0000900001037983 */ /* 0x000f280000100800 */
[----:B------:R-:W4:Y:S01]  /*4b00*/  LDL R14, [R1+0x94] ;  /* 0x00009400010e7983 */ /* 0x000f220000100800 */
[----:B------:R-:W-:-:S03]  /*4b10*/  FFMA.FTZ R4, R241, R8, R49 ;  /* 0x00000008f1047223 */ /* 0x000fc60000010031 */
[----:B------:R-:W4:Y:S04]  /*4b20*/  LDL R13, [R1+0x58] ;  /* 0x00005800010d7983 */ /* 0x000f280000100800 */
[----:B------:R-:W4:Y:S01]  /*4b30*/  LDL R193, [R1+0x6c] ;  /* 0x00006c0001c17983 */ /* 0x000f220000100800 */
[----:B------:R-:W-:-:S03]  /*4b40*/  FFMA.FTZ R17, R24, R17, R41 ;  /* 0x0000001118117223 */ /* 0x000fc60000010029 */
[----:B------:R-:W4:Y:S04]  /*4b50*/  LDL R192, [R1+0x64] ;  /* 0x0000640001c07983 */ /* 0x000f280000100800 */
[----:B------:R-:W4:Y:S04]  /*4b60*/  LDL R243, [R1+0x50] ;  /* 0x0000500001f37983 */ /* 0x000f280000100800 */
[----:B------:R-:W4:Y:S01]  /*4b70*/  LDL R194, [R1+0x54] ;  /* 0x0000540001c27983 */ /* 0x000f220000100800 */
[C---:B------:R-:W-:Y:S02]  /*4b80*/  FMUL.FTZ R18, R172.reuse, R18 ;  /* 0x00000012ac127220 */ /* 0x040fe40000410000 */
[C---:B------:R-:W-:Y:S01]  /*4b90*/  FMUL.FTZ R21, R172.reuse, R21 ;  /* 0x00000015ac157220 */ /* 0x040fe20000410000 */
[----:B------:R-:W4:Y:S01]  /*4ba0*/  LDL R241, [R1+0x20] ;  /* 0x0000200001f17983 */ /* 0x000f220000100800 */
[----:B------:R-:W-:-:S02]  /*4bb0*/  FMUL.FTZ R22, R172, R22 ;  /* 0x00000016ac167220 */ /* 0x000fc40000410000 */
[C---:B------:R-:W-:Y:S01]  /*4bc0*/  FMUL.FTZ R23, R172.reuse, R23 ;  /* 0x00000017ac177220 */ /* 0x040fe20000410000 */
[----:B------:R-:W4:Y:S01]  /*4bd0*/  LDL R239, [R1+0x28] ;  /* 0x0000280001ef7983 */ /* 0x000f220000100800 */
[C---:B------:R-:W-:Y:S02]  /*4be0*/  FMUL.FTZ R174, R172.reuse, R174 ;  /* 0x000000aeacae7220 */ /* 0x040fe40000410000 */
[C---:B------:R-:W-:Y:S01]  /*4bf0*/  FMUL.FTZ R175, R172.reuse, R175 ;  /* 0x000000afacaf7220 */ /* 0x040fe20000410000 */
[----:B------:R-:W4:Y:S01]  /*4c00*/  LDL R237, [R1+0x18] ;  /* 0x0000180001ed7983 */ /* 0x000f220000100800 */
        /* <DEDUP_REMOVED lines=41> */
[----:B------:R-:W4:Y:S01]  /*4ea0*/  LDL R172, [R1+0x24] ;  /* 0x0000240001ac7983 */ /* 0x000f220000100800 */
[----:B--2---:R-:W-:-:S03]  /*4eb0*/  FFMA.FTZ R12, R173, R235, R40 ;  /* 0x000000ebad0c7223 */ /* 0x004fc60000010028 */
[----:B------:R-:W2:Y:S02]  /*4ec0*/  LDL R235, [R1+0x1c] ;  /* 0x00001c0001eb7983 */ /* 0x000ea40000100800 */
[----:B------:R-:W-:Y:S02]  /*4ed0*/  F2FP.BF16.PACK_AB R24, R17, R12 ;  /* 0x0000000c1118723e */ /* 0x000fe400000010ff */
[----:B------:R-:W2:Y:S04]  /*4ee0*/  LDL R173, [R1+0x14] ;  /* 0x0000140001ad7983 */ /* 0x000ea80000100800 */
[----:B------:R-:W2:Y:S01]  /*4ef0*/  LDL R12, [R1+0x5c] ;  /* 0x00005c00010c7983 */ /* 0x000ea20000100800 */
[----:B---3--:R-:W-:-:S03]  /*4f00*/  FFMA.FTZ R8, R9, R229, R62 ;  /* 0x000000e509087223 */ /* 0x008fc6000001003e */
[----:B------:R-:W3:Y:S01]  /*4f10*/  LDL R229, [R1+0xa4] ;  /* 0x0000a40001e57983 */ /* 0x000ee20000100800 */
[----:B----4-:R-:W-:-:S03]  /*4f20*/  FFMA.FTZ R9, R15, R230, R63 ;  /* 0x000000e60f097223 */ /* 0x010fc6000001003f */
[----:B------:R-:W4:Y:S01]  /*4f30*/  LDL R230, [R1+0xa0] ;  /* 0x0000a00001e67983 */ /* 0x000f220000100800 */
[----:B------:R-:W-:-:S03]  /*4f40*/  FFMA.FTZ R3, R3, R227, R60 ;  /* 0x000000e303037223 */ /* 0x000fc6000001003c */
[----:B------:R-:W4:Y:S04]  /*4f50*/  LDL R227, [R1+0x60] ;  /* 0x0000600001e37983 */ /* 0x000f280000100800 */
[----:B------:R-:W4:Y:S01]  /*4f60*/  LDL R17, [R1+0x2c] ;  /* 0x00002c0001117983 */ /* 0x000f220000100800 */
[----:B------:R-:W-:Y:S01]  /*4f70*/  FFMA.FTZ R11, R14, R228, R61 ;  /* 0x000000e40e0b7223 */ /* 0x000fe2000001003d */
[----:B------:R-:W-:Y:S02]  /*4f80*/  F2FP.BF16.PACK_AB R4, R4, R2 ;  /* 0x000000020404723e */ /* 0x000fe400000010ff */
[----:B------:R-:W-:Y:S02]  /*4f90*/  F2FP.BF16.PACK_AB R15, R9, R8 ;  /* 0x00000008090f723e */ /* 0x000fe400000010ff */
[----:B------:R-:W-:Y:S01]  /*4fa0*/  F2FP.BF16.PACK_AB R14, R11, R3 ;  /* 0x000000030b0e723e */ /* 0x000fe200000010ff */
[----:B------:R-:W-:-:S02]  /*4fb0*/  FFMA.FTZ R11, R16, R23, R59 ;  /* 0x00000017100b7223 */ /* 0x000fc4000001003b */
[----:B------:R-:W-:Y:S02]  /*4fc0*/  FFMA.FTZ R8, R195, R22, R58 ;  /* 0x00000016c3087223 */ /* 0x000fe4000001003a */
[----:B------:R-:W-:-:S03]  /*4fd0*/  FFMA.FTZ R9, R13, R180, R70 ;  /* 0x000000b40d097223 */ /* 0x000fc60000010046 */
[----:B------:R-:W-:Y:S01]  /*4fe0*/  F2FP.BF16.PACK_AB R13, R11, R8 ;  /* 0x000000080b0d723e */ /* 0x000fe200000010ff */
[----:B------:R-:W-:Y:S02]  /*4ff0*/  FFMA.FTZ R11, R193, R177, R67 ;  /* 0x000000b1c10b7223 */ /* 0x000fe40000010043 */
[----:B------:R-:W-:Y:S02]  /*5000*/  FFMA.FTZ R8, R243, R178, R68 ;  /* 0x000000b2f3087223 */ /* 0x000fe40000010044 */
[----:B------:R-:W-:Y:S02]  /*5010*/  IMAD R20, R240, c[0x0][0x160], R20 ;  /* 0x00005800f0147a24 */ /* 0x000fe400078e0214 */
[----:B--2---:R-:W-:Y:S02]  /*5020*/  FFMA.FTZ R16, R12, R181, R71 ;  /* 0x000000b50c107223 */ /* 0x004fe40000010047 */
[----:B---3--:R-:W-:Y:S02]  /*5030*/  FFMA.FTZ R3, R229, R21, R57 ;  /* 0x00000015e5037223 */ /* 0x008fe40000010039 */
[----:B----4-:R-:W-:Y:S01]  /*5040*/  FFMA.FTZ R2, R230, R18, R56 ;  /* 0x00000012e6027223 */ /* 0x010fe20000010038 */
[----:B------:R-:W-:Y:S01]  /*5050*/  F2FP.BF16.PACK_AB R195, R16, R9 ;  /* 0x0000000910c3723e */ /* 0x000fe200000010ff */
[----:B------:R-:W-:-:S03]  /*5060*/  FFMA.FTZ R16, R192, R175, R65 ;  /* 0x000000afc0107223 */ /* 0x000fc60000010041 */
[----:B------:R-:W-:Y:S01]  /*5070*/  F2FP.BF16.PACK_AB R12, R3, R2 ;  /* 0x00000002030c723e */ /* 0x000fe200000010ff */
        /* <DEDUP_REMOVED lines=8> */
[----:B------:R-:W-:Y:S01]  /*5100*/  FFMA.FTZ R17, R17, R188, R75 ;  /* 0x000000bc11117223 */ /* 0x000fe2000001004b */
[----:B------:R-:W-:Y:S01]  /*5110*/  MOV R176, 0x10 ;  /* 0x0000001000b07802 */ /* 0x000fe20000000f00 */
[----:B------:R-:W-:-:S02]  /*5120*/  FFMA.FTZ R18, R172, R183, R73 ;  /* 0x000000b7ac127223 */ /* 0x000fc40000010049 */
[----:B------:R-:W-:Y:S02]  /*5130*/  FFMA.FTZ R9, R237, R231, R78 ;  /* 0x000000e7ed097223 */ /* 0x000fe4000001004e */
[----:B------:R-:W-:Y:S02]  /*5140*/  FFMA.FTZ R11, R235, R232, R79 ;  /* 0x000000e8eb0b7223 */ /* 0x000fe4000001004f */
[----:B------:R-:W-:Y:S02]  /*5150*/  FFMA.FTZ R8, R238, R190, R76 ;  /* 0x000000beee087223 */ /* 0x000fe4000001004c */
[----:B------:R-:W-:Y:S01]  /*5160*/  FFMA.FTZ R16, R173, R191, R77 ;  /* 0x000000bfad107223 */ /* 0x000fe2000001004d */
[----:B------:R-:W-:Y:S02]  /*5170*/  F2FP.BF16.PACK_AB R173, R17, R3 ;  /* 0x0000000311ad723e */ /* 0x000fe400000010ff */
[----:B------:R-:W-:Y:S01]  /*5180*/  F2FP.BF16.PACK_AB R172, R18, R2 ;  /* 0x0000000212ac723e */ /* 0x000fe200000010ff */
[----:B------:R-:W-:Y:S01]  /*5190*/  IMAD.WIDE.U32 R2, R19, R176, c[0x0][0x208] ;  /* 0x0000820013027625 */ /* 0x000fe200078e00b0 */
[----:B------:R-:W-:-:S02]  /*51a0*/  F2FP.BF16.PACK_AB R175, R11, R9 ;  /* 0x000000090baf723e */ /* 0x000fc400000010ff */
[----:B------:R-:W-:Y:S01]  /*51b0*/  F2FP.BF16.PACK_AB R174, R16, R8 ;  /* 0x0000000810ae723e */ /* 0x000fe200000010ff */
[-C--:B------:R-:W-:Y:S01]  /*51c0*/  IMAD.WIDE.U32 R10, R10, R176.reuse, c[0x0][0x208] ;  /* 0x000082000a0a7625 */ /* 0x080fe200078e00b0 */
[----:B------:R0:W-:Y:S03]  /*51d0*/  STG.E.128 [R2.64], R24 ;  /* 0x0000001802007986 */ /* 0x0001e6000c101d04 */
[----:B------:R-:W-:Y:S01]  /*51e0*/  IMAD.WIDE.U32 R8, R0, R176, c[0x0][0x208] ;  /* 0x0000820000087625 */ /* 0x000fe200078e00b0 */
[----:B------:R2:W-:Y:S04]  /*51f0*/  STG.E.128 [R10.64], R4 ;  /* 0x000000040a007986 */ /* 0x0005e8000c101d04 */
[----:B------:R3:W-:Y:S01]  /*5200*/  STG.E.128 [R8.64], R12 ;  /* 0x0000000c08007986 */ /* 0x0007e2000c101d04 */
[----:B------:R-:W-:-:S02]  /*5210*/  FFMA.FTZ R0, R244, R233, R80 ;  /* 0x000000e9f4007223 */ /* 0x000fc40000010050 */
[----:B------:R-:W-:-:S04]  /*5220*/  IMAD.WIDE.U32 R16, R185, R176, c[0x0][0x208] ;  /* 0x00008200b9107625 */ /* 0x000fc800078e00b0 */
[----:B0-----:R-:W-:Y:S02]  /*5230*/  FFMA.FTZ R3, R246, R196, R82 ;  /* 0x000000c4f6037223 */ /* 0x001fe40000010052 */
[----:B------:R-:W-:Y:S02]  /*5240*/  FFMA.FTZ R2, R245, R234, R81 ;  /* 0x000000eaf5027223 */ /* 0x000fe40000010051 */
[----:B--2---:R-:W-:Y:S02]  /*5250*/  FFMA.FTZ R6, R112, R200, R84 ;  /* 0x000000c870067223 */ /* 0x004fe40000010054 */
[----:B------:R-:W-:Y:S02]  /*5260*/  FFMA.FTZ R5, R113, R201, R85 ;  /* 0x000000c971057223 */ /* 0x000fe40000010055 */
[----:B------:R-:W-:Y:S02]  /*5270*/  FFMA.FTZ R7, R114, R203, R86 ;  /* 0x000000cb72077223 */ /* 0x000fe40000010056 */
[----:B------:R-:W-:-:S02]  /*5280*/  FFMA.FTZ R4, R115, R204, R87 ;  /* 0x000000cc73047223 */ /* 0x000fc40000010057 */
[----:B---3--:R-:W-:Y:S01]  /*5290*/  FFMA.FTZ R8, R247, R197, R83 ;  /* 0x000000c5f7087223 */ /* 0x008fe20000010053 */
[----:B------:R-:W-:Y:S01]  /*52a0*/  F2FP.BF16.PACK_AB R6, R5, R6 ;  /* 0x000000060506723e */ /* 0x000fe200000010ff */
        /* <DEDUP_REMOVED lines=9> */
[----:B------:R-:W-:Y:S02]  /*5340*/  FFMA.FTZ R12, R131, R219, R103 ;  /* 0x000000db830c7223 */ /* 0x000fe40000010067 */
[----:B------:R-:W-:Y:S02]  /*5350*/  FFMA.FTZ R13, R129, R217, R101 ;  /* 0x000000d9810d7223 */ /* 0x000fe40000010065 */
[----:B------:R-:W-:-:S04]  /*5360*/  IMAD.WIDE.U32 R18, R189, R176, c[0x0][0x208] ;  /* 0x00008200bd127625 */ /* 0x000fc800078e00b0 */
[----:B------:R-:W-:Y:S02]  /*5370*/  FFMA.FTZ R0, R116, R198, R88 ;  /* 0x000000c674007223 */ /* 0x000fe40000010058 */
[----:B------:R-:W-:Y:S01]  /*5380*/  FFMA.FTZ R2, R117, R205, R89 ;  /* 0x000000cd75027223 */ /* 0x000fe20000010059 */
[----:B------:R0:W-:Y:S01]  /*5390*/  STG.E.128 [R16.64], R192 ;  /* 0x000000c010007986 */ /* 0x0001e2000c101d04 */
[----:B------:R-:W-:Y:S01]  /*53a0*/  F2FP.BF16.PACK_AB R11, R9, R11 ;  /* 0x0000000b090b723e */ /* 0x000fe200000010ff */
[----:B------:R-:W-:Y:S01]  /*53b0*/  FFMA.FTZ R3, R118, R199, R90 ;  /* 0x000000c776037223 */ /* 0x000fe2000001005a */
[----:B------:R-:W-:Y:S01]  /*53c0*/  F2FP.BF16.PACK_AB R10, R8, R10 ;  /* 0x0000000a080a723e */ /* 0x000fe200000010ff */
[----:B------:R2:W-:Y:S01]  /*53d0*/  STG.E.128 [R18.64], R172 ;  /* 0x000000ac12007986 */ /* 0x0005e2000c101d04 */
[----:B------:R-:W-:Y:S01]  /*53e0*/  F2FP.BF16.PACK_AB R15, R12, R15 ;  /* 0x0000000f0c0f723e */ /* 0x000fe200000010ff */
[----:B------:R-:W-:Y:S01]  /*53f0*/  FFMA.FTZ R9, R119, R206, R91 ;  /* 0x000000ce77097223 */ /* 0x000fe2000001005b */
[----:B------:R-:W-:Y:S01]  /*5400*/  F2FP.BF16.PACK_AB R14, R13, R14 ;  /* 0x0000000e0d0e723e */ /* 0x000fe200000010ff */
[----:B------:R-:W-:Y:S01]  /*5410*/  FFMA.FTZ R13, R126, R213, R98 ;  /* 0x000000d57e0d7223 */ /* 0x000fe20000010062 */
[----:B------:R-:W-:Y:S01]  /*5420*/  F2FP.BF16.PACK_AB R8, R2, R0 ;  /* 0x000000000208723e */ /* 0x000fe200000010ff */
[----:B------:R-:W-:-:S02]  /*5430*/  FFMA.FTZ R12, R127, R214, R99 ;  /* 0x000000d67f0c7223 */ /* 0x000fc40000010063 */
[----:B------:R-:W-:Y:S02]  /*5440*/  FFMA.FTZ R0, R124, R211, R96 ;  /* 0x000000d37c007223 */ /* 0x000fe40000010060 */
[----:B------:R-:W-:Y:S02]  /*5450*/  FFMA.FTZ R2, R125, R212, R97 ;  /* 0x000000d47d027223 */ /* 0x000fe40000010061 */
[----:B0-----:R-:W-:Y:S02]  /*5460*/  FFMA.FTZ R16, R139, R236, R111 ;  /* 0x000000ec8b107223 */ /* 0x001fe4000001006f */
[----:B--2---:R-:W-:Y:S01]  /*5470*/  FFMA.FTZ R19, R138, R226, R110 ;  /* 0x000000e28a137223 */ /* 0x004fe2000001006e */
        /* <DEDUP_REMOVED lines=8> */
[----:B------:R-:W-:Y:S01]  /*5500*/  LEA R2, P0, R187, c[0x0][0x208], 0x4 ;  /* 0x00008200bb027a11 */ /* 0x000fe200078020ff */
[----:B------:R-:W-:-:S02]  /*5510*/  FFMA.FTZ R0, R132, R186, R104 ;  /* 0x000000ba84007223 */ /* 0x000fc40000010068 */
[----:B------:R-:W-:Y:S01]  /*5520*/  FFMA.FTZ R16, R133, R220, R105 ;  /* 0x000000dc85107223 */ /* 0x000fe20000010069 */
[----:B------:R-:W-:Y:S01]  /*5530*/  F2FP.BF16.PACK_AB R18, R17, R18 ;  /* 0x000000121112723e */ /* 0x000fe200000010ff */
[----:B------:R-:W-:Y:S01]  /*5540*/  IMAD.WIDE.U32 R22, R202, R176, c[0x0][0x208] ;  /* 0x00008200ca167625 */ /* 0x000fe200078e00b0 */
[----:B------:R-:W-:-:S03]  /*5550*/  F2FP.BF16.PACK_AB R17, R21, R3 ;  /* 0x000000031511723e */ /* 0x000fc600000010ff */
[----:B------:R-:W-:Y:S01]  /*5560*/  IMAD.WIDE.U32 R24, R216, R176, c[0x0][0x208] ;  /* 0x00008200d8187625 */ /* 0x000fe200078e00b0 */
[----:B------:R-:W-:Y:S02]  /*5570*/  LEA.HI.X R3, R187, c[0x0][0x20c], RZ, 0x4, P0 ;  /* 0x00008300bb037a11 */ /* 0x000fe400000f24ff */
[----:B------:R-:W-:Y:S01]  /*5580*/  F2FP.BF16.PACK_AB R16, R16, R0 ;  /* 0x000000001010723e */ /* 0x000fe200000010ff */
[----:B------:R-:W-:Y:S01]  /*5590*/  IMAD.WIDE.U32 R26, R223, R176, c[0x0][0x208] ;  /* 0x00008200df1a7625 */ /* 0x000fe200078e00b0 */
[----:B------:R1:W-:Y:S04]  /*55a0*/  STG.E.128 [R22.64], R4 ;  /* 0x0000000416007986 */ /* 0x0003e8000c101d04 */
[----:B------:R1:W-:Y:S04]  /*55b0*/  STG.E.128 [R24.64], R8 ;  /* 0x0000000818007986 */ /* 0x0003e8000c101d04 */
[----:B------:R1:W-:Y:S04]  /*55c0*/  STG.E.128 [R26.64], R12 ;  /* 0x0000000c1a007986 */ /* 0x0003e8000c101d04 */
[----:B------:R1:W-:Y:S01]  /*55d0*/  STG.E.128 [R2.64], R16 ;  /* 0x0000001002007986 */ /* 0x0003e2000c101d04 */
[----:B------:R-:W-:-:S13]  /*55e0*/  ISETP.GE.AND P0, PT, R20, c[0x0][0x164], PT ;  /* 0x0000590014007a0c */ /* 0x000fda0003f06270 */
[----:B-1---5:R-:W-:Y:S01]  /*55f0*/  @P0 CALL.REL.NOINC `(.L_x_16307) ;  /* 0x0000001000000944 */ /* 0x022fe20003c00000 */
[----:B------:R-:W-:Y:S05]  /*5600*/  BRA `(.L_x_16308) ;  /* 0xffffb46000007947 */ /* 0x000fea000383ffff */
.L_x_16307:
[----:B------:R-:W-:Y:S05]  /*5610*/  EXIT ;  /* 0x000000000000794d */ /* 0x000fea0003800000 */
.L_x_16305:
[----:B------:R-:W-:Y:S02]  /*5620*/  MOV R239, R175 ;  /* 0x000000af00ef7202 */ /* 0x000fe40000000f00 */
[----:B------:R-:W-:Y:S02]  /*5630*/  MOV R174, 0x1 ;  /* 0x0000000100ae7802 */ /* 0x000fe40000000f00 */
[----:B------:R-:W-:Y:S02]  /*5640*/  MOV R240, 0x1f ;  /* 0x0000001f00f07802 */ /* 0x000fe40000000f00 */
[----:B------:R-:W-:Y:S02]  /*5650*/  MOV R173, 0xffffffff ;  /* 0xffffffff00ad7802 */ /* 0x000fe40000000f00 */
[----:B------:R-:W-:Y:S02]  /*5660*/  MOV R172, 0x5680 ;  /* 0x0000568000ac7802 */ /* 0x000fe40000000f00 */
[----:B------:R-:W-:Y:S05]  /*5670*/  CALL.REL.NOINC `($__internal_37_$__cuda_sm70_shflsync_bfly_p) ;  /* 0x00000dc000007944 */ /* 0x000fea0003c00000 */
[----:B-1----:R-:W-:Y:S05]  /*5680*/  BRA `(.L_x_16309) ;  /* 0xffffdca000007947 */ /* 0x002fea000383ffff */
.L_x_16306:
[----:B------:R-:W-:Y:S01]  /*5690*/  HFMA2.MMA R174, -RZ, RZ, 0, 1.1920928955078125e-07 ;  /* 0x00000002ffae7435 */ /* 0x000fe200000001ff */
[----:B------:R-:W-:Y:S02]  /*56a0*/  MOV R239, R175 ;  /* 0x000000af00ef7202 */ /* 0x000fe40000000f00 */
[----:B------:R-:W-:-:S02]  /*56b0*/  MOV R240, 0x1f ;  /* 0x0000001f00f07802 */ /* 0x000fc40000000f00 */
[----:B------:R-:W-:Y:S02]  /*56c0*/  MOV R173, 0xffffffff ;  /* 0xffffffff00ad7802 */ /* 0x000fe40000000f00 */
[----:B------:R-:W-:Y:S02]  /*56d0*/  MOV R172, 0x56f0 ;  /* 0x000056f000ac7802 */ /* 0x000fe40000000f00 */
[----:B------:R-:W-:Y:S05]  /*56e0*/  CALL.REL.NOINC `($__internal_37_$__cuda_sm70_shflsync_bfly_p) ;  /* 0x00000d5000007944 */ /* 0x000fea0003c00000 */
[----:B-1----:R-:W-:Y:S01]  /*56f0*/  FADD.FTZ R175, R175, R174 ;  /* 0x000000aeafaf7221 */ /* 0x002fe20000010000 */
[----:B------:R-:W-:Y:S01]  /*5700*/  HFMA2.MMA R174, -RZ, RZ, 0, 2.384185791015625e-07 ;  /* 0x00000004ffae7435 */ /* 0x000fe200000001ff */
[----:B------:R-:W-:Y:S02]  /*5710*/  MOV R240, 0x1f ;  /* 0x0000001f00f07802 */ /* 0x000fe40000000f00 */
[----:B------:R-:W-:Y:S02]  /*5720*/  MOV R173, 0xffffffff ;  /* 0xffffffff00ad7802 */ /* 0x000fe40000000f00 */
[----:B------:R-:W-:Y:S02]  /*5730*/  MOV R239, R175 ;  /* 0x000000af00ef7202 */ /* 0x000fe40000000f00 */
[----:B------:R-:W-:-:S02]  /*5740*/  MOV R172, 0x5760 ;  /* 0x0000576000ac7802 */ /* 0x000fc40000000f00 */
[----:B------:R-:W-:Y:S05]  /*5750*/  CALL.REL.NOINC `($__internal_37_$__cuda_sm70_shflsync_bfly_p) ;  /* 0x00000ce000007944 */ /* 0x000fea0003c00000 */
[----:B-1----:R-:W-:Y:S01]  /*5760*/  FADD.FTZ R175, R175, R174 ;  /* 0x000000aeafaf7221 */ /* 0x002fe20000010000 */
[----:B------:R-:W-:Y:S01]  /*5770*/  HFMA2.MMA R174, -RZ, RZ, 0, 4.76837158203125e-07 ;  /* 0x00000008ffae7435 */ /* 0x000fe200000001ff */
[----:B------:R-:W-:-:S02]  /*5780*/  MOV R240, 0x1f ;  /* 0x0000001f00f07802 */ /* 0x000fc40000000f00 */
[----:B------:R-:W-:Y:S02]  /*5790*/  MOV R173, 0xffffffff ;  /* 0xffffffff00ad7802 */ /* 0x000fe40000000f00 */
[----:B------:R-:W-:Y:S02]  /*57a0*/  MOV R239, R175 ;  /* 0x000000af00ef7202 */ /* 0x000fe40000000f00 */
[----:B------:R-:W-:Y:S02]  /*57b0*/  MOV R172, 0x57d0 ;  /* 0x000057d000ac7802 */ /* 0x000fe40000000f00 */
[----:B------:R-:W-:Y:S05]  /*57c0*/  CALL.REL.NOINC `($__internal_37_$__cuda_sm70_shflsync_bfly_p) ;  /* 0x00000c7000007944 */ /* 0x000fea0003c00000 */
[----:B-1----:R-:W-:Y:S01]  /*57d0*/  FADD.FTZ R175, R175, R174 ;  /* 0x000000aeafaf7221 */ /* 0x002fe20000010000 */
[----:B------:R-:W-:Y:S01]  /*57e0*/  HFMA2.MMA R174, -RZ, RZ, 0, 9.5367431640625e-07 ;  /* 0x00000010ffae7435 */ /* 0x000fe200000001ff */
[----:B------:R-:W-:Y:S02]  /*57f0*/  MOV R240, 0x1f ;  /* 0x0000001f00f07802 */ /* 0x000fe40000000f00 */
[----:B------:R-:W-:Y:S02]  /*5800*/  MOV R173, 0xffffffff ;  /* 0xffffffff00ad7802 */ /* 0x000fe40000000f00 */
[----:B------:R-:W-:-:S02]  /*5810*/  MOV R239, R175 ;  /* 0x000000af00ef7202 */ /* 0x000fc40000000f00 */
[----:B------:R-:W-:Y:S02]  /*5820*/  MOV R172, 0x5840 ;  /* 0x0000584000ac7802 */ /* 0x000fe40000000f00 */
[----:B------:R-:W-:Y:S05]  /*5830*/  CALL.REL.NOINC `($__internal_37_$__cuda_sm70_shflsync_bfly_p) ;  /* 0x00000c0000007944 */ /* 0x000fea0003c00000 */
        /* <DEDUP_REMOVED lines=166> */
[----:B------:R-:W-:Y:S05]  /*62a0*/  CALL.REL.NOINC `($__internal_37_$__cuda_sm70_shflsync_bfly_p) ;  /* 0x0000019000007944 */ /* 0x000fea0003c00000 */
[----:B-1----:R-:W-:Y:S01]  /*62b0*/  FADD.FTZ R239, R239, R174 ;  /* 0x000000aeefef7221 */ /* 0x002fe20000010000 */
[----:B------:R-:W-:Y:S01]  /*62c0*/  HFMA2.MMA R174, -RZ, RZ, 0, 1.1920928955078125e-07 ;  /* 0x00000002ffae7435 */ /* 0x000fe200000001ff */
[----:B------:R-:W-:Y:S02]  /*62d0*/  MOV R240, 0x1f ;  /* 0x0000001f00f07802 */ /* 0x000fe40000000f00 */
[----:B------:R-:W-:Y:S02]  /*62e0*/  MOV R173, 0xffffffff ;  /* 0xffffffff00ad7802 */ /* 0x000fe40000000f00 */
[----:B------:R-:W-:Y:S02]  /*62f0*/  MOV R172, 0x6310 ;  /* 0x0000631000ac7802 */ /* 0x000fe40000000f00 */
[----:B------:R-:W-:Y:S05]  /*6300*/  CALL.REL.NOINC `($__internal_37_$__cuda_sm70_shflsync_bfly_p) ;  /* 0x0000013000007944 */ /* 0x000fea0003c00000 */
[----:B-1----:R-:W-:Y:S01]  /*6310*/  FADD.FTZ R239, R239, R174 ;  /* 0x000000aeefef7221 */ /* 0x002fe20000010000 */
[----:B------:R-:W-:Y:S01]  /*6320*/  HFMA2.MMA R174, -RZ, RZ, 0, 2.384185791015625e-07 ;  /* 0x00000004ffae7435 */ /* 0x000fe200000001ff */
[----:B------:R-:W-:-:S02]  /*6330*/  MOV R240, 0x1f ;  /* 0x0000001f00f07802 */ /* 0x000fc40000000f00 */
[----:B------:R-:W-:Y:S02]  /*6340*/  MOV R173, 0xffffffff ;  /* 0xffffffff00ad7802 */ /* 0x000fe40000000f00 */
[----:B------:R-:W-:Y:S02]  /*6350*/  MOV R172, 0x6370 ;  /* 0x0000637000ac7802 */ /* 0x000fe40000000f00 */
[----:B------:R-:W-:Y:S05]  /*6360*/  CALL.REL.NOINC `($__internal_37_$__cuda_sm70_shflsync_bfly_p) ;  /* 0x000000d000007944 */ /* 0x000fea0003c00000 */
[----:B-1----:R-:W-:Y:S01]  /*6370*/  FADD.FTZ R239, R239, R174 ;  /* 0x000000aeefef7221 */ /* 0x002fe20000010000 */
[----:B------:R-:W-:Y:S01]  /*6380*/  HFMA2.MMA R174, -RZ, RZ, 0, 4.76837158203125e-07 ;  /* 0x00000008ffae7435 */ /* 0x000fe200000001ff */
[----:B------:R-:W-:Y:S02]  /*6390*/  MOV R240, 0x1f ;  /* 0x0000001f00f07802 */ /* 0x000fe40000000f00 */
[----:B------:R-:W-:Y:S02]  /*63a0*/  MOV R173, 0xffffffff ;  /* 0xffffffff00ad7802 */ /* 0x000fe40000000f00 */
[----:B------:R-:W-:Y:S02]  /*63b0*/  MOV R172, 0x63d0 ;  /* 0x000063d000ac7802 */ /* 0x000fe40000000f00 */
[----:B------:R-:W-:Y:S05]  /*63c0*/  CALL.REL.NOINC `($__internal_37_$__cuda_sm70_shflsync_bfly_p) ;  /* 0x0000007000007944 */ /* 0x000fea0003c00000 */
[----:B-1----:R-:W-:Y:S01]  /*63d0*/  FADD.FTZ R239, R239, R174 ;  /* 0x000000aeefef7221 */ /* 0x002fe20000010000 */
[----:B------:R-:W-:Y:S01]  /*63e0*/  HFMA2.MMA R174, -RZ, RZ, 0, 9.5367431640625e-07 ;  /* 0x00000010ffae7435 */ /* 0x000fe200000001ff */
[----:B------:R-:W-:-:S02]  /*63f0*/  MOV R240, 0x1f ;  /* 0x0000001f00f07802 */ /* 0x000fc40000000f00 */
[----:B------:R-:W-:Y:S02]  /*6400*/  MOV R173, 0xffffffff ;  /* 0xffffffff00ad7802 */ /* 0x000fe40000000f00 */
[----:B------:R-:W-:Y:S02]  /*6410*/  MOV R172, 0x6430 ;  /* 0x0000643000ac7802 */ /* 0x000fe40000000f00 */
[----:B------:R-:W-:Y:S05]  /*6420*/  CALL.REL.NOINC `($__internal_37_$__cuda_sm70_shflsync_bfly_p) ;  /* 0x0000001000007944 */ /* 0x000fea0003c00000 */
[----:B-1----:R-:W-:Y:S05]  /*6430*/  BRA `(.L_x_16310) ;  /* 0xffffda3000007947 */ /* 0x002fea000383ffff */
        .weak           $__internal_37_$__cuda_sm70_shflsync_bfly_p
        .type           $__internal_37_$__cuda_sm70_shflsync_bfly_p,@function
        .size           $__internal_37_$__cuda_sm70_shflsync_bfly_p,(.L_x_71037 - $__internal_37_$__cuda_sm70_shflsync_bfly_p)
$__internal_37_$__cuda_sm70_shflsync_bfly_p:
[----:B------:R-:W-:Y:S04]  /*6440*/  WARPSYNC R173 ;  /* 0x000000ad00007348 */ /* 0x000fe80003800000 */
[----:B------:R0:W1:Y:S02]  /*6450*/  SHFL.BFLY PT, R174, R239, R174, R240 ;  /* 0x0c0000aeefae7389 */ /* 0x00006400000e00f0 */
[----:B0-----:R-:W-:-:S06]  /*6460*/  HFMA2.MMA R173, -RZ, RZ, 0, 0 ;  /* 0x00000000ffad7435 */ /* 0x001fcc00000001ff */
[----:B------:R-:W-:Y:S05]  /*6470*/  RET.REL.NODEC R172 `(_ZN10layer_norm13ln_fwd_kernelINS_13Kernel_traitsIf13__nv_bfloat16S2_S2_fjLj2560ELj1ELj4ELj1ELj16ENS_18Kernel_traits_baseILj2560EfS2_S2_S2_fjLj128EEEEELb0ELb1ELb0ELb1EEEvNS_9FwdParamsE) ;  /* 0xffff9b80ac007950 */ /* 0x000fea0003c3ffff */
.L_x_16311:
        /* <DEDUP_REMOVED lines=16> */
.L_x_71037:


//--------------------- .text._ZN10layer_norm13ln_fwd_kernelINS_13Kernel_traitsIf13__nv_bfloat16S2_S2_fjLj2560ELj1ELj4ELj1ELj16ENS_18Kernel_traits_baseILj2560EfS2_S2_S2_fjLj128EEEEELb0ELb1ELb1ELb0EEEvNS_9FwdParamsE --------------------------
	.section	.text._ZN10layer_norm13ln_fwd_kernelINS_13Kernel_traitsIf13__nv_bfloat16S2_S2_fjLj2560ELj1ELj4ELj1ELj16ENS_18Kernel_traits_baseILj2560EfS2_S2_S2_fjLj128EEEEELb0ELb1ELb1ELb0EEEvNS_9FwdParamsE,"ax",@progbits
	.sectioninfo	@"SHI_REGISTERS=255"
	.align	128
        .global         _ZN10layer_norm13ln_fwd_kernelINS_13Kernel_traitsIf13__nv_bfloat16S2_S2_fjLj2560ELj1ELj4ELj1ELj16ENS_18Kernel_traits_baseILj2560EfS2_S2_S2_fjLj128EEEEELb0ELb1ELb1ELb0EEEvNS_9FwdParamsE
        .type           _ZN10layer_norm13ln_fwd_kernelINS_13Kernel_traitsIf13__nv_bfloat16S2_S2_fjLj2560ELj1ELj4ELj1ELj16ENS_18Kernel_traits_baseILj2560EfS2_S2_S2_fjLj128EEEEELb0ELb1ELb1ELb0EEEvNS_9FwdParamsE,@function
        .size           _ZN10layer_norm13ln_fwd_kernelINS_13Kernel_traitsIf13__nv_bfloat16S2_S2_fjLj2560ELj1ELj4ELj1ELj16ENS_18Kernel_traits_baseILj2560EfS2_S2_S2_fjLj128EEEEELb0ELb1ELb1ELb0EEEvNS_9FwdParamsE,(.L_x_71038 - _ZN10layer_norm13ln_fwd_kernelINS_13Kernel_traitsIf13__nv_bfloat16S2_S2_fjLj2560ELj1ELj4ELj1ELj16ENS_18Kernel_traits_baseILj2560EfS2_S2_S2_fjLj128EEEEELb0ELb1ELb1ELb0EEEvNS_9FwdParamsE)
        .other          _ZN10layer_norm13ln_fwd_kernelINS_13Kernel_traitsIf13__nv_bfloat16S2_S2_fjLj2560ELj1ELj4ELj1ELj16ENS_18Kernel_traits_baseILj2560EfS2_S2_S2_fjLj128EEEEELb0ELb1ELb1ELb0EEEvNS_9FwdParamsE,@"STO_CUDA_ENTRY STV_DEFAULT"
_ZN10layer_norm13ln_fwd_kernelINS_13Kernel_traitsIf13__nv_bfloat16S2_S2_fjLj2560ELj1ELj4ELj1ELj16ENS_18Kernel_traits_baseILj2560EfS2_S2_S2_fjLj128EEEEELb0ELb1ELb1ELb0EEEvNS_9FwdParamsE:
.text._ZN10layer_norm13ln_fwd_kernelINS_13Kernel_traitsIf13__nv_bfloat16S2_S2_fjLj2560ELj1ELj4ELj1ELj16ENS_18Kernel_traits_baseILj2560EfS2_S2_S2_fjLj128EEEEELb0ELb1ELb1ELb0EEEvNS_9FwdParamsE:
        /* <DEDUP_REMOVED lines=23> */
[----:B------:R0:W2:Y:S04]  /*0170*/  LDG.E.128 R12, [R10.64+0x10] ;  /* 0x000010040a0c7981 */ /* 0x0000a8000c1e1d00 */
[C---:B------:R-:W-:Y:S01]  /*0180*/  @P1 LEA R8, P2, R3.reuse, c[0x0][0x218], 0x5 ;  /* 0x0000860003081a11 */ /* 0x040fe200078428ff */
[----:B------:R-:W3:Y:S03]  /*0190*/  LDG.E.128 R16, [R6.64+0x10] ;  /* 0x0000100406107981 */ /* 0x000ee6000c1e1d00 */
[C---:B------:R-:W-:Y:S01]  /*01a0*/  @P1 LEA.HI.X R9, R3.reuse, c[0x0][0x21c], RZ, 0x5, P2 ;  /* 0x0000870003091a11 */ /* 0x040fe200010f2cff */
[----:B------:R-:W4:Y:S04]  /*01b0*/  LDG.E.128 R20, [R6.64] ;  /* 0x0000000406147981 */ /* 0x000f28000c1e1d00 */
[----:B------:R0:W5:Y:S04]  /*01c0*/  @P1 LDG.E.128 R172, [R8.64] ;  /* 0x0000000408ac1981 */ /* 0x000168000c1e1d00 */
[----:B------:R0:W5:Y:S04]  /*01d0*/  @P1 LDG.E.128 R176, [R8.64+0x10] ;  /* 0x0000100408b01981 */ /* 0x000168000c1e1d00 */
[----:B0-----:R-:W2:Y:S01]  /*01e0*/  LDG.E.128 R8, [R10.64] ;  /* 0x000000040a087981 */ /* 0x001ea2000c1e1d00 */
        /* <DEDUP_REMOVED lines=9> */
.L_x_16313:
[----:B------:R-:W-:Y:S05]  /*0280*/  BSYNC B0 ;  /* 0x0000000000007941 */ /* 0x000fea0003800000 */
.L_x_16312:
        /* <DEDUP_REMOVED lines=17> */
[----:B------:R0:W2:Y:S03]  /*03a0*/  LDG.E.128 R12, [R8.64+0x10] ;  /* 0x00001004080c7981 */ /* 0x0000a6000c1e1d00 */
[----:B------:R-:W-:-:S04]  /*03b0*/  @P1 LEA R6, P2, R3, c[0x0][0x218], 0x5 ;  /* 0x0000860003061a11 */ /* 0x000fc800078428ff */
[C---:B------:R-:W-:Y:S01]  /*03c0*/  @P1 LEA.HI.X R7, R3.reuse, c[0x0][0x21c], RZ, 0x5, P2 ;  /* 0x0000870003071a11 */ /* 0x040fe200010f2cff */
[----:B0-----:R-:W3:Y:S04]  /*03d0*/  LDG.E.128 R8, [R8.64] ;  /* 0x0000000408087981 */ /* 0x001ee8000c1e1d00 */
[----:B------:R0:W5:Y:S04]  /*03e0*/  @P1 LDG.E.128 R44, [R6.64] ;  /* 0x00000004062c1981 */ /* 0x000168000c1e1d00 */
[----:B------:R0:W5:Y:S01]  /*03f0*/  @P1 LDG.E.128 R168, [R6.64+0x10] ;  /* 0x0000100406a81981 */ /* 0x000162000c1e1d00 */
[----:B------:R-:W-:-:S03]  /*0400*/  IADD3 R3, R3, 0x20, RZ ;  /* 0x0000002003037810 */ /* 0x000fc60007ffe0ff */
[----:B---3--:R0:W-:Y:S04]  /*0410*/  STL.64 [R1+0x110], R8 ;  /* 0x0001100801007387 */ /* 0x0081e80000100a00 */
[----:B------:R0:W-:Y:S04]  /*0420*/  STL.64 [R1+0x118], R10 ;  /* 0x0001180a01007387 */ /* 0x0001e80000100a00 */
[----:B--2---:R0:W-:Y:S04]  /*0430*/  STL.64 [R1+0x120], R12 ;  /* 0x0001200c01007387 */ /* 0x0041e80000100a00 */
[----:B------:R0:W-:Y:S02]  /*0440*/  STL.64 [R1+0x128], R14 ;  /* 0x0001280e01007387 */ /* 0x0001e40000100a00 */
.L_x_16315:
[----:B------:R-:W-:Y:S05]  /*0450*/  BSYNC B0 ;  /* 0x0000000000007941 */ /* 0x000fea0003800000 */
.L_x_16314:
        /* <DEDUP_REMOVED lines=15> */
[----:B------:R0:W2:Y:S04]  /*0550*/  LDG.E.128 R12, [R8.64+0x10] ;  /* 0x00001004080c7981 */ /* 0x0000a8000c1e1d00 */
[----:B------:R0:W5:Y:S04]  /*0560*/  LDG.E.128 R236, [R10.64] ;  /* 0x000000040aec7981 */ /* 0x000168000c1e1d00 */
[----:B------:R0:W5:Y:S01]  /*0570*/  LDG.E.128 R232, [R10.64+0x10] ;  /* 0x000010040ae87981 */ /* 0x000162000c1e1d00 */
        /* <DEDUP_REMOVED lines=10> */
.L_x_16317:
[----:B------:R-:W-:Y:S05]  /*0620*/  BSYNC B0 ;  /* 0x0000000000007941 */ /* 0x000fea0003800000 */
.L_x_16316:
        /* <DEDUP_REMOVED lines=28> */
.L_x_16319:
[----:B------:R-:W-:Y:S05]  /*07f0*/  BSYNC B0 ;  /* 0x0000000000007941 */ /* 0x000fea0003800000 */
.L_x_16318:
        /* <DEDUP_REMOVED lines=21> */
[----:B------:R0:W2:Y:S04]  /*0950*/  LDG.E.128 R12, [R8.64+0x10] ;  /* 0x00001004080c7981 */ /* 0x0000a8000c1e1d00 */
[----:B0-----:R-:W3:Y:S01]  /*0960*/  LDG.E.128 R8, [R8.64] ;  /* 0x0000000408087981 */ /* 0x001ee2000c1e1d00 */
[----:B------:R-:W-:-:S03]  /*0970*/  IADD3 R3, R3, 0x20, RZ ;  /* 0x0000002003037810 */ /* 0x000fc60007ffe0ff */
[----:B---3--:R1:W-:Y:S04]  /*0980*/  STL.64 [R1+0xb0], R8 ;  /* 0x0000b00801007387 */ /* 0x0083e80000100a00 */
[----:B------:R1:W-:Y:S04]  /*0990*/  STL.64 [R1+0xb8], R10 ;  /* 0x0000b80a01007387 */ /* 0x0003e80000100a00 */
[----:B--2---:R1:W-:Y:S04]  /*09a0*/  STL.64 [R1+0xc0], R12 ;  /* 0x0000c00c01007387 */ /* 0x0043e80000100a00 */
[----:B------:R1:W-:Y:S02]  /*09b0*/  STL.64 [R1+0xc8], R14 ;  /* 0x0000c80e01007387 */ /* 0x0003e40000100a00 */
.L_x_16321:
[----:B------:R-:W-:Y:S05]  /*09c0*/  BSYNC B0 ;  /* 0x0000000000007941 */ /* 0x000fea0003800000 */
.L_x_16320:
        /* <DEDUP_REMOVED lines=21> */
[----:B------:R1:W2:Y:S04]  /*0b20*/  LDG.E.128 R12, [R8.64+0x10] ;  /* 0x00001004080c7981 */ /* 0x0002a8000c1e1d00 */
[----:B-1----:R-:W3:Y:S01]  /*0b30*/  LDG.E.128 R8, [R8.64] ;  /* 0x0000000408087981 */ /* 0x002ee2000c1e1d00 */
[----:B------:R-:W-:-:S03]  /*0b40*/  IADD3 R3, R3, 0x20, RZ ;  /* 0x0000002003037810 */ /* 0x000fc60007ffe0ff */
[----:B---3--:R0:W-:Y:S04]  /*0b50*/  STL.64 [R1+0x90], R8 ;  /* 0x0000900801007387 */ /* 0x0081e80000100a00 */
[----:B------:R0:W-:Y:S04]  /*0b60*/  STL.64 [R1+0x98], R10 ;  /* 0x0000980a01007387 */ /* 0x0001e80000100a00 */
[----:B--2---:R0:W-:Y:S04]  /*0b70*/  STL.64 [R1+0xa0], R12 ;  /* 0x0000a00c01007387 */ /* 0x0041e80000100a00 */
[----:B------:R0:W-:Y:S02]  /*0b80*/  STL.64 [R1+0xa8], R14 ;  /* 0x0000a80e01007387 */ /* 0x0001e40000100a00 */
.L_x_16323:
[----:B------:R-:W-:Y:S05]  /*0b90*/  BSYNC B0 ;  /* 0x0000000000007941 */ /* 0x000fea0003800000 */
.L_x_16322:
        /* <DEDUP_REMOVED lines=14> */
[----:B------:R0:W2:Y:S01]  /*0c80*/  LDG.E.128 R12, [R8.64+0x10] ;  /* 0x00001004080c7981 */ /* 0x0000a2000c1e1d00 */
[----:B------:R-:W-:-:S03]  /*0c90*/  ISETP.NE.AND.EX P1, PT, RZ, c[0x0][0x21c], PT, P1 ;  /* 0x00008700ff007a0c */ /* 0x000fc60003f25310 */
[----:B------:R0:W5:Y:S04]  /*0ca0*/  LDG.E.128 R204, [R10.64] ;  /* 0x000000040acc7981 */ /* 0x000168000c1e1d00 */
[----:B------:R0:W5:Y:S06]  /*0cb0*/  LDG.E.128 R200, [R10.64+0x10] ;  /* 0x000010040ac87981 */ /* 0x00016c000c1e1d00 */
[C---:B------:R-:W-:Y:S01]  /*0cc0*/  @P1 LEA R6, P2, R3.reuse, c[0x0][0x218], 0x5 ;  /* 0x0000860003061a11 */ /* 0x040fe200078428ff */
[----:B0-----:R-:W3:Y:S03]  /*0cd0*/  LDG.E.128 R8, [R8.64] ;  /* 0x0000000408087981 */ /* 0x001ee6000c1e1d00 */
        /* <DEDUP_REMOVED lines=8> */
.L_x_16325:
[----:B------:R-:W-:Y:S05]  /*0d60*/  BSYNC B0 ;  /* 0x0000000000007941 */ /* 0x000fea0003800000 */
.L_x_16324:
        /* <DEDUP_REMOVED lines=17> */
[----:B------:R0:W2:Y:S07]  /*0e80*/  LDG.E.128 R12, [R8.64+0x10] ;  /* 0x00001004080c7981 */ /* 0x0000ae000c1e1d00 */
        /* <DEDUP_REMOVED lines=10> */
.L_x_16327:
[----:B------:R-:W-:Y:S05]  /*0f30*/  BSYNC B0 ;  /* 0x0000000000007941 */ /* 0x000fea0003800000 */
.L_x_16326:
        /* <DEDUP_REMOVED lines=28> */
.L_x_16329:
[----:B------:R-:W-:Y:S05]  /*1100*/  BSYNC B0 ;  /* 0x0000000000007941 */ /* 0x000fea0003800000 */
.L_x_16328:
[----:B------:R-:W2:Y:S01]  /*1110*/  S2R R5, SR_CTAID.X ;  /* 0x0000000000057919 */ /* 0x000ea20000002500 */
[----:B------:R-:W-:Y:S01]  /*1120*/  ISETP.GE.U32.AND P1, PT, R0, 0x140, PT ;  /* 0x000001400000780c */ /* 0x000fe20003f26070 */
[----:B------:R-:W-:Y:S01]  /*1130*/  BSSY B0, `(.L_x_16330) ;  /* 0x000001e000007945 */ /* 0x000fe20003800000 */
[----:B------:R-:W-:-:S02]  /*1140*/  SHF.R.U32.HI R4, RZ, 0x5, R4 ;  /* 0x00000005ff047819 */ /* 0x000fc40000011604 */
[----:B------:R-:W-:-:S09]  /*1150*/  LOP3.LUT R2, R2, 0xfffffff7, RZ, 0xc0, !PT ;  /* 0xfffffff702027812 */ /* 0x000fd200078ec0ff */
[----:B------:R-:W-:Y:S02]  /*1160*/  @P1 LOP3.LUT R2, R2, 0x8, RZ, 0xfc, !PT ;  /* 0x0000000802021812 */ /* 0x000fe400078efcff */
[----:B012---:R-:W-:Y:S01]  /*1170*/  LEA R10, R5, R4, 0x2 ;  /* 0x00000004050a7211 */ /* 0x007fe200078e10ff */
[----:B------:R-:W-:Y:S05]  /*1180*/  @!P1 BRA `(.L_x_16331) ;  /* 0x0000018000009947 */ /* 0x000fea0003800000 */
[C---:B------:R-:W-:Y:S01]  /*1190*/  LEA R4, P1, R3.reuse, c[0x0][0x1c8], 0x5 ;  /* 0x0000720003047a11 */ /* 0x040fe200078228ff */
[----:B------:R-:W-:Y:S01]  /*11a0*/  CS2R R106, SRZ ;  /* 0x00000000006a7805 */ /* 0x000fe2000001ff00 */
[----:B------:R-:W-:Y:S01]  /*11b0*/  MOV R6, 0x20 ;  /* 0x0000002000067802 */ /* 0x000fe20000000f00 */
[----:B------:R-:W-:Y:S01]  /*11c0*/  CS2R R104, SRZ ;  /* 0x0000000000687805 */ /* 0x000fe2000001ff00 */
[C---:B------:R-:W-:Y:S01]  /*11d0*/  LEA.HI.X R5, R3.reuse, c[0x0][0x1cc], RZ, 0x5, P1 ;  /* 0x0000730003057a11 */ /* 0x040fe200008f2cff */
[----:B------:R-:W-:Y:S01]  /*11e0*/  CS2R R110, SRZ ;  /* 0x00000000006e7805 */ /* 0x000fe2000001ff00 */
[----:B------:R-:W-:Y:S01]  /*11f0*/  ISETP.NE.U32.AND P1, PT, RZ, c[0x0][0x218], PT ;  /* 0x00008600ff007a0c */ /* 0x000fe20003f25070 */
[----:B------:R-:W-:Y:S01]  /*1200*/  IMAD.WIDE.U32 R6, R3, R6, c[0x0][0x1b0] ;  /* 0x00006c0003067625 */ /* 0x000fe200078e0006 */
[----:B------:R-:W-:Y:S01]  /*1210*/  CS2R R108, SRZ ;  /* 0x00000000006c7805 */ /* 0x000fe2000001ff00 */
[----:B------:R-:W2:Y:S01]  /*1220*/  LDG.E.128 R12, [R4.64+0x10] ;  /* 0x00001004040c7981 */ /* 0x000ea2000c1e1d00 */
[----:B------:R-:W-:-:S03]  /*1230*/  ISETP.NE.AND.EX P1, PT, RZ, c[0x0][0x21c], PT, P1 ;  /* 0x00008700ff007a0c */ /* 0x000fc60003f25310 */
[----:B------:R-:W3:Y:S04]  /*1240*/  LDG.E.128 R16, [R6.64+0x10] ;  /* 0x0000100406107981 */ /* 0x000ee8000c1e1d00 */
[----:B------:R-:W4:Y:S04]  /*1250*/  LDG.E.128 R20, [R6.64] ;  /* 0x0000000406147981 */ /* 0x000f28000c1e1d00 */
[----:B------:R0:W5:Y:S02]  /*1260*/  LDG.E.128 R248, [R4.64] ;  /* 0x0000000404f87981 */ /* 0x000164000c1e1d00 */
[----:B------:R-:W-:-:S04]  /*1270*/  @P1 LEA R8, P2, R3, c[0x0][0x218], 0x5 ;  /* 0x0000860003081a11 */ /* 0x000fc800078428ff */
[----:B------:R-:W-:-:S05]  /*1280*/  @P1 LEA.HI.X R9, R3, c[0x0][0x21c], RZ, 0x5, P2 ;  /* 0x0000870003091a11 */ /* 0x000fca00010f2cff */
[----:B------:R0:W5:Y:S04]  /*1290*/  @P1 LDG.E.128 R104, [R8.64] ;  /* 0x0000000408681981 */ /* 0x000168000c1e1d00 */
[----:B------:R0:W5:Y:S04]  /*12a0*/  @P1 LDG.E.128 R108, [R8.64+0x10] ;  /* 0x00001004086c1981 */ /* 0x000168000c1e1d00 */
[----:B--2---:R0:W-:Y:S04]  /*12b0*/  STL.64 [R1], R12 ;  /* 0x0000000c01007387 */ /* 0x0041e80000100a00 */
[----:B------:R0:W-:Y:S04]  /*12c0*/  STL.64 [R1+0x8], R14 ;  /* 0x0000080e01007387 */ /* 0x0001e80000100a00 */
[----:B---3--:R0:W-:Y:S04]  /*12d0*/  STL.64 [R1+0x10], R16 ;  /* 0x0000101001007387 */ /* 0x0081e80000100a00 */
[----:B------:R0:W-:Y:S04]  /*12e0*/  STL.64 [R1+0x18], R18 ;  /* 0x0000181201007387 */ /* 0x0001e80000100a00 */
[----:B----4-:R0:W-:Y:S04]  /*12f0*/  STL.64 [R1+0x20], R20 ;  /* 0x0000201401007387 */ /* 0x0101e80000100a00 */
[----:B------:R0:W-:Y:S02]  /*1300*/  STL.64 [R1+0x28], R22 ;  /* 0x0000281601007387 */ /* 0x0001e40000100a00 */
.L_x_16331:
[----:B------:R-:W-:Y:S05]  /*1310*/  BSYNC B0 ;  /* 0x0000000000007941 */ /* 0x000fea0003800000 */
.L_x_16330:
[----:B------:R-:W-:-:S13]  /*1320*/  ISETP.GE.AND P1, PT, R10, c[0x0][0x164], PT ;  /* 0x000059000a007a0c */ /* 0x000fda0003f26270 */
[----:B------:R-:W-:Y:S05]  /*1330*/  @P1 EXIT ;  /* 0x000000000000194d */ /* 0x000fea0003800000 */
[----:B------:R-:W-:Y:S01]  /*1340*/  MOV R3, R10 ;  /* 0x0000000a00037202 */ /* 0x000fe20000000f00 */
[----:B------:R-:W-:Y:S02]  /*1350*/  ULDC.U8 UR6, c[0x0][0x1f0] ;  /* 0x00007c0000067ab9 */ /* 0x000fe40000000000 */
.L_x_16615:
        /* <DEDUP_REMOVED lines=26> */
[----:B--2---:R-:W-:-:S05]  /*1500*/  @P2 MOV R6, 0x10 ;  /* 0x0000001000062802 */ /* 0x004fca0000000f00 */
[----:B------:R-:W-:-:S05]  /*1510*/  @P2 IMAD.WIDE.U32 R6, R184, R6, c[0x0][0x180] ;  /* 0x00006000b8062625 */ /* 0x000fca00078e0006 */
[----:B------:R2:W5:Y:S01]  /*1520*/  @P2 LDG.E.128 R116, [R6.64] ;  /* 0x0000000406742981 */ /* 0x000562000c1e1d00 */
[----:B------:R-:W-:Y:S01]  /*1530*/  ISETP.GT.AND P3, PT, R166, RZ, PT ;  /* 0x000000ffa600720c */ /* 0x000fe20003f64270 */
[----:B------:R-:W-:-:S12]  /*1540*/  BSSY B1, `(.L_x_16334) ;  /* 0x000000c000017945 */ /* 0x000fd80003800000 */
[----:B------:R-:W-:Y:S05]  /*1550*/  @P3 BRA `(.L_x_16335) ;  /* 0x0000004000003947 */ /* 0x000fea0003800000 */
[----:B0-2---:R-:W-:Y:S01]  /*1560*/  HFMA2.MMA R5, -RZ, RZ, 0, 0 ;  /* 0x00000000ff057435 */ /* 0x005fe200000001ff */
[----:B------:R-:W-:Y:S05]  /*1570*/  @!P2 BRA `(.L_x_16336) ;  /* 0x000000800000a947 */ /* 0x000fea0003800000 */
[----:B-----5:R-:W-:Y:S01]  /*1580*/  PRMT R5, RZ, 0x5410, R116 ;  /* 0x00005410ff057816 */ /* 0x020fe20000000074 */
[----:B------:R-:W-:Y:S05]  /*1590*/  BRA `(.L_x_16336) ;  /* 0x0000006000007947 */ /* 0x000fea0003800000 */
.L_x_16335:
[----:B--2---:R-:W2:Y:S01]  /*15a0*/  LDL R6, [R1+0x130] ;  /* 0x0001300001067983 */ /* 0x004ea20000100800 */
[----:B0----5:R-:W-:-:S05]  /*15b0*/  PRMT R5, RZ, 0x5410, R112 ;  /* 0x00005410ff057816 */ /* 0x021fca0000000070 */
[----:B------:R-:W-:-:S04]  /*15c0*/  FMUL.FTZ R5, R5, c[0x0][0x1ec] ;  /* 0x00007b0005057a20 */ /* 0x000fc80000410000 */
[----:B--2---:R-:W-:Y:S01]  /*15d0*/  FMUL.FTZ R5, R6, R5 ;  /* 0x0000000506057220 */ /* 0x004fe20000410000 */
[----:B------:R-:W-:-:S05]  /*15e0*/  @P2 PRMT R6, RZ, 0x5410, R116 ;  /* 0x00005410ff062816 */ /* 0x000fca0000000074 */
[----:B------:R-:W-:Y:S02]  /*15f0*/  @P2 FADD.FTZ R5, R6, R5 ;  /* 0x0000000506052221 */ /* 0x000fe40000010000 */
.L_x_16336:
[----:B------:R-:W-:Y:S05]  /*1600*/  BSYNC B1 ;  /* 0x0000000000017941 */ /* 0x000fea0003800000 */
.L_x_16334:
[----:B------:R-:W-:Y:S01]  /*1610*/  BSSY B1, `(.L_x_16337) ;  /* 0x000000c000017945 */ /* 0x000fe20003800000 */
[----:B------:R-:W-:Y:S05]  /*1620*/  @P3 BRA `(.L_x_16338) ;  /* 0x0000004000003947 */ /* 0x000fea0003800000 */
[----:B------:R-:W-:Y:S01]  /*1630*/  MOV R6, RZ ;  /* 0x000000ff00067202 */ /* 0x000fe20000000f00 */
[----:B------:R-:W-:Y:S05]  /*1640*/  @!P2 BRA `(.L_x_16339) ;  /* 0x000000800000a947 */ /* 0x000fea0003800000 */
[----:B-----5:R-:W-:Y:S01]  /*1650*/  PRMT R6, RZ, 0x7610, R116 ;  /* 0x00007610ff067816 */ /* 0x020fe20000000074 */
[----:B------:R-:W-:Y:S05]  /*1660*/  BRA `(.L_x_16339) ;  /* 0x0000006000007947 */ /* 0x000fea0003800000 */
.L_x_16338:
[----:B------:R-:W2:Y:S01]  /*1670*/  LDL R7, [R1+0x134] ;  /* 0x0001340001077983 */ /* 0x000ea20000100800 */
[----:B-----5:R-:W-:-:S05]  /*1680*/  PRMT R6, RZ, 0x7610, R112 ;  /* 0x00007610ff067816 */ /* 0x020fca0000000070 */
[----:B------:R-:W-:-:S04]  /*1690*/  FMUL.FTZ R6, R6, c[0x0][0x1ec] ;  /* 0x00007b0006067a20 */ /* 0x000fc80000410000 */
[----:B--2---:R-:W-:Y:S01]  /*16a0*/  FMUL.FTZ R6, R7, R6 ;  /* 0x0000000607067220 */ /* 0x004fe20000410000 */
[----:B------:R-:W-:-:S05]  /*16b0*/  @P2 PRMT R7, RZ, 0x7610, R116 ;  /* 0x00007610ff072816 */ /* 0x000fca0000000074 */
[----:B------:R-:W-:Y:S02]  /*16c0*/  @P2 FADD.FTZ R6, R7, R6 ;  /* 0x0000000607062221 */ /* 0x000fe40000010000 */
.L_x_16339:
[----:B------:R-:W-:Y:S05]  /*16d0*/  BSYNC B1 ;  /* 0x0000000000017941 */ /* 0x000fea0003800000 */
.L_x_16337:
[----:B------:R-:W-:Y:S01]  /*16e0*/  BSSY B1, `(.L_x_16340) ;  /* 0x000000c000017945 */ /* 0x000fe20003800000 */
[----:B------:R-:W-:Y:S05]  /*16f0*/  @P3 BRA `(.L_x_16341) ;  /* 0x0000004000003947 */ /* 0x000fea0003800000 */
[----:B------:R-:W-:Y:S01]  /*1700*/  HFMA2.MMA R7, -RZ, RZ, 0, 0 ;  /* 0x00000000ff077435 */ /* 0x000fe200000001ff */
[----:B------:R-:W-:Y:S05]  /*1710*/  @!P2 BRA `(.L_x_16342) ;  /* 0x000000800000a947 */ /* 0x000fea0003800000 */
[----:B-----5:R-:W-:Y:S01]  /*1720*/  PRMT R7, RZ, 0x5410, R117 ;  /* 0x00005410ff077816 */ /* 0x020fe20000000075 */
[----:B------:R-:W-:Y:S05]  /*1730*/  BRA `(.L_x_16342) ;  /* 0x0000006000007947 */ /* 0x000fea0003800000 */
.L_x_16341:
[----:B------:R-:W2:Y:S01]  /*1740*/  LDL R8, [R1+0x138] ;  /* 0x0001380001087983 */ /* 0x000ea20000100800 */
[----:B-----5:R-:W-:-:S05]  /*1750*/  PRMT R7, RZ, 0x5410, R113 ;  /* 0x00005410ff077816 */ /* 0x020fca0000000071 */
[----:B------:R-:W-:-:S04]  /*1760*/  FMUL.FTZ R7, R7, c[0x0][0x1ec] ;  /* 0x00007b0007077a20 */ /* 0x000fc80000410000 */
[----:B--2---:R-:W-:Y:S01]  /*1770*/  FMUL.FTZ R7, R8, R7 ;  /* 0x0000000708077220 */ /* 0x004fe20000410000 */
[----:B------:R-:W-:-:S05]  /*1780*/  @P2 PRMT R8, RZ, 0x5410, R117 ;  /* 0x00005410ff082816 */ /* 0x000fca0000000075 */
[----:B------:R-:W-:Y:S02]  /*1790*/  @P2 FADD.FTZ R7, R8, R7 ;  /* 0x0000000708072221 */ /* 0x000fe40000010000 */
.L_x_16342:
[----:B------:R-:W-:Y:S05]  /*17a0*/  BSYNC B1 ;  /* 0x0000000000017941 */ /* 0x000fea0003800000 */
.L_x_16340:
[----:B------:R-:W-:Y:S01]  /*17b0*/  BSSY B1, `(.L_x_16343) ;  /* 0x000000c000017945 */ /* 0x000fe20003800000 */
[----:B------:R-:W-:Y:S05]  /*17c0*/  @P3 BRA `(.L_x_16344) ;  /* 0x0000004000003947 */ /* 0x000fea0003800000 */
[----:B------:R-:W-:Y:S01]  /*17d0*/  MOV R8, RZ ;  /* 0x000000ff00087202 */ /* 0x000fe20000000f00 */
[----:B------:R-:W-:Y:S05]  /*17e0*/  @!P2 BRA `(.L_x_16345) ;  /* 0x000000800000a947 */ /* 0x000fea0003800000 */
[----:B-----5:R-:W-:Y:S01]  /*17f0*/  PRMT R8, RZ, 0x7610, R117 ;  /* 0x00007610ff087816 */ /* 0x020fe20000000075 */
[----:B------:R-:W-:Y:S05]  /*1800*/  BRA `(.L_x_16345) ;  /* 0x0000006000007947 */ /* 0x000fea0003800000 */
.L_x_16344:
[----:B------:R-:W2:Y:S01]  /*1810*/  LDL R9, [R1+0x13c] ;  /* 0x00013c0001097983 */ /* 0x000ea20000100800 */
[----:B-----5:R-:W-:-:S05]  /*1820*/  PRMT R8, RZ, 0x7610, R113 ;  /* 0x00007610ff087816 */ /* 0x020fca0000000071 */
[----:B------:R-:W-:-:S04]  /*1830*/  FMUL.FTZ R8, R8, c[0x0][0x1ec] ;  /* 0x00007b0008087a20 */ /* 0x000fc80000410000 */
[----:B--2---:R-:W-:Y:S01]  /*1840*/  FMUL.FTZ R8, R9, R8 ;  /* 0x0000000809087220 */ /* 0x004fe20000410000 */
[----:B------:R-:W-:-:S05]  /*1850*/  @P2 PRMT R9, RZ, 0x7610, R117 ;  /* 0x00007610ff092816 */ /* 0x000fca0000000075 */
[----:B------:R-:W-:Y:S02]  /*1860*/  @P2 FADD.FTZ R8, R9, R8 ;  /* 0x0000000809082221 */ /* 0x000fe40000010000 */
.L_x_16345:
[----:B------:R-:W-:Y:S05]  /*1870*/  BSYNC B1 ;  /* 0x0000000000017941 */ /* 0x000fea0003800000 */
.L_x_16343:
[----:B------:R-:W-:Y:S01]  /*1880*/  BSSY B1, `(.L_x_16346) ;  /* 0x000000c000017945 */ /* 0x000fe20003800000 */
[----:B------:R-:W-:Y:S05]  /*1890*/  @P3 BRA `(.L_x_16347) ;  /* 0x0000004000003947 */ /* 0x000fea0003800000 */
[----:B------:R-:W-:Y:S01]  /*18a0*/  HFMA2.MMA R9, -RZ, RZ, 0, 0 ;  /* 0x00000000ff097435 */ /* 0x000fe200000001ff */
[----:B------:R-:W-:Y:S05]  /*18b0*/  @!P2 BRA `(.L_x_16348) ;  /* 0x000000800000a947 */ /* 0x000fea0003800000 */
[----:B-----5:R-:W-:Y:S01]  /*18c0*/  PRMT R9, RZ, 0x5410, R118 ;  /* 0x00005410ff097816 */ /* 0x020fe20000000076 */
[----:B------:R-:W-:Y:S05]  /*18d0*/  BRA `(.L_x_16348) ;  /* 0x0000006000007947 */ /* 0x000fea0003800000 */
.L_x_16347:
[----:B------:R-:W2:Y:S01]  /*18e0*/  LDL R10, [R1+0x140] ;  /* 0x00014000010a7983 */ /* 0x000ea20000100800 */
[----:B-----5:R-:W-:-:S05]  /*18f0*/  PRMT R9, RZ, 0x5410, R114 ;  /* 0x00005410ff097816 */ /* 0x020fca0000000072 */
[----:B------:R-:W-:-:S04]  /*1900*/  FMUL.FTZ R9, R9, c[0x0][0x1ec] ;  /* 0x00007b0009097a20 */ /* 0x000fc80000410000 */
[----:B--2---:R-:W-:Y:S01]  /*1910*/  FMUL.FTZ R9, R10, R9 ;  /* 0x000000090a097220 */ /* 0x004fe20000410000 */
[----:B------:R-:W-:-:S05]  /*1920*/  @P2 PRMT R10, RZ, 0x5410, R118 ;  /* 0x00005410ff0a2816 */ /* 0x000fca0000000076 */
[----:B------:R-:W-:Y:S02]  /*1930*/  @P2 FADD.FTZ R9, R10, R9 ;  /* 0x000000090a092221 */ /* 0x000fe40000010000 */
.L_x_16348:
[----:B------:R-:W-:Y:S05]  /*1940*/  BSYNC B1 ;  /* 0x0000000000017941 */ /* 0x000fea0003800000 */
.L_x_16346:
[----:B------:R-:W-:Y:S01]  /*1950*/  BSSY B1, `(.L_x_16349) ;  /* 0x000000c000017945 */ /* 0x000fe20003800000 */
[----:B------:R-:W-:Y:S05]  /*1960*/  @P3 BRA `(.L_x_16350) ;  /* 0x0000004000003947 */ /* 0x000fea0003800000 */
[----:B------:R-:W-:Y:S01]  /*1970*/  MOV R10, RZ ;  /* 0x000000ff000a7202 */ /* 0x000fe20000000f00 */
[----:B------:R-:W-:Y:S05]  /*1980*/  @!P2 BRA `(.L_x_16351) ;  /* 0x000000800000a947 */ /* 0x000fea0003800000 */
[----:B-----5:R-:W-:Y:S01]  /*1990*/  PRMT R10, RZ, 0x7610, R118 ;  /* 0x00007610ff0a7816 */ /* 0x020fe20000000076 */
[----:B------:R-:W-:Y:S05]  /*19a0*/  BRA `(.L_x_16351) ;  /* 0x0000006000007947 */ /* 0x000fea0003800000 */
.L_x_16350:
[----:B------:R-:W2:Y:S01]  /*19b0*/  LDL R11, [R1+0x144] ;  /* 0x00014400010b7983 */ /* 0x000ea20000100800 */
[----:B-----5:R-:W-:-:S05]  /*19c0*/  PRMT R10, RZ, 0x7610, R114 ;  /* 0x00007610ff0a7816 */ /* 0x020fca0000000072 */
[----:B------:R-:W-:-:S04]  /*19d0*/  FMUL.FTZ R10, R10, c[0x0][0x1ec] ;  /* 0x00007b000a0a7a20 */ /* 0x000fc80000410000 */
[----:B--2---:R-:W-:Y:S01]  /*19e0*/  FMUL.FTZ R10, R11, R10 ;  /* 0x0000000a0b0a7220 */ /* 0x004fe20000410000 */
[----:B------:R-:W-:-:S05]  /*19f0*/  @P2 PRMT R11, RZ, 0x7610, R118 ;  /* 0x00007610ff0b2816 */ /* 0x000fca0000000076 */
[----:B------:R-:W-:Y:S02]  /*1a00*/  @P2 FADD.FTZ R10, R11, R10 ;  /* 0x0000000a0b0a2221 */ /* 0x000fe40000010000 */
.L_x_16351:
[----:B------:R-:W-:Y:S05]  /*1a10*/  BSYNC B1 ;  /* 0x0000000000017941 */ /* 0x000fea0003800000 */
.L_x_16349:
[----:B------:R-:W-:Y:S01]  /*1a20*/  BSSY B1, `(.L_x_16352) ;  /* 0x000000c000017945 */ /* 0x000fe20003800000 */
[----:B------:R-:W-:Y:S05]  /*1a30*/  @P3 BRA `(.L_x_16353) ;  /* 0x0000004000003947 */ /* 0x000fea0003800000 */
[----:B------:R-:W-:Y:S01]  /*1a40*/  HFMA2.MMA R11, -RZ, RZ, 0, 0 ;  /* 0x00000000ff0b7435 */ /* 0x000fe200000001ff */
[----:B------:R-:W-:Y:S05]  /*1a50*/  @!P2 BRA `(.L_x_16354) ;  /* 0x000000800000a947 */ /* 0x000fea0003800000 */
[----:B-----5:R-:W-:Y:S01]  /*1a60*/  PRMT R11, RZ, 0x5410, R119 ;  /* 0x00005410ff0b7816 */ /* 0x020fe20000000077 */
[----:B------:R-:W-:Y:S05]  /*1a70*/  BRA `(.L_x_16354) ;  /* 0x0000006000007947 */ /* 0x000fea0003800000 */
.L_x_16353:
[----:B------:R-:W2:Y:S01]  /*1a80*/  LDL R12, [R1+0x148] ;  /* 0x00014800010c7983 */ /* 0x000ea20000100800 */
[----:B-----5:R-:W-:-:S05]  /*1a90*/  PRMT R11, RZ, 0x5410, R115 ;  /* 0x00005410ff0b7816 */ /* 0x020fca0000000073 */
[----:B------:R-:W-:-:S04]  /*1aa0*/  FMUL.FTZ R11, R11, c[0x0][0x1ec] ;  /* 0x00007b000b0b7a20 */ /* 0x000fc80000410000 */
[----:B--2---:R-:W-:Y:S01]  /*1ab0*/  FMUL.FTZ R11, R12, R11 ;  /* 0x0000000b0c0b7220 */ /* 0x004fe20000410000 */
[----:B------:R-:W-:-:S05]  /*1ac0*/  @P2 PRMT R12, RZ, 0x5410, R119 ;  /* 0x00005410ff0c2816 */ /* 0x000fca0000000077 */
[----:B------:R-:W-:Y:S02]  /*1ad0*/  @P2 FADD.FTZ R11, R12, R11 ;  /* 0x0000000b0c0b2221 */ /* 0x000fe40000010000 */
.L_x_16354:
[----:B------:R-:W-:Y:S05]  /*1ae0*/  BSYNC B1 ;  /* 0x0000000000017941 */ /* 0x000fea0003800000 */
.L_x_16352:
[----:B------:R-:W-:Y:S01]  /*1af0*/  BSSY B1, `(.L_x_16355) ;  /* 0x000000c000017945 */ /* 0x000fe20003800000 */
[----:B------:R-:W-:Y:S05]  /*1b00*/  @P3 BRA `(.L_x_16356) ;  /* 0x0000004000003947 */ /* 0x000fea0003800000 */
[----:B------:R-:W-:Y:S01]  /*1b10*/  MOV R12, RZ ;  /* 0x000000ff000c7202 */ /* 0x000fe20000000f00 */
[----:B------:R-:W-:Y:S05]  /*1b20*/  @!P2 BRA `(.L_x_16357) ;  /* 0x000000800000a947 */ /* 0x000fea0003800000 */
[----:B-----5:R-:W-:Y:S01]  /*1b30*/  PRMT R12, RZ, 0x7610, R119 ;  /* 0x00007610ff0c7816 */ /* 0x020fe20000000077 */
[----:B------:R-:W-:Y:S05]  /*1b40*/  BRA `(.L_x_16357) ;  /* 0x0000006000007947 */ /* 0x000fea0003800000 */
.L_x_16356:
[----:B-1----:R-:W2:Y:S01]  /*1b50*/  LDL R120, [R1+0x14c] ;  /* 0x00014c0001787983 */ /* 0x002ea20000100800 */
[----:B-----5:R-:W-:-:S05]  /*1b60*/  PRMT R12, RZ, 0x7610, R115 ;  /* 0x00007610ff0c7816 */ /* 0x020fca0000000073 */
[----:B------:R-:W-:-:S04]  /*1b70*/  FMUL.FTZ R12, R12, c[0x0][0x1ec] ;  /* 0x00007b000c0c7a20 */ /* 0x000fc80000410000 */
[----:B--2---:R-:W-:Y:S01]  /*1b80*/  FMUL.FTZ R12, R120, R12 ;  /* 0x0000000c780c7220 */ /* 0x004fe20000410000 */
[----:B------:R-:W-:-:S05]  /*1b90*/  @P2 PRMT R120, RZ, 0x7610, R119 ;  /* 0x00007610ff782816 */ /* 0x000fca0000000077 */
[----:B------:R-:W-:Y:S02]  /*1ba0*/  @P2 FADD.FTZ R12, R120, R12 ;  /* 0x0000000c780c2221 */ /* 0x000fe40000010000 */
.L_x_16357:
[----:B------:R-:W-:Y:S05]  /*1bb0*/  BSYNC B1 ;  /* 0x0000000000017941 */ /* 0x000fea0003800000 */
.L_x_16355:
        /* <DEDUP_REMOVED lines=9> */
.L_x_16333:
[----:B------:R-:W-:Y:S05]  /*1c50*/  BSYNC B0 ;  /* 0x0000000000007941 */ /* 0x000fea0003800000 */
.L_x_16332:
        /* <DEDUP_REMOVED lines=18> */
.L_x_16361:
[----:B0-----:R-:W2:Y:S01]  /*1d80*/  LDL R14, [R1+0x110] ;  /* 0x00011000010e7983 */ /* 0x001ea20000100800 */
[----:B-----5:R-:W-:-:S05]  /*1d90*/  PRMT R13, RZ, 0x5410, R112 ;  /* 0x00005410ff0d7816 */ /* 0x020fca0000000070 */
[----:B------:R-:W-:-:S04]  /*1da0*/  FMUL.FTZ R13, R13, c[0x0][0x1ec] ;  /* 0x00007b000d0d7a20 */ /* 0x000fc80000410000 */
[----:B--2---:R-:W-:Y:S01]  /*1db0*/  FMUL.FTZ R13, R14, R13 ;  /* 0x0000000d0e0d7220 */ /* 0x004fe20000410000 */
[----:B------:R-:W-:-:S05]  /*1dc0*/  @P2 PRMT R14, RZ, 0x5410, R116 ;  /* 0x00005410ff0e2816 */ /* 0x000fca0000000074 */
[----:B------:R-:W-:Y:S02]  /*1dd0*/  @P2 FADD.FTZ R13, R14, R13 ;  /* 0x0000000d0e0d2221 */ /* 0x000fe40000010000 */
.L_x_16362:
[----:B------:R-:W-:Y:S05]  /*1de0*/  BSYNC B1 ;  /* 0x0000000000017941 */ /* 0x000fea0003800000 */
.L_x_16360:
[----:B------:R-:W-:Y:S01]  /*1df0*/  BSSY B1, `(.L_x_16363) ;  /* 0x000000c000017945 */ /* 0x000fe20003800000 */
[----:B------:R-:W-:Y:S05]  /*1e00*/  @P3 BRA `(.L_x_16364) ;  /* 0x0000004000003947 */ /* 0x000fea0003800000 */
[----:B------:R-:W-:Y:S01]  /*1e10*/  MOV R14, RZ ;  /* 0x000000ff000e7202 */ /* 0x000fe20000000f00 */
[----:B------:R-:W-:Y:S05]  /*1e20*/  @!P2 BRA `(.L_x_16365) ;  /* 0x000000800000a947 */ /* 0x000fea0003800000 */
[----:B-----5:R-:W-:Y:S01]  /*1e30*/  PRMT R14, RZ, 0x7610, R116 ;  /* 0x00007610ff0e7816 */ /* 0x020fe20000000074 */
[----:B------:R-:W-:Y:S05]  /*1e40*/  BRA `(.L_x_16365) ;  /* 0x0000006000007947 */ /* 0x000fea0003800000 */
.L_x_16364:
[----:B------:R-:W2:Y:S01]  /*1e50*/  LDL R15, [R1+0x114] ;  /* 0x00011400010f7983 */ /* 0x000ea20000100800 */
[----:B-----5:R-:W-:-:S05]  /*1e60*/  PRMT R14, RZ, 0x7610, R112 ;  /* 0x00007610ff0e7816 */ /* 0x020fca0000000070 */
[----:B------:R-:W-:-:S04]  /*1e70*/  FMUL.FTZ R14, R14, c[0x0][0x1ec] ;  /* 0x00007b000e0e7a20 */ /* 0x000fc80000410000 */
[----:B--2---:R-:W-:Y:S01]  /*1e80*/  FMUL.FTZ R14, R15, R14 ;  /* 0x0000000e0f0e7220 */ /* 0x004fe20000410000 */
[----:B------:R-:W-:-:S05]  /*1e90*/  @P2 PRMT R15, RZ, 0x7610, R116 ;  /* 0x00007610ff0f2816 */ /* 0x000fca0000000074 */
[----:B------:R-:W-:Y:S02]  /*1ea0*/  @P2 FADD.FTZ R14, R15, R14 ;  /* 0x0000000e0f0e2221 */ /* 0x000fe40000010000 */
.L_x_16365:
[----:B------:R-:W-:Y:S05]  /*1eb0*/  BSYNC B1 ;  /* 0x0000000000017941 */ /* 0x000fea0003800000 */
.L_x_16363:
[----:B------:R-:W-:Y:S01]  /*1ec0*/  BSSY B1, `(.L_x_16366) ;  /* 0x000000c000017945 */ /* 0x000fe20003800000 */
[----:B------:R-:W-:Y:S05]  /*1ed0*/  @P3 BRA `(.L_x_16367) ;  /* 0x0000004000003947 */ /* 0x000fea0003800000 */
[----:B------:R-:W-:Y:S01]  /*1ee0*/  HFMA2.MMA R15, -RZ, RZ, 0, 0 ;  /* 0x00000000ff0f7435 */ /* 0x000fe200000001ff */
[----:B------:R-:W-:Y:S05]  /*1ef0*/  @!P2 BRA `(.L_x_16368) ;  /* 0x000000800000a947 */ /* 0x000fea0003800000 */
[----:B-----5:R-:W-:Y:S01]  /*1f00*/  PRMT R15, RZ, 0x5410, R117 ;  /* 0x00005410ff0f7816 */ /* 0x020fe20000000075 */
[----:B------:R-:W-:Y:S05]  /*1f10*/  BRA `(.L_x_16368) ;  /* 0x0000006000007947 */ /* 0x000fea0003800000 */
.L_x_16367:
[----:B------:R-:W2:Y:S01]  /*1f20*/  LDL R16, [R1+0x118] ;  /* 0x0001180001107983 */ /* 0x000ea20000100800 */
[----:B-----5:R-:W-:-:S05]  /*1f30*/  PRMT R15, RZ, 0x5410, R113 ;  /* 0x00005410ff0f7816 */ /* 0x020fca0000000071 */
[----:B------:R-:W-:-:S04]  /*1f40*/  FMUL.FTZ R15, R15, c[0x0][0x1ec] ;  /* 0x00007b000f0f7a20 */ /* 0x000fc80000410000 */
[----:B--2---:R-:W-:Y:S01]  /*1f50*/  FMUL.FTZ R15, R16, R15 ;  /* 0x0000000f100f7220 */ /* 0x004fe20000410000 */
[----:B------:R-:W-:-:S05]  /*1f60*/  @P2 PRMT R16, RZ, 0x5410, R117 ;  /* 0x00005410ff102816 */ /* 0x000fca0000000075 */
[----:B------:R-:W-:Y:S02]  /*1f70*/  @P2 FADD.FTZ R15, R16, R15 ;  /* 0x0000000f100f2221 */ /* 0x000fe40000010000 */
.L_x_16368:
[----:B------:R-:W-:Y:S05]  /*1f80*/  BSYNC B1 ;  /* 0x0000000000017941 */ /* 0x000fea0003800000 */
.L_x_16366:
[----:B------:R-:W-:Y:S01]  /*1f90*/  BSSY B1, `(.L_x_16369) ;  /* 0x000000c000017945 */ /* 0x000fe20003800000 */
[----:B------:R-:W-:Y:S05]  /*1fa0*/  @P3 BRA `(.L_x_16370) ;  /* 0x0000004000003947 */ /* 0x000fea0003800000 */
[----:B------:R-:W-:Y:S01]  /*1fb0*/  MOV R16, RZ ;  /* 0x000000ff00107202 */ /* 0x000fe20000000f00 */
[----:B------:R-:W-:Y:S05]  /*1fc0*/  @!P2 BRA `(.L_x_16371) ;  /* 0x000000800000a947 */ /* 0x000fea0003800000 */
[----:B-----5:R-:W-:Y:S01]  /*1fd0*/  PRMT R16, RZ, 0x7610, R117 ;  /* 0x00007610ff107816 */ /* 0x020fe20000000075 */
[----:B------:R-:W-:Y:S05]  /*1fe0*/  BRA `(.L_x_16371) ;  /* 0x0000006000007947 */ /* 0x000fea0003800000 */
.L_x_16370:
[----:B------:R-:W2:Y:S01]  /*1ff0*/  LDL R17, [R1+0x11c] ;  /* 0x00011c0001117983 */ /* 0x000ea20000100800 */
[----:B-----5:R-:W-:-:S05]  /*2000*/  PRMT R16, RZ, 0x7610, R113 ;  /* 0x00007610ff107816 */ /* 0x020fca0000000071 */
[----:B------:R-:W-:-:S04]  /*2010*/  FMUL.FTZ R16, R16, c[0x0][0x1ec] ;  /* 0x00007b0010107a20 */ /* 0x000fc80000410000 */
[----:B--2---:R-:W-:Y:S01]  /*2020*/  FMUL.FTZ R16, R17, R16 ;  /* 0x0000001011107220 */ /* 0x004fe20000410000 */
[----:B------:R-:W-:-:S05]  /*2030*/  @P2 PRMT R17, RZ, 0x7610, R117 ;  /* 0x00007610ff112816 */ /* 0x000fca0000000075 */
[----:B------:R-:W-:Y:S02]  /*2040*/  @P2 FADD.FTZ R16, R17, R16 ;  /* 0x0000001011102221 */ /* 0x000fe40000010000 */
.L_x_16371:
[----:B------:R-:W-:Y:S05]  /*2050*/  BSYNC B1 ;  /* 0x0000000000017941 */ /* 0x000fea0003800000 */
.L_x_16369:
[----:B------:R-:W-:Y:S01]  /*2060*/  BSSY B1, `(.L_x_16372) ;  /* 0x000000c000017945 */ /* 0x000fe20003800000 */
[----:B------:R-:W-:Y:S05]  /*2070*/  @P3 BRA `(.L_x_16373) ;  /* 0x0000004000003947 */ /* 0x000fea0003800000 */
[----:B------:R-:W-:Y:S01]  /*2080*/  HFMA2.MMA R17, -RZ, RZ, 0, 0 ;  /* 0x00000000ff117435 */ /* 0x000fe200000001ff */
[----:B------:R-:W-:Y:S05]  /*2090*/  @!P2 BRA `(.L_x_16374) ;  /* 0x000000800000a947 */ /* 0x000fea0003800000 */
[----:B-----5:R-:W-:Y:S01]  /*20a0*/  PRMT R17, RZ, 0x5410, R118 ;  /* 0x00005410ff117816 */ /* 0x020fe20000000076 */
[----:B------:R-:W-:Y:S05]  /*20b0*/  BRA `(.L_x_16374) ;  /* 0x0000006000007947 */ /* 0x000fea0003800000 */
.L_x_16373:
[----:B------:R-:W2:Y:S01]  /*20c0*/  LDL R18, [R1+0x120] ;  /* 0x0001200001127983 */ /* 0x000ea20000100800 */
[----:B-----5:R-:W-:-:S05]  /*20d0*/  PRMT R17, RZ, 0x5410, R114 ;  /* 0x00005410ff117816 */ /* 0x020fca0000000072 */
[----:B------:R-:W-:-:S04]  /*20e0*/  FMUL.FTZ R17, R17, c[0x0][0x1ec] ;  /* 0x00007b0011117a20 */ /* 0x000fc80000410000 */
[----:B--2---:R-:W-:Y:S01]  /*20f0*/  FMUL.FTZ R17, R18, R17 ;  /* 0x0000001112117220 */ /* 0x004fe20000410000 */
[----:B------:R-:W-:-:S05]  /*2100*/  @P2 PRMT R18, RZ, 0x5410, R118 ;  /* 0x00005410ff122816 */ /* 0x000fca0000000076 */
[----:B------:R-:W-:Y:S02]  /*2110*/  @P2 FADD.FTZ R17, R18, R17 ;  /* 0x0000001112112221 */ /* 0x000fe40000010000 */
.L_x_16374:
[----:B------:R-:W-:Y:S05]  /*2120*/  BSYNC B1 ;  /* 0x0000000000017941 */ /* 0x000fea0003800000 */
.L_x_16372:
[----:B------:R-:W-:Y:S01]  /*2130*/  BSSY B1, `(.L_x_16375) ;  /* 0x000000c000017945 */ /* 0x000fe20003800000 */
[----:B------:R-:W-:Y:S05]  /*2140*/  @P3 BRA `(.L_x_16376) ;  /* 0x0000004000003947 */ /* 0x000fea0003800000 */
[----:B------:R-:W-:Y:S01]  /*2150*/  MOV R18, RZ ;  /* 0x000000ff00127202 */ /* 0x000fe20000000f00 */
[----:B------:R-:W-:Y:S05]  /*2160*/  @!P2 BRA `(.L_x_16377) ;  /* 0x000000800000a947 */ /* 0x000fea0003800000 */
[----:B-----5:R-:W-:Y:S01]  /*2170*/  PRMT R18, RZ, 0x7610, R118 ;  /* 0x00007610ff127816 */ /* 0x020fe20000000076 */
[----:B------:R-:W-:Y:S05]  /*2180*/  BRA `(.L_x_16377) ;  /* 0x0000006000007947 */ /* 0x000fea0003800000 */
.L_x_16376:
[----:B------:R-:W2:Y:S01]  /*2190*/  LDL R19, [R1+0x124] ;  /* 0x0001240001137983 */ /* 0x000ea20000100800 */
[----:B-----5:R-:W-:-:S05]  /*21a0*/  PRMT R18, RZ, 0x7610, R114 ;  /* 0x00007610ff127816 */ /* 0x020fca0000000072 */
[----:B------:R-:W-:-:S04]  /*21b0*/  FMUL.FTZ R18, R18, c[0x0][0x1ec] ;  /* 0x00007b0012127a20 */ /* 0x000fc80000410000 */
[----:B--2---:R-:W-:Y:S01]  /*21c0*/  FMUL.FTZ R18, R19, R18 ;  /* 0x0000001213127220 */ /* 0x004fe20000410000 */
[----:B------:R-:W-:-:S05]  /*21d0*/  @P2 PRMT R19, RZ, 0x7610, R118 ;  /* 0x00007610ff132816 */ /* 0x000fca0000000076 */
[----:B------:R-:W-:Y:S02]  /*21e0*/  @P2 FADD.FTZ R18, R19, R18 ;  /* 0x0000001213122221 */ /* 0x000fe40000010000 */
.L_x_16377:
[----:B------:R-:W-:Y:S05]  /*21f0*/  BSYNC B1 ;  /* 0x0000000000017941 */ /* 0x000fea0003800000 */
.L_x_16375:
[----:B------:R-:W-:Y:S01]  /*2200*/  BSSY B1, `(.L_x_16378) ;  /* 0x000000c000017945 */ /* 0x000fe20003800000 */
[----:B------:R-:W-:Y:S05]  /*2210*/  @P3 BRA `(.L_x_16379) ;  /* 0x0000004000003947 */ /* 0x000fea0003800000 */
[----:B------:R-:W-:Y:S01]  /*2220*/  HFMA2.MMA R19, -RZ, RZ, 0, 0 ;  /* 0x00000000ff137435 */ /* 0x000fe200000001ff */
[----:B------:R-:W-:Y:S05]  /*2230*/  @!P2 BRA `(.L_x_16380) ;  /* 0x000000800000a947 */ /* 0x000fea0003800000 */
[----:B-----5:R-:W-:Y:S01]  /*2240*/  PRMT R19, RZ, 0x5410, R119 ;  /* 0x00005410ff137816 */ /* 0x020fe20000000077 */
[----:B------:R-:W-:Y:S05]  /*2250*/  BRA `(.L_x_16380) ;  /* 0x0000006000007947 */ /* 0x000fea0003800000 */
.L_x_16379:
[----:B------:R-:W2:Y:S01]  /*2260*/  LDL R20, [R1+0x128] ;  /* 0x0001280001147983 */ /* 0x000ea20000100800 */
[----:B-----5:R-:W-:-:S05]  /*2270*/  PRMT R19, RZ, 0x5410, R115 ;  /* 0x00005410ff137816 */ /* 0x020fca0000000073 */
[----:B------:R-:W-:-:S04]  /*2280*/  FMUL.FTZ R19, R19, c[0x0][0x1ec] ;  /* 0x00007b0013137a20 */ /* 0x000fc80000410000 */
[----:B--2---:R-:W-:Y:S01]  /*2290*/  FMUL.FTZ R19, R20, R19 ;  /* 0x0000001314137220 */ /* 0x004fe20000410000 */
[----:B------:R-:W-:-:S05]  /*22a0*/  @P2 PRMT R20, RZ, 0x5410, R119 ;  /* 0x00005410ff142816 */ /* 0x000fca0000000077 */
[----:B------:R-:W-:Y:S02]  /*22b0*/  @P2 FADD.FTZ R19, R20, R19 ;  /* 0x0000001314132221 */ /* 0x000fe40000010000 */
.L_x_16380:
[----:B------:R-:W-:Y:S05]  /*22c0*/  BSYNC B1 ;  /* 0x0000000000017941 */ /* 0x000fea0003800000 */
.L_x_16378:
[----:B------:R-:W-:Y:S01]  /*22d0*/  BSSY B1, `(.L_x_16381) ;  /* 0x000000c000017945 */ /* 0x000fe20003800000 */
[----:B------:R-:W-:Y:S05]  /*22e0*/  @P3 BRA `(.L_x_16382) ;  /* 0x0000004000003947 */ /* 0x000fea0003800000 */
[----:B------:R-:W-:Y:S01]  /*22f0*/  MOV R20, RZ ;  /* 0x000000ff00147202 */ /* 0x000fe20000000f00 */
[----:B------:R-:W-:Y:S05]  /*2300*/  @!P2 BRA `(.L_x_16383) ;  /* 0x000000800000a947 */ /* 0x000fea0003800000 */
[----:B-----5:R-:W-:Y:S01]  /*2310*/  PRMT R20, RZ, 0x7610, R119 ;  /* 0x00007610ff147816 */ /* 0x020fe20000000077 */
[----:B------:R-:W-:Y:S05]  /*2320*/  BRA `(.L_x_16383) ;  /* 0x0000006000007947 */ /* 0x000fea0003800000 */
.L_x_16382:
[----:B-1----:R-:W2:Y:S01]  /*2330*/  LDL R120, [R1+0x12c] ;  /* 0x00012c0001787983 */ /* 0x002ea20000100800 */
[----:B-----5:R-:W-:-:S05]  /*2340*/  PRMT R20, RZ, 0x7610, R115 ;  /* 0x00007610ff147816 */ /* 0x020fca0000000073 */
[----:B------:R-:W-:-:S04]  /*2350*/  FMUL.FTZ R20, R20, c[0x0][0x1ec] ;  /* 0x00007b0014147a20 */ /* 0x000fc80000410000 */
[----:B--2---:R-:W-:Y:S01]  /*2360*/  FMUL.FTZ R20, R120, R20 ;  /* 0x0000001478147220 */ /* 0x004fe20000410000 */
[----:B------:R-:W-:-:S05]  /*2370*/  @P2 PRMT R120, RZ, 0x7610, R119 ;  /* 0x00007610ff782816 */ /* 0x000fca0000000077 */
[----:B------:R-:W-:Y:S02]  /*2380*/  @P2 FADD.FTZ R20, R120, R20 ;  /* 0x0000001478142221 */ /* 0x000fe40000010000 */
.L_x_16383:
[----:B------:R-:W-:Y:S05]  /*2390*/  BSYNC B1 ;  /* 0x0000000000017941 */ /* 0x000fea0003800000 */
.L_x_16381:
        /* <DEDUP_REMOVED lines=9> */
.L_x_16359:
[----:B------:R-:W-:Y:S05]  /*2430*/  BSYNC B0 ;  /* 0x0000000000007941 */ /* 0x000fea0003800000 */
.L_x_16358:
        /* <DEDUP_REMOVED lines=18> */
.L_x_16387:
[----:B0-----:R-:W2:Y:S01]  /*2560*/  LDL R22, [R1+0xf0] ;  /* 0x0000f00001167983 */ /* 0x001ea20000100800 */
[----:B-----5:R-:W-:-:S05]  /*2570*/  PRMT R21, RZ, 0x5410, R112 ;  /* 0x00005410ff157816 */ /* 0x020fca0000000070 */
[----:B------:R-:W-:-:S04]  /*2580*/  FMUL.FTZ R21, R21, c[0x0][0x1ec] ;  /* 0x00007b0015157a20 */ /* 0x000fc80000410000 */
[----:B--2---:R-:W-:Y:S01]  /*2590*/  FMUL.FTZ R21, R22, R21 ;  /* 0x0000001516157220 */ /* 0x004fe20000410000 */
[----:B------:R-:W-:-:S05]  /*25a0*/  @P2 PRMT R22, RZ, 0x5410, R116 ;  /* 0x00005410ff162816 */ /* 0x000fca0000000074 */
[----:B------:R-:W-:Y:S02]  /*25b0*/  @P2 FADD.FTZ R21, R22, R21 ;  /* 0x0000001516152221 */ /* 0x000fe40000010000 */
.L_x_16388:
[----:B------:R-:W-:Y:S05]  /*25c0*/  BSYNC B1 ;  /* 0x0000000000017941 */ /* 0x000fea0003800000 */
.L_x_16386:
[----:B------:R-:W-:Y:S01]  /*25d0*/  BSSY B1, `(.L_x_16389) ;  /* 0x000000c000017945 */ /* 0x000fe20003800000 */
[----:B------:R-:W-:Y:S05]  /*25e0*/  @P3 BRA `(.L_x_16390) ;  /* 0x0000004000003947 */ /* 0x000fea0003800000 */
[----:B------:R-:W-:Y:S01]  /*25f0*/  MOV R22, RZ ;  /* 0x000000ff00167202 */ /* 0x000fe20000000f00 */
[----:B------:R-:W-:Y:S05]  /*2600*/  @!P2 BRA `(.L_x_16391) ;  /* 0x000000800000a947 */ /* 0x000fea0003800000 */
[----:B-----5:R-:W-:Y:S01]  /*2610*/  PRMT R22, RZ, 0x7610, R116 ;  /* 0x00007610ff167816 */ /* 0x020fe20000000074 */
[----:B------:R-:W-:Y:S05]  /*2620*/  BRA `(.L_x_16391) ;  /* 0x0000006000007947 */ /* 0x000fea0003800000 */
.L_x_16390:
[----:B------:R-:W2:Y:S01]  /*2630*/  LDL R23, [R1+0xf4] ;  /* 0x0000f40001177983 */ /* 0x000ea20000100800 */
[----:B-----5:R-:W-:-:S05]  /*2640*/  PRMT R22, RZ, 0x7610, R112 ;  /* 0x00007610ff167816 */ /* 0x020fca0000000070 */
[----:B------:R-:W-:-:S04]  /*2650*/  FMUL.FTZ R22, R22, c[0x0][0x1ec] ;  /* 0x00007b0016167a20 */ /* 0x000fc80000410000 */
[----:B--2---:R-:W-:Y:S01]  /*2660*/  FMUL.FTZ R22, R23, R22 ;  /* 0x0000001617167220 */ /* 0x004fe20000410000 */
[----:B------:R-:W-:-:S05]  /*2670*/  @P2 PRMT R23, RZ, 0x7610, R116 ;  /* 0x00007610ff172816 */ /* 0x000fca0000000074 */
[----:B------:R-:W-:Y:S02]  /*2680*/  @P2 FADD.FTZ R22, R23, R22 ;  /* 0x0000001617162221 */ /* 0x000fe40000010000 */
.L_x_16391:
[----:B------:R-:W-:Y:S05]  /*2690*/  BSYNC B1 ;  /* 0x0000000000017941 */ /* 0x000fea0003800000 */
.L_x_16389:
[----:B------:R-:W-:Y:S01]  /*26a0*/  BSSY B1, `(.L_x_16392) ;  /* 0x000000c000017945 */ /* 0x000fe20003800000 */
[----:B------:R-:W-:Y:S05]  /*26b0*/  @P3 BRA `(.L_x_16393) ;  /* 0x0000004000003947 */ /* 0x000fea0003800000 */
[----:B------:R-:W-:Y:S01]  /*26c0*/  HFMA2.MMA R23, -RZ, RZ, 0, 0 ;  /* 0x00000000ff177435 */ /* 0x000fe200000001ff */
[----:B------:R-:W-:Y:S05]  /*26d0*/  @!P2 BRA `(.L_x_16394) ;  /* 0x000000800000a947 */ /* 0x000fea0003800000 */
[----:B-----5:R-:W-:Y:S01]  /*26e0*/  PRMT R23, RZ, 0x5410, R117 ;  /* 0x00005410ff177816 */ /* 0x020fe20000000075 */
[----:B------:R-:W-:Y:S05]  /*26f0*/  BRA `(.L_x_16394) ;  /* 0x0000006000007947 */ /* 0x000fea0003800000 */
.L_x_16393:
[----:B------:R-:W2:Y:S01]  /*2700*/  LDL R24, [R1+0xf8] ;  /* 0x0000f80001187983 */ /* 0x000ea20000100800 */
[----:B-----5:R-:W-:-:S05]  /*2710*/  PRMT R23, RZ, 0x5410, R113 ;  /* 0x00005410ff177816 */ /* 0x020fca0000000071 */
[----:B------:R-:W-:-:S04]  /*2720*/  FMUL.FTZ R23, R23, c[0x0][0x1ec] ;  /* 0x00007b0017177a20 */ /* 0x000fc80000410000 */
[----:B--2---:R-:W-:Y:S01]  /*2730*/  FMUL.FTZ R23, R24, R23 ;  /* 0x0000001718177220 */ /* 0x004fe20000410000 */
[----:B------:R-:W-:-:S05]  /*2740*/  @P2 PRMT R24, RZ, 0x5410, R117 ;  /* 0x00005410ff182816 */ /* 0x000fca0000000075 */
[----:B------:R-:W-:Y:S02]  /*2750*/  @P2 FADD.FTZ R23, R24, R23 ;  /* 0x0000001718172221 */ /* 0x000fe40000010000 */
.L_x_16394:
[----:B------:R-:W-:Y:S05]  /*2760*/  BSYNC B1 ;  /* 0x0000000000017941 */ /* 0x000fea0003800000 */
.L_x_16392:
[----:B------:R-:W-:Y:S01]  /*2770*/  BSSY B1, `(.L_x_16395) ;  /* 0x000000c000017945 */ /* 0x000fe20003800000 */
[----:B------:R-:W-:Y:S05]  /*2780*/  @P3 BRA `(.L_x_16396) ;  /* 0x0000004000003947 */ /* 0x000fea0003800000 */
[----:B------:R-:W-:Y:S01]  /*2790*/  MOV R24, RZ ;  /* 0x000000ff00187202 */ /* 0x000fe20000000f00 */
[----:B------:R-:W-:Y:S05]  /*27a0*/  @!P2 BRA `(.L_x_16397) ;  /* 0x000000800000a947 */ /* 0x000fea0003800000 */
[----:B-----5:R-:W-:Y:S01]  /*27b0*/  PRMT R24, RZ, 0x7610, R117 ;  /* 0x00007610ff187816 */ /* 0x020fe20000000075 */
[----:B------:R-:W-:Y:S05]  /*27c0*/  BRA `(.L_x_16397) ;  /* 0x0000006000007947 */ /* 0x000fea0003800000 */
.L_x_16396:
[----:B------:R-:W2:Y:S01]  /*27d0*/  LDL R25, [R1+0xfc] ;  /* 0x0000fc0001197983 */ /* 0x000ea20000100800 */
[----:B-----5:R-:W-:-:S05]  /*27e0*/  PRMT R24, RZ, 0x7610, R113 ;  /* 0x00007610ff187816 */ /* 0x020fca0000000071 */
[----:B------:R-:W-:-:S04]  /*27f0*/  FMUL.FTZ R24, R24, c[0x0][0x1ec] ;  /* 0x00007b0018187a20 */ /* 0x000fc80000410000 */
[----:B--2---:R-:W-:Y:S01]  /*2800*/  FMUL.FTZ R24, R25, R24 ;  /* 0x0000001819187220 */ /* 0x004fe20000410000 */
[----:B------:R-:W-:-:S05]  /*2810*/  @P2 PRMT R25, RZ, 0x7610, R117 ;  /* 0x00007610ff192816 */ /* 0x000fca0000000075 */
[----:B------:R-:W-:Y:S02]  /*2820*/  @P2 FADD.FTZ R24, R25, R24 ;  /* 0x0000001819182221 */ /* 0x000fe40000010000 */
.L_x_16397:
[----:B------:R-:W-:Y:S05]  /*2830*/  BSYNC B1 ;  /* 0x0000000000017941 */ /* 0x000fea0003800000 */
.L_x_16395:
[----:B------:R-:W-:Y:S01]  /*2840*/  BSSY B1, `(.L_x_16398) ;  /* 0x000000c000017945 */ /* 0x000fe20003800000 */
[----:B------:R-:W-:Y:S05]  /*2850*/  @P3 BRA `(.L_x_16399) ;  /* 0x0000004000003947 */ /* 0x000fea0003800000 */
[----:B------:R-:W-:Y:S01]  /*2860*/  HFMA2.MMA R25, -RZ, RZ, 0, 0 ;  /* 0x00000000ff197435 */ /* 0x000fe200000001ff */
[----:B------:R-:W-:Y:S05]  /*2870*/  @!P2 BRA `(.L_x_16400) ;  /* 0x000000800000a947 */ /* 0x000fea0003800000 */
[----:B-----5:R-:W-:Y:S01]  /*2880*/  PRMT R25, RZ, 0x5410, R118 ;  /* 0x00005410ff197816 */ /* 0x020fe20000000076 */
[----:B------:R-:W-:Y:S05]  /*2890*/  BRA `(.L_x_16400) ;  /* 0x0000006000007947 */ /* 0x000fea0003800000 */
.L_x_16399:
[----:B------:R-:W2:Y:S01]  /*28a0*/  LDL R26, [R1+0x100] ;  /* 0x00010000011a7983 */ /* 0x000ea20000100800 */
[----:B-----5:R-:W-:-:S05]  /*28b0*/  PRMT R25, RZ, 0x5410, R114 ;  /* 0x00005410ff197816 */ /* 0x020fca0000000072 */
[----:B------:R-:W-:-:S04]  /*28c0*/  FMUL.FTZ R25, R25, c[0x0][0x1ec] ;  /* 0x00007b0019197a20 */ /* 0x000fc80000410000 */
[----:B--2---:R-:W-:Y:S01]  /*28d0*/  FMUL.FTZ R25, R26, R25 ;  /* 0x000000191a197220 */ /* 0x004fe20000410000 */
[----:B------:R-:W-:-:S05]  /*28e0*/  @P2 PRMT R26, RZ, 0x5410, R118 ;  /* 0x00005410ff1a2816 */ /* 0x000fca0000000076 */
[----:B------:R-:W-:Y:S02]  /*28f0*/  @P2 FADD.FTZ R25, R26, R25 ;  /* 0x000000191a192221 */ /* 0x000fe40000010000 */
.L_x_16400:
[----:B------:R-:W-:Y:S05]  /*2900*/  BSYNC B1 ;  /* 0x0000000000017941 */ /* 0x000fea0003800000 */
.L_x_16398:
[----:B------:R-:W-:Y:S01]  /*2910*/  BSSY B1, `(.L_x_16401) ;  /* 0x000000c000017945 */ /* 0x000fe20003800000 */
[----:B------:R-:W-:Y:S05]  /*2920*/  @P3 BRA `(.L_x_16402) ;  /* 0x0000004000003947 */ /* 0x000fea0003800000 */
[----:B------:R-:W-:Y:S01]  /*2930*/  MOV R26, RZ ;  /* 0x000000ff001a7202 */ /* 0x000fe20000000f00 */
[----:B------:R-:W-:Y:S05]  /*2940*/  @!P2 BRA `(.L_x_16403) ;  /* 0x000000800000a947 */ /* 0x000fea0003800000 */
[----:B-----5:R-:W-:Y:S01]  /*2950*/  PRMT R26, RZ, 0x7610, R118 ;  /* 0x00007610ff1a7816 */ /* 0x020fe20000000076 */
[----:B------:R-:W-:Y:S05]  /*2960*/  BRA `(.L_x_16403) ;  /* 0x0000006000007947 */ /* 0x000fea0003800000 */
.L_x_16402:
[----:B------:R-:W2:Y:S01]  /*2970*/  LDL R27, [R1+0x104] ;  /* 0x00010400011b7983 */ /* 0x000ea20000100800 */
[----:B-----5:R-:W-:-:S05]  /*2980*/  PRMT R26, RZ, 0x7610, R114 ;  /* 0x00007610ff1a7816 */ /* 0x020fca0000000072 */
[----:B------:R-:W-:-:S04]  /*2990*/  FMUL.FTZ R26, R26, c[0x0][0x1ec] ;  /* 0x00007b001a1a7a20 */ /* 0x000fc80000410000 */
[----:B--2---:R-:W-:Y:S01]  /*29a0*/  FMUL.FTZ R26, R27, R26 ;  /* 0x0000001a1b1a7220 */ /* 0x004fe20000410000 */
[----:B------:R-:W-:-:S05]  /*29b0*/  @P2 PRMT R27, RZ, 0x7610, R118 ;  /* 0x00007610ff1b2816 */ /* 0x000fca0000000076 */
[----:B------:R-:W-:Y:S02]  /*29c0*/  @P2 FADD.FTZ R26, R27, R26 ;  /* 0x0000001a1b1a2221 */ /* 0x000fe40000010000 */
.L_x_16403:
[----:B------:R-:W-:Y:S05]  /*29d0*/  BSYNC B1 ;  /* 0x0000000000017941 */ /* 0x000fea0003800000 */
.L_x_16401:
[----:B------:R-:W-:Y:S01]  /*29e0*/  BSSY B1, `(.L_x_16404) ;  /* 0x000000c000017945 */ /* 0x000fe20003800000 */
[----:B------:R-:W-:Y:S05]  /*29f0*/  @P3 BRA `(.L_x_16405) ;  /* 0x0000004000003947 */ /* 0x000fea0003800000 */
[----:B------:R-:W-:Y:S01]  /*2a00*/  HFMA2.MMA R27, -RZ, RZ, 0, 0 ;  /* 0x00000000ff1b7435 */ /* 0x000fe200000001ff */
[----:B------:R-:W-:Y:S05]  /*2a10*/  @!P2 BRA `(.L_x_16406) ;  /* 0x000000800000a947 */ /* 0x000fea0003800000 */
[----:B-----5:R-:W-:Y:S01]  /*2a20*/  PRMT R27, RZ, 0x5410, R119 ;  /* 0x00005410ff1b7816 */ /* 0x020fe20000000077 */
[----:B------:R-:W-:Y:S05]  /*2a30*/  BRA `(.L_x_16406) ;  /* 0x0000006000007947 */ /* 0x000fea0003800000 */
.L_x_16405:
[----:B------:R-:W2:Y:S01]  /*2a40*/  LDL R28, [R1+0x108] ;  /* 0x00010800011c7983 */ /* 0x000ea20000100800 */
[----:B-----5:R-:W-:-:S05]  /*2a50*/  PRMT R27, RZ, 0x5410, R115 ;  /* 0x00005410ff1b7816 */ /* 0x020fca0000000073 */
[----:B------:R-:W-:-:S04]  /*2a60*/  FMUL.FTZ R27, R27, c[0x0][0x1ec] ;  /* 0x00007b001b1b7a20 */ /* 0x000fc80000410000 */
[----:B--2---:R-:W-:Y:S01]  /*2a70*/  FMUL.FTZ R27, R28, R27 ;  /* 0x0000001b1c1b7220 */ /* 0x004fe20000410000 */
[----:B------:R-:W-:-:S05]  /*2a80*/  @P2 PRMT R28, RZ, 0x5410, R119 ;  /* 0x00005410ff1c2816 */ /* 0x000fca0000000077 */
[----:B------:R-:W-:Y:S02]  /*2a90*/  @P2 FADD.FTZ R27, R28, R27 ;  /* 0x0000001b1c1b2221 */ /* 0x000fe40000010000 */
.L_x_16406:
[----:B------:R-:W-:Y:S05]  /*2aa0*/  BSYNC B1 ;  /* 0x0000000000017941 */ /* 0x000fea0003800000 */
.L_x_16404:
[----:B------:R-:W-:Y:S01]  /*2ab0*/  BSSY B1, `(.L_x_16407) ;  /* 0x000000c000017945 */ /* 0x000fe20003800000 */
[----:B------:R-:W-:Y:S05]  /*2ac0*/  @P3 BRA `(.L_x_16408) ;  /* 0x0000004000003947 */ /* 0x000fea0003800000 */
[----:B------:R-:W-:Y:S01]  /*2ad0*/  MOV R28, RZ ;  /* 0x000000ff001c7202 */ /* 0x000fe20000000f00 */
[----:B------:R-:W-:Y:S05]  /*2ae0*/  @!P2 BRA `(.L_x_16409) ;  /* 0x000000800000a947 */ /* 0x000fea0003800000 */
[----:B-----5:R-:W-:Y:S01]  /*2af0*/  PRMT R28, RZ, 0x7610, R119 ;  /* 0x00007610ff1c7816 */ /* 0x020fe20000000077 */
[----:B------:R-:W-:Y:S05]  /*2b00*/  BRA `(.L_x_16409) ;  /* 0x0000006000007947 */ /* 0x000fea0003800000 */
.L_x_16408:
[----:B-1----:R-:W2:Y:S01]  /*2b10*/  LDL R120, [R1+0x10c] ;  /* 0x00010c0001787983 */ /* 0x002ea20000100800 */
[----:B-----5:R-:W-:-:S05]  /*2b20*/  PRMT R28, RZ, 0x7610, R115 ;  /* 0x00007610ff1c7816 */ /* 0x020fca0000000073 */
[----:B------:R-:W-:-:S04]  /*2b30*/  FMUL.FTZ R28, R28, c[0x0][0x1ec] ;  /* 0x00007b001c1c7a20 */ /* 0x000fc80000410000 */
[----:B--2---:R-:W-:Y:S01]  /*2b40*/  FMUL.FTZ R28, R120, R28 ;  /* 0x0000001c781c7220 */ /* 0x004fe20000410000 */
[----:B------:R-:W-:-:S05]  /*2b50*/  @P2 PRMT R120, RZ, 0x7610, R119 ;  /* 0x00007610ff782816 */ /* 0x000fca0000000077 */
[----:B------:R-:W-:Y:S02]  /*2b60*/  @P2 FADD.FTZ R28, R120, R28 ;  /* 0x0000001c781c2221 */ /* 0x000fe40000010000 */
.L_x_16409:
[----:B------:R-:W-:Y:S05]  /*2b70*/  BSYNC B1 ;  /* 0x0000000000017941 */ /* 0x000fea0003800000 */
.L_x_16407:
        /* <DEDUP_REMOVED lines=9> */
.L_x_16385:
[----:B------:R-:W-:Y:S05]  /*2c10*/  BSYNC B0 ;  /* 0x0000000000007941 */ /* 0x000fea0003800000 */
.L_x_16384:
        /* <DEDUP_REMOVED lines=8> */
[----:B--2---:R-:W-:-:S05]  /*2ca0*/  @P2 MOV R30, 0x10 ;  /* 0x00000010001e2802 */ /* 0x004fca0000000f00 */
[----:B------:R-:W-:-:S05]  /*2cb0*/  @P2 IMAD.WIDE.U32 R30, R184, R30, c[0x0][0x180] ;  /* 0x00006000b81e2625 */ /* 0x000fca00078e001e */
        /* <DEDUP_REMOVED lines=8> */
.L_x_16413:
[----:B--2---:R-:W2:Y:S01]  /*2d40*/  LDL R30, [R1+0xd0] ;  /* 0x0000d000011e7983 */ /* 0x004ea20000100800 */
[----:B-----5:R-:W-:-:S05]  /*2d50*/  PRMT R29, RZ, 0x5410, R112 ;  /* 0x00005410ff1d7816 */ /* 0x020fca0000000070 */
[----:B------:R-:W-:-:S04]  /*2d60*/  FMUL.FTZ R29, R29, c[0x0][0x1ec] ;  /* 0x00007b001d1d7a20 */ /* 0x000fc80000410000 */
[----:B--2---:R-:W-:Y:S01]  /*2d70*/  FMUL.FTZ R29, R30, R29 ;  /* 0x0000001d1e1d7220 */ /* 0x004fe20000410000 */
[----:B------:R-:W-:-:S05]  /*2d80*/  @P2 PRMT R30, RZ, 0x5410, R116 ;  /* 0x00005410ff1e2816 */ /* 0x000fca0000000074 */
[----:B------:R-:W-:Y:S02]  /*2d90*/  @P2 FADD.FTZ R29, R30, R29 ;  /* 0x0000001d1e1d2221 */ /* 0x000fe40000010000 */
.L_x_16414:
[----:B------:R-:W-:Y:S05]  /*2da0*/  BSYNC B1 ;  /* 0x0000000000017941 */ /* 0x000fea0003800000 */
.L_x_16412:
[----:B------:R-:W-:Y:S01]  /*2db0*/  BSSY B1, `(.L_x_16415) ;  /* 0x000000c000017945 */ /* 0x000fe20003800000 */
[----:B------:R-:W-:Y:S05]  /*2dc0*/  @P3 BRA `(.L_x_16416) ;  /* 0x0000004000003947 */ /* 0x000fea0003800000 */
[----:B------:R-:W-:Y:S01]  /*2dd0*/  MOV R30, RZ ;  /* 0x000000ff001e7202 */ /* 0x000fe20000000f00 */
[----:B------:R-:W-:Y:S05]  /*2de0*/  @!P2 BRA `(.L_x_16417) ;  /* 0x000000800000a947 */ /* 0x000fea0003800000 */
[----:B-----5:R-:W-:Y:S01]  /*2df0*/  PRMT R30, RZ, 0x7610, R116 ;  /* 0x00007610ff1e7816 */ /* 0x020fe20000000074 */
[----:B------:R-:W-:Y:S05]  /*2e00*/  BRA `(.L_x_16417) ;  /* 0x0000006000007947 */ /* 0x000fea0003800000 */
.L_x_16416:
[----:B------:R-:W2:Y:S01]  /*2e10*/  LDL R31, [R1+0xd4] ;  /* 0x0000d400011f7983 */ /* 0x000ea20000100800 */
[----:B-----5:R-:W-:-:S05]  /*2e20*/  PRMT R30, RZ, 0x7610, R112 ;  /* 0x00007610ff1e7816 */ /* 0x020fca0000000070 */
[----:B------:R-:W-:-:S04]  /*2e30*/  FMUL.FTZ R30, R30, c[0x0][0x1ec] ;  /* 0x00007b001e1e7a20 */ /* 0x000fc80000410000 */
[----:B--2---:R-:W-:Y:S01]  /*2e40*/  FMUL.FTZ R30, R31, R30 ;  /* 0x0000001e1f1e7220 */ /* 0x004fe20000410000 */
[----:B------:R-:W-:-:S05]  /*2e50*/  @P2 PRMT R31, RZ, 0x7610, R116 ;  /* 0x00007610ff1f2816 */ /* 0x000fca0000000074 */
[----:B------:R-:W-:Y:S02]  /*2e60*/  @P2 FADD.FTZ R30, R31, R30 ;  /* 0x0000001e1f1e2221 */ /* 0x000fe40000010000 */
.L_x_16417:
[----:B------:R-:W-:Y:S05]  /*2e70*/  BSYNC B1 ;  /* 0x0000000000017941 */ /* 0x000fea0003800000 */
.L_x_16415:
[----:B------:R-:W-:Y:S01]  /*2e80*/  BSSY B1, `(.L_x_16418) ;  /* 0x000000c000017945 */ /* 0x000fe20003800000 */
[----:B------:R-:W-:Y:S05]  /*2e90*/  @P3 BRA `(.L_x_16419) ;  /* 0x0000004000003947 */ /* 0x000fea0003800000 */
[----:B------:R-:W-:Y:S01]  /*2ea0*/  HFMA2.MMA R31, -RZ, RZ, 0, 0 ;  /* 0x00000000ff1f7435 */ /* 0x000fe200000001ff */
[----:B------:R-:W-:Y:S05]  /*2eb0*/  @!P2 BRA `(.L_x_16420) ;  /* 0x000000800000a947 */ /* 0x000fea0003800000 */
[----:B-----5:R-:W-:Y:S01]  /*2ec0*/  PRMT R31, RZ, 0x5410, R117 ;  /* 0x00005410ff1f7816 */ /* 0x020fe20000000075 */
[----:B------:R-:W-:Y:S05]  /*2ed0*/  BRA `(.L_x_16420) ;  /* 0x0000006000007947 */ /* 0x000fea0003800000 */
.L_x_16419:
[----:B------:R-:W2:Y:S01]  /*2ee0*/  LDL R32, [R1+0xd8] ;  /* 0x0000d80001207983 */ /* 0x000ea20000100800 */
[----:B-----5:R-:W-:-:S05]  /*2ef0*/  PRMT R31, RZ, 0x5410, R113 ;  /* 0x00005410ff1f7816 */ /* 0x020fca0000000071 */
[----:B------:R-:W-:-:S04]  /*2f00*/  FMUL.FTZ R31, R31, c[0x0][0x1ec] ;  /* 0x00007b001f1f7a20 */ /* 0x000fc80000410000 */
[----:B--2---:R-:W-:Y:S01]  /*2f10*/  FMUL.FTZ R31, R32, R31 ;  /* 0x0000001f201f7220 */ /* 0x004fe20000410000 */
[----:B------:R-:W-:-:S05]  /*2f20*/  @P2 PRMT R32, RZ, 0x5410, R117 ;  /* 0x00005410ff202816 */ /* 0x000fca0000000075 */
[----:B------:R-:W-:Y:S02]  /*2f30*/  @P2 FADD.FTZ R31, R32, R31 ;  /* 0x0000001f201f2221 */ /* 0x000fe40000010000 */
.L_x_16420:
[----:B------:R-:W-:Y:S05]  /*2f40*/  BSYNC B1 ;  /* 0x0000000000017941 */ /* 0x000fea0003800000 */
.L_x_16418:
[----:B------:R-:W-:Y:S01]  /*2f50*/  BSSY B1, `(.L_x_16421) ;  /* 0x000000c000017945 */ /* 0x000fe20003800000 */
[----:B------:R-:W-:Y:S05]  /*2f60*/  @P3 BRA `(.L_x_16422) ;  /* 0x0000004000003947 */ /* 0x000fea0003800000 */
[----:B------:R-:W-:Y:S01]  /*2f70*/  MOV R32, RZ ;  /* 0x000000ff00207202 */ /* 0x000fe20000000f00 */
[----:B------:R-:W-:Y:S05]  /*2f80*/  @!P2 BRA `(.L_x_16423) ;  /* 0x000000800000a947 */ /* 0x000fea0003800000 */
[----:B-----5:R-:W-:Y:S01]  /*2f90*/  PRMT R32, RZ, 0x7610, R117 ;  /* 0x00007610ff207816 */ /* 0x020fe20000000075 */
[----:B------:R-:W-:Y:S05]  /*2fa0*/  BRA `(.L_x_16423) ;  /* 0x0000006000007947 */ /* 0x000fea0003800000 */
.L_x_16422:
[----:B------:R-:W2:Y:S01]  /*2fb0*/  LDL R33, [R1+0xdc] ;  /* 0x0000dc0001217983 */ /* 0x000ea20000100800 */
[----:B-----5:R-:W-:-:S05]  /*2fc0*/  PRMT R32, RZ, 0x7610, R113 ;  /* 0x00007610ff207816 */ /* 0x020fca0000000071 */
[----:B------:R-:W-:-:S04]  /*2fd0*/  FMUL.FTZ R32, R32, c[0x0][0x1ec] ;  /* 0x00007b0020207a20 */ /* 0x000fc80000410000 */
[----:B--2---:R-:W-:Y:S01]  /*2fe0*/  FMUL.FTZ R32, R33, R32 ;  /* 0x0000002021207220 */ /* 0x004fe20000410000 */
[----:B------:R-:W-:-:S05]  /*2ff0*/  @P2 PRMT R33, RZ, 0x7610, R117 ;  /* 0x00007610ff212816 */ /* 0x000fca0000000075 */
[----:B------:R-:W-:Y:S02]  /*3000*/  @P2 FADD.FTZ R32, R33, R32 ;  /* 0x0000002021202221 */ /* 0x000fe40000010000 */
.L_x_16423:
[----:B------:R-:W-:Y:S05]  /*3010*/  BSYNC B1 ;  /* 0x0000000000017941 */ /* 0x000fea0003800000 */
.L_x_16421:
[----:B------:R-:W-:Y:S01]  /*3020*/  BSSY B1, `(.L_x_16424) ;  /* 0x000000c000017945 */ /* 0x000fe20003800000 */
[----:B------:R-:W-:Y:S05]  /*3030*/  @P3 BRA `(.L_x_16425) ;  /* 0x0000004000003947 */ /* 0x000fea0003800000 */
[----:B------:R-:W-:Y:S01]  /*3040*/  HFMA2.MMA R33, -RZ, RZ, 0, 0 ;  /* 0x00000000ff217435 */ /* 0x000fe200000001ff */
[----:B------:R-:W-:Y:S05]  /*3050*/  @!P2 BRA `(.L_x_16426) ;  /* 0x000000800000a947 */ /* 0x000fea0003800000 */
[----:B-----5:R-:W-:Y:S01]  /*3060*/  PRMT R33, RZ, 0x5410, R118 ;  /* 0x00005410ff217816 */ /* 0x020fe20000000076 */
[----:B------:R-:W-:Y:S05]  /*3070*/  BRA `(.L_x_16426) ;  /* 0x0000006000007947 */ /* 0x000fea0003800000 */
.L_x_16425:
[----:B------:R-:W2:Y:S01]  /*3080*/  LDL R34, [R1+0xe0] ;  /* 0x0000e00001227983 */ /* 0x000ea20000100800 */
[----:B-----5:R-:W-:-:S05]  /*3090*/  PRMT R33, RZ, 0x5410, R114 ;  /* 0x00005410ff217816 */ /* 0x020fca0000000072 */
[----:B------:R-:W-:-:S04]  /*30a0*/  FMUL.FTZ R33, R33, c[0x0][0x1ec] ;  /* 0x00007b0021217a20 */ /* 0x000fc80000410000 */
[----:B--2---:R-:W-:Y:S01]  /*30b0*/  FMUL.FTZ R33, R34, R33 ;  /* 0x0000002122217220 */ /* 0x004fe20000410000 */
[----:B------:R-:W-:-:S05]  /*30c0*/  @P2 PRMT R34, RZ, 0x5410, R118 ;  /* 0x00005410ff222816 */ /* 0x000fca0000000076 */
[----:B------:R-:W-:Y:S02]  /*30d0*/  @P2 FADD.FTZ R33, R34, R33 ;  /* 0x0000002122212221 */ /* 0x000fe40000010000 */
.L_x_16426:
[----:B------:R-:W-:Y:S05]  /*30e0*/  BSYNC B1 ;  /* 0x0000000000017941 */ /* 0x000fea0003800000 */
.L_x_16424:
[----:B------:R-:W-:Y:S01]  /*30f0*/  BSSY B1, `(.L_x_16427) ;  /* 0x000000c000017945 */ /* 0x000fe20003800000 */
[----:B------:R-:W-:Y:S05]  /*3100*/  @P3 BRA `(.L_x_16428) ;  /* 0x0000004000003947 */ /* 0x000fea0003800000 */
[----:B------:R-:W-:Y:S01]  /*3110*/  MOV R34, RZ ;  /* 0x000000ff00227202 */ /* 0x000fe20000000f00 */
[----:B------:R-:W-:Y:S05]  /*3120*/  @!P2 BRA `(.L_x_16429) ;  /* 0x000000800000a947 */ /* 0x000fea0003800000 */
[----:B-----5:R-:W-:Y:S01]  /*3130*/  PRMT R34, RZ, 0x7610, R118 ;  /* 0x00007610ff227816 */ /* 0x020fe20000000076 */
[----:B------:R-:W-:Y:S05]  /*3140*/  BRA `(.L_x_16429) ;  /* 0x0000006000007947 */ /* 0x000fea0003800000 */
.L_x_16428:
[----:B------:R-:W2:Y:S01]  /*3150*/  LDL R35, [R1+0xe4] ;  /* 0x0000e40001237983 */ /* 0x000ea20000100800 */
[----:B-----5:R-:W-:-:S05]  /*3160*/  PRMT R34, RZ, 0x7610, R114 ;  /* 0x00007610ff227816 */ /* 0x020fca0000000072 */
[----:B------:R-:W-:-:S04]  /*3170*/  FMUL.FTZ R34, R34, c[0x0][0x1ec] ;  /* 0x00007b0022227a20 */ /* 0x000fc80000410000 */
[----:B--2---:R-:W-:Y:S01]  /*3180*/  FMUL.FTZ R34, R35, R34 ;  /* 0x0000002223227220 */ /* 0x004fe20000410000 */
[----:B------:R-:W-:-:S05]  /*3190*/  @P2 PRMT R35, RZ, 0x7610, R118 ;  /* 0x00007610ff232816 */ /* 0x000fca0000000076 */
[----:B------:R-:W-:Y:S02]  /*31a0*/  @P2 FADD.FTZ R34, R35, R34 ;  /* 0x0000002223222221 */ /* 0x000fe40000010000 */
.L_x_16429:
[----:B------:R-:W-:Y:S05]  /*31b0*/  BSYNC B1 ;  /* 0x0000000000017941 */ /* 0x000fea0003800000 */
.L_x_16427:
[----:B------:R-:W-:Y:S01]  /*31c0*/  BSSY B1, `(.L_x_16430) ;  /* 0x000000c000017945 */ /* 0x000fe20003800000 */
[----:B------:R-:W-:Y:S05]  /*31d0*/  @P3 BRA `(.L_x_16431) ;  /* 0x0000004000003947 */ /* 0x000fea0003800000 */
[----:B------:R-:W-:Y:S01]  /*31e0*/  HFMA2.MMA R35, -RZ, RZ, 0, 0 ;  /* 0x00000000ff237435 */ /* 0x000fe200000001ff */
[----:B------:R-:W-:Y:S05]  /*31f0*/  @!P2 BRA `(.L_x_16432) ;  /* 0x000000800000a947 */ /* 0x000fea0003800000 */
[----:B-----5:R-:W-:Y:S01]  /*3200*/  PRMT R35, RZ, 0x5410, R119 ;  /* 0x00005410ff237816 */ /* 0x020fe20000000077 */
[----:B------:R-:W-:Y:S05]  /*3210*/  BRA `(.L_x_16432) ;  /* 0x0000006000007947 */ /* 0x000fea0003800000 */
.L_x_16431:
[----:B------:R-:W2:Y:S01]  /*3220*/  LDL R36, [R1+0xe8] ;  /* 0x0000e80001247983 */ /* 0x000ea20000100800 */
[----:B-----5:R-:W-:-:S05]  /*3230*/  PRMT R35, RZ, 0x5410, R115 ;  /* 0x00005410ff237816 */ /* 0x020fca0000000073 */
[----:B------:R-:W-:-:S04]  /*3240*/  FMUL.FTZ R35, R35, c[0x0][0x1ec] ;  /* 0x00007b0023237a20 */ /* 0x000fc80000410000 */
[----:B--2---:R-:W-:Y:S01]  /*3250*/  FMUL.FTZ R35, R36, R35 ;  /* 0x0000002324237220 */ /* 0x004fe20000410000 */
[----:B------:R-:W-:-:S05]  /*3260*/  @P2 PRMT R36, RZ, 0x5410, R119 ;  /* 0x00005410ff242816 */ /* 0x000fca0000000077 */
[----:B------:R-:W-:Y:S02]  /*3270*/  @P2 FADD.FTZ R35, R36, R35 ;  /* 0x0000002324232221 */ /* 0x000fe40000010000 */
.L_x_16432:
[----:B------:R-:W-:Y:S05]  /*3280*/  BSYNC B1 ;  /* 0x0000000000017941 */ /* 0x000fea0003800000 */
.L_x_16430:
[----:B------:R-:W-:Y:S01]  /*3290*/  BSSY B1, `(.L_x_16433) ;  /* 0x000000c000017945 */ /* 0x000fe20003800000 */
[----:B------:R-:W-:Y:S05]  /*32a0*/  @P3 BRA `(.L_x_16434) ;  /* 0x0000004000003947 */ /* 0x000fea0003800000 */
[----:B------:R-:W-:Y:S01]  /*32b0*/  MOV R36, RZ ;  /* 0x000000ff00247202 */ /* 0x000fe20000000f00 */
[----:B------:R-:W-:Y:S05]  /*32c0*/  @!P2 BRA `(.L_x_16435) ;  /* 0x000000800000a947 */ /* 0x000fea0003800000 */
[----:B-----5:R-:W-:Y:S01]  /*32d0*/  PRMT R36, RZ, 0x7610, R119 ;  /* 0x00007610ff247816 */ /* 0x020fe20000000077 */
[----:B------:R-:W-:Y:S05]  /*32e0*/  BRA `(.L_x_16435) ;  /* 0x0000006000007947 */ /* 0x000fea0003800000 */
.L_x_16434:
[----:B01----:R-:W2:Y:S01]  /*32f0*/  LDL R120, [R1+0xec] ;  /* 0x0000ec0001787983 */ /* 0x003ea20000100800 */
[----:B-----5:R-:W-:-:S05]  /*3300*/  PRMT R36, RZ, 0x7610, R115 ;  /* 0x00007610ff247816 */ /* 0x020fca0000000073 */
[----:B------:R-:W-:-:S04]  /*3310*/  FMUL.FTZ R36, R36, c[0x0][0x1ec] ;  /* 0x00007b0024247a20 */ /* 0x000fc80000410000 */
[----:B--2---:R-:W-:Y:S01]  /*3320*/  FMUL.FTZ R36, R120, R36 ;  /* 0x0000002478247220 */ /* 0x004fe20000410000 */
[----:B------:R-:W-:-:S05]  /*3330*/  @P2 PRMT R120, RZ, 0x7610, R119 ;  /* 0x00007610ff782816 */ /* 0x000fca0000000077 */
[----:B------:R-:W-:Y:S02]  /*3340*/  @P2 FADD.FTZ R36, R120, R36 ;  /* 0x0000002478242221 */ /* 0x000fe40000010000 */
.L_x_16435:
[----:B------:R-:W-:Y:S05]  /*3350*/  BSYNC B1 ;  /* 0x0000000000017941 */ /* 0x000fea0003800000 */
.L_x_16433:
        /* <DEDUP_REMOVED lines=9> */
.L_x_16411:
[----:B------:R-:W-:Y:S05]  /*33f0*/  BSYNC B0 ;  /* 0x0000000000007941 */ /* 0x000fea0003800000 */
.L_x_16410:
        /* <DEDUP_REMOVED lines=18> */
.L_x_16439:
[----:B--2---:R-:W2:Y:S01]  /*3520*/  LDL R38, [R1+0xb0] ;  /* 0x0000b00001267983 */ /* 0x004ea20000100800 */
[----:B-----5:R-:W-:-:S05]  /*3530*/  PRMT R37, RZ, 0x5410, R112 ;  /* 0x00005410ff257816 */ /* 0x020fca0000000070 */
[----:B------:R-:W-:-:S04]  /*3540*/  FMUL.FTZ R37, R37, c[0x0][0x1ec] ;  /* 0x00007b0025257a20 */ /* 0x000fc80000410000 */
[----:B--2---:R-:W-:Y:S01]  /*3550*/  FMUL.FTZ R37, R38, R37 ;  /* 0x0000002526257220 */ /* 0x004fe20000410000 */
[----:B------:R-:W-:-:S05]  /*3560*/  @P2 PRMT R38, RZ, 0x5410, R116 ;  /* 0x00005410ff262816 */ /* 0x000fca0000000074 */
[----:B------:R-:W-:Y:S02]  /*3570*/  @P2 FADD.FTZ R37, R38, R37 ;  /* 0x0000002526252221 */ /* 0x000fe40000010000 */
.L_x_16440:
[----:B------:R-:W-:Y:S05]  /*3580*/  BSYNC B1 ;  /* 0x0000000000017941 */ /* 0x000fea0003800000 */
.L_x_16438:
[----:B------:R-:W-:Y:S01]  /*3590*/  BSSY B1, `(.L_x_16441) ;  /* 0x000000c000017945 */ /* 0x000fe20003800000 */
[----:B------:R-:W-:Y:S05]  /*35a0*/  @P3 BRA `(.L_x_16442) ;  /* 0x0000004000003947 */ /* 0x000fea0003800000 */
[----:B------:R-:W-:Y:S01]  /*35b0*/  MOV R38, RZ ;  /* 0x000000ff00267202 */ /* 0x000fe20000000f00 */
[----:B------:R-:W-:Y:S05]  /*35c0*/  @!P2 BRA `(.L_x_16443) ;  /* 0x000000800000a947 */ /* 0x000fea0003800000 */
[----:B-----5:R-:W-:Y:S01]  /*35d0*/  PRMT R38, RZ, 0x7610, R116 ;  /* 0x00007610ff267816 */ /* 0x020fe20000000074 */
[----:B------:R-:W-:Y:S05]  /*35e0*/  BRA `(.L_x_16443) ;  /* 0x0000006000007947 */ /* 0x000fea0003800000 */
.L_x_16442:
[----:B------:R-:W2:Y:S01]  /*35f0*/  LDL R39, [R1+0xb4] ;  /* 0x0000b40001277983 */ /* 0x000ea20000100800 */
[----:B-----5:R-:W-:-:S05]  /*3600*/  PRMT R38, RZ, 0x7610, R112 ;  /* 0x00007610ff267816 */ /* 0x020fca0000000070 */
[----:B------:R-:W-:-:S04]  /*3610*/  FMUL.FTZ R38, R38, c[0x0][0x1ec] ;  /* 0x00007b0026267a20 */ /* 0x000fc80000410000 */
[----:B--2---:R-:W-:Y:S01]  /*3620*/  FMUL.FTZ R38, R39, R38 ;  /* 0x0000002627267220 */ /* 0x004fe20000410000 */
[----:B------:R-:W-:-:S05]  /*3630*/  @P2 PRMT R39, RZ, 0x7610, R116 ;  /* 0x00007610ff272816 */ /* 0x000fca0000000074 */
[----:B------:R-:W-:Y:S02]  /*3640*/  @P2 FADD.FTZ R38, R39, R38 ;  /* 0x0000002627262221 */ /* 0x000fe40000010000 */
.L_x_16443:
[----:B------:R-:W-:Y:S05]  /*3650*/  BSYNC B1 ;  /* 0x0000000000017941 */ /* 0x000fea0003800000 */
.L_x_16441:
[----:B------:R-:W-:Y:S01]  /*3660*/  BSSY B1, `(.L_x_16444) ;  /* 0x000000c000017945 */ /* 0x000fe20003800000 */
[----:B------:R-:W-:Y:S05]  /*3670*/  @P3 BRA `(.L_x_16445) ;  /* 0x0000004000003947 */ /* 0x000fea0003800000 */
[----:B------:R-:W-:Y:S01]  /*3680*/  HFMA2.MMA R39, -RZ, RZ, 0, 0 ;  /* 0x00000000ff277435 */ /* 0x000fe200000001ff */
[----:B------:R-:W-:Y:S05]  /*3690*/  @!P2 BRA `(.L_x_16446) ;  /* 0x000000800000a947 */ /* 0x000fea0003800000 */
[----:B-----5:R-:W-:Y:S01]  /*36a0*/  PRMT R39, RZ, 0x5410, R117 ;  /* 0x00005410ff277816 */ /* 0x020fe20000000075 */
[----:B------:R-:W-:Y:S05]  /*36b0*/  BRA `(.L_x_16446) ;  /* 0x0000006000007947 */ /* 0x000fea0003800000 */
.L_x_16445:
[----:B------:R-:W2:Y:S01]  /*36c0*/  LDL R40, [R1+0xb8] ;  /* 0x0000b80001287983 */ /* 0x000ea20000100800 */
[----:B-----5:R-:W-:-:S05]  /*36d0*/  PRMT R39, RZ, 0x5410, R113 ;  /* 0x00005410ff277816 */ /* 0x020fca0000000071 */
[----:B------:R-:W-:-:S04]  /*36e0*/  FMUL.FTZ R39, R39, c[0x0][0x1ec] ;  /* 0x00007b0027277a20 */ /* 0x000fc80000410000 */
[----:B--2---:R-:W-:Y:S01]  /*36f0*/  FMUL.FTZ R39, R40, R39 ;  /* 0x0000002728277220 */ /* 0x004fe20000410000 */
[----:B------:R-:W-:-:S05]  /*3700*/  @P2 PRMT R40, RZ, 0x5410, R117 ;  /* 0x00005410ff282816 */ /* 0x000fca0000000075 */
[----:B------:R-:W-:Y:S02]  /*3710*/  @P2 FADD.FTZ R39, R40, R39 ;  /* 0x0000002728272221 */ /* 0x000fe40000010000 */
.L_x_16446:
[----:B------:R-:W-:Y:S05]  /*3720*/  BSYNC B1 ;  /* 0x0000000000017941 */ /* 0x000fea0003800000 */
.L_x_16444:
[----:B------:R-:W-:Y:S01]  /*3730*/  BSSY B1, `(.L_x_16447) ;  /* 0x000000c000017945 */ /* 0x000fe20003800000 */
[----:B------:R-:W-:Y:S05]  /*3740*/  @P3 BRA `(.L_x_16448) ;  /* 0x0000004000003947 */ /* 0x000fea0003800000 */
[----:B------:R-:W-:Y:S01]  /*3750*/  MOV R40, RZ ;  /* 0x000000ff00287202 */ /* 0x000fe20000000f00 */
[----:B------:R-:W-:Y:S05]  /*3760*/  @!P2 BRA `(.L_x_16449) ;  /* 0x000000800000a947 */ /* 0x000fea0003800000 */
[----:B-----5:R-:W-:Y:S01]  /*3770*/  PRMT R40, RZ, 0x7610, R117 ;  /* 0x00007610ff287816 */ /* 0x020fe20000000075 */
[----:B------:R-:W-:Y:S05]  /*3780*/  BRA `(.L_x_16449) ;  /* 0x0000006000007947 */ /* 0x000fea0003800000 */
.L_x_16448:
[----:B------:R-:W2:Y:S01]  /*3790*/  LDL R41, [R1+0xbc] ;  /* 0x0000bc0001297983 */ /* 0x000ea20000100800 */
[----:B-----5:R-:W-:-:S05]  /*37a0*/  PRMT R40, RZ, 0x7610, R113 ;  /* 0x00007610ff287816 */ /* 0x020fca0000000071 */
[----:B------:R-:W-:-:S04]  /*37b0*/  FMUL.FTZ R40, R40, c[0x0][0x1ec] ;  /* 0x00007b0028287a20 */ /* 0x000fc80000410000 */
[----:B--2---:R-:W-:Y:S01]  /*37c0*/  FMUL.FTZ R40, R41, R40 ;  /* 0x0000002829287220 */ /* 0x004fe20000410000 */
[----:B------:R-:W-:-:S05]  /*37d0*/  @P2 PRMT R41, RZ, 0x7610, R117 ;  /* 0x00007610ff292816 */ /* 0x000fca0000000075 */
[----:B------:R-:W-:Y:S02]  /*37e0*/  @P2 FADD.FTZ R40, R41, R40 ;  /* 0x0000002829282221 */ /* 0x000fe40000010000 */
.L_x_16449:
[----:B------:R-:W-:Y:S05]  /*37f0*/  BSYNC B1 ;  /* 0x0000000000017941 */ /* 0x000fea0003800000 */
.L_x_16447:
[----:B------:R-:W-:Y:S01]  /*3800*/  BSSY B1, `(.L_x_16450) ;  /* 0x000000c000017945 */ /* 0x000fe20003800000 */
[----:B------:R-:W-:Y:S05]  /*3810*/  @P3 BRA `(.L_x_16451) ;  /* 0x0000004000003947 */ /* 0x000fea0003800000 */
[----:B------:R-:W-:Y:S01]  /*3820*/  HFMA2.MMA R41, -RZ, RZ, 0, 0 ;  /* 0x00000000ff297435 */ /* 0x000fe200000001ff */
[----:B------:R-:W-:Y:S05]  /*3830*/  @!P2 BRA `(.L_x_16452) ;  /* 0x000000800000a947 */ /* 0x000fea0003800000 */
[----:B-----5:R-:W-:Y:S01]  /*3840*/  PRMT R41, RZ, 0x5410, R118 ;  /* 0x00005410ff297816 */ /* 0x020fe20000000076 */
[----:B------:R-:W-:Y:S05]  /*3850*/  BRA `(.L_x_16452) ;  /* 0x0000006000007947 */ /* 0x000fea0003800000 */
.L_x_16451:
[----:B------:R-:W2:Y:S01]  /*3860*/  LDL R42, [R1+0xc0] ;  /* 0x0000c000012a7983 */ /* 0x000ea20000100800 */
[----:B-----5:R-:W-:-:S05]  /*3870*/  PRMT R41, RZ, 0x5410, R114 ;  /* 0x00005410ff297816 */ /* 0x020fca0000000072 */
[----:B------:R-:W-:-:S04]  /*3880*/  FMUL.FTZ R41, R41, c[0x0][0x1ec] ;  /* 0x00007b0029297a20 */ /* 0x000fc80000410000 */
[----:B--2---:R-:W-:Y:S01]  /*3890*/  FMUL.FTZ R41, R42, R41 ;  /* 0x000000292a297220 */ /* 0x004fe20000410000 */
[----:B------:R-:W-:-:S05]  /*38a0*/  @P2 PRMT R42, RZ, 0x5410, R118 ;  /* 0x00005410ff2a2816 */ /* 0x000fca0000000076 */
[----:B------:R-:W-:Y:S02]  /*38b0*/  @P2 FADD.FTZ R41, R42, R41 ;  /* 0x000000292a292221 */ /* 0x000fe40000010000 */
.L_x_16452:
[----:B------:R-:W-:Y:S05]  /*38c0*/  BSYNC B1 ;  /* 0x0000000000017941 */ /* 0x000fea0003800000 */
.L_x_16450:
[----:B------:R-:W-:Y:S01]  /*38d0*/  BSSY B1, `(.L_x_16453) ;  /* 0x000000c000017945 */ /* 0x000fe20003800000 */
[----:B------:R-:W-:Y:S05]  /*38e0*/  @P3 BRA `(.L_x_16454) ;  /* 0x0000004000003947 */ /* 0x000fea0003800000 */
[----:B------:R-:W-:Y:S01]  /*38f0*/  MOV R42, RZ ;  /* 0x000000ff002a7202 */ /* 0x000fe20000000f00 */
[----:B------:R-:W-:Y:S05]  /*3900*/  @!P2 BRA `(.L_x_16455) ;  /* 0x000000800000a947 */ /* 0x000fea0003800000 */
[----:B-----5:R-:W-:Y:S01]  /*3910*/  PRMT R42, RZ, 0x7610, R118 ;  /* 0x00007610ff2a7816 */ /* 0x020fe20000000076 */
[----:B------:R-:W-:Y:S05]  /*3920*/  BRA `(.L_x_16455) ;  /* 0x0000006000007947 */ /* 0x000fea0003800000 */
.L_x_16454:
[----:B------:R-:W2:Y:S01]  /*3930*/  LDL R43, [R1+0xc4] ;  /* 0x0000c400012b7983 */ /* 0x000ea20000100800 */
[----:B-----5:R-:W-:-:S05]  /*3940*/  PRMT R42, RZ, 0x7610, R114 ;  /* 0x00007610ff2a7816 */ /* 0x020fca0000000072 */
[----:B------:R-:W-:-:S04]  /*3950*/  FMUL.FTZ R42, R42, c[0x0][0x1ec] ;  /* 0x00007b002a2a7a20 */ /* 0x000fc80000410000 */
[----:B--2---:R-:W-:Y:S01]  /*3960*/  FMUL.FTZ R42, R43, R42 ;  /* 0x0000002a2b2a7220 */ /* 0x004fe20000410000 */
[----:B------:R-:W-:-:S05]  /*3970*/  @P2 PRMT R43, RZ, 0x7610, R118 ;  /* 0x00007610ff2b2816 */ /* 0x000fca0000000076 */
[----:B------:R-:W-:Y:S02]  /*3980*/  @P2 FADD.FTZ R42, R43, R42 ;  /* 0x0000002a2b2a2221 */ /* 0x000fe40000010000 */
.L_x_16455:
[----:B------:R-:W-:Y:S05]  /*3990*/  BSYNC B1 ;  /* 0x0000000000017941 */ /* 0x000fea0003800000 */
.L_x_16453:
[----:B------:R-:W-:Y:S01]  /*39a0*/  BSSY B1, `(.L_x_16456) ;  /* 0x000000c000017945 */ /* 0x000fe20003800000 */
[----:B------:R-:W-:Y:S05]  /*39b0*/  @P3 BRA `(.L_x_16457) ;  /* 0x0000004000003947 */ /* 0x000fea0003800000 */
[----:B------:R-:W-:Y:S01]  /*39c0*/  HFMA2.MMA R43, -RZ, RZ, 0, 0 ;  /* 0x00000000ff2b7435 */ /* 0x000fe200000001ff */
[----:B------:R-:W-:Y:S05]  /*39d0*/  @!P2 BRA `(.L_x_16458) ;  /* 0x000000800000a947 */ /* 0x000fea0003800000 */
[----:B-----5:R-:W-:Y:S01]  /*39e0*/  PRMT R43, RZ, 0x5410, R119 ;  /* 0x00005410ff2b7816 */ /* 0x020fe20000000077 */
[----:B------:R-:W-:Y:S05]  /*39f0*/  BRA `(.L_x_16458) ;  /* 0x0000006000007947 */ /* 0x000fea0003800000 */
.L_x_16457:
[----:B01----:R-:W2:Y:S01]  /*3a00*/  LDL R120, [R1+0xc8] ;  /* 0x0000c80001787983 */ /* 0x003ea20000100800 */
[----:B-----5:R-:W-:-:S05]  /*3a10*/  PRMT R43, RZ, 0x5410, R115 ;  /* 0x00005410ff2b7816 */ /* 0x020fca0000000073 */
[----:B------:R-:W-:-:S04]  /*3a20*/  FMUL.FTZ R43, R43, c[0x0][0x1ec] ;  /* 0x00007b002b2b7a20 */ /* 0x000fc80000410000 */
[----:B--2---:R-:W-:Y:S01]  /*3a30*/  FMUL.FTZ R43, R120, R43 ;  /* 0x0000002b782b7220 */ /* 0x004fe20000410000 */
[----:B------:R-:W-:-:S05]  /*3a40*/  @P2 PRMT R120, RZ, 0x5410, R119 ;  /* 0x00005410ff782816 */ /* 0x000fca0000000077 */
[----:B------:R-:W-:Y:S02]  /*3a50*/  @P2 FADD.FTZ R43, R120, R43 ;  /* 0x0000002b782b2221 */ /* 0x000fe40000010000 */
.L_x_16458:
[----:B------:R-:W-:Y:S05]  /*3a60*/  BSYNC B1 ;  /* 0x0000000000017941 */ /* 0x000fea0003800000 */
.L_x_16456:
[----:B------:R-:W-:Y:S01]  /*3a70*/  BSSY B1, `(.L_x_16459) ;  /* 0x000000c000017945 */ /* 0x000fe20003800000 */
[----:B------:R-:W-:Y:S05]  /*3a80*/  @P3 BRA `(.L_x_16460) ;  /* 0x0000004000003947 */ /* 0x000fea0003800000 */
[----:B------:R-:W-:Y:S01]  /*3a90*/  MOV R124, RZ ;  /* 0x000000ff007c7202 */ /* 0x000fe20000000f00 */
[----:B------:R-:W-:Y:S05]  /*3aa0*/  @!P2 BRA `(.L_x_16461) ;  /* 0x000000800000a947 */ /* 0x000fea0003800000 */
[----:B-----5:R-:W-:Y:S01]  /*3ab0*/  PRMT R124, RZ, 0x7610, R119 ;  /* 0x00007610ff7c7816 */ /* 0x020fe20000000077 */
[----:B------:R-:W-:Y:S05]  /*3ac0*/  BRA `(.L_x_16461) ;  /* 0x0000006000007947 */ /* 0x000fea0003800000 */
.L_x_16460:
[----:B01----:R-:W2:Y:S01]  /*3ad0*/  LDL R121, [R1+0xcc] ;  /* 0x0000cc0001797983 */ /* 0x003ea20000100800 */
[----:B-----5:R-:W-:-:S05]  /*3ae0*/  PRMT R120, RZ, 0x7610, R115 ;  /* 0x00007610ff787816 */ /* 0x020fca0000000073 */
[----:B------:R-:W-:-:S04]  /*3af0*/  FMUL.FTZ R120, R120, c[0x0][0x1ec] ;  /* 0x00007b0078787a20 */ /* 0x000fc80000410000 */
[----:B--2---:R-:W-:Y:S01]  /*3b00*/  FMUL.FTZ R124, R121, R120 ;  /* 0x00000078797c7220 */ /* 0x004fe20000410000 */
[----:B------:R-:W-:-:S05]  /*3b10*/  @P2 PRMT R120, RZ, 0x7610, R119 ;  /* 0x00007610ff782816 */ /* 0x000fca0000000077 */
[----:B------:R-:W-:Y:S02]  /*3b20*/  @P2 FADD.FTZ R124, R120, R124 ;  /* 0x0000007c787c2221 */ /* 0x000fe40000010000 */
.L_x_16461:
[----:B------:R-:W-:Y:S05]  /*3b30*/  BSYNC B1 ;  /* 0x0000000000017941 */ /* 0x000fea0003800000 */
.L_x_16459:
        /* <DEDUP_REMOVED lines=9> */
.L_x_16437:
[----:B------:R-:W-:Y:S05]  /*3bd0*/  BSYNC B0 ;  /* 0x0000000000007941 */ /* 0x000fea0003800000 */
.L_x_16436:
        /* <DEDUP_REMOVED lines=18> */
.L_x_16465:
[----:B0-----:R-:W2:Y:S01]  /*3d00*/  LDL R121, [R1+0x90] ;  /* 0x0000900001797983 */ /* 0x001ea20000100800 */
[----:B-----5:R-:W-:-:S05]  /*3d10*/  PRMT R120, RZ, 0x5410, R112 ;  /* 0x00005410ff787816 */ /* 0x020fca0000000070 */
[----:B------:R-:W-:-:S04]  /*3d20*/  FMUL.FTZ R120, R120, c[0x0][0x1ec] ;  /* 0x00007b0078787a20 */ /* 0x000fc80000410000 */
[----:B--2---:R-:W-:Y:S01]  /*3d30*/  FMUL.FTZ R125, R121, R120 ;  /* 0x00000078797d7220 */ /* 0x004fe20000410000 */
[----:B------:R-:W-:-:S05]  /*3d40*/  @P2 PRMT R120, RZ, 0x5410, R116 ;  /* 0x00005410ff782816 */ /* 0x000fca0000000074 */
[----:B------:R-:W-:Y:S02]  /*3d50*/  @P2 FADD.FTZ R125, R120, R125 ;  /* 0x0000007d787d2221 */ /* 0x000fe40000010000 */
.L_x_16466:
[----:B------:R-:W-:Y:S05]  /*3d60*/  BSYNC B1 ;  /* 0x0000000000017941 */ /* 0x000fea0003800000 */
.L_x_16464:
[----:B------:R-:W-:Y:S01]  /*3d70*/  BSSY B1, `(.L_x_16467) ;  /* 0x000000c000017945 */ /* 0x000fe20003800000 */
[----:B------:R-:W-:Y:S05]  /*3d80*/  @P3 BRA `(.L_x_16468) ;  /* 0x0000004000003947 */ /* 0x000fea0003800000 */
[----:B------:R-:W-:Y:S01]  /*3d90*/  MOV R126, RZ ;  /* 0x000000ff007e7202 */ /* 0x000fe20000000f00 */
[----:B------:R-:W-:Y:S05]  /*3da0*/  @!P2 BRA `(.L_x_16469) ;  /* 0x000000800000a947 */ /* 0x000fea0003800000 */
[----:B-----5:R-:W-:Y:S01]  /*3db0*/  PRMT R126, RZ, 0x7610, R116 ;  /* 0x00007610ff7e7816 */ /* 0x020fe20000000074 */
[----:B------:R-:W-:Y:S05]  /*3dc0*/  BRA `(.L_x_16469) ;  /* 0x0000006000007947 */ /* 0x000fea0003800000 */
.L_x_16468:
[----:B------:R-:W2:Y:S01]  /*3dd0*/  LDL R121, [R1+0x94] ;  /* 0x0000940001797983 */ /* 0x000ea20000100800 */
[----:B-----5:R-:W-:-:S05]  /*3de0*/  PRMT R120, RZ, 0x7610, R112 ;  /* 0x00007610ff787816 */ /* 0x020fca0000000070 */
[----:B------:R-:W-:-:S04]  /*3df0*/  FMUL.FTZ R120, R120, c[0x0][0x1ec] ;  /* 0x00007b0078787a20 */ /* 0x000fc80000410000 */
[----:B--2---:R-:W-:Y:S01]  /*3e00*/  FMUL.FTZ R126, R121, R120 ;  /* 0x00000078797e7220 */ /* 0x004fe20000410000 */
[----:B------:R-:W-:-:S05]  /*3e10*/  @P2 PRMT R120, RZ, 0x7610, R116 ;  /* 0x00007610ff782816 */ /* 0x000fca0000000074 */
[----:B------:R-:W-:Y:S02]  /*3e20*/  @P2 FADD.FTZ R126, R120, R126 ;  /* 0x0000007e787e2221 */ /* 0x000fe40000010000 */
.L_x_16469:
[----:B------:R-:W-:Y:S05]  /*3e30*/  BSYNC B1 ;  /* 0x0000000000017941 */ /* 0x000fea0003800000 */
.L_x_16467:
[----:B------:R-:W-:Y:S01]  /*3e40*/  BSSY B1, `(.L_x_16470) ;  /* 0x000000c000017945 */ /* 0x000fe20003800000 */
[----:B------:R-:W-:Y:S05]  /*3e50*/  @P3 BRA `(.L_x_16471) ;  /* 0x0000004000003947 */ /* 0x000fea0003800000 */
[----:B------:R-:W-:Y:S01]  /*3e60*/  HFMA2.MMA R127, -RZ, RZ, 0, 0 ;  /* 0x00000000ff7f7435 */ /* 0x000fe200000001ff */
[----:B------:R-:W-:Y:S05]  /*3e70*/  @!P2 BRA `(.L_x_16472) ;  /* 0x000000800000a947 */ /* 0x000fea0003800000 */
[----:B-----5:R-:W-:Y:S01]  /*3e80*/  PRMT R127, RZ, 0x5410, R117 ;  /* 0x00005410ff7f7816 */ /* 0x020fe20000000075 */
[----:B------:R-:W-:Y:S05]  /*3e90*/  BRA `(.L_x_16472) ;  /* 0x0000006000007947 */ /* 0x000fea0003800000 */
.L_x_16471:
[----:B------:R-:W2:Y:S01]  /*3ea0*/  LDL R121, [R1+0x98] ;  /* 0x0000980001797983 */ /* 0x000ea20000100800 */
[----:B-----5:R-:W-:-:S05]  /*3eb0*/  PRMT R120, RZ, 0x5410, R113 ;  /* 0x00005410ff787816 */ /* 0x020fca0000000071 */
[----:B------:R-:W-:-:S04]  /*3ec0*/  FMUL.FTZ R120, R120, c[0x0][0x1ec] ;  /* 0x00007b0078787a20 */ /* 0x000fc80000410000 */
[----:B--2---:R-:W-:Y:S01]  /*3ed0*/  FMUL.FTZ R127, R121, R120 ;  /* 0x00000078797f7220 */ /* 0x004fe20000410000 */
[----:B------:R-:W-:-:S05]  /*3ee0*/  @P2 PRMT R120, RZ, 0x5410, R117 ;  /* 0x00005410ff782816 */ /* 0x000fca0000000075 */
[----:B------:R-:W-:Y:S02]  /*3ef0*/  @P2 FADD.FTZ R127, R120, R127 ;  /* 0x0000007f787f2221 */ /* 0x000fe40000010000 */
.L_x_16472:
[----:B------:R-:W-:Y:S05]  /*3f00*/  BSYNC B1 ;  /* 0x0000000000017941 */ /* 0x000fea0003800000 */
.L_x_16470:
[----:B------:R-:W-:Y:S01]  /*3f10*/  BSSY B1, `(.L_x_16473) ;  /* 0x000000c000017945 */ /* 0x000fe20003800000 */
[----:B------:R-:W-:Y:S05]  /*3f20*/  @P3 BRA `(.L_x_16474) ;  /* 0x0000004000003947 */ /* 0x000fea0003800000 */
[----:B------:R-:W-:Y:S01]  /*3f30*/  MOV R128, RZ ;  /* 0x000000ff00807202 */ /* 0x000fe20000000f00 */
[----:B------:R-:W-:Y:S05]  /*3f40*/  @!P2 BRA `(.L_x_16475) ;  /* 0x000000800000a947 */ /* 0x000fea0003800000 */
[----:B-----5:R-:W-:Y:S01]  /*3f50*/  PRMT R128, RZ, 0x7610, R117 ;  /* 0x00007610ff807816 */ /* 0x020fe20000000075 */
[----:B------:R-:W-:Y:S05]  /*3f60*/  BRA `(.L_x_16475) ;  /* 0x0000006000007947 */ /* 0x000fea0003800000 */
.L_x_16474:
[----:B------:R-:W2:Y:S01]  /*3f70*/  LDL R121, [R1+0x9c] ;  /* 0x00009c0001797983 */ /* 0x000ea20000100800 */
[----:B-----5:R-:W-:-:S05]  /*3f80*/  PRMT R120, RZ, 0x7610, R113 ;  /* 0x00007610ff787816 */ /* 0x020fca0000000071 */
[----:B------:R-:W-:-:S04]  /*3f90*/  FMUL.FTZ R120, R120, c[0x0][0x1ec] ;  /* 0x00007b0078787a20 */ /* 0x000fc80000410000 */
[----:B--2---:R-:W-:Y:S01]  /*3fa0*/  FMUL.FTZ R128, R121, R120 ;  /* 0x0000007879807220 */ /* 0x004fe20000410000 */
[----:B------:R-:W-:-:S05]  /*3fb0*/  @P2 PRMT R120, RZ, 0x7610, R117 ;  /* 0x00007610ff782816 */ /* 0x000fca0000000075 */
[----:B------:R-:W-:Y:S02]  /*3fc0*/  @P2 FADD.FTZ R128, R120, R128 ;  /* 0x0000008078802221 */ /* 0x000fe40000010000 */
.L_x_16475:
[----:B------:R-:W-:Y:S05]  /*3fd0*/  BSYNC B1 ;  /* 0x0000000000017941 */ /* 0x000fea0003800000 */
.L_x_16473:
[----:B------:R-:W-:Y:S01]  /*3fe0*/  BSSY B1, `(.L_x_16476) ;  /* 0x000000c000017945 */ /* 0x000fe20003800000 */
[----:B------:R-:W-:Y:S05]  /*3ff0*/  @P3 BRA `(.L_x_16477) ;  /* 0x0000004000003947 */ /* 0x000fea0003800000 */
[----:B------:R-:W-:Y:S01]  /*4000*/  HFMA2.MMA R129, -RZ, RZ, 0, 0 ;  /* 0x00000000ff817435 */ /* 0x000fe200000001ff */
[----:B------:R-:W-:Y:S05]  /*4010*/  @!P2 BRA `(.L_x_16478) ;  /* 0x000000800000a947 */ /* 0x000fea0003800000 */
[----:B-----5:R-:W-:Y:S01]  /*4020*/  PRMT R129, RZ, 0x5410, R118 ;  /* 0x00005410ff817816 */ /* 0x020fe20000000076 */
[----:B------:R-:W-:Y:S05]  /*4030*/  BRA `(.L_x_16478) ;  /* 0x0000006000007947 */ /* 0x000fea0003800000 */
.L_x_16477:
[----:B------:R-:W2:Y:S01]  /*4040*/  LDL R121, [R1+0xa0] ;  /* 0x0000a00001797983 */ /* 0x000ea20000100800 */
[----:B-----5:R-:W-:-:S05]  /*4050*/  PRMT R120, RZ, 0x5410, R114 ;  /* 0x00005410ff787816 */ /* 0x020fca0000000072 */
[----:B------:R-:W-:-:S04]  /*4060*/  FMUL.FTZ R120, R120, c[0x0][0x1ec] ;  /* 0x00007b0078787a20 */ /* 0x000fc80000410000 */
[----:B--2---:R-:W-:Y:S01]  /*4070*/  FMUL.FTZ R129, R121, R120 ;  /* 0x0000007879817220 */ /* 0x004fe20000410000 */
[----:B------:R-:W-:-:S05]  /*4080*/  @P2 PRMT R120, RZ, 0x5410, R118 ;  /* 0x00005410ff782816 */ /* 0x000fca0000000076 */
[----:B------:R-:W-:Y:S02]  /*4090*/  @P2 FADD.FTZ R129, R120, R129 ;  /* 0x0000008178812221 */ /* 0x000fe40000010000 */
.L_x_16478:
[----:B------:R-:W-:Y:S05]  /*40a0*/  BSYNC B1 ;  /* 0x0000000000017941 */ /* 0x000fea0003800000 */
.L_x_16476:
[----:B------:R-:W-:Y:S01]  /*40b0*/  BSSY B1, `(.L_x_16479) ;  /* 0x000000c000017945 */ /* 0x000fe20003800000 */
[----:B------:R-:W-:Y:S05]  /*40c0*/  @P3 BRA `(.L_x_16480) ;  /* 0x0000004000003947 */ /* 0x000fea0003800000 */
[----:B------:R-:W-:Y:S01]  /*40d0*/  MOV R130, RZ ;  /* 0x000000ff00827202 */ /* 0x000fe20000000f00 */
[----:B------:R-:W-:Y:S05]  /*40e0*/  @!P2 BRA `(.L_x_16481) ;  /* 0x000000800000a947 */ /* 0x000fea0003800000 */
[----:B-----5:R-:W-:Y:S01]  /*40f0*/  PRMT R130, RZ, 0x7610, R118 ;  /* 0x00007610ff827816 */ /* 0x020fe20000000076 */
[----:B------:R-:W-:Y:S05]  /*4100*/  BRA `(.L_x_16481) ;  /* 0x0000006000007947 */ /* 0x000fea0003800000 */
.L_x_16480:
[----:B------:R-:W2:Y:S01]  /*4110*/  LDL R121, [R1+0xa4] ;  /* 0x0000a40001797983 */ /* 0x000ea20000100800 */
[----:B-----5:R-:W-:-:S05]  /*4120*/  PRMT R120, RZ, 0x7610, R114 ;  /* 0x00007610ff787816 */ /* 0x020fca0000000072 */
[----:B------:R-:W-:-:S04]  /*4130*/  FMUL.FTZ R120, R120, c[0x0][0x1ec] ;  /* 0x00007b0078787a20 */ /* 0x000fc80000410000 */
[----:B--2---:R-:W-:Y:S01]  /*4140*/  FMUL.FTZ R130, R121, R120 ;  /* 0x0000007879827220 */ /* 0x004fe20000410000 */
[----:B------:R-:W-:-:S05]  /*4150*/  @P2 PRMT R120, RZ, 0x7610, R118 ;  /* 0x00007610ff782816 */ /* 0x000fca0000000076 */
[----:B------:R-:W-:Y:S02]  /*4160*/  @P2 FADD.FTZ R130, R120, R130 ;  /* 0x0000008278822221 */ /* 0x000fe40000010000 */
.L_x_16481:
[----:B------:R-:W-:Y:S05]  /*4170*/  BSYNC B1 ;  /* 0x0000000000017941 */ /* 0x000fea0003800000 */
.L_x_16479:
[----:B------:R-:W-:Y:S01]  /*4180*/  BSSY B1, `(.L_x_16482) ;  /* 0x000000c000017945 */ /* 0x000fe20003800000 */
[----:B------:R-:W-:Y:S05]  /*4190*/  @P3 BRA `(.L_x_16483) ;  /* 0x0000004000003947 */ /* 0x000fea0003800000 */
[----:B------:R-:W-:Y:S01]  /*41a0*/  HFMA2.MMA R131, -RZ, RZ, 0, 0 ;  /* 0x00000000ff837435 */ /* 0x000fe200000001ff */
[----:B------:R-:W-:Y:S05]  /*41b0*/  @!P2 BRA `(.L_x_16484) ;  /* 0x000000800000a947 */ /* 0x000fea0003800000 */
[----:B-----5:R-:W-:Y:S01]  /*41c0*/  PRMT R131, RZ, 0x5410, R119 ;  /* 0x00005410ff837816 */ /* 0x020fe20000000077 */
[----:B------:R-:W-:Y:S05]  /*41d0*/  BRA `(.L_x_16484) ;  /* 0x0000006000007947 */ /* 0x000fea0003800000 */
.L_x_16483:
[----:B------:R-:W2:Y:S01]  /*41e0*/  LDL R121, [R1+0xa8] ;  /* 0x0000a80001797983 */ /* 0x000ea20000100800 */
[----:B-----5:R-:W-:-:S05]  /*41f0*/  PRMT R120, RZ, 0x5410, R115 ;  /* 0x00005410ff787816 */ /* 0x020fca0000000073 */
[----:B------:R-:W-:-:S04]  /*4200*/  FMUL.FTZ R120, R120, c[0x0][0x1ec] ;  /* 0x00007b0078787a20 */ /* 0x000fc80000410000 */
[----:B--2---:R-:W-:Y:S01]  /*4210*/  FMUL.FTZ R131, R121, R120 ;  /* 0x0000007879837220 */ /* 0x004fe20000410000 */
[----:B------:R-:W-:-:S05]  /*4220*/  @P2 PRMT R120, RZ, 0x5410, R119 ;  /* 0x00005410ff782816 */ /* 0x000fca0000000077 */
[----:B------:R-:W-:Y:S02]  /*4230*/  @P2 FADD.FTZ R131, R120, R131 ;  /* 0x0000008378832221 */ /* 0x000fe40000010000 */
.L_x_16484:
[----:B------:R-:W-:Y:S05]  /*4240*/  BSYNC B1 ;  /* 0x0000000000017941 */ /* 0x000fea0003800000 */
.L_x_16482:
[----:B------:R-:W-:Y:S01]  /*4250*/  BSSY B1, `(.L_x_16485) ;  /* 0x000000c000017945 */ /* 0x000fe20003800000 */
[----:B------:R-:W-:Y:S05]  /*4260*/  @P3 BRA `(.L_x_16486) ;  /* 0x0000004000003947 */ /* 0x000fea0003800000 */
[----:B------:R-:W-:Y:S01]  /*4270*/  MOV R132, RZ ;  /* 0x000000ff00847202 */ /* 0x000fe20000000f00 */
[----:B------:R-:W-:Y:S05]  /*4280*/  @!P2 BRA `(.L_x_16487) ;  /* 0x000000800000a947 */ /* 0x000fea0003800000 */
[----:B-----5:R-:W-:Y:S01]  /*4290*/  PRMT R132, RZ, 0x7610, R119 ;  /* 0x00007610ff847816 */ /* 0x020fe20000000077 */
[----:B------:R-:W-:Y:S05]  /*42a0*/  BRA `(.L_x_16487) ;  /* 0x0000006000007947 */ /* 0x000fea0003800000 */
.L_x_16486:
[----:B------:R-:W2:Y:S01]  /*42b0*/  LDL R121, [R1+0xac] ;  /* 0x0000ac0001797983 */ /* 0x000ea20000100800 */
[----:B-----5:R-:W-:-:S05]  /*42c0*/  PRMT R120, RZ, 0x7610, R115 ;  /* 0x00007610ff787816 */ /* 0x020fca0000000073 */
[----:B------:R-:W-:-:S04]  /*42d0*/  FMUL.FTZ R120, R120, c[0x0][0x1ec] ;  /* 0x00007b0078787a20 */ /* 0x000fc80000410000 */
[----:B--2---:R-:W-:Y:S01]  /*42e0*/  FMUL.FTZ R132, R121, R120 ;  /* 0x0000007879847220 */ /* 0x004fe20000410000 */
[----:B------:R-:W-:-:S05]  /*42f0*/  @P2 PRMT R120, RZ, 0x7610, R119 ;  /* 0x00007610ff782816 */ /* 0x000fca0000000077 */
[----:B------:R-:W-:Y:S02]  /*4300*/  @P2 FADD.FTZ R132, R120, R132 ;  /* 0x0000008478842221 */ /* 0x000fe40000010000 */
.L_x_16487:
[----:B------:R-:W-:Y:S05]  /*4310*/  BSYNC B1 ;  /* 0x0000000000017941 */ /* 0x000fea0003800000 */
.L_x_16485:
        /* <DEDUP_REMOVED lines=9> */
.L_x_16463:
[----:B------:R-:W-:Y:S05]  /*43b0*/  BSYNC B0 ;  /* 0x0000000000007941 */ /* 0x000fea0003800000 */
.L_x_16462:
        /* <DEDUP_REMOVED lines=18> */
.L_x_16491:
[----:B0-----:R-:W2:Y:S01]  /*44e0*/  LDL R121, [R1+0x70] ;  /* 0x0000700001797983 */ /* 0x001ea20000100800 */
[----:B-----5:R-:W-:-:S05]  /*44f0*/  PRMT R120, RZ, 0x5410, R112 ;  /* 0x00005410ff787816 */ /* 0x020fca0000000070 */
[----:B------:R-:W-:-:S04]  /*4500*/  FMUL.FTZ R120, R120, c[0x0][0x1ec] ;  /* 0x00007b0078787a20 */ /* 0x000fc80000410000 */
[----:B--2---:R-:W-:Y:S01]  /*4510*/  FMUL.FTZ R133, R121, R120 ;  /* 0x0000007879857220 */ /* 0x004fe20000410000 */
[----:B------:R-:W-:-:S05]  /*4520*/  @P2 PRMT R120, RZ, 0x5410, R116 ;  /* 0x00005410ff782816 */ /* 0x000fca0000000074 */
[----:B------:R-:W-:Y:S02]  /*4530*/  @P2 FADD.FTZ R133, R120, R133 ;  /* 0x0000008578852221 */ /* 0x000fe40000010000 */
.L_x_16492:
[----:B------:R-:W-:Y:S05]  /*4540*/  BSYNC B1 ;  /* 0x0000000000017941 */ /* 0x000fea0003800000 */
.L_x_16490:
[----:B------:R-:W-:Y:S01]  /*4550*/  BSSY B1, `(.L_x_16493) ;  /* 0x000000c000017945 */ /* 0x000fe20003800000 */
[----:B------:R-:W-:Y:S05]  /*4560*/  @P3 BRA `(.L_x_16494) ;  /* 0x0000004000003947 */ /* 0x000fea0003800000 */
[----:B------:R-:W-:Y:S01]  /*4570*/  MOV R134, RZ ;  /* 0x000000ff00867202 */ /* 0x000fe20000000f00 */
[----:B------:R-:W-:Y:S05]  /*4580*/  @!P2 BRA `(.L_x_16495) ;  /* 0x000000800000a947 */ /* 0x000fea0003800000 */
[----:B-----5:R-:W-:Y:S01]  /*4590*/  PRMT R134, RZ, 0x7610, R116 ;  /* 0x00007610ff867816 */ /* 0x020fe20000000074 */
[----:B------:R-:W-:Y:S05]  /*45a0*/  BRA `(.L_x_16495) ;  /* 0x0000006000007947 */ /* 0x000fea0003800000 */
.L_x_16494:
[----:B------:R-:W2:Y:S01]  /*45b0*/  LDL R121, [R1+0x74] ;  /* 0x0000740001797983 */ /* 0x000ea20000100800 */
[----:B-----5:R-:W-:-:S05]  /*45c0*/  PRMT R120, RZ, 0x7610, R112 ;  /* 0x00007610ff787816 */ /* 0x020fca0000000070 */
[----:B------:R-:W-:-:S04]  /*45d0*/  FMUL.FTZ R120, R120, c[0x0][0x1ec] ;  /* 0x00007b0078787a20 */ /* 0x000fc80000410000 */
[----:B--2---:R-:W-:Y:S01]  /*45e0*/  FMUL.FTZ R134, R121, R120 ;  /* 0x0000007879867220 */ /* 0x004fe20000410000 */
[----:B------:R-:W-:-:S05]  /*45f0*/  @P2 PRMT R120, RZ, 0x7610, R116 ;  /* 0x00007610ff782816 */ /* 0x000fca0000000074 */
[----:B------:R-:W-:Y:S02]  /*4600*/  @P2 FADD.FTZ R134, R120, R134 ;  /* 0x0000008678862221 */ /* 0x000fe40000010000 */
.L_x_16495:
[----:B------:R-:W-:Y:S05]  /*4610*/  BSYNC B1 ;  /* 0x0000000000017941 */ /* 0x000fea0003800000 */
.L_x_16493:
[----:B------:R-:W-:Y:S01]  /*4620*/  BSSY B1, `(.L_x_16496) ;  /* 0x000000c000017945 */ /* 0x000fe20003800000 */
[----:B------:R-:W-:Y:S05]  /*4630*/  @P3 BRA `(.L_x_16497) ;  /* 0x0000004000003947 */ /* 0x000fea0003800000 */
[----:B------:R-:W-:Y:S01]  /*4640*/  HFMA2.MMA R135, -RZ, RZ, 0, 0 ;  /* 0x00000000ff877435 */ /* 0x000fe200000001ff */
[----:B------:R-:W-:Y:S05]  /*4650*/  @!P2 BRA `(.L_x_16498) ;  /* 0x000000800000a947 */ /* 0x000fea0003800000 */
[----:B-----5:R-:W-:Y:S01]  /*4660*/  PRMT R135, RZ, 0x5410, R117 ;  /* 0x00005410ff877816 */ /* 0x020fe20000000075 */
[----:B------:R-:W-:Y:S05]  /*4670*/  BRA `(.L_x_16498) ;  /* 0x0000006000007947 */ /* 0x000fea0003800000 */
.L_x_16497:
[----:B------:R-:W2:Y:S01]  /*4680*/  LDL R121, [R1+0x78] ;  /* 0x0000780001797983 */ /* 0x000ea20000100800 */
[----:B-----5:R-:W-:-:S05]  /*4690*/  PRMT R120, RZ, 0x5410, R113 ;  /* 0x00005410ff787816 */ /* 0x020fca0000000071 */
[----:B------:R-:W-:-:S04]  /*46a0*/  FMUL.FTZ R120, R120, c[0x0][0x1ec] ;  /* 0x00007b0078787a20 */ /* 0x000fc80000410000 */
[----:B--2---:R-:W-:Y:S01]  /*46b0*/  FMUL.FTZ R135, R121, R120 ;  /* 0x0000007879877220 */ /* 0x004fe20000410000 */
[----:B------:R-:W-:-:S05]  /*46c0*/  @P2 PRMT R120, RZ, 0x5410, R117 ;  /* 0x00005410ff782816 */ /* 0x000fca0000000075 */
[----:B------:R-:W-:Y:S02]  /*46d0*/  @P2 FADD.FTZ R135, R120, R135 ;  /* 0x0000008778872221 */ /* 0x000fe40000010000 */
.L_x_16498:
[----:B------:R-:W-:Y:S05]  /*46e0*/  BSYNC B1 ;  /* 0x0000000000017941 */ /* 0x000fea0003800000 */
.L_x_16496:
[----:B------:R-:W-:Y:S01]  /*46f0*/  BSSY B1, `(.L_x_16499) ;  /* 0x000000c000017945 */ /* 0x000fe20003800000 */
[----:B------:R-:W-:Y:S05]  /*4700*/  @P3 BRA `(.L_x_16500) ;  /* 0x0000004000003947 */ /* 0x000fea0003800000 */
[----:B------:R-:W-:Y:S01]  /*4710*/  MOV R136, RZ ;  /* 0x000000ff00887202 */ /* 0x000fe20000000f00 */
[----:B------:R-:W-:Y:S05]  /*4720*/  @!P2 BRA `(.L_x_16501) ;  /* 0x000000800000a947 */ /* 0x000fea0003800000 */
[----:B-----5:R-:W-:Y:S01]  /*4730*/  PRMT R136, RZ, 0x7610, R117 ;  /* 0x00007610ff887816 */ /* 0x020fe20000000075 */
[----:B------:R-:W-:Y:S05]  /*4740*/  BRA `(.L_x_16501) ;  /* 0x0000006000007947 */ /* 0x000fea0003800000 */
.L_x_16500:
[----:B------:R-:W2:Y:S01]  /*4750*/  LDL R121, [R1+0x7c] ;  /* 0x00007c0001797983 */ /* 0x000ea20000100800 */
[----:B-----5:R-:W-:-:S05]  /*4760*/  PRMT R120, RZ, 0x7610, R113 ;  /* 0x00007610ff787816 */ /* 0x020fca0000000071 */
[----:B------:R-:W-:-:S04]  /*4770*/  FMUL.FTZ R120, R120, c[0x0][0x1ec] ;  /* 0x00007b0078787a20 */ /* 0x000fc80000410000 */
[----:B--2---:R-:W-:Y:S01]  /*4780*/  FMUL.FTZ R136, R121, R120 ;  /* 0x0000007879887220 */ /* 0x004fe20000410000 */
[----:B------:R-:W-:-:S05]  /*4790*/  @P2 PRMT R120, RZ, 0x7610, R117 ;  /* 0x00007610ff782816 */ /* 0x000fca0000000075 */
[----:B------:R-:W-:Y:S02]  /*47a0*/  @P2 FADD.FTZ R136, R120, R136 ;  /* 0x0000008878882221 */ /* 0x000fe40000010000 */
.L_x_16501:
[----:B------:R-:W-:Y:S05]  /*47b0*/  BSYNC B1 ;  /* 0x0000000000017941 */ /* 0x000fea0003800000 */
.L_x_16499:
[----:B------:R-:W-:Y:S01]  /*47c0*/  BSSY B1, `(.L_x_16502) ;  /* 0x000000c000017945 */ /* 0x000fe20003800000 */
[----:B------:R-:W-:Y:S05]  /*47d0*/  @P3 BRA `(.L_x_16503) ;  /* 0x0000004000003947 */ /* 0x000fea0003800000 */
[----:B------:R-:W-:Y:S01]  /*47e0*/  HFMA2.MMA R137, -RZ, RZ, 0, 0 ;  /* 0x00000000ff897435 */ /* 0x000fe200000001ff */
[----:B------:R-:W-:Y:S05]  /*47f0*/  @!P2 BRA `(.L_x_16504) ;  /* 0x000000800000a947 */ /* 0x000fea0003800000 */
[----:B-----5:R-:W-:Y:S01]  /*4800*/  PRMT R137, RZ, 0x5410, R118 ;  /* 0x00005410ff897816 */ /* 0x020fe20000000076 */
[----:B------:R-:W-:Y:S05]  /*4810*/  BRA `(.L_x_16504) ;  /* 0x0000006000007947 */ /* 0x000fea0003800000 */
.L_x_16503:
[----:B------:R-:W2:Y:S01]  /*4820*/  LDL R121, [R1+0x80] ;  /* 0x0000800001797983 */ /* 0x000ea20000100800 */
[----:B-----5:R-:W-:-:S05]  /*4830*/  PRMT R120, RZ, 0x5410, R114 ;  /* 0x00005410ff787816 */ /* 0x020fca0000000072 */
[----:B------:R-:W-:-:S04]  /*4840*/  FMUL.FTZ R120, R120, c[0x0][0x1ec] ;  /* 0x00007b0078787a20 */ /* 0x000fc80000410000 */
[----:B--2---:R-:W-:Y:S01]  /*4850*/  FMUL.FTZ R137, R121, R120 ;  /* 0x0000007879897220 */ /* 0x004fe20000410000 */
[----:B------:R-:W-:-:S05]  /*4860*/  @P2 PRMT R120, RZ, 0x5410, R118 ;  /* 0x00005410ff782816 */ /* 0x000fca0000000076 */
[----:B------:R-:W-:Y:S02]  /*4870*/  @P2 FADD.FTZ R137, R120, R137 ;  /* 0x0000008978892221 */ /* 0x000fe40000010000 */
.L_x_16504:
[----:B------:R-:W-:Y:S05]  /*4880*/  BSYNC B1 ;  /* 0x0000000000017941 */ /* 0x000fea0003800000 */
.L_x_16502:
[----:B------:R-:W-:Y:S01]  /*4890*/  BSSY B1, `(.L_x_16505) ;  /* 0x000000c000017945 */ /* 0x000fe20003800000 */
[----:B------:R-:W-:Y:S05]  /*48a0*/  @P3 BRA `(.L_x_16506) ;  /* 0x0000004000003947 */ /* 0x000fea0003800000 */
[----:B------:R-:W-:Y:S01]  /*48b0*/  MOV R138, RZ ;  /* 0x000000ff008a7202 */ /* 0x000fe20000000f00 */
[----:B------:R-:W-:Y:S05]  /*48c0*/  @!P2 BRA `(.L_x_16507) ;  /* 0x000000800000a947 */ /* 0x000fea0003800000 */
[----:B-----5:R-:W-:Y:S01]  /*48d0*/  PRMT R138, RZ, 0x7610, R118 ;  /* 0x00007610ff8a7816 */ /* 0x020fe20000000076 */
[----:B------:R-:W-:Y:S05]  /*48e0*/  BRA `(.L_x_16507) ;  /* 0x0000006000007947 */ /* 0x000fea0003800000 */
.L_x_16506:
[----:B------:R-:W2:Y:S01]  /*48f0*/  LDL R121, [R1+0x84] ;  /* 0x0000840001797983 */ /* 0x000ea20000100800 */
[----:B-----5:R-:W-:-:S05]  /*4900*/  PRMT R120, RZ, 0x7610, R114 ;  /* 0x00007610ff787816 */ /* 0x020fca0000000072 */
[----:B------:R-:W-:-:S04]  /*4910*/  FMUL.FTZ R120, R120, c[0x0][0x1ec] ;  /* 0x00007b0078787a20 */ /* 0x000fc80000410000 */
[----:B--2---:R-:W-:Y:S01]  /*4920*/  FMUL.FTZ R138, R121, R120 ;  /* 0x00000078798a7220 */ /* 0x004fe20000410000 */
[----:B------:R-:W-:-:S05]  /*4930*/  @P2 PRMT R120, RZ, 0x7610, R118 ;  /* 0x00007610ff782816 */ /* 0x000fca0000000076 */
[----:B------:R-:W-:Y:S02]  /*4940*/  @P2 FADD.FTZ R138, R120, R138 ;  /* 0x0000008a788a2221 */ /* 0x000fe40000010000 */
.L_x_16507:
[----:B------:R-:W-:Y:S05]  /*4950*/  BSYNC B1 ;  /* 0x0000000000017941 */ /* 0x000fea0003800000 */
.L_x_16505:
[----:B------:R-:W-:Y:S01]  /*4960*/  BSSY B1, `(.L_x_16508) ;  /* 0x000000c000017945 */ /* 0x000fe20003800000 */
[----:B------:R-:W-:Y:S05]  /*4970*/  @P3 BRA `(.L_x_16509) ;  /* 0x0000004000003947 */ /* 0x000fea0003800000 */
[----:B------:R-:W-:Y:S01]  /*4980*/  HFMA2.MMA R139, -RZ, RZ, 0, 0 ;  /* 0x00000000ff8b7435 */ /* 0x000fe200000001ff */
[----:B------:R-:W-:Y:S05]  /*4990*/  @!P2 BRA `(.L_x_16510) ;  /* 0x000000800000a947 */ /* 0x000fea0003800000 */
[----:B-----5:R-:W-:Y:S01]  /*49a0*/  PRMT R139, RZ, 0x5410, R119 ;  /* 0x00005410ff8b7816 */ /* 0x020fe20000000077 */
[----:B------:R-:W-:Y:S05]  /*49b0*/  BRA `(.L_x_16510) ;  /* 0x0000006000007947 */ /* 0x000fea0003800000 */
.L_x_16509:
[----:B------:R-:W2:Y:S01]  /*49c0*/  LDL R121, [R1+0x88] ;  /* 0x0000880001797983 */ /* 0x000ea20000100800 */
[----:B-----5:R-:W-:-:S05]  /*49d0*/  PRMT R120, RZ, 0x5410, R115 ;  /* 0x00005410ff787816 */ /* 0x020fca0000000073 */
[----:B------:R-:W-:-:S04]  /*49e0*/  FMUL.FTZ R120, R120, c[0x0][0x1ec] ;  /* 0x00007b0078787a20 */ /* 0x000fc80000410000 */
[----:B--2---:R-:W-:Y:S01]  /*49f0*/  FMUL.FTZ R139, R121, R120 ;  /* 0x00000078798b7220 */ /* 0x004fe20000410000 */
[----:B------:R-:W-:-:S05]  /*4a00*/  @P2 PRMT R120, RZ, 0x5410, R119 ;  /* 0x00005410ff782816 */ /* 0x000fca0000000077 */
[----:B------:R-:W-:Y:S02]  /*4a10*/  @P2 FADD.FTZ R139, R120, R139 ;  /* 0x0000008b788b2221 */ /* 0x000fe40000010000 */
.L_x_16510:
[----:B------:R-:W-:Y:S05]  /*4a20*/  BSYNC B1 ;  /* 0x0000000000017941 */ /* 0x000fea0003800000 */
.L_x_16508:
[----:B------:R-:W-:Y:S01]  /*4a30*/  BSSY B1, `(.L_x_16511) ;  /* 0x000000c000017945 */ /* 0x000fe20003800000 */
[----:B------:R-:W-:Y:S05]  /*4a40*/  @P3 BRA `(.L_x_16512) ;  /* 0x0000004000003947 */ /* 0x000fea0003800000 */
[----:B------:R-:W-:Y:S01]  /*4a50*/  MOV R140, RZ ;  /* 0x000000ff008c7202 */ /* 0x000fe20000000f00 */
[----:B------:R-:W-:Y:S05]  /*4a60*/  @!P2 BRA `(.L_x_16513) ;  /* 0x000000800000a947 */ /* 0x000fea0003800000 */
[----:B-----5:R-:W-:Y:S01]  /*4a70*/  PRMT R140, RZ, 0x7610, R119 ;  /* 0x00007610ff8c7816 */ /* 0x020fe20000000077 */
[----:B------:R-:W-:Y:S05]  /*4a80*/  BRA `(.L_x_16513) ;  /* 0x0000006000007947 */ /* 0x000fea0003800000 */
.L_x_16512:
[----:B------:R-:W2:Y:S01]  /*4a90*/  LDL R121, [R1+0x8c] ;  /* 0x00008c0001797983 */ /* 0x000ea20000100800 */
[----:B-----5:R-:W-:-:S05]  /*4aa0*/  PRMT R120, RZ, 0x7610, R115 ;  /* 0x00007610ff787816 */ /* 0x020fca0000000073 */
[----:B------:R-:W-:-:S04]  /*4ab0*/  FMUL.FTZ R120, R120, c[0x0][0x1ec] ;  /* 0x00007b0078787a20 */ /* 0x000fc80000410000 */
[----:B--2---:R-:W-:Y:S01]  /*4ac0*/  FMUL.FTZ R140, R121, R120 ;  /* 0x00000078798c7220 */ /* 0x004fe20000410000 */
[----:B------:R-:W-:-:S05]  /*4ad0*/  @P2 PRMT R120, RZ, 0x7610, R119 ;  /* 0x00007610ff782816 */ /* 0x000fca0000000077 */
[----:B------:R-:W-:Y:S02]  /*4ae0*/  @P2 FADD.FTZ R140, R120, R140 ;  /* 0x0000008c788c2221 */ /* 0x000fe40000010000 */
.L_x_16513:
[----:B------:R-:W-:Y:S05]  /*4af0*/  BSYNC B1 ;  /* 0x0000000000017941 */ /* 0x000fea0003800000 */
.L_x_16511:
        /* <DEDUP_REMOVED lines=9> */
.L_x_16489:
[----:B------:R-:W-:Y:S05]  /*4b90*/  BSYNC B0 ;  /* 0x0000000000007941 */ /* 0x000fea0003800000 */
.L_x_16488:
        /* <DEDUP_REMOVED lines=18> */
.L_x_16517:
[----:B0-----:R-:W2:Y:S01]  /*4cc0*/  LDL R121, [R1+0x50] ;  /* 0x0000500001797983 */ /* 0x001ea20000100800 */
[----:B-----5:R-:W-:-:S05]  /*4cd0*/  PRMT R120, RZ, 0x5410, R112 ;  /* 0x00005410ff787816 */ /* 0x020fca0000000070 */
[----:B------:R-:W-:-:S04]  /*4ce0*/  FMUL.FTZ R120, R120, c[0x0][0x1ec] ;  /* 0x00007b0078787a20 */ /* 0x000fc80000410000 */
[----:B--2---:R-:W-:Y:S01]  /*4cf0*/  FMUL.FTZ R141, R121, R120 ;  /* 0x00000078798d7220 */ /* 0x004fe20000410000 */
[----:B------:R-:W-:-:S05]  /*4d00*/  @P2 PRMT R120, RZ, 0x5410, R116 ;  /* 0x00005410ff782816 */ /* 0x000fca0000000074 */
[----:B------:R-:W-:Y:S02]  /*4d10*/  @P2 FADD.FTZ R141, R120, R141 ;  /* 0x0000008d788d2221 */ /* 0x000fe40000010000 */
.L_x_16518:
[----:B------:R-:W-:Y:S05]  /*4d20*/  BSYNC B1 ;  /* 0x0000000000017941 */ /* 0x000fea0003800000 */
.L_x_16516:
[----:B------:R-:W-:Y:S01]  /*4d30*/  BSSY B1, `(.L_x_16519) ;  /* 0x000000c000017945 */ /* 0x000fe20003800000 */
[----:B------:R-:W-:Y:S05]  /*4d40*/  @P3 BRA `(.L_x_16520) ;  /* 0x0000004000003947 */ /* 0x000fea0003800000 */
[----:B------:R-:W-:Y:S01]  /*4d50*/  MOV R142, RZ ;  /* 0x000000ff008e7202 */ /* 0x000fe20000000f00 */
[----:B------:R-:W-:Y:S05]  /*4d60*/  @!P2 BRA `(.L_x_16521) ;  /* 0x000000800000a947 */ /* 0x000fea0003800000 */
[----:B-----5:R-:W-:Y:S01]  /*4d70*/  PRMT R142, RZ, 0x7610, R116 ;  /* 0x00007610ff8e7816 */ /* 0x020fe20000000074 */
[----:B------:R-:W-:Y:S05]  /*4d80*/  BRA `(.L_x_16521) ;  /* 0x0000006000007947 */ /* 0x000fea0003800000 */
.L_x_16520:
[----:B------:R-:W2:Y:S01]  /*4d90*/  LDL R121, [R1+0x54] ;  /* 0x0000540001797983 */ /* 0x000ea20000100800 */
[----:B-----5:R-:W-:-:S05]  /*4da0*/  PRMT R120, RZ, 0x7610, R112 ;  /* 0x00007610ff787816 */ /* 0x020fca0000000070 */
[----:B------:R-:W-:-:S04]  /*4db0*/  FMUL.FTZ R120, R120, c[0x0][0x1ec] ;  /* 0x00007b0078787a20 */ /* 0x000fc80000410000 */
[----:B--2---:R-:W-:Y:S01]  /*4dc0*/  FMUL.FTZ R142, R121, R120 ;  /* 0x00000078798e7220 */ /* 0x004fe20000410000 */
[----:B------:R-:W-:-:S05]  /*4dd0*/  @P2 PRMT R120, RZ, 0x7610, R116 ;  /* 0x00007610ff782816 */ /* 0x000fca0000000074 */
[----:B------:R-:W-:Y:S02]  /*4de0*/  @P2 FADD.FTZ R142, R120, R142 ;  /* 0x0000008e788e2221 */ /* 0x000fe40000010000 */
.L_x_16521:
[----:B------:R-:W-:Y:S05]  /*4df0*/  BSYNC B1 ;  /* 0x0000000000017941 */ /* 0x000fea0003800000 */
.L_x_16519:
[----:B------:R-:W-:Y:S01]  /*4e00*/  BSSY B1, `(.L_x_16522) ;  /* 0x000000c000017945 */ /* 0x000fe20003800000 */
[----:B------:R-:W-:Y:S05]  /*4e10*/  @P3 BRA `(.L_x_16523) ;  /* 0x0000004000003947 */ /* 0x000fea0003800000 */
[----:B------:R-:W-:Y:S01]  /*4e20*/  HFMA2.MMA R143, -RZ, RZ, 0, 0 ;  /* 0x00000000ff8f7435 */ /* 0x000fe200000001ff */
[----:B------:R-:W-:Y:S05]  /*4e30*/  @!P2 BRA `(.L_x_16524) ;  /* 0x000000800000a947 */ /* 0x000fea0003800000 */
[----:B-----5:R-:W-:Y:S01]  /*4e40*/  PRMT R143, RZ, 0x5410, R117 ;  /* 0x00005410ff8f7816 */ /* 0x020fe20000000075 */
[----:B------:R-:W-:Y:S05]  /*4e50*/  BRA `(.L_x_16524) ;  /* 0x0000006000007947 */ /* 0x000fea0003800000 */
.L_x_16523:
[----:B------:R-:W2:Y:S01]  /*4e60*/  LDL R121, [R1+0x58] ;  /* 0x0000580001797983 */ /* 0x000ea20000100800 */
[----:B-----5:R-:W-:-:S05]  /*4e70*/  PRMT R120, RZ, 0x5410, R113 ;  /* 0x00005410ff787816 */ /* 0x020fca0000000071 */
[----:B------:R-:W-:-:S04]  /*4e80*/  FMUL.FTZ R120, R120, c[0x0][0x1ec] ;  /* 0x00007b0078787a20 */ /* 0x000fc80000410000 */
[----:B--2---:R-:W-:Y:S01]  /*4e90*/  FMUL.FTZ R143, R121, R120 ;  /* 0x00000078798f7220 */ /* 0x004fe20000410000 */
[----:B------:R-:W-:-:S05]  /*4ea0*/  @P2 PRMT R120, RZ, 0x5410, R117 ;  /* 0x00005410ff782816 */ /* 0x000fca0000000075 */
[----:B------:R-:W-:Y:S02]  /*4eb0*/  @P2 FADD.FTZ R143, R120, R143 ;  /* 0x0000008f788f2221 */ /* 0x000fe40000010000 */
.L_x_16524:
[----:B------:R-:W-:Y:S05]  /*4ec0*/  BSYNC B1 ;  /* 0x0000000000017941 */ /* 0x000fea0003800000 */
.L_x_16522:
[----:B------:R-:W-:Y:S01]  /*4ed0*/  BSSY B1, `(.L_x_16525) ;  /* 0x000000c000017945 */ /* 0x000fe20003800000 */
[----:B------:R-:W-:Y:S05]  /*4ee0*/  @P3 BRA `(.L_x_16526) ;  /* 0x0000004000003947 */ /* 0x000fea0003800000 */
[----:B------:R-:W-:Y:S01]  /*4ef0*/  MOV R144, RZ ;  /* 0x000000ff00907202 */ /* 0x000fe20000000f00 */
[----:B------:R-:W-:Y:S05]  /*4f00*/  @!P2 BRA `(.L_x_16527) ;  /* 0x000000800000a947 */ /* 0x000fea0003800000 */
[----:B-----5:R-:W-:Y:S01]  /*4f10*/  PRMT R144, RZ, 0x7610, R117 ;  /* 0x00007610ff907816 */ /* 0x020fe20000000075 */
[----:B------:R-:W-:Y:S05]  /*4f20*/  BRA `(.L_x_16527) ;  /* 0x0000006000007947 */ /* 0x000fea0003800000 */
.L_x_16526:
[----:B------:R-:W2:Y:S01]  /*4f30*/  LDL R121, [R1+0x5c] ;  /* 0x00005c0001797983 */ /* 0x000ea20000100800 */
[----:B-----5:R-:W-:-:S05]  /*4f40*/  PRMT R120, RZ, 0x7610, R113 ;  /* 0x00007610ff787816 */ /* 0x020fca0000000071 */
[----:B------:R-:W-:-:S04]  /*4f50*/  FMUL.FTZ R120, R120, c[0x0][0x1ec] ;  /* 0x00007b0078787a20 */ /* 0x000fc80000410000 */
[----:B--2---:R-:W-:Y:S01]  /*4f60*/  FMUL.FTZ R144, R121, R120 ;  /* 0x0000007879907220 */ /* 0x004fe20000410000 */
[----:B------:R-:W-:-:S05]  /*4f70*/  @P2 PRMT R120, RZ, 0x7610, R117 ;  /* 0x00007610ff782816 */ /* 0x000fca0000000075 */
[----:B------:R-:W-:Y:S02]  /*4f80*/  @P2 FADD.FTZ R144, R120, R144 ;  /* 0x0000009078902221 */ /* 0x000fe40000010000 */
.L_x_16527:
[----:B------:R-:W-:Y:S05]  /*4f90*/  BSYNC B1 ;  /* 0x0000000000017941 */ /* 0x000fea0003800000 */
.L_x_16525:
[----:B------:R-:W-:Y:S01]  /*4fa0*/  BSSY B1, `(.L_x_16528) ;  /* 0x000000c000017945 */ /* 0x000fe20003800000 */
[----:B------:R-:W-:Y:S05]  /*4fb0*/  @P3 BRA `(.L_x_16529) ;  /* 0x0000004000003947 */ /* 0x000fea0003800000 */
[----:B------:R-:W-:Y:S01]  /*4fc0*/  HFMA2.MMA R145, -RZ, RZ, 0, 0 ;  /* 0x00000000ff917435 */ /* 0x000fe200000001ff */
[----:B------:R-:W-:Y:S05]  /*4fd0*/  @!P2 BRA `(.L_x_16530) ;  /* 0x000000800000a947 */ /* 0x000fea0003800000 */
[----:B-----5:R-:W-:Y:S01]  /*4fe0*/  PRMT R145, RZ, 0x5410, R118 ;  /* 0x00005410ff917816 */ /* 0x020fe20000000076 */
[----:B------:R-:W-:Y:S05]  /*4ff0*/  BRA `(.L_x_16530) ;  /* 0x0000006000007947 */ /* 0x000fea0003800000 */
.L_x_16529:
[----:B------:R-:W2:Y:S01]  /*5000*/  LDL R121, [R1+0x60] ;  /* 0x0000600001797983 */ /* 0x000ea20000100800 */
[----:B-----5:R-:W-:-:S05]  /*5010*/  PRMT R120, RZ, 0x5410, R114 ;  /* 0x00005410ff787816 */ /* 0x020fca0000000072 */
[----:B------:R-:W-:-:S04]  /*5020*/  FMUL.FTZ R120, R120, c[0x0][0x1ec] ;  /* 0x00007b0078787a20 */ /* 0x000fc80000410000 */
[----:B--2---:R-:W-:Y:S01]  /*5030*/  FMUL.FTZ R145, R121, R120 ;  /* 0x0000007879917220 */ /* 0x004fe20000410000 */
[----:B------:R-:W-:-:S05]  /*5040*/  @P2 PRMT R120, RZ, 0x5410, R118 ;  /* 0x00005410ff782816 */ /* 0x000fca0000000076 */
[----:B------:R-:W-:Y:S02]  /*5050*/  @P2 FADD.FTZ R145, R120, R145 ;  /* 0x0000009178912221 */ /* 0x000fe40000010000 */
.L_x_16530:
[----:B------:R-:W-:Y:S05]  /*5060*/  BSYNC B1 ;  /* 0x0000000000017941 */ /* 0x000fea0003800000 */
.L_x_16528:
[----:B------:R-:W-:Y:S01]  /*5070*/  BSSY B1, `(.L_x_16531) ;  /* 0x000000c000017945 */ /* 0x000fe20003800000 */
[----:B------:R-:W-:Y:S05]  /*5080*/  @P3 BRA `(.L_x_16532) ;  /* 0x0000004000003947 */ /* 0x000fea0003800000 */
[----:B------:R-:W-:Y:S01]  /*5090*/  MOV R146, RZ ;  /* 0x000000ff00927202 */ /* 0x000fe20000000f00 */
[----:B------:R-:W-:Y:S05]  /*50a0*/  @!P2 BRA `(.L_x_16533) ;  /* 0x000000800000a947 */ /* 0x000fea0003800000 */
[----:B-----5:R-:W-:Y:S01]  /*50b0*/  PRMT R146, RZ, 0x7610, R118 ;  /* 0x00007610ff927816 */ /* 0x020fe20000000076 */
[----:B------:R-:W-:Y:S05]  /*50c0*/  BRA `(.L_x_16533) ;  /* 0x0000006000007947 */ /* 0x000fea0003800000 */
.L_x_16532:
[----:B------:R-:W2:Y:S01]  /*50d0*/  LDL R121, [R1+0x64] ;  /* 0x0000640001797983 */ /* 0x000ea20000100800 */
[----:B-----5:R-:W-:-:S05]  /*50e0*/  PRMT R120, RZ, 0x7610, R114 ;  /* 0x00007610ff787816 */ /* 0x020fca0000000072 */
[----:B------:R-:W-:-:S04]  /*50f0*/  FMUL.FTZ R120, R120, c[0x0][0x1ec] ;  /* 0x00007b0078787a20 */ /* 0x000fc80000410000 */
[----:B--2---:R-:W-:Y:S01]  /*5100*/  FMUL.FTZ R146, R121, R120 ;  /* 0x0000007879927220 */ /* 0x004fe20000410000 */
[----:B------:R-:W-:-:S05]  /*5110*/  @P2 PRMT R120, RZ, 0x7610, R118 ;  /* 0x00007610ff782816 */ /* 0x000fca0000000076 */
[----:B------:R-:W-:Y:S02]  /*5120*/  @P2 FADD.FTZ R146, R120, R146 ;  /* 0x0000009278922221 */ /* 0x000fe40000010000 */
.L_x_16533:
[----:B------:R-:W-:Y:S05]  /*5130*/  BSYNC B1 ;  /* 0x0000000000017941 */ /* 0x000fea0003800000 */
.L_x_16531:
[----:B------:R-:W-:Y:S01]  /*5140*/  BSSY B1, `(.L_x_16534) ;  /* 0x000000c000017945 */ /* 0x000fe20003800000 */
[----:B------:R-:W-:Y:S05]  /*5150*/  @P3 BRA `(.L_x_16535) ;  /* 0x0000004000003947 */ /* 0x000fea0003800000 */
[----:B------:R-:W-:Y:S01]  /*5160*/  HFMA2.MMA R147, -RZ, RZ, 0, 0 ;  /* 0x00000000ff937435 */ /* 0x000fe200000001ff */
[----:B------:R-:W-:Y:S05]  /*5170*/  @!P2 BRA `(.L_x_16536) ;  /* 0x000000800000a947 */ /* 0x000fea0003800000 */
[----:B-----5:R-:W-:Y:S01]  /*5180*/  PRMT R147, RZ, 0x5410, R119 ;  /* 0x00005410ff937816 */ /* 0x020fe20000000077 */
[----:B------:R-:W-:Y:S05]  /*5190*/  BRA `(.L_x_16536) ;  /* 0x0000006000007947 */ /* 0x000fea0003800000 */
.L_x_16535:
[----:B------:R-:W2:Y:S01]  /*51a0*/  LDL R121, [R1+0x68] ;  /* 0x0000680001797983 */ /* 0x000ea20000100800 */
[----:B-----5:R-:W-:-:S05]  /*51b0*/  PRMT R120, RZ, 0x5410, R115 ;  /* 0x00005410ff787816 */ /* 0x020fca0000000073 */
[----:B------:R-:W-:-:S04]  /*51c0*/  FMUL.FTZ R120, R120, c[0x0][0x1ec] ;  /* 0x00007b0078787a20 */ /* 0x000fc80000410000 */
[----:B--2---:R-:W-:Y:S01]  /*51d0*/  FMUL.FTZ R147, R121, R120 ;  /* 0x0000007879937220 */ /* 0x004fe20000410000 */
[----:B------:R-:W-:-:S05]  /*51e0*/  @P2 PRMT R120, RZ, 0x5410, R119 ;  /* 0x00005410ff782816 */ /* 0x000fca0000000077 */
[----:B------:R-:W-:Y:S02]  /*51f0*/  @P2 FADD.FTZ R147, R120, R147 ;  /* 0x0000009378932221 */ /* 0x000fe40000010000 */
.L_x_16536:
[----:B------:R-:W-:Y:S05]  /*5200*/  BSYNC B1 ;  /* 0x0000000000017941 */ /* 0x000fea0003800000 */
.L_x_16534:
[----:B------:R-:W-:Y:S01]  /*5210*/  BSSY B1, `(.L_x_16537) ;  /* 0x000000c000017945 */ /* 0x000fe20003800000 */
[----:B------:R-:W-:Y:S05]  /*5220*/  @P3 BRA `(.L_x_16538) ;  /* 0x0000004000003947 */ /* 0x000fea0003800000 */
[----:B------:R-:W-:Y:S01]  /*5230*/  MOV R148, RZ ;  /* 0x000000ff00947202 */ /* 0x000fe20000000f00 */
[----:B------:R-:W-:Y:S05]  /*5240*/  @!P2 BRA `(.L_x_16539) ;  /* 0x000000800000a947 */ /* 0x000fea0003800000 */
[----:B-----5:R-:W-:Y:S01]  /*5250*/  PRMT R148, RZ, 0x7610, R119 ;  /* 0x00007610ff947816 */ /* 0x020fe20000000077 */
[----:B------:R-:W-:Y:S05]  /*5260*/  BRA `(.L_x_16539) ;  /* 0x0000006000007947 */ /* 0x000fea0003800000 */
.L_x_16538:
[----:B------:R-:W2:Y:S01]  /*5270*/  LDL R121, [R1+0x6c] ;  /* 0x00006c0001797983 */ /* 0x000ea20000100800 */
[----:B-----5:R-:W-:-:S05]  /*5280*/  PRMT R120, RZ, 0x7610, R115 ;  /* 0x00007610ff787816 */ /* 0x020fca0000000073 */
[----:B------:R-:W-:-:S04]  /*5290*/  FMUL.FTZ R120, R120, c[0x0][0x1ec] ;  /* 0x00007b0078787a20 */ /* 0x000fc80000410000 */
[----:B--2---:R-:W-:Y:S01]  /*52a0*/  FMUL.FTZ R148, R121, R120 ;  /* 0x0000007879947220 */ /* 0x004fe20000410000 */
[----:B------:R-:W-:-:S05]  /*52b0*/  @P2 PRMT R120, RZ, 0x7610, R119 ;  /* 0x00007610ff782816 */ /* 0x000fca0000000077 */
[----:B------:R-:W-:Y:S02]  /*52c0*/  @P2 FADD.FTZ R148, R120, R148 ;  /* 0x0000009478942221 */ /* 0x000fe40000010000 */
.L_x_16539:
[----:B------:R-:W-:Y:S05]  /*52d0*/  BSYNC B1 ;  /* 0x0000000000017941 */ /* 0x000fea0003800000 */
.L_x_16537:
        /* <DEDUP_REMOVED lines=9> */
.L_x_16515:
[----:B------:R-:W-:Y:S05]  /*5370*/  BSYNC B0 ;  /* 0x0000000000007941 */ /* 0x000fea0003800000 */
.L_x_16514:
        /* <DEDUP_REMOVED lines=18> */
.L_x_16543:
[----:B0-----:R-:W2:Y:S01]  /*54a0*/  LDL R121, [R1+0x30] ;  /* 0x0000300001797983 */ /* 0x001ea20000100800 */
[----:B-----5:R-:W-:-:S05]  /*54b0*/  PRMT R120, RZ, 0x5410, R112 ;  /* 0x00005410ff787816 */ /* 0x020fca0000000070 */
[----:B------:R-:W-:-:S04]  /*54c0*/  FMUL.FTZ R120, R120, c[0x0][0x1ec] ;  /* 0x00007b0078787a20 */ /* 0x000fc80000410000 */
[----:B--2---:R-:W-:Y:S01]  /*54d0*/  FMUL.FTZ R149, R121, R120 ;  /* 0x0000007879957220 */ /* 0x004fe20000410000 */
[----:B------:R-:W-:-:S05]  /*54e0*/  @P2 PRMT R120, RZ, 0x5410, R116 ;  /* 0x00005410ff782816 */ /* 0x000fca0000000074 */
[----:B------:R-:W-:Y:S02]  /*54f0*/  @P2 FADD.FTZ R149, R120, R149 ;  /* 0x0000009578952221 */ /* 0x000fe40000010000 */
.L_x_16544:
[----:B------:R-:W-:Y:S05]  /*5500*/  BSYNC B1 ;  /* 0x0000000000017941 */ /* 0x000fea0003800000 */
.L_x_16542:
[----:B------:R-:W-:Y:S01]  /*5510*/  BSSY B1, `(.L_x_16545) ;  /* 0x000000c000017945 */ /* 0x000fe20003800000 */
[----:B------:R-:W-:Y:S05]  /*5520*/  @P3 BRA `(.L_x_16546) ;  /* 0x0000004000003947 */ /* 0x000fea0003800000 */
[----:B------:R-:W-:Y:S01]  /*5530*/  MOV R150, RZ ;  /* 0x000000ff00967202 */ /* 0x000fe20000000f00 */
[----:B------:R-:W-:Y:S05]  /*5540*/  @!P2 BRA `(.L_x_16547) ;  /* 0x000000800000a947 */ /* 0x000fea0003800000 */
[----:B-----5:R-:W-:Y:S01]  /*5550*/  PRMT R150, RZ, 0x7610, R116 ;  /* 0x00007610ff967816 */ /* 0x020fe20000000074 */
[----:B------:R-:W-:Y:S05]  /*5560*/  BRA `(.L_x_16547) ;  /* 0x0000006000007947 */ /* 0x000fea0003800000 */
.L_x_16546:
[----:B------:R-:W2:Y:S01]  /*5570*/  LDL R121, [R1+0x34] ;  /* 0x0000340001797983 */ /* 0x000ea20000100800 */
[----:B-----5:R-:W-:-:S05]  /*5580*/  PRMT R120, RZ, 0x7610, R112 ;  /* 0x00007610ff787816 */ /* 0x020fca0000000070 */
[----:B------:R-:W-:-:S04]  /*5590*/  FMUL.FTZ R120, R120, c[0x0][0x1ec] ;  /* 0x00007b0078787a20 */ /* 0x000fc80000410000 */
[----:B--2---:R-:W-:Y:S01]  /*55a0*/  FMUL.FTZ R150, R121, R120 ;  /* 0x0000007879967220 */ /* 0x004fe20000410000 */
[----:B------:R-:W-:-:S05]  /*55b0*/  @P2 PRMT R120, RZ, 0x7610, R116 ;  /* 0x00007610ff782816 */ /* 0x000fca0000000074 */
[----:B------:R-:W-:Y:S02]  /*55c0*/  @P2 FADD.FTZ R150, R120, R150 ;  /* 0x0000009678962221 */ /* 0x000fe40000010000 */
.L_x_16547:
[----:B------:R-:W-:Y:S05]  /*55d0*/  BSYNC B1 ;  /* 0x0000000000017941 */ /* 0x000fea0003800000 */
.L_x_16545:
[----:B------:R-:W-:Y:S01]  /*55e0*/  BSSY B1, `(.L_x_16548) ;  /* 0x000000c000017945 */ /* 0x000fe20003800000 */
[----:B------:R-:W-:Y:S05]  /*55f0*/  @P3 BRA `(.L_x_16549) ;  /* 0x0000004000003947 */ /* 0x000fea0003800000 */
[----:B------:R-:W-:Y:S01]  /*5600*/  HFMA2.MMA R151, -RZ, RZ, 0, 0 ;  /* 0x00000000ff977435 */ /* 0x000fe200000001ff */
[----:B------:R-:W-:Y:S05]  /*5610*/  @!P2 BRA `(.L_x_16550) ;  /* 0x000000800000a947 */ /* 0x000fea0003800000 */
[----:B-----5:R-:W-:Y:S01]  /*5620*/  PRMT R151, RZ, 0x5410, R117 ;  /* 0x00005410ff977816 */ /* 0x020fe20000000075 */
[----:B------:R-:W-:Y:S05]  /*5630*/  BRA `(.L_x_16550) ;  /* 0x0000006000007947 */ /* 0x000fea0003800000 */
.L_x_16549:
[----:B------:R-:W2:Y:S01]  /*5640*/  LDL R121, [R1+0x38] ;  /* 0x0000380001797983 */ /* 0x000ea20000100800 */
[----:B-----5:R-:W-:-:S05]  /*5650*/  PRMT R120, RZ, 0x5410, R113 ;  /* 0x00005410ff787816 */ /* 0x020fca0000000071 */
[----:B------:R-:W-:-:S04]  /*5660*/  FMUL.FTZ R120, R120, c[0x0][0x1ec] ;  /* 0x00007b0078787a20 */ /* 0x000fc80000410000 */
[----:B--2---:R-:W-:Y:S01]  /*5670*/  FMUL.FTZ R151, R121, R120 ;  /* 0x0000007879977220 */ /* 0x004fe20000410000 */
[----:B------:R-:W-:-:S05]  /*5680*/  @P2 PRMT R120, RZ, 0x5410, R117 ;  /* 0x00005410ff782816 */ /* 0x000fca0000000075 */
[----:B------:R-:W-:Y:S02]  /*5690*/  @P2 FADD.FTZ R151, R120, R151 ;  /* 0x0000009778972221 */ /* 0x000fe40000010000 */
.L_x_16550:
[----:B------:R-:W-:Y:S05]  /*56a0*/  BSYNC B1 ;  /* 0x0000000000017941 */ /* 0x000fea0003800000 */
.L_x_16548:
[----:B------:R-:W-:Y:S01]  /*56b0*/  BSSY B1, `(.L_x_16551) ;  /* 0x000000c000017945 */ /* 0x000fe20003800000 */
[----:B------:R-:W-:Y:S05]  /*56c0*/  @P3 BRA `(.L_x_16552) ;  /* 0x0000004000003947 */ /* 0x000fea0003800000 */
[----:B------:R-:W-:Y:S01]  /*56d0*/  MOV R152, RZ ;  /* 0x000000ff00987202 */ /* 0x000fe20000000f00 */
[----:B------:R-:W-:Y:S05]  /*56e0*/  @!P2 BRA `(.L_x_16553) ;  /* 0x000000800000a947 */ /* 0x000fea0003800000 */
[----:B-----5:R-:W-:Y:S01]  /*56f0*/  PRMT R152, RZ, 0x7610, R117 ;  /* 0x00007610ff987816 */ /* 0x020fe20000000075 */
[----:B------:R-:W-:Y:S05]  /*5700*/  BRA `(.L_x_16553) ;  /* 0x0000006000007947 */ /* 0x000fea0003800000 */
.L_x_16552:
[----:B------:R-:W2:Y:S01]  /*5710*/  LDL R121, [R1+0x3c] ;  /* 0x00003c0001797983 */ /* 0x000ea20000100800 */
[----:B-----5:R-:W-:-:S05]  /*5720*/  PRMT R120, RZ, 0x7610, R113 ;  /* 0x00007610ff787816 */ /* 0x020fca0000000071 */
[----:B------:R-:W-:-:S04]  /*5730*/  FMUL.FTZ R120, R120, c[0x0][0x1ec] ;  /* 0x00007b0078787a20 */ /* 0x000fc80000410000 */
[----:B--2---:R-:W-:Y:S01]  /*5740*/  FMUL.FTZ R152, R121, R120 ;  /* 0x0000007879987220 */ /* 0x004fe20000410000 */
[----:B------:R-:W-:-:S05]  /*5750*/  @P2 PRMT R120, RZ, 0x7610, R117 ;  /* 0x00007610ff782816 */ /* 0x000fca0000000075 */
[----:B------:R-:W-:Y:S02]  /*5760*/  @P2 FADD.FTZ R152, R120, R152 ;  /* 0x0000009878982221 */ /* 0x000fe40000010000 */
.L_x_16553:
[----:B------:R-:W-:Y:S05]  /*5770*/  BSYNC B1 ;  /* 0x0000000000017941 */ /* 0x000fea0003800000 */
.L_x_16551:
[----:B------:R-:W-:Y:S01]  /*5780*/  BSSY B1, `(.L_x_16554) ;  /* 0x000000c000017945 */ /* 0x000fe20003800000 */
[----:B------:R-:W-:Y:S05]  /*5790*/  @P3 BRA `(.L_x_16555) ;  /* 0x0000004000003947 */ /* 0x000fea0003800000 */
[----:B------:R-:W-:Y:S01]  /*57a0*/  HFMA2.MMA R153, -RZ, RZ, 0, 0 ;  /* 0x00000000ff997435 */ /* 0x000fe200000001ff */
[----:B------:R-:W-:Y:S05]  /*57b0*/  @!P2 BRA `(.L_x_16556) ;  /* 0x000000800000a947 */ /* 0x000fea0003800000 */
[----:B-----5:R-:W-:Y:S01]  /*57c0*/  PRMT R153, RZ, 0x5410, R118 ;  /* 0x00005410ff997816 */ /* 0x020fe20000000076 */
[----:B------:R-:W-:Y:S05]  /*57d0*/  BRA `(.L_x_16556) ;  /* 0x0000006000007947 */ /* 0x000fea0003800000 */
.L_x_16555:
[----:B------:R-:W2:Y:S01]  /*57e0*/  LDL R121, [R1+0x40] ;  /* 0x0000400001797983 */ /* 0x000ea20000100800 */
[----:B-----5:R-:W-:-:S05]  /*57f0*/  PRMT R120, RZ, 0x5410, R114 ;  /* 0x00005410ff787816 */ /* 0x020fca0000000072 */
[----:B------:R-:W-:-:S04]  /*5800*/  FMUL.FTZ R120, R120, c[0x0][0x1ec] ;  /* 0x00007b0078787a20 */ /* 0x000fc80000410000 */
[----:B--2---:R-:W-:Y:S01]  /*5810*/  FMUL.FTZ R153, R121, R120 ;  /* 0x0000007879997220 */ /* 0x004fe20000410000 */
[----:B------:R-:W-:-:S05]  /*5820*/  @P2 PRMT R120, RZ, 0x5410, R118 ;  /* 0x00005410ff782816 */ /* 0x000fca0000000076 */
[----:B------:R-:W-:Y:S02]  /*5830*/  @P2 FADD.FTZ R153, R120, R153 ;  /* 0x0000009978992221 */ /* 0x000fe40000010000 */
.L_x_16556:
[----:B------:R-:W-:Y:S05]  /*5840*/  BSYNC B1 ;  /* 0x0000000000017941 */ /* 0x000fea0003800000 */
.L_x_16554:
[----:B------:R-:W-:Y:S01]  /*5850*/  BSSY B1, `(.L_x_16557) ;  /* 0x000000c000017945 */ /* 0x000fe20003800000 */
[----:B------:R-:W-:Y:S05]  /*5860*/  @P3 BRA `(.L_x_16558) ;  /* 0x0000004000003947 */ /* 0x000fea0003800000 */
[----:B------:R-:W-:Y:S01]  /*5870*/  MOV R154, RZ ;  /* 0x000000ff009a7202 */ /* 0x000fe20000000f00 */
[----:B------:R-:W-:Y:S05]  /*5880*/  @!P2 BRA `(.L_x_16559) ;  /* 0x000000800000a947 */ /* 0x000fea0003800000 */
[----:B-----5:R-:W-:Y:S01]  /*5890*/  PRMT R154, RZ, 0x7610, R118 ;  /* 0x00007610ff9a7816 */ /* 0x020fe20000000076 */
[----:B------:R-:W-:Y:S05]  /*58a0*/  BRA `(.L_x_16559) ;  /* 0x0000006000007947 */ /* 0x000fea0003800000 */
.L_x_16558:
[----:B------:R-:W2:Y:S01]  /*58b0*/  LDL R121, [R1+0x44] ;  /* 0x0000440001797983 */ /* 0x000ea20000100800 */
[----:B-----5:R-:W-:-:S05]  /*58c0*/  PRMT R120, RZ, 0x7610, R114 ;  /* 0x00007610ff787816 */ /* 0x020fca0000000072 */
[----:B------:R-:W-:-:S04]  /*58d0*/  FMUL.FTZ R120, R120, c[0x0][0x1ec] ;  /* 0x00007b0078787a20 */ /* 0x000fc80000410000 */
[----:B--2---:R-:W-:Y:S01]  /*58e0*/  FMUL.FTZ R154, R121, R120 ;  /* 0x00000078799a7220 */ /* 0x004fe20000410000 */
[----:B------:R-:W-:-:S05]  /*58f0*/  @P2 PRMT R120, RZ, 0x7610, R118 ;  /* 0x00007610ff782816 */ /* 0x000fca0000000076 */
[----:B------:R-:W-:Y:S02]  /*5900*/  @P2 FADD.FTZ R154, R120, R154 ;  /* 0x0000009a789a2221 */ /* 0x000fe40000010000 */
.L_x_16559:
[----:B------:R-:W-:Y:S05]  /*5910*/  BSYNC B1 ;  /* 0x0000000000017941 */ /* 0x000fea0003800000 */
.L_x_16557:
[----:B------:R-:W-:Y:S01]  /*5920*/  BSSY B1, `(.L_x_16560) ;  /* 0x000000c000017945 */ /* 0x000fe20003800000 */
[----:B------:R-:W-:Y:S05]  /*5930*/  @P3 BRA `(.L_x_16561) ;  /* 0x0000004000003947 */ /* 0x000fea0003800000 */
[----:B------:R-:W-:Y:S01]  /*5940*/  HFMA2.MMA R155, -RZ, RZ, 0, 0 ;  /* 0x00000000ff9b7435 */ /* 0x000fe200000001ff */
[----:B------:R-:W-:Y:S05]  /*5950*/  @!P2 BRA `(.L_x_16562) ;  /* 0x000000800000a947 */ /* 0x000fea0003800000 */
[----:B-----5:R-:W-:Y:S01]  /*5960*/  PRMT R155, RZ, 0x5410, R119 ;  /* 0x00005410ff9b7816 */ /* 0x020fe20000000077 */
[----:B------:R-:W-:Y:S05]  /*5970*/  BRA `(.L_x_16562) ;  /* 0x0000006000007947 */ /* 0x000fea0003800000 */
.L_x_16561:
[----:B------:R-:W2:Y:S01]  /*5980*/  LDL R121, [R1+0x48] ;  /* 0x0000480001797983 */ /* 0x000ea20000100800 */
[----:B-----5:R-:W-:-:S05]  /*5990*/  PRMT R120, RZ, 0x5410, R115 ;  /* 0x00005410ff787816 */ /* 0x020fca0000000073 */
[----:B------:R-:W-:-:S04]  /*59a0*/  FMUL.FTZ R120, R120, c[0x0][0x1ec] ;  /* 0x00007b0078787a20 */ /* 0x000fc80000410000 */
[----:B--2---:R-:W-:Y:S01]  /*59b0*/  FMUL.FTZ R155, R121, R120 ;  /* 0x00000078799b7220 */ /* 0x004fe20000410000 */
[----:B------:R-:W-:-:S05]  /*59c0*/  @P2 PRMT R120, RZ, 0x5410, R119 ;  /* 0x00005410ff782816 */ /* 0x000fca0000000077 */
[----:B------:R-:W-:Y:S02]  /*59d0*/  @P2 FADD.FTZ R155, R120, R155 ;  /* 0x0000009b789b2221 */ /* 0x000fe40000010000 */
.L_x_16562:
[----:B------:R-:W-:Y:S05]  /*59e0*/  BSYNC B1 ;  /* 0x0000000000017941 */ /* 0x000fea0003800000 */
.L_x_16560:
[----:B------:R-:W-:Y:S01]  /*59f0*/  BSSY B1, `(.L_x_16563) ;  /* 0x000000c000017945 */ /* 0x000fe20003800000 */
[----:B------:R-:W-:Y:S05]  /*5a00*/  @P3 BRA `(.L_x_16564) ;  /* 0x0000004000003947 */ /* 0x000fea0003800000 */
[----:B------:R-:W-:Y:S01]  /*5a10*/  MOV R156, RZ ;  /* 0x000000ff009c7202 */ /* 0x000fe20000000f00 */
[----:B------:R-:W-:Y:S05]  /*5a20*/  @!P2 BRA `(.L_x_16565) ;  /* 0x000000800000a947 */ /* 0x000fea0003800000 */
[----:B-----5:R-:W-:Y:S01]  /*5a30*/  PRMT R156, RZ, 0x7610, R119 ;  /* 0x00007610ff9c7816 */ /* 0x020fe20000000077 */
[----:B------:R-:W-:Y:S05]  /*5a40*/  BRA `(.L_x_16565) ;  /* 0x0000006000007947 */ /* 0x000fea0003800000 */
.L_x_16564:
[----:B------:R-:W2:Y:S01]  /*5a50*/  LDL R121, [R1+0x4c] ;  /* 0x00004c0001797983 */ /* 0x000ea20000100800 */
[----:B-----5:R-:W-:-:S05]  /*5a60*/  PRMT R120, RZ, 0x7610, R115 ;  /* 0x00007610ff787816 */ /* 0x020fca0000000073 */
[----:B------:R-:W-:-:S04]  /*5a70*/  FMUL.FTZ R120, R120, c[0x0][0x1ec] ;  /* 0x00007b0078787a20 */ /* 0x000fc80000410000 */
[----:B--2---:R-:W-:Y:S01]  /*5a80*/  FMUL.FTZ R156, R121, R120 ;  /* 0x00000078799c7220 */ /* 0x004fe20000410000 */
[----:B------:R-:W-:-:S05]  /*5a90*/  @P2 PRMT R120, RZ, 0x7610, R119 ;  /* 0x00007610ff782816 */ /* 0x000fca0000000077 */
[----:B------:R-:W-:Y:S02]  /*5aa0*/  @P2 FADD.FTZ R156, R120, R156 ;  /* 0x0000009c789c2221 */ /* 0x000fe40000010000 */
.L_x_16565:
[----:B------:R-:W-:Y:S05]  /*5ab0*/  BSYNC B1 ;  /* 0x0000000000017941 */ /* 0x000fea0003800000 */
.L_x_16563:
        /* <DEDUP_REMOVED lines=9> */
.L_x_16541:
[----:B------:R-:W-:Y:S05]  /*5b50*/  BSYNC B0 ;  /* 0x0000000000007941 */ /* 0x000fea0003800000 */
.L_x_16540:
[----:B------:R-:W-:Y:S01]  /*5b60*/  ISETP.GE.U32.AND P2, PT, R0, 0x140, PT ;  /* 0x000001400000780c */ /* 0x000fe20003f46070 */
[----:B------:R-:W-:-:S12]  /*5b70*/  BSSY B0, `(.L_x_16566) ;  /* 0x0000076000007945 */ /* 0x000fd80003800000 */
[----:B------:R-:W-:Y:S05]  /*5b80*/  @!P2 BRA `(.L_x_16567) ;  /* 0x000007400000a947 */ /* 0x000fea0003800000 */
[----:B0-----:R-:W-:-:S05]  /*5b90*/  @P1 MOV R4, 0x10 ;  /* 0x0000001000041802 */ /* 0x001fca0000000f00 */
[----:B-1----:R-:W-:-:S05]  /*5ba0*/  @P1 IMAD.WIDE.U32 R120, R167, R4, c[0x0][0x170] ;  /* 0x00005c00a7781625 */ /* 0x002fca00078e0004 */
        /* <DEDUP_REMOVED lines=13> */
.L_x_16569:
[----:B0----5:R-:W-:-:S05]  /*5c80*/  PRMT R4, RZ, 0x5410, R112 ;  /* 0x00005410ff047816 */ /* 0x021fca0000000070 */
[----:B------:R-:W-:-:S04]  /*5c90*/  FMUL.FTZ R4, R4, c[0x0][0x1ec] ;  /* 0x00007b0004047a20 */ /* 0x000fc80000410000 */
[----:B------:R-:W-:Y:S01]  /*5ca0*/  FMUL.FTZ R157, R248, R4 ;  /* 0x00000004f89d7220 */ /* 0x000fe20000410000 */
[----:B------:R-:W-:-:S05]  /*5cb0*/  @P1 PRMT R4, RZ, 0x5410, R116 ;  /* 0x00005410ff041816 */ /* 0x000fca0000000074 */
[----:B------:R-:W-:Y:S02]  /*5cc0*/  @P1 FADD.FTZ R157, R4, R157 ;  /* 0x0000009d049d1221 */ /* 0x000fe40000010000 */
.L_x_16570:
[----:B------:R-:W-:Y:S05]  /*5cd0*/  BSYNC B1 ;  /* 0x0000000000017941 */ /* 0x000fea0003800000 */
.L_x_16568:
[----:B------:R-:W-:Y:S01]  /*5ce0*/  BSSY B1, `(.L_x_16571) ;  /* 0x000000b000017945 */ /* 0x000fe20003800000 */
[----:B------:R-:W-:Y:S05]  /*5cf0*/  @P2 BRA `(.L_x_16572) ;  /* 0x0000004000002947 */ /* 0x000fea0003800000 */
[----:B------:R-:W-:Y:S01]  /*5d00*/  MOV R158, RZ ;  /* 0x000000ff009e7202 */ /* 0x000fe20000000f00 */
[----:B------:R-:W-:Y:S05]  /*5d10*/  @!P1 BRA `(.L_x_16573) ;  /* 0x0000007000009947 */ /* 0x000fea0003800000 */
[----:B-----5:R-:W-:Y:S01]  /*5d20*/  PRMT R158, RZ, 0x7610, R116 ;  /* 0x00007610ff9e7816 */ /* 0x020fe20000000074 */
[----:B------:R-:W-:Y:S05]  /*5d30*/  BRA `(.L_x_16573) ;  /* 0x0000005000007947 */ /* 0x000fea0003800000 */
.L_x_16572:
[----:B-----5:R-:W-:-:S05]  /*5d40*/  PRMT R4, RZ, 0x7610, R112 ;  /* 0x00007610ff047816 */ /* 0x020fca0000000070 */
[----:B------:R-:W-:-:S04]  /*5d50*/  FMUL.FTZ R4, R4, c[0x0][0x1ec] ;  /* 0x00007b0004047a20 */ /* 0x000fc80000410000 */
[----:B------:R-:W-:Y:S01]  /*5d60*/  FMUL.FTZ R158, R249, R4 ;  /* 0x00000004f99e7220 */ /* 0x000fe20000410000 */
[----:B------:R-:W-:-:S05]  /*5d70*/  @P1 PRMT R4, RZ, 0x7610, R116 ;  /* 0x00007610ff041816 */ /* 0x000fca0000000074 */
[----:B------:R-:W-:Y:S02]  /*5d80*/  @P1 FADD.FTZ R158, R4, R158 ;  /* 0x0000009e049e1221 */ /* 0x000fe40000010000 */
.L_x_16573:
[----:B------:R-:W-:Y:S05]  /*5d90*/  BSYNC B1 ;  /* 0x0000000000017941 */ /* 0x000fea0003800000 */
.L_x_16571:
[----:B------:R-:W-:Y:S01]  /*5da0*/  BSSY B1, `(.L_x_16574) ;  /* 0x000000b000017945 */ /* 0x000fe20003800000 */
[----:B------:R-:W-:Y:S05]  /*5db0*/  @P2 BRA `(.L_x_16575) ;  /* 0x0000004000002947 */ /* 0x000fea0003800000 */
[----:B------:R-:W-:Y:S01]  /*5dc0*/  HFMA2.MMA R159, -RZ, RZ, 0, 0 ;  /* 0x00000000ff9f7435 */ /* 0x000fe200000001ff */
[----:B------:R-:W-:Y:S05]  /*5dd0*/  @!P1 BRA `(.L_x_16576) ;  /* 0x0000007000009947 */ /* 0x000fea0003800000 */
[----:B-----5:R-:W-:Y:S01]  /*5de0*/  PRMT R159, RZ, 0x5410, R117 ;  /* 0x00005410ff9f7816 */ /* 0x020fe20000000075 */
[----:B------:R-:W-:Y:S05]  /*5df0*/  BRA `(.L_x_16576) ;  /* 0x0000005000007947 */ /* 0x000fea0003800000 */
.L_x_16575:
[----:B-----5:R-:W-:-:S05]  /*5e00*/  PRMT R4, RZ, 0x5410, R113 ;  /* 0x00005410ff047816 */ /* 0x020fca0000000071 */
[----:B------:R-:W-:-:S04]  /*5e10*/  FMUL.FTZ R4, R4, c[0x0][0x1ec] ;  /* 0x00007b0004047a20 */ /* 0x000fc80000410000 */
[----:B------:R-:W-:Y:S01]  /*5e20*/  FMUL.FTZ R159, R250, R4 ;  /* 0x00000004fa9f7220 */ /* 0x000fe20000410000 */
[----:B------:R-:W-:-:S05]  /*5e30*/  @P1 PRMT R4, RZ, 0x5410, R117 ;  /* 0x00005410ff041816 */ /* 0x000fca0000000075 */
[----:B------:R-:W-:Y:S02]  /*5e40*/  @P1 FADD.FTZ R159, R4, R159 ;  /* 0x0000009f049f1221 */ /* 0x000fe40000010000 */
.L_x_16576:
[----:B------:R-:W-:Y:S05]  /*5e50*/  BSYNC B1 ;  /* 0x0000000000017941 */ /* 0x000fea0003800000 */
.L_x_16574:
[----:B------:R-:W-:Y:S01]  /*5e60*/  BSSY B1, `(.L_x_16577) ;  /* 0x000000b000017945 */ /* 0x000fe20003800000 */
[----:B------:R-:W-:Y:S05]  /*5e70*/  @P2 BRA `(.L_x_16578) ;  /* 0x0000004000002947 */ /* 0x000fea0003800000 */
[----:B------:R-:W-:Y:S01]  /*5e80*/  MOV R160, RZ ;  /* 0x000000ff00a07202 */ /* 0x000fe20000000f00 */
[----:B------:R-:W-:Y:S05]  /*5e90*/  @!P1 BRA `(.L_x_16579) ;  /* 0x0000007000009947 */ /* 0x000fea0003800000 */
[----:B-----5:R-:W-:Y:S01]  /*5ea0*/  PRMT R160, RZ, 0x7610, R117 ;  /* 0x00007610ffa07816 */ /* 0x020fe20000000075 */
[----:B------:R-:W-:Y:S05]  /*5eb0*/  BRA `(.L_x_16579) ;  /* 0x0000005000007947 */ /* 0x000fea0003800000 */
.L_x_16578:
[----:B-----5:R-:W-:-:S05]  /*5ec0*/  PRMT R4, RZ, 0x7610, R113 ;  /* 0x00007610ff047816 */ /* 0x020fca0000000071 */
[----:B------:R-:W-:-:S04]  /*5ed0*/  FMUL.FTZ R4, R4, c[0x0][0x1ec] ;  /* 0x00007b0004047a20 */ /* 0x000fc80000410000 */
[----:B------:R-:W-:Y:S01]  /*5ee0*/  FMUL.FTZ R160, R251, R4 ;  /* 0x00000004fba07220 */ /* 0x000fe20000410000 */
[----:B------:R-:W-:-:S05]  /*5ef0*/  @P1 PRMT R4, RZ, 0x7610, R117 ;  /* 0x00007610ff041816 */ /* 0x000fca0000000075 */
[----:B------:R-:W-:Y:S02]  /*5f00*/  @P1 FADD.FTZ R160, R4, R160 ;  /* 0x000000a004a01221 */ /* 0x000fe40000010000 */
.L_x_16579:
[----:B------:R-:W-:Y:S05]  /*5f10*/  BSYNC B1 ;  /* 0x0000000000017941 */ /* 0x000fea0003800000 */
.L_x_16577:
[----:B------:R-:W-:Y:S01]  /*5f20*/  BSSY B1, `(.L_x_16580) ;  /* 0x000000c000017945 */ /* 0x000fe20003800000 */
[----:B------:R-:W-:Y:S05]  /*5f30*/  @P2 BRA `(.L_x_16581) ;  /* 0x0000004000002947 */ /* 0x000fea0003800000 */
[----:B------:R-:W-:Y:S01]  /*5f40*/  HFMA2.MMA R161, -RZ, RZ, 0, 0 ;  /* 0x00000000ffa17435 */ /* 0x000fe200000001ff */
[----:B------:R-:W-:Y:S05]  /*5f50*/  @!P1 BRA `(.L_x_16582) ;  /* 0x0000008000009947 */ /* 0x000fea0003800000 */
[----:B-----5:R-:W-:Y:S01]  /*5f60*/  PRMT R161, RZ, 0x5410, R118 ;  /* 0x00005410ffa17816 */ /* 0x020fe20000000076 */
[----:B------:R-:W-:Y:S05]  /*5f70*/  BRA `(.L_x_16582) ;  /* 0x0000006000007947 */ /* 0x000fea0003800000 */
.L_x_16581:
[----:B------:R-:W2:Y:S01]  /*5f80*/  LDL R120, [R1] ;  /* 0x0000000001787983 */ /* 0x000ea20000100800 */
[----:B-----5:R-:W-:-:S05]  /*5f90*/  PRMT R4, RZ, 0x5410, R114 ;  /* 0x00005410ff047816 */ /* 0x020fca0000000072 */
[----:B------:R-:W-:-:S04]  /*5fa0*/  FMUL.FTZ R4, R4, c[0x0][0x1ec] ;  /* 0x00007b0004047a20 */ /* 0x000fc80000410000 */
[----:B--2---:R-:W-:Y:S01]  /*5fb0*/  FMUL.FTZ R161, R120, R4 ;  /* 0x0000000478a17220 */ /* 0x004fe20000410000 */
[----:B------:R-:W-:-:S05]  /*5fc0*/  @P1 PRMT R4, RZ, 0x5410, R118 ;  /* 0x00005410ff041816 */ /* 0x000fca0000000076 */
[----:B------:R-:W-:Y:S02]  /*5fd0*/  @P1 FADD.FTZ R161, R4, R161 ;  /* 0x000000a104a11221 */ /* 0x000fe40000010000 */
.L_x_16582:
[----:B------:R-:W-:Y:S05]  /*5fe0*/  BSYNC B1 ;  /* 0x0000000000017941 */ /* 0x000fea0003800000 */
.L_x_16580:
[----:B------:R-:W-:Y:S01]  /*5ff0*/  BSSY B1, `(.L_x_16583) ;  /* 0x000000c000017945 */ /* 0x000fe20003800000 */
[----:B------:R-:W-:Y:S05]  /*6000*/  @P2 BRA `(.L_x_16584) ;  /* 0x0000004000002947 */ /* 0x000fea0003800000 */
[----:B------:R-:W-:Y:S01]  /*6010*/  MOV R162, RZ ;  /* 0x000000ff00a27202 */ /* 0x000fe20000000f00 */
[----:B------:R-:W-:Y:S05]  /*6020*/  @!P1 BRA `(.L_x_16585) ;  /* 0x0000008000009947 */ /* 0x000fea0003800000 */
[----:B-----5:R-:W-:Y:S01]  /*6030*/  PRMT R162, RZ, 0x7610, R118 ;  /* 0x00007610ffa27816 */ /* 0x020fe20000000076 */
[----:B------:R-:W-:Y:S05]  /*6040*/  BRA `(.L_x_16585) ;  /* 0x0000006000007947 */ /* 0x000fea0003800000 */
.L_x_16584:
[----:B------:R-:W2:Y:S01]  /*6050*/  LDL R120, [R1+0x4] ;  /* 0x0000040001787983 */ /* 0x000ea20000100800 */
[----:B-----5:R-:W-:-:S05]  /*6060*/  PRMT R4, RZ, 0x7610, R114 ;  /* 0x00007610ff047816 */ /* 0x020fca0000000072 */
[----:B------:R-:W-:-:S04]  /*6070*/  FMUL.FTZ R4, R4, c[0x0][0x1ec] ;  /* 0x00007b0004047a20 */ /* 0x000fc80000410000 */
[----:B--2---:R-:W-:Y:S01]  /*6080*/  FMUL.FTZ R162, R120, R4 ;  /* 0x0000000478a27220 */ /* 0x004fe20000410000 */
[----:B------:R-:W-:-:S05]  /*6090*/  @P1 PRMT R4, RZ, 0x7610, R118 ;  /* 0x00007610ff041816 */ /* 0x000fca0000000076 */
[----:B------:R-:W-:Y:S02]  /*60a0*/  @P1 FADD.FTZ R162, R4, R162 ;  /* 0x000000a204a21221 */ /* 0x000fe40000010000 */
.L_x_16585:
[----:B------:R-:W-:Y:S05]  /*60b0*/  BSYNC B1 ;  /* 0x0000000000017941 */ /* 0x000fea0003800000 */
.L_x_16583:
[----:B------:R-:W-:Y:S01]  /*60c0*/  BSSY B1, `(.L_x_16586) ;  /* 0x000000c000017945 */ /* 0x000fe20003800000 */
[----:B------:R-:W-:Y:S05]  /*60d0*/  @P2 BRA `(.L_x_16587) ;  /* 0x0000004000002947 */ /* 0x000fea0003800000 */
[----:B------:R-:W-:Y:S01]  /*60e0*/  HFMA2.MMA R163, -RZ, RZ, 0, 0 ;  /* 0x00000000ffa37435 */ /* 0x000fe200000001ff */
[----:B------:R-:W-:Y:S05]  /*60f0*/  @!P1 BRA `(.L_x_16588) ;  /* 0x0000008000009947 */ /* 0x000fea0003800000 */
[----:B-----5:R-:W-:Y:S01]  /*6100*/  PRMT R163, RZ, 0x5410, R119 ;  /* 0x00005410ffa37816 */ /* 0x020fe20000000077 */
[----:B------:R-:W-:Y:S05]  /*6110*/  BRA `(.L_x_16588) ;  /* 0x0000006000007947 */ /* 0x000fea0003800000 */
.L_x_16587:
[----:B------:R-:W2:Y:S01]  /*6120*/  LDL R120, [R1+0x8] ;  /* 0x0000080001787983 */ /* 0x000ea20000100800 */
[----:B-----5:R-:W-:-:S05]  /*6130*/  PRMT R4, RZ, 0x5410, R115 ;  /* 0x00005410ff047816 */ /* 0x020fca0000000073 */
[----:B------:R-:W-:-:S04]  /*6140*/  FMUL.FTZ R4, R4, c[0x0][0x1ec] ;  /* 0x00007b0004047a20 */ /* 0x000fc80000410000 */
[----:B--2---:R-:W-:Y:S01]  /*6150*/  FMUL.FTZ R163, R120, R4 ;  /* 0x0000000478a37220 */ /* 0x004fe20000410000 */
[----:B------:R-:W-:-:S05]  /*6160*/  @P1 PRMT R4, RZ, 0x5410, R119 ;  /* 0x00005410ff041816 */ /* 0x000fca0000000077 */
[----:B------:R-:W-:Y:S02]  /*6170*/  @P1 FADD.FTZ R163, R4, R163 ;  /* 0x000000a304a31221 */ /* 0x000fe40000010000 */
.L_x_16588:
[----:B------:R-:W-:Y:S05]  /*6180*/  BSYNC B1 ;  /* 0x0000000000017941 */ /* 0x000fea0003800000 */
.L_x_16586:
[----:B------:R-:W-:Y:S01]  /*6190*/  BSSY B1, `(.L_x_16589) ;  /* 0x000000c000017945 */ /* 0x000fe20003800000 */
[----:B------:R-:W-:Y:S05]  /*61a0*/  @P2 BRA `(.L_x_16590) ;  /* 0x0000004000002947 */ /* 0x000fea0003800000 */
[----:B------:R-:W-:Y:S01]  /*61b0*/  MOV R4, RZ ;  /* 0x000000ff00047202 */ /* 0x000fe20000000f00 */
[----:B------:R-:W-:Y:S05]  /*61c0*/  @!P1 BRA `(.L_x_16591) ;  /* 0x0000008000009947 */ /* 0x000fea0003800000 */
[----:B-----5:R-:W-:Y:S01]  /*61d0*/  PRMT R4, RZ, 0x7610, R119 ;  /* 0x00007610ff047816 */ /* 0x020fe20000000077 */
[----:B------:R-:W-:Y:S05]  /*61e0*/  BRA `(.L_x_16591) ;  /* 0x0000006000007947 */ /* 0x000fea0003800000 */
.L_x_16590:
[----:B------:R-:W2:Y:S01]  /*61f0*/  LDL R120, [R1+0xc] ;  /* 0x00000c0001787983 */ /* 0x000ea20000100800 */
[----:B-----5:R-:W-:-:S05]  /*6200*/  PRMT R4, RZ, 0x7610, R115 ;  /* 0x00007610ff047816 */ /* 0x020fca0000000073 */
[----:B------:R-:W-:-:S04]  /*6210*/  FMUL.FTZ R4, R4, c[0x0][0x1ec] ;  /* 0x00007b0004047a20 */ /* 0x000fc80000410000 */
[----:B--2---:R-:W-:Y:S01]  /*6220*/  FMUL.FTZ R4, R120, R4 ;  /* 0x0000000478047220 */ /* 0x004fe20000410000 */
[----:B------:R-:W-:-:S05]  /*6230*/  @P1 PRMT R120, RZ, 0x7610, R119 ;  /* 0x00007610ff781816 */ /* 0x000fca0000000077 */
[----:B------:R-:W-:Y:S02]  /*6240*/  @P1 FADD.FTZ R4, R120, R4 ;  /* 0x0000000478041221 */ /* 0x000fe40000010000 */
.L_x_16591:
[----:B------:R-:W-:Y:S05]  /*6250*/  BSYNC B1 ;  /* 0x0000000000017941 */ /* 0x000fea0003800000 */
.L_x_16589:
[----:B------:R-:W-:Y:S01]  /*6260*/  HFMA2.MMA R164, -RZ, RZ, 0, 9.5367431640625e-07 ;  /* 0x00000010ffa47435 */ /* 0x000fe200000001ff */
[----:B------:R-:W-:Y:S02]  /*6270*/  F2FP.BF16.PACK_AB R123, R4, R163 ;  /* 0x000000a3047b723e */ /* 0x000fe400000010ff */
[----:B------:R-:W-:Y:S02]  /*6280*/  F2FP.BF16.PACK_AB R122, R162, R161 ;  /* 0x000000a1a27a723e */ /* 0x000fe400000010ff */
[----:B------:R-:W-:Y:S02]  /*6290*/  F2FP.BF16.PACK_AB R121, R160, R159 ;  /* 0x0000009fa079723e */ /* 0x000fe400000010ff */
[----:B------:R-:W-:-:S03]  /*62a0*/  F2FP.BF16.PACK_AB R120, R158, R157 ;  /* 0x0000009d9e78723e */ /* 0x000fc600000010ff */
[----:B------:R-:W-:-:S05]  /*62b0*/  IMAD.WIDE.U32 R164, R184, R164, c[0x0][0x188] ;  /* 0x00006200b8a47625 */ /* 0x000fca00078e00a4 */
[----:B------:R0:W-:Y:S02]  /*62c0*/  STG.E.128 [R164.64], R120 ;  /* 0x00000078a4007986 */ /* 0x0001e4000c101d04 */
.L_x_16567:
[----:B------:R-:W-:Y:S05]  /*62d0*/  BSYNC B0 ;  /* 0x0000000000007941 */ /* 0x000fea0003800000 */
.L_x_16566:
        /* <DEDUP_REMOVED lines=104> */
.L_x_16616:
        /* <DEDUP_REMOVED lines=187> */
.L_x_16617:
        /* <DEDUP_REMOVED lines=27> */
[----:B------:R1:W-:Y:S04]  /*76c0*/  STL [R1+0x174], R2 ;  /* 0x0001740201007387 */ /* 0x0003e80000100800 */
[----:B-1----:R-:W2:Y:S04]  /*76d0*/  LDL R2, [R1+0x160] ;  /* 0x0001600001027983 */ /* 0x002ea80000100800 */
[----:B------:R1:W-:Y:S04]  /*76e0*/  STL [R1+0x170], R0 ;  /* 0x0001700001007387 */ /* 0x0003e80000100800 */
[----:B------:R-:W3:Y:S04]  /*76f0*/  LDL R187, [R1+0x168] ;  /* 0x0001680001bb7983 */ /* 0x000ee80000100800 */
[----:B------:R-:W4:Y:S04]  /*7700*/  LDL R185, [R1+0x16c] ;  /* 0x00016c0001b97983 */ /* 0x000f280000100800 */
[----:B-1----:R-:W3:Y:S04]  /*7710*/  LDL R0, [R1+0x164] ;  /* 0x0001640001007983 */ /* 0x002ee80000100800 */
[----:B------:R-:W4:Y:S04]  /*7720*/  LDL R186, [R1+0x150] ;  /* 0x0001500001ba7983 */ /* 0x000f280000100800 */
[----:B0-----:R-:W4:Y:S04]  /*7730*/  LDL R164, [R1+0x154] ;  /* 0x0001540001a47983 */ /* 0x001f280000100800 */
[----:B------:R-:W4:Y:S04]  /*7740*/  LDL R252, [R1+0x158] ;  /* 0x0001580001fc7983 */ /* 0x000f280000100800 */
[----:B------:R-:W4:Y:S01]  /*7750*/  LDL R165, [R1+0x15c] ;  /* 0x00015c0001a57983 */ /* 0x000f220000100800 */
[----:B------:R-:W-:-:S02]  /*7760*/  FADD.FTZ R120, R5, -R184 ;  /* 0x800000b805787221 */ /* 0x000fc40000010000 */
[--C-:B------:R-:W-:Y:S02]  /*7770*/  FADD.FTZ R123, R6, -R184.reuse ;  /* 0x800000b8067b7221 */ /* 0x100fe40000010000 */
[C---:B------:R-:W-:Y:S02]  /*7780*/  FMUL.FTZ R120, R166.reuse, R120 ;  /* 0x00000078a6787220 */ /* 0x040fe40000410000 */
[----:B------:R-:W-:Y:S02]  /*7790*/  FMUL.FTZ R123, R166, R123 ;  /* 0x0000007ba67b7220 */ /* 0x000fe40000410000 */
[--C-:B------:R-:W-:Y:S02]  /*77a0*/  FADD.FTZ R121, R7, -R184.reuse ;  /* 0x800000b807797221 */ /* 0x100fe40000010000 */
[----:B------:R-:W-:Y:S02]  /*77b0*/  FADD.FTZ R122, R8, -R184 ;  /* 0x800000b8087a7221 */ /* 0x000fe40000010000 */
[----:B------:R-:W-:-:S02]  /*77c0*/  FMUL.FTZ R121, R166, R121 ;  /* 0x00000079a6797220 */ /* 0x000fc40000410000 */
[----:B------:R-:W-:Y:S02]  /*77d0*/  FMUL.FTZ R122, R166, R122 ;  /* 0x0000007aa67a7220 */ /* 0x000fe40000410000 */
[----:B--2---:R-:W-:Y:S02]  /*77e0*/  FFMA.FTZ R120, R2, R120, R172 ;  /* 0x0000007802787223 */ /* 0x004fe400000100ac */
[----:B------:R0:W5:Y:S01]  /*77f0*/  LDL.LU R2, [R1+0x174] ;  /* 0x0001740001027983 */ /* 0x0001620000300800 */
[----:B---3--:R-:W-:-:S03]  /*7800*/  FFMA.FTZ R123, R0, R123, R173 ;  /* 0x0000007b007b7223 */ /* 0x008fc600000100ad */
[----:B------:R0:W5:Y:S01]  /*7810*/  LDL.LU R0, [R1+0x170] ;  /* 0x0001700001007983 */ /* 0x0001620000300800 */
[----:B------:R-:W-:Y:S02]  /*7820*/  FFMA.FTZ R121, R187, R121, R174 ;  /* 0x00000079bb797223 */ /* 0x000fe400000100ae */
[----:B----4-:R-:W-:Y:S01]  /*7830*/  FFMA.FTZ R122, R185, R122, R175 ;  /* 0x0000007ab97a7223 */ /* 0x010fe200000100af */
        /* <DEDUP_REMOVED lines=20> */
.L_x_16597:
[----:B------:R-:W-:Y:S05]  /*7980*/  BSYNC B1 ;  /* 0x0000000000017941 */ /* 0x000fea0003800000 */
.L_x_16596:
[----:B-----5:R-:W-:Y:S01]  /*7990*/  ISETP.GE.U32.AND P1, PT, R0, 0x40, PT ;  /* 0x000000400000780c */ /* 0x020fe20003f26070 */
[----:B------:R-:W-:-:S12]  /*79a0*/  BSSY B1, `(.L_x_16598) ;  /* 0x0000022000017945 */ /* 0x000fd80003800000 */
[----:B------:R-:W-:Y:S05]  /*79b0*/  @!P1 BRA `(.L_x_16599) ;  /* 0x0000020000009947 */ /* 0x000fea0003800000 */
[--C-:B0-----:R-:W-:Y:S02]  /*79c0*/  FADD.FTZ R120, R13, -R184.reuse ;  /* 0x800000b80d787221 */ /* 0x101fe40000010000 */
[--C-:B------:R-:W-:Y:S02]  /*79d0*/  FADD.FTZ R123, R14, -R184.reuse ;  /* 0x800000b80e7b7221 */ /* 0x100fe40000010000 */
[--C-:B------:R-:W-:Y:S02]  /*79e0*/  FADD.FTZ R121, R15, -R184.reuse ;  /* 0x800000b80f797221 */ /* 0x100fe40000010000 */
[----:B------:R-:W-:Y:S02]  /*79f0*/  FADD.FTZ R122, R16, -R184 ;  /* 0x800000b8107a7221 */ /* 0x000fe40000010000 */
[C---:B------:R-:W-:Y:S02]  /*7a00*/  FMUL.FTZ R120, R166.reuse, R120 ;  /* 0x00000078a6787220 */ /* 0x040fe40000410000 */
[----:B------:R-:W-:-:S02]  /*7a10*/  FMUL.FTZ R123, R166, R123 ;  /* 0x0000007ba67b7220 */ /* 0x000fc40000410000 */
[C---:B------:R-:W-:Y:S02]  /*7a20*/  FMUL.FTZ R121, R166.reuse, R121 ;  /* 0x00000079a6797220 */ /* 0x040fe40000410000 */
[----:B------:R-:W-:Y:S02]  /*7a30*/  FMUL.FTZ R122, R166, R122 ;  /* 0x0000007aa67a7220 */ /* 0x000fe40000410000 */
[----:B------:R-:W-:Y:S02]  /*7a40*/  FFMA.FTZ R120, R244, R120, R44 ;  /* 0x00000078f4787223 */ /* 0x000fe4000001002c */
        /* <DEDUP_REMOVED lines=23> */
.L_x_16599:
[----:B------:R-:W-:Y:S05]  /*7bc0*/  BSYNC B1 ;  /* 0x0000000000017941 */ /* 0x000fea0003800000 */
.L_x_16598:
[----:B------:R-:W-:Y:S01]  /*7bd0*/  ISETP.GE.U32.AND P1, PT, R0, 0x60, PT ;  /* 0x000000600000780c */ /* 0x000fe20003f26070 */
        /* <DEDUP_REMOVED lines=34> */
.L_x_16601:
[----:B------:R-:W-:Y:S05]  /*7e00*/  BSYNC B1 ;  /* 0x0000000000017941 */ /* 0x000fea0003800000 */
.L_x_16600:
        /* <DEDUP_REMOVED lines=35> */
.L_x_16603:
[----:B------:R-:W-:Y:S05]  /*8040*/  BSYNC B1 ;  /* 0x0000000000017941 */ /* 0x000fea0003800000 */
.L_x_16602:
        /* <DEDUP_REMOVED lines=35> */
.L_x_16605:
[----:B------:R-:W-:Y:S05]  /*8280*/  BSYNC B1 ;  /* 0x0000000000017941 */ /* 0x000fea0003800000 */
.L_x_16604:
        /* <DEDUP_REMOVED lines=35> */
.L_x_16607:
[----:B------:R-:W-:Y:S05]  /*84c0*/  BSYNC B1 ;  /* 0x0000000000017941 */ /* 0x000fea0003800000 */
.L_x_16606:
        /* <DEDUP_REMOVED lines=35> */
.L_x_16609:
[----:B------:R-:W-:Y:S05]  /*8700*/  BSYNC B1 ;  /* 0x0000000000017941 */ /* 0x000fea0003800000 */
.L_x_16608:
        /* <DEDUP_REMOVED lines=35> */
.L_x_16611:
[----:B------:R-:W-:Y:S05]  /*8940*/  BSYNC B1 ;  /* 0x0000000000017941 */ /* 0x000fea0003800000 */
.L_x_16610:
        /* <DEDUP_REMOVED lines=35> */
.L_x_16613:
[----:B------:R-:W-:Y:S05]  /*8b80*/  BSYNC B1 ;  /* 0x0000000000017941 */ /* 0x000fea0003800000 */
.L_x_16612:
[----:B------:R-:W-:-:S13]  /*8b90*/  ISETP.GE.U32.AND P1, PT, R0, 0x140, PT ;  /* 0x000001400000780c */ /* 0x000fda0003f26070 */
[----:B------:R-:W-:Y:S05]  /*8ba0*/  @!P1 BRA `(.L_x_16595) ;  /* 0x0000027000009947 */ /* 0x000fea0003800000 */
[----:B------:R-:W2:Y:S04]  /*8bb0*/  LDL R252, [R1+0x20] ;  /* 0x0000200001fc7983 */ /* 0x000ea80000100800 */
[----:B0-----:R-:W3:Y:S04]  /*8bc0*/  LDL R122, [R1+0x24] ;  /* 0x00002400017a7983 */ /* 0x001ee80000100800 */
[----:B------:R-:W4:Y:S04]  /*8bd0*/  LDL R187, [R1+0x28] ;  /* 0x0000280001bb7983 */ /* 0x000f280000100800 */
[----:B------:R-:W5:Y:S04]  /*8be0*/  LDL R123, [R1+0x2c] ;  /* 0x00002c00017b7983 */ /* 0x000f680000100800 */
[----:B------:R-:W4:Y:S04]  /*8bf0*/  LDL R186, [R1+0x10] ;  /* 0x0000100001ba7983 */ /* 0x000f280000100800 */
[----:B------:R-:W5:Y:S04]  /*8c00*/  LDL R164, [R1+0x14] ;  /* 0x0000140001a47983 */ /* 0x000f680000100800 */
[----:B------:R-:W5:Y:S04]  /*8c10*/  LDL R185, [R1+0x1c] ;  /* 0x00001c0001b97983 */ /* 0x000f680000100800 */
        /* <DEDUP_REMOVED lines=28> */
[----:B------:R-:W-:Y:S02]  /*8de0*/  F2FP.BF16.PACK_AB R123, R123, R164 ;  /* 0x000000a47b7b723e */ /* 0x000fe400000010ff */
[----:B------:R-:W-:-:S05]  /*8df0*/  MOV R164, 0x10 ;  /* 0x0000001000a47802 */ /* 0x000fca0000000f00 */
[----:B------:R-:W-:-:S05]  /*8e00*/  IMAD.WIDE.U32 R164, R167, R164, c[0x0][0x208] ;  /* 0x00008200a7a47625 */ /* 0x000fca00078e00a4 */
[----:B------:R0:W-:Y:S02]  /*8e10*/  STG.E.128 [R164.64], R120 ;  /* 0x00000078a4007986 */ /* 0x0001e4000c101d04 */
.L_x_16595:
[----:B------:R-:W-:Y:S05]  /*8e20*/  BSYNC B0 ;  /* 0x0000000000007941 */ /* 0x000fea0003800000 */
.L_x_16594:
[----:B01----:R-:W-:-:S04]  /*8e30*/  MOV R120, c[0x0][0x160] ;  /* 0x0000580000787a02 */ /* 0x003fc80000000f00 */
[----:B------:R-:W-:-:S04]  /*8e40*/  LEA R3, R120, R3, 0x2 ;  /* 0x0000000378037211 */ /* 0x000fc800078e10ff */
[----:B------:R-:W-:-:S13]  /*8e50*/  ISETP.GE.AND P1, PT, R3, c[0x0][0x164], PT ;  /* 0x0000590003007a0c */ /* 0x000fda0003f26270 */
[----:B------:R-:W-:Y:S01]  /*8e60*/  @P1 CALL.REL.NOINC `(.L_x_16614) ;  /* 0x0000001000001944 */ /* 0x000fe20003c00000 */
[----:B------:R-:W-:Y:S05]  /*8e70*/  BRA `(.L_x_16615) ;  /* 0xffff84e000007947 */ /* 0x000fea000383ffff */
.L_x_16614:
[----:B------:R-:W-:Y:S05]  /*8e80*/  EXIT ;  /* 0x000000000000794d */ /* 0x000fea0003800000 */
.L_x_16592:
[----:B------:R-:W-:Y:S01]  /*8e90*/  HFMA2.MMA R122, -RZ, RZ, 0, 5.9604644775390625e-08 ;  /* 0x00000001ff7a7435 */ /* 0x000fe200000001ff */
[----:B------:R-:W-:Y:S02]  /*8ea0*/  MOV R164, R123 ;  /* 0x0000007b00a47202 */ /* 0x000fe40000000f00 */
[----:B------:R-:W-:Y:S02]  /*8eb0*/  MOV R165, 0x1f ;  /* 0x0000001f00a57802 */ /* 0x000fe40000000f00 */
[----:B------:R-:W-:Y:S02]  /*8ec0*/  MOV R121, 0xffffffff ;  /* 0xffffffff00797802 */ /* 0x000fe40000000f00 */
[----:B------:R-:W-:Y:S02]  /*8ed0*/  MOV R120, 0x8ef0 ;  /* 0x00008ef000787802 */ /* 0x000fe40000000f00 */
[----:B-----5:R-:W-:Y:S05]  /*8ee0*/  CALL.REL.NOINC `($__internal_38_$__cuda_sm70_shflsync_bfly_p) ;  /* 0x00000e3000007944 */ /* 0x020fea0003c00000 */
[----:B-1----:R-:W-:Y:S05]  /*8ef0*/  BRA `(.L_x_16616) ;  /* 0xffffda6000007947 */ /* 0x002fea000383ffff */
.L_x_16593:
[----:B------:R-:W-:Y:S01]  /*8f00*/  HFMA2.MMA R122, -RZ, RZ, 0, 1.1920928955078125e-07 ;  /* 0x00000002ff7a7435 */ /* 0x000fe200000001ff */
[----:B------:R-:W-:Y:S02]  /*8f10*/  MOV R164, R123 ;  /* 0x0000007b00a47202 */ /* 0x000fe40000000f00 */
[----:B------:R-:W-:-:S02]  /*8f20*/  MOV R165, 0x1f ;  /* 0x0000001f00a57802 */ /* 0x000fc40000000f00 */
[----:B------:R-:W-:Y:S02]  /*8f30*/  MOV R121, 0xffffffff ;  /* 0xffffffff00797802 */ /* 0x000fe40000000f00 */
[----:B------:R-:W-:Y:S02]  /*8f40*/  MOV R120, 0x8f60 ;  /* 0x00008f6000787802 */ /* 0x000fe40000000f00 */
[----:B-----5:R-:W-:Y:S05]  /*8f50*/  CALL.REL.NOINC `($__internal_38_$__cuda_sm70_shflsync_bfly_p) ;  /* 0x00000dc000007944 */ /* 0x020fea0003c00000 */
[----:B-1----:R-:W-:Y:S01]  /*8f60*/  FADD.FTZ R123, R123, R122 ;  /* 0x0000007a7b7b7221 */ /* 0x002fe20000010000 */
[----:B------:R-:W-:Y:S01]  /*8f70*/  HFMA2.MMA R122, -RZ, RZ, 0, 2.384185791015625e-07 ;  /* 0x00000004ff7a7435 */ /* 0x000fe200000001ff */
[----:B------:R-:W-:Y:S02]  /*8f80*/  MOV R165, 0x1f ;  /* 0x0000001f00a57802 */ /* 0x000fe40000000f00 */
[----:B------:R-:W-:Y:S02]  /*8f90*/  MOV R121, 0xffffffff ;  /* 0xffffffff00797802 */ /* 0x000fe40000000f00 */
[----:B------:R-:W-:Y:S02]  /*8fa0*/  MOV R164, R123 ;  /* 0x0000007b00a47202 */ /* 0x000fe40000000f00 */
[----:B------:R-:W-:-:S02]  /*8fb0*/  MOV R120, 0x8fd0 ;  /* 0x00008fd000787802 */ /* 0x000fc40000000f00 */
[----:B------:R-:W-:Y:S05]  /*8fc0*/  CALL.REL.NOINC `($__internal_38_$__cuda_sm70_shflsync_bfly_p) ;  /* 0x00000d5000007944 */ /* 0x000fea0003c00000 */
[----:B-1----:R-:W-:Y:S01]  /*8fd0*/  FADD.FTZ R123, R123, R122 ;  /* 0x0000007a7b7b7221 */ /* 0x002fe20000010000 */
[----:B------:R-:W-:Y:S01]  /*8fe0*/  HFMA2.MMA R122, -RZ, RZ, 0, 4.76837158203125e-07 ;  /* 0x00000008ff7a7435 */ /* 0x000fe200000001ff */
[----:B------:R-:W-:-:S02]  /*8ff0*/  MOV R165, 0x1f ;  /* 0x0000001f00a57802 */ /* 0x000fc40000000f00 */
[----:B------:R-:W-:Y:S02]  /*9000*/  MOV R121, 0xffffffff ;  /* 0xffffffff00797802 */ /* 0x000fe40000000f00 */
[----:B------:R-:W-:Y:S02]  /*9010*/  MOV R164, R123 ;  /* 0x0000007b00a47202 */ /* 0x000fe40000000f00 */
[----:B------:R-:W-:Y:S02]  /*9020*/  MOV R120, 0x9040 ;  /* 0x0000904000787802 */ /* 0x000fe40000000f00 */
[----:B------:R-:W-:Y:S05]  /*9030*/  CALL.REL.NOINC `($__internal_38_$__cuda_sm70_shflsync_bfly_p) ;  /* 0x00000ce000007944 */ /* 0x000fea0003c00000 */
[----:B-1----:R-:W-:Y:S01]  /*9040*/  FADD.FTZ R123, R123, R122 ;  /* 0x0000007a7b7b7221 */ /* 0x002fe20000010000 */
[----:B------:R-:W-:Y:S01]  /*9050*/  HFMA2.MMA R122, -RZ, RZ, 0, 9.5367431640625e-07 ;  /* 0x00000010ff7a7435 */ /* 0x000fe200000001ff */
[----:B------:R-:W-:Y:S02]  /*9060*/  MOV R165, 0x1f ;  /* 0x0000001f00a57802 */ /* 0x000fe40000000f00 */
[----:B------:R-:W-:Y:S02]  /*9070*/  MOV R121, 0xffffffff ;  /* 0xffffffff00797802 */ /* 0x000fe40000000f00 */
[----:B------:R-:W-:-:S02]  /*9080*/  MOV R164, R123 ;  /* 0x0000007b00a47202 */ /* 0x000fc40000000f00 */
[----:B------:R-:W-:Y:S02]  /*9090*/  MOV R120, 0x90b0 ;  /* 0x000090b000787802 */ /* 0x000fe40000000f00 */
[----:B------:R-:W-:Y:S05]  /*90a0*/  CALL.REL.NOINC `($__internal_38_$__cuda_sm70_shflsync_bfly_p) ;  /* 0x00000c7000007944 */ /* 0x000fea0003c00000 */
        /* <DEDUP_REMOVED lines=173> */
[----:B------:R-:W-:Y:S05]  /*9b80*/  CALL.REL.NOINC `($__internal_38_$__cuda_sm70_shflsync_bfly_p) ;  /* 0x0000019000007944 */ /* 0x000fea0003c00000 */
[----:B-1----:R-:W-:Y:S01]  /*9b90*/  FADD.FTZ R164, R164, R122 ;  /* 0x0000007aa4a47221 */ /* 0x002fe20000010000 */
[----:B------:R-:W-:Y:S01]  /*9ba0*/  HFMA2.MMA R122, -RZ, RZ, 0, 1.1920928955078125e-07 ;  /* 0x00000002ff7a7435 */ /* 0x000fe200000001ff */
[----:B------:R-:W-:Y:S02]  /*9bb0*/  MOV R165, 0x1f ;  /* 0x0000001f00a57802 */ /* 0x000fe40000000f00 */
[----:B------:R-:W-:Y:S02]  /*9bc0*/  MOV R121, 0xffffffff ;  /* 0xffffffff00797802 */ /* 0x000fe40000000f00 */
[----:B------:R-:W-:Y:S02]  /*9bd0*/  MOV R120, 0x9bf0 ;  /* 0x00009bf000787802 */ /* 0x000fe40000000f00 */
[----:B------:R-:W-:Y:S05]  /*9be0*/  CALL.REL.NOINC `($__internal_38_$__cuda_sm70_shflsync_bfly_p) ;  /* 0x0000013000007944 */ /* 0x000fea0003c00000 */
[----:B-1----:R-:W-:Y:S01]  /*9bf0*/  FADD.FTZ R164, R164, R122 ;  /* 0x0000007aa4a47221 */ /* 0x002fe20000010000 */
[----:B------:R-:W-:Y:S01]  /*9c00*/  HFMA2.MMA R122, -RZ, RZ, 0, 2.384185791015625e-07 ;  /* 0x00000004ff7a7435 */ /* 0x000fe200000001ff */
[----:B------:R-:W-:-:S02]  /*9c10*/  MOV R165, 0x1f ;  /* 0x0000001f00a57802 */ /* 0x000fc40000000f00 */
[----:B------:R-:W-:Y:S02]  /*9c20*/  MOV R121, 0xffffffff ;  /* 0xffffffff00797802 */ /* 0x000fe40000000f00 */
[----:B------:R-:W-:Y:S02]  /*9c30*/  MOV R120, 0x9c50 ;  /* 0x00009c5000787802 */ /* 0x000fe40000000f00 */
[----:B------:R-:W-:Y:S05]  /*9c40*/  CALL.REL.NOINC `($__internal_38_$__cuda_sm70_shflsync_bfly_p) ;  /* 0x000000d000007944 */ /* 0x000fea0003c00000 */
[----:B-1----:R-:W-:Y:S01]  /*9c50*/  FADD.FTZ R164, R164, R122 ;  /* 0x0000007aa4a47221 */ /* 0x002fe20000010000 */
[----:B------:R-:W-:Y:S01]  /*9c60*/  HFMA2.MMA R122, -RZ, RZ, 0, 4.76837158203125e-07 ;  /* 0x00000008ff7a7435 */ /* 0x000fe200000001ff */
[----:B------:R-:W-:Y:S02]  /*9c70*/  MOV R165, 0x1f ;  /* 0x0000001f00a57802 */ /* 0x000fe40000000f00 */
[----:B------:R-:W-:Y:S02]  /*9c80*/  MOV R121, 0xffffffff ;  /* 0xffffffff00797802 */ /* 0x000fe40000000f00 */
[----:B------:R-:W-:Y:S02]  /*9c90*/  MOV R120, 0x9cb0 ;  /* 0x00009cb000787802 */ /* 0x000fe40000000f00 */
[----:B------:R-:W-:Y:S05]  /*9ca0*/  CALL.REL.NOINC `($__internal_38_$__cuda_sm70_shflsync_bfly_p) ;  /* 0x0000007000007944 */ /* 0x000fea0003c00000 */
[----:B-1----:R-:W-:Y:S01]  /*9cb0*/  FADD.FTZ R164, R164, R122 ;  /* 0x0000007aa4a47221 */ /* 0x002fe20000010000 */
[----:B------:R-:W-:Y:S01]  /*9cc0*/  HFMA2.MMA R122, -RZ, RZ, 0, 9.5367431640625e-07 ;  /* 0x00000010ff7a7435 */ /* 0x000fe200000001ff */
[----:B------:R-:W-:-:S02]  /*9cd0*/  MOV R165, 0x1f ;  /* 0x0000001f00a57802 */ /* 0x000fc40000000f00 */
[----:B------:R-:W-:Y:S02]  /*9ce0*/  MOV R121, 0xffffffff ;  /* 0xffffffff00797802 */ /* 0x000fe40000000f00 */
[----:B------:R-:W-:Y:S02]  /*9cf0*/  MOV R120, 0x9d10 ;  /* 0x00009d1000787802 */ /* 0x000fe40000000f00 */
[----:B------:R-:W-:Y:S05]  /*9d00*/  CALL.REL.NOINC `($__internal_38_$__cuda_sm70_shflsync_bfly_p) ;  /* 0x0000001000007944 */ /* 0x000fea0003c00000 */
[----:B-1----:R-:W-:Y:S05]  /*9d10*/  BRA `(.L_x_16617) ;  /* 0xffffd7f000007947 */ /* 0x002fea000383ffff */
        .weak           $__internal_38_$__cuda_sm70_shflsync_bfly_p
        .type           $__internal_38_$__cuda_sm70_shflsync_bfly_p,@function
        .size           $__internal_38_$__cuda_sm70_shflsync_bfly_p,(.L_x_71038 - $__internal_38_$__cuda_sm70_shflsync_bfly_p)
$__internal_38_$__cuda_sm70_shflsync_bfly_p:
[----:B------:R-:W-:Y:S04]  /*9d20*/  WARPSYNC R121 ;  /* 0x0000007900007348 */ /* 0x000fe80003800000 */
[----:B------:R0:W1:Y:S02]  /*9d30*/  SHFL.BFLY PT, R122, R164, R122, R165 ;  /* 0x0c00007aa47a7389 */ /* 0x00006400000e00a5 */
[----:B0-----:R-:W-:-:S06]  /*9d40*/  HFMA2.MMA R121, -RZ, RZ, 0, 0 ;  /* 0x00000000ff797435 */ /* 0x001fcc00000001ff */
[----:B------:R-:W-:Y:S05]  /*9d50*/  RET.REL.NODEC R120 `(_ZN10layer_norm13ln_fwd_kernelINS_13Kernel_traitsIf13__nv_bfloat16S2_S2_fjLj2560ELj1ELj4ELj1ELj16ENS_18Kernel_traits_baseILj2560EfS2_S2_S2_fjLj128EEEEELb0ELb1ELb1ELb0EEEvNS_9FwdParamsE) ;  /* 0xffff62a078007950 */ /* 0x000fea0003c3ffff */
.L_x_16618:
        /* <DEDUP_REMOVED lines=10> */
.L_x_71038:


//--------------------- .text._ZN10layer_norm13ln_fwd_kernelINS_13Kernel_traitsIf13__nv_bfloat16S2_S2_fjLj2560ELj1ELj4ELj1ELj16ENS_18Kernel_traits_baseILj2560EfS2_S2_S2_fjLj128EEEEELb0ELb1ELb1ELb1EEEvNS_9FwdParamsE --------------------------
	.section	.text._ZN10layer_norm13ln_fwd_kernelINS_13Kernel_traitsIf13__nv_bfloat16S2_S2_fjLj2560ELj1ELj4ELj1ELj16ENS_18Kernel_traits_baseILj2560EfS2_S2_S2_fjLj128EEEEELb0ELb1ELb1ELb1EEEvNS_9FwdParamsE,"ax",@progbits
	.sectioninfo	@"SHI_REGISTERS=255"
	.align	128
        .global         _ZN10layer_norm13ln_fwd_kernelINS_13Kernel_traitsIf13__nv_bfloat16S2_S2_fjLj2560ELj1ELj4ELj1ELj16ENS_18Kernel_traits_baseILj2560EfS2_S2_S2_fjLj128EEEEELb0ELb1ELb1ELb1EEEvNS_9FwdParamsE
        .type           _ZN10layer_norm13ln_fwd_kernelINS_13Kernel_traitsIf13__nv_bfloat16S2_S2_fjLj2560ELj1ELj4ELj1ELj16ENS_18Kernel_traits_baseILj2560EfS2_S2_S2_fjLj128EEEEELb0ELb1ELb1ELb1EEEvNS_9FwdParamsE,@function
        .size           _ZN10layer_norm13ln_fwd_kernelINS_13Kernel_traitsIf13__nv_bfloat16S2_S2_fjLj2560ELj1ELj4ELj1ELj16ENS_18Kernel_traits_baseILj2560EfS2_S2_S2_fjLj128EEEEELb0ELb1ELb1ELb1EEEvNS_9FwdParamsE,(.L_x_71039 - _ZN10layer_norm13ln_fwd_kernelINS_13Kernel_traitsIf13__nv_bfloat16S2_S2_fjLj2560ELj1ELj4ELj1ELj16ENS_18Kernel_traits_baseILj2560EfS2_S2_S2_fjLj128EEEEELb0ELb1ELb1ELb1EEEvNS_9FwdParamsE)
        .other          _ZN10layer_norm13ln_fwd_kernelINS_13Kernel_traitsIf13__nv_bfloat16S2_S2_fjLj2560ELj1ELj4ELj1ELj16ENS_18Kernel_traits_baseILj2560EfS2_S2_S2_fjLj128EEEEELb0ELb1ELb1ELb1EEEvNS_9FwdParamsE,@"STO_CUDA_ENTRY STV_DEFAULT"
_ZN10layer_norm13ln_fwd_kernelINS_13Kernel_traitsIf13__nv_bfloat16S2_S2_fjLj2560ELj1ELj4ELj1ELj16ENS_18Kernel_traits_baseILj2560EfS2_S2_S2_fjLj128EEEEELb0ELb1ELb1ELb1EEEvNS_9FwdParamsE:
.text._ZN10layer_norm13ln_fwd_kernelINS_13Kernel_traitsIf13__nv_bfloat16S2_S2_fjLj2560ELj1ELj4ELj1ELj16ENS_18Kernel_traits_baseILj2560EfS2_S2_S2_fjLj128EEEEELb0ELb1ELb1ELb1EEEvNS_9FwdParamsE:
        /* <DEDUP_REMOVED lines=163> */
.L_x_16864:
[----:B------:R-:W-:-:S10]  /*0a30*/  HFMA2.MMA R4, -RZ, RZ, 0, 2.384185791015625e-07 ;  /* 0x00000004ff047435 */ /* 0x000fd400000001ff */
[----:B-1----:R-:W-:-:S05]  /*0a40*/  IMAD.WIDE R2, R9, R4, c[0x0][0x1d0] ;  /* 0x0000740009027625 */ /* 0x002fca00078e0204 */
[----:B------:R-:W2:Y:S01]  /*0a50*/  LDG.E R0, [R2.64] ;  /* 0x0000000402007981 */ /* 0x000ea2000c1e1900 */
[----:B------:R-:W-:-:S03]  /*0a60*/  MOV R215, RZ ;  /* 0x000000ff00d77202 */ /* 0x000fc60000000f00 */
[----:B------:R-:W0:Y:S01]  /*0a70*/  S2R R5, SR_TID.X ;  /* 0x0000000000057919 */ /* 0x000e220000002100 */
[----:B------:R-:W-:-:S04]  /*0a80*/  ISETP.NE.U32.AND P0, PT, RZ, c[0x0][0x180], PT ;  /* 0x00006000ff007a0c */ /* 0x000fc80003f05070 */
[----:B------:R-:W-:Y:S02]  /*0a90*/  ISETP.NE.AND.EX P0, PT, RZ, c[0x0][0x184], PT, P0 ;  /* 0x00006100ff007a0c */ /* 0x000fe40003f05300 */
[----:B0-----:R-:W-:Y:S02]  /*0aa0*/  LOP3.LUT R5, R5, 0x1f, RZ, 0xc0, !PT ;  /* 0x0000001f05057812 */ /* 0x001fe400078ec0ff */
[----:B--2---:R-:W-:-:S13]  /*0ab0*/  ISETP.GE.AND P1, PT, R0, 0x1, PT ;  /* 0x000000010000780c */ /* 0x004fda0003f26270 */
[----:B------:R-:W-:-:S05]  /*0ac0*/  @P1 IADD3 R2, R0, -0x1, RZ ;  /* 0xffffffff00021810 */ /* 0x000fca0007ffe0ff */
[----:B------:R-:W-:-:S05]  /*0ad0*/  @P1 IMAD R2, R2, c[0x0][0x168], RZ ;  /* 0x00005a0002021a24 */ /* 0x000fca00078e02ff */
[----:B------:R-:W-:-:S04]  /*0ae0*/  @P1 SHF.R.S32.HI R3, RZ, 0x1f, R2 ;  /* 0x0000001fff031819 */ /* 0x000fc80000011402 */
[----:B------:R-:W-:Y:S02]  /*0af0*/  @P1 LEA.HI R3, R3, R2, RZ, 0x3 ;  /* 0x0000000203031211 */ /* 0x000fe400078f18ff */
[----:B------:R-:W-:Y:S02]  /*0b00*/  @P1 MOV R2, 0x10 ;  /* 0x0000001000021802 */ /* 0x000fe40000000f00 */
[----:B------:R-:W-:-:S05]  /*0b10*/  @P1 LEA.HI.SX32 R215, R3, R5, 0x1d ;  /* 0x0000000503d71211 */ /* 0x000fca00078feaff */
[----:B------:R-:W-:-:S05]  /*0b20*/  @P1 IMAD.WIDE.U32 R2, R215, R2, c[0x0][0x170] ;  /* 0x00005c00d7021625 */ /* 0x000fca00078e0002 */
[----:B-----5:R0:W5:Y:S02]  /*0b30*/  @P1 LDG.E.128 R168, [R2.64] ;  /* 0x0000000402a81981 */ /* 0x020164000c1e1d00 */
[----:B0-----:R-:W-:-:S05]  /*0b40*/  IMAD R2, R9, c[0x0][0x168], RZ ;  /* 0x00005a0009027a24 */ /* 0x001fca00078e02ff */
[----:B------:R-:W-:-:S04]  /*0b50*/  SHF.R.S32.HI R3, RZ, 0x1f, R2 ;  /* 0x0000001fff037819 */ /* 0x000fc80000011402 */
[----:B------:R-:W-:Y:S02]  /*0b60*/  LEA.HI R3, R3, R2, RZ, 0x3 ;  /* 0x0000000203037211 */ /* 0x000fe400078f18ff */
[----:B------:R-:W-:Y:S02]  /*0b70*/  @P0 MOV R2, 0x10 ;  /* 0x0000001000020802 */ /* 0x000fe40000000f00 */
[----:B------:R-:W-:-:S05]  /*0b80*/  LEA.HI.SX32 R214, R3, R5, 0x1d ;  /* 0x0000000503d67211 */ /* 0x000fca00078feaff */
[----:B------:R-:W-:-:S05]  /*0b90*/  @P0 IMAD.WIDE.U32 R2, R214, R2, c[0x0][0x180] ;  /* 0x00006000d6020625 */ /* 0x000fca00078e0002 */
[----:B------:R0:W5:Y:S02]  /*0ba0*/  @P0 LDG.E.128 R172, [R2.64] ;  /* 0x0000000402ac0981 */ /* 0x000164000c1e1d00 */
[----:B0-----:R-:W-:-:S05]  /*0bb0*/  IMAD.WIDE R2, R9, R4, c[0x0][0x1d8] ;  /* 0x0000760009027625 */ /* 0x001fca00078e0204 */
[----:B------:R0:W5:Y:S01]  /*0bc0*/  LDG.E R252, [R2.64] ;  /* 0x0000000402fc7981 */ /* 0x000162000c1e1900 */
[----:B------:R-:W-:Y:S01]  /*0bd0*/  ISETP.GT.AND P2, PT, R0, RZ, PT ;  /* 0x000000ff0000720c */ /* 0x000fe20003f44270 */
[----:B------:R-:W-:Y:S01]  /*0be0*/  BSSY B0, `(.L_x_16619) ;  /* 0x000000e000007945 */ /* 0x000fe20003800000 */
[----:B------:R-:W-:-:S05]  /*0bf0*/  SHF.R.S32.HI R0, RZ, 0x1f, R9 ;  /* 0x0000001fff007819 */ /* 0x000fca0000011409 */
[----:B------:R0:W-:Y:S06]  /*0c00*/  STL [R1], R0 ;  /* 0x0000000001007387 */ /* 0x0001ec0000100800 */
[----:B------:R-:W-:Y:S05]  /*0c10*/  @P2 BRA `(.L_x_16620) ;  /* 0x0000004000002947 */ /* 0x000fea0003800000 */
[----:B------:R-:W-:Y:S01]  /*0c20*/  MOV R193, RZ ;  /* 0x000000ff00c17202 */ /* 0x000fe20000000f00 */
[----:B------:R-:W-:Y:S05]  /*0c30*/  @!P0 BRA `(.L_x_16621) ;  /* 0x0000008000008947 */ /* 0x000fea0003800000 */
[----:B-----5:R-:W-:Y:S01]  /*0c40*/  PRMT R193, RZ, 0x5410, R172 ;  /* 0x00005410ffc17816 */ /* 0x020fe200000000ac */
[----:B------:R-:W-:Y:S05]  /*0c50*/  BRA `(.L_x_16621) ;  /* 0x0000006000007947 */ /* 0x000fea0003800000 */
.L_x_16620:
[----:B0-----:R-:W2:Y:S01]  /*0c60*/  LDL R2, [R1+0x128] ;  /* 0x0001280001027983 */ /* 0x001ea20000100800 */
[----:B-----5:R-:W-:-:S05]  /*0c70*/  PRMT R0, RZ, 0x5410, R168 ;  /* 0x00005410ff007816 */ /* 0x020fca00000000a8 */
[----:B------:R-:W-:-:S04]  /*0c80*/  FMUL.FTZ R0, R0, c[0x0][0x1ec] ;  /* 0x00007b0000007a20 */ /* 0x000fc80000410000 */
[----:B--2---:R-:W-:Y:S01]  /*0c90*/  FMUL.FTZ R193, R2, R0 ;  /* 0x0000000002c17220 */ /* 0x004fe20000410000 */
[----:B------:R-:W-:-:S05]  /*0ca0*/  @P0 PRMT R0, RZ, 0x5410, R172 ;  /* 0x00005410ff000816 */ /* 0x000fca00000000ac */
[----:B------:R-:W-:Y:S02]  /*0cb0*/  @P0 FADD.FTZ R193, R193, R0 ;  /* 0x00000000c1c10221 */ /* 0x000fe40000010000 */
.L_x_16621:
[----:B------:R-:W-:Y:S05]  /*0cc0*/  BSYNC B0 ;  /* 0x0000000000007941 */ /* 0x000fea0003800000 */
.L_x_16619:
[----:B------:R-:W-:Y:S01]  /*0cd0*/  BSSY B0, `(.L_x_16622) ;  /* 0x000000c000007945 */ /* 0x000fe20003800000 */
[----:B------:R-:W-:Y:S05]  /*0ce0*/  @P2 BRA `(.L_x_16623) ;  /* 0x0000004000002947 */ /* 0x000fea0003800000 */
[----:B------:R-:W-:Y:S01]  /*0cf0*/  HFMA2.MMA R192, -RZ, RZ, 0, 0 ;  /* 0x00000000ffc07435 */ /* 0x000fe200000001ff */
[----:B------:R-:W-:Y:S05]  /*0d00*/  @!P0 BRA `(.L_x_16624) ;  /* 0x0000008000008947 */ /* 0x000fea0003800000 */
[----:B-----5:R-:W-:Y:S01]  /*0d10*/  PRMT R192, RZ, 0x7610, R172 ;  /* 0x00007610ffc07816 */ /* 0x020fe200000000ac */
[----:B------:R-:W-:Y:S05]  /*0d20*/  BRA `(.L_x_16624) ;  /* 0x0000006000007947 */ /* 0x000fea0003800000 */
.L_x_16623:
[----:B0-----:R-:W2:Y:S01]  /*0d30*/  LDL R2, [R1+0x12c] ;  /* 0x00012c0001027983 */ /* 0x001ea20000100800 */
[----:B-----5:R-:W-:-:S05]  /*0d40*/  PRMT R0, RZ, 0x7610, R168 ;  /* 0x00007610ff007816 */ /* 0x020fca00000000a8 */
[----:B------:R-:W-:-:S04]  /*0d50*/  FMUL.FTZ R0, R0, c[0x0][0x1ec] ;  /* 0x00007b0000007a20 */ /* 0x000fc80000410000 */
[----:B--2---:R-:W-:Y:S01]  /*0d60*/  FMUL.FTZ R192, R2, R0 ;  /* 0x0000000002c07220 */ /* 0x004fe20000410000 */
[----:B------:R-:W-:-:S05]  /*0d70*/  @P0 PRMT R0, RZ, 0x7610, R172 ;  /* 0x00007610ff000816 */ /* 0x000fca00000000ac */
[----:B------:R-:W-:Y:S02]  /*0d80*/  @P0 FADD.FTZ R192, R192, R0 ;  /* 0x00000000c0c00221 */ /* 0x000fe40000010000 */
.L_x_16624:
[----:B------:R-:W-:Y:S05]  /*0d90*/  BSYNC B0 ;  /* 0x0000000000007941 */ /* 0x000fea0003800000 */
.L_x_16622:
[----:B------:R-:W-:Y:S01]  /*0da0*/  BSSY B0, `(.L_x_16625) ;  /* 0x000000c000007945 */ /* 0x000fe20003800000 */
[----:B------:R-:W-:Y:S05]  /*0db0*/  @P2 BRA `(.L_x_16626) ;  /* 0x0000004000002947 */ /* 0x000fea0003800000 */
[----:B------:R-:W-:Y:S01]  /*0dc0*/  MOV R191, RZ ;  /* 0x000000ff00bf7202 */ /* 0x000fe20000000f00 */
[----:B------:R-:W-:Y:S05]  /*0dd0*/  @!P0 BRA `(.L_x_16627) ;  /* 0x0000008000008947 */ /* 0x000fea0003800000 */
[----:B-----5:R-:W-:Y:S01]  /*0de0*/  PRMT R191, RZ, 0x5410, R173 ;  /* 0x00005410ffbf7816 */ /* 0x020fe200000000ad */
[----:B------:R-:W-:Y:S05]  /*0df0*/  BRA `(.L_x_16627) ;  /* 0x0000006000007947 */ /* 0x000fea0003800000 */
.L_x_16626:
[----:B0-----:R-:W2:Y:S01]  /*0e00*/  LDL R2, [R1+0x130] ;  /* 0x0001300001027983 */ /* 0x001ea20000100800 */
[----:B-----5:R-:W-:-:S05]  /*0e10*/  PRMT R0, RZ, 0x5410, R169 ;  /* 0x00005410ff007816 */ /* 0x020fca00000000a9 */
[----:B------:R-:W-:-:S04]  /*0e20*/  FMUL.FTZ R0, R0, c[0x0][0x1ec] ;  /* 0x00007b0000007a20 */ /* 0x000fc80000410000 */
[----:B--2---:R-:W-:Y:S01]  /*0e30*/  FMUL.FTZ R191, R2, R0 ;  /* 0x0000000002bf7220 */ /* 0x004fe20000410000 */
[----:B------:R-:W-:-:S05]  /*0e40*/  @P0 PRMT R0, RZ, 0x5410, R173 ;  /* 0x00005410ff000816 */ /* 0x000fca00000000ad */
[----:B------:R-:W-:Y:S02]  /*0e50*/  @P0 FADD.FTZ R191, R191, R0 ;  /* 0x00000000bfbf0221 */ /* 0x000fe40000010000 */
.L_x_16627:
[----:B------:R-:W-:Y:S05]  /*0e60*/  BSYNC B0 ;  /* 0x0000000000007941 */ /* 0x000fea0003800000 */
.L_x_16625:
[----:B------:R-:W-:Y:S01]  /*0e70*/  BSSY B0, `(.L_x_16628) ;  /* 0x000000c000007945 */ /* 0x000fe20003800000 */
[----:B------:R-:W-:Y:S05]  /*0e80*/  @P2 BRA `(.L_x_16629) ;  /* 0x0000004000002947 */ /* 0x000fea0003800000 */
[----:B------:R-:W-:Y:S01]  /*0e90*/  HFMA2.MMA R190, -RZ, RZ, 0, 0 ;  /* 0x00000000ffbe7435 */ /* 0x000fe200000001ff */
[----:B------:R-:W-:Y:S05]  /*0ea0*/  @!P0 BRA `(.L_x_16630) ;  /* 0x0000008000008947 */ /* 0x000fea0003800000 */
[----:B-----5:R-:W-:Y:S01]  /*0eb0*/  PRMT R190, RZ, 0x7610, R173 ;  /* 0x00007610ffbe7816 */ /* 0x020fe200000000ad */
[----:B------:R-:W-:Y:S05]  /*0ec0*/  BRA `(.L_x_16630) ;  /* 0x0000006000007947 */ /* 0x000fea0003800000 */
.L_x_16629:
[----:B0-----:R-:W2:Y:S01]  /*0ed0*/  LDL R2, [R1+0x134] ;  /* 0x0001340001027983 */ /* 0x001ea20000100800 */
[----:B-----5:R-:W-:-:S05]  /*0ee0*/  PRMT R0, RZ, 0x7610, R169 ;  /* 0x00007610ff007816 */ /* 0x020fca00000000a9 */
[----:B------:R-:W-:-:S04]  /*0ef0*/  FMUL.FTZ R0, R0, c[0x0][0x1ec] ;  /* 0x00007b0000007a20 */ /* 0x000fc80000410000 */
[----:B--2---:R-:W-:Y:S01]  /*0f00*/  FMUL.FTZ R190, R2, R0 ;  /* 0x0000000002be7220 */ /* 0x004fe20000410000 */
[----:B------:R-:W-:-:S05]  /*0f10*/  @P0 PRMT R0, RZ, 0x7610, R173 ;  /* 0x00007610ff000816 */ /* 0x000fca00000000ad */
[----:B------:R-:W-:Y:S02]  /*0f20*/  @P0 FADD.FTZ R190, R190, R0 ;  /* 0x00000000bebe0221 */ /* 0x000fe40000010000 */
.L_x_16630:
[----:B------:R-:W-:Y:S05]  /*0f30*/  BSYNC B0 ;  /* 0x0000000000007941 */ /* 0x000fea0003800000 */
.L_x_16628:
[----:B------:R-:W-:Y:S01]  /*0f40*/  BSSY B0, `(.L_x_16631) ;  /* 0x000000c000007945 */ /* 0x000fe20003800000 */
[----:B------:R-:W-:Y:S05]  /*0f50*/  @P2 BRA `(.L_x_16632) ;  /* 0x0000004000002947 */ /* 0x000fea0003800000 */
[----:B------:R-:W-:Y:S01]  /*0f60*/  MOV R197, RZ ;  /* 0x000000ff00c57202 */ /* 0x000fe20000000f00 */
[----:B------:R-:W-:Y:S05]  /*0f70*/  @!P0 BRA `(.L_x_16633) ;  /* 0x0000008000008947 */ /* 0x000fea0003800000 */
[----:B-----5:R-:W-:Y:S01]  /*0f80*/  PRMT R197, RZ, 0x5410, R174 ;  /* 0x00005410ffc57816 */ /* 0x020fe200000000ae */
[----:B------:R-:W-:Y:S05]  /*0f90*/  BRA `(.L_x_16633) ;  /* 0x0000006000007947 */ /* 0x000fea0003800000 */
.L_x_16632:
[----:B0-----:R-:W2:Y:S01]  /*0fa0*/  LDL R2, [R1+0x118] ;  /* 0x0001180001027983 */ /* 0x001ea20000100800 */
[----:B-----5:R-:W-:-:S05]  /*0fb0*/  PRMT R0, RZ, 0x5410, R170 ;  /* 0x00005410ff007816 */ /* 0x020fca00000000aa */
[----:B------:R-:W-:-:S04]  /*0fc0*/  FMUL.FTZ R0, R0, c[0x0][0x1ec] ;  /* 0x00007b0000007a20 */ /* 0x000fc80000410000 */
[----:B--2---:R-:W-:Y:S01]  /*0fd0*/  FMUL.FTZ R197, R2, R0 ;  /* 0x0000000002c57220 */ /* 0x004fe20000410000 */
[----:B------:R-:W-:-:S05]  /*0fe0*/  @P0 PRMT R0, RZ, 0x5410, R174 ;  /* 0x00005410ff000816 */ /* 0x000fca00000000ae */
[----:B------:R-:W-:Y:S02]  /*0ff0*/  @P0 FADD.FTZ R197, R197, R0 ;  /* 0x00000000c5c50221 */ /* 0x000fe40000010000 */
.L_x_16633:
[----:B------:R-:W-:Y:S05]  /*1000*/  BSYNC B0 ;  /* 0x0000000000007941 */ /* 0x000fea0003800000 */
.L_x_16631:
[----:B------:R-:W-:Y:S01]  /*1010*/  BSSY B0, `(.L_x_16634) ;  /* 0x000000c000007945 */ /* 0x000fe20003800000 */
[----:B------:R-:W-:Y:S05]  /*1020*/  @P2 BRA `(.L_x_16635) ;  /* 0x0000004000002947 */ /* 0x000fea0003800000 */
[----:B------:R-:W-:Y:S01]  /*1030*/  HFMA2.MMA R196, -RZ, RZ, 0, 0 ;  /* 0x00000000ffc47435 */ /* 0x000fe200000001ff */
[----:B------:R-:W-:Y:S05]  /*1040*/  @!P0 BRA `(.L_x_16636) ;  /* 0x0000008000008947 */ /* 0x000fea0003800000 */
[----:B-----5:R-:W-:Y:S01]  /*1050*/  PRMT R196, RZ, 0x7610, R174 ;  /* 0x00007610ffc47816 */ /* 0x020fe200000000ae */
[----:B------:R-:W-:Y:S05]  /*1060*/  BRA `(.L_x_16636) ;  /* 0x0000006000007947 */ /* 0x000fea0003800000 */
.L_x_16635:
[----:B0-----:R-:W2:Y:S01]  /*1070*/  LDL R2, [R1+0x11c] ;  /* 0x00011c0001027983 */ /* 0x001ea20000100800 */
[----:B-----5:R-:W-:-:S05]  /*1080*/  PRMT R0, RZ, 0x7610, R170 ;  /* 0x00007610ff007816 */ /* 0x020fca00000000aa */
[----:B------:R-:W-:-:S04]  /*1090*/  FMUL.FTZ R0, R0, c[0x0][0x1ec] ;  /* 0x00007b0000007a20 */ /* 0x000fc80000410000 */
[----:B--2---:R-:W-:Y:S01]  /*10a0*/  FMUL.FTZ R196, R2, R0 ;  /* 0x0000000002c47220 */ /* 0x004fe20000410000 */
[----:B------:R-:W-:-:S05]  /*10b0*/  @P0 PRMT R0, RZ, 0x7610, R174 ;  /* 0x00007610ff000816 */ /* 0x000fca00000000ae */
[----:B------:R-:W-:Y:S02]  /*10c0*/  @P0 FADD.FTZ R196, R196, R0 ;  /* 0x00000000c4c40221 */ /* 0x000fe40000010000 */
.L_x_16636:
[----:B------:R-:W-:Y:S05]  /*10d0*/  BSYNC B0 ;  /* 0x0000000000007941 */ /* 0x000fea0003800000 */
.L_x_16634:
[----:B------:R-:W-:Y:S01]  /*10e0*/  BSSY B0, `(.L_x_16637) ;  /* 0x000000c000007945 */ /* 0x000fe20003800000 */
[----:B------:R-:W-:Y:S05]  /*10f0*/  @P2 BRA `(.L_x_16638) ;  /* 0x0000004000002947 */ /* 0x000fea0003800000 */
[----:B------:R-:W-:Y:S01]  /*1100*/  MOV R195, RZ ;  /* 0x000000ff00c37202 */ /* 0x000fe20000000f00 */
[----:B------:R-:W-:Y:S05]  /*1110*/  @!P0 BRA `(.L_x_16639) ;  /* 0x0000008000008947 */ /* 0x000fea0003800000 */
[----:B-----5:R-:W-:Y:S01]  /*1120*/  PRMT R195, RZ, 0x5410, R175 ;  /* 0x00005410ffc37816 */ /* 0x020fe200000000af */
[----:B------:R-:W-:Y:S05]  /*1130*/  BRA `(.L_x_16639) ;  /* 0x0000006000007947 */ /* 0x000fea0003800000 */
.L_x_16638:
[----:B0-----:R-:W2:Y:S01]  /*1140*/  LDL R2, [R1+0x120] ;  /* 0x0001200001027983 */ /* 0x001ea20000100800 */
[----:B-----5:R-:W-:-:S05]  /*1150*/  PRMT R0, RZ, 0x5410, R171 ;  /* 0x00005410ff007816 */ /* 0x020fca00000000ab */
[----:B------:R-:W-:-:S04]  /*1160*/  FMUL.FTZ R0, R0, c[0x0][0x1ec] ;  /* 0x00007b0000007a20 */ /* 0x000fc80000410000 */
[----:B--2---:R-:W-:Y:S01]  /*1170*/  FMUL.FTZ R195, R2, R0 ;  /* 0x0000000002c37220 */ /* 0x004fe20000410000 */
[----:B------:R-:W-:-:S05]  /*1180*/  @P0 PRMT R0, RZ, 0x5410, R175 ;  /* 0x00005410ff000816 */ /* 0x000fca00000000af */
[----:B------:R-:W-:Y:S02]  /*1190*/  @P0 FADD.FTZ R195, R195, R0 ;  /* 0x00000000c3c30221 */ /* 0x000fe40000010000 */
.L_x_16639:
[----:B------:R-:W-:Y:S05]  /*11a0*/  BSYNC B0 ;  /* 0x0000000000007941 */ /* 0x000fea0003800000 */
.L_x_16637:
[----:B------:R-:W-:Y:S01]  /*11b0*/  BSSY B0, `(.L_x_16640) ;  /* 0x000000c000007945 */ /* 0x000fe20003800000 */
[----:B------:R-:W-:Y:S05]  /*11c0*/  @P2 BRA `(.L_x_16641) ;  /* 0x0000004000002947 */ /* 0x000fea0003800000 */
[----:B------:R-:W-:Y:S01]  /*11d0*/  HFMA2.MMA R194, -RZ, RZ, 0, 0 ;  /* 0x00000000ffc27435 */ /* 0x000fe200000001ff */
[----:B------:R-:W-:Y:S05]  /*11e0*/  @!P0 BRA `(.L_x_16642) ;  /* 0x0000008000008947 */ /* 0x000fea0003800000 */
[----:B-----5:R-:W-:Y:S01]  /*11f0*/  PRMT R194, RZ, 0x7610, R175 ;  /* 0x00007610ffc27816 */ /* 0x020fe200000000af */
[----:B------:R-:W-:Y:S05]  /*1200*/  BRA `(.L_x_16642) ;  /* 0x0000006000007947 */ /* 0x000fea0003800000 */
.L_x_16641:
[----:B0-----:R-:W2:Y:S01]  /*1210*/  LDL R2, [R1+0x124] ;  /* 0x0001240001027983 */ /* 0x001ea20000100800 */
[----:B-----5:R-:W-:-:S05]  /*1220*/  PRMT R0, RZ, 0x7610, R171 ;  /* 0x00007610ff007816 */ /* 0x020fca00000000ab */
[----:B------:R-:W-:-:S04]  /*1230*/  FMUL.FTZ R0, R0, c[0x0][0x1ec] ;  /* 0x00007b0000007a20 */ /* 0x000fc80000410000 */
[----:B--2---:R-:W-:Y:S01]  /*1240*/  FMUL.FTZ R194, R2, R0 ;  /* 0x0000000002c27220 */ /* 0x004fe20000410000 */
[----:B------:R-:W-:-:S05]  /*1250*/  @P0 PRMT R0, RZ, 0x7610, R175 ;  /* 0x00007610ff000816 */ /* 0x000fca00000000af */
[----:B------:R-:W-:Y:S02]  /*1260*/  @P0 FADD.FTZ R194, R194, R0 ;  /* 0x00000000c2c20221 */ /* 0x000fe40000010000 */
.L_x_16642:
[----:B------:R-:W-:Y:S05]  /*1270*/  BSYNC B0 ;  /* 0x0000000000007941 */ /* 0x000fea0003800000 */
.L_x_16640:
[----:B------:R-:W-:Y:S02]  /*1280*/  MOV R238, 0x10 ;  /* 0x0000001000ee7802 */ /* 0x000fe40000000f00 */
[----:B------:R-:W-:Y:S02]  /*1290*/  F2FP.BF16.PACK_AB R7, R194, R195 ;  /* 0x000000c3c207723e */ /* 0x000fe400000010ff */
[----:B------:R-:W-:Y:S01]  /*12a0*/  F2FP.BF16.PACK_AB R6, R196, R197 ;  /* 0x000000c5c406723e */ /* 0x000fe200000010ff */
[----:B0-----:R-:W-:Y:S01]  /*12b0*/  IMAD.WIDE.U32 R2, R214, R238, c[0x0][0x188] ;  /* 0x00006200d6027625 */ /* 0x001fe200078e00ee */
[----:B------:R-:W-:Y:S02]  /*12c0*/  F2FP.BF16.PACK_AB R5, R190, R191 ;  /* 0x000000bfbe05723e */ /* 0x000fe400000010ff */
[----:B------:R-:W-:-:S05]  /*12d0*/  F2FP.BF16.PACK_AB R4, R192, R193 ;  /* 0x000000c1c004723e */ /* 0x000fca00000010ff */
[----:B------:R0:W-:Y:S01]  /*12e0*/  STG.E.128 [R2.64], R4 ;  /* 0x0000000402007986 */ /* 0x0001e2000c101d04 */
[----:B------:R-:W-:Y:S02]  /*12f0*/  IADD3 R0, R214, 0x20, RZ ;  /* 0x00000020d6007810 */ /* 0x000fe40007ffe0ff */
[----:B0-----:R-:W-:-:S05]  /*1300*/  @P1 IADD3 R2, R215, 0x20, RZ ;  /* 0x00000020d7021810 */ /* 0x001fca0007ffe0ff */
[----:B------:R-:W-:-:S05]  /*1310*/  @P1 IMAD.WIDE.U32 R2, R2, R238, c[0x0][0x170] ;  /* 0x00005c0002021625 */ /* 0x000fca00078e00ee */
        /* <DEDUP_REMOVED lines=9> */
.L_x_16644:
[----:B0-----:R-:W2:Y:S01]  /*13b0*/  LDL R3, [R1+0xe8] ;  /* 0x0000e80001037983 */ /* 0x001ea20000100800 */
[----:B-----5:R-:W-:-:S05]  /*13c0*/  PRMT R2, RZ, 0x5410, R168 ;  /* 0x00005410ff027816 */ /* 0x020fca00000000a8 */
[----:B------:R-:W-:-:S04]  /*13d0*/  FMUL.FTZ R2, R2, c[0x0][0x1ec] ;  /* 0x00007b0002027a20 */ /* 0x000fc80000410000 */
[----:B--2---:R-:W-:Y:S01]  /*13e0*/  FMUL.FTZ R10, R3, R2 ;  /* 0x00000002030a7220 */ /* 0x004fe20000410000 */
[----:B------:R-:W-:-:S05]  /*13f0*/  @P0 PRMT R2, RZ, 0x5410, R172 ;  /* 0x00005410ff020816 */ /* 0x000fca00000000ac */
[----:B------:R-:W-:Y:S02]  /*1400*/  @P0 FADD.FTZ R10, R2, R10 ;  /* 0x0000000a020a0221 */ /* 0x000fe40000010000 */
.L_x_16645:
[----:B------:R-:W-:Y:S05]  /*1410*/  BSYNC B0 ;  /* 0x0000000000007941 */ /* 0x000fea0003800000 */
.L_x_16643:
[----:B------:R-:W-:Y:S01]  /*1420*/  BSSY B0, `(.L_x_16646) ;  /* 0x000000c000007945 */ /* 0x000fe20003800000 */
[----:B------:R-:W-:Y:S05]  /*1430*/  @P2 BRA `(.L_x_16647) ;  /* 0x0000004000002947 */ /* 0x000fea0003800000 */
[----:B------:R-:W-:Y:S01]  /*1440*/  MOV R11, RZ ;  /* 0x000000ff000b7202 */ /* 0x000fe20000000f00 */
[----:B------:R-:W-:Y:S05]  /*1450*/  @!P0 BRA `(.L_x_16648) ;  /* 0x0000008000008947 */ /* 0x000fea0003800000 */
[----:B-----5:R-:W-:Y:S01]  /*1460*/  PRMT R11, RZ, 0x7610, R172 ;  /* 0x00007610ff0b7816 */ /* 0x020fe200000000ac */
[----:B------:R-:W-:Y:S05]  /*1470*/  BRA `(.L_x_16648) ;  /* 0x0000006000007947 */ /* 0x000fea0003800000 */
.L_x_16647:
[----:B0-----:R-:W2:Y:S01]  /*1480*/  LDL R3, [R1+0xec] ;  /* 0x0000ec0001037983 */ /* 0x001ea20000100800 */
[----:B-----5:R-:W-:-:S05]  /*1490*/  PRMT R2, RZ, 0x7610, R168 ;  /* 0x00007610ff027816 */ /* 0x020fca00000000a8 */
[----:B------:R-:W-:-:S04]  /*14a0*/  FMUL.FTZ R2, R2, c[0x0][0x1ec] ;  /* 0x00007b0002027a20 */ /* 0x000fc80000410000 */
[----:B--2---:R-:W-:Y:S01]  /*14b0*/  FMUL.FTZ R11, R3, R2 ;  /* 0x00000002030b7220 */ /* 0x004fe20000410000 */
[----:B------:R-:W-:-:S05]  /*14c0*/  @P0 PRMT R2, RZ, 0x7610, R172 ;  /* 0x00007610ff020816 */ /* 0x000fca00000000ac */
[----:B------:R-:W-:Y:S02]  /*14d0*/  @P0 FADD.FTZ R11, R2, R11 ;  /* 0x0000000b020b0221 */ /* 0x000fe40000010000 */
.L_x_16648:
[----:B------:R-:W-:Y:S05]  /*14e0*/  BSYNC B0 ;  /* 0x0000000000007941 */ /* 0x000fea0003800000 */
.L_x_16646:
[----:B------:R-:W-:Y:S01]  /*14f0*/  BSSY B0, `(.L_x_16649) ;  /* 0x000000c000007945 */ /* 0x000fe20003800000 */
[----:B------:R-:W-:Y:S05]  /*1500*/  @P2 BRA `(.L_x_16650) ;  /* 0x0000004000002947 */ /* 0x000fea0003800000 */
[----:B------:R-:W-:Y:S01]  /*1510*/  HFMA2.MMA R12, -RZ, RZ, 0, 0 ;  /* 0x00000000ff0c7435 */ /* 0x000fe200000001ff */
[----:B------:R-:W-:Y:S05]  /*1520*/  @!P0 BRA `(.L_x_16651) ;  /* 0x0000008000008947 */ /* 0x000fea0003800000 */
[----:B-----5:R-:W-:Y:S01]  /*1530*/  PRMT R12, RZ, 0x5410, R173 ;  /* 0x00005410ff0c7816 */ /* 0x020fe200000000ad */
[----:B------:R-:W-:Y:S05]  /*1540*/  BRA `(.L_x_16651) ;  /* 0x0000006000007947 */ /* 0x000fea0003800000 */
.L_x_16650:
[----:B0-----:R-:W2:Y:S01]  /*1550*/  LDL R3, [R1+0xf0] ;  /* 0x0000f00001037983 */ /* 0x001ea20000100800 */
[----:B-----5:R-:W-:-:S05]  /*1560*/  PRMT R2, RZ, 0x5410, R169 ;  /* 0x00005410ff027816 */ /* 0x020fca00000000a9 */
[----:B------:R-:W-:-:S04]  /*1570*/  FMUL.FTZ R2, R2, c[0x0][0x1ec] ;  /* 0x00007b0002027a20 */ /* 0x000fc80000410000 */
[----:B--2---:R-:W-:Y:S01]  /*1580*/  FMUL.FTZ R12, R3, R2 ;  /* 0x00000002030c7220 */ /* 0x004fe20000410000 */
[----:B------:R-:W-:-:S05]  /*1590*/  @P0 PRMT R2, RZ, 0x5410, R173 ;  /* 0x00005410ff020816 */ /* 0x000fca00000000ad */
[----:B------:R-:W-:Y:S02]  /*15a0*/  @P0 FADD.FTZ R12, R2, R12 ;  /* 0x0000000c020c0221 */ /* 0x000fe40000010000 */
.L_x_16651:
[----:B------:R-:W-:Y:S05]  /*15b0*/  BSYNC B0 ;  /* 0x0000000000007941 */ /* 0x000fea0003800000 */
.L_x_16649:
[----:B------:R-:W-:Y:S01]  /*15c0*/  BSSY B0, `(.L_x_16652) ;  /* 0x000000c000007945 */ /* 0x000fe20003800000 */
[----:B------:R-:W-:Y:S05]  /*15d0*/  @P2 BRA `(.L_x_16653) ;  /* 0x0000004000002947 */ /* 0x000fea0003800000 */
[----:B------:R-:W-:Y:S01]  /*15e0*/  MOV R13, RZ ;  /* 0x000000ff000d7202 */ /* 0x000fe20000000f00 */
[----:B------:R-:W-:Y:S05]  /*15f0*/  @!P0 BRA `(.L_x_16654) ;  /* 0x0000008000008947 */ /* 0x000fea0003800000 */
[----:B-----5:R-:W-:Y:S01]  /*1600*/  PRMT R13, RZ, 0x7610, R173 ;  /* 0x00007610ff0d7816 */ /* 0x020fe200000000ad */
[----:B------:R-:W-:Y:S05]  /*1610*/  BRA `(.L_x_16654) ;  /* 0x0000006000007947 */ /* 0x000fea0003800000 */
.L_x_16653:
[----:B0-----:R-:W2:Y:S01]  /*1620*/  LDL R3, [R1+0xf4] ;  /* 0x0000f40001037983 */ /* 0x001ea20000100800 */
[----:B-----5:R-:W-:-:S05]  /*1630*/  PRMT R2, RZ, 0x7610, R169 ;  /* 0x00007610ff027816 */ /* 0x020fca00000000a9 */
[----:B------:R-:W-:-:S04]  /*1640*/  FMUL.FTZ R2, R2, c[0x0][0x1ec] ;  /* 0x00007b0002027a20 */ /* 0x000fc80000410000 */
[----:B--2---:R-:W-:Y:S01]  /*1650*/  FMUL.FTZ R13, R3, R2 ;  /* 0x00000002030d7220 */ /* 0x004fe20000410000 */
[----:B------:R-:W-:-:S05]  /*1660*/  @P0 PRMT R2, RZ, 0x7610, R173 ;  /* 0x00007610ff020816 */ /* 0x000fca00000000ad */
[----:B------:R-:W-:Y:S02]  /*1670*/  @P0 FADD.FTZ R13, R2, R13 ;  /* 0x0000000d020d0221 */ /* 0x000fe40000010000 */
.L_x_16654:
[----:B------:R-:W-:Y:S05]  /*1680*/  BSYNC B0 ;  /* 0x0000000000007941 */ /* 0x000fea0003800000 */
.L_x_16652:
[----:B------:R-:W-:Y:S01]  /*1690*/  BSSY B0, `(.L_x_16655) ;  /* 0x000000c000007945 */ /* 0x000fe20003800000 */
[----:B------:R-:W-:Y:S05]  /*16a0*/  @P2 BRA `(.L_x_16656) ;  /* 0x0000004000002947 */ /* 0x000fea0003800000 */
[----:B------:R-:W-:Y:S01]  /*16b0*/  HFMA2.MMA R14, -RZ, RZ, 0, 0 ;  /* 0x00000000ff0e7435 */ /* 0x000fe200000001ff */
[----:B------:R-:W-:Y:S05]  /*16c0*/  @!P0 BRA `(.L_x_16657) ;  /* 0x0000008000008947 */ /* 0x000fea0003800000 */
[----:B-----5:R-:W-:Y:S01]  /*16d0*/  PRMT R14, RZ, 0x5410, R174 ;  /* 0x00005410ff0e7816 */ /* 0x020fe200000000ae */
[----:B------:R-:W-:Y:S05]  /*16e0*/  BRA `(.L_x_16657) ;  /* 0x0000006000007947 */ /* 0x000fea0003800000 */
.L_x_16656:
[----:B0-----:R-:W2:Y:S01]  /*16f0*/  LDL R3, [R1+0xd8] ;  /* 0x0000d80001037983 */ /* 0x001ea20000100800 */
[----:B-----5:R-:W-:-:S05]  /*1700*/  PRMT R2, RZ, 0x5410, R170 ;  /* 0x00005410ff027816 */ /* 0x020fca00000000aa */
[----:B------:R-:W-:-:S04]  /*1710*/  FMUL.FTZ R2, R2, c[0x0][0x1ec] ;  /* 0x00007b0002027a20 */ /* 0x000fc80000410000 */
[----:B--2---:R-:W-:Y:S01]  /*1720*/  FMUL.FTZ R14, R3, R2 ;  /* 0x00000002030e7220 */ /* 0x004fe20000410000 */
[----:B------:R-:W-:-:S05]  /*1730*/  @P0 PRMT R2, RZ, 0x5410, R174 ;  /* 0x00005410ff020816 */ /* 0x000fca00000000ae */
[----:B------:R-:W-:Y:S02]  /*1740*/  @P0 FADD.FTZ R14, R2, R14 ;  /* 0x0000000e020e0221 */ /* 0x000fe40000010000 */
.L_x_16657:
[----:B------:R-:W-:Y:S05]  /*1750*/  BSYNC B0 ;  /* 0x0000000000007941 */ /* 0x000fea0003800000 */
.L_x_16655:
[----:B------:R-:W-:Y:S01]  /*1760*/  BSSY B0, `(.L_x_16658) ;  /* 0x000000c000007945 */ /* 0x000fe20003800000 */
[----:B------:R-:W-:Y:S05]  /*1770*/  @P2 BRA `(.L_x_16659) ;  /* 0x0000004000002947 */ /* 0x000fea0003800000 */
[----:B------:R-:W-:Y:S01]  /*1780*/  MOV R15, RZ ;  /* 0x000000ff000f7202 */ /* 0x000fe20000000f00 */
[----:B------:R-:W-:Y:S05]  /*1790*/  @!P0 BRA `(.L_x_16660) ;  /* 0x0000008000008947 */ /* 0x000fea0003800000 */
[----:B-----5:R-:W-:Y:S01]  /*17a0*/  PRMT R15, RZ, 0x7610, R174 ;  /* 0x00007610ff0f7816 */ /* 0x020fe200000000ae */
[----:B------:R-:W-:Y:S05]  /*17b0*/  BRA `(.L_x_16660) ;  /* 0x0000006000007947 */ /* 0x000fea0003800000 */
.L_x_16659:
[----:B0-----:R-:W2:Y:S01]  /*17c0*/  LDL R3, [R1+0xdc] ;  /* 0x0000dc0001037983 */ /* 0x001ea20000100800 */
[----:B-----5:R-:W-:-:S05]  /*17d0*/  PRMT R2, RZ, 0x7610, R170 ;  /* 0x00007610ff027816 */ /* 0x020fca00000000aa */
[----:B------:R-:W-:-:S04]  /*17e0*/  FMUL.FTZ R2, R2, c[0x0][0x1ec] ;  /* 0x00007b0002027a20 */ /* 0x000fc80000410000 */
[----:B--2---:R-:W-:Y:S01]  /*17f0*/  FMUL.FTZ R15, R3, R2 ;  /* 0x00000002030f7220 */ /* 0x004fe20000410000 */
[----:B------:R-:W-:-:S05]  /*1800*/  @P0 PRMT R2, RZ, 0x7610, R174 ;  /* 0x00007610ff020816 */ /* 0x000fca00000000ae */
[----:B------:R-:W-:Y:S02]  /*1810*/  @P0 FADD.FTZ R15, R2, R15 ;  /* 0x0000000f020f0221 */ /* 0x000fe40000010000 */
.L_x_16660:
[----:B------:R-:W-:Y:S05]  /*1820*/  BSYNC B0 ;  /* 0x0000000000007941 */ /* 0x000fea0003800000 */
.L_x_16658:
[----:B------:R-:W-:Y:S01]  /*1830*/  BSSY B0, `(.L_x_16661) ;  /* 0x000000c000007945 */ /* 0x000fe20003800000 */
[----:B------:R-:W-:Y:S05]  /*1840*/  @P2 BRA `(.L_x_16662) ;  /* 0x0000004000002947 */ /* 0x000fea0003800000 */
[----:B------:R-:W-:Y:S01]  /*1850*/  HFMA2.MMA R16, -RZ, RZ, 0, 0 ;  /* 0x00000000ff107435 */ /* 0x000fe200000001ff */
[----:B------:R-:W-:Y:S05]  /*1860*/  @!P0 BRA `(.L_x_16663) ;  /* 0x0000008000008947 */ /* 0x000fea0003800000 */
[----:B-----5:R-:W-:Y:S01]  /*1870*/  PRMT R16, RZ, 0x5410, R175 ;  /* 0x00005410ff107816 */ /* 0x020fe200000000af */
[----:B------:R-:W-:Y:S05]  /*1880*/  BRA `(.L_x_16663) ;  /* 0x0000006000007947 */ /* 0x000fea0003800000 */
.L_x_16662:
[----:B0-----:R-:W2:Y:S01]  /*1890*/  LDL R3, [R1+0xe0] ;  /* 0x0000e00001037983 */ /* 0x001ea20000100800 */
[----:B-----5:R-:W-:-:S05]  /*18a0*/  PRMT R2, RZ, 0x5410, R171 ;  /* 0x00005410ff027816 */ /* 0x020fca00000000ab */
[----:B------:R-:W-:-:S04]  /*18b0*/  FMUL.FTZ R2, R2, c[0x0][0x1ec] ;  /* 0x00007b0002027a20 */ /* 0x000fc80000410000 */
[----:B--2---:R-:W-:Y:S01]  /*18c0*/  FMUL.FTZ R16, R3, R2 ;  /* 0x0000000203107220 */ /* 0x004fe20000410000 */
[----:B------:R-:W-:-:S05]  /*18d0*/  @P0 PRMT R2, RZ, 0x5410, R175 ;  /* 0x00005410ff020816 */ /* 0x000fca00000000af */
[----:B------:R-:W-:Y:S02]  /*18e0*/  @P0 FADD.FTZ R16, R2, R16 ;  /* 0x0000001002100221 */ /* 0x000fe40000010000 */
.L_x_16663:
[----:B------:R-:W-:Y:S05]  /*18f0*/  BSYNC B0 ;  /* 0x0000000000007941 */ /* 0x000fea0003800000 */
.L_x_16661:
[----:B------:R-:W-:Y:S01]  /*1900*/  BSSY B0, `(.L_x_16664) ;  /* 0x000000c000007945 */ /* 0x000fe20003800000 */
[----:B------:R-:W-:Y:S05]  /*1910*/  @P2 BRA `(.L_x_16665) ;  /* 0x0000004000002947 */ /* 0x000fea0003800000 */
[----:B------:R-:W-:Y:S01]  /*1920*/  MOV R17, RZ ;  /* 0x000000ff00117202 */ /* 0x000fe20000000f00 */
[----:B------:R-:W-:Y:S05]  /*1930*/  @!P0 BRA `(.L_x_16666) ;  /* 0x0000008000008947 */ /* 0x000fea0003800000 */
[----:B-----5:R-:W-:Y:S01]  /*1940*/  PRMT R17, RZ, 0x7610, R175 ;  /* 0x00007610ff117816 */ /* 0x020fe200000000af */
[----:B------:R-:W-:Y:S05]  /*1950*/  BRA `(.L_x_16666) ;  /* 0x0000006000007947 */ /* 0x000fea0003800000 */
.L_x_16665:
[----:B0-----:R-:W2:Y:S01]  /*1960*/  LDL R3, [R1+0xe4] ;  /* 0x0000e40001037983 */ /* 0x001ea20000100800 */
[----:B-----5:R-:W-:-:S05]  /*1970*/  PRMT R2, RZ, 0x7610, R171 ;  /* 0x00007610ff027816 */ /* 0x020fca00000000ab */
[----:B------:R-:W-:-:S04]  /*1980*/  FMUL.FTZ R2, R2, c[0x0][0x1ec] ;  /* 0x00007b0002027a20 */ /* 0x000fc80000410000 */
[----:B--2---:R-:W-:Y:S01]  /*1990*/  FMUL.FTZ R17, R3, R2 ;  /* 0x0000000203117220 */ /* 0x004fe20000410000 */
[----:B------:R-:W-:-:S05]  /*19a0*/  @P0 PRMT R2, RZ, 0x7610, R175 ;  /* 0x00007610ff020816 */ /* 0x000fca00000000af */
[----:B------:R-:W-:Y:S02]  /*19b0*/  @P0 FADD.FTZ R17, R2, R17 ;  /* 0x0000001102110221 */ /* 0x000fe40000010000 */
.L_x_16666:
[----:B------:R-:W-:Y:S05]  /*19c0*/  BSYNC B0 ;  /* 0x0000000000007941 */ /* 0x000fea0003800000 */
.L_x_16664:
[----:B0-----:R-:W-:Y:S01]  /*19d0*/  IMAD.WIDE.U32 R2, R0, R238, c[0x0][0x188] ;  /* 0x0000620000027625 */ /* 0x001fe200078e00ee */
[----:B------:R-:W-:Y:S02]  /*19e0*/  F2FP.BF16.PACK_AB R7, R17, R16 ;  /* 0x000000101107723e */ /* 0x000fe400000010ff */
[----:B------:R-:W-:Y:S02]  /*19f0*/  F2FP.BF16.PACK_AB R6, R15, R14 ;  /* 0x0000000e0f06723e */ /* 0x000fe400000010ff */
        /* <DEDUP_REMOVED lines=15> */
.L_x_16668:
[----:B0-----:R-:W2:Y:S01]  /*1af0*/  LDL R2, [R1+0xa8] ;  /* 0x0000a80001027983 */ /* 0x001ea20000100800 */
[----:B-----5:R-:W-:-:S05]  /*1b00*/  PRMT R0, RZ, 0x5410, R168 ;  /* 0x00005410ff007816 */ /* 0x020fca00000000a8 */
[----:B------:R-:W-:-:S04]  /*1b10*/  FMUL.FTZ R0, R0, c[0x0][0x1ec] ;  /* 0x00007b0000007a20 */ /* 0x000fc80000410000 */
[----:B--2---:R-:W-:Y:S01]  /*1b20*/  FMUL.FTZ R8, R2, R0 ;  /* 0x0000000002087220 */ /* 0x004fe20000410000 */
[----:B------:R-:W-:-:S05]  /*1b30*/  @P0 PRMT R0, RZ, 0x5410, R172 ;  /* 0x00005410ff000816 */ /* 0x000fca00000000ac */
[----:B------:R-:W-:Y:S02]  /*1b40*/  @P0 FADD.FTZ R8, R0, R8 ;  /* 0x0000000800080221 */ /* 0x000fe40000010000 */
.L_x_16669:
[----:B------:R-:W-:Y:S05]  /*1b50*/  BSYNC B0 ;  /* 0x0000000000007941 */ /* 0x000fea0003800000 */
.L_x_16667:
[----:B------:R-:W-:Y:S01]  /*1b60*/  BSSY B0, `(.L_x_16670) ;  /* 0x000000c000007945 */ /* 0x000fe20003800000 */
[----:B------:R-:W-:Y:S05]  /*1b70*/  @P2 BRA `(.L_x_16671) ;  /* 0x0000004000002947 */ /* 0x000fea0003800000 */
[----:B------:R-:W-:Y:S01]  /*1b80*/  MOV R7, RZ ;  /* 0x000000ff00077202 */ /* 0x000fe20000000f00 */
[----:B------:R-:W-:Y:S05]  /*1b90*/  @!P0 BRA `(.L_x_16672) ;  /* 0x0000008000008947 */ /* 0x000fea0003800000 */
[----:B-----5:R-:W-:Y:S01]  /*1ba0*/  PRMT R7, RZ, 0x7610, R172 ;  /* 0x00007610ff077816 */ /* 0x020fe200000000ac */
[----:B------:R-:W-:Y:S05]  /*1bb0*/  BRA `(.L_x_16672) ;  /* 0x0000006000007947 */ /* 0x000fea0003800000 */
.L_x_16671:
[----:B0-----:R-:W2:Y:S01]  /*1bc0*/  LDL R2, [R1+0xac] ;  /* 0x0000ac0001027983 */ /* 0x001ea20000100800 */
[----:B-----5:R-:W-:-:S05]  /*1bd0*/  PRMT R0, RZ, 0x7610, R168 ;  /* 0x00007610ff007816 */ /* 0x020fca00000000a8 */
[----:B------:R-:W-:-:S04]  /*1be0*/  FMUL.FTZ R0, R0, c[0x0][0x1ec] ;  /* 0x00007b0000007a20 */ /* 0x000fc80000410000 */
[----:B--2---:R-:W-:Y:S01]  /*1bf0*/  FMUL.FTZ R7, R2, R0 ;  /* 0x0000000002077220 */ /* 0x004fe20000410000 */
[----:B------:R-:W-:-:S05]  /*1c00*/  @P0 PRMT R0, RZ, 0x7610, R172 ;  /* 0x00007610ff000816 */ /* 0x000fca00000000ac */
[----:B------:R-:W-:Y:S02]  /*1c10*/  @P0 FADD.FTZ R7, R0, R7 ;  /* 0x0000000700070221 */ /* 0x000fe40000010000 */
.L_x_16672:
[----:B------:R-:W-:Y:S05]  /*1c20*/  BSYNC B0 ;  /* 0x0000000000007941 */ /* 0x000fea0003800000 */
.L_x_16670:
[----:B------:R-:W-:Y:S01]  /*1c30*/  BSSY B0, `(.L_x_16673) ;  /* 0x000000c000007945 */ /* 0x000fe20003800000 */
[----:B------:R-:W-:Y:S05]  /*1c40*/  @P2 BRA `(.L_x_16674) ;  /* 0x0000004000002947 */ /* 0x000fea0003800000 */
[----:B------:R-:W-:Y:S01]  /*1c50*/  HFMA2.MMA R6, -RZ, RZ, 0, 0 ;  /* 0x00000000ff067435 */ /* 0x000fe200000001ff */
[----:B------:R-:W-:Y:S05]  /*1c60*/  @!P0 BRA `(.L_x_16675) ;  /* 0x0000008000008947 */ /* 0x000fea0003800000 */
[----:B-----5:R-:W-:Y:S01]  /*1c70*/  PRMT R6, RZ, 0x5410, R173 ;  /* 0x00005410ff067816 */ /* 0x020fe200000000ad */
[----:B------:R-:W-:Y:S05]  /*1c80*/  BRA `(.L_x_16675) ;  /* 0x0000006000007947 */ /* 0x000fea0003800000 */
.L_x_16674:
[----:B0-----:R-:W2:Y:S01]  /*1c90*/  LDL R2, [R1+0xb0] ;  /* 0x0000b00001027983 */ /* 0x001ea20000100800 */
[----:B-----5:R-:W-:-:S05]  /*1ca0*/  PRMT R0, RZ, 0x5410, R169 ;  /* 0x00005410ff007816 */ /* 0x020fca00000000a9 */
[----:B------:R-:W-:-:S04]  /*1cb0*/  FMUL.FTZ R0, R0, c[0x0][0x1ec] ;  /* 0x00007b0000007a20 */ /* 0x000fc80000410000 */
[----:B--2---:R-:W-:Y:S01]  /*1cc0*/  FMUL.FTZ R6, R2, R0 ;  /* 0x0000000002067220 */ /* 0x004fe20000410000 */
[----:B------:R-:W-:-:S05]  /*1cd0*/  @P0 PRMT R0, RZ, 0x5410, R173 ;  /* 0x00005410ff000816 */ /* 0x000fca00000000ad */
[----:B------:R-:W-:Y:S02]  /*1ce0*/  @P0 FADD.FTZ R6, R0, R6 ;  /* 0x0000000600060221 */ /* 0x000fe40000010000 */
.L_x_16675:
[----:B------:R-:W-:Y:S05]  /*1cf0*/  BSYNC B0 ;  /* 0x0000000000007941 */ /* 0x000fea0003800000 */
.L_x_16673:
[----:B------:R-:W-:Y:S01]  /*1d00*/  BSSY B0, `(.L_x_16676) ;  /* 0x000000c000007945 */ /* 0x000fe20003800000 */
[----:B------:R-:W-:Y:S05]  /*1d10*/  @P2 BRA `(.L_x_16677) ;  /* 0x0000004000002947 */ /* 0x000fea0003800000 */
[----:B------:R-:W-:Y:S01]  /*1d20*/  MOV R5, RZ ;  /* 0x000000ff00057202 */ /* 0x000fe20000000f00 */
[----:B------:R-:W-:Y:S05]  /*1d30*/  @!P0 BRA `(.L_x_16678) ;  /* 0x0000008000008947 */ /* 0x000fea0003800000 */
[----:B-----5:R-:W-:Y:S01]  /*1d40*/  PRMT R5, RZ, 0x7610, R173 ;  /* 0x00007610ff057816 */ /* 0x020fe200000000ad */
[----:B------:R-:W-:Y:S05]  /*1d50*/  BRA `(.L_x_16678) ;  /* 0x0000006000007947 */ /* 0x000fea0003800000 */
.L_x_16677:
[----:B0-----:R-:W2:Y:S01]  /*1d60*/  LDL R2, [R1+0xb4] ;  /* 0x0000b40001027983 */ /* 0x001ea20000100800 */
[----:B-----5:R-:W-:-:S05]  /*1d70*/  PRMT R0, RZ, 0x7610, R169 ;  /* 0x00007610ff007816 */ /* 0x020fca00000000a9 */
[----:B------:R-:W-:-:S04]  /*1d80*/  FMUL.FTZ R0, R0, c[0x0][0x1ec] ;  /* 0x00007b0000007a20 */ /* 0x000fc80000410000 */
[----:B--2---:R-:W-:Y:S01]  /*1d90*/  FMUL.FTZ R5, R2, R0 ;  /* 0x0000000002057220 */ /* 0x004fe20000410000 */
[----:B------:R-:W-:-:S05]  /*1da0*/  @P0 PRMT R0, RZ, 0x7610, R173 ;  /* 0x00007610ff000816 */ /* 0x000fca00000000ad */
[----:B------:R-:W-:Y:S02]  /*1db0*/  @P0 FADD.FTZ R5, R0, R5 ;  /* 0x0000000500050221 */ /* 0x000fe40000010000 */
.L_x_16678:
[----:B------:R-:W-:Y:S05]  /*1dc0*/  BSYNC B0 ;  /* 0x0000000000007941 */ /* 0x000fea0003800000 */
.L_x_16676:
[----:B------:R-:W-:Y:S01]  /*1dd0*/  BSSY B0, `(.L_x_16679) ;  /* 0x000000c000007945 */ /* 0x000fe20003800000 */
[----:B------:R-:W-:Y:S05]  /*1de0*/  @P2 BRA `(.L_x_16680) ;  /* 0x0000004000002947 */ /* 0x000fea0003800000 */
[----:B------:R-:W-:Y:S01]  /*1df0*/  HFMA2.MMA R4, -RZ, RZ, 0, 0 ;  /* 0x00000000ff047435 */ /* 0x000fe200000001ff */
[----:B------:R-:W-:Y:S05]  /*1e00*/  @!P0 BRA `(.L_x_16681) ;  /* 0x0000008000008947 */ /* 0x000fea0003800000 */
[----:B-----5:R-:W-:Y:S01]  /*1e10*/  PRMT R4, RZ, 0x5410, R174 ;  /* 0x00005410ff047816 */ /* 0x020fe200000000ae */
[----:B------:R-:W-:Y:S05]  /*1e20*/  BRA `(.L_x_16681) ;  /* 0x0000006000007947 */ /* 0x000fea0003800000 */
.L_x_16680:
[----:B0-----:R-:W2:Y:S01]  /*1e30*/  LDL R2, [R1+0x98] ;  /* 0x0000980001027983 */ /* 0x001ea20000100800 */
[----:B-----5:R-:W-:-:S05]  /*1e40*/  PRMT R0, RZ, 0x5410, R170 ;  /* 0x00005410ff007816 */ /* 0x020fca00000000aa */
[----:B------:R-:W-:-:S04]  /*1e50*/  FMUL.FTZ R0, R0, c[0x0][0x1ec] ;  /* 0x00007b0000007a20 */ /* 0x000fc80000410000 */
[----:B--2---:R-:W-:Y:S01]  /*1e60*/  FMUL.FTZ R4, R2, R0 ;  /* 0x0000000002047220 */ /* 0x004fe20000410000 */
[----:B------:R-:W-:-:S05]  /*1e70*/  @P0 PRMT R0, RZ, 0x5410, R174 ;  /* 0x00005410ff000816 */ /* 0x000fca00000000ae */
[----:B------:R-:W-:Y:S02]  /*1e80*/  @P0 FADD.FTZ R4, R0, R4 ;  /* 0x0000000400040221 */ /* 0x000fe40000010000 */
.L_x_16681:
[----:B------:R-:W-:Y:S05]  /*1e90*/  BSYNC B0 ;  /* 0x0000000000007941 */ /* 0x000fea0003800000 */
.L_x_16679:
[----:B------:R-:W-:Y:S01]  /*1ea0*/  BSSY B0, `(.L_x_16682) ;  /* 0x000000c000007945 */ /* 0x000fe20003800000 */
[----:B------:R-:W-:Y:S05]  /*1eb0*/  @P2 BRA `(.L_x_16683) ;  /* 0x0000004000002947 */ /* 0x000fea0003800000 */
[----:B0-----:R-:W-:Y:S01]  /*1ec0*/  MOV R3, RZ ;  /* 0x000000ff00037202 */ /* 0x001fe20000000f00 */
[----:B------:R-:W-:Y:S05]  /*1ed0*/  @!P0 BRA `(.L_x_16684) ;  /* 0x0000008000008947 */ /* 0x000fea0003800000 */
[----:B-----5:R-:W-:Y:S01]  /*1ee0*/  PRMT R3, RZ, 0x7610, R174 ;  /* 0x00007610ff037816 */ /* 0x020fe200000000ae */
[----:B------:R-:W-:Y:S05]  /*1ef0*/  BRA `(.L_x_16684) ;  /* 0x0000006000007947 */ /* 0x000fea0003800000 */
.L_x_16683:
[----:B0-----:R-:W2:Y:S01]  /*1f00*/  LDL R2, [R1+0x9c] ;  /* 0x00009c0001027983 */ /* 0x001ea20000100800 */
[----:B-----5:R-:W-:-:S05]  /*1f10*/  PRMT R0, RZ, 0x7610, R170 ;  /* 0x00007610ff007816 */ /* 0x020fca00000000aa */
[----:B------:R-:W-:-:S04]  /*1f20*/  FMUL.FTZ R0, R0, c[0x0][0x1ec] ;  /* 0x00007b0000007a20 */ /* 0x000fc80000410000 */
[----:B--2---:R-:W-:Y:S01]  /*1f30*/  FMUL.FTZ R3, R2, R0 ;  /* 0x0000000002037220 */ /* 0x004fe20000410000 */
[----:B------:R-:W-:-:S05]  /*1f40*/  @P0 PRMT R0, RZ, 0x7610, R174 ;  /* 0x00007610ff000816 */ /* 0x000fca00000000ae */
[----:B------:R-:W-:Y:S02]  /*1f50*/  @P0 FADD.FTZ R3, R0, R3 ;  /* 0x0000000300030221 */ /* 0x000fe40000010000 */
.L_x_16684:
[----:B------:R-:W-:Y:S05]  /*1f60*/  BSYNC B0 ;  /* 0x0000000000007941 */ /* 0x000fea0003800000 */
.L_x_16682:
[----:B------:R-:W-:Y:S01]  /*1f70*/  BSSY B0, `(.L_x_16685) ;  /* 0x000000c000007945 */ /* 0x000fe20003800000 */
[----:B------:R-:W-:Y:S05]  /*1f80*/  @P2 BRA `(.L_x_16686) ;  /* 0x0000004000002947 */ /* 0x000fea0003800000 */
[----:B------:R-:W-:Y:S01]  /*1f90*/  HFMA2.MMA R2, -RZ, RZ, 0, 0 ;  /* 0x00000000ff027435 */ /* 0x000fe200000001ff */
[----:B------:R-:W-:Y:S05]  /*1fa0*/  @!P0 BRA `(.L_x_16687) ;  /* 0x0000008000008947 */ /* 0x000fea0003800000 */
[----:B-----5:R-:W-:Y:S01]  /*1fb0*/  PRMT R2, RZ, 0x5410, R175 ;  /* 0x00005410ff027816 */ /* 0x020fe200000000af */
[----:B------:R-:W-:Y:S05]  /*1fc0*/  BRA `(.L_x_16687) ;  /* 0x0000006000007947 */ /* 0x000fea0003800000 */
.L_x_16686:
[----:B------:R-:W2:Y:S01]  /*1fd0*/  LDL R19, [R1+0xa0] ;  /* 0x0000a00001137983 */ /* 0x000ea20000100800 */
[----:B-----5:R-:W-:-:S05]  /*1fe0*/  PRMT R0, RZ, 0x5410, R171 ;  /* 0x00005410ff007816 */ /* 0x020fca00000000ab */
[----:B------:R-:W-:-:S04]  /*1ff0*/  FMUL.FTZ R0, R0, c[0x0][0x1ec] ;  /* 0x00007b0000007a20 */ /* 0x000fc80000410000 */
[----:B--2---:R-:W-:Y:S01]  /*2000*/  FMUL.FTZ R2, R19, R0 ;  /* 0x0000000013027220 */ /* 0x004fe20000410000 */
[----:B------:R-:W-:-:S05]  /*2010*/  @P0 PRMT R0, RZ, 0x5410, R175 ;  /* 0x00005410ff000816 */ /* 0x000fca00000000af */
[----:B------:R-:W-:Y:S02]  /*2020*/  @P0 FADD.FTZ R2, R0, R2 ;  /* 0x0000000200020221 */ /* 0x000fe40000010000 */
.L_x_16687:
[----:B------:R-:W-:Y:S05]  /*2030*/  BSYNC B0 ;  /* 0x0000000000007941 */ /* 0x000fea0003800000 */
.L_x_16685:
[----:B------:R-:W-:Y:S01]  /*2040*/  BSSY B0, `(.L_x_16688) ;  /* 0x000000c000007945 */ /* 0x000fe20003800000 */
[----:B------:R-:W-:Y:S05]  /*2050*/  @P2 BRA `(.L_x_16689) ;  /* 0x0000004000002947 */ /* 0x000fea0003800000 */
[----:B------:R-:W-:Y:S01]  /*2060*/  MOV R0, RZ ;  /* 0x000000ff00007202 */ /* 0x000fe20000000f00 */
[----:B------:R-:W-:Y:S05]  /*2070*/  @!P0 BRA `(.L_x_16690) ;  /* 0x0000008000008947 */ /* 0x000fea0003800000 */
[----:B-----5:R-:W-:Y:S01]  /*2080*/  PRMT R0, RZ, 0x7610, R175 ;  /* 0x00007610ff007816 */ /* 0x020fe200000000af */
[----:B------:R-:W-:Y:S05]  /*2090*/  BRA `(.L_x_16690) ;  /* 0x0000006000007947 */ /* 0x000fea0003800000 */
.L_x_16689:
[----:B------:R-:W2:Y:S01]  /*20a0*/  LDL R19, [R1+0xa4] ;  /* 0x0000a40001137983 */ /* 0x000ea20000100800 */
[----:B-----5:R-:W-:-:S05]  /*20b0*/  PRMT R0, RZ, 0x7610, R171 ;  /* 0x00007610ff007816 */ /* 0x020fca00000000ab */
[----:B------:R-:W-:-:S04]  /*20c0*/  FMUL.FTZ R0, R0, c[0x0][0x1ec] ;  /* 0x00007b0000007a20 */ /* 0x000fc80000410000 */
[----:B--2---:R-:W-:Y:S01]  /*20d0*/  FMUL.FTZ R0, R19, R0 ;  /* 0x0000000013007220 */ /* 0x004fe20000410000 */
[----:B------:R-:W-:-:S05]  /*20e0*/  @P0 PRMT R19, RZ, 0x7610, R175 ;  /* 0x00007610ff130816 */ /* 0x000fca00000000af */
[----:B------:R-:W-:Y:S02]  /*20f0*/  @P0 FADD.FTZ R0, R19, R0 ;  /* 0x0000000013000221 */ /* 0x000fe40000010000 */
.L_x_16690:
[----:B------:R-:W-:Y:S05]  /*2100*/  BSYNC B0 ;  /* 0x0000000000007941 */ /* 0x000fea0003800000 */
.L_x_16688:
[----:B------:R-:W-:Y:S01]  /*2110*/  IMAD.WIDE.U32 R18, R18, R238, c[0x0][0x188] ;  /* 0x0000620012127625 */ /* 0x000fe200078e00ee */
        /* <DEDUP_REMOVED lines=13> */
[----:B0-----:R-:W-:Y:S01]  /*21f0*/  HFMA2.MMA R18, -RZ, RZ, 0, 0 ;  /* 0x00000000ff127435 */ /* 0x001fe200000001ff */
[----:B------:R-:W-:Y:S05]  /*2200*/  @!P0 BRA `(.L_x_16693) ;  /* 0x0000008000008947 */ /* 0x000fea0003800000 */
[----:B-----5:R-:W-:Y:S01]  /*2210*/  PRMT R18, RZ, 0x5410, R172 ;  /* 0x00005410ff127816 */ /* 0x020fe200000000ac */
[----:B------:R-:W-:Y:S05]  /*2220*/  BRA `(.L_x_16693) ;  /* 0x0000006000007947 */ /* 0x000fea0003800000 */
.L_x_16692:
[----:B0-----:R-:W2:Y:S01]  /*2230*/  LDL R19, [R1+0x68] ;  /* 0x0000680001137983 */ /* 0x001ea20000100800 */
[----:B-----5:R-:W-:-:S05]  /*2240*/  PRMT R18, RZ, 0x5410, R168 ;  /* 0x00005410ff127816 */ /* 0x020fca00000000a8 */
[----:B------:R-:W-:-:S04]  /*2250*/  FMUL.FTZ R18, R18, c[0x0][0x1ec] ;  /* 0x00007b0012127a20 */ /* 0x000fc80000410000 */
[----:B--2---:R-:W-:Y:S01]  /*2260*/  FMUL.FTZ R18, R19, R18 ;  /* 0x0000001213127220 */ /* 0x004fe20000410000 */
[----:B------:R-:W-:-:S05]  /*2270*/  @P0 PRMT R19, RZ, 0x5410, R172 ;  /* 0x00005410ff130816 */ /* 0x000fca00000000ac */
[----:B------:R-:W-:Y:S02]  /*2280*/  @P0 FADD.FTZ R18, R19, R18 ;  /* 0x0000001213120221 */ /* 0x000fe40000010000 */
.L_x_16693:
[----:B------:R-:W-:Y:S05]  /*2290*/  BSYNC B0 ;  /* 0x0000000000007941 */ /* 0x000fea0003800000 */
.L_x_16691:
[----:B------:R-:W-:Y:S01]  /*22a0*/  BSSY B0, `(.L_x_16694) ;  /* 0x000000c000007945 */ /* 0x000fe20003800000 */
[----:B------:R-:W-:Y:S05]  /*22b0*/  @P2 BRA `(.L_x_16695) ;  /* 0x0000004000002947 */ /* 0x000fea0003800000 */
[----:B------:R-:W-:Y:S01]  /*22c0*/  MOV R19, RZ ;  /* 0x000000ff00137202 */ /* 0x000fe20000000f00 */
[----:B------:R-:W-:Y:S05]  /*22d0*/  @!P0 BRA `(.L_x_16696) ;  /* 0x0000008000008947 */ /* 0x000fea0003800000 */
[----:B-----5:R-:W-:Y:S01]  /*22e0*/  PRMT R19, RZ, 0x7610, R172 ;  /* 0x00007610ff137816 */ /* 0x020fe200000000ac */
[----:B------:R-:W-:Y:S05]  /*22f0*/  BRA `(.L_x_16696) ;  /* 0x0000006000007947 */ /* 0x000fea0003800000 */
.L_x_16695:
[----:B------:R-:W2:Y:S01]  /*2300*/  LDL R20, [R1+0x6c] ;  /* 0x00006c0001147983 */ /* 0x000ea20000100800 */
[----:B-----5:R-:W-:-:S05]  /*2310*/  PRMT R19, RZ, 0x7610, R168 ;  /* 0x00007610ff137816 */ /* 0x020fca00000000a8 */
[----:B------:R-:W-:-:S04]  /*2320*/  FMUL.FTZ R19, R19, c[0x0][0x1ec] ;  /* 0x00007b0013137a20 */ /* 0x000fc80000410000 */
[----:B--2---:R-:W-:Y:S01]  /*2330*/  FMUL.FTZ R19, R20, R19 ;  /* 0x0000001314137220 */ /* 0x004fe20000410000 */
[----:B------:R-:W-:-:S05]  /*2340*/  @P0 PRMT R20, RZ, 0x7610, R172 ;  /* 0x00007610ff140816 */ /* 0x000fca00000000ac */
[----:B------:R-:W-:Y:S02]  /*2350*/  @P0 FADD.FTZ R19, R20, R19 ;  /* 0x0000001314130221 */ /* 0x000fe40000010000 */
.L_x_16696:
[----:B------:R-:W-:Y:S05]  /*2360*/  BSYNC B0 ;  /* 0x0000000000007941 */ /* 0x000fea0003800000 */
.L_x_16694:
[----:B------:R-:W-:Y:S01]  /*2370*/  BSSY B0, `(.L_x_16697) ;  /* 0x000000c000007945 */ /* 0x000fe20003800000 */
[----:B------:R-:W-:Y:S05]  /*2380*/  @P2 BRA `(.L_x_16698) ;  /* 0x0000004000002947 */ /* 0x000fea0003800000 */
[----:B------:R-:W-:Y:S01]  /*2390*/  HFMA2.MMA R20, -RZ, RZ, 0, 0 ;  /* 0x00000000ff147435 */ /* 0x000fe200000001ff */
[----:B------:R-:W-:Y:S05]  /*23a0*/  @!P0 BRA `(.L_x_16699) ;  /* 0x0000008000008947 */ /* 0x000fea0003800000 */
[----:B-----5:R-:W-:Y:S01]  /*23b0*/  PRMT R20, RZ, 0x5410, R173 ;  /* 0x00005410ff147816 */ /* 0x020fe200000000ad */
[----:B------:R-:W-:Y:S05]  /*23c0*/  BRA `(.L_x_16699) ;  /* 0x0000006000007947 */ /* 0x000fea0003800000 */
.L_x_16698:
[----:B------:R-:W2:Y:S01]  /*23d0*/  LDL R21, [R1+0x70] ;  /* 0x0000700001157983 */ /* 0x000ea20000100800 */
[----:B-----5:R-:W-:-:S05]  /*23e0*/  PRMT R20, RZ, 0x5410, R169 ;  /* 0x00005410ff147816 */ /* 0x020fca00000000a9 */
[----:B------:R-:W-:-:S04]  /*23f0*/  FMUL.FTZ R20, R20, c[0x0][0x1ec] ;  /* 0x00007b0014147a20 */ /* 0x000fc80000410000 */
[----:B--2---:R-:W-:Y:S01]  /*2400*/  FMUL.FTZ R20, R21, R20 ;  /* 0x0000001415147220 */ /* 0x004fe20000410000 */
[----:B------:R-:W-:-:S05]  /*2410*/  @P0 PRMT R21, RZ, 0x5410, R173 ;  /* 0x00005410ff150816 */ /* 0x000fca00000000ad */
[----:B------:R-:W-:Y:S02]  /*2420*/  @P0 FADD.FTZ R20, R21, R20 ;  /* 0x0000001415140221 */ /* 0x000fe40000010000 */
.L_x_16699:
[----:B------:R-:W-:Y:S05]  /*2430*/  BSYNC B0 ;  /* 0x0000000000007941 */ /* 0x000fea0003800000 */
.L_x_16697:
[----:B------:R-:W-:Y:S01]  /*2440*/  BSSY B0, `(.L_x_16700) ;  /* 0x000000c000007945 */ /* 0x000fe20003800000 */
[----:B------:R-:W-:Y:S05]  /*2450*/  @P2 BRA `(.L_x_16701) ;  /* 0x0000004000002947 */ /* 0x000fea0003800000 */
[----:B------:R-:W-:Y:S01]  /*2460*/  MOV R21, RZ ;  /* 0x000000ff00157202 */ /* 0x000fe20000000f00 */
[----:B------:R-:W-:Y:S05]  /*2470*/  @!P0 BRA `(.L_x_16702) ;  /* 0x0000008000008947 */ /* 0x000fea0003800000 */
[----:B-----5:R-:W-:Y:S01]  /*2480*/  PRMT R21, RZ, 0x7610, R173 ;  /* 0x00007610ff157816 */ /* 0x020fe200000000ad */
[----:B------:R-:W-:Y:S05]  /*2490*/  BRA `(.L_x_16702) ;  /* 0x0000006000007947 */ /* 0x000fea0003800000 */
.L_x_16701:
[----:B------:R-:W2:Y:S01]  /*24a0*/  LDL R22, [R1+0x74] ;  /* 0x0000740001167983 */ /* 0x000ea20000100800 */
[----:B-----5:R-:W-:-:S05]  /*24b0*/  PRMT R21, RZ, 0x7610, R169 ;  /* 0x00007610ff157816 */ /* 0x020fca00000000a9 */
[----:B------:R-:W-:-:S04]  /*24c0*/  FMUL.FTZ R21, R21, c[0x0][0x1ec] ;  /* 0x00007b0015157a20 */ /* 0x000fc80000410000 */
[----:B--2---:R-:W-:Y:S01]  /*24d0*/  FMUL.FTZ R21, R22, R21 ;  /* 0x0000001516157220 */ /* 0x004fe20000410000 */
[----:B------:R-:W-:-:S05]  /*24e0*/  @P0 PRMT R22, RZ, 0x7610, R173 ;  /* 0x00007610ff160816 */ /* 0x000fca00000000ad */
[----:B------:R-:W-:Y:S02]  /*24f0*/  @P0 FADD.FTZ R21, R22, R21 ;  /* 0x0000001516150221 */ /* 0x000fe40000010000 */
.L_x_16702:
[----:B------:R-:W-:Y:S05]  /*2500*/  BSYNC B0 ;  /* 0x0000000000007941 */ /* 0x000fea0003800000 */
.L_x_16700:
[----:B------:R-:W-:Y:S01]  /*2510*/  BSSY B0, `(.L_x_16703) ;  /* 0x000000c000007945 */ /* 0x000fe20003800000 */
[----:B------:R-:W-:Y:S05]  /*2520*/  @P2 BRA `(.L_x_16704) ;  /* 0x0000004000002947 */ /* 0x000fea0003800000 */
[----:B------:R-:W-:Y:S01]  /*2530*/  HFMA2.MMA R22, -RZ, RZ, 0, 0 ;  /* 0x00000000ff167435 */ /* 0x000fe200000001ff */
[----:B------:R-:W-:Y:S05]  /*2540*/  @!P0 BRA `(.L_x_16705) ;  /* 0x0000008000008947 */ /* 0x000fea0003800000 */
[----:B-----5:R-:W-:Y:S01]  /*2550*/  PRMT R22, RZ, 0x5410, R174 ;  /* 0x00005410ff167816 */ /* 0x020fe200000000ae */
[----:B------:R-:W-:Y:S05]  /*2560*/  BRA `(.L_x_16705) ;  /* 0x0000006000007947 */ /* 0x000fea0003800000 */
.L_x_16704:
[----:B------:R-:W2:Y:S01]  /*2570*/  LDL R23, [R1+0x58] ;  /* 0x0000580001177983 */ /* 0x000ea20000100800 */
[----:B-----5:R-:W-:-:S05]  /*2580*/  PRMT R22, RZ, 0x5410, R170 ;  /* 0x00005410ff167816 */ /* 0x020fca00000000aa */
[----:B------:R-:W-:-:S04]  /*2590*/  FMUL.FTZ R22, R22, c[0x0][0x1ec] ;  /* 0x00007b0016167a20 */ /* 0x000fc80000410000 */
[----:B--2---:R-:W-:Y:S01]  /*25a0*/  FMUL.FTZ R22, R23, R22 ;  /* 0x0000001617167220 */ /* 0x004fe20000410000 */
[----:B------:R-:W-:-:S05]  /*25b0*/  @P0 PRMT R23, RZ, 0x5410, R174 ;  /* 0x00005410ff170816 */ /* 0x000fca00000000ae */
[----:B------:R-:W-:Y:S02]  /*25c0*/  @P0 FADD.FTZ R22, R23, R22 ;  /* 0x0000001617160221 */ /* 0x000fe40000010000 */
.L_x_16705:
[----:B------:R-:W-:Y:S05]  /*25d0*/  BSYNC B0 ;  /* 0x0000000000007941 */ /* 0x000fea0003800000 */
.L_x_16703:
[----:B------:R-:W-:Y:S01]  /*25e0*/  BSSY B0, `(.L_x_16706) ;  /* 0x000000c000007945 */ /* 0x000fe20003800000 */
[----:B------:R-:W-:Y:S05]  /*25f0*/  @P2 BRA `(.L_x_16707) ;  /* 0x0000004000002947 */ /* 0x000fea0003800000 */
[----:B------:R-:W-:Y:S01]  /*2600*/  MOV R23, RZ ;  /* 0x000000ff00177202 */ /* 0x000fe20000000f00 */
[----:B------:R-:W-:Y:S05]  /*2610*/  @!P0 BRA `(.L_x_16708) ;  /* 0x0000008000008947 */ /* 0x000fea0003800000 */
[----:B-----5:R-:W-:Y:S01]  /*2620*/  PRMT R23, RZ, 0x7610, R174 ;  /* 0x00007610ff177816 */ /* 0x020fe200000000ae */
[----:B------:R-:W-:Y:S05]  /*2630*/  BRA `(.L_x_16708) ;  /* 0x0000006000007947 */ /* 0x000fea0003800000 */
.L_x_16707:
[----:B------:R-:W2:Y:S01]  /*2640*/  LDL R177, [R1+0x5c] ;  /* 0x00005c0001b17983 */ /* 0x000ea20000100800 */
[----:B-----5:R-:W-:-:S05]  /*2650*/  PRMT R23, RZ, 0x7610, R170 ;  /* 0x00007610ff177816 */ /* 0x020fca00000000aa */
[----:B------:R-:W-:-:S04]  /*2660*/  FMUL.FTZ R23, R23, c[0x0][0x1ec] ;  /* 0x00007b0017177a20 */ /* 0x000fc80000410000 */
[----:B--2---:R-:W-:Y:S01]  /*2670*/  FMUL.FTZ R23, R177, R23 ;  /* 0x00000017b1177220 */ /* 0x004fe20000410000 */
[----:B------:R-:W-:-:S05]  /*2680*/  @P0 PRMT R177, RZ, 0x7610, R174 ;  /* 0x00007610ffb10816 */ /* 0x000fca00000000ae */
[----:B------:R-:W-:Y:S02]  /*2690*/  @P0 FADD.FTZ R23, R177, R23 ;  /* 0x00000017b1170221 */ /* 0x000fe40000010000 */
.L_x_16708:
[----:B------:R-:W-:Y:S05]  /*26a0*/  BSYNC B0 ;  /* 0x0000000000007941 */ /* 0x000fea0003800000 */
.L_x_16706:
[----:B------:R-:W-:Y:S01]  /*26b0*/  BSSY B0, `(.L_x_16709) ;  /* 0x000000c000007945 */ /* 0x000fe20003800000 */
[----:B------:R-:W-:Y:S05]  /*26c0*/  @P2 BRA `(.L_x_16710) ;  /* 0x0000004000002947 */ /* 0x000fea0003800000 */
[----:B------:R-:W-:Y:S01]  /*26d0*/  HFMA2.MMA R180, -RZ, RZ, 0, 0 ;  /* 0x00000000ffb47435 */ /* 0x000fe200000001ff */
[----:B------:R-:W-:Y:S05]  /*26e0*/  @!P0 BRA `(.L_x_16711) ;  /* 0x0000008000008947 */ /* 0x000fea0003800000 */
[----:B-----5:R-:W-:Y:S01]  /*26f0*/  PRMT R180, RZ, 0x5410, R175 ;  /* 0x00005410ffb47816 */ /* 0x020fe200000000af */
[----:B------:R-:W-:Y:S05]  /*2700*/  BRA `(.L_x_16711) ;  /* 0x0000006000007947 */ /* 0x000fea0003800000 */
.L_x_16710:
[----:B------:R-:W2:Y:S01]  /*2710*/  LDL R178, [R1+0x60] ;  /* 0x0000600001b27983 */ /* 0x000ea20000100800 */
[----:B-----5:R-:W-:-:S05]  /*2720*/  PRMT R177, RZ, 0x5410, R171 ;  /* 0x00005410ffb17816 */ /* 0x020fca00000000ab */
[----:B------:R-:W-:-:S04]  /*2730*/  FMUL.FTZ R177, R177, c[0x0][0x1ec] ;  /* 0x00007b00b1b17a20 */ /* 0x000fc80000410000 */
[----:B--2---:R-:W-:Y:S01]  /*2740*/  FMUL.FTZ R180, R178, R177 ;  /* 0x000000b1b2b47220 */ /* 0x004fe20000410000 */
[----:B------:R-:W-:-:S05]  /*2750*/  @P0 PRMT R177, RZ, 0x5410, R175 ;  /* 0x00005410ffb10816 */ /* 0x000fca00000000af */
[----:B------:R-:W-:Y:S02]  /*2760*/  @P0 FADD.FTZ R180, R177, R180 ;  /* 0x000000b4b1b40221 */ /* 0x000fe40000010000 */
.L_x_16711:
[----:B------:R-:W-:Y:S05]  /*2770*/  BSYNC B0 ;  /* 0x0000000000007941 */ /* 0x000fea0003800000 */
.L_x_16709:
[----:B------:R-:W-:Y:S01]  /*2780*/  BSSY B0, `(.L_x_16712) ;  /* 0x000000c000007945 */ /* 0x000fe20003800000 */
[----:B------:R-:W-:Y:S05]  /*2790*/  @P2 BRA `(.L_x_16713) ;  /* 0x0000004000002947 */ /* 0x000fea0003800000 */
[----:B------:R-:W-:Y:S01]  /*27a0*/  MOV R181, RZ ;  /* 0x000000ff00b57202 */ /* 0x000fe20000000f00 */
[----:B------:R-:W-:Y:S05]  /*27b0*/  @!P0 BRA `(.L_x_16714) ;  /* 0x0000008000008947 */ /* 0x000fea0003800000 */
[----:B-----5:R-:W-:Y:S01]  /*27c0*/  PRMT R181, RZ, 0x7610, R175 ;  /* 0x00007610ffb57816 */ /* 0x020fe200000000af */
[----:B------:R-:W-:Y:S05]  /*27d0*/  BRA `(.L_x_16714) ;  /* 0x0000006000007947 */ /* 0x000fea0003800000 */
.L_x_16713:
[----:B------:R-:W2:Y:S01]  /*27e0*/  LDL R178, [R1+0x64] ;  /* 0x0000640001b27983 */ /* 0x000ea20000100800 */
[----:B-----5:R-:W-:-:S05]  /*27f0*/  PRMT R177, RZ, 0x7610, R171 ;  /* 0x00007610ffb17816 */ /* 0x020fca00000000ab */
[----:B------:R-:W-:-:S04]  /*2800*/  FMUL.FTZ R177, R177, c[0x0][0x1ec] ;  /* 0x00007b00b1b17a20 */ /* 0x000fc80000410000 */
[----:B--2---:R-:W-:Y:S01]  /*2810*/  FMUL.FTZ R181, R178, R177 ;  /* 0x000000b1b2b57220 */ /* 0x004fe20000410000 */
[----:B------:R-:W-:-:S05]  /*2820*/  @P0 PRMT R177, RZ, 0x7610, R175 ;  /* 0x00007610ffb10816 */ /* 0x000fca00000000af */
[----:B------:R-:W-:Y:S02]  /*2830*/  @P0 FADD.FTZ R181, R177, R181 ;  /* 0x000000b5b1b50221 */ /* 0x000fe40000010000 */
.L_x_16714:
[----:B------:R-:W-:Y:S05]  /*2840*/  BSYNC B0 ;  /* 0x0000000000007941 */ /* 0x000fea0003800000 */
.L_x_16712:
[----:B------:R-:W-:Y:S01]  /*2850*/  IMAD.WIDE.U32 R182, R176, R238, c[0x0][0x188] ;  /* 0x00006200b0b67625 */ /* 0x000fe200078e00ee */
[----:B------:R-:W-:Y:S02]  /*2860*/  F2FP.BF16.PACK_AB R179, R181, R180 ;  /* 0x000000b4b5b3723e */ /* 0x000fe400000010ff */
[----:B------:R-:W-:Y:S02]  /*2870*/  F2FP.BF16.PACK_AB R178, R23, R22 ;  /* 0x0000001617b2723e */ /* 0x000fe400000010ff */
[----:B------:R-:W-:Y:S02]  /*2880*/  F2FP.BF16.PACK_AB R177, R21, R20 ;  /* 0x0000001415b1723e */ /* 0x000fe400000010ff */
[----:B------:R-:W-:-:S05]  /*2890*/  F2FP.BF16.PACK_AB R176, R19, R18 ;  /* 0x0000001213b0723e */ /* 0x000fca00000010ff */
[----:B------:R0:W-:Y:S02]  /*28a0*/  STG.E.128 [R182.64], R176 ;  /* 0x000000b0b6007986 */ /* 0x0001e4000c101d04 */
[----:B0-----:R-:W-:Y:S02]  /*28b0*/  @P1 IADD3 R176, R215, 0x80, RZ ;  /* 0x00000080d7b01810 */ /* 0x001fe40007ffe0ff */
[----:B------:R-:W-:-:S03]  /*28c0*/  IADD3 R178, R214, 0x80, RZ ;  /* 0x00000080d6b27810 */ /* 0x000fc60007ffe0ff */
        /* <DEDUP_REMOVED lines=10> */
.L_x_16716:
[----:B0-----:R-:W2:Y:S01]  /*2970*/  LDL R177, [R1+0x28] ;  /* 0x0000280001b17983 */ /* 0x001ea20000100800 */
[----:B-----5:R-:W-:-:S05]  /*2980*/  PRMT R176, RZ, 0x5410, R168 ;  /* 0x00005410ffb07816 */ /* 0x020fca00000000a8 */
[----:B------:R-:W-:-:S04]  /*2990*/  FMUL.FTZ R176, R176, c[0x0][0x1ec] ;  /* 0x00007b00b0b07a20 */ /* 0x000fc80000410000 */
[----:B--2---:R-:W-:Y:S01]  /*29a0*/  FMUL.FTZ R189, R177, R176 ;  /* 0x000000b0b1bd7220 */ /* 0x004fe20000410000 */
[----:B------:R-:W-:-:S05]  /*29b0*/  @P0 PRMT R176, RZ, 0x5410, R172 ;  /* 0x00005410ffb00816 */ /* 0x000fca00000000ac */
[----:B------:R-:W-:Y:S02]  /*29c0*/  @P0 FADD.FTZ R189, R176, R189 ;  /* 0x000000bdb0bd0221 */ /* 0x000fe40000010000 */
.L_x_16717:
[----:B------:R-:W-:Y:S05]  /*29d0*/  BSYNC B0 ;  /* 0x0000000000007941 */ /* 0x000fea0003800000 */
.L_x_16715:
[----:B------:R-:W-:Y:S01]  /*29e0*/  BSSY B0, `(.L_x_16718) ;  /* 0x000000c000007945 */ /* 0x000fe20003800000 */
[----:B------:R-:W-:Y:S05]  /*29f0*/  @P2 BRA `(.L_x_16719) ;  /* 0x0000004000002947 */ /* 0x000fea0003800000 */
[----:B------:R-:W-:Y:S01]  /*2a00*/  MOV R188, RZ ;  /* 0x000000ff00bc7202 */ /* 0x000fe20000000f00 */
[----:B------:R-:W-:Y:S05]  /*2a10*/  @!P0 BRA `(.L_x_16720) ;  /* 0x0000008000008947 */ /* 0x000fea0003800000 */
[----:B-----5:R-:W-:Y:S01]  /*2a20*/  PRMT R188, RZ, 0x7610, R172 ;  /* 0x00007610ffbc7816 */ /* 0x020fe200000000ac */
[----:B------:R-:W-:Y:S05]  /*2a30*/  BRA `(.L_x_16720) ;  /* 0x0000006000007947 */ /* 0x000fea0003800000 */
.L_x_16719:
[----:B0-----:R-:W2:Y:S01]  /*2a40*/  LDL R177, [R1+0x2c] ;  /* 0x00002c0001b17983 */ /* 0x001ea20000100800 */
[----:B-----5:R-:W-:-:S05]  /*2a50*/  PRMT R176, RZ, 0x7610, R168 ;  /* 0x00007610ffb07816 */ /* 0x020fca00000000a8 */
[----:B------:R-:W-:-:S04]  /*2a60*/  FMUL.FTZ R176, R176, c[0x0][0x1ec] ;  /* 0x00007b00b0b07a20 */ /* 0x000fc80000410000 */
[----:B--2---:R-:W-:Y:S01]  /*2a70*/  FMUL.FTZ R188, R177, R176 ;  /* 0x000000b0b1bc7220 */ /* 0x004fe20000410000 */
[----:B------:R-:W-:-:S05]  /*2a80*/  @P0 PRMT R176, RZ, 0x7610, R172 ;  /* 0x00007610ffb00816 */ /* 0x000fca00000000ac */
[----:B------:R-:W-:Y:S02]  /*2a90*/  @P0 FADD.FTZ R188, R176, R188 ;  /* 0x000000bcb0bc0221 */ /* 0x000fe40000010000 */
.L_x_16720:
[----:B------:R-:W-:Y:S05]  /*2aa0*/  BSYNC B0 ;  /* 0x0000000000007941 */ /* 0x000fea0003800000 */
.L_x_16718:
[----:B------:R-:W-:Y:S01]  /*2ab0*/  BSSY B0, `(.L_x_16721) ;  /* 0x000000c000007945 */ /* 0x000fe20003800000 */
[----:B------:R-:W-:Y:S05]  /*2ac0*/  @P2 BRA `(.L_x_16722) ;  /* 0x0000004000002947 */ /* 0x000fea0003800000 */
[----:B------:R-:W-:Y:S01]  /*2ad0*/  HFMA2.MMA R187, -RZ, RZ, 0, 0 ;  /* 0x00000000ffbb7435 */ /* 0x000fe200000001ff */
[----:B------:R-:W-:Y:S05]  /*2ae0*/  @!P0 BRA `(.L_x_16723) ;  /* 0x0000008000008947 */ /* 0x000fea0003800000 */
[----:B-----5:R-:W-:Y:S01]  /*2af0*/  PRMT R187, RZ, 0x5410, R173 ;  /* 0x00005410ffbb7816 */ /* 0x020fe200000000ad */
[----:B------:R-:W-:Y:S05]  /*2b00*/  BRA `(.L_x_16723) ;  /* 0x0000006000007947 */ /* 0x000fea0003800000 */
.L_x_16722:
[----:B0-----:R-:W2:Y:S01]  /*2b10*/  LDL R177, [R1+0x30] ;  /* 0x0000300001b17983 */ /* 0x001ea20000100800 */
[----:B-----5:R-:W-:-:S05]  /*2b20*/  PRMT R176, RZ, 0x5410, R169 ;  /* 0x00005410ffb07816 */ /* 0x020fca00000000a9 */
[----:B------:R-:W-:-:S04]  /*2b30*/  FMUL.FTZ R176, R176, c[0x0][0x1ec] ;  /* 0x00007b00b0b07a20 */ /* 0x000fc80000410000 */
[----:B--2---:R-:W-:Y:S01]  /*2b40*/  FMUL.FTZ R187, R177, R176 ;  /* 0x000000b0b1bb7220 */ /* 0x004fe20000410000 */
[----:B------:R-:W-:-:S05]  /*2b50*/  @P0 PRMT R176, RZ, 0x5410, R173 ;  /* 0x00005410ffb00816 */ /* 0x000fca00000000ad */
[----:B------:R-:W-:Y:S02]  /*2b60*/  @P0 FADD.FTZ R187, R176, R187 ;  /* 0x000000bbb0bb0221 */ /* 0x000fe40000010000 */
.L_x_16723:
[----:B------:R-:W-:Y:S05]  /*2b70*/  BSYNC B0 ;  /* 0x0000000000007941 */ /* 0x000fea0003800000 */
.L_x_16721:
[----:B------:R-:W-:Y:S01]  /*2b80*/  BSSY B0, `(.L_x_16724) ;  /* 0x000000c000007945 */ /* 0x000fe20003800000 */
[----:B------:R-:W-:Y:S05]  /*2b90*/  @P2 BRA `(.L_x_16725) ;  /* 0x0000004000002947 */ /* 0x000fea0003800000 */
[----:B------:R-:W-:Y:S01]  /*2ba0*/  MOV R186, RZ ;  /* 0x000000ff00ba7202 */ /* 0x000fe20000000f00 */
[----:B------:R-:W-:Y:S05]  /*2bb0*/  @!P0 BRA `(.L_x_16726) ;  /* 0x0000008000008947 */ /* 0x000fea0003800000 */
[----:B-----5:R-:W-:Y:S01]  /*2bc0*/  PRMT R186, RZ, 0x7610, R173 ;  /* 0x00007610ffba7816 */ /* 0x020fe200000000ad */
[----:B------:R-:W-:Y:S05]  /*2bd0*/  BRA `(.L_x_16726) ;  /* 0x0000006000007947 */ /* 0x000fea0003800000 */
.L_x_16725:
[----:B0-----:R-:W2:Y:S01]  /*2be0*/  LDL R177, [R1+0x34] ;  /* 0x0000340001b17983 */ /* 0x001ea20000100800 */
[----:B-----5:R-:W-:-:S05]  /*2bf0*/  PRMT R176, RZ, 0x7610, R169 ;  /* 0x00007610ffb07816 */ /* 0x020fca00000000a9 */
[----:B------:R-:W-:-:S04]  /*2c00*/  FMUL.FTZ R176, R176, c[0x0][0x1ec] ;  /* 0x00007b00b0b07a20 */ /* 0x000fc80000410000 */
[----:B--2---:R-:W-:Y:S01]  /*2c10*/  FMUL.FTZ R186, R177, R176 ;  /* 0x000000b0b1ba7220 */ /* 0x004fe20000410000 */
[----:B------:R-:W-:-:S05]  /*2c20*/  @P0 PRMT R176, RZ, 0x7610, R173 ;  /* 0x00007610ffb00816 */ /* 0x000fca00000000ad */
[----:B------:R-:W-:Y:S02]  /*2c30*/  @P0 FADD.FTZ R186, R176, R186 ;  /* 0x000000bab0ba0221 */ /* 0x000fe40000010000 */
.L_x_16726:
[----:B------:R-:W-:Y:S05]  /*2c40*/  BSYNC B0 ;  /* 0x0000000000007941 */ /* 0x000fea0003800000 */
.L_x_16724:
[----:B------:R-:W-:Y:S01]  /*2c50*/  BSSY B0, `(.L_x_16727) ;  /* 0x000000c000007945 */ /* 0x000fe20003800000 */
[----:B------:R-:W-:Y:S05]  /*2c60*/  @P2 BRA `(.L_x_16728) ;  /* 0x0000004000002947 */ /* 0x000fea0003800000 */
[----:B------:R-:W-:Y:S01]  /*2c70*/  HFMA2.MMA R185, -RZ, RZ, 0, 0 ;  /* 0x00000000ffb97435 */ /* 0x000fe200000001ff */
[----:B------:R-:W-:Y:S05]  /*2c80*/  @!P0 BRA `(.L_x_16729) ;  /* 0x0000008000008947 */ /* 0x000fea0003800000 */
[----:B-----5:R-:W-:Y:S01]  /*2c90*/  PRMT R185, RZ, 0x5410, R174 ;  /* 0x00005410ffb97816 */ /* 0x020fe200000000ae */
[----:B------:R-:W-:Y:S05]  /*2ca0*/  BRA `(.L_x_16729) ;  /* 0x0000006000007947 */ /* 0x000fea0003800000 */
.L_x_16728:
[----:B0-----:R-:W2:Y:S01]  /*2cb0*/  LDL R177, [R1+0x18] ;  /* 0x0000180001b17983 */ /* 0x001ea20000100800 */
[----:B-----5:R-:W-:-:S05]  /*2cc0*/  PRMT R176, RZ, 0x5410, R170 ;  /* 0x00005410ffb07816 */ /* 0x020fca00000000aa */
[----:B------:R-:W-:-:S04]  /*2cd0*/  FMUL.FTZ R176, R176, c[0x0][0x1ec] ;  /* 0x00007b00b0b07a20 */ /* 0x000fc80000410000 */
[----:B--2---:R-:W-:Y:S01]  /*2ce0*/  FMUL.FTZ R185, R177, R176 ;  /* 0x000000b0b1b97220 */ /* 0x004fe20000410000 */
[----:B------:R-:W-:-:S05]  /*2cf0*/  @P0 PRMT R176, RZ, 0x5410, R174 ;  /* 0x00005410ffb00816 */ /* 0x000fca00000000ae */
[----:B------:R-:W-:Y:S02]  /*2d00*/  @P0 FADD.FTZ R185, R176, R185 ;  /* 0x000000b9b0b90221 */ /* 0x000fe40000010000 */
.L_x_16729:
[----:B------:R-:W-:Y:S05]  /*2d10*/  BSYNC B0 ;  /* 0x0000000000007941 */ /* 0x000fea0003800000 */
.L_x_16727:
[----:B------:R-:W-:Y:S01]  /*2d20*/  BSSY B0, `(.L_x_16730) ;  /* 0x000000c000007945 */ /* 0x000fe20003800000 */
[----:B------:R-:W-:Y:S05]  /*2d30*/  @P2 BRA `(.L_x_16731) ;  /* 0x0000004000002947 */ /* 0x000fea0003800000 */
[----:B------:R-:W-:Y:S01]  /*2d40*/  MOV R184, RZ ;  /* 0x000000ff00b87202 */ /* 0x000fe20000000f00 */
[----:B------:R-:W-:Y:S05]  /*2d50*/  @!P0 BRA `(.L_x_16732) ;  /* 0x0000008000008947 */ /* 0x000fea0003800000 */
[----:B-----5:R-:W-:Y:S01]  /*2d60*/  PRMT R184, RZ, 0x7610, R174 ;  /* 0x00007610ffb87816 */ /* 0x020fe200000000ae */
[----:B------:R-:W-:Y:S05]  /*2d70*/  BRA `(.L_x_16732) ;  /* 0x0000006000007947 */ /* 0x000fea0003800000 */
.L_x_16731:
[----:B0-----:R-:W2:Y:S01]  /*2d80*/  LDL R177, [R1+0x1c] ;  /* 0x00001c0001b17983 */ /* 0x001ea20000100800 */
[----:B-----5:R-:W-:-:S05]  /*2d90*/  PRMT R176, RZ, 0x7610, R170 ;  /* 0x00007610ffb07816 */ /* 0x020fca00000000aa */
[----:B------:R-:W-:-:S04]  /*2da0*/  FMUL.FTZ R176, R176, c[0x0][0x1ec] ;  /* 0x00007b00b0b07a20 */ /* 0x000fc80000410000 */
[----:B--2---:R-:W-:Y:S01]  /*2db0*/  FMUL.FTZ R184, R177, R176 ;  /* 0x000000b0b1b87220 */ /* 0x004fe20000410000 */
[----:B------:R-:W-:-:S05]  /*2dc0*/  @P0 PRMT R176, RZ, 0x7610, R174 ;  /* 0x00007610ffb00816 */ /* 0x000fca00000000ae */
[----:B------:R-:W-:Y:S02]  /*2dd0*/  @P0 FADD.FTZ R184, R176, R184 ;  /* 0x000000b8b0b80221 */ /* 0x000fe40000010000 */
.L_x_16732:
[----:B------:R-:W-:Y:S05]  /*2de0*/  BSYNC B0 ;  /* 0x0000000000007941 */ /* 0x000fea0003800000 */
.L_x_16730:
[----:B------:R-:W-:Y:S01]  /*2df0*/  BSSY B0, `(.L_x_16733) ;  /* 0x000000c000007945 */ /* 0x000fe20003800000 */
[----:B------:R-:W-:Y:S05]  /*2e00*/  @P2 BRA `(.L_x_16734) ;  /* 0x0000004000002947 */ /* 0x000fea0003800000 */
[----:B------:R-:W-:Y:S01]  /*2e10*/  HFMA2.MMA R183, -RZ, RZ, 0, 0 ;  /* 0x00000000ffb77435 */ /* 0x000fe200000001ff */
[----:B------:R-:W-:Y:S05]  /*2e20*/  @!P0 BRA `(.L_x_16735) ;  /* 0x0000008000008947 */ /* 0x000fea0003800000 */
[----:B-----5:R-:W-:Y:S01]  /*2e30*/  PRMT R183, RZ, 0x5410, R175 ;  /* 0x00005410ffb77816 */ /* 0x020fe200000000af */
[----:B------:R-:W-:Y:S05]  /*2e40*/  BRA `(.L_x_16735) ;  /* 0x0000006000007947 */ /* 0x000fea0003800000 */
.L_x_16734:
[----:B0-----:R-:W2:Y:S01]  /*2e50*/  LDL R177, [R1+0x20] ;  /* 0x0000200001b17983 */ /* 0x001ea20000100800 */
[----:B-----5:R-:W-:-:S05]  /*2e60*/  PRMT R176, RZ, 0x5410, R171 ;  /* 0x00005410ffb07816 */ /* 0x020fca00000000ab */
[----:B------:R-:W-:-:S04]  /*2e70*/  FMUL.FTZ R176, R176, c[0x0][0x1ec] ;  /* 0x00007b00b0b07a20 */ /* 0x000fc80000410000 */
[----:B--2---:R-:W-:Y:S01]  /*2e80*/  FMUL.FTZ R183, R177, R176 ;  /* 0x000000b0b1b77220 */ /* 0x004fe20000410000 */
[----:B------:R-:W-:-:S05]  /*2e90*/  @P0 PRMT R176, RZ, 0x5410, R175 ;  /* 0x00005410ffb00816 */ /* 0x000fca00000000af */
[----:B------:R-:W-:Y:S02]  /*2ea0*/  @P0 FADD.FTZ R183, R176, R183 ;  /* 0x000000b7b0b70221 */ /* 0x000fe40000010000 */
.L_x_16735:
[----:B------:R-:W-:Y:S05]  /*2eb0*/  BSYNC B0 ;  /* 0x0000000000007941 */ /* 0x000fea0003800000 */
.L_x_16733:
[----:B------:R-:W-:Y:S01]  /*2ec0*/  BSSY B0, `(.L_x_16736) ;  /* 0x000000c000007945 */ /* 0x000fe20003800000 */
[----:B------:R-:W-:Y:S05]  /*2ed0*/  @P2 BRA `(.L_x_16737) ;  /* 0x0000004000002947 */ /* 0x000fea0003800000 */
[----:B------:R-:W-:Y:S01]  /*2ee0*/  MOV R182, RZ ;  /* 0x000000ff00b67202 */ /* 0x000fe20000000f00 */
[----:B------:R-:W-:Y:S05]  /*2ef0*/  @!P0 BRA `(.L_x_16738) ;  /* 0x0000008000008947 */ /* 0x000fea0003800000 */
[----:B-----5:R-:W-:Y:S01]  /*2f00*/  PRMT R182, RZ, 0x7610, R175 ;  /* 0x00007610ffb67816 */ /* 0x020fe200000000af */
[----:B------:R-:W-:Y:S05]  /*2f10*/  BRA `(.L_x_16738) ;  /* 0x0000006000007947 */ /* 0x000fea0003800000 */
.L_x_16737:
[----:B0-----:R-:W2:Y:S01]  /*2f20*/  LDL R177, [R1+0x24] ;  /* 0x0000240001b17983 */ /* 0x001ea20000100800 */
[----:B-----5:R-:W-:-:S05]  /*2f30*/  PRMT R176, RZ, 0x7610, R171 ;  /* 0x00007610ffb07816 */ /* 0x020fca00000000ab */
[----:B------:R-:W-:-:S04]  /*2f40*/  FMUL.FTZ R176, R176, c[0x0][0x1ec] ;  /* 0x00007b00b0b07a20 */ /* 0x000fc80000410000 */
[----:B--2---:R-:W-:Y:S01]  /*2f50*/  FMUL.FTZ R182, R177, R176 ;  /* 0x000000b0b1b67220 */ /* 0x004fe20000410000 */
[----:B------:R-:W-:-:S05]  /*2f60*/  @P0 PRMT R176, RZ, 0x7610, R175 ;  /* 0x00007610ffb00816 */ /* 0x000fca00000000af */
[----:B------:R-:W-:Y:S02]  /*2f70*/  @P0 FADD.FTZ R182, R176, R182 ;  /* 0x000000b6b0b60221 */ /* 0x000fe40000010000 */
.L_x_16738:
[----:B------:R-:W-:Y:S05]  /*2f80*/  BSYNC B0 ;  /* 0x0000000000007941 */ /* 0x000fea0003800000 */
.L_x_16736:
[----:B------:R-:W-:Y:S01]  /*2f90*/  IMAD.WIDE.U32 R198, R178, R238, c[0x0][0x188] ;  /* 0x00006200b2c67625 */ /* 0x000fe200078e00ee */
[----:B------:R-:W-:Y:S02]  /*2fa0*/  F2FP.BF16.PACK_AB R179, R182, R183 ;  /* 0x000000b7b6b3723e */ /* 0x000fe400000010ff */
[----:B------:R-:W-:Y:S02]  /*2fb0*/  F2FP.BF16.PACK_AB R178, R184, R185 ;  /* 0x000000b9b8b2723e */ /* 0x000fe400000010ff */
[----:B0-----:R-:W-:Y:S02]  /*2fc0*/  F2FP.BF16.PACK_AB R177, R186, R187 ;  /* 0x000000bbbab1723e */ /* 0x001fe400000010ff */
        /* <DEDUP_REMOVED lines=14> */
.L_x_16740:
[----:B0----5:R-:W-:-:S05]  /*30b0*/  PRMT R176, RZ, 0x5410, R168 ;  /* 0x00005410ffb07816 */ /* 0x021fca00000000a8 */
[----:B------:R-:W-:-:S04]  /*30c0*/  FMUL.FTZ R176, R176, c[0x0][0x1ec] ;  /* 0x00007b00b0b07a20 */ /* 0x000fc80000410000 */
[----:B------:R-:W-:Y:S01]  /*30d0*/  FMUL.FTZ R205, R244, R176 ;  /* 0x000000b0f4cd7220 */ /* 0x000fe20000410000 */
[----:B------:R-:W-:-:S05]  /*30e0*/  @P0 PRMT R176, RZ, 0x5410, R172 ;  /* 0x00005410ffb00816 */ /* 0x000fca00000000ac */
[----:B------:R-:W-:Y:S02]  /*30f0*/  @P0 FADD.FTZ R205, R176, R205 ;  /* 0x000000cdb0cd0221 */ /* 0x000fe40000010000 */
.L_x_16741:
[----:B------:R-:W-:Y:S05]  /*3100*/  BSYNC B0 ;  /* 0x0000000000007941 */ /* 0x000fea0003800000 */
.L_x_16739:
[----:B------:R-:W-:Y:S01]  /*3110*/  BSSY B0, `(.L_x_16742) ;  /* 0x000000b000007945 */ /* 0x000fe20003800000 */
[----:B------:R-:W-:Y:S05]  /*3120*/  @P2 BRA `(.L_x_16743) ;  /* 0x0000004000002947 */ /* 0x000fea0003800000 */
[----:B------:R-:W-:Y:S01]  /*3130*/  MOV R204, RZ ;  /* 0x000000ff00cc7202 */ /* 0x000fe20000000f00 */
[----:B------:R-:W-:Y:S05]  /*3140*/  @!P0 BRA `(.L_x_16744) ;  /* 0x0000007000008947 */ /* 0x000fea0003800000 */
[----:B-----5:R-:W-:Y:S01]  /*3150*/  PRMT R204, RZ, 0x7610, R172 ;  /* 0x00007610ffcc7816 */ /* 0x020fe200000000ac */
[----:B------:R-:W-:Y:S05]  /*3160*/  BRA `(.L_x_16744) ;  /* 0x0000005000007947 */ /* 0x000fea0003800000 */
.L_x_16743:
[----:B0----5:R-:W-:-:S05]  /*3170*/  PRMT R176, RZ, 0x7610, R168 ;  /* 0x00007610ffb07816 */ /* 0x021fca00000000a8 */
[----:B------:R-:W-:-:S04]  /*3180*/  FMUL.FTZ R176, R176, c[0x0][0x1ec] ;  /* 0x00007b00b0b07a20 */ /* 0x000fc80000410000 */
[----:B------:R-:W-:Y:S01]  /*3190*/  FMUL.FTZ R204, R245, R176 ;  /* 0x000000b0f5cc7220 */ /* 0x000fe20000410000 */
[----:B------:R-:W-:-:S05]  /*31a0*/  @P0 PRMT R176, RZ, 0x7610, R172 ;  /* 0x00007610ffb00816 */ /* 0x000fca00000000ac */
[----:B------:R-:W-:Y:S02]  /*31b0*/  @P0 FADD.FTZ R204, R176, R204 ;  /* 0x000000ccb0cc0221 */ /* 0x000fe40000010000 */
.L_x_16744:
[----:B------:R-:W-:Y:S05]  /*31c0*/  BSYNC B0 ;  /* 0x0000000000007941 */ /* 0x000fea0003800000 */
.L_x_16742:
[----:B------:R-:W-:Y:S01]  /*31d0*/  BSSY B0, `(.L_x_16745) ;  /* 0x000000b000007945 */ /* 0x000fe20003800000 */
[----:B------:R-:W-:Y:S05]  /*31e0*/  @P2 BRA `(.L_x_16746) ;  /* 0x0000004000002947 */ /* 0x000fea0003800000 */
[----:B------:R-:W-:Y:S01]  /*31f0*/  HFMA2.MMA R203, -RZ, RZ, 0, 0 ;  /* 0x00000000ffcb7435 */ /* 0x000fe200000001ff */
[----:B------:R-:W-:Y:S05]  /*3200*/  @!P0 BRA `(.L_x_16747) ;  /* 0x0000007000008947 */ /* 0x000fea0003800000 */
[----:B-----5:R-:W-:Y:S01]  /*3210*/  PRMT R203, RZ, 0x5410, R173 ;  /* 0x00005410ffcb7816 */ /* 0x020fe200000000ad */
[----:B------:R-:W-:Y:S05]  /*3220*/  BRA `(.L_x_16747) ;  /* 0x0000005000007947 */ /* 0x000fea0003800000 */
.L_x_16746:
[----:B0----5:R-:W-:-:S05]  /*3230*/  PRMT R176, RZ, 0x5410, R169 ;  /* 0x00005410ffb07816 */ /* 0x021fca00000000a9 */
[----:B------:R-:W-:-:S04]  /*3240*/  FMUL.FTZ R176, R176, c[0x0][0x1ec] ;  /* 0x00007b00b0b07a20 */ /* 0x000fc80000410000 */
[----:B------:R-:W-:Y:S01]  /*3250*/  FMUL.FTZ R203, R246, R176 ;  /* 0x000000b0f6cb7220 */ /* 0x000fe20000410000 */
[----:B------:R-:W-:-:S05]  /*3260*/  @P0 PRMT R176, RZ, 0x5410, R173 ;  /* 0x00005410ffb00816 */ /* 0x000fca00000000ad */
[----:B------:R-:W-:Y:S02]  /*3270*/  @P0 FADD.FTZ R203, R176, R203 ;  /* 0x000000cbb0cb0221 */ /* 0x000fe40000010000 */
.L_x_16747:
[----:B------:R-:W-:Y:S05]  /*3280*/  BSYNC B0 ;  /* 0x0000000000007941 */ /* 0x000fea0003800000 */
.L_x_16745:
[----:B------:R-:W-:Y:S01]  /*3290*/  BSSY B0, `(.L_x_16748) ;  /* 0x000000b000007945 */ /* 0x000fe20003800000 */
[----:B------:R-:W-:Y:S05]  /*32a0*/  @P2 BRA `(.L_x_16749) ;  /* 0x0000004000002947 */ /* 0x000fea0003800000 */
[----:B------:R-:W-:Y:S01]  /*32b0*/  MOV R202, RZ ;  /* 0x000000ff00ca7202 */ /* 0x000fe20000000f00 */
[----:B------:R-:W-:Y:S05]  /*32c0*/  @!P0 BRA `(.L_x_16750) ;  /* 0x0000007000008947 */ /* 0x000fea0003800000 */
[----:B-----5:R-:W-:Y:S01]  /*32d0*/  PRMT R202, RZ, 0x7610, R173 ;  /* 0x00007610ffca7816 */ /* 0x020fe200000000ad */
[----:B------:R-:W-:Y:S05]  /*32e0*/  BRA `(.L_x_16750) ;  /* 0x0000005000007947 */ /* 0x000fea0003800000 */
.L_x_16749:
[----:B0----5:R-:W-:-:S05]  /*32f0*/  PRMT R176, RZ, 0x7610, R169 ;  /* 0x00007610ffb07816 */ /* 0x021fca00000000a9 */
[----:B------:R-:W-:-:S04]  /*3300*/  FMUL.FTZ R176, R176, c[0x0][0x1ec] ;  /* 0x00007b00b0b07a20 */ /* 0x000fc80000410000 */
[----:B------:R-:W-:Y:S01]  /*3310*/  FMUL.FTZ R202, R247, R176 ;  /* 0x000000b0f7ca7220 */ /* 0x000fe20000410000 */
[----:B------:R-:W-:-:S05]  /*3320*/  @P0 PRMT R176, RZ, 0x7610, R173 ;  /* 0x00007610ffb00816 */ /* 0x000fca00000000ad */
[----:B------:R-:W-:Y:S02]  /*3330*/  @P0 FADD.FTZ R202, R176, R202 ;  /* 0x000000cab0ca0221 */ /* 0x000fe40000010000 */
.L_x_16750:
[----:B------:R-:W-:Y:S05]  /*3340*/  BSYNC B0 ;  /* 0x0000000000007941 */ /* 0x000fea0003800000 */
.L_x_16748:
[----:B------:R-:W-:Y:S01]  /*3350*/  BSSY B0, `(.L_x_16751) ;  /* 0x000000b000007945 */ /* 0x000fe20003800000 */
[----:B------:R-:W-:Y:S05]  /*3360*/  @P2 BRA `(.L_x_16752) ;  /* 0x0000004000002947 */ /* 0x000fea0003800000 */
[----:B------:R-:W-:Y:S01]  /*3370*/  HFMA2.MMA R201, -RZ, RZ, 0, 0 ;  /* 0x00000000ffc97435 */ /* 0x000fe200000001ff */
[----:B------:R-:W-:Y:S05]  /*3380*/  @!P0 BRA `(.L_x_16753) ;  /* 0x0000007000008947 */ /* 0x000fea0003800000 */
[----:B-----5:R-:W-:Y:S01]  /*3390*/  PRMT R201, RZ, 0x5410, R174 ;  /* 0x00005410ffc97816 */ /* 0x020fe200000000ae */
[----:B------:R-:W-:Y:S05]  /*33a0*/  BRA `(.L_x_16753) ;  /* 0x0000005000007947 */ /* 0x000fea0003800000 */
.L_x_16752:
[----:B0----5:R-:W-:-:S05]  /*33b0*/  PRMT R176, RZ, 0x5410, R170 ;  /* 0x00005410ffb07816 */ /* 0x021fca00000000aa */
[----:B------:R-:W-:-:S04]  /*33c0*/  FMUL.FTZ R176, R176, c[0x0][0x1ec] ;  /* 0x00007b00b0b07a20 */ /* 0x000fc80000410000 */
[----:B------:R-:W-:Y:S01]  /*33d0*/  FMUL.FTZ R201, R240, R176 ;  /* 0x000000b0f0c97220 */ /* 0x000fe20000410000 */
[----:B------:R-:W-:-:S05]  /*33e0*/  @P0 PRMT R176, RZ, 0x5410, R174 ;  /* 0x00005410ffb00816 */ /* 0x000fca00000000ae */
[----:B------:R-:W-:Y:S02]  /*33f0*/  @P0 FADD.FTZ R201, R176, R201 ;  /* 0x000000c9b0c90221 */ /* 0x000fe40000010000 */
.L_x_16753:
[----:B------:R-:W-:Y:S05]  /*3400*/  BSYNC B0 ;  /* 0x0000000000007941 */ /* 0x000fea0003800000 */
.L_x_16751:
[----:B------:R-:W-:Y:S01]  /*3410*/  BSSY B0, `(.L_x_16754) ;  /* 0x000000b000007945 */ /* 0x000fe20003800000 */
[----:B------:R-:W-:Y:S05]  /*3420*/  @P2 BRA `(.L_x_16755) ;  /* 0x0000004000002947 */ /* 0x000fea0003800000 */
[----:B------:R-:W-:Y:S01]  /*3430*/  MOV R200, RZ ;  /* 0x000000ff00c87202 */ /* 0x000fe20000000f00 */
[----:B------:R-:W-:Y:S05]  /*3440*/  @!P0 BRA `(.L_x_16756) ;  /* 0x0000007000008947 */ /* 0x000fea0003800000 */
[----:B-----5:R-:W-:Y:S01]  /*3450*/  PRMT R200, RZ, 0x7610, R174 ;  /* 0x00007610ffc87816 */ /* 0x020fe200000000ae */
[----:B------:R-:W-:Y:S05]  /*3460*/  BRA `(.L_x_16756) ;  /* 0x0000005000007947 */ /* 0x000fea0003800000 */
.L_x_16755:
[----:B0----5:R-:W-:-:S05]  /*3470*/  PRMT R176, RZ, 0x7610, R170 ;  /* 0x00007610ffb07816 */ /* 0x021fca00000000aa */
[----:B------:R-:W-:-:S04]  /*3480*/  FMUL.FTZ R176, R176, c[0x0][0x1ec] ;  /* 0x00007b00b0b07a20 */ /* 0x000fc80000410000 */
[----:B------:R-:W-:Y:S01]  /*3490*/  FMUL.FTZ R200, R241, R176 ;  /* 0x000000b0f1c87220 */ /* 0x000fe20000410000 */
[----:B------:R-:W-:-:S05]  /*34a0*/  @P0 PRMT R176, RZ, 0x7610, R174 ;  /* 0x00007610ffb00816 */ /* 0x000fca00000000ae */
[----:B------:R-:W-:Y:S02]  /*34b0*/  @P0 FADD.FTZ R200, R176, R200 ;  /* 0x000000c8b0c80221 */ /* 0x000fe40000010000 */
.L_x_16756:
[----:B------:R-:W-:Y:S05]  /*34c0*/  BSYNC B0 ;  /* 0x0000000000007941 */ /* 0x000fea0003800000 */
.L_x_16754:
[----:B------:R-:W-:Y:S01]  /*34d0*/  BSSY B0, `(.L_x_16757) ;  /* 0x000000b000007945 */ /* 0x000fe20003800000 */
[----:B------:R-:W-:Y:S05]  /*34e0*/  @P2 BRA `(.L_x_16758) ;  /* 0x0000004000002947 */ /* 0x000fea0003800000 */
[----:B------:R-:W-:Y:S01]  /*34f0*/  HFMA2.MMA R199, -RZ, RZ, 0, 0 ;  /* 0x00000000ffc77435 */ /* 0x000fe200000001ff */
[----:B------:R-:W-:Y:S05]  /*3500*/  @!P0 BRA `(.L_x_16759) ;  /* 0x0000007000008947 */ /* 0x000fea0003800000 */
[----:B-----5:R-:W-:Y:S01]  /*3510*/  PRMT R199, RZ, 0x5410, R175 ;  /* 0x00005410ffc77816 */ /* 0x020fe200000000af */
[----:B------:R-:W-:Y:S05]  /*3520*/  BRA `(.L_x_16759) ;  /* 0x0000005000007947 */ /* 0x000fea0003800000 */
.L_x_16758:
[----:B0----5:R-:W-:-:S05]  /*3530*/  PRMT R176, RZ, 0x5410, R171 ;  /* 0x00005410ffb07816 */ /* 0x021fca00000000ab */
[----:B------:R-:W-:-:S04]  /*3540*/  FMUL.FTZ R176, R176, c[0x0][0x1ec] ;  /* 0x00007b00b0b07a20 */ /* 0x000fc80000410000 */
[----:B------:R-:W-:Y:S01]  /*3550*/  FMUL.FTZ R199, R242, R176 ;  /* 0x000000b0f2c77220 */ /* 0x000fe20000410000 */
[----:B------:R-:W-:-:S05]  /*3560*/  @P0 PRMT R176, RZ, 0x5410, R175 ;  /* 0x00005410ffb00816 */ /* 0x000fca00000000af */
[----:B------:R-:W-:Y:S02]  /*3570*/  @P0 FADD.FTZ R199, R176, R199 ;  /* 0x000000c7b0c70221 */ /* 0x000fe40000010000 */
.L_x_16759:
[----:B------:R-:W-:Y:S05]  /*3580*/  BSYNC B0 ;  /* 0x0000000000007941 */ /* 0x000fea0003800000 */
.L_x_16757:
[----:B------:R-:W-:Y:S01]  /*3590*/  BSSY B0, `(.L_x_16760) ;  /* 0x000000b000007945 */ /* 0x000fe20003800000 */
[----:B------:R-:W-:Y:S05]  /*35a0*/  @P2 BRA `(.L_x_16761) ;  /* 0x0000004000002947 */ /* 0x000fea0003800000 */
[----:B------:R-:W-:Y:S01]  /*35b0*/  MOV R198, RZ ;  /* 0x000000ff00c67202 */ /* 0x000fe20000000f00 */
[----:B------:R-:W-:Y:S05]  /*35c0*/  @!P0 BRA `(.L_x_16762) ;  /* 0x0000007000008947 */ /* 0x000fea0003800000 */
[----:B-----5:R-:W-:Y:S01]  /*35d0*/  PRMT R198, RZ, 0x7610, R175 ;  /* 0x00007610ffc67816 */ /* 0x020fe200000000af */
[----:B------:R-:W-:Y:S05]  /*35e0*/  BRA `(.L_x_16762) ;  /* 0x0000005000007947 */ /* 0x000fea0003800000 */
.L_x_16761:
[----:B0----5:R-:W-:-:S05]  /*35f0*/  PRMT R176, RZ, 0x7610, R171 ;  /* 0x00007610ffb07816 */ /* 0x021fca00000000ab */
[----:B------:R-:W-:-:S04]  /*3600*/  FMUL.FTZ R176, R176, c[0x0][0x1ec] ;  /* 0x00007b00b0b07a20 */ /* 0x000fc80000410000 */
[----:B------:R-:W-:Y:S01]  /*3610*/  FMUL.FTZ R198, R243, R176 ;  /* 0x000000b0f3c67220 */ /* 0x000fe20000410000 */
[----:B------:R-:W-:-:S05]  /*3620*/  @P0 PRMT R176, RZ, 0x7610, R175 ;  /* 0x00007610ffb00816 */ /* 0x000fca00000000af */
[----:B------:R-:W-:Y:S02]  /*3630*/  @P0 FADD.FTZ R198, R176, R198 ;  /* 0x000000c6b0c60221 */ /* 0x000fe40000010000 */
.L_x_16762:
[----:B------:R-:W-:Y:S05]  /*3640*/  BSYNC B0 ;  /* 0x0000000000007941 */ /* 0x000fea0003800000 */
.L_x_16760:
        /* <DEDUP_REMOVED lines=18> */
.L_x_16764:
[----:B0----5:R-:W-:-:S05]  /*3770*/  PRMT R176, RZ, 0x5410, R168 ;  /* 0x00005410ffb07816 */ /* 0x021fca00000000a8 */
[----:B------:R-:W-:-:S04]  /*3780*/  FMUL.FTZ R176, R176, c[0x0][0x1ec] ;  /* 0x00007b00b0b07a20 */ /* 0x000fc80000410000 */
[----:B------:R-:W-:Y:S01]  /*3790*/  FMUL.FTZ R213, R136, R176 ;  /* 0x000000b088d57220 */ /* 0x000fe20000410000 */
[----:B------:R-:W-:-:S05]  /*37a0*/  @P0 PRMT R176, RZ, 0x5410, R172 ;  /* 0x00005410ffb00816 */ /* 0x000fca00000000ac */
[----:B------:R-:W-:Y:S02]  /*37b0*/  @P0 FADD.FTZ R213, R176, R213 ;  /* 0x000000d5b0d50221 */ /* 0x000fe40000010000 */
.L_x_16765:
[----:B------:R-:W-:Y:S05]  /*37c0*/  BSYNC B0 ;  /* 0x0000000000007941 */ /* 0x000fea0003800000 */
.L_x_16763:
[----:B------:R-:W-:Y:S01]  /*37d0*/  BSSY B0, `(.L_x_16766) ;  /* 0x000000b000007945 */ /* 0x000fe20003800000 */
[----:B------:R-:W-:Y:S05]  /*37e0*/  @P2 BRA `(.L_x_16767) ;  /* 0x0000004000002947 */ /* 0x000fea0003800000 */
[----:B------:R-:W-:Y:S01]  /*37f0*/  MOV R212, RZ ;  /* 0x000000ff00d47202 */ /* 0x000fe20000000f00 */
[----:B------:R-:W-:Y:S05]  /*3800*/  @!P0 BRA `(.L_x_16768) ;  /* 0x0000007000008947 */ /* 0x000fea0003800000 */
[----:B-----5:R-:W-:Y:S01]  /*3810*/  PRMT R212, RZ, 0x7610, R172 ;  /* 0x00007610ffd47816 */ /* 0x020fe200000000ac */
[----:B------:R-:W-:Y:S05]  /*3820*/  BRA `(.L_x_16768) ;  /* 0x0000005000007947 */ /* 0x000fea0003800000 */
.L_x_16767:
[----:B0----5:R-:W-:-:S05]  /*3830*/  PRMT R176, RZ, 0x7610, R168 ;  /* 0x00007610ffb07816 */ /* 0x021fca00000000a8 */
[----:B------:R-:W-:-:S04]  /*3840*/  FMUL.FTZ R176, R176, c[0x0][0x1ec] ;  /* 0x00007b00b0b07a20 */ /* 0x000fc80000410000 */
[----:B------:R-:W-:Y:S01]  /*3850*/  FMUL.FTZ R212, R137, R176 ;  /* 0x000000b089d47220 */ /* 0x000fe20000410000 */
[----:B------:R-:W-:-:S05]  /*3860*/  @P0 PRMT R176, RZ, 0x7610, R172 ;  /* 0x00007610ffb00816 */ /* 0x000fca00000000ac */
[----:B------:R-:W-:Y:S02]  /*3870*/  @P0 FADD.FTZ R212, R176, R212 ;  /* 0x000000d4b0d40221 */ /* 0x000fe40000010000 */
.L_x_16768:
[----:B------:R-:W-:Y:S05]  /*3880*/  BSYNC B0 ;  /* 0x0000000000007941 */ /* 0x000fea0003800000 */
.L_x_16766:
[----:B------:R-:W-:Y:S01]  /*3890*/  BSSY B0, `(.L_x_16769) ;  /* 0x000000b000007945 */ /* 0x000fe20003800000 */
[----:B------:R-:W-:Y:S05]  /*38a0*/  @P2 BRA `(.L_x_16770) ;  /* 0x0000004000002947 */ /* 0x000fea0003800000 */
[----:B------:R-:W-:Y:S01]  /*38b0*/  HFMA2.MMA R211, -RZ, RZ, 0, 0 ;  /* 0x00000000ffd37435 */ /* 0x000fe200000001ff */
[----:B------:R-:W-:Y:S05]  /*38c0*/  @!P0 BRA `(.L_x_16771) ;  /* 0x0000007000008947 */ /* 0x000fea0003800000 */
[----:B-----5:R-:W-:Y:S01]  /*38d0*/  PRMT R211, RZ, 0x5410, R173 ;  /* 0x00005410ffd37816 */ /* 0x020fe200000000ad */
[----:B------:R-:W-:Y:S05]  /*38e0*/  BRA `(.L_x_16771) ;  /* 0x0000005000007947 */ /* 0x000fea0003800000 */
.L_x_16770:
[----:B0----5:R-:W-:-:S05]  /*38f0*/  PRMT R176, RZ, 0x5410, R169 ;  /* 0x00005410ffb07816 */ /* 0x021fca00000000a9 */
[----:B------:R-:W-:-:S04]  /*3900*/  FMUL.FTZ R176, R176, c[0x0][0x1ec] ;  /* 0x00007b00b0b07a20 */ /* 0x000fc80000410000 */
[----:B------:R-:W-:Y:S01]  /*3910*/  FMUL.FTZ R211, R138, R176 ;  /* 0x000000b08ad37220 */ /* 0x000fe20000410000 */
[----:B------:R-:W-:-:S05]  /*3920*/  @P0 PRMT R176, RZ, 0x5410, R173 ;  /* 0x00005410ffb00816 */ /* 0x000fca00000000ad */
[----:B------:R-:W-:Y:S02]  /*3930*/  @P0 FADD.FTZ R211, R176, R211 ;  /* 0x000000d3b0d30221 */ /* 0x000fe40000010000 */
.L_x_16771:
[----:B------:R-:W-:Y:S05]  /*3940*/  BSYNC B0 ;  /* 0x0000000000007941 */ /* 0x000fea0003800000 */
.L_x_16769:
[----:B------:R-:W-:Y:S01]  /*3950*/  BSSY B0, `(.L_x_16772) ;  /* 0x000000b000007945 */ /* 0x000fe20003800000 */
[----:B------:R-:W-:Y:S05]  /*3960*/  @P2 BRA `(.L_x_16773) ;  /* 0x0000004000002947 */ /* 0x000fea0003800000 */
[----:B------:R-:W-:Y:S01]  /*3970*/  MOV R210, RZ ;  /* 0x000000ff00d27202 */ /* 0x000fe20000000f00 */
[----:B------:R-:W-:Y:S05]  /*3980*/  @!P0 BRA `(.L_x_16774) ;  /* 0x0000007000008947 */ /* 0x000fea0003800000 */
[----:B-----5:R-:W-:Y:S01]  /*3990*/  PRMT R210, RZ, 0x7610, R173 ;  /* 0x00007610ffd27816 */ /* 0x020fe200000000ad */
[----:B------:R-:W-:Y:S05]  /*39a0*/  BRA `(.L_x_16774) ;  /* 0x0000005000007947 */ /* 0x000fea0003800000 */
.L_x_16773:
[----:B0----5:R-:W-:-:S05]  /*39b0*/  PRMT R176, RZ, 0x7610, R169 ;  /* 0x00007610ffb07816 */ /* 0x021fca00000000a9 */
[----:B------:R-:W-:-:S04]  /*39c0*/  FMUL.FTZ R176, R176, c[0x0][0x1ec] ;  /* 0x00007b00b0b07a20 */ /* 0x000fc80000410000 */
[----:B------:R-:W-:Y:S01]  /*39d0*/  FMUL.FTZ R210, R139, R176 ;  /* 0x000000b08bd27220 */ /* 0x000fe20000410000 */
[----:B------:R-:W-:-:S05]  /*39e0*/  @P0 PRMT R176, RZ, 0x7610, R173 ;  /* 0x00007610ffb00816 */ /* 0x000fca00000000ad */
[----:B------:R-:W-:Y:S02]  /*39f0*/  @P0 FADD.FTZ R210, R176, R210 ;  /* 0x000000d2b0d20221 */ /* 0x000fe40000010000 */
.L_x_16774:
[----:B------:R-:W-:Y:S05]  /*3a00*/  BSYNC B0 ;  /* 0x0000000000007941 */ /* 0x000fea0003800000 */
.L_x_16772:
[----:B------:R-:W-:Y:S01]  /*3a10*/  BSSY B0, `(.L_x_16775) ;  /* 0x000000b000007945 */ /* 0x000fe20003800000 */
[----:B------:R-:W-:Y:S05]  /*3a20*/  @P2 BRA `(.L_x_16776) ;  /* 0x0000004000002947 */ /* 0x000fea0003800000 */
[----:B------:R-:W-:Y:S01]  /*3a30*/  HFMA2.MMA R209, -RZ, RZ, 0, 0 ;  /* 0x00000000ffd17435 */ /* 0x000fe200000001ff */
[----:B------:R-:W-:Y:S05]  /*3a40*/  @!P0 BRA `(.L_x_16777) ;  /* 0x0000007000008947 */ /* 0x000fea0003800000 */
[----:B-----5:R-:W-:Y:S01]  /*3a50*/  PRMT R209, RZ, 0x5410, R174 ;  /* 0x00005410ffd17816 */ /* 0x020fe200000000ae */
[----:B------:R-:W-:Y:S05]  /*3a60*/  BRA `(.L_x_16777) ;  /* 0x0000005000007947 */ /* 0x000fea0003800000 */
.L_x_16776:
[----:B0----5:R-:W-:-:S05]  /*3a70*/  PRMT R176, RZ, 0x5410, R170 ;  /* 0x00005410ffb07816 */ /* 0x021fca00000000aa */
[----:B------:R-:W-:-:S04]  /*3a80*/  FMUL.FTZ R176, R176, c[0x0][0x1ec] ;  /* 0x00007b00b0b07a20 */ /* 0x000fc80000410000 */
[----:B------:R-:W-:Y:S01]  /*3a90*/  FMUL.FTZ R209, R140, R176 ;  /* 0x000000b08cd17220 */ /* 0x000fe20000410000 */
[----:B------:R-:W-:-:S05]  /*3aa0*/  @P0 PRMT R176, RZ, 0x5410, R174 ;  /* 0x00005410ffb00816 */ /* 0x000fca00000000ae */
[----:B------:R-:W-:Y:S02]  /*3ab0*/  @P0 FADD.FTZ R209, R176, R209 ;  /* 0x000000d1b0d10221 */ /* 0x000fe40000010000 */
.L_x_16777:
[----:B------:R-:W-:Y:S05]  /*3ac0*/  BSYNC B0 ;  /* 0x0000000000007941 */ /* 0x000fea0003800000 */
.L_x_16775:
[----:B------:R-:W-:Y:S01]  /*3ad0*/  BSSY B0, `(.L_x_16778) ;  /* 0x000000b000007945 */ /* 0x000fe20003800000 */
[----:B------:R-:W-:Y:S05]  /*3ae0*/  @P2 BRA `(.L_x_16779) ;  /* 0x0000004000002947 */ /* 0x000fea0003800000 */
[----:B------:R-:W-:Y:S01]  /*3af0*/  MOV R208, RZ ;  /* 0x000000ff00d07202 */ /* 0x000fe20000000f00 */
[----:B------:R-:W-:Y:S05]  /*3b00*/  @!P0 BRA `(.L_x_16780) ;  /* 0x0000007000008947 */ /* 0x000fea0003800000 */
[----:B-----5:R-:W-:Y:S01]  /*3b10*/  PRMT R208, RZ, 0x7610, R174 ;  /* 0x00007610ffd07816 */ /* 0x020fe200000000ae */
[----:B------:R-:W-:Y:S05]  /*3b20*/  BRA `(.L_x_16780) ;  /* 0x0000005000007947 */ /* 0x000fea0003800000 */
.L_x_16779:
[----:B0----5:R-:W-:-:S05]  /*3b30*/  PRMT R176, RZ, 0x7610, R170 ;  /* 0x00007610ffb07816 */ /* 0x021fca00000000aa */
[----:B------:R-:W-:-:S04]  /*3b40*/  FMUL.FTZ R176, R176, c[0x0][0x1ec] ;  /* 0x00007b00b0b07a20 */ /* 0x000fc80000410000 */
[----:B------:R-:W-:Y:S01]  /*3b50*/  FMUL.FTZ R208, R141, R176 ;  /* 0x000000b08dd07220 */ /* 0x000fe20000410000 */
[----:B------:R-:W-:-:S05]  /*3b60*/  @P0 PRMT R176, RZ, 0x7610, R174 ;  /* 0x00007610ffb00816 */ /* 0x000fca00000000ae */
[----:B------:R-:W-:Y:S02]  /*3b70*/  @P0 FADD.FTZ R208, R176, R208 ;  /* 0x000000d0b0d00221 */ /* 0x000fe40000010000 */
.L_x_16780:
[----:B------:R-:W-:Y:S05]  /*3b80*/  BSYNC B0 ;  /* 0x0000000000007941 */ /* 0x000fea0003800000 */
.L_x_16778:
[----:B------:R-:W-:Y:S01]  /*3b90*/  BSSY B0, `(.L_x_16781) ;  /* 0x000000b000007945 */ /* 0x000fe20003800000 */
[----:B------:R-:W-:Y:S05]  /*3ba0*/  @P2 BRA `(.L_x_16782) ;  /* 0x0000004000002947 */ /* 0x000fea0003800000 */
[----:B------:R-:W-:Y:S01]  /*3bb0*/  HFMA2.MMA R207, -RZ, RZ, 0, 0 ;  /* 0x00000000ffcf7435 */ /* 0x000fe200000001ff */
[----:B------:R-:W-:Y:S05]  /*3bc0*/  @!P0 BRA `(.L_x_16783) ;  /* 0x0000007000008947 */ /* 0x000fea0003800000 */
[----:B-----5:R-:W-:Y:S01]  /*3bd0*/  PRMT R207, RZ, 0x5410, R175 ;  /* 0x00005410ffcf7816 */ /* 0x020fe200000000af */
[----:B------:R-:W-:Y:S05]  /*3be0*/  BRA `(.L_x_16783) ;  /* 0x0000005000007947 */ /* 0x000fea0003800000 */
.L_x_16782:
[----:B0----5:R-:W-:-:S05]  /*3bf0*/  PRMT R176, RZ, 0x5410, R171 ;  /* 0x00005410ffb07816 */ /* 0x021fca00000000ab */
[----:B------:R-:W-:-:S04]  /*3c00*/  FMUL.FTZ R176, R176, c[0x0][0x1ec] ;  /* 0x00007b00b0b07a20 */ /* 0x000fc80000410000 */
[----:B------:R-:W-:Y:S01]  /*3c10*/  FMUL.FTZ R207, R142, R176 ;  /* 0x000000b08ecf7220 */ /* 0x000fe20000410000 */
[----:B------:R-:W-:-:S05]  /*3c20*/  @P0 PRMT R176, RZ, 0x5410, R175 ;  /* 0x00005410ffb00816 */ /* 0x000fca00000000af */
[----:B------:R-:W-:Y:S02]  /*3c30*/  @P0 FADD.FTZ R207, R176, R207 ;  /* 0x000000cfb0cf0221 */ /* 0x000fe40000010000 */
.L_x_16783:
[----:B------:R-:W-:Y:S05]  /*3c40*/  BSYNC B0 ;  /* 0x0000000000007941 */ /* 0x000fea0003800000 */
.L_x_16781:
[----:B------:R-:W-:Y:S01]  /*3c50*/  BSSY B0, `(.L_x_16784) ;  /* 0x000000b000007945 */ /* 0x000fe20003800000 */
[----:B------:R-:W-:Y:S05]  /*3c60*/  @P2 BRA `(.L_x_16785) ;  /* 0x0000004000002947 */ /* 0x000fea0003800000 */
[----:B------:R-:W-:Y:S01]  /*3c70*/  MOV R206, RZ ;  /* 0x000000ff00ce7202 */ /* 0x000fe20000000f00 */
[----:B------:R-:W-:Y:S05]  /*3c80*/  @!P0 BRA `(.L_x_16786) ;  /* 0x0000007000008947 */ /* 0x000fea0003800000 */
[----:B-----5:R-:W-:Y:S01]  /*3c90*/  PRMT R206, RZ, 0x7610, R175 ;  /* 0x00007610ffce7816 */ /* 0x020fe200000000af */
[----:B------:R-:W-:Y:S05]  /*3ca0*/  BRA `(.L_x_16786) ;  /* 0x0000005000007947 */ /* 0x000fea0003800000 */
.L_x_16785:
[----:B0----5:R-:W-:-:S05]  /*3cb0*/  PRMT R176, RZ, 0x7610, R171 ;  /* 0x00007610ffb07816 */ /* 0x021fca00000000ab */
[----:B------:R-:W-:-:S04]  /*3cc0*/  FMUL.FTZ R176, R176, c[0x0][0x1ec] ;  /* 0x00007b00b0b07a20 */ /* 0x000fc80000410000 */
[----:B------:R-:W-:Y:S01]  /*3cd0*/  FMUL.FTZ R206, R143, R176 ;  /* 0x000000b08fce7220 */ /* 0x000fe20000410000 */
[----:B------:R-:W-:-:S05]  /*3ce0*/  @P0 PRMT R176, RZ, 0x7610, R175 ;  /* 0x00007610ffb00816 */ /* 0x000fca00000000af */
[----:B------:R-:W-:Y:S02]  /*3cf0*/  @P0 FADD.FTZ R206, R176, R206 ;  /* 0x000000ceb0ce0221 */ /* 0x000fe40000010000 */
.L_x_16786:
[----:B------:R-:W-:Y:S05]  /*3d00*/  BSYNC B0 ;  /* 0x0000000000007941 */ /* 0x000fea0003800000 */
.L_x_16784:
        /* <DEDUP_REMOVED lines=18> */
.L_x_16788:
[----:B0----5:R-:W-:-:S05]  /*3e30*/  PRMT R176, RZ, 0x5410, R168 ;  /* 0x00005410ffb07816 */ /* 0x021fca00000000a8 */
[----:B------:R-:W-:-:S04]  /*3e40*/  FMUL.FTZ R176, R176, c[0x0][0x1ec] ;  /* 0x00007b00b0b07a20 */ /* 0x000fc80000410000 */
[----:B------:R-:W-:Y:S01]  /*3e50*/  FMUL.FTZ R223, R144, R176 ;  /* 0x000000b090df7220 */ /* 0x000fe20000410000 */
[----:B------:R-:W-:-:S05]  /*3e60*/  @P0 PRMT R176, RZ, 0x5410, R172 ;  /* 0x00005410ffb00816 */ /* 0x000fca00000000ac */
[----:B------:R-:W-:Y:S02]  /*3e70*/  @P0 FADD.FTZ R223, R176, R223 ;  /* 0x000000dfb0df0221 */ /* 0x000fe40000010000 */
.L_x_16789:
[----:B------:R-:W-:Y:S05]  /*3e80*/  BSYNC B0 ;  /* 0x0000000000007941 */ /* 0x000fea0003800000 */
.L_x_16787:
[----:B------:R-:W-:Y:S01]  /*3e90*/  BSSY B0, `(.L_x_16790) ;  /* 0x000000b000007945 */ /* 0x000fe20003800000 */
[----:B------:R-:W-:Y:S05]  /*3ea0*/  @P2 BRA `(.L_x_16791) ;  /* 0x0000004000002947 */ /* 0x000fea0003800000 */
[----:B------:R-:W-:Y:S01]  /*3eb0*/  MOV R222, RZ ;  /* 0x000000ff00de7202 */ /* 0x000fe20000000f00 */
[----:B------:R-:W-:Y:S05]  /*3ec0*/  @!P0 BRA `(.L_x_16792) ;  /* 0x0000007000008947 */ /* 0x000fea0003800000 */
[----:B-----5:R-:W-:Y:S01]  /*3ed0*/  PRMT R222, RZ, 0x7610, R172 ;  /* 0x00007610ffde7816 */ /* 0x020fe200000000ac */
[----:B------:R-:W-:Y:S05]  /*3ee0*/  BRA `(.L_x_16792) ;  /* 0x0000005000007947 */ /* 0x000fea0003800000 */
.L_x_16791:
[----:B0----5:R-:W-:-:S05]  /*3ef0*/  PRMT R176, RZ, 0x7610, R168 ;  /* 0x00007610ffb07816 */ /* 0x021fca00000000a8 */
[----:B------:R-:W-:-:S04]  /*3f00*/  FMUL.FTZ R176, R176, c[0x0][0x1ec] ;  /* 0x00007b00b0b07a20 */ /* 0x000fc80000410000 */
[----:B------:R-:W-:Y:S01]  /*3f10*/  FMUL.FTZ R222, R145, R176 ;  /* 0x000000b091de7220 */ /* 0x000fe20000410000 */
[----:B------:R-:W-:-:S05]  /*3f20*/  @P0 PRMT R176, RZ, 0x7610, R172 ;  /* 0x00007610ffb00816 */ /* 0x000fca00000000ac */
[----:B------:R-:W-:Y:S02]  /*3f30*/  @P0 FADD.FTZ R222, R176, R222 ;  /* 0x000000deb0de0221 */ /* 0x000fe40000010000 */
.L_x_16792:
[----:B------:R-:W-:Y:S05]  /*3f40*/  BSYNC B0 ;  /* 0x0000000000007941 */ /* 0x000fea0003800000 */
.L_x_16790:
[----:B------:R-:W-:Y:S01]  /*3f50*/  BSSY B0, `(.L_x_16793) ;  /* 0x000000b000007945 */ /* 0x000fe20003800000 */
[----:B------:R-:W-:Y:S05]  /*3f60*/  @P2 BRA `(.L_x_16794) ;  /* 0x0000004000002947 */ /* 0x000fea0003800000 */
[----:B------:R-:W-:Y:S01]  /*3f70*/  HFMA2.MMA R221, -RZ, RZ, 0, 0 ;  /* 0x00000000ffdd7435 */ /* 0x000fe200000001ff */
[----:B------:R-:W-:Y:S05]  /*3f80*/  @!P0 BRA `(.L_x_16795) ;  /* 0x0000007000008947 */ /* 0x000fea0003800000 */
[----:B-----5:R-:W-:Y:S01]  /*3f90*/  PRMT R221, RZ, 0x5410, R173 ;  /* 0x00005410ffdd7816 */ /* 0x020fe200000000ad */
[----:B------:R-:W-:Y:S05]  /*3fa0*/  BRA `(.L_x_16795) ;  /* 0x0000005000007947 */ /* 0x000fea0003800000 */
.L_x_16794:
[----:B0----5:R-:W-:-:S05]  /*3fb0*/  PRMT R176, RZ, 0x5410, R169 ;  /* 0x00005410ffb07816 */ /* 0x021fca00000000a9 */
[----:B------:R-:W-:-:S04]  /*3fc0*/  FMUL.FTZ R176, R176, c[0x0][0x1ec] ;  /* 0x00007b00b0b07a20 */ /* 0x000fc80000410000 */
[----:B------:R-:W-:Y:S01]  /*3fd0*/  FMUL.FTZ R221, R146, R176 ;  /* 0x000000b092dd7220 */ /* 0x000fe20000410000 */
[----:B------:R-:W-:-:S05]  /*3fe0*/  @P0 PRMT R176, RZ, 0x5410, R173 ;  /* 0x00005410ffb00816 */ /* 0x000fca00000000ad */
[----:B------:R-:W-:Y:S02]  /*3ff0*/  @P0 FADD.FTZ R221, R176, R221 ;  /* 0x000000ddb0dd0221 */ /* 0x000fe40000010000 */
.L_x_16795:
[----:B------:R-:W-:Y:S05]  /*4000*/  BSYNC B0 ;  /* 0x0000000000007941 */ /* 0x000fea0003800000 */
.L_x_16793:
[----:B------:R-:W-:Y:S01]  /*4010*/  BSSY B0, `(.L_x_16796) ;  /* 0x000000b000007945 */ /* 0x000fe20003800000 */
[----:B------:R-:W-:Y:S05]  /*4020*/  @P2 BRA `(.L_x_16797) ;  /* 0x0000004000002947 */ /* 0x000fea0003800000 */
[----:B------:R-:W-:Y:S01]  /*4030*/  MOV R220, RZ ;  /* 0x000000ff00dc7202 */ /* 0x000fe20000000f00 */
[----:B------:R-:W-:Y:S05]  /*4040*/  @!P0 BRA `(.L_x_16798) ;  /* 0x0000007000008947 */ /* 0x000fea0003800000 */
[----:B-----5:R-:W-:Y:S01]  /*4050*/  PRMT R220, RZ, 0x7610, R173 ;  /* 0x00007610ffdc7816 */ /* 0x020fe200000000ad */
[----:B------:R-:W-:Y:S05]  /*4060*/  BRA `(.L_x_16798) ;  /* 0x0000005000007947 */ /* 0x000fea0003800000 */
.L_x_16797:
[----:B0----5:R-:W-:-:S05]  /*4070*/  PRMT R176, RZ, 0x7610, R169 ;  /* 0x00007610ffb07816 */ /* 0x021fca00000000a9 */
[----:B------:R-:W-:-:S04]  /*4080*/  FMUL.FTZ R176, R176, c[0x0][0x1ec] ;  /* 0x00007b00b0b07a20 */ /* 0x000fc80000410000 */
[----:B------:R-:W-:Y:S01]  /*4090*/  FMUL.FTZ R220, R147, R176 ;  /* 0x000000b093dc7220 */ /* 0x000fe20000410000 */
[----:B------:R-:W-:-:S05]  /*40a0*/  @P0 PRMT R176, RZ, 0x7610, R173 ;  /* 0x00007610ffb00816 */ /* 0x000fca00000000ad */
[----:B------:R-:W-:Y:S02]  /*40b0*/  @P0 FADD.FTZ R220, R176, R220 ;  /* 0x000000dcb0dc0221 */ /* 0x000fe40000010000 */
.L_x_16798:
[----:B------:R-:W-:Y:S05]  /*40c0*/  BSYNC B0 ;  /* 0x0000000000007941 */ /* 0x000fea0003800000 */
.L_x_16796:
[----:B------:R-:W-:Y:S01]  /*40d0*/  BSSY B0, `(.L_x_16799) ;  /* 0x000000b000007945 */ /* 0x000fe20003800000 */
[----:B------:R-:W-:Y:S05]  /*40e0*/  @P2 BRA `(.L_x_16800) ;  /* 0x0000004000002947 */ /* 0x000fea0003800000 */
[----:B------:R-:W-:Y:S01]  /*40f0*/  HFMA2.MMA R219, -RZ, RZ, 0, 0 ;  /* 0x00000000ffdb7435 */ /* 0x000fe200000001ff */
[----:B------:R-:W-:Y:S05]  /*4100*/  @!P0 BRA `(.L_x_16801) ;  /* 0x0000007000008947 */ /* 0x000fea0003800000 */
[----:B-----5:R-:W-:Y:S01]  /*4110*/  PRMT R219, RZ, 0x5410, R174 ;  /* 0x00005410ffdb7816 */ /* 0x020fe200000000ae */
[----:B------:R-:W-:Y:S05]  /*4120*/  BRA `(.L_x_16801) ;  /* 0x0000005000007947 */ /* 0x000fea0003800000 */
.L_x_16800:
[----:B0----5:R-:W-:-:S05]  /*4130*/  PRMT R176, RZ, 0x5410, R170 ;  /* 0x00005410ffb07816 */ /* 0x021fca00000000aa */
[----:B------:R-:W-:-:S04]  /*4140*/  FMUL.FTZ R176, R176, c[0x0][0x1ec] ;  /* 0x00007b00b0b07a20 */ /* 0x000fc80000410000 */
[----:B------:R-:W-:Y:S01]  /*4150*/  FMUL.FTZ R219, R148, R176 ;  /* 0x000000b094db7220 */ /* 0x000fe20000410000 */
[----:B------:R-:W-:-:S05]  /*4160*/  @P0 PRMT R176, RZ, 0x5410, R174 ;  /* 0x00005410ffb00816 */ /* 0x000fca00000000ae */
[----:B------:R-:W-:Y:S02]  /*4170*/  @P0 FADD.FTZ R219, R176, R219 ;  /* 0x000000dbb0db0221 */ /* 0x000fe40000010000 */
.L_x_16801:
[----:B------:R-:W-:Y:S05]  /*4180*/  BSYNC B0 ;  /* 0x0000000000007941 */ /* 0x000fea0003800000 */
.L_x_16799:
[----:B------:R-:W-:Y:S01]  /*4190*/  BSSY B0, `(.L_x_16802) ;  /* 0x000000b000007945 */ /* 0x000fe20003800000 */
[----:B------:R-:W-:Y:S05]  /*41a0*/  @P2 BRA `(.L_x_16803) ;  /* 0x0000004000002947 */ /* 0x000fea0003800000 */
[----:B------:R-:W-:Y:S01]  /*41b0*/  MOV R218, RZ ;  /* 0x000000ff00da7202 */ /* 0x000fe20000000f00 */
[----:B------:R-:W-:Y:S05]  /*41c0*/  @!P0 BRA `(.L_x_16804) ;  /* 0x0000007000008947 */ /* 0x000fea0003800000 */
[----:B-----5:R-:W-:Y:S01]  /*41d0*/  PRMT R218, RZ, 0x7610, R174 ;  /* 0x00007610ffda7816 */ /* 0x020fe200000000ae */
[----:B------:R-:W-:Y:S05]  /*41e0*/  BRA `(.L_x_16804) ;  /* 0x0000005000007947 */ /* 0x000fea0003800000 */
.L_x_16803:
[----:B0----5:R-:W-:-:S05]  /*41f0*/  PRMT R176, RZ, 0x7610, R170 ;  /* 0x00007610ffb07816 */ /* 0x021fca00000000aa */
[----:B------:R-:W-:-:S04]  /*4200*/  FMUL.FTZ R176, R176, c[0x0][0x1ec] ;  /* 0x00007b00b0b07a20 */ /* 0x000fc80000410000 */
[----:B------:R-:W-:Y:S01]  /*4210*/  FMUL.FTZ R218, R149, R176 ;  /* 0x000000b095da7220 */ /* 0x000fe20000410000 */
[----:B------:R-:W-:-:S05]  /*4220*/  @P0 PRMT R176, RZ, 0x7610, R174 ;  /* 0x00007610ffb00816 */ /* 0x000fca00000000ae */
[----:B------:R-:W-:Y:S02]  /*4230*/  @P0 FADD.FTZ R218, R176, R218 ;  /* 0x000000dab0da0221 */ /* 0x000fe40000010000 */
.L_x_16804:
[----:B------:R-:W-:Y:S05]  /*4240*/  BSYNC B0 ;  /* 0x0000000000007941 */ /* 0x000fea0003800000 */
.L_x_16802:
[----:B------:R-:W-:Y:S01]  /*4250*/  BSSY B0, `(.L_x_16805) ;  /* 0x000000b000007945 */ /* 0x000fe20003800000 */
[----:B------:R-:W-:Y:S05]  /*4260*/  @P2 BRA `(.L_x_16806) ;  /* 0x0000004000002947 */ /* 0x000fea0003800000 */
[----:B------:R-:W-:Y:S01]  /*4270*/  HFMA2.MMA R217, -RZ, RZ, 0, 0 ;  /* 0x00000000ffd97435 */ /* 0x000fe200000001ff */
[----:B------:R-:W-:Y:S05]  /*4280*/  @!P0 BRA `(.L_x_16807) ;  /* 0x0000007000008947 */ /* 0x000fea0003800000 */
[----:B-----5:R-:W-:Y:S01]  /*4290*/  PRMT R217, RZ, 0x5410, R175 ;  /* 0x00005410ffd97816 */ /* 0x020fe200000000af */
[----:B------:R-:W-:Y:S05]  /*42a0*/  BRA `(.L_x_16807) ;  /* 0x0000005000007947 */ /* 0x000fea0003800000 */
.L_x_16806:
[----:B0----5:R-:W-:-:S05]  /*42b0*/  PRMT R176, RZ, 0x5410, R171 ;  /* 0x00005410ffb07816 */ /* 0x021fca00000000ab */
[----:B------:R-:W-:-:S04]  /*42c0*/  FMUL.FTZ R176, R176, c[0x0][0x1ec] ;  /* 0x00007b00b0b07a20 */ /* 0x000fc80000410000 */
[----:B------:R-:W-:Y:S01]  /*42d0*/  FMUL.FTZ R217, R150, R176 ;  /* 0x000000b096d97220 */ /* 0x000fe20000410000 */
[----:B------:R-:W-:-:S05]  /*42e0*/  @P0 PRMT R176, RZ, 0x5410, R175 ;  /* 0x00005410ffb00816 */ /* 0x000fca00000000af */
[----:B------:R-:W-:Y:S02]  /*42f0*/  @P0 FADD.FTZ R217, R176, R217 ;  /* 0x000000d9b0d90221 */ /* 0x000fe40000010000 */
.L_x_16807:
[----:B------:R-:W-:Y:S05]  /*4300*/  BSYNC B0 ;  /* 0x0000000000007941 */ /* 0x000fea0003800000 */
.L_x_16805:
[----:B------:R-:W-:Y:S01]  /*4310*/  BSSY B0, `(.L_x_16808) ;  /* 0x000000b000007945 */ /* 0x000fe20003800000 */
[----:B------:R-:W-:Y:S05]  /*4320*/  @P2 BRA `(.L_x_16809) ;  /* 0x0000004000002947 */ /* 0x000fea0003800000 */
[----:B------:R-:W-:Y:S01]  /*4330*/  MOV R216, RZ ;  /* 0x000000ff00d87202 */ /* 0x000fe20000000f00 */
[----:B------:R-:W-:Y:S05]  /*4340*/  @!P0 BRA `(.L_x_16810) ;  /* 0x0000007000008947 */ /* 0x000fea0003800000 */
[----:B-----5:R-:W-:Y:S01]  /*4350*/  PRMT R216, RZ, 0x7610, R175 ;  /* 0x00007610ffd87816 */ /* 0x020fe200000000af */
[----:B------:R-:W-:Y:S05]  /*4360*/  BRA `(.L_x_16810) ;  /* 0x0000005000007947 */ /* 0x000fea0003800000 */
.L_x_16809:
[----:B0----5:R-:W-:-:S05]  /*4370*/  PRMT R176, RZ, 0x7610, R171 ;  /* 0x00007610ffb07816 */ /* 0x021fca00000000ab */
[----:B------:R-:W-:-:S04]  /*4380*/  FMUL.FTZ R176, R176, c[0x0][0x1ec] ;  /* 0x00007b00b0b07a20 */ /* 0x000fc80000410000 */
[----:B------:R-:W-:Y:S01]  /*4390*/  FMUL.FTZ R216, R151, R176 ;  /* 0x000000b097d87220 */ /* 0x000fe20000410000 */
[----:B------:R-:W-:-:S05]  /*43a0*/  @P0 PRMT R176, RZ, 0x7610, R175 ;  /* 0x00007610ffb00816 */ /* 0x000fca00000000af */
[----:B------:R-:W-:Y:S02]  /*43b0*/  @P0 FADD.FTZ R216, R176, R216 ;  /* 0x000000d8b0d80221 */ /* 0x000fe40000010000 */
.L_x_16810:
[----:B------:R-:W-:Y:S05]  /*43c0*/  BSYNC B0 ;  /* 0x0000000000007941 */ /* 0x000fea0003800000 */
.L_x_16808:
        /* <DEDUP_REMOVED lines=18> */
.L_x_16812:
[----:B0----5:R-:W-:-:S05]  /*44f0*/  PRMT R176, RZ, 0x5410, R168 ;  /* 0x00005410ffb07816 */ /* 0x021fca00000000a8 */
[----:B------:R-:W-:-:S04]  /*4500*/  FMUL.FTZ R176, R176, c[0x0][0x1ec] ;  /* 0x00007b00b0b07a20 */ /* 0x000fc80000410000 */
[----:B------:R-:W-:Y:S01]  /*4510*/  FMUL.FTZ R231, R152, R176 ;  /* 0x000000b098e77220 */ /* 0x000fe20000410000 */
[----:B------:R-:W-:-:S05]  /*4520*/  @P0 PRMT R176, RZ, 0x5410, R172 ;  /* 0x00005410ffb00816 */ /* 0x000fca00000000ac */
[----:B------:R-:W-:Y:S02]  /*4530*/  @P0 FADD.FTZ R231, R176, R231 ;  /* 0x000000e7b0e70221 */ /* 0x000fe40000010000 */
.L_x_16813:
[----:B------:R-:W-:Y:S05]  /*4540*/  BSYNC B0 ;  /* 0x0000000000007941 */ /* 0x000fea0003800000 */
.L_x_16811:
[----:B------:R-:W-:Y:S01]  /*4550*/  BSSY B0, `(.L_x_16814) ;  /* 0x000000b000007945 */ /* 0x000fe20003800000 */
[----:B------:R-:W-:Y:S05]  /*4560*/  @P2 BRA `(.L_x_16815) ;  /* 0x0000004000002947 */ /* 0x000fea0003800000 */
[----:B------:R-:W-:Y:S01]  /*4570*/  MOV R230, RZ ;  /* 0x000000ff00e67202 */ /* 0x000fe20000000f00 */
[----:B------:R-:W-:Y:S05]  /*4580*/  @!P0 BRA `(.L_x_16816) ;  /* 0x0000007000008947 */ /* 0x000fea0003800000 */
[----:B-----5:R-:W-:Y:S01]  /*4590*/  PRMT R230, RZ, 0x7610, R172 ;  /* 0x00007610ffe67816 */ /* 0x020fe200000000ac */
[----:B------:R-:W-:Y:S05]  /*45a0*/  BRA `(.L_x_16816) ;  /* 0x0000005000007947 */ /* 0x000fea0003800000 */
.L_x_16815:
[----:B0----5:R-:W-:-:S05]  /*45b0*/  PRMT R176, RZ, 0x7610, R168 ;  /* 0x00007610ffb07816 */ /* 0x021fca00000000a8 */
[----:B------:R-:W-:-:S04]  /*45c0*/  FMUL.FTZ R176, R176, c[0x0][0x1ec] ;  /* 0x00007b00b0b07a20 */ /* 0x000fc80000410000 */
[----:B------:R-:W-:Y:S01]  /*45d0*/  FMUL.FTZ R230, R153, R176 ;  /* 0x000000b099e67220 */ /* 0x000fe20000410000 */
[----:B------:R-:W-:-:S05]  /*45e0*/  @P0 PRMT R176, RZ, 0x7610, R172 ;  /* 0x00007610ffb00816 */ /* 0x000fca00000000ac */
[----:B------:R-:W-:Y:S02]  /*45f0*/  @P0 FADD.FTZ R230, R176, R230 ;  /* 0x000000e6b0e60221 */ /* 0x000fe40000010000 */
.L_x_16816:
[----:B------:R-:W-:Y:S05]  /*4600*/  BSYNC B0 ;  /* 0x0000000000007941 */ /* 0x000fea0003800000 */
.L_x_16814:
[----:B------:R-:W-:Y:S01]  /*4610*/  BSSY B0, `(.L_x_16817) ;  /* 0x000000b000007945 */ /* 0x000fe20003800000 */
[----:B------:R-:W-:Y:S05]  /*4620*/  @P2 BRA `(.L_x_16818) ;  /* 0x0000004000002947 */ /* 0x000fea0003800000 */
[----:B------:R-:W-:Y:S01]  /*4630*/  HFMA2.MMA R229, -RZ, RZ, 0, 0 ;  /* 0x00000000ffe57435 */ /* 0x000fe200000001ff */
[----:B------:R-:W-:Y:S05]  /*4640*/  @!P0 BRA `(.L_x_16819) ;  /* 0x0000007000008947 */ /* 0x000fea0003800000 */
[----:B-----5:R-:W-:Y:S01]  /*4650*/  PRMT R229, RZ, 0x5410, R173 ;  /* 0x00005410ffe57816 */ /* 0x020fe200000000ad */
[----:B------:R-:W-:Y:S05]  /*4660*/  BRA `(.L_x_16819) ;  /* 0x0000005000007947 */ /* 0x000fea0003800000 */
.L_x_16818:
[----:B0----5:R-:W-:-:S05]  /*4670*/  PRMT R176, RZ, 0x5410, R169 ;  /* 0x00005410ffb07816 */ /* 0x021fca00000000a9 */
[----:B------:R-:W-:-:S04]  /*4680*/  FMUL.FTZ R176, R176, c[0x0][0x1ec] ;  /* 0x00007b00b0b07a20 */ /* 0x000fc80000410000 */
[----:B------:R-:W-:Y:S01]  /*4690*/  FMUL.FTZ R229, R154, R176 ;  /* 0x000000b09ae57220 */ /* 0x000fe20000410000 */
[----:B------:R-:W-:-:S05]  /*46a0*/  @P0 PRMT R176, RZ, 0x5410, R173 ;  /* 0x00005410ffb00816 */ /* 0x000fca00000000ad */
[----:B------:R-:W-:Y:S02]  /*46b0*/  @P0 FADD.FTZ R229, R176, R229 ;  /* 0x000000e5b0e50221 */ /* 0x000fe40000010000 */
.L_x_16819:
[----:B------:R-:W-:Y:S05]  /*46c0*/  BSYNC B0 ;  /* 0x0000000000007941 */ /* 0x000fea0003800000 */
.L_x_16817:
[----:B------:R-:W-:Y:S01]  /*46d0*/  BSSY B0, `(.L_x_16820) ;  /* 0x000000b000007945 */ /* 0x000fe20003800000 */
[----:B------:R-:W-:Y:S05]  /*46e0*/  @P2 BRA `(.L_x_16821) ;  /* 0x0000004000002947 */ /* 0x000fea0003800000 */
[----:B------:R-:W-:Y:S01]  /*46f0*/  MOV R228, RZ ;  /* 0x000000ff00e47202 */ /* 0x000fe20000000f00 */
[----:B------:R-:W-:Y:S05]  /*4700*/  @!P0 BRA `(.L_x_16822) ;  /* 0x0000007000008947 */ /* 0x000fea0003800000 */
[----:B-----5:R-:W-:Y:S01]  /*4710*/  PRMT R228, RZ, 0x7610, R173 ;  /* 0x00007610ffe47816 */ /* 0x020fe200000000ad */
[----:B------:R-:W-:Y:S05]  /*4720*/  BRA `(.L_x_16822) ;  /* 0x0000005000007947 */ /* 0x000fea0003800000 */
.L_x_16821:
[----:B0----5:R-:W-:-:S05]  /*4730*/  PRMT R176, RZ, 0x7610, R169 ;  /* 0x00007610ffb07816 */ /* 0x021fca00000000a9 */
[----:B------:R-:W-:-:S04]  /*4740*/  FMUL.FTZ R176, R176, c[0x0][0x1ec] ;  /* 0x00007b00b0b07a20 */ /* 0x000fc80000410000 */
[----:B------:R-:W-:Y:S01]  /*4750*/  FMUL.FTZ R228, R155, R176 ;  /* 0x000000b09be47220 */ /* 0x000fe20000410000 */
[----:B------:R-:W-:-:S05]  /*4760*/  @P0 PRMT R176, RZ, 0x7610, R173 ;  /* 0x00007610ffb00816 */ /* 0x000fca00000000ad */
[----:B------:R-:W-:Y:S02]  /*4770*/  @P0 FADD.FTZ R228, R176, R228 ;  /* 0x000000e4b0e40221 */ /* 0x000fe40000010000 */
.L_x_16822:
[----:B------:R-:W-:Y:S05]  /*4780*/  BSYNC B0 ;  /* 0x0000000000007941 */ /* 0x000fea0003800000 */
.L_x_16820:
[----:B------:R-:W-:Y:S01]  /*4790*/  BSSY B0, `(.L_x_16823) ;  /* 0x000000b000007945 */ /* 0x000fe20003800000 */
[----:B------:R-:W-:Y:S05]  /*47a0*/  @P2 BRA `(.L_x_16824) ;  /* 0x0000004000002947 */ /* 0x000fea0003800000 */
[----:B------:R-:W-:Y:S01]  /*47b0*/  HFMA2.MMA R227, -RZ, RZ, 0, 0 ;  /* 0x00000000ffe37435 */ /* 0x000fe200000001ff */
[----:B------:R-:W-:Y:S05]  /*47c0*/  @!P0 BRA `(.L_x_16825) ;  /* 0x0000007000008947 */ /* 0x000fea0003800000 */
[----:B-----5:R-:W-:Y:S01]  /*47d0*/  PRMT R227, RZ, 0x5410, R174 ;  /* 0x00005410ffe37816 */ /* 0x020fe200000000ae */
[----:B------:R-:W-:Y:S05]  /*47e0*/  BRA `(.L_x_16825) ;  /* 0x0000005000007947 */ /* 0x000fea0003800000 */
.L_x_16824:
[----:B0----5:R-:W-:-:S05]  /*47f0*/  PRMT R176, RZ, 0x5410, R170 ;  /* 0x00005410ffb07816 */ /* 0x021fca00000000aa */
[----:B------:R-:W-:-:S04]  /*4800*/  FMUL.FTZ R176, R176, c[0x0][0x1ec] ;  /* 0x00007b00b0b07a20 */ /* 0x000fc80000410000 */
[----:B------:R-:W-:Y:S01]  /*4810*/  FMUL.FTZ R227, R156, R176 ;  /* 0x000000b09ce37220 */ /* 0x000fe20000410000 */
[----:B------:R-:W-:-:S05]  /*4820*/  @P0 PRMT R176, RZ, 0x5410, R174 ;  /* 0x00005410ffb00816 */ /* 0x000fca00000000ae */
[----:B------:R-:W-:Y:S02]  /*4830*/  @P0 FADD.FTZ R227, R176, R227 ;  /* 0x000000e3b0e30221 */ /* 0x000fe40000010000 */
.L_x_16825:
[----:B------:R-:W-:Y:S05]  /*4840*/  BSYNC B0 ;  /* 0x0000000000007941 */ /* 0x000fea0003800000 */
.L_x_16823:
[----:B------:R-:W-:Y:S01]  /*4850*/  BSSY B0, `(.L_x_16826) ;  /* 0x000000b000007945 */ /* 0x000fe20003800000 */
[----:B------:R-:W-:Y:S05]  /*4860*/  @P2 BRA `(.L_x_16827) ;  /* 0x0000004000002947 */ /* 0x000fea0003800000 */
[----:B------:R-:W-:Y:S01]  /*4870*/  MOV R226, RZ ;  /* 0x000000ff00e27202 */ /* 0x000fe20000000f00 */
[----:B------:R-:W-:Y:S05]  /*4880*/  @!P0 BRA `(.L_x_16828) ;  /* 0x0000007000008947 */ /* 0x000fea0003800000 */
[----:B-----5:R-:W-:Y:S01]  /*4890*/  PRMT R226, RZ, 0x7610, R174 ;  /* 0x00007610ffe27816 */ /* 0x020fe200000000ae */
[----:B------:R-:W-:Y:S05]  /*48a0*/  BRA `(.L_x_16828) ;  /* 0x0000005000007947 */ /* 0x000fea0003800000 */
.L_x_16827:
[----:B0----5:R-:W-:-:S05]  /*48b0*/  PRMT R176, RZ, 0x7610, R170 ;  /* 0x00007610ffb07816 */ /* 0x021fca00000000aa */
[----:B------:R-:W-:-:S04]  /*48c0*/  FMUL.FTZ R176, R176, c[0x0][0x1ec] ;  /* 0x00007b00b0b07a20 */ /* 0x000fc80000410000 */
[----:B------:R-:W-:Y:S01]  /*48d0*/  FMUL.FTZ R226, R157, R176 ;  /* 0x000000b09de27220 */ /* 0x000fe20000410000 */
[----:B------:R-:W-:-:S05]  /*48e0*/  @P0 PRMT R176, RZ, 0x7610, R174 ;  /* 0x00007610ffb00816 */ /* 0x000fca00000000ae */
[----:B------:R-:W-:Y:S02]  /*48f0*/  @P0 FADD.FTZ R226, R176, R226 ;  /* 0x000000e2b0e20221 */ /* 0x000fe40000010000 */
.L_x_16828:
[----:B------:R-:W-:Y:S05]  /*4900*/  BSYNC B0 ;  /* 0x0000000000007941 */ /* 0x000fea0003800000 */
.L_x_16826:
[----:B------:R-:W-:Y:S01]  /*4910*/  BSSY B0, `(.L_x_16829) ;  /* 0x000000b000007945 */ /* 0x000fe20003800000 */
[----:B------:R-:W-:Y:S05]  /*4920*/  @P2 BRA `(.L_x_16830) ;  /* 0x0000004000002947 */ /* 0x000fea0003800000 */
[----:B------:R-:W-:Y:S01]  /*4930*/  HFMA2.MMA R225, -RZ, RZ, 0, 0 ;  /* 0x00000000ffe17435 */ /* 0x000fe200000001ff */
[----:B------:R-:W-:Y:S05]  /*4940*/  @!P0 BRA `(.L_x_16831) ;  /* 0x0000007000008947 */ /* 0x000fea0003800000 */
[----:B-----5:R-:W-:Y:S01]  /*4950*/  PRMT R225, RZ, 0x5410, R175 ;  /* 0x00005410ffe17816 */ /* 0x020fe200000000af */
[----:B------:R-:W-:Y:S05]  /*4960*/  BRA `(.L_x_16831) ;  /* 0x0000005000007947 */ /* 0x000fea0003800000 */
.L_x_16830:
[----:B0----5:R-:W-:-:S05]  /*4970*/  PRMT R176, RZ, 0x5410, R171 ;  /* 0x00005410ffb07816 */ /* 0x021fca00000000ab */
[----:B------:R-:W-:-:S04]  /*4980*/  FMUL.FTZ R176, R176, c[0x0][0x1ec] ;  /* 0x00007b00b0b07a20 */ /* 0x000fc80000410000 */
[----:B------:R-:W-:Y:S01]  /*4990*/  FMUL.FTZ R225, R158, R176 ;  /* 0x000000b09ee17220 */ /* 0x000fe20000410000 */
[----:B------:R-:W-:-:S05]  /*49a0*/  @P0 PRMT R176, RZ, 0x5410, R175 ;  /* 0x00005410ffb00816 */ /* 0x000fca00000000af */
[----:B------:R-:W-:Y:S02]  /*49b0*/  @P0 FADD.FTZ R225, R176, R225 ;  /* 0x000000e1b0e10221 */ /* 0x000fe40000010000 */
.L_x_16831:
[----:B------:R-:W-:Y:S05]  /*49c0*/  BSYNC B0 ;  /* 0x0000000000007941 */ /* 0x000fea0003800000 */
.L_x_16829:
[----:B------:R-:W-:Y:S01]  /*49d0*/  BSSY B0, `(.L_x_16832) ;  /* 0x000000b000007945 */ /* 0x000fe20003800000 */
[----:B------:R-:W-:Y:S05]  /*49e0*/  @P2 BRA `(.L_x_16833) ;  /* 0x0000004000002947 */ /* 0x000fea0003800000 */
[----:B------:R-:W-:Y:S01]  /*49f0*/  MOV R224, RZ ;  /* 0x000000ff00e07202 */ /* 0x000fe20000000f00 */
[----:B------:R-:W-:Y:S05]  /*4a00*/  @!P0 BRA `(.L_x_16834) ;  /* 0x0000007000008947 */ /* 0x000fea0003800000 */
[----:B-----5:R-:W-:Y:S01]  /*4a10*/  PRMT R224, RZ, 0x7610, R175 ;  /* 0x00007610ffe07816 */ /* 0x020fe200000000af */
[----:B------:R-:W-:Y:S05]  /*4a20*/  BRA `(.L_x_16834) ;  /* 0x0000005000007947 */ /* 0x000fea0003800000 */
.L_x_16833:
[----:B0----5:R-:W-:-:S05]  /*4a30*/  PRMT R176, RZ, 0x7610, R171 ;  /* 0x00007610ffb07816 */ /* 0x021fca00000000ab */
[----:B------:R-:W-:-:S04]  /*4a40*/  FMUL.FTZ R176, R176, c[0x0][0x1ec] ;  /* 0x00007b00b0b07a20 */ /* 0x000fc80000410000 */
[----:B------:R-:W-:Y:S01]  /*4a50*/  FMUL.FTZ R224, R159, R176 ;  /* 0x000000b09fe07220 */ /* 0x000fe20000410000 */
[----:B------:R-:W-:-:S05]  /*4a60*/  @P0 PRMT R176, RZ, 0x7610, R175 ;  /* 0x00007610ffb00816 */ /* 0x000fca00000000af */
[----:B------:R-:W-:Y:S02]  /*4a70*/  @P0 FADD.FTZ R224, R176, R224 ;  /* 0x000000e0b0e00221 */ /* 0x000fe40000010000 */
.L_x_16834:
[----:B------:R-:W-:Y:S05]  /*4a80*/  BSYNC B0 ;  /* 0x0000000000007941 */ /* 0x000fea0003800000 */
.L_x_16832:
        /* <DEDUP_REMOVED lines=18> */
.L_x_16836:
[----:B0----5:R-:W-:-:S05]  /*4bb0*/  PRMT R176, RZ, 0x5410, R168 ;  /* 0x00005410ffb07816 */ /* 0x021fca00000000a8 */
[----:B------:R-:W-:-:S04]  /*4bc0*/  FMUL.FTZ R176, R176, c[0x0][0x1ec] ;  /* 0x00007b00b0b07a20 */ /* 0x000fc80000410000 */
[----:B------:R-:W-:Y:S01]  /*4bd0*/  FMUL.FTZ R214, R160, R176 ;  /* 0x000000b0a0d67220 */ /* 0x000fe20000410000 */
[----:B------:R-:W-:-:S05]  /*4be0*/  @P0 PRMT R176, RZ, 0x5410, R172 ;  /* 0x00005410ffb00816 */ /* 0x000fca00000000ac */
[----:B------:R-:W-:Y:S02]  /*4bf0*/  @P0 FADD.FTZ R214, R176, R214 ;  /* 0x000000d6b0d60221 */ /* 0x000fe40000010000 */
.L_x_16837:
[----:B------:R-:W-:Y:S05]  /*4c00*/  BSYNC B0 ;  /* 0x0000000000007941 */ /* 0x000fea0003800000 */
.L_x_16835:
[----:B------:R-:W-:Y:S01]  /*4c10*/  BSSY B0, `(.L_x_16838) ;  /* 0x000000b000007945 */ /* 0x000fe20003800000 */
[----:B------:R-:W-:Y:S05]  /*4c20*/  @P2 BRA `(.L_x_16839) ;  /* 0x0000004000002947 */ /* 0x000fea0003800000 */
[----:B------:R-:W-:Y:S01]  /*4c30*/  MOV R215, RZ ;  /* 0x000000ff00d77202 */ /* 0x000fe20000000f00 */
[----:B------:R-:W-:Y:S05]  /*4c40*/  @!P0 BRA `(.L_x_16840) ;  /* 0x0000007000008947 */ /* 0x000fea0003800000 */
[----:B-----5:R-:W-:Y:S01]  /*4c50*/  PRMT R215, RZ, 0x7610, R172 ;  /* 0x00007610ffd77816 */ /* 0x020fe200000000ac */
[----:B------:R-:W-:Y:S05]  /*4c60*/  BRA `(.L_x_16840) ;  /* 0x0000005000007947 */ /* 0x000fea0003800000 */
.L_x_16839:
[----:B0----5:R-:W-:-:S05]  /*4c70*/  PRMT R176, RZ, 0x7610, R168 ;  /* 0x00007610ffb07816 */ /* 0x021fca00000000a8 */
[----:B------:R-:W-:-:S04]  /*4c80*/  FMUL.FTZ R176, R176, c[0x0][0x1ec] ;  /* 0x00007b00b0b07a20 */ /* 0x000fc80000410000 */
[----:B------:R-:W-:Y:S01]  /*4c90*/  FMUL.FTZ R215, R161, R176 ;  /* 0x000000b0a1d77220 */ /* 0x000fe20000410000 */
[----:B------:R-:W-:-:S05]  /*4ca0*/  @P0 PRMT R176, RZ, 0x7610, R172 ;  /* 0x00007610ffb00816 */ /* 0x000fca00000000ac */
[----:B------:R-:W-:Y:S02]  /*4cb0*/  @P0 FADD.FTZ R215, R176, R215 ;  /* 0x000000d7b0d70221 */ /* 0x000fe40000010000 */
.L_x_16840:
[----:B------:R-:W-:Y:S05]  /*4cc0*/  BSYNC B0 ;  /* 0x0000000000007941 */ /* 0x000fea0003800000 */
.L_x_16838:
[----:B------:R-:W-:Y:S01]  /*4cd0*/  BSSY B0, `(.L_x_16841) ;  /* 0x000000b000007945 */ /* 0x000fe20003800000 */
[----:B------:R-:W-:Y:S05]  /*4ce0*/  @P2 BRA `(.L_x_16842) ;  /* 0x0000004000002947 */ /* 0x000fea0003800000 */
[----:B------:R-:W-:Y:S01]  /*4cf0*/  HFMA2.MMA R232, -RZ, RZ, 0, 0 ;  /* 0x00000000ffe87435 */ /* 0x000fe200000001ff */
[----:B------:R-:W-:Y:S05]  /*4d00*/  @!P0 BRA `(.L_x_16843) ;  /* 0x0000007000008947 */ /* 0x000fea0003800000 */
[----:B-----5:R-:W-:Y:S01]  /*4d10*/  PRMT R232, RZ, 0x5410, R173 ;  /* 0x00005410ffe87816 */ /* 0x020fe200000000ad */
[----:B------:R-:W-:Y:S05]  /*4d20*/  BRA `(.L_x_16843) ;  /* 0x0000005000007947 */ /* 0x000fea0003800000 */
.L_x_16842:
[----:B0----5:R-:W-:-:S05]  /*4d30*/  PRMT R176, RZ, 0x5410, R169 ;  /* 0x00005410ffb07816 */ /* 0x021fca00000000a9 */
[----:B------:R-:W-:-:S04]  /*4d40*/  FMUL.FTZ R176, R176, c[0x0][0x1ec] ;  /* 0x00007b00b0b07a20 */ /* 0x000fc80000410000 */
[----:B------:R-:W-:Y:S01]  /*4d50*/  FMUL.FTZ R232, R162, R176 ;  /* 0x000000b0a2e87220 */ /* 0x000fe20000410000 */
[----:B------:R-:W-:-:S05]  /*4d60*/  @P0 PRMT R176, RZ, 0x5410, R173 ;  /* 0x00005410ffb00816 */ /* 0x000fca00000000ad */
[----:B------:R-:W-:Y:S02]  /*4d70*/  @P0 FADD.FTZ R232, R176, R232 ;  /* 0x000000e8b0e80221 */ /* 0x000fe40000010000 */
.L_x_16843:
[----:B------:R-:W-:Y:S05]  /*4d80*/  BSYNC B0 ;  /* 0x0000000000007941 */ /* 0x000fea0003800000 */
.L_x_16841:
[----:B------:R-:W-:Y:S01]  /*4d90*/  BSSY B0, `(.L_x_16844) ;  /* 0x000000b000007945 */ /* 0x000fe20003800000 */
[----:B------:R-:W-:Y:S05]  /*4da0*/  @P2 BRA `(.L_x_16845) ;  /* 0x0000004000002947 */ /* 0x000fea0003800000 */
[----:B------:R-:W-:Y:S01]  /*4db0*/  MOV R233, RZ ;  /* 0x000000ff00e97202 */ /* 0x000fe20000000f00 */
[----:B------:R-:W-:Y:S05]  /*4dc0*/  @!P0 BRA `(.L_x_16846) ;  /* 0x0000007000008947 */ /* 0x000fea0003800000 */
[----:B-----5:R-:W-:Y:S01]  /*4dd0*/  PRMT R233, RZ, 0x7610, R173 ;  /* 0x00007610ffe97816 */ /* 0x020fe200000000ad */
[----:B------:R-:W-:Y:S05]  /*4de0*/  BRA `(.L_x_16846) ;  /* 0x0000005000007947 */ /* 0x000fea0003800000 */
.L_x_16845:
[----:B0----5:R-:W-:-:S05]  /*4df0*/  PRMT R176, RZ, 0x7610, R169 ;  /* 0x00007610ffb07816 */ /* 0x021fca00000000a9 */
[----:B------:R-:W-:-:S04]  /*4e00*/  FMUL.FTZ R176, R176, c[0x0][0x1ec] ;  /* 0x00007b00b0b07a20 */ /* 0x000fc80000410000 */
[----:B------:R-:W-:Y:S01]  /*4e10*/  FMUL.FTZ R233, R163, R176 ;  /* 0x000000b0a3e97220 */ /* 0x000fe20000410000 */
[----:B------:R-:W-:-:S05]  /*4e20*/  @P0 PRMT R176, RZ, 0x7610, R173 ;  /* 0x00007610ffb00816 */ /* 0x000fca00000000ad */
[----:B------:R-:W-:Y:S02]  /*4e30*/  @P0 FADD.FTZ R233, R176, R233 ;  /* 0x000000e9b0e90221 */ /* 0x000fe40000010000 */
.L_x_16846:
[----:B------:R-:W-:Y:S05]  /*4e40*/  BSYNC B0 ;  /* 0x0000000000007941 */ /* 0x000fea0003800000 */
.L_x_16844:
[----:B------:R-:W-:Y:S01]  /*4e50*/  BSSY B0, `(.L_x_16847) ;  /* 0x000000b000007945 */ /* 0x000fe20003800000 */
[----:B------:R-:W-:Y:S05]  /*4e60*/  @P2 BRA `(.L_x_16848) ;  /* 0x0000004000002947 */ /* 0x000fea0003800000 */
[----:B------:R-:W-:Y:S01]  /*4e70*/  HFMA2.MMA R234, -RZ, RZ, 0, 0 ;  /* 0x00000000ffea7435 */ /* 0x000fe200000001ff */
[----:B------:R-:W-:Y:S05]  /*4e80*/  @!P0 BRA `(.L_x_16849) ;  /* 0x0000007000008947 */ /* 0x000fea0003800000 */
[----:B-----5:R-:W-:Y:S01]  /*4e90*/  PRMT R234, RZ, 0x5410, R174 ;  /* 0x00005410ffea7816 */ /* 0x020fe200000000ae */
[----:B------:R-:W-:Y:S05]  /*4ea0*/  BRA `(.L_x_16849) ;  /* 0x0000005000007947 */ /* 0x000fea0003800000 */
.L_x_16848:
[----:B0----5:R-:W-:-:S05]  /*4eb0*/  PRMT R176, RZ, 0x5410, R170 ;  /* 0x00005410ffb07816 */ /* 0x021fca00000000aa */
[----:B------:R-:W-:-:S04]  /*4ec0*/  FMUL.FTZ R176, R176, c[0x0][0x1ec] ;  /* 0x00007b00b0b07a20 */ /* 0x000fc80000410000 */
[----:B------:R-:W-:Y:S01]  /*4ed0*/  FMUL.FTZ R234, R164, R176 ;  /* 0x000000b0a4ea7220 */ /* 0x000fe20000410000 */
[----:B------:R-:W-:-:S05]  /*4ee0*/  @P0 PRMT R176, RZ, 0x5410, R174 ;  /* 0x00005410ffb00816 */ /* 0x000fca00000000ae */
[----:B------:R-:W-:Y:S02]  /*4ef0*/  @P0 FADD.FTZ R234, R176, R234 ;  /* 0x000000eab0ea0221 */ /* 0x000fe40000010000 */
.L_x_16849:
[----:B------:R-:W-:Y:S05]  /*4f00*/  BSYNC B0 ;  /* 0x0000000000007941 */ /* 0x000fea0003800000 */
.L_x_16847:
[----:B------:R-:W-:Y:S01]  /*4f10*/  BSSY B0, `(.L_x_16850) ;  /* 0x000000b000007945 */ /* 0x000fe20003800000 */
[----:B------:R-:W-:Y:S05]  /*4f20*/  @P2 BRA `(.L_x_16851) ;  /* 0x0000004000002947 */ /* 0x000fea0003800000 */
[----:B------:R-:W-:Y:S01]  /*4f30*/  MOV R235, RZ ;  /* 0x000000ff00eb7202 */ /* 0x000fe20000000f00 */
[----:B------:R-:W-:Y:S05]  /*4f40*/  @!P0 BRA `(.L_x_16852) ;  /* 0x0000007000008947 */ /* 0x000fea0003800000 */
[----:B-----5:R-:W-:Y:S01]  /*4f50*/  PRMT R235, RZ, 0x7610, R174 ;  /* 0x00007610ffeb7816 */ /* 0x020fe200000000ae */
[----:B------:R-:W-:Y:S05]  /*4f60*/  BRA `(.L_x_16852) ;  /* 0x0000005000007947 */ /* 0x000fea0003800000 */
.L_x_16851:
[----:B0----5:R-:W-:-:S05]  /*4f70*/  PRMT R176, RZ, 0x7610, R170 ;  /* 0x00007610ffb07816 */ /* 0x021fca00000000aa */
[----:B------:R-:W-:-:S04]  /*4f80*/  FMUL.FTZ R176, R176, c[0x0][0x1ec] ;  /* 0x00007b00b0b07a20 */ /* 0x000fc80000410000 */
[----:B------:R-:W-:Y:S01]  /*4f90*/  FMUL.FTZ R235, R165, R176 ;  /* 0x000000b0a5eb7220 */ /* 0x000fe20000410000 */
[----:B------:R-:W-:-:S05]  /*4fa0*/  @P0 PRMT R176, RZ, 0x7610, R174 ;  /* 0x00007610ffb00816 */ /* 0x000fca00000000ae */
[----:B------:R-:W-:Y:S02]  /*4fb0*/  @P0 FADD.FTZ R235, R176, R235 ;  /* 0x000000ebb0eb0221 */ /* 0x000fe40000010000 */
.L_x_16852:
[----:B------:R-:W-:Y:S05]  /*4fc0*/  BSYNC B0 ;  /* 0x0000000000007941 */ /* 0x000fea0003800000 */
.L_x_16850:
[----:B------:R-:W-:Y:S01]  /*4fd0*/  BSSY B0, `(.L_x_16853) ;  /* 0x000000b000007945 */ /* 0x000fe20003800000 */
[----:B------:R-:W-:Y:S05]  /*4fe0*/  @P2 BRA `(.L_x_16854) ;  /* 0x0000004000002947 */ /* 0x000fea0003800000 */
[----:B------:R-:W-:Y:S01]  /*4ff0*/  HFMA2.MMA R236, -RZ, RZ, 0, 0 ;  /* 0x00000000ffec7435 */ /* 0x000fe200000001ff */
[----:B------:R-:W-:Y:S05]  /*5000*/  @!P0 BRA `(.L_x_16855) ;  /* 0x0000007000008947 */ /* 0x000fea0003800000 */
[----:B-----5:R-:W-:Y:S01]  /*5010*/  PRMT R236, RZ, 0x5410, R175 ;  /* 0x00005410ffec7816 */ /* 0x020fe200000000af */
[----:B------:R-:W-:Y:S05]  /*5020*/  BRA `(.L_x_16855) ;  /* 0x0000005000007947 */ /* 0x000fea0003800000 */
.L_x_16854:
[----:B0----5:R-:W-:-:S05]  /*5030*/  PRMT R176, RZ, 0x5410, R171 ;  /* 0x00005410ffb07816 */ /* 0x021fca00000000ab */
[----:B------:R-:W-:-:S04]  /*5040*/  FMUL.FTZ R176, R176, c[0x0][0x1ec] ;  /* 0x00007b00b0b07a20 */ /* 0x000fc80000410000 */
[----:B------:R-:W-:Y:S01]  /*5050*/  FMUL.FTZ R236, R166, R176 ;  /* 0x000000b0a6ec7220 */ /* 0x000fe20000410000 */
[----:B------:R-:W-:-:S05]  /*5060*/  @P0 PRMT R176, RZ, 0x5410, R175 ;  /* 0x00005410ffb00816 */ /* 0x000fca00000000af */
[----:B------:R-:W-:Y:S02]  /*5070*/  @P0 FADD.FTZ R236, R176, R236 ;  /* 0x000000ecb0ec0221 */ /* 0x000fe40000010000 */
.L_x_16855:
[----:B------:R-:W-:Y:S05]  /*5080*/  BSYNC B0 ;  /* 0x0000000000007941 */ /* 0x000fea0003800000 */
.L_x_16853:
[----:B------:R-:W-:Y:S01]  /*5090*/  BSSY B0, `(.L_x_16856) ;  /* 0x000000b000007945 */ /* 0x000fe20003800000 */
[----:B------:R-:W-:Y:S05]  /*50a0*/  @P2 BRA `(.L_x_16857) ;  /* 0x0000004000002947 */ /* 0x000fea0003800000 */
[----:B------:R-:W-:Y:S01]  /*50b0*/  MOV R237, RZ ;  /* 0x000000ff00ed7202 */ /* 0x000fe20000000f00 */
[----:B------:R-:W-:Y:S05]  /*50c0*/  @!P0 BRA `(.L_x_16858) ;  /* 0x0000007000008947 */ /* 0x000fea0003800000 */
[----:B-----5:R-:W-:Y:S01]  /*50d0*/  PRMT R237, RZ, 0x7610, R175 ;  /* 0x00007610ffed7816 */ /* 0x020fe200000000af */
[----:B------:R-:W-:Y:S05]  /*50e0*/  BRA `(.L_x_16858) ;  /* 0x0000005000007947 */ /* 0x000fea0003800000 */
.L_x_16857:
[----:B0----5:R-:W-:-:S05]  /*50f0*/  PRMT R176, RZ, 0x7610, R171 ;  /* 0x00007610ffb07816 */ /* 0x021fca00000000ab */
[----:B------:R-:W-:-:S04]  /*5100*/  FMUL.FTZ R176, R176, c[0x0][0x1ec] ;  /* 0x00007b00b0b07a20 */ /* 0x000fc80000410000 */
[----:B------:R-:W-:Y:S01]  /*5110*/  FMUL.FTZ R237, R167, R176 ;  /* 0x000000b0a7ed7220 */ /* 0x000fe20000410000 */
[----:B------:R-:W-:-:S05]  /*5120*/  @P0 PRMT R176, RZ, 0x7610, R175 ;  /* 0x00007610ffb00816 */ /* 0x000fca00000000af */
[----:B------:R-:W-:Y:S02]  /*5130*/  @P0 FADD.FTZ R237, R176, R237 ;  /* 0x000000edb0ed0221 */ /* 0x000fe40000010000 */
.L_x_16858:
[----:B------:R-:W-:Y:S05]  /*5140*/  BSYNC B0 ;  /* 0x0000000000007941 */ /* 0x000fea0003800000 */
.L_x_16856:
[----:B------:R-:W-:Y:S01]  /*5150*/  IMAD.WIDE.U32 R238, R178, R238, c[0x0][0x188] ;  /* 0x00006200b2ee7625 */ /* 0x000fe200078e00ee */
[----:B------:R-:W-:Y:S02]  /*5160*/  F2FP.BF16.PACK_AB R179, R237, R236 ;  /* 0x000000ecedb3723e */ /* 0x000fe400000010ff */
[----:B------:R-:W-:Y:S02]  /*5170*/  F2FP.BF16.PACK_AB R178, R235, R234 ;  /* 0x000000eaebb2723e */ /* 0x000fe400000010ff */
[----:B0-----:R-:W-:Y:S02]  /*5180*/  F2FP.BF16.PACK_AB R177, R233, R232 ;  /* 0x000000e8e9b1723e */ /* 0x001fe400000010ff */
        /* <DEDUP_REMOVED lines=87> */
.L_x_16865:
        /* <DEDUP_REMOVED lines=180> */
.L_x_16866:
[----:B------:R-:W2:Y:S01]  /*6240*/  LDL.LU R239, [R1] ;  /* 0x0000000001ef7983 */ /* 0x000ea20000300800 */
[----:B-1----:R-:W-:Y:S01]  /*6250*/  FADD.FTZ R178, R178, R238 ;  /* 0x000000eeb2b27221 */ /* 0x002fe20000010000 */
[----:B------:R-:W-:Y:S01]  /*6260*/  @!P0 LEA R176, P1, R9, c[0x0][0x1a0], 0x2 ;  /* 0x0000680009b08a11 */ /* 0x000fe200078210ff */
[----:B------:R-:W-:Y:S01]  /*6270*/  BSSY B0, `(.L_x_16861) ;  /* 0x000017e000007945 */ /* 0x000fe20003800000 */
[----:B0-----:R-:W0:Y:S02]  /*6280*/  S2R R238, SR_TID.X ;  /* 0x0000000000ee7919 */ /* 0x001e240000002100 */
[----:B0-----:R-:W-:-:S04]  /*6290*/  LOP3.LUT R238, R238, 0x1f, RZ, 0xc0, !PT ;  /* 0x0000001feeee7812 */ /* 0x001fc800078ec0ff */
[----:B------:R-:W-:Y:S02]  /*62a0*/  ISETP.NE.AND P2, PT, R238, RZ, PT ;  /* 0x000000ffee00720c */ /* 0x000fe40003f45270 */
[----:B--2---:R-:W-:-:S05]  /*62b0*/  @!P0 LEA.HI.X R177, R9, c[0x0][0x1a4], R239, 0x2, P1 ;  /* 0x0000690009b18a11 */ /* 0x004fca00008f14ef */
[----:B------:R0:W-:Y:S01]  /*62c0*/  @!P0 STG.E [R176.64], R179 ;  /* 0x000000b3b0008986 */ /* 0x0001e2000c101904 */
[----:B------:R-:W-:Y:S02]  /*62d0*/  ISETP.NE.AND P0, PT, RZ, UR6, PT ;  /* 0x00000006ff007c0c */ /* 0x000fe4000bf05270 */
[----:B0-----:R-:W-:-:S05]  /*62e0*/  MOV R176, c[0x0][0x1e0] ;  /* 0x0000780000b07a02 */ /* 0x001fca0000000f00 */
[----:B------:R-:W-:Y:S02]  /*62f0*/  FFMA.FTZ R178, R178, R176, c[0x0][0x228] ;  /* 0x00008a00b2b27623 */ /* 0x000fe400000100b0 */
        /* <DEDUP_REMOVED lines=10> */
[----:B------:R1:W-:Y:S04]  /*63a0*/  STL [R1+0x158], R9 ;  /* 0x0001580901007387 */ /* 0x0003e80000100800 */
[----:B------:R-:W-:-:S02]  /*63b0*/  FADD.FTZ R178, -R239, R194 ;  /* 0x000000c2efb27221 */ /* 0x000fc40000010100 */
[C---:B------:R-:W-:Y:S01]  /*63c0*/  FADD.FTZ R179, -R239.reuse, R196 ;  /* 0x000000c4efb37221 */ /* 0x040fe20000010100 */
[----:B------:R-:W2:Y:S01]  /*63d0*/  LDL R194, [R1+0x144] ;  /* 0x0001440001c27983 */ /* 0x000ea20000100800 */
[----:B0-----:R-:W-:-:S03]  /*63e0*/  FADD.FTZ R177, -R239, R195 ;  /* 0x000000c3efb17221 */ /* 0x001fc60000010100 */
[----:B------:R-:W3:Y:S04]  /*63f0*/  LDL R196, [R1+0x140] ;  /* 0x0001400001c47983 */ /* 0x000ee80000100800 */
[----:B-1----:R-:W4:Y:S01]  /*6400*/  LDL R9, [R1+0x138] ;  /* 0x0001380001097983 */ /* 0x002f220000100800 */
[----:B------:R-:W-:-:S03]  /*6410*/  FADD.FTZ R176, -R239, R197 ;  /* 0x000000c5efb07221 */ /* 0x000fc60000010100 */
[----:B------:R-:W4:Y:S01]  /*6420*/  LDL R195, [R1+0x13c] ;  /* 0x00013c0001c37983 */ /* 0x000f220000100800 */
[C---:B------:R-:W-:Y:S02]  /*6430*/  FMUL.FTZ R177, R238.reuse, R177 ;  /* 0x000000b1eeb17220 */ /* 0x040fe40000410000 */
[C---:B------:R-:W-:Y:S01]  /*6440*/  FMUL.FTZ R178, R238.reuse, R178 ;  /* 0x000000b2eeb27220 */ /* 0x040fe20000410000 */
[----:B------:R-:W4:Y:S01]  /*6450*/  LDL R197, [R1+0x154] ;  /* 0x0001540001c57983 */ /* 0x000f220000100800 */
[C---:B------:R-:W-:Y:S02]  /*6460*/  FMUL.FTZ R176, R238.reuse, R176 ;  /* 0x000000b0eeb07220 */ /* 0x040fe40000410000 */
[----:B------:R-:W-:Y:S02]  /*6470*/  FMUL.FTZ R179, R238, R179 ;  /* 0x000000b3eeb37220 */ /* 0x000fe40000410000 */
[----:B--2---:R-:W-:Y:S02]  /*6480*/  FFMA.FTZ R178, R194, R178, R31 ;  /* 0x000000b2c2b27223 */ /* 0x004fe4000001001f */
[----:B---3--:R-:W-:-:S02]  /*6490*/  FFMA.FTZ R177, R196, R177, R30 ;  /* 0x000000b1c4b17223 */ /* 0x008fc4000001001e */
[----:B----4-:R-:W-:Y:S02]  /*64a0*/  FFMA.FTZ R176, R9, R176, R28 ;  /* 0x000000b009b07223 */ /* 0x010fe4000001001c */
[----:B------:R0:W5:Y:S01]  /*64b0*/  LDL.LU R9, [R1+0x158] ;  /* 0x0001580001097983 */ /* 0x0001620000300800 */
[----:B------:R-:W-:Y:S01]  /*64c0*/  FFMA.FTZ R194, R195, R179, R29 ;  /* 0x000000b3c3c27223 */ /* 0x000fe2000001001d */
[----:B------:R-:W-:Y:S02]  /*64d0*/  F2FP.BF16.PACK_AB R179, R178, R177 ;  /* 0x000000b1b2b3723e */ /* 0x000fe400000010ff */
[----:B------:R-:W2:Y:S01]  /*64e0*/  LDL R196, [R1+0x14c] ;  /* 0x00014c0001c47983 */ /* 0x000ea20000100800 */
[----:B------:R-:W-:Y:S02]  /*64f0*/  IADD3 R195, R252, -0x1, RZ ;  /* 0xfffffffffcc37810 */ /* 0x000fe40007ffe0ff */
[----:B------:R-:W-:Y:S01]  /*6500*/  F2FP.BF16.PACK_AB R178, R194, R176 ;  /* 0x000000b0c2b2723e */ /* 0x000fe200000010ff */
[----:B------:R-:W3:Y:S04]  /*6510*/  LDL R252, [R1+0x150] ;  /* 0x0001500001fc7983 */ /* 0x000ee80000100800 */
[----:B------:R-:W4:Y:S01]  /*6520*/  LDL R194, [R1+0x148] ;  /* 0x0001480001c27983 */ /* 0x000f220000100800 */
[----:B------:R-:W-:-:S02]  /*6530*/  FADD.FTZ R177, -R239, R193 ;  /* 0x000000c1efb17221 */ /* 0x000fc40000010100 */
[C---:B------:R-:W-:Y:S02]  /*6540*/  FADD.FTZ R191, -R239.reuse, R191 ;  /* 0x000000bfefbf7221 */ /* 0x040fe40000010100 */
[C---:B------:R-:W-:Y:S02]  /*6550*/  FADD.FTZ R190, -R239.reuse, R190 ;  /* 0x000000beefbe7221 */ /* 0x040fe40000010100 */
[----:B------:R-:W-:Y:S02]  /*6560*/  FADD.FTZ R192, -R239, R192 ;  /* 0x000000c0efc07221 */ /* 0x000fe40000010100 */
[C---:B------:R-:W-:Y:S02]  /*6570*/  FMUL.FTZ R177, R238.reuse, R177 ;  /* 0x000000b1eeb17220 */ /* 0x040fe40000410000 */
[C---:B------:R-:W-:Y:S02]  /*6580*/  FMUL.FTZ R191, R238.reuse, R191 ;  /* 0x000000bfeebf7220 */ /* 0x040fe40000410000 */
[----:B------:R-:W-:-:S02]  /*6590*/  FMUL.FTZ R190, R238, R190 ;  /* 0x000000beeebe7220 */ /* 0x000fc40000410000 */
[----:B------:R-:W-:Y:S02]  /*65a0*/  FMUL.FTZ R193, R238, R192 ;  /* 0x000000c0eec17220 */ /* 0x000fe40000410000 */
[----:B------:R-:W-:Y:S02]  /*65b0*/  IMAD R176, R195, c[0x0][0x168], RZ ;  /* 0x00005a00c3b07a24 */ /* 0x000fe400078e02ff */
[----:B------:R-:W2:Y:S01]  /*65c0*/  LDL R195, [R1+0x10c] ;  /* 0x00010c0001c37983 */ /* 0x000ea20000100800 */
[----:B----4-:R-:W-:Y:S02]  /*65d0*/  FFMA.FTZ R192, R194, R177, R24 ;  /* 0x000000b1c2c07223 */ /* 0x010fe40000010018 */
[----:B---3--:R-:W-:Y:S02]  /*65e0*/  FFMA.FTZ R177, R252, R191, R26 ;  /* 0x000000bffcb17223 */ /* 0x008fe4000001001a */
[----:B------:R-:W-:Y:S02]  /*65f0*/  FFMA.FTZ R191, R197, R190, R27 ;  /* 0x000000bec5bf7223 */ /* 0x000fe4000001001b */
[----:B------:R-:W1:Y:S01]  /*6600*/  S2R R197, SR_TID.X ;  /* 0x0000000000c57919 */ /* 0x000e620000002100 */
[----:B------:R-:W-:Y:S01]  /*6610*/  SHF.R.S32.HI R194, RZ, 0x1f, R176 ;  /* 0x0000001fffc27819 */ /* 0x000fe200000114b0 */
[----:B--2---:R-:W-:Y:S01]  /*6620*/  FFMA.FTZ R190, R196, R193, R25 ;  /* 0x000000c1c4be7223 */ /* 0x004fe20000010019 */
[----:B------:R-:W-:Y:S01]  /*6630*/  HFMA2.MMA R252, -RZ, RZ, 0, 9.5367431640625e-07 ;  /* 0x00000010fffc7435 */ /* 0x000fe200000001ff */
[----:B------:R-:W-:Y:S01]  /*6640*/  F2FP.BF16.PACK_AB R177, R191, R177 ;  /* 0x000000b1bfb1723e */ /* 0x000fe200000010ff */
[----:B------:R-:W2:Y:S01]  /*6650*/  LDL R196, [R1+0xfc] ;  /* 0x0000fc0001c47983 */ /* 0x000ea20000100800 */
[----:B------:R-:W-:-:S02]  /*6660*/  LEA.HI R194, R194, R176, RZ, 0x3 ;  /* 0x000000b0c2c27211 */ /* 0x000fc400078f18ff */
[----:B------:R-:W-:Y:S01]  /*6670*/  F2FP.BF16.PACK_AB R176, R190, R192 ;  /* 0x000000c0beb0723e */ /* 0x000fe200000010ff */
[----:B------:R-:W3:Y:S01]  /*6680*/  LDL R193, [R1+0x114] ;  /* 0x0001140001c17983 */ /* 0x000ee20000100800 */
[----:B-1----:R-:W-:-:S04]  /*6690*/  LOP3.LUT R197, R197, 0x1f, RZ, 0xc0, !PT ;  /* 0x0000001fc5c57812 */ /* 0x002fc800078ec0ff */
[----:B------:R-:W-:Y:S02]  /*66a0*/  LEA.HI.SX32 R192, R194, R197, 0x1d ;  /* 0x000000c5c2c07211 */ /* 0x000fe400078feaff */
[----:B------:R-:W4:Y:S03]  /*66b0*/  LDL R194, [R1+0x110] ;  /* 0x0001100001c27983 */ /* 0x000f260000100800 */
[----:B------:R-:W-:Y:S01]  /*66c0*/  IMAD.WIDE.U32 R190, R192, R252, c[0x0][0x208] ;  /* 0x00008200c0be7625 */ /* 0x000fe200078e00fc */
[----:B------:R-:W4:Y:S04]  /*66d0*/  LDL R197, [R1+0xf8] ;  /* 0x0000f80001c57983 */ /* 0x000f280000100800 */
[----:B------:R1:W-:Y:S04]  /*66e0*/  STG.E.128 [R190.64], R176 ;  /* 0x000000b0be007986 */ /* 0x0003e8000c101d04 */
[----:B-1----:R-:W4:Y:S04]  /*66f0*/  LDL R191, [R1+0x108] ;  /* 0x0001080001bf7983 */ /* 0x002f280000100800 */
[----:B------:R-:W4:Y:S04]  /*6700*/  LDL R179, [R1+0x100] ;  /* 0x0001000001b37983 */ /* 0x000f280000100800 */
[----:B------:R-:W4:Y:S01]  /*6710*/  LDL R190, [R1+0x104] ;  /* 0x0001040001be7983 */ /* 0x000f220000100800 */
[----:B------:R-:W-:-:S02]  /*6720*/  FADD.FTZ R10, -R239, R10 ;  /* 0x0000000aef0a7221 */ /* 0x000fc40000010100 */
[C---:B------:R-:W-:Y:S02]  /*6730*/  FADD.FTZ R11, -R239.reuse, R11 ;  /* 0x0000000bef0b7221 */ /* 0x040fe40000010100 */
[C---:B------:R-:W-:Y:S02]  /*6740*/  FMUL.FTZ R10, R238.reuse, R10 ;  /* 0x0000000aee0a7220 */ /* 0x040fe40000410000 */
[----:B------:R-:W-:Y:S02]  /*6750*/  FMUL.FTZ R11, R238, R11 ;  /* 0x0000000bee0b7220 */ /* 0x000fe40000410000 */
[C---:B------:R-:W-:Y:S02]  /*6760*/  FADD.FTZ R16, -R239.reuse, R16 ;  /* 0x00000010ef107221 */ /* 0x040fe40000010100 */
[C---:B------:R-:W-:Y:S02]  /*6770*/  FADD.FTZ R17, -R239.reuse, R17 ;  /* 0x00000011ef117221 */ /* 0x040fe40000010100 */
[----:B------:R-:W-:-:S02]  /*6780*/  FADD.FTZ R12, -R239, R12 ;  /* 0x0000000cef0c7221 */ /* 0x000fc40000010100 */
[C---:B------:R-:W-:Y:S02]  /*6790*/  FADD.FTZ R13, -R239.reuse, R13 ;  /* 0x0000000def0d7221 */ /* 0x040fe40000010100 */
[C---:B------:R-:W-:Y:S02]  /*67a0*/  FADD.FTZ R14, -R239.reuse, R14 ;  /* 0x0000000eef0e7221 */ /* 0x040fe40000010100 */
[----:B------:R-:W-:Y:S02]  /*67b0*/  FADD.FTZ R15, -R239, R15 ;  /* 0x0000000fef0f7221 */ /* 0x000fe40000010100 */
[----:B------:R-:W-:Y:S02]  /*67c0*/  FFMA.FTZ R11, R195, R11, R33 ;  /* 0x0000000bc30b7223 */ /* 0x000fe40000010021 */
[C---:B------:R-:W-:Y:S02]  /*67d0*/  FMUL.FTZ R16, R238.reuse, R16 ;  /* 0x00000010ee107220 */ /* 0x040fe40000410000 */
[----:B------:R-:W-:-:S02]  /*67e0*/  FMUL.FTZ R17, R238, R17 ;  /* 0x00000011ee117220 */ /* 0x000fc40000410000 */
[C---:B------:R-:W-:Y:S02]  /*67f0*/  FMUL.FTZ R12, R238.reuse, R12 ;  /* 0x0000000cee0c7220 */ /* 0x040fe40000410000 */
[C---:B------:R-:W-:Y:S02]  /*6800*/  FMUL.FTZ R13, R238.reuse, R13 ;  /* 0x0000000dee0d7220 */ /* 0x040fe40000410000 */
[C---:B------:R-:W-:Y:S02]  /*6810*/  FMUL.FTZ R14, R238.reuse, R14 ;  /* 0x0000000eee0e7220 */ /* 0x040fe40000410000 */
[----:B------:R-:W-:-:S04]  /*6820*/  FMUL.FTZ R15, R238, R15 ;  /* 0x0000000fee0f7220 */ /* 0x000fc80000410000 */
[----:B--2---:R-:W-:Y:S02]  /*6830*/  FFMA.FTZ R15, R196, R15, R37 ;  /* 0x0000000fc40f7223 */ /* 0x004fe40000010025 */
[----:B---3--:R-:W-:Y:S02]  /*6840*/  FFMA.FTZ R13, R193, R13, R35 ;  /* 0x0000000dc10d7223 */ /* 0x008fe40000010023 */
[----:B----4-:R-:W-:Y:S02]  /*6850*/  FFMA.FTZ R12, R194, R12, R34 ;  /* 0x0000000cc20c7223 */ /* 0x010fe40000010022 */
[----:B------:R-:W-:-:S03]  /*6860*/  FFMA.FTZ R14, R197, R14, R36 ;  /* 0x0000000ec50e7223 */ /* 0x000fc60000010024 */
[----:B------:R-:W-:Y:S02]  /*6870*/  F2FP.BF16.PACK_AB R177, R13, R12 ;  /* 0x0000000c0db1723e */ /* 0x000fe400000010ff */
[----:B------:R-:W-:Y:S01]  /*6880*/  F2FP.BF16.PACK_AB R178, R15, R14 ;  /* 0x0000000e0fb2723e */ /* 0x000fe200000010ff */
[----:B------:R-:W-:Y:S02]  /*6890*/  FFMA.FTZ R10, R191, R10, R32 ;  /* 0x0000000abf0a7223 */ /* 0x000fe40000010020 */
[----:B------:R-:W-:-:S03]  /*68a0*/  FFMA.FTZ R16, R179, R16, R38 ;  /* 0x00000010b3107223 */ /* 0x000fc60000010026 */
[----:B------:R-:W-:Y:S02]  /*68b0*/  F2FP.BF16.PACK_AB R176, R11, R10 ;  /* 0x0000000a0bb0723e */ /* 0x000fe400000010ff */
[----:B------:R-:W-:Y:S01]  /*68c0*/  IADD3 R10, R192, 0x20, RZ ;  /* 0x00000020c00a7810 */ /* 0x000fe20007ffe0ff */
[----:B------:R-:W-:-:S04]  /*68d0*/  FFMA.FTZ R17, R190, R17, R39 ;  /* 0x00000011be117223 */ /* 0x000fc80000010027 */
[----:B------:R-:W-:Y:S01]  /*68e0*/  IMAD.WIDE.U32 R10, R10, R252, c[0x0][0x208] ;  /* 0x000082000a0a7625 */ /* 0x000fe200078e00fc */
[----:B------:R-:W-:-:S05]  /*68f0*/  F2FP.BF16.PACK_AB R179, R17, R16 ;  /* 0x0000001011b3723e */ /* 0x000fca00000010ff */
[----:B------:R1:W-:Y:S01]  /*6900*/  STG.E.128 [R10.64], R176 ;  /* 0x000000b00a007986 */ /* 0x0003e2000c101d04 */
[C---:B------:R-:W-:Y:S02]  /*6910*/  FADD.FTZ R196, -R239.reuse, R208 ;  /* 0x000000d0efc47221 */ /* 0x040fe40000010100 */
[C---:B------:R-:W-:Y:S02]  /*6920*/  FADD.FTZ R208, -R239.reuse, R230 ;  /* 0x000000e6efd07221 */ /* 0x040fe40000010100 */
[----:B------:R-:W2:Y:S01]  /*6930*/  LDL R230, [R1+0xc8] ;  /* 0x0000c80001e67983 */ /* 0x000ea20000100800 */
[C---:B-1----:R-:W-:Y:S02]  /*6940*/  FADD.FTZ R179, -R239.reuse, R184 ;  /* 0x000000b8efb37221 */ /* 0x042fe40000010100 */
[C---:B------:R-:W-:Y:S02]  /*6950*/  FADD.FTZ R184, -R239.reuse, R203 ;  /* 0x000000cbefb87221 */ /* 0x040fe40000010100 */
[----:B------:R-:W-:-:S02]  /*6960*/  FADD.FTZ R203, -R239, R219 ;  /* 0x000000dbefcb7221 */ /* 0x000fc40000010100 */
[C---:B------:R-:W-:Y:S01]  /*6970*/  FADD.FTZ R178, -R239.reuse, R185 ;  /* 0x000000b9efb27221 */ /* 0x040fe20000010100 */
[----:B------:R-:W3:Y:S01]  /*6980*/  LDL R219, [R1+0xc0] ;  /* 0x0000c00001db7983 */ /* 0x000ee20000100800 */
[C---:B------:R-:W-:Y:S02]  /*6990*/  FADD.FTZ R185, -R239.reuse, R202 ;  /* 0x000000caefb97221 */ /* 0x040fe40000010100 */
[C---:B------:R-:W-:Y:S02]  /*69a0*/  FADD.FTZ R202, -R239.reuse, R220 ;  /* 0x000000dcefca7221 */ /* 0x040fe40000010100 */
[----:B------:R-:W4:Y:S01]  /*69b0*/  LDL R220, [R1+0xc4] ;  /* 0x0000c40001dc7983 */ /* 0x000f220000100800 */
        /* <DEDUP_REMOVED lines=10> */
[----:B------:R-:W-:-:S03]  /*6a60*/  FADD.FTZ R201, -R239, R221 ;  /* 0x000000ddefc97221 */ /* 0x000fc60000010100 */
[----:B------:R-:W2:Y:S04]  /*6a70*/  LDL R222, [R1+0xb8] ;  /* 0x0000b80001de7983 */ /* 0x000ea80000100800 */
[----:B------:R-:W2:Y:S01]  /*6a80*/  LDL R221, [R1+0xd0] ;  /* 0x0000d00001dd7983 */ /* 0x000ea20000100800 */
[C---:B------:R-:W-:Y:S02]  /*6a90*/  FADD.FTZ R14, -R239.reuse, R22 ;  /* 0x00000016ef0e7221 */ /* 0x040fe40000010100 */
[C---:B------:R-:W-:Y:S01]  /*6aa0*/  FADD.FTZ R13, -R239.reuse, R21 ;  /* 0x00000015ef0d7221 */ /* 0x040fe20000010100 */
[----:B------:R-:W2:Y:S01]  /*6ab0*/  LDL R22, [R1+0xd4] ;  /* 0x0000d40001167983 */ /* 0x000ea20000100800 */
[----:B------:R-:W-:-:S03]  /*6ac0*/  FADD.FTZ R2, -R239, R2 ;  /* 0x00000002ef027221 */ /* 0x000fc60000010100 */
[----:B------:R-:W2:Y:S01]  /*6ad0*/  LDL R21, [R1+0xcc] ;  /* 0x0000cc0001157983 */ /* 0x000ea20000100800 */
        /* <DEDUP_REMOVED lines=12> */
[C---:B------:R-:W-:Y:S01]  /*6ba0*/  FADD.FTZ R218, -R239.reuse, R235 ;  /* 0x000000ebefda7221 */ /* 0x040fe20000010100 */
[----:B------:R-:W2:Y:S01]  /*6bb0*/  LDL R232, [R1+0x7c] ;  /* 0x00007c0001e87983 */ /* 0x000ea20000100800 */
[C---:B------:R-:W-:Y:S02]  /*6bc0*/  FADD.FTZ R205, -R239.reuse, R217 ;  /* 0x000000d9efcd7221 */ /* 0x040fe40000010100 */
[C---:B------:R-:W-:Y:S01]  /*6bd0*/  FADD.FTZ R207, -R239.reuse, R231 ;  /* 0x000000e7efcf7221 */ /* 0x040fe20000010100 */
[----:B------:R-:W2:Y:S01]  /*6be0*/  LDL R235, [R1+0x78] ;  /* 0x0000780001eb7983 */ /* 0x000ea20000100800 */
[C---:B------:R-:W-:Y:S02]  /*6bf0*/  FADD.FTZ R2, -R239.reuse, R233 ;  /* 0x000000e9ef027221 */ /* 0x040fe40000010100 */
[C---:B------:R-:W-:Y:S01]  /*6c00*/  FADD.FTZ R217, -R239.reuse, R234 ;  /* 0x000000eaefd97221 */ /* 0x040fe20000010100 */
[----:B------:R-:W2:Y:S01]  /*6c10*/  LDL R231, [R1+0x94] ;  /* 0x0000940001e77983 */ /* 0x000ea20000100800 */
[----:B------:R-:W-:-:S03]  /*6c20*/  FADD.FTZ R8, -R239, R8 ;  /* 0x00000008ef087221 */ /* 0x000fc60000010100 */
[----:B------:R-:W2:Y:S01]  /*6c30*/  LDL R233, [R1+0x84] ;  /* 0x0000840001e97983 */ /* 0x000ea20000100800 */
[----:B------:R-:W-:-:S03]  /*6c40*/  FADD.FTZ R4, -R239, R4 ;  /* 0x00000004ef047221 */ /* 0x000fc60000010100 */
[----:B------:R-:W2:Y:S01]  /*6c50*/  LDL R234, [R1+0x80] ;  /* 0x0000800001ea7983 */ /* 0x000ea20000100800 */
[C---:B------:R-:W-:Y:S02]  /*6c60*/  FADD.FTZ R3, -R239.reuse, R3 ;  /* 0x00000003ef037221 */ /* 0x040fe40000010100 */
[C---:B------:R-:W-:Y:S02]  /*6c70*/  FADD.FTZ R6, -R239.reuse, R6 ;  /* 0x00000006ef067221 */ /* 0x040fe40000010100 */
[C---:B------:R-:W-:Y:S02]  /*6c80*/  FMUL.FTZ R8, R238.reuse, R8 ;  /* 0x00000008ee087220 */ /* 0x040fe40000410000 */
[C---:B------:R-:W-:Y:S02]  /*6c90*/  FADD.FTZ R10, -R239.reuse, R18 ;  /* 0x00000012ef0a7221 */ /* 0x040fe40000010100 */
[----:B------:R-:W-:Y:S02]  /*6ca0*/  FMUL.FTZ R4, R238, R4 ;  /* 0x00000004ee047220 */ /* 0x000fe40000410000 */
[----:B------:R-:W-:-:S02]  /*6cb0*/  FADD.FTZ R18, -R239, R189 ;  /* 0x000000bdef127221 */ /* 0x000fc40000010100 */
[----:B------:R-:W-:Y:S02]  /*6cc0*/  FMUL.FTZ R6, R238, R6 ;  /* 0x00000006ee067220 */ /* 0x000fe40000410000 */
[C---:B------:R-:W-:Y:S02]  /*6cd0*/  FADD.FTZ R189, -R239.reuse, R198 ;  /* 0x000000c6efbd7221 */ /* 0x040fe40000010100 */
[C---:B------:R-:W-:Y:S02]  /*6ce0*/  FADD.FTZ R194, -R239.reuse, R210 ;  /* 0x000000d2efc27221 */ /* 0x040fe40000010100 */
[C---:B------:R-:W-:Y:S02]  /*6cf0*/  FADD.FTZ R191, -R239.reuse, R212 ;  /* 0x000000d4efbf7221 */ /* 0x040fe40000010100 */
[C---:B------:R-:W-:Y:S02]  /*6d00*/  FADD.FTZ R198, -R239.reuse, R206 ;  /* 0x000000ceefc67221 */ /* 0x040fe40000010100 */
[----:B------:R-:W-:-:S02]  /*6d10*/  FADD.FTZ R210, -R239, R228 ;  /* 0x000000e4efd27221 */ /* 0x000fc40000010100 */
[C---:B------:R-:W-:Y:S01]  /*6d20*/  FADD.FTZ R206, -R239.reuse, R216 ;  /* 0x000000d8efce7221 */ /* 0x040fe20000010100 */
[----:B------:R-:W2:Y:S01]  /*6d30*/  LDL R228, [R1+0x48] ;  /* 0x0000480001e47983 */ /* 0x000ea20000100800 */
[C---:B------:R-:W-:Y:S02]  /*6d40*/  FADD.FTZ R212, -R239.reuse, R226 ;  /* 0x000000e2efd47221 */ /* 0x040fe40000010100 */
[----:B------:R-:W-:Y:S01]  /*6d50*/  FADD.FTZ R216, -R239, R224 ;  /* 0x000000e0efd87221 */ /* 0x000fe20000010100 */
[----:B------:R-:W2:Y:S04]  /*6d60*/  LDL R226, [R1+0x38] ;  /* 0x0000380001e27983 */ /* 0x000ea80000100800 */
[----:B------:R-:W2:Y:S01]  /*6d70*/  LDL R224, [R1+0x44] ;  /* 0x0000440001e07983 */ /* 0x000ea20000100800 */
[----:B---3--:R-:W-:-:S02]  /*6d80*/  FFMA.FTZ R23, R219, R23, R46 ;  /* 0x00000017db177223 */ /* 0x008fc4000001002e */
[----:B------:R-:W-:Y:S02]  /*6d90*/  FADD.FTZ R219, -R239, R236 ;  /* 0x000000ecefdb7221 */ /* 0x000fe40000010100 */
[----:B------:R-:W3:Y:S01]  /*6da0*/  LDL R236, [R1+0x90] ;  /* 0x0000900001ec7983 */ /* 0x000ee20000100800 */
[----:B----4-:R-:W-:-:S05]  /*6db0*/  FFMA.FTZ R20, R220, R20, R47 ;  /* 0x00000014dc147223 */ /* 0x010fca000001002f */
[----:B------:R-:W-:Y:S01]  /*6dc0*/  F2FP.BF16.PACK_AB R23, R20, R23 ;  /* 0x000000171417723e */ /* 0x000fe200000010ff */
[----:B------:R-:W-:Y:S02]  /*6dd0*/  FMUL.FTZ R20, R238, R3 ;  /* 0x00000003ee147220 */ /* 0x000fe40000410000 */
[----:B--2---:R-:W-:Y:S02]  /*6de0*/  FFMA.FTZ R3, R230, R8, R40 ;  /* 0x00000008e6037223 */ /* 0x004fe40000010028 */
[----:B------:R-:W2:Y:S01]  /*6df0*/  LDL R230, [R1+0x88] ;  /* 0x0000880001e67983 */ /* 0x000ea20000100800 */
[----:B------:R-:W-:-:S03]  /*6e00*/  FFMA.FTZ R8, R223, R20, R45 ;  /* 0x00000014df087223 */ /* 0x000fc6000001002d */
[----:B------:R-:W4:Y:S01]  /*6e10*/  LDL R223, [R1+0x3c] ;  /* 0x00003c0001df7983 */ /* 0x000f220000100800 */
[----:B------:R-:W-:-:S03]  /*6e20*/  FFMA.FTZ R4, R222, R4, R44 ;  /* 0x00000004de047223 */ /* 0x000fc6000001002c */
[----:B------:R-:W4:Y:S01]  /*6e30*/  LDL R222, [R1+0x54] ;  /* 0x0000540001de7983 */ /* 0x000f220000100800 */
[----:B------:R-:W-:-:S03]  /*6e40*/  FFMA.FTZ R6, R221, R6, R42 ;  /* 0x00000006dd067223 */ /* 0x000fc6000001002a */
[----:B------:R-:W4:Y:S01]  /*6e50*/  LDL R221, [R1+0x4c] ;  /* 0x00004c0001dd7983 */ /* 0x000f220000100800 */
[C---:B------:R-:W-:Y:S02]  /*6e60*/  FADD.FTZ R5, -R239.reuse, R5 ;  /* 0x00000005ef057221 */ /* 0x040fe40000010100 */
[----:B------:R-:W-:Y:S02]  /*6e70*/  FADD.FTZ R7, -R239, R7 ;  /* 0x00000007ef077221 */ /* 0x000fe40000010100 */
[C---:B------:R-:W-:Y:S02]  /*6e80*/  FMUL.FTZ R5, R238.reuse, R5 ;  /* 0x00000005ee057220 */ /* 0x040fe40000410000 */
[----:B------:R-:W-:Y:S02]  /*6e90*/  FMUL.FTZ R7, R238, R7 ;  /* 0x00000007ee077220 */ /* 0x000fe40000410000 */
[----:B------:R-:W-:Y:S02]  /*6ea0*/  FFMA.FTZ R5, R22, R5, R43 ;  /* 0x0000000516057223 */ /* 0x000fe4000001002b */
[----:B------:R-:W-:-:S02]  /*6eb0*/  FFMA.FTZ R7, R21, R7, R41 ;  /* 0x0000000715077223 */ /* 0x000fc40000010029 */
[----:B------:R-:W-:Y:S01]  /*6ec0*/  FADD.FTZ R190, -R239, R213 ;  /* 0x000000d5efbe7221 */ /* 0x000fe20000010100 */
[----:B------:R-:W-:Y:S01]  /*6ed0*/  F2FP.BF16.PACK_AB R21, R5, R6 ;  /* 0x000000060515723e */ /* 0x000fe200000010ff */
[C---:B------:R-:W-:Y:S01]  /*6ee0*/  FADD.FTZ R193, -R239.reuse, R211 ;  /* 0x000000d3efc17221 */ /* 0x040fe20000010100 */
[----:B------:R-:W-:Y:S01]  /*6ef0*/  F2FP.BF16.PACK_AB R22, R8, R4 ;  /* 0x000000040816723e */ /* 0x000fe200000010ff */
[----:B------:R-:W-:Y:S01]  /*6f00*/  FADD.FTZ R213, -R239, R225 ;  /* 0x000000e1efd57221 */ /* 0x000fe20000010100 */
[----:B------:R-:W-:Y:S01]  /*6f10*/  F2FP.BF16.PACK_AB R20, R7, R3 ;  /* 0x000000030714723e */ /* 0x000fe200000010ff */
[----:B------:R-:W-:Y:S01]  /*6f20*/  FADD.FTZ R211, -R239, R227 ;  /* 0x000000e3efd37221 */ /* 0x000fe20000010100 */
[----:B------:R-:W4:Y:S01]  /*6f30*/  LDL R225, [R1+0x40] ;  /* 0x0000400001e17983 */ /* 0x000f220000100800 */
[C---:B------:R-:W-:Y:S02]  /*6f40*/  FMUL.FTZ R5, R238.reuse, R14 ;  /* 0x0000000eee057220 */ /* 0x040fe40000410000 */
[C---:B------:R-:W-:Y:S01]  /*6f50*/  FMUL.FTZ R6, R238.reuse, R15 ;  /* 0x0000000fee067220 */ /* 0x040fe20000410000 */
[----:B------:R-:W4:Y:S01]  /*6f60*/  LDL R227, [R1+0x50] ;  /* 0x0000500001e37983 */ /* 0x000f220000100800 */
[----:B------:R-:W-:-:S02]  /*6f70*/  FMUL.FTZ R3, R238, R12 ;  /* 0x0000000cee037220 */ /* 0x000fc40000410000 */
[C---:B------:R-:W-:Y:S02]  /*6f80*/  FMUL.FTZ R4, R238.reuse, R13 ;  /* 0x0000000dee047220 */ /* 0x040fe40000410000 */
[C---:B------:R-:W-:Y:S02]  /*6f90*/  FMUL.FTZ R7, R238.reuse, R16 ;  /* 0x00000010ee077220 */ /* 0x040fe40000410000 */
[----:B------:R-:W-:Y:S02]  /*6fa0*/  FMUL.FTZ R8, R238, R17 ;  /* 0x00000011ee087220 */ /* 0x000fe40000410000 */
[----:B------:R-:W-:Y:S02]  /*6fb0*/  FADD.FTZ R195, -R239, R209 ;  /* 0x000000d1efc37221 */ /* 0x000fe40000010100 */
[----:B------:R-:W-:Y:S02]  /*6fc0*/  FFMA.FTZ R6, R232, R6, R53 ;  /* 0x00000006e8067223 */ /* 0x000fe40000010035 */
[----:B------:R-:W-:-:S02]  /*6fd0*/  FFMA.FTZ R5, R235, R5, R52 ;  /* 0x00000005eb057223 */ /* 0x000fc40000010034 */
[----:B------:R-:W-:Y:S02]  /*6fe0*/  FADD.FTZ R209, -R239, R229 ;  /* 0x000000e5efd17221 */ /* 0x000fe40000010100 */
[----:B------:R-:W-:Y:S01]  /*6ff0*/  FFMA.FTZ R4, R231, R4, R51 ;  /* 0x00000004e7047223 */ /* 0x000fe20000010033 */
[----:B------:R-:W4:Y:S01]  /*7000*/  LDL R229, [R1+0x8c] ;  /* 0x00008c0001e57983 */ /* 0x000f220000100800 */
[----:B------:R-:W-:Y:S01]  /*7010*/  FFMA.FTZ R8, R233, R8, R55 ;  /* 0x00000008e9087223 */ /* 0x000fe20000010037 */
[----:B------:R-:W-:Y:S01]  /*7020*/  F2FP.BF16.PACK_AB R6, R6, R5 ;  /* 0x000000050606723e */ /* 0x000fe200000010ff */
[----:B------:R-:W-:Y:S02]  /*7030*/  FFMA.FTZ R7, R234, R7, R54 ;  /* 0x00000007ea077223 */ /* 0x000fe40000010036 */
[----:B------:R-:W-:-:S03]  /*7040*/  FADD.FTZ R182, -R239, R182 ;  /* 0x000000b6efb67221 */ /* 0x000fc60000010100 */
[----:B------:R-:W-:Y:S01]  /*7050*/  F2FP.BF16.PACK_AB R7, R8, R7 ;  /* 0x000000070807723e */ /* 0x000fe200000010ff */
[C---:B------:R-:W-:Y:S02]  /*7060*/  FMUL.FTZ R8, R238.reuse, R18 ;  /* 0x00000012ee087220 */ /* 0x040fe40000410000 */
[C---:B------:R-:W-:Y:S02]  /*7070*/  FMUL.FTZ R12, R238.reuse, R177 ;  /* 0x000000b1ee0c7220 */ /* 0x040fe40000410000 */
[C---:B------:R-:W-:Y:S02]  /*7080*/  FMUL.FTZ R13, R238.reuse, R178 ;  /* 0x000000b2ee0d7220 */ /* 0x040fe40000410000 */
[C---:B------:R-:W-:Y:S02]  /*7090*/  FMUL.FTZ R14, R238.reuse, R179 ;  /* 0x000000b3ee0e7220 */ /* 0x040fe40000410000 */
[----:B------:R-:W-:Y:S02]  /*70a0*/  FMUL.FTZ R16, R238, R182 ;  /* 0x000000b6ee107220 */ /* 0x000fe40000410000 */
[----:B---3--:R-:W-:-:S05]  /*70b0*/  FFMA.FTZ R3, R236, R3, R50 ;  /* 0x00000003ec037223 */ /* 0x008fca0000010032 */
[----:B------:R-:W-:Y:S01]  /*70c0*/  F2FP.BF16.PACK_AB R5, R4, R3 ;  /* 0x000000030405723e */ /* 0x000fe200000010ff */
[C---:B------:R-:W-:Y:S02]  /*70d0*/  FMUL.FTZ R3, R238.reuse, R10 ;  /* 0x0000000aee037220 */ /* 0x040fe40000410000 */
[----:B------:R-:W-:Y:S02]  /*70e0*/  FMUL.FTZ R10, R238, R19 ;  /* 0x00000013ee0a7220 */ /* 0x000fe40000410000 */
[----:B--2---:R-:W-:Y:S02]  /*70f0*/  FFMA.FTZ R17, R230, R3, R48 ;  /* 0x00000003e6117223 */ /* 0x004fe40000010030 */
[----:B------:R-:W-:Y:S02]  /*7100*/  FFMA.FTZ R3, R228, R8, R56 ;  /* 0x00000008e4037223 */ /* 0x000fe40000010038 */
[----:B------:R-:W-:Y:S02]  /*7110*/  FFMA.FTZ R8, R226, R13, R60 ;  /* 0x0000000de2087223 */ /* 0x000fe4000001003c */
[----:B------:R-:W-:-:S02]  /*7120*/  FFMA.FTZ R13, R224, R16, R63 ;  /* 0x00000010e00d7223 */ /* 0x000fc4000001003f */
[----:B------:R-:W2:Y:S01]  /*7130*/  LDL R224, [R1+0x8] ;  /* 0x0000080001e07983 */ /* 0x000ea20000100800 */
[----:B----4-:R-:W-:-:S03]  /*7140*/  FFMA.FTZ R14, R223, R14, R61 ;  /* 0x0000000edf0e7223 */ /* 0x010fc6000001003d */
[----:B------:R-:W3:Y:S01]  /*7150*/  LDL R223, [R1+0xc] ;  /* 0x00000c0001df7983 */ /* 0x000ee20000100800 */
[----:B------:R-:W-:-:S03]  /*7160*/  FFMA.FTZ R12, R222, R12, R59 ;  /* 0x0000000cde0c7223 */ /* 0x000fc6000001003b */
[----:B------:R-:W4:Y:S01]  /*7170*/  LDL R222, [R1+0x10] ;  /* 0x0000100001de7983 */ /* 0x000f220000100800 */
[----:B------:R-:W-:-:S03]  /*7180*/  FFMA.FTZ R10, R221, R10, R57 ;  /* 0x0000000add0a7223 */ /* 0x000fc60000010039 */
[----:B------:R-:W4:Y:S01]  /*7190*/  LDL R221, [R1+0x14] ;  /* 0x0000140001dd7983 */ /* 0x000f220000100800 */
[----:B------:R-:W-:Y:S02]  /*71a0*/  FADD.FTZ R183, -R239, R183 ;  /* 0x000000b7efb77221 */ /* 0x000fe40000010100 */
[C---:B------:R-:W-:Y:S02]  /*71b0*/  FMUL.FTZ R4, R238.reuse, R11 ;  /* 0x0000000bee047220 */ /* 0x040fe40000410000 */
[C---:B------:R-:W-:Y:S02]  /*71c0*/  FMUL.FTZ R15, R238.reuse, R183 ;  /* 0x000000b7ee0f7220 */ /* 0x040fe40000410000 */
[----:B------:R-:W-:Y:S01]  /*71d0*/  FMUL.FTZ R11, R238, R176 ;  /* 0x000000b0ee0b7220 */ /* 0x000fe20000410000 */
[----:B------:R-:W-:Y:S01]  /*71e0*/  F2FP.BF16.PACK_AB R14, R14, R8 ;  /* 0x000000080e0e723e */ /* 0x000fe200000010ff */
[C---:B------:R-:W-:Y:S02]  /*71f0*/  FMUL.FTZ R8, R238.reuse, R181 ;  /* 0x000000b5ee087220 */ /* 0x040fe40000410000 */
[----:B------:R-:W-:Y:S01]  /*7200*/  FMUL.FTZ R179, R238, R194 ;  /* 0x000000c2eeb37220 */ /* 0x000fe20000410000 */
[----:B------:R-:W-:Y:S01]  /*7210*/  IADD3 R194, R192, 0x40, RZ ;  /* 0x00000040c0c27810 */ /* 0x000fe20007ffe0ff */
[----:B------:R-:W-:-:S02]  /*7220*/  FMUL.FTZ R181, R238, R196 ;  /* 0x000000c4eeb57220 */ /* 0x000fc40000410000 */
[----:B------:R-:W-:Y:S02]  /*7230*/  FFMA.FTZ R15, R225, R15, R62 ;  /* 0x0000000fe10f7223 */ /* 0x000fe4000001003e */
[----:B------:R-:W-:-:S03]  /*7240*/  FFMA.FTZ R11, R227, R11, R58 ;  /* 0x0000000be30b7223 */ /* 0x000fc6000001003a */
[----:B------:R-:W-:Y:S01]  /*7250*/  F2FP.BF16.PACK_AB R15, R13, R15 ;  /* 0x0000000f0d0f723e */ /* 0x000fe200000010ff */
[----:B------:R-:W-:Y:S01]  /*7260*/  FMUL.FTZ R183, R238, R198 ;  /* 0x000000c6eeb77220 */ /* 0x000fe20000410000 */
[----:B------:R-:W-:Y:S02]  /*7270*/  IADD3 R196, R192, 0x60, RZ ;  /* 0x00000060c0c47810 */ /* 0x000fe40007ffe0ff */
[----:B------:R-:W-:Y:S02]  /*7280*/  F2FP.BF16.PACK_AB R13, R12, R11 ;  /* 0x0000000b0c0d723e */ /* 0x000fe400000010ff */
[----:B------:R-:W-:Y:S01]  /*7290*/  F2FP.BF16.PACK_AB R12, R10, R3 ;  /* 0x000000030a0c723e */ /* 0x000fe200000010ff */
[----:B------:R-:W-:Y:S01]  /*72a0*/  FMUL.FTZ R3, R238, R180 ;  /* 0x000000b4ee037220 */ /* 0x000fe20000410000 */
[----:B------:R-:W-:Y:S01]  /*72b0*/  IADD3 R198, R192, 0x80, RZ ;  /* 0x00000080c0c67810 */ /* 0x000fe20007ffe0ff */
[C---:B------:R-:W-:Y:S02]  /*72c0*/  FMUL.FTZ R180, R238.reuse, R195 ;  /* 0x000000c3eeb47220 */ /* 0x040fe40000410000 */
[----:B------:R-:W-:-:S02]  /*72d0*/  FMUL.FTZ R10, R238, R184 ;  /* 0x000000b8ee0a7220 */ /* 0x000fc40000410000 */
[----:B------:R-:W-:Y:S02]  /*72e0*/  FMUL.FTZ R182, R238, R197 ;  /* 0x000000c5eeb67220 */ /* 0x000fe40000410000 */
[----:B------:R-:W-:Y:S02]  /*72f0*/  FFMA.FTZ R4, R229, R4, R49 ;  /* 0x00000004e5047223 */ /* 0x000fe40000010031 */
[----:B------:R-:W-:-:S03]  /*7300*/  IMAD.WIDE.U32 R194, R194, R252, c[0x0][0x208] ;  /* 0x00008200c2c27625 */ /* 0x000fc600078e00fc */
[----:B------:R-:W-:Y:S01]  /*7310*/  F2FP.BF16.PACK_AB R4, R4, R17 ;  /* 0x000000110404723e */ /* 0x000fe200000010ff */
[----:B------:R-:W-:Y:S02]  /*7320*/  FMUL.FTZ R184, R238, R199 ;  /* 0x000000c7eeb87220 */ /* 0x000fe40000410000 */
[-C--:B------:R-:W-:Y:S01]  /*7330*/  IMAD.WIDE.U32 R196, R196, R252.reuse, c[0x0][0x208] ;  /* 0x00008200c4c47625 */ /* 0x080fe200078e00fc */
[----:B------:R-:W-:Y:S03]  /*7340*/  STG.E.128 [R194.64], R20 ;  /* 0x00000014c2007986 */ /* 0x000fe6000c101d04 */
[----:B------:R-:W-:Y:S01]  /*7350*/  IMAD.WIDE.U32 R198, R198, R252, c[0x0][0x208] ;  /* 0x00008200c6c67625 */ /* 0x000fe200078e00fc */
[----:B------:R1:W-:Y:S03]  /*7360*/  STG.E.128 [R196.64], R4 ;  /* 0x00000004c4007986 */ /* 0x0003e6000c101d04 */
[----:B------:R-:W-:-:S02]  /*7370*/  FMUL.FTZ R16, R238, R186 ;  /* 0x000000baee107220 */ /* 0x000fc40000410000 */
[C---:B------:R-:W-:Y:S02]  /*7380*/  FMUL.FTZ R17, R238.reuse, R187 ;  /* 0x000000bbee117220 */ /* 0x040fe40000410000 */
[C---:B------:R-:W-:Y:S02]  /*7390*/  FMUL.FTZ R11, R238.reuse, R185 ;  /* 0x000000b9ee0b7220 */ /* 0x040fe40000410000 */
[C---:B------:R-:W-:Y:S02]  /*73a0*/  FMUL.FTZ R18, R238.reuse, R188 ;  /* 0x000000bcee127220 */ /* 0x040fe40000410000 */
[C---:B------:R-:W-:Y:S01]  /*73b0*/  FMUL.FTZ R19, R238.reuse, R189 ;  /* 0x000000bdee137220 */ /* 0x040fe20000410000 */
[----:B------:R0:W-:Y:S01]  /*73c0*/  STG.E.128 [R198.64], R12 ;  /* 0x0000000cc6007986 */ /* 0x0001e2000c101d04 */
[C---:B------:R-:W-:Y:S02]  /*73d0*/  FMUL.FTZ R178, R238.reuse, R193 ;  /* 0x000000c1eeb27220 */ /* 0x040fe40000410000 */
[----:B------:R-:W-:-:S02]  /*73e0*/  FMUL.FTZ R186, R238, R201 ;  /* 0x000000c9eeba7220 */ /* 0x000fc40000410000 */
[----:B-1----:R-:W-:Y:S02]  /*73f0*/  FFMA.FTZ R6, R248, R16, R68 ;  /* 0x00000010f8067223 */ /* 0x002fe40000010044 */
[----:B------:R-:W-:Y:S02]  /*7400*/  FFMA.FTZ R7, R250, R18, R70 ;  /* 0x00000012fa077223 */ /* 0x000fe40000010046 */
[C---:B------:R-:W-:Y:S02]  /*7410*/  FMUL.FTZ R188, R238.reuse, R203 ;  /* 0x000000cbeebc7220 */ /* 0x040fe40000410000 */
[C---:B------:R-:W-:Y:S02]  /*7420*/  FMUL.FTZ R189, R238.reuse, R204 ;  /* 0x000000cceebd7220 */ /* 0x040fe40000410000 */
[C---:B------:R-:W-:Y:S02]  /*7430*/  FMUL.FTZ R193, R238.reuse, R205 ;  /* 0x000000cdeec17220 */ /* 0x040fe40000410000 */
[----:B------:R-:W-:-:S02]  /*7440*/  FMUL.FTZ R201, R238, R206 ;  /* 0x000000ceeec97220 */ /* 0x000fc40000410000 */
[----:B0-----:R-:W-:Y:S02]  /*7450*/  FFMA.FTZ R12, R249, R17, R69 ;  /* 0x00000011f90c7223 */ /* 0x001fe40000010045 */
[----:B------:R-:W-:Y:S02]  /*7460*/  FFMA.FTZ R15, R111, R183, R79 ;  /* 0x000000b76f0f7223 */ /* 0x000fe4000001004f */
[C---:B------:R-:W-:Y:S02]  /*7470*/  FMUL.FTZ R176, R238.reuse, R190 ;  /* 0x000000beeeb07220 */ /* 0x040fe40000410000 */
[----:B------:R-:W-:Y:S01]  /*7480*/  FMUL.FTZ R177, R238, R191 ;  /* 0x000000bfeeb17220 */ /* 0x000fe20000410000 */
[----:B------:R-:W-:Y:S01]  /*7490*/  F2FP.BF16.PACK_AB R6, R12, R6 ;  /* 0x000000060c06723e */ /* 0x000fe200000010ff */
[----:B------:R-:W-:Y:S02]  /*74a0*/  FFMA.FTZ R14, R108, R180, R76 ;  /* 0x000000b46c0e7223 */ /* 0x000fe4000001004c */
[----:B------:R-:W-:-:S02]  /*74b0*/  FFMA.FTZ R12, R109, R181, R77 ;  /* 0x000000b56d0c7223 */ /* 0x000fc4000001004d */
[----:B------:R-:W-:Y:S02]  /*74c0*/  FFMA.FTZ R18, R116, R188, R84 ;  /* 0x000000bc74127223 */ /* 0x000fe40000010054 */
[----:B------:R-:W-:Y:S02]  /*74d0*/  FFMA.FTZ R16, R119, R201, R87 ;  /* 0x000000c977107223 */ /* 0x000fe40000010057 */
[----:B------:R-:W-:Y:S02]  /*74e0*/  FFMA.FTZ R17, R117, R189, R85 ;  /* 0x000000bd75117223 */ /* 0x000fe40000010055 */
[C---:B------:R-:W-:Y:S02]  /*74f0*/  FMUL.FTZ R185, R238.reuse, R200 ;  /* 0x000000c8eeb97220 */ /* 0x040fe40000410000 */
[C---:B------:R-:W-:Y:S02]  /*7500*/  FMUL.FTZ R187, R238.reuse, R202 ;  /* 0x000000caeebb7220 */ /* 0x040fe40000410000 */
[----:B------:R-:W-:-:S02]  /*7510*/  FMUL.FTZ R200, R238, R209 ;  /* 0x000000d1eec87220 */ /* 0x000fc40000410000 */
[----:B------:R-:W-:Y:S01]  /*7520*/  FMUL.FTZ R202, R238, R210 ;  /* 0x000000d2eeca7220 */ /* 0x000fe20000410000 */
[----:B------:R-:W-:Y:S01]  /*7530*/  F2FP.BF16.PACK_AB R14, R12, R14 ;  /* 0x0000000e0c0e723e */ /* 0x000fe200000010ff */
[----:B------:R-:W-:Y:S01]  /*7540*/  FADD.FTZ R220, -R239, R237 ;  /* 0x000000edefdc7221 */ /* 0x000fe20000010100 */
[----:B------:R-:W-:Y:S01]  /*7550*/  F2FP.BF16.PACK_AB R18, R17, R18 ;  /* 0x000000121112723e */ /* 0x000fe200000010ff */
[C---:B------:R-:W-:Y:S02]  /*7560*/  FADD.FTZ R214, -R239.reuse, R214 ;  /* 0x000000d6efd67221 */ /* 0x040fe40000010100 */
[----:B------:R-:W-:Y:S02]  /*7570*/  FADD.FTZ R215, -R239, R215 ;  /* 0x000000d7efd77221 */ /* 0x000fe40000010100 */
[----:B------:R-:W-:Y:S02]  /*7580*/  FFMA.FTZ R17, R114, R186, R82 ;  /* 0x000000ba72117223 */ /* 0x000fe40000010052 */
[----:B------:R-:W-:-:S02]  /*7590*/  FMUL.FTZ R191, R238, R208 ;  /* 0x000000d0eebf7220 */ /* 0x000fc40000410000 */
[----:B------:R-:W-:Y:S02]  /*75a0*/  FFMA.FTZ R21, R123, R202, R91 ;  /* 0x000000ca7b157223 */ /* 0x000fe4000001005b */
        /* <DEDUP_REMOVED lines=11> */
[----:B------:R-:W-:Y:S02]  /*7660*/  FFMA.FTZ R23, R126, R205, R94 ;  /* 0x000000cd7e177223 */ /* 0x000fe4000001005e */
[----:B------:R-:W-:Y:S02]  /*7670*/  FFMA.FTZ R20, R127, R208, R95 ;  /* 0x000000d07f147223 */ /* 0x000fe4000001005f */
[----:B------:R-:W-:Y:S02]  /*7680*/  FFMA.FTZ R22, R125, R204, R93 ;  /* 0x000000cc7d167223 */ /* 0x000fe4000001005d */
[----:B------:R-:W-:Y:S02]  /*7690*/  FFMA.FTZ R0, R130, R0, R98 ;  /* 0x0000000082007223 */ /* 0x000fe40000010062 */
[----:B------:R-:W-:Y:S02]  /*76a0*/  FFMA.FTZ R2, R131, R2, R99 ;  /* 0x0000000283027223 */ /* 0x000fe40000010063 */
[----:B------:R-:W-:-:S02]  /*76b0*/  FMUL.FTZ R209, R238, R217 ;  /* 0x000000d9eed17220 */ /* 0x000fc40000410000 */
[----:B------:R-:W-:Y:S02]  /*76c0*/  FMUL.FTZ R210, R238, R218 ;  /* 0x000000daeed27220 */ /* 0x000fe40000410000 */
[----:B------:R-:W-:Y:S01]  /*76d0*/  FFMA.FTZ R180, R129, R207, R97 ;  /* 0x000000cf81b47223 */ /* 0x000fe20000010061 */
[----:B------:R-:W-:Y:S01]  /*76e0*/  F2FP.BF16.PACK_AB R23, R20, R23 ;  /* 0x000000171417723e */ /* 0x000fe200000010ff */
[----:B--2---:R-:W-:Y:S02]  /*76f0*/  FFMA.FTZ R3, R224, R3, R64 ;  /* 0x00000003e0037223 */ /* 0x004fe40000010040 */
[----:B---3--:R-:W-:Y:S02]  /*7700*/  FFMA.FTZ R4, R223, R8, R65 ;  /* 0x00000008df047223 */ /* 0x008fe40000010041 */
[----:B------:R-:W-:Y:S02]  /*7710*/  FFMA.FTZ R8, R110, R182, R78 ;  /* 0x000000b66e087223 */ /* 0x000fe4000001004e */
[----:B----4-:R-:W-:-:S02]  /*7720*/  FFMA.FTZ R5, R222, R10, R66 ;  /* 0x0000000ade057223 */ /* 0x010fc40000010042 */
        /* <DEDUP_REMOVED lines=12> */
[----:B------:R-:W-:Y:S01]  /*77f0*/  FFMA.FTZ R16, R115, R187, R83 ;  /* 0x000000bb73107223 */ /* 0x000fe20000010053 */
[----:B------:R-:W-:Y:S01]  /*7800*/  F2FP.BF16.PACK_AB R12, R8, R3 ;  /* 0x00000003080c723e */ /* 0x000fe200000010ff */
[----:B------:R-:W-:Y:S01]  /*7810*/  FFMA.FTZ R3, R112, R184, R80 ;  /* 0x000000b870037223 */ /* 0x000fe20000010050 */
[----:B------:R-:W-:Y:S01]  /*7820*/  F2FP.BF16.PACK_AB R13, R11, R10 ;  /* 0x0000000a0b0d723e */ /* 0x000fe200000010ff */
        /* <DEDUP_REMOVED lines=10> */
[----:B------:R-:W-:Y:S01]  /*78d0*/  FFMA.FTZ R3, R128, R206, R96 ;  /* 0x000000ce80037223 */ /* 0x000fe20000010060 */
[----:B------:R-:W-:Y:S01]  /*78e0*/  F2FP.BF16.PACK_AB R22, R22, R11 ;  /* 0x0000000b1616723e */ /* 0x000fe200000010ff */
[----:B------:R-:W-:Y:S01]  /*78f0*/  FFMA.FTZ R11, R132, R209, R100 ;  /* 0x000000d1840b7223 */ /* 0x000fe20000010064 */
[----:B------:R-:W-:Y:S01]  /*7900*/  F2FP.BF16.PACK_AB R177, R2, R0 ;  /* 0x0000000002b1723e */ /* 0x000fe200000010ff */
[----:B------:R-:W-:Y:S01]  /*7910*/  FFMA.FTZ R178, R133, R210, R101 ;  /* 0x000000d285b27223 */ /* 0x000fe20000010065 */
[----:B------:R-:W-:Y:S02]  /*7920*/  F2FP.BF16.PACK_AB R20, R10, R8 ;  /* 0x000000080a14723e */ /* 0x000fe400000010ff */
[----:B------:R-:W-:-:S02]  /*7930*/  F2FP.BF16.PACK_AB R179, R176, R179 ;  /* 0x000000b3b0b3723e */ /* 0x000fc400000010ff */
[----:B------:R-:W-:Y:S02]  /*7940*/  IADD3 R2, R192, 0xa0, RZ ;  /* 0x000000a0c0027810 */ /* 0x000fe40007ffe0ff */
[----:B------:R-:W-:Y:S02]  /*7950*/  F2FP.BF16.PACK_AB R176, R180, R3 ;  /* 0x00000003b4b0723e */ /* 0x000fe400000010ff */
[C---:B------:R-:W-:Y:S02]  /*7960*/  IADD3 R10, R192.reuse, 0xc0, RZ ;  /* 0x000000c0c00a7810 */ /* 0x040fe40007ffe0ff */
[C---:B------:R-:W-:Y:S02]  /*7970*/  IADD3 R180, R192.reuse, 0xe0, RZ ;  /* 0x000000e0c0b47810 */ /* 0x040fe40007ffe0ff */
[----:B------:R-:W-:Y:S01]  /*7980*/  IADD3 R8, R192, 0x100, RZ ;  /* 0x00000100c0087810 */ /* 0x000fe20007ffe0ff */
[----:B------:R-:W-:Y:S01]  /*7990*/  IMAD.WIDE.U32 R2, R2, R252, c[0x0][0x208] ;  /* 0x0000820002027625 */ /* 0x000fe200078e00fc */
[----:B------:R-:W-:-:S02]  /*79a0*/  IADD3 R0, R192, 0x120, RZ ;  /* 0x00000120c0007810 */ /* 0x000fc40007ffe0ff */
        /* <DEDUP_REMOVED lines=10> */
.L_x_16862:
[----:B------:R-:W-:Y:S05]  /*7a50*/  BSYNC B0 ;  /* 0x0000000000007941 */ /* 0x000fea0003800000 */
.L_x_16861:
[----:B------:R-:W-:-:S04]  /*7a60*/  MOV R0, c[0x0][0x160] ;  /* 0x0000580000007a02 */ /* 0x000fc80000000f00 */
[----:B-----5:R-:W-:-:S04]  /*7a70*/  LEA R9, R0, R9, 0x2 ;  /* 0x0000000900097211 */ /* 0x020fc800078e10ff */
[----:B------:R-:W-:-:S13]  /*7a80*/  ISETP.GE.AND P0, PT, R9, c[0x0][0x164], PT ;  /* 0x0000590009007a0c */ /* 0x000fda0003f06270 */
[----:B0-----:R-:W-:Y:S01]  /*7a90*/  @P0 CALL.REL.NOINC `(.L_x_16863) ;  /* 0x0000001000000944 */ /* 0x001fe20003c00000 */
[----:B------:R-:W-:Y:S05]  /*7aa0*/  BRA `(.L_x_16864) ;  /* 0xffff8f8000007947 */ /* 0x000fea000383ffff */
.L_x_16863:
[----:B------:R-:W-:Y:S05]  /*7ab0*/  EXIT ;  /* 0x000000000000794d */ /* 0x000fea0003800000 */
.L_x_16859:
[----:B------:R-:W-:Y:S01]  /*7ac0*/  HFMA2.MMA R178, -RZ, RZ, 0, 5.9604644775390625e-08 ;  /* 0x00000001ffb27435 */ /* 0x000fe200000001ff */
[----:B------:R-:W-:Y:S02]  /*7ad0*/  MOV R238, R179 ;  /* 0x000000b300ee7202 */ /* 0x000fe40000000f00 */
[----:B------:R-:W-:Y:S02]  /*7ae0*/  MOV R239, 0x1f ;  /* 0x0000001f00ef7802 */ /* 0x000fe40000000f00 */
[----:B------:R-:W-:Y:S02]  /*7af0*/  MOV R177, 0xffffffff ;  /* 0xffffffff00b17802 */ /* 0x000fe40000000f00 */
[----:B------:R-:W-:Y:S02]  /*7b00*/  MOV R176, 0x7b20 ;  /* 0x00007b2000b07802 */ /* 0x000fe40000000f00 */
[----:B-----5:R-:W-:Y:S05]  /*7b10*/  CALL.REL.NOINC `($__internal_39_$__cuda_sm70_shflsync_bfly_p) ;  /* 0x00000dc000007944 */ /* 0x020fea0003c00000 */
[----:B-1----:R-:W-:Y:S05]  /*7b20*/  BRA `(.L_x_16865) ;  /* 0xffffdbd000007947 */ /* 0x002fea000383ffff */
.L_x_16860:
[----:B------:R-:W-:Y:S01]  /*7b30*/  HFMA2.MMA R178, -RZ, RZ, 0, 1.1920928955078125e-07 ;  /* 0x00000002ffb27435 */ /* 0x000fe200000001ff */
[----:B------:R-:W-:Y:S02]  /*7b40*/  MOV R238, R179 ;  /* 0x000000b300ee7202 */ /* 0x000fe40000000f00 */
[----:B------:R-:W-:-:S02]  /*7b50*/  MOV R239, 0x1f ;  /* 0x0000001f00ef7802 */ /* 0x000fc40000000f00 */
[----:B------:R-:W-:Y:S02]  /*7b60*/  MOV R177, 0xffffffff ;  /* 0xffffffff00b17802 */ /* 0x000fe40000000f00 */
[----:B------:R-:W-:Y:S02]  /*7b70*/  MOV R176, 0x7b90 ;  /* 0x00007b9000b07802 */ /* 0x000fe40000000f00 */
[----:B-----5:R-:W-:Y:S05]  /*7b80*/  CALL.REL.NOINC `($__internal_39_$__cuda_sm70_shflsync_bfly_p) ;  /* 0x00000d5000007944 */ /* 0x020fea0003c00000 */
[----:B-1----:R-:W-:Y:S01]  /*7b90*/  FADD.FTZ R179, R179, R178 ;  /* 0x000000b2b3b37221 */ /* 0x002fe20000010000 */
[----:B------:R-:W-:Y:S01]  /*7ba0*/  HFMA2.MMA R178, -RZ, RZ, 0, 2.384185791015625e-07 ;  /* 0x00000004ffb27435 */ /* 0x000fe200000001ff */
[----:B------:R-:W-:Y:S02]  /*7bb0*/  MOV R239, 0x1f ;  /* 0x0000001f00ef7802 */ /* 0x000fe40000000f00 */
[----:B------:R-:W-:Y:S02]  /*7bc0*/  MOV R177, 0xffffffff ;  /* 0xffffffff00b17802 */ /* 0x000fe40000000f00 */
[----:B------:R-:W-:Y:S02]  /*7bd0*/  MOV R238, R179 ;  /* 0x000000b300ee7202 */ /* 0x000fe40000000f00 */
[----:B------:R-:W-:-:S02]  /*7be0*/  MOV R176, 0x7c00 ;  /* 0x00007c0000b07802 */ /* 0x000fc40000000f00 */
[----:B------:R-:W-:Y:S05]  /*7bf0*/  CALL.REL.NOINC `($__internal_39_$__cuda_sm70_shflsync_bfly_p) ;  /* 0x00000ce000007944 */ /* 0x000fea0003c00000 */
[----:B-1----:R-:W-:Y:S01]  /*7c00*/  FADD.FTZ R179, R179, R178 ;  /* 0x000000b2b3b37221 */ /* 0x002fe20000010000 */
[----:B------:R-:W-:Y:S01]  /*7c10*/  HFMA2.MMA R178, -RZ, RZ, 0, 4.76837158203125e-07 ;  /* 0x00000008ffb27435 */ /* 0x000fe200000001ff */
[----:B------:R-:W-:-:S02]  /*7c20*/  MOV R239, 0x1f ;  /* 0x0000001f00ef7802 */ /* 0x000fc40000000f00 */
[----:B------:R-:W-:Y:S02]  /*7c30*/  MOV R177, 0xffffffff ;  /* 0xffffffff00b17802 */ /* 0x000fe40000000f00 */
[----:B------:R-:W-:Y:S02]  /*7c40*/  MOV R238, R179 ;  /* 0x000000b300ee7202 */ /* 0x000fe40000000f00 */
[----:B------:R-:W-:Y:S02]  /*7c50*/  MOV R176, 0x7c70 ;  /* 0x00007c7000b07802 */ /* 0x000fe40000000f00 */
[----:B------:R-:W-:Y:S05]  /*7c60*/  CALL.REL.NOINC `($__internal_39_$__cuda_sm70_shflsync_bfly_p) ;  /* 0x00000c7000007944 */ /* 0x000fea0003c00000 */
[----:B-1----:R-:W-:Y:S01]  /*7c70*/  FADD.FTZ R179, R179, R178 ;  /* 0x000000b2b3b37221 */ /* 0x002fe20000010000 */
[----:B------:R-:W-:Y:S01]  /*7c80*/  HFMA2.MMA R178, -RZ, RZ, 0, 9.5367431640625e-07 ;  /* 0x00000010ffb27435 */ /* 0x000fe200000001ff */
[----:B------:R-:W-:Y:S02]  /*7c90*/  MOV R239, 0x1f ;  /* 0x0000001f00ef7802 */ /* 0x000fe40000000f00 */
[----:B------:R-:W-:Y:S02]  /*7ca0*/  MOV R177, 0xffffffff ;  /* 0xffffffff00b17802 */ /* 0x000fe40000000f00 */
[----:B------:R-:W-:-:S02]  /*7cb0*/  MOV R238, R179 ;  /* 0x000000b300ee7202 */ /* 0x000fc40000000f00 */
[----:B------:R-:W-:Y:S02]  /*7cc0*/  MOV R176, 0x7ce0 ;  /* 0x00007ce000b07802 */ /* 0x000fe40000000f00 */
[----:B------:R-:W-:Y:S05]  /*7cd0*/  CALL.REL.NOINC `($__internal_39_$__cuda_sm70_shflsync_bfly_p) ;  /* 0x00000c0000007944 */ /* 0x000fea0003c00000 */
        /* <DEDUP_REMOVED lines=166> */
[----:B------:R-:W-:Y:S05]  /*8740*/  CALL.REL.NOINC `($__internal_39_$__cuda_sm70_shflsync_bfly_p) ;  /* 0x0000019000007944 */ /* 0x000fea0003c00000 */
[----:B-1----:R-:W-:Y:S01]  /*8750*/  FADD.FTZ R238, R238, R178 ;  /* 0x000000b2eeee7221 */ /* 0x002fe20000010000 */
[----:B------:R-:W-:Y:S01]  /*8760*/  HFMA2.MMA R178, -RZ, RZ, 0, 1.1920928955078125e-07 ;  /* 0x00000002ffb27435 */ /* 0x000fe200000001ff */
[----:B------:R-:W-:Y:S02]  /*8770*/  MOV R239, 0x1f ;  /* 0x0000001f00ef7802 */ /* 0x000fe40000000f00 */
[----:B------:R-:W-:Y:S02]  /*8780*/  MOV R177, 0xffffffff ;  /* 0xffffffff00b17802 */ /* 0x000fe40000000f00 */
[----:B------:R-:W-:Y:S02]  /*8790*/  MOV R176, 0x87b0 ;  /* 0x000087b000b07802 */ /* 0x000fe40000000f00 */
[----:B------:R-:W-:Y:S05]  /*87a0*/  CALL.REL.NOINC `($__internal_39_$__cuda_sm70_shflsync_bfly_p) ;  /* 0x0000013000007944 */ /* 0x000fea0003c00000 */
[----:B-1----:R-:W-:Y:S01]  /*87b0*/  FADD.FTZ R238, R238, R178 ;  /* 0x000000b2eeee7221 */ /* 0x002fe20000010000 */
[----:B------:R-:W-:Y:S01]  /*87c0*/  HFMA2.MMA R178, -RZ, RZ, 0, 2.384185791015625e-07 ;  /* 0x00000004ffb27435 */ /* 0x000fe200000001ff */
[----:B------:R-:W-:-:S02]  /*87d0*/  MOV R239, 0x1f ;  /* 0x0000001f00ef7802 */ /* 0x000fc40000000f00 */
[----:B------:R-:W-:Y:S02]  /*87e0*/  MOV R177, 0xffffffff ;  /* 0xffffffff00b17802 */ /* 0x000fe40000000f00 */
[----:B------:R-:W-:Y:S02]  /*87f0*/  MOV R176, 0x8810 ;  /* 0x0000881000b07802 */ /* 0x000fe40000000f00 */
[----:B------:R-:W-:Y:S05]  /*8800*/  CALL.REL.NOINC `($__internal_39_$__cuda_sm70_shflsync_bfly_p) ;  /* 0x000000d000007944 */ /* 0x000fea0003c00000 */
[----:B-1----:R-:W-:Y:S01]  /*8810*/  FADD.FTZ R238, R238, R178 ;  /* 0x000000b2eeee7221 */ /* 0x002fe20000010000 */
[----:B------:R-:W-:Y:S01]  /*8820*/  HFMA2.MMA R178, -RZ, RZ, 0, 4.76837158203125e-07 ;  /* 0x00000008ffb27435 */ /* 0x000fe200000001ff */
[----:B------:R-:W-:Y:S02]  /*8830*/  MOV R239, 0x1f ;  /* 0x0000001f00ef7802 */ /* 0x000fe40000000f00 */
[----:B------:R-:W-:Y:S02]  /*8840*/  MOV R177, 0xffffffff ;  /* 0xffffffff00b17802 */ /* 0x000fe40000000f00 */
[----:B------:R-:W-:Y:S02]  /*8850*/  MOV R176, 0x8870 ;  /* 0x0000887000b07802 */ /* 0x000fe40000000f00 */
[----:B------:R-:W-:Y:S05]  /*8860*/  CALL.REL.NOINC `($__internal_39_$__cuda_sm70_shflsync_bfly_p) ;  /* 0x0000007000007944 */ /* 0x000fea0003c00000 */
[----:B-1----:R-:W-:Y:S01]  /*8870*/  FADD.FTZ R238, R238, R178 ;  /* 0x000000b2eeee7221 */ /* 0x002fe20000010000 */
[----:B------:R-:W-:Y:S01]  /*8880*/  HFMA2.MMA R178, -RZ, RZ, 0, 9.5367431640625e-07 ;  /* 0x00000010ffb27435 */ /* 0x000fe200000001ff */
[----:B------:R-:W-:-:S02]  /*8890*/  MOV R239, 0x1f ;  /* 0x0000001f00ef7802 */ /* 0x000fc40000000f00 */
[----:B------:R-:W-:Y:S02]  /*88a0*/  MOV R177, 0xffffffff ;  /* 0xffffffff00b17802 */ /* 0x000fe40000000f00 */
[----:B------:R-:W-:Y:S02]  /*88b0*/  MOV R176, 0x88d0 ;  /* 0x000088d000b07802 */ /* 0x000fe40000000f00 */
[----:B------:R-:W-:Y:S05]  /*88c0*/  CALL.REL.NOINC `($__internal_39_$__cuda_sm70_shflsync_bfly_p) ;  /* 0x0000001000007944 */ /* 0x000fea0003c00000 */
[----:B-1----:R-:W-:Y:S05]  /*88d0*/  BRA `(.L_x_16866) ;  /* 0xffffd96000007947 */ /* 0x002fea000383ffff */
        .weak           $__internal_39_$__cuda_sm70_shflsync_bfly_p
        .type           $__internal_39_$__cuda_sm70_shflsync_bfly_p,@function
        .size           $__internal_39_$__cuda_sm70_shflsync_bfly_p,(.L_x_71039 - $__internal_39_$__cuda_sm70_shflsync_bfly_p)
$__internal_39_$__cuda_sm70_shflsync_bfly_p:
[----:B------:R-:W-:Y:S04]  /*88e0*/  WARPSYNC R177 ;  /* 0x000000b100007348 */ /* 0x000fe80003800000 */
[----:B------:R0:W1:Y:S02]  /*88f0*/  SHFL.BFLY PT, R178, R238, R178, R239 ;  /* 0x0c0000b2eeb27389 */ /* 0x00006400000e00ef */
[----:B0-----:R-:W-:-:S06]  /*8900*/  HFMA2.MMA R177, -RZ, RZ, 0, 0 ;  /* 0x00000000ffb17435 */ /* 0x001fcc00000001ff */
[----:B------:R-:W-:Y:S05]  /*8910*/  RET.REL.NODEC R176 `(_ZN10layer_norm13ln_fwd_kernelINS_13Kernel_traitsIf13__nv_bfloat16S2_S2_fjLj2560ELj1ELj4ELj1ELj16ENS_18Kernel_traits_baseILj2560EfS2_S2_S2_fjLj128EEEEELb0ELb1ELb1ELb1EEEvNS_9FwdParamsE) ;  /* 0xffff76e0b0007950 */ /* 0x000fea0003c3ffff */
.L_x_16867:
        /* <DEDUP_REMOVED lines=14> */
.L_x_71039:


//--------------------- .text._ZN10layer_norm13ln_fwd_kernelINS_13Kernel_traitsIf13__nv_bfloat16S2_S2_fjLj2560ELj1ELj4ELj1ELj16ENS_18Kernel_traits_baseILj2560EfS2_S2_S2_fjLj128EEEEELb1ELb0ELb0ELb0EEEvNS_9FwdParamsE --------------------------
	.section	.text._ZN10layer_norm13ln_fwd_kernelINS_13Kernel_traitsIf13__nv_bfloat16S2_S2_fjLj2560ELj1ELj4ELj1ELj16ENS_18Kernel_traits_baseILj2560EfS2_S2_S2_fjLj128EEEEELb1ELb0ELb0ELb0EEEvNS_9FwdParamsE,"ax",@progbits
	.sectioninfo	@"SHI_REGISTERS=255"
	.align	128
        .global         _ZN10layer_norm13ln_fwd_kernelINS_13Kernel_traitsIf13__nv_bfloat16S2_S2_fjLj2560ELj1ELj4ELj1ELj16ENS_18Kernel_traits_baseILj2560EfS2_S2_S2_fjLj128EEEEELb1ELb0ELb0ELb0EEEvNS_9FwdParamsE
        .type           _ZN10layer_norm13ln_fwd_kernelINS_13Kernel_traitsIf13__nv_bfloat16S2_S2_fjLj2560ELj1ELj4ELj1ELj16ENS_18Kernel_traits_baseILj2560EfS2_S2_S2_fjLj128EEEEELb1ELb0ELb0ELb0EEEvNS_9FwdParamsE,@function
        .size           _ZN10layer_norm13ln_fwd_kernelINS_13Kernel_traitsIf13__nv_bfloat16S2_S2_fjLj2560ELj1ELj4ELj1ELj16ENS_18Kernel_traits_baseILj2560EfS2_S2_S2_fjLj128EEEEELb1ELb0ELb0ELb0EEEvNS_9FwdParamsE,(.L_x_71040 - _ZN10layer_norm13ln_fwd_kernelINS_13Kernel_traitsIf13__nv_bfloat16S2_S2_fjLj2560ELj1ELj4ELj1ELj16ENS_18Kernel_traits_baseILj2560EfS2_S2_S2_fjLj128EEEEELb1ELb0ELb0ELb0EEEvNS_9FwdParamsE)
        .other          _ZN10layer_norm13ln_fwd_kernelINS_13Kernel_traitsIf13__nv_bfloat16S2_S2_fjLj2560ELj1ELj4ELj1ELj16ENS_18Kernel_traits_baseILj2560EfS2_S2_S2_fjLj128EEEEELb1ELb0ELb0ELb0EEEvNS_9FwdParamsE,@"STO_CUDA_ENTRY STV_DEFAULT"
_ZN10layer_norm13ln_fwd_kernelINS_13Kernel_traitsIf13__nv_bfloat16S2_S2_fjLj2560ELj1ELj4ELj1ELj16ENS_18Kernel_traits_baseILj2560EfS2_S2_S2_fjLj128EEEEELb1ELb0ELb0ELb0EEEvNS_9FwdParamsE:
.text._ZN10layer_norm13ln_fwd_kernelINS_13Kernel_traitsIf13__nv_bfloat16S2_S2_fjLj2560ELj1ELj4ELj1ELj16ENS_18Kernel_traits_baseILj2560EfS2_S2_S2_fjLj128EEEEELb1ELb0ELb0ELb0EEEvNS_9FwdParamsE:
        /* <DEDUP_REMOVED lines=35> */
[----:B------:R-:W-:Y:S02]  /*0230*/  UIADD3 UR10, UR5, -0x4498517b, URZ ;  /* 0xbb67ae85050a7890 */ /* 0x000fe4000fffe03f */
[----:B------:R-:W-:-:S02]  /*0240*/  UIADD3 UR12, UR5, 0x76cf5d0a, URZ ;  /* 0x76cf5d0a050c7890 */ /* 0x000fc4000fffe03f */
[----:B------:R-:W-:Y:S01]  /*0250*/  IMAD.WIDE.U32 R8, R8, -0x326172a9, RZ ;  /* 0xcd9e8d5708087825 */ /* 0x000fe200078e00ff */
[----:B------:R-:W-:Y:S01]  /*0260*/  UIADD3 UR14, UR5, 0x32370b8f, URZ ;  /* 0x32370b8f050e7890 */ /* 0x000fe2000fffe03f */
[----:B------:R-:W-:Y:S01]  /*0270*/  LOP3.LUT R7, R3, UR10, R4, 0x96, !PT ;  /* 0x0000000a03077c12 */ /* 0x000fe2000f8e9604 */
[----:B------:R-:W-:Y:S02]  /*0280*/  UIADD3 UR15, UR4, 0x78dde6e4, URZ ;  /* 0x78dde6e4040f7890 */ /* 0x000fe4000fffe03f */
[----:B------:R-:W-:Y:S01]  /*0290*/  LOP3.LUT R4, R9, UR9, R6, 0x96, !PT ;  /* 0x0000000909047c12 */ /* 0x000fe2000f8e9606 */
[----:B------:R-:W-:Y:S01]  /*02a0*/  UIADD3 UR16, UR5, -0x126145ec, URZ ;  /* 0xed9eba1405107890 */ /* 0x000fe2000fffe03f */
        /* <DEDUP_REMOVED lines=8> */
[----:B------:R-:W-:Y:S01]  /*0330*/  IMAD.MOV.U32 R5, RZ, RZ, c[0x0][0x168] ;  /* 0x00005a00ff057624 */ /* 0x000fe200078e00ff */
[----:B------:R-:W-:Y:S01]  /*0340*/  UIADD3 UR21, UR4, 0x5384540f, URZ ;  /* 0x5384540f04157890 */ /* 0x000fe2000fffe03f */
[----:B------:R-:W-:Y:S01]  /*0350*/  IMAD.WIDE.U32 R2, R3, -0x2daee0ad, RZ ;  /* 0xd2511f5303027825 */ /* 0x000fe200078e00ff */
[----:B------:R-:W-:Y:S02]  /*0360*/  UIADD3 UR22, UR5, 0x1fd5c5a3, URZ ;  /* 0x1fd5c5a305167890 */ /* 0x000fe4000fffe03f */
[----:B------:R-:W-:Y:S01]  /*0370*/  SHF.R.S32.HI R5, RZ, 0x1f, R5 ;  /* 0x0000001fff057819 */ /* 0x000fe20000011405 */
[----:B------:R-:W-:Y:S01]  /*0380*/  IMAD.WIDE.U32 R8, R8, -0x326172a9, RZ ;  /* 0xcd9e8d5708087825 */ /* 0x000fe200078e00ff */
[----:B------:R-:W-:Y:S01]  /*0390*/  LOP3.LUT R7, R3, UR14, R4, 0x96, !PT ;  /* 0x0000000e03077c12 */ /* 0x000fe2000f8e9604 */
[----:B------:R-:W-:Y:S01]  /*03a0*/  UIADD3 UR23, UR4, -0xe443238, URZ ;  /* 0xf1bbcdc804177890 */ /* 0x000fe2000fffe03f */
[----:B------:R-:W-:-:S02]  /*03b0*/  LEA.HI R20, R5, c[0x0][0x168], RZ, 0x3 ;  /* 0x00005a0005147a11 */ /* 0x000fc400078f18ff */
[----:B------:R-:W-:Y:S02]  /*03c0*/  LOP3.LUT R3, R12, 0x1f, RZ, 0x3c, !PT ;  /* 0x0000001f0c037812 */ /* 0x000fe400078e3cff */
        /* <DEDUP_REMOVED lines=24> */
[----:B------:R-:W-:Y:S01]  /*0550*/  IMAD.MOV.U32 R3, RZ, RZ, 0x20 ;  /* 0x00000020ff037424 */ /* 0x000fe200078e00ff */
[----:B------:R-:W-:Y:S01]  /*0560*/  ISETP.NE.U32.AND P0, PT, RZ, c[0x0][0x218], PT ;  /* 0x00008600ff007a0c */ /* 0x000fe20003f05070 */
[----:B------:R-:W-:Y:S01]  /*0570*/  CS2R R182, SRZ ;  /* 0x0000000000b67805 */ /* 0x000fe2000001ff00 */
[----:B------:R-:W-:Y:S01]  /*0580*/  CS2R R180, SRZ ;  /* 0x0000000000b47805 */ /* 0x000fe2000001ff00 */
[C---:B------:R-:W-:Y:S01]  /*0590*/  IMAD.WIDE.U32 R2, R12.reuse, R3, c[0x0][0x1b0] ;  /* 0x00006c000c027625 */ /* 0x040fe200078e0003 */
[----:B------:R-:W-:Y:S01]  /*05a0*/  ISETP.NE.AND.EX P0, PT, RZ, c[0x0][0x21c], PT, P0 ;  /* 0x00008700ff007a0c */ /* 0x000fe20003f05300 */
[----:B------:R-:W-:Y:S01]  /*05b0*/  CS2R R186, SRZ ;  /* 0x0000000000ba7805 */ /* 0x000fe2000001ff00 */
[----:B------:R-:W-:Y:S02]  /*05c0*/  CS2R R184, SRZ ;  /* 0x0000000000b87805 */ /* 0x000fe4000001ff00 */
[----:B------:R-:W2:Y:S04]  /*05d0*/  LDG.E.128 R24, [R2.64+0x10] ;  /* 0x0000100602187981 */ /* 0x000ea8000c1e1d00 */
[----:B------:R-:W3:Y:S05]  /*05e0*/  LDG.E.128 R28, [R2.64] ;  /* 0x00000006021c7981 */ /* 0x000eea000c1e1d00 */
[----:B------:R-:W-:-:S04]  /*05f0*/  @P0 LEA R4, P1, R12, c[0x0][0x218], 0x5 ;  /* 0x000086000c040a11 */ /* 0x000fc800078228ff */
        /* <DEDUP_REMOVED lines=8> */
.L_x_16869:
[----:B------:R-:W-:Y:S05]  /*0680*/  BSYNC B0 ;  /* 0x0000000000007941 */ /* 0x000fea0003800000 */
.L_x_16868:
[----:B------:R-:W-:Y:S01]  /*0690*/  BSSY B0, `(.L_x_16870) ;  /* 0x0000011000007945 */ /* 0x000fe20003800000 */
[----:B------:R-:W-:Y:S05]  /*06a0*/  @!P5 BRA `(.L_x_16871) ;  /* 0x000000f00000d947 */ /* 0x000fea0003800000 */
[----:B------:R-:W-:Y:S01]  /*06b0*/  ISETP.NE.U32.AND P0, PT, RZ, c[0x0][0x218], PT ;  /* 0x00008600ff007a0c */ /* 0x000fe20003f05070 */
[----:B0-----:R-:W-:Y:S01]  /*06c0*/  IMAD.MOV.U32 R5, RZ, RZ, 0x20 ;  /* 0x00000020ff057424 */ /* 0x001fe200078e00ff */
[----:B------:R-:W-:Y:S01]  /*06d0*/  CS2R R174, SRZ ;  /* 0x0000000000ae7805 */ /* 0x000fe2000001ff00 */
        /* <DEDUP_REMOVED lines=12> */
.L_x_16871:
[----:B------:R-:W-:Y:S05]  /*07a0*/  BSYNC B0 ;  /* 0x0000000000007941 */ /* 0x000fea0003800000 */
.L_x_16870:
        /* <DEDUP_REMOVED lines=17> */
.L_x_16873:
[----:B------:R-:W-:Y:S05]  /*08c0*/  BSYNC B0 ;  /* 0x0000000000007941 */ /* 0x000fea0003800000 */
.L_x_16872:
        /* <DEDUP_REMOVED lines=17> */
.L_x_16875:
[----:B------:R-:W-:Y:S05]  /*09e0*/  BSYNC B0 ;  /* 0x0000000000007941 */ /* 0x000fea0003800000 */
.L_x_16874:
        /* <DEDUP_REMOVED lines=17> */
.L_x_16877:
[----:B------:R-:W-:Y:S05]  /*0b00*/  BSYNC B0 ;  /* 0x0000000000007941 */ /* 0x000fea0003800000 */
.L_x_16876:
[----:B------:R-:W-:Y:S01]  /*0b10*/  ISETP.GE.U32.AND P0, PT, R20, 0xc0, PT ;  /* 0x000000c01400780c */ /* 0x000fe20003f06070 */
[----:B------:R-:W-:Y:S01]  /*0b20*/  IMAD.WIDE.U32 R6, R7, -0x326172a9, RZ ;  /* 0xcd9e8d5707067825 */ /* 0x000fe200078e00ff */
[----:B------:R-:W-:Y:S01]  /*0b30*/  LOP3.LUT R19, R19, 0xfffffeff, RZ, 0xc0, !PT ;  /* 0xfffffeff13137812 */ /* 0x000fe200078ec0ff */
[----:B------:R-:W-:Y:S01]  /*0b40*/  UIADD3 UR24, UR5, -0x24c28bd8, URZ ;  /* 0xdb3d742805187890 */ /* 0x000fe2000fffe03f */
[----:B------:R-:W-:Y:S01]  /*0b50*/  BSSY B0, `(.L_x_16878) ;  /* 0x0000017000007945 */ /* 0x000fe20003800000 */
[----:B0-----:R-:W-:Y:S01]  /*0b60*/  IMAD.WIDE.U32 R4, R13, -0x2daee0ad, RZ ;  /* 0xd2511f530d047825 */ /* 0x001fe200078e00ff */
[----:B------:R-:W-:Y:S01]  /*0b70*/  UIADD3 UR25, UR4, -0x700cb87f, URZ ;  /* 0x8ff3478104197890 */ /* 0x000fe2000fffe03f */
[----:B------:R-:W-:-:S02]  /*0b80*/  LOP3.LUT R10, R7, UR19, R10, 0x96, !PT ;  /* 0x00000013070a7c12 */ /* 0x000fc4000f8e960a */
[----:B------:R-:W-:Y:S02]  /*0b90*/  SHF.R.U32.HI R18, RZ, 0x5, R18 ;  /* 0x00000005ff127819 */ /* 0x000fe40000011612 */
[----:B------:R-:W-:Y:S02]  /*0ba0*/  LOP3.LUT R11, R5, UR20, R8, 0x96, !PT ;  /* 0x00000014050b7c12 */ /* 0x000fe4000f8e9608 */
[----:B------:R-:W-:Y:S01]  /*0bb0*/  @P0 LOP3.LUT R19, R19, 0x100, RZ, 0xfc, !PT ;  /* 0x0000010013130812 */ /* 0x000fe200078efcff */
[----:B------:R-:W-:Y:S05]  /*0bc0*/  @!P0 BRA `(.L_x_16879) ;  /* 0x000000f000008947 */ /* 0x000fea0003800000 */
[----:B------:R-:W-:Y:S01]  /*0bd0*/  ISETP.NE.U32.AND P0, PT, RZ, c[0x0][0x218], PT ;  /* 0x00008600ff007a0c */ /* 0x000fe20003f05070 */
[----:B------:R-:W-:Y:S01]  /*0be0*/  HFMA2.MMA R9, -RZ, RZ, 0, 1.9073486328125e-06 ;  /* 0x00000020ff097435 */ /* 0x000fe200000001ff */
        /* <DEDUP_REMOVED lines=13> */
.L_x_16879:
[----:B------:R-:W-:Y:S05]  /*0cc0*/  BSYNC B0 ;  /* 0x0000000000007941 */ /* 0x000fea0003800000 */
.L_x_16878:
[----:B------:R-:W-:Y:S01]  /*0cd0*/  ISETP.GE.U32.AND P0, PT, R20, 0xe0, PT ;  /* 0x000000e01400780c */ /* 0x000fe20003f06070 */
[----:B0-----:R-:W-:Y:S01]  /*0ce0*/  IMAD.WIDE.U32 R8, R10, -0x2daee0ad, RZ ;  /* 0xd2511f530a087825 */ /* 0x001fe200078e00ff */
        /* <DEDUP_REMOVED lines=9> */
[----:B------:R-:W-:Y:S01]  /*0d80*/  ISETP.NE.U32.AND P0, PT, RZ, c[0x0][0x218], PT ;  /* 0x00008600ff007a0c */ /* 0x000fe20003f05070 */
[----:B------:R-:W-:Y:S01]  /*0d90*/  CS2R R86, SRZ ;  /* 0x0000000000567805 */ /* 0x000fe2000001ff00 */
[----:B------:R-:W-:Y:S01]  /*0da0*/  CS2R R84, SRZ ;  /* 0x0000000000547805 */ /* 0x000fe2000001ff00 */
[----:B------:R-:W-:Y:S01]  /*0db0*/  CS2R R82, SRZ ;  /* 0x0000000000527805 */ /* 0x000fe2000001ff00 */
[----:B------:R-:W-:Y:S01]  /*0dc0*/  ISETP.NE.AND.EX P0, PT, RZ, c[0x0][0x21c], PT, P0 ;  /* 0x00008700ff007a0c */ /* 0x000fe20003f05300 */
[----:B------:R-:W-:Y:S01]  /*0dd0*/  IMAD.MOV.U32 R5, RZ, RZ, 0x20 ;  /* 0x00000020ff057424 */ /* 0x000fe200078e00ff */
[----:B------:R-:W-:-:S03]  /*0de0*/  CS2R R80, SRZ ;  /* 0x0000000000507805 */ /* 0x000fc6000001ff00 */
[----:B------:R-:W-:-:S05]  /*0df0*/  IMAD.WIDE.U32 R4, R12, R5, c[0x0][0x1b0] ;  /* 0x00006c000c047625 */ /* 0x000fca00078e0005 */
[----:B------:R0:W5:Y:S03]  /*0e00*/  LDG.E.128 R208, [R4.64] ;  /* 0x0000000604d07981 */ /* 0x000166000c1e1d00 */
[C---:B------:R-:W-:Y:S01]  /*0e10*/  @P0 LEA R2, P1, R12.reuse, c[0x0][0x218], 0x5 ;  /* 0x000086000c020a11 */ /* 0x040fe200078228ff */
[----:B------:R0:W5:Y:S03]  /*0e20*/  LDG.E.128 R204, [R4.64+0x10] ;  /* 0x0000100604cc7981 */ /* 0x000166000c1e1d00 */
[----:B------:R-:W-:-:S05]  /*0e30*/  @P0 LEA.HI.X R3, R12, c[0x0][0x21c], RZ, 0x5, P1 ;  /* 0x000087000c030a11 */ /* 0x000fca00008f2cff */
[----:B------:R0:W5:Y:S04]  /*0e40*/  @P0 LDG.E.128 R84, [R2.64] ;  /* 0x0000000602540981 */ /* 0x000168000c1e1d00 */
[----:B------:R0:W5:Y:S01]  /*0e50*/  @P0 LDG.E.128 R80, [R2.64+0x10] ;  /* 0x0000100602500981 */ /* 0x000162000c1e1d00 */
[----:B------:R-:W-:-:S03]  /*0e60*/  IADD3 R12, R12, 0x20, RZ ;  /* 0x000000200c0c7810 */ /* 0x000fc60007ffe0ff */
.L_x_16881:
[----:B------:R-:W-:Y:S05]  /*0e70*/  BSYNC B0 ;  /* 0x0000000000007941 */ /* 0x000fea0003800000 */
.L_x_16880:
        /* <DEDUP_REMOVED lines=10> */
[----:B0-----:R-:W-:Y:S01]  /*0f20*/  IMAD.MOV.U32 R5, RZ, RZ, 0x20 ;  /* 0x00000020ff057424 */ /* 0x001fe200078e00ff */
        /* <DEDUP_REMOVED lines=9> */
.L_x_16883:
[----:B------:R-:W-:Y:S05]  /*0fc0*/  BSYNC B0 ;  /* 0x0000000000007941 */ /* 0x000fea0003800000 */
.L_x_16882:
[----:B------:R-:W-:Y:S01]  /*0fd0*/  ISETP.GE.U32.AND P0, PT, R20, 0x120, PT ;  /* 0x000001201400780c */ /* 0x000fe20003f06070 */
[----:B------:R-:W-:Y:S01]  /*0fe0*/  BSSY B0, `(.L_x_16884) ;  /* 0x0000014000007945 */ /* 0x000fe20003800000 */
[----:B------:R-:W-:Y:S01]  /*0ff0*/  LOP3.LUT R19, R19, 0xffffffdf, RZ, 0xc0, !PT ;  /* 0xffffffdf13137812 */ /* 0x000fe200078ec0ff */
[----:B------:R-:W-:-:S10]  /*1000*/  IMAD.HI.U32 R13, R17, -0x326172a9, RZ ;  /* 0xcd9e8d57110d7827 */ /* 0x000fd400078e00ff */
        /* <DEDUP_REMOVED lines=17> */
.L_x_16885:
[----:B------:R-:W-:Y:S05]  /*1120*/  BSYNC B0 ;  /* 0x0000000000007941 */ /* 0x000fea0003800000 */
.L_x_16884:
[----:B------:R-:W-:Y:S01]  /*1130*/  ISETP.GE.U32.AND P0, PT, R20, 0x140, PT ;  /* 0x000001401400780c */ /* 0x000fe20003f06070 */
[----:B------:R-:W-:Y:S01]  /*1140*/  BSSY B0, `(.L_x_16886) ;  /* 0x0000017000007945 */ /* 0x000fe20003800000 */
[----:B------:R-:W-:Y:S01]  /*1150*/  LOP3.LUT R19, R19, 0xffffffef, RZ, 0xc0, !PT ;  /* 0xffffffef13137812 */ /* 0x000fe200078ec0ff */
[----:B------:R-:W-:-:S10]  /*1160*/  IMAD.HI.U32 R7, R6, -0x2daee0ad, RZ ;  /* 0xd2511f5306077827 */ /* 0x000fd400078e00ff */
[----:B------:R-:W-:Y:S01]  /*1170*/  @P0 LOP3.LUT R19, R19, 0x10, RZ, 0xfc, !PT ;  /* 0x0000001013130812 */ /* 0x000fe200078efcff */
[----:B------:R-:W-:Y:S05]  /*1180*/  @!P0 BRA `(.L_x_16887) ;  /* 0x0000012000008947 */ /* 0x000fea0003800000 */
[----:B0-----:R-:W-:Y:S01]  /*1190*/  IMAD.MOV.U32 R3, RZ, RZ, 0x20 ;  /* 0x00000020ff037424 */ /* 0x001fe200078e00ff */
        /* <DEDUP_REMOVED lines=12> */
[----:B------:R0:W5:Y:S04]  /*1260*/  @P0 LDG.E.128 R56, [R4.64+0x10] ;  /* 0x0000100604380981 */ /* 0x000168000c1e1d00 */
[----:B--2---:R0:W-:Y:S04]  /*1270*/  STL.64 [R1], R24 ;  /* 0x0000001801007387 */ /* 0x0041e80000100a00 */
[----:B------:R0:W-:Y:S04]  /*1280*/  STL.64 [R1+0x8], R26 ;  /* 0x0000081a01007387 */ /* 0x0001e80000100a00 */
[----:B---3--:R0:W-:Y:S04]  /*1290*/  STL.64 [R1+0x10], R28 ;  /* 0x0000101c01007387 */ /* 0x0081e80000100a00 */
[----:B------:R0:W-:Y:S02]  /*12a0*/  STL.64 [R1+0x18], R30 ;  /* 0x0000181e01007387 */ /* 0x0001e40000100a00 */
.L_x_16887:
[----:B------:R-:W-:Y:S05]  /*12b0*/  BSYNC B0 ;  /* 0x0000000000007941 */ /* 0x000fea0003800000 */
.L_x_16886:
[----:B------:R-:W-:Y:S02]  /*12c0*/  ISETP.GE.AND P0, PT, R18, c[0x0][0x164], PT ;  /* 0x0000590012007a0c */ /* 0x000fe40003f06270 */
[----:B------:R-:W-:-:S02]  /*12d0*/  LOP3.LUT R10, R13, UR23, R10, 0x96, !PT ;  /* 0x000000170d0a7c12 */ /* 0x000fc4000f8e960a */
[----:B------:R-:W-:-:S09]  /*12e0*/  LOP3.LUT R7, R7, UR24, R8, 0x96, !PT ;  /* 0x0000001807077c12 */ /* 0x000fd2000f8e9608 */
[----:B------:R-:W-:Y:S05]  /*12f0*/  @P0 EXIT ;  /* 0x000000000000094d */ /* 0x000fea0003800000 */
[----:B------:R-:W-:Y:S01]  /*1300*/  IMAD R17, R17, -0x326172a9, RZ ;  /* 0xcd9e8d5711117824 */ /* 0x000fe200078e02ff */
[----:B------:R-:W-:Y:S01]  /*1310*/  BSSY B0, `(.L_x_16888) ;  /* 0x0001ea4000007945 */ /* 0x000fe20003800000 */
[----:B0-----:R-:W-:Y:S01]  /*1320*/  IMAD.HI.U32 R4, R7, -0x326172a9, RZ ;  /* 0xcd9e8d5707047827 */ /* 0x001fe200078e00ff */
[----:B------:R-:W-:Y:S01]  /*1330*/  LOP3.LUT R15, R0, 0x3, RZ, 0xc0, !PT ;  /* 0x00000003000f7812 */ /* 0x000fe200078ec0ff */
[----:B------:R-:W-:Y:S02]  /*1340*/  ULDC.U8 UR8, c[0x0][0x1f0] ;  /* 0x00007c0000087ab9 */ /* 0x000fe40000000000 */
[----:B------:R-:W-:Y:S01]  /*1350*/  IMAD R13, R6, -0x2daee0ad, RZ ;  /* 0xd2511f53060d7824 */ /* 0x000fe200078e02ff */
[----:B------:R-:W-:Y:S01]  /*1360*/  LOP3.LUT R17, R4, UR25, R17, 0x96, !PT ;  /* 0x0000001904117c12 */ /* 0x000fe2000f8e9611 */
[----:B------:R-:W-:-:S04]  /*1370*/  IMAD.HI.U32 R2, R10, -0x2daee0ad, RZ ;  /* 0xd2511f530a027827 */ /* 0x000fc800078e00ff */
[----:B------:R-:W-:Y:S01]  /*1380*/  IMAD R16, R7, -0x326172a9, RZ ;  /* 0xcd9e8d5707107824 */ /* 0x000fe200078e02ff */
[----:B------:R-:W-:Y:S01]  /*1390*/  LOP3.LUT R13, R2, UR26, R13, 0x96, !PT ;  /* 0x0000001a020d7c12 */ /* 0x000fe2000f8e960d */
[----:B------:R-:W-:Y:S02]  /*13a0*/  IMAD R14, R10, -0x2daee0ad, RZ ;  /* 0xd2511f530a0e7824 */ /* 0x000fe400078e02ff */
[----:B------:R-:W-:Y:S02]  /*13b0*/  IMAD.MOV.U32 R12, RZ, RZ, RZ ;  /* 0x000000ffff0c7224 */ /* 0x000fe400078e00ff */
.L_x_17492:
[----:B------:R-:W-:Y:S02]  /*13c0*/  ISETP.NE.U32.AND P0, PT, RZ, c[0x0][0x1c0], PT ;  /* 0x00007000ff007a0c */ /* 0x000fe40003f05070 */
[----:B------:R-:W-:Y:S02]  /*13d0*/  LOP3.LUT P1, RZ, R19, 0x8, RZ, 0xc0, !PT ;  /* 0x0000000813ff7812 */ /* 0x000fe4000782c0ff */
[----:B------:R-:W-:-:S13]  /*13e0*/  ISETP.NE.AND.EX P0, PT, RZ, c[0x0][0x1c4], PT, P0 ;  /* 0x00007100ff007a0c */ /* 0x000fda0003f05300 */
[----:B------:R-:W-:-:S04]  /*13f0*/  @P0 IMAD.MOV.U32 R11, RZ, RZ, 0x2 ;  /* 0x00000002ff0b0424 */ /* 0x000fc800078e00ff */
[----:B------:R-:W-:-:S05]  /*1400*/  @P0 IMAD.WIDE R92, R18, R11, c[0x0][0x1c0] ;  /* 0x00007000125c0625 */ /* 0x000fca00078e020b */
[----:B------:R-:W2:Y:S01]  /*1410*/  @P0 LDG.E.U16 R11, [R92.64] ;  /* 0x000000065c0b0981 */ /* 0x000ea2000c1e1500 */
[----:B------:R-:W-:Y:S01]  /*1420*/  IMAD.MOV.U32 R138, RZ, RZ, 0x3f800000 ;  /* 0x3f800000ff8a7424 */ /* 0x000fe200078e00ff */
[----:B------:R-:W-:Y:S01]  /*1430*/  BSSY B1, `(.L_x_16889) ;  /* 0x00002cf000017945 */ /* 0x000fe20003800000 */
[----:B--2---:R-:W-:Y:S01]  /*1440*/  @P0 PRMT R138, RZ, 0x5410, R11 ;  /* 0x00005410ff8a0816 */ /* 0x004fe2000000000b */
[----:B------:R-:W-:-:S05]  /*1450*/  IMAD R11, R18, c[0x0][0x168], RZ ;  /* 0x00005a00120b7a24 */ /* 0x000fca00078e02ff */
[----:B------:R-:W-:-:S04]  /*1460*/  SHF.R.S32.HI R92, RZ, 0x1f, R11 ;  /* 0x0000001fff5c7819 */ /* 0x000fc8000001140b */
[----:B------:R-:W-:Y:S02]  /*1470*/  LEA.HI R11, R92, R11, RZ, 0x3 ;  /* 0x0000000b5c0b7211 */ /* 0x000fe400078f18ff */
[----:B------:R-:W0:Y:S02]  /*1480*/  S2R R92, SR_TID.X ;  /* 0x00000000005c7919 */ /* 0x000e240000002100 */
[----:B0-----:R-:W-:-:S04]  /*1490*/  LOP3.LUT R158, R92, 0x1f, RZ, 0xc0, !PT ;  /* 0x0000001f5c9e7812 */ /* 0x001fc800078ec0ff */
[----:B------:R-:W-:-:S05]  /*14a0*/  LEA.HI.SX32 R11, R11, R158, 0x1d ;  /* 0x0000009e0b0b7211 */ /* 0x000fca00078feaff */
[----:B------:R-:W-:Y:S01]  /*14b0*/  IMAD.MOV.U32 R139, RZ, RZ, R11 ;  /* 0x000000ffff8b7224 */ /* 0x000fe200078e000b */
[----:B------:R-:W-:Y:S05]  /*14c0*/  @!P1 BRA `(.L_x_16890) ;  /* 0x00002c5000009947 */ /* 0x000fea0003800000 */
[----:B------:R-:W-:-:S04]  /*14d0*/  ISETP.NE.U32.AND P0, PT, RZ, c[0x0][0x180], PT ;  /* 0x00006000ff007a0c */ /* 0x000fc80003f05070 */
[----:B------:R-:W-:Y:S01]  /*14e0*/  ISETP.NE.AND.EX P0, PT, RZ, c[0x0][0x184], PT, P0 ;  /* 0x00006100ff007a0c */ /* 0x000fe20003f05300 */
[----:B------:R-:W-:-:S12]  /*14f0*/  IMAD.MOV.U32 R10, RZ, RZ, 0x10 ;  /* 0x00000010ff0a7424 */ /* 0x000fd800078e00ff */
[----:B------:R-:W-:-:S04]  /*1500*/  @P0 LEA R24, P1, R11, c[0x0][0x180], 0x4 ;  /* 0x000060000b180a11 */ /* 0x000fc800078220ff */
[----:B------:R-:W-:Y:S02]  /*1510*/  @P0 LEA.HI.X R25, R11, c[0x0][0x184], RZ, 0x4, P1 ;  /* 0x000061000b190a11 */ /* 0x000fe400008f24ff */
[----:B------:R-:W-:-:S03]  /*1520*/  ISETP.NE.AND P1, PT, R15, 0x1, PT ;  /* 0x000000010f00780c */ /* 0x000fc60003f25270 */
[----:B------:R0:W5:Y:S01]  /*1530*/  @P0 LDG.E.128 R52, [R24.64] ;  /* 0x0000000618340981 */ /* 0x000162000c1e1d00 */
[----:B------:R-:W-:Y:S01]  /*1540*/  BSSY B2, `(.L_x_16891) ;  /* 0x000000e000027945 */ /* 0x000fe20003800000 */
[----:B0-----:R-:W-:-:S05]  /*1550*/  IMAD.WIDE.U32 R24, R11, R10, c[0x0][0x170] ;  /* 0x00005c000b187625 */ /* 0x001fca00078e000a */
[----:B------:R0:W5:Y:S02]  /*1560*/  LDG.E.128 R92, [R24.64] ;  /* 0x00000006185c7981 */ /* 0x000164000c1e1d00 */
[----:B0-----:R-:W-:Y:S01]  /*1570*/  IADD3 R24, R15, 0x1, RZ ;  /* 0x000000010f187810 */ /* 0x001fe20007ffe0ff */
        /* <DEDUP_REMOVED lines=9> */
.L_x_16892:
[----:B------:R-:W-:Y:S02]  /*1610*/  IMAD.MOV.U32 R10, RZ, RZ, R16 ;  /* 0x000000ffff0a7224 */ /* 0x000fe400078e0010 */
.L_x_16893:
[----:B------:R-:W-:Y:S05]  /*1620*/  BSYNC B2 ;  /* 0x0000000000027941 */ /* 0x000fea0003800000 */
.L_x_16891:
        /* <DEDUP_REMOVED lines=16> */
.L_x_16897:
[----:B------:R-:W-:Y:S05]  /*1730*/  BSYNC B3 ;  /* 0x0000000000037941 */ /* 0x000fea0003800000 */
.L_x_16896:
        /* <DEDUP_REMOVED lines=41> */
[----:B------:R-:W-:Y:S02]  /*19d0*/  IMAD.MOV.U32 R24, RZ, RZ, RZ ;  /* 0x000000ffff187224 */ /* 0x000fe400078e00ff */
.L_x_16895:
[----:B------:R-:W-:Y:S05]  /*19e0*/  BSYNC B2 ;  /* 0x0000000000027941 */ /* 0x000fea0003800000 */
.L_x_16894:
[----:B------:R-:W0:Y:S01]  /*19f0*/  I2F.U32 R10, R10 ;  /* 0x0000000a000a7306 */ /* 0x000e220000201000 */
[----:B------:R-:W-:Y:S01]  /*1a00*/  IMAD.MOV.U32 R128, RZ, RZ, 0x2f800000 ;  /* 0x2f800000ff807424 */ /* 0x000fe200078e00ff */
[----:B------:R-:W-:Y:S01]  /*1a10*/  LOP3.LUT R19, R19, 0xfffffffb, RZ, 0xc0, !PT ;  /* 0xfffffffb13137812 */ /* 0x000fe200078ec0ff */
[----:B------:R-:W-:Y:S01]  /*1a20*/  BSSY B2, `(.L_x_16898) ;  /* 0x0000016000027945 */ /* 0x000fe20003800000 */
[----:B-----5:R-:W-:Y:S01]  /*1a30*/  @P0 PRMT R15, RZ, 0x5410, R52 ;  /* 0x00005410ff0f0816 */ /* 0x020fe20000000034 */
        /* <DEDUP_REMOVED lines=8> */
[----:B------:R-:W-:Y:S01]  /*1ac0*/  @P0 FADD.FTZ R10, R15, R10 ;  /* 0x0000000a0f0a0221 */ /* 0x000fe20000010000 */
[----:B------:R-:W-:-:S09]  /*1ad0*/  IADD3 R15, R24, 0x1, RZ ;  /* 0x00000001180f7810 */ /* 0x000fd20007ffe0ff */
        /* <DEDUP_REMOVED lines=9> */
.L_x_16899:
[----:B------:R-:W-:Y:S02]  /*1b70*/  IMAD.MOV.U32 R44, RZ, RZ, R16 ;  /* 0x000000ffff2c7224 */ /* 0x000fe400078e0010 */
.L_x_16900:
[----:B------:R-:W-:Y:S05]  /*1b80*/  BSYNC B2 ;  /* 0x0000000000027941 */ /* 0x000fea0003800000 */
.L_x_16898:
        /* <DEDUP_REMOVED lines=16> */
.L_x_16904:
[----:B------:R-:W-:Y:S05]  /*1c90*/  BSYNC B3 ;  /* 0x0000000000037941 */ /* 0x000fea0003800000 */
.L_x_16903:
        /* <DEDUP_REMOVED lines=41> */
[----:B------:R-:W-:Y:S02]  /*1f30*/  LOP3.LUT R17, R17, UR25, R24, 0x96, !PT ;  /* 0x0000001911117c12 */ /* 0x000fe4000f8e9618 */
.L_x_16902:
[----:B------:R-:W-:Y:S05]  /*1f40*/  BSYNC B2 ;  /* 0x0000000000027941 */ /* 0x000fea0003800000 */
.L_x_16901:
[----:B------:R0:W1:Y:S01]  /*1f50*/  I2F.U32 R24, R44 ;  /* 0x0000002c00187306 */ /* 0x0000620000201000 */
[----:B------:R-:W-:Y:S01]  /*1f60*/  LOP3.LUT R19, R19, 0xfffffffd, RZ, 0xc0, !PT ;  /* 0xfffffffd13137812 */ /* 0x000fe200078ec0ff */
[----:B------:R-:W-:Y:S01]  /*1f70*/  BSSY B2, `(.L_x_16905) ;  /* 0x0000016000027945 */ /* 0x000fe20003800000 */
[----:B------:R-:W-:Y:S02]  /*1f80*/  @P0 PRMT R25, RZ, 0x7610, R52 ;  /* 0x00007610ff190816 */ /* 0x000fe40000000034 */
[----:B0-----:R-:W-:Y:S01]  /*1f90*/  IADD3 R44, R15, 0x1, RZ ;  /* 0x000000010f2c7810 */ /* 0x001fe20007ffe0ff */
[----:B-1----:R-:W-:-:S05]  /*1fa0*/  FFMA.FTZ R24, R24, R128, 1.1641532182693481445e-10 ;  /* 0x2f00000018187423 */ /* 0x002fca0000010080 */
[----:B------:R-:W-:Y:S02]  /*1fb0*/  FSETP.GTU.FTZ.AND P1, PT, R24, c[0x0][0x1e4], PT ;  /* 0x0000790018007a0b */ /* 0x000fe40003f3c000 */
[----:B------:R-:W-:-:S05]  /*1fc0*/  PRMT R24, RZ, 0x7610, R92 ;  /* 0x00007610ff187816 */ /* 0x000fca000000005c */
[----:B------:R-:W-:-:S04]  /*1fd0*/  FMUL.FTZ R24, R24, R138 ;  /* 0x0000008a18187220 */ /* 0x000fc80000410000 */
[----:B------:R-:W-:Y:S02]  /*1fe0*/  FMUL.FTZ R24, R24, c[0x0][0x1e8] ;  /* 0x00007a0018187a20 */ /* 0x000fe40000410000 */
[----:B------:R-:W-:-:S03]  /*1ff0*/  @P1 LOP3.LUT R19, R19, 0x2, RZ, 0xfc, !PT ;  /* 0x0000000213131812 */ /* 0x000fc600078efcff */
[----:B------:R-:W-:Y:S02]  /*2000*/  FSEL R24, R24, RZ, !P1 ;  /* 0x000000ff18187208 */ /* 0x000fe40004800000 */
[----:B------:R-:W-:-:S03]  /*2010*/  ISETP.NE.AND P1, PT, R15, 0x1, PT ;  /* 0x000000010f00780c */ /* 0x000fc60003f25270 */
[----:B------:R-:W-:-:S10]  /*2020*/  @P0 FADD.FTZ R24, R25, R24 ;  /* 0x0000001819180221 */ /* 0x000fd40000010000 */
        /* <DEDUP_REMOVED lines=9> */
.L_x_16906:
[----:B------:R-:W-:Y:S02]  /*20c0*/  IMAD.MOV.U32 R25, RZ, RZ, R16 ;  /* 0x000000ffff197224 */ /* 0x000fe400078e0010 */
.L_x_16907:
[----:B------:R-:W-:Y:S05]  /*20d0*/  BSYNC B2 ;  /* 0x0000000000027941 */ /* 0x000fea0003800000 */
.L_x_16905:
        /* <DEDUP_REMOVED lines=16> */
.L_x_16911:
[----:B------:R-:W-:Y:S05]  /*21e0*/  BSYNC B3 ;  /* 0x0000000000037941 */ /* 0x000fea0003800000 */
.L_x_16910:
        /* <DEDUP_REMOVED lines=42> */
.L_x_16909:
[----:B------:R-:W-:Y:S05]  /*2490*/  BSYNC B2 ;  /* 0x0000000000027941 */ /* 0x000fea0003800000 */
.L_x_16908:
        /* <DEDUP_REMOVED lines=21> */
.L_x_16913:
[----:B------:R-:W-:Y:S02]  /*25f0*/  IMAD.MOV.U32 R92, RZ, RZ, R16 ;  /* 0x000000ffff5c7224 */ /* 0x000fe400078e0010 */
.L_x_16914:
[----:B------:R-:W-:Y:S05]  /*2600*/  BSYNC B2 ;  /* 0x0000000000027941 */ /* 0x000fea0003800000 */
.L_x_16912:
        /* <DEDUP_REMOVED lines=16> */
.L_x_16918:
[----:B------:R-:W-:Y:S05]  /*2710*/  BSYNC B3 ;  /* 0x0000000000037941 */ /* 0x000fea0003800000 */
.L_x_16917:
        /* <DEDUP_REMOVED lines=42> */
.L_x_16916:
[----:B------:R-:W-:Y:S05]  /*29c0*/  BSYNC B2 ;  /* 0x0000000000027941 */ /* 0x000fea0003800000 */
.L_x_16915:
[----:B------:R0:W1:Y:S01]  /*29d0*/  I2F.U32 R44, R92 ;  /* 0x0000005c002c7306 */ /* 0x0000620000201000 */
[C---:B------:R-:W-:Y:S01]  /*29e0*/  ISETP.NE.AND P3, PT, R15.reuse, 0x1, PT ;  /* 0x000000010f00780c */ /* 0x040fe20003f65270 */
[----:B------:R-:W-:Y:S01]  /*29f0*/  BSSY B2, `(.L_x_16919) ;  /* 0x0000014000027945 */ /* 0x000fe20003800000 */
[----:B------:R-:W-:Y:S02]  /*2a00*/  @P0 PRMT R45, RZ, 0x7610, R53 ;  /* 0x00007610ff2d0816 */ /* 0x000fe40000000035 */
[----:B0-----:R-:W-:Y:S01]  /*2a10*/  IADD3 R92, R15, 0x1, RZ ;  /* 0x000000010f5c7810 */ /* 0x001fe20007ffe0ff */
[----:B-1----:R-:W-:-:S05]  /*2a20*/  FFMA.FTZ R44, R44, R128, 1.1641532182693481445e-10 ;  /* 0x2f0000002c2c7423 */ /* 0x002fca0000010080 */
[----:B------:R-:W-:Y:S02]  /*2a30*/  FSETP.GTU.FTZ.AND P2, PT, R44, c[0x0][0x1e4], PT ;  /* 0x000079002c007a0b */ /* 0x000fe40003f5c000 */
[----:B------:R-:W-:-:S05]  /*2a40*/  PRMT R44, RZ, 0x7610, R93 ;  /* 0x00007610ff2c7816 */ /* 0x000fca000000005d */
[----:B------:R-:W-:-:S04]  /*2a50*/  FMUL.FTZ R44, R44, R138 ;  /* 0x0000008a2c2c7220 */ /* 0x000fc80000410000 */
[----:B------:R-:W-:-:S05]  /*2a60*/  FMUL.FTZ R44, R44, c[0x0][0x1e8] ;  /* 0x00007a002c2c7a20 */ /* 0x000fca0000410000 */
        /* <DEDUP_REMOVED lines=11> */
.L_x_16920:
[----:B------:R-:W-:Y:S02]  /*2b20*/  IMAD.MOV.U32 R45, RZ, RZ, R16 ;  /* 0x000000ffff2d7224 */ /* 0x000fe400078e0010 */
.L_x_16921:
[----:B------:R-:W-:Y:S05]  /*2b30*/  BSYNC B2 ;  /* 0x0000000000027941 */ /* 0x000fea0003800000 */
.L_x_16919:
        /* <DEDUP_REMOVED lines=16> */
.L_x_16925:
[----:B------:R-:W-:Y:S05]  /*2c40*/  BSYNC B3 ;  /* 0x0000000000037941 */ /* 0x000fea0003800000 */
.L_x_16924:
        /* <DEDUP_REMOVED lines=42> */
.L_x_16923:
[----:B------:R-:W-:Y:S05]  /*2ef0*/  BSYNC B2 ;  /* 0x0000000000027941 */ /* 0x000fea0003800000 */
.L_x_16922:
        /* <DEDUP_REMOVED lines=21> */
.L_x_16927:
[----:B------:R-:W-:Y:S02]  /*3050*/  IMAD.MOV.U32 R108, RZ, RZ, R16 ;  /* 0x000000ffff6c7224 */ /* 0x000fe400078e0010 */
.L_x_16928:
[----:B------:R-:W-:Y:S05]  /*3060*/  BSYNC B2 ;  /* 0x0000000000027941 */ /* 0x000fea0003800000 */
.L_x_16926:
        /* <DEDUP_REMOVED lines=16> */
.L_x_16932:
[----:B------:R-:W-:Y:S05]  /*3170*/  BSYNC B3 ;  /* 0x0000000000037941 */ /* 0x000fea0003800000 */
.L_x_16931:
        /* <DEDUP_REMOVED lines=42> */
.L_x_16930:
[----:B------:R-:W-:Y:S05]  /*3420*/  BSYNC B2 ;  /* 0x0000000000027941 */ /* 0x000fea0003800000 */
.L_x_16929:
        /* <DEDUP_REMOVED lines=21> */
.L_x_16934:
[----:B------:R-:W-:Y:S02]  /*3580*/  IMAD.MOV.U32 R94, RZ, RZ, R16 ;  /* 0x000000ffff5e7224 */ /* 0x000fe400078e0010 */
.L_x_16935:
[----:B------:R-:W-:Y:S05]  /*3590*/  BSYNC B2 ;  /* 0x0000000000027941 */ /* 0x000fea0003800000 */
.L_x_16933:
        /* <DEDUP_REMOVED lines=16> */
.L_x_16939:
[----:B------:R-:W-:Y:S05]  /*36a0*/  BSYNC B3 ;  /* 0x0000000000037941 */ /* 0x000fea0003800000 */
.L_x_16938:
        /* <DEDUP_REMOVED lines=42> */
.L_x_16937:
[----:B------:R-:W-:Y:S05]  /*3950*/  BSYNC B2 ;  /* 0x0000000000027941 */ /* 0x000fea0003800000 */
.L_x_16936:
        /* <DEDUP_REMOVED lines=21> */
.L_x_16941:
[----:B------:R-:W-:Y:S02]  /*3ab0*/  IMAD.MOV.U32 R94, RZ, RZ, R16 ;  /* 0x000000ffff5e7224 */ /* 0x000fe400078e0010 */
.L_x_16942:
[----:B------:R-:W-:Y:S05]  /*3ac0*/  BSYNC B2 ;  /* 0x0000000000027941 */ /* 0x000fea0003800000 */
.L_x_16940:
        /* <DEDUP_REMOVED lines=19> */
.L_x_16946:
[----:B------:R-:W-:Y:S05]  /*3c00*/  BSYNC B3 ;  /* 0x0000000000037941 */ /* 0x000fea0003800000 */
.L_x_16945:
        /* <DEDUP_REMOVED lines=41> */
[----:B------:R-:W-:Y:S02]  /*3ea0*/  LOP3.LUT R17, R17, UR25, R92, 0x96, !PT ;  /* 0x0000001911117c12 */ /* 0x000fe4000f8e965c */
.L_x_16944:
[----:B------:R-:W-:Y:S05]  /*3eb0*/  BSYNC B2 ;  /* 0x0000000000027941 */ /* 0x000fea0003800000 */
.L_x_16943:
        /* <DEDUP_REMOVED lines=28> */
[----:B------:R-:W-:-:S04]  /*4080*/  IMAD.WIDE.U32 R94, R94, 0x10000, RZ ;  /* 0x000100005e5e7825 */ /* 0x000fc800078e00ff */
[----:B------:R-:W-:-:S05]  /*4090*/  IMAD.WIDE.U32 R92, R92, 0x100, RZ ;  /* 0x000001005c5c7825 */ /* 0x000fca00078e00ff */
[----:B------:R-:W-:Y:S02]  /*40a0*/  LOP3.LUT R92, R92, R156, R94, 0xfe, !PT ;  /* 0x0000009c5c5c7212 */ /* 0x000fe400078efe5e */
[----:B------:R-:W-:Y:S02]  /*40b0*/  SEL R94, RZ, 0x1, P0 ;  /* 0x00000001ff5e7807 */ /* 0x000fe40000000000 */
[----:B------:R-:W-:Y:S02]  /*40c0*/  LOP3.LUT R93, R93, R139, R95, 0xfe, !PT ;  /* 0x0000008b5d5d7212 */ /* 0x000fe400078efe5f */
[----:B------:R-:W-:Y:S02]  /*40d0*/  LOP3.LUT R92, R92, R94, RZ, 0xfc, !PT ;  /* 0x0000005e5c5c7212 */ /* 0x000fe400078efcff */
[C---:B------:R-:W-:Y:S02]  /*40e0*/  LEA R94, P0, R11.reuse, c[0x0][0x190], 0x3 ;  /* 0x000064000b5e7a11 */ /* 0x040fe400078018ff */
[----:B------:R-:W-:-:S02]  /*40f0*/  IADD3 R139, R11, 0x20, RZ ;  /* 0x000000200b8b7810 */ /* 0x000fc40007ffe0ff */
[----:B------:R-:W-:-:S05]  /*4100*/  LEA.HI.X R95, R11, c[0x0][0x194], RZ, 0x3, P0 ;  /* 0x000065000b5f7a11 */ /* 0x000fca00000f1cff */
[----:B------:R0:W-:Y:S04]  /*4110*/  STG.E.64 [R94.64], R92 ;  /* 0x0000005c5e007986 */ /* 0x0001e8000c101b06 */
.L_x_16890:
[----:B------:R-:W-:Y:S05]  /*4120*/  BSYNC B1 ;  /* 0x0000000000017941 */ /* 0x000fea0003800000 */
.L_x_16889:
[----:B------:R-:W-:Y:S01]  /*4130*/  LOP3.LUT P0, RZ, R19, 0x1000, RZ, 0xc0, !PT ;  /* 0x0000100013ff7812 */ /* 0x000fe2000780c0ff */
[----:B------:R-:W-:-:S12]  /*4140*/  BSSY B1, `(.L_x_16947) ;  /* 0x00002c7000017945 */ /* 0x000fd80003800000 */
[----:B------:R-:W-:Y:S05]  /*4150*/  @!P0 BRA `(.L_x_16948) ;  /* 0x00002c5000008947 */ /* 0x000fea0003800000 */
[----:B------:R-:W-:-:S04]  /*4160*/  ISETP.NE.U32.AND P0, PT, RZ, c[0x0][0x180], PT ;  /* 0x00006000ff007a0c */ /* 0x000fc80003f05070 */
[----:B------:R-:W-:-:S13]  /*4170*/  ISETP.NE.AND.EX P0, PT, RZ, c[0x0][0x184], PT, P0 ;  /* 0x00006100ff007a0c */ /* 0x000fda0003f05300 */
[----:B------:R-:W-:-:S04]  /*4180*/  @P0 LEA R26, P1, R139, c[0x0][0x180], 0x4 ;  /* 0x000060008b1a0a11 */ /* 0x000fc800078220ff */
[----:B------:R-:W-:Y:S02]  /*4190*/  @P0 LEA.HI.X R27, R139, c[0x0][0x184], RZ, 0x4, P1 ;  /* 0x000061008b1b0a11 */ /* 0x000fe400008f24ff */
[----:B------:R-:W-:-:S03]  /*41a0*/  ISETP.NE.AND P1, PT, R15, 0x1, PT ;  /* 0x000000010f00780c */ /* 0x000fc60003f25270 */
[----:B------:R1:W5:Y:S01]  /*41b0*/  @P0 LDG.E.128 R52, [R26.64] ;  /* 0x000000061a340981 */ /* 0x000362000c1e1d00 */
[----:B------:R-:W-:Y:S01]  /*41c0*/  BSSY B2, `(.L_x_16949) ;  /* 0x000000f000027945 */ /* 0x000fe20003800000 */
[----:B-1----:R-:W-:-:S04]  /*41d0*/  IMAD.MOV.U32 R26, RZ, RZ, 0x10 ;  /* 0x00000010ff1a7424 */ /* 0x002fc800078e00ff */
[----:B------:R-:W-:-:S05]  /*41e0*/  IMAD.WIDE.U32 R26, R139, R26, c[0x0][0x170] ;  /* 0x00005c008b1a7625 */ /* 0x000fca00078e001a */
[----:B0-----:R0:W5:Y:S02]  /*41f0*/  LDG.E.128 R92, [R26.64] ;  /* 0x000000061a5c7981 */ /* 0x001164000c1e1d00 */
        /* <DEDUP_REMOVED lines=10> */
.L_x_16950:
[----:B------:R-:W-:Y:S02]  /*42a0*/  IMAD.MOV.U32 R9, RZ, RZ, R16 ;  /* 0x000000ffff097224 */ /* 0x000fe400078e0010 */
.L_x_16951:
[----:B------:R-:W-:Y:S05]  /*42b0*/  BSYNC B2 ;  /* 0x0000000000027941 */ /* 0x000fea0003800000 */
.L_x_16949:
        /* <DEDUP_REMOVED lines=16> */
.L_x_16955:
[----:B------:R-:W-:Y:S05]  /*43c0*/  BSYNC B3 ;  /* 0x0000000000037941 */ /* 0x000fea0003800000 */
.L_x_16954:
        /* <DEDUP_REMOVED lines=42> */
.L_x_16953:
[----:B------:R-:W-:Y:S05]  /*4670*/  BSYNC B2 ;  /* 0x0000000000027941 */ /* 0x000fea0003800000 */
.L_x_16952:
        /* <DEDUP_REMOVED lines=24> */
.L_x_16957:
[----:B------:R-:W-:Y:S02]  /*4800*/  IMAD.MOV.U32 R46, RZ, RZ, R16 ;  /* 0x000000ffff2e7224 */ /* 0x000fe400078e0010 */
.L_x_16958:
[----:B------:R-:W-:Y:S05]  /*4810*/  BSYNC B2 ;  /* 0x0000000000027941 */ /* 0x000fea0003800000 */
.L_x_16956:
        /* <DEDUP_REMOVED lines=16> */
.L_x_16962:
[----:B------:R-:W-:Y:S05]  /*4920*/  BSYNC B3 ;  /* 0x0000000000037941 */ /* 0x000fea0003800000 */
.L_x_16961:
        /* <DEDUP_REMOVED lines=42> */
.L_x_16960:
[----:B------:R-:W-:Y:S05]  /*4bd0*/  BSYNC B2 ;  /* 0x0000000000027941 */ /* 0x000fea0003800000 */
.L_x_16959:
        /* <DEDUP_REMOVED lines=23> */
.L_x_16964:
[----:B------:R-:W-:Y:S02]  /*4d50*/  IMAD.MOV.U32 R27, RZ, RZ, R16 ;  /* 0x000000ffff1b7224 */ /* 0x000fe400078e0010 */
.L_x_16965:
[----:B------:R-:W-:Y:S05]  /*4d60*/  BSYNC B2 ;  /* 0x0000000000027941 */ /* 0x000fea0003800000 */
.L_x_16963:
        /* <DEDUP_REMOVED lines=16> */
.L_x_16969:
[----:B------:R-:W-:Y:S05]  /*4e70*/  BSYNC B3 ;  /* 0x0000000000037941 */ /* 0x000fea0003800000 */
.L_x_16968:
        /* <DEDUP_REMOVED lines=42> */
.L_x_16967:
[----:B------:R-:W-:Y:S05]  /*5120*/  BSYNC B2 ;  /* 0x0000000000027941 */ /* 0x000fea0003800000 */
.L_x_16966:
        /* <DEDUP_REMOVED lines=21> */
.L_x_16971:
[----:B------:R-:W-:Y:S02]  /*5280*/  MOV R92, R16 ;  /* 0x00000010005c7202 */ /* 0x000fe40000000f00 */
.L_x_16972:
[----:B------:R-:W-:Y:S05]  /*5290*/  BSYNC B2 ;  /* 0x0000000000027941 */ /* 0x000fea0003800000 */
.L_x_16970:
        /* <DEDUP_REMOVED lines=16> */
.L_x_16976:
[----:B------:R-:W-:Y:S05]  /*53a0*/  BSYNC B3 ;  /* 0x0000000000037941 */ /* 0x000fea0003800000 */
.L_x_16975:
        /* <DEDUP_REMOVED lines=42> */
.L_x_16974:
[----:B------:R-:W-:Y:S05]  /*5650*/  BSYNC B2 ;  /* 0x0000000000027941 */ /* 0x000fea0003800000 */
.L_x_16973:
        /* <DEDUP_REMOVED lines=21> */
.L_x_16978:
[----:B------:R-:W-:Y:S02]  /*57b0*/  IMAD.MOV.U32 R47, RZ, RZ, R16 ;  /* 0x000000ffff2f7224 */ /* 0x000fe400078e0010 */
.L_x_16979:
[----:B------:R-:W-:Y:S05]  /*57c0*/  BSYNC B2 ;  /* 0x0000000000027941 */ /* 0x000fea0003800000 */
.L_x_16977:
        /* <DEDUP_REMOVED lines=16> */
.L_x_16983:
[----:B------:R-:W-:Y:S05]  /*58d0*/  BSYNC B3 ;  /* 0x0000000000037941 */ /* 0x000fea0003800000 */
.L_x_16982:
        /* <DEDUP_REMOVED lines=42> */
.L_x_16981:
[----:B------:R-:W-:Y:S05]  /*5b80*/  BSYNC B2 ;  /* 0x0000000000027941 */ /* 0x000fea0003800000 */
.L_x_16980:
        /* <DEDUP_REMOVED lines=21> */
.L_x_16985:
[----:B------:R-:W-:Y:S02]  /*5ce0*/  IMAD.MOV.U32 R110, RZ, RZ, R16 ;  /* 0x000000ffff6e7224 */ /* 0x000fe400078e0010 */
.L_x_16986:
[----:B------:R-:W-:Y:S05]  /*5cf0*/  BSYNC B2 ;  /* 0x0000000000027941 */ /* 0x000fea0003800000 */
.L_x_16984:
        /* <DEDUP_REMOVED lines=16> */
.L_x_16990:
[----:B------:R-:W-:Y:S05]  /*5e00*/  BSYNC B3 ;  /* 0x0000000000037941 */ /* 0x000fea0003800000 */
.L_x_16989:
        /* <DEDUP_REMOVED lines=42> */
.L_x_16988:
[----:B------:R-:W-:Y:S05]  /*60b0*/  BSYNC B2 ;  /* 0x0000000000027941 */ /* 0x000fea0003800000 */
.L_x_16987:
        /* <DEDUP_REMOVED lines=21> */
.L_x_16992:
[----:B------:R-:W-:Y:S02]  /*6210*/  IMAD.MOV.U32 R94, RZ, RZ, R16 ;  /* 0x000000ffff5e7224 */ /* 0x000fe400078e0010 */
.L_x_16993:
[----:B------:R-:W-:Y:S05]  /*6220*/  BSYNC B2 ;  /* 0x0000000000027941 */ /* 0x000fea0003800000 */
.L_x_16991:
        /* <DEDUP_REMOVED lines=16> */
.L_x_16997:
[----:B------:R-:W-:Y:S05]  /*6330*/  BSYNC B3 ;  /* 0x0000000000037941 */ /* 0x000fea0003800000 */
.L_x_16996:
        /* <DEDUP_REMOVED lines=42> */
.L_x_16995:
[----:B------:R-:W-:Y:S05]  /*65e0*/  BSYNC B2 ;  /* 0x0000000000027941 */ /* 0x000fea0003800000 */
.L_x_16994:
        /* <DEDUP_REMOVED lines=21> */
.L_x_16999:
[----:B------:R-:W-:Y:S02]  /*6740*/  IMAD.MOV.U32 R94, RZ, RZ, R16 ;  /* 0x000000ffff5e7224 */ /* 0x000fe400078e0010 */
.L_x_17000:
[----:B------:R-:W-:Y:S05]  /*6750*/  BSYNC B2 ;  /* 0x0000000000027941 */ /* 0x000fea0003800000 */
.L_x_16998:
        /* <DEDUP_REMOVED lines=19> */
.L_x_17004:
[----:B------:R-:W-:Y:S05]  /*6890*/  BSYNC B3 ;  /* 0x0000000000037941 */ /* 0x000fea0003800000 */
.L_x_17003:
        /* <DEDUP_REMOVED lines=42> */
.L_x_17002:
[----:B------:R-:W-:Y:S05]  /*6b40*/  BSYNC B2 ;  /* 0x0000000000027941 */ /* 0x000fea0003800000 */
.L_x_17001:
        /* <DEDUP_REMOVED lines=34> */
[----:B------:R-:W-:-:S04]  /*6d70*/  LEA R94, P0, R139, c[0x0][0x190], 0x3 ;  /* 0x000064008b5e7a11 */ /* 0x000fc800078018ff */
[C---:B------:R-:W-:Y:S02]  /*6d80*/  LEA.HI.X R95, R139.reuse, c[0x0][0x194], RZ, 0x3, P0 ;  /* 0x000065008b5f7a11 */ /* 0x040fe400000f1cff */
[----:B------:R-:W-:-:S03]  /*6d90*/  IADD3 R139, R139, 0x20, RZ ;  /* 0x000000208b8b7810 */ /* 0x000fc60007ffe0ff */
[----:B------:R0:W-:Y:S04]  /*6da0*/  STG.E.64 [R94.64], R92 ;  /* 0x0000005c5e007986 */ /* 0x0001e8000c101b06 */
.L_x_16948:
[----:B------:R-:W-:Y:S05]  /*6db0*/  BSYNC B1 ;  /* 0x0000000000017941 */ /* 0x000fea0003800000 */
.L_x_16947:
        /* <DEDUP_REMOVED lines=23> */
.L_x_17008:
[----:B------:R-:W-:Y:S02]  /*6f30*/  IMAD.MOV.U32 R8, RZ, RZ, R16 ;  /* 0x000000ffff087224 */ /* 0x000fe400078e0010 */
.L_x_17009:
[----:B------:R-:W-:Y:S05]  /*6f40*/  BSYNC B2 ;  /* 0x0000000000027941 */ /* 0x000fea0003800000 */
.L_x_17007:
        /* <DEDUP_REMOVED lines=16> */
.L_x_17013:
[----:B------:R-:W-:Y:S05]  /*7050*/  BSYNC B3 ;  /* 0x0000000000037941 */ /* 0x000fea0003800000 */
.L_x_17012:
        /* <DEDUP_REMOVED lines=41> */
[----:B------:R-:W-:-:S06]  /*72f0*/  HFMA2.MMA R28, -RZ, RZ, 0, 0 ;  /* 0x00000000ff1c7435 */ /* 0x000fcc00000001ff */
.L_x_17011:
[----:B------:R-:W-:Y:S05]  /*7300*/  BSYNC B2 ;  /* 0x0000000000027941 */ /* 0x000fea0003800000 */
.L_x_17010:
        /* <DEDUP_REMOVED lines=24> */
.L_x_17015:
[----:B------:R-:W-:Y:S02]  /*7490*/  IMAD.MOV.U32 R48, RZ, RZ, R16 ;  /* 0x000000ffff307224 */ /* 0x000fe400078e0010 */
.L_x_17016:
[----:B------:R-:W-:Y:S05]  /*74a0*/  BSYNC B2 ;  /* 0x0000000000027941 */ /* 0x000fea0003800000 */
.L_x_17014:
        /* <DEDUP_REMOVED lines=16> */
.L_x_17020:
[----:B------:R-:W-:Y:S05]  /*75b0*/  BSYNC B3 ;  /* 0x0000000000037941 */ /* 0x000fea0003800000 */
.L_x_17019:
        /* <DEDUP_REMOVED lines=42> */
.L_x_17018:
[----:B------:R-:W-:Y:S05]  /*7860*/  BSYNC B2 ;  /* 0x0000000000027941 */ /* 0x000fea0003800000 */
.L_x_17017:
        /* <DEDUP_REMOVED lines=23> */
.L_x_17022:
[----:B------:R-:W-:Y:S02]  /*79e0*/  IMAD.MOV.U32 R29, RZ, RZ, R16 ;  /* 0x000000ffff1d7224 */ /* 0x000fe400078e0010 */
.L_x_17023:
[----:B------:R-:W-:Y:S05]  /*79f0*/  BSYNC B2 ;  /* 0x0000000000027941 */ /* 0x000fea0003800000 */
.L_x_17021:
        /* <DEDUP_REMOVED lines=16> */
.L_x_17027:
[----:B------:R-:W-:Y:S05]  /*7b00*/  BSYNC B3 ;  /* 0x0000000000037941 */ /* 0x000fea0003800000 */
.L_x_17026:
        /* <DEDUP_REMOVED lines=42> */
.L_x_17025:
[----:B------:R-:W-:Y:S05]  /*7db0*/  BSYNC B2 ;  /* 0x0000000000027941 */ /* 0x000fea0003800000 */
.L_x_17024:
        /* <DEDUP_REMOVED lines=21> */
.L_x_17029:
[----:B------:R-:W-:Y:S02]  /*7f10*/  IMAD.MOV.U32 R92, RZ, RZ, R16 ;  /* 0x000000ffff5c7224 */ /* 0x000fe400078e0010 */
.L_x_17030:
[----:B------:R-:W-:Y:S05]  /*7f20*/  BSYNC B2 ;  /* 0x0000000000027941 */ /* 0x000fea0003800000 */
.L_x_17028:
        /* <DEDUP_REMOVED lines=16> */
.L_x_17034:
[----:B------:R-:W-:Y:S05]  /*8030*/  BSYNC B3 ;  /* 0x0000000000037941 */ /* 0x000fea0003800000 */
.L_x_17033:
        /* <DEDUP_REMOVED lines=42> */
.L_x_17032:
[----:B------:R-:W-:Y:S05]  /*82e0*/  BSYNC B2 ;  /* 0x0000000000027941 */ /* 0x000fea0003800000 */
.L_x_17031:
        /* <DEDUP_REMOVED lines=21> */
.L_x_17036:
[----:B------:R-:W-:Y:S02]  /*8440*/  IMAD.MOV.U32 R49, RZ, RZ, R16 ;  /* 0x000000ffff317224 */ /* 0x000fe400078e0010 */
.L_x_17037:
[----:B------:R-:W-:Y:S05]  /*8450*/  BSYNC B2 ;  /* 0x0000000000027941 */ /* 0x000fea0003800000 */
.L_x_17035:
        /* <DEDUP_REMOVED lines=16> */
.L_x_17041:
[----:B------:R-:W-:Y:S05]  /*8560*/  BSYNC B3 ;  /* 0x0000000000037941 */ /* 0x000fea0003800000 */
.L_x_17040:
        /* <DEDUP_REMOVED lines=42> */
.L_x_17039:
[----:B------:R-:W-:Y:S05]  /*8810*/  BSYNC B2 ;  /* 0x0000000000027941 */ /* 0x000fea0003800000 */
.L_x_17038:
        /* <DEDUP_REMOVED lines=21> */
.L_x_17043:
[----:B------:R-:W-:Y:S02]  /*8970*/  IMAD.MOV.U32 R112, RZ, RZ, R16 ;  /* 0x000000ffff707224 */ /* 0x000fe400078e0010 */
.L_x_17044:
[----:B------:R-:W-:Y:S05]  /*8980*/  BSYNC B2 ;  /* 0x0000000000027941 */ /* 0x000fea0003800000 */
.L_x_17042:
        /* <DEDUP_REMOVED lines=16> */
.L_x_17048:
[----:B------:R-:W-:Y:S05]  /*8a90*/  BSYNC B3 ;  /* 0x0000000000037941 */ /* 0x000fea0003800000 */
.L_x_17047:
        /* <DEDUP_REMOVED lines=42> */
.L_x_17046:
[----:B------:R-:W-:Y:S05]  /*8d40*/  BSYNC B2 ;  /* 0x0000000000027941 */ /* 0x000fea0003800000 */
.L_x_17045:
        /* <DEDUP_REMOVED lines=21> */
.L_x_17050:
[----:B------:R-:W-:Y:S02]  /*8ea0*/  MOV R94, R16 ;  /* 0x00000010005e7202 */ /* 0x000fe40000000f00 */
.L_x_17051:
[----:B------:R-:W-:Y:S05]  /*8eb0*/  BSYNC B2 ;  /* 0x0000000000027941 */ /* 0x000fea0003800000 */
.L_x_17049:
        /* <DEDUP_REMOVED lines=16> */
.L_x_17055:
[----:B------:R-:W-:Y:S05]  /*8fc0*/  BSYNC B3 ;  /* 0x0000000000037941 */ /* 0x000fea0003800000 */
.L_x_17054:
        /* <DEDUP_REMOVED lines=42> */
.L_x_17053:
[----:B------:R-:W-:Y:S05]  /*9270*/  BSYNC B2 ;  /* 0x0000000000027941 */ /* 0x000fea0003800000 */
.L_x_17052:
        /* <DEDUP_REMOVED lines=21> */
.L_x_17057:
[----:B------:R-:W-:Y:S02]  /*93d0*/  IMAD.MOV.U32 R94, RZ, RZ, R16 ;  /* 0x000000ffff5e7224 */ /* 0x000fe400078e0010 */
.L_x_17058:
[----:B------:R-:W-:Y:S05]  /*93e0*/  BSYNC B2 ;  /* 0x0000000000027941 */ /* 0x000fea0003800000 */
.L_x_17056:
        /* <DEDUP_REMOVED lines=19> */
.L_x_17062:
[----:B------:R-:W-:Y:S05]  /*9520*/  BSYNC B3 ;  /* 0x0000000000037941 */ /* 0x000fea0003800000 */
.L_x_17061:
        /* <DEDUP_REMOVED lines=42> */
.L_x_17060:
[----:B------:R-:W-:Y:S05]  /*97d0*/  BSYNC B2 ;  /* 0x0000000000027941 */ /* 0x000fea0003800000 */
.L_x_17059:
        /* <DEDUP_REMOVED lines=38> */
.L_x_17006:
[----:B------:R-:W-:Y:S05]  /*9a40*/  BSYNC B1 ;  /* 0x0000000000017941 */ /* 0x000fea0003800000 */
.L_x_17005:
        /* <DEDUP_REMOVED lines=23> */
.L_x_17066:
[----:B------:R-:W-:Y:S02]  /*9bc0*/  IMAD.MOV.U32 R7, RZ, RZ, R16 ;  /* 0x000000ffff077224 */ /* 0x000fe400078e0010 */
.L_x_17067:
[----:B------:R-:W-:Y:S05]  /*9bd0*/  BSYNC B2 ;  /* 0x0000000000027941 */ /* 0x000fea0003800000 */
.L_x_17065:
        /* <DEDUP_REMOVED lines=16> */
.L_x_17071:
[----:B------:R-:W-:Y:S05]  /*9ce0*/  BSYNC B3 ;  /* 0x0000000000037941 */ /* 0x000fea0003800000 */
.L_x_17070:
        /* <DEDUP_REMOVED lines=42> */
.L_x_17069:
[----:B------:R-:W-:Y:S05]  /*9f90*/  BSYNC B2 ;  /* 0x0000000000027941 */ /* 0x000fea0003800000 */
.L_x_17068:
        /* <DEDUP_REMOVED lines=24> */
.L_x_17073:
[----:B------:R-:W-:Y:S02]  /*a120*/  IMAD.MOV.U32 R50, RZ, RZ, R16 ;  /* 0x000000ffff327224 */ /* 0x000fe400078e0010 */
.L_x_17074:
[----:B------:R-:W-:Y:S05]  /*a130*/  BSYNC B2 ;  /* 0x0000000000027941 */ /* 0x000fea0003800000 */
.L_x_17072:
        /* <DEDUP_REMOVED lines=16> */
.L_x_17078:
[----:B------:R-:W-:Y:S05]  /*a240*/  BSYNC B3 ;  /* 0x0000000000037941 */ /* 0x000fea0003800000 */
.L_x_17077:
        /* <DEDUP_REMOVED lines=42> */
.L_x_17076:
[----:B------:R-:W-:Y:S05]  /*a4f0*/  BSYNC B2 ;  /* 0x0000000000027941 */ /* 0x000fea0003800000 */
.L_x_17075:
        /* <DEDUP_REMOVED lines=23> */
.L_x_17080:
[----:B------:R-:W-:Y:S02]  /*a670*/  IMAD.MOV.U32 R31, RZ, RZ, R16 ;  /* 0x000000ffff1f7224 */ /* 0x000fe400078e0010 */
.L_x_17081:
[----:B------:R-:W-:Y:S05]  /*a680*/  BSYNC B2 ;  /* 0x0000000000027941 */ /* 0x000fea0003800000 */
.L_x_17079:
        /* <DEDUP_REMOVED lines=16> */
.L_x_17085:
[----:B------:R-:W-:Y:S05]  /*a790*/  BSYNC B3 ;  /* 0x0000000000037941 */ /* 0x000fea0003800000 */
.L_x_17084:
        /* <DEDUP_REMOVED lines=42> */
.L_x_17083:
[----:B------:R-:W-:Y:S05]  /*aa40*/  BSYNC B2 ;  /* 0x0000000000027941 */ /* 0x000fea0003800000 */
.L_x_17082:
        /* <DEDUP_REMOVED lines=21> */
.L_x_17087:
[----:B------:R-:W-:Y:S02]  /*aba0*/  IMAD.MOV.U32 R92, RZ, RZ, R16 ;  /* 0x000000ffff5c7224 */ /* 0x000fe400078e0010 */
.L_x_17088:
[----:B------:R-:W-:Y:S05]  /*abb0*/  BSYNC B2 ;  /* 0x0000000000027941 */ /* 0x000fea0003800000 */
.L_x_17086:
        /* <DEDUP_REMOVED lines=16> */
.L_x_17092:
[----:B------:R-:W-:Y:S05]  /*acc0*/  BSYNC B3 ;  /* 0x0000000000037941 */ /* 0x000fea0003800000 */
.L_x_17091:
        /* <DEDUP_REMOVED lines=42> */
.L_x_17090:
[----:B------:R-:W-:Y:S05]  /*af70*/  BSYNC B2 ;  /* 0x0000000000027941 */ /* 0x000fea0003800000 */
.L_x_17089:
        /* <DEDUP_REMOVED lines=21> */
.L_x_17094:
[----:B------:R-:W-:Y:S02]  /*b0d0*/  IMAD.MOV.U32 R51, RZ, RZ, R16 ;  /* 0x000000ffff337224 */ /* 0x000fe400078e0010 */
.L_x_17095:
[----:B------:R-:W-:Y:S05]  /*b0e0*/  BSYNC B2 ;  /* 0x0000000000027941 */ /* 0x000fea0003800000 */
.L_x_17093:
        /* <DEDUP_REMOVED lines=16> */
.L_x_17099:
[----:B------:R-:W-:Y:S05]  /*b1f0*/  BSYNC B3 ;  /* 0x0000000000037941 */ /* 0x000fea0003800000 */
.L_x_17098:
        /* <DEDUP_REMOVED lines=42> */
.L_x_17097:
[----:B------:R-:W-:Y:S05]  /*b4a0*/  BSYNC B2 ;  /* 0x0000000000027941 */ /* 0x000fea0003800000 */
.L_x_17096:
        /* <DEDUP_REMOVED lines=21> */
.L_x_17101:
[----:B------:R-:W-:Y:S02]  /*b600*/  IMAD.MOV.U32 R114, RZ, RZ, R16 ;  /* 0x000000ffff727224 */ /* 0x000fe400078e0010 */
.L_x_17102:
[----:B------:R-:W-:Y:S05]  /*b610*/  BSYNC B2 ;  /* 0x0000000000027941 */ /* 0x000fea0003800000 */
.L_x_17100:
        /* <DEDUP_REMOVED lines=16> */
.L_x_17106:
[----:B------:R-:W-:Y:S05]  /*b720*/  BSYNC B3 ;  /* 0x0000000000037941 */ /* 0x000fea0003800000 */
.L_x_17105:
        /* <DEDUP_REMOVED lines=42> */
.L_x_17104:
[----:B------:R-:W-:Y:S05]  /*b9d0*/  BSYNC B2 ;  /* 0x0000000000027941 */ /* 0x000fea0003800000 */
.L_x_17103:
        /* <DEDUP_REMOVED lines=21> */
.L_x_17108:
[----:B------:R-:W-:Y:S02]  /*bb30*/  IMAD.MOV.U32 R94, RZ, RZ, R16 ;  /* 0x000000ffff5e7224 */ /* 0x000fe400078e0010 */
.L_x_17109:
[----:B------:R-:W-:Y:S05]  /*bb40*/  BSYNC B2 ;  /* 0x0000000000027941 */ /* 0x000fea0003800000 */
.L_x_17107:
        /* <DEDUP_REMOVED lines=16> */
.L_x_17113:
[----:B------:R-:W-:Y:S05]  /*bc50*/  BSYNC B3 ;  /* 0x0000000000037941 */ /* 0x000fea0003800000 */
.L_x_17112:
        /* <DEDUP_REMOVED lines=42> */
.L_x_17111:
[----:B------:R-:W-:Y:S05]  /*bf00*/  BSYNC B2 ;  /* 0x0000000000027941 */ /* 0x000fea0003800000 */
.L_x_17110:
        /* <DEDUP_REMOVED lines=21> */
.L_x_17115:
[----:B------:R-:W-:Y:S02]  /*c060*/  IMAD.MOV.U32 R94, RZ, RZ, R16 ;  /* 0x000000ffff5e7224 */ /* 0x000fe400078e0010 */
.L_x_17116:
[----:B------:R-:W-:Y:S05]  /*c070*/  BSYNC B2 ;  /* 0x0000000000027941 */ /* 0x000fea0003800000 */
.L_x_17114:
        /* <DEDUP_REMOVED lines=19> */
.L_x_17120:
[----:B------:R-:W-:Y:S05]  /*c1b0*/  BSYNC B3 ;  /* 0x0000000000037941 */ /* 0x000fea0003800000 */
.L_x_17119:
        /* <DEDUP_REMOVED lines=42> */
.L_x_17118:
[----:B------:R-:W-:Y:S05]  /*c460*/  BSYNC B2 ;  /* 0x0000000000027941 */ /* 0x000fea0003800000 */
.L_x_17117:
        /* <DEDUP_REMOVED lines=38> */
.L_x_17064:
[----:B------:R-:W-:Y:S05]  /*c6d0*/  BSYNC B1 ;  /* 0x0000000000017941 */ /* 0x000fea0003800000 */
.L_x_17063:
        /* <DEDUP_REMOVED lines=23> */
.L_x_17124:
[----:B------:R-:W-:Y:S02]  /*c850*/  IMAD.MOV.U32 R6, RZ, RZ, R16 ;  /* 0x000000ffff067224 */ /* 0x000fe400078e0010 */
.L_x_17125:
[----:B------:R-:W-:Y:S05]  /*c860*/  BSYNC B2 ;  /* 0x0000000000027941 */ /* 0x000fea0003800000 */
.L_x_17123:
        /* <DEDUP_REMOVED lines=16> */
.L_x_17129:
[----:B------:R-:W-:Y:S05]  /*c970*/  BSYNC B3 ;  /* 0x0000000000037941 */ /* 0x000fea0003800000 */
.L_x_17128:
        /* <DEDUP_REMOVED lines=42> */
.L_x_17127:
[----:B------:R-:W-:Y:S05]  /*cc20*/  BSYNC B2 ;  /* 0x0000000000027941 */ /* 0x000fea0003800000 */
.L_x_17126:
        /* <DEDUP_REMOVED lines=24> */
.L_x_17131:
[----:B------:R-:W-:Y:S02]  /*cdb0*/  IMAD.MOV.U32 R96, RZ, RZ, R16 ;  /* 0x000000ffff607224 */ /* 0x000fe400078e0010 */
.L_x_17132:
[----:B------:R-:W-:Y:S05]  /*cdc0*/  BSYNC B2 ;  /* 0x0000000000027941 */ /* 0x000fea0003800000 */
.L_x_17130:
        /* <DEDUP_REMOVED lines=16> */
.L_x_17136:
[----:B------:R-:W-:Y:S05]  /*ced0*/  BSYNC B3 ;  /* 0x0000000000037941 */ /* 0x000fea0003800000 */
.L_x_17135:
        /* <DEDUP_REMOVED lines=42> */
.L_x_17134:
[----:B------:R-:W-:Y:S05]  /*d180*/  BSYNC B2 ;  /* 0x0000000000027941 */ /* 0x000fea0003800000 */
.L_x_17133:
        /* <DEDUP_REMOVED lines=23> */
.L_x_17138:
[----:B------:R-:W-:Y:S02]  /*d300*/  IMAD.MOV.U32 R33, RZ, RZ, R16 ;  /* 0x000000ffff217224 */ /* 0x000fe400078e0010 */
.L_x_17139:
[----:B------:R-:W-:Y:S05]  /*d310*/  BSYNC B2 ;  /* 0x0000000000027941 */ /* 0x000fea0003800000 */
.L_x_17137:
        /* <DEDUP_REMOVED lines=16> */
.L_x_17143:
[----:B------:R-:W-:Y:S05]  /*d420*/  BSYNC B3 ;  /* 0x0000000000037941 */ /* 0x000fea0003800000 */
.L_x_17142:
        /* <DEDUP_REMOVED lines=42> */
.L_x_17141:
[----:B------:R-:W-:Y:S05]  /*d6d0*/  BSYNC B2 ;  /* 0x0000000000027941 */ /* 0x000fea0003800000 */
.L_x_17140:
        /* <DEDUP_REMOVED lines=21> */
.L_x_17145:
[----:B------:R-:W-:Y:S02]  /*d830*/  IMAD.MOV.U32 R92, RZ, RZ, R16 ;  /* 0x000000ffff5c7224 */ /* 0x000fe400078e0010 */
.L_x_17146:
[----:B------:R-:W-:Y:S05]  /*d840*/  BSYNC B2 ;  /* 0x0000000000027941 */ /* 0x000fea0003800000 */
.L_x_17144:
        /* <DEDUP_REMOVED lines=16> */
.L_x_17150:
[----:B------:R-:W-:Y:S05]  /*d950*/  BSYNC B3 ;  /* 0x0000000000037941 */ /* 0x000fea0003800000 */
.L_x_17149:
        /* <DEDUP_REMOVED lines=42> */
.L_x_17148:
[----:B------:R-:W-:Y:S05]  /*dc00*/  BSYNC B2 ;  /* 0x0000000000027941 */ /* 0x000fea0003800000 */
.L_x_17147:
        /* <DEDUP_REMOVED lines=21> */
.L_x_17152:
[----:B------:R-:W-:Y:S02]  /*dd60*/  IMAD.MOV.U32 R97, RZ, RZ, R16 ;  /* 0x000000ffff617224 */ /* 0x000fe400078e0010 */
.L_x_17153:
[----:B------:R-:W-:Y:S05]  /*dd70*/  BSYNC B2 ;  /* 0x0000000000027941 */ /* 0x000fea0003800000 */
.L_x_17151:
        /* <DEDUP_REMOVED lines=16> */
.L_x_17157:
[----:B------:R-:W-:Y:S05]  /*de80*/  BSYNC B3 ;  /* 0x0000000000037941 */ /* 0x000fea0003800000 */
.L_x_17156:
        /* <DEDUP_REMOVED lines=42> */
.L_x_17155:
[----:B------:R-:W-:Y:S05]  /*e130*/  BSYNC B2 ;  /* 0x0000000000027941 */ /* 0x000fea0003800000 */
.L_x_17154:
        /* <DEDUP_REMOVED lines=21> */
.L_x_17159:
[----:B------:R-:W-:Y:S02]  /*e290*/  IMAD.MOV.U32 R116, RZ, RZ, R16 ;  /* 0x000000ffff747224 */ /* 0x000fe400078e0010 */
.L_x_17160:
[----:B------:R-:W-:Y:S05]  /*e2a0*/  BSYNC B2 ;  /* 0x0000000000027941 */ /* 0x000fea0003800000 */
.L_x_17158:
        /* <DEDUP_REMOVED lines=16> */
.L_x_17164:
[----:B------:R-:W-:Y:S05]  /*e3b0*/  BSYNC B3 ;  /* 0x0000000000037941 */ /* 0x000fea0003800000 */
.L_x_17163:
        /* <DEDUP_REMOVED lines=42> */
.L_x_17162:
[----:B------:R-:W-:Y:S05]  /*e660*/  BSYNC B2 ;  /* 0x0000000000027941 */ /* 0x000fea0003800000 */
.L_x_17161:
        /* <DEDUP_REMOVED lines=21> */
.L_x_17166:
[----:B------:R-:W-:Y:S02]  /*e7c0*/  IMAD.MOV.U32 R94, RZ, RZ, R16 ;  /* 0x000000ffff5e7224 */ /* 0x000fe400078e0010 */
.L_x_17167:
[----:B------:R-:W-:Y:S05]  /*e7d0*/  BSYNC B2 ;  /* 0x0000000000027941 */ /* 0x000fea0003800000 */
.L_x_17165:
        /* <DEDUP_REMOVED lines=16> */
.L_x_17171:
[----:B------:R-:W-:Y:S05]  /*e8e0*/  BSYNC B3 ;  /* 0x0000000000037941 */ /* 0x000fea0003800000 */
.L_x_17170:
        /* <DEDUP_REMOVED lines=42> */
.L_x_17169:
[----:B------:R-:W-:Y:S05]  /*eb90*/  BSYNC B2 ;  /* 0x0000000000027941 */ /* 0x000fea0003800000 */
.L_x_17168:
        /* <DEDUP_REMOVED lines=21> */
.L_x_17173:
[----:B------:R-:W-:Y:S02]  /*ecf0*/  IMAD.MOV.U32 R94, RZ, RZ, R16 ;  /* 0x000000ffff5e7224 */ /* 0x000fe400078e0010 */
.L_x_17174:
[----:B------:R-:W-:Y:S05]  /*ed00*/  BSYNC B2 ;  /* 0x0000000000027941 */ /* 0x000fea0003800000 */
.L_x_17172:
        /* <DEDUP_REMOVED lines=19> */
.L_x_17178:
[----:B------:R-:W-:Y:S05]  /*ee40*/  BSYNC B3 ;  /* 0x0000000000037941 */ /* 0x000fea0003800000 */
.L_x_17177:
        /* <DEDUP_REMOVED lines=42> */
.L_x_17176:
[----:B------:R-:W-:Y:S05]  /*f0f0*/  BSYNC B2 ;  /* 0x0000000000027941 */ /* 0x000fea0003800000 */
.L_x_17175:
        /* <DEDUP_REMOVED lines=38> */
.L_x_17122:
[----:B------:R-:W-:Y:S05]  /*f360*/  BSYNC B1 ;  /* 0x0000000000017941 */ /* 0x000fea0003800000 */
.L_x_17121:
        /* <DEDUP_REMOVED lines=23> */
.L_x_17182:
[----:B------:R-:W-:Y:S02]  /*f4e0*/  IMAD.MOV.U32 R5, RZ, RZ, R16 ;  /* 0x000000ffff057224 */ /* 0x000fe400078e0010 */
.L_x_17183:
[----:B------:R-:W-:Y:S05]  /*f4f0*/  BSYNC B2 ;  /* 0x0000000000027941 */ /* 0x000fea0003800000 */
.L_x_17181:
        /* <DEDUP_REMOVED lines=16> */
.L_x_17187:
[----:B------:R-:W-:Y:S05]  /*f600*/  BSYNC B3 ;  /* 0x0000000000037941 */ /* 0x000fea0003800000 */
.L_x_17186:
        /* <DEDUP_REMOVED lines=42> */
.L_x_17185:
[----:B------:R-:W-:Y:S05]  /*f8b0*/  BSYNC B2 ;  /* 0x0000000000027941 */ /* 0x000fea0003800000 */
.L_x_17184:
        /* <DEDUP_REMOVED lines=24> */
.L_x_17189:
[----:B------:R-:W-:Y:S02]  /*fa40*/  IMAD.MOV.U32 R98, RZ, RZ, R16 ;  /* 0x000000ffff627224 */ /* 0x000fe400078e0010 */
.L_x_17190:
[----:B------:R-:W-:Y:S05]  /*fa50*/  BSYNC B2 ;  /* 0x0000000000027941 */ /* 0x000fea0003800000 */
.L_x_17188:
        /* <DEDUP_REMOVED lines=16> */
.L_x_17194:
[----:B------:R-:W-:Y:S05]  /*fb60*/  BSYNC B3 ;  /* 0x0000000000037941 */ /* 0x000fea0003800000 */
.L_x_17193:
        /* <DEDUP_REMOVED lines=42> */
.L_x_17192:
[----:B------:R-:W-:Y:S05]  /*fe10*/  BSYNC B2 ;  /* 0x0000000000027941 */ /* 0x000fea0003800000 */
.L_x_17191:
        /* <DEDUP_REMOVED lines=23> */
.L_x_17196:
[----:B------:R-:W-:Y:S02]  /*ff90*/  IMAD.MOV.U32 R35, RZ, RZ, R16 ;  /* 0x000000ffff237224 */ /* 0x000fe400078e0010 */
.L_x_17197:
[----:B------:R-:W-:Y:S05]  /*ffa0*/  BSYNC B2 ;  /* 0x0000000000027941 */ /* 0x000fea0003800000 */
.L_x_17195:
        /* <DEDUP_REMOVED lines=16> */
.L_x_17201:
[----:B------:R-:W-:Y:S05]  /*100b0*/  BSYNC B3 ;  /* 0x0000000000037941 */ /* 0x000fea0003800000 */
.L_x_17200:
        /* <DEDUP_REMOVED lines=42> */
.L_x_17199:
[----:B------:R-:W-:Y:S05]  /*10360*/  BSYNC B2 ;  /* 0x0000000000027941 */ /* 0x000fea0003800000 */
.L_x_17198:
        /* <DEDUP_REMOVED lines=21> */
.L_x_17203:
[----:B------:R-:W-:Y:S02]  /*104c0*/  IMAD.MOV.U32 R92, RZ, RZ, R16 ;  /* 0x000000ffff5c7224 */ /* 0x000fe400078e0010 */
.L_x_17204:
[----:B------:R-:W-:Y:S05]  /*104d0*/  BSYNC B2 ;  /* 0x0000000000027941 */ /* 0x000fea0003800000 */
.L_x_17202:
        /* <DEDUP_REMOVED lines=16> */
.L_x_17208:
[----:B------:R-:W-:Y:S05]  /*105e0*/  BSYNC B3 ;  /* 0x0000000000037941 */ /* 0x000fea0003800000 */
.L_x_17207:
        /* <DEDUP_REMOVED lines=42> */
.L_x_17206:
[----:B------:R-:W-:Y:S05]  /*10890*/  BSYNC B2 ;  /* 0x0000000000027941 */ /* 0x000fea0003800000 */
.L_x_17205:
        /* <DEDUP_REMOVED lines=21> */
.L_x_17210:
[----:B------:R-:W-:Y:S02]  /*109f0*/  IMAD.MOV.U32 R99, RZ, RZ, R16 ;  /* 0x000000ffff637224 */ /* 0x000fe400078e0010 */
.L_x_17211:
[----:B------:R-:W-:Y:S05]  /*10a00*/  BSYNC B2 ;  /* 0x0000000000027941 */ /* 0x000fea0003800000 */
.L_x_17209:
        /* <DEDUP_REMOVED lines=16> */
.L_x_17215:
[----:B------:R-:W-:Y:S05]  /*10b10*/  BSYNC B3 ;  /* 0x0000000000037941 */ /* 0x000fea0003800000 */
.L_x_17214:
        /* <DEDUP_REMOVED lines=42> */
.L_x_17213:
[----:B------:R-:W-:Y:S05]  /*10dc0*/  BSYNC B2 ;  /* 0x0000000000027941 */ /* 0x000fea0003800000 */
.L_x_17212:
        /* <DEDUP_REMOVED lines=21> */
.L_x_17217:
[----:B------:R-:W-:Y:S02]  /*10f20*/  IMAD.MOV.U32 R118, RZ, RZ, R16 ;  /* 0x000000ffff767224 */ /* 0x000fe400078e0010 */
.L_x_17218:
[----:B------:R-:W-:Y:S05]  /*10f30*/  BSYNC B2 ;  /* 0x0000000000027941 */ /* 0x000fea0003800000 */
.L_x_17216:
        /* <DEDUP_REMOVED lines=16> */
.L_x_17222:
[----:B------:R-:W-:Y:S05]  /*11040*/  BSYNC B3 ;  /* 0x0000000000037941 */ /* 0x000fea0003800000 */
.L_x_17221:
        /* <DEDUP_REMOVED lines=42> */
.L_x_17220:
[----:B------:R-:W-:Y:S05]  /*112f0*/  BSYNC B2 ;  /* 0x0000000000027941 */ /* 0x000fea0003800000 */
.L_x_17219:
        /* <DEDUP_REMOVED lines=21> */
.L_x_17224:
[----:B------:R-:W-:Y:S02]  /*11450*/  IMAD.MOV.U32 R94, RZ, RZ, R16 ;  /* 0x000000ffff5e7224 */ /* 0x000fe400078e0010 */
.L_x_17225:
[----:B------:R-:W-:Y:S05]  /*11460*/  BSYNC B2 ;  /* 0x0000000000027941 */ /* 0x000fea0003800000 */
.L_x_17223:
        /* <DEDUP_REMOVED lines=16> */
.L_x_17229:
[----:B------:R-:W-:Y:S05]  /*11570*/  BSYNC B3 ;  /* 0x0000000000037941 */ /* 0x000fea0003800000 */
.L_x_17228:
        /* <DEDUP_REMOVED lines=42> */
.L_x_17227:
[----:B------:R-:W-:Y:S05]  /*11820*/  BSYNC B2 ;  /* 0x0000000000027941 */ /* 0x000fea0003800000 */
.L_x_17226:
        /* <DEDUP_REMOVED lines=21> */
.L_x_17231:
[----:B------:R-:W-:Y:S02]  /*11980*/  IMAD.MOV.U32 R94, RZ, RZ, R16 ;  /* 0x000000ffff5e7224 */ /* 0x000fe400078e0010 */
.L_x_17232:
[----:B------:R-:W-:Y:S05]  /*11990*/  BSYNC B2 ;  /* 0x0000000000027941 */ /* 0x000fea0003800000 */
.L_x_17230:
        /* <DEDUP_REMOVED lines=19> */
.L_x_17236:
[----:B------:R-:W-:Y:S05]  /*11ad0*/  BSYNC B3 ;  /* 0x0000000000037941 */ /* 0x000fea0003800000 */
.L_x_17235:
        /* <DEDUP_REMOVED lines=42> */
.L_x_17234:
[----:B------:R-:W-:Y:S05]  /*11d80*/  BSYNC B2 ;  /* 0x0000000000027941 */ /* 0x000fea0003800000 */
.L_x_17233:
        /* <DEDUP_REMOVED lines=38> */
.L_x_17180:
[----:B------:R-:W-:Y:S05]  /*11ff0*/  BSYNC B1 ;  /* 0x0000000000017941 */ /* 0x000fea0003800000 */
.L_x_17179:
        /* <DEDUP_REMOVED lines=23> */
.L_x_17240:
[----:B------:R-:W-:Y:S02]  /*12170*/  IMAD.MOV.U32 R4, RZ, RZ, R16 ;  /* 0x000000ffff047224 */ /* 0x000fe400078e0010 */
.L_x_17241:
[----:B------:R-:W-:Y:S05]  /*12180*/  BSYNC B2 ;  /* 0x0000000000027941 */ /* 0x000fea0003800000 */
.L_x_17239:
        /* <DEDUP_REMOVED lines=16> */
.L_x_17245:
[----:B------:R-:W-:Y:S05]  /*12290*/  BSYNC B3 ;  /* 0x0000000000037941 */ /* 0x000fea0003800000 */
.L_x_17244:
        /* <DEDUP_REMOVED lines=42> */
.L_x_17243:
[----:B------:R-:W-:Y:S05]  /*12540*/  BSYNC B2 ;  /* 0x0000000000027941 */ /* 0x000fea0003800000 */
.L_x_17242:
        /* <DEDUP_REMOVED lines=24> */
.L_x_17247:
[----:B------:R-:W-:Y:S02]  /*126d0*/  IMAD.MOV.U32 R100, RZ, RZ, R16 ;  /* 0x000000ffff647224 */ /* 0x000fe400078e0010 */
.L_x_17248:
[----:B------:R-:W-:Y:S05]  /*126e0*/  BSYNC B2 ;  /* 0x0000000000027941 */ /* 0x000fea0003800000 */
.L_x_17246:
        /* <DEDUP_REMOVED lines=16> */
.L_x_17252:
[----:B------:R-:W-:Y:S05]  /*127f0*/  BSYNC B3 ;  /* 0x0000000000037941 */ /* 0x000fea0003800000 */
.L_x_17251:
        /* <DEDUP_REMOVED lines=42> */
.L_x_17250:
[----:B------:R-:W-:Y:S05]  /*12aa0*/  BSYNC B2 ;  /* 0x0000000000027941 */ /* 0x000fea0003800000 */
.L_x_17249:
        /* <DEDUP_REMOVED lines=23> */
.L_x_17254:
[----:B------:R-:W-:Y:S02]  /*12c20*/  IMAD.MOV.U32 R37, RZ, RZ, R16 ;  /* 0x000000ffff257224 */ /* 0x000fe400078e0010 */
.L_x_17255:
[----:B------:R-:W-:Y:S05]  /*12c30*/  BSYNC B2 ;  /* 0x0000000000027941 */ /* 0x000fea0003800000 */
.L_x_17253:
        /* <DEDUP_REMOVED lines=16> */
.L_x_17259:
[----:B------:R-:W-:Y:S05]  /*12d40*/  BSYNC B3 ;  /* 0x0000000000037941 */ /* 0x000fea0003800000 */
.L_x_17258:
        /* <DEDUP_REMOVED lines=42> */
.L_x_17257:
[----:B------:R-:W-:Y:S05]  /*12ff0*/  BSYNC B2 ;  /* 0x0000000000027941 */ /* 0x000fea0003800000 */
.L_x_17256:
        /* <DEDUP_REMOVED lines=21> */
.L_x_17261:
[----:B------:R-:W-:Y:S02]  /*13150*/  MOV R92, R16 ;  /* 0x00000010005c7202 */ /* 0x000fe40000000f00 */
.L_x_17262:
[----:B------:R-:W-:Y:S05]  /*13160*/  BSYNC B2 ;  /* 0x0000000000027941 */ /* 0x000fea0003800000 */
.L_x_17260:
        /* <DEDUP_REMOVED lines=16> */
.L_x_17266:
[----:B------:R-:W-:Y:S05]  /*13270*/  BSYNC B3 ;  /* 0x0000000000037941 */ /* 0x000fea0003800000 */
.L_x_17265:
        /* <DEDUP_REMOVED lines=42> */
.L_x_17264:
[----:B------:R-:W-:Y:S05]  /*13520*/  BSYNC B2 ;  /* 0x0000000000027941 */ /* 0x000fea0003800000 */
.L_x_17263:
        /* <DEDUP_REMOVED lines=21> */
.L_x_17268:
[----:B------:R-:W-:Y:S02]  /*13680*/  IMAD.MOV.U32 R101, RZ, RZ, R16 ;  /* 0x000000ffff657224 */ /* 0x000fe400078e0010 */
.L_x_17269:
[----:B------:R-:W-:Y:S05]  /*13690*/  BSYNC B2 ;  /* 0x0000000000027941 */ /* 0x000fea0003800000 */
.L_x_17267:
        /* <DEDUP_REMOVED lines=16> */
.L_x_17273:
[----:B------:R-:W-:Y:S05]  /*137a0*/  BSYNC B3 ;  /* 0x0000000000037941 */ /* 0x000fea0003800000 */
.L_x_17272:
        /* <DEDUP_REMOVED lines=42> */
.L_x_17271:
[----:B------:R-:W-:Y:S05]  /*13a50*/  BSYNC B2 ;  /* 0x0000000000027941 */ /* 0x000fea0003800000 */
.L_x_17270:
        /* <DEDUP_REMOVED lines=21> */
.L_x_17275:
[----:B------:R-:W-:Y:S02]  /*13bb0*/  IMAD.MOV.U32 R120, RZ, RZ, R16 ;  /* 0x000000ffff787224 */ /* 0x000fe400078e0010 */
.L_x_17276:
[----:B------:R-:W-:Y:S05]  /*13bc0*/  BSYNC B2 ;  /* 0x0000000000027941 */ /* 0x000fea0003800000 */
.L_x_17274:
        /* <DEDUP_REMOVED lines=16> */
.L_x_17280:
[----:B------:R-:W-:Y:S05]  /*13cd0*/  BSYNC B3 ;  /* 0x0000000000037941 */ /* 0x000fea0003800000 */
.L_x_17279:
        /* <DEDUP_REMOVED lines=42> */
.L_x_17278:
[----:B------:R-:W-:Y:S05]  /*13f80*/  BSYNC B2 ;  /* 0x0000000000027941 */ /* 0x000fea0003800000 */
.L_x_17277:
        /* <DEDUP_REMOVED lines=21> */
.L_x_17282:
[----:B------:R-:W-:Y:S02]  /*140e0*/  IMAD.MOV.U32 R94, RZ, RZ, R16 ;  /* 0x000000ffff5e7224 */ /* 0x000fe400078e0010 */
.L_x_17283:
[----:B------:R-:W-:Y:S05]  /*140f0*/  BSYNC B2 ;  /* 0x0000000000027941 */ /* 0x000fea0003800000 */
.L_x_17281:
        /* <DEDUP_REMOVED lines=16> */
.L_x_17287:
[----:B------:R-:W-:Y:S05]  /*14200*/  BSYNC B3 ;  /* 0x0000000000037941 */ /* 0x000fea0003800000 */
.L_x_17286:
        /* <DEDUP_REMOVED lines=42> */
.L_x_17285:
[----:B------:R-:W-:Y:S05]  /*144b0*/  BSYNC B2 ;  /* 0x0000000000027941 */ /* 0x000fea0003800000 */
.L_x_17284:
        /* <DEDUP_REMOVED lines=21> */
.L_x_17289:
[----:B------:R-:W-:Y:S02]  /*14610*/  IMAD.MOV.U32 R94, RZ, RZ, R16 ;  /* 0x000000ffff5e7224 */ /* 0x000fe400078e0010 */
.L_x_17290:
[----:B------:R-:W-:Y:S05]  /*14620*/  BSYNC B2 ;  /* 0x0000000000027941 */ /* 0x000fea0003800000 */
.L_x_17288:
        /* <DEDUP_REMOVED lines=19> */
.L_x_17294:
[----:B------:R-:W-:Y:S05]  /*14760*/  BSYNC B3 ;  /* 0x0000000000037941 */ /* 0x000fea0003800000 */
.L_x_17293:
        /* <DEDUP_REMOVED lines=42> */
.L_x_17292:
[----:B------:R-:W-:Y:S05]  /*14a10*/  BSYNC B2 ;  /* 0x0000000000027941 */ /* 0x000fea0003800000 */
.L_x_17291:
        /* <DEDUP_REMOVED lines=38> */
.L_x_17238:
[----:B------:R-:W-:Y:S05]  /*14c80*/  BSYNC B1 ;  /* 0x0000000000017941 */ /* 0x000fea0003800000 */
.L_x_17237:
        /* <DEDUP_REMOVED lines=23> */
.L_x_17298:
[----:B------:R-:W-:Y:S02]  /*14e00*/  IMAD.MOV.U32 R3, RZ, RZ, R16 ;  /* 0x000000ffff037224 */ /* 0x000fe400078e0010 */
.L_x_17299:
[----:B------:R-:W-:Y:S05]  /*14e10*/  BSYNC B2 ;  /* 0x0000000000027941 */ /* 0x000fea0003800000 */
.L_x_17297:
        /* <DEDUP_REMOVED lines=16> */
.L_x_17303:
[----:B------:R-:W-:Y:S05]  /*14f20*/  BSYNC B3 ;  /* 0x0000000000037941 */ /* 0x000fea0003800000 */
.L_x_17302:
        /* <DEDUP_REMOVED lines=42> */
.L_x_17301:
[----:B------:R-:W-:Y:S05]  /*151d0*/  BSYNC B2 ;  /* 0x0000000000027941 */ /* 0x000fea0003800000 */
.L_x_17300:
        /* <DEDUP_REMOVED lines=24> */
.L_x_17305:
[----:B------:R-:W-:Y:S02]  /*15360*/  IMAD.MOV.U32 R102, RZ, RZ, R16 ;  /* 0x000000ffff667224 */ /* 0x000fe400078e0010 */
.L_x_17306:
[----:B------:R-:W-:Y:S05]  /*15370*/  BSYNC B2 ;  /* 0x0000000000027941 */ /* 0x000fea0003800000 */
.L_x_17304:
        /* <DEDUP_REMOVED lines=16> */
.L_x_17310:
[----:B------:R-:W-:Y:S05]  /*15480*/  BSYNC B3 ;  /* 0x0000000000037941 */ /* 0x000fea0003800000 */
.L_x_17309:
        /* <DEDUP_REMOVED lines=42> */
.L_x_17308:
[----:B------:R-:W-:Y:S05]  /*15730*/  BSYNC B2 ;  /* 0x0000000000027941 */ /* 0x000fea0003800000 */
.L_x_17307:
        /* <DEDUP_REMOVED lines=23> */
.L_x_17312:
[----:B------:R-:W-:Y:S02]  /*158b0*/  IMAD.MOV.U32 R39, RZ, RZ, R16 ;  /* 0x000000ffff277224 */ /* 0x000fe400078e0010 */
.L_x_17313:
[----:B------:R-:W-:Y:S05]  /*158c0*/  BSYNC B2 ;  /* 0x0000000000027941 */ /* 0x000fea0003800000 */
.L_x_17311:
        /* <DEDUP_REMOVED lines=16> */
.L_x_17317:
[----:B------:R-:W-:Y:S05]  /*159d0*/  BSYNC B3 ;  /* 0x0000000000037941 */ /* 0x000fea0003800000 */
.L_x_17316:
        /* <DEDUP_REMOVED lines=42> */
.L_x_17315:
[----:B------:R-:W-:Y:S05]  /*15c80*/  BSYNC B2 ;  /* 0x0000000000027941 */ /* 0x000fea0003800000 */
.L_x_17314:
        /* <DEDUP_REMOVED lines=21> */
.L_x_17319:
[----:B------:R-:W-:Y:S02]  /*15de0*/  IMAD.MOV.U32 R92, RZ, RZ, R16 ;  /* 0x000000ffff5c7224 */ /* 0x000fe400078e0010 */
.L_x_17320:
[----:B------:R-:W-:Y:S05]  /*15df0*/  BSYNC B2 ;  /* 0x0000000000027941 */ /* 0x000fea0003800000 */
.L_x_17318:
        /* <DEDUP_REMOVED lines=16> */
.L_x_17324:
[----:B------:R-:W-:Y:S05]  /*15f00*/  BSYNC B3 ;  /* 0x0000000000037941 */ /* 0x000fea0003800000 */
.L_x_17323:
        /* <DEDUP_REMOVED lines=42> */
.L_x_17322:
[----:B------:R-:W-:Y:S05]  /*161b0*/  BSYNC B2 ;  /* 0x0000000000027941 */ /* 0x000fea0003800000 */
.L_x_17321:
        /* <DEDUP_REMOVED lines=21> */
.L_x_17326:
[----:B------:R-:W-:Y:S02]  /*16310*/  IMAD.MOV.U32 R103, RZ, RZ, R16 ;  /* 0x000000ffff677224 */ /* 0x000fe400078e0010 */
.L_x_17327:
[----:B------:R-:W-:Y:S05]  /*16320*/  BSYNC B2 ;  /* 0x0000000000027941 */ /* 0x000fea0003800000 */
.L_x_17325:
        /* <DEDUP_REMOVED lines=16> */
.L_x_17331:
[----:B------:R-:W-:Y:S05]  /*16430*/  BSYNC B3 ;  /* 0x0000000000037941 */ /* 0x000fea0003800000 */
.L_x_17330:
        /* <DEDUP_REMOVED lines=42> */
.L_x_17329:
[----:B------:R-:W-:Y:S05]  /*166e0*/  BSYNC B2 ;  /* 0x0000000000027941 */ /* 0x000fea0003800000 */
.L_x_17328:
        /* <DEDUP_REMOVED lines=21> */
.L_x_17333:
[----:B------:R-:W-:Y:S02]  /*16840*/  IMAD.MOV.U32 R122, RZ, RZ, R16 ;  /* 0x000000ffff7a7224 */ /* 0x000fe400078e0010 */
.L_x_17334:
[----:B------:R-:W-:Y:S05]  /*16850*/  BSYNC B2 ;  /* 0x0000000000027941 */ /* 0x000fea0003800000 */
.L_x_17332:
        /* <DEDUP_REMOVED lines=16> */
.L_x_17338:
[----:B------:R-:W-:Y:S05]  /*16960*/  BSYNC B3 ;  /* 0x0000000000037941 */ /* 0x000fea0003800000 */
.L_x_17337:
        /* <DEDUP_REMOVED lines=42> */
.L_x_17336:
[----:B------:R-:W-:Y:S05]  /*16c10*/  BSYNC B2 ;  /* 0x0000000000027941 */ /* 0x000fea0003800000 */
.L_x_17335:
        /* <DEDUP_REMOVED lines=21> */
.L_x_17340:
[----:B------:R-:W-:Y:S02]  /*16d70*/  MOV R94, R16 ;  /* 0x00000010005e7202 */ /* 0x000fe40000000f00 */
.L_x_17341:
[----:B------:R-:W-:Y:S05]  /*16d80*/  BSYNC B2 ;  /* 0x0000000000027941 */ /* 0x000fea0003800000 */
.L_x_17339:
        /* <DEDUP_REMOVED lines=16> */
.L_x_17345:
[----:B------:R-:W-:Y:S05]  /*16e90*/  BSYNC B3 ;  /* 0x0000000000037941 */ /* 0x000fea0003800000 */
.L_x_17344:
        /* <DEDUP_REMOVED lines=42> */
.L_x_17343:
[----:B------:R-:W-:Y:S05]  /*17140*/  BSYNC B2 ;  /* 0x0000000000027941 */ /* 0x000fea0003800000 */
.L_x_17342:
        /* <DEDUP_REMOVED lines=21> */
.L_x_17347:
[----:B------:R-:W-:Y:S02]  /*172a0*/  IMAD.MOV.U32 R94, RZ, RZ, R16 ;  /* 0x000000ffff5e7224 */ /* 0x000fe400078e0010 */
.L_x_17348:
[----:B------:R-:W-:Y:S05]  /*172b0*/  BSYNC B2 ;  /* 0x0000000000027941 */ /* 0x000fea0003800000 */
.L_x_17346:
        /* <DEDUP_REMOVED lines=19> */
.L_x_17352:
[----:B------:R-:W-:Y:S05]  /*173f0*/  BSYNC B3 ;  /* 0x0000000000037941 */ /* 0x000fea0003800000 */
.L_x_17351:
        /* <DEDUP_REMOVED lines=42> */
.L_x_17350:
[----:B------:R-:W-:Y:S05]  /*176a0*/  BSYNC B2 ;  /* 0x0000000000027941 */ /* 0x000fea0003800000 */
.L_x_17349:
        /* <DEDUP_REMOVED lines=38> */
.L_x_17296:
[----:B------:R-:W-:Y:S05]  /*17910*/  BSYNC B1 ;  /* 0x0000000000017941 */ /* 0x000fea0003800000 */
.L_x_17295:
        /* <DEDUP_REMOVED lines=23> */
.L_x_17356:
[----:B------:R-:W-:Y:S02]  /*17a90*/  IMAD.MOV.U32 R2, RZ, RZ, R16 ;  /* 0x000000ffff027224 */ /* 0x000fe400078e0010 */
.L_x_17357:
[----:B------:R-:W-:Y:S05]  /*17aa0*/  BSYNC B2 ;  /* 0x0000000000027941 */ /* 0x000fea0003800000 */
.L_x_17355:
        /* <DEDUP_REMOVED lines=16> */
.L_x_17361:
[----:B------:R-:W-:Y:S05]  /*17bb0*/  BSYNC B3 ;  /* 0x0000000000037941 */ /* 0x000fea0003800000 */
.L_x_17360:
        /* <DEDUP_REMOVED lines=42> */
.L_x_17359:
[----:B------:R-:W-:Y:S05]  /*17e60*/  BSYNC B2 ;  /* 0x0000000000027941 */ /* 0x000fea0003800000 */
.L_x_17358:
        /* <DEDUP_REMOVED lines=24> */
.L_x_17363:
[----:B------:R-:W-:Y:S02]  /*17ff0*/  IMAD.MOV.U32 R104, RZ, RZ, R16 ;  /* 0x000000ffff687224 */ /* 0x000fe400078e0010 */
.L_x_17364:
[----:B------:R-:W-:Y:S05]  /*18000*/  BSYNC B2 ;  /* 0x0000000000027941 */ /* 0x000fea0003800000 */
.L_x_17362:
        /* <DEDUP_REMOVED lines=16> */
.L_x_17368:
[----:B------:R-:W-:Y:S05]  /*18110*/  BSYNC B3 ;  /* 0x0000000000037941 */ /* 0x000fea0003800000 */
.L_x_17367:
        /* <DEDUP_REMOVED lines=42> */
.L_x_17366:
[----:B------:R-:W-:Y:S05]  /*183c0*/  BSYNC B2 ;  /* 0x0000000000027941 */ /* 0x000fea0003800000 */
.L_x_17365:
        /* <DEDUP_REMOVED lines=23> */
.L_x_17370:
[----:B------:R-:W-:Y:S02]  /*18540*/  IMAD.MOV.U32 R41, RZ, RZ, R16 ;  /* 0x000000ffff297224 */ /* 0x000fe400078e0010 */
.L_x_17371:
[----:B------:R-:W-:Y:S05]  /*18550*/  BSYNC B2 ;  /* 0x0000000000027941 */ /* 0x000fea0003800000 */
.L_x_17369:
        /* <DEDUP_REMOVED lines=16> */
.L_x_17375:
[----:B------:R-:W-:Y:S05]  /*18660*/  BSYNC B3 ;  /* 0x0000000000037941 */ /* 0x000fea0003800000 */
.L_x_17374:
        /* <DEDUP_REMOVED lines=42> */
.L_x_17373:
[----:B------:R-:W-:Y:S05]  /*18910*/  BSYNC B2 ;  /* 0x0000000000027941 */ /* 0x000fea0003800000 */
.L_x_17372:
        /* <DEDUP_REMOVED lines=21> */
.L_x_17377:
[----:B------:R-:W-:Y:S02]  /*18a70*/  MOV R92, R16 ;  /* 0x00000010005c7202 */ /* 0x000fe40000000f00 */
.L_x_17378:
[----:B------:R-:W-:Y:S05]  /*18a80*/  BSYNC B2 ;  /* 0x0000000000027941 */ /* 0x000fea0003800000 */
.L_x_17376:
        /* <DEDUP_REMOVED lines=16> */
.L_x_17382:
[----:B------:R-:W-:Y:S05]  /*18b90*/  BSYNC B3 ;  /* 0x0000000000037941 */ /* 0x000fea0003800000 */
.L_x_17381:
        /* <DEDUP_REMOVED lines=42> */
.L_x_17380:
[----:B------:R-:W-:Y:S05]  /*18e40*/  BSYNC B2 ;  /* 0x0000000000027941 */ /* 0x000fea0003800000 */
.L_x_17379:
        /* <DEDUP_REMOVED lines=21> */
.L_x_17384:
[----:B------:R-:W-:Y:S02]  /*18fa0*/  IMAD.MOV.U32 R105, RZ, RZ, R16 ;  /* 0x000000ffff697224 */ /* 0x000fe400078e0010 */
.L_x_17385:
[----:B------:R-:W-:Y:S05]  /*18fb0*/  BSYNC B2 ;  /* 0x0000000000027941 */ /* 0x000fea0003800000 */
.L_x_17383:
        /* <DEDUP_REMOVED lines=16> */
.L_x_17389:
[----:B------:R-:W-:Y:S05]  /*190c0*/  BSYNC B3 ;  /* 0x0000000000037941 */ /* 0x000fea0003800000 */
.L_x_17388:
        /* <DEDUP_REMOVED lines=42> */
.L_x_17387:
[----:B------:R-:W-:Y:S05]  /*19370*/  BSYNC B2 ;  /* 0x0000000000027941 */ /* 0x000fea0003800000 */
.L_x_17386:
        /* <DEDUP_REMOVED lines=21> */
.L_x_17391:
[----:B------:R-:W-:Y:S02]  /*194d0*/  IMAD.MOV.U32 R124, RZ, RZ, R16 ;  /* 0x000000ffff7c7224 */ /* 0x000fe400078e0010 */
.L_x_17392:
[----:B------:R-:W-:Y:S05]  /*194e0*/  BSYNC B2 ;  /* 0x0000000000027941 */ /* 0x000fea0003800000 */
.L_x_17390:
        /* <DEDUP_REMOVED lines=16> */
.L_x_17396:
[----:B------:R-:W-:Y:S05]  /*195f0*/  BSYNC B3 ;  /* 0x0000000000037941 */ /* 0x000fea0003800000 */
.L_x_17395:
        /* <DEDUP_REMOVED lines=42> */
.L_x_17394:
[----:B------:R-:W-:Y:S05]  /*198a0*/  BSYNC B2 ;  /* 0x0000000000027941 */ /* 0x000fea0003800000 */
.L_x_17393:
        /* <DEDUP_REMOVED lines=21> */
.L_x_17398:
[----:B------:R-:W-:Y:S02]  /*19a00*/  IMAD.MOV.U32 R94, RZ, RZ, R16 ;  /* 0x000000ffff5e7224 */ /* 0x000fe400078e0010 */
.L_x_17399:
[----:B------:R-:W-:Y:S05]  /*19a10*/  BSYNC B2 ;  /* 0x0000000000027941 */ /* 0x000fea0003800000 */
.L_x_17397:
        /* <DEDUP_REMOVED lines=16> */
.L_x_17403:
[----:B------:R-:W-:Y:S05]  /*19b20*/  BSYNC B3 ;  /* 0x0000000000037941 */ /* 0x000fea0003800000 */
.L_x_17402:
        /* <DEDUP_REMOVED lines=42> */
.L_x_17401:
[----:B------:R-:W-:Y:S05]  /*19dd0*/  BSYNC B2 ;  /* 0x0000000000027941 */ /* 0x000fea0003800000 */
.L_x_17400:
        /* <DEDUP_REMOVED lines=21> */
.L_x_17405:
[----:B------:R-:W-:Y:S02]  /*19f30*/  IMAD.MOV.U32 R94, RZ, RZ, R16 ;  /* 0x000000ffff5e7224 */ /* 0x000fe400078e0010 */
.L_x_17406:
[----:B------:R-:W-:Y:S05]  /*19f40*/  BSYNC B2 ;  /* 0x0000000000027941 */ /* 0x000fea0003800000 */
.L_x_17404:
        /* <DEDUP_REMOVED lines=19> */
.L_x_17410:
[----:B------:R-:W-:Y:S05]  /*1a080*/  BSYNC B3 ;  /* 0x0000000000037941 */ /* 0x000fea0003800000 */
.L_x_17409:
        /* <DEDUP_REMOVED lines=42> */
.L_x_17408:
[----:B------:R-:W-:Y:S05]  /*1a330*/  BSYNC B2 ;  /* 0x0000000000027941 */ /* 0x000fea0003800000 */
.L_x_17407:
        /* <DEDUP_REMOVED lines=38> */
.L_x_17354:
[----:B------:R-:W-:Y:S05]  /*1a5a0*/  BSYNC B1 ;  /* 0x0000000000017941 */ /* 0x000fea0003800000 */
.L_x_17353:
        /* <DEDUP_REMOVED lines=23> */
.L_x_17414:
[----:B------:R-:W-:Y:S02]  /*1a720*/  IMAD.MOV.U32 R0, RZ, RZ, R16 ;  /* 0x000000ffff007224 */ /* 0x000fe400078e0010 */
.L_x_17415:
[----:B------:R-:W-:Y:S05]  /*1a730*/  BSYNC B2 ;  /* 0x0000000000027941 */ /* 0x000fea0003800000 */
.L_x_17413:
        /* <DEDUP_REMOVED lines=16> */
.L_x_17419:
[----:B------:R-:W-:Y:S05]  /*1a840*/  BSYNC B3 ;  /* 0x0000000000037941 */ /* 0x000fea0003800000 */
.L_x_17418:
        /* <DEDUP_REMOVED lines=42> */
.L_x_17417:
[----:B------:R-:W-:Y:S05]  /*1aaf0*/  BSYNC B2 ;  /* 0x0000000000027941 */ /* 0x000fea0003800000 */
.L_x_17416:
        /* <DEDUP_REMOVED lines=24> */
.L_x_17421:
[----:B------:R-:W-:Y:S02]  /*1ac80*/  IMAD.MOV.U32 R106, RZ, RZ, R16 ;  /* 0x000000ffff6a7224 */ /* 0x000fe400078e0010 */
.L_x_17422:
[----:B------:R-:W-:Y:S05]  /*1ac90*/  BSYNC B2 ;  /* 0x0000000000027941 */ /* 0x000fea0003800000 */
.L_x_17420:
        /* <DEDUP_REMOVED lines=16> */
.L_x_17426:
[----:B------:R-:W-:Y:S05]  /*1ada0*/  BSYNC B3 ;  /* 0x0000000000037941 */ /* 0x000fea0003800000 */
.L_x_17425:
        /* <DEDUP_REMOVED lines=42> */
.L_x_17424:
[----:B------:R-:W-:Y:S05]  /*1b050*/  BSYNC B2 ;  /* 0x0000000000027941 */ /* 0x000fea0003800000 */
.L_x_17423:
        /* <DEDUP_REMOVED lines=23> */
.L_x_17428:
[----:B------:R-:W-:Y:S02]  /*1b1d0*/  IMAD.MOV.U32 R43, RZ, RZ, R16 ;  /* 0x000000ffff2b7224 */ /* 0x000fe400078e0010 */
.L_x_17429:
[----:B------:R-:W-:Y:S05]  /*1b1e0*/  BSYNC B2 ;  /* 0x0000000000027941 */ /* 0x000fea0003800000 */
.L_x_17427:
        /* <DEDUP_REMOVED lines=16> */
.L_x_17433:
[----:B------:R-:W-:Y:S05]  /*1b2f0*/  BSYNC B3 ;  /* 0x0000000000037941 */ /* 0x000fea0003800000 */
.L_x_17432:
        /* <DEDUP_REMOVED lines=42> */
.L_x_17431:
[----:B------:R-:W-:Y:S05]  /*1b5a0*/  BSYNC B2 ;  /* 0x0000000000027941 */ /* 0x000fea0003800000 */
.L_x_17430:
        /* <DEDUP_REMOVED lines=21> */
.L_x_17435:
[----:B------:R-:W-:Y:S02]  /*1b700*/  IMAD.MOV.U32 R92, RZ, RZ, R16 ;  /* 0x000000ffff5c7224 */ /* 0x000fe400078e0010 */
.L_x_17436:
[----:B------:R-:W-:Y:S05]  /*1b710*/  BSYNC B2 ;  /* 0x0000000000027941 */ /* 0x000fea0003800000 */
.L_x_17434:
        /* <DEDUP_REMOVED lines=16> */
.L_x_17440:
[----:B------:R-:W-:Y:S05]  /*1b820*/  BSYNC B3 ;  /* 0x0000000000037941 */ /* 0x000fea0003800000 */
.L_x_17439:
        /* <DEDUP_REMOVED lines=42> */
.L_x_17438:
[----:B------:R-:W-:Y:S05]  /*1bad0*/  BSYNC B2 ;  /* 0x0000000000027941 */ /* 0x000fea0003800000 */
.L_x_17437:
        /* <DEDUP_REMOVED lines=21> */
.L_x_17442:
[----:B------:R-:W-:Y:S02]  /*1bc30*/  IMAD.MOV.U32 R107, RZ, RZ, R16 ;  /* 0x000000ffff6b7224 */ /* 0x000fe400078e0010 */
.L_x_17443:
[----:B------:R-:W-:Y:S05]  /*1bc40*/  BSYNC B2 ;  /* 0x0000000000027941 */ /* 0x000fea0003800000 */
.L_x_17441:
        /* <DEDUP_REMOVED lines=16> */
.L_x_17447:
[----:B------:R-:W-:Y:S05]  /*1bd50*/  BSYNC B3 ;  /* 0x0000000000037941 */ /* 0x000fea0003800000 */
.L_x_17446:
        /* <DEDUP_REMOVED lines=42> */
.L_x_17445:
[----:B------:R-:W-:Y:S05]  /*1c000*/  BSYNC B2 ;  /* 0x0000000000027941 */ /* 0x000fea0003800000 */
.L_x_17444:
        /* <DEDUP_REMOVED lines=21> */
.L_x_17449:
[----:B------:R-:W-:Y:S02]  /*1c160*/  IMAD.MOV.U32 R126, RZ, RZ, R16 ;  /* 0x000000ffff7e7224 */ /* 0x000fe400078e0010 */
.L_x_17450:
[----:B------:R-:W-:Y:S05]  /*1c170*/  BSYNC B2 ;  /* 0x0000000000027941 */ /* 0x000fea0003800000 */
.L_x_17448:
        /* <DEDUP_REMOVED lines=16> */
.L_x_17454:
[----:B------:R-:W-:Y:S05]  /*1c280*/  BSYNC B3 ;  /* 0x0000000000037941 */ /* 0x000fea0003800000 */
.L_x_17453:
        /* <DEDUP_REMOVED lines=42> */
.L_x_17452:
[----:B------:R-:W-:Y:S05]  /*1c530*/  BSYNC B2 ;  /* 0x0000000000027941 */ /* 0x000fea0003800000 */
.L_x_17451:
        /* <DEDUP_REMOVED lines=21> */
.L_x_17456:
[----:B------:R-:W-:Y:S02]  /*1c690*/  IMAD.MOV.U32 R94, RZ, RZ, R16 ;  /* 0x000000ffff5e7224 */ /* 0x000fe400078e0010 */
.L_x_17457:
[----:B------:R-:W-:Y:S05]  /*1c6a0*/  BSYNC B2 ;  /* 0x0000000000027941 */ /* 0x000fea0003800000 */
.L_x_17455:
        /* <DEDUP_REMOVED lines=16> */
.L_x_17461:
[----:B------:R-:W-:Y:S05]  /*1c7b0*/  BSYNC B3 ;  /* 0x0000000000037941 */ /* 0x000fea0003800000 */
.L_x_17460:
        /* <DEDUP_REMOVED lines=42> */
.L_x_17459:
[----:B------:R-:W-:Y:S05]  /*1ca60*/  BSYNC B2 ;  /* 0x0000000000027941 */ /* 0x000fea0003800000 */
.L_x_17458:
        /* <DEDUP_REMOVED lines=21> */
.L_x_17463:
[----:B------:R-:W-:Y:S02]  /*1cbc0*/  MOV R94, R16 ;  /* 0x00000010005e7202 */ /* 0x000fe40000000f00 */
.L_x_17464:
[----:B------:R-:W-:Y:S05]  /*1cbd0*/  BSYNC B2 ;  /* 0x0000000000027941 */ /* 0x000fea0003800000 */
.L_x_17462:
        /* <DEDUP_REMOVED lines=19> */
.L_x_17468:
[----:B------:R-:W-:Y:S05]  /*1cd10*/  BSYNC B3 ;  /* 0x0000000000037941 */ /* 0x000fea0003800000 */
.L_x_17467:
        /* <DEDUP_REMOVED lines=42> */
.L_x_17466:
[----:B------:R-:W-:Y:S05]  /*1cfc0*/  BSYNC B2 ;  /* 0x0000000000027941 */ /* 0x000fea0003800000 */
.L_x_17465:
        /* <DEDUP_REMOVED lines=32> */
[----:B------:R-:W-:Y:S02]  /*1d1d0*/  SEL R138, RZ, 0x1, P0 ;  /* 0x00000001ff8a7807 */ /* 0x000fe40000000000 */
[C---:B------:R-:W-:Y:S02]  /*1d1e0*/  LEA R94, P0, R139.reuse, c[0x0][0x190], 0x3 ;  /* 0x000064008b5e7a11 */ /* 0x040fe400078018ff */
[----:B------:R-:W-:Y:S02]  /*1d1f0*/  LOP3.LUT R92, R92, R138, RZ, 0xfc, !PT ;  /* 0x0000008a5c5c7212 */ /* 0x000fe400078efcff */
[----:B------:R-:W-:-:S05]  /*1d200*/  LEA.HI.X R95, R139, c[0x0][0x194], RZ, 0x3, P0 ;  /* 0x000065008b5f7a11 */ /* 0x000fca00000f1cff */
[----:B------:R0:W-:Y:S04]  /*1d210*/  STG.E.64 [R94.64], R92 ;  /* 0x0000005c5e007986 */ /* 0x0001e8000c101b06 */
.L_x_17412:
[----:B------:R-:W-:Y:S05]  /*1d220*/  BSYNC B1 ;  /* 0x0000000000017941 */ /* 0x000fea0003800000 */
.L_x_17411:
[----:B0-----:R-:W-:Y:S01]  /*1d230*/  FADD.FTZ R92, RZ, R10 ;  /* 0x0000000aff5c7221 */ /* 0x001fe20000010000 */
[C---:B------:R-:W-:Y:S02]  /*1d240*/  LOP3.LUT P0, RZ, R19.reuse, 0x8, RZ, 0xc0, !PT ;  /* 0x0000000813ff7812 */ /* 0x040fe4000780c0ff */
        /* <DEDUP_REMOVED lines=8> */
[----:B------:R-:W-:-:S02]  /*1d2d0*/  ISETP.GT.U32.AND P5, PT, R20, 0x13f, PT ;  /* 0x0000013f1400780c */ /* 0x000fc40003fa4070 */
[----:B------:R-:W-:Y:S01]  /*1d2e0*/  ISETP.NE.AND P6, PT, R158, RZ, PT ;  /* 0x000000ff9e00720c */ /* 0x000fe20003fc5270 */
[----:B------:R-:W-:-:S04]  /*1d2f0*/  FADD.FTZ R92, R45, R92 ;  /* 0x0000005c2d5c7221 */ /* 0x000fc80000010000 */
[----:B------:R-:W-:-:S04]  /*1d300*/  FADD.FTZ R92, R108, R92 ;  /* 0x0000005c6c5c7221 */ /* 0x000fc80000010000 */
        /* <DEDUP_REMOVED lines=86> */
.L_x_17493:
        /* <DEDUP_REMOVED lines=191> */
.L_x_17494:
[----:B------:R-:W-:Y:S01]  /*1e460*/  @!P6 IMAD.MOV.U32 R92, RZ, RZ, 0x4 ;  /* 0x00000004ff5ce424 */ /* 0x000fe200078e00ff */
[----:B------:R-:W-:Y:S01]  /*1e470*/  ISETP.NE.AND P0, PT, RZ, UR8, PT ;  /* 0x00000008ff007c0c */ /* 0x000fe2000bf05270 */
[----:B-1----:R-:W-:Y:S01]  /*1e480*/  FADD.FTZ R94, R94, R138 ;  /* 0x0000008a5e5e7221 */ /* 0x002fe20000010000 */
[----:B------:R-:W-:Y:S01]  /*1e490*/  LOP3.LUT P1, RZ, R19, 0x8, RZ, 0xc0, !PT ;  /* 0x0000000813ff7812 */ /* 0x000fe2000782c0ff */
[----:B------:R-:W-:Y:S01]  /*1e4a0*/  @!P6 IMAD.WIDE R92, R18, R92, c[0x0][0x1a0] ;  /* 0x00006800125ce625 */ /* 0x000fe200078e025c */
[----:B------:R-:W-:Y:S01]  /*1e4b0*/  BSSY B1, `(.L_x_17471) ;  /* 0x0000037000017945 */ /* 0x000fe20003800000 */
[----:B------:R-:W-:-:S03]  /*1e4c0*/  FSEL R157, R95, RZ, !P0 ;  /* 0x000000ff5f9d7208 */ /* 0x000fc60004000000 */
[----:B------:R1:W-:Y:S02]  /*1e4d0*/  @!P6 STG.E [R92.64], R95 ;  /* 0x0000005f5c00e986 */ /* 0x0003e4000c101906 */
[----:B-1----:R-:W-:-:S04]  /*1e4e0*/  IMAD.MOV.U32 R92, RZ, RZ, c[0x0][0x1e0] ;  /* 0x00007800ff5c7624 */ /* 0x002fc800078e00ff */
[----:B------:R-:W-:Y:S02]  /*1e4f0*/  FFMA.FTZ R94, R94, R92, c[0x0][0x228] ;  /* 0x00008a005e5e7623 */ /* 0x000fe4000001005c */
[----:B------:R-:W-:-:S05]  /*1e500*/  FMUL.FTZ R92, R95, R95 ;  /* 0x0000005f5f5c7220 */ /* 0x000fca0000410000 */
[----:B------:R-:W-:-:S05]  /*1e510*/  FSEL R92, R92, RZ, P0 ;  /* 0x000000ff5c5c7208 */ /* 0x000fca0000000000 */
[----:B------:R-:W-:-:S04]  /*1e520*/  FADD.FTZ R92, R94, R92 ;  /* 0x0000005c5e5c7221 */ /* 0x000fc80000010000 */
[----:B------:R1:W2:Y:S02]  /*1e530*/  MUFU.RSQ R156, R92 ;  /* 0x0000005c009c7308 */ /* 0x0002a40000001400 */
[----:B-1----:R-:W-:-:S04]  /*1e540*/  @!P6 IMAD.MOV.U32 R92, RZ, RZ, 0x4 ;  /* 0x00000004ff5ce424 */ /* 0x002fc800078e00ff */
[----:B------:R-:W-:-:S05]  /*1e550*/  @!P6 IMAD.WIDE R92, R18, R92, c[0x0][0x1a8] ;  /* 0x00006a00125ce625 */ /* 0x000fca00078e025c */
[----:B--2---:R1:W-:Y:S01]  /*1e560*/  @!P6 STG.E [R92.64], R156 ;  /* 0x0000009c5c00e986 */ /* 0x0043e2000c101906 */
[----:B------:R-:W-:Y:S05]  /*1e570*/  @!P1 BRA `(.L_x_17472) ;  /* 0x000002a000009947 */ /* 0x000fea0003800000 */
[----:B------:R2:W-:Y:S04]  /*1e580*/  STL [R1+0x40], R0 ;  /* 0x0000400001007387 */ /* 0x0005e80000100800 */
[----:B------:R-:W3:Y:S04]  /*1e590*/  LDL R94, [R1+0x34] ;  /* 0x00003400015e7983 */ /* 0x000ee80000100800 */
[----:B------:R-:W4:Y:S04]  /*1e5a0*/  LDL R95, [R1+0x38] ;  /* 0x00003800015f7983 */ /* 0x000f280000100800 */
[----:B--2---:R-:W2:Y:S04]  /*1e5b0*/  LDL R0, [R1+0x30] ;  /* 0x0000300001007983 */ /* 0x004ea80000100800 */
[----:B0-----:R-:W4:Y:S04]  /*1e5c0*/  LDL R138, [R1+0x3c] ;  /* 0x00003c00018a7983 */ /* 0x001f280000100800 */
[----:B------:R-:W4:Y:S04]  /*1e5d0*/  LDL R252, [R1+0x20] ;  /* 0x0000200001fc7983 */ /* 0x000f280000100800 */
[----:B------:R-:W4:Y:S04]  /*1e5e0*/  LDL R159, [R1+0x24] ;  /* 0x00002400019f7983 */ /* 0x000f280000100800 */
[----:B------:R-:W4:Y:S04]  /*1e5f0*/  LDL R158, [R1+0x28] ;  /* 0x00002800019e7983 */ /* 0x000f280000100800 */
[----:B------:R-:W4:Y:S01]  /*1e600*/  LDL R139, [R1+0x2c] ;  /* 0x00002c00018b7983 */ /* 0x000f220000100800 */
[----:B-1----:R-:W-:-:S04]  /*1e610*/  FADD.FTZ R93, R10, -R157 ;  /* 0x8000009d0a5d7221 */ /* 0x002fc80000010000 */
[----:B------:R-:W-:Y:S02]  /*1e620*/  FMUL.FTZ R93, R156, R93 ;  /* 0x0000005d9c5d7220 */ /* 0x000fe40000410000 */
[----:B------:R-:W-:-:S04]  /*1e630*/  FADD.FTZ R92, R24, -R157 ;  /* 0x8000009d185c7221 */ /* 0x000fc80000010000 */
[----:B------:R-:W-:Y:S02]  /*1e640*/  FMUL.FTZ R92, R156, R92 ;  /* 0x0000005c9c5c7220 */ /* 0x000fe40000410000 */
[----:B--2--5:R-:W-:Y:S02]  /*1e650*/  FFMA.FTZ R93, R0, R93, R180 ;  /* 0x0000005d005d7223 */ /* 0x024fe400000100b4 */
[----:B------:R0:W5:Y:S01]  /*1e660*/  LDL.LU R0, [R1+0x40] ;  /* 0x0000400001007983 */ /* 0x0001620000300800 */
        /* <DEDUP_REMOVED lines=27> */
.L_x_17472:
[----:B------:R-:W-:Y:S05]  /*1e820*/  BSYNC B1 ;  /* 0x0000000000017941 */ /* 0x000fea0003800000 */
.L_x_17471:
[----:B------:R-:W-:Y:S01]  /*1e830*/  LOP3.LUT P0, RZ, R19, 0x1000, RZ, 0xc0, !PT ;  /* 0x0000100013ff7812 */ /* 0x000fe2000780c0ff */
        /* <DEDUP_REMOVED lines=30> */
[----:B------:R-:W-:-:S04]  /*1ea20*/  IMAD.MOV.U32 R138, RZ, RZ, 0x10 ;  /* 0x00000010ff8a7424 */ /* 0x000fc800078e00ff */
[C---:B------:R-:W-:Y:S01]  /*1ea30*/  IMAD.WIDE.U32 R138, R11.reuse, R138, c[0x0][0x208] ;  /* 0x000082000b8a7625 */ /* 0x040fe200078e008a */
[----:B------:R-:W-:-:S04]  /*1ea40*/  IADD3 R11, R11, 0x20, RZ ;  /* 0x000000200b0b7810 */ /* 0x000fc80007ffe0ff */
[----:B------:R0:W-:Y:S03]  /*1ea50*/  STG.E.128 [R138.64], R92 ;  /* 0x0000005c8a007986 */ /* 0x0001e6000c101d06 */
.L_x_17474:
[----:B------:R-:W-:Y:S05]  /*1ea60*/  BSYNC B1 ;  /* 0x0000000000017941 */ /* 0x000fea0003800000 */
.L_x_17473:
        /* <DEDUP_REMOVED lines=35> */
.L_x_17476:
[----:B------:R-:W-:Y:S05]  /*1eca0*/  BSYNC B1 ;  /* 0x0000000000017941 */ /* 0x000fea0003800000 */
.L_x_17475:
        /* <DEDUP_REMOVED lines=35> */
.L_x_17478:
[----:B------:R-:W-:Y:S05]  /*1eee0*/  BSYNC B1 ;  /* 0x0000000000017941 */ /* 0x000fea0003800000 */
.L_x_17477:
        /* <DEDUP_REMOVED lines=35> */
.L_x_17480:
[----:B------:R-:W-:Y:S05]  /*1f120*/  BSYNC B1 ;  /* 0x0000000000017941 */ /* 0x000fea0003800000 */
.L_x_17479:
        /* <DEDUP_REMOVED lines=35> */
.L_x_17482:
[----:B------:R-:W-:Y:S05]  /*1f360*/  BSYNC B1 ;  /* 0x0000000000017941 */ /* 0x000fea0003800000 */
.L_x_17481:
        /* <DEDUP_REMOVED lines=35> */
.L_x_17484:
[----:B------:R-:W-:Y:S05]  /*1f5a0*/  BSYNC B1 ;  /* 0x0000000000017941 */ /* 0x000fea0003800000 */
.L_x_17483:
        /* <DEDUP_REMOVED lines=35> */
.L_x_17486:
[----:B------:R-:W-:Y:S05]  /*1f7e0*/  BSYNC B1 ;  /* 0x0000000000017941 */ /* 0x000fea0003800000 */
.L_x_17485:
        /* <DEDUP_REMOVED lines=35> */
.L_x_17488:
[----:B------:R-:W-:Y:S05]  /*1fa20*/  BSYNC B1 ;  /* 0x0000000000017941 */ /* 0x000fea0003800000 */
.L_x_17487:
[----:B------:R-:W-:Y:S01]  /*1fa30*/  LOP3.LUT P0, RZ, R19, 0x10, RZ, 0xc0, !PT ;  /* 0x0000001013ff7812 */ /* 0x000fe2000780c0ff */
[----:B------:R-:W-:-:S12]  /*1fa40*/  BSSY B1, `(.L_x_17489) ;  /* 0x000002b000017945 */ /* 0x000fd80003800000 */
[----:B------:R-:W-:Y:S05]  /*1fa50*/  @!P0 BRA `(.L_x_17490) ;  /* 0x0000029000008947 */ /* 0x000fea0003800000 */
[----:B------:R2:W-:Y:S04]  /*1fa60*/  STL [R1+0x40], R2 ;  /* 0x0000400201007387 */ /* 0x0005e80000100800 */
[----:B0-----:R-:W3:Y:S04]  /*1fa70*/  LDL R94, [R1+0x14] ;  /* 0x00001400015e7983 */ /* 0x001ee80000100800 */
[----:B------:R-:W4:Y:S04]  /*1fa80*/  LDL R252, [R1+0x18] ;  /* 0x0000180001fc7983 */ /* 0x000f280000100800 */
[----:B--2---:R-:W2:Y:S04]  /*1fa90*/  LDL R2, [R1+0x10] ;  /* 0x0000100001027983 */ /* 0x004ea80000100800 */
[----:B------:R-:W4:Y:S04]  /*1faa0*/  LDL R95, [R1+0x1c] ;  /* 0x00001c00015f7983 */ /* 0x000f280000100800 */
[----:B------:R-:W4:Y:S04]  /*1fab0*/  LDL R159, [R1] ;  /* 0x00000000019f7983 */ /* 0x000f280000100800 */
[----:B------:R-:W4:Y:S04]  /*1fac0*/  LDL R138, [R1+0x4] ;  /* 0x00000400018a7983 */ /* 0x000f280000100800 */
[----:B------:R-:W4:Y:S04]  /*1fad0*/  LDL R158, [R1+0xc] ;  /* 0x00000c00019e7983 */ /* 0x000f280000100800 */
[----:B------:R-:W4:Y:S01]  /*1fae0*/  LDL R139, [R1+0x8] ;  /* 0x00000800018b7983 */ /* 0x000f220000100800 */
[----:B-1---5:R-:W-:-:S04]  /*1faf0*/  FADD.FTZ R93, R0, -R157 ;  /* 0x8000009d005d7221 */ /* 0x022fc80000010000 */
        /* <DEDUP_REMOVED lines=30> */
[----:B------:R0:W-:Y:S02]  /*1fce0*/  STG.E.128 [R138.64], R92 ;  /* 0x0000005c8a007986 */ /* 0x0001e4000c101d06 */
.L_x_17490:
[----:B------:R-:W-:Y:S05]  /*1fcf0*/  BSYNC B1 ;  /* 0x0000000000017941 */ /* 0x000fea0003800000 */
.L_x_17489:
[----:B------:R-:W-:-:S04]  /*1fd00*/  IMAD.MOV.U32 R11, RZ, RZ, 0x4 ;  /* 0x00000004ff0b7424 */ /* 0x000fc800078e00ff */
[----:B------:R-:W-:-:S05]  /*1fd10*/  IMAD R18, R11, c[0x0][0x160], R18 ;  /* 0x000058000b127a24 */ /* 0x000fca00078e0212 */
[----:B------:R-:W-:-:S13]  /*1fd20*/  ISETP.GE.AND P0, PT, R18, c[0x0][0x164], PT ;  /* 0x0000590012007a0c */ /* 0x000fda0003f06270 */
[----:B01---5:R-:W-:Y:S01]  /*1fd30*/  @P0 CALL.REL.NOINC `(.L_x_17491) ;  /* 0x0000001000000944 */ /* 0x023fe20003c00000 */
[----:B------:R-:W-:Y:S05]  /*1fd40*/  BRA `(.L_x_17492) ;  /* 0xfffe167000007947 */ /* 0x000fea000383ffff */
.L_x_17491:
[----:B------:R-:W-:Y:S05]  /*1fd50*/  BSYNC B0 ;  /* 0x0000000000007941 */ /* 0x000fea0003800000 */
.L_x_16888:
[----:B------:R-:W-:Y:S05]  /*1fd60*/  EXIT ;  /* 0x000000000000794d */ /* 0x000fea0003800000 */
.L_x_17469:
[----:B------:R-:W-:Y:S01]  /*1fd70*/  IMAD.MOV.U32 R138, RZ, RZ, R95 ;  /* 0x000000ffff8a7224 */ /* 0x000fe200078e005f */
[----:B------:R-:W-:Y:S01]  /*1fd80*/  MOV R92, 0x1fdd0 ;  /* 0x0001fdd0005c7802 */ /* 0x000fe20000000f00 */
[----:B------:R-:W-:Y:S02]  /*1fd90*/  IMAD.MOV.U32 R94, RZ, RZ, 0x1 ;  /* 0x00000001ff5e7424 */ /* 0x000fe400078e00ff */
[----:B------:R-:W-:Y:S02]  /*1fda0*/  IMAD.MOV.U32 R139, RZ, RZ, 0x1f ;  /* 0x0000001fff8b7424 */ /* 0x000fe400078e00ff */
[----:B------:R-:W-:Y:S02]  /*1fdb0*/  IMAD.MOV.U32 R93, RZ, RZ, -0x1 ;  /* 0xffffffffff5d7424 */ /* 0x000fe400078e00ff */
[----:B-----5:R-:W-:Y:S05]  /*1fdc0*/  CALL.REL.NOINC `($__internal_40_$__cuda_sm70_shflsync_bfly_p) ;  /* 0x00000e7000007944 */ /* 0x020fea0003c00000 */
[----:B-1----:R-:W-:Y:S05]  /*1fdd0*/  BRA `(.L_x_17493) ;  /* 0xffffda9000007947 */ /* 0x002fea000383ffff */
.L_x_17470:
[----:B------:R-:W-:Y:S01]  /*1fde0*/  IMAD.MOV.U32 R138, RZ, RZ, R95 ;  /* 0x000000ffff8a7224 */ /* 0x000fe200078e005f */
[----:B------:R-:W-:Y:S01]  /*1fdf0*/  MOV R92, 0x1fe40 ;  /* 0x0001fe40005c7802 */ /* 0x000fe20000000f00 */
[----:B------:R-:W-:Y:S02]  /*1fe00*/  IMAD.MOV.U32 R94, RZ, RZ, 0x2 ;  /* 0x00000002ff5e7424 */ /* 0x000fe400078e00ff */
[----:B------:R-:W-:-:S02]  /*1fe10*/  IMAD.MOV.U32 R139, RZ, RZ, 0x1f ;  /* 0x0000001fff8b7424 */ /* 0x000fc400078e00ff */
[----:B------:R-:W-:Y:S02]  /*1fe20*/  IMAD.MOV.U32 R93, RZ, RZ, -0x1 ;  /* 0xffffffffff5d7424 */ /* 0x000fe400078e00ff */
[----:B-----5:R-:W-:Y:S05]  /*1fe30*/  CALL.REL.NOINC `($__internal_40_$__cuda_sm70_shflsync_bfly_p) ;  /* 0x00000e0000007944 */ /* 0x020fea0003c00000 */
[----:B-1----:R-:W-:Y:S01]  /*1fe40*/  FADD.FTZ R95, R95, R94 ;  /* 0x0000005e5f5f7221 */ /* 0x002fe20000010000 */
[----:B------:R-:W-:Y:S01]  /*1fe50*/  MOV R139, 0x1f ;  /* 0x0000001f008b7802 */ /* 0x000fe20000000f00 */
[----:B------:R-:W-:Y:S01]  /*1fe60*/  IMAD.MOV.U32 R94, RZ, RZ, 0x4 ;  /* 0x00000004ff5e7424 */ /* 0x000fe200078e00ff */
[----:B------:R-:W-:Y:S01]  /*1fe70*/  MOV R92, 0x1feb0 ;  /* 0x0001feb0005c7802 */ /* 0x000fe20000000f00 */
[----:B------:R-:W-:Y:S02]  /*1fe80*/  IMAD.MOV.U32 R93, RZ, RZ, -0x1 ;  /* 0xffffffffff5d7424 */ /* 0x000fe400078e00ff */
[----:B------:R-:W-:Y:S02]  /*1fe90*/  IMAD.MOV.U32 R138, RZ, RZ, R95 ;  /* 0x000000ffff8a7224 */ /* 0x000fe400078e005f */
[----:B------:R-:W-:Y:S05]  /*1fea0*/  CALL.REL.NOINC `($__internal_40_$__cuda_sm70_shflsync_bfly_p) ;  /* 0x00000d9000007944 */ /* 0x000fea0003c00000 */
[----:B-1----:R-:W-:Y:S01]  /*1feb0*/  FADD.FTZ R95, R95, R94 ;  /* 0x0000005e5f5f7221 */ /* 0x002fe20000010000 */
[----:B------:R-:W-:Y:S01]  /*1fec0*/  MOV R92, 0x1ff20 ;  /* 0x0001ff20005c7802 */ /* 0x000fe20000000f00 */
[----:B------:R-:W-:Y:S02]  /*1fed0*/  IMAD.MOV.U32 R94, RZ, RZ, 0x8 ;  /* 0x00000008ff5e7424 */ /* 0x000fe400078e00ff */
[----:B------:R-:W-:-:S02]  /*1fee0*/  IMAD.MOV.U32 R139, RZ, RZ, 0x1f ;  /* 0x0000001fff8b7424 */ /* 0x000fc400078e00ff */
[----:B------:R-:W-:Y:S02]  /*1fef0*/  IMAD.MOV.U32 R93, RZ, RZ, -0x1 ;  /* 0xffffffffff5d7424 */ /* 0x000fe400078e00ff */
[----:B------:R-:W-:Y:S02]  /*1ff00*/  IMAD.MOV.U32 R138, RZ, RZ, R95 ;  /* 0x000000ffff8a7224 */ /* 0x000fe400078e005f */
[----:B------:R-:W-:Y:S05]  /*1ff10*/  CALL.REL.NOINC `($__internal_40_$__cuda_sm70_shflsync_bfly_p) ;  /* 0x00000d2000007944 */ /* 0x000fea0003c00000 */
[----:B-1----:R-:W-:Y:S01]  /*1ff20*/  FADD.FTZ R95, R95, R94 ;  /* 0x0000005e5f5f7221 */ /* 0x002fe20000010000 */
[----:B------:R-:W-:Y:S01]  /*1ff30*/  MOV R92, 0x1ff90 ;  /* 0x0001ff90005c7802 */ /* 0x000fe20000000f00 */
[----:B------:R-:W-:Y:S02]  /*1ff40*/  IMAD.MOV.U32 R94, RZ, RZ, 0x10 ;  /* 0x00000010ff5e7424 */ /* 0x000fe400078e00ff */
[----:B------:R-:W-:Y:S02]  /*1ff50*/  IMAD.MOV.U32 R139, RZ, RZ, 0x1f ;  /* 0x0000001fff8b7424 */ /* 0x000fe400078e00ff */
[----:B------:R-:W-:Y:S02]  /*1ff60*/  IMAD.MOV.U32 R93, RZ, RZ, -0x1 ;  /* 0xffffffffff5d7424 */ /* 0x000fe400078e00ff */
[----:B------:R-:W-:-:S02]  /*1ff70*/  IMAD.MOV.U32 R138, RZ, RZ, R95 ;  /* 0x000000ffff8a7224 */ /* 0x000fc400078e005f */
[----:B------:R-:W-:Y:S05]  /*1ff80*/  CALL.REL.NOINC `($__internal_40_$__cuda_sm70_shflsync_bfly_p) ;  /* 0x00000cb000007944 */ /* 0x000fea0003c00000 */
        /* <DEDUP_REMOVED lines=177> */
[----:B------:R-:W-:Y:S05]  /*20aa0*/  CALL.REL.NOINC `($__internal_40_$__cuda_sm70_shflsync_bfly_p) ;  /* 0x0000019000007944 */ /* 0x000fea0003c00000 */
[----:B-1----:R-:W-:Y:S01]  /*20ab0*/  FADD.FTZ R138, R138, R94 ;  /* 0x0000005e8a8a7221 */ /* 0x002fe20000010000 */
[----:B------:R-:W-:Y:S01]  /*20ac0*/  HFMA2.MMA R94, -RZ, RZ, 0, 1.1920928955078125e-07 ;  /* 0x00000002ff5e7435 */ /* 0x000fe200000001ff */
[----:B------:R-:W-:Y:S01]  /*20ad0*/  IMAD.MOV.U32 R139, RZ, RZ, 0x1f ;  /* 0x0000001fff8b7424 */ /* 0x000fe200078e00ff */
[----:B------:R-:W-:Y:S01]  /*20ae0*/  MOV R92, 0x20b10 ;  /* 0x00020b10005c7802 */ /* 0x000fe20000000f00 */
[----:B------:R-:W-:-:S03]  /*20af0*/  IMAD.MOV.U32 R93, RZ, RZ, -0x1 ;  /* 0xffffffffff5d7424 */ /* 0x000fc600078e00ff */
[----:B------:R-:W-:Y:S05]  /*20b00*/  CALL.REL.NOINC `($__internal_40_$__cuda_sm70_shflsync_bfly_p) ;  /* 0x0000013000007944 */ /* 0x000fea0003c00000 */
[----:B-1----:R-:W-:Y:S01]  /*20b10*/  FADD.FTZ R138, R138, R94 ;  /* 0x0000005e8a8a7221 */ /* 0x002fe20000010000 */
[----:B------:R-:W-:Y:S01]  /*20b20*/  MOV R92, 0x20b70 ;  /* 0x00020b70005c7802 */ /* 0x000fe20000000f00 */
[----:B------:R-:W-:Y:S02]  /*20b30*/  IMAD.MOV.U32 R94, RZ, RZ, 0x4 ;  /* 0x00000004ff5e7424 */ /* 0x000fe400078e00ff */
[----:B------:R-:W-:-:S02]  /*20b40*/  IMAD.MOV.U32 R139, RZ, RZ, 0x1f ;  /* 0x0000001fff8b7424 */ /* 0x000fc400078e00ff */
[----:B------:R-:W-:Y:S02]  /*20b50*/  IMAD.MOV.U32 R93, RZ, RZ, -0x1 ;  /* 0xffffffffff5d7424 */ /* 0x000fe400078e00ff */
[----:B------:R-:W-:Y:S05]  /*20b60*/  CALL.REL.NOINC `($__internal_40_$__cuda_sm70_shflsync_bfly_p) ;  /* 0x000000d000007944 */ /* 0x000fea0003c00000 */
[----:B-1----:R-:W-:Y:S01]  /*20b70*/  FADD.FTZ R138, R138, R94 ;  /* 0x0000005e8a8a7221 */ /* 0x002fe20000010000 */
[----:B------:R-:W-:Y:S01]  /*20b80*/  MOV R92, 0x20bd0 ;  /* 0x00020bd0005c7802 */ /* 0x000fe20000000f00 */
[----:B------:R-:W-:Y:S02]  /*20b90*/  IMAD.MOV.U32 R94, RZ, RZ, 0x8 ;  /* 0x00000008ff5e7424 */ /* 0x000fe400078e00ff */
[----:B------:R-:W-:Y:S02]  /*20ba0*/  IMAD.MOV.U32 R139, RZ, RZ, 0x1f ;  /* 0x0000001fff8b7424 */ /* 0x000fe400078e00ff */
[----:B------:R-:W-:Y:S02]  /*20bb0*/  IMAD.MOV.U32 R93, RZ, RZ, -0x1 ;  /* 0xffffffffff5d7424 */ /* 0x000fe400078e00ff */
[----:B------:R-:W-:Y:S05]  /*20bc0*/  CALL.REL.NOINC `($__internal_40_$__cuda_sm70_shflsync_bfly_p) ;  /* 0x0000007000007944 */ /* 0x000fea0003c00000 */
[----:B-1----:R-:W-:Y:S01]  /*20bd0*/  FADD.FTZ R138, R138, R94 ;  /* 0x0000005e8a8a7221 */ /* 0x002fe20000010000 */
[----:B------:R-:W-:Y:S01]  /*20be0*/  MOV R92, 0x20c30 ;  /* 0x00020c30005c7802 */ /* 0x000fe20000000f00 */
[----:B------:R-:W-:Y:S02]  /*20bf0*/  IMAD.MOV.U32 R94, RZ, RZ, 0x10 ;  /* 0x00000010ff5e7424 */ /* 0x000fe400078e00ff */
[----:B------:R-:W-:-:S02]  /*20c00*/  IMAD.MOV.U32 R139, RZ, RZ, 0x1f ;  /* 0x0000001fff8b7424 */ /* 0x000fc400078e00ff */
[----:B------:R-:W-:Y:S02]  /*20c10*/  IMAD.MOV.U32 R93, RZ, RZ, -0x1 ;  /* 0xffffffffff5d7424 */ /* 0x000fe400078e00ff */
[----:B------:R-:W-:Y:S05]  /*20c20*/  CALL.REL.NOINC `($__internal_40_$__cuda_sm70_shflsync_bfly_p) ;  /* 0x0000001000007944 */ /* 0x000fea0003c00000 */
[----:B-1----:R-:W-:Y:S05]  /*20c30*/  BRA `(.L_x_17494) ;  /* 0xffffd82000007947 */ /* 0x002fea000383ffff */
        .weak           $__internal_40_$__cuda_sm70_shflsync_bfly_p
        .type           $__internal_40_$__cuda_sm70_shflsync_bfly_p,@function
        .size           $__internal_40_$__cuda_sm70_shflsync_bfly_p,(.L_x_71040 - $__internal_40_$__cuda_sm70_shflsync_bfly_p)
$__internal_40_$__cuda_sm70_shflsync_bfly_p:
[----:B------:R-:W-:Y:S04]  /*20c40*/  WARPSYNC R93 ;  /* 0x0000005d00007348 */ /* 0x000fe80003800000 */
[----:B------:R0:W1:Y:S02]  /*20c50*/  SHFL.BFLY PT, R94, R138, R94, R139 ;  /* 0x0c00005e8a5e7389 */ /* 0x00006400000e008b */
[----:B0-----:R-:W-:-:S04]  /*20c60*/  IMAD.MOV.U32 R93, RZ, RZ, 0x0 ;  /* 0x00000000ff5d7424 */ /* 0x001fc800078e00ff */
[----:B------:R-:W-:Y:S05]  /*20c70*/  RET.REL.NODEC R92 `(_ZN10layer_norm13ln_fwd_kernelINS_13Kernel_traitsIf13__nv_bfloat16S2_S2_fjLj2560ELj1ELj4ELj1ELj16ENS_18Kernel_traits_baseILj2560EfS2_S2_S2_fjLj128EEEEELb1ELb0ELb0ELb0EEEvNS_9FwdParamsE) ;  /* 0xfffdf3805c007950 */ /* 0x000fea0003c3ffff */
.L_x_17495:
        /* <DEDUP_REMOVED lines=16> */
.L_x_71040:


//--------------------- .text._ZN10layer_norm13ln_fwd_kernelINS_13Kernel_traitsIf13__nv_bfloat16S2_S2_fjLj2560ELj1ELj4ELj1ELj16ENS_18Kernel_traits_baseILj2560EfS2_S2_S2_fjLj128EEEEELb1ELb0ELb0ELb1EEEvNS_9FwdParamsE --------------------------
	.section	.text._ZN10layer_norm13ln_fwd_kernelINS_13Kernel_traitsIf13__nv_bfloat16S2_S2_fjLj2560ELj1ELj4ELj1ELj16ENS_18Kernel_traits_baseILj2560EfS2_S2_S2_fjLj128EEEEELb1ELb0ELb0ELb1EEEvNS_9FwdParamsE,"ax",@progbits
	.sectioninfo	@"SHI_REGISTERS=255"
	.align	128
        .global         _ZN10layer_norm13ln_fwd_kernelINS_13Kernel_traitsIf13__nv_bfloat16S2_S2_fjLj2560ELj1ELj4ELj1ELj16ENS_18Kernel_traits_baseILj2560EfS2_S2_S2_fjLj128EEEEELb1ELb0ELb0ELb1EEEvNS_9FwdParamsE
        .type           _ZN10layer_norm13ln_fwd_kernelINS_13Kernel_traitsIf13__nv_bfloat16S2_S2_fjLj2560ELj1ELj4ELj1ELj16ENS_18Kernel_traits_baseILj2560EfS2_S2_S2_fjLj128EEEEELb1ELb0ELb0ELb1EEEvNS_9FwdParamsE,@function
        .size           _ZN10layer_norm13ln_fwd_kernelINS_13Kernel_traitsIf13__nv_bfloat16S2_S2_fjLj2560ELj1ELj4ELj1ELj16ENS_18Kernel_traits_baseILj2560EfS2_S2_S2_fjLj128EEEEELb1ELb0ELb0ELb1EEEvNS_9FwdParamsE,(.L_x_71041 - _ZN10layer_norm13ln_fwd_kernelINS_13Kernel_traitsIf13__nv_bfloat16S2_S2_fjLj2560ELj1ELj4ELj1ELj16ENS_18Kernel_traits_baseILj2560EfS2_S2_S2_fjLj128EEEEELb1ELb0ELb0ELb1EEEvNS_9FwdParamsE)
        .other          _ZN10layer_norm13ln_fwd_kernelINS_13Kernel_traitsIf13__nv_bfloat16S2_S2_fjLj2560ELj1ELj4ELj1ELj16ENS_18Kernel_traits_baseILj2560EfS2_S2_S2_fjLj128EEEEELb1ELb0ELb0ELb1EEEvNS_9FwdParamsE,@"STO_CUDA_ENTRY STV_DEFAULT"
_ZN10layer_norm13ln_fwd_kernelINS_13Kernel_traitsIf13__nv_bfloat16S2_S2_fjLj2560ELj1ELj4ELj1ELj16ENS_18Kernel_traits_baseILj2560EfS2_S2_S2_fjLj128EEEEELb1ELb0ELb0ELb1EEEvNS_9FwdParamsE:
.text._ZN10layer_norm13ln_fwd_kernelINS_13Kernel_traitsIf13__nv_bfloat16S2_S2_fjLj2560ELj1ELj4ELj1ELj16ENS_18Kernel_traits_baseILj2560EfS2_S2_S2_fjLj128EEEEELb1ELb0ELb0ELb1EEEvNS_9FwdParamsE:
        /* <DEDUP_REMOVED lines=14> */
[----:B------:R-:W-:Y:S01]  /*00e0*/  CS2R R184, SRZ ;  /* 0x0000000000b87805 */ /* 0x000fe2000001ff00 */
[----:B------:R-:W-:Y:S01]  /*00f0*/  CS2R R186, SRZ ;  /* 0x0000000000ba7805 */ /* 0x000fe2000001ff00 */
[----:B------:R-:W-:Y:S01]  /*0100*/  CS2R R180, SRZ ;  /* 0x0000000000b47805 */ /* 0x000fe2000001ff00 */
[----:B------:R-:W0:Y:S01]  /*0110*/  S2R R11, SR_TID.X ;  /* 0x00000000000b7919 */ /* 0x000e220000002100 */
[----:B------:R-:W-:Y:S01]  /*0120*/  CS2R R182, SRZ ;  /* 0x0000000000b67805 */ /* 0x000fe2000001ff00 */
[----:B------:R-:W-:Y:S01]  /*0130*/  CS2R R188, SRZ ;  /* 0x0000000000bc7805 */ /* 0x000fe2000001ff00 */
[----:B------:R-:W-:Y:S01]  /*0140*/  CS2R R190, SRZ ;  /* 0x0000000000be7805 */ /* 0x000fe2000001ff00 */
[----:B------:R-:W0:Y:S01]  /*0150*/  S2R R12, SR_CTAID.X ;  /* 0x00000000000c7919 */ /* 0x000e220000002500 */
        /* <DEDUP_REMOVED lines=23> */
[----:B0-----:R-:W-:Y:S01]  /*02d0*/  IMAD R10, R12, c[0x0][0x0], R11 ;  /* 0x000000000c0a7a24 */ /* 0x001fe200078e020b */
[----:B------:R-:W-:Y:S01]  /*02e0*/  CS2R R74, SRZ ;  /* 0x00000000004a7805 */ /* 0x000fe2000001ff00 */
[----:B------:R-:W-:Y:S01]  /*02f0*/  CS2R R68, SRZ ;  /* 0x0000000000447805 */ /* 0x000fe2000001ff00 */
[----:B------:R-:W-:Y:S01]  /*0300*/  CS2R R70, SRZ ;  /* 0x0000000000467805 */ /* 0x000fe2000001ff00 */
[----:B------:R-:W-:Y:S01]  /*0310*/  IMAD.WIDE.U32 R6, R10, -0x326172a9, RZ ;  /* 0xcd9e8d570a067825 */ /* 0x000fe200078e00ff */
        /* <DEDUP_REMOVED lines=8> */
[----:B--2---:R-:W0:Y:S08]  /*03a0*/  @P0 R2UR UR4, R2 ;  /* 0x00000000020403c2 */ /* 0x004e3000000e0000 */
[----:B------:R1:W2:Y:S01]  /*03b0*/  @P0 R2UR UR5, R3 ;  /* 0x00000000030503c2 */ /* 0x0002a200000e0000 */
[----:B---3--:R-:W-:-:S04]  /*03c0*/  @P0 IADD3 R170, P1, R4, c[0x0][0x240], RZ ;  /* 0x0000900004aa0a10 */ /* 0x008fc80007f3e0ff */
[----:B------:R-:W-:Y:S02]  /*03d0*/  @P0 IADD3.X R171, RZ, R5, RZ, P1, !PT ;  /* 0x00000005ffab0210 */ /* 0x000fe40000ffe4ff */
[----:B------:R-:W-:Y:S02]  /*03e0*/  ISETP.NE.U32.AND P0, PT, RZ, c[0x0][0x218], PT ;  /* 0x00008600ff007a0c */ /* 0x000fe40003f05070 */
[--C-:B------:R-:W-:Y:S02]  /*03f0*/  SHF.R.U64 R14, R170, 0x2, R171.reuse ;  /* 0x00000002aa0e7819 */ /* 0x100fe400000012ab */
[----:B------:R-:W-:Y:S02]  /*0400*/  SHF.R.U32.HI R13, RZ, 0x2, R171 ;  /* 0x00000002ff0d7819 */ /* 0x000fe400000116ab */
[----:B------:R-:W-:Y:S01]  /*0410*/  ISETP.NE.AND.EX P0, PT, RZ, c[0x0][0x21c], PT, P0 ;  /* 0x00008700ff007a0c */ /* 0x000fe20003f05300 */
[----:B------:R-:W-:Y:S01]  /*0420*/  IMAD.WIDE.U32 R4, R14, -0x2daee0ad, RZ ;  /* 0xd2511f530e047825 */ /* 0x000fe200078e00ff */
[----:B0-----:R-:W-:Y:S01]  /*0430*/  LOP3.LUT R0, R7, UR4, R13, 0x96, !PT ;  /* 0x0000000407007c12 */ /* 0x001fe2000f8e960d */
[----:B------:R-:W-:-:S02]  /*0440*/  UIADD3 UR9, UR4, -0x61c88647, URZ ;  /* 0x9e3779b904097890 */ /* 0x000fc4000fffe03f */
[----:B------:R-:W-:Y:S02]  /*0450*/  UIADD3 UR11, UR4, 0x3c6ef372, URZ ;  /* 0x3c6ef372040b7890 */ /* 0x000fe4000fffe03f */
[----:B-1----:R-:W-:Y:S01]  /*0460*/  IMAD.WIDE.U32 R2, R0, -0x2daee0ad, RZ ;  /* 0xd2511f5300027825 */ /* 0x002fe200078e00ff */
[----:B------:R-:W-:Y:S01]  /*0470*/  UIADD3 UR13, UR4, -0x255992d5, URZ ;  /* 0xdaa66d2b040d7890 */ /* 0x000fe2000fffe03f */
[----:B------:R-:W-:Y:S01]  /*0480*/  SHF.R.U32.HI R0, RZ, 0x5, R11 ;  /* 0x00000005ff007819 */ /* 0x000fe2000001160b */
[----:B--2---:R-:W-:Y:S01]  /*0490*/  UIADD3 UR10, UR5, -0x4498517b, URZ ;  /* 0xbb67ae85050a7890 */ /* 0x004fe2000fffe03f */
[----:B------:R-:W-:Y:S01]  /*04a0*/  LOP3.LUT R8, R5, UR5, RZ, 0x3c, !PT ;  /* 0x0000000505087c12 */ /* 0x000fe2000f8e3cff */
[----:B------:R-:W-:Y:S02]  /*04b0*/  UIADD3 UR12, UR5, 0x76cf5d0a, URZ ;  /* 0x76cf5d0a050c7890 */ /* 0x000fe4000fffe03f */
[----:B------:R-:W-:Y:S01]  /*04c0*/  UIADD3 UR14, UR5, 0x32370b8f, URZ ;  /* 0x32370b8f050e7890 */ /* 0x000fe2000fffe03f */
[----:B------:R-:W-:Y:S01]  /*04d0*/  IMAD R0, R12, 0x4, R0 ;  /* 0x000000040c007824 */ /* 0x000fe200078e0200 */
[----:B------:R-:W-:Y:S01]  /*04e0*/  LOP3.LUT R7, R3, UR10, R4, 0x96, !PT ;  /* 0x0000000a03077c12 */ /* 0x000fe2000f8e9604 */
[----:B------:R-:W-:Y:S01]  /*04f0*/  IMAD.WIDE.U32 R8, R8, -0x326172a9, RZ ;  /* 0xcd9e8d5708087825 */ /* 0x000fe200078e00ff */
[----:B------:R-:W-:-:S02]  /*0500*/  UIADD3 UR15, UR4, 0x78dde6e4, URZ ;  /* 0x78dde6e4040f7890 */ /* 0x000fc4000fffe03f */
[----:B------:R-:W-:Y:S02]  /*0510*/  UIADD3 UR16, UR5, -0x126145ec, URZ ;  /* 0xed9eba1405107890 */ /* 0x000fe4000fffe03f */
[----:B------:R-:W-:Y:S01]  /*0520*/  LOP3.LUT R4, R9, UR9, R6, 0x96, !PT ;  /* 0x0000000909047c12 */ /* 0x000fe2000f8e9606 */
[----:B------:R-:W-:Y:S01]  /*0530*/  IMAD.WIDE.U32 R6, R7, -0x326172a9, RZ ;  /* 0xcd9e8d5707067825 */ /* 0x000fe200078e00ff */
[----:B------:R-:W-:Y:S02]  /*0540*/  UIADD3 UR18, UR5, -0x56f99767, URZ ;  /* 0xa906689905127890 */ /* 0x000fe4000fffe03f */
[----:B------:R-:W-:Y:S01]  /*0550*/  UIADD3 UR17, UR4, 0x1715609d, URZ ;  /* 0x1715609d04117890 */ /* 0x000fe2000fffe03f */
[----:B------:R-:W-:Y:S01]  /*0560*/  IMAD.WIDE.U32 R4, R4, -0x2daee0ad, RZ ;  /* 0xd2511f5304047825 */ /* 0x000fe200078e00ff */
[----:B------:R-:W-:Y:S01]  /*0570*/  LOP3.LUT R3, R7, UR11, R8, 0x96, !PT ;  /* 0x0000000b07037c12 */ /* 0x000fe2000f8e9608 */
[----:B------:R-:W-:Y:S02]  /*0580*/  UIADD3 UR19, UR4, -0x4ab325aa, URZ ;  /* 0xb54cda5604137890 */ /* 0x000fe4000fffe03f */
[----:B------:R-:W-:Y:S01]  /*0590*/  UIADD3 UR20, UR5, 0x646e171e, URZ ;  /* 0x646e171e05147890 */ /* 0x000fe2000fffe03f */
[----:B------:R-:W-:Y:S01]  /*05a0*/  LOP3.LUT R8, R5, UR12, R2, 0x96, !PT ;  /* 0x0000000c05087c12 */ /* 0x000fe2000f8e9602 */
[----:B------:R-:W-:Y:S01]  /*05b0*/  IMAD.WIDE.U32 R2, R3, -0x2daee0ad, RZ ;  /* 0xd2511f5303027825 */ /* 0x000fe200078e00ff */
[----:B------:R-:W-:-:S02]  /*05c0*/  UIADD3 UR21, UR4, 0x5384540f, URZ ;  /* 0x5384540f04157890 */ /* 0x000fc4000fffe03f */
[----:B------:R-:W-:Y:S01]  /*05d0*/  UIADD3 UR22, UR5, 0x1fd5c5a3, URZ ;  /* 0x1fd5c5a305167890 */ /* 0x000fe2000fffe03f */
[----:B------:R-:W-:Y:S01]  /*05e0*/  IMAD.WIDE.U32 R8, R8, -0x326172a9, RZ ;  /* 0xcd9e8d5708087825 */ /* 0x000fe200078e00ff */
[----:B------:R-:W-:Y:S01]  /*05f0*/  LOP3.LUT R7, R3, UR14, R4, 0x96, !PT ;  /* 0x0000000e03077c12 */ /* 0x000fe2000f8e9604 */
[----:B------:R-:W-:Y:S02]  /*0600*/  UIADD3 UR24, UR5, -0x24c28bd8, URZ ;  /* 0xdb3d742805187890 */ /* 0x000fe4000fffe03f */
[----:B------:R-:W-:Y:S01]  /*0610*/  UIADD3 UR23, UR4, -0xe443238, URZ ;  /* 0xf1bbcdc804177890 */ /* 0x000fe2000fffe03f */
        /* <DEDUP_REMOVED lines=17> */
[----:B------:R-:W-:-:S04]  /*0730*/  IMAD.HI.U32 R5, R159, -0x326172a9, RZ ;  /* 0xcd9e8d579f057827 */ /* 0x000fc800078e00ff */
[----:B------:R-:W-:Y:S01]  /*0740*/  IMAD.HI.U32 R3, R6, -0x2daee0ad, RZ ;  /* 0xd2511f5306037827 */ /* 0x000fe200078e00ff */
[----:B------:R-:W-:-:S04]  /*0750*/  LOP3.LUT R8, R5, UR23, R8, 0x96, !PT ;  /* 0x0000001705087c12 */ /* 0x000fc8000f8e9608 */
[----:B------:R-:W-:Y:S01]  /*0760*/  LOP3.LUT R168, R3, UR24, R2, 0x96, !PT ;  /* 0x0000001803a87c12 */ /* 0x000fe2000f8e9602 */
[----:B------:R-:W-:-:S05]  /*0770*/  IMAD.SHL.U32 R2, R11, 0x20, RZ ;  /* 0x000000200b027824 */ /* 0x000fca00078e00ff */
[----:B------:R-:W-:-:S04]  /*0780*/  LOP3.LUT R4, R2, 0x3e0, RZ, 0xc0, !PT ;  /* 0x000003e002047812 */ /* 0x000fc800078ec0ff */
[C---:B------:R-:W-:Y:S02]  /*0790*/  IADD3 R2, P1, R4.reuse, c[0x0][0x218], RZ ;  /* 0x0000860004027a10 */ /* 0x040fe40007f3e0ff */
[----:B------:R-:W-:-:S03]  /*07a0*/  IADD3 R4, P2, R4, c[0x0][0x1b0], RZ ;  /* 0x00006c0004047a10 */ /* 0x000fc60007f5e0ff */
[----:B------:R-:W-:Y:S01]  /*07b0*/  IMAD.X R3, RZ, RZ, c[0x0][0x21c], P1 ;  /* 0x00008700ff037624 */ /* 0x000fe200008e06ff */
[----:B------:R-:W-:Y:S02]  /*07c0*/  ISETP.GE.AND P1, PT, R0, c[0x0][0x164], PT ;  /* 0x0000590000007a0c */ /* 0x000fe40003f26270 */
[----:B------:R-:W-:Y:S02]  /*07d0*/  IADD3.X R5, RZ, c[0x0][0x1b4], RZ, P2, !PT ;  /* 0x00006d00ff057a10 */ /* 0x000fe400017fe4ff */
        /* <DEDUP_REMOVED lines=21> */
[----:B------:R1:W2:Y:S04]  /*0930*/  LDG.E.128 R32, [R4.64] ;  /* 0x0000000604207981 */ /* 0x0002a8000c1e1d00 */
[----:B------:R1:W3:Y:S04]  /*0940*/  LDG.E.128 R28, [R4.64+0x10] ;  /* 0x00001006041c7981 */ /* 0x0002e8000c1e1d00 */
[----:B------:R1:W4:Y:S04]  /*0950*/  LDG.E.128 R24, [R4.64+0x400] ;  /* 0x0004000604187981 */ /* 0x000328000c1e1d00 */
[----:B------:R1:W4:Y:S04]  /*0960*/  LDG.E.128 R20, [R4.64+0x410] ;  /* 0x0004100604147981 */ /* 0x000328000c1e1d00 */
[----:B------:R1:W4:Y:S01]  /*0970*/  LDG.E.128 R16, [R4.64+0x800] ;  /* 0x0008000604107981 */ /* 0x000322000c1e1d00 */
[----:B------:R-:W-:Y:S01]  /*0980*/  UIADD3 UR26, UR5, -0x695add53, URZ ;  /* 0x96a522ad051a7890 */ /* 0x000fe2000fffe03f */
[----:B------:R-:W-:Y:S01]  /*0990*/  IMAD R157, R6, -0x2daee0ad, RZ ;  /* 0xd2511f53069d7824 */ /* 0x000fe200078e02ff */
[----:B------:R-:W-:Y:S01]  /*09a0*/  UIADD3 UR25, UR4, -0x700cb87f, URZ ;  /* 0x8ff3478104197890 */ /* 0x000fe2000fffe03f */
[----:B0-----:R-:W-:Y:S01]  /*09b0*/  IMAD.HI.U32 R2, R8, -0x2daee0ad, RZ ;  /* 0xd2511f5308027827 */ /* 0x001fe200078e00ff */
[----:B------:R1:W5:Y:S03]  /*09c0*/  LDG.E.128 R248, [R4.64+0x810] ;  /* 0x0008100604f87981 */ /* 0x000366000c1e1d00 */
[----:B------:R-:W-:Y:S01]  /*09d0*/  IMAD R159, R159, -0x326172a9, RZ ;  /* 0xcd9e8d579f9f7824 */ /* 0x000fe200078e02ff */
[----:B------:R1:W5:Y:S01]  /*09e0*/  LDG.E.128 R244, [R4.64+0xc00] ;  /* 0x000c000604f47981 */ /* 0x000362000c1e1d00 */
[----:B------:R-:W-:Y:S01]  /*09f0*/  IMAD.HI.U32 R6, R168, -0x326172a9, RZ ;  /* 0xcd9e8d57a8067827 */ /* 0x000fe200078e00ff */
[----:B------:R-:W-:Y:S02]  /*0a00*/  BSSY B0, `(.L_x_17496) ;  /* 0x0001e61000007945 */ /* 0x000fe40003800000 */
[----:B------:R1:W5:Y:S01]  /*0a10*/  LDG.E.128 R240, [R4.64+0xc10] ;  /* 0x000c100604f07981 */ /* 0x000362000c1e1d00 */
[----:B------:R-:W-:-:S03]  /*0a20*/  LOP3.LUT R157, R2, UR26, R157, 0x96, !PT ;  /* 0x0000001a029d7c12 */ /* 0x000fc6000f8e969d */
[----:B------:R1:W5:Y:S01]  /*0a30*/  LDG.E.128 R236, [R4.64+0x1000] ;  /* 0x0010000604ec7981 */ /* 0x000362000c1e1d00 */
[----:B------:R-:W-:-:S03]  /*0a40*/  LOP3.LUT R159, R6, UR25, R159, 0x96, !PT ;  /* 0x00000019069f7c12 */ /* 0x000fc6000f8e969f */
[----:B------:R1:W5:Y:S01]  /*0a50*/  LDG.E.128 R232, [R4.64+0x1010] ;  /* 0x0010100604e87981 */ /* 0x000362000c1e1d00 */
[----:B------:R-:W-:-:S03]  /*0a60*/  IMAD.MOV.U32 R2, RZ, RZ, R10 ;  /* 0x000000ffff027224 */ /* 0x000fc600078e000a */
[----:B------:R1:W5:Y:S01]  /*0a70*/  LDG.E.128 R228, [R4.64+0x1400] ;  /* 0x0014000604e47981 */ /* 0x000362000c1e1d00 */
[----:B------:R-:W-:-:S03]  /*0a80*/  IMAD.MOV.U32 R3, RZ, RZ, R14 ;  /* 0x000000ffff037224 */ /* 0x000fc600078e000e */
[----:B------:R1:W5:Y:S01]  /*0a90*/  LDG.E.128 R224, [R4.64+0x1410] ;  /* 0x0014100604e07981 */ /* 0x000362000c1e1d00 */
[----:B------:R-:W-:-:S03]  /*0aa0*/  LOP3.LUT R170, R170, 0x3, RZ, 0xc0, !PT ;  /* 0x00000003aaaa7812 */ /* 0x000fc600078ec0ff */
[----:B------:R1:W5:Y:S01]  /*0ab0*/  LDG.E.128 R220, [R4.64+0x1800] ;  /* 0x0018000604dc7981 */ /* 0x000362000c1e1d00 */
[----:B------:R-:W-:-:S03]  /*0ac0*/  IMAD R168, R168, -0x326172a9, RZ ;  /* 0xcd9e8d57a8a87824 */ /* 0x000fc600078e02ff */
[----:B------:R1:W5:Y:S01]  /*0ad0*/  LDG.E.128 R216, [R4.64+0x1810] ;  /* 0x0018100604d87981 */ /* 0x000362000c1e1d00 */
[----:B------:R-:W-:-:S03]  /*0ae0*/  IMAD R156, R8, -0x2daee0ad, RZ ;  /* 0xd2511f53089c7824 */ /* 0x000fc600078e02ff */
[----:B------:R1:W5:Y:S04]  /*0af0*/  LDG.E.128 R212, [R4.64+0x1c00] ;  /* 0x001c000604d47981 */ /* 0x000368000c1e1d00 */
[----:B------:R1:W5:Y:S04]  /*0b00*/  LDG.E.128 R208, [R4.64+0x1c10] ;  /* 0x001c100604d07981 */ /* 0x000368000c1e1d00 */
[----:B------:R1:W5:Y:S04]  /*0b10*/  LDG.E.128 R204, [R4.64+0x2000] ;  /* 0x0020000604cc7981 */ /* 0x000368000c1e1d00 */
[----:B------:R1:W5:Y:S04]  /*0b20*/  LDG.E.128 R200, [R4.64+0x2010] ;  /* 0x0020100604c87981 */ /* 0x000368000c1e1d00 */
[----:B------:R1:W5:Y:S04]  /*0b30*/  LDG.E.128 R196, [R4.64+0x2400] ;  /* 0x0024000604c47981 */ /* 0x000368000c1e1d00 */
[----:B------:R1:W5:Y:S01]  /*0b40*/  LDG.E.128 R192, [R4.64+0x2410] ;  /* 0x0024100604c07981 */ /* 0x000362000c1e1d00 */
[----:B------:R-:W-:Y:S01]  /*0b50*/  ULDC.U8 UR8, c[0x0][0x1f0] ;  /* 0x00007c0000087ab9 */ /* 0x000fe20000000000 */
[----:B-1----:R-:W-:Y:S01]  /*0b60*/  HFMA2.MMA R5, -RZ, RZ, 0, 0 ;  /* 0x00000000ff057435 */ /* 0x002fe200000001ff */
[----:B------:R-:W-:Y:S01]  /*0b70*/  IMAD.MOV.U32 R4, RZ, RZ, R13 ;  /* 0x000000ffff047224 */ /* 0x000fe200078e000d */
[----:B--2---:R0:W-:Y:S04]  /*0b80*/  STL.64 [R1+0x40], R32 ;  /* 0x0000402001007387 */ /* 0x0041e80000100a00 */
[----:B------:R0:W-:Y:S04]  /*0b90*/  STL.64 [R1+0x48], R34 ;  /* 0x0000482201007387 */ /* 0x0001e80000100a00 */
[----:B---3--:R0:W-:Y:S04]  /*0ba0*/  STL.64 [R1+0x30], R28 ;  /* 0x0000301c01007387 */ /* 0x0081e80000100a00 */
[----:B------:R0:W-:Y:S04]  /*0bb0*/  STL.64 [R1+0x38], R30 ;  /* 0x0000381e01007387 */ /* 0x0001e80000100a00 */
[----:B----4-:R0:W-:Y:S04]  /*0bc0*/  STL.64 [R1+0x20], R24 ;  /* 0x0000201801007387 */ /* 0x0101e80000100a00 */
[----:B------:R0:W-:Y:S04]  /*0bd0*/  STL.64 [R1+0x28], R26 ;  /* 0x0000281a01007387 */ /* 0x0001e80000100a00 */
[----:B------:R0:W-:Y:S04]  /*0be0*/  STL.64 [R1+0x10], R20 ;  /* 0x0000101401007387 */ /* 0x0001e80000100a00 */
[----:B------:R0:W-:Y:S04]  /*0bf0*/  STL.64 [R1+0x18], R22 ;  /* 0x0000181601007387 */ /* 0x0001e80000100a00 */
[----:B------:R0:W-:Y:S04]  /*0c00*/  STL.64 [R1], R16 ;  /* 0x0000001001007387 */ /* 0x0001e80000100a00 */
[----:B------:R0:W-:Y:S02]  /*0c10*/  STL.64 [R1+0x8], R18 ;  /* 0x0000081201007387 */ /* 0x0001e40000100a00 */
.L_x_18060:
[----:B------:R-:W1:Y:S01]  /*0c20*/  S2R R8, SR_TID.X ;  /* 0x0000000000087919 */ /* 0x000e620000002100 */
        /* <DEDUP_REMOVED lines=8> */
[----:B------:R-:W-:Y:S01]  /*0cb0*/  @P1 IMAD.MOV.U32 R9, RZ, RZ, 0x2 ;  /* 0x00000002ff091424 */ /* 0x000fe200078e00ff */
[----:B-1----:R-:W-:-:S04]  /*0cc0*/  LOP3.LUT R10, R8, 0x1f, RZ, 0xc0, !PT ;  /* 0x0000001f080a7812 */ /* 0x002fc800078ec0ff */
[----:B------:R-:W-:Y:S01]  /*0cd0*/  LEA.HI.SX32 R150, R7, R10, 0x1d ;  /* 0x0000000a07967211 */ /* 0x000fe200078feaff */
[----:B------:R-:W-:-:S03]  /*0ce0*/  @P1 IMAD.WIDE R6, R0, R9, c[0x0][0x1c0] ;  /* 0x0000700000061625 */ /* 0x000fc600078e0209 */
[C---:B------:R-:W-:Y:S01]  /*0cf0*/  @P0 LEA R12, P2, R150.reuse, c[0x0][0x180], 0x4 ;  /* 0x00006000960c0a11 */ /* 0x040fe200078420ff */
[C---:B------:R-:W-:Y:S02]  /*0d00*/  IMAD.WIDE.U32 R8, R150.reuse, R252, c[0x0][0x170] ;  /* 0x00005c0096087625 */ /* 0x040fe400078e00fc */
[----:B------:R-:W2:Y:S01]  /*0d10*/  @P1 LDG.E.U16 R6, [R6.64] ;  /* 0x0000000606061981 */ /* 0x000ea2000c1e1500 */
        /* <DEDUP_REMOVED lines=9> */
[----:B-1----:R-:W-:Y:S02]  /*0db0*/  ISETP.NE.AND P1, PT, R170, 0x2, PT ;  /* 0x00000002aa00780c */ /* 0x002fe40003f25270 */
[----:B0-----:R-:W-:-:S11]  /*0dc0*/  MOV R18, R157 ;  /* 0x0000009d00127202 */ /* 0x001fd60000000f00 */
[----:B------:R-:W-:Y:S05]  /*0dd0*/  @!P1 BRA `(.L_x_17499) ;  /* 0x0000006000009947 */ /* 0x000fea0003800000 */
[----:B------:R-:W-:Y:S01]  /*0de0*/  ISETP.NE.AND P1, PT, R170, 0x3, PT ;  /* 0x00000003aa00780c */ /* 0x000fe20003f25270 */
[----:B------:R-:W-:-:S12]  /*0df0*/  IMAD.MOV.U32 R18, RZ, RZ, R159 ;  /* 0x000000ffff127224 */ /* 0x000fd800078e009f */
[----:B------:R-:W-:Y:S05]  /*0e00*/  @P1 BRA `(.L_x_17499) ;  /* 0x0000003000001947 */ /* 0x000fea0003800000 */
[----:B------:R-:W-:Y:S01]  /*0e10*/  IMAD.MOV.U32 R18, RZ, RZ, R156 ;  /* 0x000000ffff127224 */ /* 0x000fe200078e009c */
[----:B------:R-:W-:Y:S05]  /*0e20*/  BRA `(.L_x_17499) ;  /* 0x0000001000007947 */ /* 0x000fea0003800000 */
.L_x_17498:
[----:B01----:R-:W-:Y:S02]  /*0e30*/  IMAD.MOV.U32 R18, RZ, RZ, R168 ;  /* 0x000000ffff127224 */ /* 0x003fe400078e00a8 */
.L_x_17499:
[----:B------:R-:W-:Y:S05]  /*0e40*/  BSYNC B1 ;  /* 0x0000000000017941 */ /* 0x000fea0003800000 */
.L_x_17497:
        /* <DEDUP_REMOVED lines=16> */
.L_x_17503:
[----:B------:R-:W-:Y:S05]  /*0f50*/  BSYNC B2 ;  /* 0x0000000000027941 */ /* 0x000fea0003800000 */
.L_x_17502:
        /* <DEDUP_REMOVED lines=41> */
[----:B------:R-:W-:Y:S02]  /*11f0*/  IMAD.MOV.U32 R14, RZ, RZ, RZ ;  /* 0x000000ffff0e7224 */ /* 0x000fe400078e00ff */
.L_x_17501:
[----:B------:R-:W-:Y:S05]  /*1200*/  BSYNC B1 ;  /* 0x0000000000017941 */ /* 0x000fea0003800000 */
.L_x_17500:
[----:B------:R-:W0:Y:S01]  /*1210*/  I2F.U32 R6, R18 ;  /* 0x0000001200067306 */ /* 0x000e220000201000 */
[----:B------:R-:W-:Y:S01]  /*1220*/  HFMA2.MMA R171, -RZ, RZ, 0.1171875, 0 ;  /* 0x2f800000ffab7435 */ /* 0x000fe200000001ff */
[----:B-----5:R-:W-:Y:S01]  /*1230*/  PRMT R12, RZ, 0x5410, R8 ;  /* 0x00005410ff0c7816 */ /* 0x020fe20000000008 */
        /* <DEDUP_REMOVED lines=20> */
.L_x_17505:
[----:B------:R-:W-:Y:S02]  /*1380*/  MOV R19, R168 ;  /* 0x000000a800137202 */ /* 0x000fe40000000f00 */
.L_x_17506:
[----:B------:R-:W-:Y:S05]  /*1390*/  BSYNC B1 ;  /* 0x0000000000017941 */ /* 0x000fea0003800000 */
.L_x_17504:
        /* <DEDUP_REMOVED lines=16> */
.L_x_17510:
[----:B------:R-:W-:Y:S05]  /*14a0*/  BSYNC B2 ;  /* 0x0000000000027941 */ /* 0x000fea0003800000 */
.L_x_17509:
        /* <DEDUP_REMOVED lines=36> */
[----:B------:R-:W-:Y:S02]  /*16f0*/  MOV R6, RZ ;  /* 0x000000ff00067202 */ /* 0x000fe40000000f00 */
[----:B------:R-:W-:Y:S01]  /*1700*/  LOP3.LUT R156, R17, UR23, R12, 0x96, !PT ;  /* 0x00000017119c7c12 */ /* 0x000fe2000f8e960c */
[----:B------:R-:W-:-:S04]  /*1710*/  IMAD.WIDE.U32 R168, R168, -0x326172a9, RZ ;  /* 0xcd9e8d57a8a87825 */ /* 0x000fc800078e00ff */
[----:B------:R-:W-:Y:S01]  /*1720*/  IMAD.WIDE.U32 R156, R156, -0x2daee0ad, RZ ;  /* 0xd2511f539c9c7825 */ /* 0x000fe200078e00ff */
[----:B------:R-:W-:-:S04]  /*1730*/  LOP3.LUT R159, R169, UR25, R16, 0x96, !PT ;  /* 0x00000019a99f7c12 */ /* 0x000fc8000f8e9610 */
[----:B------:R-:W-:Y:S02]  /*1740*/  LOP3.LUT R157, R157, UR26, R14, 0x96, !PT ;  /* 0x0000001a9d9d7c12 */ /* 0x000fe4000f8e960e */
.L_x_17508:
[----:B------:R-:W-:Y:S05]  /*1750*/  BSYNC B1 ;  /* 0x0000000000017941 */ /* 0x000fea0003800000 */
.L_x_17507:
        /* <DEDUP_REMOVED lines=22> */
.L_x_17512:
[----:B------:R-:W-:Y:S02]  /*18c0*/  MOV R19, R168 ;  /* 0x000000a800137202 */ /* 0x000fe40000000f00 */
.L_x_17513:
[----:B------:R-:W-:Y:S05]  /*18d0*/  BSYNC B1 ;  /* 0x0000000000017941 */ /* 0x000fea0003800000 */
.L_x_17511:
        /* <DEDUP_REMOVED lines=16> */
.L_x_17517:
[----:B------:R-:W-:Y:S05]  /*19e0*/  BSYNC B2 ;  /* 0x0000000000027941 */ /* 0x000fea0003800000 */
.L_x_17516:
        /* <DEDUP_REMOVED lines=41> */
[----:B------:R-:W-:Y:S02]  /*1c80*/  LOP3.LUT R157, R157, UR26, R14, 0x96, !PT ;  /* 0x0000001a9d9d7c12 */ /* 0x000fe4000f8e960e */
.L_x_17515:
[----:B------:R-:W-:Y:S05]  /*1c90*/  BSYNC B1 ;  /* 0x0000000000017941 */ /* 0x000fea0003800000 */
.L_x_17514:
        /* <DEDUP_REMOVED lines=21> */
.L_x_17519:
[----:B------:R-:W-:Y:S02]  /*1df0*/  MOV R19, R168 ;  /* 0x000000a800137202 */ /* 0x000fe40000000f00 */
.L_x_17520:
[----:B------:R-:W-:Y:S05]  /*1e00*/  BSYNC B1 ;  /* 0x0000000000017941 */ /* 0x000fea0003800000 */
.L_x_17518:
        /* <DEDUP_REMOVED lines=16> */
.L_x_17524:
[----:B------:R-:W-:Y:S05]  /*1f10*/  BSYNC B2 ;  /* 0x0000000000027941 */ /* 0x000fea0003800000 */
.L_x_17523:
        /* <DEDUP_REMOVED lines=42> */
.L_x_17522:
[----:B------:R-:W-:Y:S05]  /*21c0*/  BSYNC B1 ;  /* 0x0000000000017941 */ /* 0x000fea0003800000 */
.L_x_17521:
        /* <DEDUP_REMOVED lines=21> */
.L_x_17526:
[----:B------:R-:W-:Y:S02]  /*2320*/  MOV R9, R168 ;  /* 0x000000a800097202 */ /* 0x000fe40000000f00 */
.L_x_17527:
[----:B------:R-:W-:Y:S05]  /*2330*/  BSYNC B1 ;  /* 0x0000000000017941 */ /* 0x000fea0003800000 */
.L_x_17525:
        /* <DEDUP_REMOVED lines=16> */
.L_x_17531:
[----:B------:R-:W-:Y:S05]  /*2440*/  BSYNC B2 ;  /* 0x0000000000027941 */ /* 0x000fea0003800000 */
.L_x_17530:
        /* <DEDUP_REMOVED lines=42> */
.L_x_17529:
[----:B------:R-:W-:Y:S05]  /*26f0*/  BSYNC B1 ;  /* 0x0000000000017941 */ /* 0x000fea0003800000 */
.L_x_17528:
        /* <DEDUP_REMOVED lines=21> */
.L_x_17533:
[----:B------:R-:W-:Y:S02]  /*2850*/  MOV R9, R168 ;  /* 0x000000a800097202 */ /* 0x000fe40000000f00 */
.L_x_17534:
[----:B------:R-:W-:Y:S05]  /*2860*/  BSYNC B1 ;  /* 0x0000000000017941 */ /* 0x000fea0003800000 */
.L_x_17532:
        /* <DEDUP_REMOVED lines=16> */
.L_x_17538:
[----:B------:R-:W-:Y:S05]  /*2970*/  BSYNC B2 ;  /* 0x0000000000027941 */ /* 0x000fea0003800000 */
.L_x_17537:
        /* <DEDUP_REMOVED lines=42> */
.L_x_17536:
[----:B------:R-:W-:Y:S05]  /*2c20*/  BSYNC B1 ;  /* 0x0000000000017941 */ /* 0x000fea0003800000 */
.L_x_17535:
        /* <DEDUP_REMOVED lines=21> */
.L_x_17540:
[----:B------:R-:W-:Y:S02]  /*2d80*/  MOV R9, R168 ;  /* 0x000000a800097202 */ /* 0x000fe40000000f00 */
.L_x_17541:
[----:B------:R-:W-:Y:S05]  /*2d90*/  BSYNC B1 ;  /* 0x0000000000017941 */ /* 0x000fea0003800000 */
.L_x_17539:
        /* <DEDUP_REMOVED lines=16> */
.L_x_17545:
[----:B------:R-:W-:Y:S05]  /*2ea0*/  BSYNC B2 ;  /* 0x0000000000027941 */ /* 0x000fea0003800000 */
.L_x_17544:
        /* <DEDUP_REMOVED lines=42> */
.L_x_17543:
[----:B------:R-:W-:Y:S05]  /*3150*/  BSYNC B1 ;  /* 0x0000000000017941 */ /* 0x000fea0003800000 */
.L_x_17542:
        /* <DEDUP_REMOVED lines=21> */
.L_x_17547:
[----:B------:R-:W-:Y:S02]  /*32b0*/  MOV R6, R168 ;  /* 0x000000a800067202 */ /* 0x000fe40000000f00 */
.L_x_17548:
[----:B------:R-:W-:Y:S05]  /*32c0*/  BSYNC B1 ;  /* 0x0000000000017941 */ /* 0x000fea0003800000 */
.L_x_17546:
        /* <DEDUP_REMOVED lines=18> */
.L_x_17552:
[----:B------:R-:W-:Y:S05]  /*33f0*/  BSYNC B2 ;  /* 0x0000000000027941 */ /* 0x000fea0003800000 */
.L_x_17551:
        /* <DEDUP_REMOVED lines=42> */
.L_x_17550:
[----:B------:R-:W-:Y:S05]  /*36a0*/  BSYNC B1 ;  /* 0x0000000000017941 */ /* 0x000fea0003800000 */
.L_x_17549:
[----:B------:R-:W0:Y:S01]  /*36b0*/  I2F.U32 R6, R6 ;  /* 0x0000000600067306 */ /* 0x000e220000201000 */
[----:B------:R-:W-:Y:S02]  /*36c0*/  SEL R9, RZ, 0x1, P2 ;  /* 0x00000001ff097807 */ /* 0x000fe40001000000 */
[----:B------:R-:W-:Y:S02]  /*36d0*/  ISETP.NE.AND P2, PT, R8, RZ, PT ;  /* 0x000000ff0800720c */ /* 0x000fe40003f45270 */
[----:B------:R-:W-:Y:S01]  /*36e0*/  SEL R12, RZ, 0x1, P1 ;  /* 0x00000001ff0c7807 */ /* 0x000fe20000800000 */
[----:B------:R-:W-:Y:S01]  /*36f0*/  IMAD.WIDE.U32 R8, R9, 0x1000000, RZ ;  /* 0x0100000009087825 */ /* 0x000fe200078e00ff */
[----:B------:R-:W-:Y:S02]  /*3700*/  SEL R14, RZ, 0x1, P2 ;  /* 0x00000001ff0e7807 */ /* 0x000fe40001000000 */
[----:B------:R-:W-:Y:S01]  /*3710*/  ISETP.NE.AND P6, PT, R18, RZ, PT ;  /* 0x000000ff1200720c */ /* 0x000fe20003fc5270 */
[----:B------:R-:W-:Y:S01]  /*3720*/  IMAD.WIDE.U32 R12, R12, 0x10000, RZ ;  /* 0x000100000c0c7825 */ /* 0x000fe200078e00ff */
[----:B------:R-:W-:-:S02]  /*3730*/  LEA R22, P2, R150, c[0x0][0x190], 0x3 ;  /* 0x0000640096167a11 */ /* 0x000fc400078418ff */
[----:B------:R-:W-:Y:S01]  /*3740*/  SEL R21, RZ, 0x1, P6 ;  /* 0x00000001ff157807 */ /* 0x000fe20003000000 */
[----:B------:R-:W-:Y:S01]  /*3750*/  IMAD.WIDE.U32 R14, R14, 0x100, RZ ;  /* 0x000001000e0e7825 */ /* 0x000fe200078e00ff */
[----:B------:R-:W-:-:S03]  /*3760*/  LEA.HI.X R23, R150, c[0x0][0x194], RZ, 0x3, P2 ;  /* 0x0000650096177a11 */ /* 0x000fc600010f1cff */
[----:B0-----:R-:W-:Y:S01]  /*3770*/  FFMA.FTZ R7, R6, R171, 1.1641532182693481445e-10 ;  /* 0x2f00000006077423 */ /* 0x001fe200000100ab */
[----:B------:R-:W-:Y:S02]  /*3780*/  PRMT R6, RZ, 0x7610, R11 ;  /* 0x00007610ff067816 */ /* 0x000fe4000000000b */
[----:B------:R-:W-:Y:S02]  /*3790*/  SEL R11, RZ, 0x10000, P5 ;  /* 0x00010000ff0b7807 */ /* 0x000fe40002800000 */
[----:B------:R-:W-:Y:S01]  /*37a0*/  FSETP.GTU.FTZ.AND P1, PT, R7, c[0x0][0x1e4], PT ;  /* 0x0000790007007a0b */ /* 0x000fe20003f3c000 */
[----:B------:R-:W-:Y:S01]  /*37b0*/  FMUL.FTZ R7, R6, R111 ;  /* 0x0000006f06077220 */ /* 0x000fe20000410000 */
[----:B------:R-:W-:Y:S02]  /*37c0*/  SEL R6, RZ, 0x100, P4 ;  /* 0x00000100ff067807 */ /* 0x000fe40002000000 */
[----:B------:R-:W-:Y:S01]  /*37d0*/  SEL R10, RZ, 0x1000000, P1 ;  /* 0x01000000ff0a7807 */ /* 0x000fe20000800000 */
[----:B------:R-:W-:Y:S01]  /*37e0*/  FMUL.FTZ R7, R7, c[0x0][0x1e8] ;  /* 0x00007a0007077a20 */ /* 0x000fe20000410000 */
[----:B------:R-:W-:-:S02]  /*37f0*/  LOP3.LUT R20, R14, R8, R12, 0xfe, !PT ;  /* 0x000000080e147212 */ /* 0x000fc400078efe0c */
[----:B------:R-:W-:Y:S02]  /*3800*/  LOP3.LUT R8, R6, R10, R11, 0xfe, !PT ;  /* 0x0000000a06087212 */ /* 0x000fe400078efe0b */
[----:B------:R-:W-:Y:S02]  /*3810*/  FSEL R47, R7, RZ, !P1 ;  /* 0x000000ff072f7208 */ /* 0x000fe40004800000 */
[----:B------:R-:W-:Y:S02]  /*3820*/  @P0 PRMT R6, RZ, 0x7610, R51 ;  /* 0x00007610ff060816 */ /* 0x000fe40000000033 */
[----:B------:R-:W-:Y:S02]  /*3830*/  SEL R7, RZ, 0x1, P3 ;  /* 0x00000001ff077807 */ /* 0x000fe40001800000 */
[----:B------:R-:W-:Y:S01]  /*3840*/  LEA R18, P1, R150, c[0x0][0x188], 0x4 ;  /* 0x0000620096127a11 */ /* 0x000fe200078220ff */
[----:B------:R-:W-:Y:S01]  /*3850*/  @P0 FADD.FTZ R47, R47, R6 ;  /* 0x000000062f2f0221 */ /* 0x000fe20000010000 */
[----:B------:R-:W-:-:S02]  /*3860*/  LOP3.LUT R7, R9, R8, R7, 0xfe, !PT ;  /* 0x0000000809077212 */ /* 0x000fc400078efe07 */
[----:B------:R-:W-:Y:S02]  /*3870*/  IADD3 R6, R150, 0x20, RZ ;  /* 0x0000002096067810 */ /* 0x000fe40007ffe0ff */
[----:B------:R-:W-:Y:S02]  /*3880*/  LOP3.LUT R20, R20, R21, RZ, 0xfc, !PT ;  /* 0x0000001514147212 */ /* 0x000fe400078efcff */
[----:B------:R-:W-:Y:S01]  /*3890*/  F2FP.BF16.PACK_AB R10, R45, R44 ;  /* 0x0000002c2d0a723e */ /* 0x000fe200000010ff */
[----:B------:R-:W-:Y:S01]  /*38a0*/  @P0 IMAD.WIDE.U32 R16, R6, R252, c[0x0][0x180] ;  /* 0x0000600006100625 */ /* 0x000fe200078e00fc */
[----:B------:R-:W-:Y:S02]  /*38b0*/  F2FP.BF16.PACK_AB R9, R43, R42 ;  /* 0x0000002a2b09723e */ /* 0x000fe400000010ff */
[----:B------:R-:W-:Y:S02]  /*38c0*/  F2FP.BF16.PACK_AB R8, R41, R40 ;  /* 0x000000282908723e */ /* 0x000fe400000010ff */
[----:B------:R-:W-:-:S02]  /*38d0*/  LEA.HI.X R19, R150, c[0x0][0x18c], RZ, 0x4, P1 ;  /* 0x0000630096137a11 */ /* 0x000fc400008f24ff */
        /* <DEDUP_REMOVED lines=19> */
.L_x_17554:
[----:B0-----:R-:W-:Y:S02]  /*3a10*/  MOV R8, R168 ;  /* 0x000000a800087202 */ /* 0x001fe40000000f00 */
.L_x_17555:
[----:B------:R-:W-:Y:S05]  /*3a20*/  BSYNC B1 ;  /* 0x0000000000017941 */ /* 0x000fea0003800000 */
.L_x_17553:
        /* <DEDUP_REMOVED lines=16> */
.L_x_17559:
[----:B------:R-:W-:Y:S05]  /*3b30*/  BSYNC B2 ;  /* 0x0000000000027941 */ /* 0x000fea0003800000 */
.L_x_17558:
        /* <DEDUP_REMOVED lines=42> */
.L_x_17557:
[----:B------:R-:W-:Y:S05]  /*3de0*/  BSYNC B1 ;  /* 0x0000000000017941 */ /* 0x000fea0003800000 */
.L_x_17556:
[----:B------:R-:W0:Y:S01]  /*3df0*/  I2F.U32 R8, R8 ;  /* 0x0000000800087306 */ /* 0x000e220000201000 */
[----:B-----5:R-:W-:Y:S01]  /*3e00*/  PRMT R10, RZ, 0x5410, R12 ;  /* 0x00005410ff0a7816 */ /* 0x020fe2000000000c */
[----:B------:R-:W-:Y:S01]  /*3e10*/  BSSY B1, `(.L_x_17560) ;  /* 0x0000015000017945 */ /* 0x000fe20003800000 */
[C---:B------:R-:W-:Y:S02]  /*3e20*/  ISETP.NE.AND P1, PT, R25.reuse, 0x1, PT ;  /* 0x000000011900780c */ /* 0x040fe40003f25270 */
[----:B------:R-:W-:Y:S01]  /*3e30*/  IADD3 R11, R25, 0x1, RZ ;  /* 0x00000001190b7810 */ /* 0x000fe20007ffe0ff */
[----:B------:R-:W-:-:S04]  /*3e40*/  FMUL.FTZ R10, R10, R111 ;  /* 0x0000006f0a0a7220 */ /* 0x000fc80000410000 */
[----:B------:R-:W-:Y:S02]  /*3e50*/  FMUL.FTZ R10, R10, c[0x0][0x1e8] ;  /* 0x00007a000a0a7a20 */ /* 0x000fe40000410000 */
[----:B0-----:R-:W-:Y:S01]  /*3e60*/  FFMA.FTZ R7, R8, R171, 1.1641532182693481445e-10 ;  /* 0x2f00000008077423 */ /* 0x001fe200000100ab */
[----:B------:R-:W-:-:S04]  /*3e70*/  @P0 PRMT R8, RZ, 0x5410, R48 ;  /* 0x00005410ff080816 */ /* 0x000fc80000000030 */
        /* <DEDUP_REMOVED lines=13> */
.L_x_17561:
[----:B------:R-:W-:Y:S02]  /*3f50*/  MOV R9, R168 ;  /* 0x000000a800097202 */ /* 0x000fe40000000f00 */
.L_x_17562:
[----:B------:R-:W-:Y:S05]  /*3f60*/  BSYNC B1 ;  /* 0x0000000000017941 */ /* 0x000fea0003800000 */
.L_x_17560:
        /* <DEDUP_REMOVED lines=16> */
.L_x_17566:
[----:B------:R-:W-:Y:S05]  /*4070*/  BSYNC B2 ;  /* 0x0000000000027941 */ /* 0x000fea0003800000 */
.L_x_17565:
        /* <DEDUP_REMOVED lines=42> */
.L_x_17564:
[----:B------:R-:W-:Y:S05]  /*4320*/  BSYNC B1 ;  /* 0x0000000000017941 */ /* 0x000fea0003800000 */
.L_x_17563:
        /* <DEDUP_REMOVED lines=10> */
[----:B------:R-:W-:Y:S02]  /*43d0*/  P2R R25, PR, RZ, 0x4 ;  /* 0x00000004ff197803 */ /* 0x000fe40000000000 */
[----:B------:R-:W-:Y:S01]  /*43e0*/  IADD3 R12, R11, 0x1, RZ ;  /* 0x000000010b0c7810 */ /* 0x000fe20007ffe0ff */
        /* <DEDUP_REMOVED lines=10> */
.L_x_17568:
[----:B------:R-:W-:Y:S02]  /*4490*/  MOV R10, R168 ;  /* 0x000000a8000a7202 */ /* 0x000fe40000000f00 */
.L_x_17569:
[----:B------:R-:W-:Y:S05]  /*44a0*/  BSYNC B1 ;  /* 0x0000000000017941 */ /* 0x000fea0003800000 */
.L_x_17567:
        /* <DEDUP_REMOVED lines=16> */
.L_x_17573:
[----:B------:R-:W-:Y:S05]  /*45b0*/  BSYNC B2 ;  /* 0x0000000000027941 */ /* 0x000fea0003800000 */
.L_x_17572:
[----:B------:R-:W-:Y:S01]  /*45c0*/  IMAD.HI.U32 R9, R2, -0x326172a9, RZ ;  /* 0xcd9e8d5702097827 */ /* 0x000fe200078e00ff */
[----:B------:R-:W-:-:S03]  /*45d0*/  LOP3.LUT R12, R12, UR5, R5, 0x96, !PT ;  /* 0x000000050c0c7c12 */ /* 0x000fc6000f8e9605 */
[----:B------:R-:W-:Y:S01]  /*45e0*/  IMAD R11, R2, -0x326172a9, RZ ;  /* 0xcd9e8d57020b7824 */ /* 0x000fe200078e02ff */
[----:B------:R-:W-:Y:S01]  /*45f0*/  LOP3.LUT R9, R9, UR4, R4, 0x96, !PT ;  /* 0x0000000409097c12 */ /* 0x000fe2000f8e9604 */
[----:B------:R-:W-:Y:S01]  /*4600*/  IMAD.WIDE.U32 R18, R12, -0x326172a9, RZ ;  /* 0xcd9e8d570c127825 */ /* 0x000fe200078e00ff */
[----:B------:R-:W-:-:S03]  /*4610*/  HFMA2.MMA R12, -RZ, RZ, 0, 0 ;  /* 0x00000000ff0c7435 */ /* 0x000fc600000001ff */
        /* <DEDUP_REMOVED lines=36> */
.L_x_17571:
[----:B------:R-:W-:Y:S05]  /*4860*/  BSYNC B1 ;  /* 0x0000000000017941 */ /* 0x000fea0003800000 */
.L_x_17570:
[----:B------:R-:W0:Y:S01]  /*4870*/  I2F.U32 R10, R10 ;  /* 0x0000000a000a7306 */ /* 0x000e220000201000 */
[----:B------:R-:W-:Y:S01]  /*4880*/  PRMT R16, RZ, 0x5410, R13 ;  /* 0x00005410ff107816 */ /* 0x000fe2000000000d */
[----:B------:R-:W-:Y:S01]  /*4890*/  BSSY B1, `(.L_x_17574) ;  /* 0x0000014000017945 */ /* 0x000fe20003800000 */
[----:B------:R-:W-:-:S03]  /*48a0*/  ISETP.NE.AND P2, PT, R12, 0x1, PT ;  /* 0x000000010c00780c */ /* 0x000fc60003f45270 */
[----:B------:R-:W-:-:S04]  /*48b0*/  FMUL.FTZ R16, R16, R111 ;  /* 0x0000006f10107220 */ /* 0x000fc80000410000 */
[----:B------:R-:W-:Y:S02]  /*48c0*/  FMUL.FTZ R16, R16, c[0x0][0x1e8] ;  /* 0x00007a0010107a20 */ /* 0x000fe40000410000 */
[----:B0-----:R-:W-:Y:S01]  /*48d0*/  FFMA.FTZ R9, R10, R171, 1.1641532182693481445e-10 ;  /* 0x2f0000000a097423 */ /* 0x001fe200000100ab */
[----:B------:R-:W-:-:S04]  /*48e0*/  @P0 PRMT R10, RZ, 0x5410, R49 ;  /* 0x00005410ff0a0816 */ /* 0x000fc80000000031 */
        /* <DEDUP_REMOVED lines=13> */
.L_x_17575:
[----:B------:R-:W-:Y:S02]  /*49c0*/  MOV R11, R168 ;  /* 0x000000a8000b7202 */ /* 0x000fe40000000f00 */
.L_x_17576:
[----:B------:R-:W-:Y:S05]  /*49d0*/  BSYNC B1 ;  /* 0x0000000000017941 */ /* 0x000fea0003800000 */
.L_x_17574:
        /* <DEDUP_REMOVED lines=16> */
.L_x_17580:
[----:B------:R-:W-:Y:S05]  /*4ae0*/  BSYNC B2 ;  /* 0x0000000000027941 */ /* 0x000fea0003800000 */
.L_x_17579:
        /* <DEDUP_REMOVED lines=42> */
.L_x_17578:
[----:B------:R-:W-:Y:S05]  /*4d90*/  BSYNC B1 ;  /* 0x0000000000017941 */ /* 0x000fea0003800000 */
.L_x_17577:
        /* <DEDUP_REMOVED lines=21> */
.L_x_17582:
[----:B------:R-:W-:Y:S02]  /*4ef0*/  MOV R12, R168 ;  /* 0x000000a8000c7202 */ /* 0x000fe40000000f00 */
.L_x_17583:
[----:B------:R-:W-:Y:S05]  /*4f00*/  BSYNC B1 ;  /* 0x0000000000017941 */ /* 0x000fea0003800000 */
.L_x_17581:
        /* <DEDUP_REMOVED lines=16> */
.L_x_17587:
[----:B------:R-:W-:Y:S05]  /*5010*/  BSYNC B2 ;  /* 0x0000000000027941 */ /* 0x000fea0003800000 */
.L_x_17586:
        /* <DEDUP_REMOVED lines=42> */
.L_x_17585:
[----:B------:R-:W-:Y:S05]  /*52c0*/  BSYNC B1 ;  /* 0x0000000000017941 */ /* 0x000fea0003800000 */
.L_x_17584:
        /* <DEDUP_REMOVED lines=21> */
.L_x_17589:
[----:B------:R-:W-:Y:S02]  /*5420*/  MOV R13, R168 ;  /* 0x000000a8000d7202 */ /* 0x000fe40000000f00 */
.L_x_17590:
[----:B------:R-:W-:Y:S05]  /*5430*/  BSYNC B1 ;  /* 0x0000000000017941 */ /* 0x000fea0003800000 */
.L_x_17588:
        /* <DEDUP_REMOVED lines=16> */
.L_x_17594:
[----:B------:R-:W-:Y:S05]  /*5540*/  BSYNC B2 ;  /* 0x0000000000027941 */ /* 0x000fea0003800000 */
.L_x_17593:
        /* <DEDUP_REMOVED lines=42> */
.L_x_17592:
[----:B------:R-:W-:Y:S05]  /*57f0*/  BSYNC B1 ;  /* 0x0000000000017941 */ /* 0x000fea0003800000 */
.L_x_17591:
        /* <DEDUP_REMOVED lines=21> */
.L_x_17596:
[----:B------:R-:W-:Y:S02]  /*5950*/  MOV R14, R168 ;  /* 0x000000a8000e7202 */ /* 0x000fe40000000f00 */
.L_x_17597:
[----:B------:R-:W-:Y:S05]  /*5960*/  BSYNC B1 ;  /* 0x0000000000017941 */ /* 0x000fea0003800000 */
.L_x_17595:
        /* <DEDUP_REMOVED lines=16> */
.L_x_17601:
[----:B------:R-:W-:Y:S05]  /*5a70*/  BSYNC B2 ;  /* 0x0000000000027941 */ /* 0x000fea0003800000 */
.L_x_17600:
        /* <DEDUP_REMOVED lines=42> */
.L_x_17599:
[----:B------:R-:W-:Y:S05]  /*5d20*/  BSYNC B1 ;  /* 0x0000000000017941 */ /* 0x000fea0003800000 */
.L_x_17598:
[----:B------:R-:W0:Y:S01]  /*5d30*/  I2F.U32 R14, R14 ;  /* 0x0000000e000e7306 */ /* 0x000e220000201000 */
[----:B------:R-:W-:Y:S01]  /*5d40*/  PRMT R16, RZ, 0x5410, R15 ;  /* 0x00005410ff107816 */ /* 0x000fe2000000000f */
        /* <DEDUP_REMOVED lines=19> */
.L_x_17603:
[----:B------:R-:W-:Y:S02]  /*5e80*/  MOV R16, R168 ;  /* 0x000000a800107202 */ /* 0x000fe40000000f00 */
.L_x_17604:
[----:B------:R-:W-:Y:S05]  /*5e90*/  BSYNC B1 ;  /* 0x0000000000017941 */ /* 0x000fea0003800000 */
.L_x_17602:
        /* <DEDUP_REMOVED lines=18> */
.L_x_17608:
[----:B------:R-:W-:Y:S05]  /*5fc0*/  BSYNC B2 ;  /* 0x0000000000027941 */ /* 0x000fea0003800000 */
.L_x_17607:
        /* <DEDUP_REMOVED lines=42> */
.L_x_17606:
[----:B------:R-:W-:Y:S05]  /*6270*/  BSYNC B1 ;  /* 0x0000000000017941 */ /* 0x000fea0003800000 */
.L_x_17605:
[----:B------:R0:W1:Y:S01]  /*6280*/  I2F.U32 R14, R16 ;  /* 0x00000010000e7306 */ /* 0x0000620000201000 */
[----:B------:R-:W-:Y:S01]  /*6290*/  SEL R18, RZ, 0x1, P2 ;  /* 0x00000001ff127807 */ /* 0x000fe20001000000 */
[----:B------:R-:W-:Y:S01]  /*62a0*/  IMAD.MOV.U32 R154, RZ, RZ, 0x8 ;  /* 0x00000008ff9a7424 */ /* 0x000fe200078e00ff */
[----:B------:R-:W-:Y:S02]  /*62b0*/  ISETP.NE.AND P2, PT, R25, RZ, PT ;  /* 0x000000ff1900720c */ /* 0x000fe40003f45270 */
[----:B------:R-:W-:Y:S01]  /*62c0*/  SEL R20, RZ, 0x1, P1 ;  /* 0x00000001ff147807 */ /* 0x000fe20000800000 */
[----:B------:R-:W-:Y:S01]  /*62d0*/  IMAD.WIDE.U32 R28, R6, R154, c[0x0][0x190] ;  /* 0x00006400061c7625 */ /* 0x000fe200078e009a */
[----:B------:R-:W-:Y:S02]  /*62e0*/  SEL R22, RZ, 0x1, P2 ;  /* 0x00000001ff167807 */ /* 0x000fe40001000000 */
[----:B0-----:R-:W-:Y:S01]  /*62f0*/  PRMT R16, RZ, 0x7610, R15 ;  /* 0x00007610ff107816 */ /* 0x001fe2000000000f */
[----:B------:R-:W-:Y:S01]  /*6300*/  IMAD.WIDE.U32 R20, R20, 0x10000, RZ ;  /* 0x0001000014147825 */ /* 0x000fe200078e00ff */
[----:B------:R-:W-:-:S02]  /*6310*/  SEL R19, RZ, 0x10000, P5 ;  /* 0x00010000ff137807 */ /* 0x000fc40002800000 */
[----:B------:R-:W-:Y:S01]  /*6320*/  ISETP.NE.AND P6, PT, R24, RZ, PT ;  /* 0x000000ff1800720c */ /* 0x000fe20003fc5270 */
[----:B------:R-:W-:Y:S01]  /*6330*/  FMUL.FTZ R17, R16, R111 ;  /* 0x0000006f10117220 */ /* 0x000fe20000410000 */
[----:B------:R-:W-:Y:S01]  /*6340*/  SEL R16, RZ, 0x100, P4 ;  /* 0x00000100ff107807 */ /* 0x000fe20002000000 */
[----:B-1----:R-:W-:Y:S01]  /*6350*/  FFMA.FTZ R14, R14, R171, 1.1641532182693481445e-10 ;  /* 0x2f0000000e0e7423 */ /* 0x002fe200000100ab */
[----:B------:R-:W-:Y:S01]  /*6360*/  SEL R27, RZ, 0x1, P6 ;  /* 0x00000001ff1b7807 */ /* 0x000fe20003000000 */
[----:B------:R-:W-:-:S03]  /*6370*/  IMAD.WIDE.U32 R22, R22, 0x100, RZ ;  /* 0x0000010016167825 */ /* 0x000fc600078e00ff */
[----:B------:R-:W-:Y:S01]  /*6380*/  FSETP.GTU.FTZ.AND P1, PT, R14, c[0x0][0x1e4], PT ;  /* 0x000079000e007a0b */ /* 0x000fe20003f3c000 */
[----:B------:R-:W-:-:S03]  /*6390*/  IMAD.WIDE.U32 R14, R18, 0x1000000, RZ ;  /* 0x01000000120e7825 */ /* 0x000fc600078e00ff */
[----:B------:R-:W-:Y:S01]  /*63a0*/  SEL R18, RZ, 0x1000000, P1 ;  /* 0x01000000ff127807 */ /* 0x000fe20000800000 */
[----:B------:R-:W-:Y:S01]  /*63b0*/  FMUL.FTZ R17, R17, c[0x0][0x1e8] ;  /* 0x00007a0011117a20 */ /* 0x000fe20000410000 */
[----:B------:R-:W-:Y:S01]  /*63c0*/  LOP3.LUT R26, R22, R14, R20, 0xfe, !PT ;  /* 0x0000000e161a7212 */ /* 0x000fe200078efe14 */
[----:B------:R-:W-:Y:S01]  /*63d0*/  IMAD.WIDE.U32 R24, R6, R252, c[0x0][0x188] ;  /* 0x0000620006187625 */ /* 0x000fe200078e00fc */
[----:B------:R-:W-:Y:S02]  /*63e0*/  LOP3.LUT R16, R16, R18, R19, 0xfe, !PT ;  /* 0x0000001210107212 */ /* 0x000fe400078efe13 */
[----:B------:R-:W-:Y:S02]  /*63f0*/  FSEL R14, R17, RZ, !P1 ;  /* 0x000000ff110e7208 */ /* 0x000fe40004800000 */
[----:B------:R-:W-:Y:S02]  /*6400*/  @P0 PRMT R19, RZ, 0x7610, R51 ;  /* 0x00007610ff130816 */ /* 0x000fe40000000033 */
        /* <DEDUP_REMOVED lines=28> */
.L_x_17610:
[----:B0-----:R-:W-:Y:S02]  /*65d0*/  IMAD.MOV.U32 R17, RZ, RZ, R168 ;  /* 0x000000ffff117224 */ /* 0x001fe400078e00a8 */
.L_x_17611:
[----:B------:R-:W-:Y:S05]  /*65e0*/  BSYNC B1 ;  /* 0x0000000000017941 */ /* 0x000fea0003800000 */
.L_x_17609:
        /* <DEDUP_REMOVED lines=16> */
.L_x_17615:
[----:B------:R-:W-:Y:S05]  /*66f0*/  BSYNC B2 ;  /* 0x0000000000027941 */ /* 0x000fea0003800000 */
.L_x_17614:
        /* <DEDUP_REMOVED lines=42> */
.L_x_17613:
[----:B------:R-:W-:Y:S05]  /*69a0*/  BSYNC B1 ;  /* 0x0000000000017941 */ /* 0x000fea0003800000 */
.L_x_17612:
[----:B------:R0:W1:Y:S01]  /*69b0*/  I2F.U32 R16, R17 ;  /* 0x0000001100107306 */ /* 0x0000620000201000 */
[----:B-----5:R-:W-:Y:S01]  /*69c0*/  PRMT R18, RZ, 0x5410, R20 ;  /* 0x00005410ff127816 */ /* 0x020fe20000000014 */
        /* <DEDUP_REMOVED lines=20> */
.L_x_17617:
[----:B------:R-:W-:Y:S02]  /*6b10*/  IMAD.MOV.U32 R26, RZ, RZ, R168 ;  /* 0x000000ffff1a7224 */ /* 0x000fe400078e00a8 */
.L_x_17618:
[----:B------:R-:W-:Y:S05]  /*6b20*/  BSYNC B1 ;  /* 0x0000000000017941 */ /* 0x000fea0003800000 */
.L_x_17616:
        /* <DEDUP_REMOVED lines=16> */
.L_x_17622:
[----:B------:R-:W-:Y:S05]  /*6c30*/  BSYNC B2 ;  /* 0x0000000000027941 */ /* 0x000fea0003800000 */
.L_x_17621:
        /* <DEDUP_REMOVED lines=42> */
.L_x_17620:
[----:B------:R-:W-:Y:S05]  /*6ee0*/  BSYNC B1 ;  /* 0x0000000000017941 */ /* 0x000fea0003800000 */
.L_x_17619:
        /* <DEDUP_REMOVED lines=10> */
[----:B------:R-:W-:Y:S02]  /*6f90*/  @P0 PRMT R20, RZ, 0x7610, R48 ;  /* 0x00007610ff140816 */ /* 0x000fe40000000030 */
        /* <DEDUP_REMOVED lines=11> */
.L_x_17624:
[----:B------:R-:W-:Y:S02]  /*7050*/  IMAD.MOV.U32 R20, RZ, RZ, R168 ;  /* 0x000000ffff147224 */ /* 0x000fe400078e00a8 */
.L_x_17625:
[----:B------:R-:W-:Y:S05]  /*7060*/  BSYNC B1 ;  /* 0x0000000000017941 */ /* 0x000fea0003800000 */
.L_x_17623:
        /* <DEDUP_REMOVED lines=16> */
.L_x_17629:
[----:B------:R-:W-:Y:S05]  /*7170*/  BSYNC B2 ;  /* 0x0000000000027941 */ /* 0x000fea0003800000 */
.L_x_17628:
        /* <DEDUP_REMOVED lines=42> */
.L_x_17627:
[----:B------:R-:W-:Y:S05]  /*7420*/  BSYNC B1 ;  /* 0x0000000000017941 */ /* 0x000fea0003800000 */
.L_x_17626:
[----:B------:R0:W1:Y:S01]  /*7430*/  I2F.U32 R18, R20 ;  /* 0x0000001400127306 */ /* 0x0000620000201000 */
[----:B------:R-:W-:Y:S01]  /*7440*/  ISETP.NE.AND P2, PT, R19, 0x1, PT ;  /* 0x000000011300780c */ /* 0x000fe20003f45270 */
[----:B------:R-:W-:Y:S01]  /*7450*/  BSSY B1, `(.L_x_17630) ;  /* 0x0000014000017945 */ /* 0x000fe20003800000 */
[----:B------:R-:W-:Y:S02]  /*7460*/  @P0 PRMT R25, RZ, 0x5410, R49 ;  /* 0x00005410ff190816 */ /* 0x000fe40000000031 */
[----:B0-----:R-:W-:-:S05]  /*7470*/  PRMT R20, RZ, 0x5410, R21 ;  /* 0x00005410ff147816 */ /* 0x001fca0000000015 */
[----:B------:R-:W-:Y:S02]  /*7480*/  FMUL.FTZ R24, R20, R111 ;  /* 0x0000006f14187220 */ /* 0x000fe40000410000 */
[----:B-1----:R-:W-:Y:S02]  /*7490*/  FFMA.FTZ R18, R18, R171, 1.1641532182693481445e-10 ;  /* 0x2f00000012127423 */ /* 0x002fe400000100ab */
[----:B------:R-:W-:-:S03]  /*74a0*/  FMUL.FTZ R24, R24, c[0x0][0x1e8] ;  /* 0x00007a0018187a20 */ /* 0x000fc60000410000 */
        /* <DEDUP_REMOVED lines=13> */
.L_x_17631:
[----:B------:R-:W-:Y:S02]  /*7580*/  IMAD.MOV.U32 R20, RZ, RZ, R168 ;  /* 0x000000ffff147224 */ /* 0x000fe400078e00a8 */
.L_x_17632:
[----:B------:R-:W-:Y:S05]  /*7590*/  BSYNC B1 ;  /* 0x0000000000017941 */ /* 0x000fea0003800000 */
.L_x_17630:
        /* <DEDUP_REMOVED lines=16> */
.L_x_17636:
[----:B------:R-:W-:Y:S05]  /*76a0*/  BSYNC B2 ;  /* 0x0000000000027941 */ /* 0x000fea0003800000 */
.L_x_17635:
        /* <DEDUP_REMOVED lines=42> */
.L_x_17634:
[----:B------:R-:W-:Y:S05]  /*7950*/  BSYNC B1 ;  /* 0x0000000000017941 */ /* 0x000fea0003800000 */
.L_x_17633:
        /* <DEDUP_REMOVED lines=21> */
.L_x_17638:
[----:B------:R-:W-:Y:S02]  /*7ab0*/  IMAD.MOV.U32 R30, RZ, RZ, R168 ;  /* 0x000000ffff1e7224 */ /* 0x000fe400078e00a8 */
.L_x_17639:
[----:B------:R-:W-:Y:S05]  /*7ac0*/  BSYNC B1 ;  /* 0x0000000000017941 */ /* 0x000fea0003800000 */
.L_x_17637:
        /* <DEDUP_REMOVED lines=16> */
.L_x_17643:
[----:B------:R-:W-:Y:S05]  /*7bd0*/  BSYNC B2 ;  /* 0x0000000000027941 */ /* 0x000fea0003800000 */
.L_x_17642:
        /* <DEDUP_REMOVED lines=42> */
.L_x_17641:
[----:B------:R-:W-:Y:S05]  /*7e80*/  BSYNC B1 ;  /* 0x0000000000017941 */ /* 0x000fea0003800000 */
.L_x_17640:
        /* <DEDUP_REMOVED lines=21> */
.L_x_17645:
[----:B------:R-:W-:Y:S02]  /*7fe0*/  IMAD.MOV.U32 R37, RZ, RZ, R168 ;  /* 0x000000ffff257224 */ /* 0x000fe400078e00a8 */
.L_x_17646:
[----:B------:R-:W-:Y:S05]  /*7ff0*/  BSYNC B1 ;  /* 0x0000000000017941 */ /* 0x000fea0003800000 */
.L_x_17644:
        /* <DEDUP_REMOVED lines=16> */
.L_x_17650:
[----:B------:R-:W-:Y:S05]  /*8100*/  BSYNC B2 ;  /* 0x0000000000027941 */ /* 0x000fea0003800000 */
.L_x_17649:
        /* <DEDUP_REMOVED lines=42> */
.L_x_17648:
[----:B------:R-:W-:Y:S05]  /*83b0*/  BSYNC B1 ;  /* 0x0000000000017941 */ /* 0x000fea0003800000 */
.L_x_17647:
        /* <DEDUP_REMOVED lines=21> */
.L_x_17652:
[----:B------:R-:W-:Y:S02]  /*8510*/  IMAD.MOV.U32 R32, RZ, RZ, R168 ;  /* 0x000000ffff207224 */ /* 0x000fe400078e00a8 */
.L_x_17653:
[----:B------:R-:W-:Y:S05]  /*8520*/  BSYNC B1 ;  /* 0x0000000000017941 */ /* 0x000fea0003800000 */
.L_x_17651:
        /* <DEDUP_REMOVED lines=16> */
.L_x_17657:
[----:B------:R-:W-:Y:S05]  /*8630*/  BSYNC B2 ;  /* 0x0000000000027941 */ /* 0x000fea0003800000 */
.L_x_17656:
        /* <DEDUP_REMOVED lines=42> */
.L_x_17655:
[----:B------:R-:W-:Y:S05]  /*88e0*/  BSYNC B1 ;  /* 0x0000000000017941 */ /* 0x000fea0003800000 */
.L_x_17654:
        /* <DEDUP_REMOVED lines=21> */
.L_x_17659:
[----:B------:R-:W-:Y:S02]  /*8a40*/  IMAD.MOV.U32 R37, RZ, RZ, R168 ;  /* 0x000000ffff257224 */ /* 0x000fe400078e00a8 */
.L_x_17660:
[----:B------:R-:W-:Y:S05]  /*8a50*/  BSYNC B1 ;  /* 0x0000000000017941 */ /* 0x000fea0003800000 */
.L_x_17658:
        /* <DEDUP_REMOVED lines=18> */
.L_x_17664:
[----:B------:R-:W-:Y:S05]  /*8b80*/  BSYNC B2 ;  /* 0x0000000000027941 */ /* 0x000fea0003800000 */
.L_x_17663:
        /* <DEDUP_REMOVED lines=42> */
.L_x_17662:
[----:B------:R-:W-:Y:S05]  /*8e30*/  BSYNC B1 ;  /* 0x0000000000017941 */ /* 0x000fea0003800000 */
.L_x_17661:
[----:B------:R0:W1:Y:S01]  /*8e40*/  I2F.U32 R24, R37 ;  /* 0x0000002500187306 */ /* 0x0000620000201000 */
[----:B------:R-:W-:Y:S02]  /*8e50*/  SEL R28, RZ, 0x1, P2 ;  /* 0x00000001ff1c7807 */ /* 0x000fe40001000000 */
[----:B------:R-:W-:Y:S02]  /*8e60*/  ISETP.NE.AND P2, PT, R36, RZ, PT ;  /* 0x000000ff2400720c */ /* 0x000fe40003f45270 */
[----:B------:R-:W-:Y:S01]  /*8e70*/  PRMT R26, RZ, 0x7610, R23 ;  /* 0x00007610ff1a7816 */ /* 0x000fe20000000017 */
[----:B------:R-:W-:Y:S01]  /*8e80*/  IMAD.WIDE.U32 R28, R28, 0x1000000, RZ ;  /* 0x010000001c1c7825 */ /* 0x000fe200078e00ff */
[----:B------:R-:W-:Y:S02]  /*8e90*/  SEL R25, RZ, 0x1, P1 ;  /* 0x00000001ff197807 */ /* 0x000fe40000800000 */
[----:B------:R-:W-:Y:S01]  /*8ea0*/  SEL R27, RZ, 0x1, P2 ;  /* 0x00000001ff1b7807 */ /* 0x000fe20001000000 */
[----:B------:R-:W-:Y:S01]  /*8eb0*/  FMUL.FTZ R23, R26, R111 ;  /* 0x0000006f1a177220 */ /* 0x000fe20000410000 */
[----:B------:R-:W-:-:S02]  /*8ec0*/  SEL R33, RZ, 0x10000, P5 ;  /* 0x00010000ff217807 */ /* 0x000fc40002800000 */
[----:B------:R-:W-:Y:S01]  /*8ed0*/  SEL R30, RZ, 0x100, P4 ;  /* 0x00000100ff1e7807 */ /* 0x000fe20002000000 */
[----:B------:R-:W-:Y:S01]  /*8ee0*/  IMAD.WIDE.U32 R26, R27, 0x100, RZ ;  /* 0x000001001b1a7825 */ /* 0x000fe200078e00ff */
[----:B------:R-:W-:Y:S02]  /*8ef0*/  ISETP.NE.AND P6, PT, R34, RZ, PT ;  /* 0x000000ff2200720c */ /* 0x000fe40003fc5270 */
[----:B0-----:R-:W-:Y:S01]  /*8f00*/  SEL R37, RZ, 0x1, P3 ;  /* 0x00000001ff257807 */ /* 0x001fe20001800000 */
[----:B-1----:R-:W-:Y:S01]  /*8f10*/  FFMA.FTZ R24, R24, R171, 1.1641532182693481445e-10 ;  /* 0x2f00000018187423 */ /* 0x002fe200000100ab */
[----:B------:R-:W-:Y:S01]  /*8f20*/  SEL R31, RZ, 0x1, P6 ;  /* 0x00000001ff1f7807 */ /* 0x000fe20003000000 */
[----:B------:R-:W-:-:S03]  /*8f30*/  FMUL.FTZ R23, R23, c[0x0][0x1e8] ;  /* 0x00007a0017177a20 */ /* 0x000fc60000410000 */
[----:B------:R-:W-:Y:S01]  /*8f40*/  FSETP.GTU.FTZ.AND P1, PT, R24, c[0x0][0x1e4], PT ;  /* 0x0000790018007a0b */ /* 0x000fe20003f3c000 */
[----:B------:R-:W-:-:S03]  /*8f50*/  IMAD.WIDE.U32 R24, R25, 0x10000, RZ ;  /* 0x0001000019187825 */ /* 0x000fc600078e00ff */
[----:B------:R-:W-:Y:S02]  /*8f60*/  SEL R32, RZ, 0x1000000, P1 ;  /* 0x01000000ff207807 */ /* 0x000fe40000800000 */
[----:B------:R-:W-:Y:S02]  /*8f70*/  LOP3.LUT R26, R26, R28, R24, 0xfe, !PT ;  /* 0x0000001c1a1a7212 */ /* 0x000fe400078efe18 */
[----:B------:R-:W-:Y:S02]  /*8f80*/  FSEL R23, R23, RZ, !P1 ;  /* 0x000000ff17177208 */ /* 0x000fe40004800000 */
[----:B------:R-:W-:Y:S02]  /*8f90*/  @P0 PRMT R24, RZ, 0x7610, R51 ;  /* 0x00007610ff180816 */ /* 0x000fe40000000033 */
[----:B------:R-:W-:Y:S01]  /*8fa0*/  LOP3.LUT R28, R30, R32, R33, 0xfe, !PT ;  /* 0x000000201e1c7212 */ /* 0x000fe200078efe21 */
[----:B------:R-:W-:Y:S01]  /*8fb0*/  IMAD.WIDE.U32 R32, R15, R252, c[0x0][0x188] ;  /* 0x000062000f207625 */ /* 0x000fe200078e00fc */
[----:B------:R-:W-:-:S02]  /*8fc0*/  LOP3.LUT R26, R26, R31, RZ, 0xfc, !PT ;  /* 0x0000001f1a1a7212 */ /* 0x000fc400078efcff */
[----:B------:R-:W-:Y:S01]  /*8fd0*/  LOP3.LUT R37, R29, R28, R37, 0xfe, !PT ;  /* 0x0000001c1d257212 */ /* 0x000fe200078efe25 */
[----:B------:R-:W-:Y:S01]  /*8fe0*/  @P0 FADD.FTZ R23, R24, R23 ;  /* 0x0000001718170221 */ /* 0x000fe20000010000 */
[----:B------:R-:W-:Y:S02]  /*8ff0*/  IADD3 R24, R150, 0x60, RZ ;  /* 0x0000006096187810 */ /* 0x000fe40007ffe0ff */
[----:B------:R-:W-:Y:S02]  /*9000*/  F2FP.BF16.PACK_AB R30, R21, R20 ;  /* 0x00000014151e723e */ /* 0x000fe400000010ff */
[----:B------:R-:W-:Y:S01]  /*9010*/  F2FP.BF16.PACK_AB R29, R19, R18 ;  /* 0x00000012131d723e */ /* 0x000fe200000010ff */
[C---:B------:R-:W-:Y:S01]  /*9020*/  @P0 IMAD.WIDE.U32 R38, R24.reuse, R252, c[0x0][0x180] ;  /* 0x0000600018260625 */ /* 0x040fe200078e00fc */
[----:B------:R-:W-:Y:S02]  /*9030*/  F2FP.BF16.PACK_AB R28, R17, R16 ;  /* 0x00000010111c723e */ /* 0x000fe400000010ff */
[----:B------:R-:W-:Y:S01]  /*9040*/  F2FP.BF16.PACK_AB R31, R23, R22 ;  /* 0x00000016171f723e */ /* 0x000fe200000010ff */
[----:B------:R-:W-:Y:S01]  /*9050*/  IMAD.WIDE.U32 R104, R24, R252, c[0x0][0x170] ;  /* 0x00005c0018687625 */ /* 0x000fe200078e00fc */
[----:B------:R-:W-:-:S03]  /*9060*/  LOP3.LUT R27, R27, R37, R25, 0xfe, !PT ;  /* 0x000000251b1b7212 */ /* 0x000fc600078efe19 */
[----:B------:R-:W-:Y:S01]  /*9070*/  IMAD.WIDE.U32 R36, R15, R154, c[0x0][0x190] ;  /* 0x000064000f247625 */ /* 0x000fe200078e009a */
        /* <DEDUP_REMOVED lines=16> */
.L_x_17666:
[----:B0-----:R-:W-:Y:S02]  /*9180*/  IMAD.MOV.U32 R34, RZ, RZ, R168 ;  /* 0x000000ffff227224 */ /* 0x001fe400078e00a8 */
.L_x_17667:
[----:B------:R-:W-:Y:S05]  /*9190*/  BSYNC B1 ;  /* 0x0000000000017941 */ /* 0x000fea0003800000 */
.L_x_17665:
        /* <DEDUP_REMOVED lines=16> */
.L_x_17671:
[----:B------:R-:W-:Y:S05]  /*92a0*/  BSYNC B2 ;  /* 0x0000000000027941 */ /* 0x000fea0003800000 */
.L_x_17670:
        /* <DEDUP_REMOVED lines=42> */
.L_x_17669:
[----:B------:R-:W-:Y:S05]  /*9550*/  BSYNC B1 ;  /* 0x0000000000017941 */ /* 0x000fea0003800000 */
.L_x_17668:
        /* <DEDUP_REMOVED lines=22> */
.L_x_17673:
[----:B------:R-:W-:Y:S02]  /*96c0*/  IMAD.MOV.U32 R33, RZ, RZ, R168 ;  /* 0x000000ffff217224 */ /* 0x000fe400078e00a8 */
.L_x_17674:
[----:B------:R-:W-:Y:S05]  /*96d0*/  BSYNC B1 ;  /* 0x0000000000017941 */ /* 0x000fea0003800000 */
.L_x_17672:
        /* <DEDUP_REMOVED lines=16> */
.L_x_17678:
[----:B------:R-:W-:Y:S05]  /*97e0*/  BSYNC B2 ;  /* 0x0000000000027941 */ /* 0x000fea0003800000 */
.L_x_17677:
        /* <DEDUP_REMOVED lines=44> */
.L_x_17676:
[----:B------:R-:W-:Y:S05]  /*9ab0*/  BSYNC B1 ;  /* 0x0000000000017941 */ /* 0x000fea0003800000 */
.L_x_17675:
        /* <DEDUP_REMOVED lines=22> */
.L_x_17680:
[----:B------:R-:W-:Y:S02]  /*9c20*/  IMAD.MOV.U32 R34, RZ, RZ, R168 ;  /* 0x000000ffff227224 */ /* 0x000fe400078e00a8 */
.L_x_17681:
[----:B------:R-:W-:Y:S05]  /*9c30*/  BSYNC B1 ;  /* 0x0000000000017941 */ /* 0x000fea0003800000 */
.L_x_17679:
        /* <DEDUP_REMOVED lines=16> */
.L_x_17685:
[----:B------:R-:W-:Y:S05]  /*9d40*/  BSYNC B2 ;  /* 0x0000000000027941 */ /* 0x000fea0003800000 */
.L_x_17684:
        /* <DEDUP_REMOVED lines=44> */
.L_x_17683:
[----:B------:R-:W-:Y:S05]  /*a010*/  BSYNC B1 ;  /* 0x0000000000017941 */ /* 0x000fea0003800000 */
.L_x_17682:
[----:B------:R0:W1:Y:S01]  /*a020*/  I2F.U32 R30, R34 ;  /* 0x00000022001e7306 */ /* 0x0000620000201000 */
[C---:B------:R-:W-:Y:S01]  /*a030*/  ISETP.NE.AND P2, PT, R28.reuse, 0x1, PT ;  /* 0x000000011c00780c */ /* 0x040fe20003f45270 */
[----:B------:R-:W-:Y:S01]  /*a040*/  BSSY B1, `(.L_x_17686) ;  /* 0x0000014000017945 */ /* 0x000fe20003800000 */
[----:B------:R-:W-:Y:S02]  /*a050*/  IADD3 R29, R28, 0x1, RZ ;  /* 0x000000011c1d7810 */ /* 0x000fe40007ffe0ff */
[----:B0-----:R-:W-:-:S05]  /*a060*/  PRMT R34, RZ, 0x5410, R37 ;  /* 0x00005410ff227816 */ /* 0x001fca0000000025 */
[----:B------:R-:W-:Y:S02]  /*a070*/  FMUL.FTZ R27, R34, R111 ;  /* 0x0000006f221b7220 */ /* 0x000fe40000410000 */
[----:B-1----:R-:W-:Y:S02]  /*a080*/  FFMA.FTZ R30, R30, R171, 1.1641532182693481445e-10 ;  /* 0x2f0000001e1e7423 */ /* 0x002fe400000100ab */
[----:B------:R-:W-:-:S03]  /*a090*/  FMUL.FTZ R27, R27, c[0x0][0x1e8] ;  /* 0x00007a001b1b7a20 */ /* 0x000fc60000410000 */
        /* <DEDUP_REMOVED lines=13> */
.L_x_17687:
[----:B------:R-:W-:Y:S02]  /*a170*/  IMAD.MOV.U32 R34, RZ, RZ, R168 ;  /* 0x000000ffff227224 */ /* 0x000fe400078e00a8 */
.L_x_17688:
[----:B------:R-:W-:Y:S05]  /*a180*/  BSYNC B1 ;  /* 0x0000000000017941 */ /* 0x000fea0003800000 */
.L_x_17686:
        /* <DEDUP_REMOVED lines=16> */
.L_x_17692:
[----:B------:R-:W-:Y:S05]  /*a290*/  BSYNC B2 ;  /* 0x0000000000027941 */ /* 0x000fea0003800000 */
.L_x_17691:
        /* <DEDUP_REMOVED lines=44> */
.L_x_17690:
[----:B------:R-:W-:Y:S05]  /*a560*/  BSYNC B1 ;  /* 0x0000000000017941 */ /* 0x000fea0003800000 */
.L_x_17689:
        /* <DEDUP_REMOVED lines=21> */
.L_x_17694:
[----:B------:R-:W-:Y:S02]  /*a6c0*/  IMAD.MOV.U32 R34, RZ, RZ, R168 ;  /* 0x000000ffff227224 */ /* 0x000fe400078e00a8 */
.L_x_17695:
[----:B------:R-:W-:Y:S05]  /*a6d0*/  BSYNC B1 ;  /* 0x0000000000017941 */ /* 0x000fea0003800000 */
.L_x_17693:
        /* <DEDUP_REMOVED lines=16> */
.L_x_17699:
[----:B------:R-:W-:Y:S05]  /*a7e0*/  BSYNC B2 ;  /* 0x0000000000027941 */ /* 0x000fea0003800000 */
.L_x_17698:
        /* <DEDUP_REMOVED lines=44> */
.L_x_17697:
[----:B------:R-:W-:Y:S05]  /*aab0*/  BSYNC B1 ;  /* 0x0000000000017941 */ /* 0x000fea0003800000 */
.L_x_17696:
        /* <DEDUP_REMOVED lines=21> */
.L_x_17701:
[----:B------:R-:W-:Y:S02]  /*ac10*/  IMAD.MOV.U32 R34, RZ, RZ, R168 ;  /* 0x000000ffff227224 */ /* 0x000fe400078e00a8 */
.L_x_17702:
[----:B------:R-:W-:Y:S05]  /*ac20*/  BSYNC B1 ;  /* 0x0000000000017941 */ /* 0x000fea0003800000 */
.L_x_17700:
        /* <DEDUP_REMOVED lines=16> */
.L_x_17706:
[----:B------:R-:W-:Y:S05]  /*ad30*/  BSYNC B2 ;  /* 0x0000000000027941 */ /* 0x000fea0003800000 */
.L_x_17705:
        /* <DEDUP_REMOVED lines=44> */
.L_x_17704:
[----:B------:R-:W-:Y:S05]  /*b000*/  BSYNC B1 ;  /* 0x0000000000017941 */ /* 0x000fea0003800000 */
.L_x_17703:
        /* <DEDUP_REMOVED lines=21> */
.L_x_17708:
[----:B------:R-:W-:Y:S02]  /*b160*/  IMAD.MOV.U32 R31, RZ, RZ, R168 ;  /* 0x000000ffff1f7224 */ /* 0x000fe400078e00a8 */
.L_x_17709:
[----:B------:R-:W-:Y:S05]  /*b170*/  BSYNC B1 ;  /* 0x0000000000017941 */ /* 0x000fea0003800000 */
.L_x_17707:
        /* <DEDUP_REMOVED lines=16> */
.L_x_17713:
[----:B------:R-:W-:Y:S05]  /*b280*/  BSYNC B2 ;  /* 0x0000000000027941 */ /* 0x000fea0003800000 */
.L_x_17712:
        /* <DEDUP_REMOVED lines=44> */
.L_x_17711:
[----:B------:R-:W-:Y:S05]  /*b550*/  BSYNC B1 ;  /* 0x0000000000017941 */ /* 0x000fea0003800000 */
.L_x_17710:
        /* <DEDUP_REMOVED lines=21> */
.L_x_17715:
[----:B------:R-:W-:Y:S02]  /*b6b0*/  IMAD.MOV.U32 R34, RZ, RZ, R168 ;  /* 0x000000ffff227224 */ /* 0x000fe400078e00a8 */
.L_x_17716:
[----:B------:R-:W-:Y:S05]  /*b6c0*/  BSYNC B1 ;  /* 0x0000000000017941 */ /* 0x000fea0003800000 */
.L_x_17714:
        /* <DEDUP_REMOVED lines=18> */
.L_x_17720:
[----:B------:R-:W-:Y:S05]  /*b7f0*/  BSYNC B2 ;  /* 0x0000000000027941 */ /* 0x000fea0003800000 */
.L_x_17719:
        /* <DEDUP_REMOVED lines=44> */
.L_x_17718:
[----:B------:R-:W-:Y:S05]  /*bac0*/  BSYNC B1 ;  /* 0x0000000000017941 */ /* 0x000fea0003800000 */
.L_x_17717:
[----:B------:R-:W-:Y:S01]  /*bad0*/  ISETP.NE.AND P6, PT, R32, RZ, PT ;  /* 0x000000ff2000720c */ /* 0x000fe20003fc5270 */
[----:B------:R-:W-:Y:S01]  /*bae0*/  IMAD.WIDE.U32 R106, R24, R252, c[0x0][0x188] ;  /* 0x00006200186a7625 */ /* 0x000fe200078e00fc */
[----:B------:R0:W1:Y:S01]  /*baf0*/  I2F.U32 R32, R34 ;  /* 0x0000002200207306 */ /* 0x0000620000201000 */
[----:B------:R-:W-:Y:S02]  /*bb00*/  SEL R37, RZ, 0x1, P2 ;  /* 0x00000001ff257807 */ /* 0x000fe40001000000 */
[----:B------:R-:W-:Y:S02]  /*bb10*/  ISETP.NE.AND P2, PT, R33, RZ, PT ;  /* 0x000000ff2100720c */ /* 0x000fe40003f45270 */
[----:B------:R-:W-:Y:S02]  /*bb20*/  SEL R104, RZ, 0x1, P1 ;  /* 0x00000001ff687807 */ /* 0x000fe40000800000 */
[----:B------:R-:W-:-:S02]  /*bb30*/  SEL R108, RZ, 0x1, P2 ;  /* 0x00000001ff6c7807 */ /* 0x000fc40001000000 */
[----:B0-----:R-:W-:Y:S01]  /*bb40*/  PRMT R34, RZ, 0x7610, R39 ;  /* 0x00007610ff227816 */ /* 0x001fe20000000027 */
[----:B------:R-:W-:Y:S01]  /*bb50*/  IMAD.WIDE.U32 R104, R104, 0x10000, RZ ;  /* 0x0001000068687825 */ /* 0x000fe200078e00ff */
[----:B------:R-:W-:Y:S02]  /*bb60*/  SEL R39, RZ, 0x10000, P5 ;  /* 0x00010000ff277807 */ /* 0x000fe40002800000 */
[----:B------:R-:W-:Y:S01]  /*bb70*/  SEL R113, RZ, 0x1, P3 ;  /* 0x00000001ff717807 */ /* 0x000fe20001800000 */
[----:B------:R-:W-:-:S04]  /*bb80*/  IMAD.WIDE.U32 R108, R108, 0x100, RZ ;  /* 0x000001006c6c7825 */ /* 0x000fc800078e00ff */
[----:B-1----:R-:W-:Y:S02]  /*bb90*/  FFMA.FTZ R32, R32, R171, 1.1641532182693481445e-10 ;  /* 0x2f00000020207423 */ /* 0x002fe400000100ab */
[----:B------:R-:W-:Y:S01]  /*bba0*/  FMUL.FTZ R36, R34, R111 ;  /* 0x0000006f22247220 */ /* 0x000fe20000410000 */
[----:B------:R-:W-:Y:S02]  /*bbb0*/  SEL R34, RZ, 0x100, P4 ;  /* 0x00000100ff227807 */ /* 0x000fe40002000000 */
[----:B------:R-:W-:Y:S01]  /*bbc0*/  FSETP.GTU.FTZ.AND P1, PT, R32, c[0x0][0x1e4], PT ;  /* 0x0000790020007a0b */ /* 0x000fe20003f3c000 */
[----:B------:R-:W-:Y:S01]  /*bbd0*/  IMAD.WIDE.U32 R32, R37, 0x1000000, RZ ;  /* 0x0100000025207825 */ /* 0x000fe200078e00ff */
[----:B------:R-:W-:Y:S02]  /*bbe0*/  SEL R37, RZ, 0x1, P6 ;  /* 0x00000001ff257807 */ /* 0x000fe40003000000 */
[----:B------:R-:W-:Y:S01]  /*bbf0*/  SEL R38, RZ, 0x1000000, P1 ;  /* 0x01000000ff267807 */ /* 0x000fe20000800000 */
[----:B------:R-:W-:Y:S01]  /*bc00*/  FMUL.FTZ R36, R36, c[0x0][0x1e8] ;  /* 0x00007a0024247a20 */ /* 0x000fe20000410000 */
[----:B------:R-:W-:-:S02]  /*bc10*/  LOP3.LUT R104, R108, R32, R104, 0xfe, !PT ;  /* 0x000000206c687212 */ /* 0x000fc400078efe68 */
[----:B------:R-:W-:Y:S02]  /*bc20*/  LOP3.LUT R34, R34, R38, R39, 0xfe, !PT ;  /* 0x0000002622227212 */ /* 0x000fe400078efe27 */
[----:B------:R-:W-:Y:S02]  /*bc30*/  LOP3.LUT R104, R104, R37, RZ, 0xfc, !PT ;  /* 0x0000002568687212 */ /* 0x000fe400078efcff */
[----:B------:R-:W-:Y:S02]  /*bc40*/  FSEL R32, R36, RZ, !P1 ;  /* 0x000000ff24207208 */ /* 0x000fe40004800000 */
[----:B------:R-:W-:Y:S02]  /*bc50*/  @P0 PRMT R37, RZ, 0x7610, R51 ;  /* 0x00007610ff250816 */ /* 0x000fe40000000033 */
[----:B------:R-:W-:Y:S02]  /*bc60*/  LOP3.LUT R113, R33, R34, R113, 0xfe, !PT ;  /* 0x0000002221717212 */ /* 0x000fe400078efe71 */
[----:B------:R-:W-:Y:S01]  /*bc70*/  IADD3 R33, R150, 0x80, RZ ;  /* 0x0000008096217810 */ /* 0x000fe20007ffe0ff */
[----:B------:R-:W-:Y:S01]  /*bc80*/  @P0 FADD.FTZ R32, R37, R32 ;  /* 0x0000002025200221 */ /* 0x000fe20000010000 */
[----:B------:R-:W-:-:S02]  /*bc90*/  F2FP.BF16.PACK_AB R38, R30, R29 ;  /* 0x0000001d1e26723e */ /* 0x000fc400000010ff */
[----:B------:R-:W-:Y:S01]  /*bca0*/  F2FP.BF16.PACK_AB R37, R28, R27 ;  /* 0x0000001b1c25723e */ /* 0x000fe200000010ff */
[----:B------:R-:W-:Y:S01]  /*bcb0*/  IMAD.WIDE.U32 R114, R33, R252, c[0x0][0x170] ;  /* 0x00005c0021727625 */ /* 0x000fe200078e00fc */
        /* <DEDUP_REMOVED lines=13> */
[----:B-1----:R-:W-:Y:S02]  /*bd90*/  ISETP.NE.AND P1, PT, R110, 0x2, PT ;  /* 0x000000026e00780c */ /* 0x002fe40003f25270 */
[----:B------:R-:W-:-:S11]  /*bda0*/  MOV R34, R157 ;  /* 0x0000009d00227202 */ /* 0x000fd60000000f00 */
[----:B------:R-:W-:Y:S05]  /*bdb0*/  @!P1 BRA `(.L_x_17723) ;  /* 0x0000006000009947 */ /* 0x000fea0003800000 */
[----:B------:R-:W-:Y:S01]  /*bdc0*/  ISETP.NE.AND P1, PT, R110, 0x3, PT ;  /* 0x000000036e00780c */ /* 0x000fe20003f25270 */
[----:B------:R-:W-:-:S12]  /*bdd0*/  IMAD.MOV.U32 R34, RZ, RZ, R159 ;  /* 0x000000ffff227224 */ /* 0x000fd800078e009f */
[----:B------:R-:W-:Y:S05]  /*bde0*/  @P1 BRA `(.L_x_17723) ;  /* 0x0000003000001947 */ /* 0x000fea0003800000 */
[----:B------:R-:W-:Y:S01]  /*bdf0*/  IMAD.MOV.U32 R34, RZ, RZ, R156 ;  /* 0x000000ffff227224 */ /* 0x000fe200078e009c */
[----:B------:R-:W-:Y:S05]  /*be00*/  BRA `(.L_x_17723) ;  /* 0x0000001000007947 */ /* 0x000fea0003800000 */
.L_x_17722:
[----:B-1----:R-:W-:Y:S02]  /*be10*/  IMAD.MOV.U32 R34, RZ, RZ, R168 ;  /* 0x000000ffff227224 */ /* 0x002fe400078e00a8 */
.L_x_17723:
[----:B------:R-:W-:Y:S05]  /*be20*/  BSYNC B1 ;  /* 0x0000000000017941 */ /* 0x000fea0003800000 */
.L_x_17721:
        /* <DEDUP_REMOVED lines=16> */
.L_x_17727:
[----:B------:R-:W-:Y:S05]  /*bf30*/  BSYNC B2 ;  /* 0x0000000000027941 */ /* 0x000fea0003800000 */
.L_x_17726:
        /* <DEDUP_REMOVED lines=44> */
.L_x_17725:
[----:B------:R-:W-:Y:S05]  /*c200*/  BSYNC B1 ;  /* 0x0000000000017941 */ /* 0x000fea0003800000 */
.L_x_17724:
[----:B------:R-:W0:Y:S01]  /*c210*/  I2F.U32 R34, R34 ;  /* 0x0000002200227306 */ /* 0x000e220000201000 */
[----:B-----5:R-:W-:Y:S01]  /*c220*/  PRMT R38, RZ, 0x5410, R104 ;  /* 0x00005410ff267816 */ /* 0x020fe20000000068 */
        /* <DEDUP_REMOVED lines=20> */
.L_x_17729:
[----:B------:R-:W-:Y:S02]  /*c370*/  IMAD.MOV.U32 R114, RZ, RZ, R168 ;  /* 0x000000ffff727224 */ /* 0x000fe400078e00a8 */
.L_x_17730:
[----:B------:R-:W-:Y:S05]  /*c380*/  BSYNC B1 ;  /* 0x0000000000017941 */ /* 0x000fea0003800000 */
.L_x_17728:
        /* <DEDUP_REMOVED lines=16> */
.L_x_17734:
[----:B------:R-:W-:Y:S05]  /*c490*/  BSYNC B2 ;  /* 0x0000000000027941 */ /* 0x000fea0003800000 */
.L_x_17733:
        /* <DEDUP_REMOVED lines=44> */
.L_x_17732:
[----:B------:R-:W-:Y:S05]  /*c760*/  BSYNC B1 ;  /* 0x0000000000017941 */ /* 0x000fea0003800000 */
.L_x_17731:
        /* <DEDUP_REMOVED lines=22> */
.L_x_17736:
[----:B------:R-:W-:Y:S02]  /*c8d0*/  IMAD.MOV.U32 R37, RZ, RZ, R168 ;  /* 0x000000ffff257224 */ /* 0x000fe400078e00a8 */
.L_x_17737:
[----:B------:R-:W-:Y:S05]  /*c8e0*/  BSYNC B1 ;  /* 0x0000000000017941 */ /* 0x000fea0003800000 */
.L_x_17735:
        /* <DEDUP_REMOVED lines=16> */
.L_x_17741:
[----:B------:R-:W-:Y:S05]  /*c9f0*/  BSYNC B2 ;  /* 0x0000000000027941 */ /* 0x000fea0003800000 */
.L_x_17740:
        /* <DEDUP_REMOVED lines=44> */
.L_x_17739:
[----:B------:R-:W-:Y:S05]  /*ccc0*/  BSYNC B1 ;  /* 0x0000000000017941 */ /* 0x000fea0003800000 */
.L_x_17738:
        /* <DEDUP_REMOVED lines=21> */
.L_x_17743:
[----:B------:R-:W-:Y:S02]  /*ce20*/  IMAD.MOV.U32 R104, RZ, RZ, R168 ;  /* 0x000000ffff687224 */ /* 0x000fe400078e00a8 */
.L_x_17744:
[----:B------:R-:W-:Y:S05]  /*ce30*/  BSYNC B1 ;  /* 0x0000000000017941 */ /* 0x000fea0003800000 */
.L_x_17742:
        /* <DEDUP_REMOVED lines=16> */
.L_x_17748:
[----:B------:R-:W-:Y:S05]  /*cf40*/  BSYNC B2 ;  /* 0x0000000000027941 */ /* 0x000fea0003800000 */
.L_x_17747:
        /* <DEDUP_REMOVED lines=44> */
.L_x_17746:
[----:B------:R-:W-:Y:S05]  /*d210*/  BSYNC B1 ;  /* 0x0000000000017941 */ /* 0x000fea0003800000 */
.L_x_17745:
[----:B------:R0:W1:Y:S01]  /*d220*/  I2F.U32 R38, R104 ;  /* 0x0000006800267306 */ /* 0x0000620000201000 */
[C---:B------:R-:W-:Y:S01]  /*d230*/  ISETP.NE.AND P3, PT, R108.reuse, 0x1, PT ;  /* 0x000000016c00780c */ /* 0x040fe20003f65270 */
[----:B------:R-:W-:Y:S01]  /*d240*/  BSSY B1, `(.L_x_17749) ;  /* 0x0000014000017945 */ /* 0x000fe20003800000 */
[----:B0-----:R-:W-:Y:S02]  /*d250*/  PRMT R104, RZ, 0x7610, R105 ;  /* 0x00007610ff687816 */ /* 0x001fe40000000069 */
[----:B------:R-:W-:-:S03]  /*d260*/  IADD3 R105, R108, 0x1, RZ ;  /* 0x000000016c697810 */ /* 0x000fc60007ffe0ff */
[----:B------:R-:W-:Y:S02]  /*d270*/  FMUL.FTZ R39, R104, R111 ;  /* 0x0000006f68277220 */ /* 0x000fe40000410000 */
[----:B-1----:R-:W-:Y:S02]  /*d280*/  FFMA.FTZ R38, R38, R171, 1.1641532182693481445e-10 ;  /* 0x2f00000026267423 */ /* 0x002fe400000100ab */
[----:B------:R-:W-:-:S03]  /*d290*/  FMUL.FTZ R39, R39, c[0x0][0x1e8] ;  /* 0x00007a0027277a20 */ /* 0x000fc60000410000 */
        /* <DEDUP_REMOVED lines=13> */
.L_x_17750:
[----:B------:R-:W-:Y:S02]  /*d370*/  IMAD.MOV.U32 R39, RZ, RZ, R168 ;  /* 0x000000ffff277224 */ /* 0x000fe400078e00a8 */
.L_x_17751:
[----:B------:R-:W-:Y:S05]  /*d380*/  BSYNC B1 ;  /* 0x0000000000017941 */ /* 0x000fea0003800000 */
.L_x_17749:
        /* <DEDUP_REMOVED lines=16> */
.L_x_17755:
[----:B------:R-:W-:Y:S05]  /*d490*/  BSYNC B2 ;  /* 0x0000000000027941 */ /* 0x000fea0003800000 */
.L_x_17754:
        /* <DEDUP_REMOVED lines=44> */
.L_x_17753:
[----:B------:R-:W-:Y:S05]  /*d760*/  BSYNC B1 ;  /* 0x0000000000017941 */ /* 0x000fea0003800000 */
.L_x_17752:
        /* <DEDUP_REMOVED lines=21> */
.L_x_17757:
[----:B------:R-:W-:Y:S02]  /*d8c0*/  IMAD.MOV.U32 R116, RZ, RZ, R168 ;  /* 0x000000ffff747224 */ /* 0x000fe400078e00a8 */
.L_x_17758:
[----:B------:R-:W-:Y:S05]  /*d8d0*/  BSYNC B1 ;  /* 0x0000000000017941 */ /* 0x000fea0003800000 */
.L_x_17756:
        /* <DEDUP_REMOVED lines=16> */
.L_x_17762:
[----:B------:R-:W-:Y:S05]  /*d9e0*/  BSYNC B2 ;  /* 0x0000000000027941 */ /* 0x000fea0003800000 */
.L_x_17761:
        /* <DEDUP_REMOVED lines=44> */
.L_x_17760:
[----:B------:R-:W-:Y:S05]  /*dcb0*/  BSYNC B1 ;  /* 0x0000000000017941 */ /* 0x000fea0003800000 */
.L_x_17759:
        /* <DEDUP_REMOVED lines=21> */
.L_x_17764:
[----:B------:R-:W-:Y:S02]  /*de10*/  IMAD.MOV.U32 R106, RZ, RZ, R168 ;  /* 0x000000ffff6a7224 */ /* 0x000fe400078e00a8 */
.L_x_17765:
[----:B------:R-:W-:Y:S05]  /*de20*/  BSYNC B1 ;  /* 0x0000000000017941 */ /* 0x000fea0003800000 */
.L_x_17763:
        /* <DEDUP_REMOVED lines=16> */
.L_x_17769:
[----:B------:R-:W-:Y:S05]  /*df30*/  BSYNC B2 ;  /* 0x0000000000027941 */ /* 0x000fea0003800000 */
.L_x_17768:
        /* <DEDUP_REMOVED lines=44> */
.L_x_17767:
[----:B------:R-:W-:Y:S05]  /*e200*/  BSYNC B1 ;  /* 0x0000000000017941 */ /* 0x000fea0003800000 */
.L_x_17766:
        /* <DEDUP_REMOVED lines=21> */
.L_x_17771:
[----:B------:R-:W-:Y:S02]  /*e360*/  IMAD.MOV.U32 R106, RZ, RZ, R168 ;  /* 0x000000ffff6a7224 */ /* 0x000fe400078e00a8 */
.L_x_17772:
[----:B------:R-:W-:Y:S05]  /*e370*/  BSYNC B1 ;  /* 0x0000000000017941 */ /* 0x000fea0003800000 */
.L_x_17770:
        /* <DEDUP_REMOVED lines=18> */
.L_x_17776:
[----:B------:R-:W-:Y:S05]  /*e4a0*/  BSYNC B2 ;  /* 0x0000000000027941 */ /* 0x000fea0003800000 */
.L_x_17775:
        /* <DEDUP_REMOVED lines=44> */
.L_x_17774:
[----:B------:R-:W-:Y:S05]  /*e770*/  BSYNC B1 ;  /* 0x0000000000017941 */ /* 0x000fea0003800000 */
.L_x_17773:
[----:B------:R0:W1:Y:S01]  /*e780*/  I2F.U32 R104, R106 ;  /* 0x0000006a00687306 */ /* 0x0000620000201000 */
[----:B------:R-:W-:Y:S01]  /*e790*/  SEL R114, RZ, 0x1, P2 ;  /* 0x00000001ff727807 */ /* 0x000fe20001000000 */
[----:B------:R-:W-:Y:S01]  /*e7a0*/  IMAD.WIDE.U32 R112, R33, R252, c[0x0][0x188] ;  /* 0x0000620021707625 */ /* 0x000fe200078e00fc */
[----:B------:R-:W-:Y:S02]  /*e7b0*/  ISETP.NE.AND P6, PT, R110, RZ, PT ;  /* 0x000000ff6e00720c */ /* 0x000fe40003fc5270 */
[----:B------:R-:W-:Y:S02]  /*e7c0*/  SEL R120, RZ, 0x10000, P5 ;  /* 0x00010000ff787807 */ /* 0x000fe40002800000 */
[----:B------:R-:W-:Y:S02]  /*e7d0*/  ISETP.NE.AND P5, PT, R118, RZ, PT ;  /* 0x000000ff7600720c */ /* 0x000fe40003fa5270 */
[----:B0-----:R-:W-:-:S02]  /*e7e0*/  PRMT R106, RZ, 0x7610, R107 ;  /* 0x00007610ff6a7816 */ /* 0x001fc4000000006b */
[----:B------:R-:W-:Y:S02]  /*e7f0*/  SEL R115, RZ, 0x1, P1 ;  /* 0x00000001ff737807 */ /* 0x000fe40000800000 */
[----:B------:R-:W-:Y:S01]  /*e800*/  SEL R116, RZ, 0x1, P5 ;  /* 0x00000001ff747807 */ /* 0x000fe20002800000 */
[----:B------:R-:W-:Y:S01]  /*e810*/  FMUL.FTZ R105, R106, R111 ;  /* 0x0000006f6a697220 */ /* 0x000fe20000410000 */
[----:B------:R-:W-:Y:S01]  /*e820*/  F2FP.BF16.PACK_AB R106, R108, R39 ;  /* 0x000000276c6a723e */ /* 0x000fe200000010ff */
[----:B-1----:R-:W-:Y:S01]  /*e830*/  FFMA.FTZ R104, R104, R171, 1.1641532182693481445e-10 ;  /* 0x2f00000068687423 */ /* 0x002fe200000100ab */
[----:B------:R-:W-:Y:S01]  /*e840*/  SEL R117, RZ, 0x100, P4 ;  /* 0x00000100ff757807 */ /* 0x000fe20002000000 */
[----:B------:R-:W-:-:S03]  /*e850*/  FMUL.FTZ R105, R105, c[0x0][0x1e8] ;  /* 0x00007a0069697a20 */ /* 0x000fc60000410000 */
[----:B------:R-:W-:Y:S02]  /*e860*/  FSETP.GTU.FTZ.AND P2, PT, R104, c[0x0][0x1e4], PT ;  /* 0x0000790068007a0b */ /* 0x000fe40003f5c000 */
[----:B------:R-:W-:Y:S02]  /*e870*/  F2FP.BF16.PACK_AB R104, R36, R34 ;  /* 0x000000222468723e */ /* 0x000fe400000010ff */
[----:B------:R-:W-:Y:S02]  /*e880*/  FSEL R110, R105, RZ, !P2 ;  /* 0x000000ff696e7208 */ /* 0x000fe40005000000 */
[----:B------:R-:W-:Y:S02]  /*e890*/  @P0 PRMT R105, RZ, 0x7610, R51 ;  /* 0x00007610ff690816 */ /* 0x000fe40000000033 */
[----:B------:R-:W-:-:S03]  /*e8a0*/  SEL R118, RZ, 0x1000000, P2 ;  /* 0x01000000ff767807 */ /* 0x000fc60001000000 */
[----:B------:R-:W-:Y:S01]  /*e8b0*/  @P0 FADD.FTZ R110, R105, R110 ;  /* 0x0000006e696e0221 */ /* 0x000fe20000010000 */
[----:B------:R-:W-:-:S04]  /*e8c0*/  F2FP.BF16.PACK_AB R105, R38, R37 ;  /* 0x000000252669723e */ /* 0x000fc800000010ff */
[----:B------:R-:W-:-:S05]  /*e8d0*/  F2FP.BF16.PACK_AB R107, R110, R109 ;  /* 0x0000006d6e6b723e */ /* 0x000fca00000010ff */
[----:B------:R0:W-:Y:S02]  /*e8e0*/  STG.E.128 [R112.64], R104 ;  /* 0x0000006870007986 */ /* 0x0001e4000c101d06 */
[----:B0-----:R-:W-:-:S04]  /*e8f0*/  IMAD.WIDE.U32 R112, R114, 0x1000000, RZ ;  /* 0x0100000072707825 */ /* 0x001fc800078e00ff */
[----:B------:R-:W-:Y:S01]  /*e900*/  IMAD.WIDE.U32 R104, R115, 0x10000, RZ ;  /* 0x0001000073687825 */ /* 0x000fe200078e00ff */
[----:B------:R-:W-:-:S03]  /*e910*/  SEL R115, RZ, 0x1, P3 ;  /* 0x00000001ff737807 */ /* 0x000fc60001800000 */
[----:B------:R-:W-:Y:S01]  /*e920*/  IMAD.WIDE.U32 R106, R116, 0x100, RZ ;  /* 0x00000100746a7825 */ /* 0x000fe200078e00ff */
[----:B------:R-:W-:-:S04]  /*e930*/  LOP3.LUT R116, R117, R118, R120, 0xfe, !PT ;  /* 0x0000007675747212 */ /* 0x000fc800078efe78 */
[----:B------:R-:W-:Y:S02]  /*e940*/  LOP3.LUT R114, R106, R112, R104, 0xfe, !PT ;  /* 0x000000706a727212 */ /* 0x000fe400078efe68 */
[----:B------:R-:W-:Y:S02]  /*e950*/  LOP3.LUT R115, R113, R116, R115, 0xfe, !PT ;  /* 0x0000007471737212 */ /* 0x000fe400078efe73 */
[----:B------:R-:W-:Y:S02]  /*e960*/  SEL R113, RZ, 0x1, P6 ;  /* 0x00000001ff717807 */ /* 0x000fe40003000000 */
[----:B------:R-:W-:Y:S02]  /*e970*/  IADD3 R112, R150, 0xa0, RZ ;  /* 0x000000a096707810 */ /* 0x000fe40007ffe0ff */
[----:B------:R-:W-:Y:S01]  /*e980*/  LOP3.LUT R105, R107, R115, R105, 0xfe, !PT ;  /* 0x000000736b697212 */ /* 0x000fe200078efe69 */
[----:B------:R-:W-:Y:S01]  /*e990*/  IMAD.WIDE.U32 R106, R33, R154, c[0x0][0x190] ;  /* 0x00006400216a7625 */ /* 0x000fe200078e009a */
[----:B------:R-:W-:-:S03]  /*e9a0*/  LOP3.LUT R104, R114, R113, RZ, 0xfc, !PT ;  /* 0x0000007172687212 */ /* 0x000fc600078efcff */
[CC--:B------:R-:W-:Y:S02]  /*e9b0*/  @P0 IMAD.WIDE.U32 R114, R112.reuse, R252.reuse, c[0x0][0x180] ;  /* 0x0000600070720625 */ /* 0x0c0fe400078e00fc */
[----:B------:R0:W-:Y:S02]  /*e9c0*/  STG.E.64 [R106.64], R104 ;  /* 0x000000686a007986 */ /* 0x0001e4000c101b06 */
[----:B------:R-:W-:Y:S02]  /*e9d0*/  IMAD.WIDE.U32 R116, R112, R252, c[0x0][0x170] ;  /* 0x00005c0070747625 */ /* 0x000fe400078e00fc */
        /* <DEDUP_REMOVED lines=14> */
.L_x_17778:
[----:B-1----:R-:W-:Y:S02]  /*eac0*/  IMAD.MOV.U32 R113, RZ, RZ, R168 ;  /* 0x000000ffff717224 */ /* 0x002fe400078e00a8 */
.L_x_17779:
[----:B------:R-:W-:Y:S05]  /*ead0*/  BSYNC B1 ;  /* 0x0000000000017941 */ /* 0x000fea0003800000 */
.L_x_17777:
        /* <DEDUP_REMOVED lines=16> */
.L_x_17783:
[----:B------:R-:W-:Y:S05]  /*ebe0*/  BSYNC B2 ;  /* 0x0000000000027941 */ /* 0x000fea0003800000 */
.L_x_17782:
        /* <DEDUP_REMOVED lines=44> */
.L_x_17781:
[----:B------:R-:W-:Y:S05]  /*eeb0*/  BSYNC B1 ;  /* 0x0000000000017941 */ /* 0x000fea0003800000 */
.L_x_17780:
        /* <DEDUP_REMOVED lines=22> */
.L_x_17785:
[----:B------:R-:W-:Y:S02]  /*f020*/  IMAD.MOV.U32 R122, RZ, RZ, R168 ;  /* 0x000000ffff7a7224 */ /* 0x000fe400078e00a8 */
.L_x_17786:
[----:B------:R-:W-:Y:S05]  /*f030*/  BSYNC B1 ;  /* 0x0000000000017941 */ /* 0x000fea0003800000 */
.L_x_17784:
        /* <DEDUP_REMOVED lines=16> */
.L_x_17790:
[----:B------:R-:W-:Y:S05]  /*f140*/  BSYNC B2 ;  /* 0x0000000000027941 */ /* 0x000fea0003800000 */
.L_x_17789:
        /* <DEDUP_REMOVED lines=44> */
.L_x_17788:
[----:B------:R-:W-:Y:S05]  /*f410*/  BSYNC B1 ;  /* 0x0000000000017941 */ /* 0x000fea0003800000 */
.L_x_17787:
        /* <DEDUP_REMOVED lines=22> */
.L_x_17792:
[----:B------:R-:W-:Y:S02]  /*f580*/  IMAD.MOV.U32 R104, RZ, RZ, R168 ;  /* 0x000000ffff687224 */ /* 0x000fe400078e00a8 */
.L_x_17793:
[----:B------:R-:W-:Y:S05]  /*f590*/  BSYNC B1 ;  /* 0x0000000000017941 */ /* 0x000fea0003800000 */
.L_x_17791:
        /* <DEDUP_REMOVED lines=16> */
.L_x_17797:
[----:B------:R-:W-:Y:S05]  /*f6a0*/  BSYNC B2 ;  /* 0x0000000000027941 */ /* 0x000fea0003800000 */
.L_x_17796:
        /* <DEDUP_REMOVED lines=44> */
.L_x_17795:
[----:B------:R-:W-:Y:S05]  /*f970*/  BSYNC B1 ;  /* 0x0000000000017941 */ /* 0x000fea0003800000 */
.L_x_17794:
        /* <DEDUP_REMOVED lines=21> */
.L_x_17799:
[----:B------:R-:W-:Y:S02]  /*fad0*/  IMAD.MOV.U32 R104, RZ, RZ, R168 ;  /* 0x000000ffff687224 */ /* 0x000fe400078e00a8 */
.L_x_17800:
[----:B------:R-:W-:Y:S05]  /*fae0*/  BSYNC B1 ;  /* 0x0000000000017941 */ /* 0x000fea0003800000 */
.L_x_17798:
        /* <DEDUP_REMOVED lines=16> */
.L_x_17804:
[----:B------:R-:W-:Y:S05]  /*fbf0*/  BSYNC B2 ;  /* 0x0000000000027941 */ /* 0x000fea0003800000 */
.L_x_17803:
        /* <DEDUP_REMOVED lines=44> */
.L_x_17802:
[----:B------:R-:W-:Y:S05]  /*fec0*/  BSYNC B1 ;  /* 0x0000000000017941 */ /* 0x000fea0003800000 */
.L_x_17801:
        /* <DEDUP_REMOVED lines=21> */
.L_x_17806:
[----:B------:R-:W-:Y:S02]  /*10020*/  IMAD.MOV.U32 R117, RZ, RZ, R168 ;  /* 0x000000ffff757224 */ /* 0x000fe400078e00a8 */
.L_x_17807:
[----:B------:R-:W-:Y:S05]  /*10030*/  BSYNC B1 ;  /* 0x0000000000017941 */ /* 0x000fea0003800000 */
.L_x_17805:
        /* <DEDUP_REMOVED lines=16> */
.L_x_17811:
[----:B------:R-:W-:Y:S05]  /*10140*/  BSYNC B2 ;  /* 0x0000000000027941 */ /* 0x000fea0003800000 */
.L_x_17810:
        /* <DEDUP_REMOVED lines=44> */
.L_x_17809:
[----:B------:R-:W-:Y:S05]  /*10410*/  BSYNC B1 ;  /* 0x0000000000017941 */ /* 0x000fea0003800000 */
.L_x_17808:
        /* <DEDUP_REMOVED lines=21> */
.L_x_17813:
[----:B------:R-:W-:Y:S02]  /*10570*/  IMAD.MOV.U32 R124, RZ, RZ, R168 ;  /* 0x000000ffff7c7224 */ /* 0x000fe400078e00a8 */
.L_x_17814:
[----:B------:R-:W-:Y:S05]  /*10580*/  BSYNC B1 ;  /* 0x0000000000017941 */ /* 0x000fea0003800000 */
.L_x_17812:
        /* <DEDUP_REMOVED lines=16> */
.L_x_17818:
[----:B------:R-:W-:Y:S05]  /*10690*/  BSYNC B2 ;  /* 0x0000000000027941 */ /* 0x000fea0003800000 */
.L_x_17817:
        /* <DEDUP_REMOVED lines=38> */
[----:B------:R-:W-:Y:S01]  /*10900*/  IMAD.MOV.U32 R168, RZ, RZ, R120 ;  /* 0x000000ffffa87224 */ /* 0x000fe200078e0078 */
[----:B------:R-:W-:Y:S01]  /*10910*/  LOP3.LUT R159, R121, UR25, R104, 0x96, !PT ;  /* 0x00000019799f7c12 */ /* 0x000fe2000f8e9668 */
[----:B------:R-:W-:-:S04]  /*10920*/  IMAD.WIDE.U32 R104, R105, -0x2daee0ad, RZ ;  /* 0xd2511f5369687825 */ /* 0x000fc800078e00ff */
[----:B------:R-:W-:Y:S01]  /*10930*/  IMAD.MOV.U32 R156, RZ, RZ, R104 ;  /* 0x000000ffff9c7224 */ /* 0x000fe200078e0068 */
[----:B------:R-:W-:Y:S01]  /*10940*/  LOP3.LUT R157, R105, UR26, R118, 0x96, !PT ;  /* 0x0000001a699d7c12 */ /* 0x000fe2000f8e9676 */
[----:B------:R-:W-:Y:S02]  /*10950*/  IMAD.MOV.U32 R104, RZ, RZ, RZ ;  /* 0x000000ffff687224 */ /* 0x000fe400078e00ff */
.L_x_17816:
[----:B------:R-:W-:Y:S05]  /*10960*/  BSYNC B1 ;  /* 0x0000000000017941 */ /* 0x000fea0003800000 */
.L_x_17815:
        /* <DEDUP_REMOVED lines=21> */
.L_x_17820:
[----:B------:R-:W-:Y:S02]  /*10ac0*/  IMAD.MOV.U32 R106, RZ, RZ, R168 ;  /* 0x000000ffff6a7224 */ /* 0x000fe400078e00a8 */
.L_x_17821:
[----:B------:R-:W-:Y:S05]  /*10ad0*/  BSYNC B1 ;  /* 0x0000000000017941 */ /* 0x000fea0003800000 */
.L_x_17819:
        /* <DEDUP_REMOVED lines=16> */
.L_x_17825:
[----:B------:R-:W-:Y:S05]  /*10be0*/  BSYNC B2 ;  /* 0x0000000000027941 */ /* 0x000fea0003800000 */
.L_x_17824:
        /* <DEDUP_REMOVED lines=40> */
[----:B------:R-:W-:-:S05]  /*10e70*/  IMAD.WIDE.U32 R104, R105, -0x2daee0ad, RZ ;  /* 0xd2511f5369687825 */ /* 0x000fca00078e00ff */
[----:B------:R-:W-:Y:S01]  /*10e80*/  LOP3.LUT R157, R105, UR26, R120, 0x96, !PT ;  /* 0x0000001a699d7c12 */ /* 0x000fe2000f8e9678 */
[----:B------:R-:W-:Y:S01]  /*10e90*/  IMAD.MOV.U32 R105, RZ, RZ, RZ ;  /* 0x000000ffff697224 */ /* 0x000fe200078e00ff */
[----:B------:R-:W-:Y:S02]  /*10ea0*/  MOV R156, R104 ;  /* 0x00000068009c7202 */ /* 0x000fe40000000f00 */
.L_x_17823:
[----:B------:R-:W-:Y:S05]  /*10eb0*/  BSYNC B1 ;  /* 0x0000000000017941 */ /* 0x000fea0003800000 */
.L_x_17822:
        /* <DEDUP_REMOVED lines=21> */
.L_x_17827:
[----:B------:R-:W-:Y:S02]  /*11010*/  IMAD.MOV.U32 R106, RZ, RZ, R168 ;  /* 0x000000ffff6a7224 */ /* 0x000fe400078e00a8 */
.L_x_17828:
[----:B------:R-:W-:Y:S05]  /*11020*/  BSYNC B1 ;  /* 0x0000000000017941 */ /* 0x000fea0003800000 */
.L_x_17826:
        /* <DEDUP_REMOVED lines=18> */
.L_x_17832:
[----:B------:R-:W-:Y:S05]  /*11150*/  BSYNC B2 ;  /* 0x0000000000027941 */ /* 0x000fea0003800000 */
.L_x_17831:
        /* <DEDUP_REMOVED lines=44> */
.L_x_17830:
[----:B------:R-:W-:Y:S05]  /*11420*/  BSYNC B1 ;  /* 0x0000000000017941 */ /* 0x000fea0003800000 */
.L_x_17829:
[----:B------:R0:W1:Y:S01]  /*11430*/  I2F.U32 R104, R106 ;  /* 0x0000006a00687306 */ /* 0x0000620000201000 */
[----:B------:R-:W-:Y:S02]  /*11440*/  SEL R126, RZ, 0x10000, P5 ;  /* 0x00010000ff7e7807 */ /* 0x000fe40002800000 */
[----:B------:R-:W-:Y:S02]  /*11450*/  SEL R125, RZ, 0x100, P4 ;  /* 0x00000100ff7d7807 */ /* 0x000fe40002000000 */
[----:B------:R-:W-:Y:S02]  /*11460*/  ISETP.NE.AND P6, PT, R123, RZ, PT ;  /* 0x000000ff7b00720c */ /* 0x000fe40003fc5270 */
[----:B------:R-:W-:Y:S02]  /*11470*/  SEL R127, RZ, 0x1, P3 ;  /* 0x00000001ff7f7807 */ /* 0x000fe40001800000 */
[----:B0-----:R-:W-:-:S05]  /*11480*/  PRMT R106, RZ, 0x7610, R107 ;  /* 0x00007610ff6a7816 */ /* 0x001fca000000006b */
[----:B------:R-:W-:Y:S01]  /*11490*/  FMUL.FTZ R105, R106, R111 ;  /* 0x0000006f6a697220 */ /* 0x000fe20000410000 */
[----:B------:R-:W-:Y:S01]  /*114a0*/  F2FP.BF16.PACK_AB R106, R118, R117 ;  /* 0x00000075766a723e */ /* 0x000fe200000010ff */
[----:B-1----:R-:W-:Y:S02]  /*114b0*/  FFMA.FTZ R104, R104, R171, 1.1641532182693481445e-10 ;  /* 0x2f00000068687423 */ /* 0x002fe400000100ab */
[----:B------:R-:W-:-:S03]  /*114c0*/  FMUL.FTZ R105, R105, c[0x0][0x1e8] ;  /* 0x00007a0069697a20 */ /* 0x000fc60000410000 */
[----:B------:R-:W-:Y:S02]  /*114d0*/  FSETP.GTU.FTZ.AND P5, PT, R104, c[0x0][0x1e4], PT ;  /* 0x0000790068007a0b */ /* 0x000fe40003fbc000 */
[----:B------:R-:W-:Y:S02]  /*114e0*/  F2FP.BF16.PACK_AB R104, R114, R113 ;  /* 0x000000717268723e */ /* 0x000fe400000010ff */
[----:B------:R-:W-:Y:S02]  /*114f0*/  FSEL R120, R105, RZ, !P5 ;  /* 0x000000ff69787208 */ /* 0x000fe40006800000 */
[----:B------:R-:W-:Y:S02]  /*11500*/  @P0 PRMT R105, RZ, 0x7610, R51 ;  /* 0x00007610ff690816 */ /* 0x000fe40000000033 */
[----:B------:R-:W-:Y:S02]  /*11510*/  SEL R121, RZ, 0x1000000, P5 ;  /* 0x01000000ff797807 */ /* 0x000fe40002800000 */
[----:B------:R-:W-:Y:S01]  /*11520*/  ISETP.NE.AND P5, PT, R122, RZ, PT ;  /* 0x000000ff7a00720c */ /* 0x000fe20003fa5270 */
[----:B------:R-:W-:Y:S01]  /*11530*/  @P0 FADD.FTZ R120, R105, R120 ;  /* 0x0000007869780221 */ /* 0x000fe20000010000 */
[----:B------:R-:W-:Y:S01]  /*11540*/  F2FP.BF16.PACK_AB R105, R116, R115 ;  /* 0x000000737469723e */ /* 0x000fe200000010ff */
[----:B------:R-:W-:Y:S01]  /*11550*/  IMAD.WIDE.U32 R122, R112, R252, c[0x0][0x188] ;  /* 0x00006200707a7625 */ /* 0x000fe200078e00fc */
[----:B------:R-:W-:-:S02]  /*11560*/  LOP3.LUT R125, R125, R121, R126, 0xfe, !PT ;  /* 0x000000797d7d7212 */ /* 0x000fc400078efe7e */
[----:B------:R-:W-:Y:S02]  /*11570*/  F2FP.BF16.PACK_AB R107, R120, R119 ;  /* 0x00000077786b723e */ /* 0x000fe400000010ff */
[----:B------:R-:W-:-:S03]  /*11580*/  SEL R121, RZ, 0x1, P2 ;  /* 0x00000001ff797807 */ /* 0x000fc60001000000 */
[----:B------:R0:W-:Y:S02]  /*11590*/  STG.E.128 [R122.64], R104 ;  /* 0x000000687a007986 */ /* 0x0001e4000c101d06 */
[----:B0-----:R-:W-:Y:S01]  /*115a0*/  IMAD.WIDE.U32 R104, R121, 0x1000000, RZ ;  /* 0x0100000079687825 */ /* 0x001fe200078e00ff */
[----:B------:R-:W-:-:S04]  /*115b0*/  SEL R121, RZ, 0x1, P1 ;  /* 0x00000001ff797807 */ /* 0x000fc80000800000 */
[----:B------:R-:W-:Y:S01]  /*115c0*/  LOP3.LUT R127, R105, R125, R127, 0xfe, !PT ;  /* 0x0000007d697f7212 */ /* 0x000fe200078efe7f */
[----:B------:R-:W-:Y:S01]  /*115d0*/  IMAD.WIDE.U32 R106, R121, 0x10000, RZ ;  /* 0x00010000796a7825 */ /* 0x000fe200078e00ff */
[----:B------:R-:W-:Y:S02]  /*115e0*/  SEL R125, RZ, 0x1, P5 ;  /* 0x00000001ff7d7807 */ /* 0x000fe40002800000 */
[----:B------:R-:W-:Y:S02]  /*115f0*/  SEL R105, RZ, 0x1, P6 ;  /* 0x00000001ff697807 */ /* 0x000fe40003000000 */
[----:B------:R-:W-:Y:S01]  /*11600*/  IADD3 R121, R150, 0xc0, RZ ;  /* 0x000000c096797810 */ /* 0x000fe20007ffe0ff */
        /* <DEDUP_REMOVED lines=22> */
.L_x_17834:
[----:B------:R-:W-:Y:S02]  /*11770*/  IMAD.MOV.U32 R128, RZ, RZ, R168 ;  /* 0x000000ffff807224 */ /* 0x000fe400078e00a8 */
.L_x_17835:
[----:B------:R-:W-:Y:S05]  /*11780*/  BSYNC B1 ;  /* 0x0000000000017941 */ /* 0x000fea0003800000 */
.L_x_17833:
        /* <DEDUP_REMOVED lines=16> */
.L_x_17839:
[----:B------:R-:W-:Y:S05]  /*11890*/  BSYNC B2 ;  /* 0x0000000000027941 */ /* 0x000fea0003800000 */
.L_x_17838:
        /* <DEDUP_REMOVED lines=41> */
[----:B------:R-:W-:Y:S01]  /*11b30*/  IMAD.MOV.U32 R125, RZ, RZ, RZ ;  /* 0x000000ffff7d7224 */ /* 0x000fe200078e00ff */
[----:B------:R-:W-:Y:S02]  /*11b40*/  LOP3.LUT R157, R123, UR26, R124, 0x96, !PT ;  /* 0x0000001a7b9d7c12 */ /* 0x000fe4000f8e967c */
[----:B------:R-:W-:Y:S02]  /*11b50*/  MOV R156, R122 ;  /* 0x0000007a009c7202 */ /* 0x000fe40000000f00 */
.L_x_17837:
[----:B------:R-:W-:Y:S05]  /*11b60*/  BSYNC B1 ;  /* 0x0000000000017941 */ /* 0x000fea0003800000 */
.L_x_17836:
[----:B------:R-:W0:Y:S01]  /*11b70*/  I2F.U32 R122, R128 ;  /* 0x00000080007a7306 */ /* 0x000e220000201000 */
[----:B-----5:R-:W-:Y:S01]  /*11b80*/  PRMT R124, RZ, 0x5410, R104 ;  /* 0x00005410ff7c7816 */ /* 0x020fe20000000068 */
        /* <DEDUP_REMOVED lines=21> */
.L_x_17841:
[----:B------:R-:W-:Y:S02]  /*11ce0*/  IMAD.MOV.U32 R123, RZ, RZ, R168 ;  /* 0x000000ffff7b7224 */ /* 0x000fe400078e00a8 */
.L_x_17842:
[----:B------:R-:W-:Y:S05]  /*11cf0*/  BSYNC B1 ;  /* 0x0000000000017941 */ /* 0x000fea0003800000 */
.L_x_17840:
        /* <DEDUP_REMOVED lines=16> */
.L_x_17846:
[----:B------:R-:W-:Y:S05]  /*11e00*/  BSYNC B2 ;  /* 0x0000000000027941 */ /* 0x000fea0003800000 */
.L_x_17845:
        /* <DEDUP_REMOVED lines=44> */
.L_x_17844:
[----:B------:R-:W-:Y:S05]  /*120d0*/  BSYNC B1 ;  /* 0x0000000000017941 */ /* 0x000fea0003800000 */
.L_x_17843:
[----:B------:R-:W0:Y:S01]  /*120e0*/  I2F.U32 R126, R123 ;  /* 0x0000007b007e7306 */ /* 0x000e220000201000 */
[----:B------:R-:W-:Y:S01]  /*120f0*/  PRMT R104, RZ, 0x7610, R104 ;  /* 0x00007610ff687816 */ /* 0x000fe20000000068 */
[----:B------:R-:W-:Y:S01]  /*12100*/  BSSY B1, `(.L_x_17847) ;  /* 0x0000016000017945 */ /* 0x000fe20003800000 */
[----:B------:R-:W-:Y:S02]  /*12110*/  ISETP.NE.AND P1, PT, R124, 0x1, PT ;  /* 0x000000017c00780c */ /* 0x000fe40003f25270 */
[----:B------:R-:W-:Y:S01]  /*12120*/  LOP3.LUT R35, R35, 0xfffffffd, RZ, 0xc0, !PT ;  /* 0xfffffffd23237812 */ /* 0x000fe200078ec0ff */
[----:B------:R-:W-:Y:S01]  /*12130*/  FMUL.FTZ R104, R104, R111 ;  /* 0x0000006f68687220 */ /* 0x000fe20000410000 */
[----:B------:R-:W-:-:S03]  /*12140*/  IADD3 R125, R124, 0x1, RZ ;  /* 0x000000017c7d7810 */ /* 0x000fc60007ffe0ff */
[----:B------:R-:W-:Y:S02]  /*12150*/  FMUL.FTZ R104, R104, c[0x0][0x1e8] ;  /* 0x00007a0068687a20 */ /* 0x000fe40000410000 */
[----:B0-----:R-:W-:-:S05]  /*12160*/  FFMA.FTZ R126, R126, R171, 1.1641532182693481445e-10 ;  /* 0x2f0000007e7e7423 */ /* 0x001fca00000100ab */
[----:B------:R-:W-:-:S04]  /*12170*/  FSETP.GTU.FTZ.AND P2, PT, R126, c[0x0][0x1e4], PT ;  /* 0x000079007e007a0b */ /* 0x000fc80003f5c000 */
[----:B------:R-:W-:Y:S02]  /*12180*/  FSEL R123, R104, RZ, !P2 ;  /* 0x000000ff687b7208 */ /* 0x000fe40005000000 */
[----:B------:R-:W-:-:S05]  /*12190*/  @P0 PRMT R104, RZ, 0x7610, R48 ;  /* 0x00007610ff680816 */ /* 0x000fca0000000030 */
[----:B------:R-:W-:Y:S02]  /*121a0*/  @P0 FADD.FTZ R123, R104, R123 ;  /* 0x0000007b687b0221 */ /* 0x000fe40000010000 */
        /* <DEDUP_REMOVED lines=10> */
.L_x_17848:
[----:B------:R-:W-:Y:S02]  /*12250*/  IMAD.MOV.U32 R104, RZ, RZ, R168 ;  /* 0x000000ffff687224 */ /* 0x000fe400078e00a8 */
.L_x_17849:
[----:B------:R-:W-:Y:S05]  /*12260*/  BSYNC B1 ;  /* 0x0000000000017941 */ /* 0x000fea0003800000 */
.L_x_17847:
        /* <DEDUP_REMOVED lines=16> */
.L_x_17853:
[----:B------:R-:W-:Y:S05]  /*12370*/  BSYNC B2 ;  /* 0x0000000000027941 */ /* 0x000fea0003800000 */
.L_x_17852:
        /* <DEDUP_REMOVED lines=44> */
.L_x_17851:
[----:B------:R-:W-:Y:S05]  /*12640*/  BSYNC B1 ;  /* 0x0000000000017941 */ /* 0x000fea0003800000 */
.L_x_17850:
[----:B------:R-:W0:Y:S01]  /*12650*/  I2F.U32 R104, R104 ;  /* 0x0000006800687306 */ /* 0x000e220000201000 */
[----:B------:R-:W-:Y:S01]  /*12660*/  ISETP.NE.AND P2, PT, R125, 0x1, PT ;  /* 0x000000017d00780c */ /* 0x000fe20003f45270 */
[----:B------:R-:W-:Y:S01]  /*12670*/  BSSY B1, `(.L_x_17854) ;  /* 0x0000014000017945 */ /* 0x000fe20003800000 */
[----:B------:R-:W-:Y:S01]  /*12680*/  @P0 PRMT R127, RZ, 0x5410, R49 ;  /* 0x00005410ff7f0816 */ /* 0x000fe20000000031 */
[----:B0-----:R-:W-:Y:S01]  /*12690*/  FFMA.FTZ R124, R104, R171, 1.1641532182693481445e-10 ;  /* 0x2f000000687c7423 */ /* 0x001fe200000100ab */
[----:B------:R-:W-:-:S04]  /*126a0*/  PRMT R104, RZ, 0x5410, R105 ;  /* 0x00005410ff687816 */ /* 0x000fc80000000069 */
[----:B------:R-:W-:Y:S01]  /*126b0*/  FSETP.GTU.FTZ.AND P1, PT, R124, c[0x0][0x1e4], PT ;  /* 0x000079007c007a0b */ /* 0x000fe20003f3c000 */
[----:B------:R-:W-:-:S04]  /*126c0*/  FMUL.FTZ R126, R104, R111 ;  /* 0x0000006f687e7220 */ /* 0x000fc80000410000 */
[----:B------:R-:W-:-:S05]  /*126d0*/  FMUL.FTZ R126, R126, c[0x0][0x1e8] ;  /* 0x00007a007e7e7a20 */ /* 0x000fca0000410000 */
        /* <DEDUP_REMOVED lines=12> */
.L_x_17855:
[----:B------:R-:W-:Y:S02]  /*127a0*/  IMAD.MOV.U32 R104, RZ, RZ, R168 ;  /* 0x000000ffff687224 */ /* 0x000fe400078e00a8 */
.L_x_17856:
[----:B------:R-:W-:Y:S05]  /*127b0*/  BSYNC B1 ;  /* 0x0000000000017941 */ /* 0x000fea0003800000 */
.L_x_17854:
        /* <DEDUP_REMOVED lines=16> */
.L_x_17860:
[----:B------:R-:W-:Y:S05]  /*128c0*/  BSYNC B2 ;  /* 0x0000000000027941 */ /* 0x000fea0003800000 */
.L_x_17859:
        /* <DEDUP_REMOVED lines=44> */
.L_x_17858:
[----:B------:R-:W-:Y:S05]  /*12b90*/  BSYNC B1 ;  /* 0x0000000000017941 */ /* 0x000fea0003800000 */
.L_x_17857:
[----:B------:R-:W0:Y:S01]  /*12ba0*/  I2F.U32 R104, R104 ;  /* 0x0000006800687306 */ /* 0x000e220000201000 */
[----:B------:R-:W-:Y:S01]  /*12bb0*/  ISETP.NE.AND P3, PT, R126, 0x1, PT ;  /* 0x000000017e00780c */ /* 0x000fe20003f65270 */
[----:B------:R-:W-:Y:S01]  /*12bc0*/  BSSY B1, `(.L_x_17861) ;  /* 0x0000014000017945 */ /* 0x000fe20003800000 */
[----:B0-----:R-:W-:Y:S01]  /*12bd0*/  FFMA.FTZ R125, R104, R171, 1.1641532182693481445e-10 ;  /* 0x2f000000687d7423 */ /* 0x001fe200000100ab */
[----:B------:R-:W-:-:S04]  /*12be0*/  PRMT R104, RZ, 0x7610, R105 ;  /* 0x00007610ff687816 */ /* 0x000fc80000000069 */
[----:B------:R-:W-:Y:S01]  /*12bf0*/  FSETP.GTU.FTZ.AND P2, PT, R125, c[0x0][0x1e4], PT ;  /* 0x000079007d007a0b */ /* 0x000fe20003f5c000 */
[----:B------:R-:W-:Y:S01]  /*12c00*/  FMUL.FTZ R105, R104, R111 ;  /* 0x0000006f68697220 */ /* 0x000fe20000410000 */
[----:B------:R-:W-:-:S03]  /*12c10*/  @P0 PRMT R104, RZ, 0x7610, R49 ;  /* 0x00007610ff680816 */ /* 0x000fc60000000031 */
[----:B------:R-:W-:-:S05]  /*12c20*/  FMUL.FTZ R105, R105, c[0x0][0x1e8] ;  /* 0x00007a0069697a20 */ /* 0x000fca0000410000 */
        /* <DEDUP_REMOVED lines=12> */
.L_x_17862:
[----:B------:R-:W-:Y:S02]  /*12cf0*/  IMAD.MOV.U32 R130, RZ, RZ, R168 ;  /* 0x000000ffff827224 */ /* 0x000fe400078e00a8 */
.L_x_17863:
[----:B------:R-:W-:Y:S05]  /*12d00*/  BSYNC B1 ;  /* 0x0000000000017941 */ /* 0x000fea0003800000 */
.L_x_17861:
        /* <DEDUP_REMOVED lines=16> */
.L_x_17867:
[----:B------:R-:W-:Y:S05]  /*12e10*/  BSYNC B2 ;  /* 0x0000000000027941 */ /* 0x000fea0003800000 */
.L_x_17866:
        /* <DEDUP_REMOVED lines=44> */
.L_x_17865:
[----:B------:R-:W-:Y:S05]  /*130e0*/  BSYNC B1 ;  /* 0x0000000000017941 */ /* 0x000fea0003800000 */
.L_x_17864:
        /* <DEDUP_REMOVED lines=21> */
.L_x_17869:
[----:B------:R-:W-:Y:S02]  /*13240*/  IMAD.MOV.U32 R127, RZ, RZ, R168 ;  /* 0x000000ffff7f7224 */ /* 0x000fe400078e00a8 */
.L_x_17870:
[----:B------:R-:W-:Y:S05]  /*13250*/  BSYNC B1 ;  /* 0x0000000000017941 */ /* 0x000fea0003800000 */
.L_x_17868:
        /* <DEDUP_REMOVED lines=16> */
.L_x_17874:
[----:B------:R-:W-:Y:S05]  /*13360*/  BSYNC B2 ;  /* 0x0000000000027941 */ /* 0x000fea0003800000 */
.L_x_17873:
        /* <DEDUP_REMOVED lines=44> */
.L_x_17872:
[----:B------:R-:W-:Y:S05]  /*13630*/  BSYNC B1 ;  /* 0x0000000000017941 */ /* 0x000fea0003800000 */
.L_x_17871:
        /* <DEDUP_REMOVED lines=21> */
.L_x_17876:
[----:B------:R-:W-:Y:S02]  /*13790*/  IMAD.MOV.U32 R106, RZ, RZ, R168 ;  /* 0x000000ffff6a7224 */ /* 0x000fe400078e00a8 */
.L_x_17877:
[----:B------:R-:W-:Y:S05]  /*137a0*/  BSYNC B1 ;  /* 0x0000000000017941 */ /* 0x000fea0003800000 */
.L_x_17875:
        /* <DEDUP_REMOVED lines=16> */
.L_x_17881:
[----:B------:R-:W-:Y:S05]  /*138b0*/  BSYNC B2 ;  /* 0x0000000000027941 */ /* 0x000fea0003800000 */
.L_x_17880:
        /* <DEDUP_REMOVED lines=44> */
.L_x_17879:
[----:B------:R-:W-:Y:S05]  /*13b80*/  BSYNC B1 ;  /* 0x0000000000017941 */ /* 0x000fea0003800000 */
.L_x_17878:
[----:B------:R0:W1:Y:S01]  /*13b90*/  I2F.U32 R104, R106 ;  /* 0x0000006a00687306 */ /* 0x0000620000201000 */
[C---:B------:R-:W-:Y:S01]  /*13ba0*/  ISETP.NE.AND P6, PT, R105.reuse, 0x1, PT ;  /* 0x000000016900780c */ /* 0x040fe20003fc5270 */
[----:B------:R-:W-:Y:S01]  /*13bb0*/  BSSY B1, `(.L_x_17882) ;  /* 0x0000014000017945 */ /* 0x000fe20003800000 */
[----:B------:R-:W-:Y:S02]  /*13bc0*/  @P0 PRMT R129, RZ, 0x5410, R51 ;  /* 0x00005410ff810816 */ /* 0x000fe40000000033 */
[----:B------:R-:W-:Y:S02]  /*13bd0*/  IADD3 R132, R105, 0x1, RZ ;  /* 0x0000000169847810 */ /* 0x000fe40007ffe0ff */
[----:B0-----:R-:W-:-:S05]  /*13be0*/  PRMT R106, RZ, 0x5410, R107 ;  /* 0x00005410ff6a7816 */ /* 0x001fca000000006b */
[----:B------:R-:W-:Y:S02]  /*13bf0*/  FMUL.FTZ R128, R106, R111 ;  /* 0x0000006f6a807220 */ /* 0x000fe40000410000 */
[----:B-1----:R-:W-:Y:S02]  /*13c00*/  FFMA.FTZ R104, R104, R171, 1.1641532182693481445e-10 ;  /* 0x2f00000068687423 */ /* 0x002fe400000100ab */
[----:B------:R-:W-:-:S03]  /*13c10*/  FMUL.FTZ R128, R128, c[0x0][0x1e8] ;  /* 0x00007a0080807a20 */ /* 0x000fc60000410000 */
        /* <DEDUP_REMOVED lines=12> */
.L_x_17883:
[----:B------:R-:W-:Y:S02]  /*13ce0*/  IMAD.MOV.U32 R106, RZ, RZ, R168 ;  /* 0x000000ffff6a7224 */ /* 0x000fe400078e00a8 */
.L_x_17884:
[----:B------:R-:W-:Y:S05]  /*13cf0*/  BSYNC B1 ;  /* 0x0000000000017941 */ /* 0x000fea0003800000 */
.L_x_17882:
        /* <DEDUP_REMOVED lines=18> */
.L_x_17888:
[----:B------:R-:W-:Y:S05]  /*13e20*/  BSYNC B2 ;  /* 0x0000000000027941 */ /* 0x000fea0003800000 */
.L_x_17887:
        /* <DEDUP_REMOVED lines=44> */
.L_x_17886:
[----:B------:R-:W-:Y:S05]  /*140f0*/  BSYNC B1 ;  /* 0x0000000000017941 */ /* 0x000fea0003800000 */
.L_x_17885:
[----:B------:R0:W1:Y:S01]  /*14100*/  I2F.U32 R104, R106 ;  /* 0x0000006a00687306 */ /* 0x0000620000201000 */
[----:B------:R-:W-:Y:S01]  /*14110*/  SEL R133, RZ, 0x10000, P5 ;  /* 0x00010000ff857807 */ /* 0x000fe20002800000 */
[----:B------:R-:W-:Y:S01]  /*14120*/  IMAD.WIDE.U32 R130, R121, R252, c[0x0][0x188] ;  /* 0x0000620079827625 */ /* 0x000fe200078e00fc */
[----:B------:R-:W-:Y:S02]  /*14130*/  SEL R134, RZ, 0x100, P4 ;  /* 0x00000100ff867807 */ /* 0x000fe40002000000 */
[----:B------:R-:W-:Y:S02]  /*14140*/  LOP3.LUT P6, RZ, R35, 0x4, RZ, 0xc0, !PT ;  /* 0x0000000423ff7812 */ /* 0x000fe400078cc0ff */
[----:B0-----:R-:W-:-:S05]  /*14150*/  PRMT R106, RZ, 0x7610, R107 ;  /* 0x00007610ff6a7816 */ /* 0x001fca000000006b */
[----:B------:R-:W-:Y:S01]  /*14160*/  FMUL.FTZ R105, R106, R111 ;  /* 0x0000006f6a697220 */ /* 0x000fe20000410000 */
[----:B------:R-:W-:Y:S01]  /*14170*/  F2FP.BF16.PACK_AB R106, R127, R126 ;  /* 0x0000007e7f6a723e */ /* 0x000fe200000010ff */
[----:B-1----:R-:W-:Y:S02]  /*14180*/  FFMA.FTZ R104, R104, R171, 1.1641532182693481445e-10 ;  /* 0x2f00000068687423 */ /* 0x002fe400000100ab */
[----:B------:R-:W-:-:S03]  /*14190*/  FMUL.FTZ R105, R105, c[0x0][0x1e8] ;  /* 0x00007a0069697a20 */ /* 0x000fc60000410000 */
[----:B------:R-:W-:Y:S02]  /*141a0*/  FSETP.GTU.FTZ.AND P5, PT, R104, c[0x0][0x1e4], PT ;  /* 0x0000790068007a0b */ /* 0x000fe40003fbc000 */
[----:B------:R-:W-:Y:S02]  /*141b0*/  @P0 PRMT R104, RZ, 0x7610, R51 ;  /* 0x00007610ff680816 */ /* 0x000fe40000000033 */
[----:B------:R-:W-:Y:S02]  /*141c0*/  FSEL R129, R105, RZ, !P5 ;  /* 0x000000ff69817208 */ /* 0x000fe40006800000 */
[----:B------:R-:W-:Y:S02]  /*141d0*/  SEL R135, RZ, 0x1000000, P5 ;  /* 0x01000000ff877807 */ /* 0x000fe40002800000 */
[----:B------:R-:W-:Y:S01]  /*141e0*/  F2FP.BF16.PACK_AB R105, R125, R124 ;  /* 0x0000007c7d69723e */ /* 0x000fe200000010ff */
[----:B------:R-:W-:Y:S01]  /*141f0*/  @P0 FADD.FTZ R129, R104, R129 ;  /* 0x0000008168810221 */ /* 0x000fe20000010000 */
[----:B------:R-:W-:-:S02]  /*14200*/  F2FP.BF16.PACK_AB R104, R123, R122 ;  /* 0x0000007a7b68723e */ /* 0x000fc400000010ff */
[----:B------:R-:W-:Y:S02]  /*14210*/  LOP3.LUT R134, R134, R135, R133, 0xfe, !PT ;  /* 0x0000008786867212 */ /* 0x000fe400078efe85 */
[----:B------:R-:W-:Y:S02]  /*14220*/  F2FP.BF16.PACK_AB R107, R129, R128 ;  /* 0x00000080816b723e */ /* 0x000fe400000010ff */
[----:B------:R-:W-:Y:S02]  /*14230*/  SEL R133, RZ, 0x1, P2 ;  /* 0x00000001ff857807 */ /* 0x000fe40001000000 */
[----:B------:R-:W-:Y:S01]  /*14240*/  LOP3.LUT P5, RZ, R35, 0x2, RZ, 0xc0, !PT ;  /* 0x0000000223ff7812 */ /* 0x000fe200078ac0ff */
[----:B------:R0:W-:Y:S03]  /*14250*/  STG.E.128 [R130.64], R104 ;  /* 0x0000006882007986 */ /* 0x0001e6000c101d06 */
[----:B------:R-:W-:Y:S01]  /*14260*/  SEL R135, RZ, 0x1, P5 ;  /* 0x00000001ff877807 */ /* 0x000fe20002800000 */
[----:B0-----:R-:W-:Y:S01]  /*14270*/  IMAD.WIDE.U32 R104, R133, 0x1000000, RZ ;  /* 0x0100000085687825 */ /* 0x001fe200078e00ff */
[----:B------:R-:W-:-:S03]  /*14280*/  SEL R133, RZ, 0x1, P3 ;  /* 0x00000001ff857807 */ /* 0x000fc60001800000 */
[----:B------:R-:W-:Y:S01]  /*14290*/  IMAD.WIDE.U32 R130, R135, 0x100, RZ ;  /* 0x0000010087827825 */ /* 0x000fe200078e00ff */
[----:B------:R-:W-:Y:S02]  /*142a0*/  LOP3.LUT R133, R105, R134, R133, 0xfe, !PT ;  /* 0x0000008669857212 */ /* 0x000fe400078efe85 */
[----:B------:R-:W-:Y:S02]  /*142b0*/  SEL R134, RZ, 0x1, P1 ;  /* 0x00000001ff867807 */ /* 0x000fe40000800000 */
[----:B------:R-:W-:-:S03]  /*142c0*/  SEL R105, RZ, 0x1, P6 ;  /* 0x00000001ff697807 */ /* 0x000fc60003000000 */
[----:B------:R-:W-:-:S05]  /*142d0*/  IMAD.WIDE.U32 R106, R134, 0x10000, RZ ;  /* 0x00010000866a7825 */ /* 0x000fca00078e00ff */
[----:B------:R-:W-:Y:S02]  /*142e0*/  LOP3.LUT R104, R130, R104, R106, 0xfe, !PT ;  /* 0x0000006882687212 */ /* 0x000fe400078efe6a */
[----:B------:R-:W-:Y:S02]  /*142f0*/  LOP3.LUT R107, R131, R133, R107, 0xfe, !PT ;  /* 0x00000085836b7212 */ /* 0x000fe400078efe6b */
[----:B------:R-:W-:Y:S01]  /*14300*/  LOP3.LUT R106, R104, R105, RZ, 0xfc, !PT ;  /* 0x00000069686a7212 */ /* 0x000fe200078efcff */
[----:B------:R-:W-:Y:S01]  /*14310*/  IMAD.WIDE.U32 R104, R121, R154, c[0x0][0x190] ;  /* 0x0000640079687625 */ /* 0x000fe200078e009a */
[----:B------:R-:W-:-:S04]  /*14320*/  IADD3 R130, R150, 0xe0, RZ ;  /* 0x000000e096827810 */ /* 0x000fc80007ffe0ff */
        /* <DEDUP_REMOVED lines=17> */
.L_x_17890:
[----:B------:R-:W-:Y:S02]  /*14440*/  IMAD.MOV.U32 R131, RZ, RZ, R168 ;  /* 0x000000ffff837224 */ /* 0x000fe400078e00a8 */
.L_x_17891:
[----:B------:R-:W-:Y:S05]  /*14450*/  BSYNC B1 ;  /* 0x0000000000017941 */ /* 0x000fea0003800000 */
.L_x_17889:
        /* <DEDUP_REMOVED lines=16> */
.L_x_17895:
[----:B------:R-:W-:Y:S05]  /*14560*/  BSYNC B2 ;  /* 0x0000000000027941 */ /* 0x000fea0003800000 */
.L_x_17894:
        /* <DEDUP_REMOVED lines=44> */
.L_x_17893:
[----:B------:R-:W-:Y:S05]  /*14830*/  BSYNC B1 ;  /* 0x0000000000017941 */ /* 0x000fea0003800000 */
.L_x_17892:
        /* <DEDUP_REMOVED lines=23> */
.L_x_17897:
[----:B------:R-:W-:Y:S02]  /*149b0*/  IMAD.MOV.U32 R138, RZ, RZ, R168 ;  /* 0x000000ffff8a7224 */ /* 0x000fe400078e00a8 */
.L_x_17898:
[----:B------:R-:W-:Y:S05]  /*149c0*/  BSYNC B1 ;  /* 0x0000000000017941 */ /* 0x000fea0003800000 */
.L_x_17896:
        /* <DEDUP_REMOVED lines=16> */
.L_x_17902:
[----:B------:R-:W-:Y:S05]  /*14ad0*/  BSYNC B2 ;  /* 0x0000000000027941 */ /* 0x000fea0003800000 */
.L_x_17901:
        /* <DEDUP_REMOVED lines=44> */
.L_x_17900:
[----:B------:R-:W-:Y:S05]  /*14da0*/  BSYNC B1 ;  /* 0x0000000000017941 */ /* 0x000fea0003800000 */
.L_x_17899:
[----:B------:R-:W0:Y:S01]  /*14db0*/  I2F.U32 R132, R138 ;  /* 0x0000008a00847306 */ /* 0x000e220000201000 */
[----:B------:R-:W-:Y:S01]  /*14dc0*/  PRMT R104, RZ, 0x7610, R104 ;  /* 0x00007610ff687816 */ /* 0x000fe20000000068 */
[----:B------:R-:W-:Y:S01]  /*14dd0*/  BSSY B1, `(.L_x_17903) ;  /* 0x0000016000017945 */ /* 0x000fe20003800000 */
[----:B------:R-:W-:Y:S02]  /*14de0*/  ISETP.NE.AND P1, PT, R133, 0x1, PT ;  /* 0x000000018500780c */ /* 0x000fe40003f25270 */
[----:B------:R-:W-:Y:S01]  /*14df0*/  @P0 PRMT R135, RZ, 0x7610, R48 ;  /* 0x00007610ff870816 */ /* 0x000fe20000000030 */
[----:B------:R-:W-:Y:S01]  /*14e00*/  FMUL.FTZ R104, R104, R111 ;  /* 0x0000006f68687220 */ /* 0x000fe20000410000 */
[----:B------:R-:W-:Y:S02]  /*14e10*/  LOP3.LUT R35, R35, 0xfffffffd, RZ, 0xc0, !PT ;  /* 0xfffffffd23237812 */ /* 0x000fe400078ec0ff */
[----:B------:R-:W-:Y:S01]  /*14e20*/  IADD3 R134, R133, 0x1, RZ ;  /* 0x0000000185867810 */ /* 0x000fe20007ffe0ff */
[----:B------:R-:W-:-:S02]  /*14e30*/  FMUL.FTZ R104, R104, c[0x0][0x1e8] ;  /* 0x00007a0068687a20 */ /* 0x000fc40000410000 */
[----:B0-----:R-:W-:-:S05]  /*14e40*/  FFMA.FTZ R132, R132, R171, 1.1641532182693481445e-10 ;  /* 0x2f00000084847423 */ /* 0x001fca00000100ab */
[----:B------:R-:W-:-:S04]  /*14e50*/  FSETP.GTU.FTZ.AND P2, PT, R132, c[0x0][0x1e4], PT ;  /* 0x0000790084007a0b */ /* 0x000fc80003f5c000 */
        /* <DEDUP_REMOVED lines=12> */
.L_x_17904:
[----:B------:R-:W-:Y:S02]  /*14f20*/  IMAD.MOV.U32 R104, RZ, RZ, R168 ;  /* 0x000000ffff687224 */ /* 0x000fe400078e00a8 */
.L_x_17905:
[----:B------:R-:W-:Y:S05]  /*14f30*/  BSYNC B1 ;  /* 0x0000000000017941 */ /* 0x000fea0003800000 */
.L_x_17903:
        /* <DEDUP_REMOVED lines=16> */
.L_x_17909:
[----:B------:R-:W-:Y:S05]  /*15040*/  BSYNC B2 ;  /* 0x0000000000027941 */ /* 0x000fea0003800000 */
.L_x_17908:
        /* <DEDUP_REMOVED lines=44> */
.L_x_17907:
[----:B------:R-:W-:Y:S05]  /*15310*/  BSYNC B1 ;  /* 0x0000000000017941 */ /* 0x000fea0003800000 */
.L_x_17906:
[----:B------:R-:W0:Y:S01]  /*15320*/  I2F.U32 R104, R104 ;  /* 0x0000006800687306 */ /* 0x000e220000201000 */
[C---:B------:R-:W-:Y:S01]  /*15330*/  ISETP.NE.AND P2, PT, R134.reuse, 0x1, PT ;  /* 0x000000018600780c */ /* 0x040fe20003f45270 */
[----:B------:R-:W-:Y:S01]  /*15340*/  BSSY B1, `(.L_x_17910) ;  /* 0x0000014000017945 */ /* 0x000fe20003800000 */
[----:B------:R-:W-:Y:S01]  /*15350*/  IADD3 R136, R134, 0x1, RZ ;  /* 0x0000000186887810 */ /* 0x000fe20007ffe0ff */
[----:B0-----:R-:W-:Y:S01]  /*15360*/  FFMA.FTZ R133, R104, R171, 1.1641532182693481445e-10 ;  /* 0x2f00000068857423 */ /* 0x001fe200000100ab */
[----:B------:R-:W-:-:S04]  /*15370*/  PRMT R104, RZ, 0x5410, R105 ;  /* 0x00005410ff687816 */ /* 0x000fc80000000069 */
[----:B------:R-:W-:Y:S01]  /*15380*/  FSETP.GTU.FTZ.AND P1, PT, R133, c[0x0][0x1e4], PT ;  /* 0x0000790085007a0b */ /* 0x000fe20003f3c000 */
[----:B------:R-:W-:Y:S01]  /*15390*/  FMUL.FTZ R133, R104, R111 ;  /* 0x0000006f68857220 */ /* 0x000fe20000410000 */
[----:B------:R-:W-:-:S03]  /*153a0*/  @P0 PRMT R104, RZ, 0x5410, R49 ;  /* 0x00005410ff680816 */ /* 0x000fc60000000031 */
        /* <DEDUP_REMOVED lines=12> */
.L_x_17911:
[----:B------:R-:W-:Y:S02]  /*15470*/  IMAD.MOV.U32 R104, RZ, RZ, R168 ;  /* 0x000000ffff687224 */ /* 0x000fe400078e00a8 */
.L_x_17912:
[----:B------:R-:W-:Y:S05]  /*15480*/  BSYNC B1 ;  /* 0x0000000000017941 */ /* 0x000fea0003800000 */
.L_x_17910:
        /* <DEDUP_REMOVED lines=16> */
.L_x_17916:
[----:B------:R-:W-:Y:S05]  /*15590*/  BSYNC B2 ;  /* 0x0000000000027941 */ /* 0x000fea0003800000 */
.L_x_17915:
        /* <DEDUP_REMOVED lines=44> */
.L_x_17914:
[----:B------:R-:W-:Y:S05]  /*15860*/  BSYNC B1 ;  /* 0x0000000000017941 */ /* 0x000fea0003800000 */
.L_x_17913:
[----:B------:R-:W0:Y:S01]  /*15870*/  I2F.U32 R104, R104 ;  /* 0x0000006800687306 */ /* 0x000e220000201000 */
[----:B------:R-:W-:Y:S01]  /*15880*/  ISETP.NE.AND P3, PT, R136, 0x1, PT ;  /* 0x000000018800780c */ /* 0x000fe20003f65270 */
[----:B------:R-:W-:Y:S01]  /*15890*/  BSSY B1, `(.L_x_17917) ;  /* 0x0000014000017945 */ /* 0x000fe20003800000 */
[----:B0-----:R-:W-:Y:S01]  /*158a0*/  FFMA.FTZ R134, R104, R171, 1.1641532182693481445e-10 ;  /* 0x2f00000068867423 */ /* 0x001fe200000100ab */
[----:B------:R-:W-:-:S04]  /*158b0*/  PRMT R104, RZ, 0x7610, R105 ;  /* 0x00007610ff687816 */ /* 0x000fc80000000069 */
[----:B------:R-:W-:Y:S01]  /*158c0*/  FSETP.GTU.FTZ.AND P2, PT, R134, c[0x0][0x1e4], PT ;  /* 0x0000790086007a0b */ /* 0x000fe20003f5c000 */
[----:B------:R-:W-:Y:S01]  /*158d0*/  FMUL.FTZ R105, R104, R111 ;  /* 0x0000006f68697220 */ /* 0x000fe20000410000 */
[----:B------:R-:W-:-:S03]  /*158e0*/  IADD3 R104, R136, 0x1, RZ ;  /* 0x0000000188687810 */ /* 0x000fc60007ffe0ff */
        /* <DEDUP_REMOVED lines=13> */
.L_x_17918:
[----:B------:R-:W-:Y:S02]  /*159c0*/  IMAD.MOV.U32 R135, RZ, RZ, R168 ;  /* 0x000000ffff877224 */ /* 0x000fe400078e00a8 */
.L_x_17919:
[----:B------:R-:W-:Y:S05]  /*159d0*/  BSYNC B1 ;  /* 0x0000000000017941 */ /* 0x000fea0003800000 */
.L_x_17917:
        /* <DEDUP_REMOVED lines=16> */
.L_x_17923:
[----:B------:R-:W-:Y:S05]  /*15ae0*/  BSYNC B2 ;  /* 0x0000000000027941 */ /* 0x000fea0003800000 */
.L_x_17922:
        /* <DEDUP_REMOVED lines=44> */
.L_x_17921:
[----:B------:R-:W-:Y:S05]  /*15db0*/  BSYNC B1 ;  /* 0x0000000000017941 */ /* 0x000fea0003800000 */
.L_x_17920:
        /* <DEDUP_REMOVED lines=21> */
.L_x_17925:
[----:B------:R-:W-:Y:S02]  /*15f10*/  IMAD.MOV.U32 R140, RZ, RZ, R168 ;  /* 0x000000ffff8c7224 */ /* 0x000fe400078e00a8 */
.L_x_17926:
[----:B------:R-:W-:Y:S05]  /*15f20*/  BSYNC B1 ;  /* 0x0000000000017941 */ /* 0x000fea0003800000 */
.L_x_17924:
        /* <DEDUP_REMOVED lines=16> */
.L_x_17930:
[----:B------:R-:W-:Y:S05]  /*16030*/  BSYNC B2 ;  /* 0x0000000000027941 */ /* 0x000fea0003800000 */
.L_x_17929:
        /* <DEDUP_REMOVED lines=44> */
.L_x_17928:
[----:B------:R-:W-:Y:S05]  /*16300*/  BSYNC B1 ;  /* 0x0000000000017941 */ /* 0x000fea0003800000 */
.L_x_17927:
        /* <DEDUP_REMOVED lines=21> */
.L_x_17932:
[----:B------:R-:W-:Y:S02]  /*16460*/  IMAD.MOV.U32 R106, RZ, RZ, R168 ;  /* 0x000000ffff6a7224 */ /* 0x000fe400078e00a8 */
.L_x_17933:
[----:B------:R-:W-:Y:S05]  /*16470*/  BSYNC B1 ;  /* 0x0000000000017941 */ /* 0x000fea0003800000 */
.L_x_17931:
        /* <DEDUP_REMOVED lines=16> */
.L_x_17937:
[----:B------:R-:W-:Y:S05]  /*16580*/  BSYNC B2 ;  /* 0x0000000000027941 */ /* 0x000fea0003800000 */
.L_x_17936:
        /* <DEDUP_REMOVED lines=44> */
.L_x_17935:
[----:B------:R-:W-:Y:S05]  /*16850*/  BSYNC B1 ;  /* 0x0000000000017941 */ /* 0x000fea0003800000 */
.L_x_17934:
[----:B------:R-:W0:Y:S01]  /*16860*/  I2F.U32 R106, R106 ;  /* 0x0000006a006a7306 */ /* 0x000e220000201000 */
[C---:B------:R-:W-:Y:S01]  /*16870*/  ISETP.NE.AND P6, PT, R104.reuse, 0x1, PT ;  /* 0x000000016800780c */ /* 0x040fe20003fc5270 */
[----:B------:R-:W-:Y:S01]  /*16880*/  BSSY B1, `(.L_x_17938) ;  /* 0x0000014000017945 */ /* 0x000fe20003800000 */
[----:B------:R-:W-:Y:S01]  /*16890*/  IADD3 R142, R104, 0x1, RZ ;  /* 0x00000001688e7810 */ /* 0x000fe20007ffe0ff */
[----:B0-----:R-:W-:Y:S01]  /*168a0*/  FFMA.FTZ R105, R106, R171, 1.1641532182693481445e-10 ;  /* 0x2f0000006a697423 */ /* 0x001fe200000100ab */
[----:B------:R-:W-:-:S04]  /*168b0*/  PRMT R106, RZ, 0x5410, R107 ;  /* 0x00005410ff6a7816 */ /* 0x000fc8000000006b */
[----:B------:R-:W-:Y:S01]  /*168c0*/  FSETP.GTU.FTZ.AND P5, PT, R105, c[0x0][0x1e4], PT ;  /* 0x0000790069007a0b */ /* 0x000fe20003fbc000 */
        /* <DEDUP_REMOVED lines=14> */
.L_x_17939:
[----:B------:R-:W-:Y:S02]  /*169b0*/  IMAD.MOV.U32 R106, RZ, RZ, R168 ;  /* 0x000000ffff6a7224 */ /* 0x000fe400078e00a8 */
.L_x_17940:
[----:B------:R-:W-:Y:S05]  /*169c0*/  BSYNC B1 ;  /* 0x0000000000017941 */ /* 0x000fea0003800000 */
.L_x_17938:
        /* <DEDUP_REMOVED lines=19> */
.L_x_17944:
[----:B------:R-:W-:Y:S05]  /*16b00*/  BSYNC B2 ;  /* 0x0000000000027941 */ /* 0x000fea0003800000 */
.L_x_17943:
[----:B------:R-:W-:Y:S01]  /*16b10*/  LOP3.LUT R104, R104, UR5, R5, 0x96, !PT ;  /* 0x0000000568687c12 */ /* 0x000fe2000f8e9605 */
[----:B------:R-:W-:-:S04]  /*16b20*/  IMAD.HI.U32 R141, R2, -0x326172a9, RZ ;  /* 0xcd9e8d57028d7827 */ /* 0x000fc800078e00ff */
[----:B------:R-:W-:Y:S01]  /*16b30*/  IMAD R139, R2, -0x326172a9, RZ ;  /* 0xcd9e8d57028b7824 */ /* 0x000fe200078e02ff */
[----:B------:R-:W-:Y:S01]  /*16b40*/  LOP3.LUT R138, R141, UR4, R4, 0x96, !PT ;  /* 0x000000048d8a7c12 */ /* 0x000fe2000f8e9604 */
[----:B------:R-:W-:-:S04]  /*16b50*/  IMAD.WIDE.U32 R104, R104, -0x326172a9, RZ ;  /* 0xcd9e8d5768687825 */ /* 0x000fc800078e00ff */
[----:B------:R-:W-:Y:S01]  /*16b60*/  IMAD.MOV.U32 R142, RZ, RZ, RZ ;  /* 0x000000ffff8e7224 */ /* 0x000fe200078e00ff */
        /* <DEDUP_REMOVED lines=38> */
.L_x_17942:
[----:B------:R-:W-:Y:S05]  /*16dd0*/  BSYNC B1 ;  /* 0x0000000000017941 */ /* 0x000fea0003800000 */
.L_x_17941:
        /* <DEDUP_REMOVED lines=27> */
[----:B------:R-:W-:Y:S02]  /*16f90*/  SEL R106, RZ, 0x1, P1 ;  /* 0x00000001ff6a7807 */ /* 0x000fe40000800000 */
[----:B------:R-:W-:-:S03]  /*16fa0*/  IADD3 R139, R150, 0x100, RZ ;  /* 0x00000100968b7810 */ /* 0x000fc60007ffe0ff */
        /* <DEDUP_REMOVED lines=23> */
.L_x_17946:
[----:B------:R-:W-:Y:S02]  /*17120*/  IMAD.MOV.U32 R146, RZ, RZ, R168 ;  /* 0x000000ffff927224 */ /* 0x000fe400078e00a8 */
.L_x_17947:
[----:B------:R-:W-:Y:S05]  /*17130*/  BSYNC B1 ;  /* 0x0000000000017941 */ /* 0x000fea0003800000 */
.L_x_17945:
        /* <DEDUP_REMOVED lines=16> */
.L_x_17951:
[----:B------:R-:W-:Y:S05]  /*17240*/  BSYNC B2 ;  /* 0x0000000000027941 */ /* 0x000fea0003800000 */
.L_x_17950:
        /* <DEDUP_REMOVED lines=44> */
.L_x_17949:
[----:B------:R-:W-:Y:S05]  /*17510*/  BSYNC B1 ;  /* 0x0000000000017941 */ /* 0x000fea0003800000 */
.L_x_17948:
[----:B------:R-:W0:Y:S01]  /*17520*/  I2F.U32 R140, R146 ;  /* 0x00000092008c7306 */ /* 0x000e220000201000 */
[----:B------:R-:W-:Y:S01]  /*17530*/  ISETP.NE.AND P1, PT, R143, 0x1, PT ;  /* 0x000000018f00780c */ /* 0x000fe20003f25270 */
[----:B------:R-:W-:Y:S01]  /*17540*/  BSSY B1, `(.L_x_17952) ;  /* 0x0000016000017945 */ /* 0x000fe20003800000 */
[----:B-----5:R-:W-:Y:S02]  /*17550*/  @P0 PRMT R141, RZ, 0x5410, R48 ;  /* 0x00005410ff8d0816 */ /* 0x020fe40000000030 */
[----:B------:R-:W-:Y:S02]  /*17560*/  LOP3.LUT R35, R35, 0xfffffffb, RZ, 0xc0, !PT ;  /* 0xfffffffb23237812 */ /* 0x000fe400078ec0ff */
[----:B------:R-:W-:Y:S01]  /*17570*/  IADD3 R142, R143, 0x1, RZ ;  /* 0x000000018f8e7810 */ /* 0x000fe20007ffe0ff */
[----:B0-----:R-:W-:-:S05]  /*17580*/  FFMA.FTZ R140, R140, R171, 1.1641532182693481445e-10 ;  /* 0x2f0000008c8c7423 */ /* 0x001fca00000100ab */
[----:B------:R-:W-:Y:S02]  /*17590*/  FSETP.GTU.FTZ.AND P2, PT, R140, c[0x0][0x1e4], PT ;  /* 0x000079008c007a0b */ /* 0x000fe40003f5c000 */
[----:B------:R-:W-:-:S05]  /*175a0*/  PRMT R140, RZ, 0x5410, R104 ;  /* 0x00005410ff8c7816 */ /* 0x000fca0000000068 */
[----:B------:R-:W-:-:S04]  /*175b0*/  FMUL.FTZ R140, R140, R111 ;  /* 0x0000006f8c8c7220 */ /* 0x000fc80000410000 */
[----:B------:R-:W-:Y:S02]  /*175c0*/  FMUL.FTZ R140, R140, c[0x0][0x1e8] ;  /* 0x00007a008c8c7a20 */ /* 0x000fe40000410000 */
[----:B------:R-:W-:-:S03]  /*175d0*/  @P2 LOP3.LUT R35, R35, 0x4, RZ, 0xfc, !PT ;  /* 0x0000000423232812 */ /* 0x000fc600078efcff */
        /* <DEDUP_REMOVED lines=11> */
.L_x_17953:
[----:B------:R-:W-:Y:S02]  /*17690*/  IMAD.MOV.U32 R141, RZ, RZ, R168 ;  /* 0x000000ffff8d7224 */ /* 0x000fe400078e00a8 */
.L_x_17954:
[----:B------:R-:W-:Y:S05]  /*176a0*/  BSYNC B1 ;  /* 0x0000000000017941 */ /* 0x000fea0003800000 */
.L_x_17952:
        /* <DEDUP_REMOVED lines=16> */
.L_x_17958:
[----:B------:R-:W-:Y:S05]  /*177b0*/  BSYNC B2 ;  /* 0x0000000000027941 */ /* 0x000fea0003800000 */
.L_x_17957:
        /* <DEDUP_REMOVED lines=44> */
.L_x_17956:
[----:B------:R-:W-:Y:S05]  /*17a80*/  BSYNC B1 ;  /* 0x0000000000017941 */ /* 0x000fea0003800000 */
.L_x_17955:
        /* <DEDUP_REMOVED lines=23> */
.L_x_17960:
[----:B------:R-:W-:Y:S02]  /*17c00*/  IMAD.MOV.U32 R104, RZ, RZ, R168 ;  /* 0x000000ffff687224 */ /* 0x000fe400078e00a8 */
.L_x_17961:
[----:B------:R-:W-:Y:S05]  /*17c10*/  BSYNC B1 ;  /* 0x0000000000017941 */ /* 0x000fea0003800000 */
.L_x_17959:
        /* <DEDUP_REMOVED lines=16> */
.L_x_17965:
[----:B------:R-:W-:Y:S05]  /*17d20*/  BSYNC B2 ;  /* 0x0000000000027941 */ /* 0x000fea0003800000 */
.L_x_17964:
        /* <DEDUP_REMOVED lines=44> */
.L_x_17963:
[----:B------:R-:W-:Y:S05]  /*17ff0*/  BSYNC B1 ;  /* 0x0000000000017941 */ /* 0x000fea0003800000 */
.L_x_17962:
        /* <DEDUP_REMOVED lines=21> */
.L_x_17967:
[----:B------:R-:W-:Y:S02]  /*18150*/  IMAD.MOV.U32 R104, RZ, RZ, R168 ;  /* 0x000000ffff687224 */ /* 0x000fe400078e00a8 */
.L_x_17968:
[----:B------:R-:W-:Y:S05]  /*18160*/  BSYNC B1 ;  /* 0x0000000000017941 */ /* 0x000fea0003800000 */
.L_x_17966:
        /* <DEDUP_REMOVED lines=16> */
.L_x_17972:
[----:B------:R-:W-:Y:S05]  /*18270*/  BSYNC B2 ;  /* 0x0000000000027941 */ /* 0x000fea0003800000 */
.L_x_17971:
        /* <DEDUP_REMOVED lines=44> */
.L_x_17970:
[----:B------:R-:W-:Y:S05]  /*18540*/  BSYNC B1 ;  /* 0x0000000000017941 */ /* 0x000fea0003800000 */
.L_x_17969:
        /* <DEDUP_REMOVED lines=21> */
.L_x_17974:
[----:B------:R-:W-:Y:S02]  /*186a0*/  IMAD.MOV.U32 R148, RZ, RZ, R168 ;  /* 0x000000ffff947224 */ /* 0x000fe400078e00a8 */
.L_x_17975:
[----:B------:R-:W-:Y:S05]  /*186b0*/  BSYNC B1 ;  /* 0x0000000000017941 */ /* 0x000fea0003800000 */
.L_x_17973:
        /* <DEDUP_REMOVED lines=16> */
.L_x_17979:
[----:B------:R-:W-:Y:S05]  /*187c0*/  BSYNC B2 ;  /* 0x0000000000027941 */ /* 0x000fea0003800000 */
.L_x_17978:
        /* <DEDUP_REMOVED lines=44> */
.L_x_17977:
[----:B------:R-:W-:Y:S05]  /*18a90*/  BSYNC B1 ;  /* 0x0000000000017941 */ /* 0x000fea0003800000 */
.L_x_17976:
        /* <DEDUP_REMOVED lines=21> */
.L_x_17981:
[----:B------:R-:W-:Y:S02]  /*18bf0*/  IMAD.MOV.U32 R145, RZ, RZ, R168 ;  /* 0x000000ffff917224 */ /* 0x000fe400078e00a8 */
.L_x_17982:
[----:B------:R-:W-:Y:S05]  /*18c00*/  BSYNC B1 ;  /* 0x0000000000017941 */ /* 0x000fea0003800000 */
.L_x_17980:
        /* <DEDUP_REMOVED lines=16> */
.L_x_17986:
[----:B------:R-:W-:Y:S05]  /*18d10*/  BSYNC B2 ;  /* 0x0000000000027941 */ /* 0x000fea0003800000 */
.L_x_17985:
        /* <DEDUP_REMOVED lines=44> */
.L_x_17984:
[----:B------:R-:W-:Y:S05]  /*18fe0*/  BSYNC B1 ;  /* 0x0000000000017941 */ /* 0x000fea0003800000 */
.L_x_17983:
        /* <DEDUP_REMOVED lines=21> */
.L_x_17988:
[----:B------:R-:W-:Y:S02]  /*19140*/  IMAD.MOV.U32 R106, RZ, RZ, R168 ;  /* 0x000000ffff6a7224 */ /* 0x000fe400078e00a8 */
.L_x_17989:
[----:B------:R-:W-:Y:S05]  /*19150*/  BSYNC B1 ;  /* 0x0000000000017941 */ /* 0x000fea0003800000 */
.L_x_17987:
        /* <DEDUP_REMOVED lines=16> */
.L_x_17993:
[----:B------:R-:W-:Y:S05]  /*19260*/  BSYNC B2 ;  /* 0x0000000000027941 */ /* 0x000fea0003800000 */
.L_x_17992:
        /* <DEDUP_REMOVED lines=44> */
.L_x_17991:
[----:B------:R-:W-:Y:S05]  /*19530*/  BSYNC B1 ;  /* 0x0000000000017941 */ /* 0x000fea0003800000 */
.L_x_17990:
        /* <DEDUP_REMOVED lines=21> */
.L_x_17995:
[----:B------:R-:W-:Y:S02]  /*19690*/  IMAD.MOV.U32 R106, RZ, RZ, R168 ;  /* 0x000000ffff6a7224 */ /* 0x000fe400078e00a8 */
.L_x_17996:
[----:B------:R-:W-:Y:S05]  /*196a0*/  BSYNC B1 ;  /* 0x0000000000017941 */ /* 0x000fea0003800000 */
.L_x_17994:
        /* <DEDUP_REMOVED lines=19> */
.L_x_18000:
[----:B------:R-:W-:Y:S05]  /*197e0*/  BSYNC B2 ;  /* 0x0000000000027941 */ /* 0x000fea0003800000 */
.L_x_17999:
        /* <DEDUP_REMOVED lines=44> */
.L_x_17998:
[----:B------:R-:W-:Y:S05]  /*19ab0*/  BSYNC B1 ;  /* 0x0000000000017941 */ /* 0x000fea0003800000 */
.L_x_17997:
        /* <DEDUP_REMOVED lines=31> */
[----:B------:R-:W-:Y:S02]  /*19cb0*/  SEL R105, RZ, 0x1, P5 ;  /* 0x00000001ff697807 */ /* 0x000fe40002800000 */
[----:B------:R-:W-:Y:S02]  /*19cc0*/  IADD3 R148, R150, 0x120, RZ ;  /* 0x0000012096947810 */ /* 0x000fe40007ffe0ff */
        /* <DEDUP_REMOVED lines=19> */
.L_x_18002:
[----:B------:R-:W-:Y:S02]  /*19e00*/  IMAD.MOV.U32 R149, RZ, RZ, R168 ;  /* 0x000000ffff957224 */ /* 0x000fe400078e00a8 */
.L_x_18003:
[----:B------:R-:W-:Y:S05]  /*19e10*/  BSYNC B1 ;  /* 0x0000000000017941 */ /* 0x000fea0003800000 */
.L_x_18001:
        /* <DEDUP_REMOVED lines=16> */
.L_x_18007:
[----:B------:R-:W-:Y:S05]  /*19f20*/  BSYNC B2 ;  /* 0x0000000000027941 */ /* 0x000fea0003800000 */
.L_x_18006:
        /* <DEDUP_REMOVED lines=44> */
.L_x_18005:
[----:B------:R-:W-:Y:S05]  /*1a1f0*/  BSYNC B1 ;  /* 0x0000000000017941 */ /* 0x000fea0003800000 */
.L_x_18004:
[----:B------:R-:W0:Y:S01]  /*1a200*/  I2F.U32 R149, R149 ;  /* 0x0000009500957306 */ /* 0x000e220000201000 */
[----:B------:R-:W-:Y:S01]  /*1a210*/  ISETP.NE.AND P1, PT, R150, 0x1, PT ;  /* 0x000000019600780c */ /* 0x000fe20003f25270 */
[----:B------:R-:W-:Y:S01]  /*1a220*/  BSSY B1, `(.L_x_18008) ;  /* 0x0000016000017945 */ /* 0x000fe20003800000 */
[----:B-----5:R-:W-:Y:S02]  /*1a230*/  @P0 PRMT R151, RZ, 0x5410, R48 ;  /* 0x00005410ff970816 */ /* 0x020fe40000000030 */
[----:B------:R-:W-:Y:S01]  /*1a240*/  LOP3.LUT R35, R35, 0xfffffffb, RZ, 0xc0, !PT ;  /* 0xfffffffb23237812 */ /* 0x000fe200078ec0ff */
        /* <DEDUP_REMOVED lines=18> */
.L_x_18009:
[----:B------:R-:W-:Y:S02]  /*1a370*/  IMAD.MOV.U32 R158, RZ, RZ, R168 ;  /* 0x000000ffff9e7224 */ /* 0x000fe400078e00a8 */
.L_x_18010:
[----:B------:R-:W-:Y:S05]  /*1a380*/  BSYNC B1 ;  /* 0x0000000000017941 */ /* 0x000fea0003800000 */
.L_x_18008:
        /* <DEDUP_REMOVED lines=16> */
.L_x_18014:
[----:B------:R-:W-:Y:S05]  /*1a490*/  BSYNC B2 ;  /* 0x0000000000027941 */ /* 0x000fea0003800000 */
.L_x_18013:
        /* <DEDUP_REMOVED lines=44> */
.L_x_18012:
[----:B------:R-:W-:Y:S05]  /*1a760*/  BSYNC B1 ;  /* 0x0000000000017941 */ /* 0x000fea0003800000 */
.L_x_18011:
        /* <DEDUP_REMOVED lines=23> */
.L_x_18016:
[----:B------:R-:W-:Y:S02]  /*1a8e0*/  IMAD.MOV.U32 R104, RZ, RZ, R168 ;  /* 0x000000ffff687224 */ /* 0x000fe400078e00a8 */
.L_x_18017:
[----:B------:R-:W-:Y:S05]  /*1a8f0*/  BSYNC B1 ;  /* 0x0000000000017941 */ /* 0x000fea0003800000 */
.L_x_18015:
        /* <DEDUP_REMOVED lines=16> */
.L_x_18021:
[----:B------:R-:W-:Y:S05]  /*1aa00*/  BSYNC B2 ;  /* 0x0000000000027941 */ /* 0x000fea0003800000 */
.L_x_18020:
        /* <DEDUP_REMOVED lines=39> */
[----:B------:R-:W-:Y:S02]  /*1ac80*/  IMAD.MOV.U32 R156, RZ, RZ, R154 ;  /* 0x000000ffff9c7224 */ /* 0x000fe400078e009a */
[----:B------:R-:W-:-:S05]  /*1ac90*/  IMAD.WIDE.U32 R154, R151, -0x326172a9, RZ ;  /* 0xcd9e8d57979a7825 */ /* 0x000fca00078e00ff */
[----:B------:R-:W-:Y:S01]  /*1aca0*/  LOP3.LUT R159, R155, UR25, R152, 0x96, !PT ;  /* 0x000000199b9f7c12 */ /* 0x000fe2000f8e9698 */
[----:B------:R-:W-:Y:S01]  /*1acb0*/  IMAD.MOV.U32 R152, RZ, RZ, RZ ;  /* 0x000000ffff987224 */ /* 0x000fe200078e00ff */
[----:B------:R-:W-:Y:S02]  /*1acc0*/  MOV R168, R154 ;  /* 0x0000009a00a87202 */ /* 0x000fe40000000f00 */
.L_x_18019:
[----:B------:R-:W-:Y:S05]  /*1acd0*/  BSYNC B1 ;  /* 0x0000000000017941 */ /* 0x000fea0003800000 */
.L_x_18018:
        /* <DEDUP_REMOVED lines=21> */
.L_x_18023:
[----:B------:R-:W-:Y:S02]  /*1ae30*/  IMAD.MOV.U32 R104, RZ, RZ, R168 ;  /* 0x000000ffff687224 */ /* 0x000fe400078e00a8 */
.L_x_18024:
[----:B------:R-:W-:Y:S05]  /*1ae40*/  BSYNC B1 ;  /* 0x0000000000017941 */ /* 0x000fea0003800000 */
.L_x_18022:
        /* <DEDUP_REMOVED lines=16> */
.L_x_18028:
[----:B------:R-:W-:Y:S05]  /*1af50*/  BSYNC B2 ;  /* 0x0000000000027941 */ /* 0x000fea0003800000 */
.L_x_18027:
        /* <DEDUP_REMOVED lines=41> */
[----:B------:R-:W-:Y:S01]  /*1b1f0*/  HFMA2.MMA R154, -RZ, RZ, 0, 0 ;  /* 0x00000000ff9a7435 */ /* 0x000fe200000001ff */
[----:B------:R-:W-:-:S05]  /*1b200*/  LOP3.LUT R159, R155, UR25, R152, 0x96, !PT ;  /* 0x000000199b9f7c12 */ /* 0x000fca000f8e9698 */
.L_x_18026:
[----:B------:R-:W-:Y:S05]  /*1b210*/  BSYNC B1 ;  /* 0x0000000000017941 */ /* 0x000fea0003800000 */
.L_x_18025:
        /* <DEDUP_REMOVED lines=21> */
.L_x_18030:
[----:B------:R-:W-:Y:S02]  /*1b370*/  IMAD.MOV.U32 R153, RZ, RZ, R168 ;  /* 0x000000ffff997224 */ /* 0x000fe400078e00a8 */
.L_x_18031:
[----:B------:R-:W-:Y:S05]  /*1b380*/  BSYNC B1 ;  /* 0x0000000000017941 */ /* 0x000fea0003800000 */
.L_x_18029:
        /* <DEDUP_REMOVED lines=16> */
.L_x_18035:
[----:B------:R-:W-:Y:S05]  /*1b490*/  BSYNC B2 ;  /* 0x0000000000027941 */ /* 0x000fea0003800000 */
.L_x_18034:
        /* <DEDUP_REMOVED lines=42> */
[----:B------:R-:W-:-:S06]  /*1b740*/  HFMA2.MMA R104, -RZ, RZ, 0, 0 ;  /* 0x00000000ff687435 */ /* 0x000fcc00000001ff */
.L_x_18033:
[----:B------:R-:W-:Y:S05]  /*1b750*/  BSYNC B1 ;  /* 0x0000000000017941 */ /* 0x000fea0003800000 */
.L_x_18032:
        /* <DEDUP_REMOVED lines=21> */
.L_x_18037:
[----:B------:R-:W-:Y:S02]  /*1b8b0*/  IMAD.MOV.U32 R158, RZ, RZ, R168 ;  /* 0x000000ffff9e7224 */ /* 0x000fe400078e00a8 */
.L_x_18038:
[----:B------:R-:W-:Y:S05]  /*1b8c0*/  BSYNC B1 ;  /* 0x0000000000017941 */ /* 0x000fea0003800000 */
.L_x_18036:
        /* <DEDUP_REMOVED lines=16> */
.L_x_18042:
[----:B------:R-:W-:Y:S05]  /*1b9d0*/  BSYNC B2 ;  /* 0x0000000000027941 */ /* 0x000fea0003800000 */
.L_x_18041:
[----:B------:R-:W-:Y:S01]  /*1b9e0*/  LOP3.LUT R154, R104, UR5, R5, 0x96, !PT ;  /* 0x00000005689a7c12 */ /* 0x000fe2000f8e9605 */
[----:B------:R-:W-:-:S04]  /*1b9f0*/  IMAD.HI.U32 R105, R2, -0x326172a9, RZ ;  /* 0xcd9e8d5702697827 */ /* 0x000fc800078e00ff */
[----:B------:R-:W-:Y:S01]  /*1ba00*/  IMAD.WIDE.U32 R156, R154, -0x326172a9, RZ ;  /* 0xcd9e8d579a9c7825 */ /* 0x000fe200078e00ff */
[----:B------:R-:W-:-:S03]  /*1ba10*/  LOP3.LUT R154, R105, UR4, R4, 0x96, !PT ;  /* 0x00000004699a7c12 */ /* 0x000fc6000f8e9604 */
[----:B------:R-:W-:Y:S02]  /*1ba20*/  IMAD R104, R2, -0x326172a9, RZ ;  /* 0xcd9e8d5702687824 */ /* 0x000fe400078e02ff */
[----:B------:R-:W-:Y:S02]  /*1ba30*/  IMAD R105, R3, -0x2daee0ad, RZ ;  /* 0xd2511f5303697824 */ /* 0x000fe400078e02ff */
[----:B------:R-:W-:Y:S01]  /*1ba40*/  IMAD.WIDE.U32 R154, R154, -0x2daee0ad, RZ ;  /* 0xd2511f539a9a7825 */ /* 0x000fe200078e00ff */
[----:B------:R-:W-:-:S04]  /*1ba50*/  LOP3.LUT R104, R157, UR9, R104, 0x96, !PT ;  /* 0x000000099d687c12 */ /* 0x000fc8000f8e9668 */
        /* <DEDUP_REMOVED lines=35> */
.L_x_18040:
[----:B------:R-:W-:Y:S05]  /*1bc90*/  BSYNC B1 ;  /* 0x0000000000017941 */ /* 0x000fea0003800000 */
.L_x_18039:
        /* <DEDUP_REMOVED lines=21> */
.L_x_18044:
[----:B------:R-:W-:Y:S02]  /*1bdf0*/  IMAD.MOV.U32 R106, RZ, RZ, R168 ;  /* 0x000000ffff6a7224 */ /* 0x000fe400078e00a8 */
.L_x_18045:
[----:B------:R-:W-:Y:S05]  /*1be00*/  BSYNC B1 ;  /* 0x0000000000017941 */ /* 0x000fea0003800000 */
.L_x_18043:
        /* <DEDUP_REMOVED lines=16> */
.L_x_18049:
[----:B------:R-:W-:Y:S05]  /*1bf10*/  BSYNC B2 ;  /* 0x0000000000027941 */ /* 0x000fea0003800000 */
.L_x_18048:
        /* <DEDUP_REMOVED lines=43> */
.L_x_18047:
[----:B------:R-:W-:Y:S05]  /*1c1d0*/  BSYNC B1 ;  /* 0x0000000000017941 */ /* 0x000fea0003800000 */
.L_x_18046:
        /* <DEDUP_REMOVED lines=21> */
.L_x_18051:
[----:B------:R-:W-:Y:S02]  /*1c330*/  IMAD.MOV.U32 R106, RZ, RZ, R168 ;  /* 0x000000ffff6a7224 */ /* 0x000fe400078e00a8 */
.L_x_18052:
[----:B------:R-:W-:Y:S05]  /*1c340*/  BSYNC B1 ;  /* 0x0000000000017941 */ /* 0x000fea0003800000 */
.L_x_18050:
        /* <DEDUP_REMOVED lines=19> */
.L_x_18056:
[----:B------:R-:W-:Y:S05]  /*1c480*/  BSYNC B2 ;  /* 0x0000000000027941 */ /* 0x000fea0003800000 */
.L_x_18055:
[----:B------:R-:W-:Y:S01]  /*1c490*/  LOP3.LUT R154, R104, UR5, R5, 0x96, !PT ;  /* 0x00000005689a7c12 */ /* 0x000fe2000f8e9605 */
[----:B------:R-:W-:Y:S01]  /*1c4a0*/  IMAD.HI.U32 R105, R2, -0x326172a9, RZ ;  /* 0xcd9e8d5702697827 */ /* 0x000fe200078e00ff */
[----:B------:R-:W-:-:S03]  /*1c4b0*/  HFMA2.MMA R170, -RZ, RZ, 0, 0 ;  /* 0x00000000ffaa7435 */ /* 0x000fc600000001ff */
        /* <DEDUP_REMOVED lines=39> */
[----:B------:R-:W-:Y:S02]  /*1c730*/  LOP3.LUT R159, R105, UR25, R154, 0x96, !PT ;  /* 0x00000019699f7c12 */ /* 0x000fe4000f8e969a */
.L_x_18054:
[----:B------:R-:W-:Y:S05]  /*1c740*/  BSYNC B1 ;  /* 0x0000000000017941 */ /* 0x000fea0003800000 */
.L_x_18053:
[----:B------:R0:W1:Y:S01]  /*1c750*/  I2F.U32 R104, R106 ;  /* 0x0000006a00687306 */ /* 0x0000620000201000 */
[----:B------:R-:W-:Y:S01]  /*1c760*/  PRMT R107, RZ, 0x7610, R107 ;  /* 0x00007610ff6b7816 */ /* 0x000fe2000000006b */
[----:B------:R-:W-:Y:S01]  /*1c770*/  IMAD.WIDE.U32 R154, R148, R252, c[0x0][0x188] ;  /* 0x00006200949a7625 */ /* 0x000fe200078e00fc */
[----:B------:R-:W-:-:S03]  /*1c780*/  F2FP.BF16.PACK_AB R105, R152, R151 ;  /* 0x000000979869723e */ /* 0x000fc600000010ff */
[----:B------:R-:W-:Y:S01]  /*1c790*/  FMUL.FTZ R107, R107, R111 ;  /* 0x0000006f6b6b7220 */ /* 0x000fe20000410000 */
[----:B0-----:R-:W-:-:S03]  /*1c7a0*/  F2FP.BF16.PACK_AB R106, R158, R153 ;  /* 0x000000999e6a723e */ /* 0x001fc600000010ff */
[----:B------:R-:W-:Y:S02]  /*1c7b0*/  FMUL.FTZ R107, R107, c[0x0][0x1e8] ;  /* 0x00007a006b6b7a20 */ /* 0x000fe40000410000 */
[----:B-1----:R-:W-:Y:S02]  /*1c7c0*/  FFMA.FTZ R104, R104, R171, 1.1641532182693481445e-10 ;  /* 0x2f00000068687423 */ /* 0x002fe400000100ab */
[----:B------:R-:W0:Y:S03]  /*1c7d0*/  S2R R171, SR_TID.X ;  /* 0x0000000000ab7919 */ /* 0x000e260000002100 */
[----:B------:R-:W-:Y:S02]  /*1c7e0*/  FSETP.GTU.FTZ.AND P6, PT, R104, c[0x0][0x1e4], PT ;  /* 0x0000790068007a0b */ /* 0x000fe40003fdc000 */
[----:B------:R-:W-:Y:S02]  /*1c7f0*/  @P0 PRMT R104, RZ, 0x7610, R51 ;  /* 0x00007610ff680816 */ /* 0x000fe40000000033 */
[----:B------:R-:W-:-:S05]  /*1c800*/  FSEL R111, R107, RZ, !P6 ;  /* 0x000000ff6b6f7208 */ /* 0x000fca0007000000 */
[----:B------:R-:W-:Y:S01]  /*1c810*/  @P0 FADD.FTZ R111, R104, R111 ;  /* 0x0000006f686f0221 */ /* 0x000fe20000010000 */
[----:B------:R-:W-:-:S04]  /*1c820*/  F2FP.BF16.PACK_AB R104, R150, R149 ;  /* 0x000000959668723e */ /* 0x000fc800000010ff */
[----:B------:R-:W-:-:S05]  /*1c830*/  F2FP.BF16.PACK_AB R107, R111, R169 ;  /* 0x000000a96f6b723e */ /* 0x000fca00000010ff */
[----:B------:R1:W-:Y:S01]  /*1c840*/  STG.E.128 [R154.64], R104 ;  /* 0x000000689a007986 */ /* 0x0003e2000c101d06 */
[----:B0-----:R-:W-:-:S04]  /*1c850*/  LOP3.LUT R171, R171, 0x1f, RZ, 0xc0, !PT ;  /* 0x0000001fabab7812 */ /* 0x001fc800078ec0ff */
[----:B------:R-:W-:Y:S01]  /*1c860*/  ISETP.NE.AND P0, PT, R171, RZ, PT ;  /* 0x000000ffab00720c */ /* 0x000fe20003f05270 */
[----:B------:R-:W-:Y:S01]  /*1c870*/  IMAD.MOV.U32 R171, RZ, RZ, 0x8 ;  /* 0x00000008ffab7424 */ /* 0x000fe200078e00ff */
[----:B-1----:R-:W-:Y:S02]  /*1c880*/  SEL R106, RZ, 0x1000000, P6 ;  /* 0x01000000ff6a7807 */ /* 0x002fe40003000000 */
        /* <DEDUP_REMOVED lines=101> */
.L_x_18061:
        /* <DEDUP_REMOVED lines=180> */
.L_x_18062:
[----:B------:R2:W-:Y:S04]  /*1da20*/  STL [R1+0x54], R3 ;  /* 0x0000540301007387 */ /* 0x0005e80000100800 */
[----:B--2---:R-:W2:Y:S04]  /*1da30*/  LDL R3, [R1+0x38] ;  /* 0x0000380001037983 */ /* 0x004ea80000100800 */
[----:B------:R3:W-:Y:S01]  /*1da40*/  STL [R1+0x50], R2 ;  /* 0x0000500201007387 */ /* 0x0007e20000100800 */
[----:B-1----:R-:W-:Y:S02]  /*1da50*/  FADD.FTZ R104, R106, R154 ;  /* 0x0000009a6a687221 */ /* 0x002fe40000010000 */
[----:B------:R-:W-:Y:S01]  /*1da60*/  IMAD.MOV.U32 R105, RZ, RZ, c[0x0][0x1e0] ;  /* 0x00007800ff697624 */ /* 0x000fe200078e00ff */
[----:B------:R-:W-:Y:S01]  /*1da70*/  ISETP.NE.AND P1, PT, RZ, UR8, PT ;  /* 0x00000008ff007c0c */ /* 0x000fe2000bf25270 */
[----:B------:R-:W4:Y:S04]  /*1da80*/  LDL R252, [R1+0x34] ;  /* 0x0000340001fc7983 */ /* 0x000f280000100800 */
[----:B------:R-:W4:Y:S04]  /*1da90*/  LDL R171, [R1+0x4c] ;  /* 0x00004c0001ab7983 */ /* 0x000f280000100800 */
[----:B---3--:R-:W3:Y:S01]  /*1daa0*/  LDL R2, [R1+0x3c] ;  /* 0x00003c0001027983 */ /* 0x008ee20000100800 */
[----:B------:R-:W-:-:S02]  /*1dab0*/  FFMA.FTZ R104, R104, R105, c[0x0][0x228] ;  /* 0x00008a0068687623 */ /* 0x000fc40000010069 */
[----:B------:R-:W-:Y:S01]  /*1dac0*/  FMUL.FTZ R105, R107, R107 ;  /* 0x0000006b6b697220 */ /* 0x000fe20000410000 */
[----:B------:R-:W4:Y:S04]  /*1dad0*/  LDL R155, [R1+0x44] ;  /* 0x00004400019b7983 */ /* 0x000f280000100800 */
[----:B------:R-:W-:Y:S01]  /*1dae0*/  FSEL R105, R105, RZ, P1 ;  /* 0x000000ff69697208 */ /* 0x000fe20000800000 */
[----:B------:R-:W4:Y:S04]  /*1daf0*/  LDL R106, [R1+0x48] ;  /* 0x00004800016a7983 */ /* 0x000f280000100800 */
[----:B------:R-:W-:Y:S01]  /*1db00*/  FADD.FTZ R104, R104, R105 ;  /* 0x0000006968687221 */ /* 0x000fe20000010000 */
[----:B0-----:R-:W4:Y:S05]  /*1db10*/  LDL R154, [R1+0x30] ;  /* 0x00003000019a7983 */ /* 0x001f2a0000100800 */
[----:B------:R-:W0:Y:S01]  /*1db20*/  MUFU.RSQ R104, R104 ;  /* 0x0000006800687308 */ /* 0x000e220000001400 */
[----:B------:R-:W-:-:S05]  /*1db30*/  FSEL R105, R107, RZ, !P1 ;  /* 0x000000ff6b697208 */ /* 0x000fca0004800000 */
[C---:B------:R-:W-:Y:S02]  /*1db40*/  FADD.FTZ R46, -R105.reuse, R46 ;  /* 0x0000002e692e7221 */ /* 0x040fe40000010100 */
[----:B------:R-:W-:Y:S02]  /*1db50*/  FADD.FTZ R47, -R105, R47 ;  /* 0x0000002f692f7221 */ /* 0x000fe40000010100 */
[C---:B0-----:R-:W-:Y:S02]  /*1db60*/  FMUL.FTZ R46, R104.reuse, R46 ;  /* 0x0000002e682e7220 */ /* 0x041fe40000410000 */
[----:B------:R-:W-:Y:S02]  /*1db70*/  FMUL.FTZ R47, R104, R47 ;  /* 0x0000002f682f7220 */ /* 0x000fe40000410000 */
[----:B--2---:R-:W-:Y:S02]  /*1db80*/  FFMA.FTZ R46, R3, R46, R182 ;  /* 0x0000002e032e7223 */ /* 0x004fe400000100b6 */
[----:B------:R0:W5:Y:S01]  /*1db90*/  LDL.LU R3, [R1+0x54] ;  /* 0x0000540001037983 */ /* 0x0001620000300800 */
[----:B---3--:R-:W-:-:S03]  /*1dba0*/  FFMA.FTZ R47, R2, R47, R183 ;  /* 0x0000002f022f7223 */ /* 0x008fc600000100b7 */
[----:B------:R0:W5:Y:S02]  /*1dbb0*/  LDL.LU R2, [R1+0x50] ;  /* 0x0000500001027983 */ /* 0x0001640000300800 */
[----:B------:R-:W-:Y:S02]  /*1dbc0*/  F2FP.BF16.PACK_AB R47, R47, R46 ;  /* 0x0000002e2f2f723e */ /* 0x000fe400000010ff */
[----:B------:R-:W2:Y:S01]  /*1dbd0*/  LDL R46, [R1+0x40] ;  /* 0x00004000012e7983 */ /* 0x000ea20000100800 */
[C---:B------:R-:W-:Y:S02]  /*1dbe0*/  FADD.FTZ R44, -R105.reuse, R44 ;  /* 0x0000002c692c7221 */ /* 0x040fe40000010100 */
[C---:B------:R-:W-:Y:S02]  /*1dbf0*/  FADD.FTZ R45, -R105.reuse, R45 ;  /* 0x0000002d692d7221 */ /* 0x040fe40000010100 */
[C---:B------:R-:W-:Y:S02]  /*1dc00*/  FADD.FTZ R40, -R105.reuse, R40 ;  /* 0x0000002869287221 */ /* 0x040fe40000010100 */
[----:B------:R-:W-:-:S02]  /*1dc10*/  FADD.FTZ R41, -R105, R41 ;  /* 0x0000002969297221 */ /* 0x000fc40000010100 */
[C---:B------:R-:W-:Y:S02]  /*1dc20*/  FMUL.FTZ R44, R104.reuse, R44 ;  /* 0x0000002c682c7220 */ /* 0x040fe40000410000 */
[C---:B------:R-:W-:Y:S02]  /*1dc30*/  FMUL.FTZ R45, R104.reuse, R45 ;  /* 0x0000002d682d7220 */ /* 0x040fe40000410000 */
[C---:B------:R-:W-:Y:S02]  /*1dc40*/  FMUL.FTZ R40, R104.reuse, R40 ;  /* 0x0000002868287220 */ /* 0x040fe40000410000 */
[----:B------:R-:W-:Y:S02]  /*1dc50*/  FMUL.FTZ R41, R104, R41 ;  /* 0x0000002968297220 */ /* 0x000fe40000410000 */
[----:B----4-:R-:W-:Y:S02]  /*1dc60*/  FFMA.FTZ R44, R154, R44, R180 ;  /* 0x0000002c9a2c7223 */ /* 0x010fe400000100b4 */
[----:B------:R-:W-:Y:S01]  /*1dc70*/  FFMA.FTZ R45, R252, R45, R181 ;  /* 0x0000002dfc2d7223 */ /* 0x000fe200000100b5 */
[----:B------:R-:W-:Y:S01]  /*1dc80*/  MOV R154, 0x4 ;  /* 0x00000004009a7802 */ /* 0x000fe20000000f00 */
[----:B------:R-:W-:Y:S01]  /*1dc90*/  FFMA.FTZ R41, R155, R41, R185 ;  /* 0x000000299b297223 */ /* 0x000fe200000100b9 */
[----:B------:R-:W3:Y:S01]  /*1dca0*/  LDL R252, [R1+0x8] ;  /* 0x0000080001fc7983 */ /* 0x000ee20000100800 */
[----:B------:R-:W-:-:S02]  /*1dcb0*/  FADD.FTZ R42, -R105, R42 ;  /* 0x0000002a692a7221 */ /* 0x000fc40000010100 */
[----:B------:R-:W-:Y:S01]  /*1dcc0*/  FADD.FTZ R43, -R105, R43 ;  /* 0x0000002b692b7221 */ /* 0x000fe20000010100 */
[----:B------:R-:W4:Y:S01]  /*1dcd0*/  LDL R155, [R1+0x4] ;  /* 0x00000400019b7983 */ /* 0x000f220000100800 */
[C---:B------:R-:W-:Y:S02]  /*1dce0*/  FMUL.FTZ R42, R104.reuse, R42 ;  /* 0x0000002a682a7220 */ /* 0x040fe40000410000 */
[----:B------:R-:W-:Y:S02]  /*1dcf0*/  FMUL.FTZ R43, R104, R43 ;  /* 0x0000002b682b7220 */ /* 0x000fe40000410000 */
[----:B------:R-:W-:Y:S02]  /*1dd00*/  FFMA.FTZ R42, R106, R42, R186 ;  /* 0x0000002a6a2a7223 */ /* 0x000fe400000100ba */
[----:B------:R-:W-:Y:S02]  /*1dd10*/  FFMA.FTZ R43, R171, R43, R187 ;  /* 0x0000002bab2b7223 */ /* 0x000fe400000100bb */
[C---:B------:R-:W-:Y:S01]  /*1dd20*/  FADD.FTZ R23, -R105.reuse, R23 ;  /* 0x0000001769177221 */ /* 0x040fe20000010100 */
[----:B------:R-:W3:Y:S01]  /*1dd30*/  LDL R171, [R1+0xc] ;  /* 0x00000c0001ab7983 */ /* 0x000ee20000100800 */
        /* <DEDUP_REMOVED lines=32> */
[----:B------:R-:W3:Y:S01]  /*1df40*/  LDL R152, [R1+0x2c] ;  /* 0x00002c0001987983 */ /* 0x000ee20000100800 */
[----:B--2---:R-:W-:Y:S01]  /*1df50*/  FFMA.FTZ R40, R46, R40, R184 ;  /* 0x000000282e287223 */ /* 0x004fe200000100b8 */
[----:B------:R-:W-:-:S04]  /*1df60*/  F2FP.BF16.PACK_AB R46, R45, R44 ;  /* 0x0000002c2d2e723e */ /* 0x000fc800000010ff */
[----:B------:R-:W-:Y:S01]  /*1df70*/  F2FP.BF16.PACK_AB R44, R41, R40 ;  /* 0x00000028292c723e */ /* 0x000fe200000010ff */
[----:B------:R-:W-:-:S05]  /*1df80*/  @!P0 IMAD.WIDE R40, R0, R154, c[0x0][0x1a0] ;  /* 0x0000680000288625 */ /* 0x000fca00078e029a */
[----:B------:R1:W-:Y:S02]  /*1df90*/  @!P0 STG.E [R40.64], R107 ;  /* 0x0000006b28008986 */ /* 0x0003e4000c101906 */
[----:B-1----:R-:W-:-:S05]  /*1dfa0*/  @!P0 IMAD.WIDE R40, R0, R154, c[0x0][0x1a8] ;  /* 0x00006a0000288625 */ /* 0x002fca00078e029a */
[----:B------:R1:W-:Y:S02]  /*1dfb0*/  @!P0 STG.E [R40.64], R104 ;  /* 0x0000006828008986 */ /* 0x0003e4000c101906 */
[----:B-1----:R-:W-:-:S05]  /*1dfc0*/  IMAD R40, R0, c[0x0][0x168], RZ ;  /* 0x00005a0000287a24 */ /* 0x002fca00078e02ff */
[----:B------:R-:W-:-:S04]  /*1dfd0*/  SHF.R.S32.HI R41, RZ, 0x1f, R40 ;  /* 0x0000001fff297819 */ /* 0x000fc80000011428 */
[----:B------:R-:W-:Y:S02]  /*1dfe0*/  LEA.HI R41, R41, R40, RZ, 0x3 ;  /* 0x0000002829297211 */ /* 0x000fe400078f18ff */
[----:B------:R-:W1:Y:S01]  /*1dff0*/  S2R R40, SR_TID.X ;  /* 0x0000000000287919 */ /* 0x000e620000002100 */
[----:B------:R-:W-:Y:S01]  /*1e000*/  F2FP.BF16.PACK_AB R45, R43, R42 ;  /* 0x0000002a2b2d723e */ /* 0x000fe200000010ff */
[C---:B------:R-:W-:Y:S02]  /*1e010*/  FADD.FTZ R42, -R105.reuse, R110 ;  /* 0x0000006e692a7221 */ /* 0x040fe40000010100 */
[----:B------:R-:W-:Y:S01]  /*1e020*/  FADD.FTZ R43, -R105, R113 ;  /* 0x00000071692b7221 */ /* 0x000fe20000010100 */
[----:B-1----:R-:W-:-:S04]  /*1e030*/  LOP3.LUT R40, R40, 0x1f, RZ, 0xc0, !PT ;  /* 0x0000001f28287812 */ /* 0x002fc800078ec0ff */
[----:B------:R-:W-:-:S04]  /*1e040*/  LEA.HI.SX32 R41, R41, R40, 0x1d ;  /* 0x0000002829297211 */ /* 0x000fc800078feaff */
[----:B------:R-:W-:-:S04]  /*1e050*/  LEA R40, P0, R41, c[0x0][0x208], 0x4 ;  /* 0x0000820029287a11 */ /* 0x000fc800078020ff */
[----:B------:R-:W-:Y:S01]  /*1e060*/  LEA.HI.X R41, R41, c[0x0][0x20c], RZ, 0x4, P0 ;  /* 0x0000830029297a11 */ /* 0x000fe200000f24ff */
[----:B------:R-:W-:-:S04]  /*1e070*/  FADD.FTZ R107, -R105, R119 ;  /* 0x00000077696b7221 */ /* 0x000fc80000010100 */
[----:B------:R1:W-:Y:S01]  /*1e080*/  STG.E.128 [R40.64], R44 ;  /* 0x0000002c28007986 */ /* 0x0003e2000c101d06 */
[C---:B------:R-:W-:Y:S02]  /*1e090*/  FADD.FTZ R110, -R105.reuse, R123 ;  /* 0x0000007b696e7221 */ /* 0x040fe40000010100 */
[C---:B------:R-:W-:Y:S02]  /*1e0a0*/  FADD.FTZ R113, -R105.reuse, R124 ;  /* 0x0000007c69717221 */ /* 0x040fe40000010100 */
[C---:B------:R-:W-:Y:S02]  /*1e0b0*/  FADD.FTZ R119, -R105.reuse, R131 ;  /* 0x0000008369777221 */ /* 0x040fe40000010100 */
[C---:B------:R-:W-:Y:S02]  /*1e0c0*/  FADD.FTZ R123, -R105.reuse, R134 ;  /* 0x00000086697b7221 */ /* 0x040fe40000010100 */
[C---:B------:R-:W-:Y:S02]  /*1e0d0*/  FADD.FTZ R124, -R105.reuse, R135 ;  /* 0x00000087697c7221 */ /* 0x040fe40000010100 */
[----:B------:R-:W-:-:S02]  /*1e0e0*/  FADD.FTZ R131, -R105, R142 ;  /* 0x0000008e69837221 */ /* 0x000fc40000010100 */
[C---:B------:R-:W-:Y:S02]  /*1e0f0*/  FADD.FTZ R134, -R105.reuse, R145 ;  /* 0x0000009169867221 */ /* 0x040fe40000010100 */
[C---:B-1----:R-:W-:Y:S02]  /*1e100*/  FADD.FTZ R40, -R105.reuse, R108 ;  /* 0x0000006c69287221 */ /* 0x042fe40000010100 */
        /* <DEDUP_REMOVED lines=24> */
[C---:B------:R-:W-:Y:S01]  /*1e290*/  FADD.FTZ R142, -R105.reuse, R153 ;  /* 0x00000099698e7221 */ /* 0x040fe20000010100 */
[----:B------:R-:W2:Y:S01]  /*1e2a0*/  LDL R151, [R1] ;  /* 0x0000000001977983 */ /* 0x000ea20000100800 */
[C---:B------:R-:W-:Y:S02]  /*1e2b0*/  FADD.FTZ R143, -R105.reuse, R158 ;  /* 0x0000009e698f7221 */ /* 0x040fe40000010100 */
[C---:B------:R-:W-:Y:S01]  /*1e2c0*/  FADD.FTZ R144, -R105.reuse, R169 ;  /* 0x000000a969907221 */ /* 0x040fe20000010100 */
[----:B------:R-:W2:Y:S01]  /*1e2d0*/  LDL R153, [R1+0x28] ;  /* 0x0000280001997983 */ /* 0x000ea20000100800 */
[----:B------:R-:W-:-:S02]  /*1e2e0*/  FADD.FTZ R105, -R105, R111 ;  /* 0x0000006f69697221 */ /* 0x000fc40000010100 */
[C---:B------:R-:W-:Y:S01]  /*1e2f0*/  FMUL.FTZ R146, R104.reuse, R23 ;  /* 0x0000001768927220 */ /* 0x040fe20000410000 */
[----:B------:R-:W4:Y:S01]  /*1e300*/  LDL R158, [R1+0x24] ;  /* 0x00002400019e7983 */ /* 0x000f220000100800 */
[C---:B------:R-:W-:Y:S02]  /*1e310*/  FMUL.FTZ R111, R104.reuse, R22 ;  /* 0x00000016686f7220 */ /* 0x040fe40000410000 */
[C---:B------:R-:W-:Y:S01]  /*1e320*/  FMUL.FTZ R23, R104.reuse, R26 ;  /* 0x0000001a68177220 */ /* 0x040fe20000410000 */
[----:B------:R-:W4:Y:S01]  /*1e330*/  LDL R169, [R1+0x20] ;  /* 0x0000200001a97983 */ /* 0x000f220000100800 */
[C---:B------:R-:W-:Y:S02]  /*1e340*/  FMUL.FTZ R22, R104.reuse, R25 ;  /* 0x0000001968167220 */ /* 0x040fe40000410000 */
        /* <DEDUP_REMOVED lines=8> */
[----:B------:R-:W-:-:S02]  /*1e3d0*/  FMUL.FTZ R7, R104, R7 ;  /* 0x0000000768077220 */ /* 0x000fc40000410000 */
[C---:B------:R-:W-:Y:S02]  /*1e3e0*/  FMUL.FTZ R8, R104.reuse, R8 ;  /* 0x0000000868087220 */ /* 0x040fe40000410000 */
[C---:B------:R-:W-:Y:S02]  /*1e3f0*/  FMUL.FTZ R9, R104.reuse, R9 ;  /* 0x0000000968097220 */ /* 0x040fe40000410000 */
[C---:B------:R-:W-:Y:S02]  /*1e400*/  FMUL.FTZ R10, R104.reuse, R10 ;  /* 0x0000000a680a7220 */ /* 0x040fe40000410000 */
[C---:B------:R-:W-:Y:S02]  /*1e410*/  FMUL.FTZ R13, R104.reuse, R13 ;  /* 0x0000000d680d7220 */ /* 0x040fe40000410000 */
[C---:B------:R-:W-:Y:S02]  /*1e420*/  FMUL.FTZ R14, R104.reuse, R14 ;  /* 0x0000000e680e7220 */ /* 0x040fe40000410000 */
[----:B------:R-:W-:-:S02]  /*1e430*/  FMUL.FTZ R11, R104, R11 ;  /* 0x0000000b680b7220 */ /* 0x000fc40000410000 */
[----:B------:R-:W-:Y:S02]  /*1e440*/  FMUL.FTZ R12, R104, R12 ;  /* 0x0000000c680c7220 */ /* 0x000fe40000410000 */
[----:B---3--:R-:W-:Y:S02]  /*1e450*/  FFMA.FTZ R10, R152, R10, R191 ;  /* 0x0000000a980a7223 */ /* 0x008fe400000100bf */
        /* <DEDUP_REMOVED lines=13> */
[----:B------:R-:W-:Y:S02]  /*1e530*/  FFMA.FTZ R38, R239, R38, R99 ;  /* 0x00000026ef267223 */ /* 0x000fe40000010063 */
[C---:B------:R-:W-:Y:S02]  /*1e540*/  FMUL.FTZ R43, R104.reuse, R43 ;  /* 0x0000002b682b7220 */ /* 0x040fe40000410000 */
[----:B------:R-:W-:-:S02]  /*1e550*/  FMUL.FTZ R44, R104, R44 ;  /* 0x0000002c682c7220 */ /* 0x000fc40000410000 */
[----:B------:R-:W-:Y:S02]  /*1e560*/  FFMA.FTZ R32, R243, R32, R103 ;  /* 0x00000020f3207223 */ /* 0x000fe40000010067 */
[C---:B------:R-:W-:Y:S02]  /*1e570*/  FMUL.FTZ R27, R104.reuse, R27 ;  /* 0x0000001b681b7220 */ /* 0x040fe40000410000 */
[C---:B------:R-:W-:Y:S02]  /*1e580*/  FMUL.FTZ R47, R104.reuse, R47 ;  /* 0x0000002f682f7220 */ /* 0x040fe40000410000 */
[----:B------:R-:W-:Y:S02]  /*1e590*/  FMUL.FTZ R106, R104, R106 ;  /* 0x0000006a686a7220 */ /* 0x000fe40000410000 */
[----:B------:R-:W-:Y:S02]  /*1e5a0*/  FFMA.FTZ R145, R241, R145, R101 ;  /* 0x00000091f1917223 */ /* 0x000fe40000010065 */
[----:B------:R-:W-:-:S02]  /*1e5b0*/  FFMA.FTZ R23, R245, R23, R173 ;  /* 0x00000017f5177223 */ /* 0x000fc400000100ad */
[C---:B------:R-:W-:Y:S02]  /*1e5c0*/  FMUL.FTZ R41, R104.reuse, R41 ;  /* 0x0000002968297220 */ /* 0x040fe40000410000 */
        /* <DEDUP_REMOVED lines=51> */
[----:B------:R-:W-:Y:S02]  /*1e900*/  FFMA.FTZ R129, R205, R129, R65 ;  /* 0x00000081cd817223 */ /* 0x000fe40000010041 */
[----:B------:R-:W-:-:S02]  /*1e910*/  FFMA.FTZ R132, R207, R132, R67 ;  /* 0x00000084cf847223 */ /* 0x000fc40000010043 */
[----:B------:R-:W-:Y:S02]  /*1e920*/  FFMA.FTZ R143, R193, R143, R53 ;  /* 0x0000008fc18f7223 */ /* 0x000fe40000010035 */
[----:B------:R-:W-:Y:S02]  /*1e930*/  IMAD R0, R154, c[0x0][0x160], R0 ;  /* 0x000058009a007a24 */ /* 0x000fe400078e0200 */
[----:B--2---:R-:W-:Y:S02]  /*1e940*/  FFMA.FTZ R9, R153, R9, R190 ;  /* 0x0000000999097223 */ /* 0x004fe400000100be */
[----:B----4-:R-:W-:Y:S02]  /*1e950*/  FFMA.FTZ R8, R158, R8, R189 ;  /* 0x000000089e087223 */ /* 0x010fe400000100bd */
[----:B------:R-:W-:Y:S02]  /*1e960*/  FFMA.FTZ R7, R169, R7, R188 ;  /* 0x00000007a9077223 */ /* 0x000fe400000100bc */
        /* <DEDUP_REMOVED lines=37> */
[----:B------:R-:W-:Y:S02]  /*1ebc0*/  IMAD.MOV.U32 R32, RZ, RZ, 0x10 ;  /* 0x00000010ff207424 */ /* 0x000fe400078e00ff */
        /* <DEDUP_REMOVED lines=8> */
[-C--:B------:R-:W-:Y:S01]  /*1ec50*/  IMAD.WIDE.U32 R14, R24, R32.reuse, c[0x0][0x208] ;  /* 0x00008200180e7625 */ /* 0x080fe200078e0020 */
[----:B------:R1:W-:Y:S04]  /*1ec60*/  STG.E.128 [R6.64], R28 ;  /* 0x0000001c06007986 */ /* 0x0003e8000c101d06 */
[----:B------:R-:W-:Y:S04]  /*1ec70*/  STG.E.128 [R12.64], R8 ;  /* 0x000000080c007986 */ /* 0x000fe8000c101d06 */
[----:B------:R2:W-:Y:S01]  /*1ec80*/  STG.E.128 [R14.64], R16 ;  /* 0x000000100e007986 */ /* 0x0005e2000c101d06 */
[----:B------:R-:W-:Y:S01]  /*1ec90*/  F2FP.BF16.PACK_AB R23, R42, R41 ;  /* 0x000000292a17723e */ /* 0x000fe200000010ff */
[----:B------:R-:W-:-:S04]  /*1eca0*/  IMAD.WIDE.U32 R24, R33, R32, c[0x0][0x208] ;  /* 0x0000820021187625 */ /* 0x000fc800078e0020 */
[----:B-1----:R-:W-:Y:S02]  /*1ecb0*/  FFMA.FTZ R6, R211, R127, R71 ;  /* 0x0000007fd3067223 */ /* 0x002fe40000010047 */
[----:B------:R-:W-:Y:S02]  /*1ecc0*/  FFMA.FTZ R37, R230, R45, R90 ;  /* 0x0000002de6257223 */ /* 0x000fe4000001005a */
[----:B--2---:R-:W-:Y:S02]  /*1ecd0*/  FFMA.FTZ R15, R210, R126, R70 ;  /* 0x0000007ed20f7223 */ /* 0x004fe40000010046 */
[----:B------:R-:W-:Y:S02]  /*1ece0*/  FFMA.FTZ R39, R226, R107, R86 ;  /* 0x0000006be2277223 */ /* 0x000fe40000010056 */
[----:B------:R-:W-:Y:S01]  /*1ecf0*/  FFMA.FTZ R13, R214, R122, R74 ;  /* 0x0000007ad60d7223 */ /* 0x000fe2000001004a */
[----:B------:R-:W-:Y:S01]  /*1ed00*/  F2FP.BF16.PACK_AB R15, R6, R15 ;  /* 0x0000000f060f723e */ /* 0x000fe200000010ff */
[----:B------:R-:W-:Y:S01]  /*1ed10*/  FFMA.FTZ R6, R215, R123, R75 ;  /* 0x0000007bd7067223 */ /* 0x000fe2000001004b */
[----:B------:R1:W-:Y:S01]  /*1ed20*/  STG.E.128 [R24.64], R20 ;  /* 0x0000001418007986 */ /* 0x0003e2000c101d06 */
[----:B------:R-:W-:Y:S01]  /*1ed30*/  FFMA.FTZ R18, R200, R133, R60 ;  /* 0x00000085c8127223 */ /* 0x000fe2000001003c */
[----:B------:R-:W-:Y:S01]  /*1ed40*/  F2FP.BF16.PACK_AB R39, R108, R39 ;  /* 0x000000276c27723e */ /* 0x000fe200000010ff */
[----:B------:R-:W-:Y:S01]  /*1ed50*/  FFMA.FTZ R17, R201, R134, R61 ;  /* 0x00000086c9117223 */ /* 0x000fe2000001003d */
[----:B------:R-:W-:Y:S01]  /*1ed60*/  F2FP.BF16.PACK_AB R37, R46, R37 ;  /* 0x000000252e25723e */ /* 0x000fe200000010ff */
[----:B------:R-:W-:Y:S01]  /*1ed70*/  IMAD.WIDE.U32 R26, R112, R32, c[0x0][0x208] ;  /* 0x00008200701a7625 */ /* 0x000fe200078e0020 */
[----:B------:R-:W-:-:S03]  /*1ed80*/  F2FP.BF16.PACK_AB R13, R6, R13 ;  /* 0x0000000d060d723e */ /* 0x000fc600000010ff */
[----:B------:R-:W-:Y:S02]  /*1ed90*/  FFMA.FTZ R12, R212, R119, R72 ;  /* 0x00000077d40c7223 */ /* 0x000fe40000010048 */
[----:B------:R-:W-:Y:S02]  /*1eda0*/  FFMA.FTZ R7, R213, R120, R73 ;  /* 0x00000078d5077223 */ /* 0x000fe40000010049 */
[----:B------:R-:W-:Y:S01]  /*1edb0*/  FFMA.FTZ R6, R199, R137, R59 ;  /* 0x00000089c7067223 */ /* 0x000fe2000001003b */
[----:B------:R-:W-:Y:S01]  /*1edc0*/  F2FP.BF16.PACK_AB R18, R17, R18 ;  /* 0x000000121112723e */ /* 0x000fe200000010ff */
[----:B-1----:R-:W-:Y:S02]  /*1edd0*/  FFMA.FTZ R23, R194, R140, R54 ;  /* 0x0000008cc2177223 */ /* 0x002fe40000010036 */
[----:B------:R-:W-:Y:S02]  /*1ede0*/  FFMA.FTZ R20, R195, R105, R55 ;  /* 0x00000069c3147223 */ /* 0x000fe40000010037 */
[----:B------:R-:W-:Y:S01]  /*1edf0*/  FFMA.FTZ R21, R198, R136, R58 ;  /* 0x00000088c6157223 */ /* 0x000fe2000001003a */
[----:B------:R1:W-:Y:S01]  /*1ee00*/  STG.E.128 [R26.64], R36 ;  /* 0x000000241a007986 */ /* 0x0003e2000c101d06 */
        /* <DEDUP_REMOVED lines=9> */
[----:B------:R-:W-:Y:S01]  /*1eea0*/  LEA R24, P0, R148, c[0x0][0x208], 0x4 ;  /* 0x0000820094187a11 */ /* 0x000fe200078020ff */
[----:B------:R-:W-:Y:S01]  /*1eeb0*/  IMAD.WIDE.U32 R6, R121, R32, c[0x0][0x208] ;  /* 0x0000820079067625 */ /* 0x000fe200078e0020 */
[----:B------:R-:W-:Y:S02]  /*1eec0*/  F2FP.BF16.PACK_AB R11, R118, R117 ;  /* 0x00000075760b723e */ /* 0x000fe400000010ff */
[----:B------:R-:W-:Y:S01]  /*1eed0*/  F2FP.BF16.PACK_AB R10, R116, R115 ;  /* 0x00000073740a723e */ /* 0x000fe200000010ff */
[----:B-1----:R-:W-:Y:S01]  /*1eee0*/  FFMA.FTZ R27, R197, R138, R57 ;  /* 0x0000008ac51b7223 */ /* 0x002fe20000010039 */
        /* <DEDUP_REMOVED lines=8> */
[----:B------:R-:W-:Y:S02]  /*1ef70*/  F2FP.BF16.PACK_AB R22, R143, R22 ;  /* 0x000000168f16723e */ /* 0x000fe400000010ff */
[----:B------:R-:W-:-:S02]  /*1ef80*/  LEA.HI.X R25, R148, c[0x0][0x20c], RZ, 0x4, P0 ;  /* 0x0000830094197a11 */ /* 0x000fc400000f24ff */
[----:B------:R-:W-:Y:S01]  /*1ef90*/  F2FP.BF16.PACK_AB R20, R27, R20 ;  /* 0x000000141b14723e */ /* 0x000fe200000010ff */
[----:B------:R0:W-:Y:S04]  /*1efa0*/  STG.E.128 [R6.64], R8 ;  /* 0x0000000806007986 */ /* 0x0001e8000c101d06 */
[----:B------:R0:W-:Y:S04]  /*1efb0*/  STG.E.128 [R130.64], R12 ;  /* 0x0000000c82007986 */ /* 0x0001e8000c101d06 */
[----:B------:R0:W-:Y:S04]  /*1efc0*/  STG.E.128 [R32.64], R16 ;  /* 0x0000001020007986 */ /* 0x0001e8000c101d06 */
[----:B------:R0:W-:Y:S01]  /*1efd0*/  STG.E.128 [R24.64], R20 ;  /* 0x0000001418007986 */ /* 0x0001e2000c101d06 */
[----:B------:R-:W-:-:S13]  /*1efe0*/  ISETP.GE.AND P0, PT, R0, c[0x0][0x164], PT ;  /* 0x0000590000007a0c */ /* 0x000fda0003f06270 */
[----:B0----5:R-:W-:Y:S01]  /*1eff0*/  @P0 CALL.REL.NOINC `(.L_x_18059) ;  /* 0x0000001000000944 */ /* 0x021fe20003c00000 */
[----:B------:R-:W-:Y:S05]  /*1f000*/  BRA `(.L_x_18060) ;  /* 0xfffe1c1000007947 */ /* 0x000fea000383ffff */
.L_x_18059:
[----:B------:R-:W-:Y:S05]  /*1f010*/  BSYNC B0 ;  /* 0x0000000000007941 */ /* 0x000fea0003800000 */
.L_x_17496:
[----:B------:R-:W-:Y:S05]  /*1f020*/  EXIT ;  /* 0x000000000000794d */ /* 0x000fea0003800000 */
.L_x_18057:
[----:B------:R-:W-:Y:S01]  /*1f030*/  HFMA2.MMA R106, -RZ, RZ, 0, 5.9604644775390625e-08 ;  /* 0x00000001ff6a7435 */ /* 0x000fe200000001ff */
[----:B------:R-:W-:Y:S01]  /*1f040*/  IMAD.MOV.U32 R154, RZ, RZ, R107 ;  /* 0x000000ffff9a7224 */ /* 0x000fe200078e006b */
[----:B------:R-:W-:Y:S01]  /*1f050*/  MOV R104, 0x1f090 ;  /* 0x0001f09000687802 */ /* 0x000fe20000000f00 */
[----:B------:R-:W-:Y:S02]  /*1f060*/  IMAD.MOV.U32 R155, RZ, RZ, 0x1f ;  /* 0x0000001fff9b7424 */ /* 0x000fe400078e00ff */
[----:B------:R-:W-:Y:S02]  /*1f070*/  IMAD.MOV.U32 R105, RZ, RZ, -0x1 ;  /* 0xffffffffff697424 */ /* 0x000fe400078e00ff */
[----:B------:R-:W-:Y:S05]  /*1f080*/  CALL.REL.NOINC `($__internal_41_$__cuda_sm70_shflsync_bfly_p) ;  /* 0x00000dc000007944 */ /* 0x000fea0003c00000 */
[----:B-1----:R-:W-:Y:S05]  /*1f090*/  BRA `(.L_x_18061) ;  /* 0xffffde4000007947 */ /* 0x002fea000383ffff */
.L_x_18058:
[----:B------:R-:W-:Y:S01]  /*1f0a0*/  MOV R154, R107 ;  /* 0x0000006b009a7202 */ /* 0x000fe20000000f00 */
[----:B------:R-:W-:Y:S01]  /*1f0b0*/  IMAD.MOV.U32 R106, RZ, RZ, 0x2 ;  /* 0x00000002ff6a7424 */ /* 0x000fe200078e00ff */
[----:B------:R-:W-:Y:S01]  /*1f0c0*/  MOV R105, 0xffffffff ;  /* 0xffffffff00697802 */ /* 0x000fe20000000f00 */
[----:B------:R-:W-:Y:S01]  /*1f0d0*/  IMAD.MOV.U32 R155, RZ, RZ, 0x1f ;  /* 0x0000001fff9b7424 */ /* 0x000fe200078e00ff */
[----:B------:R-:W-:Y:S02]  /*1f0e0*/  MOV R104, 0x1f100 ;  /* 0x0001f10000687802 */ /* 0x000fe40000000f00 */
[----:B------:R-:W-:Y:S05]  /*1f0f0*/  CALL.REL.NOINC `($__internal_41_$__cuda_sm70_shflsync_bfly_p) ;  /* 0x00000d5000007944 */ /* 0x000fea0003c00000 */
[----:B-1----:R-:W-:Y:S01]  /*1f100*/  FADD.FTZ R107, R107, R106 ;  /* 0x0000006a6b6b7221 */ /* 0x002fe20000010000 */
[----:B------:R-:W-:Y:S01]  /*1f110*/  MOV R105, 0xffffffff ;  /* 0xffffffff00697802 */ /* 0x000fe20000000f00 */
[----:B------:R-:W-:Y:S01]  /*1f120*/  IMAD.MOV.U32 R106, RZ, RZ, 0x4 ;  /* 0x00000004ff6a7424 */ /* 0x000fe200078e00ff */
[----:B------:R-:W-:Y:S01]  /*1f130*/  MOV R104, 0x1f170 ;  /* 0x0001f17000687802 */ /* 0x000fe20000000f00 */
[----:B------:R-:W-:-:S02]  /*1f140*/  IMAD.MOV.U32 R155, RZ, RZ, 0x1f ;  /* 0x0000001fff9b7424 */ /* 0x000fc400078e00ff */
[----:B------:R-:W-:Y:S02]  /*1f150*/  IMAD.MOV.U32 R154, RZ, RZ, R107 ;  /* 0x000000ffff9a7224 */ /* 0x000fe400078e006b */
[----:B------:R-:W-:Y:S05]  /*1f160*/  CALL.REL.NOINC `($__internal_41_$__cuda_sm70_shflsync_bfly_p) ;  /* 0x00000ce000007944 */ /* 0x000fea0003c00000 */
[----:B-1----:R-:W-:Y:S01]  /*1f170*/  FADD.FTZ R107, R107, R106 ;  /* 0x0000006a6b6b7221 */ /* 0x002fe20000010000 */
[----:B------:R-:W-:Y:S01]  /*1f180*/  HFMA2.MMA R155, -RZ, RZ, 0, 1.847743988037109375e-06 ;  /* 0x0000001fff9b7435 */ /* 0x000fe200000001ff */
[----:B------:R-:W-:Y:S01]  /*1f190*/  IMAD.MOV.U32 R106, RZ, RZ, 0x8 ;  /* 0x00000008ff6a7424 */ /* 0x000fe200078e00ff */
[----:B------:R-:W-:Y:S01]  /*1f1a0*/  MOV R104, 0x1f1e0 ;  /* 0x0001f1e000687802 */ /* 0x000fe20000000f00 */
[----:B------:R-:W-:Y:S02]  /*1f1b0*/  IMAD.MOV.U32 R105, RZ, RZ, -0x1 ;  /* 0xffffffffff697424 */ /* 0x000fe400078e00ff */
[----:B------:R-:W-:Y:S02]  /*1f1c0*/  IMAD.MOV.U32 R154, RZ, RZ, R107 ;  /* 0x000000ffff9a7224 */ /* 0x000fe400078e006b */
[----:B------:R-:W-:Y:S05]  /*1f1d0*/  CALL.REL.NOINC `($__internal_41_$__cuda_sm70_shflsync_bfly_p) ;  /* 0x00000c7000007944 */ /* 0x000fea0003c00000 */
[----:B-1----:R-:W-:Y:S01]  /*1f1e0*/  FADD.FTZ R107, R107, R106 ;  /* 0x0000006a6b6b7221 */ /* 0x002fe20000010000 */
[----:B------:R-:W-:Y:S01]  /*1f1f0*/  MOV R106, 0x10 ;  /* 0x00000010006a7802 */ /* 0x000fe20000000f00 */
[----:B------:R-:W-:Y:S01]  /*1f200*/  IMAD.MOV.U32 R155, RZ, RZ, 0x1f ;  /* 0x0000001fff9b7424 */ /* 0x000fe200078e00ff */
[----:B------:R-:W-:Y:S01]  /*1f210*/  MOV R104, 0x1f250 ;  /* 0x0001f25000687802 */ /* 0x000fe20000000f00 */
[----:B------:R-:W-:Y:S01]  /*1f220*/  IMAD.MOV.U32 R105, RZ, RZ, -0x1 ;  /* 0xffffffffff697424 */ /* 0x000fe200078e00ff */
[----:B------:R-:W-:-:S02]  /*1f230*/  MOV R154, R107 ;  /* 0x0000006b009a7202 */ /* 0x000fc40000000f00 */
[----:B------:R-:W-:Y:S05]  /*1f240*/  CALL.REL.NOINC `($__internal_41_$__cuda_sm70_shflsync_bfly_p) ;  /* 0x00000c0000007944 */ /* 0x000fea0003c00000 */
[----:B-1----:R-:W-:Y:S02]  /*1f250*/  FADD.FTZ R107, R107, R106 ;  /* 0x0000006a6b6b7221 */ /* 0x002fe40000010000 */
[----:B------:R-:W-:-:S02]  /*1f260*/  IMAD.MOV.U32 R106, RZ, RZ, 0x1 ;  /* 0x00000001ff6a7424 */ /* 0x000fc400078e00ff */
[----:B------:R-:W-:Y:S02]  /*1f270*/  FMUL.FTZ R107, R107, c[0x0][0x1e0] ;  /* 0x000078006b6b7a20 */ /* 0x000fe40000410000 */
[----:B------:R-:W-:Y:S02]  /*1f280*/  IMAD.MOV.U32 R155, RZ, RZ, 0x1f ;  /* 0x0000001fff9b7424 */ /* 0x000fe400078e00ff */
        /* <DEDUP_REMOVED lines=162> */
[----:B------:R-:W-:Y:S05]  /*1fcb0*/  CALL.REL.NOINC `($__internal_41_$__cuda_sm70_shflsync_bfly_p) ;  /* 0x0000019000007944 */ /* 0x000fea0003c00000 */
[----:B-1----:R-:W-:Y:S01]  /*1fcc0*/  FADD.FTZ R154, R154, R106 ;  /* 0x0000006a9a9a7221 */ /* 0x002fe20000010000 */
[----:B------:R-:W-:Y:S01]  /*1fcd0*/  MOV R105, 0xffffffff ;  /* 0xffffffff00697802 */ /* 0x000fe20000000f00 */
[----:B------:R-:W-:Y:S01]  /*1fce0*/  IMAD.MOV.U32 R106, RZ, RZ, 0x2 ;  /* 0x00000002ff6a7424 */ /* 0x000fe200078e00ff */
[----:B------:R-:W-:Y:S01]  /*1fcf0*/  MOV R104, 0x1fd20 ;  /* 0x0001fd2000687802 */ /* 0x000fe20000000f00 */
[----:B------:R-:W-:Y:S02]  /*1fd00*/  IMAD.MOV.U32 R155, RZ, RZ, 0x1f ;  /* 0x0000001fff9b7424 */ /* 0x000fe400078e00ff */
[----:B------:R-:W-:Y:S05]  /*1fd10*/  CALL.REL.NOINC `($__internal_41_$__cuda_sm70_shflsync_bfly_p) ;  /* 0x0000013000007944 */ /* 0x000fea0003c00000 */
[----:B-1----:R-:W-:Y:S01]  /*1fd20*/  FADD.FTZ R154, R154, R106 ;  /* 0x0000006a9a9a7221 */ /* 0x002fe20000010000 */
[----:B------:R-:W-:Y:S01]  /*1fd30*/  MOV R105, 0xffffffff ;  /* 0xffffffff00697802 */ /* 0x000fe20000000f00 */
[----:B------:R-:W-:Y:S01]  /*1fd40*/  IMAD.MOV.U32 R106, RZ, RZ, 0x4 ;  /* 0x00000004ff6a7424 */ /* 0x000fe200078e00ff */
[----:B------:R-:W-:Y:S01]  /*1fd50*/  MOV R104, 0x1fd80 ;  /* 0x0001fd8000687802 */ /* 0x000fe20000000f00 */
[----:B------:R-:W-:-:S02]  /*1fd60*/  IMAD.MOV.U32 R155, RZ, RZ, 0x1f ;  /* 0x0000001fff9b7424 */ /* 0x000fc400078e00ff */
        /* <DEDUP_REMOVED lines=13> */
[----:B-1----:R-:W-:Y:S05]  /*1fe40*/  BRA `(.L_x_18062) ;  /* 0xffffdbd000007947 */ /* 0x002fea000383ffff */
        .weak           $__internal_41_$__cuda_sm70_shflsync_bfly_p
        .type           $__internal_41_$__cuda_sm70_shflsync_bfly_p,@function
        .size           $__internal_41_$__cuda_sm70_shflsync_bfly_p,(.L_x_71041 - $__internal_41_$__cuda_sm70_shflsync_bfly_p)
$__internal_41_$__cuda_sm70_shflsync_bfly_p:
[----:B------:R-:W-:Y:S04]  /*1fe50*/  WARPSYNC R105 ;  /* 0x0000006900007348 */ /* 0x000fe80003800000 */
[----:B------:R0:W1:Y:S02]  /*1fe60*/  SHFL.BFLY PT, R106, R154, R106, R155 ;  /* 0x0c00006a9a6a7389 */ /* 0x00006400000e009b */
[----:B0-----:R-:W-:-:S04]  /*1fe70*/  IMAD.MOV.U32 R105, RZ, RZ, 0x0 ;  /* 0x00000000ff697424 */ /* 0x001fc800078e00ff */
[----:B------:R-:W-:Y:S05]  /*1fe80*/  RET.REL.NODEC R104 `(_ZN10layer_norm13ln_fwd_kernelINS_13Kernel_traitsIf13__nv_bfloat16S2_S2_fjLj2560ELj1ELj4ELj1ELj16ENS_18Kernel_traits_baseILj2560EfS2_S2_S2_fjLj128EEEEELb1ELb0ELb0ELb1EEEvNS_9FwdParamsE) ;  /* 0xfffe017068007950 */ /* 0x000fea0003c3ffff */
.L_x_18063:
        /* <DEDUP_REMOVED lines=15> */
.L_x_71041:


//--------------------- .text._ZN10layer_norm13ln_fwd_kernelINS_13Kernel_traitsIf13__nv_bfloat16S2_S2_fjLj2560ELj1ELj4ELj1ELj16ENS_18Kernel_traits_baseILj2560EfS2_S2_S2_fjLj128EEEEELb1ELb0ELb1ELb0EEEvNS_9FwdParamsE --------------------------
	.section	.text._ZN10layer_norm13ln_fwd_kernelINS_13Kernel_traitsIf13__nv_bfloat16S2_S2_fjLj2560ELj1ELj4ELj1ELj16ENS_18Kernel_traits_baseILj2560EfS2_S2_S2_fjLj128EEEEELb1ELb0ELb1ELb0EEEvNS_9FwdParamsE,"ax",@progbits
	.sectioninfo	@"SHI_REGISTERS=255"
	.align	128
        .global         _ZN10layer_norm13ln_fwd_kernelINS_13Kernel_traitsIf13__nv_bfloat16S2_S2_fjLj2560ELj1ELj4ELj1ELj16ENS_18Kernel_traits_baseILj2560EfS2_S2_S2_fjLj128EEEEELb1ELb0ELb1ELb0EEEvNS_9FwdParamsE
        .type           _ZN10layer_norm13ln_fwd_kernelINS_13Kernel_traitsIf13__nv_bfloat16S2_S2_fjLj2560ELj1ELj4ELj1ELj16ENS_18Kernel_traits_baseILj2560EfS2_S2_S2_fjLj128EEEEELb1ELb0ELb1ELb0EEEvNS_9FwdParamsE,@function
        .size           _ZN10layer_norm13ln_fwd_kernelINS_13Kernel_traitsIf13__nv_bfloat16S2_S2_fjLj2560ELj1ELj4ELj1ELj16ENS_18Kernel_traits_baseILj2560EfS2_S2_S2_fjLj128EEEEELb1ELb0ELb1ELb0EEEvNS_9FwdParamsE,(.L_x_71042 - _ZN10layer_norm13ln_fwd_kernelINS_13Kernel_traitsIf13__nv_bfloat16S2_S2_fjLj2560ELj1ELj4ELj1ELj16ENS_18Kernel_traits_baseILj2560EfS2_S2_S2_fjLj128EEEEELb1ELb0ELb1ELb0EEEvNS_9FwdParamsE)
        .other          _ZN10layer_norm13ln_fwd_kernelINS_13Kernel_traitsIf13__nv_bfloat16S2_S2_fjLj2560ELj1ELj4ELj1ELj16ENS_18Kernel_traits_baseILj2560EfS2_S2_S2_fjLj128EEEEELb1ELb0ELb1ELb0EEEvNS_9FwdParamsE,@"STO_CUDA_ENTRY STV_DEFAULT"
_ZN10layer_norm13ln_fwd_kernelINS_13Kernel_traitsIf13__nv_bfloat16S2_S2_fjLj2560ELj1ELj4ELj1ELj16ENS_18Kernel_traits_baseILj2560EfS2_S2_S2_fjLj128EEEEELb1ELb0ELb1ELb0EEEvNS_9FwdParamsE:
.text._ZN10layer_norm13ln_fwd_kernelINS_13Kernel_traitsIf13__nv_bfloat16S2_S2_fjLj2560ELj1ELj4ELj1ELj16ENS_18Kernel_traits_baseILj2560EfS2_S2_S2_fjLj128EEEEELb1ELb0ELb1ELb0EEEvNS_9FwdParamsE:
        /* <DEDUP_REMOVED lines=10> */
[----:B------:R-:W2:Y:S04]  /*00a0*/  @P0 LDG.E.64 R6, [R6.64] ;  /* 0x0000000606060981 */ /* 0x000ea8000c1e1b00 */
        /* <DEDUP_REMOVED lines=89> */
.L_x_18065:
[----:B------:R-:W-:Y:S05]  /*0640*/  BSYNC B0 ;  /* 0x0000000000007941 */ /* 0x000fea0003800000 */
.L_x_18064:
[----:B------:R-:W-:Y:S01]  /*0650*/  BSSY B0, `(.L_x_18066) ;  /* 0x0000015000007945 */ /* 0x000fe20003800000 */
[----:B------:R-:W-:Y:S05]  /*0660*/  @!P6 BRA `(.L_x_18067) ;  /* 0x000001300000e947 */ /* 0x000fea0003800000 */
[----:B0-----:R-:W-:Y:S01]  /*0670*/  IMAD.MOV.U32 R11, RZ, RZ, 0x20 ;  /* 0x00000020ff0b7424 */ /* 0x001fe200078e00ff */
[----:B------:R-:W-:Y:S01]  /*0680*/  ISETP.NE.U32.AND P1, PT, RZ, c[0x0][0x218], PT ;  /* 0x00008600ff007a0c */ /* 0x000fe20003f25070 */
[----:B------:R-:W-:Y:S01]  /*0690*/  CS2R R186, SRZ ;  /* 0x0000000000ba7805 */ /* 0x000fe2000001ff00 */
[----:B------:R-:W-:Y:S01]  /*06a0*/  CS2R R184, SRZ ;  /* 0x0000000000b87805 */ /* 0x000fe2000001ff00 */
[----:B------:R-:W-:Y:S01]  /*06b0*/  IMAD.WIDE.U32 R10, R18, R11, c[0x0][0x1b0] ;  /* 0x00006c00120a7625 */ /* 0x000fe200078e000b */
[----:B------:R-:W-:Y:S01]  /*06c0*/  ISETP.NE.AND.EX P1, PT, RZ, c[0x0][0x21c], PT, P1 ;  /* 0x00008700ff007a0c */ /* 0x000fe20003f25310 */
[----:B------:R-:W-:Y:S01]  /*06d0*/  CS2R R190, SRZ ;  /* 0x0000000000be7805 */ /* 0x000fe2000001ff00 */
[----:B------:R-:W-:-:S02]  /*06e0*/  CS2R R188, SRZ ;  /* 0x0000000000bc7805 */ /* 0x000fc4000001ff00 */
[----:B------:R-:W2:Y:S04]  /*06f0*/  LDG.E.128 R24, [R10.64+0x10] ;  /* 0x000010060a187981 */ /* 0x000ea8000c1e1d00 */
[----:B------:R-:W3:Y:S05]  /*0700*/  LDG.E.128 R28, [R10.64] ;  /* 0x000000060a1c7981 */ /* 0x000eea000c1e1d00 */
[----:B------:R-:W-:-:S04]  /*0710*/  @P1 LEA R6, P2, R18, c[0x0][0x218], 0x5 ;  /* 0x0000860012061a11 */ /* 0x000fc800078428ff */
[----:B------:R-:W-:-:S05]  /*0720*/  @P1 LEA.HI.X R7, R18, c[0x0][0x21c], RZ, 0x5, P2 ;  /* 0x0000870012071a11 */ /* 0x000fca00010f2cff */
[----:B------:R0:W5:Y:S04]  /*0730*/  @P1 LDG.E.128 R184, [R6.64] ;  /* 0x0000000606b81981 */ /* 0x000168000c1e1d00 */
[----:B------:R0:W5:Y:S01]  /*0740*/  @P1 LDG.E.128 R188, [R6.64+0x10] ;  /* 0x0000100606bc1981 */ /* 0x000162000c1e1d00 */
[----:B------:R-:W-:-:S03]  /*0750*/  IADD3 R18, R18, 0x20, RZ ;  /* 0x0000002012127810 */ /* 0x000fc60007ffe0ff */
[----:B--2---:R0:W-:Y:S04]  /*0760*/  STL.64 [R1+0x10], R24 ;  /* 0x0000101801007387 */ /* 0x0041e80000100a00 */
[----:B------:R0:W-:Y:S04]  /*0770*/  STL.64 [R1+0x18], R26 ;  /* 0x0000181a01007387 */ /* 0x0001e80000100a00 */
[----:B---3--:R0:W-:Y:S04]  /*0780*/  STL.64 [R1+0x20], R28 ;  /* 0x0000201c01007387 */ /* 0x0081e80000100a00 */
[----:B------:R0:W-:Y:S02]  /*0790*/  STL.64 [R1+0x28], R30 ;  /* 0x0000281e01007387 */ /* 0x0001e40000100a00 */
.L_x_18067:
[----:B------:R-:W-:Y:S05]  /*07a0*/  BSYNC B0 ;  /* 0x0000000000007941 */ /* 0x000fea0003800000 */
.L_x_18066:
[----:B------:R-:W-:Y:S01]  /*07b0*/  BSSY B0, `(.L_x_18068) ;  /* 0x0000013000007945 */ /* 0x000fe20003800000 */
[----:B------:R-:W-:Y:S05]  /*07c0*/  @!P5 BRA `(.L_x_18069) ;  /* 0x000001100000d947 */ /* 0x000fea0003800000 */
[----:B0-----:R-:W-:Y:S01]  /*07d0*/  HFMA2.MMA R11, -RZ, RZ, 0, 1.9073486328125e-06 ;  /* 0x00000020ff0b7435 */ /* 0x001fe200000001ff */
[----:B------:R-:W-:Y:S01]  /*07e0*/  ISETP.NE.U32.AND P1, PT, RZ, c[0x0][0x218], PT ;  /* 0x00008600ff007a0c */ /* 0x000fe20003f25070 */
[----:B------:R-:W-:Y:S01]  /*07f0*/  CS2R R178, SRZ ;  /* 0x0000000000b27805 */ /* 0x000fe2000001ff00 */
[----:B------:R-:W-:Y:S01]  /*0800*/  CS2R R176, SRZ ;  /* 0x0000000000b07805 */ /* 0x000fe2000001ff00 */
[----:B------:R-:W-:Y:S01]  /*0810*/  CS2R R182, SRZ ;  /* 0x0000000000b67805 */ /* 0x000fe2000001ff00 */
[----:B------:R-:W-:Y:S01]  /*0820*/  ISETP.NE.AND.EX P1, PT, RZ, c[0x0][0x21c], PT, P1 ;  /* 0x00008700ff007a0c */ /* 0x000fe20003f25310 */
[----:B------:R-:W-:-:S04]  /*0830*/  CS2R R180, SRZ ;  /* 0x0000000000b47805 */ /* 0x000fc8000001ff00 */
[----:B------:R-:W-:-:S05]  /*0840*/  IMAD.WIDE.U32 R10, R18, R11, c[0x0][0x1b0] ;  /* 0x00006c00120a7625 */ /* 0x000fca00078e000b */
[----:B------:R-:W2:Y:S03]  /*0850*/  LDG.E.128 R24, [R10.64] ;  /* 0x000000060a187981 */ /* 0x000ea6000c1e1d00 */
[C---:B------:R-:W-:Y:S01]  /*0860*/  @P1 LEA R6, P2, R18.reuse, c[0x0][0x218], 0x5 ;  /* 0x0000860012061a11 */ /* 0x040fe200078428ff */
[----:B------:R0:W5:Y:S03]  /*0870*/  LDG.E.128 R248, [R10.64+0x10] ;  /* 0x000010060af87981 */ /* 0x000166000c1e1d00 */
[----:B------:R-:W-:-:S05]  /*0880*/  @P1 LEA.HI.X R7, R18, c[0x0][0x21c], RZ, 0x5, P2 ;  /* 0x0000870012071a11 */ /* 0x000fca00010f2cff */
[----:B------:R0:W5:Y:S04]  /*0890*/  @P1 LDG.E.128 R176, [R6.64] ;  /* 0x0000000606b01981 */ /* 0x000168000c1e1d00 */
[----:B------:R0:W5:Y:S01]  /*08a0*/  @P1 LDG.E.128 R180, [R6.64+0x10] ;  /* 0x0000100606b41981 */ /* 0x000162000c1e1d00 */
[----:B------:R-:W-:-:S03]  /*08b0*/  IADD3 R18, R18, 0x20, RZ ;  /* 0x0000002012127810 */ /* 0x000fc60007ffe0ff */
[----:B--2---:R0:W-:Y:S04]  /*08c0*/  STL.64 [R1], R24 ;  /* 0x0000001801007387 */ /* 0x0041e80000100a00 */
[----:B------:R0:W-:Y:S02]  /*08d0*/  STL.64 [R1+0x8], R26 ;  /* 0x0000081a01007387 */ /* 0x0001e40000100a00 */
.L_x_18069:
[----:B------:R-:W-:Y:S05]  /*08e0*/  BSYNC B0 ;  /* 0x0000000000007941 */ /* 0x000fea0003800000 */
.L_x_18068:
        /* <DEDUP_REMOVED lines=17> */
.L_x_18071:
[----:B------:R-:W-:Y:S05]  /*0a00*/  BSYNC B0 ;  /* 0x0000000000007941 */ /* 0x000fea0003800000 */
.L_x_18070:
        /* <DEDUP_REMOVED lines=17> */
.L_x_18073:
[----:B------:R-:W-:Y:S05]  /*0b20*/  BSYNC B0 ;  /* 0x0000000000007941 */ /* 0x000fea0003800000 */
.L_x_18072:
        /* <DEDUP_REMOVED lines=13> */
[----:B------:R-:W-:Y:S01]  /*0c00*/  IMAD.MOV.U32 R15, RZ, RZ, 0x20 ;  /* 0x00000020ff0f7424 */ /* 0x000fe200078e00ff */
        /* <DEDUP_REMOVED lines=13> */
.L_x_18075:
[----:B------:R-:W-:Y:S05]  /*0ce0*/  BSYNC B0 ;  /* 0x0000000000007941 */ /* 0x000fea0003800000 */
.L_x_18074:
[----:B------:R-:W-:Y:S01]  /*0cf0*/  ISETP.GE.U32.AND P1, PT, R4, 0xe0, PT ;  /* 0x000000e00400780c */ /* 0x000fe20003f26070 */
[----:B0-----:R-:W-:Y:S01]  /*0d00*/  IMAD.WIDE.U32 R14, R16, -0x2daee0ad, RZ ;  /* 0xd2511f53100e7825 */ /* 0x001fe200078e00ff */
[----:B------:R-:W-:Y:S01]  /*0d10*/  LOP3.LUT R5, R5, 0xffffff7f, RZ, 0xc0, !PT ;  /* 0xffffff7f05057812 */ /* 0x000fe200078ec0ff */
[----:B------:R-:W-:Y:S01]  /*0d20*/  UIADD3 UR26, UR5, -0x695add53, URZ ;  /* 0x96a522ad051a7890 */ /* 0x000fe2000fffe03f */
[----:B------:R-:W-:Y:S01]  /*0d30*/  BSSY B0, `(.L_x_18076) ;  /* 0x0000016000007945 */ /* 0x000fe20003800000 */
[----:B------:R-:W-:-:S04]  /*0d40*/  IMAD.WIDE.U32 R16, R17, -0x326172a9, RZ ;  /* 0xcd9e8d5711107825 */ /* 0x000fc800078e00ff */
[----:B------:R-:W-:Y:S01]  /*0d50*/  IMAD R6, R20, 0x4, R9 ;  /* 0x0000000414067824 */ /* 0x000fe200078e0209 */
[----:B------:R-:W-:Y:S02]  /*0d60*/  LOP3.LUT R20, R15, UR22, R10, 0x96, !PT ;  /* 0x000000160f147c12 */ /* 0x000fe4000f8e960a */
[----:B------:R-:W-:Y:S02]  /*0d70*/  LOP3.LUT R19, R17, UR21, R12, 0x96, !PT ;  /* 0x0000001511137c12 */ /* 0x000fe4000f8e960c */
        /* <DEDUP_REMOVED lines=8> */
[----:B------:R-:W-:-:S05]  /*0e00*/  MOV R13, 0x20 ;  /* 0x00000020000d7802 */ /* 0x000fca0000000f00 */
        /* <DEDUP_REMOVED lines=8> */
.L_x_18077:
[----:B------:R-:W-:Y:S05]  /*0e90*/  BSYNC B0 ;  /* 0x0000000000007941 */ /* 0x000fea0003800000 */
.L_x_18076:
        /* <DEDUP_REMOVED lines=20> */
.L_x_18079:
[----:B------:R-:W-:Y:S05]  /*0fe0*/  BSYNC B0 ;  /* 0x0000000000007941 */ /* 0x000fea0003800000 */
.L_x_18078:
        /* <DEDUP_REMOVED lines=21> */
.L_x_18081:
[----:B------:R-:W-:Y:S05]  /*1140*/  BSYNC B0 ;  /* 0x0000000000007941 */ /* 0x000fea0003800000 */
.L_x_18080:
        /* <DEDUP_REMOVED lines=20> */
[----:B--2---:R0:W-:Y:S04]  /*1290*/  STL.64 [R1+0x30], R24 ;  /* 0x0000301801007387 */ /* 0x0041e80000100a00 */
[----:B------:R0:W-:Y:S04]  /*12a0*/  STL.64 [R1+0x38], R26 ;  /* 0x0000381a01007387 */ /* 0x0001e80000100a00 */
[----:B---3--:R0:W-:Y:S04]  /*12b0*/  STL.64 [R1+0x40], R28 ;  /* 0x0000401c01007387 */ /* 0x0081e80000100a00 */
[----:B------:R0:W-:Y:S02]  /*12c0*/  STL.64 [R1+0x48], R30 ;  /* 0x0000481e01007387 */ /* 0x0001e40000100a00 */
.L_x_18083:
[----:B------:R-:W-:Y:S05]  /*12d0*/  BSYNC B0 ;  /* 0x0000000000007941 */ /* 0x000fea0003800000 */
.L_x_18082:
        /* <DEDUP_REMOVED lines=16> */
.L_x_18946:
[----:B------:R-:W-:-:S10]  /*13e0*/  HFMA2.MMA R95, -RZ, RZ, 0, 2.384185791015625e-07 ;  /* 0x00000004ff5f7435 */ /* 0x000fd400000001ff */
[----:B------:R-:W-:-:S05]  /*13f0*/  IMAD.WIDE R92, R6, R95, c[0x0][0x1d0] ;  /* 0x00007400065c7625 */ /* 0x000fca00078e025f */
[----:B------:R0:W2:Y:S04]  /*1400*/  LDG.E R146, [R92.64] ;  /* 0x000000065c927981 */ /* 0x0000a8000c1e1900 */
[----:B------:R-:W1:Y:S01]  /*1410*/  S2R R145, SR_TID.X ;  /* 0x0000000000917919 */ /* 0x000e620000002100 */
[----:B0-----:R-:W-:-:S05]  /*1420*/  IMAD R93, R6, c[0x0][0x168], RZ ;  /* 0x00005a00065d7a24 */ /* 0x001fca00078e02ff */
[----:B------:R-:W-:-:S04]  /*1430*/  SHF.R.S32.HI R94, RZ, 0x1f, R93 ;  /* 0x0000001fff5e7819 */ /* 0x000fc8000001145d */
[----:B------:R-:W-:Y:S02]  /*1440*/  LEA.HI R93, R94, R93, RZ, 0x3 ;  /* 0x0000005d5e5d7211 */ /* 0x000fe400078f18ff */
[----:B--2---:R-:W-:-:S13]  /*1450*/  ISETP.GE.AND P1, PT, R146, 0x1, PT ;  /* 0x000000019200780c */ /* 0x004fda0003f26270 */
[----:B------:R-:W-:-:S05]  /*1460*/  @P1 IADD3 R92, R146, -0x1, RZ ;  /* 0xffffffff925c1810 */ /* 0x000fca0007ffe0ff */
[----:B------:R-:W-:-:S05]  /*1470*/  @P1 IMAD R92, R92, c[0x0][0x168], RZ ;  /* 0x00005a005c5c1a24 */ /* 0x000fca00078e02ff */
[----:B------:R-:W-:-:S04]  /*1480*/  @P1 SHF.R.S32.HI R94, RZ, 0x1f, R92 ;  /* 0x0000001fff5e1819 */ /* 0x000fc8000001145c */
[----:B------:R-:W-:Y:S02]  /*1490*/  @P1 LEA.HI R92, R94, R92, RZ, 0x3 ;  /* 0x0000005c5e5c1211 */ /* 0x000fe400078f18ff */
[----:B-1----:R-:W-:Y:S01]  /*14a0*/  LOP3.LUT R94, R145, 0x1f, RZ, 0xc0, !PT ;  /* 0x0000001f915e7812 */ /* 0x002fe200078ec0ff */
[----:B------:R-:W-:-:S03]  /*14b0*/  IMAD.MOV.U32 R145, RZ, RZ, RZ ;  /* 0x000000ffff917224 */ /* 0x000fc600078e00ff */
[-C--:B------:R-:W-:Y:S02]  /*14c0*/  LEA.HI.SX32 R147, R93, R94.reuse, 0x1d ;  /* 0x0000005e5d937211 */ /* 0x080fe400078feaff */
[----:B------:R-:W-:Y:S01]  /*14d0*/  @P1 LEA.HI.SX32 R145, R92, R94, 0x1d ;  /* 0x0000005e5c911211 */ /* 0x000fe200078feaff */
[----:B------:R-:W-:-:S05]  /*14e0*/  IMAD.WIDE R92, R6, R95, c[0x0][0x1d8] ;  /* 0x00007600065c7625 */ /* 0x000fca00078e025f */
[----:B-----5:R0:W5:Y:S01]  /*14f0*/  LDG.E R151, [R92.64] ;  /* 0x000000065c977981 */ /* 0x020162000c1e1900 */
[----:B------:R-:W-:Y:S01]  /*1500*/  BSSY B1, `(.L_x_18085) ;  /* 0x000032f000017945 */ /* 0x000fe20003800000 */
[----:B------:R-:W-:Y:S01]  /*1510*/  SHF.R.S32.HI R252, RZ, 0x1f, R6 ;  /* 0x0000001ffffc7819 */ /* 0x000fe20000011406 */
[----:B------:R-:W-:Y:S05]  /*1520*/  @!P0 BRA `(.L_x_18086) ;  /* 0x000032c000008947 */ /* 0x000fea0003800000 */
[----:B------:R-:W-:Y:S01]  /*1530*/  ISETP.NE.U32.AND P2, PT, RZ, c[0x0][0x180], PT ;  /* 0x00006000ff007a0c */ /* 0x000fe20003f45070 */
[----:B------:R-:W-:-:S03]  /*1540*/  @P1 IMAD.MOV.U32 R13, RZ, RZ, 0x10 ;  /* 0x00000010ff0d1424 */ /* 0x000fc600078e00ff */
[----:B------:R-:W-:Y:S01]  /*1550*/  ISETP.NE.AND.EX P2, PT, RZ, c[0x0][0x184], PT, P2 ;  /* 0x00006100ff007a0c */ /* 0x000fe20003f45320 */
[----:B0-----:R-:W-:-:S05]  /*1560*/  @P1 IMAD.WIDE.U32 R92, R145, R13, c[0x0][0x170] ;  /* 0x00005c00915c1625 */ /* 0x001fca00078e000d */
[----:B------:R0:W5:Y:S07]  /*1570*/  @P1 LDG.E.128 R84, [R92.64] ;  /* 0x000000065c541981 */ /* 0x00016e000c1e1d00 */
[----:B------:R-:W-:-:S04]  /*1580*/  @P2 IMAD.MOV.U32 R13, RZ, RZ, 0x10 ;  /* 0x00000010ff0d2424 */ /* 0x000fc800078e00ff */
[----:B0-----:R-:W-:-:S05]  /*1590*/  @P2 IMAD.WIDE.U32 R92, R147, R13, c[0x0][0x180] ;  /* 0x00006000935c2625 */ /* 0x001fca00078e000d */
        /* <DEDUP_REMOVED lines=10> */
.L_x_18088:
        /* <DEDUP_REMOVED lines=12> */
.L_x_18091:
[----:B------:R-:W-:Y:S02]  /*1700*/  MOV R17, R10 ;  /* 0x0000000a00117202 */ /* 0x000fe40000000f00 */
.L_x_18092:
[----:B------:R-:W-:Y:S05]  /*1710*/  BSYNC B3 ;  /* 0x0000000000037941 */ /* 0x000fea0003800000 */
.L_x_18090:
        /* <DEDUP_REMOVED lines=16> */
.L_x_18096:
[----:B------:R-:W-:Y:S05]  /*1820*/  BSYNC B4 ;  /* 0x0000000000047941 */ /* 0x000fea0003800000 */
.L_x_18095:
        /* <DEDUP_REMOVED lines=43> */
.L_x_18094:
[----:B------:R-:W-:Y:S05]  /*1ae0*/  BSYNC B3 ;  /* 0x0000000000037941 */ /* 0x000fea0003800000 */
.L_x_18093:
        /* <DEDUP_REMOVED lines=10> */
[----:B------:R-:W-:-:S04]  /*1b90*/  SEL R8, RZ, 0x1, P4 ;  /* 0x00000001ff087807 */ /* 0x000fc80002000000 */
[----:B------:R-:W-:Y:S02]  /*1ba0*/  PRMT R14, R8, 0x7610, R14 ;  /* 0x00007610080e7816 */ /* 0x000fe4000000000e */
.L_x_18089:
[----:B------:R-:W-:Y:S05]  /*1bb0*/  BSYNC B2 ;  /* 0x0000000000027941 */ /* 0x000fea0003800000 */
.L_x_18087:
        /* <DEDUP_REMOVED lines=8> */
.L_x_18098:
        /* <DEDUP_REMOVED lines=12> */
.L_x_18101:
[----:B------:R-:W-:Y:S02]  /*1d00*/  IMAD.MOV.U32 R15, RZ, RZ, R10 ;  /* 0x000000ffff0f7224 */ /* 0x000fe400078e000a */
.L_x_18102:
[----:B------:R-:W-:Y:S05]  /*1d10*/  BSYNC B3 ;  /* 0x0000000000037941 */ /* 0x000fea0003800000 */
.L_x_18100:
        /* <DEDUP_REMOVED lines=16> */
.L_x_18106:
[----:B------:R-:W-:Y:S05]  /*1e20*/  BSYNC B4 ;  /* 0x0000000000047941 */ /* 0x000fea0003800000 */
.L_x_18105:
        /* <DEDUP_REMOVED lines=44> */
.L_x_18104:
[----:B------:R-:W-:Y:S05]  /*20f0*/  BSYNC B3 ;  /* 0x0000000000037941 */ /* 0x000fea0003800000 */
.L_x_18103:
[----:B------:R-:W0:Y:S01]  /*2100*/  I2F.U32 R15, R15 ;  /* 0x0000000f000f7306 */ /* 0x000e220000201000 */
[----:B------:R-:W-:-:S10]  /*2110*/  HFMA2.MMA R16, -RZ, RZ, 0.1171875, 0 ;  /* 0x2f800000ff107435 */ /* 0x000fd400000001ff */
        /* <DEDUP_REMOVED lines=9> */
.L_x_18099:
[----:B------:R-:W-:Y:S05]  /*21b0*/  BSYNC B2 ;  /* 0x0000000000027941 */ /* 0x000fea0003800000 */
.L_x_18097:
        /* <DEDUP_REMOVED lines=8> */
.L_x_18108:
        /* <DEDUP_REMOVED lines=12> */
.L_x_18111:
[----:B------:R-:W-:Y:S02]  /*2300*/  IMAD.MOV.U32 R17, RZ, RZ, R10 ;  /* 0x000000ffff117224 */ /* 0x000fe400078e000a */
.L_x_18112:
[----:B------:R-:W-:Y:S05]  /*2310*/  BSYNC B3 ;  /* 0x0000000000037941 */ /* 0x000fea0003800000 */
.L_x_18110:
        /* <DEDUP_REMOVED lines=16> */
.L_x_18116:
[----:B------:R-:W-:Y:S05]  /*2420*/  BSYNC B4 ;  /* 0x0000000000047941 */ /* 0x000fea0003800000 */
.L_x_18115:
        /* <DEDUP_REMOVED lines=44> */
.L_x_18114:
[----:B------:R-:W-:Y:S05]  /*26f0*/  BSYNC B3 ;  /* 0x0000000000037941 */ /* 0x000fea0003800000 */
.L_x_18113:
[----:B------:R0:W1:Y:S02]  /*2700*/  I2F.U32 R8, R17 ;  /* 0x0000001100087306 */ /* 0x0000640000201000 */
[----:B0-----:R-:W-:-:S04]  /*2710*/  IMAD.MOV.U32 R17, RZ, RZ, 0x2f800000 ;  /* 0x2f800000ff117424 */ /* 0x001fc800078e00ff */
[----:B-1----:R-:W-:-:S05]  /*2720*/  FFMA.FTZ R8, R8, R17, 1.1641532182693481445e-10 ;  /* 0x2f00000008087423 */ /* 0x002fca0000010011 */
        /* <DEDUP_REMOVED lines=9> */
.L_x_18109:
[----:B------:R-:W-:Y:S05]  /*27c0*/  BSYNC B2 ;  /* 0x0000000000027941 */ /* 0x000fea0003800000 */
.L_x_18107:
        /* <DEDUP_REMOVED lines=8> */
.L_x_18118:
        /* <DEDUP_REMOVED lines=12> */
.L_x_18121:
[----:B------:R-:W-:Y:S02]  /*2910*/  IMAD.MOV.U32 R19, RZ, RZ, R10 ;  /* 0x000000ffff137224 */ /* 0x000fe400078e000a */
.L_x_18122:
[----:B------:R-:W-:Y:S05]  /*2920*/  BSYNC B3 ;  /* 0x0000000000037941 */ /* 0x000fea0003800000 */
.L_x_18120:
        /* <DEDUP_REMOVED lines=16> */
.L_x_18126:
[----:B------:R-:W-:Y:S05]  /*2a30*/  BSYNC B4 ;  /* 0x0000000000047941 */ /* 0x000fea0003800000 */
.L_x_18125:
        /* <DEDUP_REMOVED lines=44> */
.L_x_18124:
[----:B------:R-:W-:Y:S05]  /*2d00*/  BSYNC B3 ;  /* 0x0000000000037941 */ /* 0x000fea0003800000 */
.L_x_18123:
        /* <DEDUP_REMOVED lines=11> */
.L_x_18119:
[----:B------:R-:W-:Y:S05]  /*2dc0*/  BSYNC B2 ;  /* 0x0000000000027941 */ /* 0x000fea0003800000 */
.L_x_18117:
        /* <DEDUP_REMOVED lines=8> */
.L_x_18128:
        /* <DEDUP_REMOVED lines=12> */
.L_x_18131:
[----:B------:R-:W-:Y:S02]  /*2f10*/  MOV R21, R10 ;  /* 0x0000000a00157202 */ /* 0x000fe40000000f00 */
.L_x_18132:
[----:B------:R-:W-:Y:S05]  /*2f20*/  BSYNC B3 ;  /* 0x0000000000037941 */ /* 0x000fea0003800000 */
.L_x_18130:
        /* <DEDUP_REMOVED lines=16> */
.L_x_18136:
[----:B------:R-:W-:Y:S05]  /*3030*/  BSYNC B4 ;  /* 0x0000000000047941 */ /* 0x000fea0003800000 */
.L_x_18135:
        /* <DEDUP_REMOVED lines=44> */
.L_x_18134:
[----:B------:R-:W-:Y:S05]  /*3300*/  BSYNC B3 ;  /* 0x0000000000037941 */ /* 0x000fea0003800000 */
.L_x_18133:
        /* <DEDUP_REMOVED lines=12> */
.L_x_18129:
[----:B------:R-:W-:Y:S05]  /*33d0*/  BSYNC B2 ;  /* 0x0000000000027941 */ /* 0x000fea0003800000 */
.L_x_18127:
        /* <DEDUP_REMOVED lines=8> */
.L_x_18138:
        /* <DEDUP_REMOVED lines=12> */
.L_x_18141:
[----:B------:R-:W-:Y:S02]  /*3520*/  IMAD.MOV.U32 R23, RZ, RZ, R10 ;  /* 0x000000ffff177224 */ /* 0x000fe400078e000a */
.L_x_18142:
[----:B------:R-:W-:Y:S05]  /*3530*/  BSYNC B3 ;  /* 0x0000000000037941 */ /* 0x000fea0003800000 */
.L_x_18140:
        /* <DEDUP_REMOVED lines=16> */
.L_x_18146:
[----:B------:R-:W-:Y:S05]  /*3640*/  BSYNC B4 ;  /* 0x0000000000047941 */ /* 0x000fea0003800000 */
.L_x_18145:
        /* <DEDUP_REMOVED lines=44> */
.L_x_18144:
[----:B------:R-:W-:Y:S05]  /*3910*/  BSYNC B3 ;  /* 0x0000000000037941 */ /* 0x000fea0003800000 */
.L_x_18143:
        /* <DEDUP_REMOVED lines=11> */
.L_x_18139:
[----:B------:R-:W-:Y:S05]  /*39d0*/  BSYNC B2 ;  /* 0x0000000000027941 */ /* 0x000fea0003800000 */
.L_x_18137:
        /* <DEDUP_REMOVED lines=8> */
.L_x_18148:
        /* <DEDUP_REMOVED lines=12> */
.L_x_18151:
[----:B------:R-:W-:Y:S02]  /*3b20*/  IMAD.MOV.U32 R25, RZ, RZ, R10 ;  /* 0x000000ffff197224 */ /* 0x000fe400078e000a */
.L_x_18152:
[----:B------:R-:W-:Y:S05]  /*3b30*/  BSYNC B3 ;  /* 0x0000000000037941 */ /* 0x000fea0003800000 */
.L_x_18150:
        /* <DEDUP_REMOVED lines=16> */
.L_x_18156:
[----:B------:R-:W-:Y:S05]  /*3c40*/  BSYNC B4 ;  /* 0x0000000000047941 */ /* 0x000fea0003800000 */
.L_x_18155:
        /* <DEDUP_REMOVED lines=44> */
.L_x_18154:
[----:B------:R-:W-:Y:S05]  /*3f10*/  BSYNC B3 ;  /* 0x0000000000037941 */ /* 0x000fea0003800000 */
.L_x_18153:
[----:B------:R0:W1:Y:S02]  /*3f20*/  I2F.U32 R8, R25 ;  /* 0x0000001900087306 */ /* 0x0000640000201000 */
[----:B0-----:R-:W-:-:S10]  /*3f30*/  HFMA2.MMA R25, -RZ, RZ, 0.1171875, 0 ;  /* 0x2f800000ff197435 */ /* 0x001fd400000001ff */
        /* <DEDUP_REMOVED lines=10> */
.L_x_18149:
[----:B------:R-:W-:Y:S05]  /*3fe0*/  BSYNC B2 ;  /* 0x0000000000027941 */ /* 0x000fea0003800000 */
.L_x_18147:
        /* <DEDUP_REMOVED lines=8> */
.L_x_18158:
        /* <DEDUP_REMOVED lines=12> */
.L_x_18161:
[----:B------:R-:W-:Y:S02]  /*4130*/  IMAD.MOV.U32 R27, RZ, RZ, R10 ;  /* 0x000000ffff1b7224 */ /* 0x000fe400078e000a */
.L_x_18162:
[----:B------:R-:W-:Y:S05]  /*4140*/  BSYNC B3 ;  /* 0x0000000000037941 */ /* 0x000fea0003800000 */
.L_x_18160:
        /* <DEDUP_REMOVED lines=16> */
.L_x_18166:
[----:B------:R-:W-:Y:S05]  /*4250*/  BSYNC B4 ;  /* 0x0000000000047941 */ /* 0x000fea0003800000 */
.L_x_18165:
        /* <DEDUP_REMOVED lines=44> */
.L_x_18164:
[----:B------:R-:W-:Y:S05]  /*4520*/  BSYNC B3 ;  /* 0x0000000000037941 */ /* 0x000fea0003800000 */
.L_x_18163:
        /* <DEDUP_REMOVED lines=11> */
.L_x_18159:
[----:B------:R-:W-:Y:S05]  /*45e0*/  BSYNC B2 ;  /* 0x0000000000027941 */ /* 0x000fea0003800000 */
.L_x_18157:
        /* <DEDUP_REMOVED lines=29> */
.L_x_18168:
[----:B------:R-:W-:Y:S05]  /*47c0*/  BSYNC B2 ;  /* 0x0000000000027941 */ /* 0x000fea0003800000 */
.L_x_18167:
[----:B------:R-:W-:Y:S02]  /*47d0*/  IADD3 R147, R147, 0x20, RZ ;  /* 0x0000002093937810 */ /* 0x000fe40007ffe0ff */
[----:B------:R-:W-:Y:S02]  /*47e0*/  IADD3 R145, R145, 0x20, RZ ;  /* 0x0000002091917810 */ /* 0x000fe40007ffe0ff */
.L_x_18086:
[----:B------:R-:W-:Y:S05]  /*47f0*/  BSYNC B1 ;  /* 0x0000000000017941 */ /* 0x000fea0003800000 */
.L_x_18085:
        /* <DEDUP_REMOVED lines=14> */
[----:B-1----:R-:W-:Y:S01]  /*48e0*/  MOV R29, RZ ;  /* 0x000000ff001d7202 */ /* 0x002fe20000000f00 */
[----:B------:R-:W-:Y:S01]  /*48f0*/  IMAD.MOV.U32 R31, RZ, RZ, R8 ;  /* 0x000000ffff1f7224 */ /* 0x000fe200078e0008 */
[----:B------:R-:W-:Y:S05]  /*4900*/  @!P2 BRA `(.L_x_18173) ;  /* 0x000005b00000a947 */ /* 0x000fea0003800000 */
[----:B------:R-:W-:Y:S01]  /*4910*/  IMAD.MOV.U32 R31, RZ, RZ, R8 ;  /* 0x000000ffff1f7224 */ /* 0x000fe200078e0008 */
[----:B-----5:R-:W-:Y:S01]  /*4920*/  PRMT R29, RZ, 0x5410, R88 ;  /* 0x00005410ff1d7816 */ /* 0x020fe20000000058 */
[----:B------:R-:W-:Y:S05]  /*4930*/  BRA `(.L_x_18173) ;  /* 0x0000058000007947 */ /* 0x000fea0003800000 */
.L_x_18172:
        /* <DEDUP_REMOVED lines=12> */
.L_x_18175:
[----:B------:R-:W-:Y:S02]  /*4a00*/  IMAD.MOV.U32 R14, RZ, RZ, R10 ;  /* 0x000000ffff0e7224 */ /* 0x000fe400078e000a */
.L_x_18176:
[----:B------:R-:W-:Y:S05]  /*4a10*/  BSYNC B3 ;  /* 0x0000000000037941 */ /* 0x000fea0003800000 */
.L_x_18174:
        /* <DEDUP_REMOVED lines=16> */
.L_x_18180:
[----:B------:R-:W-:Y:S05]  /*4b20*/  BSYNC B4 ;  /* 0x0000000000047941 */ /* 0x000fea0003800000 */
.L_x_18179:
        /* <DEDUP_REMOVED lines=44> */
.L_x_18178:
[----:B------:R-:W-:Y:S05]  /*4df0*/  BSYNC B3 ;  /* 0x0000000000037941 */ /* 0x000fea0003800000 */
.L_x_18177:
[----:B------:R1:W2:Y:S02]  /*4e00*/  I2F.U32 R8, R14 ;  /* 0x0000000e00087306 */ /* 0x0002a40000201000 */
[----:B-1----:R-:W-:-:S04]  /*4e10*/  IMAD.MOV.U32 R14, RZ, RZ, 0x2f800000 ;  /* 0x2f800000ff0e7424 */ /* 0x002fc800078e00ff */
[----:B--2---:R-:W-:-:S05]  /*4e20*/  FFMA.FTZ R8, R8, R14, 1.1641532182693481445e-10 ;  /* 0x2f00000008087423 */ /* 0x004fca000001000e */
        /* <DEDUP_REMOVED lines=9> */
.L_x_18173:
[----:B------:R-:W-:Y:S05]  /*4ec0*/  BSYNC B2 ;  /* 0x0000000000027941 */ /* 0x000fea0003800000 */
.L_x_18171:
        /* <DEDUP_REMOVED lines=8> */
.L_x_18182:
        /* <DEDUP_REMOVED lines=12> */
.L_x_18185:
[----:B------:R-:W-:Y:S02]  /*5010*/  MOV R16, R10 ;  /* 0x0000000a00107202 */ /* 0x000fe40000000f00 */
.L_x_18186:
[----:B------:R-:W-:Y:S05]  /*5020*/  BSYNC B3 ;  /* 0x0000000000037941 */ /* 0x000fea0003800000 */
.L_x_18184:
        /* <DEDUP_REMOVED lines=16> */
.L_x_18190:
[----:B------:R-:W-:Y:S05]  /*5130*/  BSYNC B4 ;  /* 0x0000000000047941 */ /* 0x000fea0003800000 */
.L_x_18189:
        /* <DEDUP_REMOVED lines=44> */
.L_x_18188:
[----:B------:R-:W-:Y:S05]  /*5400*/  BSYNC B3 ;  /* 0x0000000000037941 */ /* 0x000fea0003800000 */
.L_x_18187:
[----:B------:R-:W1:Y:S01]  /*5410*/  I2F.U32 R16, R16 ;  /* 0x0000001000107306 */ /* 0x000e620000201000 */
[----:B------:R-:W-:-:S04]  /*5420*/  IMAD.MOV.U32 R30, RZ, RZ, 0x2f800000 ;  /* 0x2f800000ff1e7424 */ /* 0x000fc800078e00ff */
        /* <DEDUP_REMOVED lines=9> */
.L_x_18183:
[----:B------:R-:W-:Y:S05]  /*54c0*/  BSYNC B2 ;  /* 0x0000000000027941 */ /* 0x000fea0003800000 */
.L_x_18181:
        /* <DEDUP_REMOVED lines=8> */
.L_x_18192:
        /* <DEDUP_REMOVED lines=12> */
.L_x_18195:
[----:B------:R-:W-:Y:S02]  /*5610*/  IMAD.MOV.U32 R18, RZ, RZ, R10 ;  /* 0x000000ffff127224 */ /* 0x000fe400078e000a */
.L_x_18196:
[----:B------:R-:W-:Y:S05]  /*5620*/  BSYNC B3 ;  /* 0x0000000000037941 */ /* 0x000fea0003800000 */
.L_x_18194:
        /* <DEDUP_REMOVED lines=16> */
.L_x_18200:
[----:B------:R-:W-:Y:S05]  /*5730*/  BSYNC B4 ;  /* 0x0000000000047941 */ /* 0x000fea0003800000 */
.L_x_18199:
        /* <DEDUP_REMOVED lines=44> */
.L_x_18198:
[----:B------:R-:W-:Y:S05]  /*5a00*/  BSYNC B3 ;  /* 0x0000000000037941 */ /* 0x000fea0003800000 */
.L_x_18197:
        /* <DEDUP_REMOVED lines=12> */
.L_x_18193:
[----:B------:R-:W-:Y:S05]  /*5ad0*/  BSYNC B2 ;  /* 0x0000000000027941 */ /* 0x000fea0003800000 */
.L_x_18191:
        /* <DEDUP_REMOVED lines=8> */
.L_x_18202:
        /* <DEDUP_REMOVED lines=12> */
.L_x_18205:
[----:B------:R-:W-:Y:S02]  /*5c20*/  IMAD.MOV.U32 R20, RZ, RZ, R10 ;  /* 0x000000ffff147224 */ /* 0x000fe400078e000a */
.L_x_18206:
[----:B------:R-:W-:Y:S05]  /*5c30*/  BSYNC B3 ;  /* 0x0000000000037941 */ /* 0x000fea0003800000 */
.L_x_18204:
        /* <DEDUP_REMOVED lines=16> */
.L_x_18210:
[----:B------:R-:W-:Y:S05]  /*5d40*/  BSYNC B4 ;  /* 0x0000000000047941 */ /* 0x000fea0003800000 */
.L_x_18209:
        /* <DEDUP_REMOVED lines=44> */
.L_x_18208:
[----:B------:R-:W-:Y:S05]  /*6010*/  BSYNC B3 ;  /* 0x0000000000037941 */ /* 0x000fea0003800000 */
.L_x_18207:
[----:B------:R-:W1:Y:S01]  /*6020*/  I2F.U32 R20, R20 ;  /* 0x0000001400147306 */ /* 0x000e620000201000 */
[----:B------:R-:W-:-:S10]  /*6030*/  HFMA2.MMA R32, -RZ, RZ, 0.1171875, 0 ;  /* 0x2f800000ff207435 */ /* 0x000fd400000001ff */
        /* <DEDUP_REMOVED lines=9> */
.L_x_18203:
[----:B------:R-:W-:Y:S05]  /*60d0*/  BSYNC B2 ;  /* 0x0000000000027941 */ /* 0x000fea0003800000 */
.L_x_18201:
        /* <DEDUP_REMOVED lines=8> */
.L_x_18212:
        /* <DEDUP_REMOVED lines=12> */
.L_x_18215:
[----:B------:R-:W-:Y:S02]  /*6220*/  IMAD.MOV.U32 R22, RZ, RZ, R10 ;  /* 0x000000ffff167224 */ /* 0x000fe400078e000a */
.L_x_18216:
[----:B------:R-:W-:Y:S05]  /*6230*/  BSYNC B3 ;  /* 0x0000000000037941 */ /* 0x000fea0003800000 */
.L_x_18214:
        /* <DEDUP_REMOVED lines=16> */
.L_x_18220:
[----:B------:R-:W-:Y:S05]  /*6340*/  BSYNC B4 ;  /* 0x0000000000047941 */ /* 0x000fea0003800000 */
.L_x_18219:
        /* <DEDUP_REMOVED lines=8> */
[----:B0-----:R-:W-:Y:S01]  /*63d0*/  IMAD.WIDE.U32 R92, R7, -0x2daee0ad, RZ ;  /* 0xd2511f53075c7825 */ /* 0x001fe200078e00ff */
        /* <DEDUP_REMOVED lines=35> */
.L_x_18218:
[----:B------:R-:W-:Y:S05]  /*6610*/  BSYNC B3 ;  /* 0x0000000000037941 */ /* 0x000fea0003800000 */
.L_x_18217:
        /* <DEDUP_REMOVED lines=12> */
.L_x_18213:
[----:B------:R-:W-:Y:S05]  /*66e0*/  BSYNC B2 ;  /* 0x0000000000027941 */ /* 0x000fea0003800000 */
.L_x_18211:
        /* <DEDUP_REMOVED lines=8> */
.L_x_18222:
        /* <DEDUP_REMOVED lines=12> */
.L_x_18225:
[----:B------:R-:W-:Y:S02]  /*6830*/  IMAD.MOV.U32 R24, RZ, RZ, R10 ;  /* 0x000000ffff187224 */ /* 0x000fe400078e000a */
.L_x_18226:
[----:B------:R-:W-:Y:S05]  /*6840*/  BSYNC B3 ;  /* 0x0000000000037941 */ /* 0x000fea0003800000 */
.L_x_18224:
        /* <DEDUP_REMOVED lines=16> */
.L_x_18230:
[----:B------:R-:W-:Y:S05]  /*6950*/  BSYNC B4 ;  /* 0x0000000000047941 */ /* 0x000fea0003800000 */
.L_x_18229:
        /* <DEDUP_REMOVED lines=44> */
.L_x_18228:
[----:B------:R-:W-:Y:S05]  /*6c20*/  BSYNC B3 ;  /* 0x0000000000037941 */ /* 0x000fea0003800000 */
.L_x_18227:
        /* <DEDUP_REMOVED lines=11> */
.L_x_18223:
[----:B------:R-:W-:Y:S05]  /*6ce0*/  BSYNC B2 ;  /* 0x0000000000027941 */ /* 0x000fea0003800000 */
.L_x_18221:
        /* <DEDUP_REMOVED lines=8> */
.L_x_18232:
        /* <DEDUP_REMOVED lines=12> */
.L_x_18235:
[----:B------:R-:W-:Y:S02]  /*6e30*/  MOV R26, R10 ;  /* 0x0000000a001a7202 */ /* 0x000fe40000000f00 */
.L_x_18236:
[----:B------:R-:W-:Y:S05]  /*6e40*/  BSYNC B3 ;  /* 0x0000000000037941 */ /* 0x000fea0003800000 */
.L_x_18234:
        /* <DEDUP_REMOVED lines=16> */
.L_x_18240:
[----:B------:R-:W-:Y:S05]  /*6f50*/  BSYNC B4 ;  /* 0x0000000000047941 */ /* 0x000fea0003800000 */
.L_x_18239:
        /* <DEDUP_REMOVED lines=44> */
.L_x_18238:
[----:B------:R-:W-:Y:S05]  /*7220*/  BSYNC B3 ;  /* 0x0000000000037941 */ /* 0x000fea0003800000 */
.L_x_18237:
        /* <DEDUP_REMOVED lines=12> */
.L_x_18233:
[----:B------:R-:W-:Y:S05]  /*72f0*/  BSYNC B2 ;  /* 0x0000000000027941 */ /* 0x000fea0003800000 */
.L_x_18231:
        /* <DEDUP_REMOVED lines=8> */
.L_x_18242:
        /* <DEDUP_REMOVED lines=12> */
.L_x_18245:
[----:B------:R-:W-:Y:S02]  /*7440*/  IMAD.MOV.U32 R28, RZ, RZ, R10 ;  /* 0x000000ffff1c7224 */ /* 0x000fe400078e000a */
.L_x_18246:
[----:B------:R-:W-:Y:S05]  /*7450*/  BSYNC B3 ;  /* 0x0000000000037941 */ /* 0x000fea0003800000 */
.L_x_18244:
        /* <DEDUP_REMOVED lines=16> */
.L_x_18250:
[----:B------:R-:W-:Y:S05]  /*7560*/  BSYNC B4 ;  /* 0x0000000000047941 */ /* 0x000fea0003800000 */
.L_x_18249:
        /* <DEDUP_REMOVED lines=44> */
.L_x_18248:
[----:B------:R-:W-:Y:S05]  /*7830*/  BSYNC B3 ;  /* 0x0000000000037941 */ /* 0x000fea0003800000 */
.L_x_18247:
        /* <DEDUP_REMOVED lines=11> */
.L_x_18243:
[----:B------:R-:W-:Y:S05]  /*78f0*/  BSYNC B2 ;  /* 0x0000000000027941 */ /* 0x000fea0003800000 */
.L_x_18241:
        /* <DEDUP_REMOVED lines=29> */
.L_x_18252:
[----:B------:R-:W-:Y:S05]  /*7ad0*/  BSYNC B2 ;  /* 0x0000000000027941 */ /* 0x000fea0003800000 */
.L_x_18251:
[----:B------:R-:W-:Y:S02]  /*7ae0*/  IADD3 R147, R147, 0x20, RZ ;  /* 0x0000002093937810 */ /* 0x000fe40007ffe0ff */
[----:B------:R-:W-:Y:S02]  /*7af0*/  IADD3 R145, R145, 0x20, RZ ;  /* 0x0000002091917810 */ /* 0x000fe40007ffe0ff */
.L_x_18170:
[----:B------:R-:W-:Y:S05]  /*7b00*/  BSYNC B1 ;  /* 0x0000000000017941 */ /* 0x000fea0003800000 */
.L_x_18169:
        /* <DEDUP_REMOVED lines=20> */
.L_x_18256:
[C---:B-1----:R-:W-:Y:S01]  /*7c50*/  ISETP.NE.AND P4, PT, R8.reuse, 0x1, PT ;  /* 0x000000010800780c */ /* 0x042fe20003f85270 */
        /* <DEDUP_REMOVED lines=11> */
.L_x_18259:
[----:B------:R-:W-:Y:S02]  /*7d10*/  IMAD.MOV.U32 R14, RZ, RZ, R10 ;  /* 0x000000ffff0e7224 */ /* 0x000fe400078e000a */
.L_x_18260:
[----:B------:R-:W-:Y:S05]  /*7d20*/  BSYNC B3 ;  /* 0x0000000000037941 */ /* 0x000fea0003800000 */
.L_x_18258:
        /* <DEDUP_REMOVED lines=16> */
.L_x_18264:
[----:B------:R-:W-:Y:S05]  /*7e30*/  BSYNC B4 ;  /* 0x0000000000047941 */ /* 0x000fea0003800000 */
.L_x_18263:
        /* <DEDUP_REMOVED lines=44> */
.L_x_18262:
[----:B------:R-:W-:Y:S05]  /*8100*/  BSYNC B3 ;  /* 0x0000000000037941 */ /* 0x000fea0003800000 */
.L_x_18261:
[----:B------:R1:W2:Y:S02]  /*8110*/  I2F.U32 R8, R14 ;  /* 0x0000000e00087306 */ /* 0x0002a40000201000 */
[----:B-1----:R-:W-:-:S10]  /*8120*/  HFMA2.MMA R14, -RZ, RZ, 0.1171875, 0 ;  /* 0x2f800000ff0e7435 */ /* 0x002fd400000001ff */
        /* <DEDUP_REMOVED lines=10> */
.L_x_18257:
[----:B------:R-:W-:Y:S05]  /*81d0*/  BSYNC B2 ;  /* 0x0000000000027941 */ /* 0x000fea0003800000 */
.L_x_18255:
        /* <DEDUP_REMOVED lines=8> */
.L_x_18266:
        /* <DEDUP_REMOVED lines=12> */
.L_x_18269:
[----:B------:R-:W-:Y:S02]  /*8320*/  IMAD.MOV.U32 R16, RZ, RZ, R10 ;  /* 0x000000ffff107224 */ /* 0x000fe400078e000a */
.L_x_18270:
[----:B------:R-:W-:Y:S05]  /*8330*/  BSYNC B3 ;  /* 0x0000000000037941 */ /* 0x000fea0003800000 */
.L_x_18268:
        /* <DEDUP_REMOVED lines=16> */
.L_x_18274:
[----:B------:R-:W-:Y:S05]  /*8440*/  BSYNC B4 ;  /* 0x0000000000047941 */ /* 0x000fea0003800000 */
.L_x_18273:
        /* <DEDUP_REMOVED lines=44> */
.L_x_18272:
[----:B------:R-:W-:Y:S05]  /*8710*/  BSYNC B3 ;  /* 0x0000000000037941 */ /* 0x000fea0003800000 */
.L_x_18271:
        /* <DEDUP_REMOVED lines=11> */
.L_x_18267:
[----:B------:R-:W-:Y:S05]  /*87d0*/  BSYNC B2 ;  /* 0x0000000000027941 */ /* 0x000fea0003800000 */
.L_x_18265:
        /* <DEDUP_REMOVED lines=8> */
.L_x_18276:
        /* <DEDUP_REMOVED lines=12> */
.L_x_18279:
[----:B------:R-:W-:Y:S02]  /*8920*/  IMAD.MOV.U32 R18, RZ, RZ, R10 ;  /* 0x000000ffff127224 */ /* 0x000fe400078e000a */
.L_x_18280:
[----:B------:R-:W-:Y:S05]  /*8930*/  BSYNC B3 ;  /* 0x0000000000037941 */ /* 0x000fea0003800000 */
.L_x_18278:
        /* <DEDUP_REMOVED lines=16> */
.L_x_18284:
[----:B------:R-:W-:Y:S05]  /*8a40*/  BSYNC B4 ;  /* 0x0000000000047941 */ /* 0x000fea0003800000 */
.L_x_18283:
        /* <DEDUP_REMOVED lines=44> */
.L_x_18282:
[----:B------:R-:W-:Y:S05]  /*8d10*/  BSYNC B3 ;  /* 0x0000000000037941 */ /* 0x000fea0003800000 */
.L_x_18281:
        /* <DEDUP_REMOVED lines=12> */
.L_x_18277:
[----:B------:R-:W-:Y:S05]  /*8de0*/  BSYNC B2 ;  /* 0x0000000000027941 */ /* 0x000fea0003800000 */
.L_x_18275:
        /* <DEDUP_REMOVED lines=8> */
.L_x_18286:
        /* <DEDUP_REMOVED lines=12> */
.L_x_18289:
[----:B------:R-:W-:Y:S02]  /*8f30*/  MOV R20, R10 ;  /* 0x0000000a00147202 */ /* 0x000fe40000000f00 */
.L_x_18290:
[----:B------:R-:W-:Y:S05]  /*8f40*/  BSYNC B3 ;  /* 0x0000000000037941 */ /* 0x000fea0003800000 */
.L_x_18288:
        /* <DEDUP_REMOVED lines=16> */
.L_x_18294:
[----:B------:R-:W-:Y:S05]  /*9050*/  BSYNC B4 ;  /* 0x0000000000047941 */ /* 0x000fea0003800000 */
.L_x_18293:
        /* <DEDUP_REMOVED lines=44> */
.L_x_18292:
[----:B------:R-:W-:Y:S05]  /*9320*/  BSYNC B3 ;  /* 0x0000000000037941 */ /* 0x000fea0003800000 */
.L_x_18291:
        /* <DEDUP_REMOVED lines=11> */
.L_x_18287:
[----:B------:R-:W-:Y:S05]  /*93e0*/  BSYNC B2 ;  /* 0x0000000000027941 */ /* 0x000fea0003800000 */
.L_x_18285:
        /* <DEDUP_REMOVED lines=8> */
.L_x_18296:
        /* <DEDUP_REMOVED lines=12> */
.L_x_18299:
[----:B------:R-:W-:Y:S02]  /*9530*/  IMAD.MOV.U32 R22, RZ, RZ, R10 ;  /* 0x000000ffff167224 */ /* 0x000fe400078e000a */
.L_x_18300:
[----:B------:R-:W-:Y:S05]  /*9540*/  BSYNC B3 ;  /* 0x0000000000037941 */ /* 0x000fea0003800000 */
.L_x_18298:
        /* <DEDUP_REMOVED lines=16> */
.L_x_18304:
[----:B------:R-:W-:Y:S05]  /*9650*/  BSYNC B4 ;  /* 0x0000000000047941 */ /* 0x000fea0003800000 */
.L_x_18303:
        /* <DEDUP_REMOVED lines=44> */
.L_x_18302:
[----:B------:R-:W-:Y:S05]  /*9920*/  BSYNC B3 ;  /* 0x0000000000037941 */ /* 0x000fea0003800000 */
.L_x_18301:
        /* <DEDUP_REMOVED lines=12> */
.L_x_18297:
[----:B------:R-:W-:Y:S05]  /*99f0*/  BSYNC B2 ;  /* 0x0000000000027941 */ /* 0x000fea0003800000 */
.L_x_18295:
        /* <DEDUP_REMOVED lines=8> */
.L_x_18306:
        /* <DEDUP_REMOVED lines=12> */
.L_x_18309:
[----:B------:R-:W-:Y:S02]  /*9b40*/  IMAD.MOV.U32 R24, RZ, RZ, R10 ;  /* 0x000000ffff187224 */ /* 0x000fe400078e000a */
.L_x_18310:
[----:B------:R-:W-:Y:S05]  /*9b50*/  BSYNC B3 ;  /* 0x0000000000037941 */ /* 0x000fea0003800000 */
.L_x_18308:
        /* <DEDUP_REMOVED lines=16> */
.L_x_18314:
[----:B------:R-:W-:Y:S05]  /*9c60*/  BSYNC B4 ;  /* 0x0000000000047941 */ /* 0x000fea0003800000 */
.L_x_18313:
        /* <DEDUP_REMOVED lines=44> */
.L_x_18312:
[----:B------:R-:W-:Y:S05]  /*9f30*/  BSYNC B3 ;  /* 0x0000000000037941 */ /* 0x000fea0003800000 */
.L_x_18311:
        /* <DEDUP_REMOVED lines=11> */
.L_x_18307:
[----:B------:R-:W-:Y:S05]  /*9ff0*/  BSYNC B2 ;  /* 0x0000000000027941 */ /* 0x000fea0003800000 */
.L_x_18305:
        /* <DEDUP_REMOVED lines=8> */
.L_x_18316:
        /* <DEDUP_REMOVED lines=12> */
.L_x_18319:
[----:B------:R-:W-:Y:S02]  /*a140*/  IMAD.MOV.U32 R26, RZ, RZ, R10 ;  /* 0x000000ffff1a7224 */ /* 0x000fe400078e000a */
.L_x_18320:
[----:B------:R-:W-:Y:S05]  /*a150*/  BSYNC B3 ;  /* 0x0000000000037941 */ /* 0x000fea0003800000 */
.L_x_18318:
        /* <DEDUP_REMOVED lines=16> */
.L_x_18324:
[----:B------:R-:W-:Y:S05]  /*a260*/  BSYNC B4 ;  /* 0x0000000000047941 */ /* 0x000fea0003800000 */
.L_x_18323:
        /* <DEDUP_REMOVED lines=44> */
.L_x_18322:
[----:B------:R-:W-:Y:S05]  /*a530*/  BSYNC B3 ;  /* 0x0000000000037941 */ /* 0x000fea0003800000 */
.L_x_18321:
        /* <DEDUP_REMOVED lines=12> */
.L_x_18317:
[----:B------:R-:W-:Y:S05]  /*a600*/  BSYNC B2 ;  /* 0x0000000000027941 */ /* 0x000fea0003800000 */
.L_x_18315:
        /* <DEDUP_REMOVED lines=8> */
.L_x_18326:
        /* <DEDUP_REMOVED lines=12> */
.L_x_18329:
[----:B------:R-:W-:Y:S02]  /*a750*/  IMAD.MOV.U32 R28, RZ, RZ, R10 ;  /* 0x000000ffff1c7224 */ /* 0x000fe400078e000a */
.L_x_18330:
[----:B------:R-:W-:Y:S05]  /*a760*/  BSYNC B3 ;  /* 0x0000000000037941 */ /* 0x000fea0003800000 */
.L_x_18328:
        /* <DEDUP_REMOVED lines=16> */
.L_x_18334:
[----:B------:R-:W-:Y:S05]  /*a870*/  BSYNC B4 ;  /* 0x0000000000047941 */ /* 0x000fea0003800000 */
.L_x_18333:
        /* <DEDUP_REMOVED lines=44> */
.L_x_18332:
[----:B------:R-:W-:Y:S05]  /*ab40*/  BSYNC B3 ;  /* 0x0000000000037941 */ /* 0x000fea0003800000 */
.L_x_18331:
        /* <DEDUP_REMOVED lines=11> */
.L_x_18327:
[----:B------:R-:W-:Y:S05]  /*ac00*/  BSYNC B2 ;  /* 0x0000000000027941 */ /* 0x000fea0003800000 */
.L_x_18325:
        /* <DEDUP_REMOVED lines=9> */
[----:B0-----:R-:W-:Y:S02]  /*aca0*/  SHF.L.U32 R92, R26, 0x10, RZ ;  /* 0x000000101a5c7819 */ /* 0x001fe400000006ff */
        /* <DEDUP_REMOVED lines=19> */
.L_x_18336:
[----:B------:R-:W-:Y:S05]  /*ade0*/  BSYNC B2 ;  /* 0x0000000000027941 */ /* 0x000fea0003800000 */
.L_x_18335:
[----:B------:R-:W-:Y:S02]  /*adf0*/  IADD3 R147, R147, 0x20, RZ ;  /* 0x0000002093937810 */ /* 0x000fe40007ffe0ff */
[----:B------:R-:W-:Y:S02]  /*ae00*/  IADD3 R145, R145, 0x20, RZ ;  /* 0x0000002091917810 */ /* 0x000fe40007ffe0ff */
.L_x_18254:
[----:B------:R-:W-:Y:S05]  /*ae10*/  BSYNC B1 ;  /* 0x0000000000017941 */ /* 0x000fea0003800000 */
.L_x_18253:
        /* <DEDUP_REMOVED lines=20> */
.L_x_18340:
        /* <DEDUP_REMOVED lines=12> */
.L_x_18343:
[----:B------:R-:W-:Y:S02]  /*b020*/  MOV R14, R10 ;  /* 0x0000000a000e7202 */ /* 0x000fe40000000f00 */
.L_x_18344:
[----:B------:R-:W-:Y:S05]  /*b030*/  BSYNC B3 ;  /* 0x0000000000037941 */ /* 0x000fea0003800000 */
.L_x_18342:
        /* <DEDUP_REMOVED lines=16> */
.L_x_18348:
[----:B------:R-:W-:Y:S05]  /*b140*/  BSYNC B4 ;  /* 0x0000000000047941 */ /* 0x000fea0003800000 */
.L_x_18347:
        /* <DEDUP_REMOVED lines=44> */
.L_x_18346:
[----:B------:R-:W-:Y:S05]  /*b410*/  BSYNC B3 ;  /* 0x0000000000037941 */ /* 0x000fea0003800000 */
.L_x_18345:
        /* <DEDUP_REMOVED lines=12> */
.L_x_18341:
[----:B------:R-:W-:Y:S05]  /*b4e0*/  BSYNC B2 ;  /* 0x0000000000027941 */ /* 0x000fea0003800000 */
.L_x_18339:
        /* <DEDUP_REMOVED lines=8> */
.L_x_18350:
        /* <DEDUP_REMOVED lines=12> */
.L_x_18353:
[----:B------:R-:W-:Y:S02]  /*b630*/  IMAD.MOV.U32 R16, RZ, RZ, R10 ;  /* 0x000000ffff107224 */ /* 0x000fe400078e000a */
.L_x_18354:
[----:B------:R-:W-:Y:S05]  /*b640*/  BSYNC B3 ;  /* 0x0000000000037941 */ /* 0x000fea0003800000 */
.L_x_18352:
        /* <DEDUP_REMOVED lines=16> */
.L_x_18358:
[----:B------:R-:W-:Y:S05]  /*b750*/  BSYNC B4 ;  /* 0x0000000000047941 */ /* 0x000fea0003800000 */
.L_x_18357:
        /* <DEDUP_REMOVED lines=44> */
.L_x_18356:
[----:B------:R-:W-:Y:S05]  /*ba20*/  BSYNC B3 ;  /* 0x0000000000037941 */ /* 0x000fea0003800000 */
.L_x_18355:
        /* <DEDUP_REMOVED lines=11> */
.L_x_18351:
[----:B------:R-:W-:Y:S05]  /*bae0*/  BSYNC B2 ;  /* 0x0000000000027941 */ /* 0x000fea0003800000 */
.L_x_18349:
        /* <DEDUP_REMOVED lines=8> */
.L_x_18360:
        /* <DEDUP_REMOVED lines=12> */
.L_x_18363:
[----:B------:R-:W-:Y:S02]  /*bc30*/  IMAD.MOV.U32 R18, RZ, RZ, R10 ;  /* 0x000000ffff127224 */ /* 0x000fe400078e000a */
.L_x_18364:
[----:B------:R-:W-:Y:S05]  /*bc40*/  BSYNC B3 ;  /* 0x0000000000037941 */ /* 0x000fea0003800000 */
.L_x_18362:
        /* <DEDUP_REMOVED lines=16> */
.L_x_18368:
[----:B------:R-:W-:Y:S05]  /*bd50*/  BSYNC B4 ;  /* 0x0000000000047941 */ /* 0x000fea0003800000 */
.L_x_18367:
        /* <DEDUP_REMOVED lines=44> */
.L_x_18366:
[----:B------:R-:W-:Y:S05]  /*c020*/  BSYNC B3 ;  /* 0x0000000000037941 */ /* 0x000fea0003800000 */
.L_x_18365:
        /* <DEDUP_REMOVED lines=12> */
.L_x_18361:
[----:B------:R-:W-:Y:S05]  /*c0f0*/  BSYNC B2 ;  /* 0x0000000000027941 */ /* 0x000fea0003800000 */
.L_x_18359:
        /* <DEDUP_REMOVED lines=8> */
.L_x_18370:
        /* <DEDUP_REMOVED lines=12> */
.L_x_18373:
[----:B------:R-:W-:Y:S02]  /*c240*/  IMAD.MOV.U32 R20, RZ, RZ, R10 ;  /* 0x000000ffff147224 */ /* 0x000fe400078e000a */
.L_x_18374:
[----:B------:R-:W-:Y:S05]  /*c250*/  BSYNC B3 ;  /* 0x0000000000037941 */ /* 0x000fea0003800000 */
.L_x_18372:
        /* <DEDUP_REMOVED lines=16> */
.L_x_18378:
[----:B------:R-:W-:Y:S05]  /*c360*/  BSYNC B4 ;  /* 0x0000000000047941 */ /* 0x000fea0003800000 */
.L_x_18377:
        /* <DEDUP_REMOVED lines=44> */
.L_x_18376:
[----:B------:R-:W-:Y:S05]  /*c630*/  BSYNC B3 ;  /* 0x0000000000037941 */ /* 0x000fea0003800000 */
.L_x_18375:
        /* <DEDUP_REMOVED lines=11> */
.L_x_18371:
[----:B------:R-:W-:Y:S05]  /*c6f0*/  BSYNC B2 ;  /* 0x0000000000027941 */ /* 0x000fea0003800000 */
.L_x_18369:
        /* <DEDUP_REMOVED lines=8> */
.L_x_18380:
        /* <DEDUP_REMOVED lines=12> */
.L_x_18383:
[----:B------:R-:W-:Y:S02]  /*c840*/  IMAD.MOV.U32 R22, RZ, RZ, R10 ;  /* 0x000000ffff167224 */ /* 0x000fe400078e000a */
.L_x_18384:
[----:B------:R-:W-:Y:S05]  /*c850*/  BSYNC B3 ;  /* 0x0000000000037941 */ /* 0x000fea0003800000 */
.L_x_18382:
        /* <DEDUP_REMOVED lines=16> */
.L_x_18388:
[----:B------:R-:W-:Y:S05]  /*c960*/  BSYNC B4 ;  /* 0x0000000000047941 */ /* 0x000fea0003800000 */
.L_x_18387:
        /* <DEDUP_REMOVED lines=44> */
.L_x_18386:
[----:B------:R-:W-:Y:S05]  /*cc30*/  BSYNC B3 ;  /* 0x0000000000037941 */ /* 0x000fea0003800000 */
.L_x_18385:
        /* <DEDUP_REMOVED lines=12> */
.L_x_18381:
[----:B------:R-:W-:Y:S05]  /*cd00*/  BSYNC B2 ;  /* 0x0000000000027941 */ /* 0x000fea0003800000 */
.L_x_18379:
        /* <DEDUP_REMOVED lines=8> */
.L_x_18390:
        /* <DEDUP_REMOVED lines=12> */
.L_x_18393:
[----:B------:R-:W-:Y:S02]  /*ce50*/  MOV R24, R10 ;  /* 0x0000000a00187202 */ /* 0x000fe40000000f00 */
.L_x_18394:
[----:B------:R-:W-:Y:S05]  /*ce60*/  BSYNC B3 ;  /* 0x0000000000037941 */ /* 0x000fea0003800000 */
.L_x_18392:
        /* <DEDUP_REMOVED lines=16> */
.L_x_18398:
[----:B------:R-:W-:Y:S05]  /*cf70*/  BSYNC B4 ;  /* 0x0000000000047941 */ /* 0x000fea0003800000 */
.L_x_18397:
        /* <DEDUP_REMOVED lines=44> */
.L_x_18396:
[----:B------:R-:W-:Y:S05]  /*d240*/  BSYNC B3 ;  /* 0x0000000000037941 */ /* 0x000fea0003800000 */
.L_x_18395:
        /* <DEDUP_REMOVED lines=11> */
.L_x_18391:
[----:B------:R-:W-:Y:S05]  /*d300*/  BSYNC B2 ;  /* 0x0000000000027941 */ /* 0x000fea0003800000 */
.L_x_18389:
        /* <DEDUP_REMOVED lines=8> */
.L_x_18400:
        /* <DEDUP_REMOVED lines=12> */
.L_x_18403:
[----:B------:R-:W-:Y:S02]  /*d450*/  IMAD.MOV.U32 R26, RZ, RZ, R10 ;  /* 0x000000ffff1a7224 */ /* 0x000fe400078e000a */
.L_x_18404:
[----:B------:R-:W-:Y:S05]  /*d460*/  BSYNC B3 ;  /* 0x0000000000037941 */ /* 0x000fea0003800000 */
.L_x_18402:
        /* <DEDUP_REMOVED lines=16> */
.L_x_18408:
[----:B------:R-:W-:Y:S05]  /*d570*/  BSYNC B4 ;  /* 0x0000000000047941 */ /* 0x000fea0003800000 */
.L_x_18407:
        /* <DEDUP_REMOVED lines=44> */
.L_x_18406:
[----:B------:R-:W-:Y:S05]  /*d840*/  BSYNC B3 ;  /* 0x0000000000037941 */ /* 0x000fea0003800000 */
.L_x_18405:
        /* <DEDUP_REMOVED lines=12> */
.L_x_18401:
[----:B------:R-:W-:Y:S05]  /*d910*/  BSYNC B2 ;  /* 0x0000000000027941 */ /* 0x000fea0003800000 */
.L_x_18399:
        /* <DEDUP_REMOVED lines=8> */
.L_x_18410:
        /* <DEDUP_REMOVED lines=12> */
.L_x_18413:
[----:B------:R-:W-:Y:S02]  /*da60*/  IMAD.MOV.U32 R28, RZ, RZ, R10 ;  /* 0x000000ffff1c7224 */ /* 0x000fe400078e000a */
.L_x_18414:
[----:B------:R-:W-:Y:S05]  /*da70*/  BSYNC B3 ;  /* 0x0000000000037941 */ /* 0x000fea0003800000 */
.L_x_18412:
        /* <DEDUP_REMOVED lines=16> */
.L_x_18418:
[----:B------:R-:W-:Y:S05]  /*db80*/  BSYNC B4 ;  /* 0x0000000000047941 */ /* 0x000fea0003800000 */
.L_x_18417:
        /* <DEDUP_REMOVED lines=44> */
.L_x_18416:
[----:B------:R-:W-:Y:S05]  /*de50*/  BSYNC B3 ;  /* 0x0000000000037941 */ /* 0x000fea0003800000 */
.L_x_18415:
        /* <DEDUP_REMOVED lines=11> */
.L_x_18411:
[----:B------:R-:W-:Y:S05]  /*df10*/  BSYNC B2 ;  /* 0x0000000000027941 */ /* 0x000fea0003800000 */
.L_x_18409:
        /* <DEDUP_REMOVED lines=29> */
.L_x_18420:
[----:B------:R-:W-:Y:S05]  /*e0f0*/  BSYNC B2 ;  /* 0x0000000000027941 */ /* 0x000fea0003800000 */
.L_x_18419:
[----:B------:R-:W-:Y:S02]  /*e100*/  IADD3 R147, R147, 0x20, RZ ;  /* 0x0000002093937810 */ /* 0x000fe40007ffe0ff */
[----:B------:R-:W-:Y:S02]  /*e110*/  IADD3 R145, R145, 0x20, RZ ;  /* 0x0000002091917810 */ /* 0x000fe40007ffe0ff */
.L_x_18338:
[----:B------:R-:W-:Y:S05]  /*e120*/  BSYNC B1 ;  /* 0x0000000000017941 */ /* 0x000fea0003800000 */
.L_x_18337:
        /* <DEDUP_REMOVED lines=20> */
.L_x_18424:
        /* <DEDUP_REMOVED lines=12> */
.L_x_18427:
[----:B------:R-:W-:Y:S02]  /*e330*/  IMAD.MOV.U32 R14, RZ, RZ, R10 ;  /* 0x000000ffff0e7224 */ /* 0x000fe400078e000a */
.L_x_18428:
[----:B------:R-:W-:Y:S05]  /*e340*/  BSYNC B3 ;  /* 0x0000000000037941 */ /* 0x000fea0003800000 */
.L_x_18426:
        /* <DEDUP_REMOVED lines=16> */
.L_x_18432:
[----:B------:R-:W-:Y:S05]  /*e450*/  BSYNC B4 ;  /* 0x0000000000047941 */ /* 0x000fea0003800000 */
.L_x_18431:
        /* <DEDUP_REMOVED lines=44> */
.L_x_18430:
[----:B------:R-:W-:Y:S05]  /*e720*/  BSYNC B3 ;  /* 0x0000000000037941 */ /* 0x000fea0003800000 */
.L_x_18429:
        /* <DEDUP_REMOVED lines=12> */
.L_x_18425:
[----:B------:R-:W-:Y:S05]  /*e7f0*/  BSYNC B2 ;  /* 0x0000000000027941 */ /* 0x000fea0003800000 */
.L_x_18423:
        /* <DEDUP_REMOVED lines=8> */
.L_x_18434:
        /* <DEDUP_REMOVED lines=12> */
.L_x_18437:
[----:B------:R-:W-:Y:S02]  /*e940*/  IMAD.MOV.U32 R16, RZ, RZ, R10 ;  /* 0x000000ffff107224 */ /* 0x000fe400078e000a */
.L_x_18438:
[----:B------:R-:W-:Y:S05]  /*e950*/  BSYNC B3 ;  /* 0x0000000000037941 */ /* 0x000fea0003800000 */
.L_x_18436:
        /* <DEDUP_REMOVED lines=16> */
.L_x_18442:
[----:B------:R-:W-:Y:S05]  /*ea60*/  BSYNC B4 ;  /* 0x0000000000047941 */ /* 0x000fea0003800000 */
.L_x_18441:
        /* <DEDUP_REMOVED lines=44> */
.L_x_18440:
[----:B------:R-:W-:Y:S05]  /*ed30*/  BSYNC B3 ;  /* 0x0000000000037941 */ /* 0x000fea0003800000 */
.L_x_18439:
        /* <DEDUP_REMOVED lines=11> */
.L_x_18435:
[----:B------:R-:W-:Y:S05]  /*edf0*/  BSYNC B2 ;  /* 0x0000000000027941 */ /* 0x000fea0003800000 */
.L_x_18433:
        /* <DEDUP_REMOVED lines=8> */
.L_x_18444:
        /* <DEDUP_REMOVED lines=12> */
.L_x_18447:
[----:B------:R-:W-:Y:S02]  /*ef40*/  MOV R18, R10 ;  /* 0x0000000a00127202 */ /* 0x000fe40000000f00 */
.L_x_18448:
[----:B------:R-:W-:Y:S05]  /*ef50*/  BSYNC B3 ;  /* 0x0000000000037941 */ /* 0x000fea0003800000 */
.L_x_18446:
        /* <DEDUP_REMOVED lines=16> */
.L_x_18452:
[----:B------:R-:W-:Y:S05]  /*f060*/  BSYNC B4 ;  /* 0x0000000000047941 */ /* 0x000fea0003800000 */
.L_x_18451:
        /* <DEDUP_REMOVED lines=44> */
.L_x_18450:
[----:B------:R-:W-:Y:S05]  /*f330*/  BSYNC B3 ;  /* 0x0000000000037941 */ /* 0x000fea0003800000 */
.L_x_18449:
        /* <DEDUP_REMOVED lines=12> */
.L_x_18445:
[----:B------:R-:W-:Y:S05]  /*f400*/  BSYNC B2 ;  /* 0x0000000000027941 */ /* 0x000fea0003800000 */
.L_x_18443:
        /* <DEDUP_REMOVED lines=8> */
.L_x_18454:
        /* <DEDUP_REMOVED lines=12> */
.L_x_18457:
[----:B------:R-:W-:Y:S02]  /*f550*/  IMAD.MOV.U32 R20, RZ, RZ, R10 ;  /* 0x000000ffff147224 */ /* 0x000fe400078e000a */
.L_x_18458:
[----:B------:R-:W-:Y:S05]  /*f560*/  BSYNC B3 ;  /* 0x0000000000037941 */ /* 0x000fea0003800000 */
.L_x_18456:
        /* <DEDUP_REMOVED lines=16> */
.L_x_18462:
[----:B------:R-:W-:Y:S05]  /*f670*/  BSYNC B4 ;  /* 0x0000000000047941 */ /* 0x000fea0003800000 */
.L_x_18461:
        /* <DEDUP_REMOVED lines=44> */
.L_x_18460:
[----:B------:R-:W-:Y:S05]  /*f940*/  BSYNC B3 ;  /* 0x0000000000037941 */ /* 0x000fea0003800000 */
.L_x_18459:
        /* <DEDUP_REMOVED lines=11> */
.L_x_18455:
[----:B------:R-:W-:Y:S05]  /*fa00*/  BSYNC B2 ;  /* 0x0000000000027941 */ /* 0x000fea0003800000 */
.L_x_18453:
        /* <DEDUP_REMOVED lines=8> */
.L_x_18464:
        /* <DEDUP_REMOVED lines=12> */
.L_x_18467:
[----:B------:R-:W-:Y:S02]  /*fb50*/  IMAD.MOV.U32 R22, RZ, RZ, R10 ;  /* 0x000000ffff167224 */ /* 0x000fe400078e000a */
.L_x_18468:
[----:B------:R-:W-:Y:S05]  /*fb60*/  BSYNC B3 ;  /* 0x0000000000037941 */ /* 0x000fea0003800000 */
.L_x_18466:
        /* <DEDUP_REMOVED lines=16> */
.L_x_18472:
[----:B------:R-:W-:Y:S05]  /*fc70*/  BSYNC B4 ;  /* 0x0000000000047941 */ /* 0x000fea0003800000 */
.L_x_18471:
        /* <DEDUP_REMOVED lines=44> */
.L_x_18470:
[----:B------:R-:W-:Y:S05]  /*ff40*/  BSYNC B3 ;  /* 0x0000000000037941 */ /* 0x000fea0003800000 */
.L_x_18469:
        /* <DEDUP_REMOVED lines=12> */
.L_x_18465:
[----:B------:R-:W-:Y:S05]  /*10010*/  BSYNC B2 ;  /* 0x0000000000027941 */ /* 0x000fea0003800000 */
.L_x_18463:
        /* <DEDUP_REMOVED lines=8> */
.L_x_18474:
        /* <DEDUP_REMOVED lines=12> */
.L_x_18477:
[----:B------:R-:W-:Y:S02]  /*10160*/  IMAD.MOV.U32 R24, RZ, RZ, R10 ;  /* 0x000000ffff187224 */ /* 0x000fe400078e000a */
.L_x_18478:
[----:B------:R-:W-:Y:S05]  /*10170*/  BSYNC B3 ;  /* 0x0000000000037941 */ /* 0x000fea0003800000 */
.L_x_18476:
        /* <DEDUP_REMOVED lines=16> */
.L_x_18482:
[----:B------:R-:W-:Y:S05]  /*10280*/  BSYNC B4 ;  /* 0x0000000000047941 */ /* 0x000fea0003800000 */
.L_x_18481:
        /* <DEDUP_REMOVED lines=44> */
.L_x_18480:
[----:B------:R-:W-:Y:S05]  /*10550*/  BSYNC B3 ;  /* 0x0000000000037941 */ /* 0x000fea0003800000 */
.L_x_18479:
        /* <DEDUP_REMOVED lines=11> */
.L_x_18475:
[----:B------:R-:W-:Y:S05]  /*10610*/  BSYNC B2 ;  /* 0x0000000000027941 */ /* 0x000fea0003800000 */
.L_x_18473:
        /* <DEDUP_REMOVED lines=8> */
.L_x_18484:
        /* <DEDUP_REMOVED lines=12> */
.L_x_18487:
[----:B------:R-:W-:Y:S02]  /*10760*/  IMAD.MOV.U32 R26, RZ, RZ, R10 ;  /* 0x000000ffff1a7224 */ /* 0x000fe400078e000a */
.L_x_18488:
[----:B------:R-:W-:Y:S05]  /*10770*/  BSYNC B3 ;  /* 0x0000000000037941 */ /* 0x000fea0003800000 */
.L_x_18486:
        /* <DEDUP_REMOVED lines=16> */
.L_x_18492:
[----:B------:R-:W-:Y:S05]  /*10880*/  BSYNC B4 ;  /* 0x0000000000047941 */ /* 0x000fea0003800000 */
.L_x_18491:
        /* <DEDUP_REMOVED lines=44> */
.L_x_18490:
[----:B------:R-:W-:Y:S05]  /*10b50*/  BSYNC B3 ;  /* 0x0000000000037941 */ /* 0x000fea0003800000 */
.L_x_18489:
        /* <DEDUP_REMOVED lines=12> */
.L_x_18485:
[----:B------:R-:W-:Y:S05]  /*10c20*/  BSYNC B2 ;  /* 0x0000000000027941 */ /* 0x000fea0003800000 */
.L_x_18483:
        /* <DEDUP_REMOVED lines=8> */
.L_x_18494:
        /* <DEDUP_REMOVED lines=12> */
.L_x_18497:
[----:B------:R-:W-:Y:S02]  /*10d70*/  MOV R28, R10 ;  /* 0x0000000a001c7202 */ /* 0x000fe40000000f00 */
.L_x_18498:
[----:B------:R-:W-:Y:S05]  /*10d80*/  BSYNC B3 ;  /* 0x0000000000037941 */ /* 0x000fea0003800000 */
.L_x_18496:
        /* <DEDUP_REMOVED lines=16> */
.L_x_18502:
[----:B------:R-:W-:Y:S05]  /*10e90*/  BSYNC B4 ;  /* 0x0000000000047941 */ /* 0x000fea0003800000 */
.L_x_18501:
        /* <DEDUP_REMOVED lines=44> */
.L_x_18500:
[----:B------:R-:W-:Y:S05]  /*11160*/  BSYNC B3 ;  /* 0x0000000000037941 */ /* 0x000fea0003800000 */
.L_x_18499:
        /* <DEDUP_REMOVED lines=11> */
.L_x_18495:
[----:B------:R-:W-:Y:S05]  /*11220*/  BSYNC B2 ;  /* 0x0000000000027941 */ /* 0x000fea0003800000 */
.L_x_18493:
        /* <DEDUP_REMOVED lines=29> */
.L_x_18504:
[----:B------:R-:W-:Y:S05]  /*11400*/  BSYNC B2 ;  /* 0x0000000000027941 */ /* 0x000fea0003800000 */
.L_x_18503:
[----:B------:R-:W-:Y:S02]  /*11410*/  IADD3 R147, R147, 0x20, RZ ;  /* 0x0000002093937810 */ /* 0x000fe40007ffe0ff */
[----:B------:R-:W-:Y:S02]  /*11420*/  IADD3 R145, R145, 0x20, RZ ;  /* 0x0000002091917810 */ /* 0x000fe40007ffe0ff */
.L_x_18422:
[----:B------:R-:W-:Y:S05]  /*11430*/  BSYNC B1 ;  /* 0x0000000000017941 */ /* 0x000fea0003800000 */
.L_x_18421:
        /* <DEDUP_REMOVED lines=17> */
[----:B------:R-:W-:Y:S02]  /*11550*/  MOV R92, R8 ;  /* 0x00000008005c7202 */ /* 0x000fe40000000f00 */
[----:B-----5:R-:W-:Y:S01]  /*11560*/  PRMT R105, RZ, 0x5410, R88 ;  /* 0x00005410ff697816 */ /* 0x020fe20000000058 */
[----:B------:R-:W-:Y:S05]  /*11570*/  BRA `(.L_x_18509) ;  /* 0x0000058000007947 */ /* 0x000fea0003800000 */
.L_x_18508:
        /* <DEDUP_REMOVED lines=12> */
.L_x_18511:
[----:B------:R-:W-:Y:S02]  /*11640*/  IMAD.MOV.U32 R14, RZ, RZ, R10 ;  /* 0x000000ffff0e7224 */ /* 0x000fe400078e000a */
.L_x_18512:
[----:B------:R-:W-:Y:S05]  /*11650*/  BSYNC B3 ;  /* 0x0000000000037941 */ /* 0x000fea0003800000 */
.L_x_18510:
        /* <DEDUP_REMOVED lines=16> */
.L_x_18516:
[----:B------:R-:W-:Y:S05]  /*11760*/  BSYNC B4 ;  /* 0x0000000000047941 */ /* 0x000fea0003800000 */
.L_x_18515:
        /* <DEDUP_REMOVED lines=44> */
.L_x_18514:
[----:B------:R-:W-:Y:S05]  /*11a30*/  BSYNC B3 ;  /* 0x0000000000037941 */ /* 0x000fea0003800000 */
.L_x_18513:
        /* <DEDUP_REMOVED lines=12> */
.L_x_18509:
[----:B------:R-:W-:Y:S05]  /*11b00*/  BSYNC B2 ;  /* 0x0000000000027941 */ /* 0x000fea0003800000 */
.L_x_18507:
        /* <DEDUP_REMOVED lines=8> */
.L_x_18518:
        /* <DEDUP_REMOVED lines=12> */
.L_x_18521:
[----:B------:R-:W-:Y:S02]  /*11c50*/  IMAD.MOV.U32 R16, RZ, RZ, R10 ;  /* 0x000000ffff107224 */ /* 0x000fe400078e000a */
.L_x_18522:
[----:B------:R-:W-:Y:S05]  /*11c60*/  BSYNC B3 ;  /* 0x0000000000037941 */ /* 0x000fea0003800000 */
.L_x_18520:
        /* <DEDUP_REMOVED lines=16> */
.L_x_18526:
[----:B------:R-:W-:Y:S05]  /*11d70*/  BSYNC B4 ;  /* 0x0000000000047941 */ /* 0x000fea0003800000 */
.L_x_18525:
        /* <DEDUP_REMOVED lines=44> */
.L_x_18524:
[----:B------:R-:W-:Y:S05]  /*12040*/  BSYNC B3 ;  /* 0x0000000000037941 */ /* 0x000fea0003800000 */
.L_x_18523:
        /* <DEDUP_REMOVED lines=11> */
.L_x_18519:
[----:B------:R-:W-:Y:S05]  /*12100*/  BSYNC B2 ;  /* 0x0000000000027941 */ /* 0x000fea0003800000 */
.L_x_18517:
        /* <DEDUP_REMOVED lines=8> */
.L_x_18528:
        /* <DEDUP_REMOVED lines=12> */
.L_x_18531:
[----:B------:R-:W-:Y:S02]  /*12250*/  IMAD.MOV.U32 R18, RZ, RZ, R10 ;  /* 0x000000ffff127224 */ /* 0x000fe400078e000a */
.L_x_18532:
[----:B------:R-:W-:Y:S05]  /*12260*/  BSYNC B3 ;  /* 0x0000000000037941 */ /* 0x000fea0003800000 */
.L_x_18530:
        /* <DEDUP_REMOVED lines=16> */
.L_x_18536:
[----:B------:R-:W-:Y:S05]  /*12370*/  BSYNC B4 ;  /* 0x0000000000047941 */ /* 0x000fea0003800000 */
.L_x_18535:
        /* <DEDUP_REMOVED lines=44> */
.L_x_18534:
[----:B------:R-:W-:Y:S05]  /*12640*/  BSYNC B3 ;  /* 0x0000000000037941 */ /* 0x000fea0003800000 */
.L_x_18533:
        /* <DEDUP_REMOVED lines=12> */
.L_x_18529:
[----:B------:R-:W-:Y:S05]  /*12710*/  BSYNC B2 ;  /* 0x0000000000027941 */ /* 0x000fea0003800000 */
.L_x_18527:
        /* <DEDUP_REMOVED lines=8> */
.L_x_18538:
        /* <DEDUP_REMOVED lines=12> */
.L_x_18541:
[----:B------:R-:W-:Y:S02]  /*12860*/  IMAD.MOV.U32 R20, RZ, RZ, R10 ;  /* 0x000000ffff147224 */ /* 0x000fe400078e000a */
.L_x_18542:
[----:B------:R-:W-:Y:S05]  /*12870*/  BSYNC B3 ;  /* 0x0000000000037941 */ /* 0x000fea0003800000 */
.L_x_18540:
        /* <DEDUP_REMOVED lines=16> */
.L_x_18546:
[----:B------:R-:W-:Y:S05]  /*12980*/  BSYNC B4 ;  /* 0x0000000000047941 */ /* 0x000fea0003800000 */
.L_x_18545:
        /* <DEDUP_REMOVED lines=44> */
.L_x_18544:
[----:B------:R-:W-:Y:S05]  /*12c50*/  BSYNC B3 ;  /* 0x0000000000037941 */ /* 0x000fea0003800000 */
.L_x_18543:
        /* <DEDUP_REMOVED lines=11> */
.L_x_18539:
[----:B------:R-:W-:Y:S05]  /*12d10*/  BSYNC B2 ;  /* 0x0000000000027941 */ /* 0x000fea0003800000 */
.L_x_18537:
        /* <DEDUP_REMOVED lines=8> */
.L_x_18548:
        /* <DEDUP_REMOVED lines=12> */
.L_x_18551:
[----:B------:R-:W-:Y:S02]  /*12e60*/  IMAD.MOV.U32 R22, RZ, RZ, R10 ;  /* 0x000000ffff167224 */ /* 0x000fe400078e000a */
.L_x_18552:
[----:B------:R-:W-:Y:S05]  /*12e70*/  BSYNC B3 ;  /* 0x0000000000037941 */ /* 0x000fea0003800000 */
.L_x_18550:
        /* <DEDUP_REMOVED lines=16> */
.L_x_18556:
[----:B------:R-:W-:Y:S05]  /*12f80*/  BSYNC B4 ;  /* 0x0000000000047941 */ /* 0x000fea0003800000 */
.L_x_18555:
        /* <DEDUP_REMOVED lines=44> */
.L_x_18554:
[----:B------:R-:W-:Y:S05]  /*13250*/  BSYNC B3 ;  /* 0x0000000000037941 */ /* 0x000fea0003800000 */
.L_x_18553:
        /* <DEDUP_REMOVED lines=12> */
.L_x_18549:
[----:B------:R-:W-:Y:S05]  /*13320*/  BSYNC B2 ;  /* 0x0000000000027941 */ /* 0x000fea0003800000 */
.L_x_18547:
        /* <DEDUP_REMOVED lines=8> */
.L_x_18558:
        /* <DEDUP_REMOVED lines=12> */
.L_x_18561:
[----:B------:R-:W-:Y:S02]  /*13470*/  IMAD.MOV.U32 R24, RZ, RZ, R10 ;  /* 0x000000ffff187224 */ /* 0x000fe400078e000a */
.L_x_18562:
[----:B------:R-:W-:Y:S05]  /*13480*/  BSYNC B3 ;  /* 0x0000000000037941 */ /* 0x000fea0003800000 */
.L_x_18560:
        /* <DEDUP_REMOVED lines=16> */
.L_x_18566:
[----:B------:R-:W-:Y:S05]  /*13590*/  BSYNC B4 ;  /* 0x0000000000047941 */ /* 0x000fea0003800000 */
.L_x_18565:
        /* <DEDUP_REMOVED lines=44> */
.L_x_18564:
[----:B------:R-:W-:Y:S05]  /*13860*/  BSYNC B3 ;  /* 0x0000000000037941 */ /* 0x000fea0003800000 */
.L_x_18563:
        /* <DEDUP_REMOVED lines=11> */
.L_x_18559:
[----:B------:R-:W-:Y:S05]  /*13920*/  BSYNC B2 ;  /* 0x0000000000027941 */ /* 0x000fea0003800000 */
.L_x_18557:
        /* <DEDUP_REMOVED lines=8> */
.L_x_18568:
        /* <DEDUP_REMOVED lines=12> */
.L_x_18571:
[----:B------:R-:W-:Y:S02]  /*13a70*/  IMAD.MOV.U32 R26, RZ, RZ, R10 ;  /* 0x000000ffff1a7224 */ /* 0x000fe400078e000a */
.L_x_18572:
[----:B------:R-:W-:Y:S05]  /*13a80*/  BSYNC B3 ;  /* 0x0000000000037941 */ /* 0x000fea0003800000 */
.L_x_18570:
        /* <DEDUP_REMOVED lines=16> */
.L_x_18576:
[----:B------:R-:W-:Y:S05]  /*13b90*/  BSYNC B4 ;  /* 0x0000000000047941 */ /* 0x000fea0003800000 */
.L_x_18575:
        /* <DEDUP_REMOVED lines=44> */
.L_x_18574:
[----:B------:R-:W-:Y:S05]  /*13e60*/  BSYNC B3 ;  /* 0x0000000000037941 */ /* 0x000fea0003800000 */
.L_x_18573:
        /* <DEDUP_REMOVED lines=12> */
.L_x_18569:
[----:B------:R-:W-:Y:S05]  /*13f30*/  BSYNC B2 ;  /* 0x0000000000027941 */ /* 0x000fea0003800000 */
.L_x_18567:
        /* <DEDUP_REMOVED lines=8> */
.L_x_18578:
        /* <DEDUP_REMOVED lines=12> */
.L_x_18581:
[----:B------:R-:W-:Y:S02]  /*14080*/  IMAD.MOV.U32 R28, RZ, RZ, R10 ;  /* 0x000000ffff1c7224 */ /* 0x000fe400078e000a */
.L_x_18582:
[----:B------:R-:W-:Y:S05]  /*14090*/  BSYNC B3 ;  /* 0x0000000000037941 */ /* 0x000fea0003800000 */
.L_x_18580:
        /* <DEDUP_REMOVED lines=16> */
.L_x_18586:
[----:B------:R-:W-:Y:S05]  /*141a0*/  BSYNC B4 ;  /* 0x0000000000047941 */ /* 0x000fea0003800000 */
.L_x_18585:
        /* <DEDUP_REMOVED lines=44> */
.L_x_18584:
[----:B------:R-:W-:Y:S05]  /*14470*/  BSYNC B3 ;  /* 0x0000000000037941 */ /* 0x000fea0003800000 */
.L_x_18583:
        /* <DEDUP_REMOVED lines=11> */
.L_x_18579:
[----:B------:R-:W-:Y:S05]  /*14530*/  BSYNC B2 ;  /* 0x0000000000027941 */ /* 0x000fea0003800000 */
.L_x_18577:
        /* <DEDUP_REMOVED lines=29> */
.L_x_18588:
[----:B------:R-:W-:Y:S05]  /*14710*/  BSYNC B2 ;  /* 0x0000000000027941 */ /* 0x000fea0003800000 */
.L_x_18587:
[----:B------:R-:W-:Y:S02]  /*14720*/  IADD3 R147, R147, 0x20, RZ ;  /* 0x0000002093937810 */ /* 0x000fe40007ffe0ff */
[----:B------:R-:W-:Y:S02]  /*14730*/  IADD3 R145, R145, 0x20, RZ ;  /* 0x0000002091917810 */ /* 0x000fe40007ffe0ff */
.L_x_18506:
[----:B------:R-:W-:Y:S05]  /*14740*/  BSYNC B1 ;  /* 0x0000000000017941 */ /* 0x000fea0003800000 */
.L_x_18505:
        /* <DEDUP_REMOVED lines=17> */
[----:B------:R-:W-:Y:S01]  /*14860*/  IMAD.MOV.U32 R92, RZ, RZ, R8 ;  /* 0x000000ffff5c7224 */ /* 0x000fe200078e0008 */
[----:B-----5:R-:W-:Y:S01]  /*14870*/  PRMT R113, RZ, 0x5410, R88 ;  /* 0x00005410ff717816 */ /* 0x020fe20000000058 */
[----:B------:R-:W-:Y:S05]  /*14880*/  BRA `(.L_x_18593) ;  /* 0x0000058000007947 */ /* 0x000fea0003800000 */
.L_x_18592:
        /* <DEDUP_REMOVED lines=12> */
.L_x_18595:
[----:B------:R-:W-:Y:S02]  /*14950*/  IMAD.MOV.U32 R14, RZ, RZ, R10 ;  /* 0x000000ffff0e7224 */ /* 0x000fe400078e000a */
.L_x_18596:
[----:B------:R-:W-:Y:S05]  /*14960*/  BSYNC B3 ;  /* 0x0000000000037941 */ /* 0x000fea0003800000 */
.L_x_18594:
        /* <DEDUP_REMOVED lines=16> */
.L_x_18600:
[----:B------:R-:W-:Y:S05]  /*14a70*/  BSYNC B4 ;  /* 0x0000000000047941 */ /* 0x000fea0003800000 */
.L_x_18599:
        /* <DEDUP_REMOVED lines=44> */
.L_x_18598:
[----:B------:R-:W-:Y:S05]  /*14d40*/  BSYNC B3 ;  /* 0x0000000000037941 */ /* 0x000fea0003800000 */
.L_x_18597:
        /* <DEDUP_REMOVED lines=12> */
.L_x_18593:
[----:B------:R-:W-:Y:S05]  /*14e10*/  BSYNC B2 ;  /* 0x0000000000027941 */ /* 0x000fea0003800000 */
.L_x_18591:
        /* <DEDUP_REMOVED lines=8> */
.L_x_18602:
        /* <DEDUP_REMOVED lines=12> */
.L_x_18605:
[----:B------:R-:W-:Y:S02]  /*14f60*/  MOV R16, R10 ;  /* 0x0000000a00107202 */ /* 0x000fe40000000f00 */
.L_x_18606:
[----:B------:R-:W-:Y:S05]  /*14f70*/  BSYNC B3 ;  /* 0x0000000000037941 */ /* 0x000fea0003800000 */
.L_x_18604:
        /* <DEDUP_REMOVED lines=16> */
.L_x_18610:
[----:B------:R-:W-:Y:S05]  /*15080*/  BSYNC B4 ;  /* 0x0000000000047941 */ /* 0x000fea0003800000 */
.L_x_18609:
        /* <DEDUP_REMOVED lines=44> */
.L_x_18608:
[----:B------:R-:W-:Y:S05]  /*15350*/  BSYNC B3 ;  /* 0x0000000000037941 */ /* 0x000fea0003800000 */
.L_x_18607:
        /* <DEDUP_REMOVED lines=11> */
.L_x_18603:
[----:B------:R-:W-:Y:S05]  /*15410*/  BSYNC B2 ;  /* 0x0000000000027941 */ /* 0x000fea0003800000 */
.L_x_18601:
        /* <DEDUP_REMOVED lines=8> */
.L_x_18612:
        /* <DEDUP_REMOVED lines=12> */
.L_x_18615:
[----:B------:R-:W-:Y:S02]  /*15560*/  IMAD.MOV.U32 R18, RZ, RZ, R10 ;  /* 0x000000ffff127224 */ /* 0x000fe400078e000a */
.L_x_18616:
[----:B------:R-:W-:Y:S05]  /*15570*/  BSYNC B3 ;  /* 0x0000000000037941 */ /* 0x000fea0003800000 */
.L_x_18614:
        /* <DEDUP_REMOVED lines=16> */
.L_x_18620:
[----:B------:R-:W-:Y:S05]  /*15680*/  BSYNC B4 ;  /* 0x0000000000047941 */ /* 0x000fea0003800000 */
.L_x_18619:
        /* <DEDUP_REMOVED lines=44> */
.L_x_18618:
[----:B------:R-:W-:Y:S05]  /*15950*/  BSYNC B3 ;  /* 0x0000000000037941 */ /* 0x000fea0003800000 */
.L_x_18617:
        /* <DEDUP_REMOVED lines=12> */
.L_x_18613:
[----:B------:R-:W-:Y:S05]  /*15a20*/  BSYNC B2 ;  /* 0x0000000000027941 */ /* 0x000fea0003800000 */
.L_x_18611:
        /* <DEDUP_REMOVED lines=8> */
.L_x_18622:
        /* <DEDUP_REMOVED lines=12> */
.L_x_18625:
[----:B------:R-:W-:Y:S02]  /*15b70*/  MOV R20, R10 ;  /* 0x0000000a00147202 */ /* 0x000fe40000000f00 */
.L_x_18626:
[----:B------:R-:W-:Y:S05]  /*15b80*/  BSYNC B3 ;  /* 0x0000000000037941 */ /* 0x000fea0003800000 */
.L_x_18624:
        /* <DEDUP_REMOVED lines=16> */
.L_x_18630:
[----:B------:R-:W-:Y:S05]  /*15c90*/  BSYNC B4 ;  /* 0x0000000000047941 */ /* 0x000fea0003800000 */
.L_x_18629:
        /* <DEDUP_REMOVED lines=44> */
.L_x_18628:
[----:B------:R-:W-:Y:S05]  /*15f60*/  BSYNC B3 ;  /* 0x0000000000037941 */ /* 0x000fea0003800000 */
.L_x_18627:
        /* <DEDUP_REMOVED lines=11> */
.L_x_18623:
[----:B------:R-:W-:Y:S05]  /*16020*/  BSYNC B2 ;  /* 0x0000000000027941 */ /* 0x000fea0003800000 */
.L_x_18621:
        /* <DEDUP_REMOVED lines=8> */
.L_x_18632:
        /* <DEDUP_REMOVED lines=12> */
.L_x_18635:
[----:B------:R-:W-:Y:S02]  /*16170*/  IMAD.MOV.U32 R22, RZ, RZ, R10 ;  /* 0x000000ffff167224 */ /* 0x000fe400078e000a */
.L_x_18636:
[----:B------:R-:W-:Y:S05]  /*16180*/  BSYNC B3 ;  /* 0x0000000000037941 */ /* 0x000fea0003800000 */
.L_x_18634:
        /* <DEDUP_REMOVED lines=16> */
.L_x_18640:
[----:B------:R-:W-:Y:S05]  /*16290*/  BSYNC B4 ;  /* 0x0000000000047941 */ /* 0x000fea0003800000 */
.L_x_18639:
        /* <DEDUP_REMOVED lines=44> */
.L_x_18638:
[----:B------:R-:W-:Y:S05]  /*16560*/  BSYNC B3 ;  /* 0x0000000000037941 */ /* 0x000fea0003800000 */
.L_x_18637:
        /* <DEDUP_REMOVED lines=12> */
.L_x_18633:
[----:B------:R-:W-:Y:S05]  /*16630*/  BSYNC B2 ;  /* 0x0000000000027941 */ /* 0x000fea0003800000 */
.L_x_18631:
        /* <DEDUP_REMOVED lines=8> */
.L_x_18642:
        /* <DEDUP_REMOVED lines=12> */
.L_x_18645:
[----:B------:R-:W-:Y:S02]  /*16780*/  MOV R24, R10 ;  /* 0x0000000a00187202 */ /* 0x000fe40000000f00 */
.L_x_18646:
[----:B------:R-:W-:Y:S05]  /*16790*/  BSYNC B3 ;  /* 0x0000000000037941 */ /* 0x000fea0003800000 */
.L_x_18644:
        /* <DEDUP_REMOVED lines=16> */
.L_x_18650:
[----:B------:R-:W-:Y:S05]  /*168a0*/  BSYNC B4 ;  /* 0x0000000000047941 */ /* 0x000fea0003800000 */
.L_x_18649:
        /* <DEDUP_REMOVED lines=44> */
.L_x_18648:
[----:B------:R-:W-:Y:S05]  /*16b70*/  BSYNC B3 ;  /* 0x0000000000037941 */ /* 0x000fea0003800000 */
.L_x_18647:
        /* <DEDUP_REMOVED lines=11> */
.L_x_18643:
[----:B------:R-:W-:Y:S05]  /*16c30*/  BSYNC B2 ;  /* 0x0000000000027941 */ /* 0x000fea0003800000 */
.L_x_18641:
        /* <DEDUP_REMOVED lines=8> */
.L_x_18652:
        /* <DEDUP_REMOVED lines=12> */
.L_x_18655:
[----:B------:R-:W-:Y:S02]  /*16d80*/  IMAD.MOV.U32 R26, RZ, RZ, R10 ;  /* 0x000000ffff1a7224 */ /* 0x000fe400078e000a */
.L_x_18656:
[----:B------:R-:W-:Y:S05]  /*16d90*/  BSYNC B3 ;  /* 0x0000000000037941 */ /* 0x000fea0003800000 */
.L_x_18654:
        /* <DEDUP_REMOVED lines=16> */
.L_x_18660:
[----:B------:R-:W-:Y:S05]  /*16ea0*/  BSYNC B4 ;  /* 0x0000000000047941 */ /* 0x000fea0003800000 */
.L_x_18659:
        /* <DEDUP_REMOVED lines=44> */
.L_x_18658:
[----:B------:R-:W-:Y:S05]  /*17170*/  BSYNC B3 ;  /* 0x0000000000037941 */ /* 0x000fea0003800000 */
.L_x_18657:
        /* <DEDUP_REMOVED lines=12> */
.L_x_18653:
[----:B------:R-:W-:Y:S05]  /*17240*/  BSYNC B2 ;  /* 0x0000000000027941 */ /* 0x000fea0003800000 */
.L_x_18651:
        /* <DEDUP_REMOVED lines=8> */
.L_x_18662:
        /* <DEDUP_REMOVED lines=12> */
.L_x_18665:
[----:B------:R-:W-:Y:S02]  /*17390*/  MOV R28, R10 ;  /* 0x0000000a001c7202 */ /* 0x000fe40000000f00 */
.L_x_18666:
[----:B------:R-:W-:Y:S05]  /*173a0*/  BSYNC B3 ;  /* 0x0000000000037941 */ /* 0x000fea0003800000 */
.L_x_18664:
        /* <DEDUP_REMOVED lines=16> */
.L_x_18670:
[----:B------:R-:W-:Y:S05]  /*174b0*/  BSYNC B4 ;  /* 0x0000000000047941 */ /* 0x000fea0003800000 */
.L_x_18669:
        /* <DEDUP_REMOVED lines=44> */
.L_x_18668:
[----:B------:R-:W-:Y:S05]  /*17780*/  BSYNC B3 ;  /* 0x0000000000037941 */ /* 0x000fea0003800000 */
.L_x_18667:
        /* <DEDUP_REMOVED lines=11> */
.L_x_18663:
[----:B------:R-:W-:Y:S05]  /*17840*/  BSYNC B2 ;  /* 0x0000000000027941 */ /* 0x000fea0003800000 */
.L_x_18661:
        /* <DEDUP_REMOVED lines=29> */
.L_x_18672:
[----:B------:R-:W-:Y:S05]  /*17a20*/  BSYNC B2 ;  /* 0x0000000000027941 */ /* 0x000fea0003800000 */
.L_x_18671:
[----:B------:R-:W-:Y:S02]  /*17a30*/  IADD3 R147, R147, 0x20, RZ ;  /* 0x0000002093937810 */ /* 0x000fe40007ffe0ff */
[----:B------:R-:W-:Y:S02]  /*17a40*/  IADD3 R145, R145, 0x20, RZ ;  /* 0x0000002091917810 */ /* 0x000fe40007ffe0ff */
.L_x_18590:
[----:B------:R-:W-:Y:S05]  /*17a50*/  BSYNC B1 ;  /* 0x0000000000017941 */ /* 0x000fea0003800000 */
.L_x_18589:
        /* <DEDUP_REMOVED lines=20> */
.L_x_18676:
        /* <DEDUP_REMOVED lines=12> */
.L_x_18679:
[----:B------:R-:W-:Y:S02]  /*17c60*/  IMAD.MOV.U32 R14, RZ, RZ, R10 ;  /* 0x000000ffff0e7224 */ /* 0x000fe400078e000a */
.L_x_18680:
[----:B------:R-:W-:Y:S05]  /*17c70*/  BSYNC B3 ;  /* 0x0000000000037941 */ /* 0x000fea0003800000 */
.L_x_18678:
        /* <DEDUP_REMOVED lines=16> */
.L_x_18684:
[----:B------:R-:W-:Y:S05]  /*17d80*/  BSYNC B4 ;  /* 0x0000000000047941 */ /* 0x000fea0003800000 */
.L_x_18683:
        /* <DEDUP_REMOVED lines=44> */
.L_x_18682:
[----:B------:R-:W-:Y:S05]  /*18050*/  BSYNC B3 ;  /* 0x0000000000037941 */ /* 0x000fea0003800000 */
.L_x_18681:
        /* <DEDUP_REMOVED lines=12> */
.L_x_18677:
[----:B------:R-:W-:Y:S05]  /*18120*/  BSYNC B2 ;  /* 0x0000000000027941 */ /* 0x000fea0003800000 */
.L_x_18675:
        /* <DEDUP_REMOVED lines=8> */
.L_x_18686:
        /* <DEDUP_REMOVED lines=12> */
.L_x_18689:
[----:B------:R-:W-:Y:S02]  /*18270*/  IMAD.MOV.U32 R16, RZ, RZ, R10 ;  /* 0x000000ffff107224 */ /* 0x000fe400078e000a */
.L_x_18690:
[----:B------:R-:W-:Y:S05]  /*18280*/  BSYNC B3 ;  /* 0x0000000000037941 */ /* 0x000fea0003800000 */
.L_x_18688:
        /* <DEDUP_REMOVED lines=16> */
.L_x_18694:
[----:B------:R-:W-:Y:S05]  /*18390*/  BSYNC B4 ;  /* 0x0000000000047941 */ /* 0x000fea0003800000 */
.L_x_18693:
        /* <DEDUP_REMOVED lines=44> */
.L_x_18692:
[----:B------:R-:W-:Y:S05]  /*18660*/  BSYNC B3 ;  /* 0x0000000000037941 */ /* 0x000fea0003800000 */
.L_x_18691:
        /* <DEDUP_REMOVED lines=11> */
.L_x_18687:
[----:B------:R-:W-:Y:S05]  /*18720*/  BSYNC B2 ;  /* 0x0000000000027941 */ /* 0x000fea0003800000 */
.L_x_18685:
        /* <DEDUP_REMOVED lines=8> */
.L_x_18696:
        /* <DEDUP_REMOVED lines=12> */
.L_x_18699:
[----:B------:R-:W-:Y:S02]  /*18870*/  IMAD.MOV.U32 R18, RZ, RZ, R10 ;  /* 0x000000ffff127224 */ /* 0x000fe400078e000a */
.L_x_18700:
[----:B------:R-:W-:Y:S05]  /*18880*/  BSYNC B3 ;  /* 0x0000000000037941 */ /* 0x000fea0003800000 */
.L_x_18698:
        /* <DEDUP_REMOVED lines=16> */
.L_x_18704:
[----:B------:R-:W-:Y:S05]  /*18990*/  BSYNC B4 ;  /* 0x0000000000047941 */ /* 0x000fea0003800000 */
.L_x_18703:
        /* <DEDUP_REMOVED lines=44> */
.L_x_18702:
[----:B------:R-:W-:Y:S05]  /*18c60*/  BSYNC B3 ;  /* 0x0000000000037941 */ /* 0x000fea0003800000 */
.L_x_18701:
        /* <DEDUP_REMOVED lines=12> */
.L_x_18697:
[----:B------:R-:W-:Y:S05]  /*18d30*/  BSYNC B2 ;  /* 0x0000000000027941 */ /* 0x000fea0003800000 */
.L_x_18695:
        /* <DEDUP_REMOVED lines=8> */
.L_x_18706:
        /* <DEDUP_REMOVED lines=12> */
.L_x_18709:
[----:B------:R-:W-:Y:S02]  /*18e80*/  IMAD.MOV.U32 R20, RZ, RZ, R10 ;  /* 0x000000ffff147224 */ /* 0x000fe400078e000a */
.L_x_18710:
[----:B------:R-:W-:Y:S05]  /*18e90*/  BSYNC B3 ;  /* 0x0000000000037941 */ /* 0x000fea0003800000 */
.L_x_18708:
        /* <DEDUP_REMOVED lines=16> */
.L_x_18714:
[----:B------:R-:W-:Y:S05]  /*18fa0*/  BSYNC B4 ;  /* 0x0000000000047941 */ /* 0x000fea0003800000 */
.L_x_18713:
        /* <DEDUP_REMOVED lines=44> */
.L_x_18712:
[----:B------:R-:W-:Y:S05]  /*19270*/  BSYNC B3 ;  /* 0x0000000000037941 */ /* 0x000fea0003800000 */
.L_x_18711:
        /* <DEDUP_REMOVED lines=11> */
.L_x_18707:
[----:B------:R-:W-:Y:S05]  /*19330*/  BSYNC B2 ;  /* 0x0000000000027941 */ /* 0x000fea0003800000 */
.L_x_18705:
        /* <DEDUP_REMOVED lines=8> */
.L_x_18716:
        /* <DEDUP_REMOVED lines=12> */
.L_x_18719:
[----:B------:R-:W-:Y:S02]  /*19480*/  IMAD.MOV.U32 R22, RZ, RZ, R10 ;  /* 0x000000ffff167224 */ /* 0x000fe400078e000a */
.L_x_18720:
[----:B------:R-:W-:Y:S05]  /*19490*/  BSYNC B3 ;  /* 0x0000000000037941 */ /* 0x000fea0003800000 */
.L_x_18718:
        /* <DEDUP_REMOVED lines=16> */
.L_x_18724:
[----:B------:R-:W-:Y:S05]  /*195a0*/  BSYNC B4 ;  /* 0x0000000000047941 */ /* 0x000fea0003800000 */
.L_x_18723:
        /* <DEDUP_REMOVED lines=44> */
.L_x_18722:
[----:B------:R-:W-:Y:S05]  /*19870*/  BSYNC B3 ;  /* 0x0000000000037941 */ /* 0x000fea0003800000 */
.L_x_18721:
        /* <DEDUP_REMOVED lines=12> */
.L_x_18717:
[----:B------:R-:W-:Y:S05]  /*19940*/  BSYNC B2 ;  /* 0x0000000000027941 */ /* 0x000fea0003800000 */
.L_x_18715:
        /* <DEDUP_REMOVED lines=8> */
.L_x_18726:
        /* <DEDUP_REMOVED lines=12> */
.L_x_18729:
[----:B------:R-:W-:Y:S02]  /*19a90*/  IMAD.MOV.U32 R24, RZ, RZ, R10 ;  /* 0x000000ffff187224 */ /* 0x000fe400078e000a */
.L_x_18730:
[----:B------:R-:W-:Y:S05]  /*19aa0*/  BSYNC B3 ;  /* 0x0000000000037941 */ /* 0x000fea0003800000 */
.L_x_18728:
        /* <DEDUP_REMOVED lines=16> */
.L_x_18734:
[----:B------:R-:W-:Y:S05]  /*19bb0*/  BSYNC B4 ;  /* 0x0000000000047941 */ /* 0x000fea0003800000 */
.L_x_18733:
        /* <DEDUP_REMOVED lines=44> */
.L_x_18732:
[----:B------:R-:W-:Y:S05]  /*19e80*/  BSYNC B3 ;  /* 0x0000000000037941 */ /* 0x000fea0003800000 */
.L_x_18731:
        /* <DEDUP_REMOVED lines=11> */
.L_x_18727:
[----:B------:R-:W-:Y:S05]  /*19f40*/  BSYNC B2 ;  /* 0x0000000000027941 */ /* 0x000fea0003800000 */
.L_x_18725:
        /* <DEDUP_REMOVED lines=8> */
.L_x_18736:
        /* <DEDUP_REMOVED lines=12> */
.L_x_18739:
[----:B------:R-:W-:Y:S02]  /*1a090*/  IMAD.MOV.U32 R26, RZ, RZ, R10 ;  /* 0x000000ffff1a7224 */ /* 0x000fe400078e000a */
.L_x_18740:
[----:B------:R-:W-:Y:S05]  /*1a0a0*/  BSYNC B3 ;  /* 0x0000000000037941 */ /* 0x000fea0003800000 */
.L_x_18738:
        /* <DEDUP_REMOVED lines=16> */
.L_x_18744:
[----:B------:R-:W-:Y:S05]  /*1a1b0*/  BSYNC B4 ;  /* 0x0000000000047941 */ /* 0x000fea0003800000 */
.L_x_18743:
        /* <DEDUP_REMOVED lines=44> */
.L_x_18742:
[----:B------:R-:W-:Y:S05]  /*1a480*/  BSYNC B3 ;  /* 0x0000000000037941 */ /* 0x000fea0003800000 */
.L_x_18741:
        /* <DEDUP_REMOVED lines=12> */
.L_x_18737:
[----:B------:R-:W-:Y:S05]  /*1a550*/  BSYNC B2 ;  /* 0x0000000000027941 */ /* 0x000fea0003800000 */
.L_x_18735:
        /* <DEDUP_REMOVED lines=8> */
.L_x_18746:
        /* <DEDUP_REMOVED lines=12> */
.L_x_18749:
[----:B------:R-:W-:Y:S02]  /*1a6a0*/  IMAD.MOV.U32 R28, RZ, RZ, R10 ;  /* 0x000000ffff1c7224 */ /* 0x000fe400078e000a */
.L_x_18750:
[----:B------:R-:W-:Y:S05]  /*1a6b0*/  BSYNC B3 ;  /* 0x0000000000037941 */ /* 0x000fea0003800000 */
.L_x_18748:
        /* <DEDUP_REMOVED lines=16> */
.L_x_18754:
[----:B------:R-:W-:Y:S05]  /*1a7c0*/  BSYNC B4 ;  /* 0x0000000000047941 */ /* 0x000fea0003800000 */
.L_x_18753:
        /* <DEDUP_REMOVED lines=44> */
.L_x_18752:
[----:B------:R-:W-:Y:S05]  /*1aa90*/  BSYNC B3 ;  /* 0x0000000000037941 */ /* 0x000fea0003800000 */
.L_x_18751:
        /* <DEDUP_REMOVED lines=11> */
.L_x_18747:
[----:B------:R-:W-:Y:S05]  /*1ab50*/  BSYNC B2 ;  /* 0x0000000000027941 */ /* 0x000fea0003800000 */
.L_x_18745:
        /* <DEDUP_REMOVED lines=29> */
.L_x_18756:
[----:B------:R-:W-:Y:S05]  /*1ad30*/  BSYNC B2 ;  /* 0x0000000000027941 */ /* 0x000fea0003800000 */
.L_x_18755:
[----:B------:R-:W-:Y:S02]  /*1ad40*/  IADD3 R147, R147, 0x20, RZ ;  /* 0x0000002093937810 */ /* 0x000fe40007ffe0ff */
[----:B------:R-:W-:Y:S02]  /*1ad50*/  IADD3 R145, R145, 0x20, RZ ;  /* 0x0000002091917810 */ /* 0x000fe40007ffe0ff */
.L_x_18674:
[----:B------:R-:W-:Y:S05]  /*1ad60*/  BSYNC B1 ;  /* 0x0000000000017941 */ /* 0x000fea0003800000 */
.L_x_18673:
        /* <DEDUP_REMOVED lines=20> */
.L_x_18760:
        /* <DEDUP_REMOVED lines=12> */
.L_x_18763:
[----:B------:R-:W-:Y:S02]  /*1af70*/  MOV R14, R10 ;  /* 0x0000000a000e7202 */ /* 0x000fe40000000f00 */
.L_x_18764:
[----:B------:R-:W-:Y:S05]  /*1af80*/  BSYNC B3 ;  /* 0x0000000000037941 */ /* 0x000fea0003800000 */
.L_x_18762:
        /* <DEDUP_REMOVED lines=16> */
.L_x_18768:
[----:B------:R-:W-:Y:S05]  /*1b090*/  BSYNC B4 ;  /* 0x0000000000047941 */ /* 0x000fea0003800000 */
.L_x_18767:
        /* <DEDUP_REMOVED lines=44> */
.L_x_18766:
[----:B------:R-:W-:Y:S05]  /*1b360*/  BSYNC B3 ;  /* 0x0000000000037941 */ /* 0x000fea0003800000 */
.L_x_18765:
        /* <DEDUP_REMOVED lines=12> */
.L_x_18761:
[----:B------:R-:W-:Y:S05]  /*1b430*/  BSYNC B2 ;  /* 0x0000000000027941 */ /* 0x000fea0003800000 */
.L_x_18759:
        /* <DEDUP_REMOVED lines=8> */
.L_x_18770:
        /* <DEDUP_REMOVED lines=12> */
.L_x_18773:
[----:B------:R-:W-:Y:S02]  /*1b580*/  IMAD.MOV.U32 R16, RZ, RZ, R10 ;  /* 0x000000ffff107224 */ /* 0x000fe400078e000a */
.L_x_18774:
[----:B------:R-:W-:Y:S05]  /*1b590*/  BSYNC B3 ;  /* 0x0000000000037941 */ /* 0x000fea0003800000 */
.L_x_18772:
        /* <DEDUP_REMOVED lines=16> */
.L_x_18778:
[----:B------:R-:W-:Y:S05]  /*1b6a0*/  BSYNC B4 ;  /* 0x0000000000047941 */ /* 0x000fea0003800000 */
.L_x_18777:
        /* <DEDUP_REMOVED lines=44> */
.L_x_18776:
[----:B------:R-:W-:Y:S05]  /*1b970*/  BSYNC B3 ;  /* 0x0000000000037941 */ /* 0x000fea0003800000 */
.L_x_18775:
        /* <DEDUP_REMOVED lines=11> */
.L_x_18771:
[----:B------:R-:W-:Y:S05]  /*1ba30*/  BSYNC B2 ;  /* 0x0000000000027941 */ /* 0x000fea0003800000 */
.L_x_18769:
        /* <DEDUP_REMOVED lines=8> */
.L_x_18780:
        /* <DEDUP_REMOVED lines=12> */
.L_x_18783:
[----:B------:R-:W-:Y:S02]  /*1bb80*/  MOV R18, R10 ;  /* 0x0000000a00127202 */ /* 0x000fe40000000f00 */
.L_x_18784:
[----:B------:R-:W-:Y:S05]  /*1bb90*/  BSYNC B3 ;  /* 0x0000000000037941 */ /* 0x000fea0003800000 */
.L_x_18782:
        /* <DEDUP_REMOVED lines=16> */
.L_x_18788:
[----:B------:R-:W-:Y:S05]  /*1bca0*/  BSYNC B4 ;  /* 0x0000000000047941 */ /* 0x000fea0003800000 */
.L_x_18787:
        /* <DEDUP_REMOVED lines=44> */
.L_x_18786:
[----:B------:R-:W-:Y:S05]  /*1bf70*/  BSYNC B3 ;  /* 0x0000000000037941 */ /* 0x000fea0003800000 */
.L_x_18785:
        /* <DEDUP_REMOVED lines=12> */
.L_x_18781:
[----:B------:R-:W-:Y:S05]  /*1c040*/  BSYNC B2 ;  /* 0x0000000000027941 */ /* 0x000fea0003800000 */
.L_x_18779:
        /* <DEDUP_REMOVED lines=8> */
.L_x_18790:
        /* <DEDUP_REMOVED lines=12> */
.L_x_18793:
[----:B------:R-:W-:Y:S02]  /*1c190*/  IMAD.MOV.U32 R20, RZ, RZ, R10 ;  /* 0x000000ffff147224 */ /* 0x000fe400078e000a */
.L_x_18794:
[----:B------:R-:W-:Y:S05]  /*1c1a0*/  BSYNC B3 ;  /* 0x0000000000037941 */ /* 0x000fea0003800000 */
.L_x_18792:
        /* <DEDUP_REMOVED lines=16> */
.L_x_18798:
[----:B------:R-:W-:Y:S05]  /*1c2b0*/  BSYNC B4 ;  /* 0x0000000000047941 */ /* 0x000fea0003800000 */
.L_x_18797:
        /* <DEDUP_REMOVED lines=44> */
.L_x_18796:
[----:B------:R-:W-:Y:S05]  /*1c580*/  BSYNC B3 ;  /* 0x0000000000037941 */ /* 0x000fea0003800000 */
.L_x_18795:
        /* <DEDUP_REMOVED lines=11> */
.L_x_18791:
[----:B------:R-:W-:Y:S05]  /*1c640*/  BSYNC B2 ;  /* 0x0000000000027941 */ /* 0x000fea0003800000 */
.L_x_18789:
        /* <DEDUP_REMOVED lines=8> */
.L_x_18800:
        /* <DEDUP_REMOVED lines=12> */
.L_x_18803:
[----:B------:R-:W-:Y:S02]  /*1c790*/  MOV R22, R10 ;  /* 0x0000000a00167202 */ /* 0x000fe40000000f00 */
.L_x_18804:
[----:B------:R-:W-:Y:S05]  /*1c7a0*/  BSYNC B3 ;  /* 0x0000000000037941 */ /* 0x000fea0003800000 */
.L_x_18802:
        /* <DEDUP_REMOVED lines=16> */
.L_x_18808:
[----:B------:R-:W-:Y:S05]  /*1c8b0*/  BSYNC B4 ;  /* 0x0000000000047941 */ /* 0x000fea0003800000 */
.L_x_18807:
        /* <DEDUP_REMOVED lines=44> */
.L_x_18806:
[----:B------:R-:W-:Y:S05]  /*1cb80*/  BSYNC B3 ;  /* 0x0000000000037941 */ /* 0x000fea0003800000 */
.L_x_18805:
        /* <DEDUP_REMOVED lines=12> */
.L_x_18801:
[----:B------:R-:W-:Y:S05]  /*1cc50*/  BSYNC B2 ;  /* 0x0000000000027941 */ /* 0x000fea0003800000 */
.L_x_18799:
        /* <DEDUP_REMOVED lines=8> */
.L_x_18810:
        /* <DEDUP_REMOVED lines=12> */
.L_x_18813:
[----:B------:R-:W-:Y:S02]  /*1cda0*/  IMAD.MOV.U32 R24, RZ, RZ, R10 ;  /* 0x000000ffff187224 */ /* 0x000fe400078e000a */
.L_x_18814:
[----:B------:R-:W-:Y:S05]  /*1cdb0*/  BSYNC B3 ;  /* 0x0000000000037941 */ /* 0x000fea0003800000 */
.L_x_18812:
        /* <DEDUP_REMOVED lines=16> */
.L_x_18818:
[----:B------:R-:W-:Y:S05]  /*1cec0*/  BSYNC B4 ;  /* 0x0000000000047941 */ /* 0x000fea0003800000 */
.L_x_18817:
        /* <DEDUP_REMOVED lines=44> */
.L_x_18816:
[----:B------:R-:W-:Y:S05]  /*1d190*/  BSYNC B3 ;  /* 0x0000000000037941 */ /* 0x000fea0003800000 */
.L_x_18815:
        /* <DEDUP_REMOVED lines=11> */
.L_x_18811:
[----:B------:R-:W-:Y:S05]  /*1d250*/  BSYNC B2 ;  /* 0x0000000000027941 */ /* 0x000fea0003800000 */
.L_x_18809:
        /* <DEDUP_REMOVED lines=8> */
.L_x_18820:
        /* <DEDUP_REMOVED lines=12> */
.L_x_18823:
[----:B------:R-:W-:Y:S02]  /*1d3a0*/  MOV R26, R10 ;  /* 0x0000000a001a7202 */ /* 0x000fe40000000f00 */
.L_x_18824:
[----:B------:R-:W-:Y:S05]  /*1d3b0*/  BSYNC B3 ;  /* 0x0000000000037941 */ /* 0x000fea0003800000 */
.L_x_18822:
        /* <DEDUP_REMOVED lines=16> */
.L_x_18828:
[----:B------:R-:W-:Y:S05]  /*1d4c0*/  BSYNC B4 ;  /* 0x0000000000047941 */ /* 0x000fea0003800000 */
.L_x_18827:
        /* <DEDUP_REMOVED lines=44> */
.L_x_18826:
[----:B------:R-:W-:Y:S05]  /*1d790*/  BSYNC B3 ;  /* 0x0000000000037941 */ /* 0x000fea0003800000 */
.L_x_18825:
        /* <DEDUP_REMOVED lines=12> */
.L_x_18821:
[----:B------:R-:W-:Y:S05]  /*1d860*/  BSYNC B2 ;  /* 0x0000000000027941 */ /* 0x000fea0003800000 */
.L_x_18819:
        /* <DEDUP_REMOVED lines=8> */
.L_x_18830:
        /* <DEDUP_REMOVED lines=12> */
.L_x_18833:
[----:B------:R-:W-:Y:S02]  /*1d9b0*/  IMAD.MOV.U32 R28, RZ, RZ, R10 ;  /* 0x000000ffff1c7224 */ /* 0x000fe400078e000a */
.L_x_18834:
[----:B------:R-:W-:Y:S05]  /*1d9c0*/  BSYNC B3 ;  /* 0x0000000000037941 */ /* 0x000fea0003800000 */
.L_x_18832:
        /* <DEDUP_REMOVED lines=16> */
.L_x_18838:
[----:B------:R-:W-:Y:S05]  /*1dad0*/  BSYNC B4 ;  /* 0x0000000000047941 */ /* 0x000fea0003800000 */
.L_x_18837:
        /* <DEDUP_REMOVED lines=44> */
.L_x_18836:
[----:B------:R-:W-:Y:S05]  /*1dda0*/  BSYNC B3 ;  /* 0x0000000000037941 */ /* 0x000fea0003800000 */
.L_x_18835:
        /* <DEDUP_REMOVED lines=11> */
.L_x_18831:
[----:B------:R-:W-:Y:S05]  /*1de60*/  BSYNC B2 ;  /* 0x0000000000027941 */ /* 0x000fea0003800000 */
.L_x_18829:
        /* <DEDUP_REMOVED lines=29> */
.L_x_18840:
[----:B------:R-:W-:Y:S05]  /*1e040*/  BSYNC B2 ;  /* 0x0000000000027941 */ /* 0x000fea0003800000 */
.L_x_18839:
[----:B------:R-:W-:Y:S02]  /*1e050*/  IADD3 R147, R147, 0x20, RZ ;  /* 0x0000002093937810 */ /* 0x000fe40007ffe0ff */
[----:B------:R-:W-:Y:S02]  /*1e060*/  IADD3 R145, R145, 0x20, RZ ;  /* 0x0000002091917810 */ /* 0x000fe40007ffe0ff */
.L_x_18758:
[----:B------:R-:W-:Y:S05]  /*1e070*/  BSYNC B1 ;  /* 0x0000000000017941 */ /* 0x000fea0003800000 */
.L_x_18757:
        /* <DEDUP_REMOVED lines=20> */
.L_x_18844:
        /* <DEDUP_REMOVED lines=12> */
.L_x_18847:
[----:B------:R-:W-:Y:S02]  /*1e280*/  IMAD.MOV.U32 R14, RZ, RZ, R10 ;  /* 0x000000ffff0e7224 */ /* 0x000fe400078e000a */
.L_x_18848:
[----:B------:R-:W-:Y:S05]  /*1e290*/  BSYNC B3 ;  /* 0x0000000000037941 */ /* 0x000fea0003800000 */
.L_x_18846:
        /* <DEDUP_REMOVED lines=16> */
.L_x_18852:
[----:B------:R-:W-:Y:S05]  /*1e3a0*/  BSYNC B4 ;  /* 0x0000000000047941 */ /* 0x000fea0003800000 */
.L_x_18851:
        /* <DEDUP_REMOVED lines=44> */
.L_x_18850:
[----:B------:R-:W-:Y:S05]  /*1e670*/  BSYNC B3 ;  /* 0x0000000000037941 */ /* 0x000fea0003800000 */
.L_x_18849:
        /* <DEDUP_REMOVED lines=12> */
.L_x_18845:
[----:B------:R-:W-:Y:S05]  /*1e740*/  BSYNC B2 ;  /* 0x0000000000027941 */ /* 0x000fea0003800000 */
.L_x_18843:
        /* <DEDUP_REMOVED lines=8> */
.L_x_18854:
        /* <DEDUP_REMOVED lines=12> */
.L_x_18857:
[----:B------:R-:W-:Y:S02]  /*1e890*/  IMAD.MOV.U32 R16, RZ, RZ, R10 ;  /* 0x000000ffff107224 */ /* 0x000fe400078e000a */
.L_x_18858:
[----:B------:R-:W-:Y:S05]  /*1e8a0*/  BSYNC B3 ;  /* 0x0000000000037941 */ /* 0x000fea0003800000 */
.L_x_18856:
        /* <DEDUP_REMOVED lines=16> */
.L_x_18862:
[----:B------:R-:W-:Y:S05]  /*1e9b0*/  BSYNC B4 ;  /* 0x0000000000047941 */ /* 0x000fea0003800000 */
.L_x_18861:
        /* <DEDUP_REMOVED lines=44> */
.L_x_18860:
[----:B------:R-:W-:Y:S05]  /*1ec80*/  BSYNC B3 ;  /* 0x0000000000037941 */ /* 0x000fea0003800000 */
.L_x_18859:
        /* <DEDUP_REMOVED lines=11> */
.L_x_18855:
[----:B------:R-:W-:Y:S05]  /*1ed40*/  BSYNC B2 ;  /* 0x0000000000027941 */ /* 0x000fea0003800000 */
.L_x_18853:
        /* <DEDUP_REMOVED lines=8> */
.L_x_18864:
        /* <DEDUP_REMOVED lines=12> */
.L_x_18867:
[----:B------:R-:W-:Y:S02]  /*1ee90*/  IMAD.MOV.U32 R18, RZ, RZ, R10 ;  /* 0x000000ffff127224 */ /* 0x000fe400078e000a */
.L_x_18868:
[----:B------:R-:W-:Y:S05]  /*1eea0*/  BSYNC B3 ;  /* 0x0000000000037941 */ /* 0x000fea0003800000 */
.L_x_18866:
        /* <DEDUP_REMOVED lines=16> */
.L_x_18872:
[----:B------:R-:W-:Y:S05]  /*1efb0*/  BSYNC B4 ;  /* 0x0000000000047941 */ /* 0x000fea0003800000 */
.L_x_18871:
        /* <DEDUP_REMOVED lines=44> */
.L_x_18870:
[----:B------:R-:W-:Y:S05]  /*1f280*/  BSYNC B3 ;  /* 0x0000000000037941 */ /* 0x000fea0003800000 */
.L_x_18869:
        /* <DEDUP_REMOVED lines=12> */
.L_x_18865:
[----:B------:R-:W-:Y:S05]  /*1f350*/  BSYNC B2 ;  /* 0x0000000000027941 */ /* 0x000fea0003800000 */
.L_x_18863:
        /* <DEDUP_REMOVED lines=8> */
.L_x_18874:
        /* <DEDUP_REMOVED lines=12> */
.L_x_18877:
[----:B------:R-:W-:Y:S02]  /*1f4a0*/  IMAD.MOV.U32 R20, RZ, RZ, R10 ;  /* 0x000000ffff147224 */ /* 0x000fe400078e000a */
.L_x_18878:
[----:B------:R-:W-:Y:S05]  /*1f4b0*/  BSYNC B3 ;  /* 0x0000000000037941 */ /* 0x000fea0003800000 */
.L_x_18876:
        /* <DEDUP_REMOVED lines=16> */
.L_x_18882:
[----:B------:R-:W-:Y:S05]  /*1f5c0*/  BSYNC B4 ;  /* 0x0000000000047941 */ /* 0x000fea0003800000 */
.L_x_18881:
        /* <DEDUP_REMOVED lines=44> */
.L_x_18880:
[----:B------:R-:W-:Y:S05]  /*1f890*/  BSYNC B3 ;  /* 0x0000000000037941 */ /* 0x000fea0003800000 */
.L_x_18879:
        /* <DEDUP_REMOVED lines=11> */
.L_x_18875:
[----:B------:R-:W-:Y:S05]  /*1f950*/  BSYNC B2 ;  /* 0x0000000000027941 */ /* 0x000fea0003800000 */
.L_x_18873:
        /* <DEDUP_REMOVED lines=8> */
.L_x_18884:
        /* <DEDUP_REMOVED lines=12> */
.L_x_18887:
[----:B------:R-:W-:Y:S02]  /*1faa0*/  IMAD.MOV.U32 R22, RZ, RZ, R10 ;  /* 0x000000ffff167224 */ /* 0x000fe400078e000a */
.L_x_18888:
[----:B------:R-:W-:Y:S05]  /*1fab0*/  BSYNC B3 ;  /* 0x0000000000037941 */ /* 0x000fea0003800000 */
.L_x_18886:
        /* <DEDUP_REMOVED lines=16> */
.L_x_18892:
[----:B------:R-:W-:Y:S05]  /*1fbc0*/  BSYNC B4 ;  /* 0x0000000000047941 */ /* 0x000fea0003800000 */
.L_x_18891:
        /* <DEDUP_REMOVED lines=44> */
.L_x_18890:
[----:B------:R-:W-:Y:S05]  /*1fe90*/  BSYNC B3 ;  /* 0x0000000000037941 */ /* 0x000fea0003800000 */
.L_x_18889:
        /* <DEDUP_REMOVED lines=12> */
.L_x_18885:
[----:B------:R-:W-:Y:S05]  /*1ff60*/  BSYNC B2 ;  /* 0x0000000000027941 */ /* 0x000fea0003800000 */
.L_x_18883:
        /* <DEDUP_REMOVED lines=8> */
.L_x_18894:
        /* <DEDUP_REMOVED lines=12> */
.L_x_18897:
[----:B------:R-:W-:Y:S02]  /*200b0*/  IMAD.MOV.U32 R24, RZ, RZ, R10 ;  /* 0x000000ffff187224 */ /* 0x000fe400078e000a */
.L_x_18898:
[----:B------:R-:W-:Y:S05]  /*200c0*/  BSYNC B3 ;  /* 0x0000000000037941 */ /* 0x000fea0003800000 */
.L_x_18896:
        /* <DEDUP_REMOVED lines=16> */
.L_x_18902:
[----:B------:R-:W-:Y:S05]  /*201d0*/  BSYNC B4 ;  /* 0x0000000000047941 */ /* 0x000fea0003800000 */
.L_x_18901:
        /* <DEDUP_REMOVED lines=44> */
.L_x_18900:
[----:B------:R-:W-:Y:S05]  /*204a0*/  BSYNC B3 ;  /* 0x0000000000037941 */ /* 0x000fea0003800000 */
.L_x_18899:
        /* <DEDUP_REMOVED lines=11> */
.L_x_18895:
[----:B------:R-:W-:Y:S05]  /*20560*/  BSYNC B2 ;  /* 0x0000000000027941 */ /* 0x000fea0003800000 */
.L_x_18893:
        /* <DEDUP_REMOVED lines=8> */
.L_x_18904:
        /* <DEDUP_REMOVED lines=12> */
.L_x_18907:
[----:B------:R-:W-:Y:S02]  /*206b0*/  IMAD.MOV.U32 R26, RZ, RZ, R10 ;  /* 0x000000ffff1a7224 */ /* 0x000fe400078e000a */
.L_x_18908:
[----:B------:R-:W-:Y:S05]  /*206c0*/  BSYNC B3 ;  /* 0x0000000000037941 */ /* 0x000fea0003800000 */
.L_x_18906:
        /* <DEDUP_REMOVED lines=16> */
.L_x_18912:
[----:B------:R-:W-:Y:S05]  /*207d0*/  BSYNC B4 ;  /* 0x0000000000047941 */ /* 0x000fea0003800000 */
.L_x_18911:
        /* <DEDUP_REMOVED lines=44> */
.L_x_18910:
[----:B------:R-:W-:Y:S05]  /*20aa0*/  BSYNC B3 ;  /* 0x0000000000037941 */ /* 0x000fea0003800000 */
.L_x_18909:
        /* <DEDUP_REMOVED lines=12> */
.L_x_18905:
[----:B------:R-:W-:Y:S05]  /*20b70*/  BSYNC B2 ;  /* 0x0000000000027941 */ /* 0x000fea0003800000 */
.L_x_18903:
        /* <DEDUP_REMOVED lines=8> */
.L_x_18914:
        /* <DEDUP_REMOVED lines=12> */
.L_x_18917:
[----:B------:R-:W-:Y:S02]  /*20cc0*/  IMAD.MOV.U32 R28, RZ, RZ, R10 ;  /* 0x000000ffff1c7224 */ /* 0x000fe400078e000a */
.L_x_18918:
[----:B------:R-:W-:Y:S05]  /*20cd0*/  BSYNC B3 ;  /* 0x0000000000037941 */ /* 0x000fea0003800000 */
.L_x_18916:
        /* <DEDUP_REMOVED lines=16> */
.L_x_18922:
[----:B------:R-:W-:Y:S05]  /*20de0*/  BSYNC B4 ;  /* 0x0000000000047941 */ /* 0x000fea0003800000 */
.L_x_18921:
        /* <DEDUP_REMOVED lines=44> */
.L_x_18920:
[----:B------:R-:W-:Y:S05]  /*210b0*/  BSYNC B3 ;  /* 0x0000000000037941 */ /* 0x000fea0003800000 */
.L_x_18919:
        /* <DEDUP_REMOVED lines=11> */
.L_x_18915:
[----:B------:R-:W-:Y:S05]  /*21170*/  BSYNC B2 ;  /* 0x0000000000027941 */ /* 0x000fea0003800000 */
.L_x_18913:
        /* <DEDUP_REMOVED lines=28> */
.L_x_18842:
[----:B------:R-:W-:Y:S05]  /*21340*/  BSYNC B1 ;  /* 0x0000000000017941 */ /* 0x000fea0003800000 */
.L_x_18841:
        /* <DEDUP_REMOVED lines=105> */
.L_x_18947:
        /* <DEDUP_REMOVED lines=190> */
.L_x_18948:
[----:B------:R-:W2:Y:S01]  /*225c0*/  S2R R146, SR_TID.X ;  /* 0x0000000000927919 */ /* 0x000ea20000002100 */
[----:B-1----:R-:W-:Y:S01]  /*225d0*/  FADD.FTZ R95, R95, R145 ;  /* 0x000000915f5f7221 */ /* 0x002fe20000010000 */
[----:B------:R-:W-:Y:S01]  /*225e0*/  BSSY B1, `(.L_x_18925) ;  /* 0x000019e000017945 */ /* 0x000fe20003800000 */
[----:B--2---:R-:W-:-:S13]  /*225f0*/  LOP3.LUT P3, RZ, R146, 0x1f, RZ, 0xc0, !PT ;  /* 0x0000001f92ff7812 */ /* 0x004fda000786c0ff */
[----:B------:R-:W-:-:S04]  /*22600*/  @!P3 LEA R92, P1, R6, c[0x0][0x1a0], 0x2 ;  /* 0x00006800065cba11 */ /* 0x000fc800078210ff */
[----:B------:R-:W-:Y:S02]  /*22610*/  @!P3 LEA.HI.X R93, R6, c[0x0][0x1a4], R252, 0x2, P1 ;  /* 0x00006900065dba11 */ /* 0x000fe400008f14fc */
[----:B------:R-:W-:-:S03]  /*22620*/  ISETP.NE.AND P1, PT, RZ, UR8, PT ;  /* 0x00000008ff007c0c */ /* 0x000fc6000bf25270 */
[----:B------:R1:W-:Y:S02]  /*22630*/  @!P3 STG.E [R92.64], R94 ;  /* 0x0000005e5c00b986 */ /* 0x0003e4000c101906 */
[----:B-1----:R-:W-:-:S04]  /*22640*/  IMAD.MOV.U32 R92, RZ, RZ, c[0x0][0x1e0] ;  /* 0x00007800ff5c7624 */ /* 0x002fc800078e00ff */
[----:B------:R-:W-:Y:S02]  /*22650*/  FFMA.FTZ R95, R95, R92, c[0x0][0x228] ;  /* 0x00008a005f5f7623 */ /* 0x000fe4000001005c */
[----:B------:R-:W-:-:S05]  /*22660*/  FMUL.FTZ R92, R94, R94 ;  /* 0x0000005e5e5c7220 */ /* 0x000fca0000410000 */
[----:B------:R-:W-:-:S05]  /*22670*/  FSEL R92, R92, RZ, P1 ;  /* 0x000000ff5c5c7208 */ /* 0x000fca0000800000 */
[----:B------:R-:W-:Y:S01]  /*22680*/  FADD.FTZ R95, R95, R92 ;  /* 0x0000005c5f5f7221 */ /* 0x000fe20000010000 */
[----:B------:R-:W-:-:S03]  /*22690*/  @!P3 LEA R92, P2, R6, c[0x0][0x1a8], 0x2 ;  /* 0x00006a00065cba11 */ /* 0x000fc600078410ff */
[----:B0-----:R-:W0:Y:S01]  /*226a0*/  MUFU.RSQ R145, R95 ;  /* 0x0000005f00917308 */ /* 0x001e220000001400 */
[----:B------:R-:W-:Y:S02]  /*226b0*/  @!P3 LEA.HI.X R93, R6, c[0x0][0x1ac], R252, 0x2, P2 ;  /* 0x00006b00065dba11 */ /* 0x000fe400010f14fc */
[----:B-----5:R-:W-:-:S03]  /*226c0*/  ISETP.GE.AND P2, PT, R151, 0x1, PT ;  /* 0x000000019700780c */ /* 0x020fc60003f46270 */
[----:B0-----:R0:W-:Y:S10]  /*226d0*/  @!P3 STG.E [R92.64], R145 ;  /* 0x000000915c00b986 */ /* 0x0011f4000c101906 */
[----:B------:R-:W-:Y:S05]  /*226e0*/  @!P2 BRA `(.L_x_18926) ;  /* 0x000018d00000a947 */ /* 0x000fea0003800000 */
[----:B0-----:R-:W-:Y:S01]  /*226f0*/  IADD3 R92, R151, -0x1, RZ ;  /* 0xffffffff975c7810 */ /* 0x001fe20007ffe0ff */
        /* <DEDUP_REMOVED lines=9> */
[----:B------:R-:W2:Y:S04]  /*22790*/  LDL R94, [R1+0x64] ;  /* 0x00006400015e7983 */ /* 0x000ea80000100800 */
[----:B------:R-:W3:Y:S04]  /*227a0*/  LDL R252, [R1+0x68] ;  /* 0x0000680001fc7983 */ /* 0x000ee80000100800 */
[----:B0-----:R-:W4:Y:S04]  /*227b0*/  LDL R0, [R1+0x60] ;  /* 0x0000600001007983 */ /* 0x001f280000100800 */
[----:B------:R-:W3:Y:S04]  /*227c0*/  LDL R95, [R1+0x6c] ;  /* 0x00006c00015f7983 */ /* 0x000ee80000100800 */
[----:B------:R-:W3:Y:S04]  /*227d0*/  LDL R151, [R1+0x50] ;  /* 0x0000500001977983 */ /* 0x000ee80000100800 */
[----:B------:R-:W3:Y:S04]  /*227e0*/  LDL R146, [R1+0x54] ;  /* 0x0000540001927983 */ /* 0x000ee80000100800 */
[----:B------:R-:W3:Y:S04]  /*227f0*/  LDL R150, [R1+0x58] ;  /* 0x0000580001967983 */ /* 0x000ee80000100800 */
[----:B------:R-:W3:Y:S01]  /*22800*/  LDL R147, [R1+0x5c] ;  /* 0x00005c0001937983 */ /* 0x000ee20000100800 */
[----:B------:R-:W-:-:S04]  /*22810*/  FADD.FTZ R93, R13, -R149 ;  /* 0x800000950d5d7221 */ /* 0x000fc80000010000 */
[----:B------:R-:W-:Y:S02]  /*22820*/  FMUL.FTZ R93, R145, R93 ;  /* 0x0000005d915d7220 */ /* 0x000fe40000410000 */
[----:B------:R-:W-:-:S04]  /*22830*/  FADD.FTZ R92, R15, -R149 ;  /* 0x800000950f5c7221 */ /* 0x000fc80000010000 */
[----:B------:R-:W-:Y:S02]  /*22840*/  FMUL.FTZ R92, R145, R92 ;  /* 0x0000005c915c7220 */ /* 0x000fe40000410000 */
[----:B----4-:R-:W-:Y:S02]  /*22850*/  FFMA.FTZ R93, R0, R93, R192 ;  /* 0x0000005d005d7223 */ /* 0x010fe400000100c0 */
[----:B------:R0:W5:Y:S01]  /*22860*/  LDL.LU R0, [R1+0x70] ;  /* 0x0000700001007983 */ /* 0x0001620000300800 */
[----:B--2---:R-:W-:Y:S02]  /*22870*/  FFMA.FTZ R92, R94, R92, R193 ;  /* 0x0000005c5e5c7223 */ /* 0x004fe400000100c1 */
[----:B------:R-:W-:-:S03]  /*22880*/  FADD.FTZ R94, R17, -R149 ;  /* 0x80000095115e7221 */ /* 0x000fc60000010000 */
[----:B------:R-:W-:Y:S01]  /*22890*/  F2FP.BF16.PACK_AB R92, R92, R93 ;  /* 0x0000005d5c5c723e */ /* 0x000fe200000010ff */
[----:B------:R-:W-:Y:S02]  /*228a0*/  FADD.FTZ R93, R19, -R149 ;  /* 0x80000095135d7221 */ /* 0x000fe40000010000 */
[C---:B------:R-:W-:Y:S02]  /*228b0*/  FMUL.FTZ R94, R145.reuse, R94 ;  /* 0x0000005e915e7220 */ /* 0x040fe40000410000 */
[----:B------:R-:W-:Y:S02]  /*228c0*/  FMUL.FTZ R93, R145, R93 ;  /* 0x0000005d915d7220 */ /* 0x000fe40000410000 */
[----:B---3--:R-:W-:Y:S02]  /*228d0*/  FFMA.FTZ R94, R252, R94, R194 ;  /* 0x0000005efc5e7223 */ /* 0x008fe400000100c2 */
        /* <DEDUP_REMOVED lines=20> */
.L_x_18928:
[----:B------:R-:W-:Y:S05]  /*22a20*/  BSYNC B2 ;  /* 0x0000000000027941 */ /* 0x000fea0003800000 */
.L_x_18927:
[----:B------:R-:W-:Y:S01]  /*22a30*/  LOP3.LUT P1, RZ, R5, 0x1000, RZ, 0xc0, !PT ;  /* 0x0000100005ff7812 */ /* 0x000fe2000782c0ff */
[----:B------:R-:W-:-:S12]  /*22a40*/  BSSY B2, `(.L_x_18929) ;  /* 0x000002c000027945 */ /* 0x000fd80003800000 */
[----:B------:R-:W-:Y:S05]  /*22a50*/  @!P1 BRA `(.L_x_18930) ;  /* 0x000002a000009947 */ /* 0x000fea0003800000 */
[----:B-----5:R1:W-:Y:S04]  /*22a60*/  STL [R1+0x70], R0 ;  /* 0x0000700001007387 */ /* 0x0203e80000100800 */
[----:B0-----:R-:W2:Y:S04]  /*22a70*/  LDL R94, [R1+0x24] ;  /* 0x00002400015e7983 */ /* 0x001ea80000100800 */
[----:B------:R-:W3:Y:S04]  /*22a80*/  LDL R252, [R1+0x28] ;  /* 0x0000280001fc7983 */ /* 0x000ee80000100800 */
[----:B-1----:R-:W4:Y:S04]  /*22a90*/  LDL R0, [R1+0x20] ;  /* 0x0000200001007983 */ /* 0x002f280000100800 */
        /* <DEDUP_REMOVED lines=38> */
.L_x_18930:
[----:B------:R-:W-:Y:S05]  /*22d00*/  BSYNC B2 ;  /* 0x0000000000027941 */ /* 0x000fea0003800000 */
.L_x_18929:
[----:B------:R-:W-:Y:S01]  /*22d10*/  LOP3.LUT P1, RZ, R5, 0x800, RZ, 0xc0, !PT ;  /* 0x0000080005ff7812 */ /* 0x000fe2000782c0ff */
[----:B------:R-:W-:-:S12]  /*22d20*/  BSSY B2, `(.L_x_18931) ;  /* 0x0000026000027945 */ /* 0x000fd80003800000 */
[----:B------:R-:W-:Y:S05]  /*22d30*/  @!P1 BRA `(.L_x_18932) ;  /* 0x0000024000009947 */ /* 0x000fea0003800000 */
[----:B0-----:R-:W2:Y:S04]  /*22d40*/  LDL R147, [R1] ;  /* 0x0000000001937983 */ /* 0x001ea80000100800 */
[----:B------:R-:W3:Y:S04]  /*22d50*/  LDL R94, [R1+0x4] ;  /* 0x00000400015e7983 */ /* 0x000ee80000100800 */
[----:B------:R-:W4:Y:S04]  /*22d60*/  LDL R146, [R1+0x8] ;  /* 0x0000080001927983 */ /* 0x000f280000100800 */
[----:B------:R-:W4:Y:S01]  /*22d70*/  LDL R95, [R1+0xc] ;  /* 0x00000c00015f7983 */ /* 0x000f220000100800 */
        /* <DEDUP_REMOVED lines=28> */
[----:B------:R-:W-:-:S04]  /*22f40*/  IMAD.MOV.U32 R146, RZ, RZ, 0x10 ;  /* 0x00000010ff927424 */ /* 0x000fc800078e00ff */
[C---:B------:R-:W-:Y:S01]  /*22f50*/  IMAD.WIDE.U32 R146, R148.reuse, R146, c[0x0][0x208] ;  /* 0x0000820094927625 */ /* 0x040fe200078e0092 */
[----:B------:R-:W-:-:S04]  /*22f60*/  IADD3 R148, R148, 0x20, RZ ;  /* 0x0000002094947810 */ /* 0x000fc80007ffe0ff */
[----:B------:R0:W-:Y:S03]  /*22f70*/  STG.E.128 [R146.64], R92 ;  /* 0x0000005c92007986 */ /* 0x0001e6000c101d06 */
.L_x_18932:
[----:B------:R-:W-:Y:S05]  /*22f80*/  BSYNC B2 ;  /* 0x0000000000027941 */ /* 0x000fea0003800000 */
.L_x_18931:
[----:B------:R-:W-:Y:S01]  /*22f90*/  LOP3.LUT P1, RZ, R5, 0x400, RZ, 0xc0, !PT ;  /* 0x0000040005ff7812 */ /* 0x000fe2000782c0ff */
        /* <DEDUP_REMOVED lines=34> */
.L_x_18934:
[----:B------:R-:W-:Y:S05]  /*231c0*/  BSYNC B2 ;  /* 0x0000000000027941 */ /* 0x000fea0003800000 */
.L_x_18933:
        /* <DEDUP_REMOVED lines=35> */
.L_x_18936:
[----:B------:R-:W-:Y:S05]  /*23400*/  BSYNC B2 ;  /* 0x0000000000027941 */ /* 0x000fea0003800000 */
.L_x_18935:
        /* <DEDUP_REMOVED lines=35> */
.L_x_18938:
[----:B------:R-:W-:Y:S05]  /*23640*/  BSYNC B2 ;  /* 0x0000000000027941 */ /* 0x000fea0003800000 */
.L_x_18937:
        /* <DEDUP_REMOVED lines=35> */
.L_x_18940:
[----:B------:R-:W-:Y:S05]  /*23880*/  BSYNC B2 ;  /* 0x0000000000027941 */ /* 0x000fea0003800000 */
.L_x_18939:
        /* <DEDUP_REMOVED lines=35> */
.L_x_18942:
[----:B------:R-:W-:Y:S05]  /*23ac0*/  BSYNC B2 ;  /* 0x0000000000027941 */ /* 0x000fea0003800000 */
.L_x_18941:
        /* <DEDUP_REMOVED lines=35> */
.L_x_18944:
[----:B------:R-:W-:Y:S05]  /*23d00*/  BSYNC B2 ;  /* 0x0000000000027941 */ /* 0x000fea0003800000 */
.L_x_18943:
[----:B------:R-:W-:-:S13]  /*23d10*/  LOP3.LUT P1, RZ, R5, 0x8, RZ, 0xc0, !PT ;  /* 0x0000000805ff7812 */ /* 0x000fda000782c0ff */
        /* <DEDUP_REMOVED lines=41> */
[----:B------:R0:W-:Y:S02]  /*23fb0*/  STG.E.128 [R146.64], R92 ;  /* 0x0000005c92007986 */ /* 0x0001e4000c101d06 */
.L_x_18926:
[----:B------:R-:W-:Y:S05]  /*23fc0*/  BSYNC B1 ;  /* 0x0000000000017941 */ /* 0x000fea0003800000 */
.L_x_18925:
[----:B0-----:R-:W-:-:S04]  /*23fd0*/  IMAD.MOV.U32 R92, RZ, RZ, c[0x0][0x160] ;  /* 0x00005800ff5c7624 */ /* 0x001fc800078e00ff */
[----:B------:R-:W-:-:S05]  /*23fe0*/  IMAD R6, R92, 0x4, R6 ;  /* 0x000000045c067824 */ /* 0x000fca00078e0206 */
[----:B------:R-:W-:-:S13]  /*23ff0*/  ISETP.GE.AND P1, PT, R6, c[0x0][0x164], PT ;  /* 0x0000590006007a0c */ /* 0x000fda0003f26270 */
[----:B-----5:R-:W-:Y:S01]  /*24000*/  @P1 CALL.REL.NOINC `(.L_x_18945) ;  /* 0x0000001000001944 */ /* 0x020fe20003c00000 */
[----:B------:R-:W-:Y:S05]  /*24010*/  BRA `(.L_x_18946) ;  /* 0xfffdd3c000007947 */ /* 0x000fea000383ffff */
.L_x_18945:
[----:B------:R-:W-:Y:S05]  /*24020*/  BSYNC B0 ;  /* 0x0000000000007941 */ /* 0x000fea0003800000 */
.L_x_18084:
[----:B------:R-:W-:Y:S05]  /*24030*/  EXIT ;  /* 0x000000000000794d */ /* 0x000fea0003800000 */
.L_x_18923:
[----:B------:R-:W-:Y:S01]  /*24040*/  IMAD.MOV.U32 R145, RZ, RZ, R94 ;  /* 0x000000ffff917224 */ /* 0x000fe200078e005e */
[----:B------:R-:W-:Y:S01]  /*24050*/  MOV R95, 0x1 ;  /* 0x00000001005f7802 */ /* 0x000fe20000000f00 */
[----:B------:R-:W-:Y:S01]  /*24060*/  IMAD.MOV.U32 R146, RZ, RZ, 0x1f ;  /* 0x0000001fff927424 */ /* 0x000fe200078e00ff */
[----:B------:R-:W-:Y:S01]  /*24070*/  MOV R92, 0x240a0 ;  /* 0x000240a0005c7802 */ /* 0x000fe20000000f00 */
[----:B------:R-:W-:Y:S02]  /*24080*/  IMAD.MOV.U32 R93, RZ, RZ, -0x1 ;  /* 0xffffffffff5d7424 */ /* 0x000fe400078e00ff */
[----:B-----5:R-:W-:Y:S05]  /*24090*/  CALL.REL.NOINC `($__internal_42_$__cuda_sm70_shflsync_bfly_p) ;  /* 0x00000e6000007944 */ /* 0x020fea0003c00000 */
[----:B-1----:R-:W-:Y:S05]  /*240a0*/  BRA `(.L_x_18947) ;  /* 0xffffd93000007947 */ /* 0x002fea000383ffff */
.L_x_18924:
[----:B------:R-:W-:Y:S01]  /*240b0*/  HFMA2.MMA R95, -RZ, RZ, 0, 1.1920928955078125e-07 ;  /* 0x00000002ff5f7435 */ /* 0x000fe200000001ff */
[----:B------:R-:W-:Y:S01]  /*240c0*/  IMAD.MOV.U32 R145, RZ, RZ, R94 ;  /* 0x000000ffff917224 */ /* 0x000fe200078e005e */
[----:B------:R-:W-:Y:S01]  /*240d0*/  MOV R92, 0x24110 ;  /* 0x00024110005c7802 */ /* 0x000fe20000000f00 */
[----:B------:R-:W-:Y:S02]  /*240e0*/  IMAD.MOV.U32 R146, RZ, RZ, 0x1f ;  /* 0x0000001fff927424 */ /* 0x000fe400078e00ff */
[----:B------:R-:W-:Y:S02]  /*240f0*/  IMAD.MOV.U32 R93, RZ, RZ, -0x1 ;  /* 0xffffffffff5d7424 */ /* 0x000fe400078e00ff */
[----:B-----5:R-:W-:Y:S05]  /*24100*/  CALL.REL.NOINC `($__internal_42_$__cuda_sm70_shflsync_bfly_p) ;  /* 0x00000df000007944 */ /* 0x020fea0003c00000 */
[----:B-1----:R-:W-:Y:S01]  /*24110*/  FADD.FTZ R94, R94, R95 ;  /* 0x0000005f5e5e7221 */ /* 0x002fe20000010000 */
[----:B------:R-:W-:Y:S01]  /*24120*/  MOV R146, 0x1f ;  /* 0x0000001f00927802 */ /* 0x000fe20000000f00 */
[----:B------:R-:W-:Y:S01]  /*24130*/  IMAD.MOV.U32 R95, RZ, RZ, 0x4 ;  /* 0x00000004ff5f7424 */ /* 0x000fe200078e00ff */
[----:B------:R-:W-:Y:S01]  /*24140*/  MOV R92, 0x24180 ;  /* 0x00024180005c7802 */ /* 0x000fe20000000f00 */
[----:B------:R-:W-:-:S02]  /*24150*/  IMAD.MOV.U32 R93, RZ, RZ, -0x1 ;  /* 0xffffffffff5d7424 */ /* 0x000fc400078e00ff */
[----:B------:R-:W-:Y:S02]  /*24160*/  IMAD.MOV.U32 R145, RZ, RZ, R94 ;  /* 0x000000ffff917224 */ /* 0x000fe400078e005e */
[----:B------:R-:W-:Y:S05]  /*24170*/  CALL.REL.NOINC `($__internal_42_$__cuda_sm70_shflsync_bfly_p) ;  /* 0x00000d8000007944 */ /* 0x000fea0003c00000 */
[----:B-1----:R-:W-:Y:S01]  /*24180*/  FADD.FTZ R94, R94, R95 ;  /* 0x0000005f5e5e7221 */ /* 0x002fe20000010000 */
[----:B------:R-:W-:Y:S01]  /*24190*/  HFMA2.MMA R146, -RZ, RZ, 0, 1.847743988037109375e-06 ;  /* 0x0000001fff927435 */ /* 0x000fe200000001ff */
[----:B------:R-:W-:Y:S01]  /*241a0*/  IMAD.MOV.U32 R95, RZ, RZ, 0x8 ;  /* 0x00000008ff5f7424 */ /* 0x000fe200078e00ff */
[----:B------:R-:W-:Y:S01]  /*241b0*/  MOV R92, 0x241f0 ;  /* 0x000241f0005c7802 */ /* 0x000fe20000000f00 */
[----:B------:R-:W-:Y:S02]  /*241c0*/  IMAD.MOV.U32 R93, RZ, RZ, -0x1 ;  /* 0xffffffffff5d7424 */ /* 0x000fe400078e00ff */
[----:B------:R-:W-:Y:S02]  /*241d0*/  IMAD.MOV.U32 R145, RZ, RZ, R94 ;  /* 0x000000ffff917224 */ /* 0x000fe400078e005e */
[----:B------:R-:W-:Y:S05]  /*241e0*/  CALL.REL.NOINC `($__internal_42_$__cuda_sm70_shflsync_bfly_p) ;  /* 0x00000d1000007944 */ /* 0x000fea0003c00000 */
        /* <DEDUP_REMOVED lines=8> */
[----:B------:R-:W-:Y:S01]  /*24270*/  LOP3.LUT R5, R5, 0xffffbfff, RZ, 0xc0, !PT ;  /* 0xffffbfff05057812 */ /* 0x000fe200078ec0ff */
[----:B------:R-:W-:Y:S01]  /*24280*/  HFMA2.MMA R146, -RZ, RZ, 0, 1.847743988037109375e-06 ;  /* 0x0000001fff927435 */ /* 0x000fe200000001ff */
[----:B------:R-:W-:Y:S02]  /*24290*/  IMAD.MOV.U32 R95, RZ, RZ, 0x1 ;  /* 0x00000001ff5f7424 */ /* 0x000fe400078e00ff */
[----:B------:R-:W-:Y:S01]  /*242a0*/  FMUL.FTZ R94, R94, c[0x0][0x1e0] ;  /* 0x000078005e5e7a20 */ /* 0x000fe20000410000 */
[----:B------:R-:W-:-:S03]  /*242b0*/  @P5 LOP3.LUT R5, R5, 0x4000, RZ, 0xfc, !PT ;  /* 0x0000400005055812 */ /* 0x000fc600078efcff */
        /* <DEDUP_REMOVED lines=170> */
[----:B------:R-:W-:Y:S05]  /*24d60*/  CALL.REL.NOINC `($__internal_42_$__cuda_sm70_shflsync_bfly_p) ;  /* 0x0000019000007944 */ /* 0x000fea0003c00000 */
[----:B-1----:R-:W-:Y:S01]  /*24d70*/  FADD.FTZ R145, R145, R95 ;  /* 0x0000005f91917221 */ /* 0x002fe20000010000 */
[----:B------:R-:W-:Y:S01]  /*24d80*/  MOV R93, 0xffffffff ;  /* 0xffffffff005d7802 */ /* 0x000fe20000000f00 */
[----:B------:R-:W-:Y:S01]  /*24d90*/  IMAD.MOV.U32 R95, RZ, RZ, 0x2 ;  /* 0x00000002ff5f7424 */ /* 0x000fe200078e00ff */
[----:B------:R-:W-:Y:S01]  /*24da0*/  MOV R92, 0x24dd0 ;  /* 0x00024dd0005c7802 */ /* 0x000fe20000000f00 */
[----:B------:R-:W-:Y:S02]  /*24db0*/  IMAD.MOV.U32 R146, RZ, RZ, 0x1f ;  /* 0x0000001fff927424 */ /* 0x000fe400078e00ff */
[----:B------:R-:W-:Y:S05]  /*24dc0*/  CALL.REL.NOINC `($__internal_42_$__cuda_sm70_shflsync_bfly_p) ;  /* 0x0000013000007944 */ /* 0x000fea0003c00000 */
[----:B-1----:R-:W-:Y:S01]  /*24dd0*/  FADD.FTZ R145, R145, R95 ;  /* 0x0000005f91917221 */ /* 0x002fe20000010000 */
[----:B------:R-:W-:Y:S01]  /*24de0*/  MOV R92, 0x24e30 ;  /* 0x00024e30005c7802 */ /* 0x000fe20000000f00 */
[----:B------:R-:W-:Y:S02]  /*24df0*/  IMAD.MOV.U32 R95, RZ, RZ, 0x4 ;  /* 0x00000004ff5f7424 */ /* 0x000fe400078e00ff */
[----:B------:R-:W-:-:S02]  /*24e00*/  IMAD.MOV.U32 R146, RZ, RZ, 0x1f ;  /* 0x0000001fff927424 */ /* 0x000fc400078e00ff */
[----:B------:R-:W-:Y:S02]  /*24e10*/  IMAD.MOV.U32 R93, RZ, RZ, -0x1 ;  /* 0xffffffffff5d7424 */ /* 0x000fe400078e00ff */
[----:B------:R-:W-:Y:S05]  /*24e20*/  CALL.REL.NOINC `($__internal_42_$__cuda_sm70_shflsync_bfly_p) ;  /* 0x000000d000007944 */ /* 0x000fea0003c00000 */
[----:B-1----:R-:W-:Y:S01]  /*24e30*/  FADD.FTZ R145, R145, R95 ;  /* 0x0000005f91917221 */ /* 0x002fe20000010000 */
[----:B------:R-:W-:Y:S01]  /*24e40*/  HFMA2.MMA R95, -RZ, RZ, 0, 4.76837158203125e-07 ;  /* 0x00000008ff5f7435 */ /* 0x000fe200000001ff */
[----:B------:R-:W-:Y:S01]  /*24e50*/  IMAD.MOV.U32 R146, RZ, RZ, 0x1f ;  /* 0x0000001fff927424 */ /* 0x000fe200078e00ff */
[----:B------:R-:W-:Y:S01]  /*24e60*/  MOV R92, 0x24e90 ;  /* 0x00024e90005c7802 */ /* 0x000fe20000000f00 */
[----:B------:R-:W-:-:S03]  /*24e70*/  IMAD.MOV.U32 R93, RZ, RZ, -0x1 ;  /* 0xffffffffff5d7424 */ /* 0x000fc600078e00ff */
[----:B------:R-:W-:Y:S05]  /*24e80*/  CALL.REL.NOINC `($__internal_42_$__cuda_sm70_shflsync_bfly_p) ;  /* 0x0000007000007944 */ /* 0x000fea0003c00000 */
[----:B-1----:R-:W-:Y:S01]  /*24e90*/  FADD.FTZ R145, R145, R95 ;  /* 0x0000005f91917221 */ /* 0x002fe20000010000 */
[----:B------:R-:W-:Y:S01]  /*24ea0*/  MOV R146, 0x1f ;  /* 0x0000001f00927802 */ /* 0x000fe20000000f00 */
[----:B------:R-:W-:Y:S01]  /*24eb0*/  IMAD.MOV.U32 R95, RZ, RZ, 0x10 ;  /* 0x00000010ff5f7424 */ /* 0x000fe200078e00ff */
[----:B------:R-:W-:Y:S01]  /*24ec0*/  MOV R92, 0x24ef0 ;  /* 0x00024ef0005c7802 */ /* 0x000fe20000000f00 */
[----:B------:R-:W-:Y:S02]  /*24ed0*/  IMAD.MOV.U32 R93, RZ, RZ, -0x1 ;  /* 0xffffffffff5d7424 */ /* 0x000fe400078e00ff */
[----:B------:R-:W-:Y:S05]  /*24ee0*/  CALL.REL.NOINC `($__internal_42_$__cuda_sm70_shflsync_bfly_p) ;  /* 0x0000001000007944 */ /* 0x000fea0003c00000 */
[----:B-1----:R-:W-:Y:S05]  /*24ef0*/  BRA `(.L_x_18948) ;  /* 0xffffd6c000007947 */ /* 0x002fea000383ffff */
        .weak           $__internal_42_$__cuda_sm70_shflsync_bfly_p
        .type           $__internal_42_$__cuda_sm70_shflsync_bfly_p,@function
        .size           $__internal_42_$__cuda_sm70_shflsync_bfly_p,(.L_x_71042 - $__internal_42_$__cuda_sm70_shflsync_bfly_p)
$__internal_42_$__cuda_sm70_shflsync_bfly_p:
[----:B------:R-:W-:Y:S04]  /*24f00*/  WARPSYNC R93 ;  /* 0x0000005d00007348 */ /* 0x000fe80003800000 */
[----:B------:R0:W1:Y:S02]  /*24f10*/  SHFL.BFLY PT, R95, R145, R95, R146 ;  /* 0x0c00005f915f7389 */ /* 0x00006400000e0092 */
[----:B0-----:R-:W-:-:S04]  /*24f20*/  IMAD.MOV.U32 R93, RZ, RZ, 0x0 ;  /* 0x00000000ff5d7424 */ /* 0x001fc800078e00ff */
[----:B------:R-:W-:Y:S05]  /*24f30*/  RET.REL.NODEC R92 `(_ZN10layer_norm13ln_fwd_kernelINS_13Kernel_traitsIf13__nv_bfloat16S2_S2_fjLj2560ELj1ELj4ELj1ELj16ENS_18Kernel_traits_baseILj2560EfS2_S2_S2_fjLj128EEEEELb1ELb0ELb1ELb0EEEvNS_9FwdParamsE) ;  /* 0xfffdb0c05c007950 */ /* 0x000fea0003c3ffff */
.L_x_18949:
        /* <DEDUP_REMOVED lines=12> */
.L_x_71042:


//--------------------- .text._ZN10layer_norm13ln_fwd_kernelINS_13Kernel_traitsIf13__nv_bfloat16S2_S2_fjLj2560ELj1ELj4ELj1ELj16ENS_18Kernel_traits_baseILj2560EfS2_S2_S2_fjLj128EEEEELb1ELb0ELb1ELb1EEEvNS_9FwdParamsE --------------------------
	.section	.text._ZN10layer_norm13ln_fwd_kernelINS_13Kernel_traitsIf13__nv_bfloat16S2_S2_fjLj2560ELj1ELj4ELj1ELj16ENS_18Kernel_traits_baseILj2560EfS2_S2_S2_fjLj128EEEEELb1ELb0ELb1ELb1EEEvNS_9FwdParamsE,"ax",@progbits
	.sectioninfo	@"SHI_REGISTERS=255"
	.align	128
        .global         _ZN10layer_norm13ln_fwd_kernelINS_13Kernel_traitsIf13__nv_bfloat16S2_S2_fjLj2560ELj1ELj4ELj1ELj16ENS_18Kernel_traits_baseILj2560EfS2_S2_S2_fjLj128EEEEELb1ELb0ELb1ELb1EEEvNS_9FwdParamsE
        .type           _ZN10layer_norm13ln_fwd_kernelINS_13Kernel_traitsIf13__nv_bfloat16S2_S2_fjLj2560ELj1ELj4ELj1ELj16ENS_18Kernel_traits_baseILj2560EfS2_S2_S2_fjLj128EEEEELb1ELb0ELb1ELb1EEEvNS_9FwdParamsE,@function
        .size           _ZN10layer_norm13ln_fwd_kernelINS_13Kernel_traitsIf13__nv_bfloat16S2_S2_fjLj2560ELj1ELj4ELj1ELj16ENS_18Kernel_traits_baseILj2560EfS2_S2_S2_fjLj128EEEEELb1ELb0ELb1ELb1EEEvNS_9FwdParamsE,(.L_x_71043 - _ZN10layer_norm13ln_fwd_kernelINS_13Kernel_traitsIf13__nv_bfloat16S2_S2_fjLj2560ELj1ELj4ELj1ELj16ENS_18Kernel_traits_baseILj2560EfS2_S2_S2_fjLj128EEEEELb1ELb0ELb1ELb1EEEvNS_9FwdParamsE)
        .other          _ZN10layer_norm13ln_fwd_kernelINS_13Kernel_traitsIf13__nv_bfloat16S2_S2_fjLj2560ELj1ELj4ELj1ELj16ENS_18Kernel_traits_baseILj2560EfS2_S2_S2_fjLj128EEEEELb1ELb0ELb1ELb1EEEvNS_9FwdParamsE,@"STO_CUDA_ENTRY STV_DEFAULT"
_ZN10layer_norm13ln_fwd_kernelINS_13Kernel_traitsIf13__nv_bfloat16S2_S2_fjLj2560ELj1ELj4ELj1ELj16ENS_18Kernel_traits_baseILj2560EfS2_S2_S2_fjLj128EEEEELb1ELb0ELb1ELb1EEEvNS_9FwdParamsE:
.text._ZN10layer_norm13ln_fwd_kernelINS_13Kernel_traitsIf13__nv_bfloat16S2_S2_fjLj2560ELj1ELj4ELj1ELj16ENS_18Kernel_traits_baseILj2560EfS2_S2_S2_fjLj128EEEEELb1ELb0ELb1ELb1EEEvNS_9FwdParamsE:
        /* <DEDUP_REMOVED lines=151> */
[----:B------:R1:W4:Y:S04]  /*0970*/  LDG.E.128 R20, [R4.64+0x800] ;  /* 0x0008000604147981 */ /* 0x000328000c1e1d00 */
[----:B------:R1:W4:Y:S01]  /*0980*/  LDG.E.128 R16, [R4.64+0x810] ;  /* 0x0008100604107981 */ /* 0x000322000c1e1d00 */
[----:B------:R-:W-:Y:S01]  /*0990*/  UIADD3 UR25, UR4, -0x700cb87f, URZ ;  /* 0x8ff3478104197890 */ /* 0x000fe2000fffe03f */
[----:B------:R-:W-:Y:S01]  /*09a0*/  IMAD R162, R6, -0x2daee0ad, RZ ;  /* 0xd2511f5306a27824 */ /* 0x000fe200078e02ff */
[----:B------:R-:W-:Y:S01]  /*09b0*/  UIADD3 UR26, UR5, -0x695add53, URZ ;  /* 0x96a522ad051a7890 */ /* 0x000fe2000fffe03f */
[----:B------:R-:W-:Y:S01]  /*09c0*/  IMAD R163, R163, -0x326172a9, RZ ;  /* 0xcd9e8d57a3a37824 */ /* 0x000fe200078e02ff */
[----:B------:R1:W5:Y:S01]  /*09d0*/  LDG.E.128 R248, [R4.64+0xc00] ;  /* 0x000c000604f87981 */ /* 0x000362000c1e1d00 */
[----:B0-----:R-:W-:-:S03]  /*09e0*/  IMAD.HI.U32 R2, R170, -0x326172a9, RZ ;  /* 0xcd9e8d57aa027827 */ /* 0x001fc600078e00ff */
        /* <DEDUP_REMOVED lines=33> */
[----:B------:R0:W-:Y:S04]  /*0c00*/  STL.64 [R1+0x10], R20 ;  /* 0x0000101401007387 */ /* 0x0001e80000100a00 */
[----:B------:R0:W-:Y:S04]  /*0c10*/  STL.64 [R1+0x18], R22 ;  /* 0x0000181601007387 */ /* 0x0001e80000100a00 */
[----:B------:R0:W-:Y:S04]  /*0c20*/  STL.64 [R1], R16 ;  /* 0x0000001001007387 */ /* 0x0001e80000100a00 */
[----:B------:R0:W-:Y:S02]  /*0c30*/  STL.64 [R1+0x8], R18 ;  /* 0x0000081201007387 */ /* 0x0001e40000100a00 */
.L_x_19776:
[----:B0-----:R-:W-:-:S04]  /*0c40*/  IMAD.MOV.U32 R17, RZ, RZ, 0x4 ;  /* 0x00000004ff117424 */ /* 0x001fc800078e00ff */
[----:B------:R-:W-:-:S05]  /*0c50*/  IMAD.WIDE R12, R0, R17, c[0x0][0x1d0] ;  /* 0x00007400000c7625 */ /* 0x000fca00078e0211 */
[----:B------:R0:W2:Y:S01]  /*0c60*/  LDG.E R18, [R12.64] ;  /* 0x000000060c127981 */ /* 0x0000a2000c1e1900 */
[----:B------:R-:W-:Y:S01]  /*0c70*/  ISETP.NE.U32.AND P0, PT, RZ, c[0x0][0x180], PT ;  /* 0x00006000ff007a0c */ /* 0x000fe20003f05070 */
[C---:B------:R-:W-:Y:S02]  /*0c80*/  IMAD R11, R0.reuse, c[0x0][0x168], RZ ;  /* 0x00005a00000b7a24 */ /* 0x040fe400078e02ff */
[----:B------:R-:W1:Y:S01]  /*0c90*/  S2R R19, SR_TID.X ;  /* 0x0000000000137919 */ /* 0x000e620000002100 */
[----:B------:R-:W-:Y:S01]  /*0ca0*/  ISETP.NE.AND.EX P0, PT, RZ, c[0x0][0x184], PT, P0 ;  /* 0x00006100ff007a0c */ /* 0x000fe20003f05300 */
[----:B------:R-:W-:Y:S02]  /*0cb0*/  IMAD.MOV.U32 R157, RZ, RZ, RZ ;  /* 0x000000ffff9d7224 */ /* 0x000fe400078e00ff */
        /* <DEDUP_REMOVED lines=8> */
[----:B-1----:R-:W-:Y:S02]  /*0d40*/  LOP3.LUT R11, R19, 0x1f, RZ, 0xc0, !PT ;  /* 0x0000001f130b7812 */ /* 0x002fe400078ec0ff */
[----:B------:R-:W-:Y:S01]  /*0d50*/  @P1 LEA.HI R16, R16, R15, RZ, 0x3 ;  /* 0x0000000f10101211 */ /* 0x000fe200078f18ff */
[----:B------:R-:W-:Y:S01]  /*0d60*/  @P0 IMAD.MOV.U32 R15, RZ, RZ, 0x10 ;  /* 0x00000010ff0f0424 */ /* 0x000fe200078e00ff */
        /* <DEDUP_REMOVED lines=14> */
[----:B------:R-:W-:Y:S01]  /*0e50*/  IMAD.MOV.U32 R11, RZ, RZ, R189 ;  /* 0x000000ffff0b7224 */ /* 0x000fe200078e00bd */
[----:B-----5:R-:W-:Y:S01]  /*0e60*/  PRMT R122, RZ, 0x5410, R104 ;  /* 0x00005410ff7a7816 */ /* 0x020fe20000000068 */
[----:B------:R-:W-:Y:S05]  /*0e70*/  BRA `(.L_x_18953) ;  /* 0x0000056000007947 */ /* 0x000fea0003800000 */
.L_x_18952:
        /* <DEDUP_REMOVED lines=12> */
.L_x_18955:
[----:B------:R-:W-:Y:S02]  /*0f40*/  IMAD.MOV.U32 R6, RZ, RZ, R170 ;  /* 0x000000ffff067224 */ /* 0x000fe400078e00aa */
.L_x_18956:
[----:B------:R-:W-:Y:S05]  /*0f50*/  BSYNC B2 ;  /* 0x0000000000027941 */ /* 0x000fea0003800000 */
.L_x_18954:
        /* <DEDUP_REMOVED lines=16> */
.L_x_18960:
[----:B------:R-:W-:Y:S05]  /*1060*/  BSYNC B3 ;  /* 0x0000000000037941 */ /* 0x000fea0003800000 */
.L_x_18959:
        /* <DEDUP_REMOVED lines=42> */
.L_x_18958:
[----:B------:R-:W-:Y:S05]  /*1310*/  BSYNC B2 ;  /* 0x0000000000027941 */ /* 0x000fea0003800000 */
.L_x_18957:
        /* <DEDUP_REMOVED lines=12> */
.L_x_18953:
[----:B------:R-:W-:Y:S05]  /*13e0*/  BSYNC B1 ;  /* 0x0000000000017941 */ /* 0x000fea0003800000 */
.L_x_18951:
        /* <DEDUP_REMOVED lines=8> */
.L_x_18962:
        /* <DEDUP_REMOVED lines=12> */
.L_x_18965:
[----:B------:R-:W-:Y:S02]  /*1530*/  IMAD.MOV.U32 R7, RZ, RZ, R170 ;  /* 0x000000ffff077224 */ /* 0x000fe400078e00aa */
.L_x_18966:
[----:B------:R-:W-:Y:S05]  /*1540*/  BSYNC B2 ;  /* 0x0000000000027941 */ /* 0x000fea0003800000 */
.L_x_18964:
        /* <DEDUP_REMOVED lines=16> */
.L_x_18970:
[----:B------:R-:W-:Y:S05]  /*1650*/  BSYNC B3 ;  /* 0x0000000000037941 */ /* 0x000fea0003800000 */
.L_x_18969:
        /* <DEDUP_REMOVED lines=42> */
.L_x_18968:
[----:B------:R-:W-:Y:S05]  /*1900*/  BSYNC B2 ;  /* 0x0000000000027941 */ /* 0x000fea0003800000 */
.L_x_18967:
        /* <DEDUP_REMOVED lines=12> */
.L_x_18963:
[----:B------:R-:W-:Y:S05]  /*19d0*/  BSYNC B1 ;  /* 0x0000000000017941 */ /* 0x000fea0003800000 */
.L_x_18961:
        /* <DEDUP_REMOVED lines=8> */
.L_x_18972:
        /* <DEDUP_REMOVED lines=12> */
.L_x_18975:
[----:B------:R-:W-:Y:S02]  /*1b20*/  IMAD.MOV.U32 R8, RZ, RZ, R170 ;  /* 0x000000ffff087224 */ /* 0x000fe400078e00aa */
.L_x_18976:
[----:B------:R-:W-:Y:S05]  /*1b30*/  BSYNC B2 ;  /* 0x0000000000027941 */ /* 0x000fea0003800000 */
.L_x_18974:
        /* <DEDUP_REMOVED lines=16> */
.L_x_18980:
[----:B------:R-:W-:Y:S05]  /*1c40*/  BSYNC B3 ;  /* 0x0000000000037941 */ /* 0x000fea0003800000 */
.L_x_18979:
        /* <DEDUP_REMOVED lines=42> */
.L_x_18978:
[----:B------:R-:W-:Y:S05]  /*1ef0*/  BSYNC B2 ;  /* 0x0000000000027941 */ /* 0x000fea0003800000 */
.L_x_18977:
        /* <DEDUP_REMOVED lines=12> */
.L_x_18973:
[----:B------:R-:W-:Y:S05]  /*1fc0*/  BSYNC B1 ;  /* 0x0000000000017941 */ /* 0x000fea0003800000 */
.L_x_18971:
        /* <DEDUP_REMOVED lines=8> */
.L_x_18982:
        /* <DEDUP_REMOVED lines=12> */
.L_x_18985:
[----:B------:R-:W-:Y:S02]  /*2110*/  IMAD.MOV.U32 R9, RZ, RZ, R170 ;  /* 0x000000ffff097224 */ /* 0x000fe400078e00aa */
.L_x_18986:
[----:B------:R-:W-:Y:S05]  /*2120*/  BSYNC B2 ;  /* 0x0000000000027941 */ /* 0x000fea0003800000 */
.L_x_18984:
        /* <DEDUP_REMOVED lines=16> */
.L_x_18990:
[----:B------:R-:W-:Y:S05]  /*2230*/  BSYNC B3 ;  /* 0x0000000000037941 */ /* 0x000fea0003800000 */
.L_x_18989:
        /* <DEDUP_REMOVED lines=42> */
.L_x_18988:
[----:B------:R-:W-:Y:S05]  /*24e0*/  BSYNC B2 ;  /* 0x0000000000027941 */ /* 0x000fea0003800000 */
.L_x_18987:
        /* <DEDUP_REMOVED lines=12> */
.L_x_18983:
[----:B------:R-:W-:Y:S05]  /*25b0*/  BSYNC B1 ;  /* 0x0000000000017941 */ /* 0x000fea0003800000 */
.L_x_18981:
        /* <DEDUP_REMOVED lines=8> */
.L_x_18992:
        /* <DEDUP_REMOVED lines=12> */
.L_x_18995:
[----:B------:R-:W-:Y:S02]  /*2700*/  IMAD.MOV.U32 R10, RZ, RZ, R170 ;  /* 0x000000ffff0a7224 */ /* 0x000fe400078e00aa */
.L_x_18996:
[----:B------:R-:W-:Y:S05]  /*2710*/  BSYNC B2 ;  /* 0x0000000000027941 */ /* 0x000fea0003800000 */
.L_x_18994:
        /* <DEDUP_REMOVED lines=16> */
.L_x_19000:
[----:B------:R-:W-:Y:S05]  /*2820*/  BSYNC B3 ;  /* 0x0000000000037941 */ /* 0x000fea0003800000 */
.L_x_18999:
        /* <DEDUP_REMOVED lines=42> */
.L_x_18998:
[----:B------:R-:W-:Y:S05]  /*2ad0*/  BSYNC B2 ;  /* 0x0000000000027941 */ /* 0x000fea0003800000 */
.L_x_18997:
[----:B------:R-:W0:Y:S01]  /*2ae0*/  I2F.U32 R10, R10 ;  /* 0x0000000a000a7306 */ /* 0x000e220000201000 */
[----:B------:R-:W-:Y:S01]  /*2af0*/  HFMA2.MMA R11, -RZ, RZ, 0.1171875, 0 ;  /* 0x2f800000ff0b7435 */ /* 0x000fe200000001ff */
[----:B-----5:R-:W-:Y:S02]  /*2b00*/  PRMT R12, RZ, 0x5410, R110 ;  /* 0x00005410ff0c7816 */ /* 0x020fe4000000006e */
[----:B------:R-:W-:-:S03]  /*2b10*/  @P0 PRMT R15, RZ, 0x5410, R106 ;  /* 0x00005410ff0f0816 */ /* 0x000fc6000000006a */
        /* <DEDUP_REMOVED lines=8> */
.L_x_18993:
[----:B------:R-:W-:Y:S05]  /*2ba0*/  BSYNC B1 ;  /* 0x0000000000017941 */ /* 0x000fea0003800000 */
.L_x_18991:
        /* <DEDUP_REMOVED lines=8> */
.L_x_19002:
        /* <DEDUP_REMOVED lines=12> */
.L_x_19005:
[----:B------:R-:W-:Y:S02]  /*2cf0*/  IMAD.MOV.U32 R11, RZ, RZ, R170 ;  /* 0x000000ffff0b7224 */ /* 0x000fe400078e00aa */
.L_x_19006:
[----:B------:R-:W-:Y:S05]  /*2d00*/  BSYNC B2 ;  /* 0x0000000000027941 */ /* 0x000fea0003800000 */
.L_x_19004:
        /* <DEDUP_REMOVED lines=16> */
.L_x_19010:
[----:B------:R-:W-:Y:S05]  /*2e10*/  BSYNC B3 ;  /* 0x0000000000037941 */ /* 0x000fea0003800000 */
.L_x_19009:
        /* <DEDUP_REMOVED lines=42> */
.L_x_19008:
[----:B------:R-:W-:Y:S05]  /*30c0*/  BSYNC B2 ;  /* 0x0000000000027941 */ /* 0x000fea0003800000 */
.L_x_19007:
        /* <DEDUP_REMOVED lines=11> */
.L_x_19003:
[----:B------:R-:W-:Y:S05]  /*3180*/  BSYNC B1 ;  /* 0x0000000000017941 */ /* 0x000fea0003800000 */
.L_x_19001:
        /* <DEDUP_REMOVED lines=8> */
.L_x_19012:
        /* <DEDUP_REMOVED lines=12> */
.L_x_19015:
[----:B------:R-:W-:Y:S02]  /*32d0*/  IMAD.MOV.U32 R11, RZ, RZ, R170 ;  /* 0x000000ffff0b7224 */ /* 0x000fe400078e00aa */
.L_x_19016:
[----:B------:R-:W-:Y:S05]  /*32e0*/  BSYNC B2 ;  /* 0x0000000000027941 */ /* 0x000fea0003800000 */
.L_x_19014:
        /* <DEDUP_REMOVED lines=16> */
.L_x_19020:
[----:B------:R-:W-:Y:S05]  /*33f0*/  BSYNC B3 ;  /* 0x0000000000037941 */ /* 0x000fea0003800000 */
.L_x_19019:
        /* <DEDUP_REMOVED lines=42> */
.L_x_19018:
[----:B------:R-:W-:Y:S05]  /*36a0*/  BSYNC B2 ;  /* 0x0000000000027941 */ /* 0x000fea0003800000 */
.L_x_19017:
        /* <DEDUP_REMOVED lines=11> */
.L_x_19013:
[----:B------:R-:W-:Y:S05]  /*3760*/  BSYNC B1 ;  /* 0x0000000000017941 */ /* 0x000fea0003800000 */
.L_x_19011:
        /* <DEDUP_REMOVED lines=8> */
.L_x_19022:
        /* <DEDUP_REMOVED lines=12> */
.L_x_19025:
[----:B------:R-:W-:Y:S02]  /*38b0*/  IMAD.MOV.U32 R11, RZ, RZ, R170 ;  /* 0x000000ffff0b7224 */ /* 0x000fe400078e00aa */
.L_x_19026:
[----:B------:R-:W-:Y:S05]  /*38c0*/  BSYNC B2 ;  /* 0x0000000000027941 */ /* 0x000fea0003800000 */
.L_x_19024:
        /* <DEDUP_REMOVED lines=16> */
.L_x_19030:
[----:B------:R-:W-:Y:S05]  /*39d0*/  BSYNC B3 ;  /* 0x0000000000037941 */ /* 0x000fea0003800000 */
.L_x_19029:
        /* <DEDUP_REMOVED lines=42> */
.L_x_19028:
[----:B------:R-:W-:Y:S05]  /*3c80*/  BSYNC B2 ;  /* 0x0000000000027941 */ /* 0x000fea0003800000 */
.L_x_19027:
        /* <DEDUP_REMOVED lines=11> */
.L_x_19023:
[----:B------:R-:W-:Y:S05]  /*3d40*/  BSYNC B1 ;  /* 0x0000000000017941 */ /* 0x000fea0003800000 */
.L_x_19021:
[----:B------:R-:W-:Y:S01]  /*3d50*/  IMAD.MOV.U32 R161, RZ, RZ, 0x10 ;  /* 0x00000010ffa17424 */ /* 0x000fe200078e00ff */
[----:B------:R-:W-:Y:S01]  /*3d60*/  F2FP.BF16.PACK_AB R15, R129, R128 ;  /* 0x00000080810f723e */ /* 0x000fe200000010ff */
[----:B------:R-:W-:Y:S01]  /*3d70*/  BSSY B1, `(.L_x_19031) ;  /* 0x000001f000017945 */ /* 0x000fe20003800000 */
[----:B------:R-:W-:Y:S01]  /*3d80*/  F2FP.BF16.PACK_AB R14, R127, R126 ;  /* 0x0000007e7f0e723e */ /* 0x000fe200000010ff */
[CC--:B------:R-:W-:Y:S01]  /*3d90*/  IMAD.WIDE.U32 R18, R156.reuse, R161.reuse, c[0x0][0x188] ;  /* 0x000062009c127625 */ /* 0x0c0fe200078e00a1 */
        /* <DEDUP_REMOVED lines=28> */
.L_x_19032:
[----:B------:R-:W-:Y:S05]  /*3f60*/  BSYNC B1 ;  /* 0x0000000000017941 */ /* 0x000fea0003800000 */
.L_x_19031:
[----:B-----5:R1:W5:Y:S04]  /*3f70*/  @P1 LDG.E.128 R108, [R16.64] ;  /* 0x00000006106c1981 */ /* 0x020368000c1e1d00 */
[----:B------:R1:W5:Y:S01]  /*3f80*/  @P0 LDG.E.128 R104, [R20.64] ;  /* 0x0000000614680981 */ /* 0x000362000c1e1d00 */
[----:B------:R-:W-:Y:S01]  /*3f90*/  BSSY B1, `(.L_x_19033) ;  /* 0x000005e000017945 */ /* 0x000fe20003800000 */
[----:B------:R-:W-:Y:S05]  /*3fa0*/  @P2 BRA `(.L_x_19034) ;  /* 0x0000006000002947 */ /* 0x000fea0003800000 */
[----:B------:R-:W-:Y:S01]  /*3fb0*/  MOV R46, RZ ;  /* 0x000000ff002e7202 */ /* 0x000fe20000000f00 */
[----:B0-----:R-:W-:Y:S01]  /*3fc0*/  IMAD.MOV.U32 R12, RZ, RZ, R23 ;  /* 0x000000ffff0c7224 */ /* 0x001fe200078e0017 */
[----:B------:R-:W-:Y:S05]  /*3fd0*/  @!P0 BRA `(.L_x_19035) ;  /* 0x0000059000008947 */ /* 0x000fea0003800000 */
[----:B------:R-:W-:Y:S01]  /*3fe0*/  IMAD.MOV.U32 R12, RZ, RZ, R23 ;  /* 0x000000ffff0c7224 */ /* 0x000fe200078e0017 */
[----:B-----5:R-:W-:Y:S01]  /*3ff0*/  PRMT R46, RZ, 0x5410, R104 ;  /* 0x00005410ff2e7816 */ /* 0x020fe20000000068 */
[----:B------:R-:W-:Y:S05]  /*4000*/  BRA `(.L_x_19035) ;  /* 0x0000056000007947 */ /* 0x000fea0003800000 */
.L_x_19034:
        /* <DEDUP_REMOVED lines=12> */
.L_x_19037:
[----:B------:R-:W-:Y:S02]  /*40d0*/  IMAD.MOV.U32 R6, RZ, RZ, R170 ;  /* 0x000000ffff067224 */ /* 0x000fe400078e00aa */
.L_x_19038:
[----:B------:R-:W-:Y:S05]  /*40e0*/  BSYNC B2 ;  /* 0x0000000000027941 */ /* 0x000fea0003800000 */
.L_x_19036:
        /* <DEDUP_REMOVED lines=16> */
.L_x_19042:
[----:B------:R-:W-:Y:S05]  /*41f0*/  BSYNC B3 ;  /* 0x0000000000037941 */ /* 0x000fea0003800000 */
.L_x_19041:
[----:B------:R-:W-:Y:S01]  /*4200*/  IMAD.HI.U32 R13, R2, -0x326172a9, RZ ;  /* 0xcd9e8d57020d7827 */ /* 0x000fe200078e00ff */
[----:B------:R-:W-:-:S03]  /*4210*/  LOP3.LUT R12, R12, UR5, R5, 0x96, !PT ;  /* 0x000000050c0c7c12 */ /* 0x000fc6000f8e9605 */
        /* <DEDUP_REMOVED lines=40> */
.L_x_19040:
[----:B------:R-:W-:Y:S05]  /*44a0*/  BSYNC B2 ;  /* 0x0000000000027941 */ /* 0x000fea0003800000 */
.L_x_19039:
[----:B------:R-:W0:Y:S01]  /*44b0*/  I2F.U32 R6, R6 ;  /* 0x0000000600067306 */ /* 0x000e220000201000 */
[----:B-----5:R-:W-:Y:S01]  /*44c0*/  PRMT R14, RZ, 0x5410, R108 ;  /* 0x00005410ff0e7816 */ /* 0x020fe2000000006c */
[----:B------:R-:W-:Y:S01]  /*44d0*/  IMAD.MOV.U32 R13, RZ, RZ, 0x2f800000 ;  /* 0x2f800000ff0d7424 */ /* 0x000fe200078e00ff */
        /* <DEDUP_REMOVED lines=9> */
.L_x_19035:
[----:B------:R-:W-:Y:S05]  /*4570*/  BSYNC B1 ;  /* 0x0000000000017941 */ /* 0x000fea0003800000 */
.L_x_19033:
        /* <DEDUP_REMOVED lines=8> */
.L_x_19044:
        /* <DEDUP_REMOVED lines=12> */
.L_x_19047:
[----:B------:R-:W-:Y:S02]  /*46c0*/  IMAD.MOV.U32 R7, RZ, RZ, R170 ;  /* 0x000000ffff077224 */ /* 0x000fe400078e00aa */
.L_x_19048:
[----:B------:R-:W-:Y:S05]  /*46d0*/  BSYNC B2 ;  /* 0x0000000000027941 */ /* 0x000fea0003800000 */
.L_x_19046:
        /* <DEDUP_REMOVED lines=16> */
.L_x_19052:
[----:B------:R-:W-:Y:S05]  /*47e0*/  BSYNC B3 ;  /* 0x0000000000037941 */ /* 0x000fea0003800000 */
.L_x_19051:
        /* <DEDUP_REMOVED lines=42> */
.L_x_19050:
[----:B------:R-:W-:Y:S05]  /*4a90*/  BSYNC B2 ;  /* 0x0000000000027941 */ /* 0x000fea0003800000 */
.L_x_19049:
        /* <DEDUP_REMOVED lines=12> */
.L_x_19045:
[----:B------:R-:W-:Y:S05]  /*4b60*/  BSYNC B1 ;  /* 0x0000000000017941 */ /* 0x000fea0003800000 */
.L_x_19043:
        /* <DEDUP_REMOVED lines=8> */
.L_x_19054:
        /* <DEDUP_REMOVED lines=12> */
.L_x_19057:
[----:B------:R-:W-:Y:S02]  /*4cb0*/  IMAD.MOV.U32 R8, RZ, RZ, R170 ;  /* 0x000000ffff087224 */ /* 0x000fe400078e00aa */
.L_x_19058:
[----:B------:R-:W-:Y:S05]  /*4cc0*/  BSYNC B2 ;  /* 0x0000000000027941 */ /* 0x000fea0003800000 */
.L_x_19056:
        /* <DEDUP_REMOVED lines=16> */
.L_x_19062:
[----:B------:R-:W-:Y:S05]  /*4dd0*/  BSYNC B3 ;  /* 0x0000000000037941 */ /* 0x000fea0003800000 */
.L_x_19061:
        /* <DEDUP_REMOVED lines=42> */
.L_x_19060:
[----:B------:R-:W-:Y:S05]  /*5080*/  BSYNC B2 ;  /* 0x0000000000027941 */ /* 0x000fea0003800000 */
.L_x_19059:
        /* <DEDUP_REMOVED lines=12> */
.L_x_19055:
[----:B------:R-:W-:Y:S05]  /*5150*/  BSYNC B1 ;  /* 0x0000000000017941 */ /* 0x000fea0003800000 */
.L_x_19053:
        /* <DEDUP_REMOVED lines=8> */
.L_x_19064:
        /* <DEDUP_REMOVED lines=12> */
.L_x_19067:
[----:B------:R-:W-:Y:S02]  /*52a0*/  IMAD.MOV.U32 R9, RZ, RZ, R170 ;  /* 0x000000ffff097224 */ /* 0x000fe400078e00aa */
.L_x_19068:
[----:B------:R-:W-:Y:S05]  /*52b0*/  BSYNC B2 ;  /* 0x0000000000027941 */ /* 0x000fea0003800000 */
.L_x_19066:
        /* <DEDUP_REMOVED lines=16> */
.L_x_19072:
[----:B------:R-:W-:Y:S05]  /*53c0*/  BSYNC B3 ;  /* 0x0000000000037941 */ /* 0x000fea0003800000 */
.L_x_19071:
        /* <DEDUP_REMOVED lines=42> */
.L_x_19070:
[----:B------:R-:W-:Y:S05]  /*5670*/  BSYNC B2 ;  /* 0x0000000000027941 */ /* 0x000fea0003800000 */
.L_x_19069:
        /* <DEDUP_REMOVED lines=12> */
.L_x_19065:
[----:B------:R-:W-:Y:S05]  /*5740*/  BSYNC B1 ;  /* 0x0000000000017941 */ /* 0x000fea0003800000 */
.L_x_19063:
        /* <DEDUP_REMOVED lines=8> */
.L_x_19074:
        /* <DEDUP_REMOVED lines=12> */
.L_x_19077:
[----:B------:R-:W-:Y:S02]  /*5890*/  IMAD.MOV.U32 R10, RZ, RZ, R170 ;  /* 0x000000ffff0a7224 */ /* 0x000fe400078e00aa */
.L_x_19078:
[----:B------:R-:W-:Y:S05]  /*58a0*/  BSYNC B2 ;  /* 0x0000000000027941 */ /* 0x000fea0003800000 */
.L_x_19076:
        /* <DEDUP_REMOVED lines=16> */
.L_x_19082:
[----:B------:R-:W-:Y:S05]  /*59b0*/  BSYNC B3 ;  /* 0x0000000000037941 */ /* 0x000fea0003800000 */
.L_x_19081:
        /* <DEDUP_REMOVED lines=42> */
.L_x_19080:
[----:B------:R-:W-:Y:S05]  /*5c60*/  BSYNC B2 ;  /* 0x0000000000027941 */ /* 0x000fea0003800000 */
.L_x_19079:
        /* <DEDUP_REMOVED lines=12> */
.L_x_19075:
[----:B------:R-:W-:Y:S05]  /*5d30*/  BSYNC B1 ;  /* 0x0000000000017941 */ /* 0x000fea0003800000 */
.L_x_19073:
        /* <DEDUP_REMOVED lines=8> */
.L_x_19084:
        /* <DEDUP_REMOVED lines=12> */
.L_x_19087:
[----:B------:R-:W-:Y:S02]  /*5e80*/  IMAD.MOV.U32 R18, RZ, RZ, R170 ;  /* 0x000000ffff127224 */ /* 0x000fe400078e00aa */
.L_x_19088:
[----:B------:R-:W-:Y:S05]  /*5e90*/  BSYNC B2 ;  /* 0x0000000000027941 */ /* 0x000fea0003800000 */
.L_x_19086:
        /* <DEDUP_REMOVED lines=16> */
.L_x_19092:
[----:B------:R-:W-:Y:S05]  /*5fa0*/  BSYNC B3 ;  /* 0x0000000000037941 */ /* 0x000fea0003800000 */
.L_x_19091:
        /* <DEDUP_REMOVED lines=42> */
.L_x_19090:
[----:B------:R-:W-:Y:S05]  /*6250*/  BSYNC B2 ;  /* 0x0000000000027941 */ /* 0x000fea0003800000 */
.L_x_19089:
        /* <DEDUP_REMOVED lines=11> */
.L_x_19085:
[----:B------:R-:W-:Y:S05]  /*6310*/  BSYNC B1 ;  /* 0x0000000000017941 */ /* 0x000fea0003800000 */
.L_x_19083:
        /* <DEDUP_REMOVED lines=8> */
.L_x_19094:
[C---:B------:R-:W-:Y:S01]  /*63a0*/  ISETP.NE.AND P3, PT, R13.reuse, 0x1, PT ;  /* 0x000000010d00780c */ /* 0x040fe20003f65270 */
[----:B------:R-:W-:Y:S01]  /*63b0*/  BSSY B2, `(.L_x_19096) ;  /* 0x000000c000027945 */ /* 0x000fe20003800000 */
[----:B------:R-:W-:-:S11]  /*63c0*/  IADD3 R12, R13, 0x1, RZ ;  /* 0x000000010d0c7810 */ /* 0x000fd60007ffe0ff */
[----:B------:R-:W-:Y:S05]  /*63d0*/  @!P3 BRA `(.L_x_19097) ;  /* 0x000000800000b947 */ /* 0x000fea0003800000 */
[----:B------:R-:W-:Y:S01]  /*63e0*/  ISETP.NE.AND P3, PT, R13, 0x2, PT ;  /* 0x000000020d00780c */ /* 0x000fe20003f65270 */
[----:B-1----:R-:W-:-:S12]  /*63f0*/  IMAD.MOV.U32 R16, RZ, RZ, R162 ;  /* 0x000000ffff107224 */ /* 0x002fd800078e00a2 */
[----:B------:R-:W-:Y:S05]  /*6400*/  @!P3 BRA `(.L_x_19098) ;  /* 0x000000600000b947 */ /* 0x000fea0003800000 */
[----:B------:R-:W-:Y:S02]  /*6410*/  ISETP.NE.AND P3, PT, R13, 0x3, PT ;  /* 0x000000030d00780c */ /* 0x000fe40003f65270 */
[----:B------:R-:W-:-:S11]  /*6420*/  MOV R16, R163 ;  /* 0x000000a300107202 */ /* 0x000fd60000000f00 */
[----:B------:R-:W-:Y:S05]  /*6430*/  @P3 BRA `(.L_x_19098) ;  /* 0x0000003000003947 */ /* 0x000fea0003800000 */
[----:B------:R-:W-:Y:S01]  /*6440*/  IMAD.MOV.U32 R16, RZ, RZ, R168 ;  /* 0x000000ffff107224 */ /* 0x000fe200078e00a8 */
[----:B------:R-:W-:Y:S05]  /*6450*/  BRA `(.L_x_19098) ;  /* 0x0000001000007947 */ /* 0x000fea0003800000 */
.L_x_19097:
[----:B-1----:R-:W-:Y:S02]  /*6460*/  IMAD.MOV.U32 R16, RZ, RZ, R170 ;  /* 0x000000ffff107224 */ /* 0x002fe400078e00aa */
.L_x_19098:
[----:B------:R-:W-:Y:S05]  /*6470*/  BSYNC B2 ;  /* 0x0000000000027941 */ /* 0x000fea0003800000 */
.L_x_19096:
        /* <DEDUP_REMOVED lines=16> */
.L_x_19102:
[----:B------:R-:W-:Y:S05]  /*6580*/  BSYNC B3 ;  /* 0x0000000000037941 */ /* 0x000fea0003800000 */
.L_x_19101:
        /* <DEDUP_REMOVED lines=42> */
.L_x_19100:
[----:B------:R-:W-:Y:S05]  /*6830*/  BSYNC B2 ;  /* 0x0000000000027941 */ /* 0x000fea0003800000 */
.L_x_19099:
        /* <DEDUP_REMOVED lines=11> */
.L_x_19095:
[----:B------:R-:W-:Y:S05]  /*68f0*/  BSYNC B1 ;  /* 0x0000000000017941 */ /* 0x000fea0003800000 */
.L_x_19093:
        /* <DEDUP_REMOVED lines=8> */
.L_x_19104:
        /* <DEDUP_REMOVED lines=12> */
.L_x_19107:
[----:B-1----:R-:W-:Y:S02]  /*6a40*/  IMAD.MOV.U32 R20, RZ, RZ, R170 ;  /* 0x000000ffff147224 */ /* 0x002fe400078e00aa */
.L_x_19108:
[----:B------:R-:W-:Y:S05]  /*6a50*/  BSYNC B2 ;  /* 0x0000000000027941 */ /* 0x000fea0003800000 */
.L_x_19106:
        /* <DEDUP_REMOVED lines=16> */
.L_x_19112:
[----:B------:R-:W-:Y:S05]  /*6b60*/  BSYNC B3 ;  /* 0x0000000000037941 */ /* 0x000fea0003800000 */
.L_x_19111:
        /* <DEDUP_REMOVED lines=42> */
.L_x_19110:
[----:B------:R-:W-:Y:S05]  /*6e10*/  BSYNC B2 ;  /* 0x0000000000027941 */ /* 0x000fea0003800000 */
.L_x_19109:
        /* <DEDUP_REMOVED lines=11> */
.L_x_19105:
[----:B------:R-:W-:Y:S05]  /*6ed0*/  BSYNC B1 ;  /* 0x0000000000017941 */ /* 0x000fea0003800000 */
.L_x_19103:
[-C--:B------:R-:W-:Y:S01]  /*6ee0*/  IMAD.WIDE.U32 R22, R22, R161.reuse, c[0x0][0x188] ;  /* 0x0000620016167625 */ /* 0x080fe200078e00a1 */
        /* <DEDUP_REMOVED lines=8> */
[----:B-1----:R-:W-:-:S04]  /*6f70*/  @P1 IMAD.WIDE.U32 R16, R19, R161, c[0x0][0x170] ;  /* 0x00005c0013101625 */ /* 0x002fc800078e00a1 */
        /* <DEDUP_REMOVED lines=22> */
.L_x_19114:
[----:B------:R-:W-:Y:S05]  /*70e0*/  BSYNC B1 ;  /* 0x0000000000017941 */ /* 0x000fea0003800000 */
.L_x_19113:
        /* <DEDUP_REMOVED lines=10> */
.L_x_19116:
        /* <DEDUP_REMOVED lines=12> */
.L_x_19119:
[----:B------:R-:W-:Y:S02]  /*7250*/  MOV R6, R170 ;  /* 0x000000aa00067202 */ /* 0x000fe40000000f00 */
.L_x_19120:
[----:B------:R-:W-:Y:S05]  /*7260*/  BSYNC B2 ;  /* 0x0000000000027941 */ /* 0x000fea0003800000 */
.L_x_19118:
        /* <DEDUP_REMOVED lines=16> */
.L_x_19124:
[----:B------:R-:W-:Y:S05]  /*7370*/  BSYNC B3 ;  /* 0x0000000000037941 */ /* 0x000fea0003800000 */
.L_x_19123:
        /* <DEDUP_REMOVED lines=42> */
.L_x_19122:
[----:B------:R-:W-:Y:S05]  /*7620*/  BSYNC B2 ;  /* 0x0000000000027941 */ /* 0x000fea0003800000 */
.L_x_19121:
        /* <DEDUP_REMOVED lines=12> */
.L_x_19117:
[----:B------:R-:W-:Y:S05]  /*76f0*/  BSYNC B1 ;  /* 0x0000000000017941 */ /* 0x000fea0003800000 */
.L_x_19115:
        /* <DEDUP_REMOVED lines=8> */
.L_x_19126:
        /* <DEDUP_REMOVED lines=12> */
.L_x_19129:
[----:B------:R-:W-:Y:S02]  /*7840*/  MOV R7, R170 ;  /* 0x000000aa00077202 */ /* 0x000fe40000000f00 */
.L_x_19130:
[----:B------:R-:W-:Y:S05]  /*7850*/  BSYNC B2 ;  /* 0x0000000000027941 */ /* 0x000fea0003800000 */
.L_x_19128:
        /* <DEDUP_REMOVED lines=16> */
.L_x_19134:
[----:B------:R-:W-:Y:S05]  /*7960*/  BSYNC B3 ;  /* 0x0000000000037941 */ /* 0x000fea0003800000 */
.L_x_19133:
        /* <DEDUP_REMOVED lines=42> */
.L_x_19132:
[----:B------:R-:W-:Y:S05]  /*7c10*/  BSYNC B2 ;  /* 0x0000000000027941 */ /* 0x000fea0003800000 */
.L_x_19131:
        /* <DEDUP_REMOVED lines=12> */
.L_x_19127:
[----:B------:R-:W-:Y:S05]  /*7ce0*/  BSYNC B1 ;  /* 0x0000000000017941 */ /* 0x000fea0003800000 */
.L_x_19125:
        /* <DEDUP_REMOVED lines=8> */
.L_x_19136:
        /* <DEDUP_REMOVED lines=12> */
.L_x_19139:
[----:B------:R-:W-:Y:S02]  /*7e30*/  MOV R8, R170 ;  /* 0x000000aa00087202 */ /* 0x000fe40000000f00 */
.L_x_19140:
[----:B------:R-:W-:Y:S05]  /*7e40*/  BSYNC B2 ;  /* 0x0000000000027941 */ /* 0x000fea0003800000 */
.L_x_19138:
        /* <DEDUP_REMOVED lines=16> */
.L_x_19144:
[----:B------:R-:W-:Y:S05]  /*7f50*/  BSYNC B3 ;  /* 0x0000000000037941 */ /* 0x000fea0003800000 */
.L_x_19143:
[----:B------:R-:W-:Y:S01]  /*7f60*/  IMAD.HI.U32 R13, R2, -0x326172a9, RZ ;  /* 0xcd9e8d57020d7827 */ /* 0x000fe200078e00ff */
[----:B------:R-:W-:-:S03]  /*7f70*/  LOP3.LUT R14, R14, UR5, R5, 0x96, !PT ;  /* 0x000000050e0e7c12 */ /* 0x000fc6000f8e9605 */
[----:B------:R-:W-:Y:S01]  /*7f80*/  IMAD R15, R2, -0x326172a9, RZ ;  /* 0xcd9e8d57020f7824 */ /* 0x000fe200078e02ff */
[----:B------:R-:W-:Y:S01]  /*7f90*/  LOP3.LUT R13, R13, UR4, R4, 0x96, !PT ;  /* 0x000000040d0d7c12 */ /* 0x000fe2000f8e9604 */
[----:B-1----:R-:W-:-:S04]  /*7fa0*/  IMAD.WIDE.U32 R16, R14, -0x326172a9, RZ ;  /* 0xcd9e8d570e107825 */ /* 0x002fc800078e00ff */
        /* <DEDUP_REMOVED lines=37> */
.L_x_19142:
[----:B------:R-:W-:Y:S05]  /*8200*/  BSYNC B2 ;  /* 0x0000000000027941 */ /* 0x000fea0003800000 */
.L_x_19141:
        /* <DEDUP_REMOVED lines=12> */
.L_x_19137:
[----:B------:R-:W-:Y:S05]  /*82d0*/  BSYNC B1 ;  /* 0x0000000000017941 */ /* 0x000fea0003800000 */
.L_x_19135:
[----:B------:R-:W-:Y:S01]  /*82e0*/  BSSY B1, `(.L_x_19145) ;  /* 0x000005e000017945 */ /* 0x000fe20003800000 */
[----:B------:R-:W-:Y:S05]  /*82f0*/  @P2 BRA `(.L_x_19146) ;  /* 0x0000006000002947 */ /* 0x000fea0003800000 */
[----:B------:R-:W-:Y:S02]  /*8300*/  IMAD.MOV.U32 R14, RZ, RZ, RZ ;  /* 0x000000ffff0e7224 */ /* 0x000fe400078e00ff */
[----:B-1----:R-:W-:Y:S01]  /*8310*/  IMAD.MOV.U32 R16, RZ, RZ, R15 ;  /* 0x000000ffff107224 */ /* 0x002fe200078e000f */
[----:B------:R-:W-:Y:S05]  /*8320*/  @!P0 BRA `(.L_x_19147) ;  /* 0x0000059000008947 */ /* 0x000fea0003800000 */
[----:B------:R-:W-:Y:S02]  /*8330*/  MOV R16, R15 ;  /* 0x0000000f00107202 */ /* 0x000fe40000000f00 */
[----:B-----5:R-:W-:Y:S01]  /*8340*/  PRMT R14, RZ, 0x7610, R105 ;  /* 0x00007610ff0e7816 */ /* 0x020fe20000000069 */
[----:B------:R-:W-:Y:S05]  /*8350*/  BRA `(.L_x_19147) ;  /* 0x0000056000007947 */ /* 0x000fea0003800000 */
.L_x_19146:
        /* <DEDUP_REMOVED lines=12> */
.L_x_19149:
[----:B------:R-:W-:Y:S02]  /*8420*/  MOV R9, R170 ;  /* 0x000000aa00097202 */ /* 0x000fe40000000f00 */
.L_x_19150:
[----:B------:R-:W-:Y:S05]  /*8430*/  BSYNC B2 ;  /* 0x0000000000027941 */ /* 0x000fea0003800000 */
.L_x_19148:
        /* <DEDUP_REMOVED lines=16> */
.L_x_19154:
[----:B------:R-:W-:Y:S05]  /*8540*/  BSYNC B3 ;  /* 0x0000000000037941 */ /* 0x000fea0003800000 */
.L_x_19153:
        /* <DEDUP_REMOVED lines=42> */
.L_x_19152:
[----:B------:R-:W-:Y:S05]  /*87f0*/  BSYNC B2 ;  /* 0x0000000000027941 */ /* 0x000fea0003800000 */
.L_x_19151:
        /* <DEDUP_REMOVED lines=12> */
.L_x_19147:
[----:B------:R-:W-:Y:S05]  /*88c0*/  BSYNC B1 ;  /* 0x0000000000017941 */ /* 0x000fea0003800000 */
.L_x_19145:
        /* <DEDUP_REMOVED lines=8> */
.L_x_19156:
        /* <DEDUP_REMOVED lines=12> */
.L_x_19159:
[----:B------:R-:W-:Y:S02]  /*8a10*/  MOV R10, R170 ;  /* 0x000000aa000a7202 */ /* 0x000fe40000000f00 */
.L_x_19160:
[----:B------:R-:W-:Y:S05]  /*8a20*/  BSYNC B2 ;  /* 0x0000000000027941 */ /* 0x000fea0003800000 */
.L_x_19158:
        /* <DEDUP_REMOVED lines=16> */
.L_x_19164:
[----:B------:R-:W-:Y:S05]  /*8b30*/  BSYNC B3 ;  /* 0x0000000000037941 */ /* 0x000fea0003800000 */
.L_x_19163:
        /* <DEDUP_REMOVED lines=44> */
.L_x_19162:
[----:B------:R-:W-:Y:S05]  /*8e00*/  BSYNC B2 ;  /* 0x0000000000027941 */ /* 0x000fea0003800000 */
.L_x_19161:
        /* <DEDUP_REMOVED lines=12> */
.L_x_19157:
[----:B------:R-:W-:Y:S05]  /*8ed0*/  BSYNC B1 ;  /* 0x0000000000017941 */ /* 0x000fea0003800000 */
.L_x_19155:
        /* <DEDUP_REMOVED lines=8> */
.L_x_19166:
        /* <DEDUP_REMOVED lines=12> */
.L_x_19169:
[----:B------:R-:W-:Y:S02]  /*9020*/  IMAD.MOV.U32 R18, RZ, RZ, R170 ;  /* 0x000000ffff127224 */ /* 0x000fe400078e00aa */
.L_x_19170:
[----:B------:R-:W-:Y:S05]  /*9030*/  BSYNC B2 ;  /* 0x0000000000027941 */ /* 0x000fea0003800000 */
.L_x_19168:
        /* <DEDUP_REMOVED lines=16> */
.L_x_19174:
[----:B------:R-:W-:Y:S05]  /*9140*/  BSYNC B3 ;  /* 0x0000000000037941 */ /* 0x000fea0003800000 */
.L_x_19173:
        /* <DEDUP_REMOVED lines=44> */
.L_x_19172:
[----:B------:R-:W-:Y:S05]  /*9410*/  BSYNC B2 ;  /* 0x0000000000027941 */ /* 0x000fea0003800000 */
.L_x_19171:
[----:B------:R0:W1:Y:S01]  /*9420*/  I2F.U32 R16, R18 ;  /* 0x0000001200107306 */ /* 0x0000620000201000 */
[----:B------:R-:W-:Y:S01]  /*9430*/  IMAD.MOV.U32 R17, RZ, RZ, 0x2f800000 ;  /* 0x2f800000ff117424 */ /* 0x000fe200078e00ff */
[----:B0----5:R-:W-:-:S03]  /*9440*/  PRMT R18, RZ, 0x7610, R110 ;  /* 0x00007610ff127816 */ /* 0x021fc6000000006e */
[----:B-1----:R-:W-:Y:S02]  /*9450*/  FFMA.FTZ R16, R16, R17, 1.1641532182693481445e-10 ;  /* 0x2f00000010107423 */ /* 0x002fe40000010011 */
[----:B------:R-:W-:-:S03]  /*9460*/  FMUL.FTZ R17, R18, c[0x0][0x1ec] ;  /* 0x00007b0012117a20 */ /* 0x000fc60000410000 */
[----:B------:R-:W-:Y:S01]  /*9470*/  FSETP.GTU.FTZ.AND P3, PT, R16, c[0x0][0x1e4], PT ;  /* 0x0000790010007a0b */ /* 0x000fe20003f7c000 */
[----:B------:R-:W-:-:S03]  /*9480*/  FMUL.FTZ R17, R17, c[0x0][0x1e8] ;  /* 0x00007a0011117a20 */ /* 0x000fc60000410000 */
[----:B------:R-:W-:Y:S02]  /*9490*/  SEL R43, RZ, 0x1, P3 ;  /* 0x00000001ff2b7807 */ /* 0x000fe40001800000 */
[----:B------:R-:W-:Y:S02]  /*94a0*/  FSEL R16, R17, RZ, !P3 ;  /* 0x000000ff11107208 */ /* 0x000fe40005800000 */
[----:B------:R-:W-:-:S05]  /*94b0*/  @P0 PRMT R17, RZ, 0x7610, R106 ;  /* 0x00007610ff110816 */ /* 0x000fca000000006a */
[----:B------:R-:W-:Y:S02]  /*94c0*/  @P0 FADD.FTZ R16, R17, R16 ;  /* 0x0000001011100221 */ /* 0x000fe40000010000 */
.L_x_19167:
[----:B------:R-:W-:Y:S05]  /*94d0*/  BSYNC B1 ;  /* 0x0000000000017941 */ /* 0x000fea0003800000 */
.L_x_19165:
        /* <DEDUP_REMOVED lines=8> */
.L_x_19176:
        /* <DEDUP_REMOVED lines=12> */
.L_x_19179:
[----:B------:R-:W-:Y:S02]  /*9620*/  MOV R18, R170 ;  /* 0x000000aa00127202 */ /* 0x000fe40000000f00 */
.L_x_19180:
[----:B------:R-:W-:Y:S05]  /*9630*/  BSYNC B2 ;  /* 0x0000000000027941 */ /* 0x000fea0003800000 */
.L_x_19178:
        /* <DEDUP_REMOVED lines=16> */
.L_x_19184:
[----:B------:R-:W-:Y:S05]  /*9740*/  BSYNC B3 ;  /* 0x0000000000037941 */ /* 0x000fea0003800000 */
.L_x_19183:
        /* <DEDUP_REMOVED lines=44> */
.L_x_19182:
[----:B------:R-:W-:Y:S05]  /*9a10*/  BSYNC B2 ;  /* 0x0000000000027941 */ /* 0x000fea0003800000 */
.L_x_19181:
[----:B------:R0:W1:Y:S01]  /*9a20*/  I2F.U32 R17, R18 ;  /* 0x0000001200117306 */ /* 0x0000620000201000 */
[----:B------:R-:W-:Y:S01]  /*9a30*/  IMAD.MOV.U32 R20, RZ, RZ, 0x2f800000 ;  /* 0x2f800000ff147424 */ /* 0x000fe200078e00ff */
[----:B0----5:R-:W-:-:S03]  /*9a40*/  PRMT R18, RZ, 0x5410, R111 ;  /* 0x00005410ff127816 */ /* 0x021fc6000000006f */
[----:B-1----:R-:W-:Y:S02]  /*9a50*/  FFMA.FTZ R17, R17, R20, 1.1641532182693481445e-10 ;  /* 0x2f00000011117423 */ /* 0x002fe40000010014 */
[----:B------:R-:W-:Y:S01]  /*9a60*/  FMUL.FTZ R20, R18, c[0x0][0x1ec] ;  /* 0x00007b0012147a20 */ /* 0x000fe20000410000 */
[----:B------:R-:W-:Y:S02]  /*9a70*/  @P0 PRMT R18, RZ, 0x5410, R107 ;  /* 0x00005410ff120816 */ /* 0x000fe4000000006b */
[----:B------:R-:W-:Y:S01]  /*9a80*/  FSETP.GTU.FTZ.AND P3, PT, R17, c[0x0][0x1e4], PT ;  /* 0x0000790011007a0b */ /* 0x000fe20003f7c000 */
[----:B------:R-:W-:-:S03]  /*9a90*/  FMUL.FTZ R20, R20, c[0x0][0x1e8] ;  /* 0x00007a0014147a20 */ /* 0x000fc60000410000 */
[----:B------:R-:W-:Y:S02]  /*9aa0*/  SEL R44, RZ, 0x1, P3 ;  /* 0x00000001ff2c7807 */ /* 0x000fe40001800000 */
[----:B------:R-:W-:-:S05]  /*9ab0*/  FSEL R17, R20, RZ, !P3 ;  /* 0x000000ff14117208 */ /* 0x000fca0005800000 */
[----:B------:R-:W-:Y:S02]  /*9ac0*/  @P0 FADD.FTZ R17, R18, R17 ;  /* 0x0000001112110221 */ /* 0x000fe40000010000 */
.L_x_19177:
[----:B------:R-:W-:Y:S05]  /*9ad0*/  BSYNC B1 ;  /* 0x0000000000017941 */ /* 0x000fea0003800000 */
.L_x_19175:
        /* <DEDUP_REMOVED lines=8> */
.L_x_19186:
        /* <DEDUP_REMOVED lines=12> */
.L_x_19189:
[----:B------:R-:W-:Y:S02]  /*9c20*/  IMAD.MOV.U32 R29, RZ, RZ, R170 ;  /* 0x000000ffff1d7224 */ /* 0x000fe400078e00aa */
.L_x_19190:
[----:B------:R-:W-:Y:S05]  /*9c30*/  BSYNC B2 ;  /* 0x0000000000027941 */ /* 0x000fea0003800000 */
.L_x_19188:
        /* <DEDUP_REMOVED lines=16> */
.L_x_19194:
[----:B------:R-:W-:Y:S05]  /*9d40*/  BSYNC B3 ;  /* 0x0000000000037941 */ /* 0x000fea0003800000 */
.L_x_19193:
        /* <DEDUP_REMOVED lines=40> */
[----:B------:R-:W-:Y:S02]  /*9fd0*/  HFMA2.MMA R26, -RZ, RZ, 0, 0 ;  /* 0x00000000ff1a7435 */ /* 0x000fe400000001ff */
[----:B------:R-:W-:Y:S01]  /*9fe0*/  IMAD.MOV.U32 R170, RZ, RZ, R24 ;  /* 0x000000ffffaa7224 */ /* 0x000fe200078e0018 */
[----:B------:R-:W-:Y:S01]  /*9ff0*/  LOP3.LUT R162, R21, UR26, R22, 0x96, !PT ;  /* 0x0000001a15a27c12 */ /* 0x000fe2000f8e9616 */
[----:B------:R-:W-:Y:S02]  /*a000*/  IMAD.MOV.U32 R168, RZ, RZ, R20 ;  /* 0x000000ffffa87224 */ /* 0x000fe400078e0014 */
.L_x_19192:
[----:B------:R-:W-:Y:S05]  /*a010*/  BSYNC B2 ;  /* 0x0000000000027941 */ /* 0x000fea0003800000 */
.L_x_19191:
        /* <DEDUP_REMOVED lines=11> */
.L_x_19187:
[----:B------:R-:W-:Y:S05]  /*a0d0*/  BSYNC B1 ;  /* 0x0000000000017941 */ /* 0x000fea0003800000 */
.L_x_19185:
        /* <DEDUP_REMOVED lines=32> */
.L_x_19196:
[----:B------:R-:W-:Y:S05]  /*a2e0*/  BSYNC B1 ;  /* 0x0000000000017941 */ /* 0x000fea0003800000 */
.L_x_19195:
        /* <DEDUP_REMOVED lines=10> */
.L_x_19198:
        /* <DEDUP_REMOVED lines=12> */
.L_x_19201:
[----:B------:R-:W-:Y:S02]  /*a450*/  IMAD.MOV.U32 R6, RZ, RZ, R170 ;  /* 0x000000ffff067224 */ /* 0x000fe400078e00aa */
.L_x_19202:
[----:B------:R-:W-:Y:S05]  /*a460*/  BSYNC B2 ;  /* 0x0000000000027941 */ /* 0x000fea0003800000 */
.L_x_19200:
        /* <DEDUP_REMOVED lines=16> */
.L_x_19206:
[----:B------:R-:W-:Y:S05]  /*a570*/  BSYNC B3 ;  /* 0x0000000000037941 */ /* 0x000fea0003800000 */
.L_x_19205:
[----:B------:R-:W-:Y:S01]  /*a580*/  IMAD.HI.U32 R19, R2, -0x326172a9, RZ ;  /* 0xcd9e8d5702137827 */ /* 0x000fe200078e00ff */
[----:B------:R-:W-:-:S03]  /*a590*/  LOP3.LUT R20, R20, UR5, R5, 0x96, !PT ;  /* 0x0000000514147c12 */ /* 0x000fc6000f8e9605 */
[----:B------:R-:W-:Y:S01]  /*a5a0*/  IMAD R23, R2, -0x326172a9, RZ ;  /* 0xcd9e8d5702177824 */ /* 0x000fe200078e02ff */
[----:B------:R-:W-:Y:S01]  /*a5b0*/  LOP3.LUT R19, R19, UR4, R4, 0x96, !PT ;  /* 0x0000000413137c12 */ /* 0x000fe2000f8e9604 */
[----:B------:R-:W-:-:S04]  /*a5c0*/  IMAD.WIDE.U32 R20, R20, -0x326172a9, RZ ;  /* 0xcd9e8d5714147825 */ /* 0x000fc800078e00ff */
[----:B------:R-:W-:Y:S01]  /*a5d0*/  IMAD R29, R3, -0x2daee0ad, RZ ;  /* 0xd2511f53031d7824 */ /* 0x000fe200078e02ff */
[----:B------:R-:W-:Y:S01]  /*a5e0*/  LOP3.LUT R23, R21, UR9, R23, 0x96, !PT ;  /* 0x0000000915177c12 */ /* 0x000fe2000f8e9617 */
[----:B-1----:R-:W-:-:S04]  /*a5f0*/  IMAD.WIDE.U32 R24, R19, -0x2daee0ad, RZ ;  /* 0xd2511f5313187825 */ /* 0x002fc800078e00ff */
        /* <DEDUP_REMOVED lines=36> */
.L_x_19204:
[----:B------:R-:W-:Y:S05]  /*a840*/  BSYNC B2 ;  /* 0x0000000000027941 */ /* 0x000fea0003800000 */
.L_x_19203:
        /* <DEDUP_REMOVED lines=12> */
.L_x_19199:
[----:B------:R-:W-:Y:S05]  /*a910*/  BSYNC B1 ;  /* 0x0000000000017941 */ /* 0x000fea0003800000 */
.L_x_19197:
        /* <DEDUP_REMOVED lines=8> */
.L_x_19208:
        /* <DEDUP_REMOVED lines=12> */
.L_x_19211:
[----:B------:R-:W-:Y:S02]  /*aa60*/  MOV R7, R170 ;  /* 0x000000aa00077202 */ /* 0x000fe40000000f00 */
.L_x_19212:
[----:B------:R-:W-:Y:S05]  /*aa70*/  BSYNC B2 ;  /* 0x0000000000027941 */ /* 0x000fea0003800000 */
.L_x_19210:
        /* <DEDUP_REMOVED lines=16> */
.L_x_19216:
[----:B------:R-:W-:Y:S05]  /*ab80*/  BSYNC B3 ;  /* 0x0000000000037941 */ /* 0x000fea0003800000 */
.L_x_19215:
        /* <DEDUP_REMOVED lines=44> */
.L_x_19214:
[----:B------:R-:W-:Y:S05]  /*ae50*/  BSYNC B2 ;  /* 0x0000000000027941 */ /* 0x000fea0003800000 */
.L_x_19213:
        /* <DEDUP_REMOVED lines=12> */
.L_x_19209:
[----:B------:R-:W-:Y:S05]  /*af20*/  BSYNC B1 ;  /* 0x0000000000017941 */ /* 0x000fea0003800000 */
.L_x_19207:
        /* <DEDUP_REMOVED lines=8> */
.L_x_19218:
        /* <DEDUP_REMOVED lines=12> */
.L_x_19221:
[----:B------:R-:W-:Y:S02]  /*b070*/  IMAD.MOV.U32 R8, RZ, RZ, R170 ;  /* 0x000000ffff087224 */ /* 0x000fe400078e00aa */
.L_x_19222:
[----:B------:R-:W-:Y:S05]  /*b080*/  BSYNC B2 ;  /* 0x0000000000027941 */ /* 0x000fea0003800000 */
.L_x_19220:
        /* <DEDUP_REMOVED lines=16> */
.L_x_19226:
[----:B------:R-:W-:Y:S05]  /*b190*/  BSYNC B3 ;  /* 0x0000000000037941 */ /* 0x000fea0003800000 */
.L_x_19225:
        /* <DEDUP_REMOVED lines=44> */
.L_x_19224:
[----:B------:R-:W-:Y:S05]  /*b460*/  BSYNC B2 ;  /* 0x0000000000027941 */ /* 0x000fea0003800000 */
.L_x_19223:
        /* <DEDUP_REMOVED lines=12> */
.L_x_19219:
[----:B------:R-:W-:Y:S05]  /*b530*/  BSYNC B1 ;  /* 0x0000000000017941 */ /* 0x000fea0003800000 */
.L_x_19217:
        /* <DEDUP_REMOVED lines=8> */
.L_x_19228:
        /* <DEDUP_REMOVED lines=12> */
.L_x_19231:
[----:B------:R-:W-:Y:S02]  /*b680*/  MOV R9, R170 ;  /* 0x000000aa00097202 */ /* 0x000fe40000000f00 */
.L_x_19232:
[----:B------:R-:W-:Y:S05]  /*b690*/  BSYNC B2 ;  /* 0x0000000000027941 */ /* 0x000fea0003800000 */
.L_x_19230:
        /* <DEDUP_REMOVED lines=16> */
.L_x_19236:
[----:B------:R-:W-:Y:S05]  /*b7a0*/  BSYNC B3 ;  /* 0x0000000000037941 */ /* 0x000fea0003800000 */
.L_x_19235:
        /* <DEDUP_REMOVED lines=44> */
.L_x_19234:
[----:B------:R-:W-:Y:S05]  /*ba70*/  BSYNC B2 ;  /* 0x0000000000027941 */ /* 0x000fea0003800000 */
.L_x_19233:
        /* <DEDUP_REMOVED lines=12> */
.L_x_19229:
[----:B------:R-:W-:Y:S05]  /*bb40*/  BSYNC B1 ;  /* 0x0000000000017941 */ /* 0x000fea0003800000 */
.L_x_19227:
        /* <DEDUP_REMOVED lines=8> */
.L_x_19238:
        /* <DEDUP_REMOVED lines=12> */
.L_x_19241:
[----:B------:R-:W-:Y:S02]  /*bc90*/  IMAD.MOV.U32 R10, RZ, RZ, R170 ;  /* 0x000000ffff0a7224 */ /* 0x000fe400078e00aa */
.L_x_19242:
[----:B------:R-:W-:Y:S05]  /*bca0*/  BSYNC B2 ;  /* 0x0000000000027941 */ /* 0x000fea0003800000 */
.L_x_19240:
        /* <DEDUP_REMOVED lines=16> */
.L_x_19246:
[----:B------:R-:W-:Y:S05]  /*bdb0*/  BSYNC B3 ;  /* 0x0000000000037941 */ /* 0x000fea0003800000 */
.L_x_19245:
        /* <DEDUP_REMOVED lines=44> */
.L_x_19244:
[----:B------:R-:W-:Y:S05]  /*c080*/  BSYNC B2 ;  /* 0x0000000000027941 */ /* 0x000fea0003800000 */
.L_x_19243:
        /* <DEDUP_REMOVED lines=12> */
.L_x_19239:
[----:B------:R-:W-:Y:S05]  /*c150*/  BSYNC B1 ;  /* 0x0000000000017941 */ /* 0x000fea0003800000 */
.L_x_19237:
        /* <DEDUP_REMOVED lines=8> */
.L_x_19248:
        /* <DEDUP_REMOVED lines=12> */
.L_x_19251:
[----:B------:R-:W-:Y:S02]  /*c2a0*/  MOV R26, R170 ;  /* 0x000000aa001a7202 */ /* 0x000fe40000000f00 */
.L_x_19252:
[----:B------:R-:W-:Y:S05]  /*c2b0*/  BSYNC B2 ;  /* 0x0000000000027941 */ /* 0x000fea0003800000 */
.L_x_19250:
        /* <DEDUP_REMOVED lines=16> */
.L_x_19256:
[----:B------:R-:W-:Y:S05]  /*c3c0*/  BSYNC B3 ;  /* 0x0000000000037941 */ /* 0x000fea0003800000 */
.L_x_19255:
        /* <DEDUP_REMOVED lines=44> */
.L_x_19254:
[----:B------:R-:W-:Y:S05]  /*c690*/  BSYNC B2 ;  /* 0x0000000000027941 */ /* 0x000fea0003800000 */
.L_x_19253:
        /* <DEDUP_REMOVED lines=11> */
.L_x_19249:
[----:B------:R-:W-:Y:S05]  /*c750*/  BSYNC B1 ;  /* 0x0000000000017941 */ /* 0x000fea0003800000 */
.L_x_19247:
        /* <DEDUP_REMOVED lines=8> */
.L_x_19258:
        /* <DEDUP_REMOVED lines=12> */
.L_x_19261:
[----:B------:R-:W-:Y:S02]  /*c8a0*/  IMAD.MOV.U32 R25, RZ, RZ, R170 ;  /* 0x000000ffff197224 */ /* 0x000fe400078e00aa */
.L_x_19262:
[----:B------:R-:W-:Y:S05]  /*c8b0*/  BSYNC B2 ;  /* 0x0000000000027941 */ /* 0x000fea0003800000 */
.L_x_19260:
        /* <DEDUP_REMOVED lines=16> */
.L_x_19266:
[----:B------:R-:W-:Y:S05]  /*c9c0*/  BSYNC B3 ;  /* 0x0000000000037941 */ /* 0x000fea0003800000 */
.L_x_19265:
        /* <DEDUP_REMOVED lines=44> */
.L_x_19264:
[----:B------:R-:W-:Y:S05]  /*cc90*/  BSYNC B2 ;  /* 0x0000000000027941 */ /* 0x000fea0003800000 */
.L_x_19263:
        /* <DEDUP_REMOVED lines=11> */
.L_x_19259:
[----:B------:R-:W-:Y:S05]  /*cd50*/  BSYNC B1 ;  /* 0x0000000000017941 */ /* 0x000fea0003800000 */
.L_x_19257:
        /* <DEDUP_REMOVED lines=8> */
.L_x_19268:
        /* <DEDUP_REMOVED lines=12> */
.L_x_19271:
[----:B------:R-:W-:Y:S02]  /*cea0*/  MOV R26, R170 ;  /* 0x000000aa001a7202 */ /* 0x000fe40000000f00 */
.L_x_19272:
[----:B------:R-:W-:Y:S05]  /*ceb0*/  BSYNC B2 ;  /* 0x0000000000027941 */ /* 0x000fea0003800000 */
.L_x_19270:
        /* <DEDUP_REMOVED lines=16> */
.L_x_19276:
[----:B------:R-:W-:Y:S05]  /*cfc0*/  BSYNC B3 ;  /* 0x0000000000037941 */ /* 0x000fea0003800000 */
.L_x_19275:
        /* <DEDUP_REMOVED lines=39> */
[----:B------:R-:W-:Y:S02]  /*d240*/  MOV R170, R34 ;  /* 0x0000002200aa7202 */ /* 0x000fe40000000f00 */
[----:B------:R-:W-:Y:S01]  /*d250*/  LOP3.LUT R163, R35, UR25, R36, 0x96, !PT ;  /* 0x0000001923a37c12 */ /* 0x000fe2000f8e9624 */
[----:B------:R-:W-:Y:S01]  /*d260*/  IMAD.MOV.U32 R168, RZ, RZ, R30 ;  /* 0x000000ffffa87224 */ /* 0x000fe200078e001e */
[----:B------:R-:W-:Y:S01]  /*d270*/  LOP3.LUT R162, R31, UR26, R32, 0x96, !PT ;  /* 0x0000001a1fa27c12 */ /* 0x000fe2000f8e9620 */
[----:B------:R-:W-:Y:S02]  /*d280*/  IMAD.MOV.U32 R34, RZ, RZ, RZ ;  /* 0x000000ffff227224 */ /* 0x000fe400078e00ff */
.L_x_19274:
[----:B------:R-:W-:Y:S05]  /*d290*/  BSYNC B2 ;  /* 0x0000000000027941 */ /* 0x000fea0003800000 */
.L_x_19273:
        /* <DEDUP_REMOVED lines=11> */
.L_x_19269:
[----:B------:R-:W-:Y:S05]  /*d350*/  BSYNC B1 ;  /* 0x0000000000017941 */ /* 0x000fea0003800000 */
.L_x_19267:
        /* <DEDUP_REMOVED lines=25> */
[----:B------:R-:W-:Y:S02]  /*d4f0*/  LOP3.LUT R37, R39, R37, R33, 0xfe, !PT ;  /* 0x0000002527257212 */ /* 0x000fe400078efe21 */
[----:B------:R-:W-:Y:S01]  /*d500*/  LOP3.LUT R39, R40, R32, R38, 0xfe, !PT ;  /* 0x0000002028277212 */ /* 0x000fe200078efe26 */
[----:B------:R-:W-:Y:S01]  /*d510*/  IMAD.MOV.U32 R38, RZ, RZ, 0x8 ;  /* 0x00000008ff267424 */ /* 0x000fe200078e00ff */
[----:B------:R-:W-:Y:S02]  /*d520*/  LOP3.LUT R33, R37, R41, RZ, 0xfc, !PT ;  /* 0x0000002925217212 */ /* 0x000fe400078efcff */
[----:B------:R-:W-:Y:S01]  /*d530*/  LOP3.LUT R32, R39, 0xff, R6, 0xf8, !PT ;  /* 0x000000ff27207812 */ /* 0x000fe200078ef806 */
[----:B------:R-:W-:-:S05]  /*d540*/  IMAD.WIDE.U32 R38, R27, R38, c[0x0][0x190] ;  /* 0x000064001b267625 */ /* 0x000fca00078e0026 */
[----:B------:R0:W-:Y:S02]  /*d550*/  STG.E.64 [R38.64], R32 ;  /* 0x0000002026007986 */ /* 0x0001e4000c101b06 */
.L_x_19278:
[----:B------:R-:W-:Y:S05]  /*d560*/  BSYNC B1 ;  /* 0x0000000000017941 */ /* 0x000fea0003800000 */
.L_x_19277:
[----:B-----5:R1:W5:Y:S04]  /*d570*/  @P1 LDG.E.128 R108, [R28.64] ;  /* 0x000000061c6c1981 */ /* 0x020368000c1e1d00 */
[----:B------:R1:W5:Y:S01]  /*d580*/  @P0 LDG.E.128 R104, [R30.64] ;  /* 0x000000061e680981 */ /* 0x000362000c1e1d00 */
        /* <DEDUP_REMOVED lines=8> */
.L_x_19280:
        /* <DEDUP_REMOVED lines=12> */
.L_x_19283:
[----:B------:R-:W-:Y:S02]  /*d6d0*/  MOV R6, R170 ;  /* 0x000000aa00067202 */ /* 0x000fe40000000f00 */
.L_x_19284:
[----:B------:R-:W-:Y:S05]  /*d6e0*/  BSYNC B2 ;  /* 0x0000000000027941 */ /* 0x000fea0003800000 */
.L_x_19282:
        /* <DEDUP_REMOVED lines=16> */
.L_x_19288:
[----:B------:R-:W-:Y:S05]  /*d7f0*/  BSYNC B3 ;  /* 0x0000000000037941 */ /* 0x000fea0003800000 */
.L_x_19287:
[----:B------:R-:W-:Y:S01]  /*d800*/  IMAD.HI.U32 R27, R2, -0x326172a9, RZ ;  /* 0xcd9e8d57021b7827 */ /* 0x000fe200078e00ff */
[----:B------:R-:W-:-:S03]  /*d810*/  LOP3.LUT R28, R28, UR5, R5, 0x96, !PT ;  /* 0x000000051c1c7c12 */ /* 0x000fc6000f8e9605 */
[----:B------:R-:W-:Y:S01]  /*d820*/  IMAD R31, R2, -0x326172a9, RZ ;  /* 0xcd9e8d57021f7824 */ /* 0x000fe200078e02ff */
[----:B------:R-:W-:Y:S01]  /*d830*/  LOP3.LUT R27, R27, UR4, R4, 0x96, !PT ;  /* 0x000000041b1b7c12 */ /* 0x000fe2000f8e9604 */
[----:B------:R-:W-:-:S04]  /*d840*/  IMAD.WIDE.U32 R28, R28, -0x326172a9, RZ ;  /* 0xcd9e8d571c1c7825 */ /* 0x000fc800078e00ff */
[----:B------:R-:W-:Y:S01]  /*d850*/  IMAD R37, R3, -0x2daee0ad, RZ ;  /* 0xd2511f5303257824 */ /* 0x000fe200078e02ff */
[----:B------:R-:W-:Y:S01]  /*d860*/  LOP3.LUT R31, R29, UR9, R31, 0x96, !PT ;  /* 0x000000091d1f7c12 */ /* 0x000fe2000f8e961f */
[----:B0-----:R-:W-:-:S04]  /*d870*/  IMAD.WIDE.U32 R32, R27, -0x2daee0ad, RZ ;  /* 0xd2511f531b207825 */ /* 0x001fc800078e00ff */
        /* <DEDUP_REMOVED lines=36> */
.L_x_19286:
[----:B------:R-:W-:Y:S05]  /*dac0*/  BSYNC B2 ;  /* 0x0000000000027941 */ /* 0x000fea0003800000 */
.L_x_19285:
[----:B------:R-:W1:Y:S01]  /*dad0*/  I2F.U32 R6, R6 ;  /* 0x0000000600067306 */ /* 0x000e620000201000 */
[----:B-----5:R-:W-:Y:S01]  /*dae0*/  PRMT R28, RZ, 0x5410, R108 ;  /* 0x00005410ff1c7816 */ /* 0x020fe2000000006c */
[----:B------:R-:W-:-:S04]  /*daf0*/  IMAD.MOV.U32 R27, RZ, RZ, 0x2f800000 ;  /* 0x2f800000ff1b7424 */ /* 0x000fc800078e00ff */
[----:B------:R-:W-:-:S04]  /*db00*/  FMUL.FTZ R28, R28, c[0x0][0x1ec] ;  /* 0x00007b001c1c7a20 */ /* 0x000fc80000410000 */
[----:B------:R-:W-:Y:S02]  /*db10*/  FMUL.FTZ R28, R28, c[0x0][0x1e8] ;  /* 0x00007a001c1c7a20 */ /* 0x000fe40000410000 */
[----:B-1----:R-:W-:Y:S01]  /*db20*/  FFMA.FTZ R27, R6, R27, 1.1641532182693481445e-10 ;  /* 0x2f000000061b7423 */ /* 0x002fe2000001001b */
[----:B------:R-:W-:-:S04]  /*db30*/  @P0 PRMT R6, RZ, 0x5410, R104 ;  /* 0x00005410ff060816 */ /* 0x000fc80000000068 */
[----:B------:R-:W-:-:S04]  /*db40*/  FSETP.GTU.FTZ.AND P3, PT, R27, c[0x0][0x1e4], PT ;  /* 0x000079001b007a0b */ /* 0x000fc80003f7c000 */
[----:B------:R-:W-:Y:S02]  /*db50*/  FSEL R27, R28, RZ, !P3 ;  /* 0x000000ff1c1b7208 */ /* 0x000fe40005800000 */
[----:B------:R-:W-:-:S03]  /*db60*/  SEL R28, RZ, 0x1, P3 ;  /* 0x00000001ff1c7807 */ /* 0x000fc60001800000 */
[----:B------:R-:W-:Y:S01]  /*db70*/  @P0 FADD.FTZ R27, R6, R27 ;  /* 0x0000001b061b0221 */ /* 0x000fe20000010000 */
[----:B------:R-:W-:Y:S02]  /*db80*/  PRMT R6, R28, 0x7610, R6 ;  /* 0x000076101c067816 */ /* 0x000fe40000000006 */
.L_x_19281:
[----:B------:R-:W-:Y:S05]  /*db90*/  BSYNC B1 ;  /* 0x0000000000017941 */ /* 0x000fea0003800000 */
.L_x_19279:
        /* <DEDUP_REMOVED lines=8> */
.L_x_19290:
        /* <DEDUP_REMOVED lines=12> */
.L_x_19293:
[----:B------:R-:W-:Y:S02]  /*dce0*/  IMAD.MOV.U32 R7, RZ, RZ, R170 ;  /* 0x000000ffff077224 */ /* 0x000fe400078e00aa */
.L_x_19294:
[----:B------:R-:W-:Y:S05]  /*dcf0*/  BSYNC B2 ;  /* 0x0000000000027941 */ /* 0x000fea0003800000 */
.L_x_19292:
        /* <DEDUP_REMOVED lines=16> */
.L_x_19298:
[----:B------:R-:W-:Y:S05]  /*de00*/  BSYNC B3 ;  /* 0x0000000000037941 */ /* 0x000fea0003800000 */
.L_x_19297:
[----:B------:R-:W-:Y:S01]  /*de10*/  IMAD.HI.U32 R29, R2, -0x326172a9, RZ ;  /* 0xcd9e8d57021d7827 */ /* 0x000fe200078e00ff */
[----:B------:R-:W-:-:S03]  /*de20*/  LOP3.LUT R28, R28, UR5, R5, 0x96, !PT ;  /* 0x000000051c1c7c12 */ /* 0x000fc6000f8e9605 */
[----:B------:R-:W-:Y:S01]  /*de30*/  IMAD R31, R2, -0x326172a9, RZ ;  /* 0xcd9e8d57021f7824 */ /* 0x000fe200078e02ff */
[----:B0-----:R-:W-:Y:S01]  /*de40*/  LOP3.LUT R32, R29, UR4, R4, 0x96, !PT ;  /* 0x000000041d207c12 */ /* 0x001fe2000f8e9604 */
        /* <DEDUP_REMOVED lines=40> */
.L_x_19296:
[----:B------:R-:W-:Y:S05]  /*e0d0*/  BSYNC B2 ;  /* 0x0000000000027941 */ /* 0x000fea0003800000 */
.L_x_19295:
        /* <DEDUP_REMOVED lines=12> */
.L_x_19291:
[----:B------:R-:W-:Y:S05]  /*e1a0*/  BSYNC B1 ;  /* 0x0000000000017941 */ /* 0x000fea0003800000 */
.L_x_19289:
        /* <DEDUP_REMOVED lines=8> */
.L_x_19300:
        /* <DEDUP_REMOVED lines=12> */
.L_x_19303:
[----:B------:R-:W-:Y:S02]  /*e2f0*/  MOV R8, R170 ;  /* 0x000000aa00087202 */ /* 0x000fe40000000f00 */
.L_x_19304:
[----:B------:R-:W-:Y:S05]  /*e300*/  BSYNC B2 ;  /* 0x0000000000027941 */ /* 0x000fea0003800000 */
.L_x_19302:
        /* <DEDUP_REMOVED lines=16> */
.L_x_19308:
[----:B------:R-:W-:Y:S05]  /*e410*/  BSYNC B3 ;  /* 0x0000000000037941 */ /* 0x000fea0003800000 */
.L_x_19307:
[----:B------:R-:W-:Y:S01]  /*e420*/  IMAD.HI.U32 R29, R2, -0x326172a9, RZ ;  /* 0xcd9e8d57021d7827 */ /* 0x000fe200078e00ff */
[----:B------:R-:W-:-:S03]  /*e430*/  LOP3.LUT R30, R30, UR5, R5, 0x96, !PT ;  /* 0x000000051e1e7c12 */ /* 0x000fc6000f8e9605 */
        /* <DEDUP_REMOVED lines=42> */
.L_x_19306:
[----:B------:R-:W-:Y:S05]  /*e6e0*/  BSYNC B2 ;  /* 0x0000000000027941 */ /* 0x000fea0003800000 */
.L_x_19305:
        /* <DEDUP_REMOVED lines=12> */
.L_x_19301:
[----:B------:R-:W-:Y:S05]  /*e7b0*/  BSYNC B1 ;  /* 0x0000000000017941 */ /* 0x000fea0003800000 */
.L_x_19299:
        /* <DEDUP_REMOVED lines=8> */
.L_x_19310:
        /* <DEDUP_REMOVED lines=12> */
.L_x_19313:
[----:B------:R-:W-:Y:S02]  /*e900*/  IMAD.MOV.U32 R9, RZ, RZ, R170 ;  /* 0x000000ffff097224 */ /* 0x000fe400078e00aa */
.L_x_19314:
[----:B------:R-:W-:Y:S05]  /*e910*/  BSYNC B2 ;  /* 0x0000000000027941 */ /* 0x000fea0003800000 */
.L_x_19312:
        /* <DEDUP_REMOVED lines=16> */
.L_x_19318:
[----:B------:R-:W-:Y:S05]  /*ea20*/  BSYNC B3 ;  /* 0x0000000000037941 */ /* 0x000fea0003800000 */
.L_x_19317:
        /* <DEDUP_REMOVED lines=44> */
.L_x_19316:
[----:B------:R-:W-:Y:S05]  /*ecf0*/  BSYNC B2 ;  /* 0x0000000000027941 */ /* 0x000fea0003800000 */
.L_x_19315:
        /* <DEDUP_REMOVED lines=12> */
.L_x_19311:
[----:B------:R-:W-:Y:S05]  /*edc0*/  BSYNC B1 ;  /* 0x0000000000017941 */ /* 0x000fea0003800000 */
.L_x_19309:
        /* <DEDUP_REMOVED lines=8> */
.L_x_19320:
        /* <DEDUP_REMOVED lines=12> */
.L_x_19323:
[----:B------:R-:W-:Y:S02]  /*ef10*/  MOV R10, R170 ;  /* 0x000000aa000a7202 */ /* 0x000fe40000000f00 */
.L_x_19324:
[----:B------:R-:W-:Y:S05]  /*ef20*/  BSYNC B2 ;  /* 0x0000000000027941 */ /* 0x000fea0003800000 */
.L_x_19322:
        /* <DEDUP_REMOVED lines=16> */
.L_x_19328:
[----:B------:R-:W-:Y:S05]  /*f030*/  BSYNC B3 ;  /* 0x0000000000037941 */ /* 0x000fea0003800000 */
.L_x_19327:
        /* <DEDUP_REMOVED lines=44> */
.L_x_19326:
[----:B------:R-:W-:Y:S05]  /*f300*/  BSYNC B2 ;  /* 0x0000000000027941 */ /* 0x000fea0003800000 */
.L_x_19325:
        /* <DEDUP_REMOVED lines=12> */
.L_x_19321:
[----:B------:R-:W-:Y:S05]  /*f3d0*/  BSYNC B1 ;  /* 0x0000000000017941 */ /* 0x000fea0003800000 */
.L_x_19319:
        /* <DEDUP_REMOVED lines=8> */
.L_x_19330:
        /* <DEDUP_REMOVED lines=12> */
.L_x_19333:
[----:B------:R-:W-:Y:S02]  /*f520*/  IMAD.MOV.U32 R34, RZ, RZ, R170 ;  /* 0x000000ffff227224 */ /* 0x000fe400078e00aa */
.L_x_19334:
[----:B------:R-:W-:Y:S05]  /*f530*/  BSYNC B2 ;  /* 0x0000000000027941 */ /* 0x000fea0003800000 */
.L_x_19332:
        /* <DEDUP_REMOVED lines=16> */
.L_x_19338:
[----:B------:R-:W-:Y:S05]  /*f640*/  BSYNC B3 ;  /* 0x0000000000037941 */ /* 0x000fea0003800000 */
.L_x_19337:
        /* <DEDUP_REMOVED lines=44> */
.L_x_19336:
[----:B------:R-:W-:Y:S05]  /*f910*/  BSYNC B2 ;  /* 0x0000000000027941 */ /* 0x000fea0003800000 */
.L_x_19335:
        /* <DEDUP_REMOVED lines=11> */
.L_x_19331:
[----:B------:R-:W-:Y:S05]  /*f9d0*/  BSYNC B1 ;  /* 0x0000000000017941 */ /* 0x000fea0003800000 */
.L_x_19329:
        /* <DEDUP_REMOVED lines=8> */
.L_x_19340:
        /* <DEDUP_REMOVED lines=12> */
.L_x_19343:
[----:B------:R-:W-:Y:S02]  /*fb20*/  MOV R33, R170 ;  /* 0x000000aa00217202 */ /* 0x000fe40000000f00 */
.L_x_19344:
[----:B------:R-:W-:Y:S05]  /*fb30*/  BSYNC B2 ;  /* 0x0000000000027941 */ /* 0x000fea0003800000 */
.L_x_19342:
        /* <DEDUP_REMOVED lines=16> */
.L_x_19348:
[----:B------:R-:W-:Y:S05]  /*fc40*/  BSYNC B3 ;  /* 0x0000000000037941 */ /* 0x000fea0003800000 */
.L_x_19347:
        /* <DEDUP_REMOVED lines=44> */
.L_x_19346:
[----:B------:R-:W-:Y:S05]  /*ff10*/  BSYNC B2 ;  /* 0x0000000000027941 */ /* 0x000fea0003800000 */
.L_x_19345:
[----:B------:R-:W0:Y:S01]  /*ff20*/  I2F.U32 R33, R33 ;  /* 0x0000002100217306 */ /* 0x000e220000201000 */
[----:B------:R-:W-:-:S04]  /*ff30*/  IMAD.MOV.U32 R34, RZ, RZ, 0x2f800000 ;  /* 0x2f800000ff227424 */ /* 0x000fc800078e00ff */
[----:B0-----:R-:W-:Y:S01]  /*ff40*/  FFMA.FTZ R34, R33, R34, 1.1641532182693481445e-10 ;  /* 0x2f00000021227423 */ /* 0x001fe20000010022 */
[----:B-----5:R-:W-:-:S04]  /*ff50*/  PRMT R33, RZ, 0x5410, R111 ;  /* 0x00005410ff217816 */ /* 0x020fc8000000006f */
[----:B------:R-:W-:Y:S01]  /*ff60*/  FSETP.GTU.FTZ.AND P3, PT, R34, c[0x0][0x1e4], PT ;  /* 0x0000790022007a0b */ /* 0x000fe20003f7c000 */
[----:B------:R-:W-:Y:S01]  /*ff70*/  FMUL.FTZ R37, R33, c[0x0][0x1ec] ;  /* 0x00007b0021257a20 */ /* 0x000fe20000410000 */
[----:B------:R-:W-:Y:S02]  /*ff80*/  @P0 PRMT R34, RZ, 0x5410, R107 ;  /* 0x00005410ff220816 */ /* 0x000fe4000000006b */
[----:B------:R-:W-:Y:S01]  /*ff90*/  SEL R44, RZ, 0x1, P3 ;  /* 0x00000001ff2c7807 */ /* 0x000fe20001800000 */
[----:B------:R-:W-:-:S05]  /*ffa0*/  FMUL.FTZ R37, R37, c[0x0][0x1e8] ;  /* 0x00007a0025257a20 */ /* 0x000fca0000410000 */
[----:B------:R-:W-:-:S05]  /*ffb0*/  FSEL R33, R37, RZ, !P3 ;  /* 0x000000ff25217208 */ /* 0x000fca0005800000 */
[----:B------:R-:W-:Y:S02]  /*ffc0*/  @P0 FADD.FTZ R33, R34, R33 ;  /* 0x0000002122210221 */ /* 0x000fe40000010000 */
.L_x_19341:
[----:B------:R-:W-:Y:S05]  /*ffd0*/  BSYNC B1 ;  /* 0x0000000000017941 */ /* 0x000fea0003800000 */
.L_x_19339:
        /* <DEDUP_REMOVED lines=8> */
.L_x_19350:
        /* <DEDUP_REMOVED lines=12> */
.L_x_19353:
[----:B------:R-:W-:Y:S02]  /*10120*/  IMAD.MOV.U32 R34, RZ, RZ, R170 ;  /* 0x000000ffff227224 */ /* 0x000fe400078e00aa */
.L_x_19354:
[----:B------:R-:W-:Y:S05]  /*10130*/  BSYNC B2 ;  /* 0x0000000000027941 */ /* 0x000fea0003800000 */
.L_x_19352:
        /* <DEDUP_REMOVED lines=16> */
.L_x_19358:
[----:B------:R-:W-:Y:S05]  /*10240*/  BSYNC B3 ;  /* 0x0000000000037941 */ /* 0x000fea0003800000 */
.L_x_19357:
        /* <DEDUP_REMOVED lines=43> */
[----:B------:R-:W-:Y:S02]  /*10500*/  LOP3.LUT R162, R39, UR26, R40, 0x96, !PT ;  /* 0x0000001a27a27c12 */ /* 0x000fe4000f8e9628 */
.L_x_19356:
[----:B------:R-:W-:Y:S05]  /*10510*/  BSYNC B2 ;  /* 0x0000000000027941 */ /* 0x000fea0003800000 */
.L_x_19355:
        /* <DEDUP_REMOVED lines=11> */
.L_x_19351:
[----:B------:R-:W-:Y:S05]  /*105d0*/  BSYNC B1 ;  /* 0x0000000000017941 */ /* 0x000fea0003800000 */
.L_x_19349:
        /* <DEDUP_REMOVED lines=29> */
.L_x_19360:
[----:B------:R-:W-:Y:S05]  /*107b0*/  BSYNC B1 ;  /* 0x0000000000017941 */ /* 0x000fea0003800000 */
.L_x_19359:
        /* <DEDUP_REMOVED lines=13> */
.L_x_19362:
        /* <DEDUP_REMOVED lines=12> */
.L_x_19365:
[----:B------:R-:W-:Y:S02]  /*10950*/  IMAD.MOV.U32 R6, RZ, RZ, R170 ;  /* 0x000000ffff067224 */ /* 0x000fe400078e00aa */
.L_x_19366:
[----:B------:R-:W-:Y:S05]  /*10960*/  BSYNC B2 ;  /* 0x0000000000027941 */ /* 0x000fea0003800000 */
.L_x_19364:
        /* <DEDUP_REMOVED lines=16> */
.L_x_19370:
[----:B------:R-:W-:Y:S05]  /*10a70*/  BSYNC B3 ;  /* 0x0000000000037941 */ /* 0x000fea0003800000 */
.L_x_19369:
        /* <DEDUP_REMOVED lines=43> */
[----:B------:R-:W-:-:S06]  /*10d30*/  HFMA2.MMA R37, -RZ, RZ, 0, 0 ;  /* 0x00000000ff257435 */ /* 0x000fcc00000001ff */
.L_x_19368:
[----:B------:R-:W-:Y:S05]  /*10d40*/  BSYNC B2 ;  /* 0x0000000000027941 */ /* 0x000fea0003800000 */
.L_x_19367:
[----:B------:R-:W0:Y:S01]  /*10d50*/  I2F.U32 R6, R6 ;  /* 0x0000000600067306 */ /* 0x000e220000201000 */
[----:B------:R-:W-:-:S04]  /*10d60*/  IMAD.MOV.U32 R35, RZ, RZ, 0x2f800000 ;  /* 0x2f800000ff237424 */ /* 0x000fc800078e00ff */
[----:B0-----:R-:W-:Y:S01]  /*10d70*/  FFMA.FTZ R35, R6, R35, 1.1641532182693481445e-10 ;  /* 0x2f00000006237423 */ /* 0x001fe20000010023 */
[----:B-----5:R-:W-:-:S04]  /*10d80*/  PRMT R6, RZ, 0x5410, R108 ;  /* 0x00005410ff067816 */ /* 0x020fc8000000006c */
[----:B------:R-:W-:Y:S01]  /*10d90*/  FSETP.GTU.FTZ.AND P3, PT, R35, c[0x0][0x1e4], PT ;  /* 0x0000790023007a0b */ /* 0x000fe20003f7c000 */
[----:B------:R-:W-:Y:S01]  /*10da0*/  FMUL.FTZ R36, R6, c[0x0][0x1ec] ;  /* 0x00007b0006247a20 */ /* 0x000fe20000410000 */
[----:B------:R-:W-:-:S03]  /*10db0*/  @P0 PRMT R6, RZ, 0x5410, R104 ;  /* 0x00005410ff060816 */ /* 0x000fc60000000068 */
[----:B------:R-:W-:-:S05]  /*10dc0*/  FMUL.FTZ R36, R36, c[0x0][0x1e8] ;  /* 0x00007a0024247a20 */ /* 0x000fca0000410000 */
[----:B------:R-:W-:Y:S02]  /*10dd0*/  FSEL R35, R36, RZ, !P3 ;  /* 0x000000ff24237208 */ /* 0x000fe40005800000 */
[----:B------:R-:W-:-:S03]  /*10de0*/  SEL R36, RZ, 0x1, P3 ;  /* 0x00000001ff247807 */ /* 0x000fc60001800000 */
[----:B------:R-:W-:Y:S01]  /*10df0*/  @P0 FADD.FTZ R35, R6, R35 ;  /* 0x0000002306230221 */ /* 0x000fe20000010000 */
[----:B------:R-:W-:Y:S02]  /*10e00*/  PRMT R6, R36, 0x7610, R6 ;  /* 0x0000761024067816 */ /* 0x000fe40000000006 */
.L_x_19363:
[----:B------:R-:W-:Y:S05]  /*10e10*/  BSYNC B1 ;  /* 0x0000000000017941 */ /* 0x000fea0003800000 */
.L_x_19361:
        /* <DEDUP_REMOVED lines=8> */
.L_x_19372:
        /* <DEDUP_REMOVED lines=12> */
.L_x_19375:
[----:B------:R-:W-:Y:S02]  /*10f60*/  MOV R7, R170 ;  /* 0x000000aa00077202 */ /* 0x000fe40000000f00 */
.L_x_19376:
[----:B------:R-:W-:Y:S05]  /*10f70*/  BSYNC B2 ;  /* 0x0000000000027941 */ /* 0x000fea0003800000 */
.L_x_19374:
        /* <DEDUP_REMOVED lines=16> */
.L_x_19380:
[----:B------:R-:W-:Y:S05]  /*11080*/  BSYNC B3 ;  /* 0x0000000000037941 */ /* 0x000fea0003800000 */
.L_x_19379:
        /* <DEDUP_REMOVED lines=38> */
[----:B------:R-:W-:Y:S02]  /*112f0*/  LOP3.LUT R163, R37, UR25, R40, 0x96, !PT ;  /* 0x0000001925a37c12 */ /* 0x000fe4000f8e9628 */
[----:B------:R-:W-:Y:S01]  /*11300*/  MOV R170, R36 ;  /* 0x0000002400aa7202 */ /* 0x000fe20000000f00 */
[----:B------:R-:W-:-:S04]  /*11310*/  IMAD.WIDE.U32 R36, R39, -0x2daee0ad, RZ ;  /* 0xd2511f5327247825 */ /* 0x000fc800078e00ff */
[----:B------:R-:W-:Y:S01]  /*11320*/  IMAD.MOV.U32 R168, RZ, RZ, R36 ;  /* 0x000000ffffa87224 */ /* 0x000fe200078e0024 */
[----:B------:R-:W-:Y:S01]  /*11330*/  LOP3.LUT R162, R37, UR26, R38, 0x96, !PT ;  /* 0x0000001a25a27c12 */ /* 0x000fe2000f8e9626 */
[----:B------:R-:W-:Y:S02]  /*11340*/  IMAD.MOV.U32 R38, RZ, RZ, RZ ;  /* 0x000000ffff267224 */ /* 0x000fe400078e00ff */
.L_x_19378:
[----:B------:R-:W-:Y:S05]  /*11350*/  BSYNC B2 ;  /* 0x0000000000027941 */ /* 0x000fea0003800000 */
.L_x_19377:
        /* <DEDUP_REMOVED lines=12> */
.L_x_19373:
[----:B------:R-:W-:Y:S05]  /*11420*/  BSYNC B1 ;  /* 0x0000000000017941 */ /* 0x000fea0003800000 */
.L_x_19371:
        /* <DEDUP_REMOVED lines=8> */
.L_x_19382:
        /* <DEDUP_REMOVED lines=12> */
.L_x_19385:
[----:B------:R-:W-:Y:S02]  /*11570*/  IMAD.MOV.U32 R8, RZ, RZ, R170 ;  /* 0x000000ffff087224 */ /* 0x000fe400078e00aa */
.L_x_19386:
[----:B------:R-:W-:Y:S05]  /*11580*/  BSYNC B2 ;  /* 0x0000000000027941 */ /* 0x000fea0003800000 */
.L_x_19384:
        /* <DEDUP_REMOVED lines=16> */
.L_x_19390:
[----:B------:R-:W-:Y:S05]  /*11690*/  BSYNC B3 ;  /* 0x0000000000037941 */ /* 0x000fea0003800000 */
.L_x_19389:
        /* <DEDUP_REMOVED lines=44> */
.L_x_19388:
[----:B------:R-:W-:Y:S05]  /*11960*/  BSYNC B2 ;  /* 0x0000000000027941 */ /* 0x000fea0003800000 */
.L_x_19387:
        /* <DEDUP_REMOVED lines=12> */
.L_x_19383:
[----:B------:R-:W-:Y:S05]  /*11a30*/  BSYNC B1 ;  /* 0x0000000000017941 */ /* 0x000fea0003800000 */
.L_x_19381:
        /* <DEDUP_REMOVED lines=8> */
.L_x_19392:
        /* <DEDUP_REMOVED lines=12> */
.L_x_19395:
[----:B------:R-:W-:Y:S02]  /*11b80*/  MOV R9, R170 ;  /* 0x000000aa00097202 */ /* 0x000fe40000000f00 */
.L_x_19396:
[----:B------:R-:W-:Y:S05]  /*11b90*/  BSYNC B2 ;  /* 0x0000000000027941 */ /* 0x000fea0003800000 */
.L_x_19394:
        /* <DEDUP_REMOVED lines=16> */
.L_x_19400:
[----:B------:R-:W-:Y:S05]  /*11ca0*/  BSYNC B3 ;  /* 0x0000000000037941 */ /* 0x000fea0003800000 */
.L_x_19399:
        /* <DEDUP_REMOVED lines=44> */
.L_x_19398:
[----:B------:R-:W-:Y:S05]  /*11f70*/  BSYNC B2 ;  /* 0x0000000000027941 */ /* 0x000fea0003800000 */
.L_x_19397:
        /* <DEDUP_REMOVED lines=12> */
.L_x_19393:
[----:B------:R-:W-:Y:S05]  /*12040*/  BSYNC B1 ;  /* 0x0000000000017941 */ /* 0x000fea0003800000 */
.L_x_19391:
        /* <DEDUP_REMOVED lines=8> */
.L_x_19402:
        /* <DEDUP_REMOVED lines=12> */
.L_x_19405:
[----:B------:R-:W-:Y:S02]  /*12190*/  IMAD.MOV.U32 R10, RZ, RZ, R170 ;  /* 0x000000ffff0a7224 */ /* 0x000fe400078e00aa */
.L_x_19406:
[----:B------:R-:W-:Y:S05]  /*121a0*/  BSYNC B2 ;  /* 0x0000000000027941 */ /* 0x000fea0003800000 */
.L_x_19404:
        /* <DEDUP_REMOVED lines=16> */
.L_x_19410:
[----:B------:R-:W-:Y:S05]  /*122b0*/  BSYNC B3 ;  /* 0x0000000000037941 */ /* 0x000fea0003800000 */
.L_x_19409:
        /* <DEDUP_REMOVED lines=44> */
.L_x_19408:
[----:B------:R-:W-:Y:S05]  /*12580*/  BSYNC B2 ;  /* 0x0000000000027941 */ /* 0x000fea0003800000 */
.L_x_19407:
        /* <DEDUP_REMOVED lines=12> */
.L_x_19403:
[----:B------:R-:W-:Y:S05]  /*12650*/  BSYNC B1 ;  /* 0x0000000000017941 */ /* 0x000fea0003800000 */
.L_x_19401:
        /* <DEDUP_REMOVED lines=8> */
.L_x_19412:
        /* <DEDUP_REMOVED lines=12> */
.L_x_19415:
[----:B------:R-:W-:Y:S02]  /*127a0*/  MOV R114, R170 ;  /* 0x000000aa00727202 */ /* 0x000fe40000000f00 */
.L_x_19416:
[----:B------:R-:W-:Y:S05]  /*127b0*/  BSYNC B2 ;  /* 0x0000000000027941 */ /* 0x000fea0003800000 */
.L_x_19414:
        /* <DEDUP_REMOVED lines=16> */
.L_x_19420:
[----:B------:R-:W-:Y:S05]  /*128c0*/  BSYNC B3 ;  /* 0x0000000000037941 */ /* 0x000fea0003800000 */
.L_x_19419:
        /* <DEDUP_REMOVED lines=44> */
.L_x_19418:
[----:B------:R-:W-:Y:S05]  /*12b90*/  BSYNC B2 ;  /* 0x0000000000027941 */ /* 0x000fea0003800000 */
.L_x_19417:
        /* <DEDUP_REMOVED lines=9> */
[----:B------:R-:W-:-:S05]  /*12c30*/  @P0 PRMT R41, RZ, 0x7610, R106 ;  /* 0x00007610ff290816 */ /* 0x000fca000000006a */
[----:B------:R-:W-:Y:S02]  /*12c40*/  @P0 FADD.FTZ R40, R41, R40 ;  /* 0x0000002829280221 */ /* 0x000fe40000010000 */
.L_x_19413:
[----:B------:R-:W-:Y:S05]  /*12c50*/  BSYNC B1 ;  /* 0x0000000000017941 */ /* 0x000fea0003800000 */
.L_x_19411:
        /* <DEDUP_REMOVED lines=8> */
.L_x_19422:
        /* <DEDUP_REMOVED lines=12> */
.L_x_19425:
[----:B------:R-:W-:Y:S02]  /*12da0*/  IMAD.MOV.U32 R41, RZ, RZ, R170 ;  /* 0x000000ffff297224 */ /* 0x000fe400078e00aa */
.L_x_19426:
[----:B------:R-:W-:Y:S05]  /*12db0*/  BSYNC B2 ;  /* 0x0000000000027941 */ /* 0x000fea0003800000 */
.L_x_19424:
        /* <DEDUP_REMOVED lines=16> */
.L_x_19430:
[----:B------:R-:W-:Y:S05]  /*12ec0*/  BSYNC B3 ;  /* 0x0000000000037941 */ /* 0x000fea0003800000 */
.L_x_19429:
        /* <DEDUP_REMOVED lines=42> */
[----:B------:R-:W-:Y:S01]  /*13170*/  HFMA2.MMA R112, -RZ, RZ, 0, 0 ;  /* 0x00000000ff707435 */ /* 0x000fe200000001ff */
[----:B------:R-:W-:-:S05]  /*13180*/  LOP3.LUT R162, R113, UR26, R114, 0x96, !PT ;  /* 0x0000001a71a27c12 */ /* 0x000fca000f8e9672 */
.L_x_19428:
[----:B------:R-:W-:Y:S05]  /*13190*/  BSYNC B2 ;  /* 0x0000000000027941 */ /* 0x000fea0003800000 */
.L_x_19427:
        /* <DEDUP_REMOVED lines=10> */
[----:B------:R-:W-:Y:S02]  /*13240*/  @P0 FADD.FTZ R41, R42, R41 ;  /* 0x000000292a290221 */ /* 0x000fe40000010000 */
.L_x_19423:
[----:B------:R-:W-:Y:S05]  /*13250*/  BSYNC B1 ;  /* 0x0000000000017941 */ /* 0x000fea0003800000 */
.L_x_19421:
        /* <DEDUP_REMOVED lines=8> */
.L_x_19432:
        /* <DEDUP_REMOVED lines=12> */
.L_x_19435:
[----:B------:R-:W-:Y:S02]  /*133a0*/  MOV R42, R170 ;  /* 0x000000aa002a7202 */ /* 0x000fe40000000f00 */
.L_x_19436:
[----:B------:R-:W-:Y:S05]  /*133b0*/  BSYNC B2 ;  /* 0x0000000000027941 */ /* 0x000fea0003800000 */
.L_x_19434:
        /* <DEDUP_REMOVED lines=16> */
.L_x_19440:
[----:B------:R-:W-:Y:S05]  /*134c0*/  BSYNC B3 ;  /* 0x0000000000037941 */ /* 0x000fea0003800000 */
.L_x_19439:
        /* <DEDUP_REMOVED lines=43> */
[----:B------:R-:W-:Y:S02]  /*13780*/  LOP3.LUT R162, R113, UR26, R114, 0x96, !PT ;  /* 0x0000001a71a27c12 */ /* 0x000fe4000f8e9672 */
.L_x_19438:
[----:B------:R-:W-:Y:S05]  /*13790*/  BSYNC B2 ;  /* 0x0000000000027941 */ /* 0x000fea0003800000 */
.L_x_19437:
        /* <DEDUP_REMOVED lines=8> */
[----:B------:R-:W-:-:S05]  /*13820*/  FSEL R42, R112, RZ, !P3 ;  /* 0x000000ff702a7208 */ /* 0x000fca0005800000 */
[----:B------:R-:W-:Y:S01]  /*13830*/  @P0 FADD.FTZ R42, R45, R42 ;  /* 0x0000002a2d2a0221 */ /* 0x000fe20000010000 */
[----:B------:R-:W-:Y:S02]  /*13840*/  SEL R45, RZ, 0x1, P3 ;  /* 0x00000001ff2d7807 */ /* 0x000fe40001800000 */
.L_x_19433:
[----:B------:R-:W-:Y:S05]  /*13850*/  BSYNC B1 ;  /* 0x0000000000017941 */ /* 0x000fea0003800000 */
.L_x_19431:
        /* <DEDUP_REMOVED lines=8> */
[----:B0-----:R-:W-:Y:S02]  /*138e0*/  SHF.L.U32 R112, R44, 0x10, RZ ;  /* 0x000000102c707819 */ /* 0x001fe400000006ff */
[----:B------:R-:W-:Y:S02]  /*138f0*/  LOP3.LUT R114, R8, 0xff, RZ, 0xc0, !PT ;  /* 0x000000ff08727812 */ /* 0x000fe400078ec0ff */
[----:B------:R-:W-:Y:S02]  /*13900*/  LOP3.LUT R113, R112, 0xff0000, RZ, 0xc0, !PT ;  /* 0x00ff000070717812 */ /* 0x000fe400078ec0ff */
[----:B------:R-:W-:Y:S01]  /*13910*/  LOP3.LUT R112, R45, 0xffff, RZ, 0xc0, !PT ;  /* 0x0000ffff2d707812 */ /* 0x000fe200078ec0ff */
[----:B------:R-:W-:Y:S01]  /*13920*/  IMAD.WIDE.U32 R114, R114, 0x10000, RZ ;  /* 0x0001000072727825 */ /* 0x000fe200078e00ff */
[----:B------:R-:W-:Y:S02]  /*13930*/  LOP3.LUT R130, R7, 0xff, RZ, 0xc0, !PT ;  /* 0x000000ff07827812 */ /* 0x000fe400078ec0ff */
        /* <DEDUP_REMOVED lines=8> */
[----:B------:R-:W-:Y:S02]  /*139c0*/  LOP3.LUT R115, R130, R112, R114, 0xfe, !PT ;  /* 0x0000007082737212 */ /* 0x000fe400078efe72 */
[----:B------:R-:W-:Y:S01]  /*139d0*/  LOP3.LUT R113, R133, R131, RZ, 0xfc, !PT ;  /* 0x0000008385717212 */ /* 0x000fe200078efcff */
[----:B------:R-:W-:Y:S01]  /*139e0*/  IMAD.MOV.U32 R131, RZ, RZ, 0x8 ;  /* 0x00000008ff837424 */ /* 0x000fe200078e00ff */
[----:B------:R-:W-:-:S03]  /*139f0*/  LOP3.LUT R112, R115, 0xff, R6, 0xf8, !PT ;  /* 0x000000ff73707812 */ /* 0x000fc600078ef806 */
[----:B------:R-:W-:-:S05]  /*13a00*/  IMAD.WIDE.U32 R114, R132, R131, c[0x0][0x190] ;  /* 0x0000640084727625 */ /* 0x000fca00078e0083 */
[----:B------:R0:W-:Y:S02]  /*13a10*/  STG.E.64 [R114.64], R112 ;  /* 0x0000007072007986 */ /* 0x0001e4000c101b06 */
.L_x_19442:
[----:B------:R-:W-:Y:S05]  /*13a20*/  BSYNC B1 ;  /* 0x0000000000017941 */ /* 0x000fea0003800000 */
.L_x_19441:
        /* <DEDUP_REMOVED lines=14> */
.L_x_19444:
        /* <DEDUP_REMOVED lines=12> */
.L_x_19447:
[----:B------:R-:W-:Y:S02]  /*13bd0*/  MOV R6, R170 ;  /* 0x000000aa00067202 */ /* 0x000fe40000000f00 */
.L_x_19448:
[----:B------:R-:W-:Y:S05]  /*13be0*/  BSYNC B2 ;  /* 0x0000000000027941 */ /* 0x000fea0003800000 */
.L_x_19446:
        /* <DEDUP_REMOVED lines=16> */
.L_x_19452:
[----:B------:R-:W-:Y:S05]  /*13cf0*/  BSYNC B3 ;  /* 0x0000000000037941 */ /* 0x000fea0003800000 */
.L_x_19451:
        /* <DEDUP_REMOVED lines=44> */
.L_x_19450:
[----:B------:R-:W-:Y:S05]  /*13fc0*/  BSYNC B2 ;  /* 0x0000000000027941 */ /* 0x000fea0003800000 */
.L_x_19449:
        /* <DEDUP_REMOVED lines=10> */
[----:B------:R-:W-:-:S04]  /*14070*/  SEL R113, RZ, 0x1, P3 ;  /* 0x00000001ff717807 */ /* 0x000fc80001800000 */
[----:B------:R-:W-:Y:S02]  /*14080*/  PRMT R6, R113, 0x7610, R6 ;  /* 0x0000761071067816 */ /* 0x000fe40000000006 */
.L_x_19445:
[----:B------:R-:W-:Y:S05]  /*14090*/  BSYNC B1 ;  /* 0x0000000000017941 */ /* 0x000fea0003800000 */
.L_x_19443:
        /* <DEDUP_REMOVED lines=8> */
.L_x_19454:
        /* <DEDUP_REMOVED lines=12> */
.L_x_19457:
[----:B------:R-:W-:Y:S02]  /*141e0*/  IMAD.MOV.U32 R7, RZ, RZ, R170 ;  /* 0x000000ffff077224 */ /* 0x000fe400078e00aa */
.L_x_19458:
[----:B------:R-:W-:Y:S05]  /*141f0*/  BSYNC B2 ;  /* 0x0000000000027941 */ /* 0x000fea0003800000 */
.L_x_19456:
        /* <DEDUP_REMOVED lines=16> */
.L_x_19462:
[----:B------:R-:W-:Y:S05]  /*14300*/  BSYNC B3 ;  /* 0x0000000000037941 */ /* 0x000fea0003800000 */
.L_x_19461:
        /* <DEDUP_REMOVED lines=44> */
.L_x_19460:
[----:B------:R-:W-:Y:S05]  /*145d0*/  BSYNC B2 ;  /* 0x0000000000027941 */ /* 0x000fea0003800000 */
.L_x_19459:
        /* <DEDUP_REMOVED lines=12> */
.L_x_19455:
[----:B------:R-:W-:Y:S05]  /*146a0*/  BSYNC B1 ;  /* 0x0000000000017941 */ /* 0x000fea0003800000 */
.L_x_19453:
        /* <DEDUP_REMOVED lines=8> */
.L_x_19464:
        /* <DEDUP_REMOVED lines=12> */
.L_x_19467:
[----:B------:R-:W-:Y:S02]  /*147f0*/  MOV R8, R170 ;  /* 0x000000aa00087202 */ /* 0x000fe40000000f00 */
.L_x_19468:
[----:B------:R-:W-:Y:S05]  /*14800*/  BSYNC B2 ;  /* 0x0000000000027941 */ /* 0x000fea0003800000 */
.L_x_19466:
        /* <DEDUP_REMOVED lines=16> */
.L_x_19472:
[----:B------:R-:W-:Y:S05]  /*14910*/  BSYNC B3 ;  /* 0x0000000000037941 */ /* 0x000fea0003800000 */
.L_x_19471:
        /* <DEDUP_REMOVED lines=44> */
.L_x_19470:
[----:B------:R-:W-:Y:S05]  /*14be0*/  BSYNC B2 ;  /* 0x0000000000027941 */ /* 0x000fea0003800000 */
.L_x_19469:
        /* <DEDUP_REMOVED lines=12> */
.L_x_19465:
[----:B------:R-:W-:Y:S05]  /*14cb0*/  BSYNC B1 ;  /* 0x0000000000017941 */ /* 0x000fea0003800000 */
.L_x_19463:
        /* <DEDUP_REMOVED lines=8> */
.L_x_19474:
        /* <DEDUP_REMOVED lines=12> */
.L_x_19477:
[----:B------:R-:W-:Y:S02]  /*14e00*/  IMAD.MOV.U32 R9, RZ, RZ, R170 ;  /* 0x000000ffff097224 */ /* 0x000fe400078e00aa */
.L_x_19478:
[----:B------:R-:W-:Y:S05]  /*14e10*/  BSYNC B2 ;  /* 0x0000000000027941 */ /* 0x000fea0003800000 */
.L_x_19476:
        /* <DEDUP_REMOVED lines=16> */
.L_x_19482:
[----:B------:R-:W-:Y:S05]  /*14f20*/  BSYNC B3 ;  /* 0x0000000000037941 */ /* 0x000fea0003800000 */
.L_x_19481:
        /* <DEDUP_REMOVED lines=44> */
.L_x_19480:
[----:B------:R-:W-:Y:S05]  /*151f0*/  BSYNC B2 ;  /* 0x0000000000027941 */ /* 0x000fea0003800000 */
.L_x_19479:
        /* <DEDUP_REMOVED lines=12> */
.L_x_19475:
[----:B------:R-:W-:Y:S05]  /*152c0*/  BSYNC B1 ;  /* 0x0000000000017941 */ /* 0x000fea0003800000 */
.L_x_19473:
        /* <DEDUP_REMOVED lines=8> */
.L_x_19484:
        /* <DEDUP_REMOVED lines=12> */
.L_x_19487:
[----:B------:R-:W-:Y:S02]  /*15410*/  MOV R10, R170 ;  /* 0x000000aa000a7202 */ /* 0x000fe40000000f00 */
.L_x_19488:
[----:B------:R-:W-:Y:S05]  /*15420*/  BSYNC B2 ;  /* 0x0000000000027941 */ /* 0x000fea0003800000 */
.L_x_19486:
        /* <DEDUP_REMOVED lines=16> */
.L_x_19492:
[----:B------:R-:W-:Y:S05]  /*15530*/  BSYNC B3 ;  /* 0x0000000000037941 */ /* 0x000fea0003800000 */
.L_x_19491:
        /* <DEDUP_REMOVED lines=44> */
.L_x_19490:
[----:B------:R-:W-:Y:S05]  /*15800*/  BSYNC B2 ;  /* 0x0000000000027941 */ /* 0x000fea0003800000 */
.L_x_19489:
        /* <DEDUP_REMOVED lines=12> */
.L_x_19485:
[----:B------:R-:W-:Y:S05]  /*158d0*/  BSYNC B1 ;  /* 0x0000000000017941 */ /* 0x000fea0003800000 */
.L_x_19483:
        /* <DEDUP_REMOVED lines=8> */
.L_x_19494:
        /* <DEDUP_REMOVED lines=12> */
.L_x_19497:
[----:B------:R-:W-:Y:S02]  /*15a20*/  IMAD.MOV.U32 R43, RZ, RZ, R170 ;  /* 0x000000ffff2b7224 */ /* 0x000fe400078e00aa */
.L_x_19498:
[----:B------:R-:W-:Y:S05]  /*15a30*/  BSYNC B2 ;  /* 0x0000000000027941 */ /* 0x000fea0003800000 */
.L_x_19496:
        /* <DEDUP_REMOVED lines=16> */
.L_x_19502:
[----:B------:R-:W-:Y:S05]  /*15b40*/  BSYNC B3 ;  /* 0x0000000000037941 */ /* 0x000fea0003800000 */
.L_x_19501:
        /* <DEDUP_REMOVED lines=44> */
.L_x_19500:
[----:B------:R-:W-:Y:S05]  /*15e10*/  BSYNC B2 ;  /* 0x0000000000027941 */ /* 0x000fea0003800000 */
.L_x_19499:
        /* <DEDUP_REMOVED lines=12> */
.L_x_19495:
[----:B------:R-:W-:Y:S05]  /*15ee0*/  BSYNC B1 ;  /* 0x0000000000017941 */ /* 0x000fea0003800000 */
.L_x_19493:
        /* <DEDUP_REMOVED lines=8> */
.L_x_19504:
        /* <DEDUP_REMOVED lines=12> */
.L_x_19507:
[----:B------:R-:W-:Y:S02]  /*16030*/  MOV R44, R170 ;  /* 0x000000aa002c7202 */ /* 0x000fe40000000f00 */
.L_x_19508:
[----:B------:R-:W-:Y:S05]  /*16040*/  BSYNC B2 ;  /* 0x0000000000027941 */ /* 0x000fea0003800000 */
.L_x_19506:
        /* <DEDUP_REMOVED lines=16> */
.L_x_19512:
[----:B------:R-:W-:Y:S05]  /*16150*/  BSYNC B3 ;  /* 0x0000000000037941 */ /* 0x000fea0003800000 */
.L_x_19511:
        /* <DEDUP_REMOVED lines=44> */
.L_x_19510:
[----:B------:R-:W-:Y:S05]  /*16420*/  BSYNC B2 ;  /* 0x0000000000027941 */ /* 0x000fea0003800000 */
.L_x_19509:
        /* <DEDUP_REMOVED lines=12> */
.L_x_19505:
[----:B------:R-:W-:Y:S05]  /*164f0*/  BSYNC B1 ;  /* 0x0000000000017941 */ /* 0x000fea0003800000 */
.L_x_19503:
        /* <DEDUP_REMOVED lines=8> */
.L_x_19514:
        /* <DEDUP_REMOVED lines=12> */
.L_x_19517:
[----:B------:R-:W-:Y:S02]  /*16640*/  IMAD.MOV.U32 R45, RZ, RZ, R170 ;  /* 0x000000ffff2d7224 */ /* 0x000fe400078e00aa */
.L_x_19518:
[----:B------:R-:W-:Y:S05]  /*16650*/  BSYNC B2 ;  /* 0x0000000000027941 */ /* 0x000fea0003800000 */
.L_x_19516:
        /* <DEDUP_REMOVED lines=16> */
.L_x_19522:
[----:B------:R-:W-:Y:S05]  /*16760*/  BSYNC B3 ;  /* 0x0000000000037941 */ /* 0x000fea0003800000 */
.L_x_19521:
[----:B------:R-:W-:Y:S01]  /*16770*/  LOP3.LUT R112, R112, UR5, R5, 0x96, !PT ;  /* 0x0000000570707c12 */ /* 0x000fe2000f8e9605 */
[----:B------:R-:W-:Y:S01]  /*16780*/  IMAD.HI.U32 R115, R2, -0x326172a9, RZ ;  /* 0xcd9e8d5702737827 */ /* 0x000fe200078e00ff */
[----:B------:R-:W-:-:S03]  /*16790*/  HFMA2.MMA R142, -RZ, RZ, 0, 0 ;  /* 0x00000000ff8e7435 */ /* 0x000fc600000001ff */
        /* <DEDUP_REMOVED lines=41> */
.L_x_19520:
[----:B------:R-:W-:Y:S05]  /*16a30*/  BSYNC B2 ;  /* 0x0000000000027941 */ /* 0x000fea0003800000 */
.L_x_19519:
[----:B------:R-:W0:Y:S01]  /*16a40*/  I2F.U32 R45, R45 ;  /* 0x0000002d002d7306 */ /* 0x000e220000201000 */
[----:B------:R-:W-:-:S04]  /*16a50*/  IMAD.MOV.U32 R112, RZ, RZ, 0x2f800000 ;  /* 0x2f800000ff707424 */ /* 0x000fc800078e00ff */
[----:B0-----:R-:W-:Y:S01]  /*16a60*/  FFMA.FTZ R112, R45, R112, 1.1641532182693481445e-10 ;  /* 0x2f0000002d707423 */ /* 0x001fe20000010070 */
[----:B-----5:R-:W-:-:S04]  /*16a70*/  PRMT R45, RZ, 0x7610, R111 ;  /* 0x00007610ff2d7816 */ /* 0x020fc8000000006f */
[----:B------:R-:W-:Y:S01]  /*16a80*/  FSETP.GTU.FTZ.AND P3, PT, R112, c[0x0][0x1e4], PT ;  /* 0x0000790070007a0b */ /* 0x000fe20003f7c000 */
[----:B------:R-:W-:-:S04]  /*16a90*/  FMUL.FTZ R112, R45, c[0x0][0x1ec] ;  /* 0x00007b002d707a20 */ /* 0x000fc80000410000 */
[----:B------:R-:W-:-:S05]  /*16aa0*/  FMUL.FTZ R112, R112, c[0x0][0x1e8] ;  /* 0x00007a0070707a20 */ /* 0x000fca0000410000 */
[----:B------:R-:W-:Y:S02]  /*16ab0*/  FSEL R137, R112, RZ, !P3 ;  /* 0x000000ff70897208 */ /* 0x000fe40005800000 */
[----:B------:R-:W-:-:S05]  /*16ac0*/  @P0 PRMT R112, RZ, 0x7610, R107 ;  /* 0x00007610ff700816 */ /* 0x000fca000000006b */
[----:B------:R-:W-:Y:S01]  /*16ad0*/  @P0 FADD.FTZ R137, R112, R137 ;  /* 0x0000008970890221 */ /* 0x000fe20000010000 */
[----:B------:R-:W-:-:S04]  /*16ae0*/  SEL R112, RZ, 0x1, P3 ;  /* 0x00000001ff707807 */ /* 0x000fc80001800000 */
[----:B------:R-:W-:Y:S02]  /*16af0*/  PRMT R45, R112, 0x7610, R45 ;  /* 0x00007610702d7816 */ /* 0x000fe4000000002d */
.L_x_19515:
[----:B------:R-:W-:Y:S05]  /*16b00*/  BSYNC B1 ;  /* 0x0000000000017941 */ /* 0x000fea0003800000 */
.L_x_19513:
        /* <DEDUP_REMOVED lines=28> */
.L_x_19524:
[----:B------:R-:W-:Y:S05]  /*16cd0*/  BSYNC B1 ;  /* 0x0000000000017941 */ /* 0x000fea0003800000 */
.L_x_19523:
        /* <DEDUP_REMOVED lines=14> */
.L_x_19526:
        /* <DEDUP_REMOVED lines=12> */
.L_x_19529:
[----:B------:R-:W-:Y:S02]  /*16e80*/  IMAD.MOV.U32 R6, RZ, RZ, R170 ;  /* 0x000000ffff067224 */ /* 0x000fe400078e00aa */
.L_x_19530:
[----:B------:R-:W-:Y:S05]  /*16e90*/  BSYNC B2 ;  /* 0x0000000000027941 */ /* 0x000fea0003800000 */
.L_x_19528:
        /* <DEDUP_REMOVED lines=16> */
.L_x_19534:
[----:B------:R-:W-:Y:S05]  /*16fa0*/  BSYNC B3 ;  /* 0x0000000000037941 */ /* 0x000fea0003800000 */
.L_x_19533:
        /* <DEDUP_REMOVED lines=44> */
.L_x_19532:
[----:B------:R-:W-:Y:S05]  /*17270*/  BSYNC B2 ;  /* 0x0000000000027941 */ /* 0x000fea0003800000 */
.L_x_19531:
        /* <DEDUP_REMOVED lines=12> */
.L_x_19527:
[----:B------:R-:W-:Y:S05]  /*17340*/  BSYNC B1 ;  /* 0x0000000000017941 */ /* 0x000fea0003800000 */
.L_x_19525:
        /* <DEDUP_REMOVED lines=8> */
.L_x_19536:
        /* <DEDUP_REMOVED lines=12> */
.L_x_19539:
[----:B------:R-:W-:Y:S02]  /*17490*/  MOV R7, R170 ;  /* 0x000000aa00077202 */ /* 0x000fe40000000f00 */
.L_x_19540:
[----:B------:R-:W-:Y:S05]  /*174a0*/  BSYNC B2 ;  /* 0x0000000000027941 */ /* 0x000fea0003800000 */
.L_x_19538:
        /* <DEDUP_REMOVED lines=16> */
.L_x_19544:
[----:B------:R-:W-:Y:S05]  /*175b0*/  BSYNC B3 ;  /* 0x0000000000037941 */ /* 0x000fea0003800000 */
.L_x_19543:
        /* <DEDUP_REMOVED lines=44> */
.L_x_19542:
[----:B------:R-:W-:Y:S05]  /*17880*/  BSYNC B2 ;  /* 0x0000000000027941 */ /* 0x000fea0003800000 */
.L_x_19541:
        /* <DEDUP_REMOVED lines=12> */
.L_x_19537:
[----:B------:R-:W-:Y:S05]  /*17950*/  BSYNC B1 ;  /* 0x0000000000017941 */ /* 0x000fea0003800000 */
.L_x_19535:
        /* <DEDUP_REMOVED lines=8> */
.L_x_19546:
        /* <DEDUP_REMOVED lines=12> */
.L_x_19549:
[----:B------:R-:W-:Y:S02]  /*17aa0*/  IMAD.MOV.U32 R8, RZ, RZ, R170 ;  /* 0x000000ffff087224 */ /* 0x000fe400078e00aa */
.L_x_19550:
[----:B------:R-:W-:Y:S05]  /*17ab0*/  BSYNC B2 ;  /* 0x0000000000027941 */ /* 0x000fea0003800000 */
.L_x_19548:
        /* <DEDUP_REMOVED lines=16> */
.L_x_19554:
[----:B------:R-:W-:Y:S05]  /*17bc0*/  BSYNC B3 ;  /* 0x0000000000037941 */ /* 0x000fea0003800000 */
.L_x_19553:
        /* <DEDUP_REMOVED lines=44> */
.L_x_19552:
[----:B------:R-:W-:Y:S05]  /*17e90*/  BSYNC B2 ;  /* 0x0000000000027941 */ /* 0x000fea0003800000 */
.L_x_19551:
        /* <DEDUP_REMOVED lines=11> */
.L_x_19547:
[----:B------:R-:W-:Y:S05]  /*17f50*/  BSYNC B1 ;  /* 0x0000000000017941 */ /* 0x000fea0003800000 */
.L_x_19545:
        /* <DEDUP_REMOVED lines=8> */
.L_x_19556:
        /* <DEDUP_REMOVED lines=12> */
.L_x_19559:
[----:B------:R-:W-:Y:S02]  /*180a0*/  MOV R9, R170 ;  /* 0x000000aa00097202 */ /* 0x000fe40000000f00 */
.L_x_19560:
[----:B------:R-:W-:Y:S05]  /*180b0*/  BSYNC B2 ;  /* 0x0000000000027941 */ /* 0x000fea0003800000 */
.L_x_19558:
        /* <DEDUP_REMOVED lines=16> */
.L_x_19564:
[----:B------:R-:W-:Y:S05]  /*181c0*/  BSYNC B3 ;  /* 0x0000000000037941 */ /* 0x000fea0003800000 */
.L_x_19563:
        /* <DEDUP_REMOVED lines=44> */
.L_x_19562:
[----:B------:R-:W-:Y:S05]  /*18490*/  BSYNC B2 ;  /* 0x0000000000027941 */ /* 0x000fea0003800000 */
.L_x_19561:
        /* <DEDUP_REMOVED lines=11> */
.L_x_19557:
[----:B------:R-:W-:Y:S05]  /*18550*/  BSYNC B1 ;  /* 0x0000000000017941 */ /* 0x000fea0003800000 */
.L_x_19555:
        /* <DEDUP_REMOVED lines=8> */
.L_x_19566:
        /* <DEDUP_REMOVED lines=12> */
.L_x_19569:
[----:B------:R-:W-:Y:S02]  /*186a0*/  IMAD.MOV.U32 R10, RZ, RZ, R170 ;  /* 0x000000ffff0a7224 */ /* 0x000fe400078e00aa */
.L_x_19570:
[----:B------:R-:W-:Y:S05]  /*186b0*/  BSYNC B2 ;  /* 0x0000000000027941 */ /* 0x000fea0003800000 */
.L_x_19568:
        /* <DEDUP_REMOVED lines=16> */
.L_x_19574:
[----:B------:R-:W-:Y:S05]  /*187c0*/  BSYNC B3 ;  /* 0x0000000000037941 */ /* 0x000fea0003800000 */
.L_x_19573:
        /* <DEDUP_REMOVED lines=44> */
.L_x_19572:
[----:B------:R-:W-:Y:S05]  /*18a90*/  BSYNC B2 ;  /* 0x0000000000027941 */ /* 0x000fea0003800000 */
.L_x_19571:
        /* <DEDUP_REMOVED lines=11> */
.L_x_19567:
[----:B------:R-:W-:Y:S05]  /*18b50*/  BSYNC B1 ;  /* 0x0000000000017941 */ /* 0x000fea0003800000 */
.L_x_19565:
        /* <DEDUP_REMOVED lines=8> */
.L_x_19576:
        /* <DEDUP_REMOVED lines=12> */
.L_x_19579:
[----:B------:R-:W-:Y:S02]  /*18ca0*/  MOV R43, R170 ;  /* 0x000000aa002b7202 */ /* 0x000fe40000000f00 */
.L_x_19580:
[----:B------:R-:W-:Y:S05]  /*18cb0*/  BSYNC B2 ;  /* 0x0000000000027941 */ /* 0x000fea0003800000 */
.L_x_19578:
        /* <DEDUP_REMOVED lines=16> */
.L_x_19584:
[----:B------:R-:W-:Y:S05]  /*18dc0*/  BSYNC B3 ;  /* 0x0000000000037941 */ /* 0x000fea0003800000 */
.L_x_19583:
        /* <DEDUP_REMOVED lines=44> */
.L_x_19582:
[----:B------:R-:W-:Y:S05]  /*19090*/  BSYNC B2 ;  /* 0x0000000000027941 */ /* 0x000fea0003800000 */
.L_x_19581:
        /* <DEDUP_REMOVED lines=11> */
.L_x_19577:
[----:B------:R-:W-:Y:S05]  /*19150*/  BSYNC B1 ;  /* 0x0000000000017941 */ /* 0x000fea0003800000 */
.L_x_19575:
        /* <DEDUP_REMOVED lines=8> */
.L_x_19586:
        /* <DEDUP_REMOVED lines=12> */
.L_x_19589:
[----:B------:R-:W-:Y:S02]  /*192a0*/  MOV R44, R170 ;  /* 0x000000aa002c7202 */ /* 0x000fe40000000f00 */
.L_x_19590:
[----:B------:R-:W-:Y:S05]  /*192b0*/  BSYNC B2 ;  /* 0x0000000000027941 */ /* 0x000fea0003800000 */
.L_x_19588:
        /* <DEDUP_REMOVED lines=16> */
.L_x_19594:
[----:B------:R-:W-:Y:S05]  /*193c0*/  BSYNC B3 ;  /* 0x0000000000037941 */ /* 0x000fea0003800000 */
.L_x_19593:
        /* <DEDUP_REMOVED lines=44> */
.L_x_19592:
[----:B------:R-:W-:Y:S05]  /*19690*/  BSYNC B2 ;  /* 0x0000000000027941 */ /* 0x000fea0003800000 */
.L_x_19591:
        /* <DEDUP_REMOVED lines=11> */
.L_x_19587:
[----:B------:R-:W-:Y:S05]  /*19750*/  BSYNC B1 ;  /* 0x0000000000017941 */ /* 0x000fea0003800000 */
.L_x_19585:
        /* <DEDUP_REMOVED lines=8> */
.L_x_19596:
        /* <DEDUP_REMOVED lines=12> */
.L_x_19599:
[----:B------:R-:W-:Y:S02]  /*198a0*/  IMAD.MOV.U32 R45, RZ, RZ, R170 ;  /* 0x000000ffff2d7224 */ /* 0x000fe400078e00aa */
.L_x_19600:
[----:B------:R-:W-:Y:S05]  /*198b0*/  BSYNC B2 ;  /* 0x0000000000027941 */ /* 0x000fea0003800000 */
.L_x_19598:
        /* <DEDUP_REMOVED lines=16> */
.L_x_19604:
[----:B------:R-:W-:Y:S05]  /*199c0*/  BSYNC B3 ;  /* 0x0000000000037941 */ /* 0x000fea0003800000 */
.L_x_19603:
        /* <DEDUP_REMOVED lines=44> */
.L_x_19602:
[----:B------:R-:W-:Y:S05]  /*19c90*/  BSYNC B2 ;  /* 0x0000000000027941 */ /* 0x000fea0003800000 */
.L_x_19601:
        /* <DEDUP_REMOVED lines=11> */
.L_x_19597:
[----:B------:R-:W-:Y:S05]  /*19d50*/  BSYNC B1 ;  /* 0x0000000000017941 */ /* 0x000fea0003800000 */
.L_x_19595:
        /* <DEDUP_REMOVED lines=28> */
.L_x_19606:
[----:B------:R-:W-:Y:S05]  /*19f20*/  BSYNC B1 ;  /* 0x0000000000017941 */ /* 0x000fea0003800000 */
.L_x_19605:
        /* <DEDUP_REMOVED lines=14> */
.L_x_19608:
        /* <DEDUP_REMOVED lines=12> */
.L_x_19611:
[----:B------:R-:W-:Y:S02]  /*1a0d0*/  MOV R6, R170 ;  /* 0x000000aa00067202 */ /* 0x000fe40000000f00 */
.L_x_19612:
[----:B------:R-:W-:Y:S05]  /*1a0e0*/  BSYNC B2 ;  /* 0x0000000000027941 */ /* 0x000fea0003800000 */
.L_x_19610:
        /* <DEDUP_REMOVED lines=16> */
.L_x_19616:
[----:B------:R-:W-:Y:S05]  /*1a1f0*/  BSYNC B3 ;  /* 0x0000000000037941 */ /* 0x000fea0003800000 */
.L_x_19615:
        /* <DEDUP_REMOVED lines=44> */
.L_x_19614:
[----:B------:R-:W-:Y:S05]  /*1a4c0*/  BSYNC B2 ;  /* 0x0000000000027941 */ /* 0x000fea0003800000 */
.L_x_19613:
        /* <DEDUP_REMOVED lines=11> */
.L_x_19609:
[----:B------:R-:W-:Y:S05]  /*1a580*/  BSYNC B1 ;  /* 0x0000000000017941 */ /* 0x000fea0003800000 */
.L_x_19607:
        /* <DEDUP_REMOVED lines=8> */
.L_x_19618:
        /* <DEDUP_REMOVED lines=12> */
.L_x_19621:
[----:B------:R-:W-:Y:S02]  /*1a6d0*/  IMAD.MOV.U32 R7, RZ, RZ, R170 ;  /* 0x000000ffff077224 */ /* 0x000fe400078e00aa */
.L_x_19622:
[----:B------:R-:W-:Y:S05]  /*1a6e0*/  BSYNC B2 ;  /* 0x0000000000027941 */ /* 0x000fea0003800000 */
.L_x_19620:
        /* <DEDUP_REMOVED lines=16> */
.L_x_19626:
[----:B------:R-:W-:Y:S05]  /*1a7f0*/  BSYNC B3 ;  /* 0x0000000000037941 */ /* 0x000fea0003800000 */
.L_x_19625:
        /* <DEDUP_REMOVED lines=44> */
.L_x_19624:
[----:B------:R-:W-:Y:S05]  /*1aac0*/  BSYNC B2 ;  /* 0x0000000000027941 */ /* 0x000fea0003800000 */
.L_x_19623:
        /* <DEDUP_REMOVED lines=11> */
.L_x_19619:
[----:B------:R-:W-:Y:S05]  /*1ab80*/  BSYNC B1 ;  /* 0x0000000000017941 */ /* 0x000fea0003800000 */
.L_x_19617:
        /* <DEDUP_REMOVED lines=8> */
.L_x_19628:
        /* <DEDUP_REMOVED lines=12> */
.L_x_19631:
[----:B------:R-:W-:Y:S02]  /*1acd0*/  IMAD.MOV.U32 R8, RZ, RZ, R170 ;  /* 0x000000ffff087224 */ /* 0x000fe400078e00aa */
.L_x_19632:
[----:B------:R-:W-:Y:S05]  /*1ace0*/  BSYNC B2 ;  /* 0x0000000000027941 */ /* 0x000fea0003800000 */
.L_x_19630:
        /* <DEDUP_REMOVED lines=16> */
.L_x_19636:
[----:B------:R-:W-:Y:S05]  /*1adf0*/  BSYNC B3 ;  /* 0x0000000000037941 */ /* 0x000fea0003800000 */
.L_x_19635:
        /* <DEDUP_REMOVED lines=44> */
.L_x_19634:
[----:B------:R-:W-:Y:S05]  /*1b0c0*/  BSYNC B2 ;  /* 0x0000000000027941 */ /* 0x000fea0003800000 */
.L_x_19633:
        /* <DEDUP_REMOVED lines=11> */
.L_x_19629:
[----:B------:R-:W-:Y:S05]  /*1b180*/  BSYNC B1 ;  /* 0x0000000000017941 */ /* 0x000fea0003800000 */
.L_x_19627:
        /* <DEDUP_REMOVED lines=8> */
.L_x_19638:
        /* <DEDUP_REMOVED lines=12> */
.L_x_19641:
[----:B------:R-:W-:Y:S02]  /*1b2d0*/  MOV R9, R170 ;  /* 0x000000aa00097202 */ /* 0x000fe40000000f00 */
.L_x_19642:
[----:B------:R-:W-:Y:S05]  /*1b2e0*/  BSYNC B2 ;  /* 0x0000000000027941 */ /* 0x000fea0003800000 */
.L_x_19640:
        /* <DEDUP_REMOVED lines=16> */
.L_x_19646:
[----:B------:R-:W-:Y:S05]  /*1b3f0*/  BSYNC B3 ;  /* 0x0000000000037941 */ /* 0x000fea0003800000 */
.L_x_19645:
        /* <DEDUP_REMOVED lines=44> */
.L_x_19644:
[----:B------:R-:W-:Y:S05]  /*1b6c0*/  BSYNC B2 ;  /* 0x0000000000027941 */ /* 0x000fea0003800000 */
.L_x_19643:
        /* <DEDUP_REMOVED lines=11> */
.L_x_19639:
[----:B------:R-:W-:Y:S05]  /*1b780*/  BSYNC B1 ;  /* 0x0000000000017941 */ /* 0x000fea0003800000 */
.L_x_19637:
        /* <DEDUP_REMOVED lines=8> */
.L_x_19648:
        /* <DEDUP_REMOVED lines=12> */
.L_x_19651:
[----:B------:R-:W-:Y:S02]  /*1b8d0*/  IMAD.MOV.U32 R10, RZ, RZ, R170 ;  /* 0x000000ffff0a7224 */ /* 0x000fe400078e00aa */
.L_x_19652:
[----:B------:R-:W-:Y:S05]  /*1b8e0*/  BSYNC B2 ;  /* 0x0000000000027941 */ /* 0x000fea0003800000 */
.L_x_19650:
        /* <DEDUP_REMOVED lines=16> */
.L_x_19656:
[----:B------:R-:W-:Y:S05]  /*1b9f0*/  BSYNC B3 ;  /* 0x0000000000037941 */ /* 0x000fea0003800000 */
.L_x_19655:
        /* <DEDUP_REMOVED lines=44> */
.L_x_19654:
[----:B------:R-:W-:Y:S05]  /*1bcc0*/  BSYNC B2 ;  /* 0x0000000000027941 */ /* 0x000fea0003800000 */
.L_x_19653:
        /* <DEDUP_REMOVED lines=11> */
.L_x_19649:
[----:B------:R-:W-:Y:S05]  /*1bd80*/  BSYNC B1 ;  /* 0x0000000000017941 */ /* 0x000fea0003800000 */
.L_x_19647:
        /* <DEDUP_REMOVED lines=8> */
.L_x_19658:
        /* <DEDUP_REMOVED lines=12> */
.L_x_19661:
[----:B------:R-:W-:Y:S02]  /*1bed0*/  IMAD.MOV.U32 R43, RZ, RZ, R170 ;  /* 0x000000ffff2b7224 */ /* 0x000fe400078e00aa */
.L_x_19662:
[----:B------:R-:W-:Y:S05]  /*1bee0*/  BSYNC B2 ;  /* 0x0000000000027941 */ /* 0x000fea0003800000 */
.L_x_19660:
        /* <DEDUP_REMOVED lines=16> */
.L_x_19666:
[----:B------:R-:W-:Y:S05]  /*1bff0*/  BSYNC B3 ;  /* 0x0000000000037941 */ /* 0x000fea0003800000 */
.L_x_19665:
        /* <DEDUP_REMOVED lines=44> */
.L_x_19664:
[----:B------:R-:W-:Y:S05]  /*1c2c0*/  BSYNC B2 ;  /* 0x0000000000027941 */ /* 0x000fea0003800000 */
.L_x_19663:
        /* <DEDUP_REMOVED lines=11> */
.L_x_19659:
[----:B------:R-:W-:Y:S05]  /*1c380*/  BSYNC B1 ;  /* 0x0000000000017941 */ /* 0x000fea0003800000 */
.L_x_19657:
        /* <DEDUP_REMOVED lines=8> */
.L_x_19668:
        /* <DEDUP_REMOVED lines=12> */
.L_x_19671:
[----:B------:R-:W-:Y:S02]  /*1c4d0*/  MOV R44, R170 ;  /* 0x000000aa002c7202 */ /* 0x000fe40000000f00 */
.L_x_19672:
[----:B------:R-:W-:Y:S05]  /*1c4e0*/  BSYNC B2 ;  /* 0x0000000000027941 */ /* 0x000fea0003800000 */
.L_x_19670:
        /* <DEDUP_REMOVED lines=16> */
.L_x_19676:
[----:B------:R-:W-:Y:S05]  /*1c5f0*/  BSYNC B3 ;  /* 0x0000000000037941 */ /* 0x000fea0003800000 */
.L_x_19675:
        /* <DEDUP_REMOVED lines=44> */
.L_x_19674:
[----:B------:R-:W-:Y:S05]  /*1c8c0*/  BSYNC B2 ;  /* 0x0000000000027941 */ /* 0x000fea0003800000 */
.L_x_19673:
        /* <DEDUP_REMOVED lines=11> */
.L_x_19669:
[----:B------:R-:W-:Y:S05]  /*1c980*/  BSYNC B1 ;  /* 0x0000000000017941 */ /* 0x000fea0003800000 */
.L_x_19667:
        /* <DEDUP_REMOVED lines=8> */
.L_x_19678:
        /* <DEDUP_REMOVED lines=12> */
.L_x_19681:
[----:B------:R-:W-:Y:S02]  /*1cad0*/  IMAD.MOV.U32 R45, RZ, RZ, R170 ;  /* 0x000000ffff2d7224 */ /* 0x000fe400078e00aa */
.L_x_19682:
[----:B------:R-:W-:Y:S05]  /*1cae0*/  BSYNC B2 ;  /* 0x0000000000027941 */ /* 0x000fea0003800000 */
.L_x_19680:
        /* <DEDUP_REMOVED lines=16> */
.L_x_19686:
[----:B------:R-:W-:Y:S05]  /*1cbf0*/  BSYNC B3 ;  /* 0x0000000000037941 */ /* 0x000fea0003800000 */
.L_x_19685:
        /* <DEDUP_REMOVED lines=44> */
.L_x_19684:
[----:B------:R-:W-:Y:S05]  /*1cec0*/  BSYNC B2 ;  /* 0x0000000000027941 */ /* 0x000fea0003800000 */
.L_x_19683:
        /* <DEDUP_REMOVED lines=11> */
.L_x_19679:
[----:B------:R-:W-:Y:S05]  /*1cf80*/  BSYNC B1 ;  /* 0x0000000000017941 */ /* 0x000fea0003800000 */
.L_x_19677:
        /* <DEDUP_REMOVED lines=29> */
.L_x_19688:
[----:B------:R-:W-:Y:S05]  /*1d160*/  BSYNC B1 ;  /* 0x0000000000017941 */ /* 0x000fea0003800000 */
.L_x_19687:
        /* <DEDUP_REMOVED lines=13> */
.L_x_19690:
        /* <DEDUP_REMOVED lines=12> */
.L_x_19693:
[----:B------:R-:W-:Y:S02]  /*1d300*/  MOV R6, R170 ;  /* 0x000000aa00067202 */ /* 0x000fe40000000f00 */
.L_x_19694:
[----:B------:R-:W-:Y:S05]  /*1d310*/  BSYNC B2 ;  /* 0x0000000000027941 */ /* 0x000fea0003800000 */
.L_x_19692:
        /* <DEDUP_REMOVED lines=16> */
.L_x_19698:
[----:B------:R-:W-:Y:S05]  /*1d420*/  BSYNC B3 ;  /* 0x0000000000037941 */ /* 0x000fea0003800000 */
.L_x_19697:
        /* <DEDUP_REMOVED lines=44> */
.L_x_19696:
[----:B------:R-:W-:Y:S05]  /*1d6f0*/  BSYNC B2 ;  /* 0x0000000000027941 */ /* 0x000fea0003800000 */
.L_x_19695:
        /* <DEDUP_REMOVED lines=11> */
.L_x_19691:
[----:B------:R-:W-:Y:S05]  /*1d7b0*/  BSYNC B1 ;  /* 0x0000000000017941 */ /* 0x000fea0003800000 */
.L_x_19689:
        /* <DEDUP_REMOVED lines=8> */
.L_x_19700:
        /* <DEDUP_REMOVED lines=12> */
.L_x_19703:
[----:B------:R-:W-:Y:S02]  /*1d900*/  IMAD.MOV.U32 R7, RZ, RZ, R170 ;  /* 0x000000ffff077224 */ /* 0x000fe400078e00aa */
.L_x_19704:
[----:B------:R-:W-:Y:S05]  /*1d910*/  BSYNC B2 ;  /* 0x0000000000027941 */ /* 0x000fea0003800000 */
.L_x_19702:
        /* <DEDUP_REMOVED lines=16> */
.L_x_19708:
[----:B------:R-:W-:Y:S05]  /*1da20*/  BSYNC B3 ;  /* 0x0000000000037941 */ /* 0x000fea0003800000 */
.L_x_19707:
        /* <DEDUP_REMOVED lines=44> */
.L_x_19706:
[----:B------:R-:W-:Y:S05]  /*1dcf0*/  BSYNC B2 ;  /* 0x0000000000027941 */ /* 0x000fea0003800000 */
.L_x_19705:
        /* <DEDUP_REMOVED lines=11> */
.L_x_19701:
[----:B------:R-:W-:Y:S05]  /*1ddb0*/  BSYNC B1 ;  /* 0x0000000000017941 */ /* 0x000fea0003800000 */
.L_x_19699:
        /* <DEDUP_REMOVED lines=8> */
.L_x_19710:
        /* <DEDUP_REMOVED lines=12> */
.L_x_19713:
[----:B------:R-:W-:Y:S02]  /*1df00*/  IMAD.MOV.U32 R8, RZ, RZ, R170 ;  /* 0x000000ffff087224 */ /* 0x000fe400078e00aa */
.L_x_19714:
[----:B------:R-:W-:Y:S05]  /*1df10*/  BSYNC B2 ;  /* 0x0000000000027941 */ /* 0x000fea0003800000 */
.L_x_19712:
        /* <DEDUP_REMOVED lines=16> */
.L_x_19718:
[----:B------:R-:W-:Y:S05]  /*1e020*/  BSYNC B3 ;  /* 0x0000000000037941 */ /* 0x000fea0003800000 */
.L_x_19717:
        /* <DEDUP_REMOVED lines=44> */
.L_x_19716:
[----:B------:R-:W-:Y:S05]  /*1e2f0*/  BSYNC B2 ;  /* 0x0000000000027941 */ /* 0x000fea0003800000 */
.L_x_19715:
        /* <DEDUP_REMOVED lines=11> */
.L_x_19711:
[----:B------:R-:W-:Y:S05]  /*1e3b0*/  BSYNC B1 ;  /* 0x0000000000017941 */ /* 0x000fea0003800000 */
.L_x_19709:
        /* <DEDUP_REMOVED lines=8> */
.L_x_19720:
        /* <DEDUP_REMOVED lines=12> */
.L_x_19723:
[----:B------:R-:W-:Y:S02]  /*1e500*/  MOV R9, R170 ;  /* 0x000000aa00097202 */ /* 0x000fe40000000f00 */
.L_x_19724:
[----:B------:R-:W-:Y:S05]  /*1e510*/  BSYNC B2 ;  /* 0x0000000000027941 */ /* 0x000fea0003800000 */
.L_x_19722:
        /* <DEDUP_REMOVED lines=16> */
.L_x_19728:
[----:B------:R-:W-:Y:S05]  /*1e620*/  BSYNC B3 ;  /* 0x0000000000037941 */ /* 0x000fea0003800000 */
.L_x_19727:
        /* <DEDUP_REMOVED lines=44> */
.L_x_19726:
[----:B------:R-:W-:Y:S05]  /*1e8f0*/  BSYNC B2 ;  /* 0x0000000000027941 */ /* 0x000fea0003800000 */
.L_x_19725:
        /* <DEDUP_REMOVED lines=11> */
.L_x_19721:
[----:B------:R-:W-:Y:S05]  /*1e9b0*/  BSYNC B1 ;  /* 0x0000000000017941 */ /* 0x000fea0003800000 */
.L_x_19719:
        /* <DEDUP_REMOVED lines=8> */
.L_x_19730:
        /* <DEDUP_REMOVED lines=12> */
.L_x_19733:
[----:B------:R-:W-:Y:S02]  /*1eb00*/  IMAD.MOV.U32 R10, RZ, RZ, R170 ;  /* 0x000000ffff0a7224 */ /* 0x000fe400078e00aa */
.L_x_19734:
[----:B------:R-:W-:Y:S05]  /*1eb10*/  BSYNC B2 ;  /* 0x0000000000027941 */ /* 0x000fea0003800000 */
.L_x_19732:
        /* <DEDUP_REMOVED lines=16> */
.L_x_19738:
[----:B------:R-:W-:Y:S05]  /*1ec20*/  BSYNC B3 ;  /* 0x0000000000037941 */ /* 0x000fea0003800000 */
.L_x_19737:
        /* <DEDUP_REMOVED lines=44> */
.L_x_19736:
[----:B------:R-:W-:Y:S05]  /*1eef0*/  BSYNC B2 ;  /* 0x0000000000027941 */ /* 0x000fea0003800000 */
.L_x_19735:
        /* <DEDUP_REMOVED lines=11> */
.L_x_19731:
[----:B------:R-:W-:Y:S05]  /*1efb0*/  BSYNC B1 ;  /* 0x0000000000017941 */ /* 0x000fea0003800000 */
.L_x_19729:
        /* <DEDUP_REMOVED lines=8> */
.L_x_19740:
        /* <DEDUP_REMOVED lines=12> */
.L_x_19743:
[----:B------:R-:W-:Y:S02]  /*1f100*/  IMAD.MOV.U32 R43, RZ, RZ, R170 ;  /* 0x000000ffff2b7224 */ /* 0x000fe400078e00aa */
.L_x_19744:
[----:B------:R-:W-:Y:S05]  /*1f110*/  BSYNC B2 ;  /* 0x0000000000027941 */ /* 0x000fea0003800000 */
.L_x_19742:
        /* <DEDUP_REMOVED lines=16> */
.L_x_19748:
[----:B------:R-:W-:Y:S05]  /*1f220*/  BSYNC B3 ;  /* 0x0000000000037941 */ /* 0x000fea0003800000 */
.L_x_19747:
        /* <DEDUP_REMOVED lines=44> */
.L_x_19746:
[----:B------:R-:W-:Y:S05]  /*1f4f0*/  BSYNC B2 ;  /* 0x0000000000027941 */ /* 0x000fea0003800000 */
.L_x_19745:
        /* <DEDUP_REMOVED lines=11> */
.L_x_19741:
[----:B------:R-:W-:Y:S05]  /*1f5b0*/  BSYNC B1 ;  /* 0x0000000000017941 */ /* 0x000fea0003800000 */
.L_x_19739:
        /* <DEDUP_REMOVED lines=8> */
.L_x_19750:
        /* <DEDUP_REMOVED lines=12> */
.L_x_19753:
[----:B------:R-:W-:Y:S02]  /*1f700*/  MOV R44, R170 ;  /* 0x000000aa002c7202 */ /* 0x000fe40000000f00 */
.L_x_19754:
[----:B------:R-:W-:Y:S05]  /*1f710*/  BSYNC B2 ;  /* 0x0000000000027941 */ /* 0x000fea0003800000 */
.L_x_19752:
        /* <DEDUP_REMOVED lines=16> */
.L_x_19758:
[----:B------:R-:W-:Y:S05]  /*1f820*/  BSYNC B3 ;  /* 0x0000000000037941 */ /* 0x000fea0003800000 */
.L_x_19757:
        /* <DEDUP_REMOVED lines=44> */
.L_x_19756:
[----:B------:R-:W-:Y:S05]  /*1faf0*/  BSYNC B2 ;  /* 0x0000000000027941 */ /* 0x000fea0003800000 */
.L_x_19755:
        /* <DEDUP_REMOVED lines=11> */
.L_x_19751:
[----:B------:R-:W-:Y:S05]  /*1fbb0*/  BSYNC B1 ;  /* 0x0000000000017941 */ /* 0x000fea0003800000 */
.L_x_19749:
        /* <DEDUP_REMOVED lines=8> */
.L_x_19760:
        /* <DEDUP_REMOVED lines=12> */
.L_x_19763:
[----:B------:R-:W-:Y:S02]  /*1fd00*/  IMAD.MOV.U32 R45, RZ, RZ, R170 ;  /* 0x000000ffff2d7224 */ /* 0x000fe400078e00aa */
.L_x_19764:
[----:B------:R-:W-:Y:S05]  /*1fd10*/  BSYNC B2 ;  /* 0x0000000000027941 */ /* 0x000fea0003800000 */
.L_x_19762:
        /* <DEDUP_REMOVED lines=16> */
.L_x_19768:
[----:B------:R-:W-:Y:S05]  /*1fe20*/  BSYNC B3 ;  /* 0x0000000000037941 */ /* 0x000fea0003800000 */
.L_x_19767:
        /* <DEDUP_REMOVED lines=44> */
.L_x_19766:
[----:B------:R-:W-:Y:S05]  /*200f0*/  BSYNC B2 ;  /* 0x0000000000027941 */ /* 0x000fea0003800000 */
.L_x_19765:
        /* <DEDUP_REMOVED lines=11> */
.L_x_19761:
[----:B------:R-:W-:Y:S05]  /*201b0*/  BSYNC B1 ;  /* 0x0000000000017941 */ /* 0x000fea0003800000 */
.L_x_19759:
        /* <DEDUP_REMOVED lines=29> */
.L_x_19770:
[----:B------:R-:W-:Y:S05]  /*20390*/  BSYNC B1 ;  /* 0x0000000000017941 */ /* 0x000fea0003800000 */
.L_x_19769:
        /* <DEDUP_REMOVED lines=8> */
[----:B0-----:R-:W-:-:S03]  /*20420*/  LOP3.LUT P0, RZ, R113, 0x1f, RZ, 0xc0, !PT ;  /* 0x0000001f71ff7812 */ /* 0x001fc6000780c0ff */
        /* <DEDUP_REMOVED lines=75> */
.L_x_19777:
        /* <DEDUP_REMOVED lines=180> */
.L_x_19778:
[----:B------:R-:W-:Y:S01]  /*21420*/  @!P0 LEA R112, P1, R0, c[0x0][0x1a0], 0x2 ;  /* 0x0000680000708a11 */ /* 0x000fe200078210ff */
[----:B-1----:R-:W-:Y:S01]  /*21430*/  FADD.FTZ R114, R114, R160 ;  /* 0x000000a072727221 */ /* 0x002fe20000010000 */
[----:B------:R-:W-:Y:S02]  /*21440*/  BSSY B1, `(.L_x_19773) ;  /* 0x0000165000017945 */ /* 0x000fe40003800000 */
[----:B------:R-:W-:Y:S02]  /*21450*/  @!P0 LEA.HI.X R113, R0, c[0x0][0x1a4], R252, 0x2, P1 ;  /* 0x0000690000718a11 */ /* 0x000fe400008f14fc */
[----:B------:R-:W-:-:S03]  /*21460*/  ISETP.NE.AND P1, PT, RZ, UR8, PT ;  /* 0x00000008ff007c0c */ /* 0x000fc6000bf25270 */
[----:B------:R1:W-:Y:S02]  /*21470*/  @!P0 STG.E [R112.64], R115 ;  /* 0x0000007370008986 */ /* 0x0003e4000c101906 */
[----:B-1----:R-:W-:-:S04]  /*21480*/  IMAD.MOV.U32 R112, RZ, RZ, c[0x0][0x1e0] ;  /* 0x00007800ff707624 */ /* 0x002fc800078e00ff */
[----:B------:R-:W-:Y:S02]  /*21490*/  FFMA.FTZ R114, R114, R112, c[0x0][0x228] ;  /* 0x00008a0072727623 */ /* 0x000fe40000010070 */
[----:B------:R-:W-:-:S05]  /*214a0*/  FMUL.FTZ R112, R115, R115 ;  /* 0x0000007373707220 */ /* 0x000fca0000410000 */
[----:B------:R-:W-:-:S05]  /*214b0*/  FSEL R112, R112, RZ, P1 ;  /* 0x000000ff70707208 */ /* 0x000fca0000800000 */
[----:B------:R-:W-:-:S04]  /*214c0*/  FADD.FTZ R112, R114, R112 ;  /* 0x0000007072707221 */ /* 0x000fc80000010000 */
[----:B0-----:R0:W1:Y:S02]  /*214d0*/  MUFU.RSQ R160, R112 ;  /* 0x0000007000a07308 */ /* 0x0010640000001400 */
[----:B0-----:R-:W-:-:S04]  /*214e0*/  @!P0 LEA R112, P2, R0, c[0x0][0x1a8], 0x2 ;  /* 0x00006a0000708a11 */ /* 0x001fc800078410ff */
[----:B------:R-:W-:-:S05]  /*214f0*/  @!P0 LEA.HI.X R113, R0, c[0x0][0x1ac], R252, 0x2, P2 ;  /* 0x00006b0000718a11 */ /* 0x000fca00010f14fc */
[----:B-1----:R0:W-:Y:S01]  /*21500*/  @!P0 STG.E [R112.64], R160 ;  /* 0x000000a070008986 */ /* 0x0021e2000c101906 */
[----:B------:R-:W-:-:S13]  /*21510*/  ISETP.GE.AND P0, PT, R191, 0x1, PT ;  /* 0x00000001bf00780c */ /* 0x000fda0003f06270 */
[----:B------:R-:W-:Y:S05]  /*21520*/  @!P0 BRA `(.L_x_19774) ;  /* 0x0000156000008947 */ /* 0x000fea0003800000 */
[----:B0-----:R-:W2:Y:S01]  /*21530*/  LDL R114, [R1+0x4c] ;  /* 0x00004c0001727983 */ /* 0x001ea20000100800 */
[----:B------:R-:W-:-:S03]  /*21540*/  IADD3 R112, R191, -0x1, RZ ;  /* 0xffffffffbf707810 */ /* 0x000fc60007ffe0ff */
[----:B------:R-:W0:Y:S02]  /*21550*/  S2R R161, SR_TID.X ;  /* 0x0000000000a17919 */ /* 0x000e240000002100 */
[----:B------:R-:W-:Y:S01]  /*21560*/  IMAD R112, R112, c[0x0][0x168], RZ ;  /* 0x00005a0070707a24 */ /* 0x000fe200078e02ff */
[----:B------:R-:W-:Y:S01]  /*21570*/  FSEL R169, R115, RZ, !P1 ;  /* 0x000000ff73a97208 */ /* 0x000fe20004800000 */
[----:B------:R-:W3:Y:S03]  /*21580*/  LDL R191, [R1+0x5c] ;  /* 0x00005c0001bf7983 */ /* 0x000ee60000100800 */
[----:B------:R-:W-:Y:S01]  /*21590*/  SHF.R.S32.HI R113, RZ, 0x1f, R112 ;  /* 0x0000001fff717819 */ /* 0x000fe20000011470 */
[----:B------:R-:W4:Y:S03]  /*215a0*/  LDL R115, [R1+0x48] ;  /* 0x0000480001737983 */ /* 0x000f260000100800 */
[----:B------:R-:W-:Y:S01]  /*215b0*/  LEA.HI R113, R113, R112, RZ, 0x3 ;  /* 0x0000007071717211 */ /* 0x000fe200078f18ff */
[----:B------:R-:W3:Y:S04]  /*215c0*/  LDL R171, [R1+0x54] ;  /* 0x0000540001ab7983 */ /* 0x000ee80000100800 */
[----:B------:R-:W3:Y:S01]  /*215d0*/  LDL R252, [R1+0x44] ;  /* 0x0000440001fc7983 */ /* 0x000ee20000100800 */
[----:B0-----:R-:W-:-:S04]  /*215e0*/  LOP3.LUT R161, R161, 0x1f, RZ, 0xc0, !PT ;  /* 0x0000001fa1a17812 */ /* 0x001fc800078ec0ff */
[----:B------:R-:W-:Y:S01]  /*215f0*/  LEA.HI.SX32 R161, R113, R161, 0x1d ;  /* 0x000000a171a17211 */ /* 0x000fe200078feaff */
[C---:B------:R-:W-:Y:S02]  /*21600*/  FADD.FTZ R113, -R169.reuse, R129 ;  /* 0x00000081a9717221 */ /* 0x040fe40000010100 */
[----:B------:R-:W3:Y:S02]  /*21610*/  LDL R129, [R1+0x58] ;  /* 0x0000580001817983 */ /* 0x000ee40000100800 */
[----:B------:R-:W-:Y:S02]  /*21620*/  FMUL.FTZ R113, R160, R113 ;  /* 0x00000071a0717220 */ /* 0x000fe40000410000 */
[----:B------:R-:W-:Y:S02]  /*21630*/  FADD.FTZ R112, -R169, R128 ;  /* 0x00000080a9707221 */ /* 0x000fe40000010100 */
[----:B------:R-:W3:Y:S01]  /*21640*/  LDL R128, [R1+0x40] ;  /* 0x0000400001807983 */ /* 0x000ee20000100800 */
[----:B--2---:R-:W-:-:S02]  /*21650*/  FFMA.FTZ R113, R114, R113, R183 ;  /* 0x0000007172717223 */ /* 0x004fc400000100b7 */
[----:B------:R-:W-:Y:S02]  /*21660*/  FADD.FTZ R114, -R169, R124 ;  /* 0x0000007ca9727221 */ /* 0x000fe40000010100 */
[----:B------:R-:W2:Y:S01]  /*21670*/  LDL R124, [R1+0x50] ;  /* 0x00005000017c7983 */ /* 0x000ea20000100800 */
[----:B------:R-:W-:-:S04]  /*21680*/  FMUL.FTZ R112, R160, R112 ;  /* 0x00000070a0707220 */ /* 0x000fc80000410000 */
[----:B----4-:R-:W-:-:S05]  /*21690*/  FFMA.FTZ R112, R115, R112, R182 ;  /* 0x0000007073707223 */ /* 0x010fca00000100b6 */
[----:B------:R-:W-:Y:S01]  /*216a0*/  F2FP.BF16.PACK_AB R115, R113, R112 ;  /* 0x000000707173723e */ /* 0x000fe200000010ff */
[C---:B------:R-:W-:Y:S02]  /*216b0*/  FADD.FTZ R112, -R169.reuse, R122 ;  /* 0x0000007aa9707221 */ /* 0x040fe40000010100 */
[C---:B------:R-:W-:Y:S02]  /*216c0*/  FADD.FTZ R113, -R169.reuse, R123 ;  /* 0x0000007ba9717221 */ /* 0x040fe40000010100 */
[----:B------:R-:W-:Y:S02]  /*216d0*/  FADD.FTZ R122, -R169, R125 ;  /* 0x0000007da97a7221 */ /* 0x000fe40000010100 */
[C---:B------:R-:W-:Y:S02]  /*216e0*/  FMUL.FTZ R112, R160.reuse, R112 ;  /* 0x00000070a0707220 */ /* 0x040fe40000410000 */
[C---:B------:R-:W-:Y:S02]  /*216f0*/  FMUL.FTZ R113, R160.reuse, R113 ;  /* 0x00000071a0717220 */ /* 0x040fe40000410000 */
[----:B------:R-:W-:-:S02]  /*21700*/  FMUL.FTZ R114, R160, R114 ;  /* 0x00000072a0727220 */ /* 0x000fc40000410000 */
[C---:B------:R-:W-:Y:S02]  /*21710*/  FMUL.FTZ R122, R160.reuse, R122 ;  /* 0x0000007aa07a7220 */ /* 0x040fe40000410000 */
[----:B---3--:R-:W-:Y:S02]  /*21720*/  FFMA.FTZ R125, R171, R113, R185 ;  /* 0x00000071ab7d7223 */ /* 0x008fe400000100b9 */
[----:B------:R-:W-:Y:S02]  /*21730*/  FFMA.FTZ R122, R191, R122, R187 ;  /* 0x0000007abf7a7223 */ /* 0x000fe400000100bb */
[C---:B------:R-:W-:Y:S01]  /*21740*/  FADD.FTZ R123, -R169.reuse, R126 ;  /* 0x0000007ea97b7221 */ /* 0x040fe20000010100 */
[----:B------:R-:W3:Y:S01]  /*21750*/  LDL R191, [R1+0x38] ;  /* 0x0000380001bf7983 */ /* 0x000ee20000100800 */
[----:B------:R-:W-:Y:S02]  /*21760*/  FADD.FTZ R127, -R169, R127 ;  /* 0x0000007fa97f7221 */ /* 0x000fe40000010100 */
[C---:B------:R-:W-:Y:S01]  /*21770*/  FMUL.FTZ R123, R160.reuse, R123 ;  /* 0x0000007ba07b7220 */ /* 0x040fe20000410000 */
[----:B------:R-:W4:Y:S01]  /*21780*/  LDL R126, [R1+0x34] ;  /* 0x00003400017e7983 */ /* 0x000f220000100800 */
[----:B------:R-:W-:-:S02]  /*21790*/  FMUL.FTZ R127, R160, R127 ;  /* 0x0000007fa07f7220 */ /* 0x000fc40000410000 */
[----:B--2---:R-:W-:Y:S02]  /*217a0*/  FFMA.FTZ R112, R124, R112, R184 ;  /* 0x000000707c707223 */ /* 0x004fe400000100b8 */
[----:B------:R-:W-:Y:S02]  /*217b0*/  FFMA.FTZ R124, R129, R114, R186 ;  /* 0x00000072817c7223 */ /* 0x000fe400000100ba */
[----:B------:R-:W-:Y:S01]  /*217c0*/  IMAD.MOV.U32 R171, RZ, RZ, 0x10 ;  /* 0x00000010ffab7424 */ /* 0x000fe200078e00ff */
[----:B------:R-:W-:Y:S01]  /*217d0*/  F2FP.BF16.PACK_AB R112, R125, R112 ;  /* 0x000000707d70723e */ /* 0x000fe200000010ff */
[----:B------:R-:W2:Y:S01]  /*217e0*/  LDL R129, [R1+0x20] ;  /* 0x0000200001817983 */ /* 0x000ea20000100800 */
[----:B------:R-:W-:-:S03]  /*217f0*/  F2FP.BF16.PACK_AB R113, R122, R124 ;  /* 0x0000007c7a71723e */ /* 0x000fc600000010ff */
[----:B------:R-:W2:Y:S04]  /*21800*/  LDL R124, [R1+0x2c] ;  /* 0x00002c00017c7983 */ /* 0x000ea80000100800 */
[----:B------:R-:W3:Y:S01]  /*21810*/  LDL R125, [R1+0x28] ;  /* 0x00002800017d7983 */ /* 0x000ee20000100800 */
[----:B------:R-:W-:Y:S02]  /*21820*/  FFMA.FTZ R114, R128, R123, R180 ;  /* 0x0000007b80727223 */ /* 0x000fe400000100b4 */
[----:B------:R-:W-:Y:S01]  /*21830*/  FFMA.FTZ R123, R252, R127, R181 ;  /* 0x0000007ffc7b7223 */ /* 0x000fe200000100b5 */
[----:B------:R-:W4:Y:S04]  /*21840*/  LDL R128, [R1+0x24] ;  /* 0x0000240001807983 */ /* 0x000f280000100800 */
[----:B------:R-:W4:Y:S04]  /*21850*/  LDL R252, [R1+0x30] ;  /* 0x0000300001fc7983 */ /* 0x000f280000100800 */
[----:B------:R-:W4:Y:S01]  /*21860*/  LDL R127, [R1+0x3c] ;  /* 0x00003c00017f7983 */ /* 0x000f220000100800 */
[----:B------:R-:W-:Y:S01]  /*21870*/  F2FP.BF16.PACK_AB R114, R123, R114 ;  /* 0x000000727b72723e */ /* 0x000fe200000010ff */
[----:B------:R-:W-:-:S05]  /*21880*/  IMAD.WIDE.U32 R122, R161, R171, c[0x0][0x208] ;  /* 0x00008200a17a7625 */ /* 0x000fca00078e00ab */
[----:B------:R0:W-:Y:S02]  /*21890*/  STG.E.128 [R122.64], R112 ;  /* 0x000000707a007986 */ /* 0x0001e4000c101d06 */
[C---:B0-----:R-:W-:Y:S02]  /*218a0*/  FADD.FTZ R112, -R169.reuse, R120 ;  /* 0x00000078a9707221 */ /* 0x041fe40000010100 */
[C---:B------:R-:W-:Y:S02]  /*218b0*/  FADD.FTZ R113, -R169.reuse, R121 ;  /* 0x00000079a9717221 */ /* 0x040fe40000010100 */
[C---:B------:R-:W-:Y:S02]  /*218c0*/  FMUL.FTZ R112, R160.reuse, R112 ;  /* 0x00000070a0707220 */ /* 0x040fe40000410000 */
[----:B------:R-:W-:Y:S02]  /*218d0*/  FMUL.FTZ R113, R160, R113 ;  /* 0x00000071a0717220 */ /* 0x000fe40000410000 */
[----:B------:R-:W-:-:S02]  /*218e0*/  FADD.FTZ R120, -R169, R140 ;  /* 0x0000008ca9787221 */ /* 0x000fc40000010100 */
[----:B------:R-:W4:Y:S01]  /*218f0*/  LDL R140, [R1+0x4] ;  /* 0x00000400018c7983 */ /* 0x000f220000100800 */
[----:B------:R-:W-:-:S03]  /*21900*/  FADD.FTZ R121, -R169, R141 ;  /* 0x0000008da9797221 */ /* 0x000fc60000010100 */
[----:B------:R-:W4:Y:S01]  /*21910*/  LDL R141, [R1+0xc] ;  /* 0x00000c00018d7983 */ /* 0x000f220000100800 */
[C---:B------:R-:W-:Y:S02]  /*21920*/  FADD.FTZ R46, -R169.reuse, R46 ;  /* 0x0000002ea92e7221 */ /* 0x040fe40000010100 */
[C---:B------:R-:W-:Y:S02]  /*21930*/  FADD.FTZ R122, -R169.reuse, R142 ;  /* 0x0000008ea97a7221 */ /* 0x040fe40000010100 */
[----:B------:R-:W-:Y:S01]  /*21940*/  FADD.FTZ R123, -R169, R143 ;  /* 0x0000008fa97b7221 */ /* 0x000fe20000010100 */
[----:B------:R-:W4:Y:S01]  /*21950*/  LDL R142, [R1+0x14] ;  /* 0x00001400018e7983 */ /* 0x000f220000100800 */
[----:B------:R-:W-:-:S03]  /*21960*/  FMUL.FTZ R46, R160, R46 ;  /* 0x0000002ea02e7220 */ /* 0x000fc60000410000 */
[----:B------:R-:W4:Y:S01]  /*21970*/  LDL R143, [R1+0x10] ;  /* 0x00001000018f7983 */ /* 0x000f220000100800 */
[----:B--2---:R-:W-:Y:S02]  /*21980*/  FFMA.FTZ R113, R124, R113, R179 ;  /* 0x000000717c717223 */ /* 0x004fe400000100b3 */
[----:B---3--:R-:W-:Y:S02]  /*21990*/  FFMA.FTZ R112, R125, R112, R178 ;  /* 0x000000707d707223 */ /* 0x008fe400000100b2 */
[C---:B------:R-:W-:Y:S02]  /*219a0*/  FADD.FTZ R125, -R169.reuse, R145 ;  /* 0x00000091a97d7221 */ /* 0x040fe40000010100 */
[----:B------:R-:W-:Y:S01]  /*219b0*/  FADD.FTZ R124, -R169, R144 ;  /* 0x00000090a97c7221 */ /* 0x000fe20000010100 */
[----:B------:R-:W2:Y:S01]  /*219c0*/  LDL R145, [R1] ;  /* 0x0000000001917983 */ /* 0x000ea20000100800 */
[----:B------:R-:W-:Y:S01]  /*219d0*/  F2FP.BF16.PACK_AB R115, R113, R112 ;  /* 0x000000707173723e */ /* 0x000fe200000010ff */
[----:B------:R-:W-:-:S02]  /*219e0*/  FADD.FTZ R112, -R169, R116 ;  /* 0x00000074a9707221 */ /* 0x000fc40000010100 */
[----:B------:R-:W3:Y:S02]  /*219f0*/  LDL R144, [R1+0x8] ;  /* 0x0000080001907983 */ /* 0x000ee40000100800 */
[----:B------:R-:W-:-:S04]  /*21a00*/  FMUL.FTZ R112, R160, R112 ;  /* 0x00000070a0707220 */ /* 0x000fc80000410000 */
[----:B------:R-:W-:Y:S02]  /*21a10*/  FFMA.FTZ R112, R191, R112, R194 ;  /* 0x00000070bf707223 */ /* 0x000fe400000100c2 */
[----:B------:R-:W3:Y:S01]  /*21a20*/  LDL R191, [R1+0x1c] ;  /* 0x00001c0001bf7983 */ /* 0x000ee20000100800 */
[----:B----4-:R-:W-:-:S03]  /*21a30*/  FFMA.FTZ R46, R252, R46, R192 ;  /* 0x0000002efc2e7223 */ /* 0x010fc600000100c0 */
[----:B------:R-:W4:Y:S01]  /*21a40*/  LDL R252, [R1+0x18] ;  /* 0x0000180001fc7983 */ /* 0x000f220000100800 */
[C---:B------:R-:W-:Y:S02]  /*21a50*/  FADD.FTZ R113, -R169.reuse, R117 ;  /* 0x00000075a9717221 */ /* 0x040fe40000010100 */
[C---:B------:R-:W-:Y:S02]  /*21a60*/  FADD.FTZ R47, -R169.reuse, R47 ;  /* 0x0000002fa92f7221 */ /* 0x040fe40000010100 */
[C---:B------:R-:W-:Y:S02]  /*21a70*/  FMUL.FTZ R113, R160.reuse, R113 ;  /* 0x00000071a0717220 */ /* 0x040fe40000410000 */
[----:B------:R-:W-:Y:S02]  /*21a80*/  FMUL.FTZ R47, R160, R47 ;  /* 0x0000002fa02f7220 */ /* 0x000fe40000410000 */
[C---:B------:R-:W-:Y:S02]  /*21a90*/  FADD.FTZ R114, -R169.reuse, R118 ;  /* 0x00000076a9727221 */ /* 0x040fe40000010100 */
[----:B------:R-:W-:-:S02]  /*21aa0*/  FADD.FTZ R119, -R169, R119 ;  /* 0x00000077a9777221 */ /* 0x000fc40000010100 */
[----:B------:R-:W-:Y:S02]  /*21ab0*/  FFMA.FTZ R113, R127, R113, R195 ;  /* 0x000000717f717223 */ /* 0x000fe400000100c3 */
[----:B------:R-:W-:Y:S02]  /*21ac0*/  FFMA.FTZ R47, R126, R47, R193 ;  /* 0x0000002f7e2f7223 */ /* 0x000fe400000100c1 */
[C---:B------:R-:W-:Y:S02]  /*21ad0*/  FMUL.FTZ R114, R160.reuse, R114 ;  /* 0x00000072a0727220 */ /* 0x040fe40000410000 */
[----:B------:R-:W-:Y:S01]  /*21ae0*/  FMUL.FTZ R119, R160, R119 ;  /* 0x00000077a0777220 */ /* 0x000fe20000410000 */
[----:B------:R-:W-:Y:S01]  /*21af0*/  F2FP.BF16.PACK_AB R113, R113, R112 ;  /* 0x000000707171723e */ /* 0x000fe200000010ff */
[----:B------:R-:W-:Y:S01]  /*21b00*/  FFMA.FTZ R114, R129, R114, R176 ;  /* 0x0000007281727223 */ /* 0x000fe200000100b0 */
[----:B------:R-:W-:Y:S01]  /*21b10*/  F2FP.BF16.PACK_AB R112, R47, R46 ;  /* 0x0000002e2f70723e */ /* 0x000fe200000010ff */
[----:B------:R-:W-:Y:S01]  /*21b20*/  FFMA.FTZ R119, R128, R119, R177 ;  /* 0x0000007780777223 */ /* 0x000fe200000100b1 */
[----:B------:R-:W-:-:S04]  /*21b30*/  IADD3 R46, R161, 0x20, RZ ;  /* 0x00000020a12e7810 */ /* 0x000fc80007ffe0ff */
[----:B------:R-:W-:Y:S01]  /*21b40*/  F2FP.BF16.PACK_AB R114, R119, R114 ;  /* 0x000000727772723e */ /* 0x000fe200000010ff */
[----:B------:R-:W-:-:S04]  /*21b50*/  IMAD.WIDE.U32 R46, R46, R171, c[0x0][0x208] ;  /* 0x000082002e2e7625 */ /* 0x000fc800078e00ab */
[C---:B------:R-:W-:Y:S01]  /*21b60*/  FADD.FTZ R15, -R169.reuse, R15 ;  /* 0x0000000fa90f7221 */ /* 0x040fe20000010100 */
[----:B------:R0:W-:Y:S01]  /*21b70*/  STG.E.128 [R46.64], R112 ;  /* 0x000000702e007986 */ /* 0x0001e2000c101d06 */
[C---:B------:R-:W-:Y:S02]  /*21b80*/  FADD.FTZ R17, -R169.reuse, R17 ;  /* 0x00000011a9117221 */ /* 0x040fe40000010100 */
[C---:B------:R-:W-:Y:S02]  /*21b90*/  FADD.FTZ R18, -R169.reuse, R18 ;  /* 0x00000012a9127221 */ /* 0x040fe40000010100 */
[C---:B------:R-:W-:Y:S02]  /*21ba0*/  FMUL.FTZ R15, R160.reuse, R15 ;  /* 0x0000000fa00f7220 */ /* 0x040fe40000410000 */
[----:B------:R-:W-:Y:S02]  /*21bb0*/  FADD.FTZ R119, -R169, R139 ;  /* 0x0000008ba9777221 */ /* 0x000fe40000010100 */
[----:B------:R-:W-:-:S02]  /*21bc0*/  FMUL.FTZ R17, R160, R17 ;  /* 0x00000011a0117220 */ /* 0x000fc40000410000 */
[----:B------:R-:W-:Y:S02]  /*21bd0*/  FMUL.FTZ R18, R160, R18 ;  /* 0x00000012a0127220 */ /* 0x000fe40000410000 */
[C---:B0-----:R-:W-:Y:S02]  /*21be0*/  FADD.FTZ R46, -R169.reuse, R14 ;  /* 0x0000000ea92e7221 */ /* 0x041fe40000010100 */
[----:B------:R-:W-:-:S04]  /*21bf0*/  FADD.FTZ R14, -R169, R16 ;  /* 0x00000010a90e7221 */ /* 0x000fc80000010100 */
[----:B------:R-:W-:Y:S02]  /*21c00*/  FMUL.FTZ R139, R160, R14 ;  /* 0x0000000ea08b7220 */ /* 0x000fe40000410000 */
[----:B------:R-:W-:Y:S02]  /*21c10*/  FFMA.FTZ R18, R141, R18, R51 ;  /* 0x000000128d127223 */ /* 0x000fe40000010033 */
[C---:B------:R-:W-:Y:S02]  /*21c20*/  FADD.FTZ R21, -R169.reuse, R21 ;  /* 0x00000015a9157221 */ /* 0x040fe40000010100 */
[C---:B------:R-:W-:Y:S02]  /*21c30*/  FADD.FTZ R23, -R169.reuse, R23 ;  /* 0x00000017a9177221 */ /* 0x040fe40000010100 */
[C---:B------:R-:W-:Y:S02]  /*21c40*/  FADD.FTZ R47, -R169.reuse, R24 ;  /* 0x00000018a92f7221 */ /* 0x040fe40000010100 */
[----:B------:R-:W-:-:S02]  /*21c50*/  FADD.FTZ R112, -R169, R25 ;  /* 0x00000019a9707221 */ /* 0x000fc40000010100 */
[C---:B------:R-:W-:Y:S02]  /*21c60*/  FADD.FTZ R22, -R169.reuse, R22 ;  /* 0x00000016a9167221 */ /* 0x040fe40000010100 */
[C---:B------:R-:W-:Y:S02]  /*21c70*/  FADD.FTZ R11, -R169.reuse, R11 ;  /* 0x0000000ba90b7221 */ /* 0x040fe40000010100 */
[C---:B------:R-:W-:Y:S02]  /*21c80*/  FADD.FTZ R12, -R169.reuse, R12 ;  /* 0x0000000ca90c7221 */ /* 0x040fe40000010100 */
[C---:B------:R-:W-:Y:S02]  /*21c90*/  FMUL.FTZ R23, R160.reuse, R23 ;  /* 0x00000017a0177220 */ /* 0x040fe40000410000 */
[----:B------:R-:W-:Y:S02]  /*21ca0*/  FADD.FTZ R113, -R169, R26 ;  /* 0x0000001aa9717221 */ /* 0x000fe40000010100 */
[----:B------:R-:W-:-:S02]  /*21cb0*/  FMUL.FTZ R22, R160, R22 ;  /* 0x00000016a0167220 */ /* 0x000fc40000410000 */
        /* <DEDUP_REMOVED lines=10> */
[----:B------:R-:W-:Y:S02]  /*21d60*/  FADD.FTZ R114, -R169, R34 ;  /* 0x00000022a9727221 */ /* 0x000fe40000010100 */
[----:B------:R-:W-:-:S02]  /*21d70*/  FMUL.FTZ R25, R160, R25 ;  /* 0x00000019a0197220 */ /* 0x000fc40000410000 */
[----:B------:R-:W-:Y:S02]  /*21d80*/  FFMA.FTZ R11, R143, R11, R164 ;  /* 0x0000000b8f0b7223 */ /* 0x000fe400000100a4 */
[----:B------:R-:W-:Y:S02]  /*21d90*/  FFMA.FTZ R12, R142, R12, R165 ;  /* 0x0000000c8e0c7223 */ /* 0x000fe400000100a5 */
[C---:B------:R-:W-:Y:S02]  /*21da0*/  FMUL.FTZ R31, R160.reuse, R31 ;  /* 0x0000001fa01f7220 */ /* 0x040fe40000410000 */
[C---:B------:R-:W-:Y:S02]  /*21db0*/  FMUL.FTZ R30, R160.reuse, R30 ;  /* 0x0000001ea01e7220 */ /* 0x040fe40000410000 */
[----:B------:R-:W-:Y:S02]  /*21dc0*/  FADD.FTZ R20, -R169, R27 ;  /* 0x0000001ba9147221 */ /* 0x000fe40000010100 */
[----:B------:R-:W-:-:S02]  /*21dd0*/  FMUL.FTZ R13, R160, R13 ;  /* 0x0000000da00d7220 */ /* 0x000fc40000410000 */
[C---:B------:R-:W-:Y:S02]  /*21de0*/  FADD.FTZ R24, -R169.reuse, R28 ;  /* 0x0000001ca9187221 */ /* 0x040fe40000010100 */
[C---:B------:R-:W-:Y:S02]  /*21df0*/  FADD.FTZ R27, -R169.reuse, R35 ;  /* 0x00000023a91b7221 */ /* 0x040fe40000010100 */
[C---:B------:R-:W-:Y:S02]  /*21e00*/  FMUL.FTZ R19, R160.reuse, R19 ;  /* 0x00000013a0137220 */ /* 0x040fe40000410000 */
[C---:B------:R-:W-:Y:S02]  /*21e10*/  FMUL.FTZ R16, R160.reuse, R16 ;  /* 0x00000010a0107220 */ /* 0x040fe40000410000 */
[----:B------:R-:W-:Y:S02]  /*21e20*/  FADD.FTZ R35, -R169, R40 ;  /* 0x00000028a9237221 */ /* 0x000fe40000010100 */
[----:B------:R-:W-:-:S02]  /*21e30*/  FMUL.FTZ R26, R160, R26 ;  /* 0x0000001aa01a7220 */ /* 0x000fc40000410000 */
[C---:B------:R-:W-:Y:S02]  /*21e40*/  FMUL.FTZ R33, R160.reuse, R33 ;  /* 0x00000021a0217220 */ /* 0x040fe40000410000 */
[----:B------:R-:W-:Y:S01]  /*21e50*/  FMUL.FTZ R114, R160, R114 ;  /* 0x00000072a0727220 */ /* 0x000fe20000410000 */
[----:B------:R-:W-:Y:S01]  /*21e60*/  F2FP.BF16.PACK_AB R12, R12, R11 ;  /* 0x0000000b0c0c723e */ /* 0x000fe200000010ff */
[C---:B------:R-:W-:Y:S02]  /*21e70*/  FADD.FTZ R40, -R169.reuse, R132 ;  /* 0x00000084a9287221 */ /* 0x040fe40000010100 */
[----:B------:R-:W-:Y:S02]  /*21e80*/  FADD.FTZ R29, -R169, R37 ;  /* 0x00000025a91d7221 */ /* 0x000fe40000010100 */
[C---:B------:R-:W-:Y:S02]  /*21e90*/  FMUL.FTZ R11, R160.reuse, R20 ;  /* 0x00000014a00b7220 */ /* 0x040fe40000410000 */
[----:B------:R-:W-:-:S02]  /*21ea0*/  FMUL.FTZ R24, R160, R24 ;  /* 0x00000018a0187220 */ /* 0x000fc40000410000 */
[----:B------:R-:W-:Y:S02]  /*21eb0*/  FFMA.FTZ R19, R248, R19, R172 ;  /* 0x00000013f8137223 */ /* 0x000fe400000100ac */
[----:B------:R-:W-:Y:S02]  /*21ec0*/  FFMA.FTZ R16, R249, R16, R173 ;  /* 0x00000010f9107223 */ /* 0x000fe400000100ad */
[C---:B------:R-:W-:Y:S02]  /*21ed0*/  FADD.FTZ R28, -R169.reuse, R36 ;  /* 0x00000024a91c7221 */ /* 0x040fe40000010100 */
[----:B------:R-:W-:Y:S02]  /*21ee0*/  FADD.FTZ R34, -R169, R39 ;  /* 0x00000027a9227221 */ /* 0x000fe40000010100 */
[----:B------:R-:W-:Y:S02]  /*21ef0*/  FFMA.FTZ R33, R238, R33, R62 ;  /* 0x00000021ee217223 */ /* 0x000fe4000001003e */
[----:B------:R-:W-:-:S02]  /*21f00*/  FFMA.FTZ R114, R239, R114, R63 ;  /* 0x00000072ef727223 */ /* 0x000fc4000001003f */
[----:B------:R-:W-:Y:S02]  /*21f10*/  FFMA.FTZ R26, R243, R26, R59 ;  /* 0x0000001af31a7223 */ /* 0x000fe4000001003b */
[C---:B------:R-:W-:Y:S02]  /*21f20*/  FADD.FTZ R36, -R169.reuse, R41 ;  /* 0x00000029a9247221 */ /* 0x040fe40000010100 */
[C---:B------:R-:W-:Y:S02]  /*21f30*/  FADD.FTZ R32, -R169.reuse, R38 ;  /* 0x00000026a9207221 */ /* 0x040fe40000010100 */
[C---:B------:R-:W-:Y:S01]  /*21f40*/  FADD.FTZ R41, -R169.reuse, R133 ;  /* 0x00000085a9297221 */ /* 0x040fe20000010100 */
[----:B------:R-:W-:Y:S01]  /*21f50*/  F2FP.BF16.PACK_AB R20, R16, R19 ;  /* 0x000000131014723e */ /* 0x000fe200000010ff */
[----:B------:R-:W-:Y:S02]  /*21f60*/  FADD.FTZ R115, -R169, R135 ;  /* 0x00000087a9737221 */ /* 0x000fe40000010100 */
[----:B------:R-:W-:-:S02]  /*21f70*/  FFMA.FTZ R11, R240, R11, R56 ;  /* 0x0000000bf00b7223 */ /* 0x000fc40000010038 */
[----:B------:R-:W-:Y:S01]  /*21f80*/  FFMA.FTZ R24, R241, R24, R57 ;  /* 0x00000018f1187223 */ /* 0x000fe20000010039 */
[----:B------:R-:W-:Y:S01]  /*21f90*/  F2FP.BF16.PACK_AB R19, R114, R33 ;  /* 0x000000217213723e */ /* 0x000fe200000010ff */
[C---:B------:R-:W-:Y:S02]  /*21fa0*/  FADD.FTZ R135, -R169.reuse, R155 ;  /* 0x0000009ba9877221 */ /* 0x040fe40000010100 */
[C---:B------:R-:W-:Y:S02]  /*21fb0*/  FADD.FTZ R37, -R169.reuse, R42 ;  /* 0x0000002aa9257221 */ /* 0x040fe40000010100 */
[C---:B------:R-:W-:Y:S02]  /*21fc0*/  FADD.FTZ R117, -R169.reuse, R137 ;  /* 0x00000089a9757221 */ /* 0x040fe40000010100 */
[C---:B------:R-:W-:Y:S02]  /*21fd0*/  FADD.FTZ R42, -R169.reuse, R134 ;  /* 0x00000086a92a7221 */ /* 0x040fe40000010100 */
[----:B------:R-:W-:Y:S01]  /*21fe0*/  FMUL.FTZ R33, R160, R41 ;  /* 0x00000029a0217220 */ /* 0x000fe20000410000 */
[----:B------:R-:W-:Y:S01]  /*21ff0*/  F2FP.BF16.PACK_AB R16, R24, R11 ;  /* 0x0000000b1810723e */ /* 0x000fe200000010ff */
        /* <DEDUP_REMOVED lines=10> */
[----:B------:R-:W-:Y:S02]  /*220a0*/  FMUL.FTZ R124, R160, R130 ;  /* 0x00000082a07c7220 */ /* 0x000fe40000410000 */
[C---:B------:R-:W-:Y:S02]  /*220b0*/  FADD.FTZ R116, -R169.reuse, R136 ;  /* 0x00000088a9747221 */ /* 0x040fe40000010100 */
[----:B------:R-:W-:-:S02]  /*220c0*/  FADD.FTZ R118, -R169, R138 ;  /* 0x0000008aa9767221 */ /* 0x000fc40000010100 */
[C---:B------:R-:W-:Y:S02]  /*220d0*/  FADD.FTZ R127, -R169.reuse, R147 ;  /* 0x00000093a97f7221 */ /* 0x040fe40000010100 */
[----:B------:R-:W-:Y:S02]  /*220e0*/  FADD.FTZ R129, -R169, R149 ;  /* 0x00000095a9817221 */ /* 0x000fe40000010100 */
[----:B------:R-:W-:Y:S02]  /*220f0*/  FFMA.FTZ R11, R232, R11, R64 ;  /* 0x0000000be80b7223 */ /* 0x000fe40000010040 */
[----:B------:R-:W-:Y:S02]  /*22100*/  FFMA.FTZ R24, R233, R24, R65 ;  /* 0x00000018e9187223 */ /* 0x000fe40000010041 */
[C---:B------:R-:W-:Y:S02]  /*22110*/  FADD.FTZ R136, -R169.reuse, R156 ;  /* 0x0000009ca9887221 */ /* 0x040fe40000010100 */
[----:B------:R-:W-:-:S02]  /*22120*/  FADD.FTZ R137, -R169, R157 ;  /* 0x0000009da9897221 */ /* 0x000fc40000010100 */
[C---:B------:R-:W-:Y:S02]  /*22130*/  FMUL.FTZ R28, R160.reuse, R39 ;  /* 0x00000027a01c7220 */ /* 0x040fe40000410000 */
[C---:B------:R-:W-:Y:S02]  /*22140*/  FMUL.FTZ R125, R160.reuse, R125 ;  /* 0x0000007da07d7220 */ /* 0x040fe40000410000 */
[C---:B------:R-:W-:Y:S02]  /*22150*/  FMUL.FTZ R27, R160.reuse, R38 ;  /* 0x00000026a01b7220 */ /* 0x040fe40000410000 */
[C---:B------:R-:W-:Y:S02]  /*22160*/  FMUL.FTZ R39, R160.reuse, R115 ;  /* 0x00000073a0277220 */ /* 0x040fe40000410000 */
[----:B------:R-:W-:Y:S02]  /*22170*/  FMUL.FTZ R114, R160, R121 ;  /* 0x00000079a0727220 */ /* 0x000fe40000410000 */
[----:B------:R-:W-:-:S02]  /*22180*/  FADD.FTZ R128, -R169, R148 ;  /* 0x00000094a9807221 */ /* 0x000fc40000010100 */
[C---:B------:R-:W-:Y:S02]  /*22190*/  FMUL.FTZ R115, R160.reuse, R127 ;  /* 0x0000007fa0737220 */ /* 0x040fe40000410000 */
[C---:B------:R-:W-:Y:S02]  /*221a0*/  FMUL.FTZ R121, R160.reuse, R129 ;  /* 0x00000081a0797220 */ /* 0x040fe40000410000 */
[C---:B------:R-:W-:Y:S02]  /*221b0*/  FMUL.FTZ R127, R160.reuse, R136 ;  /* 0x00000088a07f7220 */ /* 0x040fe40000410000 */
[C---:B------:R-:W-:Y:S02]  /*221c0*/  FMUL.FTZ R129, R160.reuse, R137 ;  /* 0x00000089a0817220 */ /* 0x040fe40000410000 */
[----:B------:R-:W-:Y:S02]  /*221d0*/  FMUL.FTZ R116, R160, R116 ;  /* 0x00000074a0747220 */ /* 0x000fe40000410000 */
[----:B--2---:R-:W-:-:S02]  /*221e0*/  FFMA.FTZ R14, R145, R15, R48 ;  /* 0x0000000f910e7223 */ /* 0x004fc40000010030 */
[----:B---3--:R-:W-:Y:S02]  /*221f0*/  FFMA.FTZ R15, R144, R17, R50 ;  /* 0x00000011900f7223 */ /* 0x008fe40000010032 */
[----:B------:R-:W-:-:S03]  /*22200*/  FFMA.FTZ R17, R140, R139, R49 ;  /* 0x0000008b8c117223 */ /* 0x000fc60000010031 */
[----:B------:R-:W-:Y:S02]  /*22210*/  F2FP.BF16.PACK_AB R15, R18, R15 ;  /* 0x0000000f120f723e */ /* 0x000fe400000010ff */
[----:B------:R-:W-:Y:S01]  /*22220*/  F2FP.BF16.PACK_AB R14, R17, R14 ;  /* 0x0000000e110e723e */ /* 0x000fe200000010ff */
[C---:B------:R-:W-:Y:S02]  /*22230*/  FMUL.FTZ R17, R160.reuse, R46 ;  /* 0x0000002ea0117220 */ /* 0x040fe40000410000 */
[C---:B------:R-:W-:Y:S02]  /*22240*/  FMUL.FTZ R18, R160.reuse, R21 ;  /* 0x00000015a0127220 */ /* 0x040fe40000410000 */
[C---:B------:R-:W-:Y:S02]  /*22250*/  FMUL.FTZ R21, R160.reuse, R47 ;  /* 0x0000002fa0157220 */ /* 0x040fe40000410000 */
[----:B------:R-:W-:Y:S02]  /*22260*/  FMUL.FTZ R46, R160, R112 ;  /* 0x00000070a02e7220 */ /* 0x000fe40000410000 */
[----:B------:R-:W-:-:S02]  /*22270*/  FFMA.FTZ R112, R191, R17, R167 ;  /* 0x00000011bf707223 */ /* 0x000fc400000100a7 */
[----:B------:R-:W-:Y:S02]  /*22280*/  FFMA.FTZ R17, R244, R23, R52 ;  /* 0x00000017f4117223 */ /* 0x000fe40000010034 */
[----:B------:R-:W-:Y:S02]  /*22290*/  FFMA.FTZ R23, R246, R46, R54 ;  /* 0x0000002ef6177223 */ /* 0x000fe40000010036 */
[----:B------:R-:W-:Y:S02]  /*222a0*/  FFMA.FTZ R21, R245, R21, R53 ;  /* 0x00000015f5157223 */ /* 0x000fe40000010035 */
[----:B------:R-:W-:Y:S02]  /*222b0*/  FFMA.FTZ R18, R250, R18, R174 ;  /* 0x00000012fa127223 */ /* 0x000fe400000100ae */
[----:B------:R-:W-:Y:S01]  /*222c0*/  FFMA.FTZ R46, R251, R22, R175 ;  /* 0x00000016fb2e7223 */ /* 0x000fe200000100af */
[----:B------:R-:W-:Y:S01]  /*222d0*/  F2FP.BF16.PACK_AB R22, R21, R17 ;  /* 0x000000111516723e */ /* 0x000fe200000010ff */
[----:B------:R-:W-:-:S02]  /*222e0*/  FFMA.FTZ R17, R242, R25, R58 ;  /* 0x00000019f2117223 */ /* 0x000fc4000001003a */
[----:B------:R-:W-:Y:S01]  /*222f0*/  FFMA.FTZ R25, R237, R30, R61 ;  /* 0x0000001eed197223 */ /* 0x000fe2000001003d */
[----:B------:R-:W-:Y:S01]  /*22300*/  F2FP.BF16.PACK_AB R21, R46, R18 ;  /* 0x000000122e15723e */ /* 0x000fe200000010ff */
[----:B------:R-:W-:Y:S02]  /*22310*/  FFMA.FTZ R18, R236, R31, R60 ;  /* 0x0000001fec127223 */ /* 0x000fe4000001003c */
[----:B------:R-:W-:Y:S02]  /*22320*/  FMUL.FTZ R47, R160, R113 ;  /* 0x00000071a02f7220 */ /* 0x000fe40000410000 */
[----:B----4-:R-:W-:Y:S01]  /*22330*/  FFMA.FTZ R13, R252, R13, R166 ;  /* 0x0000000dfc0d7223 */ /* 0x010fe200000100a6 */
[----:B------:R-:W-:Y:S01]  /*22340*/  F2FP.BF16.PACK_AB R18, R25, R18 ;  /* 0x000000121912723e */ /* 0x000fe200000010ff */
[----:B------:R-:W-:Y:S01]  /*22350*/  FMUL.FTZ R30, R160, R40 ;  /* 0x00000028a01e7220 */ /* 0x000fe20000410000 */
[----:B------:R-:W-:Y:S01]  /*22360*/  IADD3 R40, R161, 0x40, RZ ;  /* 0x00000040a1287810 */ /* 0x000fe20007ffe0ff */
[----:B------:R-:W-:Y:S01]  /*22370*/  FFMA.FTZ R47, R247, R47, R55 ;  /* 0x0000002ff72f7223 */ /* 0x000fe20000010037 */
[----:B------:R-:W-:Y:S01]  /*22380*/  F2FP.BF16.PACK_AB R13, R112, R13 ;  /* 0x0000000d700d723e */ /* 0x000fe200000010ff */
[C---:B------:R-:W-:Y:S01]  /*22390*/  FMUL.FTZ R25, R160.reuse, R29 ;  /* 0x0000001da0197220 */ /* 0x040fe20000410000 */
[C---:B------:R-:W-:Y:S01]  /*223a0*/  IADD3 R46, R161.reuse, 0x60, RZ ;  /* 0x00000060a12e7810 */ /* 0x040fe20007ffe0ff */
[C---:B------:R-:W-:Y:S01]  /*223b0*/  FMUL.FTZ R29, R160.reuse, R34 ;  /* 0x00000022a01d7220 */ /* 0x040fe20000410000 */
[----:B------:R-:W-:Y:S01]  /*223c0*/  IADD3 R112, R161, 0x80, RZ ;  /* 0x00000080a1707810 */ /* 0x000fe20007ffe0ff */
[----:B------:R-:W-:Y:S01]  /*223d0*/  FMUL.FTZ R34, R160, R36 ;  /* 0x00000024a0227220 */ /* 0x000fe20000410000 */
[----:B------:R-:W-:Y:S01]  /*223e0*/  F2FP.BF16.PACK_AB R17, R26, R17 ;  /* 0x000000111a11723e */ /* 0x000fe200000010ff */
[C---:B------:R-:W-:Y:S01]  /*223f0*/  FMUL.FTZ R26, R160.reuse, R32 ;  /* 0x00000020a01a7220 */ /* 0x040fe20000410000 */
[----:B------:R-:W-:Y:S01]  /*22400*/  F2FP.BF16.PACK_AB R23, R47, R23 ;  /* 0x000000172f17723e */ /* 0x000fe200000010ff */
[----:B------:R-:W-:-:S02]  /*22410*/  FMUL.FTZ R31, R160, R35 ;  /* 0x00000023a01f7220 */ /* 0x000fc40000410000 */
[C---:B------:R-:W-:Y:S02]  /*22420*/  FMUL.FTZ R36, R160.reuse, R119 ;  /* 0x00000077a0247220 */ /* 0x040fe40000410000 */
[----:B------:R-:W-:Y:S02]  /*22430*/  FMUL.FTZ R119, R160, R123 ;  /* 0x0000007ba0777220 */ /* 0x000fe40000410000 */
[----:B------:R-:W-:-:S04]  /*22440*/  IMAD.WIDE.U32 R40, R40, R171, c[0x0][0x208] ;  /* 0x0000820028287625 */ /* 0x000fc800078e00ab */
[----:B------:R-:W-:Y:S02]  /*22450*/  FMUL.FTZ R123, R160, R135 ;  /* 0x00000087a07b7220 */ /* 0x000fe40000410000 */
[-C--:B------:R-:W-:Y:S01]  /*22460*/  IMAD.WIDE.U32 R46, R46, R171.reuse, c[0x0][0x208] ;  /* 0x000082002e2e7625 */ /* 0x080fe200078e00ab */
[----:B------:R0:W-:Y:S03]  /*22470*/  STG.E.128 [R40.64], R12 ;  /* 0x0000000c28007986 */ /* 0x0001e6000c101d06 */
[----:B------:R-:W-:-:S04]  /*22480*/  IMAD.WIDE.U32 R112, R112, R171, c[0x0][0x208] ;  /* 0x0000820070707625 */ /* 0x000fc800078e00ab */
[----:B------:R-:W-:Y:S02]  /*22490*/  FFMA.FTZ R135, R230, R34, R70 ;  /* 0x00000022e6877223 */ /* 0x000fe40000010046 */
[----:B------:R-:W-:Y:S02]  /*224a0*/  FMUL.FTZ R35, R160, R42 ;  /* 0x0000002aa0237220 */ /* 0x000fe40000410000 */
[----:B------:R-:W-:Y:S02]  /*224b0*/  FFMA.FTZ R25, R234, R25, R66 ;  /* 0x00000019ea197223 */ /* 0x000fe40000010042 */
[----:B------:R-:W-:Y:S02]  /*224c0*/  FFMA.FTZ R29, R228, R29, R68 ;  /* 0x0000001de41d7223 */ /* 0x000fe40000010044 */
[----:B------:R-:W-:Y:S02]  /*224d0*/  FFMA.FTZ R34, R229, R31, R69 ;  /* 0x0000001fe5227223 */ /* 0x000fe40000010045 */
[----:B------:R-:W-:-:S02]  /*224e0*/  FFMA.FTZ R26, R235, R26, R67 ;  /* 0x0000001aeb1a7223 */ /* 0x000fc40000010043 */
[C---:B------:R-:W-:Y:S01]  /*224f0*/  FMUL.FTZ R42, R160.reuse, R126 ;  /* 0x0000007ea02a7220 */ /* 0x040fe20000410000 */
[----:B------:R1:W-:Y:S01]  /*22500*/  STG.E.128 [R46.64], R20 ;  /* 0x000000142e007986 */ /* 0x0003e2000c101d06 */
[----:B------:R-:W-:Y:S01]  /*22510*/  FMUL.FTZ R126, R160, R131 ;  /* 0x00000083a07e7220 */ /* 0x000fe20000410000 */
[----:B0-----:R-:W-:Y:S02]  /*22520*/  F2FP.BF16.PACK_AB R14, R34, R29 ;  /* 0x0000001d220e723e */ /* 0x001fe400000010ff */
[----:B------:R0:W-:Y:S01]  /*22530*/  STG.E.128 [R112.64], R16 ;  /* 0x0000001070007986 */ /* 0x0001e2000c101d06 */
[----:B------:R-:W-:Y:S01]  /*22540*/  F2FP.BF16.PACK_AB R13, R26, R25 ;  /* 0x000000191a0d723e */ /* 0x000fe200000010ff */
[----:B------:R-:W-:Y:S02]  /*22550*/  FFMA.FTZ R26, R204, R124, R92 ;  /* 0x0000007ccc1a7223 */ /* 0x000fe4000001005c */
[----:B------:R-:W-:Y:S01]  /*22560*/  FFMA.FTZ R29, R205, R126, R93 ;  /* 0x0000007ecd1d7223 */ /* 0x000fe2000001005d */
[----:B------:R-:W-:Y:S01]  /*22570*/  F2FP.BF16.PACK_AB R12, R24, R11 ;  /* 0x0000000b180c723e */ /* 0x000fe200000010ff */
[----:B------:R-:W-:-:S02]  /*22580*/  FMUL.FTZ R32, R160, R118 ;  /* 0x00000076a0207220 */ /* 0x000fc40000410000 */
[----:B------:R-:W-:Y:S02]  /*22590*/  FFMA.FTZ R24, R215, R125, R87 ;  /* 0x0000007dd7187223 */ /* 0x000fe40000010057 */
[----:B-1----:R-:W-:Y:S02]  /*225a0*/  FFMA.FTZ R20, R227, R33, R75 ;  /* 0x00000021e3147223 */ /* 0x002fe4000001004b */
[----:B0-----:R-:W-:Y:S02]  /*225b0*/  FFMA.FTZ R17, R226, R30, R74 ;  /* 0x0000001ee2117223 */ /* 0x001fe4000001004a */
[----:B------:R-:W-:Y:S01]  /*225c0*/  FFMA.FTZ R23, R214, R122, R86 ;  /* 0x0000007ad6177223 */ /* 0x000fe20000010056 */
[----:B------:R-:W-:Y:S01]  /*225d0*/  F2FP.BF16.PACK_AB R26, R29, R26 ;  /* 0x0000001a1d1a723e */ /* 0x000fe200000010ff */
[----:B------:R-:W-:Y:S01]  /*225e0*/  FFMA.FTZ R16, R224, R27, R72 ;  /* 0x0000001be0107223 */ /* 0x000fe20000010048 */
[----:B------:R-:W-:Y:S01]  /*225f0*/  F2FP.BF16.PACK_AB R17, R20, R17 ;  /* 0x000000111411723e */ /* 0x000fe200000010ff */
[----:B------:R-:W-:-:S02]  /*22600*/  FFMA.FTZ R11, R225, R28, R73 ;  /* 0x0000001ce10b7223 */ /* 0x000fc40000010049 */
[----:B------:R-:W-:Y:S02]  /*22610*/  FMUL.FTZ R118, R160, R128 ;  /* 0x00000080a0767220 */ /* 0x000fe40000410000 */
[----:B------:R-:W-:Y:S02]  /*22620*/  FFMA.FTZ R20, R216, R32, R80 ;  /* 0x00000020d8147223 */ /* 0x000fe40000010050 */
[----:B------:R-:W-:Y:S02]  /*22630*/  FFMA.FTZ R29, R202, R127, R98 ;  /* 0x0000007fca1d7223 */ /* 0x000fe40000010062 */
[----:B------:R-:W-:Y:S01]  /*22640*/  FFMA.FTZ R32, R203, R129, R99 ;  /* 0x00000081cb207223 */ /* 0x000fe20000010063 */
[----:B------:R-:W-:Y:S01]  /*22650*/  F2FP.BF16.PACK_AB R23, R24, R23 ;  /* 0x000000171817723e */ /* 0x000fe200000010ff */
[C---:B------:R-:W-:Y:S02]  /*22660*/  FADD.FTZ R132, -R169.reuse, R152 ;  /* 0x00000098a9847221 */ /* 0x040fe40000010100 */
[----:B------:R-:W-:-:S02]  /*22670*/  FADD.FTZ R133, -R169, R153 ;  /* 0x00000099a9857221 */ /* 0x000fc40000010100 */
[----:B------:R-:W-:Y:S01]  /*22680*/  FADD.FTZ R134, -R169, R154 ;  /* 0x0000009aa9867221 */ /* 0x000fe20000010100 */
[----:B------:R-:W-:Y:S01]  /*22690*/  F2FP.BF16.PACK_AB R16, R11, R16 ;  /* 0x000000100b10723e */ /* 0x000fe200000010ff */
[C---:B------:R-:W-:Y:S02]  /*226a0*/  FADD.FTZ R138, -R169.reuse, R158 ;  /* 0x0000009ea98a7221 */ /* 0x040fe40000010100 */
[C---:B------:R-:W-:Y:S02]  /*226b0*/  FADD.FTZ R139, -R169.reuse, R159 ;  /* 0x0000009fa98b7221 */ /* 0x040fe40000010100 */
[C---:B------:R-:W-:Y:S02]  /*226c0*/  FADD.FTZ R140, -R169.reuse, R188 ;  /* 0x000000bca98c7221 */ /* 0x040fe40000010100 */
[----:B------:R-:W-:Y:S02]  /*226d0*/  FADD.FTZ R141, -R169, R190 ;  /* 0x000000bea98d7221 */ /* 0x000fe40000010100 */
[----:B------:R-:W-:-:S02]  /*226e0*/  FMUL.FTZ R37, R160, R37 ;  /* 0x00000025a0257220 */ /* 0x000fc40000410000 */
[----:B------:R-:W-:Y:S02]  /*226f0*/  FFMA.FTZ R116, R222, R116, R78 ;  /* 0x00000074de747223 */ /* 0x000fe4000001004e */
[----:B------:R-:W-:Y:S02]  /*22700*/  FFMA.FTZ R21, R223, R142, R79 ;  /* 0x0000008edf157223 */ /* 0x000fe4000001004f */
[----:B------:R-:W-:Y:S02]  /*22710*/  FFMA.FTZ R25, R210, R118, R90 ;  /* 0x00000076d2197223 */ /* 0x000fe4000001005a */
[----:B------:R-:W-:Y:S01]  /*22720*/  FFMA.FTZ R24, R211, R121, R91 ;  /* 0x00000079d3187223 */ /* 0x000fe2000001005b */
[----:B------:R-:W-:Y:S01]  /*22730*/  F2FP.BF16.PACK_AB R29, R32, R29 ;  /* 0x0000001d201d723e */ /* 0x000fe200000010ff */
[C---:B------:R-:W-:Y:S02]  /*22740*/  FMUL.FTZ R38, R160.reuse, R120 ;  /* 0x00000078a0267220 */ /* 0x040fe40000410000 */
[----:B------:R-:W-:Y:S01]  /*22750*/  FFMA.FTZ R11, R217, R36, R81 ;  /* 0x00000024d90b7223 */ /* 0x000fe20000010051 */
[----:B------:R-:W-:Y:S01]  /*22760*/  IADD3 R32, R161, 0xa0, RZ ;  /* 0x000000a0a1207810 */ /* 0x000fe20007ffe0ff */
[----:B------:R-:W-:-:S02]  /*22770*/  FMUL.FTZ R128, R160, R132 ;  /* 0x00000084a0807220 */ /* 0x000fc40000410000 */
[C---:B------:R-:W-:Y:S02]  /*22780*/  FMUL.FTZ R130, R160.reuse, R133 ;  /* 0x00000085a0827220 */ /* 0x040fe40000410000 */
[C---:B------:R-:W-:Y:S01]  /*22790*/  FMUL.FTZ R120, R160.reuse, R134 ;  /* 0x00000086a0787220 */ /* 0x040fe20000410000 */
[----:B------:R-:W-:Y:S01]  /*227a0*/  F2FP.BF16.PACK_AB R19, R21, R116 ;  /* 0x000000741513723e */ /* 0x000fe200000010ff */
[C---:B------:R-:W-:Y:S01]  /*227b0*/  FMUL.FTZ R131, R160.reuse, R138 ;  /* 0x0000008aa0837220 */ /* 0x040fe20000410000 */
[----:B------:R-:W-:Y:S01]  /*227c0*/  IADD3 R34, R161, 0xc0, RZ ;  /* 0x000000c0a1227810 */ /* 0x000fe20007ffe0ff */
[C---:B------:R-:W-:Y:S02]  /*227d0*/  FMUL.FTZ R132, R160.reuse, R139 ;  /* 0x0000008ba0847220 */ /* 0x040fe40000410000 */
[C---:B------:R-:W-:Y:S02]  /*227e0*/  FMUL.FTZ R133, R160.reuse, R140 ;  /* 0x0000008ca0857220 */ /* 0x040fe40000410000 */
[----:B------:R-:W-:-:S02]  /*227f0*/  FMUL.FTZ R134, R160, R141 ;  /* 0x0000008da0867220 */ /* 0x000fc40000410000 */
[----:B------:R-:W-:Y:S01]  /*22800*/  FFMA.FTZ R136, R231, R37, R71 ;  /* 0x00000025e7887223 */ /* 0x000fe20000010047 */
[----:B------:R-:W-:Y:S01]  /*22810*/  F2FP.BF16.PACK_AB R25, R24, R25 ;  /* 0x000000191819723e */ /* 0x000fe200000010ff */
[----:B------:R-:W-:Y:S01]  /*22820*/  FFMA.FTZ R18, R220, R35, R76 ;  /* 0x00000023dc127223 */ /* 0x000fe2000001004c */
[----:B------:R-:W-:Y:S01]  /*22830*/  IADD3 R36, R161, 0xe0, RZ ;  /* 0x000000e0a1247810 */ /* 0x000fe20007ffe0ff */
[----:B------:R-:W-:Y:S01]  /*22840*/  FFMA.FTZ R39, R221, R39, R77 ;  /* 0x00000027dd277223 */ /* 0x000fe2000001004d */
[----:B------:R-:W-:Y:S01]  /*22850*/  F2FP.BF16.PACK_AB R20, R11, R20 ;  /* 0x000000140b14723e */ /* 0x000fe200000010ff */
[----:B------:R-:W-:Y:S02]  /*22860*/  FFMA.FTZ R22, R212, R117, R84 ;  /* 0x00000075d4167223 */ /* 0x000fe40000010054 */
[----:B------:R-:W-:Y:S02]  /*22870*/  FFMA.FTZ R119, R213, R119, R85 ;  /* 0x00000077d5777223 */ /* 0x000fe40000010055 */
[----:B------:R-:W-:Y:S01]  /*22880*/  FFMA.FTZ R21, R218, R38, R82 ;  /* 0x00000026da157223 */ /* 0x000fe20000010052 */
[----:B------:R-:W-:Y:S01]  /*22890*/  IADD3 R38, R161, 0x100, RZ ;  /* 0x00000100a1267810 */ /* 0x000fe20007ffe0ff */
[----:B------:R-:W-:Y:S01]  /*228a0*/  FFMA.FTZ R114, R219, R114, R83 ;  /* 0x00000072db727223 */ /* 0x000fe20000010053 */
[----:B------:R-:W-:Y:S01]  /*228b0*/  IADD3 R40, R161, 0x120, RZ ;  /* 0x00000120a1287810 */ /* 0x000fe20007ffe0ff */
[----:B------:R-:W-:-:S02]  /*228c0*/  FFMA.FTZ R27, R206, R128, R94 ;  /* 0x00000080ce1b7223 */ /* 0x000fc4000001005e */
[----:B------:R-:W-:Y:S02]  /*228d0*/  FFMA.FTZ R130, R207, R130, R95 ;  /* 0x00000082cf827223 */ /* 0x000fe4000001005f */
[----:B------:R-:W-:Y:S02]  /*228e0*/  FFMA.FTZ R24, R208, R42, R88 ;  /* 0x0000002ad0187223 */ /* 0x000fe40000010058 */
[----:B------:R-:W-:Y:S01]  /*228f0*/  FFMA.FTZ R115, R209, R115, R89 ;  /* 0x00000073d1737223 */ /* 0x000fe20000010059 */
[----:B------:R-:W-:Y:S01]  /*22900*/  F2FP.BF16.PACK_AB R15, R136, R135 ;  /* 0x00000087880f723e */ /* 0x000fe200000010ff */
[----:B------:R-:W-:Y:S02]  /*22910*/  FFMA.FTZ R28, R200, R120, R96 ;  /* 0x00000078c81c7223 */ /* 0x000fe40000010060 */
[----:B------:R-:W-:Y:S02]  /*22920*/  FFMA.FTZ R30, R196, R131, R100 ;  /* 0x00000083c41e7223 */ /* 0x000fe40000010064 */
[----:B------:R-:W-:-:S02]  /*22930*/  FFMA.FTZ R31, R198, R133, R102 ;  /* 0x00000085c61f7223 */ /* 0x000fc40000010066 */
[----:B------:R-:W-:Y:S02]  /*22940*/  FFMA.FTZ R134, R199, R134, R103 ;  /* 0x00000086c7867223 */ /* 0x000fe40000010067 */
[----:B------:R-:W-:Y:S02]  /*22950*/  FFMA.FTZ R11, R197, R132, R101 ;  /* 0x00000084c50b7223 */ /* 0x000fe40000010065 */
        /* <DEDUP_REMOVED lines=12> */
[-C--:B------:R-:W-:Y:S01]  /*22a20*/  IMAD.WIDE.U32 R38, R38, R171.reuse, c[0x0][0x208] ;  /* 0x0000820026267625 */ /* 0x080fe200078e00ab */
[----:B------:R-:W-:Y:S01]  /*22a30*/  F2FP.BF16.PACK_AB R28, R123, R28 ;  /* 0x0000001c7b1c723e */ /* 0x000fe200000010ff */
[----:B------:R0:W-:Y:S02]  /*22a40*/  STG.E.128 [R34.64], R16 ;  /* 0x0000001022007986 */ /* 0x0001e4000c101d06 */
[----:B------:R-:W-:Y:S02]  /*22a50*/  IMAD.WIDE.U32 R40, R40, R171, c[0x0][0x208] ;  /* 0x0000820028287625 */ /* 0x000fe400078e00ab */
[----:B------:R0:W-:Y:S04]  /*22a60*/  STG.E.128 [R36.64], R20 ;  /* 0x0000001424007986 */ /* 0x0001e8000c101d06 */
[----:B------:R0:W-:Y:S04]  /*22a70*/  STG.E.128 [R38.64], R24 ;  /* 0x0000001826007986 */ /* 0x0001e8000c101d06 */
[----:B------:R0:W-:Y:S02]  /*22a80*/  STG.E.128 [R40.64], R28 ;  /* 0x0000001c28007986 */ /* 0x0001e4000c101d06 */
.L_x_19774:
[----:B0-----:R-:W-:Y:S05]  /*22a90*/  BSYNC B1 ;  /* 0x0000000000017941 */ /* 0x001fea0003800000 */
.L_x_19773:
[----:B------:R-:W-:-:S05]  /*22aa0*/  MOV R11, c[0x0][0x160] ;  /* 0x00005800000b7a02 */ /* 0x000fca0000000f00 */
[----:B------:R-:W-:-:S05]  /*22ab0*/  IMAD R0, R11, 0x4, R0 ;  /* 0x000000040b007824 */ /* 0x000fca00078e0200 */
[----:B------:R-:W-:-:S13]  /*22ac0*/  ISETP.GE.AND P0, PT, R0, c[0x0][0x164], PT ;  /* 0x0000590000007a0c */ /* 0x000fda0003f06270 */
[----:B-----5:R-:W-:Y:S01]  /*22ad0*/  @P0 CALL.REL.NOINC `(.L_x_19775) ;  /* 0x0000001000000944 */ /* 0x020fe20003c00000 */
[----:B------:R-:W-:Y:S05]  /*22ae0*/  BRA `(.L_x_19776) ;  /* 0xfffde15000007947 */ /* 0x000fea000383ffff */
.L_x_19775:
[----:B------:R-:W-:Y:S05]  /*22af0*/  BSYNC B0 ;  /* 0x0000000000007941 */ /* 0x000fea0003800000 */
.L_x_18950:
[----:B------:R-:W-:Y:S05]  /*22b00*/  EXIT ;  /* 0x000000000000794d */ /* 0x000fea0003800000 */
.L_x_19771:
[----:B------:R-:W-:Y:S01]  /*22b10*/  HFMA2.MMA R114, -RZ, RZ, 0, 5.9604644775390625e-08 ;  /* 0x00000001ff727435 */ /* 0x000fe200000001ff */
[----:B------:R-:W-:Y:S01]  /*22b20*/  IMAD.MOV.U32 R160, RZ, RZ, R115 ;  /* 0x000000ffffa07224 */ /* 0x000fe200078e0073 */
[----:B------:R-:W-:Y:S01]  /*22b30*/  MOV R112, 0x22b70 ;  /* 0x00022b7000707802 */ /* 0x000fe20000000f00 */
[----:B------:R-:W-:Y:S02]  /*22b40*/  IMAD.MOV.U32 R161, RZ, RZ, 0x1f ;  /* 0x0000001fffa17424 */ /* 0x000fe400078e00ff */
[----:B------:R-:W-:Y:S02]  /*22b50*/  IMAD.MOV.U32 R113, RZ, RZ, -0x1 ;  /* 0xffffffffff717424 */ /* 0x000fe400078e00ff */
[----:B-----5:R-:W-:Y:S05]  /*22b60*/  CALL.REL.NOINC `($__internal_43_$__cuda_sm70_shflsync_bfly_p) ;  /* 0x00000dc000007944 */ /* 0x020fea0003c00000 */
[----:B-1----:R-:W-:Y:S05]  /*22b70*/  BRA `(.L_x_19777) ;  /* 0xffffdd6000007947 */ /* 0x002fea000383ffff */
.L_x_19772:
[----:B------:R-:W-:Y:S01]  /*22b80*/  MOV R160, R115 ;  /* 0x0000007300a07202 */ /* 0x000fe20000000f00 */
[----:B------:R-:W-:Y:S01]  /*22b90*/  IMAD.MOV.U32 R114, RZ, RZ, 0x2 ;  /* 0x00000002ff727424 */ /* 0x000fe200078e00ff */
[----:B------:R-:W-:Y:S01]  /*22ba0*/  MOV R113, 0xffffffff ;  /* 0xffffffff00717802 */ /* 0x000fe20000000f00 */
[----:B------:R-:W-:Y:S01]  /*22bb0*/  IMAD.MOV.U32 R161, RZ, RZ, 0x1f ;  /* 0x0000001fffa17424 */ /* 0x000fe200078e00ff */
[----:B------:R-:W-:Y:S02]  /*22bc0*/  MOV R112, 0x22be0 ;  /* 0x00022be000707802 */ /* 0x000fe40000000f00 */
[----:B-----5:R-:W-:Y:S05]  /*22bd0*/  CALL.REL.NOINC `($__internal_43_$__cuda_sm70_shflsync_bfly_p) ;  /* 0x00000d5000007944 */ /* 0x020fea0003c00000 */
[----:B-1----:R-:W-:Y:S01]  /*22be0*/  FADD.FTZ R115, R115, R114 ;  /* 0x0000007273737221 */ /* 0x002fe20000010000 */
[----:B------:R-:W-:Y:S01]  /*22bf0*/  MOV R113, 0xffffffff ;  /* 0xffffffff00717802 */ /* 0x000fe20000000f00 */
[----:B------:R-:W-:Y:S01]  /*22c00*/  IMAD.MOV.U32 R114, RZ, RZ, 0x4 ;  /* 0x00000004ff727424 */ /* 0x000fe200078e00ff */
[----:B------:R-:W-:Y:S01]  /*22c10*/  MOV R112, 0x22c50 ;  /* 0x00022c5000707802 */ /* 0x000fe20000000f00 */
[----:B------:R-:W-:-:S02]  /*22c20*/  IMAD.MOV.U32 R161, RZ, RZ, 0x1f ;  /* 0x0000001fffa17424 */ /* 0x000fc400078e00ff */
[----:B------:R-:W-:Y:S02]  /*22c30*/  IMAD.MOV.U32 R160, RZ, RZ, R115 ;  /* 0x000000ffffa07224 */ /* 0x000fe400078e0073 */
[----:B------:R-:W-:Y:S05]  /*22c40*/  CALL.REL.NOINC `($__internal_43_$__cuda_sm70_shflsync_bfly_p) ;  /* 0x00000ce000007944 */ /* 0x000fea0003c00000 */
[----:B-1----:R-:W-:Y:S01]  /*22c50*/  FADD.FTZ R115, R115, R114 ;  /* 0x0000007273737221 */ /* 0x002fe20000010000 */
[----:B------:R-:W-:Y:S01]  /*22c60*/  HFMA2.MMA R161, -RZ, RZ, 0, 1.847743988037109375e-06 ;  /* 0x0000001fffa17435 */ /* 0x000fe200000001ff */
[----:B------:R-:W-:Y:S01]  /*22c70*/  IMAD.MOV.U32 R114, RZ, RZ, 0x8 ;  /* 0x00000008ff727424 */ /* 0x000fe200078e00ff */
[----:B------:R-:W-:Y:S01]  /*22c80*/  MOV R112, 0x22cc0 ;  /* 0x00022cc000707802 */ /* 0x000fe20000000f00 */
[----:B------:R-:W-:Y:S02]  /*22c90*/  IMAD.MOV.U32 R113, RZ, RZ, -0x1 ;  /* 0xffffffffff717424 */ /* 0x000fe400078e00ff */
[----:B------:R-:W-:Y:S02]  /*22ca0*/  IMAD.MOV.U32 R160, RZ, RZ, R115 ;  /* 0x000000ffffa07224 */ /* 0x000fe400078e0073 */
[----:B------:R-:W-:Y:S05]  /*22cb0*/  CALL.REL.NOINC `($__internal_43_$__cuda_sm70_shflsync_bfly_p) ;  /* 0x00000c7000007944 */ /* 0x000fea0003c00000 */
[----:B-1----:R-:W-:Y:S01]  /*22cc0*/  FADD.FTZ R115, R115, R114 ;  /* 0x0000007273737221 */ /* 0x002fe20000010000 */
[----:B------:R-:W-:Y:S01]  /*22cd0*/  MOV R114, 0x10 ;  /* 0x0000001000727802 */ /* 0x000fe20000000f00 */
[----:B------:R-:W-:Y:S01]  /*22ce0*/  IMAD.MOV.U32 R161, RZ, RZ, 0x1f ;  /* 0x0000001fffa17424 */ /* 0x000fe200078e00ff */
[----:B------:R-:W-:Y:S01]  /*22cf0*/  MOV R112, 0x22d30 ;  /* 0x00022d3000707802 */ /* 0x000fe20000000f00 */
[----:B------:R-:W-:Y:S01]  /*22d00*/  IMAD.MOV.U32 R113, RZ, RZ, -0x1 ;  /* 0xffffffffff717424 */ /* 0x000fe200078e00ff */
[----:B------:R-:W-:-:S02]  /*22d10*/  MOV R160, R115 ;  /* 0x0000007300a07202 */ /* 0x000fc40000000f00 */
[----:B------:R-:W-:Y:S05]  /*22d20*/  CALL.REL.NOINC `($__internal_43_$__cuda_sm70_shflsync_bfly_p) ;  /* 0x00000c0000007944 */ /* 0x000fea0003c00000 */
        /* <DEDUP_REMOVED lines=166> */
[----:B------:R-:W-:Y:S05]  /*23790*/  CALL.REL.NOINC `($__internal_43_$__cuda_sm70_shflsync_bfly_p) ;  /* 0x0000019000007944 */ /* 0x000fea0003c00000 */
[----:B-1----:R-:W-:Y:S01]  /*237a0*/  FADD.FTZ R160, R160, R114 ;  /* 0x00000072a0a07221 */ /* 0x002fe20000010000 */
[----:B------:R-:W-:Y:S01]  /*237b0*/  MOV R113, 0xffffffff ;  /* 0xffffffff00717802 */ /* 0x000fe20000000f00 */
[----:B------:R-:W-:Y:S01]  /*237c0*/  IMAD.MOV.U32 R114, RZ, RZ, 0x2 ;  /* 0x00000002ff727424 */ /* 0x000fe200078e00ff */
[----:B------:R-:W-:Y:S01]  /*237d0*/  MOV R112, 0x23800 ;  /* 0x0002380000707802 */ /* 0x000fe20000000f00 */
[----:B------:R-:W-:Y:S02]  /*237e0*/  IMAD.MOV.U32 R161, RZ, RZ, 0x1f ;  /* 0x0000001fffa17424 */ /* 0x000fe400078e00ff */
[----:B------:R-:W-:Y:S05]  /*237f0*/  CALL.REL.NOINC `($__internal_43_$__cuda_sm70_shflsync_bfly_p) ;  /* 0x0000013000007944 */ /* 0x000fea0003c00000 */
[----:B-1----:R-:W-:Y:S01]  /*23800*/  FADD.FTZ R160, R160, R114 ;  /* 0x00000072a0a07221 */ /* 0x002fe20000010000 */
[----:B------:R-:W-:Y:S01]  /*23810*/  MOV R113, 0xffffffff ;  /* 0xffffffff00717802 */ /* 0x000fe20000000f00 */
[----:B------:R-:W-:Y:S01]  /*23820*/  IMAD.MOV.U32 R114, RZ, RZ, 0x4 ;  /* 0x00000004ff727424 */ /* 0x000fe200078e00ff */
[----:B------:R-:W-:Y:S01]  /*23830*/  MOV R112, 0x23860 ;  /* 0x0002386000707802 */ /* 0x000fe20000000f00 */
[----:B------:R-:W-:-:S02]  /*23840*/  IMAD.MOV.U32 R161, RZ, RZ, 0x1f ;  /* 0x0000001fffa17424 */ /* 0x000fc400078e00ff */
        /* <DEDUP_REMOVED lines=13> */
[----:B-1----:R-:W-:Y:S05]  /*23920*/  BRA `(.L_x_19778) ;  /* 0xffffdaf000007947 */ /* 0x002fea000383ffff */
        .weak           $__internal_43_$__cuda_sm70_shflsync_bfly_p
        .type           $__internal_43_$__cuda_sm70_shflsync_bfly_p,@function
        .size           $__internal_43_$__cuda_sm70_shflsync_bfly_p,(.L_x_71043 - $__internal_43_$__cuda_sm70_shflsync_bfly_p)
$__internal_43_$__cuda_sm70_shflsync_bfly_p:
[----:B------:R-:W-:Y:S04]  /*23930*/  WARPSYNC R113 ;  /* 0x0000007100007348 */ /* 0x000fe80003800000 */
[----:B------:R0:W1:Y:S02]  /*23940*/  SHFL.BFLY PT, R114, R160, R114, R161 ;  /* 0x0c000072a0727389 */ /* 0x00006400000e00a1 */
[----:B0-----:R-:W-:-:S04]  /*23950*/  IMAD.MOV.U32 R113, RZ, RZ, 0x0 ;  /* 0x00000000ff717424 */ /* 0x001fc800078e00ff */
[----:B------:R-:W-:Y:S05]  /*23960*/  RET.REL.NODEC R112 `(_ZN10layer_norm13ln_fwd_kernelINS_13Kernel_traitsIf13__nv_bfloat16S2_S2_fjLj2560ELj1ELj4ELj1ELj16ENS_18Kernel_traits_baseILj2560EfS2_S2_S2_fjLj128EEEEELb1ELb0ELb1ELb1EEEvNS_9FwdParamsE) ;  /* 0xfffdc69070007950 */ /* 0x000fea0003c3ffff */
.L_x_19779:
        /* <DEDUP_REMOVED lines=9> */
.L_x_71043:


//--------------------- .text._ZN10layer_norm13ln_fwd_kernelINS_13Kernel_traitsIf13__nv_bfloat16S2_S2_fjLj2560ELj1ELj4ELj1ELj16ENS_18Kernel_traits_baseILj2560EfS2_S2_S2_fjLj128EEEEELb1ELb1ELb0ELb0EEEvNS_9FwdParamsE --------------------------
	.section	.text._ZN10layer_norm13ln_fwd_kernelINS_13Kernel_traitsIf13__nv_bfloat16S2_S2_fjLj2560ELj1ELj4ELj1ELj16ENS_18Kernel_traits_baseILj2560EfS2_S2_S2_fjLj128EEEEELb1ELb1ELb0ELb0EEEvNS_9FwdParamsE,"ax",@progbits
	.sectioninfo	@"SHI_REGISTERS=255"
	.align	128
        .global         _ZN10layer_norm13ln_fwd_kernelINS_13Kernel_traitsIf13__nv_bfloat16S2_S2_fjLj2560ELj1ELj4ELj1ELj16ENS_18Kernel_traits_baseILj2560EfS2_S2_S2_fjLj128EEEEELb1ELb1ELb0ELb0EEEvNS_9FwdParamsE
        .type           _ZN10layer_norm13ln_fwd_kernelINS_13Kernel_traitsIf13__nv_bfloat16S2_S2_fjLj2560ELj1ELj4ELj1ELj16ENS_18Kernel_traits_baseILj2560EfS2_S2_S2_fjLj128EEEEELb1ELb1ELb0ELb0EEEvNS_9FwdParamsE,@function
        .size           _ZN10layer_norm13ln_fwd_kernelINS_13Kernel_traitsIf13__nv_bfloat16S2_S2_fjLj2560ELj1ELj4ELj1ELj16ENS_18Kernel_traits_baseILj2560EfS2_S2_S2_fjLj128EEEEELb1ELb1ELb0ELb0EEEvNS_9FwdParamsE,(.L_x_71044 - _ZN10layer_norm13ln_fwd_kernelINS_13Kernel_traitsIf13__nv_bfloat16S2_S2_fjLj2560ELj1ELj4ELj1ELj16ENS_18Kernel_traits_baseILj2560EfS2_S2_S2_fjLj128EEEEELb1ELb1ELb0ELb0EEEvNS_9FwdParamsE)
        .other          _ZN10layer_norm13ln_fwd_kernelINS_13Kernel_traitsIf13__nv_bfloat16S2_S2_fjLj2560ELj1ELj4ELj1ELj16ENS_18Kernel_traits_baseILj2560EfS2_S2_S2_fjLj128EEEEELb1ELb1ELb0ELb0EEEvNS_9FwdParamsE,@"STO_CUDA_ENTRY STV_DEFAULT"
_ZN10layer_norm13ln_fwd_kernelINS_13Kernel_traitsIf13__nv_bfloat16S2_S2_fjLj2560ELj1ELj4ELj1ELj16ENS_18Kernel_traits_baseILj2560EfS2_S2_S2_fjLj128EEEEELb1ELb1ELb0ELb0EEEvNS_9FwdParamsE:
.text._ZN10layer_norm13ln_fwd_kernelINS_13Kernel_traitsIf13__nv_bfloat16S2_S2_fjLj2560ELj1ELj4ELj1ELj16ENS_18Kernel_traits_baseILj2560EfS2_S2_S2_fjLj128EEEEELb1ELb1ELb0ELb0EEEvNS_9FwdParamsE:
        /* <DEDUP_REMOVED lines=10> */
[----:B------:R-:W-:Y:S01]  /*00a0*/  @P0 IMAD.MOV.U32 R6, RZ, RZ, R3 ;  /* 0x000000ffff060224 */ /* 0x000fe200078e0003 */
[----:B------:R-:W2:Y:S01]  /*00b0*/  @P0 LDG.E.64 R4, [R4.64] ;  /* 0x0000000604040981 */ /* 0x000ea2000c1e1b00 */
[----:B------:R-:W-:-:S06]  /*00c0*/  @P0 IMAD.MOV.U32 R7, RZ, RZ, R20 ;  /* 0x000000ffff070224 */ /* 0x000fcc00078e0014 */
[----:B------:R-:W3:Y:S01]  /*00d0*/  @P0 LDG.E.64 R6, [R6.64] ;  /* 0x0000000606060981 */ /* 0x000ee2000c1e1b00 */
[----:B------:R-:W-:Y:S01]  /*00e0*/  LOP3.LUT R18, R18, 0xfffffff7, RZ, 0xc0, !PT ;  /* 0xfffffff712127812 */ /* 0x000fe200078ec0ff */
[----:B------:R-:W-:Y:S02]  /*00f0*/  BSSY B0, `(.L_x_19780) ;  /* 0x0000064000007945 */ /* 0x000fe40003800000 */
[----:B------:R-:W0:Y:S04]  /*0100*/  S2R R10, SR_TID.X ;  /* 0x00000000000a7919 */ /* 0x000e280000002100 */
[----:B------:R-:W1:Y:S01]  /*0110*/  S2R R21, SR_CTAID.X ;  /* 0x0000000000157919 */ /* 0x000e620000002500 */
[----:B0-----:R-:W-:-:S05]  /*0120*/  SHF.R.U32.HI R22, RZ, 0x5, R10 ;  /* 0x00000005ff167819 */ /* 0x001fca000001160a */
[C---:B-1----:R-:W-:Y:S02]  /*0130*/  IMAD R22, R21.reuse, 0x4, R22 ;  /* 0x0000000415167824 */ /* 0x042fe400078e0216 */
[----:B------:R-:W-:Y:S01]  /*0140*/  IMAD R21, R21, c[0x0][0x0], R10 ;  /* 0x0000000015157a24 */ /* 0x000fe200078e020a */
[----:B--2---:R0:W1:Y:S01]  /*0150*/  @P0 R2UR UR5, R5 ;  /* 0x00000000050503c2 */ /* 0x00406200000e0000 */
[----:B---3--:R-:W-:-:S07]  /*0160*/  @P0 IADD3 R3, P1, R6, c[0x0][0x240], RZ ;  /* 0x0000900006030a10 */ /* 0x008fce0007f3e0ff */
[----:B------:R0:W2:Y:S01]  /*0170*/  @P0 R2UR UR4, R4 ;  /* 0x00000000040403c2 */ /* 0x0000a200000e0000 */
[----:B------:R-:W-:Y:S02]  /*0180*/  @P0 IMAD.X R20, RZ, RZ, R7, P1 ;  /* 0x000000ffff140224 */ /* 0x000fe400008e0607 */
[----:B0-----:R-:W-:-:S03]  /*0190*/  IMAD.WIDE.U32 R4, R21, -0x326172a9, RZ ;  /* 0xcd9e8d5715047825 */ /* 0x001fc600078e00ff */
[--C-:B------:R-:W-:Y:S02]  /*01a0*/  SHF.R.U64 R23, R3, 0x2, R20.reuse ;  /* 0x0000000203177819 */ /* 0x100fe40000001214 */
[----:B------:R-:W-:-:S03]  /*01b0*/  SHF.R.U32.HI R20, RZ, 0x2, R20 ;  /* 0x00000002ff147819 */ /* 0x000fc60000011614 */
[----:B------:R-:W-:Y:S01]  /*01c0*/  IMAD.WIDE.U32 R6, R23, -0x2daee0ad, RZ ;  /* 0xd2511f5317067825 */ /* 0x000fe200078e00ff */
[----:B-1----:R-:W-:Y:S02]  /*01d0*/  UIADD3 UR10, UR5, -0x4498517b, URZ ;  /* 0xbb67ae85050a7890 */ /* 0x002fe4000fffe03f */
[----:B------:R-:W-:Y:S02]  /*01e0*/  UIADD3 UR12, UR5, 0x76cf5d0a, URZ ;  /* 0x76cf5d0a050c7890 */ /* 0x000fe4000fffe03f */
[----:B------:R-:W-:Y:S01]  /*01f0*/  LOP3.LUT R8, R7, UR5, RZ, 0x3c, !PT ;  /* 0x0000000507087c12 */ /* 0x000fe2000f8e3cff */
[----:B------:R-:W-:Y:S02]  /*0200*/  UIADD3 UR14, UR5, 0x32370b8f, URZ ;  /* 0x32370b8f050e7890 */ /* 0x000fe4000fffe03f */
[----:B------:R-:W-:Y:S02]  /*0210*/  UIADD3 UR16, UR5, -0x126145ec, URZ ;  /* 0xed9eba1405107890 */ /* 0x000fe4000fffe03f */
[----:B--2---:R-:W-:Y:S01]  /*0220*/  UIADD3 UR9, UR4, -0x61c88647, URZ ;  /* 0x9e3779b904097890 */ /* 0x004fe2000fffe03f */
[----:B------:R-:W-:Y:S01]  /*0230*/  IMAD.WIDE.U32 R8, R8, -0x326172a9, RZ ;  /* 0xcd9e8d5708087825 */ /* 0x000fe200078e00ff */
[----:B------:R-:W-:Y:S01]  /*0240*/  LOP3.LUT R5, R5, UR4, R20, 0x96, !PT ;  /* 0x0000000405057c12 */ /* 0x000fe2000f8e9614 */
[----:B------:R-:W-:-:S02]  /*0250*/  UIADD3 UR11, UR4, 0x3c6ef372, URZ ;  /* 0x3c6ef372040b7890 */ /* 0x000fc4000fffe03f */
[----:B------:R-:W-:Y:S01]  /*0260*/  UIADD3 UR13, UR4, -0x255992d5, URZ ;  /* 0xdaa66d2b040d7890 */ /* 0x000fe2000fffe03f */
[----:B------:R-:W-:Y:S01]  /*0270*/  LOP3.LUT R7, R9, UR9, R4, 0x96, !PT ;  /* 0x0000000909077c12 */ /* 0x000fe2000f8e9604 */
[----:B------:R-:W-:Y:S01]  /*0280*/  IMAD.WIDE.U32 R4, R5, -0x2daee0ad, RZ ;  /* 0xd2511f5305047825 */ /* 0x000fe200078e00ff */
[----:B------:R-:W-:Y:S02]  /*0290*/  UIADD3 UR15, UR4, 0x78dde6e4, URZ ;  /* 0x78dde6e4040f7890 */ /* 0x000fe4000fffe03f */
[----:B------:R-:W-:Y:S02]  /*02a0*/  UIADD3 UR18, UR5, -0x56f99767, URZ ;  /* 0xa906689905127890 */ /* 0x000fe4000fffe03f */
[----:B------:R-:W-:Y:S01]  /*02b0*/  LOP3.LUT R5, R5, UR10, R6, 0x96, !PT ;  /* 0x0000000a05057c12 */ /* 0x000fe2000f8e9606 */
[----:B------:R-:W-:Y:S01]  /*02c0*/  IMAD.WIDE.U32 R6, R7, -0x2daee0ad, RZ ;  /* 0xd2511f5307067825 */ /* 0x000fe200078e00ff */
[----:B------:R-:W-:Y:S02]  /*02d0*/  UIADD3 UR17, UR4, 0x1715609d, URZ ;  /* 0x1715609d04117890 */ /* 0x000fe4000fffe03f */
[----:B------:R-:W-:-:S02]  /*02e0*/  UIADD3 UR20, UR5, 0x646e171e, URZ ;  /* 0x646e171e05147890 */ /* 0x000fc4000fffe03f */
[----:B------:R-:W-:Y:S01]  /*02f0*/  LOP3.LUT R7, R7, UR12, R4, 0x96, !PT ;  /* 0x0000000c07077c12 */ /* 0x000fe2000f8e9604 */
[----:B------:R-:W-:Y:S01]  /*0300*/  IMAD.WIDE.U32 R4, R5, -0x326172a9, RZ ;  /* 0xcd9e8d5705047825 */ /* 0x000fe200078e00ff */
[----:B------:R-:W-:Y:S02]  /*0310*/  UIADD3 UR19, UR4, -0x4ab325aa, URZ ;  /* 0xb54cda5604137890 */ /* 0x000fe4000fffe03f */
[----:B------:R-:W-:Y:S02]  /*0320*/  UIADD3 UR22, UR5, 0x1fd5c5a3, URZ ;  /* 0x1fd5c5a305167890 */ /* 0x000fe4000fffe03f */
[----:B------:R-:W-:Y:S01]  /*0330*/  LOP3.LUT R8, R5, UR11, R8, 0x96, !PT ;  /* 0x0000000b05087c12 */ /* 0x000fe2000f8e9608 */
[----:B------:R-:W-:Y:S02]  /*0340*/  UIADD3 UR21, UR4, 0x5384540f, URZ ;  /* 0x5384540f04157890 */ /* 0x000fe4000fffe03f */
[----:B------:R-:W-:Y:S02]  /*0350*/  UIADD3 UR24, UR5, -0x24c28bd8, URZ ;  /* 0xdb3d742805187890 */ /* 0x000fe4000fffe03f */
[----:B------:R-:W-:Y:S01]  /*0360*/  IMAD.WIDE.U32 R8, R8, -0x2daee0ad, RZ ;  /* 0xd2511f5308087825 */ /* 0x000fe200078e00ff */
[----:B------:R-:W-:-:S04]  /*0370*/  UIADD3 UR23, UR4, -0xe443238, URZ ;  /* 0xf1bbcdc804177890 */ /* 0x000fc8000fffe03f */
        /* <DEDUP_REMOVED lines=19> */
[----:B------:R-:W-:-:S05]  /*04b0*/  IMAD.HI.U32 R5, R6, -0x2daee0ad, RZ ;  /* 0xd2511f5306057827 */ /* 0x000fca00078e00ff */
[----:B------:R-:W-:Y:S01]  /*04c0*/  LOP3.LUT R2, R5, UR24, R4, 0x96, !PT ;  /* 0x0000001805027c12 */ /* 0x000fe2000f8e9604 */
[----:B------:R-:W-:Y:S01]  /*04d0*/  IMAD.HI.U32 R5, R7, -0x326172a9, RZ ;  /* 0xcd9e8d5707057827 */ /* 0x000fe200078e00ff */
[----:B------:R-:W-:-:S04]  /*04e0*/  MOV R4, c[0x0][0x168] ;  /* 0x00005a0000047a02 */ /* 0x000fc80000000f00 */
[----:B------:R-:W-:Y:S02]  /*04f0*/  LOP3.LUT R0, R5, UR23, R8, 0x96, !PT ;  /* 0x0000001705007c12 */ /* 0x000fe4000f8e9608 */
[----:B------:R-:W-:Y:S02]  /*0500*/  SHF.R.S32.HI R4, RZ, 0x1f, R4 ;  /* 0x0000001fff047819 */ /* 0x000fe40000011404 */
[----:B------:R-:W-:Y:S02]  /*0510*/  LOP3.LUT R8, R10, 0x1f, RZ, 0xc0, !PT ;  /* 0x0000001f0a087812 */ /* 0x000fe400078ec0ff */
[----:B------:R-:W-:Y:S02]  /*0520*/  LEA.HI R4, R4, c[0x0][0x168], RZ, 0x3 ;  /* 0x00005a0004047a11 */ /* 0x000fe400078f18ff */
[----:B------:R-:W-:-:S04]  /*0530*/  LOP3.LUT R19, R8, 0x1f, RZ, 0x3c, !PT ;  /* 0x0000001f08137812 */ /* 0x000fc800078e3cff */
[----:B------:R-:W-:-:S04]  /*0540*/  LEA.HI.SX32 R19, R4, R19, 0x1d ;  /* 0x0000001304137211 */ /* 0x000fc800078feaff */
[----:B------:R-:W-:-:S13]  /*0550*/  LOP3.LUT P2, RZ, R19, 0xffffffe0, RZ, 0xc0, !PT ;  /* 0xffffffe013ff7812 */ /* 0x000fda000784c0ff */
[----:B------:R-:W-:Y:S01]  /*0560*/  @P2 LOP3.LUT R18, R18, 0x8, RZ, 0xfc, !PT ;  /* 0x0000000812122812 */ /* 0x000fe200078efcff */
[----:B------:R-:W-:Y:S05]  /*0570*/  @!P2 BRA `(.L_x_19781) ;  /* 0x000001b00000a947 */ /* 0x000fea0003800000 */
[----:B------:R-:W-:Y:S01]  /*0580*/  ISETP.NE.U32.AND P0, PT, RZ, c[0x0][0x218], PT ;  /* 0x00008600ff007a0c */ /* 0x000fe20003f05070 */
[----:B------:R-:W-:Y:S01]  /*0590*/  CS2R R182, SRZ ;  /* 0x0000000000b67805 */ /* 0x000fe2000001ff00 */
[----:B------:R-:W-:Y:S01]  /*05a0*/  CS2R R180, SRZ ;  /* 0x0000000000b47805 */ /* 0x000fe2000001ff00 */
[----:B------:R-:W-:Y:S01]  /*05b0*/  CS2R R186, SRZ ;  /* 0x0000000000ba7805 */ /* 0x000fe2000001ff00 */
[----:B------:R-:W-:Y:S01]  /*05c0*/  ISETP.NE.AND.EX P0, PT, RZ, c[0x0][0x21c], PT, P0 ;  /* 0x00008700ff007a0c */ /* 0x000fe20003f05300 */
[----:B------:R-:W-:-:S12]  /*05d0*/  CS2R R184, SRZ ;  /* 0x0000000000b87805 */ /* 0x000fd8000001ff00 */
[----:B------:R-:W-:-:S04]  /*05e0*/  @P0 LEA R10, P1, R8, c[0x0][0x218], 0x5 ;  /* 0x00008600080a0a11 */ /* 0x000fc800078228ff */
[----:B------:R-:W-:-:S05]  /*05f0*/  @P0 LEA.HI.X R11, R8, c[0x0][0x21c], RZ, 0x5, P1 ;  /* 0x00008700080b0a11 */ /* 0x000fca00008f2cff */
[----:B------:R0:W5:Y:S04]  /*0600*/  @P0 LDG.E.128 R180, [R10.64] ;  /* 0x000000060ab40981 */ /* 0x000168000c1e1d00 */
[----:B------:R0:W5:Y:S01]  /*0610*/  @P0 LDG.E.128 R184, [R10.64+0x10] ;  /* 0x000010060ab80981 */ /* 0x000162000c1e1d00 */
[----:B------:R-:W-:Y:S01]  /*0620*/  LEA R12, P0, R8, c[0x0][0x1c8], 0x5 ;  /* 0x00007200080c7a11 */ /* 0x000fe200078028ff */
[----:B------:R-:W-:-:S03]  /*0630*/  IMAD.MOV.U32 R5, RZ, RZ, 0x20 ;  /* 0x00000020ff057424 */ /* 0x000fc600078e00ff */
[C---:B------:R-:W-:Y:S01]  /*0640*/  LEA.HI.X R13, R8.reuse, c[0x0][0x1cc], RZ, 0x5, P0 ;  /* 0x00007300080d7a11 */ /* 0x040fe200000f2cff */
[----:B------:R-:W-:-:S04]  /*0650*/  IMAD.WIDE.U32 R4, R8, R5, c[0x0][0x1b0] ;  /* 0x00006c0008047625 */ /* 0x000fc800078e0005 */
[----:B------:R1:W2:Y:S04]  /*0660*/  LDG.E.128 R24, [R12.64] ;  /* 0x000000060c187981 */ /* 0x0002a8000c1e1d00 */
[----:B------:R-:W3:Y:S04]  /*0670*/  LDG.E.128 R28, [R4.64+0x10] ;  /* 0x00001006041c7981 */ /* 0x000ee8000c1e1d00 */
[----:B------:R-:W4:Y:S04]  /*0680*/  LDG.E.128 R32, [R4.64] ;  /* 0x0000000604207981 */ /* 0x000f28000c1e1d00 */
[----:B-1----:R-:W2:Y:S01]  /*0690*/  LDG.E.128 R12, [R12.64+0x10] ;  /* 0x000010060c0c7981 */ /* 0x002ea2000c1e1d00 */
        /* <DEDUP_REMOVED lines=9> */
.L_x_19781:
[----:B------:R-:W-:Y:S05]  /*0730*/  BSYNC B0 ;  /* 0x0000000000007941 */ /* 0x000fea0003800000 */
.L_x_19780:
        /* <DEDUP_REMOVED lines=11> */
[----:B0-----:R-:W-:-:S11]  /*07f0*/  IMAD.MOV.U32 R13, RZ, RZ, 0x20 ;  /* 0x00000020ff0d7424 */ /* 0x001fd600078e00ff */
[----:B------:R-:W-:-:S04]  /*0800*/  @P0 LEA R4, P1, R8, c[0x0][0x218], 0x5 ;  /* 0x0000860008040a11 */ /* 0x000fc800078228ff */
[C---:B------:R-:W-:Y:S01]  /*0810*/  @P0 LEA.HI.X R5, R8.reuse, c[0x0][0x21c], RZ, 0x5, P1 ;  /* 0x0000870008050a11 */ /* 0x040fe200008f2cff */
[----:B------:R-:W-:-:S04]  /*0820*/  IMAD.WIDE.U32 R12, R8, R13, c[0x0][0x1b0] ;  /* 0x00006c00080c7625 */ /* 0x000fc800078e000d */
[----:B------:R0:W5:Y:S04]  /*0830*/  @P0 LDG.E.128 R172, [R4.64] ;  /* 0x0000000604ac0981 */ /* 0x000168000c1e1d00 */
[----:B------:R0:W5:Y:S01]  /*0840*/  @P0 LDG.E.128 R176, [R4.64+0x10] ;  /* 0x0000100604b00981 */ /* 0x000162000c1e1d00 */
[----:B------:R-:W-:-:S03]  /*0850*/  LEA R10, P0, R8, c[0x0][0x1c8], 0x5 ;  /* 0x00007200080a7a11 */ /* 0x000fc600078028ff */
[----:B------:R1:W5:Y:S01]  /*0860*/  LDG.E.128 R248, [R12.64] ;  /* 0x000000060cf87981 */ /* 0x000362000c1e1d00 */
[----:B------:R-:W-:-:S03]  /*0870*/  LEA.HI.X R11, R8, c[0x0][0x1cc], RZ, 0x5, P0 ;  /* 0x00007300080b7a11 */ /* 0x000fc600000f2cff */
[----:B------:R1:W5:Y:S04]  /*0880*/  LDG.E.128 R244, [R12.64+0x10] ;  /* 0x000010060cf47981 */ /* 0x000368000c1e1d00 */
[----:B------:R-:W2:Y:S04]  /*0890*/  LDG.E.128 R24, [R10.64] ;  /* 0x000000060a187981 */ /* 0x000ea8000c1e1d00 */
[----:B-1----:R-:W3:Y:S01]  /*08a0*/  LDG.E.128 R12, [R10.64+0x10] ;  /* 0x000010060a0c7981 */ /* 0x002ee2000c1e1d00 */
[----:B------:R-:W-:-:S03]  /*08b0*/  IADD3 R8, R8, 0x20, RZ ;  /* 0x0000002008087810 */ /* 0x000fc60007ffe0ff */
[----:B---3--:R0:W-:Y:S04]  /*08c0*/  STL.64 [R1+0x120], R12 ;  /* 0x0001200c01007387 */ /* 0x0081e80000100a00 */
[----:B------:R0:W-:Y:S04]  /*08d0*/  STL.64 [R1+0x128], R14 ;  /* 0x0001280e01007387 */ /* 0x0001e80000100a00 */
[----:B--2---:R0:W-:Y:S04]  /*08e0*/  STL.64 [R1+0x130], R24 ;  /* 0x0001301801007387 */ /* 0x0041e80000100a00 */
[----:B------:R0:W-:Y:S02]  /*08f0*/  STL.64 [R1+0x138], R26 ;  /* 0x0001381a01007387 */ /* 0x0001e40000100a00 */
.L_x_19783:
[----:B------:R-:W-:Y:S05]  /*0900*/  BSYNC B0 ;  /* 0x0000000000007941 */ /* 0x000fea0003800000 */
.L_x_19782:
        /* <DEDUP_REMOVED lines=28> */
.L_x_19785:
[----:B------:R-:W-:Y:S05]  /*0ad0*/  BSYNC B0 ;  /* 0x0000000000007941 */ /* 0x000fea0003800000 */
.L_x_19784:
        /* <DEDUP_REMOVED lines=28> */
.L_x_19787:
[----:B------:R-:W-:Y:S05]  /*0ca0*/  BSYNC B0 ;  /* 0x0000000000007941 */ /* 0x000fea0003800000 */
.L_x_19786:
        /* <DEDUP_REMOVED lines=28> */
.L_x_19789:
[----:B------:R-:W-:Y:S05]  /*0e70*/  BSYNC B0 ;  /* 0x0000000000007941 */ /* 0x000fea0003800000 */
.L_x_19788:
        /* <DEDUP_REMOVED lines=28> */
.L_x_19791:
[----:B------:R-:W-:Y:S05]  /*1040*/  BSYNC B0 ;  /* 0x0000000000007941 */ /* 0x000fea0003800000 */
.L_x_19790:
[----:B------:R-:W-:Y:S01]  /*1050*/  ISETP.GE.U32.AND P0, PT, R19, 0xe0, PT ;  /* 0x000000e01300780c */ /* 0x000fe20003f06070 */
[----:B------:R-:W-:Y:S01]  /*1060*/  UIADD3 UR25, UR4, -0x700cb87f, URZ ;  /* 0x8ff3478104197890 */ /* 0x000fe2000fffe03f */
[----:B------:R-:W-:Y:S01]  /*1070*/  LOP3.LUT R18, R18, 0xffffff7f, RZ, 0xc0, !PT ;  /* 0xffffff7f12127812 */ /* 0x000fe200078ec0ff */
[----:B------:R-:W-:Y:S01]  /*1080*/  UIADD3 UR26, UR5, -0x695add53, URZ ;  /* 0x96a522ad051a7890 */ /* 0x000fe2000fffe03f */
[----:B------:R-:W-:Y:S09]  /*1090*/  BSSY B0, `(.L_x_19792) ;  /* 0x000001a000007945 */ /* 0x000ff20003800000 */
[----:B------:R-:W-:Y:S01]  /*10a0*/  @P0 LOP3.LUT R18, R18, 0x80, RZ, 0xfc, !PT ;  /* 0x0000008012120812 */ /* 0x000fe200078efcff */
[----:B------:R-:W-:Y:S05]  /*10b0*/  @!P0 BRA `(.L_x_19793) ;  /* 0x0000017000008947 */ /* 0x000fea0003800000 */
[----:B0-----:R-:W-:Y:S01]  /*10c0*/  IMAD.MOV.U32 R13, RZ, RZ, 0x20 ;  /* 0x00000020ff0d7424 */ /* 0x001fe200078e00ff */
[C---:B------:R-:W-:Y:S01]  /*10d0*/  LEA R10, P0, R8.reuse, c[0x0][0x1c8], 0x5 ;  /* 0x00007200080a7a11 */ /* 0x040fe200078028ff */
[----:B------:R-:W-:Y:S01]  /*10e0*/  CS2R R86, SRZ ;  /* 0x0000000000567805 */ /* 0x000fe2000001ff00 */
[----:B------:R-:W-:Y:S01]  /*10f0*/  CS2R R84, SRZ ;  /* 0x0000000000547805 */ /* 0x000fe2000001ff00 */
[C---:B------:R-:W-:Y:S01]  /*1100*/  IMAD.WIDE.U32 R12, R8.reuse, R13, c[0x0][0x1b0] ;  /* 0x00006c00080c7625 */ /* 0x040fe200078e000d */
[----:B------:R-:W-:Y:S01]  /*1110*/  LEA.HI.X R11, R8, c[0x0][0x1cc], RZ, 0x5, P0 ;  /* 0x00007300080b7a11 */ /* 0x000fe200000f2cff */
[----:B------:R-:W-:Y:S01]  /*1120*/  CS2R R82, SRZ ;  /* 0x0000000000527805 */ /* 0x000fe2000001ff00 */
[----:B------:R-:W-:Y:S01]  /*1130*/  ISETP.NE.U32.AND P0, PT, RZ, c[0x0][0x218], PT ;  /* 0x00008600ff007a0c */ /* 0x000fe20003f05070 */
[----:B------:R-:W-:Y:S01]  /*1140*/  CS2R R80, SRZ ;  /* 0x0000000000507805 */ /* 0x000fe2000001ff00 */
[----:B------:R0:W5:Y:S02]  /*1150*/  LDG.E.128 R208, [R12.64] ;  /* 0x000000060cd07981 */ /* 0x000164000c1e1d00 */
[----:B------:R-:W-:-:S02]  /*1160*/  ISETP.NE.AND.EX P0, PT, RZ, c[0x0][0x21c], PT, P0 ;  /* 0x00008700ff007a0c */ /* 0x000fc40003f05300 */
[----:B------:R0:W5:Y:S04]  /*1170*/  LDG.E.128 R204, [R12.64+0x10] ;  /* 0x000010060ccc7981 */ /* 0x000168000c1e1d00 */
[----:B------:R-:W2:Y:S04]  /*1180*/  LDG.E.128 R24, [R10.64] ;  /* 0x000000060a187981 */ /* 0x000ea8000c1e1d00 */
[----:B0-----:R-:W3:Y:S03]  /*1190*/  LDG.E.128 R12, [R10.64+0x10] ;  /* 0x000010060a0c7981 */ /* 0x001ee6000c1e1d00 */
[----:B------:R-:W-:-:S04]  /*11a0*/  @P0 LEA R4, P1, R8, c[0x0][0x218], 0x5 ;  /* 0x0000860008040a11 */ /* 0x000fc800078228ff */
        /* <DEDUP_REMOVED lines=8> */
.L_x_19793:
[----:B------:R-:W-:Y:S05]  /*1230*/  BSYNC B0 ;  /* 0x0000000000007941 */ /* 0x000fea0003800000 */
.L_x_19792:
[----:B------:R-:W-:Y:S01]  /*1240*/  ISETP.GE.U32.AND P0, PT, R19, 0x100, PT ;  /* 0x000001001300780c */ /* 0x000fe20003f06070 */
[----:B------:R-:W-:Y:S01]  /*1250*/  BSSY B0, `(.L_x_19794) ;  /* 0x000001b000007945 */ /* 0x000fe20003800000 */
[----:B------:R-:W-:-:S11]  /*1260*/  LOP3.LUT R18, R18, 0xffffffbf, RZ, 0xc0, !PT ;  /* 0xffffffbf12127812 */ /* 0x000fd600078ec0ff */
        /* <DEDUP_REMOVED lines=25> */
.L_x_19795:
[----:B------:R-:W-:Y:S05]  /*1400*/  BSYNC B0 ;  /* 0x0000000000007941 */ /* 0x000fea0003800000 */
.L_x_19794:
        /* <DEDUP_REMOVED lines=28> */
.L_x_19797:
[----:B------:R-:W-:Y:S05]  /*15d0*/  BSYNC B0 ;  /* 0x0000000000007941 */ /* 0x000fea0003800000 */
.L_x_19796:
        /* <DEDUP_REMOVED lines=11> */
[----:B------:R-:W-:-:S11]  /*1690*/  HFMA2.MMA R9, -RZ, RZ, 0, 1.9073486328125e-06 ;  /* 0x00000020ff097435 */ /* 0x000fd600000001ff */
[----:B0-----:R-:W-:-:S04]  /*16a0*/  @P0 LEA R10, P1, R8, c[0x0][0x218], 0x5 ;  /* 0x00008600080a0a11 */ /* 0x001fc800078228ff */
[----:B------:R-:W-:-:S05]  /*16b0*/  @P0 LEA.HI.X R11, R8, c[0x0][0x21c], RZ, 0x5, P1 ;  /* 0x00008700080b0a11 */ /* 0x000fca00008f2cff */
[----:B------:R0:W5:Y:S04]  /*16c0*/  @P0 LDG.E.128 R60, [R10.64] ;  /* 0x000000060a3c0981 */ /* 0x000168000c1e1d00 */
[----:B------:R0:W5:Y:S01]  /*16d0*/  @P0 LDG.E.128 R56, [R10.64+0x10] ;  /* 0x000010060a380981 */ /* 0x000162000c1e1d00 */
[----:B------:R-:W-:-:S04]  /*16e0*/  LEA R4, P0, R8, c[0x0][0x1c8], 0x5 ;  /* 0x0000720008047a11 */ /* 0x000fc800078028ff */
[C---:B------:R-:W-:Y:S01]  /*16f0*/  LEA.HI.X R5, R8.reuse, c[0x0][0x1cc], RZ, 0x5, P0 ;  /* 0x0000730008057a11 */ /* 0x040fe200000f2cff */
[----:B------:R-:W-:-:S04]  /*1700*/  IMAD.WIDE.U32 R8, R8, R9, c[0x0][0x1b0] ;  /* 0x00006c0008087625 */ /* 0x000fc800078e0009 */
[----:B------:R-:W2:Y:S04]  /*1710*/  LDG.E.128 R12, [R4.64] ;  /* 0x00000006040c7981 */ /* 0x000ea8000c1e1d00 */
[----:B------:R0:W3:Y:S04]  /*1720*/  LDG.E.128 R28, [R8.64] ;  /* 0x00000006081c7981 */ /* 0x0000e8000c1e1d00 */
[----:B------:R0:W4:Y:S04]  /*1730*/  LDG.E.128 R24, [R8.64+0x10] ;  /* 0x0000100608187981 */ /* 0x000128000c1e1d00 */
[----:B0-----:R-:W2:Y:S04]  /*1740*/  LDG.E.128 R8, [R4.64+0x10] ;  /* 0x0000100604087981 */ /* 0x001ea8000c1e1d00 */
[----:B--2---:R0:W-:Y:S04]  /*1750*/  STL.64 [R1], R8 ;  /* 0x0000000801007387 */ /* 0x0041e80000100a00 */
[----:B------:R0:W-:Y:S04]  /*1760*/  STL.64 [R1+0x8], R10 ;  /* 0x0000080a01007387 */ /* 0x0001e80000100a00 */
[----:B------:R0:W-:Y:S04]  /*1770*/  STL.64 [R1+0x10], R12 ;  /* 0x0000100c01007387 */ /* 0x0001e80000100a00 */
[----:B------:R0:W-:Y:S04]  /*1780*/  STL.64 [R1+0x18], R14 ;  /* 0x0000180e01007387 */ /* 0x0001e80000100a00 */
[----:B----4-:R0:W-:Y:S04]  /*1790*/  STL.64 [R1+0x20], R24 ;  /* 0x0000201801007387 */ /* 0x0101e80000100a00 */
[----:B------:R0:W-:Y:S04]  /*17a0*/  STL.64 [R1+0x28], R26 ;  /* 0x0000281a01007387 */ /* 0x0001e80000100a00 */
[----:B---3--:R0:W-:Y:S04]  /*17b0*/  STL.64 [R1+0x30], R28 ;  /* 0x0000301c01007387 */ /* 0x0081e80000100a00 */
[----:B------:R0:W-:Y:S02]  /*17c0*/  STL.64 [R1+0x38], R30 ;  /* 0x0000381e01007387 */ /* 0x0001e40000100a00 */
.L_x_19799:
[----:B------:R-:W-:Y:S05]  /*17d0*/  BSYNC B0 ;  /* 0x0000000000007941 */ /* 0x000fea0003800000 */
.L_x_19798:
[----:B------:R-:W-:-:S13]  /*17e0*/  ISETP.GE.AND P0, PT, R22, c[0x0][0x164], PT ;  /* 0x0000590016007a0c */ /* 0x000fda0003f06270 */
        /* <DEDUP_REMOVED lines=13> */
.L_x_20404:
        /* <DEDUP_REMOVED lines=24> */
[----:B0-----:R-:W-:-:S04]  /*1a40*/  IMAD.MOV.U32 R24, RZ, RZ, 0x10 ;  /* 0x00000010ff187424 */ /* 0x001fc800078e00ff */
[----:B------:R-:W-:-:S05]  /*1a50*/  IMAD.WIDE.U32 R24, R11, R24, c[0x0][0x170] ;  /* 0x00005c000b187625 */ /* 0x000fca00078e0018 */
        /* <DEDUP_REMOVED lines=11> */
.L_x_19804:
[----:B------:R-:W-:Y:S02]  /*1b10*/  IMAD.MOV.U32 R10, RZ, RZ, R16 ;  /* 0x000000ffff0a7224 */ /* 0x000fe400078e0010 */
.L_x_19805:
[----:B------:R-:W-:Y:S05]  /*1b20*/  BSYNC B2 ;  /* 0x0000000000027941 */ /* 0x000fea0003800000 */
.L_x_19803:
        /* <DEDUP_REMOVED lines=16> */
.L_x_19809:
[----:B------:R-:W-:Y:S05]  /*1c30*/  BSYNC B3 ;  /* 0x0000000000037941 */ /* 0x000fea0003800000 */
.L_x_19808:
        /* <DEDUP_REMOVED lines=42> */
.L_x_19807:
[----:B------:R-:W-:Y:S05]  /*1ee0*/  BSYNC B2 ;  /* 0x0000000000027941 */ /* 0x000fea0003800000 */
.L_x_19806:
[----:B------:R-:W2:Y:S01]  /*1ef0*/  LDL R13, [R1+0x150] ;  /* 0x00015000010d7983 */ /* 0x000ea20000100800 */
        /* <DEDUP_REMOVED lines=25> */
.L_x_19811:
[----:B------:R-:W-:Y:S02]  /*2090*/  IMAD.MOV.U32 R13, RZ, RZ, R16 ;  /* 0x000000ffff0d7224 */ /* 0x000fe400078e0010 */
.L_x_19812:
[----:B------:R-:W-:Y:S05]  /*20a0*/  BSYNC B2 ;  /* 0x0000000000027941 */ /* 0x000fea0003800000 */
.L_x_19810:
        /* <DEDUP_REMOVED lines=16> */
.L_x_19816:
[----:B------:R-:W-:Y:S05]  /*21b0*/  BSYNC B3 ;  /* 0x0000000000037941 */ /* 0x000fea0003800000 */
.L_x_19815:
        /* <DEDUP_REMOVED lines=40> */
[----:B------:R-:W-:-:S05]  /*2440*/  IMAD.WIDE.U32 R16, R17, -0x326172a9, RZ ;  /* 0xcd9e8d5711107825 */ /* 0x000fca00078e00ff */
[----:B------:R-:W-:Y:S02]  /*2450*/  LOP3.LUT R17, R17, UR25, R24, 0x96, !PT ;  /* 0x0000001911117c12 */ /* 0x000fe4000f8e9618 */
.L_x_19814:
[----:B------:R-:W-:Y:S05]  /*2460*/  BSYNC B2 ;  /* 0x0000000000027941 */ /* 0x000fea0003800000 */
.L_x_19813:
[----:B------:R-:W2:Y:S01]  /*2470*/  LDL R24, [R1+0x154] ;  /* 0x0001540001187983 */ /* 0x000ea20000100800 */
[----:B------:R-:W0:Y:S01]  /*2480*/  I2F.U32 R13, R13 ;  /* 0x0000000d000d7306 */ /* 0x000e220000201000 */
[----:B------:R-:W-:Y:S01]  /*2490*/  LOP3.LUT R18, R18, 0xfffffffd, RZ, 0xc0, !PT ;  /* 0xfffffffd12127812 */ /* 0x000fe200078ec0ff */
[----:B------:R-:W-:Y:S01]  /*24a0*/  BSSY B2, `(.L_x_19817) ;  /* 0x0000017000027945 */ /* 0x000fe20003800000 */
        /* <DEDUP_REMOVED lines=21> */
.L_x_19818:
[----:B------:R-:W-:Y:S02]  /*2600*/  IMAD.MOV.U32 R13, RZ, RZ, R16 ;  /* 0x000000ffff0d7224 */ /* 0x000fe400078e0010 */
.L_x_19819:
[----:B------:R-:W-:Y:S05]  /*2610*/  BSYNC B2 ;  /* 0x0000000000027941 */ /* 0x000fea0003800000 */
.L_x_19817:
        /* <DEDUP_REMOVED lines=16> */
.L_x_19823:
[----:B------:R-:W-:Y:S05]  /*2720*/  BSYNC B3 ;  /* 0x0000000000037941 */ /* 0x000fea0003800000 */
.L_x_19822:
        /* <DEDUP_REMOVED lines=42> */
.L_x_19821:
[----:B------:R-:W-:Y:S05]  /*29d0*/  BSYNC B2 ;  /* 0x0000000000027941 */ /* 0x000fea0003800000 */
.L_x_19820:
        /* <DEDUP_REMOVED lines=23> */
.L_x_19825:
[----:B------:R-:W-:Y:S02]  /*2b50*/  IMAD.MOV.U32 R13, RZ, RZ, R16 ;  /* 0x000000ffff0d7224 */ /* 0x000fe400078e0010 */
.L_x_19826:
[----:B------:R-:W-:Y:S05]  /*2b60*/  BSYNC B2 ;  /* 0x0000000000027941 */ /* 0x000fea0003800000 */
.L_x_19824:
        /* <DEDUP_REMOVED lines=16> */
.L_x_19830:
[----:B------:R-:W-:Y:S05]  /*2c70*/  BSYNC B3 ;  /* 0x0000000000037941 */ /* 0x000fea0003800000 */
.L_x_19829:
        /* <DEDUP_REMOVED lines=42> */
.L_x_19828:
[----:B------:R-:W-:Y:S05]  /*2f20*/  BSYNC B2 ;  /* 0x0000000000027941 */ /* 0x000fea0003800000 */
.L_x_19827:
        /* <DEDUP_REMOVED lines=23> */
.L_x_19832:
[----:B------:R-:W-:Y:S02]  /*30a0*/  IMAD.MOV.U32 R13, RZ, RZ, R16 ;  /* 0x000000ffff0d7224 */ /* 0x000fe400078e0010 */
.L_x_19833:
[----:B------:R-:W-:Y:S05]  /*30b0*/  BSYNC B2 ;  /* 0x0000000000027941 */ /* 0x000fea0003800000 */
.L_x_19831:
        /* <DEDUP_REMOVED lines=16> */
.L_x_19837:
[----:B------:R-:W-:Y:S05]  /*31c0*/  BSYNC B3 ;  /* 0x0000000000037941 */ /* 0x000fea0003800000 */
.L_x_19836:
        /* <DEDUP_REMOVED lines=42> */
.L_x_19835:
[----:B------:R-:W-:Y:S05]  /*3470*/  BSYNC B2 ;  /* 0x0000000000027941 */ /* 0x000fea0003800000 */
.L_x_19834:
        /* <DEDUP_REMOVED lines=23> */
.L_x_19839:
[----:B------:R-:W-:Y:S02]  /*35f0*/  MOV R13, R16 ;  /* 0x00000010000d7202 */ /* 0x000fe40000000f00 */
.L_x_19840:
[----:B------:R-:W-:Y:S05]  /*3600*/  BSYNC B2 ;  /* 0x0000000000027941 */ /* 0x000fea0003800000 */
.L_x_19838:
        /* <DEDUP_REMOVED lines=16> */
.L_x_19844:
[----:B------:R-:W-:Y:S05]  /*3710*/  BSYNC B3 ;  /* 0x0000000000037941 */ /* 0x000fea0003800000 */
.L_x_19843:
        /* <DEDUP_REMOVED lines=42> */
.L_x_19842:
[----:B------:R-:W-:Y:S05]  /*39c0*/  BSYNC B2 ;  /* 0x0000000000027941 */ /* 0x000fea0003800000 */
.L_x_19841:
        /* <DEDUP_REMOVED lines=23> */
.L_x_19846:
[----:B------:R-:W-:Y:S02]  /*3b40*/  IMAD.MOV.U32 R13, RZ, RZ, R16 ;  /* 0x000000ffff0d7224 */ /* 0x000fe400078e0010 */
.L_x_19847:
[----:B------:R-:W-:Y:S05]  /*3b50*/  BSYNC B2 ;  /* 0x0000000000027941 */ /* 0x000fea0003800000 */
.L_x_19845:
        /* <DEDUP_REMOVED lines=16> */
.L_x_19851:
[----:B------:R-:W-:Y:S05]  /*3c60*/  BSYNC B3 ;  /* 0x0000000000037941 */ /* 0x000fea0003800000 */
.L_x_19850:
        /* <DEDUP_REMOVED lines=42> */
.L_x_19849:
[----:B------:R-:W-:Y:S05]  /*3f10*/  BSYNC B2 ;  /* 0x0000000000027941 */ /* 0x000fea0003800000 */
.L_x_19848:
        /* <DEDUP_REMOVED lines=23> */
.L_x_19853:
[----:B------:R-:W-:Y:S02]  /*4090*/  IMAD.MOV.U32 R94, RZ, RZ, R16 ;  /* 0x000000ffff5e7224 */ /* 0x000fe400078e0010 */
.L_x_19854:
[----:B------:R-:W-:Y:S05]  /*40a0*/  BSYNC B2 ;  /* 0x0000000000027941 */ /* 0x000fea0003800000 */
.L_x_19852:
        /* <DEDUP_REMOVED lines=19> */
.L_x_19858:
[----:B------:R-:W-:Y:S05]  /*41e0*/  BSYNC B3 ;  /* 0x0000000000037941 */ /* 0x000fea0003800000 */
.L_x_19857:
        /* <DEDUP_REMOVED lines=42> */
.L_x_19856:
[----:B------:R-:W-:Y:S05]  /*4490*/  BSYNC B2 ;  /* 0x0000000000027941 */ /* 0x000fea0003800000 */
.L_x_19855:
        /* <DEDUP_REMOVED lines=9> */
[----:B------:R-:W-:Y:S02]  /*4530*/  FSEL R95, R95, RZ, !P6 ;  /* 0x000000ff5f5f7208 */ /* 0x000fe40007000000 */
[----:B------:R-:W-:-:S03]  /*4540*/  SEL R139, RZ, 0x1000000, P6 ;  /* 0x01000000ff8b7807 */ /* 0x000fc60003000000 */
        /* <DEDUP_REMOVED lines=14> */
[----:B------:R-:W-:-:S02]  /*4630*/  LOP3.LUT R93, R94, R139, R93, 0xfe, !PT ;  /* 0x0000008b5e5d7212 */ /* 0x000fc400078efe5d */
[----:B------:R-:W-:Y:S02]  /*4640*/  LOP3.LUT P5, RZ, R18, 0x2, RZ, 0xc0, !PT ;  /* 0x0000000212ff7812 */ /* 0x000fe400078ac0ff */
[----:B------:R-:W-:Y:S02]  /*4650*/  LOP3.LUT R139, R157, R93, R92, 0xfe, !PT ;  /* 0x0000005d9d8b7212 */ /* 0x000fe400078efe5c */
[----:B------:R-:W-:Y:S02]  /*4660*/  SEL R94, RZ, 0x1, P1 ;  /* 0x00000001ff5e7807 */ /* 0x000fe40000800000 */
[----:B------:R-:W-:-:S03]  /*4670*/  SEL R92, RZ, 0x1, P5 ;  /* 0x00000001ff5c7807 */ /* 0x000fc60002800000 */
[----:B------:R-:W-:-:S04]  /*4680*/  IMAD.WIDE.U32 R94, R94, 0x10000, RZ ;  /* 0x000100005e5e7825 */ /* 0x000fc800078e00ff */
[----:B------:R-:W-:-:S05]  /*4690*/  IMAD.WIDE.U32 R92, R92, 0x100, RZ ;  /* 0x000001005c5c7825 */ /* 0x000fca00078e00ff */
[----:B------:R-:W-:Y:S02]  /*46a0*/  LOP3.LUT R93, R93, R139, R95, 0xfe, !PT ;  /* 0x0000008b5d5d7212 */ /* 0x000fe400078efe5f */
[----:B------:R-:W-:Y:S02]  /*46b0*/  LOP3.LUT R92, R92, R156, R94, 0xfe, !PT ;  /* 0x0000009c5c5c7212 */ /* 0x000fe400078efe5e */
[----:B------:R-:W-:Y:S02]  /*46c0*/  SEL R139, RZ, 0x1, P0 ;  /* 0x00000001ff8b7807 */ /* 0x000fe40000000000 */
[C---:B------:R-:W-:Y:S02]  /*46d0*/  LEA R94, P0, R11.reuse, c[0x0][0x190], 0x3 ;  /* 0x000064000b5e7a11 */ /* 0x040fe400078018ff */
[----:B------:R-:W-:Y:S02]  /*46e0*/  LOP3.LUT R92, R92, R139, RZ, 0xfc, !PT ;  /* 0x0000008b5c5c7212 */ /* 0x000fe400078efcff */
[----:B------:R-:W-:-:S02]  /*46f0*/  LEA.HI.X R95, R11, c[0x0][0x194], RZ, 0x3, P0 ;  /* 0x000065000b5f7a11 */ /* 0x000fc400000f1cff */
[----:B------:R-:W-:-:S03]  /*4700*/  IADD3 R139, R11, 0x20, RZ ;  /* 0x000000200b8b7810 */ /* 0x000fc60007ffe0ff */
[----:B------:R0:W-:Y:S04]  /*4710*/  STG.E.64 [R94.64], R92 ;  /* 0x0000005c5e007986 */ /* 0x0001e8000c101b06 */
.L_x_19802:
[----:B------:R-:W-:Y:S05]  /*4720*/  BSYNC B1 ;  /* 0x0000000000017941 */ /* 0x000fea0003800000 */
.L_x_19801:
        /* <DEDUP_REMOVED lines=23> */
.L_x_19862:
[----:B------:R-:W-:Y:S02]  /*48a0*/  IMAD.MOV.U32 R9, RZ, RZ, R16 ;  /* 0x000000ffff097224 */ /* 0x000fe400078e0010 */
.L_x_19863:
[----:B------:R-:W-:Y:S05]  /*48b0*/  BSYNC B2 ;  /* 0x0000000000027941 */ /* 0x000fea0003800000 */
.L_x_19861:
        /* <DEDUP_REMOVED lines=16> */
.L_x_19867:
[----:B------:R-:W-:Y:S05]  /*49c0*/  BSYNC B3 ;  /* 0x0000000000037941 */ /* 0x000fea0003800000 */
.L_x_19866:
        /* <DEDUP_REMOVED lines=42> */
.L_x_19865:
[----:B------:R-:W-:Y:S05]  /*4c70*/  BSYNC B2 ;  /* 0x0000000000027941 */ /* 0x000fea0003800000 */
.L_x_19864:
[----:B------:R-:W2:Y:S01]  /*4c80*/  LDL R13, [R1+0x130] ;  /* 0x00013000010d7983 */ /* 0x000ea20000100800 */
[----:B------:R-:W0:Y:S01]  /*4c90*/  I2F.U32 R9, R9 ;  /* 0x0000000900097306 */ /* 0x000e220000201000 */
[----:B------:R-:W-:Y:S01]  /*4ca0*/  MOV R129, 0x2f800000 ;  /* 0x2f80000000817802 */ /* 0x000fe20000000f00 */
[----:B------:R-:W-:Y:S01]  /*4cb0*/  BSSY B2, `(.L_x_19868) ;  /* 0x0000018000027945 */ /* 0x000fe20003800000 */
[----:B------:R-:W-:Y:S02]  /*4cc0*/  LOP3.LUT R18, R18, 0xfffffffb, RZ, 0xc0, !PT ;  /* 0xfffffffb12127812 */ /* 0x000fe400078ec0ff */
        /* <DEDUP_REMOVED lines=21> */
.L_x_19869:
[----:B------:R-:W-:Y:S02]  /*4e20*/  IMAD.MOV.U32 R13, RZ, RZ, R16 ;  /* 0x000000ffff0d7224 */ /* 0x000fe400078e0010 */
.L_x_19870:
[----:B------:R-:W-:Y:S05]  /*4e30*/  BSYNC B2 ;  /* 0x0000000000027941 */ /* 0x000fea0003800000 */
.L_x_19868:
        /* <DEDUP_REMOVED lines=16> */
.L_x_19874:
[----:B------:R-:W-:Y:S05]  /*4f40*/  BSYNC B3 ;  /* 0x0000000000037941 */ /* 0x000fea0003800000 */
.L_x_19873:
        /* <DEDUP_REMOVED lines=42> */
.L_x_19872:
[----:B------:R-:W-:Y:S05]  /*51f0*/  BSYNC B2 ;  /* 0x0000000000027941 */ /* 0x000fea0003800000 */
.L_x_19871:
        /* <DEDUP_REMOVED lines=25> */
.L_x_19876:
[----:B------:R-:W-:Y:S02]  /*5390*/  IMAD.MOV.U32 R13, RZ, RZ, R16 ;  /* 0x000000ffff0d7224 */ /* 0x000fe400078e0010 */
.L_x_19877:
[----:B------:R-:W-:Y:S05]  /*53a0*/  BSYNC B2 ;  /* 0x0000000000027941 */ /* 0x000fea0003800000 */
.L_x_19875:
        /* <DEDUP_REMOVED lines=16> */
.L_x_19881:
[----:B------:R-:W-:Y:S05]  /*54b0*/  BSYNC B3 ;  /* 0x0000000000037941 */ /* 0x000fea0003800000 */
.L_x_19880:
        /* <DEDUP_REMOVED lines=42> */
.L_x_19879:
[----:B------:R-:W-:Y:S05]  /*5760*/  BSYNC B2 ;  /* 0x0000000000027941 */ /* 0x000fea0003800000 */
.L_x_19878:
        /* <DEDUP_REMOVED lines=23> */
.L_x_19883:
[----:B------:R-:W-:Y:S02]  /*58e0*/  MOV R13, R16 ;  /* 0x00000010000d7202 */ /* 0x000fe40000000f00 */
.L_x_19884:
[----:B------:R-:W-:Y:S05]  /*58f0*/  BSYNC B2 ;  /* 0x0000000000027941 */ /* 0x000fea0003800000 */
.L_x_19882:
        /* <DEDUP_REMOVED lines=16> */
.L_x_19888:
[----:B------:R-:W-:Y:S05]  /*5a00*/  BSYNC B3 ;  /* 0x0000000000037941 */ /* 0x000fea0003800000 */
.L_x_19887:
        /* <DEDUP_REMOVED lines=42> */
.L_x_19886:
[----:B------:R-:W-:Y:S05]  /*5cb0*/  BSYNC B2 ;  /* 0x0000000000027941 */ /* 0x000fea0003800000 */
.L_x_19885:
        /* <DEDUP_REMOVED lines=23> */
.L_x_19890:
[----:B------:R-:W-:Y:S02]  /*5e30*/  IMAD.MOV.U32 R13, RZ, RZ, R16 ;  /* 0x000000ffff0d7224 */ /* 0x000fe400078e0010 */
.L_x_19891:
[----:B------:R-:W-:Y:S05]  /*5e40*/  BSYNC B2 ;  /* 0x0000000000027941 */ /* 0x000fea0003800000 */
.L_x_19889:
        /* <DEDUP_REMOVED lines=16> */
.L_x_19895:
[----:B------:R-:W-:Y:S05]  /*5f50*/  BSYNC B3 ;  /* 0x0000000000037941 */ /* 0x000fea0003800000 */
.L_x_19894:
        /* <DEDUP_REMOVED lines=42> */
.L_x_19893:
[----:B------:R-:W-:Y:S05]  /*6200*/  BSYNC B2 ;  /* 0x0000000000027941 */ /* 0x000fea0003800000 */
.L_x_19892:
        /* <DEDUP_REMOVED lines=23> */
.L_x_19897:
[----:B------:R-:W-:Y:S02]  /*6380*/  IMAD.MOV.U32 R13, RZ, RZ, R16 ;  /* 0x000000ffff0d7224 */ /* 0x000fe400078e0010 */
.L_x_19898:
[----:B------:R-:W-:Y:S05]  /*6390*/  BSYNC B2 ;  /* 0x0000000000027941 */ /* 0x000fea0003800000 */
.L_x_19896:
        /* <DEDUP_REMOVED lines=16> */
.L_x_19902:
[----:B------:R-:W-:Y:S05]  /*64a0*/  BSYNC B3 ;  /* 0x0000000000037941 */ /* 0x000fea0003800000 */
.L_x_19901:
        /* <DEDUP_REMOVED lines=40> */
[----:B------:R-:W-:-:S05]  /*6730*/  IMAD.WIDE.U32 R16, R17, -0x326172a9, RZ ;  /* 0xcd9e8d5711107825 */ /* 0x000fca00078e00ff */
[----:B------:R-:W-:Y:S02]  /*6740*/  LOP3.LUT R17, R17, UR25, R92, 0x96, !PT ;  /* 0x0000001911117c12 */ /* 0x000fe4000f8e965c */
.L_x_19900:
[----:B------:R-:W-:Y:S05]  /*6750*/  BSYNC B2 ;  /* 0x0000000000027941 */ /* 0x000fea0003800000 */
.L_x_19899:
        /* <DEDUP_REMOVED lines=23> */
.L_x_19904:
[----:B------:R-:W-:Y:S02]  /*68d0*/  IMAD.MOV.U32 R13, RZ, RZ, R16 ;  /* 0x000000ffff0d7224 */ /* 0x000fe400078e0010 */
.L_x_19905:
[----:B------:R-:W-:Y:S05]  /*68e0*/  BSYNC B2 ;  /* 0x0000000000027941 */ /* 0x000fea0003800000 */
.L_x_19903:
        /* <DEDUP_REMOVED lines=16> */
.L_x_19909:
[----:B------:R-:W-:Y:S05]  /*69f0*/  BSYNC B3 ;  /* 0x0000000000037941 */ /* 0x000fea0003800000 */
.L_x_19908:
        /* <DEDUP_REMOVED lines=42> */
.L_x_19907:
[----:B------:R-:W-:Y:S05]  /*6ca0*/  BSYNC B2 ;  /* 0x0000000000027941 */ /* 0x000fea0003800000 */
.L_x_19906:
        /* <DEDUP_REMOVED lines=23> */
.L_x_19911:
[----:B------:R-:W-:Y:S02]  /*6e20*/  IMAD.MOV.U32 R94, RZ, RZ, R16 ;  /* 0x000000ffff5e7224 */ /* 0x000fe400078e0010 */
.L_x_19912:
[----:B------:R-:W-:Y:S05]  /*6e30*/  BSYNC B2 ;  /* 0x0000000000027941 */ /* 0x000fea0003800000 */
.L_x_19910:
        /* <DEDUP_REMOVED lines=19> */
.L_x_19916:
[----:B------:R-:W-:Y:S05]  /*6f70*/  BSYNC B3 ;  /* 0x0000000000037941 */ /* 0x000fea0003800000 */
.L_x_19915:
        /* <DEDUP_REMOVED lines=42> */
.L_x_19914:
[----:B------:R-:W-:Y:S05]  /*7220*/  BSYNC B2 ;  /* 0x0000000000027941 */ /* 0x000fea0003800000 */
.L_x_19913:
        /* <DEDUP_REMOVED lines=34> */
[----:B------:R-:W-:Y:S02]  /*7450*/  LEA R94, P0, R139, c[0x0][0x190], 0x3 ;  /* 0x000064008b5e7a11 */ /* 0x000fe400078018ff */
[----:B------:R-:W-:Y:S02]  /*7460*/  LOP3.LUT R93, R93, R157, R95, 0xfe, !PT ;  /* 0x0000009d5d5d7212 */ /* 0x000fe400078efe5f */
[----:B------:R-:W-:Y:S02]  /*7470*/  LEA.HI.X R95, R139, c[0x0][0x194], RZ, 0x3, P0 ;  /* 0x000065008b5f7a11 */ /* 0x000fe400000f1cff */
[----:B------:R-:W-:-:S02]  /*7480*/  LOP3.LUT R92, R92, R156, RZ, 0xfc, !PT ;  /* 0x0000009c5c5c7212 */ /* 0x000fc400078efcff */
[----:B------:R-:W-:-:S03]  /*7490*/  IADD3 R139, R139, 0x20, RZ ;  /* 0x000000208b8b7810 */ /* 0x000fc60007ffe0ff */
[----:B------:R0:W-:Y:S04]  /*74a0*/  STG.E.64 [R94.64], R92 ;  /* 0x0000005c5e007986 */ /* 0x0001e8000c101b06 */
.L_x_19860:
[----:B------:R-:W-:Y:S05]  /*74b0*/  BSYNC B1 ;  /* 0x0000000000017941 */ /* 0x000fea0003800000 */
.L_x_19859:
        /* <DEDUP_REMOVED lines=23> */
.L_x_19920:
[----:B------:R-:W-:Y:S02]  /*7630*/  IMAD.MOV.U32 R8, RZ, RZ, R16 ;  /* 0x000000ffff087224 */ /* 0x000fe400078e0010 */
.L_x_19921:
[----:B------:R-:W-:Y:S05]  /*7640*/  BSYNC B2 ;  /* 0x0000000000027941 */ /* 0x000fea0003800000 */
.L_x_19919:
        /* <DEDUP_REMOVED lines=16> */
.L_x_19925:
[----:B------:R-:W-:Y:S05]  /*7750*/  BSYNC B3 ;  /* 0x0000000000037941 */ /* 0x000fea0003800000 */
.L_x_19924:
        /* <DEDUP_REMOVED lines=42> */
.L_x_19923:
[----:B------:R-:W-:Y:S05]  /*7a00*/  BSYNC B2 ;  /* 0x0000000000027941 */ /* 0x000fea0003800000 */
.L_x_19922:
        /* <DEDUP_REMOVED lines=26> */
.L_x_19927:
[----:B------:R-:W-:Y:S02]  /*7bb0*/  IMAD.MOV.U32 R13, RZ, RZ, R16 ;  /* 0x000000ffff0d7224 */ /* 0x000fe400078e0010 */
.L_x_19928:
[----:B------:R-:W-:Y:S05]  /*7bc0*/  BSYNC B2 ;  /* 0x0000000000027941 */ /* 0x000fea0003800000 */
.L_x_19926:
        /* <DEDUP_REMOVED lines=16> */
.L_x_19932:
[----:B------:R-:W-:Y:S05]  /*7cd0*/  BSYNC B3 ;  /* 0x0000000000037941 */ /* 0x000fea0003800000 */
.L_x_19931:
        /* <DEDUP_REMOVED lines=42> */
.L_x_19930:
[----:B------:R-:W-:Y:S05]  /*7f80*/  BSYNC B2 ;  /* 0x0000000000027941 */ /* 0x000fea0003800000 */
.L_x_19929:
        /* <DEDUP_REMOVED lines=25> */
.L_x_19934:
[----:B------:R-:W-:Y:S02]  /*8120*/  MOV R13, R16 ;  /* 0x00000010000d7202 */ /* 0x000fe40000000f00 */
.L_x_19935:
[----:B------:R-:W-:Y:S05]  /*8130*/  BSYNC B2 ;  /* 0x0000000000027941 */ /* 0x000fea0003800000 */
.L_x_19933:
        /* <DEDUP_REMOVED lines=16> */
.L_x_19939:
[----:B------:R-:W-:Y:S05]  /*8240*/  BSYNC B3 ;  /* 0x0000000000037941 */ /* 0x000fea0003800000 */
.L_x_19938:
        /* <DEDUP_REMOVED lines=42> */
.L_x_19937:
[----:B------:R-:W-:Y:S05]  /*84f0*/  BSYNC B2 ;  /* 0x0000000000027941 */ /* 0x000fea0003800000 */
.L_x_19936:
        /* <DEDUP_REMOVED lines=23> */
.L_x_19941:
[----:B------:R-:W-:Y:S02]  /*8670*/  IMAD.MOV.U32 R13, RZ, RZ, R16 ;  /* 0x000000ffff0d7224 */ /* 0x000fe400078e0010 */
.L_x_19942:
[----:B------:R-:W-:Y:S05]  /*8680*/  BSYNC B2 ;  /* 0x0000000000027941 */ /* 0x000fea0003800000 */
.L_x_19940:
        /* <DEDUP_REMOVED lines=16> */
.L_x_19946:
[----:B------:R-:W-:Y:S05]  /*8790*/  BSYNC B3 ;  /* 0x0000000000037941 */ /* 0x000fea0003800000 */
.L_x_19945:
        /* <DEDUP_REMOVED lines=42> */
.L_x_19944:
[----:B------:R-:W-:Y:S05]  /*8a40*/  BSYNC B2 ;  /* 0x0000000000027941 */ /* 0x000fea0003800000 */
.L_x_19943:
        /* <DEDUP_REMOVED lines=23> */
.L_x_19948:
[----:B------:R-:W-:Y:S02]  /*8bc0*/  IMAD.MOV.U32 R13, RZ, RZ, R16 ;  /* 0x000000ffff0d7224 */ /* 0x000fe400078e0010 */
.L_x_19949:
[----:B------:R-:W-:Y:S05]  /*8bd0*/  BSYNC B2 ;  /* 0x0000000000027941 */ /* 0x000fea0003800000 */
.L_x_19947:
        /* <DEDUP_REMOVED lines=16> */
.L_x_19953:
[----:B------:R-:W-:Y:S05]  /*8ce0*/  BSYNC B3 ;  /* 0x0000000000037941 */ /* 0x000fea0003800000 */
.L_x_19952:
        /* <DEDUP_REMOVED lines=42> */
.L_x_19951:
[----:B------:R-:W-:Y:S05]  /*8f90*/  BSYNC B2 ;  /* 0x0000000000027941 */ /* 0x000fea0003800000 */
.L_x_19950:
        /* <DEDUP_REMOVED lines=23> */
.L_x_19955:
[----:B------:R-:W-:Y:S02]  /*9110*/  IMAD.MOV.U32 R13, RZ, RZ, R16 ;  /* 0x000000ffff0d7224 */ /* 0x000fe400078e0010 */
.L_x_19956:
[----:B------:R-:W-:Y:S05]  /*9120*/  BSYNC B2 ;  /* 0x0000000000027941 */ /* 0x000fea0003800000 */
.L_x_19954:
        /* <DEDUP_REMOVED lines=16> */
.L_x_19960:
[----:B------:R-:W-:Y:S05]  /*9230*/  BSYNC B3 ;  /* 0x0000000000037941 */ /* 0x000fea0003800000 */
.L_x_19959:
        /* <DEDUP_REMOVED lines=42> */
.L_x_19958:
[----:B------:R-:W-:Y:S05]  /*94e0*/  BSYNC B2 ;  /* 0x0000000000027941 */ /* 0x000fea0003800000 */
.L_x_19957:
        /* <DEDUP_REMOVED lines=23> */
.L_x_19962:
[----:B------:R-:W-:Y:S02]  /*9660*/  IMAD.MOV.U32 R13, RZ, RZ, R16 ;  /* 0x000000ffff0d7224 */ /* 0x000fe400078e0010 */
.L_x_19963:
[----:B------:R-:W-:Y:S05]  /*9670*/  BSYNC B2 ;  /* 0x0000000000027941 */ /* 0x000fea0003800000 */
.L_x_19961:
        /* <DEDUP_REMOVED lines=16> */
.L_x_19967:
[----:B------:R-:W-:Y:S05]  /*9780*/  BSYNC B3 ;  /* 0x0000000000037941 */ /* 0x000fea0003800000 */
.L_x_19966:
        /* <DEDUP_REMOVED lines=42> */
.L_x_19965:
[----:B------:R-:W-:Y:S05]  /*9a30*/  BSYNC B2 ;  /* 0x0000000000027941 */ /* 0x000fea0003800000 */
.L_x_19964:
        /* <DEDUP_REMOVED lines=23> */
.L_x_19969:
[----:B------:R-:W-:Y:S02]  /*9bb0*/  IMAD.MOV.U32 R94, RZ, RZ, R16 ;  /* 0x000000ffff5e7224 */ /* 0x000fe400078e0010 */
.L_x_19970:
[----:B------:R-:W-:Y:S05]  /*9bc0*/  BSYNC B2 ;  /* 0x0000000000027941 */ /* 0x000fea0003800000 */
.L_x_19968:
        /* <DEDUP_REMOVED lines=19> */
.L_x_19974:
[----:B------:R-:W-:Y:S05]  /*9d00*/  BSYNC B3 ;  /* 0x0000000000037941 */ /* 0x000fea0003800000 */
.L_x_19973:
        /* <DEDUP_REMOVED lines=42> */
.L_x_19972:
[----:B------:R-:W-:Y:S05]  /*9fb0*/  BSYNC B2 ;  /* 0x0000000000027941 */ /* 0x000fea0003800000 */
.L_x_19971:
        /* <DEDUP_REMOVED lines=40> */
.L_x_19918:
[----:B------:R-:W-:Y:S05]  /*a240*/  BSYNC B1 ;  /* 0x0000000000017941 */ /* 0x000fea0003800000 */
.L_x_19917:
        /* <DEDUP_REMOVED lines=10> */
[----:B-1----:R-:W-:-:S05]  /*a2f0*/  MOV R30, 0x10 ;  /* 0x00000010001e7802 */ /* 0x002fca0000000f00 */
        /* <DEDUP_REMOVED lines=12> */
.L_x_19978:
[----:B------:R-:W-:Y:S02]  /*a3c0*/  IMAD.MOV.U32 R7, RZ, RZ, R16 ;  /* 0x000000ffff077224 */ /* 0x000fe400078e0010 */
.L_x_19979:
[----:B------:R-:W-:Y:S05]  /*a3d0*/  BSYNC B2 ;  /* 0x0000000000027941 */ /* 0x000fea0003800000 */
.L_x_19977:
        /* <DEDUP_REMOVED lines=16> */
.L_x_19983:
[----:B------:R-:W-:Y:S05]  /*a4e0*/  BSYNC B3 ;  /* 0x0000000000037941 */ /* 0x000fea0003800000 */
.L_x_19982:
        /* <DEDUP_REMOVED lines=42> */
.L_x_19981:
[----:B------:R-:W-:Y:S05]  /*a790*/  BSYNC B2 ;  /* 0x0000000000027941 */ /* 0x000fea0003800000 */
.L_x_19980:
[----:B------:R-:W2:Y:S01]  /*a7a0*/  LDL R13, [R1+0xf0] ;  /* 0x0000f000010d7983 */ /* 0x000ea20000100800 */
        /* <DEDUP_REMOVED lines=25> */
.L_x_19985:
[----:B------:R-:W-:Y:S02]  /*a940*/  IMAD.MOV.U32 R13, RZ, RZ, R16 ;  /* 0x000000ffff0d7224 */ /* 0x000fe400078e0010 */
.L_x_19986:
[----:B------:R-:W-:Y:S05]  /*a950*/  BSYNC B2 ;  /* 0x0000000000027941 */ /* 0x000fea0003800000 */
.L_x_19984:
        /* <DEDUP_REMOVED lines=16> */
.L_x_19990:
[----:B------:R-:W-:Y:S05]  /*aa60*/  BSYNC B3 ;  /* 0x0000000000037941 */ /* 0x000fea0003800000 */
.L_x_19989:
        /* <DEDUP_REMOVED lines=42> */
.L_x_19988:
[----:B------:R-:W-:Y:S05]  /*ad10*/  BSYNC B2 ;  /* 0x0000000000027941 */ /* 0x000fea0003800000 */
.L_x_19987:
        /* <DEDUP_REMOVED lines=25> */
.L_x_19992:
[----:B------:R-:W-:Y:S02]  /*aeb0*/  IMAD.MOV.U32 R13, RZ, RZ, R16 ;  /* 0x000000ffff0d7224 */ /* 0x000fe400078e0010 */
.L_x_19993:
[----:B------:R-:W-:Y:S05]  /*aec0*/  BSYNC B2 ;  /* 0x0000000000027941 */ /* 0x000fea0003800000 */
.L_x_19991:
        /* <DEDUP_REMOVED lines=16> */
.L_x_19997:
[----:B------:R-:W-:Y:S05]  /*afd0*/  BSYNC B3 ;  /* 0x0000000000037941 */ /* 0x000fea0003800000 */
.L_x_19996:
        /* <DEDUP_REMOVED lines=42> */
.L_x_19995:
[----:B------:R-:W-:Y:S05]  /*b280*/  BSYNC B2 ;  /* 0x0000000000027941 */ /* 0x000fea0003800000 */
.L_x_19994:
        /* <DEDUP_REMOVED lines=23> */
.L_x_19999:
[----:B------:R-:W-:Y:S02]  /*b400*/  IMAD.MOV.U32 R13, RZ, RZ, R16 ;  /* 0x000000ffff0d7224 */ /* 0x000fe400078e0010 */
.L_x_20000:
[----:B------:R-:W-:Y:S05]  /*b410*/  BSYNC B2 ;  /* 0x0000000000027941 */ /* 0x000fea0003800000 */
.L_x_19998:
        /* <DEDUP_REMOVED lines=16> */
.L_x_20004:
[----:B------:R-:W-:Y:S05]  /*b520*/  BSYNC B3 ;  /* 0x0000000000037941 */ /* 0x000fea0003800000 */
.L_x_20003:
        /* <DEDUP_REMOVED lines=42> */
.L_x_20002:
[----:B------:R-:W-:Y:S05]  /*b7d0*/  BSYNC B2 ;  /* 0x0000000000027941 */ /* 0x000fea0003800000 */
.L_x_20001:
        /* <DEDUP_REMOVED lines=23> */
.L_x_20006:
[----:B------:R-:W-:Y:S02]  /*b950*/  IMAD.MOV.U32 R13, RZ, RZ, R16 ;  /* 0x000000ffff0d7224 */ /* 0x000fe400078e0010 */
.L_x_20007:
[----:B------:R-:W-:Y:S05]  /*b960*/  BSYNC B2 ;  /* 0x0000000000027941 */ /* 0x000fea0003800000 */
.L_x_20005:
        /* <DEDUP_REMOVED lines=16> */
.L_x_20011:
[----:B------:R-:W-:Y:S05]  /*ba70*/  BSYNC B3 ;  /* 0x0000000000037941 */ /* 0x000fea0003800000 */
.L_x_20010:
        /* <DEDUP_REMOVED lines=42> */
.L_x_20009:
[----:B------:R-:W-:Y:S05]  /*bd20*/  BSYNC B2 ;  /* 0x0000000000027941 */ /* 0x000fea0003800000 */
.L_x_20008:
        /* <DEDUP_REMOVED lines=23> */
.L_x_20013:
[----:B------:R-:W-:Y:S02]  /*bea0*/  MOV R13, R16 ;  /* 0x00000010000d7202 */ /* 0x000fe40000000f00 */
.L_x_20014:
[----:B------:R-:W-:Y:S05]  /*beb0*/  BSYNC B2 ;  /* 0x0000000000027941 */ /* 0x000fea0003800000 */
.L_x_20012:
        /* <DEDUP_REMOVED lines=16> */
.L_x_20018:
[----:B------:R-:W-:Y:S05]  /*bfc0*/  BSYNC B3 ;  /* 0x0000000000037941 */ /* 0x000fea0003800000 */
.L_x_20017:
        /* <DEDUP_REMOVED lines=42> */
.L_x_20016:
[----:B------:R-:W-:Y:S05]  /*c270*/  BSYNC B2 ;  /* 0x0000000000027941 */ /* 0x000fea0003800000 */
.L_x_20015:
        /* <DEDUP_REMOVED lines=23> */
.L_x_20020:
[----:B------:R-:W-:Y:S02]  /*c3f0*/  IMAD.MOV.U32 R13, RZ, RZ, R16 ;  /* 0x000000ffff0d7224 */ /* 0x000fe400078e0010 */
.L_x_20021:
[----:B------:R-:W-:Y:S05]  /*c400*/  BSYNC B2 ;  /* 0x0000000000027941 */ /* 0x000fea0003800000 */
.L_x_20019:
        /* <DEDUP_REMOVED lines=16> */
.L_x_20025:
[----:B------:R-:W-:Y:S05]  /*c510*/  BSYNC B3 ;  /* 0x0000000000037941 */ /* 0x000fea0003800000 */
.L_x_20024:
        /* <DEDUP_REMOVED lines=42> */
.L_x_20023:
[----:B------:R-:W-:Y:S05]  /*c7c0*/  BSYNC B2 ;  /* 0x0000000000027941 */ /* 0x000fea0003800000 */
.L_x_20022:
        /* <DEDUP_REMOVED lines=23> */
.L_x_20027:
[----:B------:R-:W-:Y:S02]  /*c940*/  IMAD.MOV.U32 R94, RZ, RZ, R16 ;  /* 0x000000ffff5e7224 */ /* 0x000fe400078e0010 */
.L_x_20028:
[----:B------:R-:W-:Y:S05]  /*c950*/  BSYNC B2 ;  /* 0x0000000000027941 */ /* 0x000fea0003800000 */
.L_x_20026:
        /* <DEDUP_REMOVED lines=19> */
.L_x_20032:
[----:B------:R-:W-:Y:S05]  /*ca90*/  BSYNC B3 ;  /* 0x0000000000037941 */ /* 0x000fea0003800000 */
.L_x_20031:
        /* <DEDUP_REMOVED lines=42> */
.L_x_20030:
[----:B------:R-:W-:Y:S05]  /*cd40*/  BSYNC B2 ;  /* 0x0000000000027941 */ /* 0x000fea0003800000 */
.L_x_20029:
        /* <DEDUP_REMOVED lines=40> */
.L_x_19976:
[----:B------:R-:W-:Y:S05]  /*cfd0*/  BSYNC B1 ;  /* 0x0000000000017941 */ /* 0x000fea0003800000 */
.L_x_19975:
        /* <DEDUP_REMOVED lines=23> */
.L_x_20036:
[----:B------:R-:W-:Y:S02]  /*d150*/  IMAD.MOV.U32 R6, RZ, RZ, R16 ;  /* 0x000000ffff067224 */ /* 0x000fe400078e0010 */
.L_x_20037:
[----:B------:R-:W-:Y:S05]  /*d160*/  BSYNC B2 ;  /* 0x0000000000027941 */ /* 0x000fea0003800000 */
.L_x_20035:
        /* <DEDUP_REMOVED lines=16> */
.L_x_20041:
[----:B------:R-:W-:Y:S05]  /*d270*/  BSYNC B3 ;  /* 0x0000000000037941 */ /* 0x000fea0003800000 */
.L_x_20040:
        /* <DEDUP_REMOVED lines=42> */
.L_x_20039:
[----:B------:R-:W-:Y:S05]  /*d520*/  BSYNC B2 ;  /* 0x0000000000027941 */ /* 0x000fea0003800000 */
.L_x_20038:
        /* <DEDUP_REMOVED lines=26> */
.L_x_20043:
[----:B------:R-:W-:Y:S02]  /*d6d0*/  IMAD.MOV.U32 R13, RZ, RZ, R16 ;  /* 0x000000ffff0d7224 */ /* 0x000fe400078e0010 */
.L_x_20044:
[----:B------:R-:W-:Y:S05]  /*d6e0*/  BSYNC B2 ;  /* 0x0000000000027941 */ /* 0x000fea0003800000 */
.L_x_20042:
        /* <DEDUP_REMOVED lines=16> */
.L_x_20048:
[----:B------:R-:W-:Y:S05]  /*d7f0*/  BSYNC B3 ;  /* 0x0000000000037941 */ /* 0x000fea0003800000 */
.L_x_20047:
        /* <DEDUP_REMOVED lines=42> */
.L_x_20046:
[----:B------:R-:W-:Y:S05]  /*daa0*/  BSYNC B2 ;  /* 0x0000000000027941 */ /* 0x000fea0003800000 */
.L_x_20045:
[----:B------:R-:W2:Y:S01]  /*dab0*/  LDL R32, [R1+0xd4] ;  /* 0x0000d40001207983 */ /* 0x000ea20000100800 */
[----:B------:R-:W0:Y:S01]  /*dac0*/  I2F.U32 R13, R13 ;  /* 0x0000000d000d7306 */ /* 0x000e220000201000 */
[----:B------:R-:W-:Y:S01]  /*dad0*/  LOP3.LUT R18, R18, 0xfffffffd, RZ, 0xc0, !PT ;  /* 0xfffffffd12127812 */ /* 0x000fe200078ec0ff */
[----:B------:R-:W-:Y:S01]  /*dae0*/  BSSY B2, `(.L_x_20049) ;  /* 0x0000017000027945 */ /* 0x000fe20003800000 */
[----:B0-----:R-:W-:-:S05]  /*daf0*/  FFMA.FTZ R13, R13, R132, 1.1641532182693481445e-10 ;  /* 0x2f0000000d0d7423 */ /* 0x001fca0000010084 */
[----:B------:R-:W-:Y:S02]  /*db00*/  FSETP.GTU.FTZ.AND P1, PT, R13, c[0x0][0x1e4], PT ;  /* 0x000079000d007a0b */ /* 0x000fe40003f3c000 */
[----:B------:R-:W-:Y:S02]  /*db10*/  PRMT R13, RZ, 0x7610, R92 ;  /* 0x00007610ff0d7816 */ /* 0x000fe4000000005c */
[----:B------:R-:W-:-:S03]  /*db20*/  IADD3 R92, R33, 0x1, RZ ;  /* 0x00000001215c7810 */ /* 0x000fc60007ffe0ff */
        /* <DEDUP_REMOVED lines=17> */
.L_x_20050:
[----:B------:R-:W-:Y:S02]  /*dc40*/  IMAD.MOV.U32 R13, RZ, RZ, R16 ;  /* 0x000000ffff0d7224 */ /* 0x000fe400078e0010 */
.L_x_20051:
[----:B------:R-:W-:Y:S05]  /*dc50*/  BSYNC B2 ;  /* 0x0000000000027941 */ /* 0x000fea0003800000 */
.L_x_20049:
        /* <DEDUP_REMOVED lines=16> */
.L_x_20055:
[----:B------:R-:W-:Y:S05]  /*dd60*/  BSYNC B3 ;  /* 0x0000000000037941 */ /* 0x000fea0003800000 */
.L_x_20054:
        /* <DEDUP_REMOVED lines=42> */
.L_x_20053:
[----:B------:R-:W-:Y:S05]  /*e010*/  BSYNC B2 ;  /* 0x0000000000027941 */ /* 0x000fea0003800000 */
.L_x_20052:
        /* <DEDUP_REMOVED lines=23> */
.L_x_20057:
[----:B------:R-:W-:Y:S02]  /*e190*/  IMAD.MOV.U32 R13, RZ, RZ, R16 ;  /* 0x000000ffff0d7224 */ /* 0x000fe400078e0010 */
.L_x_20058:
[----:B------:R-:W-:Y:S05]  /*e1a0*/  BSYNC B2 ;  /* 0x0000000000027941 */ /* 0x000fea0003800000 */
.L_x_20056:
        /* <DEDUP_REMOVED lines=16> */
.L_x_20062:
[----:B------:R-:W-:Y:S05]  /*e2b0*/  BSYNC B3 ;  /* 0x0000000000037941 */ /* 0x000fea0003800000 */
.L_x_20061:
        /* <DEDUP_REMOVED lines=42> */
.L_x_20060:
[----:B------:R-:W-:Y:S05]  /*e560*/  BSYNC B2 ;  /* 0x0000000000027941 */ /* 0x000fea0003800000 */
.L_x_20059:
        /* <DEDUP_REMOVED lines=23> */
.L_x_20064:
[----:B------:R-:W-:Y:S02]  /*e6e0*/  IMAD.MOV.U32 R13, RZ, RZ, R16 ;  /* 0x000000ffff0d7224 */ /* 0x000fe400078e0010 */
.L_x_20065:
[----:B------:R-:W-:Y:S05]  /*e6f0*/  BSYNC B2 ;  /* 0x0000000000027941 */ /* 0x000fea0003800000 */
.L_x_20063:
        /* <DEDUP_REMOVED lines=16> */
.L_x_20069:
[----:B------:R-:W-:Y:S05]  /*e800*/  BSYNC B3 ;  /* 0x0000000000037941 */ /* 0x000fea0003800000 */
.L_x_20068:
        /* <DEDUP_REMOVED lines=42> */
.L_x_20067:
[----:B------:R-:W-:Y:S05]  /*eab0*/  BSYNC B2 ;  /* 0x0000000000027941 */ /* 0x000fea0003800000 */
.L_x_20066:
        /* <DEDUP_REMOVED lines=23> */
.L_x_20071:
[----:B------:R-:W-:Y:S02]  /*ec30*/  IMAD.MOV.U32 R13, RZ, RZ, R16 ;  /* 0x000000ffff0d7224 */ /* 0x000fe400078e0010 */
.L_x_20072:
[----:B------:R-:W-:Y:S05]  /*ec40*/  BSYNC B2 ;  /* 0x0000000000027941 */ /* 0x000fea0003800000 */
.L_x_20070:
        /* <DEDUP_REMOVED lines=16> */
.L_x_20076:
[----:B------:R-:W-:Y:S05]  /*ed50*/  BSYNC B3 ;  /* 0x0000000000037941 */ /* 0x000fea0003800000 */
.L_x_20075:
        /* <DEDUP_REMOVED lines=42> */
.L_x_20074:
[----:B------:R-:W-:Y:S05]  /*f000*/  BSYNC B2 ;  /* 0x0000000000027941 */ /* 0x000fea0003800000 */
.L_x_20073:
        /* <DEDUP_REMOVED lines=23> */
.L_x_20078:
[----:B------:R-:W-:Y:S02]  /*f180*/  IMAD.MOV.U32 R13, RZ, RZ, R16 ;  /* 0x000000ffff0d7224 */ /* 0x000fe400078e0010 */
.L_x_20079:
[----:B------:R-:W-:Y:S05]  /*f190*/  BSYNC B2 ;  /* 0x0000000000027941 */ /* 0x000fea0003800000 */
.L_x_20077:
        /* <DEDUP_REMOVED lines=16> */
.L_x_20083:
[----:B------:R-:W-:Y:S05]  /*f2a0*/  BSYNC B3 ;  /* 0x0000000000037941 */ /* 0x000fea0003800000 */
.L_x_20082:
        /* <DEDUP_REMOVED lines=42> */
.L_x_20081:
[----:B------:R-:W-:Y:S05]  /*f550*/  BSYNC B2 ;  /* 0x0000000000027941 */ /* 0x000fea0003800000 */
.L_x_20080:
        /* <DEDUP_REMOVED lines=23> */
.L_x_20085:
[----:B------:R-:W-:Y:S02]  /*f6d0*/  IMAD.MOV.U32 R94, RZ, RZ, R16 ;  /* 0x000000ffff5e7224 */ /* 0x000fe400078e0010 */
.L_x_20086:
[----:B------:R-:W-:Y:S05]  /*f6e0*/  BSYNC B2 ;  /* 0x0000000000027941 */ /* 0x000fea0003800000 */
.L_x_20084:
        /* <DEDUP_REMOVED lines=19> */
.L_x_20090:
[----:B------:R-:W-:Y:S05]  /*f820*/  BSYNC B3 ;  /* 0x0000000000037941 */ /* 0x000fea0003800000 */
.L_x_20089:
        /* <DEDUP_REMOVED lines=42> */
.L_x_20088:
[----:B------:R-:W-:Y:S05]  /*fad0*/  BSYNC B2 ;  /* 0x0000000000027941 */ /* 0x000fea0003800000 */
.L_x_20087:
        /* <DEDUP_REMOVED lines=40> */
.L_x_20034:
[----:B------:R-:W-:Y:S05]  /*fd60*/  BSYNC B1 ;  /* 0x0000000000017941 */ /* 0x000fea0003800000 */
.L_x_20033:
        /* <DEDUP_REMOVED lines=23> */
.L_x_20094:
[----:B------:R-:W-:Y:S02]  /*fee0*/  IMAD.MOV.U32 R5, RZ, RZ, R16 ;  /* 0x000000ffff057224 */ /* 0x000fe400078e0010 */
.L_x_20095:
[----:B------:R-:W-:Y:S05]  /*fef0*/  BSYNC B2 ;  /* 0x0000000000027941 */ /* 0x000fea0003800000 */
.L_x_20093:
        /* <DEDUP_REMOVED lines=16> */
.L_x_20099:
[----:B------:R-:W-:Y:S05]  /*10000*/  BSYNC B3 ;  /* 0x0000000000037941 */ /* 0x000fea0003800000 */
.L_x_20098:
        /* <DEDUP_REMOVED lines=42> */
.L_x_20097:
[----:B------:R-:W-:Y:S05]  /*102b0*/  BSYNC B2 ;  /* 0x0000000000027941 */ /* 0x000fea0003800000 */
.L_x_20096:
        /* <DEDUP_REMOVED lines=26> */
.L_x_20101:
[----:B------:R-:W-:Y:S02]  /*10460*/  IMAD.MOV.U32 R13, RZ, RZ, R16 ;  /* 0x000000ffff0d7224 */ /* 0x000fe400078e0010 */
.L_x_20102:
[----:B------:R-:W-:Y:S05]  /*10470*/  BSYNC B2 ;  /* 0x0000000000027941 */ /* 0x000fea0003800000 */
.L_x_20100:
        /* <DEDUP_REMOVED lines=16> */
.L_x_20106:
[----:B------:R-:W-:Y:S05]  /*10580*/  BSYNC B3 ;  /* 0x0000000000037941 */ /* 0x000fea0003800000 */
.L_x_20105:
        /* <DEDUP_REMOVED lines=42> */
.L_x_20104:
[----:B------:R-:W-:Y:S05]  /*10830*/  BSYNC B2 ;  /* 0x0000000000027941 */ /* 0x000fea0003800000 */
.L_x_20103:
        /* <DEDUP_REMOVED lines=25> */
.L_x_20108:
[----:B------:R-:W-:Y:S02]  /*109d0*/  MOV R13, R16 ;  /* 0x00000010000d7202 */ /* 0x000fe40000000f00 */
.L_x_20109:
[----:B------:R-:W-:Y:S05]  /*109e0*/  BSYNC B2 ;  /* 0x0000000000027941 */ /* 0x000fea0003800000 */
.L_x_20107:
        /* <DEDUP_REMOVED lines=16> */
.L_x_20113:
[----:B------:R-:W-:Y:S05]  /*10af0*/  BSYNC B3 ;  /* 0x0000000000037941 */ /* 0x000fea0003800000 */
.L_x_20112:
        /* <DEDUP_REMOVED lines=42> */
.L_x_20111:
[----:B------:R-:W-:Y:S05]  /*10da0*/  BSYNC B2 ;  /* 0x0000000000027941 */ /* 0x000fea0003800000 */
.L_x_20110:
        /* <DEDUP_REMOVED lines=23> */
.L_x_20115:
[----:B------:R-:W-:Y:S02]  /*10f20*/  IMAD.MOV.U32 R13, RZ, RZ, R16 ;  /* 0x000000ffff0d7224 */ /* 0x000fe400078e0010 */
.L_x_20116:
[----:B------:R-:W-:Y:S05]  /*10f30*/  BSYNC B2 ;  /* 0x0000000000027941 */ /* 0x000fea0003800000 */
.L_x_20114:
        /* <DEDUP_REMOVED lines=16> */
.L_x_20120:
[----:B------:R-:W-:Y:S05]  /*11040*/  BSYNC B3 ;  /* 0x0000000000037941 */ /* 0x000fea0003800000 */
.L_x_20119:
        /* <DEDUP_REMOVED lines=42> */
.L_x_20118:
[----:B------:R-:W-:Y:S05]  /*112f0*/  BSYNC B2 ;  /* 0x0000000000027941 */ /* 0x000fea0003800000 */
.L_x_20117:
        /* <DEDUP_REMOVED lines=23> */
.L_x_20122:
[----:B------:R-:W-:Y:S02]  /*11470*/  IMAD.MOV.U32 R13, RZ, RZ, R16 ;  /* 0x000000ffff0d7224 */ /* 0x000fe400078e0010 */
.L_x_20123:
[----:B------:R-:W-:Y:S05]  /*11480*/  BSYNC B2 ;  /* 0x0000000000027941 */ /* 0x000fea0003800000 */
.L_x_20121:
        /* <DEDUP_REMOVED lines=16> */
.L_x_20127:
[----:B------:R-:W-:Y:S05]  /*11590*/  BSYNC B3 ;  /* 0x0000000000037941 */ /* 0x000fea0003800000 */
.L_x_20126:
        /* <DEDUP_REMOVED lines=42> */
.L_x_20125:
[----:B------:R-:W-:Y:S05]  /*11840*/  BSYNC B2 ;  /* 0x0000000000027941 */ /* 0x000fea0003800000 */
.L_x_20124:
        /* <DEDUP_REMOVED lines=23> */
.L_x_20129:
[----:B------:R-:W-:Y:S02]  /*119c0*/  IMAD.MOV.U32 R13, RZ, RZ, R16 ;  /* 0x000000ffff0d7224 */ /* 0x000fe400078e0010 */
.L_x_20130:
[----:B------:R-:W-:Y:S05]  /*119d0*/  BSYNC B2 ;  /* 0x0000000000027941 */ /* 0x000fea0003800000 */
.L_x_20128:
        /* <DEDUP_REMOVED lines=16> */
.L_x_20134:
[----:B------:R-:W-:Y:S05]  /*11ae0*/  BSYNC B3 ;  /* 0x0000000000037941 */ /* 0x000fea0003800000 */
.L_x_20133:
        /* <DEDUP_REMOVED lines=42> */
.L_x_20132:
[----:B------:R-:W-:Y:S05]  /*11d90*/  BSYNC B2 ;  /* 0x0000000000027941 */ /* 0x000fea0003800000 */
.L_x_20131:
        /* <DEDUP_REMOVED lines=23> */
.L_x_20136:
[----:B------:R-:W-:Y:S02]  /*11f10*/  IMAD.MOV.U32 R13, RZ, RZ, R16 ;  /* 0x000000ffff0d7224 */ /* 0x000fe400078e0010 */
.L_x_20137:
[----:B------:R-:W-:Y:S05]  /*11f20*/  BSYNC B2 ;  /* 0x0000000000027941 */ /* 0x000fea0003800000 */
.L_x_20135:
        /* <DEDUP_REMOVED lines=16> */
.L_x_20141:
[----:B------:R-:W-:Y:S05]  /*12030*/  BSYNC B3 ;  /* 0x0000000000037941 */ /* 0x000fea0003800000 */
.L_x_20140:
        /* <DEDUP_REMOVED lines=42> */
.L_x_20139:
[----:B------:R-:W-:Y:S05]  /*122e0*/  BSYNC B2 ;  /* 0x0000000000027941 */ /* 0x000fea0003800000 */
.L_x_20138:
        /* <DEDUP_REMOVED lines=23> */
.L_x_20143:
[----:B------:R-:W-:Y:S02]  /*12460*/  IMAD.MOV.U32 R94, RZ, RZ, R16 ;  /* 0x000000ffff5e7224 */ /* 0x000fe400078e0010 */
.L_x_20144:
[----:B------:R-:W-:Y:S05]  /*12470*/  BSYNC B2 ;  /* 0x0000000000027941 */ /* 0x000fea0003800000 */
.L_x_20142:
        /* <DEDUP_REMOVED lines=19> */
.L_x_20148:
[----:B------:R-:W-:Y:S05]  /*125b0*/  BSYNC B3 ;  /* 0x0000000000037941 */ /* 0x000fea0003800000 */
.L_x_20147:
        /* <DEDUP_REMOVED lines=42> */
.L_x_20146:
[----:B------:R-:W-:Y:S05]  /*12860*/  BSYNC B2 ;  /* 0x0000000000027941 */ /* 0x000fea0003800000 */
.L_x_20145:
        /* <DEDUP_REMOVED lines=40> */
.L_x_20092:
[----:B------:R-:W-:Y:S05]  /*12af0*/  BSYNC B1 ;  /* 0x0000000000017941 */ /* 0x000fea0003800000 */
.L_x_20091:
        /* <DEDUP_REMOVED lines=23> */
.L_x_20152:
[----:B------:R-:W-:Y:S02]  /*12c70*/  IMAD.MOV.U32 R4, RZ, RZ, R16 ;  /* 0x000000ffff047224 */ /* 0x000fe400078e0010 */
.L_x_20153:
[----:B------:R-:W-:Y:S05]  /*12c80*/  BSYNC B2 ;  /* 0x0000000000027941 */ /* 0x000fea0003800000 */
.L_x_20151:
        /* <DEDUP_REMOVED lines=16> */
.L_x_20157:
[----:B------:R-:W-:Y:S05]  /*12d90*/  BSYNC B3 ;  /* 0x0000000000037941 */ /* 0x000fea0003800000 */
.L_x_20156:
        /* <DEDUP_REMOVED lines=42> */
.L_x_20155:
[----:B------:R-:W-:Y:S05]  /*13040*/  BSYNC B2 ;  /* 0x0000000000027941 */ /* 0x000fea0003800000 */
.L_x_20154:
        /* <DEDUP_REMOVED lines=26> */
.L_x_20159:
[----:B------:R-:W-:Y:S02]  /*131f0*/  IMAD.MOV.U32 R13, RZ, RZ, R16 ;  /* 0x000000ffff0d7224 */ /* 0x000fe400078e0010 */
.L_x_20160:
[----:B------:R-:W-:Y:S05]  /*13200*/  BSYNC B2 ;  /* 0x0000000000027941 */ /* 0x000fea0003800000 */
.L_x_20158:
        /* <DEDUP_REMOVED lines=16> */
.L_x_20164:
[----:B------:R-:W-:Y:S05]  /*13310*/  BSYNC B3 ;  /* 0x0000000000037941 */ /* 0x000fea0003800000 */
.L_x_20163:
        /* <DEDUP_REMOVED lines=42> */
.L_x_20162:
[----:B------:R-:W-:Y:S05]  /*135c0*/  BSYNC B2 ;  /* 0x0000000000027941 */ /* 0x000fea0003800000 */
.L_x_20161:
        /* <DEDUP_REMOVED lines=25> */
.L_x_20166:
[----:B------:R-:W-:Y:S02]  /*13760*/  IMAD.MOV.U32 R13, RZ, RZ, R16 ;  /* 0x000000ffff0d7224 */ /* 0x000fe400078e0010 */
.L_x_20167:
[----:B------:R-:W-:Y:S05]  /*13770*/  BSYNC B2 ;  /* 0x0000000000027941 */ /* 0x000fea0003800000 */
.L_x_20165:
        /* <DEDUP_REMOVED lines=16> */
.L_x_20171:
[----:B------:R-:W-:Y:S05]  /*13880*/  BSYNC B3 ;  /* 0x0000000000037941 */ /* 0x000fea0003800000 */
.L_x_20170:
        /* <DEDUP_REMOVED lines=42> */
.L_x_20169:
[----:B------:R-:W-:Y:S05]  /*13b30*/  BSYNC B2 ;  /* 0x0000000000027941 */ /* 0x000fea0003800000 */
.L_x_20168:
        /* <DEDUP_REMOVED lines=23> */
.L_x_20173:
[----:B------:R-:W-:Y:S02]  /*13cb0*/  IMAD.MOV.U32 R13, RZ, RZ, R16 ;  /* 0x000000ffff0d7224 */ /* 0x000fe400078e0010 */
.L_x_20174:
[----:B------:R-:W-:Y:S05]  /*13cc0*/  BSYNC B2 ;  /* 0x0000000000027941 */ /* 0x000fea0003800000 */
.L_x_20172:
        /* <DEDUP_REMOVED lines=16> */
.L_x_20178:
[----:B------:R-:W-:Y:S05]  /*13dd0*/  BSYNC B3 ;  /* 0x0000000000037941 */ /* 0x000fea0003800000 */
.L_x_20177:
        /* <DEDUP_REMOVED lines=42> */
.L_x_20176:
[----:B------:R-:W-:Y:S05]  /*14080*/  BSYNC B2 ;  /* 0x0000000000027941 */ /* 0x000fea0003800000 */
.L_x_20175:
        /* <DEDUP_REMOVED lines=23> */
.L_x_20180:
[----:B------:R-:W-:Y:S02]  /*14200*/  IMAD.MOV.U32 R13, RZ, RZ, R16 ;  /* 0x000000ffff0d7224 */ /* 0x000fe400078e0010 */
.L_x_20181:
[----:B------:R-:W-:Y:S05]  /*14210*/  BSYNC B2 ;  /* 0x0000000000027941 */ /* 0x000fea0003800000 */
.L_x_20179:
        /* <DEDUP_REMOVED lines=16> */
.L_x_20185:
[----:B------:R-:W-:Y:S05]  /*14320*/  BSYNC B3 ;  /* 0x0000000000037941 */ /* 0x000fea0003800000 */
.L_x_20184:
        /* <DEDUP_REMOVED lines=42> */
.L_x_20183:
[----:B------:R-:W-:Y:S05]  /*145d0*/  BSYNC B2 ;  /* 0x0000000000027941 */ /* 0x000fea0003800000 */
.L_x_20182:
        /* <DEDUP_REMOVED lines=23> */
.L_x_20187:
[----:B------:R-:W-:Y:S02]  /*14750*/  MOV R13, R16 ;  /* 0x00000010000d7202 */ /* 0x000fe40000000f00 */
.L_x_20188:
[----:B------:R-:W-:Y:S05]  /*14760*/  BSYNC B2 ;  /* 0x0000000000027941 */ /* 0x000fea0003800000 */
.L_x_20186:
        /* <DEDUP_REMOVED lines=16> */
.L_x_20192:
[----:B------:R-:W-:Y:S05]  /*14870*/  BSYNC B3 ;  /* 0x0000000000037941 */ /* 0x000fea0003800000 */
.L_x_20191:
        /* <DEDUP_REMOVED lines=42> */
.L_x_20190:
[----:B------:R-:W-:Y:S05]  /*14b20*/  BSYNC B2 ;  /* 0x0000000000027941 */ /* 0x000fea0003800000 */
.L_x_20189:
        /* <DEDUP_REMOVED lines=23> */
.L_x_20194:
[----:B------:R-:W-:Y:S02]  /*14ca0*/  IMAD.MOV.U32 R13, RZ, RZ, R16 ;  /* 0x000000ffff0d7224 */ /* 0x000fe400078e0010 */
.L_x_20195:
[----:B------:R-:W-:Y:S05]  /*14cb0*/  BSYNC B2 ;  /* 0x0000000000027941 */ /* 0x000fea0003800000 */
.L_x_20193:
        /* <DEDUP_REMOVED lines=16> */
.L_x_20199:
[----:B------:R-:W-:Y:S05]  /*14dc0*/  BSYNC B3 ;  /* 0x0000000000037941 */ /* 0x000fea0003800000 */
.L_x_20198:
        /* <DEDUP_REMOVED lines=42> */
.L_x_20197:
[----:B------:R-:W-:Y:S05]  /*15070*/  BSYNC B2 ;  /* 0x0000000000027941 */ /* 0x000fea0003800000 */
.L_x_20196:
        /* <DEDUP_REMOVED lines=23> */
.L_x_20201:
[----:B------:R-:W-:Y:S02]  /*151f0*/  IMAD.MOV.U32 R94, RZ, RZ, R16 ;  /* 0x000000ffff5e7224 */ /* 0x000fe400078e0010 */
.L_x_20202:
[----:B------:R-:W-:Y:S05]  /*15200*/  BSYNC B2 ;  /* 0x0000000000027941 */ /* 0x000fea0003800000 */
.L_x_20200:
        /* <DEDUP_REMOVED lines=19> */
.L_x_20206:
[----:B------:R-:W-:Y:S05]  /*15340*/  BSYNC B3 ;  /* 0x0000000000037941 */ /* 0x000fea0003800000 */
.L_x_20205:
        /* <DEDUP_REMOVED lines=42> */
.L_x_20204:
[----:B------:R-:W-:Y:S05]  /*155f0*/  BSYNC B2 ;  /* 0x0000000000027941 */ /* 0x000fea0003800000 */
.L_x_20203:
        /* <DEDUP_REMOVED lines=40> */
.L_x_20150:
[----:B------:R-:W-:Y:S05]  /*15880*/  BSYNC B1 ;  /* 0x0000000000017941 */ /* 0x000fea0003800000 */
.L_x_20149:
        /* <DEDUP_REMOVED lines=23> */
.L_x_20210:
[----:B------:R-:W-:Y:S02]  /*15a00*/  IMAD.MOV.U32 R3, RZ, RZ, R16 ;  /* 0x000000ffff037224 */ /* 0x000fe400078e0010 */
.L_x_20211:
[----:B------:R-:W-:Y:S05]  /*15a10*/  BSYNC B2 ;  /* 0x0000000000027941 */ /* 0x000fea0003800000 */
.L_x_20209:
        /* <DEDUP_REMOVED lines=16> */
.L_x_20215:
[----:B------:R-:W-:Y:S05]  /*15b20*/  BSYNC B3 ;  /* 0x0000000000037941 */ /* 0x000fea0003800000 */
.L_x_20214:
        /* <DEDUP_REMOVED lines=42> */
.L_x_20213:
[----:B------:R-:W-:Y:S05]  /*15dd0*/  BSYNC B2 ;  /* 0x0000000000027941 */ /* 0x000fea0003800000 */
.L_x_20212:
        /* <DEDUP_REMOVED lines=26> */
.L_x_20217:
[----:B------:R-:W-:Y:S02]  /*15f80*/  IMAD.MOV.U32 R13, RZ, RZ, R16 ;  /* 0x000000ffff0d7224 */ /* 0x000fe400078e0010 */
.L_x_20218:
[----:B------:R-:W-:Y:S05]  /*15f90*/  BSYNC B2 ;  /* 0x0000000000027941 */ /* 0x000fea0003800000 */
.L_x_20216:
        /* <DEDUP_REMOVED lines=16> */
.L_x_20222:
[----:B------:R-:W-:Y:S05]  /*160a0*/  BSYNC B3 ;  /* 0x0000000000037941 */ /* 0x000fea0003800000 */
.L_x_20221:
        /* <DEDUP_REMOVED lines=42> */
.L_x_20220:
[----:B------:R-:W-:Y:S05]  /*16350*/  BSYNC B2 ;  /* 0x0000000000027941 */ /* 0x000fea0003800000 */
.L_x_20219:
        /* <DEDUP_REMOVED lines=25> */
.L_x_20224:
[----:B------:R-:W-:Y:S02]  /*164f0*/  IMAD.MOV.U32 R13, RZ, RZ, R16 ;  /* 0x000000ffff0d7224 */ /* 0x000fe400078e0010 */
.L_x_20225:
[----:B------:R-:W-:Y:S05]  /*16500*/  BSYNC B2 ;  /* 0x0000000000027941 */ /* 0x000fea0003800000 */
.L_x_20223:
        /* <DEDUP_REMOVED lines=16> */
.L_x_20229:
[----:B------:R-:W-:Y:S05]  /*16610*/  BSYNC B3 ;  /* 0x0000000000037941 */ /* 0x000fea0003800000 */
.L_x_20228:
        /* <DEDUP_REMOVED lines=42> */
.L_x_20227:
[----:B------:R-:W-:Y:S05]  /*168c0*/  BSYNC B2 ;  /* 0x0000000000027941 */ /* 0x000fea0003800000 */
.L_x_20226:
        /* <DEDUP_REMOVED lines=23> */
.L_x_20231:
[----:B------:R-:W-:Y:S02]  /*16a40*/  IMAD.MOV.U32 R13, RZ, RZ, R16 ;  /* 0x000000ffff0d7224 */ /* 0x000fe400078e0010 */
.L_x_20232:
[----:B------:R-:W-:Y:S05]  /*16a50*/  BSYNC B2 ;  /* 0x0000000000027941 */ /* 0x000fea0003800000 */
.L_x_20230:
        /* <DEDUP_REMOVED lines=16> */
.L_x_20236:
[----:B------:R-:W-:Y:S05]  /*16b60*/  BSYNC B3 ;  /* 0x0000000000037941 */ /* 0x000fea0003800000 */
.L_x_20235:
        /* <DEDUP_REMOVED lines=42> */
.L_x_20234:
[----:B------:R-:W-:Y:S05]  /*16e10*/  BSYNC B2 ;  /* 0x0000000000027941 */ /* 0x000fea0003800000 */
.L_x_20233:
        /* <DEDUP_REMOVED lines=23> */
.L_x_20238:
[----:B------:R-:W-:Y:S02]  /*16f90*/  IMAD.MOV.U32 R13, RZ, RZ, R16 ;  /* 0x000000ffff0d7224 */ /* 0x000fe400078e0010 */
.L_x_20239:
[----:B------:R-:W-:Y:S05]  /*16fa0*/  BSYNC B2 ;  /* 0x0000000000027941 */ /* 0x000fea0003800000 */
.L_x_20237:
        /* <DEDUP_REMOVED lines=16> */
.L_x_20243:
[----:B------:R-:W-:Y:S05]  /*170b0*/  BSYNC B3 ;  /* 0x0000000000037941 */ /* 0x000fea0003800000 */
.L_x_20242:
        /* <DEDUP_REMOVED lines=42> */
.L_x_20241:
[----:B------:R-:W-:Y:S05]  /*17360*/  BSYNC B2 ;  /* 0x0000000000027941 */ /* 0x000fea0003800000 */
.L_x_20240:
        /* <DEDUP_REMOVED lines=23> */
.L_x_20245:
[----:B------:R-:W-:Y:S02]  /*174e0*/  IMAD.MOV.U32 R13, RZ, RZ, R16 ;  /* 0x000000ffff0d7224 */ /* 0x000fe400078e0010 */
.L_x_20246:
[----:B------:R-:W-:Y:S05]  /*174f0*/  BSYNC B2 ;  /* 0x0000000000027941 */ /* 0x000fea0003800000 */
.L_x_20244:
        /* <DEDUP_REMOVED lines=16> */
.L_x_20250:
[----:B------:R-:W-:Y:S05]  /*17600*/  BSYNC B3 ;  /* 0x0000000000037941 */ /* 0x000fea0003800000 */
.L_x_20249:
        /* <DEDUP_REMOVED lines=42> */
.L_x_20248:
[----:B------:R-:W-:Y:S05]  /*178b0*/  BSYNC B2 ;  /* 0x0000000000027941 */ /* 0x000fea0003800000 */
.L_x_20247:
        /* <DEDUP_REMOVED lines=23> */
.L_x_20252:
[----:B------:R-:W-:Y:S02]  /*17a30*/  IMAD.MOV.U32 R13, RZ, RZ, R16 ;  /* 0x000000ffff0d7224 */ /* 0x000fe400078e0010 */
.L_x_20253:
[----:B------:R-:W-:Y:S05]  /*17a40*/  BSYNC B2 ;  /* 0x0000000000027941 */ /* 0x000fea0003800000 */
.L_x_20251:
        /* <DEDUP_REMOVED lines=16> */
.L_x_20257:
[----:B------:R-:W-:Y:S05]  /*17b50*/  BSYNC B3 ;  /* 0x0000000000037941 */ /* 0x000fea0003800000 */
.L_x_20256:
        /* <DEDUP_REMOVED lines=42> */
.L_x_20255:
[----:B------:R-:W-:Y:S05]  /*17e00*/  BSYNC B2 ;  /* 0x0000000000027941 */ /* 0x000fea0003800000 */
.L_x_20254:
        /* <DEDUP_REMOVED lines=23> */
.L_x_20259:
[----:B------:R-:W-:Y:S02]  /*17f80*/  IMAD.MOV.U32 R94, RZ, RZ, R16 ;  /* 0x000000ffff5e7224 */ /* 0x000fe400078e0010 */
.L_x_20260:
[----:B------:R-:W-:Y:S05]  /*17f90*/  BSYNC B2 ;  /* 0x0000000000027941 */ /* 0x000fea0003800000 */
.L_x_20258:
        /* <DEDUP_REMOVED lines=19> */
.L_x_20264:
[----:B------:R-:W-:Y:S05]  /*180d0*/  BSYNC B3 ;  /* 0x0000000000037941 */ /* 0x000fea0003800000 */
.L_x_20263:
        /* <DEDUP_REMOVED lines=42> */
.L_x_20262:
[----:B------:R-:W-:Y:S05]  /*18380*/  BSYNC B2 ;  /* 0x0000000000027941 */ /* 0x000fea0003800000 */
.L_x_20261:
        /* <DEDUP_REMOVED lines=40> */
.L_x_20208:
[----:B------:R-:W-:Y:S05]  /*18610*/  BSYNC B1 ;  /* 0x0000000000017941 */ /* 0x000fea0003800000 */
.L_x_20207:
        /* <DEDUP_REMOVED lines=23> */
.L_x_20268:
[----:B------:R-:W-:Y:S02]  /*18790*/  IMAD.MOV.U32 R2, RZ, RZ, R16 ;  /* 0x000000ffff027224 */ /* 0x000fe400078e0010 */
.L_x_20269:
[----:B------:R-:W-:Y:S05]  /*187a0*/  BSYNC B2 ;  /* 0x0000000000027941 */ /* 0x000fea0003800000 */
.L_x_20267:
        /* <DEDUP_REMOVED lines=16> */
.L_x_20273:
[----:B------:R-:W-:Y:S05]  /*188b0*/  BSYNC B3 ;  /* 0x0000000000037941 */ /* 0x000fea0003800000 */
.L_x_20272:
        /* <DEDUP_REMOVED lines=42> */
.L_x_20271:
[----:B------:R-:W-:Y:S05]  /*18b60*/  BSYNC B2 ;  /* 0x0000000000027941 */ /* 0x000fea0003800000 */
.L_x_20270:
        /* <DEDUP_REMOVED lines=26> */
.L_x_20275:
[----:B------:R-:W-:Y:S02]  /*18d10*/  IMAD.MOV.U32 R13, RZ, RZ, R16 ;  /* 0x000000ffff0d7224 */ /* 0x000fe400078e0010 */
.L_x_20276:
[----:B------:R-:W-:Y:S05]  /*18d20*/  BSYNC B2 ;  /* 0x0000000000027941 */ /* 0x000fea0003800000 */
.L_x_20274:
        /* <DEDUP_REMOVED lines=16> */
.L_x_20280:
[----:B------:R-:W-:Y:S05]  /*18e30*/  BSYNC B3 ;  /* 0x0000000000037941 */ /* 0x000fea0003800000 */
.L_x_20279:
        /* <DEDUP_REMOVED lines=42> */
.L_x_20278:
[----:B------:R-:W-:Y:S05]  /*190e0*/  BSYNC B2 ;  /* 0x0000000000027941 */ /* 0x000fea0003800000 */
.L_x_20277:
        /* <DEDUP_REMOVED lines=25> */
.L_x_20282:
[----:B------:R-:W-:Y:S02]  /*19280*/  MOV R13, R16 ;  /* 0x00000010000d7202 */ /* 0x000fe40000000f00 */
.L_x_20283:
[----:B------:R-:W-:Y:S05]  /*19290*/  BSYNC B2 ;  /* 0x0000000000027941 */ /* 0x000fea0003800000 */
.L_x_20281:
        /* <DEDUP_REMOVED lines=16> */
.L_x_20287:
[----:B------:R-:W-:Y:S05]  /*193a0*/  BSYNC B3 ;  /* 0x0000000000037941 */ /* 0x000fea0003800000 */
.L_x_20286:
        /* <DEDUP_REMOVED lines=42> */
.L_x_20285:
[----:B------:R-:W-:Y:S05]  /*19650*/  BSYNC B2 ;  /* 0x0000000000027941 */ /* 0x000fea0003800000 */
.L_x_20284:
        /* <DEDUP_REMOVED lines=23> */
.L_x_20289:
[----:B------:R-:W-:Y:S02]  /*197d0*/  IMAD.MOV.U32 R13, RZ, RZ, R16 ;  /* 0x000000ffff0d7224 */ /* 0x000fe400078e0010 */
.L_x_20290:
[----:B------:R-:W-:Y:S05]  /*197e0*/  BSYNC B2 ;  /* 0x0000000000027941 */ /* 0x000fea0003800000 */
.L_x_20288:
        /* <DEDUP_REMOVED lines=16> */
.L_x_20294:
[----:B------:R-:W-:Y:S05]  /*198f0*/  BSYNC B3 ;  /* 0x0000000000037941 */ /* 0x000fea0003800000 */
.L_x_20293:
        /* <DEDUP_REMOVED lines=42> */
.L_x_20292:
[----:B------:R-:W-:Y:S05]  /*19ba0*/  BSYNC B2 ;  /* 0x0000000000027941 */ /* 0x000fea0003800000 */
.L_x_20291:
        /* <DEDUP_REMOVED lines=23> */
.L_x_20296:
[----:B------:R-:W-:Y:S02]  /*19d20*/  IMAD.MOV.U32 R13, RZ, RZ, R16 ;  /* 0x000000ffff0d7224 */ /* 0x000fe400078e0010 */
.L_x_20297:
[----:B------:R-:W-:Y:S05]  /*19d30*/  BSYNC B2 ;  /* 0x0000000000027941 */ /* 0x000fea0003800000 */
.L_x_20295:
        /* <DEDUP_REMOVED lines=16> */
.L_x_20301:
[----:B------:R-:W-:Y:S05]  /*19e40*/  BSYNC B3 ;  /* 0x0000000000037941 */ /* 0x000fea0003800000 */
.L_x_20300:
        /* <DEDUP_REMOVED lines=42> */
.L_x_20299:
[----:B------:R-:W-:Y:S05]  /*1a0f0*/  BSYNC B2 ;  /* 0x0000000000027941 */ /* 0x000fea0003800000 */
.L_x_20298:
        /* <DEDUP_REMOVED lines=23> */
.L_x_20303:
[----:B------:R-:W-:Y:S02]  /*1a270*/  IMAD.MOV.U32 R13, RZ, RZ, R16 ;  /* 0x000000ffff0d7224 */ /* 0x000fe400078e0010 */
.L_x_20304:
[----:B------:R-:W-:Y:S05]  /*1a280*/  BSYNC B2 ;  /* 0x0000000000027941 */ /* 0x000fea0003800000 */
.L_x_20302:
        /* <DEDUP_REMOVED lines=16> */
.L_x_20308:
[----:B------:R-:W-:Y:S05]  /*1a390*/  BSYNC B3 ;  /* 0x0000000000037941 */ /* 0x000fea0003800000 */
.L_x_20307:
        /* <DEDUP_REMOVED lines=42> */
.L_x_20306:
[----:B------:R-:W-:Y:S05]  /*1a640*/  BSYNC B2 ;  /* 0x0000000000027941 */ /* 0x000fea0003800000 */
.L_x_20305:
        /* <DEDUP_REMOVED lines=23> */
.L_x_20310:
[----:B------:R-:W-:Y:S02]  /*1a7c0*/  IMAD.MOV.U32 R13, RZ, RZ, R16 ;  /* 0x000000ffff0d7224 */ /* 0x000fe400078e0010 */
.L_x_20311:
[----:B------:R-:W-:Y:S05]  /*1a7d0*/  BSYNC B2 ;  /* 0x0000000000027941 */ /* 0x000fea0003800000 */
.L_x_20309:
        /* <DEDUP_REMOVED lines=16> */
.L_x_20315:
[----:B------:R-:W-:Y:S05]  /*1a8e0*/  BSYNC B3 ;  /* 0x0000000000037941 */ /* 0x000fea0003800000 */
.L_x_20314:
        /* <DEDUP_REMOVED lines=42> */
.L_x_20313:
[----:B------:R-:W-:Y:S05]  /*1ab90*/  BSYNC B2 ;  /* 0x0000000000027941 */ /* 0x000fea0003800000 */
.L_x_20312:
        /* <DEDUP_REMOVED lines=23> */
.L_x_20317:
[----:B------:R-:W-:Y:S02]  /*1ad10*/  IMAD.MOV.U32 R94, RZ, RZ, R16 ;  /* 0x000000ffff5e7224 */ /* 0x000fe400078e0010 */
.L_x_20318:
[----:B------:R-:W-:Y:S05]  /*1ad20*/  BSYNC B2 ;  /* 0x0000000000027941 */ /* 0x000fea0003800000 */
.L_x_20316:
        /* <DEDUP_REMOVED lines=19> */
.L_x_20322:
[----:B------:R-:W-:Y:S05]  /*1ae60*/  BSYNC B3 ;  /* 0x0000000000037941 */ /* 0x000fea0003800000 */
.L_x_20321:
        /* <DEDUP_REMOVED lines=42> */
.L_x_20320:
[----:B------:R-:W-:Y:S05]  /*1b110*/  BSYNC B2 ;  /* 0x0000000000027941 */ /* 0x000fea0003800000 */
.L_x_20319:
        /* <DEDUP_REMOVED lines=40> */
.L_x_20266:
[----:B------:R-:W-:Y:S05]  /*1b3a0*/  BSYNC B1 ;  /* 0x0000000000017941 */ /* 0x000fea0003800000 */
.L_x_20265:
        /* <DEDUP_REMOVED lines=23> */
.L_x_20326:
[----:B------:R-:W-:Y:S02]  /*1b520*/  IMAD.MOV.U32 R0, RZ, RZ, R16 ;  /* 0x000000ffff007224 */ /* 0x000fe400078e0010 */
.L_x_20327:
[----:B------:R-:W-:Y:S05]  /*1b530*/  BSYNC B2 ;  /* 0x0000000000027941 */ /* 0x000fea0003800000 */
.L_x_20325:
        /* <DEDUP_REMOVED lines=16> */
.L_x_20331:
[----:B------:R-:W-:Y:S05]  /*1b640*/  BSYNC B3 ;  /* 0x0000000000037941 */ /* 0x000fea0003800000 */
.L_x_20330:
        /* <DEDUP_REMOVED lines=42> */
.L_x_20329:
[----:B------:R-:W-:Y:S05]  /*1b8f0*/  BSYNC B2 ;  /* 0x0000000000027941 */ /* 0x000fea0003800000 */
.L_x_20328:
        /* <DEDUP_REMOVED lines=26> */
.L_x_20333:
[----:B------:R-:W-:Y:S02]  /*1baa0*/  IMAD.MOV.U32 R13, RZ, RZ, R16 ;  /* 0x000000ffff0d7224 */ /* 0x000fe400078e0010 */
.L_x_20334:
[----:B------:R-:W-:Y:S05]  /*1bab0*/  BSYNC B2 ;  /* 0x0000000000027941 */ /* 0x000fea0003800000 */
.L_x_20332:
        /* <DEDUP_REMOVED lines=16> */
.L_x_20338:
[----:B------:R-:W-:Y:S05]  /*1bbc0*/  BSYNC B3 ;  /* 0x0000000000037941 */ /* 0x000fea0003800000 */
.L_x_20337:
        /* <DEDUP_REMOVED lines=42> */
.L_x_20336:
[----:B------:R-:W-:Y:S05]  /*1be70*/  BSYNC B2 ;  /* 0x0000000000027941 */ /* 0x000fea0003800000 */
.L_x_20335:
        /* <DEDUP_REMOVED lines=25> */
.L_x_20340:
[----:B------:R-:W-:Y:S02]  /*1c010*/  IMAD.MOV.U32 R13, RZ, RZ, R16 ;  /* 0x000000ffff0d7224 */ /* 0x000fe400078e0010 */
.L_x_20341:
[----:B------:R-:W-:Y:S05]  /*1c020*/  BSYNC B2 ;  /* 0x0000000000027941 */ /* 0x000fea0003800000 */
.L_x_20339:
        /* <DEDUP_REMOVED lines=16> */
.L_x_20345:
[----:B------:R-:W-:Y:S05]  /*1c130*/  BSYNC B3 ;  /* 0x0000000000037941 */ /* 0x000fea0003800000 */
.L_x_20344:
        /* <DEDUP_REMOVED lines=42> */
.L_x_20343:
[----:B------:R-:W-:Y:S05]  /*1c3e0*/  BSYNC B2 ;  /* 0x0000000000027941 */ /* 0x000fea0003800000 */
.L_x_20342:
        /* <DEDUP_REMOVED lines=23> */
.L_x_20347:
[----:B------:R-:W-:Y:S02]  /*1c560*/  IMAD.MOV.U32 R13, RZ, RZ, R16 ;  /* 0x000000ffff0d7224 */ /* 0x000fe400078e0010 */
.L_x_20348:
[----:B------:R-:W-:Y:S05]  /*1c570*/  BSYNC B2 ;  /* 0x0000000000027941 */ /* 0x000fea0003800000 */
.L_x_20346:
        /* <DEDUP_REMOVED lines=16> */
.L_x_20352:
[----:B------:R-:W-:Y:S05]  /*1c680*/  BSYNC B3 ;  /* 0x0000000000037941 */ /* 0x000fea0003800000 */
.L_x_20351:
        /* <DEDUP_REMOVED lines=42> */
.L_x_20350:
[----:B------:R-:W-:Y:S05]  /*1c930*/  BSYNC B2 ;  /* 0x0000000000027941 */ /* 0x000fea0003800000 */
.L_x_20349:
        /* <DEDUP_REMOVED lines=23> */
.L_x_20354:
[----:B------:R-:W-:Y:S02]  /*1cab0*/  IMAD.MOV.U32 R13, RZ, RZ, R16 ;  /* 0x000000ffff0d7224 */ /* 0x000fe400078e0010 */
.L_x_20355:
[----:B------:R-:W-:Y:S05]  /*1cac0*/  BSYNC B2 ;  /* 0x0000000000027941 */ /* 0x000fea0003800000 */
.L_x_20353:
        /* <DEDUP_REMOVED lines=16> */
.L_x_20359:
[----:B------:R-:W-:Y:S05]  /*1cbd0*/  BSYNC B3 ;  /* 0x0000000000037941 */ /* 0x000fea0003800000 */
.L_x_20358:
        /* <DEDUP_REMOVED lines=42> */
.L_x_20357:
[----:B------:R-:W-:Y:S05]  /*1ce80*/  BSYNC B2 ;  /* 0x0000000000027941 */ /* 0x000fea0003800000 */
.L_x_20356:
[----:B------:R-:W2:Y:S01]  /*1ce90*/  LDL R93, [R1] ;  /* 0x00000000015d7983 */ /* 0x000ea20000100800 */
        /* <DEDUP_REMOVED lines=22> */
.L_x_20361:
[----:B------:R-:W-:Y:S02]  /*1d000*/  MOV R13, R16 ;  /* 0x00000010000d7202 */ /* 0x000fe40000000f00 */
.L_x_20362:
[----:B------:R-:W-:Y:S05]  /*1d010*/  BSYNC B2 ;  /* 0x0000000000027941 */ /* 0x000fea0003800000 */
.L_x_20360:
        /* <DEDUP_REMOVED lines=16> */
.L_x_20366:
[----:B------:R-:W-:Y:S05]  /*1d120*/  BSYNC B3 ;  /* 0x0000000000037941 */ /* 0x000fea0003800000 */
.L_x_20365:
        /* <DEDUP_REMOVED lines=42> */
.L_x_20364:
[----:B------:R-:W-:Y:S05]  /*1d3d0*/  BSYNC B2 ;  /* 0x0000000000027941 */ /* 0x000fea0003800000 */
.L_x_20363:
        /* <DEDUP_REMOVED lines=23> */
.L_x_20368:
[----:B------:R-:W-:Y:S02]  /*1d550*/  IMAD.MOV.U32 R13, RZ, RZ, R16 ;  /* 0x000000ffff0d7224 */ /* 0x000fe400078e0010 */
.L_x_20369:
[----:B------:R-:W-:Y:S05]  /*1d560*/  BSYNC B2 ;  /* 0x0000000000027941 */ /* 0x000fea0003800000 */
.L_x_20367:
        /* <DEDUP_REMOVED lines=16> */
.L_x_20373:
[----:B------:R-:W-:Y:S05]  /*1d670*/  BSYNC B3 ;  /* 0x0000000000037941 */ /* 0x000fea0003800000 */
.L_x_20372:
        /* <DEDUP_REMOVED lines=42> */
.L_x_20371:
[----:B------:R-:W-:Y:S05]  /*1d920*/  BSYNC B2 ;  /* 0x0000000000027941 */ /* 0x000fea0003800000 */
.L_x_20370:
        /* <DEDUP_REMOVED lines=23> */
.L_x_20375:
[----:B------:R-:W-:Y:S02]  /*1daa0*/  IMAD.MOV.U32 R94, RZ, RZ, R16 ;  /* 0x000000ffff5e7224 */ /* 0x000fe400078e0010 */
.L_x_20376:
[----:B------:R-:W-:Y:S05]  /*1dab0*/  BSYNC B2 ;  /* 0x0000000000027941 */ /* 0x000fea0003800000 */
.L_x_20374:
        /* <DEDUP_REMOVED lines=19> */
.L_x_20380:
[----:B------:R-:W-:Y:S05]  /*1dbf0*/  BSYNC B3 ;  /* 0x0000000000037941 */ /* 0x000fea0003800000 */
.L_x_20379:
        /* <DEDUP_REMOVED lines=42> */
.L_x_20378:
[----:B------:R-:W-:Y:S05]  /*1dea0*/  BSYNC B2 ;  /* 0x0000000000027941 */ /* 0x000fea0003800000 */
.L_x_20377:
        /* <DEDUP_REMOVED lines=39> */
.L_x_20324:
[----:B------:R-:W-:Y:S05]  /*1e120*/  BSYNC B1 ;  /* 0x0000000000017941 */ /* 0x000fea0003800000 */
.L_x_20323:
[----:B0-----:R-:W-:Y:S01]  /*1e130*/  FADD.FTZ R92, RZ, R10 ;  /* 0x0000000aff5c7221 */ /* 0x001fe20000010000 */
[C---:B------:R-:W-:Y:S02]  /*1e140*/  LOP3.LUT P0, RZ, R18.reuse, 0x8, RZ, 0xc0, !PT ;  /* 0x0000000812ff7812 */ /* 0x040fe4000780c0ff */
[----:B------:R-:W-:Y:S01]  /*1e150*/  LOP3.LUT R18, R18, 0xfffffffb, RZ, 0xc0, !PT ;  /* 0xfffffffb12127812 */ /* 0x000fe200078ec0ff */
[----:B------:R-:W-:Y:S01]  /*1e160*/  FADD.FTZ R92, R24, R92 ;  /* 0x0000005c185c7221 */ /* 0x000fe20000010000 */
[C---:B------:R-:W-:Y:S02]  /*1e170*/  ISETP.GT.U32.AND P1, PT, R19.reuse, 0xbf, PT ;  /* 0x000000bf1300780c */ /* 0x040fe40003f24070 */
[----:B------:R-:W-:Y:S01]  /*1e180*/  ISETP.GT.U32.AND P2, PT, R19, 0xdf, PT ;  /* 0x000000df1300780c */ /* 0x000fe20003f44070 */
[----:B------:R-:W-:Y:S01]  /*1e190*/  FADD.FTZ R92, R25, R92 ;  /* 0x0000005c195c7221 */ /* 0x000fe20000010000 */
[C---:B------:R-:W-:Y:S02]  /*1e1a0*/  ISETP.GT.U32.AND P3, PT, R19.reuse, 0xff, PT ;  /* 0x000000ff1300780c */ /* 0x040fe40003f64070 */
[C---:B------:R-:W-:Y:S01]  /*1e1b0*/  ISETP.GT.U32.AND P4, PT, R19.reuse, 0x11f, PT ;  /* 0x0000011f1300780c */ /* 0x040fe20003f84070 */
        /* <DEDUP_REMOVED lines=91> */
.L_x_20405:
        /* <DEDUP_REMOVED lines=191> */
.L_x_20406:
        /* <DEDUP_REMOVED lines=19> */
[----:B--2---:R-:W2:Y:S04]  /*1f490*/  LDL R3, [R1+0x170] ;  /* 0x0001700001037983 */ /* 0x004ea80000100800 */
[----:B------:R3:W-:Y:S04]  /*1f4a0*/  STL [R1+0x184], R2 ;  /* 0x0001840201007387 */ /* 0x0007e80000100800 */
[----:B---3--:R-:W3:Y:S04]  /*1f4b0*/  LDL R2, [R1+0x174] ;  /* 0x0001740001027983 */ /* 0x008ee80000100800 */
[----:B------:R4:W-:Y:S04]  /*1f4c0*/  STL [R1+0x180], R0 ;  /* 0x0001800001007387 */ /* 0x0009e80000100800 */
[----:B0-----:R-:W3:Y:S04]  /*1f4d0*/  LDL R138, [R1+0x17c] ;  /* 0x00017c00018a7983 */ /* 0x001ee80000100800 */
[----:B------:R-:W3:Y:S04]  /*1f4e0*/  LDL R252, [R1+0x160] ;  /* 0x0001600001fc7983 */ /* 0x000ee80000100800 */
[----:B----4-:R-:W4:Y:S04]  /*1f4f0*/  LDL R0, [R1+0x178] ;  /* 0x0001780001007983 */ /* 0x010f280000100800 */
[----:B------:R-:W4:Y:S04]  /*1f500*/  LDL R159, [R1+0x164] ;  /* 0x00016400019f7983 */ /* 0x000f280000100800 */
[----:B------:R-:W4:Y:S04]  /*1f510*/  LDL R158, [R1+0x168] ;  /* 0x00016800019e7983 */ /* 0x000f280000100800 */
[----:B------:R-:W4:Y:S01]  /*1f520*/  LDL R139, [R1+0x16c] ;  /* 0x00016c00018b7983 */ /* 0x000f220000100800 */
[----:B-1----:R-:W-:-:S02]  /*1f530*/  FADD.FTZ R92, R10, -R157 ;  /* 0x8000009d0a5c7221 */ /* 0x002fc40000010000 */
[--C-:B------:R-:W-:Y:S02]  /*1f540*/  FADD.FTZ R95, R24, -R157.reuse ;  /* 0x8000009d185f7221 */ /* 0x100fe40000010000 */
[--C-:B------:R-:W-:Y:S02]  /*1f550*/  FADD.FTZ R93, R25, -R157.reuse ;  /* 0x8000009d195d7221 */ /* 0x100fe40000010000 */
[C---:B------:R-:W-:Y:S02]  /*1f560*/  FMUL.FTZ R92, R156.reuse, R92 ;  /* 0x0000005c9c5c7220 */ /* 0x040fe40000410000 */
[C---:B------:R-:W-:Y:S02]  /*1f570*/  FMUL.FTZ R95, R156.reuse, R95 ;  /* 0x0000005f9c5f7220 */ /* 0x040fe40000410000 */
[----:B------:R-:W-:Y:S02]  /*1f580*/  FMUL.FTZ R93, R156, R93 ;  /* 0x0000005d9c5d7220 */ /* 0x000fe40000410000 */
[----:B------:R-:W-:-:S04]  /*1f590*/  FADD.FTZ R94, R44, -R157 ;  /* 0x8000009d2c5e7221 */ /* 0x000fc80000010000 */
[----:B------:R-:W-:Y:S02]  /*1f5a0*/  FMUL.FTZ R94, R156, R94 ;  /* 0x0000005e9c5e7220 */ /* 0x000fe40000410000 */
[----:B--2--5:R-:W-:Y:S02]  /*1f5b0*/  FFMA.FTZ R92, R3, R92, R180 ;  /* 0x0000005c035c7223 */ /* 0x024fe400000100b4 */
[----:B------:R0:W5:Y:S01]  /*1f5c0*/  LDL.LU R3, [R1+0x188] ;  /* 0x0001880001037983 */ /* 0x0001620000300800 */
[----:B---3--:R-:W-:-:S03]  /*1f5d0*/  FFMA.FTZ R95, R2, R95, R181 ;  /* 0x0000005f025f7223 */ /* 0x008fc600000100b5 */
[----:B------:R0:W5:Y:S01]  /*1f5e0*/  LDL.LU R2, [R1+0x184] ;  /* 0x0001840001027983 */ /* 0x0001620000300800 */
[----:B----4-:R-:W-:-:S03]  /*1f5f0*/  FFMA.FTZ R93, R0, R93, R182 ;  /* 0x0000005d005d7223 */ /* 0x010fc600000100b6 */
[----:B------:R0:W5:Y:S01]  /*1f600*/  LDL.LU R0, [R1+0x180] ;  /* 0x0001800001007983 */ /* 0x0001620000300800 */
        /* <DEDUP_REMOVED lines=21> */
.L_x_20384:
[----:B------:R-:W-:Y:S05]  /*1f760*/  BSYNC B1 ;  /* 0x0000000000017941 */ /* 0x000fea0003800000 */
.L_x_20383:
[----:B------:R-:W-:Y:S01]  /*1f770*/  LOP3.LUT P0, RZ, R18, 0x1000, RZ, 0xc0, !PT ;  /* 0x0000100012ff7812 */ /* 0x000fe2000780c0ff */
[----:B------:R-:W-:-:S12]  /*1f780*/  BSSY B1, `(.L_x_20385) ;  /* 0x0000022000017945 */ /* 0x000fd80003800000 */
[----:B------:R-:W-:Y:S05]  /*1f790*/  @!P0 BRA `(.L_x_20386) ;  /* 0x0000020000008947 */ /* 0x000fea0003800000 */
[--C-:B01----:R-:W-:Y:S02]  /*1f7a0*/  FADD.FTZ R92, R9, -R157.reuse ;  /* 0x8000009d095c7221 */ /* 0x103fe40000010000 */
        /* <DEDUP_REMOVED lines=31> */
.L_x_20386:
[----:B------:R-:W-:Y:S05]  /*1f9a0*/  BSYNC B1 ;  /* 0x0000000000017941 */ /* 0x000fea0003800000 */
.L_x_20385:
        /* <DEDUP_REMOVED lines=35> */
.L_x_20388:
[----:B------:R-:W-:Y:S05]  /*1fbe0*/  BSYNC B1 ;  /* 0x0000000000017941 */ /* 0x000fea0003800000 */
.L_x_20387:
        /* <DEDUP_REMOVED lines=35> */
.L_x_20390:
[----:B------:R-:W-:Y:S05]  /*1fe20*/  BSYNC B1 ;  /* 0x0000000000017941 */ /* 0x000fea0003800000 */
.L_x_20389:
        /* <DEDUP_REMOVED lines=35> */
.L_x_20392:
[----:B------:R-:W-:Y:S05]  /*20060*/  BSYNC B1 ;  /* 0x0000000000017941 */ /* 0x000fea0003800000 */
.L_x_20391:
        /* <DEDUP_REMOVED lines=35> */
.L_x_20394:
[----:B------:R-:W-:Y:S05]  /*202a0*/  BSYNC B1 ;  /* 0x0000000000017941 */ /* 0x000fea0003800000 */
.L_x_20393:
        /* <DEDUP_REMOVED lines=35> */
.L_x_20396:
[----:B------:R-:W-:Y:S05]  /*204e0*/  BSYNC B1 ;  /* 0x0000000000017941 */ /* 0x000fea0003800000 */
.L_x_20395:
[----:B------:R-:W-:Y:S01]  /*204f0*/  LOP3.LUT P0, RZ, R18, 0x40, RZ, 0xc0, !PT ;  /* 0x0000004012ff7812 */ /* 0x000fe2000780c0ff */
[----:B------:R-:W-:-:S12]  /*20500*/  BSSY B1, `(.L_x_20397) ;  /* 0x0000022000017945 */ /* 0x000fd80003800000 */
[----:B------:R-:W-:Y:S05]  /*20510*/  @!P0 BRA `(.L_x_20398) ;  /* 0x0000020000008947 */ /* 0x000fea0003800000 */
[--C-:B01---5:R-:W-:Y:S02]  /*20520*/  FADD.FTZ R92, R3, -R157.reuse ;  /* 0x8000009d035c7221 */ /* 0x123fe40000010000 */
        /* <DEDUP_REMOVED lines=31> */
.L_x_20398:
[----:B------:R-:W-:Y:S05]  /*20720*/  BSYNC B1 ;  /* 0x0000000000017941 */ /* 0x000fea0003800000 */
.L_x_20397:
        /* <DEDUP_REMOVED lines=35> */
.L_x_20400:
[----:B------:R-:W-:Y:S05]  /*20960*/  BSYNC B1 ;  /* 0x0000000000017941 */ /* 0x000fea0003800000 */
.L_x_20399:
[----:B------:R-:W-:Y:S01]  /*20970*/  LOP3.LUT P0, RZ, R18, 0x10, RZ, 0xc0, !PT ;  /* 0x0000001012ff7812 */ /* 0x000fe2000780c0ff */
[----:B------:R-:W-:-:S12]  /*20980*/  BSSY B1, `(.L_x_20401) ;  /* 0x000002b000017945 */ /* 0x000fd80003800000 */
[----:B------:R-:W-:Y:S05]  /*20990*/  @!P0 BRA `(.L_x_20402) ;  /* 0x0000029000008947 */ /* 0x000fea0003800000 */
[----:B-----5:R2:W-:Y:S04]  /*209a0*/  STL [R1+0x180], R2 ;  /* 0x0001800201007387 */ /* 0x0205e80000100800 */
[----:B0-----:R-:W3:Y:S04]  /*209b0*/  LDL R94, [R1+0x34] ;  /* 0x00003400015e7983 */ /* 0x001ee80000100800 */
[----:B------:R-:W4:Y:S04]  /*209c0*/  LDL R252, [R1+0x38] ;  /* 0x0000380001fc7983 */ /* 0x000f280000100800 */
[----:B--2---:R-:W2:Y:S04]  /*209d0*/  LDL R2, [R1+0x30] ;  /* 0x0000300001027983 */ /* 0x004ea80000100800 */
[----:B------:R-:W4:Y:S04]  /*209e0*/  LDL R95, [R1+0x3c] ;  /* 0x00003c00015f7983 */ /* 0x000f280000100800 */
        /* <DEDUP_REMOVED lines=36> */
.L_x_20402:
[----:B------:R-:W-:Y:S05]  /*20c30*/  BSYNC B1 ;  /* 0x0000000000017941 */ /* 0x000fea0003800000 */
.L_x_20401:
[----:B------:R-:W-:-:S04]  /*20c40*/  IMAD.MOV.U32 R11, RZ, RZ, 0x4 ;  /* 0x00000004ff0b7424 */ /* 0x000fc800078e00ff */
[----:B------:R-:W-:-:S05]  /*20c50*/  IMAD R22, R11, c[0x0][0x160], R22 ;  /* 0x000058000b167a24 */ /* 0x000fca00078e0216 */
[----:B------:R-:W-:-:S13]  /*20c60*/  ISETP.GE.AND P0, PT, R22, c[0x0][0x164], PT ;  /* 0x0000590016007a0c */ /* 0x000fda0003f06270 */
[----:B01---5:R-:W-:Y:S01]  /*20c70*/  @P0 CALL.REL.NOINC `(.L_x_20403) ;  /* 0x0000001000000944 */ /* 0x023fe20003c00000 */
[----:B------:R-:W-:Y:S05]  /*20c80*/  BRA `(.L_x_20404) ;  /* 0xfffe0c3000007947 */ /* 0x000fea000383ffff */
.L_x_20403:
[----:B------:R-:W-:Y:S05]  /*20c90*/  BSYNC B0 ;  /* 0x0000000000007941 */ /* 0x000fea0003800000 */
.L_x_19800:
[----:B------:R-:W-:Y:S05]  /*20ca0*/  EXIT ;  /* 0x000000000000794d */ /* 0x000fea0003800000 */
.L_x_20381:
[----:B------:R-:W-:Y:S01]  /*20cb0*/  IMAD.MOV.U32 R138, RZ, RZ, R95 ;  /* 0x000000ffff8a7224 */ /* 0x000fe200078e005f */
[----:B------:R-:W-:Y:S01]  /*20cc0*/  MOV R94, 0x1 ;  /* 0x00000001005e7802 */ /* 0x000fe20000000f00 */
[----:B------:R-:W-:Y:S01]  /*20cd0*/  IMAD.MOV.U32 R139, RZ, RZ, 0x1f ;  /* 0x0000001fff8b7424 */ /* 0x000fe200078e00ff */
[----:B------:R-:W-:Y:S01]  /*20ce0*/  MOV R92, 0x20d10 ;  /* 0x00020d10005c7802 */ /* 0x000fe20000000f00 */
[----:B------:R-:W-:Y:S02]  /*20cf0*/  IMAD.MOV.U32 R93, RZ, RZ, -0x1 ;  /* 0xffffffffff5d7424 */ /* 0x000fe400078e00ff */
[----:B-----5:R-:W-:Y:S05]  /*20d00*/  CALL.REL.NOINC `($__internal_44_$__cuda_sm70_shflsync_bfly_p) ;  /* 0x00000e7000007944 */ /* 0x020fea0003c00000 */
[----:B-1----:R-:W-:Y:S05]  /*20d10*/  BRA `(.L_x_20405) ;  /* 0xffffda5000007947 */ /* 0x002fea000383ffff */
.L_x_20382:
[----:B------:R-:W-:Y:S01]  /*20d20*/  IMAD.MOV.U32 R138, RZ, RZ, R95 ;  /* 0x000000ffff8a7224 */ /* 0x000fe200078e005f */
[----:B------:R-:W-:Y:S01]  /*20d30*/  MOV R92, 0x20d80 ;  /* 0x00020d80005c7802 */ /* 0x000fe20000000f00 */
[----:B------:R-:W-:Y:S02]  /*20d40*/  IMAD.MOV.U32 R94, RZ, RZ, 0x2 ;  /* 0x00000002ff5e7424 */ /* 0x000fe400078e00ff */
[----:B------:R-:W-:Y:S02]  /*20d50*/  IMAD.MOV.U32 R139, RZ, RZ, 0x1f ;  /* 0x0000001fff8b7424 */ /* 0x000fe400078e00ff */
[----:B------:R-:W-:-:S02]  /*20d60*/  IMAD.MOV.U32 R93, RZ, RZ, -0x1 ;  /* 0xffffffffff5d7424 */ /* 0x000fc400078e00ff */
[----:B-----5:R-:W-:Y:S05]  /*20d70*/  CALL.REL.NOINC `($__internal_44_$__cuda_sm70_shflsync_bfly_p) ;  /* 0x00000e0000007944 */ /* 0x020fea0003c00000 */
[----:B-1----:R-:W-:Y:S01]  /*20d80*/  FADD.FTZ R95, R95, R94 ;  /* 0x0000005e5f5f7221 */ /* 0x002fe20000010000 */
[----:B------:R-:W-:Y:S01]  /*20d90*/  MOV R93, 0xffffffff ;  /* 0xffffffff005d7802 */ /* 0x000fe20000000f00 */
[----:B------:R-:W-:Y:S01]  /*20da0*/  IMAD.MOV.U32 R94, RZ, RZ, 0x4 ;  /* 0x00000004ff5e7424 */ /* 0x000fe200078e00ff */
[----:B------:R-:W-:Y:S01]  /*20db0*/  MOV R92, 0x20df0 ;  /* 0x00020df0005c7802 */ /* 0x000fe20000000f00 */
[----:B------:R-:W-:-:S02]  /*20dc0*/  IMAD.MOV.U32 R139, RZ, RZ, 0x1f ;  /* 0x0000001fff8b7424 */ /* 0x000fc400078e00ff */
[----:B------:R-:W-:Y:S02]  /*20dd0*/  IMAD.MOV.U32 R138, RZ, RZ, R95 ;  /* 0x000000ffff8a7224 */ /* 0x000fe400078e005f */
[----:B------:R-:W-:Y:S05]  /*20de0*/  CALL.REL.NOINC `($__internal_44_$__cuda_sm70_shflsync_bfly_p) ;  /* 0x00000d9000007944 */ /* 0x000fea0003c00000 */
[----:B-1----:R-:W-:Y:S01]  /*20df0*/  FADD.FTZ R95, R95, R94 ;  /* 0x0000005e5f5f7221 */ /* 0x002fe20000010000 */
[----:B------:R-:W-:Y:S01]  /*20e00*/  MOV R92, 0x20e60 ;  /* 0x00020e60005c7802 */ /* 0x000fe20000000f00 */
[----:B------:R-:W-:Y:S02]  /*20e10*/  IMAD.MOV.U32 R94, RZ, RZ, 0x8 ;  /* 0x00000008ff5e7424 */ /* 0x000fe400078e00ff */
[----:B------:R-:W-:Y:S02]  /*20e20*/  IMAD.MOV.U32 R139, RZ, RZ, 0x1f ;  /* 0x0000001fff8b7424 */ /* 0x000fe400078e00ff */
[----:B------:R-:W-:Y:S02]  /*20e30*/  IMAD.MOV.U32 R93, RZ, RZ, -0x1 ;  /* 0xffffffffff5d7424 */ /* 0x000fe400078e00ff */
[----:B------:R-:W-:Y:S02]  /*20e40*/  IMAD.MOV.U32 R138, RZ, RZ, R95 ;  /* 0x000000ffff8a7224 */ /* 0x000fe400078e005f */
[----:B------:R-:W-:Y:S05]  /*20e50*/  CALL.REL.NOINC `($__internal_44_$__cuda_sm70_shflsync_bfly_p) ;  /* 0x00000d2000007944 */ /* 0x000fea0003c00000 */
[----:B-1----:R-:W-:Y:S01]  /*20e60*/  FADD.FTZ R95, R95, R94 ;  /* 0x0000005e5f5f7221 */ /* 0x002fe20000010000 */
[----:B------:R-:W-:Y:S01]  /*20e70*/  MOV R92, 0x20ed0 ;  /* 0x00020ed0005c7802 */ /* 0x000fe20000000f00 */
[----:B------:R-:W-:-:S02]  /*20e80*/  IMAD.MOV.U32 R94, RZ, RZ, 0x10 ;  /* 0x00000010ff5e7424 */ /* 0x000fc400078e00ff */
[----:B------:R-:W-:Y:S01]  /*20e90*/  IMAD.MOV.U32 R139, RZ, RZ, 0x1f ;  /* 0x0000001fff8b7424 */ /* 0x000fe200078e00ff */
[----:B------:R-:W-:Y:S01]  /*20ea0*/  MOV R138, R95 ;  /* 0x0000005f008a7202 */ /* 0x000fe20000000f00 */
[----:B------:R-:W-:Y:S02]  /*20eb0*/  IMAD.MOV.U32 R93, RZ, RZ, -0x1 ;  /* 0xffffffffff5d7424 */ /* 0x000fe400078e00ff */
[----:B------:R-:W-:Y:S05]  /*20ec0*/  CALL.REL.NOINC `($__internal_44_$__cuda_sm70_shflsync_bfly_p) ;  /* 0x00000cb000007944 */ /* 0x000fea0003c00000 */
[----:B-1----:R-:W-:Y:S01]  /*20ed0*/  FADD.FTZ R95, R95, R94 ;  /* 0x0000005e5f5f7221 */ /* 0x002fe20000010000 */
[----:B------:R-:W-:Y:S01]  /*20ee0*/  LOP3.LUT R18, R18, 0xffffbfff, RZ, 0xc0, !PT ;  /* 0xffffbfff12127812 */ /* 0x000fe200078ec0ff */
[----:B------:R-:W-:Y:S02]  /*20ef0*/  IMAD.MOV.U32 R94, RZ, RZ, 0x1 ;  /* 0x00000001ff5e7424 */ /* 0x000fe400078e00ff */
        /* <DEDUP_REMOVED lines=174> */
[----:B------:R-:W-:Y:S05]  /*219e0*/  CALL.REL.NOINC `($__internal_44_$__cuda_sm70_shflsync_bfly_p) ;  /* 0x0000019000007944 */ /* 0x000fea0003c00000 */
[----:B-1----:R-:W-:Y:S01]  /*219f0*/  FADD.FTZ R138, R138, R94 ;  /* 0x0000005e8a8a7221 */ /* 0x002fe20000010000 */
[----:B------:R-:W-:Y:S01]  /*21a00*/  MOV R92, 0x21a50 ;  /* 0x00021a50005c7802 */ /* 0x000fe20000000f00 */
[----:B------:R-:W-:Y:S02]  /*21a10*/  IMAD.MOV.U32 R94, RZ, RZ, 0x2 ;  /* 0x00000002ff5e7424 */ /* 0x000fe400078e00ff */
[----:B------:R-:W-:Y:S02]  /*21a20*/  IMAD.MOV.U32 R139, RZ, RZ, 0x1f ;  /* 0x0000001fff8b7424 */ /* 0x000fe400078e00ff */
[----:B------:R-:W-:Y:S02]  /*21a30*/  IMAD.MOV.U32 R93, RZ, RZ, -0x1 ;  /* 0xffffffffff5d7424 */ /* 0x000fe400078e00ff */
[----:B------:R-:W-:Y:S05]  /*21a40*/  CALL.REL.NOINC `($__internal_44_$__cuda_sm70_shflsync_bfly_p) ;  /* 0x0000013000007944 */ /* 0x000fea0003c00000 */
[----:B-1----:R-:W-:Y:S01]  /*21a50*/  FADD.FTZ R138, R138, R94 ;  /* 0x0000005e8a8a7221 */ /* 0x002fe20000010000 */
[----:B------:R-:W-:Y:S01]  /*21a60*/  MOV R93, 0xffffffff ;  /* 0xffffffff005d7802 */ /* 0x000fe20000000f00 */
[----:B------:R-:W-:Y:S01]  /*21a70*/  IMAD.MOV.U32 R94, RZ, RZ, 0x4 ;  /* 0x00000004ff5e7424 */ /* 0x000fe200078e00ff */
[----:B------:R-:W-:Y:S01]  /*21a80*/  MOV R92, 0x21ab0 ;  /* 0x00021ab0005c7802 */ /* 0x000fe20000000f00 */
[----:B------:R-:W-:-:S02]  /*21a90*/  IMAD.MOV.U32 R139, RZ, RZ, 0x1f ;  /* 0x0000001fff8b7424 */ /* 0x000fc400078e00ff */
[----:B------:R-:W-:Y:S05]  /*21aa0*/  CALL.REL.NOINC `($__internal_44_$__cuda_sm70_shflsync_bfly_p) ;  /* 0x000000d000007944 */ /* 0x000fea0003c00000 */
[----:B-1----:R-:W-:Y:S01]  /*21ab0*/  FADD.FTZ R138, R138, R94 ;  /* 0x0000005e8a8a7221 */ /* 0x002fe20000010000 */
[----:B------:R-:W-:Y:S01]  /*21ac0*/  MOV R92, 0x21b10 ;  /* 0x00021b10005c7802 */ /* 0x000fe20000000f00 */
[----:B------:R-:W-:-:S02]  /*21ad0*/  IMAD.MOV.U32 R94, RZ, RZ, 0x8 ;  /* 0x00000008ff5e7424 */ /* 0x000fc400078e00ff */
[----:B------:R-:W-:Y:S02]  /*21ae0*/  IMAD.MOV.U32 R139, RZ, RZ, 0x1f ;  /* 0x0000001fff8b7424 */ /* 0x000fe400078e00ff */
        /* <DEDUP_REMOVED lines=8> */
[----:B-1----:R-:W-:Y:S05]  /*21b70*/  BRA `(.L_x_20406) ;  /* 0xffffd7e000007947 */ /* 0x002fea000383ffff */
        .weak           $__internal_44_$__cuda_sm70_shflsync_bfly_p
        .type           $__internal_44_$__cuda_sm70_shflsync_bfly_p,@function
        .size           $__internal_44_$__cuda_sm70_shflsync_bfly_p,(.L_x_71044 - $__internal_44_$__cuda_sm70_shflsync_bfly_p)
$__internal_44_$__cuda_sm70_shflsync_bfly_p:
[----:B------:R-:W-:Y:S04]  /*21b80*/  WARPSYNC R93 ;  /* 0x0000005d00007348 */ /* 0x000fe80003800000 */
[----:B------:R0:W1:Y:S02]  /*21b90*/  SHFL.BFLY PT, R94, R138, R94, R139 ;  /* 0x0c00005e8a5e7389 */ /* 0x00006400000e008b */
[----:B0-----:R-:W-:-:S04]  /*21ba0*/  IMAD.MOV.U32 R93, RZ, RZ, 0x0 ;  /* 0x00000000ff5d7424 */ /* 0x001fc800078e00ff */
[----:B------:R-:W-:Y:S05]  /*21bb0*/  RET.REL.NODEC R92 `(_ZN10layer_norm13ln_fwd_kernelINS_13Kernel_traitsIf13__nv_bfloat16S2_S2_fjLj2560ELj1ELj4ELj1ELj16ENS_18Kernel_traits_baseILj2560EfS2_S2_S2_fjLj128EEEEELb1ELb1ELb0ELb0EEEvNS_9FwdParamsE) ;  /* 0xfffde4405c007950 */ /* 0x000fea0003c3ffff */
.L_x_20407:
        /* <DEDUP_REMOVED lines=12> */
.L_x_71044:


//--------------------- .text._ZN10layer_norm13ln_fwd_kernelINS_13Kernel_traitsIf13__nv_bfloat16S2_S2_fjLj2560ELj1ELj4ELj1ELj16ENS_18Kernel_traits_baseILj2560EfS2_S2_S2_fjLj128EEEEELb1ELb1ELb0ELb1EEEvNS_9FwdParamsE --------------------------
	.section	.text._ZN10layer_norm13ln_fwd_kernelINS_13Kernel_traitsIf13__nv_bfloat16S2_S2_fjLj2560ELj1ELj4ELj1ELj16ENS_18Kernel_traits_baseILj2560EfS2_S2_S2_fjLj128EEEEELb1ELb1ELb0ELb1EEEvNS_9FwdParamsE,"ax",@progbits
	.sectioninfo	@"SHI_REGISTERS=255"
	.align	128
        .global         _ZN10layer_norm13ln_fwd_kernelINS_13Kernel_traitsIf13__nv_bfloat16S2_S2_fjLj2560ELj1ELj4ELj1ELj16ENS_18Kernel_traits_baseILj2560EfS2_S2_S2_fjLj128EEEEELb1ELb1ELb0ELb1EEEvNS_9FwdParamsE
        .type           _ZN10layer_norm13ln_fwd_kernelINS_13Kernel_traitsIf13__nv_bfloat16S2_S2_fjLj2560ELj1ELj4ELj1ELj16ENS_18Kernel_traits_baseILj2560EfS2_S2_S2_fjLj128EEEEELb1ELb1ELb0ELb1EEEvNS_9FwdParamsE,@function
        .size           _ZN10layer_norm13ln_fwd_kernelINS_13Kernel_traitsIf13__nv_bfloat16S2_S2_fjLj2560ELj1ELj4ELj1ELj16ENS_18Kernel_traits_baseILj2560EfS2_S2_S2_fjLj128EEEEELb1ELb1ELb0ELb1EEEvNS_9FwdParamsE,(.L_x_71045 - _ZN10layer_norm13ln_fwd_kernelINS_13Kernel_traitsIf13__nv_bfloat16S2_S2_fjLj2560ELj1ELj4ELj1ELj16ENS_18Kernel_traits_baseILj2560EfS2_S2_S2_fjLj128EEEEELb1ELb1ELb0ELb1EEEvNS_9FwdParamsE)
        .other          _ZN10layer_norm13ln_fwd_kernelINS_13Kernel_traitsIf13__nv_bfloat16S2_S2_fjLj2560ELj1ELj4ELj1ELj16ENS_18Kernel_traits_baseILj2560EfS2_S2_S2_fjLj128EEEEELb1ELb1ELb0ELb1EEEvNS_9FwdParamsE,@"STO_CUDA_ENTRY STV_DEFAULT"
_ZN10layer_norm13ln_fwd_kernelINS_13Kernel_traitsIf13__nv_bfloat16S2_S2_fjLj2560ELj1ELj4ELj1ELj16ENS_18Kernel_traits_baseILj2560EfS2_S2_S2_fjLj128EEEEELb1ELb1ELb0ELb1EEEvNS_9FwdParamsE:
.text._ZN10layer_norm13ln_fwd_kernelINS_13Kernel_traitsIf13__nv_bfloat16S2_S2_fjLj2560ELj1ELj4ELj1ELj16ENS_18Kernel_traits_baseILj2560EfS2_S2_S2_fjLj128EEEEELb1ELb1ELb0ELb1EEEvNS_9FwdParamsE:
        /* <DEDUP_REMOVED lines=21> */
[----:B------:R-:W1:Y:S01]  /*0150*/  S2R R15, SR_CTAID.X ;  /* 0x00000000000f7919 */ /* 0x000e620000002500 */
        /* <DEDUP_REMOVED lines=34> */
[----:B0-----:R-:W-:Y:S01]  /*0380*/  LOP3.LUT R16, R14, 0x1f, RZ, 0xc0, !PT ;  /* 0x0000001f0e107812 */ /* 0x001fe200078ec0ff */
[----:B--2---:R-:W0:Y:S08]  /*0390*/  @P0 R2UR UR4, R6 ;  /* 0x00000000060403c2 */ /* 0x004e3000000e0000 */
[----:B------:R2:W4:Y:S01]  /*03a0*/  @P0 R2UR UR5, R7 ;  /* 0x00000000070503c2 */ /* 0x00052200000e0000 */
[----:B---3--:R-:W-:Y:S01]  /*03b0*/  @P0 IADD3 R170, P1, R2, c[0x0][0x240], RZ ;  /* 0x0000900002aa0a10 */ /* 0x008fe20007f3e0ff */
[----:B-1----:R-:W-:-:S03]  /*03c0*/  IMAD R2, R15, c[0x0][0x0], R14 ;  /* 0x000000000f027a24 */ /* 0x002fc600078e020e */
[----:B------:R-:W-:Y:S01]  /*03d0*/  @P0 IADD3.X R171, RZ, R3, RZ, P1, !PT ;  /* 0x00000003ffab0210 */ /* 0x000fe20000ffe4ff */
[----:B------:R-:W-:Y:S01]  /*03e0*/  IMAD.WIDE.U32 R10, R2, -0x326172a9, RZ ;  /* 0xcd9e8d57020a7825 */ /* 0x000fe200078e00ff */
        /* <DEDUP_REMOVED lines=8> */
[----:B--2---:R-:W-:Y:S01]  /*0470*/  IMAD.WIDE.U32 R6, R0, -0x2daee0ad, RZ ;  /* 0xd2511f5300067825 */ /* 0x004fe200078e00ff */
[----:B------:R-:W-:Y:S01]  /*0480*/  UIADD3 UR13, UR4, -0x255992d5, URZ ;  /* 0xdaa66d2b040d7890 */ /* 0x000fe2000fffe03f */
[----:B------:R-:W-:Y:S01]  /*0490*/  SHF.R.U32.HI R0, RZ, 0x5, R14 ;  /* 0x00000005ff007819 */ /* 0x000fe2000001160e */
[----:B----4-:R-:W-:Y:S01]  /*04a0*/  UIADD3 UR10, UR5, -0x4498517b, URZ ;  /* 0xbb67ae85050a7890 */ /* 0x010fe2000fffe03f */
        /* <DEDUP_REMOVED lines=14> */
[----:B------:R-:W-:Y:S02]  /*0590*/  UIADD3 UR20, UR5, 0x646e171e, URZ ;  /* 0x646e171e05147890 */ /* 0x000fe4000fffe03f */
[----:B------:R-:W-:Y:S01]  /*05a0*/  UIADD3 UR19, UR4, -0x4ab325aa, URZ ;  /* 0xb54cda5604137890 */ /* 0x000fe2000fffe03f */
[----:B------:R-:W-:Y:S01]  /*05b0*/  LOP3.LUT R12, R9, UR12, R6, 0x96, !PT ;  /* 0x0000000c090c7c12 */ /* 0x000fe2000f8e9606 */
[----:B------:R-:W-:Y:S01]  /*05c0*/  IMAD.WIDE.U32 R6, R7, -0x2daee0ad, RZ ;  /* 0xd2511f5307067825 */ /* 0x000fe200078e00ff */
[----:B------:R-:W-:-:S02]  /*05d0*/  UIADD3 UR21, UR4, 0x5384540f, URZ ;  /* 0x5384540f04157890 */ /* 0x000fc4000fffe03f */
[----:B------:R-:W-:Y:S01]  /*05e0*/  UIADD3 UR24, UR5, -0x24c28bd8, URZ ;  /* 0xdb3d742805187890 */ /* 0x000fe2000fffe03f */
[----:B------:R-:W-:Y:S01]  /*05f0*/  IMAD.WIDE.U32 R12, R12, -0x326172a9, RZ ;  /* 0xcd9e8d570c0c7825 */ /* 0x000fe200078e00ff */
[----:B------:R-:W-:Y:S01]  /*0600*/  LOP3.LUT R11, R7, UR14, R8, 0x96, !PT ;  /* 0x0000000e070b7c12 */ /* 0x000fe2000f8e9608 */
[----:B------:R-:W-:Y:S02]  /*0610*/  UIADD3 UR22, UR5, 0x1fd5c5a3, URZ ;  /* 0x1fd5c5a305167890 */ /* 0x000fe4000fffe03f */
        /* <DEDUP_REMOVED lines=24> */
[----:B------:R-:W-:-:S05]  /*07a0*/  IADD3 R8, P1, R5, c[0x0][0x218], RZ ;  /* 0x0000860005087a10 */ /* 0x000fca0007f3e0ff */
[----:B------:R-:W-:Y:S01]  /*07b0*/  IMAD.X R9, RZ, RZ, c[0x0][0x21c], P1 ;  /* 0x00008700ff097624 */ /* 0x000fe200008e06ff */
[----:B------:R-:W-:-:S04]  /*07c0*/  ISETP.GE.AND P1, PT, R0, c[0x0][0x164], PT ;  /* 0x0000590000007a0c */ /* 0x000fc80003f26270 */
        /* <DEDUP_REMOVED lines=20> */
[----:B------:R-:W-:Y:S01]  /*0910*/  LEA R6, P2, R16, c[0x0][0x1c8], 0x5 ;  /* 0x0000720010067a11 */ /* 0x000fe200078428ff */
[----:B------:R-:W-:-:S12]  /*0920*/  @P1 EXIT ;  /* 0x000000000000194d */ /* 0x000fd80003800000 */
[----:B0-----:R-:W-:Y:S01]  /*0930*/  IADD3 R8, P0, R5, c[0x0][0x1b0], RZ ;  /* 0x00006c0005087a10 */ /* 0x001fe20007f1e0ff */
[----:B------:R-:W-:Y:S01]  /*0940*/  UIADD3 UR26, UR5, -0x695add53, URZ ;  /* 0x96a522ad051a7890 */ /* 0x000fe2000fffe03f */
[----:B------:R-:W-:Y:S01]  /*0950*/  IMAD R157, R10, -0x2daee0ad, RZ ;  /* 0xd2511f530a9d7824 */ /* 0x000fe200078e02ff */
[----:B------:R-:W-:Y:S01]  /*0960*/  UIADD3 UR25, UR4, -0x700cb87f, URZ ;  /* 0x8ff3478104197890 */ /* 0x000fe2000fffe03f */
[----:B------:R-:W-:Y:S01]  /*0970*/  IMAD.HI.U32 R10, R156, -0x2daee0ad, RZ ;  /* 0xd2511f539c0a7827 */ /* 0x000fe200078e00ff */
[----:B------:R-:W-:-:S03]  /*0980*/  IADD3.X R7, RZ, c[0x0][0x1cc], RZ, P2, !PT ;  /* 0x00007300ff077a10 */ /* 0x000fc600017fe4ff */
[----:B------:R-:W-:Y:S01]  /*0990*/  IMAD.X R9, RZ, RZ, c[0x0][0x1b4], P0 ;  /* 0x00006d00ff097624 */ /* 0x000fe200000e06ff */
[----:B------:R-:W-:Y:S01]  /*09a0*/  LOP3.LUT R157, R10, UR26, R157, 0x96, !PT ;  /* 0x0000001a0a9d7c12 */ /* 0x000fe2000f8e969d */
[----:B------:R-:W-:Y:S01]  /*09b0*/  IMAD R159, R159, -0x326172a9, RZ ;  /* 0xcd9e8d579f9f7824 */ /* 0x000fe200078e02ff */
[----:B------:R-:W2:Y:S01]  /*09c0*/  LDG.E.128 R104, [R6.64] ;  /* 0x0000000606687981 */ /* 0x000ea2000c1e1d00 */
[----:B------:R-:W-:-:S03]  /*09d0*/  IMAD.HI.U32 R12, R168, -0x326172a9, RZ ;  /* 0xcd9e8d57a80c7827 */ /* 0x000fc600078e00ff */
[----:B------:R0:W3:Y:S02]  /*09e0*/  LDG.E.128 R192, [R8.64] ;  /* 0x0000000608c07981 */ /* 0x0000e4000c1e1d00 */
[----:B------:R-:W-:Y:S02]  /*09f0*/  LOP3.LUT R159, R12, UR25, R159, 0x96, !PT ;  /* 0x000000190c9f7c12 */ /* 0x000fe4000f8e969f */
[----:B------:R0:W4:Y:S04]  /*0a00*/  LDG.E.128 R152, [R8.64+0x10] ;  /* 0x0000100608987981 */ /* 0x000128000c1e1d00 */
[----:B------:R0:W2:Y:S04]  /*0a10*/  LDG.E.128 R148, [R8.64+0x400] ;  /* 0x0004000608947981 */ /* 0x0000a8000c1e1d00 */
        /* <DEDUP_REMOVED lines=10> */
[----:B------:R0:W5:Y:S04]  /*0ac0*/  LDG.E.128 R248, [R8.64+0x1810] ;  /* 0x0018100608f87981 */ /* 0x000168000c1e1d00 */
[----:B------:R0:W5:Y:S04]  /*0ad0*/  LDG.E.128 R236, [R8.64+0x1c00] ;  /* 0x001c000608ec7981 */ /* 0x000168000c1e1d00 */
[----:B------:R0:W5:Y:S04]  /*0ae0*/  LDG.E.128 R232, [R8.64+0x1c10] ;  /* 0x001c100608e87981 */ /* 0x000168000c1e1d00 */
[----:B------:R0:W5:Y:S04]  /*0af0*/  LDG.E.128 R220, [R8.64+0x2000] ;  /* 0x0020000608dc7981 */ /* 0x000168000c1e1d00 */
[----:B------:R0:W5:Y:S04]  /*0b00*/  LDG.E.128 R216, [R8.64+0x2010] ;  /* 0x0020100608d87981 */ /* 0x000168000c1e1d00 */
[----:B------:R0:W5:Y:S04]  /*0b10*/  LDG.E.128 R204, [R8.64+0x2400] ;  /* 0x0024000608cc7981 */ /* 0x000168000c1e1d00 */
[----:B------:R0:W5:Y:S04]  /*0b20*/  LDG.E.128 R200, [R8.64+0x2410] ;  /* 0x0024100608c87981 */ /* 0x000168000c1e1d00 */
[----:B------:R-:W2:Y:S04]  /*0b30*/  LDG.E.128 R12, [R6.64+0x1400] ;  /* 0x00140006060c7981 */ /* 0x000ea8000c1e1d00 */
[----:B------:R-:W2:Y:S04]  /*0b40*/  LDG.E.128 R48, [R6.64+0x10] ;  /* 0x0000100606307981 */ /* 0x000ea8000c1e1d00 */
[----:B0-----:R-:W2:Y:S04]  /*0b50*/  LDG.E.128 R8, [R6.64+0x1410] ;  /* 0x0014100606087981 */ /* 0x001ea8000c1e1d00 */
[----:B------:R-:W2:Y:S04]  /*0b60*/  LDG.E.128 R16, [R6.64+0x1010] ;  /* 0x0010100606107981 */ /* 0x000ea8000c1e1d00 */
[----:B------:R-:W2:Y:S04]  /*0b70*/  LDG.E.128 R44, [R6.64+0x400] ;  /* 0x00040006062c7981 */ /* 0x000ea8000c1e1d00 */
[----:B------:R-:W2:Y:S04]  /*0b80*/  LDG.E.128 R40, [R6.64+0x410] ;  /* 0x0004100606287981 */ /* 0x000ea8000c1e1d00 */
[----:B------:R-:W2:Y:S04]  /*0b90*/  LDG.E.128 R20, [R6.64+0x1000] ;  /* 0x0010000606147981 */ /* 0x000ea8000c1e1d00 */
[----:B------:R-:W2:Y:S04]  /*0ba0*/  LDG.E.128 R36, [R6.64+0x800] ;  /* 0x0008000606247981 */ /* 0x000ea8000c1e1d00 */
[----:B------:R-:W2:Y:S04]  /*0bb0*/  LDG.E.128 R32, [R6.64+0x810] ;  /* 0x0008100606207981 */ /* 0x000ea8000c1e1d00 */
[----:B------:R-:W2:Y:S04]  /*0bc0*/  LDG.E.128 R24, [R6.64+0xc10] ;  /* 0x000c100606187981 */ /* 0x000ea8000c1e1d00 */
[----:B------:R-:W2:Y:S04]  /*0bd0*/  LDG.E.128 R28, [R6.64+0xc00] ;  /* 0x000c0006061c7981 */ /* 0x000ea8000c1e1d00 */
[----:B------:R0:W5:Y:S04]  /*0be0*/  LDG.E.128 R244, [R6.64+0x1800] ;  /* 0x0018000606f47981 */ /* 0x000168000c1e1d00 */
[----:B------:R0:W5:Y:S04]  /*0bf0*/  LDG.E.128 R240, [R6.64+0x1810] ;  /* 0x0018100606f07981 */ /* 0x000168000c1e1d00 */
[----:B------:R0:W5:Y:S04]  /*0c00*/  LDG.E.128 R228, [R6.64+0x1c00] ;  /* 0x001c000606e47981 */ /* 0x000168000c1e1d00 */
[----:B------:R0:W5:Y:S04]  /*0c10*/  LDG.E.128 R224, [R6.64+0x1c10] ;  /* 0x001c100606e07981 */ /* 0x000168000c1e1d00 */
[----:B------:R0:W5:Y:S04]  /*0c20*/  LDG.E.128 R212, [R6.64+0x2000] ;  /* 0x0020000606d47981 */ /* 0x000168000c1e1d00 */
[----:B------:R0:W5:Y:S04]  /*0c30*/  LDG.E.128 R208, [R6.64+0x2010] ;  /* 0x0020100606d07981 */ /* 0x000168000c1e1d00 */
[----:B------:R0:W5:Y:S04]  /*0c40*/  LDG.E.128 R196, [R6.64+0x2400] ;  /* 0x0024000606c47981 */ /* 0x000168000c1e1d00 */
[----:B---3--:R-:W-:Y:S04]  /*0c50*/  STL.64 [R1+0x180], R192 ;  /* 0x000180c001007387 */ /* 0x008fe80000100a00 */
[----:B------:R1:W-:Y:S04]  /*0c60*/  STL.64 [R1+0x188], R194 ;  /* 0x000188c201007387 */ /* 0x0003e80000100a00 */
[----:B-1----:R0:W5:Y:S04]  /*0c70*/  LDG.E.128 R192, [R6.64+0x2410] ;  /* 0x0024100606c07981 */ /* 0x002168000c1e1d00 */
[----:B----4-:R0:W-:Y:S04]  /*0c80*/  STL.64 [R1+0x170], R152 ;  /* 0x0001709801007387 */ /* 0x0101e80000100a00 */
[----:B------:R0:W-:Y:S04]  /*0c90*/  STL.64 [R1+0x178], R154 ;  /* 0x0001789a01007387 */ /* 0x0001e80000100a00 */
[----:B--2---:R0:W-:Y:S04]  /*0ca0*/  STL.64 [R1+0x140], R148 ;  /* 0x0001409401007387 */ /* 0x0041e80000100a00 */
        /* <DEDUP_REMOVED lines=45> */
[----:B------:R-:W-:Y:S01]  /*0f80*/  BSSY B0, `(.L_x_20408) ;  /* 0x0001f2a000007945 */ /* 0x000fe20003800000 */
[----:B------:R-:W-:Y:S01]  /*0f90*/  LOP3.LUT R170, R170, 0x3, RZ, 0xc0, !PT ;  /* 0x00000003aaaa7812 */ /* 0x000fe200078ec0ff */
[----:B------:R-:W-:-:S02]  /*0fa0*/  IMAD R168, R168, -0x326172a9, RZ ;  /* 0xcd9e8d57a8a87824 */ /* 0x000fc400078e02ff */
[----:B------:R-:W-:Y:S02]  /*0fb0*/  IMAD R156, R156, -0x2daee0ad, RZ ;  /* 0xd2511f539c9c7824 */ /* 0x000fe400078e02ff */
[----:B------:R-:W-:Y:S01]  /*0fc0*/  IMAD.MOV.U32 R5, RZ, RZ, RZ ;  /* 0x000000ffff057224 */ /* 0x000fe200078e00ff */
[----:B------:R-:W-:Y:S02]  /*0fd0*/  ULDC.U8 UR8, c[0x0][0x1f0] ;  /* 0x00007c0000087ab9 */ /* 0x000fe40000000000 */
.L_x_20972:
[----:B0-----:R-:W0:Y:S01]  /*0fe0*/  S2R R9, SR_TID.X ;  /* 0x0000000000097919 */ /* 0x001e220000002100 */
[----:B------:R-:W-:Y:S01]  /*0ff0*/  ISETP.NE.U32.AND P0, PT, RZ, c[0x0][0x180], PT ;  /* 0x00006000ff007a0c */ /* 0x000fe20003f05070 */
[----:B------:R-:W-:Y:S01]  /*1000*/  IMAD R7, R0, c[0x0][0x168], RZ ;  /* 0x00005a0000077a24 */ /* 0x000fe200078e02ff */
[----:B------:R-:W-:Y:S02]  /*1010*/  ISETP.NE.U32.AND P1, PT, RZ, c[0x0][0x1c0], PT ;  /* 0x00007000ff007a0c */ /* 0x000fe40003f25070 */
[----:B------:R-:W-:Y:S02]  /*1020*/  ISETP.NE.AND.EX P0, PT, RZ, c[0x0][0x184], PT, P0 ;  /* 0x00006100ff007a0c */ /* 0x000fe40003f05300 */
[----:B------:R-:W-:-:S02]  /*1030*/  SHF.R.S32.HI R8, RZ, 0x1f, R7 ;  /* 0x0000001fff087819 */ /* 0x000fc40000011407 */
[----:B------:R-:W-:Y:S02]  /*1040*/  ISETP.NE.AND.EX P1, PT, RZ, c[0x0][0x1c4], PT, P1 ;  /* 0x00007100ff007a0c */ /* 0x000fe40003f25310 */
[----:B------:R-:W-:Y:S02]  /*1050*/  LEA.HI R7, R8, R7, RZ, 0x3 ;  /* 0x0000000708077211 */ /* 0x000fe400078f18ff */
[----:B0-----:R-:W-:-:S04]  /*1060*/  LOP3.LUT R9, R9, 0x1f, RZ, 0xc0, !PT ;  /* 0x0000001f09097812 */ /* 0x001fc800078ec0ff */
[----:B------:R-:W-:-:S04]  /*1070*/  LEA.HI.SX32 R150, R7, R9, 0x1d ;  /* 0x0000000907967211 */ /* 0x000fc800078feaff */
[C---:B------:R-:W-:Y:S01]  /*1080*/  @P0 LEA R8, P2, R150.reuse, c[0x0][0x180], 0x4 ;  /* 0x0000600096080a11 */ /* 0x040fe200078420ff */
[----:B------:R-:W-:Y:S01]  /*1090*/  @P1 IMAD.MOV.U32 R7, RZ, RZ, 0x2 ;  /* 0x00000002ff071424 */ /* 0x000fe200078e00ff */
[----:B------:R-:W-:Y:S02]  /*10a0*/  HFMA2.MMA R252, -RZ, RZ, 0, 9.5367431640625e-07 ;  /* 0x00000010fffc7435 */ /* 0x000fe400000001ff */
[----:B------:R-:W-:-:S05]  /*10b0*/  @P0 LEA.HI.X R9, R150, c[0x0][0x184], RZ, 0x4, P2 ;  /* 0x0000610096090a11 */ /* 0x000fca00010f24ff */
[----:B-----5:R0:W5:Y:S02]  /*10c0*/  @P0 LDG.E.128 R48, [R8.64] ;  /* 0x0000000608300981 */ /* 0x020164000c1e1d00 */
[----:B0-----:R-:W-:-:S05]  /*10d0*/  @P1 IMAD.WIDE R8, R0, R7, c[0x0][0x1c0] ;  /* 0x0000700000081625 */ /* 0x001fca00078e0207 */
[----:B------:R0:W2:Y:S02]  /*10e0*/  @P1 LDG.E.U16 R7, [R8.64] ;  /* 0x0000000608071981 */ /* 0x0000a4000c1e1500 */
[----:B0-----:R-:W-:-:S06]  /*10f0*/  IMAD.WIDE.U32 R8, R150, R252, c[0x0][0x170] ;  /* 0x00005c0096087625 */ /* 0x001fcc00078e00fc */
[----:B------:R-:W5:Y:S01]  /*1100*/  LDG.E.128 R8, [R8.64] ;  /* 0x0000000608087981 */ /* 0x000f62000c1e1d00 */
[C---:B------:R-:W-:Y:S01]  /*1110*/  ISETP.NE.AND P2, PT, R170.reuse, 0x1, PT ;  /* 0x00000001aa00780c */ /* 0x040fe20003f45270 */
[----:B------:R-:W-:Y:S01]  /*1120*/  BSSY B1, `(.L_x_20409) ;  /* 0x000000e000017945 */ /* 0x000fe20003800000 */
[----:B------:R-:W-:Y:S01]  /*1130*/  IMAD.MOV.U32 R111, RZ, RZ, 0x3f800000 ;  /* 0x3f800000ff6f7424 */ /* 0x000fe200078e00ff */
[----:B------:R-:W-:Y:S02]  /*1140*/  IADD3 R13, R170, 0x1, RZ ;  /* 0x00000001aa0d7810 */ /* 0x000fe40007ffe0ff */
[----:B--2---:R-:W-:-:S08]  /*1150*/  @P1 PRMT R111, RZ, 0x5410, R7 ;  /* 0x00005410ff6f1816 */ /* 0x004fd00000000007 */
        /* <DEDUP_REMOVED lines=9> */
.L_x_20410:
[----:B------:R-:W-:Y:S02]  /*11f0*/  IMAD.MOV.U32 R7, RZ, RZ, R168 ;  /* 0x000000ffff077224 */ /* 0x000fe400078e00a8 */
.L_x_20411:
[----:B------:R-:W-:Y:S05]  /*1200*/  BSYNC B1 ;  /* 0x0000000000017941 */ /* 0x000fea0003800000 */
.L_x_20409:
        /* <DEDUP_REMOVED lines=16> */
.L_x_20415:
[----:B------:R-:W-:Y:S05]  /*1310*/  BSYNC B2 ;  /* 0x0000000000027941 */ /* 0x000fea0003800000 */
.L_x_20414:
        /* <DEDUP_REMOVED lines=44> */
.L_x_20413:
[----:B------:R-:W-:Y:S05]  /*15e0*/  BSYNC B1 ;  /* 0x0000000000017941 */ /* 0x000fea0003800000 */
.L_x_20412:
[----:B------:R-:W2:Y:S01]  /*15f0*/  LDL R12, [R1+0x160] ;  /* 0x00016000010c7983 */ /* 0x000ea20000100800 */
[----:B------:R-:W0:Y:S01]  /*1600*/  I2F.U32 R7, R7 ;  /* 0x0000000700077306 */ /* 0x000e220000201000 */
[----:B------:R-:W-:Y:S01]  /*1610*/  HFMA2.MMA R171, -RZ, RZ, 0.1171875, 0 ;  /* 0x2f800000ffab7435 */ /* 0x000fe200000001ff */
[----:B------:R-:W-:Y:S01]  /*1620*/  LOP3.LUT R6, R6, 0xfffffffb, RZ, 0xc0, !PT ;  /* 0xfffffffb06067812 */ /* 0x000fe200078ec0ff */
[----:B------:R-:W-:Y:S08]  /*1630*/  BSSY B1, `(.L_x_20416) ;  /* 0x0000017000017945 */ /* 0x000ff00003800000 */
        /* <DEDUP_REMOVED lines=21> */
.L_x_20417:
[----:B------:R-:W-:Y:S02]  /*1790*/  MOV R7, R168 ;  /* 0x000000a800077202 */ /* 0x000fe40000000f00 */
.L_x_20418:
[----:B------:R-:W-:Y:S05]  /*17a0*/  BSYNC B1 ;  /* 0x0000000000017941 */ /* 0x000fea0003800000 */
.L_x_20416:
        /* <DEDUP_REMOVED lines=16> */
.L_x_20422:
[----:B------:R-:W-:Y:S05]  /*18b0*/  BSYNC B2 ;  /* 0x0000000000027941 */ /* 0x000fea0003800000 */
.L_x_20421:
        /* <DEDUP_REMOVED lines=44> */
.L_x_20420:
[----:B------:R-:W-:Y:S05]  /*1b80*/  BSYNC B1 ;  /* 0x0000000000017941 */ /* 0x000fea0003800000 */
.L_x_20419:
        /* <DEDUP_REMOVED lines=25> */
.L_x_20424:
[----:B------:R-:W-:Y:S02]  /*1d20*/  IMAD.MOV.U32 R7, RZ, RZ, R168 ;  /* 0x000000ffff077224 */ /* 0x000fe400078e00a8 */
.L_x_20425:
[----:B------:R-:W-:Y:S05]  /*1d30*/  BSYNC B1 ;  /* 0x0000000000017941 */ /* 0x000fea0003800000 */
.L_x_20423:
        /* <DEDUP_REMOVED lines=16> */
.L_x_20429:
[----:B------:R-:W-:Y:S05]  /*1e40*/  BSYNC B2 ;  /* 0x0000000000027941 */ /* 0x000fea0003800000 */
.L_x_20428:
        /* <DEDUP_REMOVED lines=44> */
.L_x_20427:
[----:B------:R-:W-:Y:S05]  /*2110*/  BSYNC B1 ;  /* 0x0000000000017941 */ /* 0x000fea0003800000 */
.L_x_20426:
        /* <DEDUP_REMOVED lines=23> */
.L_x_20431:
[----:B------:R-:W-:Y:S02]  /*2290*/  MOV R7, R168 ;  /* 0x000000a800077202 */ /* 0x000fe40000000f00 */
.L_x_20432:
[----:B------:R-:W-:Y:S05]  /*22a0*/  BSYNC B1 ;  /* 0x0000000000017941 */ /* 0x000fea0003800000 */
.L_x_20430:
        /* <DEDUP_REMOVED lines=16> */
.L_x_20436:
[----:B------:R-:W-:Y:S05]  /*23b0*/  BSYNC B2 ;  /* 0x0000000000027941 */ /* 0x000fea0003800000 */
.L_x_20435:
        /* <DEDUP_REMOVED lines=44> */
.L_x_20434:
[----:B------:R-:W-:Y:S05]  /*2680*/  BSYNC B1 ;  /* 0x0000000000017941 */ /* 0x000fea0003800000 */
.L_x_20433:
        /* <DEDUP_REMOVED lines=23> */
.L_x_20438:
[----:B------:R-:W-:Y:S02]  /*2800*/  IMAD.MOV.U32 R7, RZ, RZ, R168 ;  /* 0x000000ffff077224 */ /* 0x000fe400078e00a8 */
.L_x_20439:
[----:B------:R-:W-:Y:S05]  /*2810*/  BSYNC B1 ;  /* 0x0000000000017941 */ /* 0x000fea0003800000 */
.L_x_20437:
        /* <DEDUP_REMOVED lines=16> */
.L_x_20443:
[----:B------:R-:W-:Y:S05]  /*2920*/  BSYNC B2 ;  /* 0x0000000000027941 */ /* 0x000fea0003800000 */
.L_x_20442:
        /* <DEDUP_REMOVED lines=44> */
.L_x_20441:
[----:B------:R-:W-:Y:S05]  /*2bf0*/  BSYNC B1 ;  /* 0x0000000000017941 */ /* 0x000fea0003800000 */
.L_x_20440:
        /* <DEDUP_REMOVED lines=23> */
.L_x_20445:
[----:B------:R-:W-:Y:S02]  /*2d70*/  MOV R7, R168 ;  /* 0x000000a800077202 */ /* 0x000fe40000000f00 */
.L_x_20446:
[----:B------:R-:W-:Y:S05]  /*2d80*/  BSYNC B1 ;  /* 0x0000000000017941 */ /* 0x000fea0003800000 */
.L_x_20444:
        /* <DEDUP_REMOVED lines=16> */
.L_x_20450:
[----:B------:R-:W-:Y:S05]  /*2e90*/  BSYNC B2 ;  /* 0x0000000000027941 */ /* 0x000fea0003800000 */
.L_x_20449:
        /* <DEDUP_REMOVED lines=44> */
.L_x_20448:
[----:B------:R-:W-:Y:S05]  /*3160*/  BSYNC B1 ;  /* 0x0000000000017941 */ /* 0x000fea0003800000 */
.L_x_20447:
        /* <DEDUP_REMOVED lines=23> */
.L_x_20452:
[----:B------:R-:W-:Y:S02]  /*32e0*/  IMAD.MOV.U32 R7, RZ, RZ, R168 ;  /* 0x000000ffff077224 */ /* 0x000fe400078e00a8 */
.L_x_20453:
[----:B------:R-:W-:Y:S05]  /*32f0*/  BSYNC B1 ;  /* 0x0000000000017941 */ /* 0x000fea0003800000 */
.L_x_20451:
        /* <DEDUP_REMOVED lines=16> */
.L_x_20457:
[----:B------:R-:W-:Y:S05]  /*3400*/  BSYNC B2 ;  /* 0x0000000000027941 */ /* 0x000fea0003800000 */
.L_x_20456:
        /* <DEDUP_REMOVED lines=44> */
.L_x_20455:
[----:B------:R-:W-:Y:S05]  /*36d0*/  BSYNC B1 ;  /* 0x0000000000017941 */ /* 0x000fea0003800000 */
.L_x_20454:
        /* <DEDUP_REMOVED lines=23> */
.L_x_20459:
[----:B------:R-:W-:Y:S02]  /*3850*/  MOV R7, R168 ;  /* 0x000000a800077202 */ /* 0x000fe40000000f00 */
.L_x_20460:
[----:B------:R-:W-:Y:S05]  /*3860*/  BSYNC B1 ;  /* 0x0000000000017941 */ /* 0x000fea0003800000 */
.L_x_20458:
        /* <DEDUP_REMOVED lines=19> */
.L_x_20464:
[----:B------:R-:W-:Y:S05]  /*39a0*/  BSYNC B2 ;  /* 0x0000000000027941 */ /* 0x000fea0003800000 */
.L_x_20463:
        /* <DEDUP_REMOVED lines=44> */
.L_x_20462:
[----:B------:R-:W-:Y:S05]  /*3c70*/  BSYNC B1 ;  /* 0x0000000000017941 */ /* 0x000fea0003800000 */
.L_x_20461:
[----:B------:R-:W2:Y:S01]  /*3c80*/  LDL R8, [R1+0x15c] ;  /* 0x00015c0001087983 */ /* 0x000ea20000100800 */
[----:B------:R-:W0:Y:S01]  /*3c90*/  I2F.U32 R7, R7 ;  /* 0x0000000700077306 */ /* 0x000e220000201000 */
[----:B------:R-:W-:Y:S02]  /*3ca0*/  PRMT R11, RZ, 0x7610, R11 ;  /* 0x00007610ff0b7816 */ /* 0x000fe4000000000b */
[C---:B------:R-:W-:Y:S02]  /*3cb0*/  LEA R12, P6, R150.reuse, c[0x0][0x188], 0x4 ;  /* 0x00006200960c7a11 */ /* 0x040fe400078c20ff */
[----:B------:R-:W-:Y:S01]  /*3cc0*/  F2FP.BF16.PACK_AB R10, R45, R44 ;  /* 0x0000002c2d0a723e */ /* 0x000fe200000010ff */
[----:B------:R-:W-:Y:S01]  /*3cd0*/  FMUL.FTZ R11, R11, R111 ;  /* 0x0000006f0b0b7220 */ /* 0x000fe20000410000 */
[----:B------:R-:W-:Y:S02]  /*3ce0*/  LEA.HI.X R13, R150, c[0x0][0x18c], RZ, 0x4, P6 ;  /* 0x00006300960d7a11 */ /* 0x000fe400030f24ff */
[----:B------:R-:W-:Y:S01]  /*3cf0*/  F2FP.BF16.PACK_AB R9, R43, R42 ;  /* 0x0000002a2b09723e */ /* 0x000fe200000010ff */
[----:B------:R-:W-:-:S02]  /*3d00*/  FMUL.FTZ R11, R11, c[0x0][0x1e8] ;  /* 0x00007a000b0b7a20 */ /* 0x000fc40000410000 */
[----:B0-----:R-:W-:-:S05]  /*3d10*/  FFMA.FTZ R7, R7, R171, 1.1641532182693481445e-10 ;  /* 0x2f00000007077423 */ /* 0x001fca00000100ab */
[----:B------:R-:W-:-:S04]  /*3d20*/  FSETP.GTU.FTZ.AND P6, PT, R7, c[0x0][0x1e4], PT ;  /* 0x0000790007007a0b */ /* 0x000fc80003fdc000 */
[----:B------:R-:W-:-:S05]  /*3d30*/  FSEL R7, R11, RZ, !P6 ;  /* 0x000000ff0b077208 */ /* 0x000fca0007000000 */
[----:B--2---:R-:W-:Y:S01]  /*3d40*/  FMUL.FTZ R47, R8, R7 ;  /* 0x00000007082f7220 */ /* 0x004fe20000410000 */
[----:B------:R-:W-:Y:S02]  /*3d50*/  @P0 PRMT R7, RZ, 0x7610, R51 ;  /* 0x00007610ff070816 */ /* 0x000fe40000000033 */
[----:B------:R-:W-:-:S03]  /*3d60*/  F2FP.BF16.PACK_AB R8, R41, R40 ;  /* 0x000000282908723e */ /* 0x000fc600000010ff */
[----:B------:R-:W-:Y:S01]  /*3d70*/  @P0 FADD.FTZ R47, R47, R7 ;  /* 0x000000072f2f0221 */ /* 0x000fe20000010000 */
[----:B------:R-:W-:Y:S02]  /*3d80*/  SEL R7, RZ, 0x10000, P5 ;  /* 0x00010000ff077807 */ /* 0x000fe40002800000 */
[----:B------:R-:W-:Y:S02]  /*3d90*/  LOP3.LUT P5, RZ, R6, 0x4, RZ, 0xc0, !PT ;  /* 0x0000000406ff7812 */ /* 0x000fe400078ac0ff */
[----:B------:R-:W-:-:S05]  /*3da0*/  F2FP.BF16.PACK_AB R11, R47, R46 ;  /* 0x0000002e2f0b723e */ /* 0x000fca00000010ff */
[----:B------:R0:W-:Y:S02]  /*3db0*/  STG.E.128 [R12.64], R8 ;  /* 0x000000080c007986 */ /* 0x0001e4000c101d06 */
[----:B0-----:R-:W-:Y:S02]  /*3dc0*/  SEL R8, RZ, 0x1000000, P6 ;  /* 0x01000000ff087807 */ /* 0x001fe40003000000 */
[----:B------:R-:W-:Y:S02]  /*3dd0*/  SEL R9, RZ, 0x100, P4 ;  /* 0x00000100ff097807 */ /* 0x000fe40002000000 */
[----:B------:R-:W-:Y:S02]  /*3de0*/  SEL R10, RZ, 0x1, P3 ;  /* 0x00000001ff0a7807 */ /* 0x000fe40001800000 */
[----:B------:R-:W-:Y:S02]  /*3df0*/  LOP3.LUT R7, R9, R8, R7, 0xfe, !PT ;  /* 0x0000000809077212 */ /* 0x000fe400078efe07 */
[----:B------:R-:W-:-:S02]  /*3e00*/  SEL R8, RZ, 0x1, P2 ;  /* 0x00000001ff087807 */ /* 0x000fc40001000000 */
[----:B------:R-:W-:-:S03]  /*3e10*/  LOP3.LUT P6, RZ, R6, 0x2, RZ, 0xc0, !PT ;  /* 0x0000000206ff7812 */ /* 0x000fc600078cc0ff */
[----:B------:R-:W-:-:S05]  /*3e20*/  IMAD.WIDE.U32 R8, R8, 0x1000000, RZ ;  /* 0x0100000008087825 */ /* 0x000fca00078e00ff */
        /* <DEDUP_REMOVED lines=9> */
[C---:B------:R-:W-:Y:S02]  /*3ec0*/  LEA R8, P1, R150.reuse, c[0x0][0x190], 0x3 ;  /* 0x0000640096087a11 */ /* 0x040fe400078218ff */
[C---:B------:R-:W-:Y:S02]  /*3ed0*/  IADD3 R7, R150.reuse, 0x20, RZ ;  /* 0x0000002096077810 */ /* 0x040fe40007ffe0ff */
[----:B------:R-:W-:-:S05]  /*3ee0*/  LEA.HI.X R9, R150, c[0x0][0x194], RZ, 0x3, P1 ;  /* 0x0000650096097a11 */ /* 0x000fca00008f1cff */
[----:B------:R0:W-:Y:S02]  /*3ef0*/  STG.E.64 [R8.64], R10 ;  /* 0x0000000a08007986 */ /* 0x0001e4000c101b06 */
[----:B0-----:R-:W-:-:S05]  /*3f00*/  @P0 IMAD.WIDE.U32 R8, R7, R252, c[0x0][0x180] ;  /* 0x0000600007080625 */ /* 0x001fca00078e00fc */
[----:B------:R0:W5:Y:S02]  /*3f10*/  @P0 LDG.E.128 R48, [R8.64] ;  /* 0x0000000608300981 */ /* 0x000164000c1e1d00 */
[----:B0-----:R-:W-:-:S05]  /*3f20*/  IMAD.WIDE.U32 R8, R7, R252, c[0x0][0x170] ;  /* 0x00005c0007087625 */ /* 0x001fca00078e00fc */
[----:B------:R0:W5:Y:S01]  /*3f30*/  LDG.E.128 R12, [R8.64] ;  /* 0x00000006080c7981 */ /* 0x000162000c1e1d00 */
        /* <DEDUP_REMOVED lines=12> */
.L_x_20466:
[----:B0-----:R-:W-:Y:S02]  /*4000*/  IMAD.MOV.U32 R8, RZ, RZ, R168 ;  /* 0x000000ffff087224 */ /* 0x001fe400078e00a8 */
.L_x_20467:
[----:B------:R-:W-:Y:S05]  /*4010*/  BSYNC B1 ;  /* 0x0000000000017941 */ /* 0x000fea0003800000 */
.L_x_20465:
        /* <DEDUP_REMOVED lines=16> */
.L_x_20471:
[----:B------:R-:W-:Y:S05]  /*4120*/  BSYNC B2 ;  /* 0x0000000000027941 */ /* 0x000fea0003800000 */
.L_x_20470:
        /* <DEDUP_REMOVED lines=44> */
.L_x_20469:
[----:B------:R-:W-:Y:S05]  /*43f0*/  BSYNC B1 ;  /* 0x0000000000017941 */ /* 0x000fea0003800000 */
.L_x_20468:
[----:B------:R-:W2:Y:S01]  /*4400*/  LDL R9, [R1+0x120] ;  /* 0x0001200001097983 */ /* 0x000ea20000100800 */
[----:B------:R-:W0:Y:S01]  /*4410*/  I2F.U32 R8, R8 ;  /* 0x0000000800087306 */ /* 0x000e220000201000 */
        /* <DEDUP_REMOVED lines=23> */
.L_x_20473:
[----:B------:R-:W-:Y:S02]  /*4590*/  MOV R9, R168 ;  /* 0x000000a800097202 */ /* 0x000fe40000000f00 */
.L_x_20474:
[----:B------:R-:W-:Y:S05]  /*45a0*/  BSYNC B1 ;  /* 0x0000000000017941 */ /* 0x000fea0003800000 */
.L_x_20472:
        /* <DEDUP_REMOVED lines=16> */
.L_x_20478:
[----:B------:R-:W-:Y:S05]  /*46b0*/  BSYNC B2 ;  /* 0x0000000000027941 */ /* 0x000fea0003800000 */
.L_x_20477:
        /* <DEDUP_REMOVED lines=44> */
.L_x_20476:
[----:B------:R-:W-:Y:S05]  /*4980*/  BSYNC B1 ;  /* 0x0000000000017941 */ /* 0x000fea0003800000 */
.L_x_20475:
        /* <DEDUP_REMOVED lines=25> */
.L_x_20480:
[----:B------:R-:W-:Y:S02]  /*4b20*/  IMAD.MOV.U32 R10, RZ, RZ, R168 ;  /* 0x000000ffff0a7224 */ /* 0x000fe400078e00a8 */
.L_x_20481:
[----:B------:R-:W-:Y:S05]  /*4b30*/  BSYNC B1 ;  /* 0x0000000000017941 */ /* 0x000fea0003800000 */
.L_x_20479:
        /* <DEDUP_REMOVED lines=16> */
.L_x_20485:
[----:B------:R-:W-:Y:S05]  /*4c40*/  BSYNC B2 ;  /* 0x0000000000027941 */ /* 0x000fea0003800000 */
.L_x_20484:
        /* <DEDUP_REMOVED lines=44> */
.L_x_20483:
[----:B------:R-:W-:Y:S05]  /*4f10*/  BSYNC B1 ;  /* 0x0000000000017941 */ /* 0x000fea0003800000 */
.L_x_20482:
        /* <DEDUP_REMOVED lines=23> */
.L_x_20487:
[----:B------:R-:W-:Y:S02]  /*5090*/  MOV R11, R168 ;  /* 0x000000a8000b7202 */ /* 0x000fe40000000f00 */
.L_x_20488:
[----:B------:R-:W-:Y:S05]  /*50a0*/  BSYNC B1 ;  /* 0x0000000000017941 */ /* 0x000fea0003800000 */
.L_x_20486:
        /* <DEDUP_REMOVED lines=16> */
.L_x_20492:
[----:B------:R-:W-:Y:S05]  /*51b0*/  BSYNC B2 ;  /* 0x0000000000027941 */ /* 0x000fea0003800000 */
.L_x_20491:
        /* <DEDUP_REMOVED lines=44> */
.L_x_20490:
[----:B------:R-:W-:Y:S05]  /*5480*/  BSYNC B1 ;  /* 0x0000000000017941 */ /* 0x000fea0003800000 */
.L_x_20489:
[----:B------:R-:W2:Y:S01]  /*5490*/  LDL R16, [R1+0x12c] ;  /* 0x00012c0001107983 */ /* 0x000ea20000100800 */
[----:B------:R-:W0:Y:S01]  /*54a0*/  I2F.U32 R11, R11 ;  /* 0x0000000b000b7306 */ /* 0x000e220000201000 */
[C---:B------:R-:W-:Y:S01]  /*54b0*/  ISETP.NE.AND P3, PT, R12.reuse, 0x1, PT ;  /* 0x000000010c00780c */ /* 0x040fe20003f65270 */
[----:B------:R-:W-:Y:S01]  /*54c0*/  BSSY B1, `(.L_x_20493) ;  /* 0x0000015000017945 */ /* 0x000fe20003800000 */
[----:B------:R-:W-:Y:S01]  /*54d0*/  IADD3 R17, R12, 0x1, RZ ;  /* 0x000000010c117810 */ /* 0x000fe20007ffe0ff */
[----:B0-----:R-:W-:-:S05]  /*54e0*/  FFMA.FTZ R11, R11, R171, 1.1641532182693481445e-10 ;  /* 0x2f0000000b0b7423 */ /* 0x001fca00000100ab */
[----:B------:R-:W-:Y:S02]  /*54f0*/  FSETP.GTU.FTZ.AND P2, PT, R11, c[0x0][0x1e4], PT ;  /* 0x000079000b007a0b */ /* 0x000fe40003f5c000 */
[----:B------:R-:W-:Y:S02]  /*5500*/  PRMT R11, RZ, 0x7610, R13 ;  /* 0x00007610ff0b7816 */ /* 0x000fe4000000000d */
[----:B------:R-:W-:-:S03]  /*5510*/  @P0 PRMT R13, RZ, 0x7610, R49 ;  /* 0x00007610ff0d0816 */ /* 0x000fc60000000031 */
[----:B------:R-:W-:-:S04]  /*5520*/  FMUL.FTZ R11, R11, R111 ;  /* 0x0000006f0b0b7220 */ /* 0x000fc80000410000 */
[----:B------:R-:W-:-:S05]  /*5530*/  FMUL.FTZ R11, R11, c[0x0][0x1e8] ;  /* 0x00007a000b0b7a20 */ /* 0x000fca0000410000 */
[----:B------:R-:W-:-:S05]  /*5540*/  FSEL R11, R11, RZ, !P2 ;  /* 0x000000ff0b0b7208 */ /* 0x000fca0005000000 */
[----:B--2---:R-:W-:-:S04]  /*5550*/  FMUL.FTZ R11, R16, R11 ;  /* 0x0000000b100b7220 */ /* 0x004fc80000410000 */
        /* <DEDUP_REMOVED lines=10> */
.L_x_20494:
[----:B------:R-:W-:Y:S02]  /*5600*/  IMAD.MOV.U32 R18, RZ, RZ, R168 ;  /* 0x000000ffff127224 */ /* 0x000fe400078e00a8 */
.L_x_20495:
[----:B------:R-:W-:Y:S05]  /*5610*/  BSYNC B1 ;  /* 0x0000000000017941 */ /* 0x000fea0003800000 */
.L_x_20493:
        /* <DEDUP_REMOVED lines=16> */
.L_x_20499:
[----:B------:R-:W-:Y:S05]  /*5720*/  BSYNC B2 ;  /* 0x0000000000027941 */ /* 0x000fea0003800000 */
.L_x_20498:
        /* <DEDUP_REMOVED lines=44> */
.L_x_20497:
[----:B------:R-:W-:Y:S05]  /*59f0*/  BSYNC B1 ;  /* 0x0000000000017941 */ /* 0x000fea0003800000 */
.L_x_20496:
        /* <DEDUP_REMOVED lines=23> */
.L_x_20501:
[----:B------:R-:W-:Y:S02]  /*5b70*/  MOV R13, R168 ;  /* 0x000000a8000d7202 */ /* 0x000fe40000000f00 */
.L_x_20502:
[----:B------:R-:W-:Y:S05]  /*5b80*/  BSYNC B1 ;  /* 0x0000000000017941 */ /* 0x000fea0003800000 */
.L_x_20500:
        /* <DEDUP_REMOVED lines=16> */
.L_x_20506:
[----:B------:R-:W-:Y:S05]  /*5c90*/  BSYNC B2 ;  /* 0x0000000000027941 */ /* 0x000fea0003800000 */
.L_x_20505:
        /* <DEDUP_REMOVED lines=44> */
.L_x_20504:
[----:B------:R-:W-:Y:S05]  /*5f60*/  BSYNC B1 ;  /* 0x0000000000017941 */ /* 0x000fea0003800000 */
.L_x_20503:
        /* <DEDUP_REMOVED lines=8> */
[----:B------:R-:W-:-:S04]  /*5ff0*/  FSETP.GTU.FTZ.AND P4, PT, R13, c[0x0][0x1e4], PT ;  /* 0x000079000d007a0b */ /* 0x000fc80003f9c000 */
        /* <DEDUP_REMOVED lines=14> */
.L_x_20508:
[----:B------:R-:W-:Y:S02]  /*60e0*/  IMAD.MOV.U32 R14, RZ, RZ, R168 ;  /* 0x000000ffff0e7224 */ /* 0x000fe400078e00a8 */
.L_x_20509:
[----:B------:R-:W-:Y:S05]  /*60f0*/  BSYNC B1 ;  /* 0x0000000000017941 */ /* 0x000fea0003800000 */
.L_x_20507:
        /* <DEDUP_REMOVED lines=16> */
.L_x_20513:
[----:B------:R-:W-:Y:S05]  /*6200*/  BSYNC B2 ;  /* 0x0000000000027941 */ /* 0x000fea0003800000 */
.L_x_20512:
        /* <DEDUP_REMOVED lines=44> */
.L_x_20511:
[----:B------:R-:W-:Y:S05]  /*64d0*/  BSYNC B1 ;  /* 0x0000000000017941 */ /* 0x000fea0003800000 */
.L_x_20510:
        /* <DEDUP_REMOVED lines=23> */
.L_x_20515:
[----:B------:R-:W-:Y:S02]  /*6650*/  MOV R16, R168 ;  /* 0x000000a800107202 */ /* 0x000fe40000000f00 */
.L_x_20516:
[----:B------:R-:W-:Y:S05]  /*6660*/  BSYNC B1 ;  /* 0x0000000000017941 */ /* 0x000fea0003800000 */
.L_x_20514:
        /* <DEDUP_REMOVED lines=19> */
.L_x_20520:
[----:B------:R-:W-:Y:S05]  /*67a0*/  BSYNC B2 ;  /* 0x0000000000027941 */ /* 0x000fea0003800000 */
.L_x_20519:
        /* <DEDUP_REMOVED lines=44> */
.L_x_20518:
[----:B------:R-:W-:Y:S05]  /*6a70*/  BSYNC B1 ;  /* 0x0000000000017941 */ /* 0x000fea0003800000 */
.L_x_20517:
[----:B------:R-:W2:Y:S01]  /*6a80*/  LDL R17, [R1+0x11c] ;  /* 0x00011c0001117983 */ /* 0x000ea20000100800 */
[----:B------:R-:W0:Y:S01]  /*6a90*/  I2F.U32 R16, R16 ;  /* 0x0000001000107306 */ /* 0x000e220000201000 */
[----:B------:R-:W-:Y:S01]  /*6aa0*/  PRMT R15, RZ, 0x7610, R15 ;  /* 0x00007610ff0f7816 */ /* 0x000fe2000000000f */
[----:B------:R-:W-:Y:S01]  /*6ab0*/  IMAD.WIDE.U32 R20, R7, R252, c[0x0][0x188] ;  /* 0x0000620007147625 */ /* 0x000fe200078e00fc */
[----:B------:R-:W-:-:S03]  /*6ac0*/  F2FP.BF16.PACK_AB R18, R13, R12 ;  /* 0x0000000c0d12723e */ /* 0x000fc600000010ff */
[----:B------:R-:W-:Y:S02]  /*6ad0*/  FMUL.FTZ R15, R15, R111 ;  /* 0x0000006f0f0f7220 */ /* 0x000fe40000410000 */
[----:B------:R-:W-:Y:S02]  /*6ae0*/  IMAD.MOV.U32 R154, RZ, RZ, 0x8 ;  /* 0x00000008ff9a7424 */ /* 0x000fe400078e00ff */
[----:B------:R-:W-:Y:S02]  /*6af0*/  FMUL.FTZ R15, R15, c[0x0][0x1e8] ;  /* 0x00007a000f0f7a20 */ /* 0x000fe40000410000 */
[----:B0-----:R-:W-:-:S05]  /*6b00*/  FFMA.FTZ R16, R16, R171, 1.1641532182693481445e-10 ;  /* 0x2f00000010107423 */ /* 0x001fca00000100ab */
[----:B------:R-:W-:Y:S02]  /*6b10*/  FSETP.GTU.FTZ.AND P6, PT, R16, c[0x0][0x1e4], PT ;  /* 0x0000790010007a0b */ /* 0x000fe40003fdc000 */
[----:B------:R-:W-:Y:S02]  /*6b20*/  @P0 PRMT R16, RZ, 0x7610, R51 ;  /* 0x00007610ff100816 */ /* 0x000fe40000000033 */
[----:B------:R-:W-:Y:S01]  /*6b30*/  FSEL R15, R15, RZ, !P6 ;  /* 0x000000ff0f0f7208 */ /* 0x000fe20007000000 */
[----:B------:R-:W-:Y:S04]  /*6b40*/  BSSY B1, `(.L_x_20521) ;  /* 0x000002c000017945 */ /* 0x000fe80003800000 */
[----:B--2---:R-:W-:Y:S01]  /*6b50*/  FMUL.FTZ R15, R17, R15 ;  /* 0x0000000f110f7220 */ /* 0x004fe20000410000 */
[----:B------:R-:W-:-:S03]  /*6b60*/  F2FP.BF16.PACK_AB R17, R11, R10 ;  /* 0x0000000a0b11723e */ /* 0x000fc600000010ff */
        /* <DEDUP_REMOVED lines=22> */
[----:B------:R-:W-:Y:S01]  /*6cd0*/  IMAD.WIDE.U32 R16, R7, R154, c[0x0][0x190] ;  /* 0x0000640007107625 */ /* 0x000fe200078e009a */
[----:B------:R-:W-:-:S04]  /*6ce0*/  ISETP.NE.AND P1, PT, R22, 0x1, PT ;  /* 0x000000011600780c */ /* 0x000fc80003f25270 */
[----:B------:R0:W-:Y:S02]  /*6cf0*/  STG.E.64 [R16.64], R18 ;  /* 0x0000001210007986 */ /* 0x0001e4000c101b06 */
[----:B0-----:R-:W-:-:S05]  /*6d00*/  IADD3 R16, R150, 0x40, RZ ;  /* 0x0000004096107810 */ /* 0x001fca0007ffe0ff */
[----:B------:R-:W-:-:S05]  /*6d10*/  @P0 IMAD.WIDE.U32 R18, R16, R252, c[0x0][0x180] ;  /* 0x0000600010120625 */ /* 0x000fca00078e00fc */
[----:B------:R0:W5:Y:S02]  /*6d20*/  @P0 LDG.E.128 R48, [R18.64] ;  /* 0x0000000612300981 */ /* 0x000164000c1e1d00 */
[----:B0-----:R-:W-:-:S05]  /*6d30*/  IMAD.WIDE.U32 R18, R16, R252, c[0x0][0x170] ;  /* 0x00005c0010127625 */ /* 0x001fca00078e00fc */
[----:B------:R0:W5:Y:S02]  /*6d40*/  LDG.E.128 R24, [R18.64] ;  /* 0x0000000612187981 */ /* 0x000164000c1e1d00 */
        /* <DEDUP_REMOVED lines=10> */
.L_x_20522:
[----:B------:R-:W-:Y:S02]  /*6df0*/  IMAD.MOV.U32 R17, RZ, RZ, R168 ;  /* 0x000000ffff117224 */ /* 0x000fe400078e00a8 */
.L_x_20523:
[----:B------:R-:W-:Y:S05]  /*6e00*/  BSYNC B1 ;  /* 0x0000000000017941 */ /* 0x000fea0003800000 */
.L_x_20521:
        /* <DEDUP_REMOVED lines=16> */
.L_x_20527:
[----:B------:R-:W-:Y:S05]  /*6f10*/  BSYNC B2 ;  /* 0x0000000000027941 */ /* 0x000fea0003800000 */
.L_x_20526:
        /* <DEDUP_REMOVED lines=44> */
.L_x_20525:
[----:B------:R-:W-:Y:S05]  /*71e0*/  BSYNC B1 ;  /* 0x0000000000017941 */ /* 0x000fea0003800000 */
.L_x_20524:
        /* <DEDUP_REMOVED lines=25> */
.L_x_20529:
[----:B------:R-:W-:Y:S02]  /*7380*/  IMAD.MOV.U32 R18, RZ, RZ, R168 ;  /* 0x000000ffff127224 */ /* 0x000fe400078e00a8 */
.L_x_20530:
[----:B------:R-:W-:Y:S05]  /*7390*/  BSYNC B1 ;  /* 0x0000000000017941 */ /* 0x000fea0003800000 */
.L_x_20528:
        /* <DEDUP_REMOVED lines=16> */
.L_x_20534:
[----:B------:R-:W-:Y:S05]  /*74a0*/  BSYNC B2 ;  /* 0x0000000000027941 */ /* 0x000fea0003800000 */
.L_x_20533:
        /* <DEDUP_REMOVED lines=44> */
.L_x_20532:
[----:B------:R-:W-:Y:S05]  /*7770*/  BSYNC B1 ;  /* 0x0000000000017941 */ /* 0x000fea0003800000 */
.L_x_20531:
        /* <DEDUP_REMOVED lines=25> */
.L_x_20536:
[----:B------:R-:W-:Y:S02]  /*7910*/  IMAD.MOV.U32 R19, RZ, RZ, R168 ;  /* 0x000000ffff137224 */ /* 0x000fe400078e00a8 */
.L_x_20537:
[----:B------:R-:W-:Y:S05]  /*7920*/  BSYNC B1 ;  /* 0x0000000000017941 */ /* 0x000fea0003800000 */
.L_x_20535:
        /* <DEDUP_REMOVED lines=16> */
.L_x_20541:
[----:B------:R-:W-:Y:S05]  /*7a30*/  BSYNC B2 ;  /* 0x0000000000027941 */ /* 0x000fea0003800000 */
.L_x_20540:
        /* <DEDUP_REMOVED lines=44> */
.L_x_20539:
[----:B------:R-:W-:Y:S05]  /*7d00*/  BSYNC B1 ;  /* 0x0000000000017941 */ /* 0x000fea0003800000 */
.L_x_20538:
        /* <DEDUP_REMOVED lines=23> */
.L_x_20543:
[----:B------:R-:W-:Y:S02]  /*7e80*/  IMAD.MOV.U32 R20, RZ, RZ, R168 ;  /* 0x000000ffff147224 */ /* 0x000fe400078e00a8 */
.L_x_20544:
[----:B------:R-:W-:Y:S05]  /*7e90*/  BSYNC B1 ;  /* 0x0000000000017941 */ /* 0x000fea0003800000 */
.L_x_20542:
        /* <DEDUP_REMOVED lines=16> */
.L_x_20548:
[----:B------:R-:W-:Y:S05]  /*7fa0*/  BSYNC B2 ;  /* 0x0000000000027941 */ /* 0x000fea0003800000 */
.L_x_20547:
        /* <DEDUP_REMOVED lines=44> */
.L_x_20546:
[----:B------:R-:W-:Y:S05]  /*8270*/  BSYNC B1 ;  /* 0x0000000000017941 */ /* 0x000fea0003800000 */
.L_x_20545:
        /* <DEDUP_REMOVED lines=23> */
.L_x_20550:
[----:B------:R-:W-:Y:S02]  /*83f0*/  IMAD.MOV.U32 R21, RZ, RZ, R168 ;  /* 0x000000ffff157224 */ /* 0x000fe400078e00a8 */
.L_x_20551:
[----:B------:R-:W-:Y:S05]  /*8400*/  BSYNC B1 ;  /* 0x0000000000017941 */ /* 0x000fea0003800000 */
.L_x_20549:
        /* <DEDUP_REMOVED lines=16> */
.L_x_20555:
[----:B------:R-:W-:Y:S05]  /*8510*/  BSYNC B2 ;  /* 0x0000000000027941 */ /* 0x000fea0003800000 */
.L_x_20554:
        /* <DEDUP_REMOVED lines=44> */
.L_x_20553:
[----:B------:R-:W-:Y:S05]  /*87e0*/  BSYNC B1 ;  /* 0x0000000000017941 */ /* 0x000fea0003800000 */
.L_x_20552:
        /* <DEDUP_REMOVED lines=23> */
.L_x_20557:
[----:B------:R-:W-:Y:S02]  /*8960*/  IMAD.MOV.U32 R28, RZ, RZ, R168 ;  /* 0x000000ffff1c7224 */ /* 0x000fe400078e00a8 */
.L_x_20558:
[----:B------:R-:W-:Y:S05]  /*8970*/  BSYNC B1 ;  /* 0x0000000000017941 */ /* 0x000fea0003800000 */
.L_x_20556:
        /* <DEDUP_REMOVED lines=16> */
.L_x_20562:
[----:B------:R-:W-:Y:S05]  /*8a80*/  BSYNC B2 ;  /* 0x0000000000027941 */ /* 0x000fea0003800000 */
.L_x_20561:
        /* <DEDUP_REMOVED lines=41> */
[----:B------:R-:W-:-:S04]  /*8d20*/  IMAD.WIDE.U32 R22, R29, -0x326172a9, RZ ;  /* 0xcd9e8d571d167825 */ /* 0x000fc800078e00ff */
[----:B------:R-:W-:Y:S01]  /*8d30*/  IMAD.MOV.U32 R168, RZ, RZ, R22 ;  /* 0x000000ffffa87224 */ /* 0x000fe200078e0016 */
[----:B------:R-:W-:Y:S02]  /*8d40*/  LOP3.LUT R159, R23, UR25, R24, 0x96, !PT ;  /* 0x00000019179f7c12 */ /* 0x000fe4000f8e9618 */
.L_x_20560:
[----:B------:R-:W-:Y:S05]  /*8d50*/  BSYNC B1 ;  /* 0x0000000000017941 */ /* 0x000fea0003800000 */
.L_x_20559:
        /* <DEDUP_REMOVED lines=23> */
.L_x_20564:
[----:B------:R-:W-:Y:S02]  /*8ed0*/  IMAD.MOV.U32 R23, RZ, RZ, R168 ;  /* 0x000000ffff177224 */ /* 0x000fe400078e00a8 */
.L_x_20565:
[----:B------:R-:W-:Y:S05]  /*8ee0*/  BSYNC B1 ;  /* 0x0000000000017941 */ /* 0x000fea0003800000 */
.L_x_20563:
        /* <DEDUP_REMOVED lines=16> */
.L_x_20569:
[----:B------:R-:W-:Y:S05]  /*8ff0*/  BSYNC B2 ;  /* 0x0000000000027941 */ /* 0x000fea0003800000 */
.L_x_20568:
        /* <DEDUP_REMOVED lines=44> */
.L_x_20567:
[----:B------:R-:W-:Y:S05]  /*92c0*/  BSYNC B1 ;  /* 0x0000000000017941 */ /* 0x000fea0003800000 */
.L_x_20566:
        /* <DEDUP_REMOVED lines=23> */
.L_x_20571:
[----:B------:R-:W-:Y:S02]  /*9440*/  IMAD.MOV.U32 R26, RZ, RZ, R168 ;  /* 0x000000ffff1a7224 */ /* 0x000fe400078e00a8 */
.L_x_20572:
[----:B------:R-:W-:Y:S05]  /*9450*/  BSYNC B1 ;  /* 0x0000000000017941 */ /* 0x000fea0003800000 */
.L_x_20570:
        /* <DEDUP_REMOVED lines=19> */
.L_x_20576:
[----:B------:R-:W-:Y:S05]  /*9590*/  BSYNC B2 ;  /* 0x0000000000027941 */ /* 0x000fea0003800000 */
.L_x_20575:
        /* <DEDUP_REMOVED lines=44> */
.L_x_20574:
[----:B------:R-:W-:Y:S05]  /*9860*/  BSYNC B1 ;  /* 0x0000000000017941 */ /* 0x000fea0003800000 */
.L_x_20573:
[----:B------:R-:W2:Y:S01]  /*9870*/  LDL R25, [R1+0xdc] ;  /* 0x0000dc0001197983 */ /* 0x000ea20000100800 */
[----:B------:R-:W0:Y:S01]  /*9880*/  I2F.U32 R24, R26 ;  /* 0x0000001a00187306 */ /* 0x000e220000201000 */
[----:B------:R-:W-:Y:S02]  /*9890*/  PRMT R27, RZ, 0x7610, R27 ;  /* 0x00007610ff1b7816 */ /* 0x000fe4000000001b */
[----:B------:R-:W-:Y:S02]  /*98a0*/  F2FP.BF16.PACK_AB R30, R22, R21 ;  /* 0x00000015161e723e */ /* 0x000fe400000010ff */
[----:B------:R-:W-:Y:S01]  /*98b0*/  F2FP.BF16.PACK_AB R29, R20, R19 ;  /* 0x00000013141d723e */ /* 0x000fe200000010ff */
[----:B------:R-:W-:Y:S01]  /*98c0*/  FMUL.FTZ R27, R27, R111 ;  /* 0x0000006f1b1b7220 */ /* 0x000fe20000410000 */
[----:B------:R-:W-:-:S03]  /*98d0*/  F2FP.BF16.PACK_AB R28, R18, R17 ;  /* 0x00000011121c723e */ /* 0x000fc600000010ff */
[----:B------:R-:W-:Y:S02]  /*98e0*/  FMUL.FTZ R27, R27, c[0x0][0x1e8] ;  /* 0x00007a001b1b7a20 */ /* 0x000fe40000410000 */
[----:B0-----:R-:W-:-:S05]  /*98f0*/  FFMA.FTZ R24, R24, R171, 1.1641532182693481445e-10 ;  /* 0x2f00000018187423 */ /* 0x001fca00000100ab */
[----:B------:R-:W-:-:S04]  /*9900*/  FSETP.GTU.FTZ.AND P6, PT, R24, c[0x0][0x1e4], PT ;  /* 0x0000790018007a0b */ /* 0x000fc80003fdc000 */
[----:B------:R-:W-:-:S05]  /*9910*/  FSEL R27, R27, RZ, !P6 ;  /* 0x000000ff1b1b7208 */ /* 0x000fca0007000000 */
[----:B--2---:R-:W-:Y:S01]  /*9920*/  FMUL.FTZ R24, R25, R27 ;  /* 0x0000001b19187220 */ /* 0x004fe20000410000 */
[----:B------:R-:W-:Y:S01]  /*9930*/  @P0 PRMT R25, RZ, 0x7610, R51 ;  /* 0x00007610ff190816 */ /* 0x000fe20000000033 */
[----:B------:R-:W-:-:S04]  /*9940*/  IMAD.WIDE.U32 R26, R16, R252, c[0x0][0x188] ;  /* 0x00006200101a7625 */ /* 0x000fc800078e00fc */
        /* <DEDUP_REMOVED lines=16> */
[----:B------:R-:W-:Y:S01]  /*9a50*/  IMAD.WIDE.U32 R30, R25, 0x100, RZ ;  /* 0x00000100191e7825 */ /* 0x000fe200078e00ff */
[----:B------:R-:W-:-:S04]  /*9a60*/  SEL R25, RZ, 0x1, P5 ;  /* 0x00000001ff197807 */ /* 0x000fc80002800000 */
[----:B------:R-:W-:Y:S02]  /*9a70*/  LOP3.LUT R26, R30, R26, R28, 0xfe, !PT ;  /* 0x0000001a1e1a7212 */ /* 0x000fe400078efe1c */
[----:B------:R-:W-:Y:S01]  /*9a80*/  LOP3.LUT R27, R31, R27, R29, 0xfe, !PT ;  /* 0x0000001b1f1b7212 */ /* 0x000fe200078efe1d */
[----:B------:R-:W-:Y:S01]  /*9a90*/  IMAD.WIDE.U32 R28, R16, R154, c[0x0][0x190] ;  /* 0x00006400101c7625 */ /* 0x000fe200078e009a */
[----:B------:R-:W-:Y:S02]  /*9aa0*/  LOP3.LUT R26, R26, R25, RZ, 0xfc, !PT ;  /* 0x000000191a1a7212 */ /* 0x000fe400078efcff */
[----:B------:R-:W-:-:S03]  /*9ab0*/  IADD3 R25, R150, 0x60, RZ ;  /* 0x0000006096197810 */ /* 0x000fc60007ffe0ff */
        /* <DEDUP_REMOVED lines=17> */
.L_x_20578:
[----:B0-----:R-:W-:Y:S02]  /*9bd0*/  IMAD.MOV.U32 R36, RZ, RZ, R168 ;  /* 0x000000ffff247224 */ /* 0x001fe400078e00a8 */
.L_x_20579:
[----:B------:R-:W-:Y:S05]  /*9be0*/  BSYNC B1 ;  /* 0x0000000000017941 */ /* 0x000fea0003800000 */
.L_x_20577:
        /* <DEDUP_REMOVED lines=16> */
.L_x_20583:
[----:B------:R-:W-:Y:S05]  /*9cf0*/  BSYNC B2 ;  /* 0x0000000000027941 */ /* 0x000fea0003800000 */
.L_x_20582:
        /* <DEDUP_REMOVED lines=44> */
.L_x_20581:
[----:B------:R-:W-:Y:S05]  /*9fc0*/  BSYNC B1 ;  /* 0x0000000000017941 */ /* 0x000fea0003800000 */
.L_x_20580:
        /* <DEDUP_REMOVED lines=25> */
.L_x_20585:
[----:B------:R-:W-:Y:S02]  /*a160*/  IMAD.MOV.U32 R27, RZ, RZ, R168 ;  /* 0x000000ffff1b7224 */ /* 0x000fe400078e00a8 */
.L_x_20586:
[----:B------:R-:W-:Y:S05]  /*a170*/  BSYNC B1 ;  /* 0x0000000000017941 */ /* 0x000fea0003800000 */
.L_x_20584:
        /* <DEDUP_REMOVED lines=16> */
.L_x_20590:
[----:B------:R-:W-:Y:S05]  /*a280*/  BSYNC B2 ;  /* 0x0000000000027941 */ /* 0x000fea0003800000 */
.L_x_20589:
        /* <DEDUP_REMOVED lines=44> */
.L_x_20588:
[----:B------:R-:W-:Y:S05]  /*a550*/  BSYNC B1 ;  /* 0x0000000000017941 */ /* 0x000fea0003800000 */
.L_x_20587:
        /* <DEDUP_REMOVED lines=25> */
.L_x_20592:
[----:B------:R-:W-:Y:S02]  /*a6f0*/  MOV R32, R168 ;  /* 0x000000a800207202 */ /* 0x000fe40000000f00 */
.L_x_20593:
[----:B------:R-:W-:Y:S05]  /*a700*/  BSYNC B1 ;  /* 0x0000000000017941 */ /* 0x000fea0003800000 */
.L_x_20591:
        /* <DEDUP_REMOVED lines=16> */
.L_x_20597:
[----:B------:R-:W-:Y:S05]  /*a810*/  BSYNC B2 ;  /* 0x0000000000027941 */ /* 0x000fea0003800000 */
.L_x_20596:
        /* <DEDUP_REMOVED lines=44> */
.L_x_20595:
[----:B------:R-:W-:Y:S05]  /*aae0*/  BSYNC B1 ;  /* 0x0000000000017941 */ /* 0x000fea0003800000 */
.L_x_20594:
        /* <DEDUP_REMOVED lines=23> */
.L_x_20599:
[----:B------:R-:W-:Y:S02]  /*ac60*/  IMAD.MOV.U32 R29, RZ, RZ, R168 ;  /* 0x000000ffff1d7224 */ /* 0x000fe400078e00a8 */
.L_x_20600:
[----:B------:R-:W-:Y:S05]  /*ac70*/  BSYNC B1 ;  /* 0x0000000000017941 */ /* 0x000fea0003800000 */
.L_x_20598:
        /* <DEDUP_REMOVED lines=16> */
.L_x_20604:
[----:B------:R-:W-:Y:S05]  /*ad80*/  BSYNC B2 ;  /* 0x0000000000027941 */ /* 0x000fea0003800000 */
.L_x_20603:
        /* <DEDUP_REMOVED lines=44> */
.L_x_20602:
[----:B------:R-:W-:Y:S05]  /*b050*/  BSYNC B1 ;  /* 0x0000000000017941 */ /* 0x000fea0003800000 */
.L_x_20601:
[----:B------:R-:W2:Y:S01]  /*b060*/  LDL R31, [R1+0xac] ;  /* 0x0000ac00011f7983 */ /* 0x000ea20000100800 */
[----:B------:R-:W0:Y:S01]  /*b070*/  I2F.U32 R29, R29 ;  /* 0x0000001d001d7306 */ /* 0x000e220000201000 */
[----:B------:R-:W-:Y:S01]  /*b080*/  ISETP.NE.AND P3, PT, R30, 0x1, PT ;  /* 0x000000011e00780c */ /* 0x000fe20003f65270 */
[----:B------:R-:W-:Y:S01]  /*b090*/  BSSY B1, `(.L_x_20605) ;  /* 0x0000015000017945 */ /* 0x000fe20003800000 */
[----:B0-----:R-:W-:-:S05]  /*b0a0*/  FFMA.FTZ R29, R29, R171, 1.1641532182693481445e-10 ;  /* 0x2f0000001d1d7423 */ /* 0x001fca00000100ab */
[----:B------:R-:W-:Y:S02]  /*b0b0*/  FSETP.GTU.FTZ.AND P2, PT, R29, c[0x0][0x1e4], PT ;  /* 0x000079001d007a0b */ /* 0x000fe40003f5c000 */
[----:B------:R-:W-:Y:S02]  /*b0c0*/  PRMT R29, RZ, 0x7610, R33 ;  /* 0x00007610ff1d7816 */ /* 0x000fe40000000021 */
[----:B------:R-:W-:-:S03]  /*b0d0*/  IADD3 R33, R30, 0x1, RZ ;  /* 0x000000011e217810 */ /* 0x000fc60007ffe0ff */
        /* <DEDUP_REMOVED lines=15> */
.L_x_20606:
[----:B------:R-:W-:Y:S02]  /*b1d0*/  IMAD.MOV.U32 R38, RZ, RZ, R168 ;  /* 0x000000ffff267224 */ /* 0x000fe400078e00a8 */
.L_x_20607:
[----:B------:R-:W-:Y:S05]  /*b1e0*/  BSYNC B1 ;  /* 0x0000000000017941 */ /* 0x000fea0003800000 */
.L_x_20605:
        /* <DEDUP_REMOVED lines=16> */
.L_x_20611:
[----:B------:R-:W-:Y:S05]  /*b2f0*/  BSYNC B2 ;  /* 0x0000000000027941 */ /* 0x000fea0003800000 */
.L_x_20610:
        /* <DEDUP_REMOVED lines=39> */
[----:B------:R-:W-:Y:S02]  /*b570*/  LOP3.LUT R157, R31, UR26, R36, 0x96, !PT ;  /* 0x0000001a1f9d7c12 */ /* 0x000fe4000f8e9624 */
[----:B------:R-:W-:Y:S01]  /*b580*/  MOV R156, R30 ;  /* 0x0000001e009c7202 */ /* 0x000fe20000000f00 */
[----:B------:R-:W-:-:S04]  /*b590*/  IMAD.WIDE.U32 R30, R37, -0x326172a9, RZ ;  /* 0xcd9e8d57251e7825 */ /* 0x000fc800078e00ff */
[----:B------:R-:W-:Y:S01]  /*b5a0*/  IMAD.MOV.U32 R168, RZ, RZ, R30 ;  /* 0x000000ffffa87224 */ /* 0x000fe200078e001e */
[----:B------:R-:W-:Y:S02]  /*b5b0*/  LOP3.LUT R159, R31, UR25, R32, 0x96, !PT ;  /* 0x000000191f9f7c12 */ /* 0x000fe4000f8e9620 */
.L_x_20609:
[----:B------:R-:W-:Y:S05]  /*b5c0*/  BSYNC B1 ;  /* 0x0000000000017941 */ /* 0x000fea0003800000 */
.L_x_20608:
        /* <DEDUP_REMOVED lines=23> */
.L_x_20613:
[----:B------:R-:W-:Y:S02]  /*b740*/  MOV R31, R168 ;  /* 0x000000a8001f7202 */ /* 0x000fe40000000f00 */
.L_x_20614:
[----:B------:R-:W-:Y:S05]  /*b750*/  BSYNC B1 ;  /* 0x0000000000017941 */ /* 0x000fea0003800000 */
.L_x_20612:
        /* <DEDUP_REMOVED lines=16> */
.L_x_20618:
[----:B------:R-:W-:Y:S05]  /*b860*/  BSYNC B2 ;  /* 0x0000000000027941 */ /* 0x000fea0003800000 */
.L_x_20617:
        /* <DEDUP_REMOVED lines=44> */
.L_x_20616:
[----:B------:R-:W-:Y:S05]  /*bb30*/  BSYNC B1 ;  /* 0x0000000000017941 */ /* 0x000fea0003800000 */
.L_x_20615:
        /* <DEDUP_REMOVED lines=23> */
.L_x_20620:
[----:B------:R-:W-:Y:S02]  /*bcb0*/  IMAD.MOV.U32 R34, RZ, RZ, R168 ;  /* 0x000000ffff227224 */ /* 0x000fe400078e00a8 */
.L_x_20621:
[----:B------:R-:W-:Y:S05]  /*bcc0*/  BSYNC B1 ;  /* 0x0000000000017941 */ /* 0x000fea0003800000 */
.L_x_20619:
        /* <DEDUP_REMOVED lines=16> */
.L_x_20625:
[----:B------:R-:W-:Y:S05]  /*bdd0*/  BSYNC B2 ;  /* 0x0000000000027941 */ /* 0x000fea0003800000 */
.L_x_20624:
        /* <DEDUP_REMOVED lines=44> */
.L_x_20623:
[----:B------:R-:W-:Y:S05]  /*c0a0*/  BSYNC B1 ;  /* 0x0000000000017941 */ /* 0x000fea0003800000 */
.L_x_20622:
        /* <DEDUP_REMOVED lines=23> */
.L_x_20627:
[----:B------:R-:W-:Y:S02]  /*c220*/  IMAD.MOV.U32 R33, RZ, RZ, R168 ;  /* 0x000000ffff217224 */ /* 0x000fe400078e00a8 */
.L_x_20628:
[----:B------:R-:W-:Y:S05]  /*c230*/  BSYNC B1 ;  /* 0x0000000000017941 */ /* 0x000fea0003800000 */
.L_x_20626:
        /* <DEDUP_REMOVED lines=19> */
.L_x_20632:
[----:B------:R-:W-:Y:S05]  /*c370*/  BSYNC B2 ;  /* 0x0000000000027941 */ /* 0x000fea0003800000 */
.L_x_20631:
        /* <DEDUP_REMOVED lines=44> */
.L_x_20630:
[----:B------:R-:W-:Y:S05]  /*c640*/  BSYNC B1 ;  /* 0x0000000000017941 */ /* 0x000fea0003800000 */
.L_x_20629:
        /* <DEDUP_REMOVED lines=10> */
[----:B------:R-:W-:Y:S01]  /*c6f0*/  FSEL R35, R35, RZ, !P6 ;  /* 0x000000ff23237208 */ /* 0x000fe20007000000 */
[----:B------:R-:W-:Y:S04]  /*c700*/  BSSY B1, `(.L_x_20633) ;  /* 0x000002c000017945 */ /* 0x000fe80003800000 */
[----:B--2---:R-:W-:Y:S01]  /*c710*/  FMUL.FTZ R33, R34, R35 ;  /* 0x0000002322217220 */ /* 0x004fe20000410000 */
[----:B------:R-:W-:-:S05]  /*c720*/  @P0 PRMT R34, RZ, 0x7610, R51 ;  /* 0x00007610ff220816 */ /* 0x000fca0000000033 */
[----:B------:R-:W-:Y:S02]  /*c730*/  @P0 FADD.FTZ R33, R34, R33 ;  /* 0x0000002122210221 */ /* 0x000fe40000010000 */
[----:B------:R-:W-:-:S03]  /*c740*/  IMAD.WIDE.U32 R34, R25, R252, c[0x0][0x188] ;  /* 0x0000620019227625 */ /* 0x000fc600078e00fc */
        /* <DEDUP_REMOVED lines=17> */
[----:B------:R-:W-:Y:S02]  /*c860*/  SEL R36, RZ, 0x1, P5 ;  /* 0x00000001ff247807 */ /* 0x000fe40002800000 */
[----:B------:R-:W-:Y:S02]  /*c870*/  LOP3.LUT R35, R39, R35, R37, 0xfe, !PT ;  /* 0x0000002327237212 */ /* 0x000fe400078efe25 */
        /* <DEDUP_REMOVED lines=19> */
.L_x_20634:
[----:B------:R-:W-:Y:S02]  /*c9b0*/  MOV R35, R168 ;  /* 0x000000a800237202 */ /* 0x000fe40000000f00 */
.L_x_20635:
[----:B------:R-:W-:Y:S05]  /*c9c0*/  BSYNC B1 ;  /* 0x0000000000017941 */ /* 0x000fea0003800000 */
.L_x_20633:
        /* <DEDUP_REMOVED lines=16> */
.L_x_20639:
[----:B------:R-:W-:Y:S05]  /*cad0*/  BSYNC B2 ;  /* 0x0000000000027941 */ /* 0x000fea0003800000 */
.L_x_20638:
        /* <DEDUP_REMOVED lines=44> */
.L_x_20637:
[----:B------:R-:W-:Y:S05]  /*cda0*/  BSYNC B1 ;  /* 0x0000000000017941 */ /* 0x000fea0003800000 */
.L_x_20636:
        /* <DEDUP_REMOVED lines=25> */
.L_x_20641:
[----:B------:R-:W-:Y:S02]  /*cf40*/  IMAD.MOV.U32 R110, RZ, RZ, R168 ;  /* 0x000000ffff6e7224 */ /* 0x000fe400078e00a8 */
.L_x_20642:
[----:B------:R-:W-:Y:S05]  /*cf50*/  BSYNC B1 ;  /* 0x0000000000017941 */ /* 0x000fea0003800000 */
.L_x_20640:
        /* <DEDUP_REMOVED lines=16> */
.L_x_20646:
[----:B------:R-:W-:Y:S05]  /*d060*/  BSYNC B2 ;  /* 0x0000000000027941 */ /* 0x000fea0003800000 */
.L_x_20645:
        /* <DEDUP_REMOVED lines=44> */
.L_x_20644:
[----:B------:R-:W-:Y:S05]  /*d330*/  BSYNC B1 ;  /* 0x0000000000017941 */ /* 0x000fea0003800000 */
.L_x_20643:
        /* <DEDUP_REMOVED lines=25> */
.L_x_20648:
[----:B------:R-:W-:Y:S02]  /*d4d0*/  IMAD.MOV.U32 R37, RZ, RZ, R168 ;  /* 0x000000ffff257224 */ /* 0x000fe400078e00a8 */
.L_x_20649:
[----:B------:R-:W-:Y:S05]  /*d4e0*/  BSYNC B1 ;  /* 0x0000000000017941 */ /* 0x000fea0003800000 */
.L_x_20647:
        /* <DEDUP_REMOVED lines=16> */
.L_x_20653:
[----:B------:R-:W-:Y:S05]  /*d5f0*/  BSYNC B2 ;  /* 0x0000000000027941 */ /* 0x000fea0003800000 */
.L_x_20652:
        /* <DEDUP_REMOVED lines=44> */
.L_x_20651:
[----:B------:R-:W-:Y:S05]  /*d8c0*/  BSYNC B1 ;  /* 0x0000000000017941 */ /* 0x000fea0003800000 */
.L_x_20650:
        /* <DEDUP_REMOVED lines=23> */
.L_x_20655:
[----:B------:R-:W-:Y:S02]  /*da40*/  MOV R104, R168 ;  /* 0x000000a800687202 */ /* 0x000fe40000000f00 */
.L_x_20656:
[----:B------:R-:W-:Y:S05]  /*da50*/  BSYNC B1 ;  /* 0x0000000000017941 */ /* 0x000fea0003800000 */
.L_x_20654:
        /* <DEDUP_REMOVED lines=16> */
.L_x_20660:
[----:B------:R-:W-:Y:S05]  /*db60*/  BSYNC B2 ;  /* 0x0000000000027941 */ /* 0x000fea0003800000 */
.L_x_20659:
        /* <DEDUP_REMOVED lines=44> */
.L_x_20658:
[----:B------:R-:W-:Y:S05]  /*de30*/  BSYNC B1 ;  /* 0x0000000000017941 */ /* 0x000fea0003800000 */
.L_x_20657:
[----:B------:R-:W2:Y:S01]  /*de40*/  LDL R39, [R1+0x6c] ;  /* 0x00006c0001277983 */ /* 0x000ea20000100800 */
[----:B------:R0:W1:Y:S01]  /*de50*/  I2F.U32 R38, R104 ;  /* 0x0000006800267306 */ /* 0x0000620000201000 */
[C---:B------:R-:W-:Y:S01]  /*de60*/  ISETP.NE.AND P3, PT, R108.reuse, 0x1, PT ;  /* 0x000000016c00780c */ /* 0x040fe20003f65270 */
[----:B------:R-:W-:Y:S01]  /*de70*/  BSSY B1, `(.L_x_20661) ;  /* 0x0000015000017945 */ /* 0x000fe20003800000 */
[----:B0-----:R-:W-:Y:S01]  /*de80*/  IADD3 R104, R108, 0x1, RZ ;  /* 0x000000016c687810 */ /* 0x001fe20007ffe0ff */
[----:B-1----:R-:W-:-:S05]  /*de90*/  FFMA.FTZ R38, R38, R171, 1.1641532182693481445e-10 ;  /* 0x2f00000026267423 */ /* 0x002fca00000100ab */
        /* <DEDUP_REMOVED lines=17> */
.L_x_20662:
[----:B------:R-:W-:Y:S02]  /*dfb0*/  IMAD.MOV.U32 R39, RZ, RZ, R168 ;  /* 0x000000ffff277224 */ /* 0x000fe400078e00a8 */
.L_x_20663:
[----:B------:R-:W-:Y:S05]  /*dfc0*/  BSYNC B1 ;  /* 0x0000000000017941 */ /* 0x000fea0003800000 */
.L_x_20661:
        /* <DEDUP_REMOVED lines=16> */
.L_x_20667:
[----:B------:R-:W-:Y:S05]  /*e0d0*/  BSYNC B2 ;  /* 0x0000000000027941 */ /* 0x000fea0003800000 */
.L_x_20666:
        /* <DEDUP_REMOVED lines=44> */
.L_x_20665:
[----:B------:R-:W-:Y:S05]  /*e3a0*/  BSYNC B1 ;  /* 0x0000000000017941 */ /* 0x000fea0003800000 */
.L_x_20664:
        /* <DEDUP_REMOVED lines=23> */
.L_x_20669:
[----:B------:R-:W-:Y:S02]  /*e520*/  IMAD.MOV.U32 R110, RZ, RZ, R168 ;  /* 0x000000ffff6e7224 */ /* 0x000fe400078e00a8 */
.L_x_20670:
[----:B------:R-:W-:Y:S05]  /*e530*/  BSYNC B1 ;  /* 0x0000000000017941 */ /* 0x000fea0003800000 */
.L_x_20668:
        /* <DEDUP_REMOVED lines=16> */
.L_x_20674:
[----:B------:R-:W-:Y:S05]  /*e640*/  BSYNC B2 ;  /* 0x0000000000027941 */ /* 0x000fea0003800000 */
.L_x_20673:
        /* <DEDUP_REMOVED lines=44> */
.L_x_20672:
[----:B------:R-:W-:Y:S05]  /*e910*/  BSYNC B1 ;  /* 0x0000000000017941 */ /* 0x000fea0003800000 */
.L_x_20671:
        /* <DEDUP_REMOVED lines=11> */
[----:B--2---:R-:W-:-:S04]  /*e9d0*/  FMUL.FTZ R108, R108, R106 ;  /* 0x0000006a6c6c7220 */ /* 0x004fc80000410000 */
        /* <DEDUP_REMOVED lines=11> */
.L_x_20676:
[----:B------:R-:W-:Y:S02]  /*ea90*/  MOV R106, R168 ;  /* 0x000000a8006a7202 */ /* 0x000fe40000000f00 */
.L_x_20677:
[----:B------:R-:W-:Y:S05]  /*eaa0*/  BSYNC B1 ;  /* 0x0000000000017941 */ /* 0x000fea0003800000 */
.L_x_20675:
        /* <DEDUP_REMOVED lines=16> */
.L_x_20681:
[----:B------:R-:W-:Y:S05]  /*ebb0*/  BSYNC B2 ;  /* 0x0000000000027941 */ /* 0x000fea0003800000 */
.L_x_20680:
        /* <DEDUP_REMOVED lines=44> */
.L_x_20679:
[----:B------:R-:W-:Y:S05]  /*ee80*/  BSYNC B1 ;  /* 0x0000000000017941 */ /* 0x000fea0003800000 */
.L_x_20678:
        /* <DEDUP_REMOVED lines=23> */
.L_x_20683:
[----:B------:R-:W-:Y:S02]  /*f000*/  IMAD.MOV.U32 R106, RZ, RZ, R168 ;  /* 0x000000ffff6a7224 */ /* 0x000fe400078e00a8 */
.L_x_20684:
[----:B------:R-:W-:Y:S05]  /*f010*/  BSYNC B1 ;  /* 0x0000000000017941 */ /* 0x000fea0003800000 */
.L_x_20682:
        /* <DEDUP_REMOVED lines=19> */
.L_x_20688:
[----:B------:R-:W-:Y:S05]  /*f150*/  BSYNC B2 ;  /* 0x0000000000027941 */ /* 0x000fea0003800000 */
.L_x_20687:
        /* <DEDUP_REMOVED lines=44> */
.L_x_20686:
[----:B------:R-:W-:Y:S05]  /*f420*/  BSYNC B1 ;  /* 0x0000000000017941 */ /* 0x000fea0003800000 */
.L_x_20685:
[----:B------:R-:W2:Y:S01]  /*f430*/  LDL R105, [R1+0x5c] ;  /* 0x00005c0001697983 */ /* 0x000ea20000100800 */
[----:B------:R0:W1:Y:S01]  /*f440*/  I2F.U32 R104, R106 ;  /* 0x0000006a00687306 */ /* 0x0000620000201000 */
[----:B------:R-:W-:Y:S01]  /*f450*/  PRMT R107, RZ, 0x7610, R107 ;  /* 0x00007610ff6b7816 */ /* 0x000fe2000000006b */
[----:B------:R-:W-:-:S04]  /*f460*/  IMAD.WIDE.U32 R112, R34, R252, c[0x0][0x188] ;  /* 0x0000620022707625 */ /* 0x000fc800078e00fc */
        /* <DEDUP_REMOVED lines=50> */
.L_x_20690:
[----:B------:R-:W-:Y:S02]  /*f790*/  IMAD.MOV.U32 R113, RZ, RZ, R168 ;  /* 0x000000ffff717224 */ /* 0x000fe400078e00a8 */
.L_x_20691:
[----:B------:R-:W-:Y:S05]  /*f7a0*/  BSYNC B1 ;  /* 0x0000000000017941 */ /* 0x000fea0003800000 */
.L_x_20689:
        /* <DEDUP_REMOVED lines=16> */
.L_x_20695:
[----:B------:R-:W-:Y:S05]  /*f8b0*/  BSYNC B2 ;  /* 0x0000000000027941 */ /* 0x000fea0003800000 */
.L_x_20694:
        /* <DEDUP_REMOVED lines=44> */
.L_x_20693:
[----:B------:R-:W-:Y:S05]  /*fb80*/  BSYNC B1 ;  /* 0x0000000000017941 */ /* 0x000fea0003800000 */
.L_x_20692:
        /* <DEDUP_REMOVED lines=25> */
.L_x_20697:
[----:B------:R-:W-:Y:S02]  /*fd20*/  MOV R120, R168 ;  /* 0x000000a800787202 */ /* 0x000fe40000000f00 */
.L_x_20698:
[----:B------:R-:W-:Y:S05]  /*fd30*/  BSYNC B1 ;  /* 0x0000000000017941 */ /* 0x000fea0003800000 */
.L_x_20696:
        /* <DEDUP_REMOVED lines=16> */
.L_x_20702:
[----:B------:R-:W-:Y:S05]  /*fe40*/  BSYNC B2 ;  /* 0x0000000000027941 */ /* 0x000fea0003800000 */
.L_x_20701:
        /* <DEDUP_REMOVED lines=44> */
.L_x_20700:
[----:B------:R-:W-:Y:S05]  /*10110*/  BSYNC B1 ;  /* 0x0000000000017941 */ /* 0x000fea0003800000 */
.L_x_20699:
        /* <DEDUP_REMOVED lines=8> */
[----:B------:R-:W-:-:S04]  /*101a0*/  FSETP.GTU.FTZ.AND P1, PT, R114, c[0x0][0x1e4], PT ;  /* 0x0000790072007a0b */ /* 0x000fc80003f3c000 */
[----:B------:R-:W-:-:S09]  /*101b0*/  FSEL R104, R104, RZ, !P1 ;  /* 0x000000ff68687208 */ /* 0x000fd20004800000 */
[----:B------:R-:W-:Y:S02]  /*101c0*/  @P1 LOP3.LUT R6, R6, 0x2, RZ, 0xfc, !PT ;  /* 0x0000000206061812 */ /* 0x000fe400078efcff */
[C---:B------:R-:W-:Y:S01]  /*101d0*/  ISETP.NE.AND P1, PT, R115.reuse, 0x1, PT ;  /* 0x000000017300780c */ /* 0x040fe20003f25270 */
[----:B--2---:R-:W-:Y:S01]  /*101e0*/  FMUL.FTZ R114, R116, R104 ;  /* 0x0000006874727220 */ /* 0x004fe20000410000 */
        /* <DEDUP_REMOVED lines=12> */
.L_x_20704:
[----:B------:R-:W-:Y:S02]  /*102b0*/  IMAD.MOV.U32 R104, RZ, RZ, R168 ;  /* 0x000000ffff687224 */ /* 0x000fe400078e00a8 */
.L_x_20705:
[----:B------:R-:W-:Y:S05]  /*102c0*/  BSYNC B1 ;  /* 0x0000000000017941 */ /* 0x000fea0003800000 */
.L_x_20703:
        /* <DEDUP_REMOVED lines=16> */
.L_x_20709:
[----:B------:R-:W-:Y:S05]  /*103d0*/  BSYNC B2 ;  /* 0x0000000000027941 */ /* 0x000fea0003800000 */
.L_x_20708:
        /* <DEDUP_REMOVED lines=44> */
.L_x_20707:
[----:B------:R-:W-:Y:S05]  /*106a0*/  BSYNC B1 ;  /* 0x0000000000017941 */ /* 0x000fea0003800000 */
.L_x_20706:
        /* <DEDUP_REMOVED lines=23> */
.L_x_20711:
[----:B------:R-:W-:Y:S02]  /*10820*/  IMAD.MOV.U32 R104, RZ, RZ, R168 ;  /* 0x000000ffff687224 */ /* 0x000fe400078e00a8 */
.L_x_20712:
[----:B------:R-:W-:Y:S05]  /*10830*/  BSYNC B1 ;  /* 0x0000000000017941 */ /* 0x000fea0003800000 */
.L_x_20710:
        /* <DEDUP_REMOVED lines=16> */
.L_x_20716:
[----:B------:R-:W-:Y:S05]  /*10940*/  BSYNC B2 ;  /* 0x0000000000027941 */ /* 0x000fea0003800000 */
.L_x_20715:
        /* <DEDUP_REMOVED lines=44> */
.L_x_20714:
[----:B------:R-:W-:Y:S05]  /*10c10*/  BSYNC B1 ;  /* 0x0000000000017941 */ /* 0x000fea0003800000 */
.L_x_20713:
        /* <DEDUP_REMOVED lines=23> */
.L_x_20718:
[----:B------:R-:W-:Y:S02]  /*10d90*/  MOV R117, R168 ;  /* 0x000000a800757202 */ /* 0x000fe40000000f00 */
.L_x_20719:
[----:B------:R-:W-:Y:S05]  /*10da0*/  BSYNC B1 ;  /* 0x0000000000017941 */ /* 0x000fea0003800000 */
.L_x_20717:
        /* <DEDUP_REMOVED lines=16> */
.L_x_20723:
[----:B------:R-:W-:Y:S05]  /*10eb0*/  BSYNC B2 ;  /* 0x0000000000027941 */ /* 0x000fea0003800000 */
.L_x_20722:
        /* <DEDUP_REMOVED lines=44> */
.L_x_20721:
[----:B------:R-:W-:Y:S05]  /*11180*/  BSYNC B1 ;  /* 0x0000000000017941 */ /* 0x000fea0003800000 */
.L_x_20720:
        /* <DEDUP_REMOVED lines=23> */
.L_x_20725:
[----:B------:R-:W-:Y:S02]  /*11300*/  IMAD.MOV.U32 R122, RZ, RZ, R168 ;  /* 0x000000ffff7a7224 */ /* 0x000fe400078e00a8 */
.L_x_20726:
[----:B------:R-:W-:Y:S05]  /*11310*/  BSYNC B1 ;  /* 0x0000000000017941 */ /* 0x000fea0003800000 */
.L_x_20724:
        /* <DEDUP_REMOVED lines=16> */
.L_x_20730:
[----:B------:R-:W-:Y:S05]  /*11420*/  BSYNC B2 ;  /* 0x0000000000027941 */ /* 0x000fea0003800000 */
.L_x_20729:
        /* <DEDUP_REMOVED lines=44> */
.L_x_20728:
[----:B------:R-:W-:Y:S05]  /*116f0*/  BSYNC B1 ;  /* 0x0000000000017941 */ /* 0x000fea0003800000 */
.L_x_20727:
        /* <DEDUP_REMOVED lines=23> */
.L_x_20732:
[----:B------:R-:W-:Y:S02]  /*11870*/  IMAD.MOV.U32 R106, RZ, RZ, R168 ;  /* 0x000000ffff6a7224 */ /* 0x000fe400078e00a8 */
.L_x_20733:
[----:B------:R-:W-:Y:S05]  /*11880*/  BSYNC B1 ;  /* 0x0000000000017941 */ /* 0x000fea0003800000 */
.L_x_20731:
        /* <DEDUP_REMOVED lines=16> */
.L_x_20737:
[----:B------:R-:W-:Y:S05]  /*11990*/  BSYNC B2 ;  /* 0x0000000000027941 */ /* 0x000fea0003800000 */
.L_x_20736:
        /* <DEDUP_REMOVED lines=44> */
.L_x_20735:
[----:B------:R-:W-:Y:S05]  /*11c60*/  BSYNC B1 ;  /* 0x0000000000017941 */ /* 0x000fea0003800000 */
.L_x_20734:
        /* <DEDUP_REMOVED lines=23> */
.L_x_20739:
[----:B------:R-:W-:Y:S02]  /*11de0*/  MOV R106, R168 ;  /* 0x000000a8006a7202 */ /* 0x000fe40000000f00 */
.L_x_20740:
[----:B------:R-:W-:Y:S05]  /*11df0*/  BSYNC B1 ;  /* 0x0000000000017941 */ /* 0x000fea0003800000 */
.L_x_20738:
        /* <DEDUP_REMOVED lines=19> */
.L_x_20744:
[----:B------:R-:W-:Y:S05]  /*11f30*/  BSYNC B2 ;  /* 0x0000000000027941 */ /* 0x000fea0003800000 */
.L_x_20743:
        /* <DEDUP_REMOVED lines=44> */
.L_x_20742:
[----:B------:R-:W-:Y:S05]  /*12200*/  BSYNC B1 ;  /* 0x0000000000017941 */ /* 0x000fea0003800000 */
.L_x_20741:
[----:B------:R-:W2:Y:S01]  /*12210*/  LDL R105, [R1+0x1c] ;  /* 0x00001c0001697983 */ /* 0x000ea20000100800 */
[----:B------:R0:W1:Y:S01]  /*12220*/  I2F.U32 R104, R106 ;  /* 0x0000006a00687306 */ /* 0x0000620000201000 */
[----:B------:R-:W-:Y:S01]  /*12230*/  PRMT R107, RZ, 0x7610, R107 ;  /* 0x00007610ff6b7816 */ /* 0x000fe2000000006b */
[----:B------:R-:W-:Y:S01]  /*12240*/  IMAD.WIDE.U32 R122, R112, R252, c[0x0][0x188] ;  /* 0x00006200707a7625 */ /* 0x000fe200078e00fc */
[----:B------:R-:W-:-:S03]  /*12250*/  IADD3 R121, R150, 0xc0, RZ ;  /* 0x000000c096797810 */ /* 0x000fc60007ffe0ff */
        /* <DEDUP_REMOVED lines=49> */
.L_x_20746:
[----:B------:R-:W-:Y:S02]  /*12570*/  IMAD.MOV.U32 R128, RZ, RZ, R168 ;  /* 0x000000ffff807224 */ /* 0x000fe400078e00a8 */
.L_x_20747:
[----:B------:R-:W-:Y:S05]  /*12580*/  BSYNC B1 ;  /* 0x0000000000017941 */ /* 0x000fea0003800000 */
.L_x_20745:
        /* <DEDUP_REMOVED lines=16> */
.L_x_20751:
[----:B------:R-:W-:Y:S05]  /*12690*/  BSYNC B2 ;  /* 0x0000000000027941 */ /* 0x000fea0003800000 */
.L_x_20750:
        /* <DEDUP_REMOVED lines=44> */
.L_x_20749:
[----:B------:R-:W-:Y:S05]  /*12960*/  BSYNC B1 ;  /* 0x0000000000017941 */ /* 0x000fea0003800000 */
.L_x_20748:
        /* <DEDUP_REMOVED lines=24> */
.L_x_20753:
[----:B------:R-:W-:Y:S02]  /*12af0*/  IMAD.MOV.U32 R123, RZ, RZ, R168 ;  /* 0x000000ffff7b7224 */ /* 0x000fe400078e00a8 */
.L_x_20754:
[----:B------:R-:W-:Y:S05]  /*12b00*/  BSYNC B1 ;  /* 0x0000000000017941 */ /* 0x000fea0003800000 */
.L_x_20752:
        /* <DEDUP_REMOVED lines=16> */
.L_x_20758:
[----:B------:R-:W-:Y:S05]  /*12c10*/  BSYNC B2 ;  /* 0x0000000000027941 */ /* 0x000fea0003800000 */
.L_x_20757:
        /* <DEDUP_REMOVED lines=44> */
.L_x_20756:
[----:B------:R-:W-:Y:S05]  /*12ee0*/  BSYNC B1 ;  /* 0x0000000000017941 */ /* 0x000fea0003800000 */
.L_x_20755:
        /* <DEDUP_REMOVED lines=24> */
.L_x_20760:
[----:B------:R-:W-:Y:S02]  /*13070*/  MOV R104, R168 ;  /* 0x000000a800687202 */ /* 0x000fe40000000f00 */
.L_x_20761:
[----:B------:R-:W-:Y:S05]  /*13080*/  BSYNC B1 ;  /* 0x0000000000017941 */ /* 0x000fea0003800000 */
.L_x_20759:
        /* <DEDUP_REMOVED lines=16> */
.L_x_20765:
[----:B------:R-:W-:Y:S05]  /*13190*/  BSYNC B2 ;  /* 0x0000000000027941 */ /* 0x000fea0003800000 */
.L_x_20764:
        /* <DEDUP_REMOVED lines=44> */
.L_x_20763:
[----:B------:R-:W-:Y:S05]  /*13460*/  BSYNC B1 ;  /* 0x0000000000017941 */ /* 0x000fea0003800000 */
.L_x_20762:
        /* <DEDUP_REMOVED lines=22> */
.L_x_20767:
[----:B------:R-:W-:Y:S02]  /*135d0*/  IMAD.MOV.U32 R104, RZ, RZ, R168 ;  /* 0x000000ffff687224 */ /* 0x000fe400078e00a8 */
.L_x_20768:
[----:B------:R-:W-:Y:S05]  /*135e0*/  BSYNC B1 ;  /* 0x0000000000017941 */ /* 0x000fea0003800000 */
.L_x_20766:
        /* <DEDUP_REMOVED lines=16> */
.L_x_20772:
[----:B------:R-:W-:Y:S05]  /*136f0*/  BSYNC B2 ;  /* 0x0000000000027941 */ /* 0x000fea0003800000 */
.L_x_20771:
        /* <DEDUP_REMOVED lines=44> */
.L_x_20770:
[----:B------:R-:W-:Y:S05]  /*139c0*/  BSYNC B1 ;  /* 0x0000000000017941 */ /* 0x000fea0003800000 */
.L_x_20769:
        /* <DEDUP_REMOVED lines=22> */
.L_x_20774:
[----:B------:R-:W-:Y:S02]  /*13b30*/  IMAD.MOV.U32 R130, RZ, RZ, R168 ;  /* 0x000000ffff827224 */ /* 0x000fe400078e00a8 */
.L_x_20775:
[----:B------:R-:W-:Y:S05]  /*13b40*/  BSYNC B1 ;  /* 0x0000000000017941 */ /* 0x000fea0003800000 */
.L_x_20773:
        /* <DEDUP_REMOVED lines=16> */
.L_x_20779:
[----:B------:R-:W-:Y:S05]  /*13c50*/  BSYNC B2 ;  /* 0x0000000000027941 */ /* 0x000fea0003800000 */
.L_x_20778:
        /* <DEDUP_REMOVED lines=44> */
.L_x_20777:
[----:B------:R-:W-:Y:S05]  /*13f20*/  BSYNC B1 ;  /* 0x0000000000017941 */ /* 0x000fea0003800000 */
.L_x_20776:
        /* <DEDUP_REMOVED lines=22> */
.L_x_20781:
[----:B------:R-:W-:Y:S02]  /*14090*/  MOV R127, R168 ;  /* 0x000000a8007f7202 */ /* 0x000fe40000000f00 */
.L_x_20782:
[----:B------:R-:W-:Y:S05]  /*140a0*/  BSYNC B1 ;  /* 0x0000000000017941 */ /* 0x000fea0003800000 */
.L_x_20780:
        /* <DEDUP_REMOVED lines=16> */
.L_x_20786:
[----:B------:R-:W-:Y:S05]  /*141b0*/  BSYNC B2 ;  /* 0x0000000000027941 */ /* 0x000fea0003800000 */
.L_x_20785:
        /* <DEDUP_REMOVED lines=44> */
.L_x_20784:
[----:B------:R-:W-:Y:S05]  /*14480*/  BSYNC B1 ;  /* 0x0000000000017941 */ /* 0x000fea0003800000 */
.L_x_20783:
        /* <DEDUP_REMOVED lines=22> */
.L_x_20788:
[----:B------:R-:W-:Y:S02]  /*145f0*/  IMAD.MOV.U32 R106, RZ, RZ, R168 ;  /* 0x000000ffff6a7224 */ /* 0x000fe400078e00a8 */
.L_x_20789:
[----:B------:R-:W-:Y:S05]  /*14600*/  BSYNC B1 ;  /* 0x0000000000017941 */ /* 0x000fea0003800000 */
.L_x_20787:
        /* <DEDUP_REMOVED lines=16> */
.L_x_20793:
[----:B------:R-:W-:Y:S05]  /*14710*/  BSYNC B2 ;  /* 0x0000000000027941 */ /* 0x000fea0003800000 */
.L_x_20792:
        /* <DEDUP_REMOVED lines=44> */
.L_x_20791:
[----:B------:R-:W-:Y:S05]  /*149e0*/  BSYNC B1 ;  /* 0x0000000000017941 */ /* 0x000fea0003800000 */
.L_x_20790:
        /* <DEDUP_REMOVED lines=22> */
.L_x_20795:
[----:B------:R-:W-:Y:S02]  /*14b50*/  IMAD.MOV.U32 R106, RZ, RZ, R168 ;  /* 0x000000ffff6a7224 */ /* 0x000fe400078e00a8 */
.L_x_20796:
[----:B------:R-:W-:Y:S05]  /*14b60*/  BSYNC B1 ;  /* 0x0000000000017941 */ /* 0x000fea0003800000 */
.L_x_20794:
        /* <DEDUP_REMOVED lines=19> */
.L_x_20800:
[----:B------:R-:W-:Y:S05]  /*14ca0*/  BSYNC B2 ;  /* 0x0000000000027941 */ /* 0x000fea0003800000 */
.L_x_20799:
        /* <DEDUP_REMOVED lines=44> */
.L_x_20798:
[----:B------:R-:W-:Y:S05]  /*14f70*/  BSYNC B1 ;  /* 0x0000000000017941 */ /* 0x000fea0003800000 */
.L_x_20797:
        /* <DEDUP_REMOVED lines=53> */
.L_x_20802:
[----:B------:R-:W-:Y:S02]  /*152d0*/  MOV R131, R168 ;  /* 0x000000a800837202 */ /* 0x000fe40000000f00 */
.L_x_20803:
[----:B------:R-:W-:Y:S05]  /*152e0*/  BSYNC B1 ;  /* 0x0000000000017941 */ /* 0x000fea0003800000 */
.L_x_20801:
        /* <DEDUP_REMOVED lines=16> */
.L_x_20807:
[----:B------:R-:W-:Y:S05]  /*153f0*/  BSYNC B2 ;  /* 0x0000000000027941 */ /* 0x000fea0003800000 */
.L_x_20806:
        /* <DEDUP_REMOVED lines=44> */
.L_x_20805:
[----:B------:R-:W-:Y:S05]  /*156c0*/  BSYNC B1 ;  /* 0x0000000000017941 */ /* 0x000fea0003800000 */
.L_x_20804:
        /* <DEDUP_REMOVED lines=24> */
.L_x_20809:
[----:B------:R-:W-:Y:S02]  /*15850*/  IMAD.MOV.U32 R138, RZ, RZ, R168 ;  /* 0x000000ffff8a7224 */ /* 0x000fe400078e00a8 */
.L_x_20810:
[----:B------:R-:W-:Y:S05]  /*15860*/  BSYNC B1 ;  /* 0x0000000000017941 */ /* 0x000fea0003800000 */
.L_x_20808:
        /* <DEDUP_REMOVED lines=16> */
.L_x_20814:
[----:B------:R-:W-:Y:S05]  /*15970*/  BSYNC B2 ;  /* 0x0000000000027941 */ /* 0x000fea0003800000 */
.L_x_20813:
        /* <DEDUP_REMOVED lines=44> */
.L_x_20812:
[----:B------:R-:W-:Y:S05]  /*15c40*/  BSYNC B1 ;  /* 0x0000000000017941 */ /* 0x000fea0003800000 */
.L_x_20811:
        /* <DEDUP_REMOVED lines=24> */
.L_x_20816:
[----:B------:R-:W-:Y:S02]  /*15dd0*/  IMAD.MOV.U32 R104, RZ, RZ, R168 ;  /* 0x000000ffff687224 */ /* 0x000fe400078e00a8 */
.L_x_20817:
[----:B------:R-:W-:Y:S05]  /*15de0*/  BSYNC B1 ;  /* 0x0000000000017941 */ /* 0x000fea0003800000 */
.L_x_20815:
        /* <DEDUP_REMOVED lines=16> */
.L_x_20821:
[----:B------:R-:W-:Y:S05]  /*15ef0*/  BSYNC B2 ;  /* 0x0000000000027941 */ /* 0x000fea0003800000 */
.L_x_20820:
        /* <DEDUP_REMOVED lines=44> */
.L_x_20819:
[----:B------:R-:W-:Y:S05]  /*161c0*/  BSYNC B1 ;  /* 0x0000000000017941 */ /* 0x000fea0003800000 */
.L_x_20818:
        /* <DEDUP_REMOVED lines=22> */
.L_x_20823:
[----:B------:R-:W-:Y:S02]  /*16330*/  MOV R104, R168 ;  /* 0x000000a800687202 */ /* 0x000fe40000000f00 */
.L_x_20824:
[----:B------:R-:W-:Y:S05]  /*16340*/  BSYNC B1 ;  /* 0x0000000000017941 */ /* 0x000fea0003800000 */
.L_x_20822:
        /* <DEDUP_REMOVED lines=16> */
.L_x_20828:
[----:B------:R-:W-:Y:S05]  /*16450*/  BSYNC B2 ;  /* 0x0000000000027941 */ /* 0x000fea0003800000 */
.L_x_20827:
        /* <DEDUP_REMOVED lines=44> */
.L_x_20826:
[----:B------:R-:W-:Y:S05]  /*16720*/  BSYNC B1 ;  /* 0x0000000000017941 */ /* 0x000fea0003800000 */
.L_x_20825:
        /* <DEDUP_REMOVED lines=22> */
.L_x_20830:
[----:B------:R-:W-:Y:S02]  /*16890*/  IMAD.MOV.U32 R135, RZ, RZ, R168 ;  /* 0x000000ffff877224 */ /* 0x000fe400078e00a8 */
.L_x_20831:
[----:B------:R-:W-:Y:S05]  /*168a0*/  BSYNC B1 ;  /* 0x0000000000017941 */ /* 0x000fea0003800000 */
.L_x_20829:
        /* <DEDUP_REMOVED lines=16> */
.L_x_20835:
[----:B------:R-:W-:Y:S05]  /*169b0*/  BSYNC B2 ;  /* 0x0000000000027941 */ /* 0x000fea0003800000 */
.L_x_20834:
        /* <DEDUP_REMOVED lines=44> */
.L_x_20833:
[----:B------:R-:W-:Y:S05]  /*16c80*/  BSYNC B1 ;  /* 0x0000000000017941 */ /* 0x000fea0003800000 */
.L_x_20832:
        /* <DEDUP_REMOVED lines=22> */
.L_x_20837:
[----:B------:R-:W-:Y:S02]  /*16df0*/  IMAD.MOV.U32 R140, RZ, RZ, R168 ;  /* 0x000000ffff8c7224 */ /* 0x000fe400078e00a8 */
.L_x_20838:
[----:B------:R-:W-:Y:S05]  /*16e00*/  BSYNC B1 ;  /* 0x0000000000017941 */ /* 0x000fea0003800000 */
.L_x_20836:
        /* <DEDUP_REMOVED lines=16> */
.L_x_20842:
[----:B------:R-:W-:Y:S05]  /*16f10*/  BSYNC B2 ;  /* 0x0000000000027941 */ /* 0x000fea0003800000 */
.L_x_20841:
        /* <DEDUP_REMOVED lines=44> */
.L_x_20840:
[----:B------:R-:W-:Y:S05]  /*171e0*/  BSYNC B1 ;  /* 0x0000000000017941 */ /* 0x000fea0003800000 */
.L_x_20839:
        /* <DEDUP_REMOVED lines=22> */
.L_x_20844:
[----:B------:R-:W-:Y:S02]  /*17350*/  MOV R106, R168 ;  /* 0x000000a8006a7202 */ /* 0x000fe40000000f00 */
.L_x_20845:
[----:B------:R-:W-:Y:S05]  /*17360*/  BSYNC B1 ;  /* 0x0000000000017941 */ /* 0x000fea0003800000 */
.L_x_20843:
        /* <DEDUP_REMOVED lines=16> */
.L_x_20849:
[----:B------:R-:W-:Y:S05]  /*17470*/  BSYNC B2 ;  /* 0x0000000000027941 */ /* 0x000fea0003800000 */
.L_x_20848:
        /* <DEDUP_REMOVED lines=44> */
.L_x_20847:
[----:B------:R-:W-:Y:S05]  /*17740*/  BSYNC B1 ;  /* 0x0000000000017941 */ /* 0x000fea0003800000 */
.L_x_20846:
        /* <DEDUP_REMOVED lines=22> */
.L_x_20851:
[----:B------:R-:W-:Y:S02]  /*178b0*/  IMAD.MOV.U32 R106, RZ, RZ, R168 ;  /* 0x000000ffff6a7224 */ /* 0x000fe400078e00a8 */
.L_x_20852:
[----:B------:R-:W-:Y:S05]  /*178c0*/  BSYNC B1 ;  /* 0x0000000000017941 */ /* 0x000fea0003800000 */
.L_x_20850:
        /* <DEDUP_REMOVED lines=19> */
.L_x_20856:
[----:B------:R-:W-:Y:S05]  /*17a00*/  BSYNC B2 ;  /* 0x0000000000027941 */ /* 0x000fea0003800000 */
.L_x_20855:
        /* <DEDUP_REMOVED lines=44> */
.L_x_20854:
[----:B------:R-:W-:Y:S05]  /*17cd0*/  BSYNC B1 ;  /* 0x0000000000017941 */ /* 0x000fea0003800000 */
.L_x_20853:
        /* <DEDUP_REMOVED lines=53> */
.L_x_20858:
[----:B------:R-:W-:Y:S02]  /*18030*/  IMAD.MOV.U32 R146, RZ, RZ, R168 ;  /* 0x000000ffff927224 */ /* 0x000fe400078e00a8 */
.L_x_20859:
[----:B------:R-:W-:Y:S05]  /*18040*/  BSYNC B1 ;  /* 0x0000000000017941 */ /* 0x000fea0003800000 */
.L_x_20857:
        /* <DEDUP_REMOVED lines=16> */
.L_x_20863:
[----:B------:R-:W-:Y:S05]  /*18150*/  BSYNC B2 ;  /* 0x0000000000027941 */ /* 0x000fea0003800000 */
.L_x_20862:
        /* <DEDUP_REMOVED lines=44> */
.L_x_20861:
[----:B------:R-:W-:Y:S05]  /*18420*/  BSYNC B1 ;  /* 0x0000000000017941 */ /* 0x000fea0003800000 */
.L_x_20860:
        /* <DEDUP_REMOVED lines=24> */
.L_x_20865:
[----:B------:R-:W-:Y:S02]  /*185b0*/  MOV R141, R168 ;  /* 0x000000a8008d7202 */ /* 0x000fe40000000f00 */
.L_x_20866:
[----:B------:R-:W-:Y:S05]  /*185c0*/  BSYNC B1 ;  /* 0x0000000000017941 */ /* 0x000fea0003800000 */
.L_x_20864:
        /* <DEDUP_REMOVED lines=16> */
.L_x_20870:
[----:B------:R-:W-:Y:S05]  /*186d0*/  BSYNC B2 ;  /* 0x0000000000027941 */ /* 0x000fea0003800000 */
.L_x_20869:
        /* <DEDUP_REMOVED lines=44> */
.L_x_20868:
[----:B------:R-:W-:Y:S05]  /*189a0*/  BSYNC B1 ;  /* 0x0000000000017941 */ /* 0x000fea0003800000 */
.L_x_20867:
        /* <DEDUP_REMOVED lines=24> */
.L_x_20872:
[----:B------:R-:W-:Y:S02]  /*18b30*/  IMAD.MOV.U32 R104, RZ, RZ, R168 ;  /* 0x000000ffff687224 */ /* 0x000fe400078e00a8 */
.L_x_20873:
[----:B------:R-:W-:Y:S05]  /*18b40*/  BSYNC B1 ;  /* 0x0000000000017941 */ /* 0x000fea0003800000 */
.L_x_20871:
        /* <DEDUP_REMOVED lines=16> */
.L_x_20877:
[----:B------:R-:W-:Y:S05]  /*18c50*/  BSYNC B2 ;  /* 0x0000000000027941 */ /* 0x000fea0003800000 */
.L_x_20876:
        /* <DEDUP_REMOVED lines=44> */
.L_x_20875:
[----:B------:R-:W-:Y:S05]  /*18f20*/  BSYNC B1 ;  /* 0x0000000000017941 */ /* 0x000fea0003800000 */
.L_x_20874:
        /* <DEDUP_REMOVED lines=22> */
.L_x_20879:
[----:B------:R-:W-:Y:S02]  /*19090*/  IMAD.MOV.U32 R104, RZ, RZ, R168 ;  /* 0x000000ffff687224 */ /* 0x000fe400078e00a8 */
.L_x_20880:
[----:B------:R-:W-:Y:S05]  /*190a0*/  BSYNC B1 ;  /* 0x0000000000017941 */ /* 0x000fea0003800000 */
.L_x_20878:
        /* <DEDUP_REMOVED lines=16> */
.L_x_20884:
[----:B------:R-:W-:Y:S05]  /*191b0*/  BSYNC B2 ;  /* 0x0000000000027941 */ /* 0x000fea0003800000 */
.L_x_20883:
        /* <DEDUP_REMOVED lines=44> */
.L_x_20882:
[----:B------:R-:W-:Y:S05]  /*19480*/  BSYNC B1 ;  /* 0x0000000000017941 */ /* 0x000fea0003800000 */
.L_x_20881:
        /* <DEDUP_REMOVED lines=22> */
.L_x_20886:
[----:B------:R-:W-:Y:S02]  /*195f0*/  MOV R148, R168 ;  /* 0x000000a800947202 */ /* 0x000fe40000000f00 */
.L_x_20887:
[----:B------:R-:W-:Y:S05]  /*19600*/  BSYNC B1 ;  /* 0x0000000000017941 */ /* 0x000fea0003800000 */
.L_x_20885:
        /* <DEDUP_REMOVED lines=16> */
.L_x_20891:
[----:B------:R-:W-:Y:S05]  /*19710*/  BSYNC B2 ;  /* 0x0000000000027941 */ /* 0x000fea0003800000 */
.L_x_20890:
        /* <DEDUP_REMOVED lines=44> */
.L_x_20889:
[----:B------:R-:W-:Y:S05]  /*199e0*/  BSYNC B1 ;  /* 0x0000000000017941 */ /* 0x000fea0003800000 */
.L_x_20888:
        /* <DEDUP_REMOVED lines=22> */
.L_x_20893:
[----:B------:R-:W-:Y:S02]  /*19b50*/  IMAD.MOV.U32 R145, RZ, RZ, R168 ;  /* 0x000000ffff917224 */ /* 0x000fe400078e00a8 */
.L_x_20894:
[----:B------:R-:W-:Y:S05]  /*19b60*/  BSYNC B1 ;  /* 0x0000000000017941 */ /* 0x000fea0003800000 */
.L_x_20892:
        /* <DEDUP_REMOVED lines=16> */
.L_x_20898:
[----:B------:R-:W-:Y:S05]  /*19c70*/  BSYNC B2 ;  /* 0x0000000000027941 */ /* 0x000fea0003800000 */
.L_x_20897:
        /* <DEDUP_REMOVED lines=44> */
.L_x_20896:
[----:B------:R-:W-:Y:S05]  /*19f40*/  BSYNC B1 ;  /* 0x0000000000017941 */ /* 0x000fea0003800000 */
.L_x_20895:
        /* <DEDUP_REMOVED lines=22> */
.L_x_20900:
[----:B------:R-:W-:Y:S02]  /*1a0b0*/  IMAD.MOV.U32 R106, RZ, RZ, R168 ;  /* 0x000000ffff6a7224 */ /* 0x000fe400078e00a8 */
.L_x_20901:
[----:B------:R-:W-:Y:S05]  /*1a0c0*/  BSYNC B1 ;  /* 0x0000000000017941 */ /* 0x000fea0003800000 */
.L_x_20899:
        /* <DEDUP_REMOVED lines=16> */
.L_x_20905:
[----:B------:R-:W-:Y:S05]  /*1a1d0*/  BSYNC B2 ;  /* 0x0000000000027941 */ /* 0x000fea0003800000 */
.L_x_20904:
        /* <DEDUP_REMOVED lines=44> */
.L_x_20903:
[----:B------:R-:W-:Y:S05]  /*1a4a0*/  BSYNC B1 ;  /* 0x0000000000017941 */ /* 0x000fea0003800000 */
.L_x_20902:
        /* <DEDUP_REMOVED lines=22> */
.L_x_20907:
[----:B------:R-:W-:Y:S02]  /*1a610*/  MOV R106, R168 ;  /* 0x000000a8006a7202 */ /* 0x000fe40000000f00 */
.L_x_20908:
[----:B------:R-:W-:Y:S05]  /*1a620*/  BSYNC B1 ;  /* 0x0000000000017941 */ /* 0x000fea0003800000 */
.L_x_20906:
        /* <DEDUP_REMOVED lines=19> */
.L_x_20912:
[----:B------:R-:W-:Y:S05]  /*1a760*/  BSYNC B2 ;  /* 0x0000000000027941 */ /* 0x000fea0003800000 */
.L_x_20911:
        /* <DEDUP_REMOVED lines=44> */
.L_x_20910:
[----:B------:R-:W-:Y:S05]  /*1aa30*/  BSYNC B1 ;  /* 0x0000000000017941 */ /* 0x000fea0003800000 */
.L_x_20909:
        /* <DEDUP_REMOVED lines=53> */
.L_x_20914:
[----:B------:R-:W-:Y:S02]  /*1ad90*/  IMAD.MOV.U32 R149, RZ, RZ, R168 ;  /* 0x000000ffff957224 */ /* 0x000fe400078e00a8 */
.L_x_20915:
[----:B------:R-:W-:Y:S05]  /*1ada0*/  BSYNC B1 ;  /* 0x0000000000017941 */ /* 0x000fea0003800000 */
.L_x_20913:
        /* <DEDUP_REMOVED lines=16> */
.L_x_20919:
[----:B------:R-:W-:Y:S05]  /*1aeb0*/  BSYNC B2 ;  /* 0x0000000000027941 */ /* 0x000fea0003800000 */
.L_x_20918:
        /* <DEDUP_REMOVED lines=44> */
.L_x_20917:
[----:B------:R-:W-:Y:S05]  /*1b180*/  BSYNC B1 ;  /* 0x0000000000017941 */ /* 0x000fea0003800000 */
.L_x_20916:
[----:B------:R-:W0:Y:S01]  /*1b190*/  I2F.U32 R149, R149 ;  /* 0x0000009500957306 */ /* 0x000e220000201000 */
        /* <DEDUP_REMOVED lines=12> */
[----:B------:R-:W-:Y:S01]  /*1b260*/  @P0 FADD.FTZ R149, R151, R149 ;  /* 0x0000009597950221 */ /* 0x000fe20000010000 */
[----:B------:R-:W-:-:S05]  /*1b270*/  IADD3 R151, R150, 0x1, RZ ;  /* 0x0000000196977810 */ /* 0x000fca0007ffe0ff */
        /* <DEDUP_REMOVED lines=9> */
.L_x_20921:
[----:B------:R-:W-:Y:S02]  /*1b310*/  IMAD.MOV.U32 R158, RZ, RZ, R168 ;  /* 0x000000ffff9e7224 */ /* 0x000fe400078e00a8 */
.L_x_20922:
[----:B------:R-:W-:Y:S05]  /*1b320*/  BSYNC B1 ;  /* 0x0000000000017941 */ /* 0x000fea0003800000 */
.L_x_20920:
        /* <DEDUP_REMOVED lines=16> */
.L_x_20926:
[----:B------:R-:W-:Y:S05]  /*1b430*/  BSYNC B2 ;  /* 0x0000000000027941 */ /* 0x000fea0003800000 */
.L_x_20925:
        /* <DEDUP_REMOVED lines=38> */
[----:B------:R-:W-:Y:S01]  /*1b6a0*/  IMAD.MOV.U32 R151, RZ, RZ, RZ ;  /* 0x000000ffff977224 */ /* 0x000fe200078e00ff */
[----:B------:R-:W-:Y:S02]  /*1b6b0*/  LOP3.LUT R157, R153, UR26, R154, 0x96, !PT ;  /* 0x0000001a999d7c12 */ /* 0x000fe4000f8e969a */
[----:B------:R-:W-:Y:S01]  /*1b6c0*/  MOV R156, R152 ;  /* 0x00000098009c7202 */ /* 0x000fe20000000f00 */
[----:B------:R-:W-:-:S04]  /*1b6d0*/  IMAD.WIDE.U32 R152, R155, -0x326172a9, RZ ;  /* 0xcd9e8d579b987825 */ /* 0x000fc800078e00ff */
[----:B------:R-:W-:Y:S01]  /*1b6e0*/  IMAD.MOV.U32 R168, RZ, RZ, R152 ;  /* 0x000000ffffa87224 */ /* 0x000fe200078e0098 */
[----:B------:R-:W-:Y:S02]  /*1b6f0*/  LOP3.LUT R159, R153, UR25, R150, 0x96, !PT ;  /* 0x00000019999f7c12 */ /* 0x000fe4000f8e9696 */
.L_x_20924:
[----:B------:R-:W-:Y:S05]  /*1b700*/  BSYNC B1 ;  /* 0x0000000000017941 */ /* 0x000fea0003800000 */
.L_x_20923:
        /* <DEDUP_REMOVED lines=24> */
.L_x_20928:
[----:B------:R-:W-:Y:S02]  /*1b890*/  MOV R104, R168 ;  /* 0x000000a800687202 */ /* 0x000fe40000000f00 */
.L_x_20929:
[----:B------:R-:W-:Y:S05]  /*1b8a0*/  BSYNC B1 ;  /* 0x0000000000017941 */ /* 0x000fea0003800000 */
.L_x_20927:
        /* <DEDUP_REMOVED lines=16> */
.L_x_20933:
[----:B------:R-:W-:Y:S05]  /*1b9b0*/  BSYNC B2 ;  /* 0x0000000000027941 */ /* 0x000fea0003800000 */
.L_x_20932:
        /* <DEDUP_REMOVED lines=40> */
[----:B------:R-:W-:-:S04]  /*1bc40*/  IMAD.WIDE.U32 R154, R151, -0x326172a9, RZ ;  /* 0xcd9e8d57979a7825 */ /* 0x000fc800078e00ff */
[----:B------:R-:W-:Y:S01]  /*1bc50*/  IMAD.MOV.U32 R168, RZ, RZ, R154 ;  /* 0x000000ffffa87224 */ /* 0x000fe200078e009a */
[----:B------:R-:W-:Y:S01]  /*1bc60*/  LOP3.LUT R159, R155, UR25, R152, 0x96, !PT ;  /* 0x000000199b9f7c12 */ /* 0x000fe2000f8e9698 */
[----:B------:R-:W-:-:S06]  /*1bc70*/  HFMA2.MMA R152, -RZ, RZ, 0, 0 ;  /* 0x00000000ff987435 */ /* 0x000fcc00000001ff */
.L_x_20931:
[----:B------:R-:W-:Y:S05]  /*1bc80*/  BSYNC B1 ;  /* 0x0000000000017941 */ /* 0x000fea0003800000 */
.L_x_20930:
        /* <DEDUP_REMOVED lines=22> */
.L_x_20935:
[----:B------:R-:W-:Y:S02]  /*1bdf0*/  IMAD.MOV.U32 R104, RZ, RZ, R168 ;  /* 0x000000ffff687224 */ /* 0x000fe400078e00a8 */
.L_x_20936:
[----:B------:R-:W-:Y:S05]  /*1be00*/  BSYNC B1 ;  /* 0x0000000000017941 */ /* 0x000fea0003800000 */
.L_x_20934:
        /* <DEDUP_REMOVED lines=16> */
.L_x_20940:
[----:B------:R-:W-:Y:S05]  /*1bf10*/  BSYNC B2 ;  /* 0x0000000000027941 */ /* 0x000fea0003800000 */
.L_x_20939:
        /* <DEDUP_REMOVED lines=43> */
.L_x_20938:
[----:B------:R-:W-:Y:S05]  /*1c1d0*/  BSYNC B1 ;  /* 0x0000000000017941 */ /* 0x000fea0003800000 */
.L_x_20937:
        /* <DEDUP_REMOVED lines=22> */
.L_x_20942:
[----:B------:R-:W-:Y:S02]  /*1c340*/  IMAD.MOV.U32 R153, RZ, RZ, R168 ;  /* 0x000000ffff997224 */ /* 0x000fe400078e00a8 */
.L_x_20943:
[----:B------:R-:W-:Y:S05]  /*1c350*/  BSYNC B1 ;  /* 0x0000000000017941 */ /* 0x000fea0003800000 */
.L_x_20941:
        /* <DEDUP_REMOVED lines=16> */
.L_x_20947:
[----:B------:R-:W-:Y:S05]  /*1c460*/  BSYNC B2 ;  /* 0x0000000000027941 */ /* 0x000fea0003800000 */
.L_x_20946:
        /* <DEDUP_REMOVED lines=43> */
.L_x_20945:
[----:B------:R-:W-:Y:S05]  /*1c720*/  BSYNC B1 ;  /* 0x0000000000017941 */ /* 0x000fea0003800000 */
.L_x_20944:
        /* <DEDUP_REMOVED lines=22> */
.L_x_20949:
[----:B------:R-:W-:Y:S02]  /*1c890*/  IMAD.MOV.U32 R158, RZ, RZ, R168 ;  /* 0x000000ffff9e7224 */ /* 0x000fe400078e00a8 */
.L_x_20950:
[----:B------:R-:W-:Y:S05]  /*1c8a0*/  BSYNC B1 ;  /* 0x0000000000017941 */ /* 0x000fea0003800000 */
.L_x_20948:
        /* <DEDUP_REMOVED lines=16> */
.L_x_20954:
[----:B------:R-:W-:Y:S05]  /*1c9b0*/  BSYNC B2 ;  /* 0x0000000000027941 */ /* 0x000fea0003800000 */
.L_x_20953:
        /* <DEDUP_REMOVED lines=43> */
.L_x_20952:
[----:B------:R-:W-:Y:S05]  /*1cc70*/  BSYNC B1 ;  /* 0x0000000000017941 */ /* 0x000fea0003800000 */
.L_x_20951:
        /* <DEDUP_REMOVED lines=22> */
.L_x_20956:
[----:B------:R-:W-:Y:S02]  /*1cde0*/  IMAD.MOV.U32 R106, RZ, RZ, R168 ;  /* 0x000000ffff6a7224 */ /* 0x000fe400078e00a8 */
.L_x_20957:
[----:B------:R-:W-:Y:S05]  /*1cdf0*/  BSYNC B1 ;  /* 0x0000000000017941 */ /* 0x000fea0003800000 */
.L_x_20955:
        /* <DEDUP_REMOVED lines=16> */
.L_x_20961:
[----:B------:R-:W-:Y:S05]  /*1cf00*/  BSYNC B2 ;  /* 0x0000000000027941 */ /* 0x000fea0003800000 */
.L_x_20960:
        /* <DEDUP_REMOVED lines=43> */
.L_x_20959:
[----:B------:R-:W-:Y:S05]  /*1d1c0*/  BSYNC B1 ;  /* 0x0000000000017941 */ /* 0x000fea0003800000 */
.L_x_20958:
        /* <DEDUP_REMOVED lines=22> */
.L_x_20963:
[----:B------:R-:W-:Y:S02]  /*1d330*/  IMAD.MOV.U32 R106, RZ, RZ, R168 ;  /* 0x000000ffff6a7224 */ /* 0x000fe400078e00a8 */
.L_x_20964:
[----:B------:R-:W-:Y:S05]  /*1d340*/  BSYNC B1 ;  /* 0x0000000000017941 */ /* 0x000fea0003800000 */
.L_x_20962:
        /* <DEDUP_REMOVED lines=19> */
.L_x_20968:
[----:B------:R-:W-:Y:S05]  /*1d480*/  BSYNC B2 ;  /* 0x0000000000027941 */ /* 0x000fea0003800000 */
.L_x_20967:
        /* <DEDUP_REMOVED lines=43> */
.L_x_20966:
[----:B------:R-:W-:Y:S05]  /*1d740*/  BSYNC B1 ;  /* 0x0000000000017941 */ /* 0x000fea0003800000 */
.L_x_20965:
        /* <DEDUP_REMOVED lines=8> */
[----:B------:R-:W-:-:S03]  /*1d7d0*/  IMAD.MOV.U32 R171, RZ, RZ, 0x8 ;  /* 0x00000008ffab7424 */ /* 0x000fc600078e00ff */
        /* <DEDUP_REMOVED lines=15> */
[----:B------:R-:W-:-:S03]  /*1d8d0*/  LOP3.LUT P5, RZ, R6, 0x2, RZ, 0xc0, !PT ;  /* 0x0000000206ff7812 */ /* 0x000fc600078ac0ff */
        /* <DEDUP_REMOVED lines=10> */
[----:B------:R-:W-:Y:S02]  /*1d980*/  IMAD.WIDE.U32 R104, R148, R171, c[0x0][0x190] ;  /* 0x0000640094687625 */ /* 0x000fe400078e00ab */
[----:B------:R-:W0:Y:S04]  /*1d990*/  S2R R171, SR_TID.X ;  /* 0x0000000000ab7919 */ /* 0x000e280000002100 */
[----:B------:R1:W-:Y:S02]  /*1d9a0*/  STG.E.64 [R104.64], R106 ;  /* 0x0000006a68007986 */ /* 0x0003e4000c101b06 */
[----:B-1----:R-:W-:-:S04]  /*1d9b0*/  FADD.FTZ R104, RZ, R40 ;  /* 0x00000028ff687221 */ /* 0x002fc80000010000 */
        /* <DEDUP_REMOVED lines=83> */
.L_x_20973:
        /* <DEDUP_REMOVED lines=180> */
.L_x_20974:
        /* <DEDUP_REMOVED lines=40> */
[----:B------:R-:W3:Y:S04]  /*1ecb0*/  LDL R252, [R1+0x10c] ;  /* 0x00010c0001fc7983 */ /* 0x000ee80000100800 */
[----:B------:R-:W1:Y:S01]  /*1ecc0*/  S2R R155, SR_TID.X ;  /* 0x00000000009b7919 */ /* 0x000e620000002100 */
[----:B------:R-:W-:-:S02]  /*1ecd0*/  FADD.FTZ R42, -R105, R42 ;  /* 0x0000002a692a7221 */ /* 0x000fc40000010100 */
[----:B------:R-:W-:Y:S02]  /*1ece0*/  FADD.FTZ R43, -R105, R43 ;  /* 0x0000002b692b7221 */ /* 0x000fe40000010100 */
[C---:B------:R-:W-:Y:S02]  /*1ecf0*/  FMUL.FTZ R42, R104.reuse, R42 ;  /* 0x0000002a682a7220 */ /* 0x040fe40000410000 */
[----:B------:R-:W-:Y:S02]  /*1ed00*/  FMUL.FTZ R43, R104, R43 ;  /* 0x0000002b682b7220 */ /* 0x000fe40000410000 */
[----:B------:R-:W-:Y:S02]  /*1ed10*/  FFMA.FTZ R42, R107, R42, R186 ;  /* 0x0000002a6b2a7223 */ /* 0x000fe400000100ba */
[----:B------:R-:W-:Y:S01]  /*1ed20*/  FFMA.FTZ R43, R171, R43, R187 ;  /* 0x0000002bab2b7223 */ /* 0x000fe200000100bb */
[----:B-1----:R-:W-:Y:S01]  /*1ed30*/  LOP3.LUT R155, R155, 0x1f, RZ, 0xc0, !PT ;  /* 0x0000001f9b9b7812 */ /* 0x002fe200078ec0ff */
[C---:B------:R-:W-:Y:S01]  /*1ed40*/  FADD.FTZ R107, -R105.reuse, R119 ;  /* 0x00000077696b7221 */ /* 0x040fe20000010100 */
[----:B------:R-:W4:Y:S01]  /*1ed50*/  LDL R171, [R1+0x100] ;  /* 0x0001000001ab7983 */ /* 0x000f220000100800 */
        /* <DEDUP_REMOVED lines=32> */
[----:B--2---:R-:W-:Y:S01]  /*1ef60*/  FFMA.FTZ R40, R46, R40, R184 ;  /* 0x000000282e287223 */ /* 0x004fe200000100b8 */
[----:B------:R-:W-:Y:S01]  /*1ef70*/  F2FP.BF16.PACK_AB R46, R45, R44 ;  /* 0x0000002c2d2e723e */ /* 0x000fe200000010ff */
[----:B------:R-:W-:Y:S01]  /*1ef80*/  FMUL.FTZ R14, R104, R14 ;  /* 0x0000000e680e7220 */ /* 0x000fe20000410000 */
[----:B------:R-:W2:Y:S02]  /*1ef90*/  LDL R153, [R1+0xf8] ;  /* 0x0000f80001997983 */ /* 0x000ea40000100800 */
[----:B------:R-:W-:Y:S01]  /*1efa0*/  F2FP.BF16.PACK_AB R44, R41, R40 ;  /* 0x00000028292c723e */ /* 0x000fe200000010ff */
[----:B------:R-:W-:-:S05]  /*1efb0*/  @!P1 IMAD.WIDE R40, R0, R154, c[0x0][0x1a0] ;  /* 0x0000680000289625 */ /* 0x000fca00078e029a */
[----:B------:R1:W-:Y:S02]  /*1efc0*/  @!P1 STG.E [R40.64], R106 ;  /* 0x0000006a28009986 */ /* 0x0003e4000c101906 */
[----:B-1----:R-:W-:-:S05]  /*1efd0*/  @!P1 IMAD.WIDE R40, R0, R154, c[0x0][0x1a8] ;  /* 0x00006a0000289625 */ /* 0x002fca00078e029a */
[----:B------:R1:W-:Y:S02]  /*1efe0*/  @!P1 STG.E [R40.64], R104 ;  /* 0x0000006828009986 */ /* 0x0003e4000c101906 */
[----:B-1----:R-:W-:-:S05]  /*1eff0*/  IMAD R40, R0, c[0x0][0x168], RZ ;  /* 0x00005a0000287a24 */ /* 0x002fca00078e02ff */
[----:B------:R-:W-:-:S04]  /*1f000*/  SHF.R.S32.HI R41, RZ, 0x1f, R40 ;  /* 0x0000001fff297819 */ /* 0x000fc80000011428 */
[----:B------:R-:W-:-:S04]  /*1f010*/  LEA.HI R41, R41, R40, RZ, 0x3 ;  /* 0x0000002829297211 */ /* 0x000fc800078f18ff */
[----:B------:R-:W-:Y:S02]  /*1f020*/  LEA.HI.SX32 R41, R41, R155, 0x1d ;  /* 0x0000009b29297211 */ /* 0x000fe400078feaff */
[----:B------:R-:W-:Y:S01]  /*1f030*/  F2FP.BF16.PACK_AB R45, R43, R42 ;  /* 0x0000002a2b2d723e */ /* 0x000fe200000010ff */
[----:B------:R-:W-:Y:S01]  /*1f040*/  FADD.FTZ R106, -R105, R118 ;  /* 0x00000076696a7221 */ /* 0x000fe20000010100 */
[C---:B------:R-:W-:Y:S01]  /*1f050*/  LEA R40, P0, R41.reuse, c[0x0][0x208], 0x4 ;  /* 0x0000820029287a11 */ /* 0x040fe200078020ff */
[----:B------:R-:W-:Y:S01]  /*1f060*/  FMUL.FTZ R15, R104, R15 ;  /* 0x0000000f680f7220 */ /* 0x000fe20000410000 */
[----:B------:R-:W2:Y:S02]  /*1f070*/  LDL R155, [R1+0x104] ;  /* 0x00010400019b7983 */ /* 0x000ea40000100800 */
[----:B------:R-:W-:Y:S01]  /*1f080*/  LEA.HI.X R41, R41, c[0x0][0x20c], RZ, 0x4, P0 ;  /* 0x0000830029297a11 */ /* 0x000fe200000f24ff */
[C---:B------:R-:W-:Y:S02]  /*1f090*/  FADD.FTZ R42, -R105.reuse, R110 ;  /* 0x0000006e692a7221 */ /* 0x040fe40000010100 */
[----:B------:R-:W-:-:S02]  /*1f0a0*/  FADD.FTZ R43, -R105, R113 ;  /* 0x00000071692b7221 */ /* 0x000fc40000010100 */
        /* <DEDUP_REMOVED lines=33> */
[C---:B------:R-:W-:Y:S01]  /*1f2c0*/  FADD.FTZ R140, -R105.reuse, R151 ;  /* 0x00000097698c7221 */ /* 0x040fe20000010100 */
[----:B------:R-:W2:Y:S01]  /*1f2d0*/  LDL R150, [R1+0x148] ;  /* 0x0001480001967983 */ /* 0x000ea20000100800 */
[C---:B------:R-:W-:Y:S02]  /*1f2e0*/  FADD.FTZ R141, -R105.reuse, R152 ;  /* 0x00000098698d7221 */ /* 0x040fe40000010100 */
[C---:B------:R-:W-:Y:S01]  /*1f2f0*/  FADD.FTZ R143, -R105.reuse, R158 ;  /* 0x0000009e698f7221 */ /* 0x040fe20000010100 */
[----:B------:R-:W2:Y:S01]  /*1f300*/  LDL R149, [R1+0x130] ;  /* 0x0001300001957983 */ /* 0x000ea20000100800 */
[C---:B------:R-:W-:Y:S02]  /*1f310*/  FADD.FTZ R144, -R105.reuse, R169 ;  /* 0x000000a969907221 */ /* 0x040fe40000010100 */
[----:B------:R-:W-:Y:S01]  /*1f320*/  FADD.FTZ R105, -R105, R111 ;  /* 0x0000006f69697221 */ /* 0x000fe20000010100 */
[----:B------:R-:W2:Y:S01]  /*1f330*/  LDL R152, [R1+0xfc] ;  /* 0x0000fc0001987983 */ /* 0x000ea20000100800 */
[----:B------:R-:W-:-:S02]  /*1f340*/  FMUL.FTZ R111, R104, R33 ;  /* 0x00000021686f7220 */ /* 0x000fc40000410000 */
[C---:B------:R-:W-:Y:S01]  /*1f350*/  FMUL.FTZ R33, R104.reuse, R36 ;  /* 0x0000002468217220 */ /* 0x040fe20000410000 */
[----:B------:R-:W2:Y:S01]  /*1f360*/  LDL R169, [R1+0x108] ;  /* 0x0001080001a97983 */ /* 0x000ea20000100800 */
[C---:B------:R-:W-:Y:S02]  /*1f370*/  FMUL.FTZ R36, R104.reuse, R40 ;  /* 0x0000002868247220 */ /* 0x040fe40000410000 */
[C---:B------:R-:W-:Y:S01]  /*1f380*/  FMUL.FTZ R145, R104.reuse, R41 ;  /* 0x0000002968917220 */ /* 0x040fe20000410000 */
[----:B------:R-:W2:Y:S01]  /*1f390*/  LDL R158, [R1+0xf0] ;  /* 0x0000f000019e7983 */ /* 0x000ea20000100800 */
[C---:B------:R-:W-:Y:S02]  /*1f3a0*/  FMUL.FTZ R40, R104.reuse, R44 ;  /* 0x0000002c68287220 */ /* 0x040fe40000410000 */
[C---:B------:R-:W-:Y:S01]  /*1f3b0*/  FMUL.FTZ R41, R104.reuse, R45 ;  /* 0x0000002d68297220 */ /* 0x040fe20000410000 */
[----:B------:R-:W2:Y:S01]  /*1f3c0*/  LDL R151, [R1+0xf4] ;  /* 0x0000f40001977983 */ /* 0x000ea20000100800 */
        /* <DEDUP_REMOVED lines=18> */
[----:B------:R-:W2:Y:S04]  /*1f4f0*/  LDL R138, [R1+0x13c] ;  /* 0x00013c00018a7983 */ /* 0x000ea80000100800 */
[----:B------:R-:W3:Y:S01]  /*1f500*/  LDL R140, [R1+0x138] ;  /* 0x00013800018c7983 */ /* 0x000ee20000100800 */
        /* <DEDUP_REMOVED lines=11> */
[----:B------:R-:W4:Y:S01]  /*1f5c0*/  LDL R141, [R1+0x144] ;  /* 0x00014400018d7983 */ /* 0x000f220000100800 */
[----:B--2---:R-:W-:Y:S02]  /*1f5d0*/  FFMA.FTZ R15, R138, R15, R179 ;  /* 0x0000000f8a0f7223 */ /* 0x004fe400000100b3 */
[----:B------:R-:W-:-:S02]  /*1f5e0*/  FMUL.FTZ R138, R104, R142 ;  /* 0x0000008e688a7220 */ /* 0x000fc40000410000 */
[----:B---3--:R-:W-:Y:S01]  /*1f5f0*/  FFMA.FTZ R14, R140, R14, R178 ;  /* 0x0000000e8c0e7223 */ /* 0x008fe200000100b2 */
[----:B------:R-:W2:Y:S01]  /*1f600*/  LDL R142, [R1+0x14c] ;  /* 0x00014c00018e7983 */ /* 0x000ea20000100800 */
[----:B------:R-:W-:-:S03]  /*1f610*/  FMUL.FTZ R140, R104, R144 ;  /* 0x00000090688c7220 */ /* 0x000fc60000410000 */
[----:B------:R-:W3:Y:S01]  /*1f620*/  LDL R144, [R1+0x140] ;  /* 0x0001400001907983 */ /* 0x000ee20000100800 */
[C---:B------:R-:W-:Y:S02]  /*1f630*/  FMUL.FTZ R10, R104.reuse, R10 ;  /* 0x0000000a680a7220 */ /* 0x040fe40000410000 */
[----:B------:R-:W-:Y:S02]  /*1f640*/  FMUL.FTZ R12, R104, R12 ;  /* 0x0000000c680c7220 */ /* 0x000fe40000410000 */
[----:B------:R-:W-:Y:S02]  /*1f650*/  FFMA.FTZ R10, R150, R10, R190 ;  /* 0x0000000a960a7223 */ /* 0x000fe400000100be */
[----:B------:R-:W3:Y:S01]  /*1f660*/  LDL R150, [R1+0xb0] ;  /* 0x0000b00001967983 */ /* 0x000ee20000100800 */
[C---:B------:R-:W-:Y:S02]  /*1f670*/  FMUL.FTZ R13, R104.reuse, R13 ;  /* 0x0000000d680d7220 */ /* 0x040fe40000410000 */
[----:B------:R-:W-:-:S02]  /*1f680*/  FMUL.FTZ R8, R104, R8 ;  /* 0x0000000868087220 */ /* 0x000fc40000410000 */
[C---:B------:R-:W-:Y:S02]  /*1f690*/  FMUL.FTZ R9, R104.reuse, R9 ;  /* 0x0000000968097220 */ /* 0x040fe40000410000 */
[C---:B------:R-:W-:Y:S02]  /*1f6a0*/  FMUL.FTZ R11, R104.reuse, R11 ;  /* 0x0000000b680b7220 */ /* 0x040fe40000410000 */
[----:B------:R-:W-:Y:S02]  /*1f6b0*/  FFMA.FTZ R12, R149, R12, R176 ;  /* 0x0000000c950c7223 */ /* 0x000fe400000100b0 */
[----:B------:R-:W-:Y:S01]  /*1f6c0*/  FFMA.FTZ R13, R147, R13, R177 ;  /* 0x0000000d930d7223 */ /* 0x000fe200000100b1 */
[----:B------:R-:W-:Y:S01]  /*1f6d0*/  F2FP.BF16.PACK_AB R15, R15, R14 ;  /* 0x0000000e0f0f723e */ /* 0x000fe200000010ff */
[----:B----4-:R-:W-:Y:S01]  /*1f6e0*/  FFMA.FTZ R9, R141, R9, R189 ;  /* 0x000000098d097223 */ /* 0x010fe200000100bd */
[----:B------:R-:W4:Y:S01]  /*1f6f0*/  LDL R149, [R1+0xb8] ;  /* 0x0000b80001957983 */ /* 0x000f220000100800 */
[----:B------:R-:W-:-:S02]  /*1f700*/  FMUL.FTZ R23, R104, R23 ;  /* 0x0000001768177220 */ /* 0x000fc40000410000 */
[C---:B------:R-:W-:Y:S01]  /*1f710*/  FMUL.FTZ R24, R104.reuse, R24 ;  /* 0x0000001868187220 */ /* 0x040fe20000410000 */
[----:B------:R-:W-:Y:S01]  /*1f720*/  F2FP.BF16.PACK_AB R14, R13, R12 ;  /* 0x0000000c0d0e723e */ /* 0x000fe200000010ff */
[----:B------:R-:W4:Y:S01]  /*1f730*/  LDL R147, [R1+0xbc] ;  /* 0x0000bc0001937983 */ /* 0x000f220000100800 */
[C---:B------:R-:W-:Y:S02]  /*1f740*/  FMUL.FTZ R17, R104.reuse, R17 ;  /* 0x0000001168117220 */ /* 0x040fe40000410000 */
[C---:B------:R-:W-:Y:S01]  /*1f750*/  FMUL.FTZ R20, R104.reuse, R20 ;  /* 0x0000001468147220 */ /* 0x040fe20000410000 */
[----:B------:R-:W4:Y:S01]  /*1f760*/  LDL R141, [R1+0x74] ;  /* 0x00007400018d7983 */ /* 0x000f220000100800 */
[----:B------:R-:W-:Y:S02]  /*1f770*/  FMUL.FTZ R18, R104, R18 ;  /* 0x0000001268127220 */ /* 0x000fe40000410000 */
[----:B------:R-:W-:Y:S02]  /*1f780*/  FFMA.FTZ R20, R252, R20, R167 ;  /* 0x00000014fc147223 */ /* 0x000fe400000100a7 */
[C---:B------:R-:W-:Y:S01]  /*1f790*/  FMUL.FTZ R19, R104.reuse, R19 ;  /* 0x0000001368137220 */ /* 0x040fe20000410000 */
        /* <DEDUP_REMOVED lines=24> */
[----:B------:R-:W2:Y:S01]  /*1f920*/  LDL R142, [R1+0x70] ;  /* 0x00007000018e7983 */ /* 0x000ea20000100800 */
[----:B---3--:R-:W-:Y:S01]  /*1f930*/  FFMA.FTZ R8, R144, R8, R188 ;  /* 0x0000000890087223 */ /* 0x008fe200000100bc */
[----:B------:R-:W-:Y:S01]  /*1f940*/  F2FP.BF16.PACK_AB R13, R11, R10 ;  /* 0x0000000a0b0d723e */ /* 0x000fe200000010ff */
[----:B------:R-:W-:Y:S01]  /*1f950*/  FFMA.FTZ R11, R153, R23, R162 ;  /* 0x00000017990b7223 */ /* 0x000fe200000100a2 */
[----:B------:R-:W3:Y:S02]  /*1f960*/  LDL R144, [R1+0xb4] ;  /* 0x0000b40001907983 */ /* 0x000ee40000100800 */
[----:B------:R-:W-:Y:S01]  /*1f970*/  F2FP.BF16.PACK_AB R12, R9, R8 ;  /* 0x00000008090c723e */ /* 0x000fe200000010ff */
[----:B------:R-:W-:Y:S01]  /*1f980*/  FFMA.FTZ R8, R152, R24, R163 ;  /* 0x0000001898087223 */ /* 0x000fe200000100a3 */
[----:B------:R-:W2:Y:S04]  /*1f990*/  LDL R153, [R1+0x40] ;  /* 0x0000400001997983 */ /* 0x000ea80000100800 */
[----:B------:R-:W-:Y:S01]  /*1f9a0*/  F2FP.BF16.PACK_AB R11, R8, R11 ;  /* 0x0000000b080b723e */ /* 0x000fe200000010ff */
[----:B------:R-:W-:Y:S01]  /*1f9b0*/  FFMA.FTZ R8, R171, R17, R164 ;  /* 0x00000011ab087223 */ /* 0x000fe200000100a4 */
[----:B------:R-:W2:Y:S04]  /*1f9c0*/  LDL R24, [R1+0x7c] ;  /* 0x00007c0001187983 */ /* 0x000ea80000100800 */
[----:B------:R-:W2:Y:S01]  /*1f9d0*/  LDL R171, [R1+0x78] ;  /* 0x0000780001ab7983 */ /* 0x000ea20000100800 */
[----:B------:R-:W-:-:S02]  /*1f9e0*/  FFMA.FTZ R9, R169, R19, R166 ;  /* 0x00000013a9097223 */ /* 0x000fc400000100a6 */
[----:B------:R-:W-:Y:S01]  /*1f9f0*/  FFMA.FTZ R10, R158, R21, R160 ;  /* 0x000000159e0a7223 */ /* 0x000fe200000100a0 */
[----:B------:R-:W2:Y:S01]  /*1fa00*/  LDL R169, [R1+0x80] ;  /* 0x0000800001a97983 */ /* 0x000ea20000100800 */
[----:B------:R-:W-:Y:S01]  /*1fa10*/  FFMA.FTZ R17, R150, R30, R100 ;  /* 0x0000001e96117223 */ /* 0x000fe20000010064 */
[----:B------:R-:W-:Y:S02]  /*1fa20*/  F2FP.BF16.PACK_AB R9, R20, R9 ;  /* 0x000000091409723e */ /* 0x000fe400000010ff */
[----:B------:R-:W2:Y:S04]  /*1fa30*/  LDL R21, [R1+0xc8] ;  /* 0x0000c80001157983 */ /* 0x000ea80000100800 */
[----:B------:R-:W2:Y:S04]  /*1fa40*/  LDL R20, [R1+0xcc] ;  /* 0x0000cc0001147983 */ /* 0x000ea80000100800 */
[----:B------:R-:W2:Y:S01]  /*1fa50*/  LDL R30, [R1+0xc0] ;  /* 0x0000c000011e7983 */ /* 0x000ea20000100800 */
[----:B------:R-:W-:-:S02]  /*1fa60*/  FFMA.FTZ R19, R151, R22, R161 ;  /* 0x0000001697137223 */ /* 0x000fc400000100a1 */
[----:B------:R-:W-:Y:S01]  /*1fa70*/  FFMA.FTZ R18, R155, R18, R165 ;  /* 0x000000129b127223 */ /* 0x000fe200000100a5 */
[----:B------:R-:W2:Y:S04]  /*1fa80*/  LDL R158, [R1+0x88] ;  /* 0x00008800019e7983 */ /* 0x000ea80000100800 */
[----:B------:R-:W2:Y:S01]  /*1fa90*/  LDL R155, [R1+0x8c] ;  /* 0x00008c00019b7983 */ /* 0x000ea20000100800 */
[----:B------:R-:W-:Y:S01]  /*1faa0*/  F2FP.BF16.PACK_AB R10, R19, R10 ;  /* 0x0000000a130a723e */ /* 0x000fe200000010ff */
[----:B----4-:R-:W-:Y:S02]  /*1fab0*/  FFMA.FTZ R19, R149, R32, R102 ;  /* 0x0000002095137223 */ /* 0x010fe40000010066 */
[----:B------:R-:W-:Y:S01]  /*1fac0*/  FFMA.FTZ R23, R147, R111, R103 ;  /* 0x0000006f93177223 */ /* 0x000fe20000010067 */
[----:B------:R-:W4:Y:S04]  /*1fad0*/  LDL R152, [R1+0x48] ;  /* 0x0000480001987983 */ /* 0x000f280000100800 */
[----:B------:R-:W4:Y:S04]  /*1fae0*/  LDL R151, [R1+0x30] ;  /* 0x0000300001977983 */ /* 0x000f280000100800 */
[----:B------:R-:W4:Y:S04]  /*1faf0*/  LDL R147, [R1+0x34] ;  /* 0x0000340001937983 */ /* 0x000f280000100800 */
[----:B------:R-:W4:Y:S01]  /*1fb00*/  LDL R32, [R1+0x4c] ;  /* 0x00004c0001207983 */ /* 0x000f220000100800 */
[----:B------:R-:W-:-:S03]  /*1fb10*/  F2FP.BF16.PACK_AB R23, R23, R19 ;  /* 0x000000131717723e */ /* 0x000fc600000010ff */
[----:B------:R-:W4:Y:S01]  /*1fb20*/  LDL R150, [R1+0x38] ;  /* 0x0000380001967983 */ /* 0x000f220000100800 */
[----:B------:R-:W-:-:S03]  /*1fb30*/  F2FP.BF16.PACK_AB R8, R18, R8 ;  /* 0x000000081208723e */ /* 0x000fc600000010ff */
[----:B------:R-:W4:Y:S01]  /*1fb40*/  LDL R149, [R1+0x3c] ;  /* 0x00003c0001957983 */ /* 0x000f220000100800 */
[----:B------:R-:W-:-:S03]  /*1fb50*/  FFMA.FTZ R18, R252, R27, R173 ;  /* 0x0000001bfc127223 */ /* 0x000fc600000100ad */
[----:B------:R-:W4:Y:S01]  /*1fb60*/  LDL R111, [R1+0x8] ;  /* 0x00000800016f7983 */ /* 0x000f220000100800 */
[----:B------:R-:W-:-:S03]  /*1fb70*/  FFMA.FTZ R27, R104, R33, R97 ;  /* 0x00000021681b7223 */ /* 0x000fc60000010061 */
[----:B------:R-:W4:Y:S01]  /*1fb80*/  LDL R104, [R1+0xc] ;  /* 0x00000c0001687983 */ /* 0x000f220000100800 */
[----:B---3--:R-:W-:-:S03]  /*1fb90*/  FFMA.FTZ R22, R144, R31, R101 ;  /* 0x0000001f90167223 */ /* 0x008fc60000010065 */
[----:B------:R-:W3:Y:S01]  /*1fba0*/  LDL R144, [R1+0x44] ;  /* 0x0000440001907983 */ /* 0x000ee20000100800 */
[----:B--2---:R-:W-:Y:S02]  /*1fbb0*/  FFMA.FTZ R24, R24, R146, R95 ;  /* 0x0000009218187223 */ /* 0x004fe4000001005f */
[----:B------:R-:W-:-:S05]  /*1fbc0*/  FFMA.FTZ R19, R171, R145, R94 ;  /* 0x00000091ab137223 */ /* 0x000fca000001005e */
[----:B------:R-:W-:Y:S01]  /*1fbd0*/  F2FP.BF16.PACK_AB R31, R24, R19 ;  /* 0x00000013181f723e */ /* 0x000fe200000010ff */
[----:B------:R-:W-:Y:S02]  /*1fbe0*/  FFMA.FTZ R19, R142, R39, R92 ;  /* 0x000000278e137223 */ /* 0x000fe4000001005c */
[----:B------:R-:W-:Y:S01]  /*1fbf0*/  FFMA.FTZ R24, R141, R36, R93 ;  /* 0x000000248d187223 */ /* 0x000fe2000001005d */
[----:B------:R-:W2:Y:S04]  /*1fc00*/  LDL R142, [R1] ;  /* 0x00000000018e7983 */ /* 0x000ea80000100800 */
[----:B------:R-:W2:Y:S01]  /*1fc10*/  LDL R141, [R1+0x4] ;  /* 0x00000400018d7983 */ /* 0x000ea20000100800 */
[----:B------:R-:W-:Y:S01]  /*1fc20*/  F2FP.BF16.PACK_AB R22, R22, R17 ;  /* 0x000000111616723e */ /* 0x000fe200000010ff */
[----:B------:R-:W-:-:S02]  /*1fc30*/  FFMA.FTZ R21, R21, R28, R174 ;  /* 0x0000001c15157223 */ /* 0x000fc400000100ae */
[----:B------:R-:W-:Y:S02]  /*1fc40*/  FFMA.FTZ R20, R20, R29, R175 ;  /* 0x0000001d14147223 */ /* 0x000fe400000100af */
[----:B------:R-:W-:-:S03]  /*1fc50*/  FFMA.FTZ R17, R30, R26, R172 ;  /* 0x0000001a1e117223 */ /* 0x000fc600000100ac */
[----:B------:R-:W-:Y:S02]  /*1fc60*/  F2FP.BF16.PACK_AB R21, R20, R21 ;  /* 0x000000151415723e */ /* 0x000fe400000010ff */
[----:B------:R-:W-:Y:S01]  /*1fc70*/  F2FP.BF16.PACK_AB R20, R18, R17 ;  /* 0x000000111214723e */ /* 0x000fe200000010ff */
[----:B------:R-:W-:Y:S02]  /*1fc80*/  FFMA.FTZ R17, R169, R35, R96 ;  /* 0x00000023a9117223 */ /* 0x000fe40000010060 */
[----:B------:R-:W-:Y:S02]  /*1fc90*/  FFMA.FTZ R18, R158, R37, R98 ;  /* 0x000000259e127223 */ /* 0x000fe40000010062 */
[----:B------:R-:W-:Y:S01]  /*1fca0*/  FFMA.FTZ R26, R155, R38, R99 ;  /* 0x000000269b1a7223 */ /* 0x000fe20000010063 */
[----:B------:R-:W-:Y:S02]  /*1fcb0*/  F2FP.BF16.PACK_AB R30, R24, R19 ;  /* 0x00000013181e723e */ /* 0x000fe400000010ff */
[----:B------:R-:W-:Y:S01]  /*1fcc0*/  F2FP.BF16.PACK_AB R28, R27, R17 ;  /* 0x000000111b1c723e */ /* 0x000fe200000010ff */
[----:B----4-:R-:W-:Y:S01]  /*1fcd0*/  FFMA.FTZ R19, R151, R47, R84 ;  /* 0x0000002f97137223 */ /* 0x010fe20000010054 */
[----:B------:R-:W-:Y:S01]  /*1fce0*/  F2FP.BF16.PACK_AB R29, R26, R18 ;  /* 0x000000121a1d723e */ /* 0x000fe200000010ff */
[----:B------:R-:W-:-:S02]  /*1fcf0*/  FFMA.FTZ R18, R152, R41, R90 ;  /* 0x0000002998127223 */ /* 0x000fc4000001005a */
[----:B------:R-:W-:Y:S02]  /*1fd00*/  FFMA.FTZ R27, R147, R44, R85 ;  /* 0x0000002c931b7223 */ /* 0x000fe40000010055 */
[----:B------:R-:W-:Y:S02]  /*1fd10*/  FFMA.FTZ R17, R153, R43, R88 ;  /* 0x0000002b99117223 */ /* 0x000fe40000010058 */
[----:B------:R-:W-:Y:S02]  /*1fd20*/  FFMA.FTZ R32, R32, R42, R91 ;  /* 0x0000002a20207223 */ /* 0x000fe4000001005b */
[----:B------:R-:W-:Y:S01]  /*1fd30*/  IMAD.MOV.U32 R35, RZ, RZ, 0x10 ;  /* 0x00000010ff237424 */ /* 0x000fe200078e00ff */
[----:B------:R-:W-:Y:S02]  /*1fd40*/  F2FP.BF16.PACK_AB R38, R27, R19 ;  /* 0x000000131b26723e */ /* 0x000fe400000010ff */
[----:B------:R-:W-:Y:S01]  /*1fd50*/  F2FP.BF16.PACK_AB R37, R32, R18 ;  /* 0x000000122025723e */ /* 0x000fe200000010ff */
[----:B------:R-:W-:-:S04]  /*1fd60*/  IMAD.WIDE.U32 R18, R7, R35, c[0x0][0x208] ;  /* 0x0000820007127625 */ /* 0x000fc800078e0023 */
[----:B------:R-:W-:Y:S02]  /*1fd70*/  FFMA.FTZ R24, R150, R45, R86 ;  /* 0x0000002d96187223 */ /* 0x000fe40000010056 */
[----:B------:R-:W-:Y:S01]  /*1fd80*/  FFMA.FTZ R26, R149, R46, R87 ;  /* 0x0000002e951a7223 */ /* 0x000fe20000010057 */
[----:B------:R1:W-:Y:S04]  /*1fd90*/  STG.E.128 [R18.64], R12 ;  /* 0x0000000c12007986 */ /* 0x0003e8000c101d06 */
[----:B------:R-:W-:Y:S01]  /*1fda0*/  F2FP.BF16.PACK_AB R39, R26, R24 ;  /* 0x000000181a27723e */ /* 0x000fe200000010ff */
[----:B------:R-:W-:-:S04]  /*1fdb0*/  IMAD.WIDE.U32 R24, R25, R35, c[0x0][0x208] ;  /* 0x0000820019187625 */ /* 0x000fc800078e0023 */
[----:B------:R-:W-:-:S04]  /*1fdc0*/  IMAD.WIDE.U32 R26, R34, R35, c[0x0][0x208] ;  /* 0x00008200221a7625 */ /* 0x000fc800078e0023 */
[----:B-1----:R-:W-:Y:S02]  /*1fdd0*/  FFMA.FTZ R12, R251, R115, R79 ;  /* 0x00000073fb0c7223 */ /* 0x002fe4000001004f */
[----:B------:R-:W-:Y:S02]  /*1fde0*/  FFMA.FTZ R13, R249, R113, R77 ;  /* 0x00000071f90d7223 */ /* 0x000fe4000001004d */
[----:B------:R-:W-:Y:S02]  /*1fdf0*/  FFMA.FTZ R14, R104, R109, R83 ;  /* 0x0000006d680e7223 */ /* 0x000fe40000010053 */
[----:B------:R-:W-:Y:S02]  /*1fe00*/  FFMA.FTZ R15, R234, R123, R70 ;  /* 0x0000007bea0f7223 */ /* 0x000fe40000010046 */
[----:B------:R-:W-:Y:S02]  /*1fe10*/  FFMA.FTZ R19, R218, R135, R62 ;  /* 0x00000087da137223 */ /* 0x000fe4000001003e */
[----:B------:R-:W-:-:S02]  /*1fe20*/  FFMA.FTZ R18, R216, R129, R60 ;  /* 0x00000081d8127223 */ /* 0x000fc4000001003c */
[----:B------:R-:W-:Y:S02]  /*1fe30*/  IMAD R0, R154, c[0x0][0x160], R0 ;  /* 0x000058009a007a24 */ /* 0x000fe400078e0200 */
[----:B---3--:R-:W-:-:S05]  /*1fe40*/  FFMA.FTZ R33, R144, R40, R89 ;  /* 0x0000002890217223 */ /* 0x008fca0000010059 */
[----:B------:R-:W-:Y:S01]  /*1fe50*/  F2FP.BF16.PACK_AB R36, R33, R17 ;  /* 0x000000112124723e */ /* 0x000fe200000010ff */
[----:B------:R-:W-:-:S05]  /*1fe60*/  IMAD.WIDE.U32 R16, R16, R35, c[0x0][0x208] ;  /* 0x0000820010107625 */ /* 0x000fca00078e0023 */
[----:B------:R1:W-:Y:S04]  /*1fe70*/  STG.E.128 [R16.64], R8 ;  /* 0x0000000810007986 */ /* 0x0003e8000c101d06 */
[----:B------:R3:W-:Y:S01]  /*1fe80*/  STG.E.128 [R24.64], R20 ;  /* 0x0000001418007986 */ /* 0x0007e2000c101d06 */
[----:B--2---:R-:W-:Y:S02]  /*1fe90*/  FFMA.FTZ R7, R142, R106, R80 ;  /* 0x0000006a8e077223 */ /* 0x004fe40000010050 */
[----:B-1----:R-:W-:Y:S02]  /*1fea0*/  FFMA.FTZ R8, R141, R107, R81 ;  /* 0x0000006b8d087223 */ /* 0x002fe40000010051 */
[----:B------:R-:W-:Y:S02]  /*1feb0*/  FFMA.FTZ R9, R111, R108, R82 ;  /* 0x0000006c6f097223 */ /* 0x000fe40000010052 */
        /* <DEDUP_REMOVED lines=14> */
[----:B---3--:R-:W-:Y:S02]  /*1ffa0*/  FFMA.FTZ R20, R219, R136, R63 ;  /* 0x00000088db147223 */ /* 0x008fe4000001003f */
        /* <DEDUP_REMOVED lines=9> */
[----:B------:R1:W-:Y:S01]  /*20040*/  STG.E.128 [R26.64], R28 ;  /* 0x0000001c1a007986 */ /* 0x0003e2000c101d06 */
        /* <DEDUP_REMOVED lines=12> */
[----:B-1----:R-:W-:Y:S02]  /*20110*/  FFMA.FTZ R26, R207, R137, R59 ;  /* 0x00000089cf1a7223 */ /* 0x002fe4000001003b */
[----:B------:R-:W-:-:S03]  /*20120*/  IMAD.WIDE.U32 R32, R112, R35, c[0x0][0x208] ;  /* 0x0000820070207625 */ /* 0x000fc600078e0023 */
[----:B------:R-:W-:Y:S01]  /*20130*/  F2FP.BF16.PACK_AB R21, R26, R21 ;  /* 0x000000151a15723e */ /* 0x000fe200000010ff */
[----:B------:R-:W-:Y:S01]  /*20140*/  IMAD.WIDE.U32 R26, R121, R35, c[0x0][0x208] ;  /* 0x00008200791a7625 */ /* 0x000fe200078e0023 */
[----:B------:R-:W-:-:S03]  /*20150*/  F2FP.BF16.PACK_AB R22, R25, R22 ;  /* 0x000000161916723e */ /* 0x000fc600000010ff */
[----:B------:R-:W-:Y:S01]  /*20160*/  IMAD.WIDE.U32 R28, R130, R35, c[0x0][0x208] ;  /* 0x00008200821c7625 */ /* 0x000fe200078e0023 */
[----:B------:R-:W-:Y:S01]  /*20170*/  LEA.HI.X R25, R148, c[0x0][0x20c], RZ, 0x4, P0 ;  /* 0x0000830094197a11 */ /* 0x000fe200000f24ff */
[----:B------:R0:W-:Y:S01]  /*20180*/  STG.E.128 [R32.64], R36 ;  /* 0x0000002420007986 */ /* 0x0001e2000c101d06 */
[----:B------:R-:W-:Y:S01]  /*20190*/  F2FP.BF16.PACK_AB R20, R20, R7 ;  /* 0x000000071414723e */ /* 0x000fe200000010ff */
[----:B------:R-:W-:Y:S02]  /*201a0*/  IMAD.WIDE.U32 R30, R139, R35, c[0x0][0x208] ;  /* 0x000082008b1e7625 */ /* 0x000fe400078e0023 */
[----:B------:R0:W-:Y:S04]  /*201b0*/  STG.E.128 [R26.64], R8 ;  /* 0x000000081a007986 */ /* 0x0001e8000c101d06 */
[----:B------:R0:W-:Y:S04]  /*201c0*/  STG.E.128 [R28.64], R12 ;  /* 0x0000000c1c007986 */ /* 0x0001e8000c101d06 */
[----:B------:R0:W-:Y:S04]  /*201d0*/  STG.E.128 [R30.64], R16 ;  /* 0x000000101e007986 */ /* 0x0001e8000c101d06 */
[----:B------:R0:W-:Y:S01]  /*201e0*/  STG.E.128 [R24.64], R20 ;  /* 0x0000001418007986 */ /* 0x0001e2000c101d06 */
[----:B------:R-:W-:-:S13]  /*201f0*/  ISETP.GE.AND P0, PT, R0, c[0x0][0x164], PT ;  /* 0x0000590000007a0c */ /* 0x000fda0003f06270 */
[----:B0----5:R-:W-:Y:S01]  /*20200*/  @P0 CALL.REL.NOINC `(.L_x_20971) ;  /* 0x0000001000000944 */ /* 0x021fe20003c00000 */
[----:B------:R-:W-:Y:S05]  /*20210*/  BRA `(.L_x_20972) ;  /* 0xfffe0dc000007947 */ /* 0x000fea000383ffff */
.L_x_20971:
[----:B------:R-:W-:Y:S05]  /*20220*/  BSYNC B0 ;  /* 0x0000000000007941 */ /* 0x000fea0003800000 */
.L_x_20408:
[----:B------:R-:W-:Y:S05]  /*20230*/  EXIT ;  /* 0x000000000000794d */ /* 0x000fea0003800000 */
.L_x_20969:
[----:B------:R-:W-:Y:S01]  /*20240*/  HFMA2.MMA R107, -RZ, RZ, 0, 5.9604644775390625e-08 ;  /* 0x00000001ff6b7435 */ /* 0x000fe200000001ff */
[----:B------:R-:W-:Y:S01]  /*20250*/  IMAD.MOV.U32 R154, RZ, RZ, R106 ;  /* 0x000000ffff9a7224 */ /* 0x000fe200078e006a */
[----:B------:R-:W-:Y:S01]  /*20260*/  MOV R104, 0x202a0 ;  /* 0x000202a000687802 */ /* 0x000fe20000000f00 */
[----:B------:R-:W-:Y:S02]  /*20270*/  IMAD.MOV.U32 R155, RZ, RZ, 0x1f ;  /* 0x0000001fff9b7424 */ /* 0x000fe400078e00ff */
[----:B------:R-:W-:Y:S02]  /*20280*/  IMAD.MOV.U32 R105, RZ, RZ, -0x1 ;  /* 0xffffffffff697424 */ /* 0x000fe400078e00ff */
[----:B------:R-:W-:Y:S05]  /*20290*/  CALL.REL.NOINC `($__internal_45_$__cuda_sm70_shflsync_bfly_p) ;  /* 0x00000dc000007944 */ /* 0x000fea0003c00000 */
[----:B-1----:R-:W-:Y:S05]  /*202a0*/  BRA `(.L_x_20973) ;  /* 0xffffdc4000007947 */ /* 0x002fea000383ffff */
.L_x_20970:
[----:B------:R-:W-:Y:S01]  /*202b0*/  MOV R154, R106 ;  /* 0x0000006a009a7202 */ /* 0x000fe20000000f00 */
[----:B------:R-:W-:Y:S01]  /*202c0*/  IMAD.MOV.U32 R107, RZ, RZ, 0x2 ;  /* 0x00000002ff6b7424 */ /* 0x000fe200078e00ff */
[----:B------:R-:W-:Y:S01]  /*202d0*/  MOV R105, 0xffffffff ;  /* 0xffffffff00697802 */ /* 0x000fe20000000f00 */
[----:B------:R-:W-:Y:S01]  /*202e0*/  IMAD.MOV.U32 R155, RZ, RZ, 0x1f ;  /* 0x0000001fff9b7424 */ /* 0x000fe200078e00ff */
[----:B------:R-:W-:Y:S02]  /*202f0*/  MOV R104, 0x20310 ;  /* 0x0002031000687802 */ /* 0x000fe40000000f00 */
[----:B------:R-:W-:Y:S05]  /*20300*/  CALL.REL.NOINC `($__internal_45_$__cuda_sm70_shflsync_bfly_p) ;  /* 0x00000d5000007944 */ /* 0x000fea0003c00000 */
[----:B-1----:R-:W-:Y:S01]  /*20310*/  FADD.FTZ R106, R106, R107 ;  /* 0x0000006b6a6a7221 */ /* 0x002fe20000010000 */
[----:B------:R-:W-:Y:S01]  /*20320*/  MOV R105, 0xffffffff ;  /* 0xffffffff00697802 */ /* 0x000fe20000000f00 */
[----:B------:R-:W-:Y:S01]  /*20330*/  IMAD.MOV.U32 R107, RZ, RZ, 0x4 ;  /* 0x00000004ff6b7424 */ /* 0x000fe200078e00ff */
[----:B------:R-:W-:Y:S01]  /*20340*/  MOV R104, 0x20380 ;  /* 0x0002038000687802 */ /* 0x000fe20000000f00 */
[----:B------:R-:W-:-:S02]  /*20350*/  IMAD.MOV.U32 R155, RZ, RZ, 0x1f ;  /* 0x0000001fff9b7424 */ /* 0x000fc400078e00ff */
[----:B------:R-:W-:Y:S02]  /*20360*/  IMAD.MOV.U32 R154, RZ, RZ, R106 ;  /* 0x000000ffff9a7224 */ /* 0x000fe400078e006a */
[----:B------:R-:W-:Y:S05]  /*20370*/  CALL.REL.NOINC `($__internal_45_$__cuda_sm70_shflsync_bfly_p) ;  /* 0x00000ce000007944 */ /* 0x000fea0003c00000 */
[----:B-1----:R-:W-:Y:S01]  /*20380*/  FADD.FTZ R106, R106, R107 ;  /* 0x0000006b6a6a7221 */ /* 0x002fe20000010000 */
[----:B------:R-:W-:Y:S01]  /*20390*/  HFMA2.MMA R155, -RZ, RZ, 0, 1.847743988037109375e-06 ;  /* 0x0000001fff9b7435 */ /* 0x000fe200000001ff */
[----:B------:R-:W-:Y:S01]  /*203a0*/  IMAD.MOV.U32 R107, RZ, RZ, 0x8 ;  /* 0x00000008ff6b7424 */ /* 0x000fe200078e00ff */
[----:B------:R-:W-:Y:S01]  /*203b0*/  MOV R104, 0x203f0 ;  /* 0x000203f000687802 */ /* 0x000fe20000000f00 */
[----:B------:R-:W-:Y:S02]  /*203c0*/  IMAD.MOV.U32 R105, RZ, RZ, -0x1 ;  /* 0xffffffffff697424 */ /* 0x000fe400078e00ff */
[----:B------:R-:W-:Y:S02]  /*203d0*/  IMAD.MOV.U32 R154, RZ, RZ, R106 ;  /* 0x000000ffff9a7224 */ /* 0x000fe400078e006a */
[----:B------:R-:W-:Y:S05]  /*203e0*/  CALL.REL.NOINC `($__internal_45_$__cuda_sm70_shflsync_bfly_p) ;  /* 0x00000c7000007944 */ /* 0x000fea0003c00000 */
[----:B-1----:R-:W-:Y:S01]  /*203f0*/  FADD.FTZ R106, R106, R107 ;  /* 0x0000006b6a6a7221 */ /* 0x002fe20000010000 */
[----:B------:R-:W-:Y:S01]  /*20400*/  MOV R107, 0x10 ;  /* 0x00000010006b7802 */ /* 0x000fe20000000f00 */
[----:B------:R-:W-:Y:S01]  /*20410*/  IMAD.MOV.U32 R155, RZ, RZ, 0x1f ;  /* 0x0000001fff9b7424 */ /* 0x000fe200078e00ff */
[----:B------:R-:W-:Y:S01]  /*20420*/  MOV R104, 0x20460 ;  /* 0x0002046000687802 */ /* 0x000fe20000000f00 */
[----:B------:R-:W-:Y:S01]  /*20430*/  IMAD.MOV.U32 R105, RZ, RZ, -0x1 ;  /* 0xffffffffff697424 */ /* 0x000fe200078e00ff */
[----:B------:R-:W-:-:S02]  /*20440*/  MOV R154, R106 ;  /* 0x0000006a009a7202 */ /* 0x000fc40000000f00 */
[----:B------:R-:W-:Y:S05]  /*20450*/  CALL.REL.NOINC `($__internal_45_$__cuda_sm70_shflsync_bfly_p) ;  /* 0x00000c0000007944 */ /* 0x000fea0003c00000 */
        /* <DEDUP_REMOVED lines=166> */
[----:B------:R-:W-:Y:S05]  /*20ec0*/  CALL.REL.NOINC `($__internal_45_$__cuda_sm70_shflsync_bfly_p) ;  /* 0x0000019000007944 */ /* 0x000fea0003c00000 */
[----:B-1----:R-:W-:Y:S01]  /*20ed0*/  FADD.FTZ R154, R154, R107 ;  /* 0x0000006b9a9a7221 */ /* 0x002fe20000010000 */
[----:B------:R-:W-:Y:S01]  /*20ee0*/  MOV R105, 0xffffffff ;  /* 0xffffffff00697802 */ /* 0x000fe20000000f00 */
[----:B------:R-:W-:Y:S01]  /*20ef0*/  IMAD.MOV.U32 R107, RZ, RZ, 0x2 ;  /* 0x00000002ff6b7424 */ /* 0x000fe200078e00ff */
[----:B------:R-:W-:Y:S01]  /*20f00*/  MOV R104, 0x20f30 ;  /* 0x00020f3000687802 */ /* 0x000fe20000000f00 */
[----:B------:R-:W-:Y:S02]  /*20f10*/  IMAD.MOV.U32 R155, RZ, RZ, 0x1f ;  /* 0x0000001fff9b7424 */ /* 0x000fe400078e00ff */
[----:B------:R-:W-:Y:S05]  /*20f20*/  CALL.REL.NOINC `($__internal_45_$__cuda_sm70_shflsync_bfly_p) ;  /* 0x0000013000007944 */ /* 0x000fea0003c00000 */
[----:B-1----:R-:W-:Y:S01]  /*20f30*/  FADD.FTZ R154, R154, R107 ;  /* 0x0000006b9a9a7221 */ /* 0x002fe20000010000 */
[----:B------:R-:W-:Y:S01]  /*20f40*/  MOV R105, 0xffffffff ;  /* 0xffffffff00697802 */ /* 0x000fe20000000f00 */
[----:B------:R-:W-:Y:S01]  /*20f50*/  IMAD.MOV.U32 R107, RZ, RZ, 0x4 ;  /* 0x00000004ff6b7424 */ /* 0x000fe200078e00ff */
[----:B------:R-:W-:Y:S01]  /*20f60*/  MOV R104, 0x20f90 ;  /* 0x00020f9000687802 */ /* 0x000fe20000000f00 */
[----:B------:R-:W-:-:S02]  /*20f70*/  IMAD.MOV.U32 R155, RZ, RZ, 0x1f ;  /* 0x0000001fff9b7424 */ /* 0x000fc400078e00ff */
        /* <DEDUP_REMOVED lines=13> */
[----:B-1----:R-:W-:Y:S05]  /*21050*/  BRA `(.L_x_20974) ;  /* 0xffffd9d000007947 */ /* 0x002fea000383ffff */
        .weak           $__internal_45_$__cuda_sm70_shflsync_bfly_p
        .type           $__internal_45_$__cuda_sm70_shflsync_bfly_p,@function
        .size           $__internal_45_$__cuda_sm70_shflsync_bfly_p,(.L_x_71045 - $__internal_45_$__cuda_sm70_shflsync_bfly_p)
$__internal_45_$__cuda_sm70_shflsync_bfly_p:
[----:B------:R-:W-:Y:S04]  /*21060*/  WARPSYNC R105 ;  /* 0x0000006900007348 */ /* 0x000fe80003800000 */
[----:B------:R0:W1:Y:S02]  /*21070*/  SHFL.BFLY PT, R107, R154, R107, R155 ;  /* 0x0c00006b9a6b7389 */ /* 0x00006400000e009b */
[----:B0-----:R-:W-:-:S04]  /*21080*/  IMAD.MOV.U32 R105, RZ, RZ, 0x0 ;  /* 0x00000000ff697424 */ /* 0x001fc800078e00ff */
[----:B------:R-:W-:Y:S05]  /*21090*/  RET.REL.NODEC R104 `(_ZN10layer_norm13ln_fwd_kernelINS_13Kernel_traitsIf13__nv_bfloat16S2_S2_fjLj2560ELj1ELj4ELj1ELj16ENS_18Kernel_traits_baseILj2560EfS2_S2_S2_fjLj128EEEEELb1ELb1ELb0ELb1EEEvNS_9FwdParamsE) ;  /* 0xfffdef6068007950 */ /* 0x000fea0003c3ffff */
.L_x_20975:
        /* <DEDUP_REMOVED lines=14> */
.L_x_71045:


//--------------------- .text._ZN10layer_norm13ln_fwd_kernelINS_13Kernel_traitsIf13__nv_bfloat16S2_S2_fjLj2560ELj1ELj4ELj1ELj16ENS_18Kernel_traits_baseILj2560EfS2_S2_S2_fjLj128EEEEELb1ELb1ELb1ELb0EEEvNS_9FwdParamsE --------------------------
	.section	.text._ZN10layer_norm13ln_fwd_kernelINS_13Kernel_traitsIf13__nv_bfloat16S2_S2_fjLj2560ELj1ELj4ELj1ELj16ENS_18Kernel_traits_baseILj2560EfS2_S2_S2_fjLj128EEEEELb1ELb1ELb1ELb0EEEvNS_9FwdParamsE,"ax",@progbits
	.sectioninfo	@"SHI_REGISTERS=255"
	.align	128
        .global         _ZN10layer_norm13ln_fwd_kernelINS_13Kernel_traitsIf13__nv_bfloat16S2_S2_fjLj2560ELj1ELj4ELj1ELj16ENS_18Kernel_traits_baseILj2560EfS2_S2_S2_fjLj128EEEEELb1ELb1ELb1ELb0EEEvNS_9FwdParamsE
        .type           _ZN10layer_norm13ln_fwd_kernelINS_13Kernel_traitsIf13__nv_bfloat16S2_S2_fjLj2560ELj1ELj4ELj1ELj16ENS_18Kernel_traits_baseILj2560EfS2_S2_S2_fjLj128EEEEELb1ELb1ELb1ELb0EEEvNS_9FwdParamsE,@function
        .size           _ZN10layer_norm13ln_fwd_kernelINS_13Kernel_traitsIf13__nv_bfloat16S2_S2_fjLj2560ELj1ELj4ELj1ELj16ENS_18Kernel_traits_baseILj2560EfS2_S2_S2_fjLj128EEEEELb1ELb1ELb1ELb0EEEvNS_9FwdParamsE,(.L_x_71046 - _ZN10layer_norm13ln_fwd_kernelINS_13Kernel_traitsIf13__nv_bfloat16S2_S2_fjLj2560ELj1ELj4ELj1ELj16ENS_18Kernel_traits_baseILj2560EfS2_S2_S2_fjLj128EEEEELb1ELb1ELb1ELb0EEEvNS_9FwdParamsE)
        .other          _ZN10layer_norm13ln_fwd_kernelINS_13Kernel_traitsIf13__nv_bfloat16S2_S2_fjLj2560ELj1ELj4ELj1ELj16ENS_18Kernel_traits_baseILj2560EfS2_S2_S2_fjLj128EEEEELb1ELb1ELb1ELb0EEEvNS_9FwdParamsE,@"STO_CUDA_ENTRY STV_DEFAULT"
_ZN10layer_norm13ln_fwd_kernelINS_13Kernel_traitsIf13__nv_bfloat16S2_S2_fjLj2560ELj1ELj4ELj1ELj16ENS_18Kernel_traits_baseILj2560EfS2_S2_S2_fjLj128EEEEELb1ELb1ELb1ELb0EEEvNS_9FwdParamsE:
.text._ZN10layer_norm13ln_fwd_kernelINS_13Kernel_traitsIf13__nv_bfloat16S2_S2_fjLj2560ELj1ELj4ELj1ELj16ENS_18Kernel_traits_baseILj2560EfS2_S2_S2_fjLj128EEEEELb1ELb1ELb1ELb0EEEvNS_9FwdParamsE:
[----:B------:R-:W-:-:S04]  /*0000*/  IMAD.MOV.U32 R1, RZ, RZ, c[0x0][0x28] ;  /* 0x00000a00ff017624 */ /* 0x000fc800078e00ff */
[----:B------:R-:W-:Y:S01]  /*0010*/  ULDC.U8 UR4, c[0x0][0x244] ;  /* 0x0000910000047ab9 */ /* 0x000fe20000000000 */
[----:B------:R-:W-:Y:S01]  /*0020*/  IADD3 R1, R1, -0x1c0, RZ ;  /* 0xfffffe4001017810 */ /* 0x000fe20007ffe0ff */
[----:B------:R-:W-:Y:S01]  /*0030*/  ULDC.64 UR6, c[0x0][0x118] ;  /* 0x0000460000067ab9 */ /* 0x000fe20000000a00 */
[----:B------:R-:W-:Y:S01]  /*0040*/  ISETP.NE.AND P0, PT, RZ, UR4, PT ;  /* 0x00000004ff007c0c */ /* 0x000fe2000bf05270 */
[----:B------:R-:W-:Y:S01]  /*0050*/  ULDC.64 UR4, c[0x0][0x230] ;  /* 0x00008c0000047ab9 */ /* 0x000fe20000000a00 */
[----:B------:R-:W-:Y:S01]  /*0060*/  MOV R13, c[0x0][0x23c] ;  /* 0x00008f00000d7a02 */ /* 0x000fe20000000f00 */
[----:B------:R-:W-:Y:S02]  /*0070*/  IMAD.U32 R4, RZ, RZ, UR4 ;  /* 0x00000004ff047e24 */ /* 0x000fe4000f8e00ff */
[----:B------:R-:W-:Y:S02]  /*0080*/  IMAD.U32 R5, RZ, RZ, UR5 ;  /* 0x00000005ff057e24 */ /* 0x000fe4000f8e00ff */
[----:B------:R-:W-:-:S06]  /*0090*/  IMAD.MOV.U32 R12, RZ, RZ, c[0x0][0x238] ;  /* 0x00008e00ff0c7624 */ /* 0x000fcc00078e00ff */
[----:B------:R-:W-:Y:S01]  /*00a0*/  @P0 IMAD.MOV.U32 R6, RZ, RZ, R12 ;  /* 0x000000ffff060224 */ /* 0x000fe200078e000c */
[----:B------:R-:W2:Y:S01]  /*00b0*/  @P0 LDG.E.64 R4, [R4.64] ;  /* 0x0000000604040981 */ /* 0x000ea2000c1e1b00 */
[----:B------:R-:W-:-:S05]  /*00c0*/  @P0 IMAD.MOV.U32 R7, RZ, RZ, R13 ;  /* 0x000000ffff070224 */ /* 0x000fca00078e000d */
[----:B------:R-:W3:Y:S01]  /*00d0*/  @P0 LDG.E.64 R2, [R6.64] ;  /* 0x0000000606020981 */ /* 0x000ee2000c1e1b00 */
[----:B------:R-:W-:Y:S03]  /*00e0*/  BSSY B0, `(.L_x_20976) ;  /* 0x0000063000007945 */ /* 0x000fe60003800000 */
[----:B------:R-:W0:Y:S04]  /*00f0*/  S2R R16, SR_TID.X ;  /* 0x0000000000107919 */ /* 0x000e280000002100 */
[----:B------:R-:W1:Y:S01]  /*0100*/  S2R R9, SR_CTAID.X ;  /* 0x0000000000097919 */ /* 0x000e620000002500 */
[----:B--2---:R-:W2:Y:S01]  /*0110*/  @P0 R2UR UR5, R5 ;  /* 0x00000000050503c2 */ /* 0x004ea200000e0000 */
[----:B---3--:R-:W-:-:S07]  /*0120*/  @P0 IADD3 R12, P1, R2, c[0x0][0x240], RZ ;  /* 0x00009000020c0a10 */ /* 0x008fce0007f3e0ff */
[----:B------:R3:W4:Y:S01]  /*0130*/  @P0 R2UR UR4, R4 ;  /* 0x00000000040403c2 */ /* 0x00072200000e0000 */
[--C-:B0-----:R-:W-:Y:S01]  /*0140*/  SHF.R.U32.HI R2, RZ, 0x5, R16.reuse ;  /* 0x00000005ff027819 */ /* 0x101fe20000011610 */
[----:B------:R-:W-:Y:S02]  /*0150*/  @P0 IMAD.X R13, RZ, RZ, R3, P1 ;  /* 0x000000ffff0d0224 */ /* 0x000fe400008e0603 */
[C---:B-1----:R-:W-:Y:S02]  /*0160*/  IMAD R3, R9.reuse, c[0x0][0x0], R16 ;  /* 0x0000000009037a24 */ /* 0x042fe400078e0210 */
[----:B------:R-:W-:Y:S01]  /*0170*/  IMAD R2, R9, 0x4, R2 ;  /* 0x0000000409027824 */ /* 0x000fe200078e0202 */
[--C-:B------:R-:W-:Y:S01]  /*0180*/  SHF.R.U64 R0, R12, 0x2, R13.reuse ;  /* 0x000000020c007819 */ /* 0x100fe2000000120d */
[----:B------:R-:W-:Y:S01]  /*0190*/  IMAD.WIDE.U32 R8, R3, -0x326172a9, RZ ;  /* 0xcd9e8d5703087825 */ /* 0x000fe200078e00ff */
[----:B---3--:R-:W-:-:S03]  /*01a0*/  SHF.R.U32.HI R4, RZ, 0x2, R13 ;  /* 0x00000002ff047819 */ /* 0x008fc6000001160d */
[----:B------:R-:W-:Y:S01]  /*01b0*/  IMAD.WIDE.U32 R6, R0, -0x2daee0ad, RZ ;  /* 0xd2511f5300067825 */ /* 0x000fe200078e00ff */
[----:B--2---:R-:W-:-:S04]  /*01c0*/  UIADD3 UR10, UR5, -0x4498517b, URZ ;  /* 0xbb67ae85050a7890 */ /* 0x004fc8000fffe03f */
[----:B------:R-:W-:Y:S01]  /*01d0*/  LOP3.LUT R10, R7, UR5, RZ, 0x3c, !PT ;  /* 0x00000005070a7c12 */ /* 0x000fe2000f8e3cff */
[----:B------:R-:W-:Y:S02]  /*01e0*/  UIADD3 UR12, UR5, 0x76cf5d0a, URZ ;  /* 0x76cf5d0a050c7890 */ /* 0x000fe4000fffe03f */
[----:B------:R-:W-:Y:S02]  /*01f0*/  UIADD3 UR14, UR5, 0x32370b8f, URZ ;  /* 0x32370b8f050e7890 */ /* 0x000fe4000fffe03f */
[----:B------:R-:W-:Y:S01]  /*0200*/  IMAD.WIDE.U32 R10, R10, -0x326172a9, RZ ;  /* 0xcd9e8d570a0a7825 */ /* 0x000fe200078e00ff */
[----:B----4-:R-:W-:Y:S01]  /*0210*/  UIADD3 UR9, UR4, -0x61c88647, URZ ;  /* 0x9e3779b904097890 */ /* 0x010fe2000fffe03f */
[----:B------:R-:W-:Y:S01]  /*0220*/  LOP3.LUT R9, R9, UR4, R4, 0x96, !PT ;  /* 0x0000000409097c12 */ /* 0x000fe2000f8e9604 */
[----:B------:R-:W-:Y:S02]  /*0230*/  UIADD3 UR11, UR4, 0x3c6ef372, URZ ;  /* 0x3c6ef372040b7890 */ /* 0x000fe4000fffe03f */
[----:B------:R-:W-:-:S02]  /*0240*/  UIADD3 UR13, UR4, -0x255992d5, URZ ;  /* 0xdaa66d2b040d7890 */ /* 0x000fc4000fffe03f */
[----:B------:R-:W-:Y:S01]  /*0250*/  LOP3.LUT R7, R11, UR9, R8, 0x96, !PT ;  /* 0x000000090b077c12 */ /* 0x000fe2000f8e9608 */
[----:B------:R-:W-:Y:S01]  /*0260*/  IMAD.WIDE.U32 R8, R9, -0x2daee0ad, RZ ;  /* 0xd2511f5309087825 */ /* 0x000fe200078e00ff */
[----:B------:R-:W-:Y:S02]  /*0270*/  UIADD3 UR16, UR5, -0x126145ec, URZ ;  /* 0xed9eba1405107890 */ /* 0x000fe4000fffe03f */
[----:B------:R-:W-:Y:S02]  /*0280*/  UIADD3 UR15, UR4, 0x78dde6e4, URZ ;  /* 0x78dde6e4040f7890 */ /* 0x000fe4000fffe03f */
[----:B------:R-:W-:Y:S01]  /*0290*/  LOP3.LUT R9, R9, UR10, R6, 0x96, !PT ;  /* 0x0000000a09097c12 */ /* 0x000fe2000f8e9606 */
[----:B------:R-:W-:Y:S01]  /*02a0*/  IMAD.WIDE.U32 R6, R7, -0x2daee0ad, RZ ;  /* 0xd2511f5307067825 */ /* 0x000fe200078e00ff */
[----:B------:R-:W-:Y:S02]  /*02b0*/  UIADD3 UR18, UR5, -0x56f99767, URZ ;  /* 0xa906689905127890 */ /* 0x000fe4000fffe03f */
[----:B------:R-:W-:-:S02]  /*02c0*/  UIADD3 UR17, UR4, 0x1715609d, URZ ;  /* 0x1715609d04117890 */ /* 0x000fc4000fffe03f */
[----:B------:R-:W-:Y:S01]  /*02d0*/  LOP3.LUT R7, R7, UR12, R8, 0x96, !PT ;  /* 0x0000000c07077c12 */ /* 0x000fe2000f8e9608 */
[----:B------:R-:W-:Y:S01]  /*02e0*/  IMAD.WIDE.U32 R8, R9, -0x326172a9, RZ ;  /* 0xcd9e8d5709087825 */ /* 0x000fe200078e00ff */
[----:B------:R-:W-:Y:S02]  /*02f0*/  UIADD3 UR20, UR5, 0x646e171e, URZ ;  /* 0x646e171e05147890 */ /* 0x000fe4000fffe03f */
[----:B------:R-:W-:Y:S02]  /*0300*/  UIADD3 UR19, UR4, -0x4ab325aa, URZ ;  /* 0xb54cda5604137890 */ /* 0x000fe4000fffe03f */
[----:B------:R-:W-:Y:S01]  /*0310*/  LOP3.LUT R10, R9, UR11, R10, 0x96, !PT ;  /* 0x0000000b090a7c12 */ /* 0x000fe2000f8e960a */
[----:B------:R-:W-:Y:S02]  /*0320*/  UIADD3 UR21, UR4, 0x5384540f, URZ ;  /* 0x5384540f04157890 */ /* 0x000fe4000fffe03f */
[----:B------:R-:W-:Y:S02]  /*0330*/  UIADD3 UR22, UR5, 0x1fd5c5a3, URZ ;  /* 0x1fd5c5a305167890 */ /* 0x000fe4000fffe03f */
[----:B------:R-:W-:Y:S01]  /*0340*/  IMAD.WIDE.U32 R10, R10, -0x2daee0ad, RZ ;  /* 0xd2511f530a0a7825 */ /* 0x000fe200078e00ff */
[----:B------:R-:W-:-:S02]  /*0350*/  UIADD3 UR24, UR5, -0x24c28bd8, URZ ;  /* 0xdb3d742805187890 */ /* 0x000fc4000fffe03f */
[----:B------:R-:W-:Y:S02]  /*0360*/  UIADD3 UR23, UR4, -0xe443238, URZ ;  /* 0xf1bbcdc804177890 */ /* 0x000fe4000fffe03f */
        /* <DEDUP_REMOVED lines=18> */
[----:B------:R-:W-:Y:S01]  /*0490*/  IMAD.HI.U32 R5, R13, -0x2daee0ad, RZ ;  /* 0xd2511f530d057827 */ /* 0x000fe200078e00ff */
[----:B------:R-:W-:-:S04]  /*04a0*/  LOP3.LUT R7, R9, UR22, R10, 0x96, !PT ;  /* 0x0000001609077c12 */ /* 0x000fc8000f8e960a */
        /* <DEDUP_REMOVED lines=25> */
[----:B------:R0:W2:Y:S04]  /*0640*/  LDG.E.128 R20, [R18.64+0x10] ;  /* 0x0000100612147981 */ /* 0x0000a8000c1e1d00 */
[----:B------:R-:W3:Y:S04]  /*0650*/  LDG.E.128 R24, [R8.64+0x10] ;  /* 0x0000100608187981 */ /* 0x000ee8000c1e1d00 */
[----:B------:R-:W4:Y:S04]  /*0660*/  LDG.E.128 R28, [R8.64] ;  /* 0x00000006081c7981 */ /* 0x000f28000c1e1d00 */
        /* <DEDUP_REMOVED lines=10> */
.L_x_20977:
[----:B------:R-:W-:Y:S05]  /*0710*/  BSYNC B0 ;  /* 0x0000000000007941 */ /* 0x000fea0003800000 */
.L_x_20976:
        /* <DEDUP_REMOVED lines=13> */
[----:B------:R-:W-:-:S05]  /*07f0*/  @P1 LEA.HI.X R9, R14, c[0x0][0x21c], RZ, 0x5, P2 ;  /* 0x000087000e091a11 */ /* 0x000fca00010f2cff */
[----:B------:R0:W5:Y:S04]  /*0800*/  @P1 LDG.E.128 R184, [R8.64] ;  /* 0x0000000608b81981 */ /* 0x000168000c1e1d00 */
[----:B------:R0:W5:Y:S01]  /*0810*/  @P1 LDG.E.128 R188, [R8.64+0x10] ;  /* 0x0000100608bc1981 */ /* 0x000162000c1e1d00 */
[C---:B------:R-:W-:Y:S01]  /*0820*/  LEA R16, P1, R14.reuse, c[0x0][0x1c8], 0x5 ;  /* 0x000072000e107a11 */ /* 0x040fe200078228ff */
[----:B------:R-:W-:-:S03]  /*0830*/  IMAD.WIDE.U32 R18, R14, R19, c[0x0][0x1b0] ;  /* 0x00006c000e127625 */ /* 0x000fc600078e0013 */
[C---:B------:R-:W-:Y:S02]  /*0840*/  LEA.HI.X R17, R14.reuse, c[0x0][0x1cc], RZ, 0x5, P1 ;  /* 0x000073000e117a11 */ /* 0x040fe400008f2cff */
[----:B------:R1:W2:Y:S04]  /*0850*/  LDG.E.128 R28, [R18.64] ;  /* 0x00000006121c7981 */ /* 0x0002a8000c1e1d00 */
[----:B------:R1:W3:Y:S04]  /*0860*/  LDG.E.128 R24, [R18.64+0x10] ;  /* 0x0000100612187981 */ /* 0x0002e8000c1e1d00 */
[----:B------:R1:W4:Y:S04]  /*0870*/  LDG.E.128 R20, [R16.64+0x10] ;  /* 0x0000100610147981 */ /* 0x000328000c1e1d00 */
[----:B-1----:R-:W2:Y:S01]  /*0880*/  LDG.E.128 R16, [R16.64] ;  /* 0x0000000610107981 */ /* 0x002ea2000c1e1d00 */
[----:B------:R-:W-:-:S03]  /*0890*/  IADD3 R14, R14, 0x20, RZ ;  /* 0x000000200e0e7810 */ /* 0x000fc60007ffe0ff */
[----:B--2---:R0:W-:Y:S04]  /*08a0*/  STL.64 [R1+0x150], R16 ;  /* 0x0001501001007387 */ /* 0x0041e80000100a00 */
[----:B------:R0:W-:Y:S04]  /*08b0*/  STL.64 [R1+0x158], R18 ;  /* 0x0001581201007387 */ /* 0x0001e80000100a00 */
[----:B----4-:R0:W-:Y:S04]  /*08c0*/  STL.64 [R1+0x160], R20 ;  /* 0x0001601401007387 */ /* 0x0101e80000100a00 */
[----:B------:R0:W-:Y:S04]  /*08d0*/  STL.64 [R1+0x168], R22 ;  /* 0x0001681601007387 */ /* 0x0001e80000100a00 */
[----:B---3--:R0:W-:Y:S04]  /*08e0*/  STL.64 [R1+0x10], R24 ;  /* 0x0000101801007387 */ /* 0x0081e80000100a00 */
[----:B------:R0:W-:Y:S04]  /*08f0*/  STL.64 [R1+0x18], R26 ;  /* 0x0000181a01007387 */ /* 0x0001e80000100a00 */
[----:B------:R0:W-:Y:S04]  /*0900*/  STL.64 [R1+0x20], R28 ;  /* 0x0000201c01007387 */ /* 0x0001e80000100a00 */
[----:B------:R0:W-:Y:S02]  /*0910*/  STL.64 [R1+0x28], R30 ;  /* 0x0000281e01007387 */ /* 0x0001e40000100a00 */
.L_x_20979:
[----:B------:R-:W-:Y:S05]  /*0920*/  BSYNC B0 ;  /* 0x0000000000007941 */ /* 0x000fea0003800000 */
.L_x_20978:
        /* <DEDUP_REMOVED lines=20> */
[----:B------:R1:W5:Y:S04]  /*0a70*/  LDG.E.128 R248, [R18.64+0x10] ;  /* 0x0000100612f87981 */ /* 0x000368000c1e1d00 */
[----:B------:R1:W3:Y:S04]  /*0a80*/  LDG.E.128 R20, [R16.64+0x10] ;  /* 0x0000100610147981 */ /* 0x0002e8000c1e1d00 */
[----:B-1----:R-:W4:Y:S01]  /*0a90*/  LDG.E.128 R16, [R16.64] ;  /* 0x0000000610107981 */ /* 0x002f22000c1e1d00 */
[----:B------:R-:W-:-:S03]  /*0aa0*/  IADD3 R14, R14, 0x20, RZ ;  /* 0x000000200e0e7810 */ /* 0x000fc60007ffe0ff */
[----:B----4-:R0:W-:Y:S04]  /*0ab0*/  STL.64 [R1+0x130], R16 ;  /* 0x0001301001007387 */ /* 0x0101e80000100a00 */
[----:B------:R0:W-:Y:S04]  /*0ac0*/  STL.64 [R1+0x138], R18 ;  /* 0x0001381201007387 */ /* 0x0001e80000100a00 */
[----:B---3--:R0:W-:Y:S04]  /*0ad0*/  STL.64 [R1+0x140], R20 ;  /* 0x0001401401007387 */ /* 0x0081e80000100a00 */
[----:B------:R0:W-:Y:S04]  /*0ae0*/  STL.64 [R1+0x148], R22 ;  /* 0x0001481601007387 */ /* 0x0001e80000100a00 */
[----:B--2---:R0:W-:Y:S04]  /*0af0*/  STL.64 [R1], R24 ;  /* 0x0000001801007387 */ /* 0x0041e80000100a00 */
[----:B------:R0:W-:Y:S02]  /*0b00*/  STL.64 [R1+0x8], R26 ;  /* 0x0000081a01007387 */ /* 0x0001e40000100a00 */
.L_x_20981:
[----:B------:R-:W-:Y:S05]  /*0b10*/  BSYNC B0 ;  /* 0x0000000000007941 */ /* 0x000fea0003800000 */
.L_x_20980:
        /* <DEDUP_REMOVED lines=28> */
.L_x_20983:
[----:B------:R-:W-:Y:S05]  /*0ce0*/  BSYNC B0 ;  /* 0x0000000000007941 */ /* 0x000fea0003800000 */
.L_x_20982:
        /* <DEDUP_REMOVED lines=11> */
[----:B0-----:R-:W-:-:S11]  /*0da0*/  HFMA2.MMA R19, -RZ, RZ, 0, 1.9073486328125e-06 ;  /* 0x00000020ff137435 */ /* 0x001fd600000001ff */
        /* <DEDUP_REMOVED lines=16> */
.L_x_20985:
[----:B------:R-:W-:Y:S05]  /*0eb0*/  BSYNC B0 ;  /* 0x0000000000007941 */ /* 0x000fea0003800000 */
.L_x_20984:
        /* <DEDUP_REMOVED lines=28> */
.L_x_20987:
[----:B------:R-:W-:Y:S05]  /*1080*/  BSYNC B0 ;  /* 0x0000000000007941 */ /* 0x000fea0003800000 */
.L_x_20986:
[----:B------:R-:W-:Y:S01]  /*1090*/  ISETP.GE.U32.AND P1, PT, R5, 0xe0, PT ;  /* 0x000000e00500780c */ /* 0x000fe20003f26070 */
[----:B------:R-:W-:Y:S01]  /*10a0*/  UIADD3 UR25, UR4, -0x700cb87f, URZ ;  /* 0x8ff3478104197890 */ /* 0x000fe2000fffe03f */
[----:B------:R-:W-:Y:S01]  /*10b0*/  LOP3.LUT R6, R6, 0xffffff7f, RZ, 0xc0, !PT ;  /* 0xffffff7f06067812 */ /* 0x000fe200078ec0ff */
[----:B------:R-:W-:Y:S01]  /*10c0*/  UIADD3 UR26, UR5, -0x695add53, URZ ;  /* 0x96a522ad051a7890 */ /* 0x000fe2000fffe03f */
[----:B------:R-:W-:Y:S09]  /*10d0*/  BSSY B0, `(.L_x_20988) ;  /* 0x000001a000007945 */ /* 0x000ff20003800000 */
[----:B------:R-:W-:Y:S01]  /*10e0*/  @P1 LOP3.LUT R6, R6, 0x80, RZ, 0xfc, !PT ;  /* 0x0000008006061812 */ /* 0x000fe200078efcff */
[----:B------:R-:W-:Y:S05]  /*10f0*/  @!P1 BRA `(.L_x_20989) ;  /* 0x0000017000009947 */ /* 0x000fea0003800000 */
[C---:B0-----:R-:W-:Y:S01]  /*1100*/  LEA R16, P1, R14.reuse, c[0x0][0x1c8], 0x5 ;  /* 0x000072000e107a11 */ /* 0x041fe200078228ff */
[----:B------:R-:W-:Y:S01]  /*1110*/  IMAD.MOV.U32 R19, RZ, RZ, 0x20 ;  /* 0x00000020ff137424 */ /* 0x000fe200078e00ff */
[----:B------:R-:W-:Y:S01]  /*1120*/  CS2R R54, SRZ ;  /* 0x0000000000367805 */ /* 0x000fe2000001ff00 */
[----:B------:R-:W-:Y:S01]  /*1130*/  CS2R R52, SRZ ;  /* 0x0000000000347805 */ /* 0x000fe2000001ff00 */
[C---:B------:R-:W-:Y:S01]  /*1140*/  LEA.HI.X R17, R14.reuse, c[0x0][0x1cc], RZ, 0x5, P1 ;  /* 0x000073000e117a11 */ /* 0x040fe200008f2cff */
[----:B------:R-:W-:Y:S01]  /*1150*/  IMAD.WIDE.U32 R18, R14, R19, c[0x0][0x1b0] ;  /* 0x00006c000e127625 */ /* 0x000fe200078e0013 */
[----:B------:R-:W-:Y:S01]  /*1160*/  ISETP.NE.U32.AND P1, PT, RZ, c[0x0][0x218], PT ;  /* 0x00008600ff007a0c */ /* 0x000fe20003f25070 */
[----:B------:R-:W-:Y:S01]  /*1170*/  CS2R R58, SRZ ;  /* 0x00000000003a7805 */ /* 0x000fe2000001ff00 */
[----:B------:R-:W-:Y:S01]  /*1180*/  CS2R R56, SRZ ;  /* 0x0000000000387805 */ /* 0x000fe2000001ff00 */
        /* <DEDUP_REMOVED lines=14> */
.L_x_20989:
[----:B------:R-:W-:Y:S05]  /*1270*/  BSYNC B0 ;  /* 0x0000000000007941 */ /* 0x000fea0003800000 */
.L_x_20988:
[----:B------:R-:W-:Y:S01]  /*1280*/  ISETP.GE.U32.AND P1, PT, R5, 0x100, PT ;  /* 0x000001000500780c */ /* 0x000fe20003f26070 */
[----:B------:R-:W-:Y:S01]  /*1290*/  BSSY B0, `(.L_x_20990) ;  /* 0x000001b000007945 */ /* 0x000fe20003800000 */
[----:B------:R-:W-:-:S11]  /*12a0*/  LOP3.LUT R6, R6, 0xffffffbf, RZ, 0xc0, !PT ;  /* 0xffffffbf06067812 */ /* 0x000fd600078ec0ff */
        /* <DEDUP_REMOVED lines=25> */
.L_x_20991:
[----:B------:R-:W-:Y:S05]  /*1440*/  BSYNC B0 ;  /* 0x0000000000007941 */ /* 0x000fea0003800000 */
.L_x_20990:
        /* <DEDUP_REMOVED lines=28> */
.L_x_20993:
[----:B------:R-:W-:Y:S05]  /*1610*/  BSYNC B0 ;  /* 0x0000000000007941 */ /* 0x000fea0003800000 */
.L_x_20992:
        /* <DEDUP_REMOVED lines=11> */
[----:B0-----:R-:W-:-:S04]  /*16d0*/  @P1 LEA R16, P2, R14, c[0x0][0x218], 0x5 ;  /* 0x000086000e101a11 */ /* 0x001fc800078428ff */
[----:B------:R-:W-:-:S05]  /*16e0*/  @P1 LEA.HI.X R17, R14, c[0x0][0x21c], RZ, 0x5, P2 ;  /* 0x000087000e111a11 */ /* 0x000fca00010f2cff */
[----:B------:R0:W5:Y:S04]  /*16f0*/  @P1 LDG.E.128 R76, [R16.64] ;  /* 0x00000006104c1981 */ /* 0x000168000c1e1d00 */
[----:B------:R0:W5:Y:S01]  /*1700*/  @P1 LDG.E.128 R80, [R16.64+0x10] ;  /* 0x0000100610501981 */ /* 0x000162000c1e1d00 */
[C---:B------:R-:W-:Y:S02]  /*1710*/  LEA R8, P1, R14.reuse, c[0x0][0x1c8], 0x5 ;  /* 0x000072000e087a11 */ /* 0x040fe400078228ff */
[----:B------:R-:W-:Y:S02]  /*1720*/  MOV R15, 0x20 ;  /* 0x00000020000f7802 */ /* 0x000fe40000000f00 */
[----:B------:R-:W-:-:S03]  /*1730*/  LEA.HI.X R9, R14, c[0x0][0x1cc], RZ, 0x5, P1 ;  /* 0x000073000e097a11 */ /* 0x000fc600008f2cff */
[----:B------:R-:W-:Y:S02]  /*1740*/  IMAD.WIDE.U32 R14, R14, R15, c[0x0][0x1b0] ;  /* 0x00006c000e0e7625 */ /* 0x000fe400078e000f */
[----:B0-----:R-:W2:Y:S04]  /*1750*/  LDG.E.128 R16, [R8.64] ;  /* 0x0000000608107981 */ /* 0x001ea8000c1e1d00 */
[----:B------:R-:W3:Y:S04]  /*1760*/  LDG.E.128 R20, [R8.64+0x10] ;  /* 0x0000100608147981 */ /* 0x000ee8000c1e1d00 */
[----:B------:R-:W4:Y:S04]  /*1770*/  LDG.E.128 R24, [R14.64+0x10] ;  /* 0x000010060e187981 */ /* 0x000f28000c1e1d00 */
[----:B------:R-:W4:Y:S04]  /*1780*/  LDG.E.128 R28, [R14.64] ;  /* 0x000000060e1c7981 */ /* 0x000f28000c1e1d00 */
[----:B--2---:R0:W-:Y:S04]  /*1790*/  STL.64 [R1+0x30], R16 ;  /* 0x0000301001007387 */ /* 0x0041e80000100a00 */
[----:B------:R0:W-:Y:S04]  /*17a0*/  STL.64 [R1+0x38], R18 ;  /* 0x0000381201007387 */ /* 0x0001e80000100a00 */
[----:B---3--:R0:W-:Y:S04]  /*17b0*/  STL.64 [R1+0x40], R20 ;  /* 0x0000401401007387 */ /* 0x0081e80000100a00 */
[----:B------:R0:W-:Y:S04]  /*17c0*/  STL.64 [R1+0x48], R22 ;  /* 0x0000481601007387 */ /* 0x0001e80000100a00 */
[----:B----4-:R0:W-:Y:S04]  /*17d0*/  STL.64 [R1+0x50], R24 ;  /* 0x0000501801007387 */ /* 0x0101e80000100a00 */
[----:B------:R0:W-:Y:S04]  /*17e0*/  STL.64 [R1+0x58], R26 ;  /* 0x0000581a01007387 */ /* 0x0001e80000100a00 */
[----:B------:R0:W-:Y:S04]  /*17f0*/  STL.64 [R1+0x60], R28 ;  /* 0x0000601c01007387 */ /* 0x0001e80000100a00 */
[----:B------:R0:W-:Y:S02]  /*1800*/  STL.64 [R1+0x68], R30 ;  /* 0x0000681e01007387 */ /* 0x0001e40000100a00 */
.L_x_20995:
[----:B------:R-:W-:Y:S05]  /*1810*/  BSYNC B0 ;  /* 0x0000000000007941 */ /* 0x000fea0003800000 */
.L_x_20994:
[----:B------:R-:W-:-:S13]  /*1820*/  ISETP.GE.AND P1, PT, R2, c[0x0][0x164], PT ;  /* 0x0000590002007a0c */ /* 0x000fda0003f26270 */
[----:B------:R-:W-:Y:S05]  /*1830*/  @P1 EXIT ;  /* 0x000000000000194d */ /* 0x000fea0003800000 */
[----:B------:R-:W-:Y:S01]  /*1840*/  IMAD R7, R7, -0x326172a9, RZ ;  /* 0xcd9e8d5707077824 */ /* 0x000fe200078e02ff */
[----:B------:R-:W-:Y:S01]  /*1850*/  BSSY B0, `(.L_x_20996) ;  /* 0x0002377000007945 */ /* 0x000fe20003800000 */
[----:B0-----:R-:W-:Y:S01]  /*1860*/  IMAD.HI.U32 R8, R10, -0x326172a9, RZ ;  /* 0xcd9e8d570a087827 */ /* 0x001fe200078e00ff */
[----:B------:R-:W-:-:S03]  /*1870*/  ULDC.U8 UR8, c[0x0][0x1f0] ;  /* 0x00007c0000087ab9 */ /* 0x000fc60000000000 */
[----:B------:R-:W-:Y:S01]  /*1880*/  IMAD.HI.U32 R9, R11, -0x2daee0ad, RZ ;  /* 0xd2511f530b097827 */ /* 0x000fe200078e00ff */
[----:B------:R-:W-:-:S03]  /*1890*/  LOP3.LUT R7, R8, UR25, R7, 0x96, !PT ;  /* 0x0000001908077c12 */ /* 0x000fc6000f8e9607 */
[----:B------:R-:W-:Y:S02]  /*18a0*/  IMAD R8, R13, -0x2daee0ad, RZ ;  /* 0xd2511f530d087824 */ /* 0x000fe400078e02ff */
[----:B------:R-:W-:-:S03]  /*18b0*/  IMAD R10, R10, -0x326172a9, RZ ;  /* 0xcd9e8d570a0a7824 */ /* 0x000fc600078e02ff */
[----:B------:R-:W-:Y:S02]  /*18c0*/  LOP3.LUT R8, R9, UR26, R8, 0x96, !PT ;  /* 0x0000001a09087c12 */ /* 0x000fe4000f8e9608 */
[----:B------:R-:W-:Y:S01]  /*18d0*/  LOP3.LUT R9, R12, 0x3, RZ, 0xc0, !PT ;  /* 0x000000030c097812 */ /* 0x000fe200078ec0ff */
[----:B------:R-:W-:Y:S02]  /*18e0*/  IMAD R12, R11, -0x2daee0ad, RZ ;  /* 0xd2511f530b0c7824 */ /* 0x000fe400078e02ff */
[----:B------:R-:W-:Y:S02]  /*18f0*/  IMAD.MOV.U32 R11, RZ, RZ, RZ ;  /* 0x000000ffff0b7224 */ /* 0x000fe400078e00ff */
.L_x_21858:
[----:B------:R-:W-:-:S04]  /*1900*/  IMAD.MOV.U32 R95, RZ, RZ, 0x4 ;  /* 0x00000004ff5f7424 */ /* 0x000fc800078e00ff */
        /* <DEDUP_REMOVED lines=25> */
[----:B------:R-:W-:-:S05]  /*1aa0*/  @P2 MOV R13, 0x10 ;  /* 0x00000010000d2802 */ /* 0x000fca0000000f00 */
[----:B0-----:R-:W-:-:S05]  /*1ab0*/  @P2 IMAD.WIDE.U32 R92, R147, R13, c[0x0][0x180] ;  /* 0x00006000935c2625 */ /* 0x001fca00078e000d */
        /* <DEDUP_REMOVED lines=10> */
.L_x_21000:
        /* <DEDUP_REMOVED lines=12> */
.L_x_21003:
[----:B------:R-:W-:Y:S02]  /*1c20*/  IMAD.MOV.U32 R17, RZ, RZ, R10 ;  /* 0x000000ffff117224 */ /* 0x000fe400078e000a */
.L_x_21004:
[----:B------:R-:W-:Y:S05]  /*1c30*/  BSYNC B3 ;  /* 0x0000000000037941 */ /* 0x000fea0003800000 */
.L_x_21002:
        /* <DEDUP_REMOVED lines=16> */
.L_x_21008:
[----:B------:R-:W-:Y:S05]  /*1d40*/  BSYNC B4 ;  /* 0x0000000000047941 */ /* 0x000fea0003800000 */
.L_x_21007:
        /* <DEDUP_REMOVED lines=37> */
[----:B------:R-:W-:-:S03]  /*1fa0*/  LOP3.LUT R9, R93, UR23, R12, 0x96, !PT ;  /* 0x000000175d097c12 */ /* 0x000fc6000f8e960c */
[----:B------:R-:W-:-:S04]  /*1fb0*/  IMAD.WIDE.U32 R14, R7, -0x326172a9, RZ ;  /* 0xcd9e8d57070e7825 */ /* 0x000fc800078e00ff */
[----:B------:R-:W-:Y:S01]  /*1fc0*/  IMAD.WIDE.U32 R12, R9, -0x2daee0ad, RZ ;  /* 0xd2511f53090c7825 */ /* 0x000fe200078e00ff */
[----:B------:R-:W-:-:S03]  /*1fd0*/  LOP3.LUT R7, R15, UR25, R92, 0x96, !PT ;  /* 0x000000190f077c12 */ /* 0x000fc6000f8e965c */
[----:B------:R-:W-:Y:S01]  /*1fe0*/  IMAD.MOV.U32 R10, RZ, RZ, R14 ;  /* 0x000000ffff0a7224 */ /* 0x000fe200078e000e */
[----:B------:R-:W-:Y:S02]  /*1ff0*/  LOP3.LUT R8, R13, UR26, R8, 0x96, !PT ;  /* 0x0000001a0d087c12 */ /* 0x000fe4000f8e9608 */
.L_x_21006:
[----:B------:R-:W-:Y:S05]  /*2000*/  BSYNC B3 ;  /* 0x0000000000037941 */ /* 0x000fea0003800000 */
.L_x_21005:
        /* <DEDUP_REMOVED lines=12> */
[----:B------:R-:W-:-:S04]  /*20d0*/  SEL R9, RZ, 0x1, P4 ;  /* 0x00000001ff097807 */ /* 0x000fc80002000000 */
[----:B------:R-:W-:Y:S02]  /*20e0*/  PRMT R14, R9, 0x7610, R14 ;  /* 0x00007610090e7816 */ /* 0x000fe4000000000e */
.L_x_21001:
[----:B------:R-:W-:Y:S05]  /*20f0*/  BSYNC B2 ;  /* 0x0000000000027941 */ /* 0x000fea0003800000 */
.L_x_20999:
        /* <DEDUP_REMOVED lines=8> */
.L_x_21010:
        /* <DEDUP_REMOVED lines=12> */
.L_x_21013:
[----:B------:R-:W-:Y:S02]  /*2240*/  MOV R15, R10 ;  /* 0x0000000a000f7202 */ /* 0x000fe40000000f00 */
.L_x_21014:
[----:B------:R-:W-:Y:S05]  /*2250*/  BSYNC B3 ;  /* 0x0000000000037941 */ /* 0x000fea0003800000 */
.L_x_21012:
        /* <DEDUP_REMOVED lines=16> */
.L_x_21018:
[----:B------:R-:W-:Y:S05]  /*2360*/  BSYNC B4 ;  /* 0x0000000000047941 */ /* 0x000fea0003800000 */
.L_x_21017:
        /* <DEDUP_REMOVED lines=44> */
.L_x_21016:
[----:B------:R-:W-:Y:S05]  /*2630*/  BSYNC B3 ;  /* 0x0000000000037941 */ /* 0x000fea0003800000 */
.L_x_21015:
[----:B------:R-:W2:Y:S01]  /*2640*/  LDL R17, [R1+0x174] ;  /* 0x0001740001117983 */ /* 0x000ea20000100800 */
        /* <DEDUP_REMOVED lines=12> */
.L_x_21011:
[----:B------:R-:W-:Y:S05]  /*2710*/  BSYNC B2 ;  /* 0x0000000000027941 */ /* 0x000fea0003800000 */
.L_x_21009:
        /* <DEDUP_REMOVED lines=8> */
.L_x_21020:
        /* <DEDUP_REMOVED lines=12> */
.L_x_21023:
[----:B------:R-:W-:Y:S02]  /*2860*/  MOV R17, R10 ;  /* 0x0000000a00117202 */ /* 0x000fe40000000f00 */
.L_x_21024:
[----:B------:R-:W-:Y:S05]  /*2870*/  BSYNC B3 ;  /* 0x0000000000037941 */ /* 0x000fea0003800000 */
.L_x_21022:
        /* <DEDUP_REMOVED lines=16> */
.L_x_21028:
[----:B------:R-:W-:Y:S05]  /*2980*/  BSYNC B4 ;  /* 0x0000000000047941 */ /* 0x000fea0003800000 */
.L_x_21027:
        /* <DEDUP_REMOVED lines=44> */
.L_x_21026:
[----:B------:R-:W-:Y:S05]  /*2c50*/  BSYNC B3 ;  /* 0x0000000000037941 */ /* 0x000fea0003800000 */
.L_x_21025:
[----:B------:R-:W2:Y:S01]  /*2c60*/  LDL R19, [R1+0x178] ;  /* 0x0001780001137983 */ /* 0x000ea20000100800 */
[----:B------:R0:W1:Y:S02]  /*2c70*/  I2F.U32 R9, R17 ;  /* 0x0000001100097306 */ /* 0x0000640000201000 */
[----:B0-----:R-:W-:-:S04]  /*2c80*/  IMAD.MOV.U32 R17, RZ, RZ, 0x2f800000 ;  /* 0x2f800000ff117424 */ /* 0x001fc800078e00ff */
        /* <DEDUP_REMOVED lines=11> */
.L_x_21021:
[----:B------:R-:W-:Y:S05]  /*2d40*/  BSYNC B2 ;  /* 0x0000000000027941 */ /* 0x000fea0003800000 */
.L_x_21019:
        /* <DEDUP_REMOVED lines=8> */
.L_x_21030:
        /* <DEDUP_REMOVED lines=12> */
.L_x_21033:
[----:B------:R-:W-:Y:S02]  /*2e90*/  IMAD.MOV.U32 R19, RZ, RZ, R10 ;  /* 0x000000ffff137224 */ /* 0x000fe400078e000a */
.L_x_21034:
[----:B------:R-:W-:Y:S05]  /*2ea0*/  BSYNC B3 ;  /* 0x0000000000037941 */ /* 0x000fea0003800000 */
.L_x_21032:
        /* <DEDUP_REMOVED lines=16> */
.L_x_21038:
[----:B------:R-:W-:Y:S05]  /*2fb0*/  BSYNC B4 ;  /* 0x0000000000047941 */ /* 0x000fea0003800000 */
.L_x_21037:
        /* <DEDUP_REMOVED lines=37> */
[----:B------:R-:W-:Y:S01]  /*3210*/  IMAD.WIDE.U32 R20, R9, -0x2daee0ad, RZ ;  /* 0xd2511f5309147825 */ /* 0x000fe200078e00ff */
[----:B------:R-:W-:-:S03]  /*3220*/  HFMA2.MMA R9, -RZ, RZ, 0, 0 ;  /* 0x00000000ff097435 */ /* 0x000fc600000001ff */
[----:B------:R-:W-:Y:S01]  /*3230*/  IMAD.MOV.U32 R12, RZ, RZ, R20 ;  /* 0x000000ffff0c7224 */ /* 0x000fe200078e0014 */
[----:B------:R-:W-:Y:S01]  /*3240*/  LOP3.LUT R8, R21, UR26, R8, 0x96, !PT ;  /* 0x0000001a15087c12 */ /* 0x000fe2000f8e9608 */
[----:B------:R-:W-:-:S04]  /*3250*/  IMAD.WIDE.U32 R20, R7, -0x326172a9, RZ ;  /* 0xcd9e8d5707147825 */ /* 0x000fc800078e00ff */
[----:B------:R-:W-:Y:S01]  /*3260*/  IMAD.MOV.U32 R10, RZ, RZ, R20 ;  /* 0x000000ffff0a7224 */ /* 0x000fe200078e0014 */
[----:B------:R-:W-:Y:S02]  /*3270*/  LOP3.LUT R7, R21, UR25, R92, 0x96, !PT ;  /* 0x0000001915077c12 */ /* 0x000fe4000f8e965c */
.L_x_21036:
[----:B------:R-:W-:Y:S05]  /*3280*/  BSYNC B3 ;  /* 0x0000000000037941 */ /* 0x000fea0003800000 */
.L_x_21035:
        /* <DEDUP_REMOVED lines=13> */
.L_x_21031:
[----:B------:R-:W-:Y:S05]  /*3360*/  BSYNC B2 ;  /* 0x0000000000027941 */ /* 0x000fea0003800000 */
.L_x_21029:
        /* <DEDUP_REMOVED lines=8> */
.L_x_21040:
        /* <DEDUP_REMOVED lines=12> */
.L_x_21043:
[----:B------:R-:W-:Y:S02]  /*34b0*/  MOV R21, R10 ;  /* 0x0000000a00157202 */ /* 0x000fe40000000f00 */
.L_x_21044:
[----:B------:R-:W-:Y:S05]  /*34c0*/  BSYNC B3 ;  /* 0x0000000000037941 */ /* 0x000fea0003800000 */
.L_x_21042:
        /* <DEDUP_REMOVED lines=16> */
.L_x_21048:
[----:B------:R-:W-:Y:S05]  /*35d0*/  BSYNC B4 ;  /* 0x0000000000047941 */ /* 0x000fea0003800000 */
.L_x_21047:
        /* <DEDUP_REMOVED lines=44> */
.L_x_21046:
[----:B------:R-:W-:Y:S05]  /*38a0*/  BSYNC B3 ;  /* 0x0000000000037941 */ /* 0x000fea0003800000 */
.L_x_21045:
        /* <DEDUP_REMOVED lines=14> */
.L_x_21041:
[----:B------:R-:W-:Y:S05]  /*3990*/  BSYNC B2 ;  /* 0x0000000000027941 */ /* 0x000fea0003800000 */
.L_x_21039:
        /* <DEDUP_REMOVED lines=8> */
.L_x_21050:
        /* <DEDUP_REMOVED lines=12> */
.L_x_21053:
[----:B------:R-:W-:Y:S02]  /*3ae0*/  IMAD.MOV.U32 R23, RZ, RZ, R10 ;  /* 0x000000ffff177224 */ /* 0x000fe400078e000a */
.L_x_21054:
[----:B------:R-:W-:Y:S05]  /*3af0*/  BSYNC B3 ;  /* 0x0000000000037941 */ /* 0x000fea0003800000 */
.L_x_21052:
        /* <DEDUP_REMOVED lines=16> */
.L_x_21058:
[----:B------:R-:W-:Y:S05]  /*3c00*/  BSYNC B4 ;  /* 0x0000000000047941 */ /* 0x000fea0003800000 */
.L_x_21057:
        /* <DEDUP_REMOVED lines=44> */
.L_x_21056:
[----:B------:R-:W-:Y:S05]  /*3ed0*/  BSYNC B3 ;  /* 0x0000000000037941 */ /* 0x000fea0003800000 */
.L_x_21055:
        /* <DEDUP_REMOVED lines=13> */
.L_x_21051:
[----:B------:R-:W-:Y:S05]  /*3fb0*/  BSYNC B2 ;  /* 0x0000000000027941 */ /* 0x000fea0003800000 */
.L_x_21049:
        /* <DEDUP_REMOVED lines=8> */
.L_x_21060:
        /* <DEDUP_REMOVED lines=12> */
.L_x_21063:
[----:B------:R-:W-:Y:S02]  /*4100*/  MOV R25, R10 ;  /* 0x0000000a00197202 */ /* 0x000fe40000000f00 */
.L_x_21064:
[----:B------:R-:W-:Y:S05]  /*4110*/  BSYNC B3 ;  /* 0x0000000000037941 */ /* 0x000fea0003800000 */
.L_x_21062:
        /* <DEDUP_REMOVED lines=16> */
.L_x_21068:
[----:B------:R-:W-:Y:S05]  /*4220*/  BSYNC B4 ;  /* 0x0000000000047941 */ /* 0x000fea0003800000 */
.L_x_21067:
        /* <DEDUP_REMOVED lines=44> */
.L_x_21066:
[----:B------:R-:W-:Y:S05]  /*44f0*/  BSYNC B3 ;  /* 0x0000000000037941 */ /* 0x000fea0003800000 */
.L_x_21065:
        /* <DEDUP_REMOVED lines=14> */
.L_x_21061:
[----:B------:R-:W-:Y:S05]  /*45e0*/  BSYNC B2 ;  /* 0x0000000000027941 */ /* 0x000fea0003800000 */
.L_x_21059:
        /* <DEDUP_REMOVED lines=8> */
.L_x_21070:
        /* <DEDUP_REMOVED lines=12> */
.L_x_21073:
[----:B------:R-:W-:Y:S02]  /*4730*/  IMAD.MOV.U32 R27, RZ, RZ, R10 ;  /* 0x000000ffff1b7224 */ /* 0x000fe400078e000a */
.L_x_21074:
[----:B------:R-:W-:Y:S05]  /*4740*/  BSYNC B3 ;  /* 0x0000000000037941 */ /* 0x000fea0003800000 */
.L_x_21072:
        /* <DEDUP_REMOVED lines=16> */
.L_x_21078:
[----:B------:R-:W-:Y:S05]  /*4850*/  BSYNC B4 ;  /* 0x0000000000047941 */ /* 0x000fea0003800000 */
.L_x_21077:
        /* <DEDUP_REMOVED lines=44> */
.L_x_21076:
[----:B------:R-:W-:Y:S05]  /*4b20*/  BSYNC B3 ;  /* 0x0000000000037941 */ /* 0x000fea0003800000 */
.L_x_21075:
        /* <DEDUP_REMOVED lines=13> */
.L_x_21071:
[----:B------:R-:W-:Y:S05]  /*4c00*/  BSYNC B2 ;  /* 0x0000000000027941 */ /* 0x000fea0003800000 */
.L_x_21069:
        /* <DEDUP_REMOVED lines=29> */
.L_x_21080:
[----:B------:R-:W-:Y:S05]  /*4de0*/  BSYNC B2 ;  /* 0x0000000000027941 */ /* 0x000fea0003800000 */
.L_x_21079:
[----:B------:R-:W-:Y:S02]  /*4df0*/  IADD3 R147, R147, 0x20, RZ ;  /* 0x0000002093937810 */ /* 0x000fe40007ffe0ff */
[----:B------:R-:W-:Y:S02]  /*4e00*/  IADD3 R145, R145, 0x20, RZ ;  /* 0x0000002091917810 */ /* 0x000fe40007ffe0ff */
.L_x_20998:
[----:B------:R-:W-:Y:S05]  /*4e10*/  BSYNC B1 ;  /* 0x0000000000017941 */ /* 0x000fea0003800000 */
.L_x_20997:
        /* <DEDUP_REMOVED lines=20> */
.L_x_21084:
        /* <DEDUP_REMOVED lines=12> */
.L_x_21087:
[----:B------:R-:W-:Y:S02]  /*5020*/  IMAD.MOV.U32 R14, RZ, RZ, R10 ;  /* 0x000000ffff0e7224 */ /* 0x000fe400078e000a */
.L_x_21088:
[----:B------:R-:W-:Y:S05]  /*5030*/  BSYNC B3 ;  /* 0x0000000000037941 */ /* 0x000fea0003800000 */
.L_x_21086:
        /* <DEDUP_REMOVED lines=16> */
.L_x_21092:
[----:B------:R-:W-:Y:S05]  /*5140*/  BSYNC B4 ;  /* 0x0000000000047941 */ /* 0x000fea0003800000 */
.L_x_21091:
        /* <DEDUP_REMOVED lines=44> */
.L_x_21090:
[----:B------:R-:W-:Y:S05]  /*5410*/  BSYNC B3 ;  /* 0x0000000000037941 */ /* 0x000fea0003800000 */
.L_x_21089:
[----:B------:R-:W2:Y:S01]  /*5420*/  LDL R29, [R1+0x150] ;  /* 0x00015000011d7983 */ /* 0x000ea20000100800 */
[----:B------:R1:W3:Y:S02]  /*5430*/  I2F.U32 R9, R14 ;  /* 0x0000000e00097306 */ /* 0x0002e40000201000 */
[----:B-1----:R-:W-:-:S10]  /*5440*/  HFMA2.MMA R14, -RZ, RZ, 0.1171875, 0 ;  /* 0x2f800000ff0e7435 */ /* 0x002fd400000001ff */
[----:B---3--:R-:W-:-:S05]  /*5450*/  FFMA.FTZ R9, R9, R14, 1.1641532182693481445e-10 ;  /* 0x2f00000009097423 */ /* 0x008fca000001000e */
        /* <DEDUP_REMOVED lines=10> */
.L_x_21085:
[----:B------:R-:W-:Y:S05]  /*5500*/  BSYNC B2 ;  /* 0x0000000000027941 */ /* 0x000fea0003800000 */
.L_x_21083:
        /* <DEDUP_REMOVED lines=8> */
.L_x_21094:
        /* <DEDUP_REMOVED lines=12> */
.L_x_21097:
[----:B------:R-:W-:Y:S02]  /*5650*/  IMAD.MOV.U32 R16, RZ, RZ, R10 ;  /* 0x000000ffff107224 */ /* 0x000fe400078e000a */
.L_x_21098:
[----:B------:R-:W-:Y:S05]  /*5660*/  BSYNC B3 ;  /* 0x0000000000037941 */ /* 0x000fea0003800000 */
.L_x_21096:
        /* <DEDUP_REMOVED lines=16> */
.L_x_21102:
[----:B------:R-:W-:Y:S05]  /*5770*/  BSYNC B4 ;  /* 0x0000000000047941 */ /* 0x000fea0003800000 */
.L_x_21101:
        /* <DEDUP_REMOVED lines=44> */
.L_x_21100:
[----:B------:R-:W-:Y:S05]  /*5a40*/  BSYNC B3 ;  /* 0x0000000000037941 */ /* 0x000fea0003800000 */
.L_x_21099:
        /* <DEDUP_REMOVED lines=13> */
.L_x_21095:
[----:B------:R-:W-:Y:S05]  /*5b20*/  BSYNC B2 ;  /* 0x0000000000027941 */ /* 0x000fea0003800000 */
.L_x_21093:
        /* <DEDUP_REMOVED lines=8> */
.L_x_21104:
        /* <DEDUP_REMOVED lines=12> */
.L_x_21107:
[----:B------:R-:W-:Y:S02]  /*5c70*/  IMAD.MOV.U32 R18, RZ, RZ, R10 ;  /* 0x000000ffff127224 */ /* 0x000fe400078e000a */
.L_x_21108:
[----:B------:R-:W-:Y:S05]  /*5c80*/  BSYNC B3 ;  /* 0x0000000000037941 */ /* 0x000fea0003800000 */
.L_x_21106:
        /* <DEDUP_REMOVED lines=16> */
.L_x_21112:
[----:B------:R-:W-:Y:S05]  /*5d90*/  BSYNC B4 ;  /* 0x0000000000047941 */ /* 0x000fea0003800000 */
.L_x_21111:
        /* <DEDUP_REMOVED lines=44> */
.L_x_21110:
[----:B------:R-:W-:Y:S05]  /*6060*/  BSYNC B3 ;  /* 0x0000000000037941 */ /* 0x000fea0003800000 */
.L_x_21109:
        /* <DEDUP_REMOVED lines=14> */
.L_x_21105:
[----:B------:R-:W-:Y:S05]  /*6150*/  BSYNC B2 ;  /* 0x0000000000027941 */ /* 0x000fea0003800000 */
.L_x_21103:
        /* <DEDUP_REMOVED lines=8> */
.L_x_21114:
        /* <DEDUP_REMOVED lines=12> */
.L_x_21117:
[----:B------:R-:W-:Y:S02]  /*62a0*/  IMAD.MOV.U32 R20, RZ, RZ, R10 ;  /* 0x000000ffff147224 */ /* 0x000fe400078e000a */
.L_x_21118:
[----:B------:R-:W-:Y:S05]  /*62b0*/  BSYNC B3 ;  /* 0x0000000000037941 */ /* 0x000fea0003800000 */
.L_x_21116:
        /* <DEDUP_REMOVED lines=16> */
.L_x_21122:
[----:B------:R-:W-:Y:S05]  /*63c0*/  BSYNC B4 ;  /* 0x0000000000047941 */ /* 0x000fea0003800000 */
.L_x_21121:
        /* <DEDUP_REMOVED lines=44> */
.L_x_21120:
[----:B------:R-:W-:Y:S05]  /*6690*/  BSYNC B3 ;  /* 0x0000000000037941 */ /* 0x000fea0003800000 */
.L_x_21119:
        /* <DEDUP_REMOVED lines=13> */
.L_x_21115:
[----:B------:R-:W-:Y:S05]  /*6770*/  BSYNC B2 ;  /* 0x0000000000027941 */ /* 0x000fea0003800000 */
.L_x_21113:
        /* <DEDUP_REMOVED lines=8> */
.L_x_21124:
        /* <DEDUP_REMOVED lines=12> */
.L_x_21127:
[----:B------:R-:W-:Y:S02]  /*68c0*/  IMAD.MOV.U32 R22, RZ, RZ, R10 ;  /* 0x000000ffff167224 */ /* 0x000fe400078e000a */
.L_x_21128:
[----:B------:R-:W-:Y:S05]  /*68d0*/  BSYNC B3 ;  /* 0x0000000000037941 */ /* 0x000fea0003800000 */
.L_x_21126:
        /* <DEDUP_REMOVED lines=16> */
.L_x_21132:
[----:B------:R-:W-:Y:S05]  /*69e0*/  BSYNC B4 ;  /* 0x0000000000047941 */ /* 0x000fea0003800000 */
.L_x_21131:
[----:B------:R-:W-:Y:S01]  /*69f0*/  LOP3.LUT R9, R7, UR5, R11, 0x96, !PT ;  /* 0x0000000507097c12 */ /* 0x000fe2000f8e960b */
[----:B------:R-:W-:-:S04]  /*6a00*/  IMAD.HI.U32 R8, R3, -0x326172a9, RZ ;  /* 0xcd9e8d5703087827 */ /* 0x000fc800078e00ff */
        /* <DEDUP_REMOVED lines=42> */
.L_x_21130:
[----:B------:R-:W-:Y:S05]  /*6cb0*/  BSYNC B3 ;  /* 0x0000000000037941 */ /* 0x000fea0003800000 */
.L_x_21129:
        /* <DEDUP_REMOVED lines=14> */
.L_x_21125:
[----:B------:R-:W-:Y:S05]  /*6da0*/  BSYNC B2 ;  /* 0x0000000000027941 */ /* 0x000fea0003800000 */
.L_x_21123:
        /* <DEDUP_REMOVED lines=8> */
.L_x_21134:
        /* <DEDUP_REMOVED lines=12> */
.L_x_21137:
[----:B------:R-:W-:Y:S02]  /*6ef0*/  IMAD.MOV.U32 R24, RZ, RZ, R10 ;  /* 0x000000ffff187224 */ /* 0x000fe400078e000a */
.L_x_21138:
[----:B------:R-:W-:Y:S05]  /*6f00*/  BSYNC B3 ;  /* 0x0000000000037941 */ /* 0x000fea0003800000 */
.L_x_21136:
        /* <DEDUP_REMOVED lines=16> */
.L_x_21142:
[----:B------:R-:W-:Y:S05]  /*7010*/  BSYNC B4 ;  /* 0x0000000000047941 */ /* 0x000fea0003800000 */
.L_x_21141:
        /* <DEDUP_REMOVED lines=44> */
.L_x_21140:
[----:B------:R-:W-:Y:S05]  /*72e0*/  BSYNC B3 ;  /* 0x0000000000037941 */ /* 0x000fea0003800000 */
.L_x_21139:
        /* <DEDUP_REMOVED lines=13> */
.L_x_21135:
[----:B------:R-:W-:Y:S05]  /*73c0*/  BSYNC B2 ;  /* 0x0000000000027941 */ /* 0x000fea0003800000 */
.L_x_21133:
        /* <DEDUP_REMOVED lines=8> */
.L_x_21144:
        /* <DEDUP_REMOVED lines=12> */
.L_x_21147:
[----:B------:R-:W-:Y:S02]  /*7510*/  IMAD.MOV.U32 R26, RZ, RZ, R10 ;  /* 0x000000ffff1a7224 */ /* 0x000fe400078e000a */
.L_x_21148:
[----:B------:R-:W-:Y:S05]  /*7520*/  BSYNC B3 ;  /* 0x0000000000037941 */ /* 0x000fea0003800000 */
.L_x_21146:
        /* <DEDUP_REMOVED lines=16> */
.L_x_21152:
[----:B------:R-:W-:Y:S05]  /*7630*/  BSYNC B4 ;  /* 0x0000000000047941 */ /* 0x000fea0003800000 */
.L_x_21151:
        /* <DEDUP_REMOVED lines=44> */
.L_x_21150:
[----:B------:R-:W-:Y:S05]  /*7900*/  BSYNC B3 ;  /* 0x0000000000037941 */ /* 0x000fea0003800000 */
.L_x_21149:
[----:B------:R-:W2:Y:S01]  /*7910*/  LDL R35, [R1+0x168] ;  /* 0x0001680001237983 */ /* 0x000ea20000100800 */
[----:B------:R0:W1:Y:S02]  /*7920*/  I2F.U32 R9, R26 ;  /* 0x0000001a00097306 */ /* 0x0000640000201000 */
[----:B0-----:R-:W-:-:S10]  /*7930*/  HFMA2.MMA R26, -RZ, RZ, 0.1171875, 0 ;  /* 0x2f800000ff1a7435 */ /* 0x001fd400000001ff */
        /* <DEDUP_REMOVED lines=11> */
.L_x_21145:
[----:B------:R-:W-:Y:S05]  /*79f0*/  BSYNC B2 ;  /* 0x0000000000027941 */ /* 0x000fea0003800000 */
.L_x_21143:
        /* <DEDUP_REMOVED lines=8> */
.L_x_21154:
        /* <DEDUP_REMOVED lines=12> */
.L_x_21157:
[----:B------:R-:W-:Y:S02]  /*7b40*/  IMAD.MOV.U32 R28, RZ, RZ, R10 ;  /* 0x000000ffff1c7224 */ /* 0x000fe400078e000a */
.L_x_21158:
[----:B------:R-:W-:Y:S05]  /*7b50*/  BSYNC B3 ;  /* 0x0000000000037941 */ /* 0x000fea0003800000 */
.L_x_21156:
        /* <DEDUP_REMOVED lines=16> */
.L_x_21162:
[----:B------:R-:W-:Y:S05]  /*7c60*/  BSYNC B4 ;  /* 0x0000000000047941 */ /* 0x000fea0003800000 */
.L_x_21161:
        /* <DEDUP_REMOVED lines=44> */
.L_x_21160:
[----:B------:R-:W-:Y:S05]  /*7f30*/  BSYNC B3 ;  /* 0x0000000000037941 */ /* 0x000fea0003800000 */
.L_x_21159:
        /* <DEDUP_REMOVED lines=13> */
.L_x_21155:
[----:B------:R-:W-:Y:S05]  /*8010*/  BSYNC B2 ;  /* 0x0000000000027941 */ /* 0x000fea0003800000 */
.L_x_21153:
        /* <DEDUP_REMOVED lines=29> */
.L_x_21164:
[----:B------:R-:W-:Y:S05]  /*81f0*/  BSYNC B2 ;  /* 0x0000000000027941 */ /* 0x000fea0003800000 */
.L_x_21163:
[----:B------:R-:W-:Y:S02]  /*8200*/  IADD3 R147, R147, 0x20, RZ ;  /* 0x0000002093937810 */ /* 0x000fe40007ffe0ff */
[----:B------:R-:W-:Y:S02]  /*8210*/  IADD3 R145, R145, 0x20, RZ ;  /* 0x0000002091917810 */ /* 0x000fe40007ffe0ff */
.L_x_21082:
[----:B------:R-:W-:Y:S05]  /*8220*/  BSYNC B1 ;  /* 0x0000000000017941 */ /* 0x000fea0003800000 */
.L_x_21081:
        /* <DEDUP_REMOVED lines=14> */
[----:B-1----:R-:W-:Y:S01]  /*8310*/  HFMA2.MMA R37, -RZ, RZ, 0, 0 ;  /* 0x00000000ff257435 */ /* 0x002fe200000001ff */
[----:B------:R-:W-:Y:S01]  /*8320*/  IMAD.MOV.U32 R39, RZ, RZ, R9 ;  /* 0x000000ffff277224 */ /* 0x000fe200078e0009 */
[----:B------:R-:W-:Y:S05]  /*8330*/  @!P2 BRA `(.L_x_21169) ;  /* 0x000005d00000a947 */ /* 0x000fea0003800000 */
[----:B------:R-:W-:Y:S01]  /*8340*/  IMAD.MOV.U32 R39, RZ, RZ, R9 ;  /* 0x000000ffff277224 */ /* 0x000fe200078e0009 */
[----:B-----5:R-:W-:Y:S01]  /*8350*/  PRMT R37, RZ, 0x5410, R88 ;  /* 0x00005410ff257816 */ /* 0x020fe20000000058 */
[----:B------:R-:W-:Y:S05]  /*8360*/  BRA `(.L_x_21169) ;  /* 0x000005a000007947 */ /* 0x000fea0003800000 */
.L_x_21168:
        /* <DEDUP_REMOVED lines=12> */
.L_x_21171:
[----:B------:R-:W-:Y:S02]  /*8430*/  IMAD.MOV.U32 R14, RZ, RZ, R10 ;  /* 0x000000ffff0e7224 */ /* 0x000fe400078e000a */
.L_x_21172:
[----:B------:R-:W-:Y:S05]  /*8440*/  BSYNC B3 ;  /* 0x0000000000037941 */ /* 0x000fea0003800000 */
.L_x_21170:
        /* <DEDUP_REMOVED lines=16> */
.L_x_21176:
[----:B------:R-:W-:Y:S05]  /*8550*/  BSYNC B4 ;  /* 0x0000000000047941 */ /* 0x000fea0003800000 */
.L_x_21175:
        /* <DEDUP_REMOVED lines=44> */
.L_x_21174:
[----:B------:R-:W-:Y:S05]  /*8820*/  BSYNC B3 ;  /* 0x0000000000037941 */ /* 0x000fea0003800000 */
.L_x_21173:
        /* <DEDUP_REMOVED lines=14> */
.L_x_21169:
[----:B------:R-:W-:Y:S05]  /*8910*/  BSYNC B2 ;  /* 0x0000000000027941 */ /* 0x000fea0003800000 */
.L_x_21167:
        /* <DEDUP_REMOVED lines=8> */
.L_x_21178:
        /* <DEDUP_REMOVED lines=12> */
.L_x_21181:
[----:B------:R-:W-:Y:S02]  /*8a60*/  MOV R16, R10 ;  /* 0x0000000a00107202 */ /* 0x000fe40000000f00 */
.L_x_21182:
[----:B------:R-:W-:Y:S05]  /*8a70*/  BSYNC B3 ;  /* 0x0000000000037941 */ /* 0x000fea0003800000 */
.L_x_21180:
        /* <DEDUP_REMOVED lines=16> */
.L_x_21186:
[----:B------:R-:W-:Y:S05]  /*8b80*/  BSYNC B4 ;  /* 0x0000000000047941 */ /* 0x000fea0003800000 */
.L_x_21185:
        /* <DEDUP_REMOVED lines=44> */
.L_x_21184:
[----:B------:R-:W-:Y:S05]  /*8e50*/  BSYNC B3 ;  /* 0x0000000000037941 */ /* 0x000fea0003800000 */
.L_x_21183:
        /* <DEDUP_REMOVED lines=13> */
.L_x_21179:
[----:B------:R-:W-:Y:S05]  /*8f30*/  BSYNC B2 ;  /* 0x0000000000027941 */ /* 0x000fea0003800000 */
.L_x_21177:
        /* <DEDUP_REMOVED lines=8> */
.L_x_21188:
        /* <DEDUP_REMOVED lines=12> */
.L_x_21191:
[----:B------:R-:W-:Y:S02]  /*9080*/  IMAD.MOV.U32 R18, RZ, RZ, R10 ;  /* 0x000000ffff127224 */ /* 0x000fe400078e000a */
.L_x_21192:
[----:B------:R-:W-:Y:S05]  /*9090*/  BSYNC B3 ;  /* 0x0000000000037941 */ /* 0x000fea0003800000 */
.L_x_21190:
        /* <DEDUP_REMOVED lines=16> */
.L_x_21196:
[----:B------:R-:W-:Y:S05]  /*91a0*/  BSYNC B4 ;  /* 0x0000000000047941 */ /* 0x000fea0003800000 */
.L_x_21195:
        /* <DEDUP_REMOVED lines=44> */
.L_x_21194:
[----:B------:R-:W-:Y:S05]  /*9470*/  BSYNC B3 ;  /* 0x0000000000037941 */ /* 0x000fea0003800000 */
.L_x_21193:
        /* <DEDUP_REMOVED lines=14> */
.L_x_21189:
[----:B------:R-:W-:Y:S05]  /*9560*/  BSYNC B2 ;  /* 0x0000000000027941 */ /* 0x000fea0003800000 */
.L_x_21187:
        /* <DEDUP_REMOVED lines=8> */
.L_x_21198:
        /* <DEDUP_REMOVED lines=12> */
.L_x_21201:
[----:B------:R-:W-:Y:S02]  /*96b0*/  MOV R20, R10 ;  /* 0x0000000a00147202 */ /* 0x000fe40000000f00 */
.L_x_21202:
[----:B------:R-:W-:Y:S05]  /*96c0*/  BSYNC B3 ;  /* 0x0000000000037941 */ /* 0x000fea0003800000 */
.L_x_21200:
        /* <DEDUP_REMOVED lines=16> */
.L_x_21206:
[----:B------:R-:W-:Y:S05]  /*97d0*/  BSYNC B4 ;  /* 0x0000000000047941 */ /* 0x000fea0003800000 */
.L_x_21205:
        /* <DEDUP_REMOVED lines=44> */
.L_x_21204:
[----:B------:R-:W-:Y:S05]  /*9aa0*/  BSYNC B3 ;  /* 0x0000000000037941 */ /* 0x000fea0003800000 */
.L_x_21203:
        /* <DEDUP_REMOVED lines=13> */
.L_x_21199:
[----:B------:R-:W-:Y:S05]  /*9b80*/  BSYNC B2 ;  /* 0x0000000000027941 */ /* 0x000fea0003800000 */
.L_x_21197:
        /* <DEDUP_REMOVED lines=8> */
.L_x_21208:
        /* <DEDUP_REMOVED lines=12> */
.L_x_21211:
[----:B------:R-:W-:Y:S02]  /*9cd0*/  IMAD.MOV.U32 R22, RZ, RZ, R10 ;  /* 0x000000ffff167224 */ /* 0x000fe400078e000a */
.L_x_21212:
[----:B------:R-:W-:Y:S05]  /*9ce0*/  BSYNC B3 ;  /* 0x0000000000037941 */ /* 0x000fea0003800000 */
.L_x_21210:
        /* <DEDUP_REMOVED lines=16> */
.L_x_21216:
[----:B------:R-:W-:Y:S05]  /*9df0*/  BSYNC B4 ;  /* 0x0000000000047941 */ /* 0x000fea0003800000 */
.L_x_21215:
        /* <DEDUP_REMOVED lines=44> */
.L_x_21214:
[----:B------:R-:W-:Y:S05]  /*a0c0*/  BSYNC B3 ;  /* 0x0000000000037941 */ /* 0x000fea0003800000 */
.L_x_21213:
        /* <DEDUP_REMOVED lines=14> */
.L_x_21209:
[----:B------:R-:W-:Y:S05]  /*a1b0*/  BSYNC B2 ;  /* 0x0000000000027941 */ /* 0x000fea0003800000 */
.L_x_21207:
        /* <DEDUP_REMOVED lines=8> */
.L_x_21218:
        /* <DEDUP_REMOVED lines=12> */
.L_x_21221:
[----:B------:R-:W-:Y:S02]  /*a300*/  MOV R24, R10 ;  /* 0x0000000a00187202 */ /* 0x000fe40000000f00 */
.L_x_21222:
[----:B------:R-:W-:Y:S05]  /*a310*/  BSYNC B3 ;  /* 0x0000000000037941 */ /* 0x000fea0003800000 */
.L_x_21220:
        /* <DEDUP_REMOVED lines=16> */
.L_x_21226:
[----:B------:R-:W-:Y:S05]  /*a420*/  BSYNC B4 ;  /* 0x0000000000047941 */ /* 0x000fea0003800000 */
.L_x_21225:
        /* <DEDUP_REMOVED lines=44> */
.L_x_21224:
[----:B------:R-:W-:Y:S05]  /*a6f0*/  BSYNC B3 ;  /* 0x0000000000037941 */ /* 0x000fea0003800000 */
.L_x_21223:
        /* <DEDUP_REMOVED lines=13> */
.L_x_21219:
[----:B------:R-:W-:Y:S05]  /*a7d0*/  BSYNC B2 ;  /* 0x0000000000027941 */ /* 0x000fea0003800000 */
.L_x_21217:
        /* <DEDUP_REMOVED lines=8> */
.L_x_21228:
        /* <DEDUP_REMOVED lines=12> */
.L_x_21231:
[----:B------:R-:W-:Y:S02]  /*a920*/  IMAD.MOV.U32 R26, RZ, RZ, R10 ;  /* 0x000000ffff1a7224 */ /* 0x000fe400078e000a */
.L_x_21232:
[----:B------:R-:W-:Y:S05]  /*a930*/  BSYNC B3 ;  /* 0x0000000000037941 */ /* 0x000fea0003800000 */
.L_x_21230:
        /* <DEDUP_REMOVED lines=16> */
.L_x_21236:
[----:B------:R-:W-:Y:S05]  /*aa40*/  BSYNC B4 ;  /* 0x0000000000047941 */ /* 0x000fea0003800000 */
.L_x_21235:
        /* <DEDUP_REMOVED lines=44> */
.L_x_21234:
[----:B------:R-:W-:Y:S05]  /*ad10*/  BSYNC B3 ;  /* 0x0000000000037941 */ /* 0x000fea0003800000 */
.L_x_21233:
        /* <DEDUP_REMOVED lines=14> */
.L_x_21229:
[----:B------:R-:W-:Y:S05]  /*ae00*/  BSYNC B2 ;  /* 0x0000000000027941 */ /* 0x000fea0003800000 */
.L_x_21227:
        /* <DEDUP_REMOVED lines=8> */
.L_x_21238:
        /* <DEDUP_REMOVED lines=12> */
.L_x_21241:
[----:B------:R-:W-:Y:S02]  /*af50*/  MOV R28, R10 ;  /* 0x0000000a001c7202 */ /* 0x000fe40000000f00 */
.L_x_21242:
[----:B------:R-:W-:Y:S05]  /*af60*/  BSYNC B3 ;  /* 0x0000000000037941 */ /* 0x000fea0003800000 */
.L_x_21240:
        /* <DEDUP_REMOVED lines=16> */
.L_x_21246:
[----:B------:R-:W-:Y:S05]  /*b070*/  BSYNC B4 ;  /* 0x0000000000047941 */ /* 0x000fea0003800000 */
.L_x_21245:
        /* <DEDUP_REMOVED lines=44> */
.L_x_21244:
[----:B------:R-:W-:Y:S05]  /*b340*/  BSYNC B3 ;  /* 0x0000000000037941 */ /* 0x000fea0003800000 */
.L_x_21243:
        /* <DEDUP_REMOVED lines=13> */
.L_x_21239:
[----:B------:R-:W-:Y:S05]  /*b420*/  BSYNC B2 ;  /* 0x0000000000027941 */ /* 0x000fea0003800000 */
.L_x_21237:
        /* <DEDUP_REMOVED lines=29> */
.L_x_21248:
[----:B------:R-:W-:Y:S05]  /*b600*/  BSYNC B2 ;  /* 0x0000000000027941 */ /* 0x000fea0003800000 */
.L_x_21247:
[----:B------:R-:W-:Y:S02]  /*b610*/  IADD3 R147, R147, 0x20, RZ ;  /* 0x0000002093937810 */ /* 0x000fe40007ffe0ff */
[----:B------:R-:W-:Y:S02]  /*b620*/  IADD3 R145, R145, 0x20, RZ ;  /* 0x0000002091917810 */ /* 0x000fe40007ffe0ff */
.L_x_21166:
[----:B------:R-:W-:Y:S05]  /*b630*/  BSYNC B1 ;  /* 0x0000000000017941 */ /* 0x000fea0003800000 */
.L_x_21165:
        /* <DEDUP_REMOVED lines=20> */
.L_x_21252:
        /* <DEDUP_REMOVED lines=12> */
.L_x_21255:
[----:B------:R-:W-:Y:S02]  /*b840*/  IMAD.MOV.U32 R14, RZ, RZ, R10 ;  /* 0x000000ffff0e7224 */ /* 0x000fe400078e000a */
.L_x_21256:
[----:B------:R-:W-:Y:S05]  /*b850*/  BSYNC B3 ;  /* 0x0000000000037941 */ /* 0x000fea0003800000 */
.L_x_21254:
        /* <DEDUP_REMOVED lines=16> */
.L_x_21260:
[----:B------:R-:W-:Y:S05]  /*b960*/  BSYNC B4 ;  /* 0x0000000000047941 */ /* 0x000fea0003800000 */
.L_x_21259:
        /* <DEDUP_REMOVED lines=44> */
.L_x_21258:
[----:B------:R-:W-:Y:S05]  /*bc30*/  BSYNC B3 ;  /* 0x0000000000037941 */ /* 0x000fea0003800000 */
.L_x_21257:
        /* <DEDUP_REMOVED lines=14> */
.L_x_21253:
[----:B------:R-:W-:Y:S05]  /*bd20*/  BSYNC B2 ;  /* 0x0000000000027941 */ /* 0x000fea0003800000 */
.L_x_21251:
        /* <DEDUP_REMOVED lines=8> */
.L_x_21262:
        /* <DEDUP_REMOVED lines=12> */
.L_x_21265:
[----:B------:R-:W-:Y:S02]  /*be70*/  IMAD.MOV.U32 R16, RZ, RZ, R10 ;  /* 0x000000ffff107224 */ /* 0x000fe400078e000a */
.L_x_21266:
[----:B------:R-:W-:Y:S05]  /*be80*/  BSYNC B3 ;  /* 0x0000000000037941 */ /* 0x000fea0003800000 */
.L_x_21264:
        /* <DEDUP_REMOVED lines=16> */
.L_x_21270:
[----:B------:R-:W-:Y:S05]  /*bf90*/  BSYNC B4 ;  /* 0x0000000000047941 */ /* 0x000fea0003800000 */
.L_x_21269:
        /* <DEDUP_REMOVED lines=44> */
.L_x_21268:
[----:B------:R-:W-:Y:S05]  /*c260*/  BSYNC B3 ;  /* 0x0000000000037941 */ /* 0x000fea0003800000 */
.L_x_21267:
[----:B------:R-:W2:Y:S01]  /*c270*/  LDL R47, [R1+0x114] ;  /* 0x00011400012f7983 */ /* 0x000ea20000100800 */
[----:B------:R-:W1:Y:S01]  /*c280*/  I2F.U32 R16, R16 ;  /* 0x0000001000107306 */ /* 0x000e620000201000 */
[----:B------:R-:W-:-:S10]  /*c290*/  HFMA2.MMA R46, -RZ, RZ, 0.1171875, 0 ;  /* 0x2f800000ff2e7435 */ /* 0x000fd400000001ff */
        /* <DEDUP_REMOVED lines=10> */
.L_x_21263:
[----:B------:R-:W-:Y:S05]  /*c340*/  BSYNC B2 ;  /* 0x0000000000027941 */ /* 0x000fea0003800000 */
.L_x_21261:
        /* <DEDUP_REMOVED lines=8> */
.L_x_21272:
        /* <DEDUP_REMOVED lines=12> */
.L_x_21275:
[----:B------:R-:W-:Y:S02]  /*c490*/  IMAD.MOV.U32 R18, RZ, RZ, R10 ;  /* 0x000000ffff127224 */ /* 0x000fe400078e000a */
.L_x_21276:
[----:B------:R-:W-:Y:S05]  /*c4a0*/  BSYNC B3 ;  /* 0x0000000000037941 */ /* 0x000fea0003800000 */
.L_x_21274:
        /* <DEDUP_REMOVED lines=16> */
.L_x_21280:
[----:B------:R-:W-:Y:S05]  /*c5b0*/  BSYNC B4 ;  /* 0x0000000000047941 */ /* 0x000fea0003800000 */
.L_x_21279:
        /* <DEDUP_REMOVED lines=44> */
.L_x_21278:
[----:B------:R-:W-:Y:S05]  /*c880*/  BSYNC B3 ;  /* 0x0000000000037941 */ /* 0x000fea0003800000 */
.L_x_21277:
        /* <DEDUP_REMOVED lines=14> */
.L_x_21273:
[----:B------:R-:W-:Y:S05]  /*c970*/  BSYNC B2 ;  /* 0x0000000000027941 */ /* 0x000fea0003800000 */
.L_x_21271:
        /* <DEDUP_REMOVED lines=8> */
.L_x_21282:
        /* <DEDUP_REMOVED lines=12> */
.L_x_21285:
[----:B------:R-:W-:Y:S02]  /*cac0*/  IMAD.MOV.U32 R20, RZ, RZ, R10 ;  /* 0x000000ffff147224 */ /* 0x000fe400078e000a */
.L_x_21286:
[----:B------:R-:W-:Y:S05]  /*cad0*/  BSYNC B3 ;  /* 0x0000000000037941 */ /* 0x000fea0003800000 */
.L_x_21284:
        /* <DEDUP_REMOVED lines=16> */
.L_x_21290:
[----:B------:R-:W-:Y:S05]  /*cbe0*/  BSYNC B4 ;  /* 0x0000000000047941 */ /* 0x000fea0003800000 */
.L_x_21289:
        /* <DEDUP_REMOVED lines=44> */
.L_x_21288:
[----:B------:R-:W-:Y:S05]  /*ceb0*/  BSYNC B3 ;  /* 0x0000000000037941 */ /* 0x000fea0003800000 */
.L_x_21287:
        /* <DEDUP_REMOVED lines=13> */
.L_x_21283:
[----:B------:R-:W-:Y:S05]  /*cf90*/  BSYNC B2 ;  /* 0x0000000000027941 */ /* 0x000fea0003800000 */
.L_x_21281:
        /* <DEDUP_REMOVED lines=8> */
.L_x_21292:
        /* <DEDUP_REMOVED lines=12> */
.L_x_21295:
[----:B------:R-:W-:Y:S02]  /*d0e0*/  IMAD.MOV.U32 R22, RZ, RZ, R10 ;  /* 0x000000ffff167224 */ /* 0x000fe400078e000a */
.L_x_21296:
[----:B------:R-:W-:Y:S05]  /*d0f0*/  BSYNC B3 ;  /* 0x0000000000037941 */ /* 0x000fea0003800000 */
.L_x_21294:
        /* <DEDUP_REMOVED lines=16> */
.L_x_21300:
[----:B------:R-:W-:Y:S05]  /*d200*/  BSYNC B4 ;  /* 0x0000000000047941 */ /* 0x000fea0003800000 */
.L_x_21299:
        /* <DEDUP_REMOVED lines=44> */
.L_x_21298:
[----:B------:R-:W-:Y:S05]  /*d4d0*/  BSYNC B3 ;  /* 0x0000000000037941 */ /* 0x000fea0003800000 */
.L_x_21297:
        /* <DEDUP_REMOVED lines=14> */
.L_x_21293:
[----:B------:R-:W-:Y:S05]  /*d5c0*/  BSYNC B2 ;  /* 0x0000000000027941 */ /* 0x000fea0003800000 */
.L_x_21291:
        /* <DEDUP_REMOVED lines=8> */
.L_x_21302:
        /* <DEDUP_REMOVED lines=12> */
.L_x_21305:
[----:B------:R-:W-:Y:S02]  /*d710*/  IMAD.MOV.U32 R24, RZ, RZ, R10 ;  /* 0x000000ffff187224 */ /* 0x000fe400078e000a */
.L_x_21306:
[----:B------:R-:W-:Y:S05]  /*d720*/  BSYNC B3 ;  /* 0x0000000000037941 */ /* 0x000fea0003800000 */
.L_x_21304:
        /* <DEDUP_REMOVED lines=16> */
.L_x_21310:
[----:B------:R-:W-:Y:S05]  /*d830*/  BSYNC B4 ;  /* 0x0000000000047941 */ /* 0x000fea0003800000 */
.L_x_21309:
        /* <DEDUP_REMOVED lines=44> */
.L_x_21308:
[----:B------:R-:W-:Y:S05]  /*db00*/  BSYNC B3 ;  /* 0x0000000000037941 */ /* 0x000fea0003800000 */
.L_x_21307:
        /* <DEDUP_REMOVED lines=13> */
.L_x_21303:
[----:B------:R-:W-:Y:S05]  /*dbe0*/  BSYNC B2 ;  /* 0x0000000000027941 */ /* 0x000fea0003800000 */
.L_x_21301:
        /* <DEDUP_REMOVED lines=8> */
.L_x_21312:
        /* <DEDUP_REMOVED lines=12> */
.L_x_21315:
[----:B------:R-:W-:Y:S02]  /*dd30*/  IMAD.MOV.U32 R26, RZ, RZ, R10 ;  /* 0x000000ffff1a7224 */ /* 0x000fe400078e000a */
.L_x_21316:
[----:B------:R-:W-:Y:S05]  /*dd40*/  BSYNC B3 ;  /* 0x0000000000037941 */ /* 0x000fea0003800000 */
.L_x_21314:
        /* <DEDUP_REMOVED lines=16> */
.L_x_21320:
[----:B------:R-:W-:Y:S05]  /*de50*/  BSYNC B4 ;  /* 0x0000000000047941 */ /* 0x000fea0003800000 */
.L_x_21319:
        /* <DEDUP_REMOVED lines=44> */
.L_x_21318:
[----:B------:R-:W-:Y:S05]  /*e120*/  BSYNC B3 ;  /* 0x0000000000037941 */ /* 0x000fea0003800000 */
.L_x_21317:
        /* <DEDUP_REMOVED lines=14> */
.L_x_21313:
[----:B------:R-:W-:Y:S05]  /*e210*/  BSYNC B2 ;  /* 0x0000000000027941 */ /* 0x000fea0003800000 */
.L_x_21311:
        /* <DEDUP_REMOVED lines=8> */
.L_x_21322:
        /* <DEDUP_REMOVED lines=12> */
.L_x_21325:
[----:B------:R-:W-:Y:S02]  /*e360*/  IMAD.MOV.U32 R28, RZ, RZ, R10 ;  /* 0x000000ffff1c7224 */ /* 0x000fe400078e000a */
.L_x_21326:
[----:B------:R-:W-:Y:S05]  /*e370*/  BSYNC B3 ;  /* 0x0000000000037941 */ /* 0x000fea0003800000 */
.L_x_21324:
        /* <DEDUP_REMOVED lines=16> */
.L_x_21330:
[----:B------:R-:W-:Y:S05]  /*e480*/  BSYNC B4 ;  /* 0x0000000000047941 */ /* 0x000fea0003800000 */
.L_x_21329:
        /* <DEDUP_REMOVED lines=44> */
.L_x_21328:
[----:B------:R-:W-:Y:S05]  /*e750*/  BSYNC B3 ;  /* 0x0000000000037941 */ /* 0x000fea0003800000 */
.L_x_21327:
[----:B------:R-:W2:Y:S01]  /*e760*/  LDL R93, [R1+0x12c] ;  /* 0x00012c00015d7983 */ /* 0x000ea20000100800 */
[----:B------:R-:W0:Y:S01]  /*e770*/  I2F.U32 R28, R28 ;  /* 0x0000001c001c7306 */ /* 0x000e220000201000 */
[----:B------:R-:W-:-:S10]  /*e780*/  HFMA2.MMA R92, -RZ, RZ, 0.1171875, 0 ;  /* 0x2f800000ff5c7435 */ /* 0x000fd400000001ff */
        /* <DEDUP_REMOVED lines=10> */
.L_x_21323:
[----:B------:R-:W-:Y:S05]  /*e830*/  BSYNC B2 ;  /* 0x0000000000027941 */ /* 0x000fea0003800000 */
.L_x_21321:
        /* <DEDUP_REMOVED lines=29> */
.L_x_21332:
[----:B------:R-:W-:Y:S05]  /*ea10*/  BSYNC B2 ;  /* 0x0000000000027941 */ /* 0x000fea0003800000 */
.L_x_21331:
[----:B------:R-:W-:Y:S02]  /*ea20*/  IADD3 R147, R147, 0x20, RZ ;  /* 0x0000002093937810 */ /* 0x000fe40007ffe0ff */
[----:B------:R-:W-:Y:S02]  /*ea30*/  IADD3 R145, R145, 0x20, RZ ;  /* 0x0000002091917810 */ /* 0x000fe40007ffe0ff */
.L_x_21250:
[----:B------:R-:W-:Y:S05]  /*ea40*/  BSYNC B1 ;  /* 0x0000000000017941 */ /* 0x000fea0003800000 */
.L_x_21249:
        /* <DEDUP_REMOVED lines=20> */
.L_x_21336:
        /* <DEDUP_REMOVED lines=12> */
.L_x_21339:
[----:B------:R-:W-:Y:S02]  /*ec50*/  MOV R14, R10 ;  /* 0x0000000a000e7202 */ /* 0x000fe40000000f00 */
.L_x_21340:
[----:B------:R-:W-:Y:S05]  /*ec60*/  BSYNC B3 ;  /* 0x0000000000037941 */ /* 0x000fea0003800000 */
.L_x_21338:
        /* <DEDUP_REMOVED lines=16> */
.L_x_21344:
[----:B------:R-:W-:Y:S05]  /*ed70*/  BSYNC B4 ;  /* 0x0000000000047941 */ /* 0x000fea0003800000 */
.L_x_21343:
        /* <DEDUP_REMOVED lines=44> */
.L_x_21342:
[----:B------:R-:W-:Y:S05]  /*f040*/  BSYNC B3 ;  /* 0x0000000000037941 */ /* 0x000fea0003800000 */
.L_x_21341:
        /* <DEDUP_REMOVED lines=14> */
.L_x_21337:
[----:B------:R-:W-:Y:S05]  /*f130*/  BSYNC B2 ;  /* 0x0000000000027941 */ /* 0x000fea0003800000 */
.L_x_21335:
        /* <DEDUP_REMOVED lines=8> */
.L_x_21346:
        /* <DEDUP_REMOVED lines=12> */
.L_x_21349:
[----:B------:R-:W-:Y:S02]  /*f280*/  IMAD.MOV.U32 R16, RZ, RZ, R10 ;  /* 0x000000ffff107224 */ /* 0x000fe400078e000a */
.L_x_21350:
[----:B------:R-:W-:Y:S05]  /*f290*/  BSYNC B3 ;  /* 0x0000000000037941 */ /* 0x000fea0003800000 */
.L_x_21348:
        /* <DEDUP_REMOVED lines=16> */
.L_x_21354:
[----:B------:R-:W-:Y:S05]  /*f3a0*/  BSYNC B4 ;  /* 0x0000000000047941 */ /* 0x000fea0003800000 */
.L_x_21353:
        /* <DEDUP_REMOVED lines=44> */
.L_x_21352:
[----:B------:R-:W-:Y:S05]  /*f670*/  BSYNC B3 ;  /* 0x0000000000037941 */ /* 0x000fea0003800000 */
.L_x_21351:
        /* <DEDUP_REMOVED lines=13> */
.L_x_21347:
[----:B------:R-:W-:Y:S05]  /*f750*/  BSYNC B2 ;  /* 0x0000000000027941 */ /* 0x000fea0003800000 */
.L_x_21345:
        /* <DEDUP_REMOVED lines=8> */
.L_x_21356:
        /* <DEDUP_REMOVED lines=12> */
.L_x_21359:
[----:B------:R-:W-:Y:S02]  /*f8a0*/  MOV R18, R10 ;  /* 0x0000000a00127202 */ /* 0x000fe40000000f00 */
.L_x_21360:
[----:B------:R-:W-:Y:S05]  /*f8b0*/  BSYNC B3 ;  /* 0x0000000000037941 */ /* 0x000fea0003800000 */
.L_x_21358:
        /* <DEDUP_REMOVED lines=16> */
.L_x_21364:
[----:B------:R-:W-:Y:S05]  /*f9c0*/  BSYNC B4 ;  /* 0x0000000000047941 */ /* 0x000fea0003800000 */
.L_x_21363:
        /* <DEDUP_REMOVED lines=44> */
.L_x_21362:
[----:B------:R-:W-:Y:S05]  /*fc90*/  BSYNC B3 ;  /* 0x0000000000037941 */ /* 0x000fea0003800000 */
.L_x_21361:
        /* <DEDUP_REMOVED lines=14> */
.L_x_21357:
[----:B------:R-:W-:Y:S05]  /*fd80*/  BSYNC B2 ;  /* 0x0000000000027941 */ /* 0x000fea0003800000 */
.L_x_21355:
        /* <DEDUP_REMOVED lines=8> */
.L_x_21366:
        /* <DEDUP_REMOVED lines=12> */
.L_x_21369:
[----:B------:R-:W-:Y:S02]  /*fed0*/  IMAD.MOV.U32 R20, RZ, RZ, R10 ;  /* 0x000000ffff147224 */ /* 0x000fe400078e000a */
.L_x_21370:
[----:B------:R-:W-:Y:S05]  /*fee0*/  BSYNC B3 ;  /* 0x0000000000037941 */ /* 0x000fea0003800000 */
.L_x_21368:
        /* <DEDUP_REMOVED lines=16> */
.L_x_21374:
[----:B------:R-:W-:Y:S05]  /*fff0*/  BSYNC B4 ;  /* 0x0000000000047941 */ /* 0x000fea0003800000 */
.L_x_21373:
        /* <DEDUP_REMOVED lines=44> */
.L_x_21372:
[----:B------:R-:W-:Y:S05]  /*102c0*/  BSYNC B3 ;  /* 0x0000000000037941 */ /* 0x000fea0003800000 */
.L_x_21371:
        /* <DEDUP_REMOVED lines=13> */
.L_x_21367:
[----:B------:R-:W-:Y:S05]  /*103a0*/  BSYNC B2 ;  /* 0x0000000000027941 */ /* 0x000fea0003800000 */
.L_x_21365:
        /* <DEDUP_REMOVED lines=8> */
.L_x_21376:
        /* <DEDUP_REMOVED lines=12> */
.L_x_21379:
[----:B------:R-:W-:Y:S02]  /*104f0*/  MOV R22, R10 ;  /* 0x0000000a00167202 */ /* 0x000fe40000000f00 */
.L_x_21380:
[----:B------:R-:W-:Y:S05]  /*10500*/  BSYNC B3 ;  /* 0x0000000000037941 */ /* 0x000fea0003800000 */
.L_x_21378:
        /* <DEDUP_REMOVED lines=16> */
.L_x_21384:
[----:B------:R-:W-:Y:S05]  /*10610*/  BSYNC B4 ;  /* 0x0000000000047941 */ /* 0x000fea0003800000 */
.L_x_21383:
        /* <DEDUP_REMOVED lines=44> */
.L_x_21382:
[----:B------:R-:W-:Y:S05]  /*108e0*/  BSYNC B3 ;  /* 0x0000000000037941 */ /* 0x000fea0003800000 */
.L_x_21381:
        /* <DEDUP_REMOVED lines=14> */
.L_x_21377:
[----:B------:R-:W-:Y:S05]  /*109d0*/  BSYNC B2 ;  /* 0x0000000000027941 */ /* 0x000fea0003800000 */
.L_x_21375:
        /* <DEDUP_REMOVED lines=8> */
.L_x_21386:
        /* <DEDUP_REMOVED lines=12> */
.L_x_21389:
[----:B------:R-:W-:Y:S02]  /*10b20*/  IMAD.MOV.U32 R24, RZ, RZ, R10 ;  /* 0x000000ffff187224 */ /* 0x000fe400078e000a */
.L_x_21390:
[----:B------:R-:W-:Y:S05]  /*10b30*/  BSYNC B3 ;  /* 0x0000000000037941 */ /* 0x000fea0003800000 */
.L_x_21388:
        /* <DEDUP_REMOVED lines=16> */
.L_x_21394:
[----:B------:R-:W-:Y:S05]  /*10c40*/  BSYNC B4 ;  /* 0x0000000000047941 */ /* 0x000fea0003800000 */
.L_x_21393:
        /* <DEDUP_REMOVED lines=44> */
.L_x_21392:
[----:B------:R-:W-:Y:S05]  /*10f10*/  BSYNC B3 ;  /* 0x0000000000037941 */ /* 0x000fea0003800000 */
.L_x_21391:
        /* <DEDUP_REMOVED lines=13> */
.L_x_21387:
[----:B------:R-:W-:Y:S05]  /*10ff0*/  BSYNC B2 ;  /* 0x0000000000027941 */ /* 0x000fea0003800000 */
.L_x_21385:
        /* <DEDUP_REMOVED lines=8> */
.L_x_21396:
        /* <DEDUP_REMOVED lines=12> */
.L_x_21399:
[----:B------:R-:W-:Y:S02]  /*11140*/  MOV R26, R10 ;  /* 0x0000000a001a7202 */ /* 0x000fe40000000f00 */
.L_x_21400:
[----:B------:R-:W-:Y:S05]  /*11150*/  BSYNC B3 ;  /* 0x0000000000037941 */ /* 0x000fea0003800000 */
.L_x_21398:
        /* <DEDUP_REMOVED lines=16> */
.L_x_21404:
[----:B------:R-:W-:Y:S05]  /*11260*/  BSYNC B4 ;  /* 0x0000000000047941 */ /* 0x000fea0003800000 */
.L_x_21403:
        /* <DEDUP_REMOVED lines=44> */
.L_x_21402:
[----:B------:R-:W-:Y:S05]  /*11530*/  BSYNC B3 ;  /* 0x0000000000037941 */ /* 0x000fea0003800000 */
.L_x_21401:
        /* <DEDUP_REMOVED lines=14> */
.L_x_21397:
[----:B------:R-:W-:Y:S05]  /*11620*/  BSYNC B2 ;  /* 0x0000000000027941 */ /* 0x000fea0003800000 */
.L_x_21395:
        /* <DEDUP_REMOVED lines=8> */
.L_x_21406:
        /* <DEDUP_REMOVED lines=12> */
.L_x_21409:
[----:B------:R-:W-:Y:S02]  /*11770*/  IMAD.MOV.U32 R28, RZ, RZ, R10 ;  /* 0x000000ffff1c7224 */ /* 0x000fe400078e000a */
.L_x_21410:
[----:B------:R-:W-:Y:S05]  /*11780*/  BSYNC B3 ;  /* 0x0000000000037941 */ /* 0x000fea0003800000 */
.L_x_21408:
        /* <DEDUP_REMOVED lines=16> */
.L_x_21414:
[----:B------:R-:W-:Y:S05]  /*11890*/  BSYNC B4 ;  /* 0x0000000000047941 */ /* 0x000fea0003800000 */
.L_x_21413:
        /* <DEDUP_REMOVED lines=44> */
.L_x_21412:
[----:B------:R-:W-:Y:S05]  /*11b60*/  BSYNC B3 ;  /* 0x0000000000037941 */ /* 0x000fea0003800000 */
.L_x_21411:
        /* <DEDUP_REMOVED lines=13> */
.L_x_21407:
[----:B------:R-:W-:Y:S05]  /*11c40*/  BSYNC B2 ;  /* 0x0000000000027941 */ /* 0x000fea0003800000 */
.L_x_21405:
        /* <DEDUP_REMOVED lines=29> */
.L_x_21416:
[----:B------:R-:W-:Y:S05]  /*11e20*/  BSYNC B2 ;  /* 0x0000000000027941 */ /* 0x000fea0003800000 */
.L_x_21415:
[----:B------:R-:W-:Y:S02]  /*11e30*/  IADD3 R147, R147, 0x20, RZ ;  /* 0x0000002093937810 */ /* 0x000fe40007ffe0ff */
[----:B------:R-:W-:Y:S02]  /*11e40*/  IADD3 R145, R145, 0x20, RZ ;  /* 0x0000002091917810 */ /* 0x000fe40007ffe0ff */
.L_x_21334:
[----:B------:R-:W-:Y:S05]  /*11e50*/  BSYNC B1 ;  /* 0x0000000000017941 */ /* 0x000fea0003800000 */
.L_x_21333:
        /* <DEDUP_REMOVED lines=20> */
.L_x_21420:
        /* <DEDUP_REMOVED lines=12> */
.L_x_21423:
[----:B------:R-:W-:Y:S02]  /*12060*/  IMAD.MOV.U32 R14, RZ, RZ, R10 ;  /* 0x000000ffff0e7224 */ /* 0x000fe400078e000a */
.L_x_21424:
[----:B------:R-:W-:Y:S05]  /*12070*/  BSYNC B3 ;  /* 0x0000000000037941 */ /* 0x000fea0003800000 */
.L_x_21422:
        /* <DEDUP_REMOVED lines=16> */
.L_x_21428:
[----:B------:R-:W-:Y:S05]  /*12180*/  BSYNC B4 ;  /* 0x0000000000047941 */ /* 0x000fea0003800000 */
.L_x_21427:
        /* <DEDUP_REMOVED lines=44> */
.L_x_21426:
[----:B------:R-:W-:Y:S05]  /*12450*/  BSYNC B3 ;  /* 0x0000000000037941 */ /* 0x000fea0003800000 */
.L_x_21425:
        /* <DEDUP_REMOVED lines=14> */
.L_x_21421:
[----:B------:R-:W-:Y:S05]  /*12540*/  BSYNC B2 ;  /* 0x0000000000027941 */ /* 0x000fea0003800000 */
.L_x_21419:
        /* <DEDUP_REMOVED lines=8> */
.L_x_21430:
        /* <DEDUP_REMOVED lines=12> */
.L_x_21433:
[----:B------:R-:W-:Y:S02]  /*12690*/  IMAD.MOV.U32 R16, RZ, RZ, R10 ;  /* 0x000000ffff107224 */ /* 0x000fe400078e000a */
.L_x_21434:
[----:B------:R-:W-:Y:S05]  /*126a0*/  BSYNC B3 ;  /* 0x0000000000037941 */ /* 0x000fea0003800000 */
.L_x_21432:
        /* <DEDUP_REMOVED lines=16> */
.L_x_21438:
[----:B------:R-:W-:Y:S05]  /*127b0*/  BSYNC B4 ;  /* 0x0000000000047941 */ /* 0x000fea0003800000 */
.L_x_21437:
        /* <DEDUP_REMOVED lines=44> */
.L_x_21436:
[----:B------:R-:W-:Y:S05]  /*12a80*/  BSYNC B3 ;  /* 0x0000000000037941 */ /* 0x000fea0003800000 */
.L_x_21435:
        /* <DEDUP_REMOVED lines=13> */
.L_x_21431:
[----:B------:R-:W-:Y:S05]  /*12b60*/  BSYNC B2 ;  /* 0x0000000000027941 */ /* 0x000fea0003800000 */
.L_x_21429:
        /* <DEDUP_REMOVED lines=8> */
.L_x_21440:
        /* <DEDUP_REMOVED lines=12> */
.L_x_21443:
[----:B------:R-:W-:Y:S02]  /*12cb0*/  IMAD.MOV.U32 R18, RZ, RZ, R10 ;  /* 0x000000ffff127224 */ /* 0x000fe400078e000a */
.L_x_21444:
[----:B------:R-:W-:Y:S05]  /*12cc0*/  BSYNC B3 ;  /* 0x0000000000037941 */ /* 0x000fea0003800000 */
.L_x_21442:
        /* <DEDUP_REMOVED lines=16> */
.L_x_21448:
[----:B------:R-:W-:Y:S05]  /*12dd0*/  BSYNC B4 ;  /* 0x0000000000047941 */ /* 0x000fea0003800000 */
.L_x_21447:
        /* <DEDUP_REMOVED lines=44> */
.L_x_21446:
[----:B------:R-:W-:Y:S05]  /*130a0*/  BSYNC B3 ;  /* 0x0000000000037941 */ /* 0x000fea0003800000 */
.L_x_21445:
        /* <DEDUP_REMOVED lines=14> */
.L_x_21441:
[----:B------:R-:W-:Y:S05]  /*13190*/  BSYNC B2 ;  /* 0x0000000000027941 */ /* 0x000fea0003800000 */
.L_x_21439:
        /* <DEDUP_REMOVED lines=8> */
.L_x_21450:
        /* <DEDUP_REMOVED lines=12> */
.L_x_21453:
[----:B------:R-:W-:Y:S02]  /*132e0*/  IMAD.MOV.U32 R20, RZ, RZ, R10 ;  /* 0x000000ffff147224 */ /* 0x000fe400078e000a */
.L_x_21454:
[----:B------:R-:W-:Y:S05]  /*132f0*/  BSYNC B3 ;  /* 0x0000000000037941 */ /* 0x000fea0003800000 */
.L_x_21452:
        /* <DEDUP_REMOVED lines=16> */
.L_x_21458:
[----:B------:R-:W-:Y:S05]  /*13400*/  BSYNC B4 ;  /* 0x0000000000047941 */ /* 0x000fea0003800000 */
.L_x_21457:
        /* <DEDUP_REMOVED lines=44> */
.L_x_21456:
[----:B------:R-:W-:Y:S05]  /*136d0*/  BSYNC B3 ;  /* 0x0000000000037941 */ /* 0x000fea0003800000 */
.L_x_21455:
        /* <DEDUP_REMOVED lines=13> */
.L_x_21451:
[----:B------:R-:W-:Y:S05]  /*137b0*/  BSYNC B2 ;  /* 0x0000000000027941 */ /* 0x000fea0003800000 */
.L_x_21449:
        /* <DEDUP_REMOVED lines=8> */
.L_x_21460:
        /* <DEDUP_REMOVED lines=12> */
.L_x_21463:
[----:B------:R-:W-:Y:S02]  /*13900*/  IMAD.MOV.U32 R22, RZ, RZ, R10 ;  /* 0x000000ffff167224 */ /* 0x000fe400078e000a */
.L_x_21464:
[----:B------:R-:W-:Y:S05]  /*13910*/  BSYNC B3 ;  /* 0x0000000000037941 */ /* 0x000fea0003800000 */
.L_x_21462:
        /* <DEDUP_REMOVED lines=16> */
.L_x_21468:
[----:B------:R-:W-:Y:S05]  /*13a20*/  BSYNC B4 ;  /* 0x0000000000047941 */ /* 0x000fea0003800000 */
.L_x_21467:
        /* <DEDUP_REMOVED lines=44> */
.L_x_21466:
[----:B------:R-:W-:Y:S05]  /*13cf0*/  BSYNC B3 ;  /* 0x0000000000037941 */ /* 0x000fea0003800000 */
.L_x_21465:
        /* <DEDUP_REMOVED lines=14> */
.L_x_21461:
[----:B------:R-:W-:Y:S05]  /*13de0*/  BSYNC B2 ;  /* 0x0000000000027941 */ /* 0x000fea0003800000 */
.L_x_21459:
        /* <DEDUP_REMOVED lines=8> */
.L_x_21470:
        /* <DEDUP_REMOVED lines=12> */
.L_x_21473:
[----:B------:R-:W-:Y:S02]  /*13f30*/  IMAD.MOV.U32 R24, RZ, RZ, R10 ;  /* 0x000000ffff187224 */ /* 0x000fe400078e000a */
.L_x_21474:
[----:B------:R-:W-:Y:S05]  /*13f40*/  BSYNC B3 ;  /* 0x0000000000037941 */ /* 0x000fea0003800000 */
.L_x_21472:
        /* <DEDUP_REMOVED lines=16> */
.L_x_21478:
[----:B------:R-:W-:Y:S05]  /*14050*/  BSYNC B4 ;  /* 0x0000000000047941 */ /* 0x000fea0003800000 */
.L_x_21477:
        /* <DEDUP_REMOVED lines=44> */
.L_x_21476:
[----:B------:R-:W-:Y:S05]  /*14320*/  BSYNC B3 ;  /* 0x0000000000037941 */ /* 0x000fea0003800000 */
.L_x_21475:
        /* <DEDUP_REMOVED lines=13> */
.L_x_21471:
[----:B------:R-:W-:Y:S05]  /*14400*/  BSYNC B2 ;  /* 0x0000000000027941 */ /* 0x000fea0003800000 */
.L_x_21469:
        /* <DEDUP_REMOVED lines=8> */
.L_x_21480:
        /* <DEDUP_REMOVED lines=12> */
.L_x_21483:
[----:B------:R-:W-:Y:S02]  /*14550*/  IMAD.MOV.U32 R26, RZ, RZ, R10 ;  /* 0x000000ffff1a7224 */ /* 0x000fe400078e000a */
.L_x_21484:
[----:B------:R-:W-:Y:S05]  /*14560*/  BSYNC B3 ;  /* 0x0000000000037941 */ /* 0x000fea0003800000 */
.L_x_21482:
        /* <DEDUP_REMOVED lines=16> */
.L_x_21488:
[----:B------:R-:W-:Y:S05]  /*14670*/  BSYNC B4 ;  /* 0x0000000000047941 */ /* 0x000fea0003800000 */
.L_x_21487:
        /* <DEDUP_REMOVED lines=44> */
.L_x_21486:
[----:B------:R-:W-:Y:S05]  /*14940*/  BSYNC B3 ;  /* 0x0000000000037941 */ /* 0x000fea0003800000 */
.L_x_21485:
        /* <DEDUP_REMOVED lines=14> */
.L_x_21481:
[----:B------:R-:W-:Y:S05]  /*14a30*/  BSYNC B2 ;  /* 0x0000000000027941 */ /* 0x000fea0003800000 */
.L_x_21479:
        /* <DEDUP_REMOVED lines=8> */
.L_x_21490:
        /* <DEDUP_REMOVED lines=12> */
.L_x_21493:
[----:B------:R-:W-:Y:S02]  /*14b80*/  IMAD.MOV.U32 R28, RZ, RZ, R10 ;  /* 0x000000ffff1c7224 */ /* 0x000fe400078e000a */
.L_x_21494:
[----:B------:R-:W-:Y:S05]  /*14b90*/  BSYNC B3 ;  /* 0x0000000000037941 */ /* 0x000fea0003800000 */
.L_x_21492:
        /* <DEDUP_REMOVED lines=16> */
.L_x_21498:
[----:B------:R-:W-:Y:S05]  /*14ca0*/  BSYNC B4 ;  /* 0x0000000000047941 */ /* 0x000fea0003800000 */
.L_x_21497:
        /* <DEDUP_REMOVED lines=44> */
.L_x_21496:
[----:B------:R-:W-:Y:S05]  /*14f70*/  BSYNC B3 ;  /* 0x0000000000037941 */ /* 0x000fea0003800000 */
.L_x_21495:
        /* <DEDUP_REMOVED lines=13> */
.L_x_21491:
[----:B------:R-:W-:Y:S05]  /*15050*/  BSYNC B2 ;  /* 0x0000000000027941 */ /* 0x000fea0003800000 */
.L_x_21489:
        /* <DEDUP_REMOVED lines=29> */
.L_x_21500:
[----:B------:R-:W-:Y:S05]  /*15230*/  BSYNC B2 ;  /* 0x0000000000027941 */ /* 0x000fea0003800000 */
.L_x_21499:
[----:B------:R-:W-:Y:S02]  /*15240*/  IADD3 R147, R147, 0x20, RZ ;  /* 0x0000002093937810 */ /* 0x000fe40007ffe0ff */
[----:B------:R-:W-:Y:S02]  /*15250*/  IADD3 R145, R145, 0x20, RZ ;  /* 0x0000002091917810 */ /* 0x000fe40007ffe0ff */
.L_x_21418:
[----:B------:R-:W-:Y:S05]  /*15260*/  BSYNC B1 ;  /* 0x0000000000017941 */ /* 0x000fea0003800000 */
.L_x_21417:
        /* <DEDUP_REMOVED lines=20> */
.L_x_21504:
        /* <DEDUP_REMOVED lines=12> */
.L_x_21507:
[----:B------:R-:W-:Y:S02]  /*15470*/  IMAD.MOV.U32 R14, RZ, RZ, R10 ;  /* 0x000000ffff0e7224 */ /* 0x000fe400078e000a */
.L_x_21508:
[----:B------:R-:W-:Y:S05]  /*15480*/  BSYNC B3 ;  /* 0x0000000000037941 */ /* 0x000fea0003800000 */
.L_x_21506:
        /* <DEDUP_REMOVED lines=16> */
.L_x_21512:
[----:B------:R-:W-:Y:S05]  /*15590*/  BSYNC B4 ;  /* 0x0000000000047941 */ /* 0x000fea0003800000 */
.L_x_21511:
        /* <DEDUP_REMOVED lines=44> */
.L_x_21510:
[----:B------:R-:W-:Y:S05]  /*15860*/  BSYNC B3 ;  /* 0x0000000000037941 */ /* 0x000fea0003800000 */
.L_x_21509:
        /* <DEDUP_REMOVED lines=14> */
.L_x_21505:
[----:B------:R-:W-:Y:S05]  /*15950*/  BSYNC B2 ;  /* 0x0000000000027941 */ /* 0x000fea0003800000 */
.L_x_21503:
        /* <DEDUP_REMOVED lines=8> */
.L_x_21514:
        /* <DEDUP_REMOVED lines=12> */
.L_x_21517:
[----:B------:R-:W-:Y:S02]  /*15aa0*/  MOV R16, R10 ;  /* 0x0000000a00107202 */ /* 0x000fe40000000f00 */
.L_x_21518:
[----:B------:R-:W-:Y:S05]  /*15ab0*/  BSYNC B3 ;  /* 0x0000000000037941 */ /* 0x000fea0003800000 */
.L_x_21516:
        /* <DEDUP_REMOVED lines=16> */
.L_x_21522:
[----:B------:R-:W-:Y:S05]  /*15bc0*/  BSYNC B4 ;  /* 0x0000000000047941 */ /* 0x000fea0003800000 */
.L_x_21521:
        /* <DEDUP_REMOVED lines=44> */
.L_x_21520:
[----:B------:R-:W-:Y:S05]  /*15e90*/  BSYNC B3 ;  /* 0x0000000000037941 */ /* 0x000fea0003800000 */
.L_x_21519:
        /* <DEDUP_REMOVED lines=13> */
.L_x_21515:
[----:B------:R-:W-:Y:S05]  /*15f70*/  BSYNC B2 ;  /* 0x0000000000027941 */ /* 0x000fea0003800000 */
.L_x_21513:
        /* <DEDUP_REMOVED lines=8> */
.L_x_21524:
        /* <DEDUP_REMOVED lines=12> */
.L_x_21527:
[----:B------:R-:W-:Y:S02]  /*160c0*/  IMAD.MOV.U32 R18, RZ, RZ, R10 ;  /* 0x000000ffff127224 */ /* 0x000fe400078e000a */
.L_x_21528:
[----:B------:R-:W-:Y:S05]  /*160d0*/  BSYNC B3 ;  /* 0x0000000000037941 */ /* 0x000fea0003800000 */
.L_x_21526:
        /* <DEDUP_REMOVED lines=16> */
.L_x_21532:
[----:B------:R-:W-:Y:S05]  /*161e0*/  BSYNC B4 ;  /* 0x0000000000047941 */ /* 0x000fea0003800000 */
.L_x_21531:
        /* <DEDUP_REMOVED lines=44> */
.L_x_21530:
[----:B------:R-:W-:Y:S05]  /*164b0*/  BSYNC B3 ;  /* 0x0000000000037941 */ /* 0x000fea0003800000 */
.L_x_21529:
        /* <DEDUP_REMOVED lines=14> */
.L_x_21525:
[----:B------:R-:W-:Y:S05]  /*165a0*/  BSYNC B2 ;  /* 0x0000000000027941 */ /* 0x000fea0003800000 */
.L_x_21523:
        /* <DEDUP_REMOVED lines=8> */
.L_x_21534:
        /* <DEDUP_REMOVED lines=12> */
.L_x_21537:
[----:B------:R-:W-:Y:S02]  /*166f0*/  MOV R20, R10 ;  /* 0x0000000a00147202 */ /* 0x000fe40000000f00 */
.L_x_21538:
[----:B------:R-:W-:Y:S05]  /*16700*/  BSYNC B3 ;  /* 0x0000000000037941 */ /* 0x000fea0003800000 */
.L_x_21536:
        /* <DEDUP_REMOVED lines=16> */
.L_x_21542:
[----:B------:R-:W-:Y:S05]  /*16810*/  BSYNC B4 ;  /* 0x0000000000047941 */ /* 0x000fea0003800000 */
.L_x_21541:
        /* <DEDUP_REMOVED lines=44> */
.L_x_21540:
[----:B------:R-:W-:Y:S05]  /*16ae0*/  BSYNC B3 ;  /* 0x0000000000037941 */ /* 0x000fea0003800000 */
.L_x_21539:
        /* <DEDUP_REMOVED lines=13> */
.L_x_21535:
[----:B------:R-:W-:Y:S05]  /*16bc0*/  BSYNC B2 ;  /* 0x0000000000027941 */ /* 0x000fea0003800000 */
.L_x_21533:
        /* <DEDUP_REMOVED lines=8> */
.L_x_21544:
        /* <DEDUP_REMOVED lines=12> */
.L_x_21547:
[----:B------:R-:W-:Y:S02]  /*16d10*/  IMAD.MOV.U32 R22, RZ, RZ, R10 ;  /* 0x000000ffff167224 */ /* 0x000fe400078e000a */
.L_x_21548:
[----:B------:R-:W-:Y:S05]  /*16d20*/  BSYNC B3 ;  /* 0x0000000000037941 */ /* 0x000fea0003800000 */
.L_x_21546:
        /* <DEDUP_REMOVED lines=16> */
.L_x_21552:
[----:B------:R-:W-:Y:S05]  /*16e30*/  BSYNC B4 ;  /* 0x0000000000047941 */ /* 0x000fea0003800000 */
.L_x_21551:
        /* <DEDUP_REMOVED lines=44> */
.L_x_21550:
[----:B------:R-:W-:Y:S05]  /*17100*/  BSYNC B3 ;  /* 0x0000000000037941 */ /* 0x000fea0003800000 */
.L_x_21549:
        /* <DEDUP_REMOVED lines=14> */
.L_x_21545:
[----:B------:R-:W-:Y:S05]  /*171f0*/  BSYNC B2 ;  /* 0x0000000000027941 */ /* 0x000fea0003800000 */
.L_x_21543:
        /* <DEDUP_REMOVED lines=8> */
.L_x_21554:
        /* <DEDUP_REMOVED lines=12> */
.L_x_21557:
[----:B------:R-:W-:Y:S02]  /*17340*/  MOV R24, R10 ;  /* 0x0000000a00187202 */ /* 0x000fe40000000f00 */
.L_x_21558:
[----:B------:R-:W-:Y:S05]  /*17350*/  BSYNC B3 ;  /* 0x0000000000037941 */ /* 0x000fea0003800000 */
.L_x_21556:
        /* <DEDUP_REMOVED lines=16> */
.L_x_21562:
[----:B------:R-:W-:Y:S05]  /*17460*/  BSYNC B4 ;  /* 0x0000000000047941 */ /* 0x000fea0003800000 */
.L_x_21561:
        /* <DEDUP_REMOVED lines=44> */
.L_x_21560:
[----:B------:R-:W-:Y:S05]  /*17730*/  BSYNC B3 ;  /* 0x0000000000037941 */ /* 0x000fea0003800000 */
.L_x_21559:
        /* <DEDUP_REMOVED lines=13> */
.L_x_21555:
[----:B------:R-:W-:Y:S05]  /*17810*/  BSYNC B2 ;  /* 0x0000000000027941 */ /* 0x000fea0003800000 */
.L_x_21553:
        /* <DEDUP_REMOVED lines=8> */
.L_x_21564:
        /* <DEDUP_REMOVED lines=12> */
.L_x_21567:
[----:B------:R-:W-:Y:S02]  /*17960*/  IMAD.MOV.U32 R26, RZ, RZ, R10 ;  /* 0x000000ffff1a7224 */ /* 0x000fe400078e000a */
.L_x_21568:
[----:B------:R-:W-:Y:S05]  /*17970*/  BSYNC B3 ;  /* 0x0000000000037941 */ /* 0x000fea0003800000 */
.L_x_21566:
        /* <DEDUP_REMOVED lines=16> */
.L_x_21572:
[----:B------:R-:W-:Y:S05]  /*17a80*/  BSYNC B4 ;  /* 0x0000000000047941 */ /* 0x000fea0003800000 */
.L_x_21571:
        /* <DEDUP_REMOVED lines=44> */
.L_x_21570:
[----:B------:R-:W-:Y:S05]  /*17d50*/  BSYNC B3 ;  /* 0x0000000000037941 */ /* 0x000fea0003800000 */
.L_x_21569:
        /* <DEDUP_REMOVED lines=14> */
.L_x_21565:
[----:B------:R-:W-:Y:S05]  /*17e40*/  BSYNC B2 ;  /* 0x0000000000027941 */ /* 0x000fea0003800000 */
.L_x_21563:
        /* <DEDUP_REMOVED lines=8> */
.L_x_21574:
        /* <DEDUP_REMOVED lines=12> */
.L_x_21577:
[----:B------:R-:W-:Y:S02]  /*17f90*/  MOV R28, R10 ;  /* 0x0000000a001c7202 */ /* 0x000fe40000000f00 */
.L_x_21578:
[----:B------:R-:W-:Y:S05]  /*17fa0*/  BSYNC B3 ;  /* 0x0000000000037941 */ /* 0x000fea0003800000 */
.L_x_21576:
        /* <DEDUP_REMOVED lines=16> */
.L_x_21582:
[----:B------:R-:W-:Y:S05]  /*180b0*/  BSYNC B4 ;  /* 0x0000000000047941 */ /* 0x000fea0003800000 */
.L_x_21581:
        /* <DEDUP_REMOVED lines=44> */
.L_x_21580:
[----:B------:R-:W-:Y:S05]  /*18380*/  BSYNC B3 ;  /* 0x0000000000037941 */ /* 0x000fea0003800000 */
.L_x_21579:
        /* <DEDUP_REMOVED lines=13> */
.L_x_21575:
[----:B------:R-:W-:Y:S05]  /*18460*/  BSYNC B2 ;  /* 0x0000000000027941 */ /* 0x000fea0003800000 */
.L_x_21573:
        /* <DEDUP_REMOVED lines=29> */
.L_x_21584:
[----:B------:R-:W-:Y:S05]  /*18640*/  BSYNC B2 ;  /* 0x0000000000027941 */ /* 0x000fea0003800000 */
.L_x_21583:
[----:B------:R-:W-:Y:S02]  /*18650*/  IADD3 R147, R147, 0x20, RZ ;  /* 0x0000002093937810 */ /* 0x000fe40007ffe0ff */
[----:B------:R-:W-:Y:S02]  /*18660*/  IADD3 R145, R145, 0x20, RZ ;  /* 0x0000002091917810 */ /* 0x000fe40007ffe0ff */
.L_x_21502:
[----:B------:R-:W-:Y:S05]  /*18670*/  BSYNC B1 ;  /* 0x0000000000017941 */ /* 0x000fea0003800000 */
.L_x_21501:
        /* <DEDUP_REMOVED lines=20> */
.L_x_21588:
        /* <DEDUP_REMOVED lines=12> */
.L_x_21591:
[----:B------:R-:W-:Y:S02]  /*18880*/  IMAD.MOV.U32 R14, RZ, RZ, R10 ;  /* 0x000000ffff0e7224 */ /* 0x000fe400078e000a */
.L_x_21592:
[----:B------:R-:W-:Y:S05]  /*18890*/  BSYNC B3 ;  /* 0x0000000000037941 */ /* 0x000fea0003800000 */
.L_x_21590:
        /* <DEDUP_REMOVED lines=16> */
.L_x_21596:
[----:B------:R-:W-:Y:S05]  /*189a0*/  BSYNC B4 ;  /* 0x0000000000047941 */ /* 0x000fea0003800000 */
.L_x_21595:
        /* <DEDUP_REMOVED lines=44> */
.L_x_21594:
[----:B------:R-:W-:Y:S05]  /*18c70*/  BSYNC B3 ;  /* 0x0000000000037941 */ /* 0x000fea0003800000 */
.L_x_21593:
        /* <DEDUP_REMOVED lines=14> */
.L_x_21589:
[----:B------:R-:W-:Y:S05]  /*18d60*/  BSYNC B2 ;  /* 0x0000000000027941 */ /* 0x000fea0003800000 */
.L_x_21587:
        /* <DEDUP_REMOVED lines=8> */
.L_x_21598:
        /* <DEDUP_REMOVED lines=12> */
.L_x_21601:
[----:B------:R-:W-:Y:S02]  /*18eb0*/  IMAD.MOV.U32 R16, RZ, RZ, R10 ;  /* 0x000000ffff107224 */ /* 0x000fe400078e000a */
.L_x_21602:
[----:B------:R-:W-:Y:S05]  /*18ec0*/  BSYNC B3 ;  /* 0x0000000000037941 */ /* 0x000fea0003800000 */
.L_x_21600:
        /* <DEDUP_REMOVED lines=16> */
.L_x_21606:
[----:B------:R-:W-:Y:S05]  /*18fd0*/  BSYNC B4 ;  /* 0x0000000000047941 */ /* 0x000fea0003800000 */
.L_x_21605:
        /* <DEDUP_REMOVED lines=44> */
.L_x_21604:
[----:B------:R-:W-:Y:S05]  /*192a0*/  BSYNC B3 ;  /* 0x0000000000037941 */ /* 0x000fea0003800000 */
.L_x_21603:
        /* <DEDUP_REMOVED lines=13> */
.L_x_21599:
[----:B------:R-:W-:Y:S05]  /*19380*/  BSYNC B2 ;  /* 0x0000000000027941 */ /* 0x000fea0003800000 */
.L_x_21597:
        /* <DEDUP_REMOVED lines=8> */
.L_x_21608:
        /* <DEDUP_REMOVED lines=12> */
.L_x_21611:
[----:B------:R-:W-:Y:S02]  /*194d0*/  IMAD.MOV.U32 R18, RZ, RZ, R10 ;  /* 0x000000ffff127224 */ /* 0x000fe400078e000a */
.L_x_21612:
[----:B------:R-:W-:Y:S05]  /*194e0*/  BSYNC B3 ;  /* 0x0000000000037941 */ /* 0x000fea0003800000 */
.L_x_21610:
        /* <DEDUP_REMOVED lines=16> */
.L_x_21616:
[----:B------:R-:W-:Y:S05]  /*195f0*/  BSYNC B4 ;  /* 0x0000000000047941 */ /* 0x000fea0003800000 */
.L_x_21615:
        /* <DEDUP_REMOVED lines=44> */
.L_x_21614:
[----:B------:R-:W-:Y:S05]  /*198c0*/  BSYNC B3 ;  /* 0x0000000000037941 */ /* 0x000fea0003800000 */
.L_x_21613:
        /* <DEDUP_REMOVED lines=14> */
.L_x_21609:
[----:B------:R-:W-:Y:S05]  /*199b0*/  BSYNC B2 ;  /* 0x0000000000027941 */ /* 0x000fea0003800000 */
.L_x_21607:
        /* <DEDUP_REMOVED lines=8> */
.L_x_21618:
        /* <DEDUP_REMOVED lines=12> */
.L_x_21621:
[----:B------:R-:W-:Y:S02]  /*19b00*/  IMAD.MOV.U32 R20, RZ, RZ, R10 ;  /* 0x000000ffff147224 */ /* 0x000fe400078e000a */
.L_x_21622:
[----:B------:R-:W-:Y:S05]  /*19b10*/  BSYNC B3 ;  /* 0x0000000000037941 */ /* 0x000fea0003800000 */
.L_x_21620:
        /* <DEDUP_REMOVED lines=16> */
.L_x_21626:
[----:B------:R-:W-:Y:S05]  /*19c20*/  BSYNC B4 ;  /* 0x0000000000047941 */ /* 0x000fea0003800000 */
.L_x_21625:
        /* <DEDUP_REMOVED lines=44> */
.L_x_21624:
[----:B------:R-:W-:Y:S05]  /*19ef0*/  BSYNC B3 ;  /* 0x0000000000037941 */ /* 0x000fea0003800000 */
.L_x_21623:
        /* <DEDUP_REMOVED lines=13> */
.L_x_21619:
[----:B------:R-:W-:Y:S05]  /*19fd0*/  BSYNC B2 ;  /* 0x0000000000027941 */ /* 0x000fea0003800000 */
.L_x_21617:
        /* <DEDUP_REMOVED lines=8> */
.L_x_21628:
        /* <DEDUP_REMOVED lines=12> */
.L_x_21631:
[----:B------:R-:W-:Y:S02]  /*1a120*/  IMAD.MOV.U32 R22, RZ, RZ, R10 ;  /* 0x000000ffff167224 */ /* 0x000fe400078e000a */
.L_x_21632:
[----:B------:R-:W-:Y:S05]  /*1a130*/  BSYNC B3 ;  /* 0x0000000000037941 */ /* 0x000fea0003800000 */
.L_x_21630:
        /* <DEDUP_REMOVED lines=16> */
.L_x_21636:
[----:B------:R-:W-:Y:S05]  /*1a240*/  BSYNC B4 ;  /* 0x0000000000047941 */ /* 0x000fea0003800000 */
.L_x_21635:
        /* <DEDUP_REMOVED lines=44> */
.L_x_21634:
[----:B------:R-:W-:Y:S05]  /*1a510*/  BSYNC B3 ;  /* 0x0000000000037941 */ /* 0x000fea0003800000 */
.L_x_21633:
        /* <DEDUP_REMOVED lines=14> */
.L_x_21629:
[----:B------:R-:W-:Y:S05]  /*1a600*/  BSYNC B2 ;  /* 0x0000000000027941 */ /* 0x000fea0003800000 */
.L_x_21627:
        /* <DEDUP_REMOVED lines=8> */
.L_x_21638:
        /* <DEDUP_REMOVED lines=12> */
.L_x_21641:
[----:B------:R-:W-:Y:S02]  /*1a750*/  IMAD.MOV.U32 R24, RZ, RZ, R10 ;  /* 0x000000ffff187224 */ /* 0x000fe400078e000a */
.L_x_21642:
[----:B------:R-:W-:Y:S05]  /*1a760*/  BSYNC B3 ;  /* 0x0000000000037941 */ /* 0x000fea0003800000 */
.L_x_21640:
        /* <DEDUP_REMOVED lines=16> */
.L_x_21646:
[----:B------:R-:W-:Y:S05]  /*1a870*/  BSYNC B4 ;  /* 0x0000000000047941 */ /* 0x000fea0003800000 */
.L_x_21645:
        /* <DEDUP_REMOVED lines=44> */
.L_x_21644:
[----:B------:R-:W-:Y:S05]  /*1ab40*/  BSYNC B3 ;  /* 0x0000000000037941 */ /* 0x000fea0003800000 */
.L_x_21643:
        /* <DEDUP_REMOVED lines=13> */
.L_x_21639:
[----:B------:R-:W-:Y:S05]  /*1ac20*/  BSYNC B2 ;  /* 0x0000000000027941 */ /* 0x000fea0003800000 */
.L_x_21637:
        /* <DEDUP_REMOVED lines=8> */
.L_x_21648:
        /* <DEDUP_REMOVED lines=12> */
.L_x_21651:
[----:B------:R-:W-:Y:S02]  /*1ad70*/  IMAD.MOV.U32 R26, RZ, RZ, R10 ;  /* 0x000000ffff1a7224 */ /* 0x000fe400078e000a */
.L_x_21652:
[----:B------:R-:W-:Y:S05]  /*1ad80*/  BSYNC B3 ;  /* 0x0000000000037941 */ /* 0x000fea0003800000 */
.L_x_21650:
        /* <DEDUP_REMOVED lines=16> */
.L_x_21656:
[----:B------:R-:W-:Y:S05]  /*1ae90*/  BSYNC B4 ;  /* 0x0000000000047941 */ /* 0x000fea0003800000 */
.L_x_21655:
        /* <DEDUP_REMOVED lines=44> */
.L_x_21654:
[----:B------:R-:W-:Y:S05]  /*1b160*/  BSYNC B3 ;  /* 0x0000000000037941 */ /* 0x000fea0003800000 */
.L_x_21653:
        /* <DEDUP_REMOVED lines=14> */
.L_x_21649:
[----:B------:R-:W-:Y:S05]  /*1b250*/  BSYNC B2 ;  /* 0x0000000000027941 */ /* 0x000fea0003800000 */
.L_x_21647:
        /* <DEDUP_REMOVED lines=8> */
.L_x_21658:
        /* <DEDUP_REMOVED lines=12> */
.L_x_21661:
[----:B------:R-:W-:Y:S02]  /*1b3a0*/  IMAD.MOV.U32 R28, RZ, RZ, R10 ;  /* 0x000000ffff1c7224 */ /* 0x000fe400078e000a */
.L_x_21662:
[----:B------:R-:W-:Y:S05]  /*1b3b0*/  BSYNC B3 ;  /* 0x0000000000037941 */ /* 0x000fea0003800000 */
.L_x_21660:
        /* <DEDUP_REMOVED lines=16> */
.L_x_21666:
[----:B------:R-:W-:Y:S05]  /*1b4c0*/  BSYNC B4 ;  /* 0x0000000000047941 */ /* 0x000fea0003800000 */
.L_x_21665:
        /* <DEDUP_REMOVED lines=44> */
.L_x_21664:
[----:B------:R-:W-:Y:S05]  /*1b790*/  BSYNC B3 ;  /* 0x0000000000037941 */ /* 0x000fea0003800000 */
.L_x_21663:
        /* <DEDUP_REMOVED lines=13> */
.L_x_21659:
[----:B------:R-:W-:Y:S05]  /*1b870*/  BSYNC B2 ;  /* 0x0000000000027941 */ /* 0x000fea0003800000 */
.L_x_21657:
        /* <DEDUP_REMOVED lines=29> */
.L_x_21668:
[----:B------:R-:W-:Y:S05]  /*1ba50*/  BSYNC B2 ;  /* 0x0000000000027941 */ /* 0x000fea0003800000 */
.L_x_21667:
[----:B------:R-:W-:Y:S02]  /*1ba60*/  IADD3 R147, R147, 0x20, RZ ;  /* 0x0000002093937810 */ /* 0x000fe40007ffe0ff */
[----:B------:R-:W-:Y:S02]  /*1ba70*/  IADD3 R145, R145, 0x20, RZ ;  /* 0x0000002091917810 */ /* 0x000fe40007ffe0ff */
.L_x_21586:
[----:B------:R-:W-:Y:S05]  /*1ba80*/  BSYNC B1 ;  /* 0x0000000000017941 */ /* 0x000fea0003800000 */
.L_x_21585:
        /* <DEDUP_REMOVED lines=20> */
.L_x_21672:
        /* <DEDUP_REMOVED lines=12> */
.L_x_21675:
[----:B------:R-:W-:Y:S02]  /*1bc90*/  MOV R14, R10 ;  /* 0x0000000a000e7202 */ /* 0x000fe40000000f00 */
.L_x_21676:
[----:B------:R-:W-:Y:S05]  /*1bca0*/  BSYNC B3 ;  /* 0x0000000000037941 */ /* 0x000fea0003800000 */
.L_x_21674:
        /* <DEDUP_REMOVED lines=16> */
.L_x_21680:
[----:B------:R-:W-:Y:S05]  /*1bdb0*/  BSYNC B4 ;  /* 0x0000000000047941 */ /* 0x000fea0003800000 */
.L_x_21679:
        /* <DEDUP_REMOVED lines=44> */
.L_x_21678:
[----:B------:R-:W-:Y:S05]  /*1c080*/  BSYNC B3 ;  /* 0x0000000000037941 */ /* 0x000fea0003800000 */
.L_x_21677:
        /* <DEDUP_REMOVED lines=14> */
.L_x_21673:
[----:B------:R-:W-:Y:S05]  /*1c170*/  BSYNC B2 ;  /* 0x0000000000027941 */ /* 0x000fea0003800000 */
.L_x_21671:
        /* <DEDUP_REMOVED lines=8> */
.L_x_21682:
        /* <DEDUP_REMOVED lines=12> */
.L_x_21685:
[----:B------:R-:W-:Y:S02]  /*1c2c0*/  IMAD.MOV.U32 R16, RZ, RZ, R10 ;  /* 0x000000ffff107224 */ /* 0x000fe400078e000a */
.L_x_21686:
[----:B------:R-:W-:Y:S05]  /*1c2d0*/  BSYNC B3 ;  /* 0x0000000000037941 */ /* 0x000fea0003800000 */
.L_x_21684:
        /* <DEDUP_REMOVED lines=16> */
.L_x_21690:
[----:B------:R-:W-:Y:S05]  /*1c3e0*/  BSYNC B4 ;  /* 0x0000000000047941 */ /* 0x000fea0003800000 */
.L_x_21689:
        /* <DEDUP_REMOVED lines=44> */
.L_x_21688:
[----:B------:R-:W-:Y:S05]  /*1c6b0*/  BSYNC B3 ;  /* 0x0000000000037941 */ /* 0x000fea0003800000 */
.L_x_21687:
        /* <DEDUP_REMOVED lines=13> */
.L_x_21683:
[----:B------:R-:W-:Y:S05]  /*1c790*/  BSYNC B2 ;  /* 0x0000000000027941 */ /* 0x000fea0003800000 */
.L_x_21681:
        /* <DEDUP_REMOVED lines=8> */
.L_x_21692:
        /* <DEDUP_REMOVED lines=12> */
.L_x_21695:
[----:B------:R-:W-:Y:S02]  /*1c8e0*/  MOV R18, R10 ;  /* 0x0000000a00127202 */ /* 0x000fe40000000f00 */
.L_x_21696:
[----:B------:R-:W-:Y:S05]  /*1c8f0*/  BSYNC B3 ;  /* 0x0000000000037941 */ /* 0x000fea0003800000 */
.L_x_21694:
        /* <DEDUP_REMOVED lines=16> */
.L_x_21700:
[----:B------:R-:W-:Y:S05]  /*1ca00*/  BSYNC B4 ;  /* 0x0000000000047941 */ /* 0x000fea0003800000 */
.L_x_21699:
        /* <DEDUP_REMOVED lines=44> */
.L_x_21698:
[----:B------:R-:W-:Y:S05]  /*1ccd0*/  BSYNC B3 ;  /* 0x0000000000037941 */ /* 0x000fea0003800000 */
.L_x_21697:
        /* <DEDUP_REMOVED lines=14> */
.L_x_21693:
[----:B------:R-:W-:Y:S05]  /*1cdc0*/  BSYNC B2 ;  /* 0x0000000000027941 */ /* 0x000fea0003800000 */
.L_x_21691:
        /* <DEDUP_REMOVED lines=8> */
.L_x_21702:
        /* <DEDUP_REMOVED lines=12> */
.L_x_21705:
[----:B------:R-:W-:Y:S02]  /*1cf10*/  IMAD.MOV.U32 R20, RZ, RZ, R10 ;  /* 0x000000ffff147224 */ /* 0x000fe400078e000a */
.L_x_21706:
[----:B------:R-:W-:Y:S05]  /*1cf20*/  BSYNC B3 ;  /* 0x0000000000037941 */ /* 0x000fea0003800000 */
.L_x_21704:
        /* <DEDUP_REMOVED lines=16> */
.L_x_21710:
[----:B------:R-:W-:Y:S05]  /*1d030*/  BSYNC B4 ;  /* 0x0000000000047941 */ /* 0x000fea0003800000 */
.L_x_21709:
        /* <DEDUP_REMOVED lines=44> */
.L_x_21708:
[----:B------:R-:W-:Y:S05]  /*1d300*/  BSYNC B3 ;  /* 0x0000000000037941 */ /* 0x000fea0003800000 */
.L_x_21707:
        /* <DEDUP_REMOVED lines=13> */
.L_x_21703:
[----:B------:R-:W-:Y:S05]  /*1d3e0*/  BSYNC B2 ;  /* 0x0000000000027941 */ /* 0x000fea0003800000 */
.L_x_21701:
        /* <DEDUP_REMOVED lines=8> */
.L_x_21712:
        /* <DEDUP_REMOVED lines=12> */
.L_x_21715:
[----:B------:R-:W-:Y:S02]  /*1d530*/  MOV R22, R10 ;  /* 0x0000000a00167202 */ /* 0x000fe40000000f00 */
.L_x_21716:
[----:B------:R-:W-:Y:S05]  /*1d540*/  BSYNC B3 ;  /* 0x0000000000037941 */ /* 0x000fea0003800000 */
.L_x_21714:
        /* <DEDUP_REMOVED lines=16> */
.L_x_21720:
[----:B------:R-:W-:Y:S05]  /*1d650*/  BSYNC B4 ;  /* 0x0000000000047941 */ /* 0x000fea0003800000 */
.L_x_21719:
        /* <DEDUP_REMOVED lines=44> */
.L_x_21718:
[----:B------:R-:W-:Y:S05]  /*1d920*/  BSYNC B3 ;  /* 0x0000000000037941 */ /* 0x000fea0003800000 */
.L_x_21717:
        /* <DEDUP_REMOVED lines=14> */
.L_x_21713:
[----:B------:R-:W-:Y:S05]  /*1da10*/  BSYNC B2 ;  /* 0x0000000000027941 */ /* 0x000fea0003800000 */
.L_x_21711:
        /* <DEDUP_REMOVED lines=8> */
.L_x_21722:
        /* <DEDUP_REMOVED lines=12> */
.L_x_21725:
[----:B------:R-:W-:Y:S02]  /*1db60*/  IMAD.MOV.U32 R24, RZ, RZ, R10 ;  /* 0x000000ffff187224 */ /* 0x000fe400078e000a */
.L_x_21726:
[----:B------:R-:W-:Y:S05]  /*1db70*/  BSYNC B3 ;  /* 0x0000000000037941 */ /* 0x000fea0003800000 */
.L_x_21724:
        /* <DEDUP_REMOVED lines=16> */
.L_x_21730:
[----:B------:R-:W-:Y:S05]  /*1dc80*/  BSYNC B4 ;  /* 0x0000000000047941 */ /* 0x000fea0003800000 */
.L_x_21729:
        /* <DEDUP_REMOVED lines=44> */
.L_x_21728:
[----:B------:R-:W-:Y:S05]  /*1df50*/  BSYNC B3 ;  /* 0x0000000000037941 */ /* 0x000fea0003800000 */
.L_x_21727:
        /* <DEDUP_REMOVED lines=13> */
.L_x_21723:
[----:B------:R-:W-:Y:S05]  /*1e030*/  BSYNC B2 ;  /* 0x0000000000027941 */ /* 0x000fea0003800000 */
.L_x_21721:
        /* <DEDUP_REMOVED lines=8> */
.L_x_21732:
        /* <DEDUP_REMOVED lines=12> */
.L_x_21735:
[----:B------:R-:W-:Y:S02]  /*1e180*/  MOV R26, R10 ;  /* 0x0000000a001a7202 */ /* 0x000fe40000000f00 */
.L_x_21736:
[----:B------:R-:W-:Y:S05]  /*1e190*/  BSYNC B3 ;  /* 0x0000000000037941 */ /* 0x000fea0003800000 */
.L_x_21734:
        /* <DEDUP_REMOVED lines=16> */
.L_x_21740:
[----:B------:R-:W-:Y:S05]  /*1e2a0*/  BSYNC B4 ;  /* 0x0000000000047941 */ /* 0x000fea0003800000 */
.L_x_21739:
        /* <DEDUP_REMOVED lines=44> */
.L_x_21738:
[----:B------:R-:W-:Y:S05]  /*1e570*/  BSYNC B3 ;  /* 0x0000000000037941 */ /* 0x000fea0003800000 */
.L_x_21737:
        /* <DEDUP_REMOVED lines=14> */
.L_x_21733:
[----:B------:R-:W-:Y:S05]  /*1e660*/  BSYNC B2 ;  /* 0x0000000000027941 */ /* 0x000fea0003800000 */
.L_x_21731:
        /* <DEDUP_REMOVED lines=8> */
.L_x_21742:
        /* <DEDUP_REMOVED lines=12> */
.L_x_21745:
[----:B------:R-:W-:Y:S02]  /*1e7b0*/  IMAD.MOV.U32 R28, RZ, RZ, R10 ;  /* 0x000000ffff1c7224 */ /* 0x000fe400078e000a */
.L_x_21746:
[----:B------:R-:W-:Y:S05]  /*1e7c0*/  BSYNC B3 ;  /* 0x0000000000037941 */ /* 0x000fea0003800000 */
.L_x_21744:
        /* <DEDUP_REMOVED lines=16> */
.L_x_21750:
[----:B------:R-:W-:Y:S05]  /*1e8d0*/  BSYNC B4 ;  /* 0x0000000000047941 */ /* 0x000fea0003800000 */
.L_x_21749:
        /* <DEDUP_REMOVED lines=44> */
.L_x_21748:
[----:B------:R-:W-:Y:S05]  /*1eba0*/  BSYNC B3 ;  /* 0x0000000000037941 */ /* 0x000fea0003800000 */
.L_x_21747:
        /* <DEDUP_REMOVED lines=13> */
.L_x_21743:
[----:B------:R-:W-:Y:S05]  /*1ec80*/  BSYNC B2 ;  /* 0x0000000000027941 */ /* 0x000fea0003800000 */
.L_x_21741:
        /* <DEDUP_REMOVED lines=29> */
.L_x_21752:
[----:B------:R-:W-:Y:S05]  /*1ee60*/  BSYNC B2 ;  /* 0x0000000000027941 */ /* 0x000fea0003800000 */
.L_x_21751:
[----:B------:R-:W-:Y:S02]  /*1ee70*/  IADD3 R147, R147, 0x20, RZ ;  /* 0x0000002093937810 */ /* 0x000fe40007ffe0ff */
[----:B------:R-:W-:Y:S02]  /*1ee80*/  IADD3 R145, R145, 0x20, RZ ;  /* 0x0000002091917810 */ /* 0x000fe40007ffe0ff */
.L_x_21670:
[----:B------:R-:W-:Y:S05]  /*1ee90*/  BSYNC B1 ;  /* 0x0000000000017941 */ /* 0x000fea0003800000 */
.L_x_21669:
        /* <DEDUP_REMOVED lines=20> */
.L_x_21756:
        /* <DEDUP_REMOVED lines=12> */
.L_x_21759:
[----:B------:R-:W-:Y:S02]  /*1f0a0*/  IMAD.MOV.U32 R14, RZ, RZ, R10 ;  /* 0x000000ffff0e7224 */ /* 0x000fe400078e000a */
.L_x_21760:
[----:B------:R-:W-:Y:S05]  /*1f0b0*/  BSYNC B3 ;  /* 0x0000000000037941 */ /* 0x000fea0003800000 */
.L_x_21758:
        /* <DEDUP_REMOVED lines=16> */
.L_x_21764:
[----:B------:R-:W-:Y:S05]  /*1f1c0*/  BSYNC B4 ;  /* 0x0000000000047941 */ /* 0x000fea0003800000 */
.L_x_21763:
        /* <DEDUP_REMOVED lines=44> */
.L_x_21762:
[----:B------:R-:W-:Y:S05]  /*1f490*/  BSYNC B3 ;  /* 0x0000000000037941 */ /* 0x000fea0003800000 */
.L_x_21761:
        /* <DEDUP_REMOVED lines=14> */
.L_x_21757:
[----:B------:R-:W-:Y:S05]  /*1f580*/  BSYNC B2 ;  /* 0x0000000000027941 */ /* 0x000fea0003800000 */
.L_x_21755:
        /* <DEDUP_REMOVED lines=8> */
.L_x_21766:
        /* <DEDUP_REMOVED lines=12> */
.L_x_21769:
[----:B------:R-:W-:Y:S02]  /*1f6d0*/  IMAD.MOV.U32 R16, RZ, RZ, R10 ;  /* 0x000000ffff107224 */ /* 0x000fe400078e000a */
.L_x_21770:
[----:B------:R-:W-:Y:S05]  /*1f6e0*/  BSYNC B3 ;  /* 0x0000000000037941 */ /* 0x000fea0003800000 */
.L_x_21768:
        /* <DEDUP_REMOVED lines=16> */
.L_x_21774:
[----:B------:R-:W-:Y:S05]  /*1f7f0*/  BSYNC B4 ;  /* 0x0000000000047941 */ /* 0x000fea0003800000 */
.L_x_21773:
        /* <DEDUP_REMOVED lines=44> */
.L_x_21772:
[----:B------:R-:W-:Y:S05]  /*1fac0*/  BSYNC B3 ;  /* 0x0000000000037941 */ /* 0x000fea0003800000 */
.L_x_21771:
        /* <DEDUP_REMOVED lines=13> */
.L_x_21767:
[----:B------:R-:W-:Y:S05]  /*1fba0*/  BSYNC B2 ;  /* 0x0000000000027941 */ /* 0x000fea0003800000 */
.L_x_21765:
        /* <DEDUP_REMOVED lines=8> */
.L_x_21776:
        /* <DEDUP_REMOVED lines=12> */
.L_x_21779:
[----:B------:R-:W-:Y:S02]  /*1fcf0*/  IMAD.MOV.U32 R18, RZ, RZ, R10 ;  /* 0x000000ffff127224 */ /* 0x000fe400078e000a */
.L_x_21780:
[----:B------:R-:W-:Y:S05]  /*1fd00*/  BSYNC B3 ;  /* 0x0000000000037941 */ /* 0x000fea0003800000 */
.L_x_21778:
        /* <DEDUP_REMOVED lines=16> */
.L_x_21784:
[----:B------:R-:W-:Y:S05]  /*1fe10*/  BSYNC B4 ;  /* 0x0000000000047941 */ /* 0x000fea0003800000 */
.L_x_21783:
        /* <DEDUP_REMOVED lines=44> */
.L_x_21782:
[----:B------:R-:W-:Y:S05]  /*200e0*/  BSYNC B3 ;  /* 0x0000000000037941 */ /* 0x000fea0003800000 */
.L_x_21781:
        /* <DEDUP_REMOVED lines=14> */
.L_x_21777:
[----:B------:R-:W-:Y:S05]  /*201d0*/  BSYNC B2 ;  /* 0x0000000000027941 */ /* 0x000fea0003800000 */
.L_x_21775:
        /* <DEDUP_REMOVED lines=8> */
.L_x_21786:
        /* <DEDUP_REMOVED lines=12> */
.L_x_21789:
[----:B------:R-:W-:Y:S02]  /*20320*/  IMAD.MOV.U32 R20, RZ, RZ, R10 ;  /* 0x000000ffff147224 */ /* 0x000fe400078e000a */
.L_x_21790:
[----:B------:R-:W-:Y:S05]  /*20330*/  BSYNC B3 ;  /* 0x0000000000037941 */ /* 0x000fea0003800000 */
.L_x_21788:
        /* <DEDUP_REMOVED lines=16> */
.L_x_21794:
[----:B------:R-:W-:Y:S05]  /*20440*/  BSYNC B4 ;  /* 0x0000000000047941 */ /* 0x000fea0003800000 */
.L_x_21793:
        /* <DEDUP_REMOVED lines=44> */
.L_x_21792:
[----:B------:R-:W-:Y:S05]  /*20710*/  BSYNC B3 ;  /* 0x0000000000037941 */ /* 0x000fea0003800000 */
.L_x_21791:
        /* <DEDUP_REMOVED lines=13> */
.L_x_21787:
[----:B------:R-:W-:Y:S05]  /*207f0*/  BSYNC B2 ;  /* 0x0000000000027941 */ /* 0x000fea0003800000 */
.L_x_21785:
        /* <DEDUP_REMOVED lines=8> */
.L_x_21796:
        /* <DEDUP_REMOVED lines=12> */
.L_x_21799:
[----:B------:R-:W-:Y:S02]  /*20940*/  IMAD.MOV.U32 R22, RZ, RZ, R10 ;  /* 0x000000ffff167224 */ /* 0x000fe400078e000a */
.L_x_21800:
[----:B------:R-:W-:Y:S05]  /*20950*/  BSYNC B3 ;  /* 0x0000000000037941 */ /* 0x000fea0003800000 */
.L_x_21798:
        /* <DEDUP_REMOVED lines=16> */
.L_x_21804:
[----:B------:R-:W-:Y:S05]  /*20a60*/  BSYNC B4 ;  /* 0x0000000000047941 */ /* 0x000fea0003800000 */
.L_x_21803:
        /* <DEDUP_REMOVED lines=44> */
.L_x_21802:
[----:B------:R-:W-:Y:S05]  /*20d30*/  BSYNC B3 ;  /* 0x0000000000037941 */ /* 0x000fea0003800000 */
.L_x_21801:
        /* <DEDUP_REMOVED lines=14> */
.L_x_21797:
[----:B------:R-:W-:Y:S05]  /*20e20*/  BSYNC B2 ;  /* 0x0000000000027941 */ /* 0x000fea0003800000 */
.L_x_21795:
        /* <DEDUP_REMOVED lines=8> */
.L_x_21806:
        /* <DEDUP_REMOVED lines=12> */
.L_x_21809:
[----:B------:R-:W-:Y:S02]  /*20f70*/  IMAD.MOV.U32 R24, RZ, RZ, R10 ;  /* 0x000000ffff187224 */ /* 0x000fe400078e000a */
.L_x_21810:
[----:B------:R-:W-:Y:S05]  /*20f80*/  BSYNC B3 ;  /* 0x0000000000037941 */ /* 0x000fea0003800000 */
.L_x_21808:
        /* <DEDUP_REMOVED lines=16> */
.L_x_21814:
[----:B------:R-:W-:Y:S05]  /*21090*/  BSYNC B4 ;  /* 0x0000000000047941 */ /* 0x000fea0003800000 */
.L_x_21813:
        /* <DEDUP_REMOVED lines=44> */
.L_x_21812:
[----:B------:R-:W-:Y:S05]  /*21360*/  BSYNC B3 ;  /* 0x0000000000037941 */ /* 0x000fea0003800000 */
.L_x_21811:
        /* <DEDUP_REMOVED lines=13> */
.L_x_21807:
[----:B------:R-:W-:Y:S05]  /*21440*/  BSYNC B2 ;  /* 0x0000000000027941 */ /* 0x000fea0003800000 */
.L_x_21805:
        /* <DEDUP_REMOVED lines=8> */
.L_x_21816:
        /* <DEDUP_REMOVED lines=12> */
.L_x_21819:
[----:B------:R-:W-:Y:S02]  /*21590*/  IMAD.MOV.U32 R26, RZ, RZ, R10 ;  /* 0x000000ffff1a7224 */ /* 0x000fe400078e000a */
.L_x_21820:
[----:B------:R-:W-:Y:S05]  /*215a0*/  BSYNC B3 ;  /* 0x0000000000037941 */ /* 0x000fea0003800000 */
.L_x_21818:
        /* <DEDUP_REMOVED lines=16> */
.L_x_21824:
[----:B------:R-:W-:Y:S05]  /*216b0*/  BSYNC B4 ;  /* 0x0000000000047941 */ /* 0x000fea0003800000 */
.L_x_21823:
        /* <DEDUP_REMOVED lines=44> */
.L_x_21822:
[----:B------:R-:W-:Y:S05]  /*21980*/  BSYNC B3 ;  /* 0x0000000000037941 */ /* 0x000fea0003800000 */
.L_x_21821:
        /* <DEDUP_REMOVED lines=14> */
.L_x_21817:
[----:B------:R-:W-:Y:S05]  /*21a70*/  BSYNC B2 ;  /* 0x0000000000027941 */ /* 0x000fea0003800000 */
.L_x_21815:
        /* <DEDUP_REMOVED lines=8> */
.L_x_21826:
        /* <DEDUP_REMOVED lines=12> */
.L_x_21829:
[----:B------:R-:W-:Y:S02]  /*21bc0*/  IMAD.MOV.U32 R28, RZ, RZ, R10 ;  /* 0x000000ffff1c7224 */ /* 0x000fe400078e000a */
.L_x_21830:
[----:B------:R-:W-:Y:S05]  /*21bd0*/  BSYNC B3 ;  /* 0x0000000000037941 */ /* 0x000fea0003800000 */
.L_x_21828:
        /* <DEDUP_REMOVED lines=16> */
.L_x_21834:
[----:B------:R-:W-:Y:S05]  /*21ce0*/  BSYNC B4 ;  /* 0x0000000000047941 */ /* 0x000fea0003800000 */
.L_x_21833:
        /* <DEDUP_REMOVED lines=44> */
.L_x_21832:
[----:B------:R-:W-:Y:S05]  /*21fb0*/  BSYNC B3 ;  /* 0x0000000000037941 */ /* 0x000fea0003800000 */
.L_x_21831:
        /* <DEDUP_REMOVED lines=13> */
.L_x_21827:
[----:B------:R-:W-:Y:S05]  /*22090*/  BSYNC B2 ;  /* 0x0000000000027941 */ /* 0x000fea0003800000 */
.L_x_21825:
        /* <DEDUP_REMOVED lines=28> */
.L_x_21754:
[----:B------:R-:W-:Y:S05]  /*22260*/  BSYNC B1 ;  /* 0x0000000000017941 */ /* 0x000fea0003800000 */
.L_x_21753:
        /* <DEDUP_REMOVED lines=105> */
.L_x_21859:
        /* <DEDUP_REMOVED lines=190> */
.L_x_21860:
        /* <DEDUP_REMOVED lines=31> */
[----:B0-----:R-:W3:Y:S04]  /*236d0*/  LDL R2, [R1+0x1a4] ;  /* 0x0001a40001027983 */ /* 0x001ee80000100800 */
[----:B------:R0:W-:Y:S04]  /*236e0*/  STL [R1+0x1b0], R0 ;  /* 0x0001b00001007387 */ /* 0x0001e80000100800 */
[----:B------:R-:W4:Y:S04]  /*236f0*/  LDL R252, [R1+0x1ac] ;  /* 0x0001ac0001fc7983 */ /* 0x000f280000100800 */
[----:B------:R-:W4:Y:S04]  /*23700*/  LDL R151, [R1+0x190] ;  /* 0x0001900001977983 */ /* 0x000f280000100800 */
[----:B0-----:R-:W4:Y:S04]  /*23710*/  LDL R0, [R1+0x1a8] ;  /* 0x0001a80001007983 */ /* 0x001f280000100800 */
[----:B------:R-:W4:Y:S04]  /*23720*/  LDL R146, [R1+0x194] ;  /* 0x0001940001927983 */ /* 0x000f280000100800 */
[----:B------:R-:W4:Y:S04]  /*23730*/  LDL R150, [R1+0x198] ;  /* 0x0001980001967983 */ /* 0x000f280000100800 */
[----:B------:R-:W4:Y:S01]  /*23740*/  LDL R147, [R1+0x19c] ;  /* 0x00019c0001937983 */ /* 0x000f220000100800 */
[----:B------:R-:W-:-:S02]  /*23750*/  FADD.FTZ R92, R13, -R149 ;  /* 0x800000950d5c7221 */ /* 0x000fc40000010000 */
[--C-:B------:R-:W-:Y:S02]  /*23760*/  FADD.FTZ R95, R15, -R149.reuse ;  /* 0x800000950f5f7221 */ /* 0x100fe40000010000 */
[--C-:B------:R-:W-:Y:S02]  /*23770*/  FADD.FTZ R93, R17, -R149.reuse ;  /* 0x80000095115d7221 */ /* 0x100fe40000010000 */
[C---:B------:R-:W-:Y:S02]  /*23780*/  FMUL.FTZ R92, R145.reuse, R92 ;  /* 0x0000005c915c7220 */ /* 0x040fe40000410000 */
[C---:B------:R-:W-:Y:S02]  /*23790*/  FMUL.FTZ R95, R145.reuse, R95 ;  /* 0x0000005f915f7220 */ /* 0x040fe40000410000 */
[----:B------:R-:W-:Y:S02]  /*237a0*/  FMUL.FTZ R93, R145, R93 ;  /* 0x0000005d915d7220 */ /* 0x000fe40000410000 */
[----:B------:R-:W-:-:S04]  /*237b0*/  FADD.FTZ R94, R19, -R149 ;  /* 0x80000095135e7221 */ /* 0x000fc80000010000 */
[----:B------:R-:W-:Y:S02]  /*237c0*/  FMUL.FTZ R94, R145, R94 ;  /* 0x0000005e915e7220 */ /* 0x000fe40000410000 */
[----:B--2---:R-:W-:Y:S02]  /*237d0*/  FFMA.FTZ R92, R3, R92, R192 ;  /* 0x0000005c035c7223 */ /* 0x004fe400000100c0 */
        /* <DEDUP_REMOVED lines=26> */
.L_x_21840:
[----:B------:R-:W-:Y:S05]  /*23980*/  BSYNC B2 ;  /* 0x0000000000027941 */ /* 0x000fea0003800000 */
.L_x_21839:
[----:B------:R-:W-:Y:S01]  /*23990*/  LOP3.LUT P1, RZ, R6, 0x1000, RZ, 0xc0, !PT ;  /* 0x0000100006ff7812 */ /* 0x000fe2000782c0ff */
[----:B------:R-:W-:-:S12]  /*239a0*/  BSSY B2, `(.L_x_21841) ;  /* 0x0000030000027945 */ /* 0x000fd80003800000 */
[----:B------:R-:W-:Y:S05]  /*239b0*/  @!P1 BRA `(.L_x_21842) ;  /* 0x000002e000009947 */ /* 0x000fea0003800000 */
[----:B-----5:R1:W-:Y:S04]  /*239c0*/  STL [R1+0x1b8], R3 ;  /* 0x0001b80301007387 */ /* 0x0203e80000100800 */
[----:B-1----:R-:W2:Y:S04]  /*239d0*/  LDL R3, [R1+0x20] ;  /* 0x0000200001037983 */ /* 0x002ea80000100800 */
[----:B------:R1:W-:Y:S04]  /*239e0*/  STL [R1+0x1b4], R2 ;  /* 0x0001b40201007387 */ /* 0x0003e80000100800 */
[----:B-1----:R-:W3:Y:S04]  /*239f0*/  LDL R2, [R1+0x24] ;  /* 0x0000240001027983 */ /* 0x002ee80000100800 */
[----:B------:R1:W-:Y:S04]  /*23a00*/  STL [R1+0x1b0], R0 ;  /* 0x0001b00001007387 */ /* 0x0003e80000100800 */
[----:B------:R-:W4:Y:S04]  /*23a10*/  LDL R252, [R1+0x2c] ;  /* 0x00002c0001fc7983 */ /* 0x000f280000100800 */
[----:B------:R-:W4:Y:S04]  /*23a20*/  LDL R151, [R1+0x10] ;  /* 0x0000100001977983 */ /* 0x000f280000100800 */
[----:B-1----:R-:W4:Y:S04]  /*23a30*/  LDL R0, [R1+0x28] ;  /* 0x0000280001007983 */ /* 0x002f280000100800 */
[----:B0-----:R-:W4:Y:S04]  /*23a40*/  LDL R146, [R1+0x14] ;  /* 0x0000140001927983 */ /* 0x001f280000100800 */
        /* <DEDUP_REMOVED lines=37> */
.L_x_21842:
[----:B------:R-:W-:Y:S05]  /*23ca0*/  BSYNC B2 ;  /* 0x0000000000027941 */ /* 0x000fea0003800000 */
.L_x_21841:
[----:B------:R-:W-:Y:S01]  /*23cb0*/  LOP3.LUT P1, RZ, R6, 0x800, RZ, 0xc0, !PT ;  /* 0x0000080006ff7812 */ /* 0x000fe2000782c0ff */
[----:B------:R-:W-:-:S12]  /*23cc0*/  BSSY B2, `(.L_x_21843) ;  /* 0x0000026000027945 */ /* 0x000fd80003800000 */
[----:B------:R-:W-:Y:S05]  /*23cd0*/  @!P1 BRA `(.L_x_21844) ;  /* 0x0000024000009947 */ /* 0x000fea0003800000 */
[----:B------:R-:W2:Y:S04]  /*23ce0*/  LDL R151, [R1] ;  /* 0x0000000001977983 */ /* 0x000ea80000100800 */
[----:B------:R-:W3:Y:S04]  /*23cf0*/  LDL R150, [R1+0x4] ;  /* 0x0000040001967983 */ /* 0x000ee80000100800 */
[----:B0-----:R-:W4:Y:S04]  /*23d00*/  LDL R147, [R1+0x8] ;  /* 0x0000080001937983 */ /* 0x001f280000100800 */
[----:B------:R-:W4:Y:S01]  /*23d10*/  LDL R146, [R1+0xc] ;  /* 0x00000c0001927983 */ /* 0x000f220000100800 */
[----:B------:R-:W-:-:S02]  /*23d20*/  FADD.FTZ R92, R37, -R149 ;  /* 0x80000095255c7221 */ /* 0x000fc40000010000 */
[--C-:B------:R-:W-:Y:S02]  /*23d30*/  FADD.FTZ R95, R38, -R149.reuse ;  /* 0x80000095265f7221 */ /* 0x100fe40000010000 */
[--C-:B------:R-:W-:Y:S02]  /*23d40*/  FADD.FTZ R93, R39, -R149.reuse ;  /* 0x80000095275d7221 */ /* 0x100fe40000010000 */
[----:B------:R-:W-:Y:S02]  /*23d50*/  FADD.FTZ R94, R40, -R149 ;  /* 0x80000095285e7221 */ /* 0x000fe40000010000 */
[C---:B------:R-:W-:Y:S02]  /*23d60*/  FMUL.FTZ R92, R145.reuse, R92 ;  /* 0x0000005c915c7220 */ /* 0x040fe40000410000 */
[C---:B------:R-:W-:Y:S02]  /*23d70*/  FMUL.FTZ R95, R145.reuse, R95 ;  /* 0x0000005f915f7220 */ /* 0x040fe40000410000 */
[----:B------:R-:W-:-:S02]  /*23d80*/  FMUL.FTZ R93, R145, R93 ;  /* 0x0000005d915d7220 */ /* 0x000fc40000410000 */
[----:B------:R-:W-:Y:S02]  /*23d90*/  FMUL.FTZ R94, R145, R94 ;  /* 0x0000005e915e7220 */ /* 0x000fe40000410000 */
[----:B--2---:R-:W-:Y:S02]  /*23da0*/  FFMA.FTZ R92, R151, R92, R176 ;  /* 0x0000005c975c7223 */ /* 0x004fe400000100b0 */
[----:B---3--:R-:W-:Y:S02]  /*23db0*/  FFMA.FTZ R95, R150, R95, R177 ;  /* 0x0000005f965f7223 */ /* 0x008fe400000100b1 */
[----:B----4-:R-:W-:-:S03]  /*23dc0*/  FFMA.FTZ R93, R147, R93, R178 ;  /* 0x0000005d935d7223 */ /* 0x010fc600000100b2 */
[----:B------:R-:W-:Y:S01]  /*23dd0*/  F2FP.BF16.PACK_AB R92, R95, R92 ;  /* 0x0000005c5f5c723e */ /* 0x000fe200000010ff */
[----:B------:R-:W-:Y:S02]  /*23de0*/  FADD.FTZ R95, R41, -R149 ;  /* 0x80000095295f7221 */ /* 0x000fe40000010000 */
[----:B------:R-:W-:Y:S02]  /*23df0*/  FFMA.FTZ R94, R146, R94, R179 ;  /* 0x0000005e925e7223 */ /* 0x000fe400000100b3 */
[----:B------:R-:W-:Y:S02]  /*23e00*/  FMUL.FTZ R95, R145, R95 ;  /* 0x0000005f915f7220 */ /* 0x000fe40000410000 */
[--C-:B------:R-:W-:Y:S01]  /*23e10*/  FADD.FTZ R146, R44, -R149.reuse ;  /* 0x800000952c927221 */ /* 0x100fe20000010000 */
[----:B------:R-:W-:Y:S01]  /*23e20*/  F2FP.BF16.PACK_AB R93, R94, R93 ;  /* 0x0000005d5e5d723e */ /* 0x000fe200000010ff */
[----:B------:R-:W-:Y:S02]  /*23e30*/  FADD.FTZ R94, R42, -R149 ;  /* 0x800000952a5e7221 */ /* 0x000fe40000010000 */
[----:B------:R-:W-:-:S02]  /*23e40*/  FFMA.FTZ R95, R248, R95, R180 ;  /* 0x0000005ff85f7223 */ /* 0x000fc400000100b4 */
[C---:B------:R-:W-:Y:S02]  /*23e50*/  FMUL.FTZ R94, R145.reuse, R94 ;  /* 0x0000005e915e7220 */ /* 0x040fe40000410000 */
        /* <DEDUP_REMOVED lines=12> */
.L_x_21844:
[----:B------:R-:W-:Y:S05]  /*23f20*/  BSYNC B2 ;  /* 0x0000000000027941 */ /* 0x000fea0003800000 */
.L_x_21843:
[----:B------:R-:W-:Y:S01]  /*23f30*/  LOP3.LUT P1, RZ, R6, 0x400, RZ, 0xc0, !PT ;  /* 0x0000040006ff7812 */ /* 0x000fe2000782c0ff */
        /* <DEDUP_REMOVED lines=34> */
.L_x_21846:
[----:B------:R-:W-:Y:S05]  /*24160*/  BSYNC B2 ;  /* 0x0000000000027941 */ /* 0x000fea0003800000 */
.L_x_21845:
        /* <DEDUP_REMOVED lines=35> */
.L_x_21848:
[----:B------:R-:W-:Y:S05]  /*243a0*/  BSYNC B2 ;  /* 0x0000000000027941 */ /* 0x000fea0003800000 */
.L_x_21847:
        /* <DEDUP_REMOVED lines=35> */
.L_x_21850:
[----:B------:R-:W-:Y:S05]  /*245e0*/  BSYNC B2 ;  /* 0x0000000000027941 */ /* 0x000fea0003800000 */
.L_x_21849:
        /* <DEDUP_REMOVED lines=35> */
.L_x_21852:
[----:B------:R-:W-:Y:S05]  /*24820*/  BSYNC B2 ;  /* 0x0000000000027941 */ /* 0x000fea0003800000 */
.L_x_21851:
        /* <DEDUP_REMOVED lines=35> */
.L_x_21854:
[----:B------:R-:W-:Y:S05]  /*24a60*/  BSYNC B2 ;  /* 0x0000000000027941 */ /* 0x000fea0003800000 */
.L_x_21853:
        /* <DEDUP_REMOVED lines=35> */
.L_x_21856:
[----:B------:R-:W-:Y:S05]  /*24ca0*/  BSYNC B2 ;  /* 0x0000000000027941 */ /* 0x000fea0003800000 */
.L_x_21855:
        /* <DEDUP_REMOVED lines=43> */
.L_x_21838:
[----:B------:R-:W-:Y:S05]  /*24f60*/  BSYNC B1 ;  /* 0x0000000000017941 */ /* 0x000fea0003800000 */
.L_x_21837:
[----:B0-----:R-:W-:-:S04]  /*24f70*/  IMAD.MOV.U32 R92, RZ, RZ, c[0x0][0x160] ;  /* 0x00005800ff5c7624 */ /* 0x001fc800078e00ff */
[----:B-----5:R-:W-:-:S05]  /*24f80*/  IMAD R2, R92, 0x4, R2 ;  /* 0x000000045c027824 */ /* 0x020fca00078e0202 */
[----:B------:R-:W-:-:S13]  /*24f90*/  ISETP.GE.AND P1, PT, R2, c[0x0][0x164], PT ;  /* 0x0000590002007a0c */ /* 0x000fda0003f26270 */
[----:B------:R-:W-:Y:S01]  /*24fa0*/  @P1 CALL.REL.NOINC `(.L_x_21857) ;  /* 0x0000001000001944 */ /* 0x000fe20003c00000 */
[----:B------:R-:W-:Y:S05]  /*24fb0*/  BRA `(.L_x_21858) ;  /* 0xfffdc94000007947 */ /* 0x000fea000383ffff */
.L_x_21857:
[----:B------:R-:W-:Y:S05]  /*24fc0*/  BSYNC B0 ;  /* 0x0000000000007941 */ /* 0x000fea0003800000 */
.L_x_20996:
[----:B------:R-:W-:Y:S05]  /*24fd0*/  EXIT ;  /* 0x000000000000794d */ /* 0x000fea0003800000 */
.L_x_21835:
[----:B------:R-:W-:Y:S01]  /*24fe0*/  IMAD.MOV.U32 R145, RZ, RZ, R94 ;  /* 0x000000ffff917224 */ /* 0x000fe200078e005e */
[----:B------:R-:W-:Y:S01]  /*24ff0*/  MOV R95, 0x1 ;  /* 0x00000001005f7802 */ /* 0x000fe20000000f00 */
[----:B------:R-:W-:Y:S01]  /*25000*/  IMAD.MOV.U32 R146, RZ, RZ, 0x1f ;  /* 0x0000001fff927424 */ /* 0x000fe200078e00ff */
[----:B------:R-:W-:Y:S01]  /*25010*/  MOV R92, 0x25040 ;  /* 0x00025040005c7802 */ /* 0x000fe20000000f00 */
[----:B------:R-:W-:Y:S02]  /*25020*/  IMAD.MOV.U32 R93, RZ, RZ, -0x1 ;  /* 0xffffffffff5d7424 */ /* 0x000fe400078e00ff */
[----:B-----5:R-:W-:Y:S05]  /*25030*/  CALL.REL.NOINC `($__internal_46_$__cuda_sm70_shflsync_bfly_p) ;  /* 0x00000e6000007944 */ /* 0x020fea0003c00000 */
[----:B-1----:R-:W-:Y:S05]  /*25040*/  BRA `(.L_x_21859) ;  /* 0xffffd8b000007947 */ /* 0x002fea000383ffff */
.L_x_21836:
[----:B------:R-:W-:Y:S01]  /*25050*/  HFMA2.MMA R95, -RZ, RZ, 0, 1.1920928955078125e-07 ;  /* 0x00000002ff5f7435 */ /* 0x000fe200000001ff */
[----:B------:R-:W-:Y:S01]  /*25060*/  IMAD.MOV.U32 R145, RZ, RZ, R94 ;  /* 0x000000ffff917224 */ /* 0x000fe200078e005e */
[----:B------:R-:W-:Y:S01]  /*25070*/  MOV R92, 0x250b0 ;  /* 0x000250b0005c7802 */ /* 0x000fe20000000f00 */
[----:B------:R-:W-:Y:S02]  /*25080*/  IMAD.MOV.U32 R146, RZ, RZ, 0x1f ;  /* 0x0000001fff927424 */ /* 0x000fe400078e00ff */
[----:B------:R-:W-:Y:S02]  /*25090*/  IMAD.MOV.U32 R93, RZ, RZ, -0x1 ;  /* 0xffffffffff5d7424 */ /* 0x000fe400078e00ff */
[----:B-----5:R-:W-:Y:S05]  /*250a0*/  CALL.REL.NOINC `($__internal_46_$__cuda_sm70_shflsync_bfly_p) ;  /* 0x00000df000007944 */ /* 0x020fea0003c00000 */
[----:B-1----:R-:W-:Y:S01]  /*250b0*/  FADD.FTZ R94, R94, R95 ;  /* 0x0000005f5e5e7221 */ /* 0x002fe20000010000 */
[----:B------:R-:W-:Y:S01]  /*250c0*/  MOV R146, 0x1f ;  /* 0x0000001f00927802 */ /* 0x000fe20000000f00 */
[----:B------:R-:W-:Y:S01]  /*250d0*/  IMAD.MOV.U32 R95, RZ, RZ, 0x4 ;  /* 0x00000004ff5f7424 */ /* 0x000fe200078e00ff */
[----:B------:R-:W-:Y:S01]  /*250e0*/  MOV R92, 0x25120 ;  /* 0x00025120005c7802 */ /* 0x000fe20000000f00 */
[----:B------:R-:W-:-:S02]  /*250f0*/  IMAD.MOV.U32 R93, RZ, RZ, -0x1 ;  /* 0xffffffffff5d7424 */ /* 0x000fc400078e00ff */
[----:B------:R-:W-:Y:S02]  /*25100*/  IMAD.MOV.U32 R145, RZ, RZ, R94 ;  /* 0x000000ffff917224 */ /* 0x000fe400078e005e */
[----:B------:R-:W-:Y:S05]  /*25110*/  CALL.REL.NOINC `($__internal_46_$__cuda_sm70_shflsync_bfly_p) ;  /* 0x00000d8000007944 */ /* 0x000fea0003c00000 */
[----:B-1----:R-:W-:Y:S01]  /*25120*/  FADD.FTZ R94, R94, R95 ;  /* 0x0000005f5e5e7221 */ /* 0x002fe20000010000 */
[----:B------:R-:W-:Y:S01]  /*25130*/  HFMA2.MMA R146, -RZ, RZ, 0, 1.847743988037109375e-06 ;  /* 0x0000001fff927435 */ /* 0x000fe200000001ff */
[----:B------:R-:W-:Y:S01]  /*25140*/  IMAD.MOV.U32 R95, RZ, RZ, 0x8 ;  /* 0x00000008ff5f7424 */ /* 0x000fe200078e00ff */
[----:B------:R-:W-:Y:S01]  /*25150*/  MOV R92, 0x25190 ;  /* 0x00025190005c7802 */ /* 0x000fe20000000f00 */
[----:B------:R-:W-:Y:S02]  /*25160*/  IMAD.MOV.U32 R93, RZ, RZ, -0x1 ;  /* 0xffffffffff5d7424 */ /* 0x000fe400078e00ff */
[----:B------:R-:W-:Y:S02]  /*25170*/  IMAD.MOV.U32 R145, RZ, RZ, R94 ;  /* 0x000000ffff917224 */ /* 0x000fe400078e005e */
[----:B------:R-:W-:Y:S05]  /*25180*/  CALL.REL.NOINC `($__internal_46_$__cuda_sm70_shflsync_bfly_p) ;  /* 0x00000d1000007944 */ /* 0x000fea0003c00000 */
        /* <DEDUP_REMOVED lines=8> */
[----:B------:R-:W-:Y:S01]  /*25210*/  LOP3.LUT R6, R6, 0xffffbfff, RZ, 0xc0, !PT ;  /* 0xffffbfff06067812 */ /* 0x000fe200078ec0ff */
[----:B------:R-:W-:Y:S01]  /*25220*/  HFMA2.MMA R146, -RZ, RZ, 0, 1.847743988037109375e-06 ;  /* 0x0000001fff927435 */ /* 0x000fe200000001ff */
[----:B------:R-:W-:Y:S02]  /*25230*/  IMAD.MOV.U32 R95, RZ, RZ, 0x1 ;  /* 0x00000001ff5f7424 */ /* 0x000fe400078e00ff */
[----:B------:R-:W-:Y:S01]  /*25240*/  FMUL.FTZ R94, R94, c[0x0][0x1e0] ;  /* 0x000078005e5e7a20 */ /* 0x000fe20000410000 */
[----:B------:R-:W-:-:S03]  /*25250*/  @P5 LOP3.LUT R6, R6, 0x4000, RZ, 0xfc, !PT ;  /* 0x0000400006065812 */ /* 0x000fc600078efcff */
        /* <DEDUP_REMOVED lines=170> */
[----:B------:R-:W-:Y:S05]  /*25d00*/  CALL.REL.NOINC `($__internal_46_$__cuda_sm70_shflsync_bfly_p) ;  /* 0x0000019000007944 */ /* 0x000fea0003c00000 */
[----:B-1----:R-:W-:Y:S01]  /*25d10*/  FADD.FTZ R145, R145, R95 ;  /* 0x0000005f91917221 */ /* 0x002fe20000010000 */
[----:B------:R-:W-:Y:S01]  /*25d20*/  MOV R93, 0xffffffff ;  /* 0xffffffff005d7802 */ /* 0x000fe20000000f00 */
[----:B------:R-:W-:Y:S01]  /*25d30*/  IMAD.MOV.U32 R95, RZ, RZ, 0x2 ;  /* 0x00000002ff5f7424 */ /* 0x000fe200078e00ff */
[----:B------:R-:W-:Y:S01]  /*25d40*/  MOV R92, 0x25d70 ;  /* 0x00025d70005c7802 */ /* 0x000fe20000000f00 */
[----:B------:R-:W-:Y:S02]  /*25d50*/  IMAD.MOV.U32 R146, RZ, RZ, 0x1f ;  /* 0x0000001fff927424 */ /* 0x000fe400078e00ff */
[----:B------:R-:W-:Y:S05]  /*25d60*/  CALL.REL.NOINC `($__internal_46_$__cuda_sm70_shflsync_bfly_p) ;  /* 0x0000013000007944 */ /* 0x000fea0003c00000 */
[----:B-1----:R-:W-:Y:S01]  /*25d70*/  FADD.FTZ R145, R145, R95 ;  /* 0x0000005f91917221 */ /* 0x002fe20000010000 */
[----:B------:R-:W-:Y:S01]  /*25d80*/  MOV R92, 0x25dd0 ;  /* 0x00025dd0005c7802 */ /* 0x000fe20000000f00 */
[----:B------:R-:W-:Y:S02]  /*25d90*/  IMAD.MOV.U32 R95, RZ, RZ, 0x4 ;  /* 0x00000004ff5f7424 */ /* 0x000fe400078e00ff */
[----:B------:R-:W-:-:S02]  /*25da0*/  IMAD.MOV.U32 R146, RZ, RZ, 0x1f ;  /* 0x0000001fff927424 */ /* 0x000fc400078e00ff */
[----:B------:R-:W-:Y:S02]  /*25db0*/  IMAD.MOV.U32 R93, RZ, RZ, -0x1 ;  /* 0xffffffffff5d7424 */ /* 0x000fe400078e00ff */
[----:B------:R-:W-:Y:S05]  /*25dc0*/  CALL.REL.NOINC `($__internal_46_$__cuda_sm70_shflsync_bfly_p) ;  /* 0x000000d000007944 */ /* 0x000fea0003c00000 */
[----:B-1----:R-:W-:Y:S01]  /*25dd0*/  FADD.FTZ R145, R145, R95 ;  /* 0x0000005f91917221 */ /* 0x002fe20000010000 */
[----:B------:R-:W-:Y:S01]  /*25de0*/  HFMA2.MMA R95, -RZ, RZ, 0, 4.76837158203125e-07 ;  /* 0x00000008ff5f7435 */ /* 0x000fe200000001ff */
[----:B------:R-:W-:Y:S01]  /*25df0*/  IMAD.MOV.U32 R146, RZ, RZ, 0x1f ;  /* 0x0000001fff927424 */ /* 0x000fe200078e00ff */
[----:B------:R-:W-:Y:S01]  /*25e00*/  MOV R92, 0x25e30 ;  /* 0x00025e30005c7802 */ /* 0x000fe20000000f00 */
[----:B------:R-:W-:-:S03]  /*25e10*/  IMAD.MOV.U32 R93, RZ, RZ, -0x1 ;  /* 0xffffffffff5d7424 */ /* 0x000fc600078e00ff */
[----:B------:R-:W-:Y:S05]  /*25e20*/  CALL.REL.NOINC `($__internal_46_$__cuda_sm70_shflsync_bfly_p) ;  /* 0x0000007000007944 */ /* 0x000fea0003c00000 */
[----:B-1----:R-:W-:Y:S01]  /*25e30*/  FADD.FTZ R145, R145, R95 ;  /* 0x0000005f91917221 */ /* 0x002fe20000010000 */
[----:B------:R-:W-:Y:S01]  /*25e40*/  MOV R146, 0x1f ;  /* 0x0000001f00927802 */ /* 0x000fe20000000f00 */
[----:B------:R-:W-:Y:S01]  /*25e50*/  IMAD.MOV.U32 R95, RZ, RZ, 0x10 ;  /* 0x00000010ff5f7424 */ /* 0x000fe200078e00ff */
[----:B------:R-:W-:Y:S01]  /*25e60*/  MOV R92, 0x25e90 ;  /* 0x00025e90005c7802 */ /* 0x000fe20000000f00 */
[----:B------:R-:W-:Y:S02]  /*25e70*/  IMAD.MOV.U32 R93, RZ, RZ, -0x1 ;  /* 0xffffffffff5d7424 */ /* 0x000fe400078e00ff */
[----:B------:R-:W-:Y:S05]  /*25e80*/  CALL.REL.NOINC `($__internal_46_$__cuda_sm70_shflsync_bfly_p) ;  /* 0x0000001000007944 */ /* 0x000fea0003c00000 */
[----:B-1----:R-:W-:Y:S05]  /*25e90*/  BRA `(.L_x_21860) ;  /* 0xffffd64000007947 */ /* 0x002fea000383ffff */
        .weak           $__internal_46_$__cuda_sm70_shflsync_bfly_p
        .type           $__internal_46_$__cuda_sm70_shflsync_bfly_p,@function
        .size           $__internal_46_$__cuda_sm70_shflsync_bfly_p,(.L_x_71046 - $__internal_46_$__cuda_sm70_shflsync_bfly_p)
$__internal_46_$__cuda_sm70_shflsync_bfly_p:
[----:B------:R-:W-:Y:S04]  /*25ea0*/  WARPSYNC R93 ;  /* 0x0000005d00007348 */ /* 0x000fe80003800000 */
[----:B------:R0:W1:Y:S02]  /*25eb0*/  SHFL.BFLY PT, R95, R145, R95, R146 ;  /* 0x0c00005f915f7389 */ /* 0x00006400000e0092 */
[----:B0-----:R-:W-:-:S04]  /*25ec0*/  IMAD.MOV.U32 R93, RZ, RZ, 0x0 ;  /* 0x00000000ff5d7424 */ /* 0x001fc800078e00ff */
[----:B------:R-:W-:Y:S05]  /*25ed0*/  RET.REL.NODEC R92 `(_ZN10layer_norm13ln_fwd_kernelINS_13Kernel_traitsIf13__nv_bfloat16S2_S2_fjLj2560ELj1ELj4ELj1ELj16ENS_18Kernel_traits_baseILj2560EfS2_S2_S2_fjLj128EEEEELb1ELb1ELb1ELb0EEEvNS_9FwdParamsE) ;  /* 0xfffda1205c007950 */ /* 0x000fea0003c3ffff */
.L_x_21861:
        /* <DEDUP_REMOVED lines=10> */
.L_x_71046:


//--------------------- .text._ZN10layer_norm13ln_fwd_kernelINS_13Kernel_traitsIf13__nv_bfloat16S2_S2_fjLj2560ELj1ELj4ELj1ELj16ENS_18Kernel_traits_baseILj2560EfS2_S2_S2_fjLj128EEEEELb1ELb1ELb1ELb1EEEvNS_9FwdParamsE --------------------------
	.section	.text._ZN10layer_norm13ln_fwd_kernelINS_13Kernel_traitsIf13__nv_bfloat16S2_S2_fjLj2560ELj1ELj4ELj1ELj16ENS_18Kernel_traits_baseILj2560EfS2_S2_S2_fjLj128EEEEELb1ELb1ELb1ELb1EEEvNS_9FwdParamsE,"ax",@progbits
	.sectioninfo	@"SHI_REGISTERS=255"
	.align	128
        .global         _ZN10layer_norm13ln_fwd_kernelINS_13Kernel_traitsIf13__nv_bfloat16S2_S2_fjLj2560ELj1ELj4ELj1ELj16ENS_18Kernel_traits_baseILj2560EfS2_S2_S2_fjLj128EEEEELb1ELb1ELb1ELb1EEEvNS_9FwdParamsE
        .type           _ZN10layer_norm13ln_fwd_kernelINS_13Kernel_traitsIf13__nv_bfloat16S2_S2_fjLj2560ELj1ELj4ELj1ELj16ENS_18Kernel_traits_baseILj2560EfS2_S2_S2_fjLj128EEEEELb1ELb1ELb1ELb1EEEvNS_9FwdParamsE,@function
        .size           _ZN10layer_norm13ln_fwd_kernelINS_13Kernel_traitsIf13__nv_bfloat16S2_S2_fjLj2560ELj1ELj4ELj1ELj16ENS_18Kernel_traits_baseILj2560EfS2_S2_S2_fjLj128EEEEELb1ELb1ELb1ELb1EEEvNS_9FwdParamsE,(.L_x_71047 - _ZN10layer_norm13ln_fwd_kernelINS_13Kernel_traitsIf13__nv_bfloat16S2_S2_fjLj2560ELj1ELj4ELj1ELj16ENS_18Kernel_traits_baseILj2560EfS2_S2_S2_fjLj128EEEEELb1ELb1ELb1ELb1EEEvNS_9FwdParamsE)
        .other          _ZN10layer_norm13ln_fwd_kernelINS_13Kernel_traitsIf13__nv_bfloat16S2_S2_fjLj2560ELj1ELj4ELj1ELj16ENS_18Kernel_traits_baseILj2560EfS2_S2_S2_fjLj128EEEEELb1ELb1ELb1ELb1EEEvNS_9FwdParamsE,@"STO_CUDA_ENTRY STV_DEFAULT"
_ZN10layer_norm13ln_fwd_kernelINS_13Kernel_traitsIf13__nv_bfloat16S2_S2_fjLj2560ELj1ELj4ELj1ELj16ENS_18Kernel_traits_baseILj2560EfS2_S2_S2_fjLj128EEEEELb1ELb1ELb1ELb1EEEvNS_9FwdParamsE:
.text._ZN10layer_norm13ln_fwd_kernelINS_13Kernel_traitsIf13__nv_bfloat16S2_S2_fjLj2560ELj1ELj4ELj1ELj16ENS_18Kernel_traits_baseILj2560EfS2_S2_S2_fjLj128EEEEELb1ELb1ELb1ELb1EEEvNS_9FwdParamsE:
        /* <DEDUP_REMOVED lines=10> */
[----:B------:R-:W2:Y:S04]  /*00a0*/  @P0 LDG.E.64 R6, [R6.64] ;  /* 0x0000000606060981 */ /* 0x000ea8000c1e1b00 */
        /* <DEDUP_REMOVED lines=44> */
[----:B--2---:R-:W0:Y:S01]  /*0370*/  @P0 R2UR UR4, R6 ;  /* 0x00000000060403c2 */ /* 0x004e2200000e0000 */
[----:B---3--:R-:W-:Y:S01]  /*0380*/  @P0 IADD3 R8, P1, R2, c[0x0][0x240], RZ ;  /* 0x0000900002080a10 */ /* 0x008fe20007f3e0ff */
[----:B-1----:R-:W-:-:S06]  /*0390*/  IMAD R2, R17, c[0x0][0x0], R16 ;  /* 0x0000000011027a24 */ /* 0x002fcc00078e0210 */
[----:B------:R1:W2:Y:S01]  /*03a0*/  @P0 R2UR UR5, R7 ;  /* 0x00000000070503c2 */ /* 0x0002a200000e0000 */
[----:B------:R-:W-:Y:S01]  /*03b0*/  @P0 IMAD.X R9, RZ, RZ, R3, P1 ;  /* 0x000000ffff090224 */ /* 0x000fe200008e0603 */
[----:B------:R-:W-:Y:S01]  /*03c0*/  ISETP.NE.U32.AND P0, PT, RZ, c[0x0][0x218], PT ;  /* 0x00008600ff007a0c */ /* 0x000fe20003f05070 */
[----:B------:R-:W-:-:S03]  /*03d0*/  IMAD.WIDE.U32 R12, R2, -0x326172a9, RZ ;  /* 0xcd9e8d57020c7825 */ /* 0x000fc600078e00ff */
[--C-:B------:R-:W-:Y:S02]  /*03e0*/  SHF.R.U64 R3, R8, 0x2, R9.reuse ;  /* 0x0000000208037819 */ /* 0x100fe40000001209 */
[----:B------:R-:W-:Y:S02]  /*03f0*/  SHF.R.U32.HI R4, RZ, 0x2, R9 ;  /* 0x00000002ff047819 */ /* 0x000fe40000011609 */
[----:B------:R-:W-:Y:S01]  /*0400*/  ISETP.NE.AND.EX P0, PT, RZ, c[0x0][0x21c], PT, P0 ;  /* 0x00008700ff007a0c */ /* 0x000fe20003f05300 */
[----:B------:R-:W-:Y:S01]  /*0410*/  IMAD.WIDE.U32 R10, R3, -0x2daee0ad, RZ ;  /* 0xd2511f53030a7825 */ /* 0x000fe200078e00ff */
[----:B0-----:R-:W-:Y:S01]  /*0420*/  LOP3.LUT R0, R13, UR4, R4, 0x96, !PT ;  /* 0x000000040d007c12 */ /* 0x001fe2000f8e9604 */
[----:B------:R-:W-:Y:S02]  /*0430*/  UIADD3 UR9, UR4, -0x61c88647, URZ ;  /* 0x9e3779b904097890 */ /* 0x000fe4000fffe03f */
[----:B------:R-:W-:Y:S02]  /*0440*/  UIADD3 UR11, UR4, 0x3c6ef372, URZ ;  /* 0x3c6ef372040b7890 */ /* 0x000fe4000fffe03f */
[----:B-1----:R-:W-:Y:S01]  /*0450*/  IMAD.WIDE.U32 R6, R0, -0x2daee0ad, RZ ;  /* 0xd2511f5300067825 */ /* 0x002fe200078e00ff */
[----:B------:R-:W-:Y:S01]  /*0460*/  UIADD3 UR13, UR4, -0x255992d5, URZ ;  /* 0xdaa66d2b040d7890 */ /* 0x000fe2000fffe03f */
[----:B------:R-:W-:Y:S01]  /*0470*/  SHF.R.U32.HI R0, RZ, 0x5, R16 ;  /* 0x00000005ff007819 */ /* 0x000fe20000011610 */
[----:B--2---:R-:W-:Y:S01]  /*0480*/  UIADD3 UR10, UR5, -0x4498517b, URZ ;  /* 0xbb67ae85050a7890 */ /* 0x004fe2000fffe03f */
[----:B------:R-:W-:Y:S01]  /*0490*/  LOP3.LUT R14, R11, UR5, RZ, 0x3c, !PT ;  /* 0x000000050b0e7c12 */ /* 0x000fe2000f8e3cff */
[----:B------:R-:W-:-:S02]  /*04a0*/  UIADD3 UR12, UR5, 0x76cf5d0a, URZ ;  /* 0x76cf5d0a050c7890 */ /* 0x000fc4000fffe03f */
[----:B------:R-:W-:Y:S01]  /*04b0*/  UIADD3 UR14, UR5, 0x32370b8f, URZ ;  /* 0x32370b8f050e7890 */ /* 0x000fe2000fffe03f */
[----:B------:R-:W-:Y:S01]  /*04c0*/  IMAD R0, R17, 0x4, R0 ;  /* 0x0000000411007824 */ /* 0x000fe200078e0200 */
[----:B------:R-:W-:Y:S01]  /*04d0*/  LOP3.LUT R13, R7, UR10, R10, 0x96, !PT ;  /* 0x0000000a070d7c12 */ /* 0x000fe2000f8e960a */
[----:B------:R-:W-:Y:S01]  /*04e0*/  IMAD.WIDE.U32 R14, R14, -0x326172a9, RZ ;  /* 0xcd9e8d570e0e7825 */ /* 0x000fe200078e00ff */
[----:B------:R-:W-:Y:S02]  /*04f0*/  UIADD3 UR15, UR4, 0x78dde6e4, URZ ;  /* 0x78dde6e4040f7890 */ /* 0x000fe4000fffe03f */
[----:B------:R-:W-:Y:S02]  /*0500*/  UIADD3 UR16, UR5, -0x126145ec, URZ ;  /* 0xed9eba1405107890 */ /* 0x000fe4000fffe03f */
[----:B------:R-:W-:Y:S01]  /*0510*/  LOP3.LUT R10, R15, UR9, R12, 0x96, !PT ;  /* 0x000000090f0a7c12 */ /* 0x000fe2000f8e960c */
[----:B------:R-:W-:Y:S01]  /*0520*/  IMAD.WIDE.U32 R12, R13, -0x326172a9, RZ ;  /* 0xcd9e8d570d0c7825 */ /* 0x000fe200078e00ff */
[----:B------:R-:W-:-:S02]  /*0530*/  UIADD3 UR18, UR5, -0x56f99767, URZ ;  /* 0xa906689905127890 */ /* 0x000fc4000fffe03f */
[----:B------:R-:W-:Y:S01]  /*0540*/  UIADD3 UR17, UR4, 0x1715609d, URZ ;  /* 0x1715609d04117890 */ /* 0x000fe2000fffe03f */
[----:B------:R-:W-:Y:S01]  /*0550*/  IMAD.WIDE.U32 R10, R10, -0x2daee0ad, RZ ;  /* 0xd2511f530a0a7825 */ /* 0x000fe200078e00ff */
[----:B------:R-:W-:Y:S01]  /*0560*/  LOP3.LUT R7, R13, UR11, R14, 0x96, !PT ;  /* 0x0000000b0d077c12 */ /* 0x000fe2000f8e960e */
[----:B------:R-:W-:Y:S02]  /*0570*/  UIADD3 UR20, UR5, 0x646e171e, URZ ;  /* 0x646e171e05147890 */ /* 0x000fe4000fffe03f */
[----:B------:R-:W-:Y:S01]  /*0580*/  UIADD3 UR19, UR4, -0x4ab325aa, URZ ;  /* 0xb54cda5604137890 */ /* 0x000fe2000fffe03f */
[----:B------:R-:W-:Y:S01]  /*0590*/  LOP3.LUT R14, R11, UR12, R6, 0x96, !PT ;  /* 0x0000000c0b0e7c12 */ /* 0x000fe2000f8e9606 */
[----:B------:R-:W-:Y:S01]  /*05a0*/  IMAD.WIDE.U32 R6, R7, -0x2daee0ad, RZ ;  /* 0xd2511f5307067825 */ /* 0x000fe200078e00ff */
[----:B------:R-:W-:Y:S02]  /*05b0*/  UIADD3 UR21, UR4, 0x5384540f, URZ ;  /* 0x5384540f04157890 */ /* 0x000fe4000fffe03f */
[----:B------:R-:W-:Y:S01]  /*05c0*/  UIADD3 UR24, UR5, -0x24c28bd8, URZ ;  /* 0xdb3d742805187890 */ /* 0x000fe2000fffe03f */
[----:B------:R-:W-:Y:S01]  /*05d0*/  IMAD.WIDE.U32 R14, R14, -0x326172a9, RZ ;  /* 0xcd9e8d570e0e7825 */ /* 0x000fe200078e00ff */
[----:B------:R-:W-:Y:S01]  /*05e0*/  LOP3.LUT R13, R7, UR14, R10, 0x96, !PT ;  /* 0x0000000e070d7c12 */ /* 0x000fe2000f8e960a */
[----:B------:R-:W-:-:S02]  /*05f0*/  UIADD3 UR22, UR5, 0x1fd5c5a3, URZ ;  /* 0x1fd5c5a305167890 */ /* 0x000fc4000fffe03f */
        /* <DEDUP_REMOVED lines=21> */
[----:B------:R-:W-:Y:S02]  /*0750*/  LOP3.LUT R170, R5, UR24, R170, 0x96, !PT ;  /* 0x0000001805aa7c12 */ /* 0x000fe4000f8e96aa */
[----:B------:R-:W-:-:S04]  /*0760*/  SHF.L.U32 R5, R16, 0x5, RZ ;  /* 0x0000000510057819 */ /* 0x000fc800000006ff */
        /* <DEDUP_REMOVED lines=30> */
[----:B------:R-:W-:-:S02]  /*0950*/  IMAD R163, R163, -0x326172a9, RZ ;  /* 0xcd9e8d57a3a37824 */ /* 0x000fc400078e02ff */
[----:B------:R-:W-:-:S04]  /*0960*/  IMAD.HI.U32 R12, R170, -0x326172a9, RZ ;  /* 0xcd9e8d57aa0c7827 */ /* 0x000fc800078e00ff */
[----:B------:R-:W-:Y:S01]  /*0970*/  IMAD.X R11, RZ, RZ, c[0x0][0x1b4], P0 ;  /* 0x00006d00ff0b7624 */ /* 0x000fe200000e06ff */
[----:B------:R-:W-:Y:S01]  /*0980*/  LOP3.LUT R163, R12, UR25, R163, 0x96, !PT ;  /* 0x000000190ca37c12 */ /* 0x000fe2000f8e96a3 */
[----:B------:R-:W-:Y:S02]  /*0990*/  IMAD.X R7, RZ, RZ, c[0x0][0x1cc], P2 ;  /* 0x00007300ff077624 */ /* 0x000fe400010e06ff */
[----:B------:R-:W-:Y:S01]  /*09a0*/  IMAD.HI.U32 R5, R168, -0x2daee0ad, RZ ;  /* 0xd2511f53a8057827 */ /* 0x000fe200078e00ff */
[----:B------:R-:W2:Y:S04]  /*09b0*/  LDG.E.128 R12, [R10.64] ;  /* 0x000000060a0c7981 */ /* 0x000ea8000c1e1d00 */
[----:B------:R-:W3:Y:S01]  /*09c0*/  LDG.E.128 R196, [R10.64+0x10] ;  /* 0x000010060ac47981 */ /* 0x000ee2000c1e1d00 */
[----:B------:R-:W-:-:S03]  /*09d0*/  LOP3.LUT R162, R5, UR26, R162, 0x96, !PT ;  /* 0x0000001a05a27c12 */ /* 0x000fc6000f8e96a2 */
[----:B------:R-:W4:Y:S04]  /*09e0*/  LDG.E.128 R184, [R10.64+0x400] ;  /* 0x000400060ab87981 */ /* 0x000f28000c1e1d00 */
[----:B------:R-:W3:Y:S04]  /*09f0*/  LDG.E.128 R156, [R10.64+0x410] ;  /* 0x000410060a9c7981 */ /* 0x000ee8000c1e1d00 */
[----:B------:R-:W3:Y:S04]  /*0a00*/  LDG.E.128 R152, [R10.64+0x800] ;  /* 0x000800060a987981 */ /* 0x000ee8000c1e1d00 */
        /* <DEDUP_REMOVED lines=34> */
[----:B------:R1:W-:Y:S04]  /*0c30*/  STL.64 [R1+0x198], R14 ;  /* 0x0001980e01007387 */ /* 0x0003e80000100a00 */
[----:B-1----:R-:W2:Y:S04]  /*0c40*/  LDG.E.128 R12, [R6.64+0x1410] ;  /* 0x00141006060c7981 */ /* 0x002ea8000c1e1d00 */
[----:B---3--:R-:W-:Y:S04]  /*0c50*/  STL.64 [R1+0x180], R196 ;  /* 0x000180c401007387 */ /* 0x008fe80000100a00 */
[----:B------:R1:W-:Y:S04]  /*0c60*/  STL.64 [R1+0x188], R198 ;  /* 0x000188c601007387 */ /* 0x0003e80000100a00 */
[----:B-1----:R0:W5:Y:S04]  /*0c70*/  LDG.E.128 R196, [R6.64+0x2410] ;  /* 0x0024100606c47981 */ /* 0x002168000c1e1d00 */
[----:B----4-:R1:W-:Y:S04]  /*0c80*/  STL.64 [R1+0x150], R184 ;  /* 0x000150b801007387 */ /* 0x0103e80000100a00 */
        /* <DEDUP_REMOVED lines=22> */
[----:B------:R0:W-:Y:S01]  /*0df0*/  STL.64 [R1+0x8], R118 ;  /* 0x0000087601007387 */ /* 0x0001e20000100a00 */
[----:B------:R-:W-:Y:S01]  /*0e00*/  HFMA2.MMA R5, -RZ, RZ, 0, 0 ;  /* 0x00000000ff057435 */ /* 0x000fe200000001ff */
[----:B------:R-:W-:Y:S01]  /*0e10*/  BSSY B0, `(.L_x_21862) ;  /* 0x00022b8000007945 */ /* 0x000fe20003800000 */
[----:B-1----:R-:W-:Y:S01]  /*0e20*/  LOP3.LUT R185, R8, 0x3, RZ, 0xc0, !PT ;  /* 0x0000000308b97812 */ /* 0x002fe200078ec0ff */
[----:B------:R-:W-:-:S02]  /*0e30*/  IMAD R170, R170, -0x326172a9, RZ ;  /* 0xcd9e8d57aaaa7824 */ /* 0x000fc400078e02ff */
[----:B------:R-:W-:Y:S01]  /*0e40*/  IMAD R168, R168, -0x2daee0ad, RZ ;  /* 0xd2511f53a8a87824 */ /* 0x000fe200078e02ff */
[----:B------:R-:W-:Y:S01]  /*0e50*/  ULDC.U8 UR8, c[0x0][0x1f0] ;  /* 0x00007c0000087ab9 */ /* 0x000fe20000000000 */
        /* <DEDUP_REMOVED lines=23> */
[----:B------:R0:W-:Y:S02]  /*0fd0*/  STL.64 [R1+0xa8], R30 ;  /* 0x0000a81e01007387 */ /* 0x0001e40000100a00 */
.L_x_22688:
[----:B0-----:R-:W-:-:S04]  /*0fe0*/  IMAD.MOV.U32 R15, RZ, RZ, 0x4 ;  /* 0x00000004ff0f7424 */ /* 0x001fc800078e00ff */
[----:B------:R-:W-:-:S05]  /*0ff0*/  IMAD.WIDE R12, R0, R15, c[0x0][0x1d0] ;  /* 0x00007400000c7625 */ /* 0x000fca00078e020f */
[----:B------:R-:W2:Y:S01]  /*1000*/  LDG.E R14, [R12.64] ;  /* 0x000000060c0e7981 */ /* 0x000ea2000c1e1900 */
[----:B------:R-:W-:-:S03]  /*1010*/  IMAD.MOV.U32 R157, RZ, RZ, RZ ;  /* 0x000000ffff9d7224 */ /* 0x000fc600078e00ff */
        /* <DEDUP_REMOVED lines=8> */
[----:B------:R-:W-:Y:S01]  /*10a0*/  @P1 LEA.HI R13, R13, R12, RZ, 0x3 ;  /* 0x0000000c0d0d1211 */ /* 0x000fe200078f18ff */
[----:B------:R-:W-:-:S03]  /*10b0*/  @P1 IMAD.MOV.U32 R12, RZ, RZ, 0x10 ;  /* 0x00000010ff0c1424 */ /* 0x000fc600078e00ff */
        /* <DEDUP_REMOVED lines=22> */
.L_x_21864:
        /* <DEDUP_REMOVED lines=12> */
.L_x_21867:
[----:B------:R-:W-:Y:S02]  /*12e0*/  IMAD.MOV.U32 R6, RZ, RZ, R170 ;  /* 0x000000ffff067224 */ /* 0x000fe400078e00aa */
.L_x_21868:
[----:B------:R-:W-:Y:S05]  /*12f0*/  BSYNC B2 ;  /* 0x0000000000027941 */ /* 0x000fea0003800000 */
.L_x_21866:
        /* <DEDUP_REMOVED lines=16> */
.L_x_21872:
[----:B------:R-:W-:Y:S05]  /*1400*/  BSYNC B3 ;  /* 0x0000000000037941 */ /* 0x000fea0003800000 */
.L_x_21871:
        /* <DEDUP_REMOVED lines=44> */
.L_x_21870:
[----:B------:R-:W-:Y:S05]  /*16d0*/  BSYNC B2 ;  /* 0x0000000000027941 */ /* 0x000fea0003800000 */
.L_x_21869:
        /* <DEDUP_REMOVED lines=13> */
.L_x_21865:
[----:B------:R-:W-:Y:S05]  /*17b0*/  BSYNC B1 ;  /* 0x0000000000017941 */ /* 0x000fea0003800000 */
.L_x_21863:
        /* <DEDUP_REMOVED lines=8> */
.L_x_21874:
        /* <DEDUP_REMOVED lines=12> */
.L_x_21877:
[----:B------:R-:W-:Y:S02]  /*1900*/  IMAD.MOV.U32 R7, RZ, RZ, R170 ;  /* 0x000000ffff077224 */ /* 0x000fe400078e00aa */
.L_x_21878:
[----:B------:R-:W-:Y:S05]  /*1910*/  BSYNC B2 ;  /* 0x0000000000027941 */ /* 0x000fea0003800000 */
.L_x_21876:
        /* <DEDUP_REMOVED lines=16> */
.L_x_21882:
[----:B------:R-:W-:Y:S05]  /*1a20*/  BSYNC B3 ;  /* 0x0000000000037941 */ /* 0x000fea0003800000 */
.L_x_21881:
        /* <DEDUP_REMOVED lines=44> */
.L_x_21880:
[----:B------:R-:W-:Y:S05]  /*1cf0*/  BSYNC B2 ;  /* 0x0000000000027941 */ /* 0x000fea0003800000 */
.L_x_21879:
        /* <DEDUP_REMOVED lines=13> */
.L_x_21875:
[----:B------:R-:W-:Y:S05]  /*1dd0*/  BSYNC B1 ;  /* 0x0000000000017941 */ /* 0x000fea0003800000 */
.L_x_21873:
        /* <DEDUP_REMOVED lines=8> */
.L_x_21884:
        /* <DEDUP_REMOVED lines=12> */
.L_x_21887:
[----:B------:R-:W-:Y:S02]  /*1f20*/  IMAD.MOV.U32 R8, RZ, RZ, R170 ;  /* 0x000000ffff087224 */ /* 0x000fe400078e00aa */
.L_x_21888:
[----:B------:R-:W-:Y:S05]  /*1f30*/  BSYNC B2 ;  /* 0x0000000000027941 */ /* 0x000fea0003800000 */
.L_x_21886:
        /* <DEDUP_REMOVED lines=16> */
.L_x_21892:
[----:B------:R-:W-:Y:S05]  /*2040*/  BSYNC B3 ;  /* 0x0000000000037941 */ /* 0x000fea0003800000 */
.L_x_21891:
        /* <DEDUP_REMOVED lines=44> */
.L_x_21890:
[----:B------:R-:W-:Y:S05]  /*2310*/  BSYNC B2 ;  /* 0x0000000000027941 */ /* 0x000fea0003800000 */
.L_x_21889:
        /* <DEDUP_REMOVED lines=13> */
.L_x_21885:
[----:B------:R-:W-:Y:S05]  /*23f0*/  BSYNC B1 ;  /* 0x0000000000017941 */ /* 0x000fea0003800000 */
.L_x_21883:
        /* <DEDUP_REMOVED lines=8> */
.L_x_21894:
        /* <DEDUP_REMOVED lines=12> */
.L_x_21897:
[----:B------:R-:W-:Y:S02]  /*2540*/  IMAD.MOV.U32 R9, RZ, RZ, R170 ;  /* 0x000000ffff097224 */ /* 0x000fe400078e00aa */
.L_x_21898:
[----:B------:R-:W-:Y:S05]  /*2550*/  BSYNC B2 ;  /* 0x0000000000027941 */ /* 0x000fea0003800000 */
.L_x_21896:
        /* <DEDUP_REMOVED lines=16> */
.L_x_21902:
[----:B------:R-:W-:Y:S05]  /*2660*/  BSYNC B3 ;  /* 0x0000000000037941 */ /* 0x000fea0003800000 */
.L_x_21901:
        /* <DEDUP_REMOVED lines=44> */
.L_x_21900:
[----:B------:R-:W-:Y:S05]  /*2930*/  BSYNC B2 ;  /* 0x0000000000027941 */ /* 0x000fea0003800000 */
.L_x_21899:
        /* <DEDUP_REMOVED lines=13> */
.L_x_21895:
[----:B------:R-:W-:Y:S05]  /*2a10*/  BSYNC B1 ;  /* 0x0000000000017941 */ /* 0x000fea0003800000 */
.L_x_21893:
        /* <DEDUP_REMOVED lines=8> */
.L_x_21904:
        /* <DEDUP_REMOVED lines=12> */
.L_x_21907:
[----:B------:R-:W-:Y:S02]  /*2b60*/  IMAD.MOV.U32 R10, RZ, RZ, R170 ;  /* 0x000000ffff0a7224 */ /* 0x000fe400078e00aa */
.L_x_21908:
[----:B------:R-:W-:Y:S05]  /*2b70*/  BSYNC B2 ;  /* 0x0000000000027941 */ /* 0x000fea0003800000 */
.L_x_21906:
        /* <DEDUP_REMOVED lines=16> */
.L_x_21912:
[----:B------:R-:W-:Y:S05]  /*2c80*/  BSYNC B3 ;  /* 0x0000000000037941 */ /* 0x000fea0003800000 */
.L_x_21911:
        /* <DEDUP_REMOVED lines=44> */
.L_x_21910:
[----:B------:R-:W-:Y:S05]  /*2f50*/  BSYNC B2 ;  /* 0x0000000000027941 */ /* 0x000fea0003800000 */
.L_x_21909:
        /* <DEDUP_REMOVED lines=13> */
.L_x_21905:
[----:B------:R-:W-:Y:S05]  /*3030*/  BSYNC B1 ;  /* 0x0000000000017941 */ /* 0x000fea0003800000 */
.L_x_21903:
        /* <DEDUP_REMOVED lines=8> */
.L_x_21914:
        /* <DEDUP_REMOVED lines=12> */
.L_x_21917:
[----:B------:R-:W-:Y:S02]  /*3180*/  IMAD.MOV.U32 R11, RZ, RZ, R170 ;  /* 0x000000ffff0b7224 */ /* 0x000fe400078e00aa */
.L_x_21918:
[----:B------:R-:W-:Y:S05]  /*3190*/  BSYNC B2 ;  /* 0x0000000000027941 */ /* 0x000fea0003800000 */
.L_x_21916:
        /* <DEDUP_REMOVED lines=16> */
.L_x_21922:
[----:B------:R-:W-:Y:S05]  /*32a0*/  BSYNC B3 ;  /* 0x0000000000037941 */ /* 0x000fea0003800000 */
.L_x_21921:
        /* <DEDUP_REMOVED lines=44> */
.L_x_21920:
[----:B------:R-:W-:Y:S05]  /*3570*/  BSYNC B2 ;  /* 0x0000000000027941 */ /* 0x000fea0003800000 */
.L_x_21919:
        /* <DEDUP_REMOVED lines=13> */
.L_x_21915:
[----:B------:R-:W-:Y:S05]  /*3650*/  BSYNC B1 ;  /* 0x0000000000017941 */ /* 0x000fea0003800000 */
.L_x_21913:
        /* <DEDUP_REMOVED lines=8> */
.L_x_21924:
        /* <DEDUP_REMOVED lines=12> */
.L_x_21927:
[----:B------:R-:W-:Y:S02]  /*37a0*/  IMAD.MOV.U32 R12, RZ, RZ, R170 ;  /* 0x000000ffff0c7224 */ /* 0x000fe400078e00aa */
.L_x_21928:
[----:B------:R-:W-:Y:S05]  /*37b0*/  BSYNC B2 ;  /* 0x0000000000027941 */ /* 0x000fea0003800000 */
.L_x_21926:
        /* <DEDUP_REMOVED lines=16> */
.L_x_21932:
[----:B------:R-:W-:Y:S05]  /*38c0*/  BSYNC B3 ;  /* 0x0000000000037941 */ /* 0x000fea0003800000 */
.L_x_21931:
        /* <DEDUP_REMOVED lines=44> */
.L_x_21930:
[----:B------:R-:W-:Y:S05]  /*3b90*/  BSYNC B2 ;  /* 0x0000000000027941 */ /* 0x000fea0003800000 */
.L_x_21929:
        /* <DEDUP_REMOVED lines=14> */
.L_x_21925:
[----:B------:R-:W-:Y:S05]  /*3c80*/  BSYNC B1 ;  /* 0x0000000000017941 */ /* 0x000fea0003800000 */
.L_x_21923:
        /* <DEDUP_REMOVED lines=8> */
.L_x_21934:
        /* <DEDUP_REMOVED lines=12> */
.L_x_21937:
[----:B------:R-:W-:Y:S02]  /*3dd0*/  IMAD.MOV.U32 R16, RZ, RZ, R170 ;  /* 0x000000ffff107224 */ /* 0x000fe400078e00aa */
.L_x_21938:
[----:B------:R-:W-:Y:S05]  /*3de0*/  BSYNC B2 ;  /* 0x0000000000027941 */ /* 0x000fea0003800000 */
.L_x_21936:
        /* <DEDUP_REMOVED lines=16> */
.L_x_21942:
[----:B------:R-:W-:Y:S05]  /*3ef0*/  BSYNC B3 ;  /* 0x0000000000037941 */ /* 0x000fea0003800000 */
.L_x_21941:
        /* <DEDUP_REMOVED lines=41> */
[----:B------:R-:W-:-:S04]  /*4190*/  IMAD.WIDE.U32 R12, R17, -0x326172a9, RZ ;  /* 0xcd9e8d57110c7825 */ /* 0x000fc800078e00ff */
[----:B------:R-:W-:Y:S01]  /*41a0*/  IMAD.MOV.U32 R170, RZ, RZ, R12 ;  /* 0x000000ffffaa7224 */ /* 0x000fe200078e000c */
[----:B------:R-:W-:Y:S02]  /*41b0*/  LOP3.LUT R163, R13, UR25, R14, 0x96, !PT ;  /* 0x000000190da37c12 */ /* 0x000fe4000f8e960e */
.L_x_21940:
[----:B------:R-:W-:Y:S05]  /*41c0*/  BSYNC B2 ;  /* 0x0000000000027941 */ /* 0x000fea0003800000 */
.L_x_21939:
        /* <DEDUP_REMOVED lines=14> */
.L_x_21935:
[----:B------:R-:W-:Y:S05]  /*42b0*/  BSYNC B1 ;  /* 0x0000000000017941 */ /* 0x000fea0003800000 */
.L_x_21933:
        /* <DEDUP_REMOVED lines=29> */
.L_x_21944:
[----:B------:R-:W-:Y:S05]  /*4490*/  BSYNC B1 ;  /* 0x0000000000017941 */ /* 0x000fea0003800000 */
.L_x_21943:
[----:B------:R-:W-:-:S05]  /*44a0*/  IADD3 R18, R157, 0x20, RZ ;  /* 0x000000209d127810 */ /* 0x000fca0007ffe0ff */
[----:B0-----:R-:W-:-:S05]  /*44b0*/  @P1 IMAD.WIDE.U32 R12, R18, R161, c[0x0][0x170] ;  /* 0x00005c00120c1625 */ /* 0x001fca00078e00a1 */
[----:B-----5:R0:W5:Y:S02]  /*44c0*/  @P1 LDG.E.128 R104, [R12.64] ;  /* 0x000000060c681981 */ /* 0x020164000c1e1d00 */
[----:B0-----:R-:W-:-:S05]  /*44d0*/  IADD3 R12, R156, 0x20, RZ ;  /* 0x000000209c0c7810 */ /* 0x001fca0007ffe0ff */
[----:B------:R-:W-:-:S05]  /*44e0*/  @P0 IMAD.WIDE.U32 R14, R12, R161, c[0x0][0x180] ;  /* 0x000060000c0e0625 */ /* 0x000fca00078e00a1 */
[----:B------:R0:W5:Y:S01]  /*44f0*/  @P0 LDG.E.128 R108, [R14.64] ;  /* 0x000000060e6c0981 */ /* 0x000162000c1e1d00 */
[----:B------:R-:W-:Y:S01]  /*4500*/  BSSY B1, `(.L_x_21945) ;  /* 0x0000061000017945 */ /* 0x000fe20003800000 */
[----:B------:R-:W-:Y:S05]  /*4510*/  @P2 BRA `(.L_x_21946) ;  /* 0x0000006000002947 */ /* 0x000fea0003800000 */
[----:B------:R-:W-:Y:S01]  /*4520*/  MOV R122, RZ ;  /* 0x000000ff007a7202 */ /* 0x000fe20000000f00 */
[----:B------:R-:W-:Y:S01]  /*4530*/  IMAD.MOV.U32 R13, RZ, RZ, R19 ;  /* 0x000000ffff0d7224 */ /* 0x000fe200078e0013 */
[----:B------:R-:W-:Y:S05]  /*4540*/  @!P0 BRA `(.L_x_21947) ;  /* 0x000005c000008947 */ /* 0x000fea0003800000 */
[----:B------:R-:W-:Y:S01]  /*4550*/  IMAD.MOV.U32 R13, RZ, RZ, R19 ;  /* 0x000000ffff0d7224 */ /* 0x000fe200078e0013 */
[----:B-----5:R-:W-:Y:S01]  /*4560*/  PRMT R122, RZ, 0x5410, R108 ;  /* 0x00005410ff7a7816 */ /* 0x020fe2000000006c */
[----:B------:R-:W-:Y:S05]  /*4570*/  BRA `(.L_x_21947) ;  /* 0x0000059000007947 */ /* 0x000fea0003800000 */
.L_x_21946:
        /* <DEDUP_REMOVED lines=12> */
.L_x_21949:
[----:B------:R-:W-:Y:S02]  /*4640*/  IMAD.MOV.U32 R6, RZ, RZ, R170 ;  /* 0x000000ffff067224 */ /* 0x000fe400078e00aa */
.L_x_21950:
[----:B------:R-:W-:Y:S05]  /*4650*/  BSYNC B2 ;  /* 0x0000000000027941 */ /* 0x000fea0003800000 */
.L_x_21948:
        /* <DEDUP_REMOVED lines=16> */
.L_x_21954:
[----:B------:R-:W-:Y:S05]  /*4760*/  BSYNC B3 ;  /* 0x0000000000037941 */ /* 0x000fea0003800000 */
.L_x_21953:
        /* <DEDUP_REMOVED lines=44> */
.L_x_21952:
[----:B------:R-:W-:Y:S05]  /*4a30*/  BSYNC B2 ;  /* 0x0000000000027941 */ /* 0x000fea0003800000 */
.L_x_21951:
[----:B0-----:R-:W2:Y:S01]  /*4a40*/  LDL R15, [R1+0x130] ;  /* 0x00013000010f7983 */ /* 0x001ea20000100800 */
        /* <DEDUP_REMOVED lines=12> */
.L_x_21947:
[----:B------:R-:W-:Y:S05]  /*4b10*/  BSYNC B1 ;  /* 0x0000000000017941 */ /* 0x000fea0003800000 */
.L_x_21945:
        /* <DEDUP_REMOVED lines=8> */
.L_x_21956:
        /* <DEDUP_REMOVED lines=12> */
.L_x_21959:
[----:B------:R-:W-:Y:S02]  /*4c60*/  MOV R7, R170 ;  /* 0x000000aa00077202 */ /* 0x000fe40000000f00 */
.L_x_21960:
[----:B------:R-:W-:Y:S05]  /*4c70*/  BSYNC B2 ;  /* 0x0000000000027941 */ /* 0x000fea0003800000 */
.L_x_21958:
        /* <DEDUP_REMOVED lines=16> */
.L_x_21964:
[----:B------:R-:W-:Y:S05]  /*4d80*/  BSYNC B3 ;  /* 0x0000000000037941 */ /* 0x000fea0003800000 */
.L_x_21963:
        /* <DEDUP_REMOVED lines=44> */
.L_x_21962:
[----:B------:R-:W-:Y:S05]  /*5050*/  BSYNC B2 ;  /* 0x0000000000027941 */ /* 0x000fea0003800000 */
.L_x_21961:
        /* <DEDUP_REMOVED lines=13> */
.L_x_21957:
[----:B------:R-:W-:Y:S05]  /*5130*/  BSYNC B1 ;  /* 0x0000000000017941 */ /* 0x000fea0003800000 */
.L_x_21955:
        /* <DEDUP_REMOVED lines=8> */
.L_x_21966:
        /* <DEDUP_REMOVED lines=12> */
.L_x_21969:
[----:B------:R-:W-:Y:S02]  /*5280*/  IMAD.MOV.U32 R8, RZ, RZ, R170 ;  /* 0x000000ffff087224 */ /* 0x000fe400078e00aa */
.L_x_21970:
[----:B------:R-:W-:Y:S05]  /*5290*/  BSYNC B2 ;  /* 0x0000000000027941 */ /* 0x000fea0003800000 */
.L_x_21968:
        /* <DEDUP_REMOVED lines=16> */
.L_x_21974:
[----:B------:R-:W-:Y:S05]  /*53a0*/  BSYNC B3 ;  /* 0x0000000000037941 */ /* 0x000fea0003800000 */
.L_x_21973:
        /* <DEDUP_REMOVED lines=44> */
.L_x_21972:
[----:B------:R-:W-:Y:S05]  /*5670*/  BSYNC B2 ;  /* 0x0000000000027941 */ /* 0x000fea0003800000 */
.L_x_21971:
        /* <DEDUP_REMOVED lines=13> */
.L_x_21967:
[----:B------:R-:W-:Y:S05]  /*5750*/  BSYNC B1 ;  /* 0x0000000000017941 */ /* 0x000fea0003800000 */
.L_x_21965:
        /* <DEDUP_REMOVED lines=8> */
.L_x_21976:
        /* <DEDUP_REMOVED lines=12> */
.L_x_21979:
[----:B------:R-:W-:Y:S02]  /*58a0*/  MOV R9, R170 ;  /* 0x000000aa00097202 */ /* 0x000fe40000000f00 */
.L_x_21980:
[----:B------:R-:W-:Y:S05]  /*58b0*/  BSYNC B2 ;  /* 0x0000000000027941 */ /* 0x000fea0003800000 */
.L_x_21978:
        /* <DEDUP_REMOVED lines=16> */
.L_x_21984:
[----:B------:R-:W-:Y:S05]  /*59c0*/  BSYNC B3 ;  /* 0x0000000000037941 */ /* 0x000fea0003800000 */
.L_x_21983:
        /* <DEDUP_REMOVED lines=44> */
.L_x_21982:
[----:B------:R-:W-:Y:S05]  /*5c90*/  BSYNC B2 ;  /* 0x0000000000027941 */ /* 0x000fea0003800000 */
.L_x_21981:
        /* <DEDUP_REMOVED lines=13> */
.L_x_21977:
[----:B------:R-:W-:Y:S05]  /*5d70*/  BSYNC B1 ;  /* 0x0000000000017941 */ /* 0x000fea0003800000 */
.L_x_21975:
        /* <DEDUP_REMOVED lines=8> */
.L_x_21986:
        /* <DEDUP_REMOVED lines=12> */
.L_x_21989:
[----:B------:R-:W-:Y:S02]  /*5ec0*/  IMAD.MOV.U32 R10, RZ, RZ, R170 ;  /* 0x000000ffff0a7224 */ /* 0x000fe400078e00aa */
.L_x_21990:
[----:B------:R-:W-:Y:S05]  /*5ed0*/  BSYNC B2 ;  /* 0x0000000000027941 */ /* 0x000fea0003800000 */
.L_x_21988:
        /* <DEDUP_REMOVED lines=16> */
.L_x_21994:
[----:B------:R-:W-:Y:S05]  /*5fe0*/  BSYNC B3 ;  /* 0x0000000000037941 */ /* 0x000fea0003800000 */
.L_x_21993:
        /* <DEDUP_REMOVED lines=44> */
.L_x_21992:
[----:B------:R-:W-:Y:S05]  /*62b0*/  BSYNC B2 ;  /* 0x0000000000027941 */ /* 0x000fea0003800000 */
.L_x_21991:
        /* <DEDUP_REMOVED lines=13> */
.L_x_21987:
[----:B------:R-:W-:Y:S05]  /*6390*/  BSYNC B1 ;  /* 0x0000000000017941 */ /* 0x000fea0003800000 */
.L_x_21985:
        /* <DEDUP_REMOVED lines=8> */
.L_x_21996:
        /* <DEDUP_REMOVED lines=12> */
.L_x_21999:
[----:B------:R-:W-:Y:S02]  /*64e0*/  IMAD.MOV.U32 R11, RZ, RZ, R170 ;  /* 0x000000ffff0b7224 */ /* 0x000fe400078e00aa */
.L_x_22000:
[----:B------:R-:W-:Y:S05]  /*64f0*/  BSYNC B2 ;  /* 0x0000000000027941 */ /* 0x000fea0003800000 */
.L_x_21998:
        /* <DEDUP_REMOVED lines=16> */
.L_x_22004:
[----:B------:R-:W-:Y:S05]  /*6600*/  BSYNC B3 ;  /* 0x0000000000037941 */ /* 0x000fea0003800000 */
.L_x_22003:
        /* <DEDUP_REMOVED lines=44> */
.L_x_22002:
[----:B------:R-:W-:Y:S05]  /*68d0*/  BSYNC B2 ;  /* 0x0000000000027941 */ /* 0x000fea0003800000 */
.L_x_22001:
        /* <DEDUP_REMOVED lines=13> */
.L_x_21997:
[----:B------:R-:W-:Y:S05]  /*69b0*/  BSYNC B1 ;  /* 0x0000000000017941 */ /* 0x000fea0003800000 */
.L_x_21995:
        /* <DEDUP_REMOVED lines=8> */
.L_x_22006:
        /* <DEDUP_REMOVED lines=12> */
.L_x_22009:
[----:B------:R-:W-:Y:S02]  /*6b00*/  MOV R13, R170 ;  /* 0x000000aa000d7202 */ /* 0x000fe40000000f00 */
.L_x_22010:
[----:B------:R-:W-:Y:S05]  /*6b10*/  BSYNC B2 ;  /* 0x0000000000027941 */ /* 0x000fea0003800000 */
.L_x_22008:
        /* <DEDUP_REMOVED lines=16> */
.L_x_22014:
[----:B------:R-:W-:Y:S05]  /*6c20*/  BSYNC B3 ;  /* 0x0000000000037941 */ /* 0x000fea0003800000 */
.L_x_22013:
        /* <DEDUP_REMOVED lines=44> */
.L_x_22012:
[----:B------:R-:W-:Y:S05]  /*6ef0*/  BSYNC B2 ;  /* 0x0000000000027941 */ /* 0x000fea0003800000 */
.L_x_22011:
        /* <DEDUP_REMOVED lines=14> */
.L_x_22007:
[----:B------:R-:W-:Y:S05]  /*6fe0*/  BSYNC B1 ;  /* 0x0000000000017941 */ /* 0x000fea0003800000 */
.L_x_22005:
        /* <DEDUP_REMOVED lines=8> */
.L_x_22016:
        /* <DEDUP_REMOVED lines=12> */
.L_x_22019:
[----:B------:R-:W-:Y:S02]  /*7130*/  IMAD.MOV.U32 R13, RZ, RZ, R170 ;  /* 0x000000ffff0d7224 */ /* 0x000fe400078e00aa */
.L_x_22020:
[----:B------:R-:W-:Y:S05]  /*7140*/  BSYNC B2 ;  /* 0x0000000000027941 */ /* 0x000fea0003800000 */
.L_x_22018:
        /* <DEDUP_REMOVED lines=16> */
.L_x_22024:
[----:B------:R-:W-:Y:S05]  /*7250*/  BSYNC B3 ;  /* 0x0000000000037941 */ /* 0x000fea0003800000 */
.L_x_22023:
        /* <DEDUP_REMOVED lines=44> */
.L_x_22022:
[----:B------:R-:W-:Y:S05]  /*7520*/  BSYNC B2 ;  /* 0x0000000000027941 */ /* 0x000fea0003800000 */
.L_x_22021:
        /* <DEDUP_REMOVED lines=14> */
.L_x_22017:
[----:B------:R-:W-:Y:S05]  /*7610*/  BSYNC B1 ;  /* 0x0000000000017941 */ /* 0x000fea0003800000 */
.L_x_22015:
        /* <DEDUP_REMOVED lines=28> */
.L_x_22026:
[----:B------:R-:W-:Y:S05]  /*77e0*/  BSYNC B1 ;  /* 0x0000000000017941 */ /* 0x000fea0003800000 */
.L_x_22025:
        /* <DEDUP_REMOVED lines=14> */
.L_x_22028:
        /* <DEDUP_REMOVED lines=12> */
.L_x_22031:
[----:B------:R-:W-:Y:S02]  /*7990*/  MOV R6, R170 ;  /* 0x000000aa00067202 */ /* 0x000fe40000000f00 */
.L_x_22032:
[----:B------:R-:W-:Y:S05]  /*79a0*/  BSYNC B2 ;  /* 0x0000000000027941 */ /* 0x000fea0003800000 */
.L_x_22030:
        /* <DEDUP_REMOVED lines=16> */
.L_x_22036:
[----:B------:R-:W-:Y:S05]  /*7ab0*/  BSYNC B3 ;  /* 0x0000000000037941 */ /* 0x000fea0003800000 */
.L_x_22035:
        /* <DEDUP_REMOVED lines=44> */
.L_x_22034:
[----:B------:R-:W-:Y:S05]  /*7d80*/  BSYNC B2 ;  /* 0x0000000000027941 */ /* 0x000fea0003800000 */
.L_x_22033:
        /* <DEDUP_REMOVED lines=13> */
.L_x_22029:
[----:B------:R-:W-:Y:S05]  /*7e60*/  BSYNC B1 ;  /* 0x0000000000017941 */ /* 0x000fea0003800000 */
.L_x_22027:
        /* <DEDUP_REMOVED lines=8> */
.L_x_22038:
        /* <DEDUP_REMOVED lines=12> */
.L_x_22041:
[----:B------:R-:W-:Y:S02]  /*7fb0*/  IMAD.MOV.U32 R7, RZ, RZ, R170 ;  /* 0x000000ffff077224 */ /* 0x000fe400078e00aa */
.L_x_22042:
[----:B------:R-:W-:Y:S05]  /*7fc0*/  BSYNC B2 ;  /* 0x0000000000027941 */ /* 0x000fea0003800000 */
.L_x_22040:
        /* <DEDUP_REMOVED lines=16> */
.L_x_22046:
[----:B------:R-:W-:Y:S05]  /*80d0*/  BSYNC B3 ;  /* 0x0000000000037941 */ /* 0x000fea0003800000 */
.L_x_22045:
        /* <DEDUP_REMOVED lines=44> */
.L_x_22044:
[----:B------:R-:W-:Y:S05]  /*83a0*/  BSYNC B2 ;  /* 0x0000000000027941 */ /* 0x000fea0003800000 */
.L_x_22043:
        /* <DEDUP_REMOVED lines=13> */
.L_x_22039:
[----:B------:R-:W-:Y:S05]  /*8480*/  BSYNC B1 ;  /* 0x0000000000017941 */ /* 0x000fea0003800000 */
.L_x_22037:
        /* <DEDUP_REMOVED lines=8> */
.L_x_22048:
        /* <DEDUP_REMOVED lines=12> */
.L_x_22051:
[----:B------:R-:W-:Y:S02]  /*85d0*/  IMAD.MOV.U32 R8, RZ, RZ, R170 ;  /* 0x000000ffff087224 */ /* 0x000fe400078e00aa */
.L_x_22052:
[----:B------:R-:W-:Y:S05]  /*85e0*/  BSYNC B2 ;  /* 0x0000000000027941 */ /* 0x000fea0003800000 */
.L_x_22050:
        /* <DEDUP_REMOVED lines=16> */
.L_x_22056:
[----:B------:R-:W-:Y:S05]  /*86f0*/  BSYNC B3 ;  /* 0x0000000000037941 */ /* 0x000fea0003800000 */
.L_x_22055:
        /* <DEDUP_REMOVED lines=44> */
.L_x_22054:
[----:B------:R-:W-:Y:S05]  /*89c0*/  BSYNC B2 ;  /* 0x0000000000027941 */ /* 0x000fea0003800000 */
.L_x_22053:
        /* <DEDUP_REMOVED lines=13> */
.L_x_22049:
[----:B------:R-:W-:Y:S05]  /*8aa0*/  BSYNC B1 ;  /* 0x0000000000017941 */ /* 0x000fea0003800000 */
.L_x_22047:
        /* <DEDUP_REMOVED lines=8> */
.L_x_22058:
        /* <DEDUP_REMOVED lines=12> */
.L_x_22061:
[----:B------:R-:W-:Y:S02]  /*8bf0*/  MOV R9, R170 ;  /* 0x000000aa00097202 */ /* 0x000fe40000000f00 */
.L_x_22062:
[----:B------:R-:W-:Y:S05]  /*8c00*/  BSYNC B2 ;  /* 0x0000000000027941 */ /* 0x000fea0003800000 */
.L_x_22060:
        /* <DEDUP_REMOVED lines=16> */
.L_x_22066:
[----:B------:R-:W-:Y:S05]  /*8d10*/  BSYNC B3 ;  /* 0x0000000000037941 */ /* 0x000fea0003800000 */
.L_x_22065:
        /* <DEDUP_REMOVED lines=44> */
.L_x_22064:
[----:B------:R-:W-:Y:S05]  /*8fe0*/  BSYNC B2 ;  /* 0x0000000000027941 */ /* 0x000fea0003800000 */
.L_x_22063:
        /* <DEDUP_REMOVED lines=13> */
.L_x_22059:
[----:B------:R-:W-:Y:S05]  /*90c0*/  BSYNC B1 ;  /* 0x0000000000017941 */ /* 0x000fea0003800000 */
.L_x_22057:
        /* <DEDUP_REMOVED lines=8> */
.L_x_22068:
        /* <DEDUP_REMOVED lines=12> */
.L_x_22071:
[----:B------:R-:W-:Y:S02]  /*9210*/  IMAD.MOV.U32 R10, RZ, RZ, R170 ;  /* 0x000000ffff0a7224 */ /* 0x000fe400078e00aa */
.L_x_22072:
[----:B------:R-:W-:Y:S05]  /*9220*/  BSYNC B2 ;  /* 0x0000000000027941 */ /* 0x000fea0003800000 */
.L_x_22070:
        /* <DEDUP_REMOVED lines=16> */
.L_x_22076:
[----:B------:R-:W-:Y:S05]  /*9330*/  BSYNC B3 ;  /* 0x0000000000037941 */ /* 0x000fea0003800000 */
.L_x_22075:
        /* <DEDUP_REMOVED lines=44> */
.L_x_22074:
[----:B------:R-:W-:Y:S05]  /*9600*/  BSYNC B2 ;  /* 0x0000000000027941 */ /* 0x000fea0003800000 */
.L_x_22073:
        /* <DEDUP_REMOVED lines=13> */
.L_x_22069:
[----:B------:R-:W-:Y:S05]  /*96e0*/  BSYNC B1 ;  /* 0x0000000000017941 */ /* 0x000fea0003800000 */
.L_x_22067:
        /* <DEDUP_REMOVED lines=8> */
.L_x_22078:
        /* <DEDUP_REMOVED lines=12> */
.L_x_22081:
[----:B------:R-:W-:Y:S02]  /*9830*/  IMAD.MOV.U32 R11, RZ, RZ, R170 ;  /* 0x000000ffff0b7224 */ /* 0x000fe400078e00aa */
.L_x_22082:
[----:B------:R-:W-:Y:S05]  /*9840*/  BSYNC B2 ;  /* 0x0000000000027941 */ /* 0x000fea0003800000 */
.L_x_22080:
        /* <DEDUP_REMOVED lines=16> */
.L_x_22086:
[----:B------:R-:W-:Y:S05]  /*9950*/  BSYNC B3 ;  /* 0x0000000000037941 */ /* 0x000fea0003800000 */
.L_x_22085:
        /* <DEDUP_REMOVED lines=44> */
.L_x_22084:
[----:B------:R-:W-:Y:S05]  /*9c20*/  BSYNC B2 ;  /* 0x0000000000027941 */ /* 0x000fea0003800000 */
.L_x_22083:
        /* <DEDUP_REMOVED lines=13> */
.L_x_22079:
[----:B------:R-:W-:Y:S05]  /*9d00*/  BSYNC B1 ;  /* 0x0000000000017941 */ /* 0x000fea0003800000 */
.L_x_22077:
        /* <DEDUP_REMOVED lines=8> */
.L_x_22088:
        /* <DEDUP_REMOVED lines=12> */
.L_x_22091:
[----:B------:R-:W-:Y:S02]  /*9e50*/  MOV R20, R170 ;  /* 0x000000aa00147202 */ /* 0x000fe40000000f00 */
.L_x_22092:
[----:B------:R-:W-:Y:S05]  /*9e60*/  BSYNC B2 ;  /* 0x0000000000027941 */ /* 0x000fea0003800000 */
.L_x_22090:
        /* <DEDUP_REMOVED lines=16> */
.L_x_22096:
[----:B------:R-:W-:Y:S05]  /*9f70*/  BSYNC B3 ;  /* 0x0000000000037941 */ /* 0x000fea0003800000 */
.L_x_22095:
        /* <DEDUP_REMOVED lines=44> */
.L_x_22094:
[----:B------:R-:W-:Y:S05]  /*a240*/  BSYNC B2 ;  /* 0x0000000000027941 */ /* 0x000fea0003800000 */
.L_x_22093:
        /* <DEDUP_REMOVED lines=14> */
.L_x_22089:
[----:B------:R-:W-:Y:S05]  /*a330*/  BSYNC B1 ;  /* 0x0000000000017941 */ /* 0x000fea0003800000 */
.L_x_22087:
        /* <DEDUP_REMOVED lines=8> */
.L_x_22098:
        /* <DEDUP_REMOVED lines=12> */
.L_x_22101:
[----:B------:R-:W-:Y:S02]  /*a480*/  IMAD.MOV.U32 R20, RZ, RZ, R170 ;  /* 0x000000ffff147224 */ /* 0x000fe400078e00aa */
.L_x_22102:
[----:B------:R-:W-:Y:S05]  /*a490*/  BSYNC B2 ;  /* 0x0000000000027941 */ /* 0x000fea0003800000 */
.L_x_22100:
        /* <DEDUP_REMOVED lines=16> */
.L_x_22106:
[----:B------:R-:W-:Y:S05]  /*a5a0*/  BSYNC B3 ;  /* 0x0000000000037941 */ /* 0x000fea0003800000 */
.L_x_22105:
        /* <DEDUP_REMOVED lines=44> */
.L_x_22104:
[----:B------:R-:W-:Y:S05]  /*a870*/  BSYNC B2 ;  /* 0x0000000000027941 */ /* 0x000fea0003800000 */
.L_x_22103:
        /* <DEDUP_REMOVED lines=14> */
.L_x_22099:
[----:B------:R-:W-:Y:S05]  /*a960*/  BSYNC B1 ;  /* 0x0000000000017941 */ /* 0x000fea0003800000 */
.L_x_22097:
        /* <DEDUP_REMOVED lines=28> */
.L_x_22108:
[----:B------:R-:W-:Y:S05]  /*ab30*/  BSYNC B1 ;  /* 0x0000000000017941 */ /* 0x000fea0003800000 */
.L_x_22107:
        /* <DEDUP_REMOVED lines=8> */
[----:B0-----:R-:W-:Y:S01]  /*abc0*/  MOV R12, RZ ;  /* 0x000000ff000c7202 */ /* 0x001fe20000000f00 */
[----:B------:R-:W-:Y:S01]  /*abd0*/  IMAD.MOV.U32 R14, RZ, RZ, R21 ;  /* 0x000000ffff0e7224 */ /* 0x000fe200078e0015 */
[----:B------:R-:W-:Y:S05]  /*abe0*/  @!P0 BRA `(.L_x_22111) ;  /* 0x000005c000008947 */ /* 0x000fea0003800000 */
[----:B------:R-:W-:Y:S01]  /*abf0*/  IMAD.MOV.U32 R14, RZ, RZ, R21 ;  /* 0x000000ffff0e7224 */ /* 0x000fe200078e0015 */
[----:B-----5:R-:W-:Y:S01]  /*ac00*/  PRMT R12, RZ, 0x5410, R108 ;  /* 0x00005410ff0c7816 */ /* 0x020fe2000000006c */
[----:B------:R-:W-:Y:S05]  /*ac10*/  BRA `(.L_x_22111) ;  /* 0x0000059000007947 */ /* 0x000fea0003800000 */
.L_x_22110:
        /* <DEDUP_REMOVED lines=12> */
.L_x_22113:
[----:B------:R-:W-:Y:S02]  /*ace0*/  MOV R6, R170 ;  /* 0x000000aa00067202 */ /* 0x000fe40000000f00 */
.L_x_22114:
[----:B------:R-:W-:Y:S05]  /*acf0*/  BSYNC B2 ;  /* 0x0000000000027941 */ /* 0x000fea0003800000 */
.L_x_22112:
        /* <DEDUP_REMOVED lines=16> */
.L_x_22118:
[----:B------:R-:W-:Y:S05]  /*ae00*/  BSYNC B3 ;  /* 0x0000000000037941 */ /* 0x000fea0003800000 */
.L_x_22117:
        /* <DEDUP_REMOVED lines=44> */
.L_x_22116:
[----:B------:R-:W-:Y:S05]  /*b0d0*/  BSYNC B2 ;  /* 0x0000000000027941 */ /* 0x000fea0003800000 */
.L_x_22115:
        /* <DEDUP_REMOVED lines=13> */
.L_x_22111:
[----:B------:R-:W-:Y:S05]  /*b1b0*/  BSYNC B1 ;  /* 0x0000000000017941 */ /* 0x000fea0003800000 */
.L_x_22109:
        /* <DEDUP_REMOVED lines=8> */
.L_x_22120:
        /* <DEDUP_REMOVED lines=12> */
.L_x_22123:
[----:B------:R-:W-:Y:S02]  /*b300*/  IMAD.MOV.U32 R7, RZ, RZ, R170 ;  /* 0x000000ffff077224 */ /* 0x000fe400078e00aa */
.L_x_22124:
[----:B------:R-:W-:Y:S05]  /*b310*/  BSYNC B2 ;  /* 0x0000000000027941 */ /* 0x000fea0003800000 */
.L_x_22122:
        /* <DEDUP_REMOVED lines=16> */
.L_x_22128:
[----:B------:R-:W-:Y:S05]  /*b420*/  BSYNC B3 ;  /* 0x0000000000037941 */ /* 0x000fea0003800000 */
.L_x_22127:
        /* <DEDUP_REMOVED lines=44> */
.L_x_22126:
[----:B------:R-:W-:Y:S05]  /*b6f0*/  BSYNC B2 ;  /* 0x0000000000027941 */ /* 0x000fea0003800000 */
.L_x_22125:
        /* <DEDUP_REMOVED lines=13> */
.L_x_22121:
[----:B------:R-:W-:Y:S05]  /*b7d0*/  BSYNC B1 ;  /* 0x0000000000017941 */ /* 0x000fea0003800000 */
.L_x_22119:
        /* <DEDUP_REMOVED lines=8> */
.L_x_22130:
        /* <DEDUP_REMOVED lines=12> */
.L_x_22133:
[----:B------:R-:W-:Y:S02]  /*b920*/  IMAD.MOV.U32 R8, RZ, RZ, R170 ;  /* 0x000000ffff087224 */ /* 0x000fe400078e00aa */
.L_x_22134:
[----:B------:R-:W-:Y:S05]  /*b930*/  BSYNC B2 ;  /* 0x0000000000027941 */ /* 0x000fea0003800000 */
.L_x_22132:
        /* <DEDUP_REMOVED lines=16> */
.L_x_22138:
[----:B------:R-:W-:Y:S05]  /*ba40*/  BSYNC B3 ;  /* 0x0000000000037941 */ /* 0x000fea0003800000 */
.L_x_22137:
        /* <DEDUP_REMOVED lines=44> */
.L_x_22136:
[----:B------:R-:W-:Y:S05]  /*bd10*/  BSYNC B2 ;  /* 0x0000000000027941 */ /* 0x000fea0003800000 */
.L_x_22135:
        /* <DEDUP_REMOVED lines=13> */
.L_x_22131:
[----:B------:R-:W-:Y:S05]  /*bdf0*/  BSYNC B1 ;  /* 0x0000000000017941 */ /* 0x000fea0003800000 */
.L_x_22129:
        /* <DEDUP_REMOVED lines=8> */
.L_x_22140:
        /* <DEDUP_REMOVED lines=12> */
.L_x_22143:
[----:B------:R-:W-:Y:S02]  /*bf40*/  MOV R9, R170 ;  /* 0x000000aa00097202 */ /* 0x000fe40000000f00 */
.L_x_22144:
[----:B------:R-:W-:Y:S05]  /*bf50*/  BSYNC B2 ;  /* 0x0000000000027941 */ /* 0x000fea0003800000 */
.L_x_22142:
        /* <DEDUP_REMOVED lines=16> */
.L_x_22148:
[----:B------:R-:W-:Y:S05]  /*c060*/  BSYNC B3 ;  /* 0x0000000000037941 */ /* 0x000fea0003800000 */
.L_x_22147:
        /* <DEDUP_REMOVED lines=44> */
.L_x_22146:
[----:B------:R-:W-:Y:S05]  /*c330*/  BSYNC B2 ;  /* 0x0000000000027941 */ /* 0x000fea0003800000 */
.L_x_22145:
        /* <DEDUP_REMOVED lines=13> */
.L_x_22141:
[----:B------:R-:W-:Y:S05]  /*c410*/  BSYNC B1 ;  /* 0x0000000000017941 */ /* 0x000fea0003800000 */
.L_x_22139:
        /* <DEDUP_REMOVED lines=8> */
.L_x_22150:
        /* <DEDUP_REMOVED lines=12> */
.L_x_22153:
[----:B------:R-:W-:Y:S02]  /*c560*/  IMAD.MOV.U32 R10, RZ, RZ, R170 ;  /* 0x000000ffff0a7224 */ /* 0x000fe400078e00aa */
.L_x_22154:
[----:B------:R-:W-:Y:S05]  /*c570*/  BSYNC B2 ;  /* 0x0000000000027941 */ /* 0x000fea0003800000 */
.L_x_22152:
        /* <DEDUP_REMOVED lines=16> */
.L_x_22158:
[----:B------:R-:W-:Y:S05]  /*c680*/  BSYNC B3 ;  /* 0x0000000000037941 */ /* 0x000fea0003800000 */
.L_x_22157:
        /* <DEDUP_REMOVED lines=44> */
.L_x_22156:
[----:B------:R-:W-:Y:S05]  /*c950*/  BSYNC B2 ;  /* 0x0000000000027941 */ /* 0x000fea0003800000 */
.L_x_22155:
        /* <DEDUP_REMOVED lines=13> */
.L_x_22151:
[----:B------:R-:W-:Y:S05]  /*ca30*/  BSYNC B1 ;  /* 0x0000000000017941 */ /* 0x000fea0003800000 */
.L_x_22149:
        /* <DEDUP_REMOVED lines=8> */
.L_x_22160:
        /* <DEDUP_REMOVED lines=12> */
.L_x_22163:
[----:B------:R-:W-:Y:S02]  /*cb80*/  IMAD.MOV.U32 R11, RZ, RZ, R170 ;  /* 0x000000ffff0b7224 */ /* 0x000fe400078e00aa */
.L_x_22164:
[----:B------:R-:W-:Y:S05]  /*cb90*/  BSYNC B2 ;  /* 0x0000000000027941 */ /* 0x000fea0003800000 */
.L_x_22162:
        /* <DEDUP_REMOVED lines=16> */
.L_x_22168:
[----:B------:R-:W-:Y:S05]  /*cca0*/  BSYNC B3 ;  /* 0x0000000000037941 */ /* 0x000fea0003800000 */
.L_x_22167:
        /* <DEDUP_REMOVED lines=44> */
.L_x_22166:
[----:B------:R-:W-:Y:S05]  /*cf70*/  BSYNC B2 ;  /* 0x0000000000027941 */ /* 0x000fea0003800000 */
.L_x_22165:
        /* <DEDUP_REMOVED lines=13> */
.L_x_22161:
[----:B------:R-:W-:Y:S05]  /*d050*/  BSYNC B1 ;  /* 0x0000000000017941 */ /* 0x000fea0003800000 */
.L_x_22159:
        /* <DEDUP_REMOVED lines=8> */
.L_x_22170:
        /* <DEDUP_REMOVED lines=12> */
.L_x_22173:
[----:B------:R-:W-:Y:S02]  /*d1a0*/  MOV R24, R170 ;  /* 0x000000aa00187202 */ /* 0x000fe40000000f00 */
.L_x_22174:
[----:B------:R-:W-:Y:S05]  /*d1b0*/  BSYNC B2 ;  /* 0x0000000000027941 */ /* 0x000fea0003800000 */
.L_x_22172:
        /* <DEDUP_REMOVED lines=16> */
.L_x_22178:
[----:B------:R-:W-:Y:S05]  /*d2c0*/  BSYNC B3 ;  /* 0x0000000000037941 */ /* 0x000fea0003800000 */
.L_x_22177:
        /* <DEDUP_REMOVED lines=44> */
.L_x_22176:
[----:B------:R-:W-:Y:S05]  /*d590*/  BSYNC B2 ;  /* 0x0000000000027941 */ /* 0x000fea0003800000 */
.L_x_22175:
        /* <DEDUP_REMOVED lines=12> */
[----:B------:R-:W-:-:S04]  /*d660*/  SEL R19, RZ, 0x1, P3 ;  /* 0x00000001ff137807 */ /* 0x000fc80001800000 */
[----:B------:R-:W-:Y:S02]  /*d670*/  PRMT R44, R19, 0x7610, R44 ;  /* 0x00007610132c7816 */ /* 0x000fe4000000002c */
.L_x_22171:
[----:B------:R-:W-:Y:S05]  /*d680*/  BSYNC B1 ;  /* 0x0000000000017941 */ /* 0x000fea0003800000 */
.L_x_22169:
        /* <DEDUP_REMOVED lines=8> */
.L_x_22180:
        /* <DEDUP_REMOVED lines=12> */
.L_x_22183:
[----:B------:R-:W-:Y:S02]  /*d7d0*/  IMAD.MOV.U32 R19, RZ, RZ, R170 ;  /* 0x000000ffff137224 */ /* 0x000fe400078e00aa */
.L_x_22184:
[----:B------:R-:W-:Y:S05]  /*d7e0*/  BSYNC B2 ;  /* 0x0000000000027941 */ /* 0x000fea0003800000 */
.L_x_22182:
        /* <DEDUP_REMOVED lines=16> */
.L_x_22188:
[----:B------:R-:W-:Y:S05]  /*d8f0*/  BSYNC B3 ;  /* 0x0000000000037941 */ /* 0x000fea0003800000 */
.L_x_22187:
        /* <DEDUP_REMOVED lines=44> */
.L_x_22186:
[----:B------:R-:W-:Y:S05]  /*dbc0*/  BSYNC B2 ;  /* 0x0000000000027941 */ /* 0x000fea0003800000 */
.L_x_22185:
[----:B------:R-:W2:Y:S01]  /*dbd0*/  LDL R21, [R1+0xac] ;  /* 0x0000ac0001157983 */ /* 0x000ea20000100800 */
        /* <DEDUP_REMOVED lines=13> */
.L_x_22181:
[----:B------:R-:W-:Y:S05]  /*dcb0*/  BSYNC B1 ;  /* 0x0000000000017941 */ /* 0x000fea0003800000 */
.L_x_22179:
        /* <DEDUP_REMOVED lines=28> */
.L_x_22190:
[----:B------:R-:W-:Y:S05]  /*de80*/  BSYNC B1 ;  /* 0x0000000000017941 */ /* 0x000fea0003800000 */
.L_x_22189:
        /* <DEDUP_REMOVED lines=14> */
.L_x_22192:
        /* <DEDUP_REMOVED lines=12> */
.L_x_22195:
[----:B------:R-:W-:Y:S02]  /*e030*/  MOV R6, R170 ;  /* 0x000000aa00067202 */ /* 0x000fe40000000f00 */
.L_x_22196:
[----:B------:R-:W-:Y:S05]  /*e040*/  BSYNC B2 ;  /* 0x0000000000027941 */ /* 0x000fea0003800000 */
.L_x_22194:
        /* <DEDUP_REMOVED lines=16> */
.L_x_22200:
[----:B------:R-:W-:Y:S05]  /*e150*/  BSYNC B3 ;  /* 0x0000000000037941 */ /* 0x000fea0003800000 */
.L_x_22199:
        /* <DEDUP_REMOVED lines=44> */
.L_x_22198:
[----:B------:R-:W-:Y:S05]  /*e420*/  BSYNC B2 ;  /* 0x0000000000027941 */ /* 0x000fea0003800000 */
.L_x_22197:
        /* <DEDUP_REMOVED lines=13> */
.L_x_22193:
[----:B------:R-:W-:Y:S05]  /*e500*/  BSYNC B1 ;  /* 0x0000000000017941 */ /* 0x000fea0003800000 */
.L_x_22191:
        /* <DEDUP_REMOVED lines=8> */
.L_x_22202:
        /* <DEDUP_REMOVED lines=12> */
.L_x_22205:
[----:B------:R-:W-:Y:S02]  /*e650*/  IMAD.MOV.U32 R7, RZ, RZ, R170 ;  /* 0x000000ffff077224 */ /* 0x000fe400078e00aa */
.L_x_22206:
[----:B------:R-:W-:Y:S05]  /*e660*/  BSYNC B2 ;  /* 0x0000000000027941 */ /* 0x000fea0003800000 */
.L_x_22204:
        /* <DEDUP_REMOVED lines=16> */
.L_x_22210:
[----:B------:R-:W-:Y:S05]  /*e770*/  BSYNC B3 ;  /* 0x0000000000037941 */ /* 0x000fea0003800000 */
.L_x_22209:
        /* <DEDUP_REMOVED lines=44> */
.L_x_22208:
[----:B------:R-:W-:Y:S05]  /*ea40*/  BSYNC B2 ;  /* 0x0000000000027941 */ /* 0x000fea0003800000 */
.L_x_22207:
        /* <DEDUP_REMOVED lines=13> */
.L_x_22203:
[----:B------:R-:W-:Y:S05]  /*eb20*/  BSYNC B1 ;  /* 0x0000000000017941 */ /* 0x000fea0003800000 */
.L_x_22201:
        /* <DEDUP_REMOVED lines=8> */
.L_x_22212:
        /* <DEDUP_REMOVED lines=12> */
.L_x_22215:
[----:B------:R-:W-:Y:S02]  /*ec70*/  IMAD.MOV.U32 R8, RZ, RZ, R170 ;  /* 0x000000ffff087224 */ /* 0x000fe400078e00aa */
.L_x_22216:
[----:B------:R-:W-:Y:S05]  /*ec80*/  BSYNC B2 ;  /* 0x0000000000027941 */ /* 0x000fea0003800000 */
.L_x_22214:
        /* <DEDUP_REMOVED lines=16> */
.L_x_22220:
[----:B------:R-:W-:Y:S05]  /*ed90*/  BSYNC B3 ;  /* 0x0000000000037941 */ /* 0x000fea0003800000 */
.L_x_22219:
        /* <DEDUP_REMOVED lines=44> */
.L_x_22218:
[----:B------:R-:W-:Y:S05]  /*f060*/  BSYNC B2 ;  /* 0x0000000000027941 */ /* 0x000fea0003800000 */
.L_x_22217:
        /* <DEDUP_REMOVED lines=13> */
.L_x_22213:
[----:B------:R-:W-:Y:S05]  /*f140*/  BSYNC B1 ;  /* 0x0000000000017941 */ /* 0x000fea0003800000 */
.L_x_22211:
        /* <DEDUP_REMOVED lines=8> */
.L_x_22222:
        /* <DEDUP_REMOVED lines=12> */
.L_x_22225:
[----:B------:R-:W-:Y:S02]  /*f290*/  MOV R9, R170 ;  /* 0x000000aa00097202 */ /* 0x000fe40000000f00 */
.L_x_22226:
[----:B------:R-:W-:Y:S05]  /*f2a0*/  BSYNC B2 ;  /* 0x0000000000027941 */ /* 0x000fea0003800000 */
.L_x_22224:
        /* <DEDUP_REMOVED lines=16> */
.L_x_22230:
[----:B------:R-:W-:Y:S05]  /*f3b0*/  BSYNC B3 ;  /* 0x0000000000037941 */ /* 0x000fea0003800000 */
.L_x_22229:
        /* <DEDUP_REMOVED lines=44> */
.L_x_22228:
[----:B------:R-:W-:Y:S05]  /*f680*/  BSYNC B2 ;  /* 0x0000000000027941 */ /* 0x000fea0003800000 */
.L_x_22227:
        /* <DEDUP_REMOVED lines=13> */
.L_x_22223:
[----:B------:R-:W-:Y:S05]  /*f760*/  BSYNC B1 ;  /* 0x0000000000017941 */ /* 0x000fea0003800000 */
.L_x_22221:
        /* <DEDUP_REMOVED lines=8> */
.L_x_22232:
        /* <DEDUP_REMOVED lines=12> */
.L_x_22235:
[----:B------:R-:W-:Y:S02]  /*f8b0*/  IMAD.MOV.U32 R10, RZ, RZ, R170 ;  /* 0x000000ffff0a7224 */ /* 0x000fe400078e00aa */
.L_x_22236:
[----:B------:R-:W-:Y:S05]  /*f8c0*/  BSYNC B2 ;  /* 0x0000000000027941 */ /* 0x000fea0003800000 */
.L_x_22234:
        /* <DEDUP_REMOVED lines=16> */
.L_x_22240:
[----:B------:R-:W-:Y:S05]  /*f9d0*/  BSYNC B3 ;  /* 0x0000000000037941 */ /* 0x000fea0003800000 */
.L_x_22239:
        /* <DEDUP_REMOVED lines=44> */
.L_x_22238:
[----:B------:R-:W-:Y:S05]  /*fca0*/  BSYNC B2 ;  /* 0x0000000000027941 */ /* 0x000fea0003800000 */
.L_x_22237:
        /* <DEDUP_REMOVED lines=13> */
.L_x_22233:
[----:B------:R-:W-:Y:S05]  /*fd80*/  BSYNC B1 ;  /* 0x0000000000017941 */ /* 0x000fea0003800000 */
.L_x_22231:
        /* <DEDUP_REMOVED lines=8> */
.L_x_22242:
        /* <DEDUP_REMOVED lines=12> */
.L_x_22245:
[----:B------:R-:W-:Y:S02]  /*fed0*/  IMAD.MOV.U32 R11, RZ, RZ, R170 ;  /* 0x000000ffff0b7224 */ /* 0x000fe400078e00aa */
.L_x_22246:
[----:B------:R-:W-:Y:S05]  /*fee0*/  BSYNC B2 ;  /* 0x0000000000027941 */ /* 0x000fea0003800000 */
.L_x_22244:
        /* <DEDUP_REMOVED lines=16> */
.L_x_22250:
[----:B------:R-:W-:Y:S05]  /*fff0*/  BSYNC B3 ;  /* 0x0000000000037941 */ /* 0x000fea0003800000 */
.L_x_22249:
        /* <DEDUP_REMOVED lines=44> */
.L_x_22248:
[----:B------:R-:W-:Y:S05]  /*102c0*/  BSYNC B2 ;  /* 0x0000000000027941 */ /* 0x000fea0003800000 */
.L_x_22247:
        /* <DEDUP_REMOVED lines=13> */
.L_x_22243:
[----:B------:R-:W-:Y:S05]  /*103a0*/  BSYNC B1 ;  /* 0x0000000000017941 */ /* 0x000fea0003800000 */
.L_x_22241:
        /* <DEDUP_REMOVED lines=8> */
.L_x_22252:
        /* <DEDUP_REMOVED lines=12> */
.L_x_22255:
[----:B------:R-:W-:Y:S02]  /*104f0*/  MOV R32, R170 ;  /* 0x000000aa00207202 */ /* 0x000fe40000000f00 */
.L_x_22256:
[----:B------:R-:W-:Y:S05]  /*10500*/  BSYNC B2 ;  /* 0x0000000000027941 */ /* 0x000fea0003800000 */
.L_x_22254:
        /* <DEDUP_REMOVED lines=16> */
.L_x_22260:
[----:B------:R-:W-:Y:S05]  /*10610*/  BSYNC B3 ;  /* 0x0000000000037941 */ /* 0x000fea0003800000 */
.L_x_22259:
        /* <DEDUP_REMOVED lines=44> */
.L_x_22258:
[----:B------:R-:W-:Y:S05]  /*108e0*/  BSYNC B2 ;  /* 0x0000000000027941 */ /* 0x000fea0003800000 */
.L_x_22257:
        /* <DEDUP_REMOVED lines=14> */
.L_x_22253:
[----:B------:R-:W-:Y:S05]  /*109d0*/  BSYNC B1 ;  /* 0x0000000000017941 */ /* 0x000fea0003800000 */
.L_x_22251:
        /* <DEDUP_REMOVED lines=8> */
.L_x_22262:
        /* <DEDUP_REMOVED lines=12> */
.L_x_22265:
[----:B------:R-:W-:Y:S02]  /*10b20*/  IMAD.MOV.U32 R27, RZ, RZ, R170 ;  /* 0x000000ffff1b7224 */ /* 0x000fe400078e00aa */
.L_x_22266:
[----:B------:R-:W-:Y:S05]  /*10b30*/  BSYNC B2 ;  /* 0x0000000000027941 */ /* 0x000fea0003800000 */
.L_x_22264:
        /* <DEDUP_REMOVED lines=16> */
.L_x_22270:
[----:B------:R-:W-:Y:S05]  /*10c40*/  BSYNC B3 ;  /* 0x0000000000037941 */ /* 0x000fea0003800000 */
.L_x_22269:
        /* <DEDUP_REMOVED lines=44> */
.L_x_22268:
[----:B------:R-:W-:Y:S05]  /*10f10*/  BSYNC B2 ;  /* 0x0000000000027941 */ /* 0x000fea0003800000 */
.L_x_22267:
        /* <DEDUP_REMOVED lines=14> */
.L_x_22263:
[----:B------:R-:W-:Y:S05]  /*11000*/  BSYNC B1 ;  /* 0x0000000000017941 */ /* 0x000fea0003800000 */
.L_x_22261:
        /* <DEDUP_REMOVED lines=28> */
.L_x_22272:
[----:B------:R-:W-:Y:S05]  /*111d0*/  BSYNC B1 ;  /* 0x0000000000017941 */ /* 0x000fea0003800000 */
.L_x_22271:
        /* <DEDUP_REMOVED lines=14> */
.L_x_22274:
        /* <DEDUP_REMOVED lines=12> */
.L_x_22277:
[----:B------:R-:W-:Y:S02]  /*11380*/  MOV R6, R170 ;  /* 0x000000aa00067202 */ /* 0x000fe40000000f00 */
.L_x_22278:
[----:B------:R-:W-:Y:S05]  /*11390*/  BSYNC B2 ;  /* 0x0000000000027941 */ /* 0x000fea0003800000 */
.L_x_22276:
        /* <DEDUP_REMOVED lines=16> */
.L_x_22282:
[----:B------:R-:W-:Y:S05]  /*114a0*/  BSYNC B3 ;  /* 0x0000000000037941 */ /* 0x000fea0003800000 */
.L_x_22281:
        /* <DEDUP_REMOVED lines=44> */
.L_x_22280:
[----:B------:R-:W-:Y:S05]  /*11770*/  BSYNC B2 ;  /* 0x0000000000027941 */ /* 0x000fea0003800000 */
.L_x_22279:
        /* <DEDUP_REMOVED lines=13> */
.L_x_22275:
[----:B------:R-:W-:Y:S05]  /*11850*/  BSYNC B1 ;  /* 0x0000000000017941 */ /* 0x000fea0003800000 */
.L_x_22273:
        /* <DEDUP_REMOVED lines=8> */
.L_x_22284:
        /* <DEDUP_REMOVED lines=12> */
.L_x_22287:
[----:B------:R-:W-:Y:S02]  /*119a0*/  IMAD.MOV.U32 R7, RZ, RZ, R170 ;  /* 0x000000ffff077224 */ /* 0x000fe400078e00aa */
.L_x_22288:
[----:B------:R-:W-:Y:S05]  /*119b0*/  BSYNC B2 ;  /* 0x0000000000027941 */ /* 0x000fea0003800000 */
.L_x_22286:
        /* <DEDUP_REMOVED lines=16> */
.L_x_22292:
[----:B------:R-:W-:Y:S05]  /*11ac0*/  BSYNC B3 ;  /* 0x0000000000037941 */ /* 0x000fea0003800000 */
.L_x_22291:
        /* <DEDUP_REMOVED lines=44> */
.L_x_22290:
[----:B------:R-:W-:Y:S05]  /*11d90*/  BSYNC B2 ;  /* 0x0000000000027941 */ /* 0x000fea0003800000 */
.L_x_22289:
        /* <DEDUP_REMOVED lines=13> */
.L_x_22285:
[----:B------:R-:W-:Y:S05]  /*11e70*/  BSYNC B1 ;  /* 0x0000000000017941 */ /* 0x000fea0003800000 */
.L_x_22283:
        /* <DEDUP_REMOVED lines=8> */
.L_x_22294:
        /* <DEDUP_REMOVED lines=12> */
.L_x_22297:
[----:B------:R-:W-:Y:S02]  /*11fc0*/  IMAD.MOV.U32 R8, RZ, RZ, R170 ;  /* 0x000000ffff087224 */ /* 0x000fe400078e00aa */
.L_x_22298:
[----:B------:R-:W-:Y:S05]  /*11fd0*/  BSYNC B2 ;  /* 0x0000000000027941 */ /* 0x000fea0003800000 */
.L_x_22296:
        /* <DEDUP_REMOVED lines=16> */
.L_x_22302:
[----:B------:R-:W-:Y:S05]  /*120e0*/  BSYNC B3 ;  /* 0x0000000000037941 */ /* 0x000fea0003800000 */
.L_x_22301:
        /* <DEDUP_REMOVED lines=44> */
.L_x_22300:
[----:B------:R-:W-:Y:S05]  /*123b0*/  BSYNC B2 ;  /* 0x0000000000027941 */ /* 0x000fea0003800000 */
.L_x_22299:
        /* <DEDUP_REMOVED lines=13> */
.L_x_22295:
[----:B------:R-:W-:Y:S05]  /*12490*/  BSYNC B1 ;  /* 0x0000000000017941 */ /* 0x000fea0003800000 */
.L_x_22293:
        /* <DEDUP_REMOVED lines=8> */
.L_x_22304:
        /* <DEDUP_REMOVED lines=12> */
.L_x_22307:
[----:B------:R-:W-:Y:S02]  /*125e0*/  MOV R9, R170 ;  /* 0x000000aa00097202 */ /* 0x000fe40000000f00 */
.L_x_22308:
[----:B------:R-:W-:Y:S05]  /*125f0*/  BSYNC B2 ;  /* 0x0000000000027941 */ /* 0x000fea0003800000 */
.L_x_22306:
        /* <DEDUP_REMOVED lines=16> */
.L_x_22312:
[----:B------:R-:W-:Y:S05]  /*12700*/  BSYNC B3 ;  /* 0x0000000000037941 */ /* 0x000fea0003800000 */
.L_x_22311:
        /* <DEDUP_REMOVED lines=44> */
.L_x_22310:
[----:B------:R-:W-:Y:S05]  /*129d0*/  BSYNC B2 ;  /* 0x0000000000027941 */ /* 0x000fea0003800000 */
.L_x_22309:
        /* <DEDUP_REMOVED lines=13> */
.L_x_22305:
[----:B------:R-:W-:Y:S05]  /*12ab0*/  BSYNC B1 ;  /* 0x0000000000017941 */ /* 0x000fea0003800000 */
.L_x_22303:
        /* <DEDUP_REMOVED lines=8> */
.L_x_22314:
        /* <DEDUP_REMOVED lines=12> */
.L_x_22317:
[----:B------:R-:W-:Y:S02]  /*12c00*/  IMAD.MOV.U32 R10, RZ, RZ, R170 ;  /* 0x000000ffff0a7224 */ /* 0x000fe400078e00aa */
.L_x_22318:
[----:B------:R-:W-:Y:S05]  /*12c10*/  BSYNC B2 ;  /* 0x0000000000027941 */ /* 0x000fea0003800000 */
.L_x_22316:
        /* <DEDUP_REMOVED lines=16> */
.L_x_22322:
[----:B------:R-:W-:Y:S05]  /*12d20*/  BSYNC B3 ;  /* 0x0000000000037941 */ /* 0x000fea0003800000 */
.L_x_22321:
        /* <DEDUP_REMOVED lines=44> */
.L_x_22320:
[----:B------:R-:W-:Y:S05]  /*12ff0*/  BSYNC B2 ;  /* 0x0000000000027941 */ /* 0x000fea0003800000 */
.L_x_22319:
        /* <DEDUP_REMOVED lines=13> */
.L_x_22315:
[----:B------:R-:W-:Y:S05]  /*130d0*/  BSYNC B1 ;  /* 0x0000000000017941 */ /* 0x000fea0003800000 */
.L_x_22313:
        /* <DEDUP_REMOVED lines=8> */
.L_x_22324:
        /* <DEDUP_REMOVED lines=12> */
.L_x_22327:
[----:B------:R-:W-:Y:S02]  /*13220*/  IMAD.MOV.U32 R11, RZ, RZ, R170 ;  /* 0x000000ffff0b7224 */ /* 0x000fe400078e00aa */
.L_x_22328:
[----:B------:R-:W-:Y:S05]  /*13230*/  BSYNC B2 ;  /* 0x0000000000027941 */ /* 0x000fea0003800000 */
.L_x_22326:
        /* <DEDUP_REMOVED lines=16> */
.L_x_22332:
[----:B------:R-:W-:Y:S05]  /*13340*/  BSYNC B3 ;  /* 0x0000000000037941 */ /* 0x000fea0003800000 */
.L_x_22331:
        /* <DEDUP_REMOVED lines=44> */
.L_x_22330:
[----:B------:R-:W-:Y:S05]  /*13610*/  BSYNC B2 ;  /* 0x0000000000027941 */ /* 0x000fea0003800000 */
.L_x_22329:
        /* <DEDUP_REMOVED lines=13> */
.L_x_22325:
[----:B------:R-:W-:Y:S05]  /*136f0*/  BSYNC B1 ;  /* 0x0000000000017941 */ /* 0x000fea0003800000 */
.L_x_22323:
        /* <DEDUP_REMOVED lines=8> */
.L_x_22334:
        /* <DEDUP_REMOVED lines=12> */
.L_x_22337:
[----:B------:R-:W-:Y:S02]  /*13840*/  MOV R40, R170 ;  /* 0x000000aa00287202 */ /* 0x000fe40000000f00 */
.L_x_22338:
[----:B------:R-:W-:Y:S05]  /*13850*/  BSYNC B2 ;  /* 0x0000000000027941 */ /* 0x000fea0003800000 */
.L_x_22336:
        /* <DEDUP_REMOVED lines=16> */
.L_x_22342:
[----:B------:R-:W-:Y:S05]  /*13960*/  BSYNC B3 ;  /* 0x0000000000037941 */ /* 0x000fea0003800000 */
.L_x_22341:
        /* <DEDUP_REMOVED lines=44> */
.L_x_22340:
[----:B------:R-:W-:Y:S05]  /*13c30*/  BSYNC B2 ;  /* 0x0000000000027941 */ /* 0x000fea0003800000 */
.L_x_22339:
        /* <DEDUP_REMOVED lines=14> */
.L_x_22335:
[----:B------:R-:W-:Y:S05]  /*13d20*/  BSYNC B1 ;  /* 0x0000000000017941 */ /* 0x000fea0003800000 */
.L_x_22333:
        /* <DEDUP_REMOVED lines=8> */
.L_x_22344:
        /* <DEDUP_REMOVED lines=12> */
.L_x_22347:
[----:B------:R-:W-:Y:S02]  /*13e70*/  IMAD.MOV.U32 R35, RZ, RZ, R170 ;  /* 0x000000ffff237224 */ /* 0x000fe400078e00aa */
.L_x_22348:
[----:B------:R-:W-:Y:S05]  /*13e80*/  BSYNC B2 ;  /* 0x0000000000027941 */ /* 0x000fea0003800000 */
.L_x_22346:
        /* <DEDUP_REMOVED lines=16> */
.L_x_22352:
[----:B------:R-:W-:Y:S05]  /*13f90*/  BSYNC B3 ;  /* 0x0000000000037941 */ /* 0x000fea0003800000 */
.L_x_22351:
        /* <DEDUP_REMOVED lines=44> */
.L_x_22350:
[----:B------:R-:W-:Y:S05]  /*14260*/  BSYNC B2 ;  /* 0x0000000000027941 */ /* 0x000fea0003800000 */
.L_x_22349:
        /* <DEDUP_REMOVED lines=14> */
.L_x_22345:
[----:B------:R-:W-:Y:S05]  /*14350*/  BSYNC B1 ;  /* 0x0000000000017941 */ /* 0x000fea0003800000 */
.L_x_22343:
        /* <DEDUP_REMOVED lines=28> */
.L_x_22354:
[----:B------:R-:W-:Y:S05]  /*14520*/  BSYNC B1 ;  /* 0x0000000000017941 */ /* 0x000fea0003800000 */
.L_x_22353:
        /* <DEDUP_REMOVED lines=14> */
.L_x_22356:
        /* <DEDUP_REMOVED lines=12> */
.L_x_22359:
[----:B------:R-:W-:Y:S02]  /*146d0*/  MOV R6, R170 ;  /* 0x000000aa00067202 */ /* 0x000fe40000000f00 */
.L_x_22360:
[----:B------:R-:W-:Y:S05]  /*146e0*/  BSYNC B2 ;  /* 0x0000000000027941 */ /* 0x000fea0003800000 */
.L_x_22358:
        /* <DEDUP_REMOVED lines=16> */
.L_x_22364:
[----:B------:R-:W-:Y:S05]  /*147f0*/  BSYNC B3 ;  /* 0x0000000000037941 */ /* 0x000fea0003800000 */
.L_x_22363:
        /* <DEDUP_REMOVED lines=44> */
.L_x_22362:
[----:B------:R-:W-:Y:S05]  /*14ac0*/  BSYNC B2 ;  /* 0x0000000000027941 */ /* 0x000fea0003800000 */
.L_x_22361:
[----:B------:R-:W1:Y:S01]  /*14ad0*/  I2F.U32 R6, R6 ;  /* 0x0000000600067306 */ /* 0x000e620000201000 */
[----:B0-----:R-:W-:-:S04]  /*14ae0*/  IMAD.MOV.U32 R36, RZ, RZ, 0x2f800000 ;  /* 0x2f800000ff247424 */ /* 0x001fc800078e00ff */
[----:B-1----:R-:W-:-:S05]  /*14af0*/  FFMA.FTZ R6, R6, R36, 1.1641532182693481445e-10 ;  /* 0x2f00000006067423 */ /* 0x002fca0000010024 */
[----:B------:R-:W-:Y:S02]  /*14b00*/  FSETP.GTU.FTZ.AND P3, PT, R6, c[0x0][0x1e4], PT ;  /* 0x0000790006007a0b */ /* 0x000fe40003f7c000 */
[----:B-----5:R-:W-:-:S05]  /*14b10*/  PRMT R6, RZ, 0x5410, R104 ;  /* 0x00005410ff067816 */ /* 0x020fca0000000068 */
[----:B------:R-:W-:-:S04]  /*14b20*/  FMUL.FTZ R6, R6, c[0x0][0x1ec] ;  /* 0x00007b0006067a20 */ /* 0x000fc80000410000 */
[----:B------:R-:W-:-:S05]  /*14b30*/  FMUL.FTZ R6, R6, c[0x0][0x1e8] ;  /* 0x00007a0006067a20 */ /* 0x000fca0000410000 */
[----:B------:R-:W-:-:S05]  /*14b40*/  FSEL R6, R6, RZ, !P3 ;  /* 0x000000ff06067208 */ /* 0x000fca0005800000 */
[----:B------:R-:W-:Y:S01]  /*14b50*/  FMUL.FTZ R36, R248, R6 ;  /* 0x00000006f8247220 */ /* 0x000fe20000410000 */
[----:B------:R-:W-:-:S05]  /*14b60*/  @P0 PRMT R6, RZ, 0x5410, R108 ;  /* 0x00005410ff060816 */ /* 0x000fca000000006c */
[----:B------:R-:W-:Y:S01]  /*14b70*/  @P0 FADD.FTZ R36, R6, R36 ;  /* 0x0000002406240221 */ /* 0x000fe20000010000 */
[----:B------:R-:W-:Y:S02]  /*14b80*/  SEL R6, RZ, 0x1, P3 ;  /* 0x00000001ff067807 */ /* 0x000fe40001800000 */
.L_x_22357:
[----:B------:R-:W-:Y:S05]  /*14b90*/  BSYNC B1 ;  /* 0x0000000000017941 */ /* 0x000fea0003800000 */
.L_x_22355:
        /* <DEDUP_REMOVED lines=8> */
.L_x_22366:
        /* <DEDUP_REMOVED lines=12> */
.L_x_22369:
[----:B------:R-:W-:Y:S02]  /*14ce0*/  IMAD.MOV.U32 R7, RZ, RZ, R170 ;  /* 0x000000ffff077224 */ /* 0x000fe400078e00aa */
.L_x_22370:
[----:B------:R-:W-:Y:S05]  /*14cf0*/  BSYNC B2 ;  /* 0x0000000000027941 */ /* 0x000fea0003800000 */
.L_x_22368:
        /* <DEDUP_REMOVED lines=16> */
.L_x_22374:
[----:B------:R-:W-:Y:S05]  /*14e00*/  BSYNC B3 ;  /* 0x0000000000037941 */ /* 0x000fea0003800000 */
.L_x_22373:
        /* <DEDUP_REMOVED lines=44> */
.L_x_22372:
[----:B------:R-:W-:Y:S05]  /*150d0*/  BSYNC B2 ;  /* 0x0000000000027941 */ /* 0x000fea0003800000 */
.L_x_22371:
        /* <DEDUP_REMOVED lines=12> */
.L_x_22367:
[----:B------:R-:W-:Y:S05]  /*151a0*/  BSYNC B1 ;  /* 0x0000000000017941 */ /* 0x000fea0003800000 */
.L_x_22365:
        /* <DEDUP_REMOVED lines=8> */
.L_x_22376:
        /* <DEDUP_REMOVED lines=12> */
.L_x_22379:
[----:B------:R-:W-:Y:S02]  /*152f0*/  IMAD.MOV.U32 R8, RZ, RZ, R170 ;  /* 0x000000ffff087224 */ /* 0x000fe400078e00aa */
.L_x_22380:
[----:B------:R-:W-:Y:S05]  /*15300*/  BSYNC B2 ;  /* 0x0000000000027941 */ /* 0x000fea0003800000 */
.L_x_22378:
        /* <DEDUP_REMOVED lines=16> */
.L_x_22384:
[----:B------:R-:W-:Y:S05]  /*15410*/  BSYNC B3 ;  /* 0x0000000000037941 */ /* 0x000fea0003800000 */
.L_x_22383:
        /* <DEDUP_REMOVED lines=44> */
.L_x_22382:
[----:B------:R-:W-:Y:S05]  /*156e0*/  BSYNC B2 ;  /* 0x0000000000027941 */ /* 0x000fea0003800000 */
.L_x_22381:
        /* <DEDUP_REMOVED lines=12> */
.L_x_22377:
[----:B------:R-:W-:Y:S05]  /*157b0*/  BSYNC B1 ;  /* 0x0000000000017941 */ /* 0x000fea0003800000 */
.L_x_22375:
        /* <DEDUP_REMOVED lines=8> */
.L_x_22386:
        /* <DEDUP_REMOVED lines=12> */
.L_x_22389:
[----:B------:R-:W-:Y:S02]  /*15900*/  MOV R9, R170 ;  /* 0x000000aa00097202 */ /* 0x000fe40000000f00 */
.L_x_22390:
[----:B------:R-:W-:Y:S05]  /*15910*/  BSYNC B2 ;  /* 0x0000000000027941 */ /* 0x000fea0003800000 */
.L_x_22388:
        /* <DEDUP_REMOVED lines=16> */
.L_x_22394:
[----:B------:R-:W-:Y:S05]  /*15a20*/  BSYNC B3 ;  /* 0x0000000000037941 */ /* 0x000fea0003800000 */
.L_x_22393:
        /* <DEDUP_REMOVED lines=44> */
.L_x_22392:
[----:B------:R-:W-:Y:S05]  /*15cf0*/  BSYNC B2 ;  /* 0x0000000000027941 */ /* 0x000fea0003800000 */
.L_x_22391:
        /* <DEDUP_REMOVED lines=12> */
.L_x_22387:
[----:B------:R-:W-:Y:S05]  /*15dc0*/  BSYNC B1 ;  /* 0x0000000000017941 */ /* 0x000fea0003800000 */
.L_x_22385:
        /* <DEDUP_REMOVED lines=8> */
.L_x_22396:
        /* <DEDUP_REMOVED lines=12> */
.L_x_22399:
[----:B------:R-:W-:Y:S02]  /*15f10*/  IMAD.MOV.U32 R10, RZ, RZ, R170 ;  /* 0x000000ffff0a7224 */ /* 0x000fe400078e00aa */
.L_x_22400:
[----:B------:R-:W-:Y:S05]  /*15f20*/  BSYNC B2 ;  /* 0x0000000000027941 */ /* 0x000fea0003800000 */
.L_x_22398:
        /* <DEDUP_REMOVED lines=16> */
.L_x_22404:
[----:B------:R-:W-:Y:S05]  /*16030*/  BSYNC B3 ;  /* 0x0000000000037941 */ /* 0x000fea0003800000 */
.L_x_22403:
        /* <DEDUP_REMOVED lines=44> */
.L_x_22402:
[----:B------:R-:W-:Y:S05]  /*16300*/  BSYNC B2 ;  /* 0x0000000000027941 */ /* 0x000fea0003800000 */
.L_x_22401:
        /* <DEDUP_REMOVED lines=12> */
.L_x_22397:
[----:B------:R-:W-:Y:S05]  /*163d0*/  BSYNC B1 ;  /* 0x0000000000017941 */ /* 0x000fea0003800000 */
.L_x_22395:
        /* <DEDUP_REMOVED lines=8> */
.L_x_22406:
        /* <DEDUP_REMOVED lines=12> */
.L_x_22409:
[----:B------:R-:W-:Y:S02]  /*16520*/  IMAD.MOV.U32 R11, RZ, RZ, R170 ;  /* 0x000000ffff0b7224 */ /* 0x000fe400078e00aa */
.L_x_22410:
[----:B------:R-:W-:Y:S05]  /*16530*/  BSYNC B2 ;  /* 0x0000000000027941 */ /* 0x000fea0003800000 */
.L_x_22408:
        /* <DEDUP_REMOVED lines=16> */
.L_x_22414:
[----:B------:R-:W-:Y:S05]  /*16640*/  BSYNC B3 ;  /* 0x0000000000037941 */ /* 0x000fea0003800000 */
.L_x_22413:
        /* <DEDUP_REMOVED lines=44> */
.L_x_22412:
[----:B------:R-:W-:Y:S05]  /*16910*/  BSYNC B2 ;  /* 0x0000000000027941 */ /* 0x000fea0003800000 */
.L_x_22411:
        /* <DEDUP_REMOVED lines=12> */
.L_x_22407:
[----:B------:R-:W-:Y:S05]  /*169e0*/  BSYNC B1 ;  /* 0x0000000000017941 */ /* 0x000fea0003800000 */
.L_x_22405:
        /* <DEDUP_REMOVED lines=8> */
.L_x_22416:
        /* <DEDUP_REMOVED lines=12> */
.L_x_22419:
[----:B------:R-:W-:Y:S02]  /*16b30*/  MOV R44, R170 ;  /* 0x000000aa002c7202 */ /* 0x000fe40000000f00 */
.L_x_22420:
[----:B------:R-:W-:Y:S05]  /*16b40*/  BSYNC B2 ;  /* 0x0000000000027941 */ /* 0x000fea0003800000 */
.L_x_22418:
        /* <DEDUP_REMOVED lines=16> */
.L_x_22424:
[----:B------:R-:W-:Y:S05]  /*16c50*/  BSYNC B3 ;  /* 0x0000000000037941 */ /* 0x000fea0003800000 */
.L_x_22423:
        /* <DEDUP_REMOVED lines=44> */
.L_x_22422:
[----:B------:R-:W-:Y:S05]  /*16f20*/  BSYNC B2 ;  /* 0x0000000000027941 */ /* 0x000fea0003800000 */
.L_x_22421:
        /* <DEDUP_REMOVED lines=9> */
[----:B------:R-:W-:-:S04]  /*16fc0*/  FMUL.FTZ R42, R246, R42 ;  /* 0x0000002af62a7220 */ /* 0x000fc80000410000 */
[----:B------:R-:W-:Y:S01]  /*16fd0*/  @P0 FADD.FTZ R42, R43, R42 ;  /* 0x0000002a2b2a0221 */ /* 0x000fe20000010000 */
[----:B------:R-:W-:-:S04]  /*16fe0*/  SEL R43, RZ, 0x1, P3 ;  /* 0x00000001ff2b7807 */ /* 0x000fc80001800000 */
[----:B------:R-:W-:Y:S02]  /*16ff0*/  PRMT R44, R43, 0x7610, R44 ;  /* 0x000076102b2c7816 */ /* 0x000fe4000000002c */
.L_x_22417:
[----:B------:R-:W-:Y:S05]  /*17000*/  BSYNC B1 ;  /* 0x0000000000017941 */ /* 0x000fea0003800000 */
.L_x_22415:
        /* <DEDUP_REMOVED lines=8> */
.L_x_22426:
        /* <DEDUP_REMOVED lines=12> */
.L_x_22429:
[----:B------:R-:W-:Y:S02]  /*17150*/  IMAD.MOV.U32 R43, RZ, RZ, R170 ;  /* 0x000000ffff2b7224 */ /* 0x000fe400078e00aa */
.L_x_22430:
[----:B------:R-:W-:Y:S05]  /*17160*/  BSYNC B2 ;  /* 0x0000000000027941 */ /* 0x000fea0003800000 */
.L_x_22428:
        /* <DEDUP_REMOVED lines=16> */
.L_x_22434:
[----:B------:R-:W-:Y:S05]  /*17270*/  BSYNC B3 ;  /* 0x0000000000037941 */ /* 0x000fea0003800000 */
.L_x_22433:
        /* <DEDUP_REMOVED lines=44> */
.L_x_22432:
[----:B------:R-:W-:Y:S05]  /*17540*/  BSYNC B2 ;  /* 0x0000000000027941 */ /* 0x000fea0003800000 */
.L_x_22431:
        /* <DEDUP_REMOVED lines=11> */
[----:B------:R-:W-:Y:S02]  /*17600*/  SEL R45, RZ, 0x1, P3 ;  /* 0x00000001ff2d7807 */ /* 0x000fe40001800000 */
.L_x_22427:
[----:B------:R-:W-:Y:S05]  /*17610*/  BSYNC B1 ;  /* 0x0000000000017941 */ /* 0x000fea0003800000 */
.L_x_22425:
        /* <DEDUP_REMOVED lines=28> */
.L_x_22436:
[----:B------:R-:W-:Y:S05]  /*177e0*/  BSYNC B1 ;  /* 0x0000000000017941 */ /* 0x000fea0003800000 */
.L_x_22435:
        /* <DEDUP_REMOVED lines=14> */
.L_x_22438:
        /* <DEDUP_REMOVED lines=12> */
.L_x_22441:
[----:B------:R-:W-:Y:S02]  /*17990*/  MOV R6, R170 ;  /* 0x000000aa00067202 */ /* 0x000fe40000000f00 */
.L_x_22442:
[----:B------:R-:W-:Y:S05]  /*179a0*/  BSYNC B2 ;  /* 0x0000000000027941 */ /* 0x000fea0003800000 */
.L_x_22440:
        /* <DEDUP_REMOVED lines=16> */
.L_x_22446:
[----:B------:R-:W-:Y:S05]  /*17ab0*/  BSYNC B3 ;  /* 0x0000000000037941 */ /* 0x000fea0003800000 */
.L_x_22445:
        /* <DEDUP_REMOVED lines=44> */
.L_x_22444:
[----:B------:R-:W-:Y:S05]  /*17d80*/  BSYNC B2 ;  /* 0x0000000000027941 */ /* 0x000fea0003800000 */
.L_x_22443:
        /* <DEDUP_REMOVED lines=12> */
.L_x_22439:
[----:B------:R-:W-:Y:S05]  /*17e50*/  BSYNC B1 ;  /* 0x0000000000017941 */ /* 0x000fea0003800000 */
.L_x_22437:
        /* <DEDUP_REMOVED lines=8> */
.L_x_22448:
        /* <DEDUP_REMOVED lines=12> */
.L_x_22451:
[----:B------:R-:W-:Y:S02]  /*17fa0*/  IMAD.MOV.U32 R7, RZ, RZ, R170 ;  /* 0x000000ffff077224 */ /* 0x000fe400078e00aa */
.L_x_22452:
[----:B------:R-:W-:Y:S05]  /*17fb0*/  BSYNC B2 ;  /* 0x0000000000027941 */ /* 0x000fea0003800000 */
.L_x_22450:
        /* <DEDUP_REMOVED lines=16> */
.L_x_22456:
[----:B------:R-:W-:Y:S05]  /*180c0*/  BSYNC B3 ;  /* 0x0000000000037941 */ /* 0x000fea0003800000 */
.L_x_22455:
        /* <DEDUP_REMOVED lines=44> */
.L_x_22454:
[----:B------:R-:W-:Y:S05]  /*18390*/  BSYNC B2 ;  /* 0x0000000000027941 */ /* 0x000fea0003800000 */
.L_x_22453:
        /* <DEDUP_REMOVED lines=12> */
.L_x_22449:
[----:B------:R-:W-:Y:S05]  /*18460*/  BSYNC B1 ;  /* 0x0000000000017941 */ /* 0x000fea0003800000 */
.L_x_22447:
        /* <DEDUP_REMOVED lines=8> */
.L_x_22458:
        /* <DEDUP_REMOVED lines=12> */
.L_x_22461:
[----:B------:R-:W-:Y:S02]  /*185b0*/  IMAD.MOV.U32 R8, RZ, RZ, R170 ;  /* 0x000000ffff087224 */ /* 0x000fe400078e00aa */
.L_x_22462:
[----:B------:R-:W-:Y:S05]  /*185c0*/  BSYNC B2 ;  /* 0x0000000000027941 */ /* 0x000fea0003800000 */
.L_x_22460:
        /* <DEDUP_REMOVED lines=16> */
.L_x_22466:
[----:B------:R-:W-:Y:S05]  /*186d0*/  BSYNC B3 ;  /* 0x0000000000037941 */ /* 0x000fea0003800000 */
.L_x_22465:
        /* <DEDUP_REMOVED lines=44> */
.L_x_22464:
[----:B------:R-:W-:Y:S05]  /*189a0*/  BSYNC B2 ;  /* 0x0000000000027941 */ /* 0x000fea0003800000 */
.L_x_22463:
        /* <DEDUP_REMOVED lines=12> */
.L_x_22459:
[----:B------:R-:W-:Y:S05]  /*18a70*/  BSYNC B1 ;  /* 0x0000000000017941 */ /* 0x000fea0003800000 */
.L_x_22457:
        /* <DEDUP_REMOVED lines=8> */
.L_x_22468:
        /* <DEDUP_REMOVED lines=12> */
.L_x_22471:
[----:B------:R-:W-:Y:S02]  /*18bc0*/  MOV R9, R170 ;  /* 0x000000aa00097202 */ /* 0x000fe40000000f00 */
.L_x_22472:
[----:B------:R-:W-:Y:S05]  /*18bd0*/  BSYNC B2 ;  /* 0x0000000000027941 */ /* 0x000fea0003800000 */
.L_x_22470:
        /* <DEDUP_REMOVED lines=16> */
.L_x_22476:
[----:B------:R-:W-:Y:S05]  /*18ce0*/  BSYNC B3 ;  /* 0x0000000000037941 */ /* 0x000fea0003800000 */
.L_x_22475:
        /* <DEDUP_REMOVED lines=44> */
.L_x_22474:
[----:B------:R-:W-:Y:S05]  /*18fb0*/  BSYNC B2 ;  /* 0x0000000000027941 */ /* 0x000fea0003800000 */
.L_x_22473:
        /* <DEDUP_REMOVED lines=12> */
.L_x_22469:
[----:B------:R-:W-:Y:S05]  /*19080*/  BSYNC B1 ;  /* 0x0000000000017941 */ /* 0x000fea0003800000 */
.L_x_22467:
        /* <DEDUP_REMOVED lines=8> */
.L_x_22478:
        /* <DEDUP_REMOVED lines=12> */
.L_x_22481:
[----:B------:R-:W-:Y:S02]  /*191d0*/  IMAD.MOV.U32 R10, RZ, RZ, R170 ;  /* 0x000000ffff0a7224 */ /* 0x000fe400078e00aa */
.L_x_22482:
[----:B------:R-:W-:Y:S05]  /*191e0*/  BSYNC B2 ;  /* 0x0000000000027941 */ /* 0x000fea0003800000 */
.L_x_22480:
        /* <DEDUP_REMOVED lines=16> */
.L_x_22486:
[----:B------:R-:W-:Y:S05]  /*192f0*/  BSYNC B3 ;  /* 0x0000000000037941 */ /* 0x000fea0003800000 */
.L_x_22485:
        /* <DEDUP_REMOVED lines=44> */
.L_x_22484:
[----:B------:R-:W-:Y:S05]  /*195c0*/  BSYNC B2 ;  /* 0x0000000000027941 */ /* 0x000fea0003800000 */
.L_x_22483:
        /* <DEDUP_REMOVED lines=12> */
.L_x_22479:
[----:B------:R-:W-:Y:S05]  /*19690*/  BSYNC B1 ;  /* 0x0000000000017941 */ /* 0x000fea0003800000 */
.L_x_22477:
        /* <DEDUP_REMOVED lines=8> */
.L_x_22488:
        /* <DEDUP_REMOVED lines=12> */
.L_x_22491:
[----:B------:R-:W-:Y:S02]  /*197e0*/  IMAD.MOV.U32 R11, RZ, RZ, R170 ;  /* 0x000000ffff0b7224 */ /* 0x000fe400078e00aa */
.L_x_22492:
[----:B------:R-:W-:Y:S05]  /*197f0*/  BSYNC B2 ;  /* 0x0000000000027941 */ /* 0x000fea0003800000 */
.L_x_22490:
        /* <DEDUP_REMOVED lines=16> */
.L_x_22496:
[----:B------:R-:W-:Y:S05]  /*19900*/  BSYNC B3 ;  /* 0x0000000000037941 */ /* 0x000fea0003800000 */
.L_x_22495:
        /* <DEDUP_REMOVED lines=44> */
.L_x_22494:
[----:B------:R-:W-:Y:S05]  /*19bd0*/  BSYNC B2 ;  /* 0x0000000000027941 */ /* 0x000fea0003800000 */
.L_x_22493:
        /* <DEDUP_REMOVED lines=12> */
.L_x_22489:
[----:B------:R-:W-:Y:S05]  /*19ca0*/  BSYNC B1 ;  /* 0x0000000000017941 */ /* 0x000fea0003800000 */
.L_x_22487:
        /* <DEDUP_REMOVED lines=8> */
.L_x_22498:
        /* <DEDUP_REMOVED lines=12> */
.L_x_22501:
[----:B------:R-:W-:Y:S02]  /*19df0*/  MOV R44, R170 ;  /* 0x000000aa002c7202 */ /* 0x000fe40000000f00 */
.L_x_22502:
[----:B------:R-:W-:Y:S05]  /*19e00*/  BSYNC B2 ;  /* 0x0000000000027941 */ /* 0x000fea0003800000 */
.L_x_22500:
        /* <DEDUP_REMOVED lines=16> */
.L_x_22506:
[----:B------:R-:W-:Y:S05]  /*19f10*/  BSYNC B3 ;  /* 0x0000000000037941 */ /* 0x000fea0003800000 */
.L_x_22505:
        /* <DEDUP_REMOVED lines=44> */
.L_x_22504:
[----:B------:R-:W-:Y:S05]  /*1a1e0*/  BSYNC B2 ;  /* 0x0000000000027941 */ /* 0x000fea0003800000 */
.L_x_22503:
        /* <DEDUP_REMOVED lines=12> */
.L_x_22499:
[----:B------:R-:W-:Y:S05]  /*1a2b0*/  BSYNC B1 ;  /* 0x0000000000017941 */ /* 0x000fea0003800000 */
.L_x_22497:
        /* <DEDUP_REMOVED lines=8> */
.L_x_22508:
        /* <DEDUP_REMOVED lines=12> */
.L_x_22511:
[----:B------:R-:W-:Y:S02]  /*1a400*/  IMAD.MOV.U32 R45, RZ, RZ, R170 ;  /* 0x000000ffff2d7224 */ /* 0x000fe400078e00aa */
.L_x_22512:
[----:B------:R-:W-:Y:S05]  /*1a410*/  BSYNC B2 ;  /* 0x0000000000027941 */ /* 0x000fea0003800000 */
.L_x_22510:
        /* <DEDUP_REMOVED lines=16> */
.L_x_22516:
[----:B------:R-:W-:Y:S05]  /*1a520*/  BSYNC B3 ;  /* 0x0000000000037941 */ /* 0x000fea0003800000 */
.L_x_22515:
        /* <DEDUP_REMOVED lines=44> */
.L_x_22514:
[----:B------:R-:W-:Y:S05]  /*1a7f0*/  BSYNC B2 ;  /* 0x0000000000027941 */ /* 0x000fea0003800000 */
.L_x_22513:
        /* <DEDUP_REMOVED lines=12> */
.L_x_22509:
[----:B------:R-:W-:Y:S05]  /*1a8c0*/  BSYNC B1 ;  /* 0x0000000000017941 */ /* 0x000fea0003800000 */
.L_x_22507:
        /* <DEDUP_REMOVED lines=28> */
.L_x_22518:
[----:B------:R-:W-:Y:S05]  /*1aa90*/  BSYNC B1 ;  /* 0x0000000000017941 */ /* 0x000fea0003800000 */
.L_x_22517:
        /* <DEDUP_REMOVED lines=14> */
.L_x_22520:
        /* <DEDUP_REMOVED lines=12> */
.L_x_22523:
[----:B------:R-:W-:Y:S02]  /*1ac40*/  MOV R6, R170 ;  /* 0x000000aa00067202 */ /* 0x000fe40000000f00 */
.L_x_22524:
[----:B------:R-:W-:Y:S05]  /*1ac50*/  BSYNC B2 ;  /* 0x0000000000027941 */ /* 0x000fea0003800000 */
.L_x_22522:
        /* <DEDUP_REMOVED lines=16> */
.L_x_22528:
[----:B------:R-:W-:Y:S05]  /*1ad60*/  BSYNC B3 ;  /* 0x0000000000037941 */ /* 0x000fea0003800000 */
.L_x_22527:
        /* <DEDUP_REMOVED lines=44> */
.L_x_22526:
[----:B------:R-:W-:Y:S05]  /*1b030*/  BSYNC B2 ;  /* 0x0000000000027941 */ /* 0x000fea0003800000 */
.L_x_22525:
        /* <DEDUP_REMOVED lines=12> */
.L_x_22521:
[----:B------:R-:W-:Y:S05]  /*1b100*/  BSYNC B1 ;  /* 0x0000000000017941 */ /* 0x000fea0003800000 */
.L_x_22519:
        /* <DEDUP_REMOVED lines=8> */
.L_x_22530:
        /* <DEDUP_REMOVED lines=12> */
.L_x_22533:
[----:B------:R-:W-:Y:S02]  /*1b250*/  IMAD.MOV.U32 R7, RZ, RZ, R170 ;  /* 0x000000ffff077224 */ /* 0x000fe400078e00aa */
.L_x_22534:
[----:B------:R-:W-:Y:S05]  /*1b260*/  BSYNC B2 ;  /* 0x0000000000027941 */ /* 0x000fea0003800000 */
.L_x_22532:
        /* <DEDUP_REMOVED lines=16> */
.L_x_22538:
[----:B------:R-:W-:Y:S05]  /*1b370*/  BSYNC B3 ;  /* 0x0000000000037941 */ /* 0x000fea0003800000 */
.L_x_22537:
        /* <DEDUP_REMOVED lines=44> */
.L_x_22536:
[----:B------:R-:W-:Y:S05]  /*1b640*/  BSYNC B2 ;  /* 0x0000000000027941 */ /* 0x000fea0003800000 */
.L_x_22535:
        /* <DEDUP_REMOVED lines=12> */
.L_x_22531:
[----:B------:R-:W-:Y:S05]  /*1b710*/  BSYNC B1 ;  /* 0x0000000000017941 */ /* 0x000fea0003800000 */
.L_x_22529:
        /* <DEDUP_REMOVED lines=8> */
.L_x_22540:
        /* <DEDUP_REMOVED lines=12> */
.L_x_22543:
[----:B------:R-:W-:Y:S02]  /*1b860*/  IMAD.MOV.U32 R8, RZ, RZ, R170 ;  /* 0x000000ffff087224 */ /* 0x000fe400078e00aa */
.L_x_22544:
[----:B------:R-:W-:Y:S05]  /*1b870*/  BSYNC B2 ;  /* 0x0000000000027941 */ /* 0x000fea0003800000 */
.L_x_22542:
        /* <DEDUP_REMOVED lines=16> */
.L_x_22548:
[----:B------:R-:W-:Y:S05]  /*1b980*/  BSYNC B3 ;  /* 0x0000000000037941 */ /* 0x000fea0003800000 */
.L_x_22547:
        /* <DEDUP_REMOVED lines=44> */
.L_x_22546:
[----:B------:R-:W-:Y:S05]  /*1bc50*/  BSYNC B2 ;  /* 0x0000000000027941 */ /* 0x000fea0003800000 */
.L_x_22545:
        /* <DEDUP_REMOVED lines=12> */
.L_x_22541:
[----:B------:R-:W-:Y:S05]  /*1bd20*/  BSYNC B1 ;  /* 0x0000000000017941 */ /* 0x000fea0003800000 */
.L_x_22539:
        /* <DEDUP_REMOVED lines=8> */
.L_x_22550:
        /* <DEDUP_REMOVED lines=12> */
.L_x_22553:
[----:B------:R-:W-:Y:S02]  /*1be70*/  MOV R9, R170 ;  /* 0x000000aa00097202 */ /* 0x000fe40000000f00 */
.L_x_22554:
[----:B------:R-:W-:Y:S05]  /*1be80*/  BSYNC B2 ;  /* 0x0000000000027941 */ /* 0x000fea0003800000 */
.L_x_22552:
        /* <DEDUP_REMOVED lines=16> */
.L_x_22558:
[----:B------:R-:W-:Y:S05]  /*1bf90*/  BSYNC B3 ;  /* 0x0000000000037941 */ /* 0x000fea0003800000 */
.L_x_22557:
        /* <DEDUP_REMOVED lines=44> */
.L_x_22556:
[----:B------:R-:W-:Y:S05]  /*1c260*/  BSYNC B2 ;  /* 0x0000000000027941 */ /* 0x000fea0003800000 */
.L_x_22555:
        /* <DEDUP_REMOVED lines=12> */
.L_x_22551:
[----:B------:R-:W-:Y:S05]  /*1c330*/  BSYNC B1 ;  /* 0x0000000000017941 */ /* 0x000fea0003800000 */
.L_x_22549:
        /* <DEDUP_REMOVED lines=8> */
.L_x_22560:
        /* <DEDUP_REMOVED lines=12> */
.L_x_22563:
[----:B------:R-:W-:Y:S02]  /*1c480*/  IMAD.MOV.U32 R10, RZ, RZ, R170 ;  /* 0x000000ffff0a7224 */ /* 0x000fe400078e00aa */
.L_x_22564:
[----:B------:R-:W-:Y:S05]  /*1c490*/  BSYNC B2 ;  /* 0x0000000000027941 */ /* 0x000fea0003800000 */
.L_x_22562:
        /* <DEDUP_REMOVED lines=16> */
.L_x_22568:
[----:B------:R-:W-:Y:S05]  /*1c5a0*/  BSYNC B3 ;  /* 0x0000000000037941 */ /* 0x000fea0003800000 */
.L_x_22567:
        /* <DEDUP_REMOVED lines=44> */
.L_x_22566:
[----:B------:R-:W-:Y:S05]  /*1c870*/  BSYNC B2 ;  /* 0x0000000000027941 */ /* 0x000fea0003800000 */
.L_x_22565:
        /* <DEDUP_REMOVED lines=12> */
.L_x_22561:
[----:B------:R-:W-:Y:S05]  /*1c940*/  BSYNC B1 ;  /* 0x0000000000017941 */ /* 0x000fea0003800000 */
.L_x_22559:
        /* <DEDUP_REMOVED lines=8> */
.L_x_22570:
        /* <DEDUP_REMOVED lines=12> */
.L_x_22573:
[----:B------:R-:W-:Y:S02]  /*1ca90*/  IMAD.MOV.U32 R11, RZ, RZ, R170 ;  /* 0x000000ffff0b7224 */ /* 0x000fe400078e00aa */
.L_x_22574:
[----:B------:R-:W-:Y:S05]  /*1caa0*/  BSYNC B2 ;  /* 0x0000000000027941 */ /* 0x000fea0003800000 */
.L_x_22572:
        /* <DEDUP_REMOVED lines=16> */
.L_x_22578:
[----:B------:R-:W-:Y:S05]  /*1cbb0*/  BSYNC B3 ;  /* 0x0000000000037941 */ /* 0x000fea0003800000 */
.L_x_22577:
        /* <DEDUP_REMOVED lines=44> */
.L_x_22576:
[----:B------:R-:W-:Y:S05]  /*1ce80*/  BSYNC B2 ;  /* 0x0000000000027941 */ /* 0x000fea0003800000 */
.L_x_22575:
        /* <DEDUP_REMOVED lines=12> */
.L_x_22571:
[----:B------:R-:W-:Y:S05]  /*1cf50*/  BSYNC B1 ;  /* 0x0000000000017941 */ /* 0x000fea0003800000 */
.L_x_22569:
        /* <DEDUP_REMOVED lines=8> */
.L_x_22580:
        /* <DEDUP_REMOVED lines=12> */
.L_x_22583:
[----:B------:R-:W-:Y:S02]  /*1d0a0*/  MOV R44, R170 ;  /* 0x000000aa002c7202 */ /* 0x000fe40000000f00 */
.L_x_22584:
[----:B------:R-:W-:Y:S05]  /*1d0b0*/  BSYNC B2 ;  /* 0x0000000000027941 */ /* 0x000fea0003800000 */
.L_x_22582:
        /* <DEDUP_REMOVED lines=16> */
.L_x_22588:
[----:B------:R-:W-:Y:S05]  /*1d1c0*/  BSYNC B3 ;  /* 0x0000000000037941 */ /* 0x000fea0003800000 */
.L_x_22587:
        /* <DEDUP_REMOVED lines=44> */
.L_x_22586:
[----:B------:R-:W-:Y:S05]  /*1d490*/  BSYNC B2 ;  /* 0x0000000000027941 */ /* 0x000fea0003800000 */
.L_x_22585:
        /* <DEDUP_REMOVED lines=12> */
.L_x_22581:
[----:B------:R-:W-:Y:S05]  /*1d560*/  BSYNC B1 ;  /* 0x0000000000017941 */ /* 0x000fea0003800000 */
.L_x_22579:
        /* <DEDUP_REMOVED lines=8> */
.L_x_22590:
        /* <DEDUP_REMOVED lines=12> */
.L_x_22593:
[----:B------:R-:W-:Y:S02]  /*1d6b0*/  IMAD.MOV.U32 R45, RZ, RZ, R170 ;  /* 0x000000ffff2d7224 */ /* 0x000fe400078e00aa */
.L_x_22594:
[----:B------:R-:W-:Y:S05]  /*1d6c0*/  BSYNC B2 ;  /* 0x0000000000027941 */ /* 0x000fea0003800000 */
.L_x_22592:
        /* <DEDUP_REMOVED lines=16> */
.L_x_22598:
[----:B------:R-:W-:Y:S05]  /*1d7d0*/  BSYNC B3 ;  /* 0x0000000000037941 */ /* 0x000fea0003800000 */
.L_x_22597:
        /* <DEDUP_REMOVED lines=44> */
.L_x_22596:
[----:B------:R-:W-:Y:S05]  /*1daa0*/  BSYNC B2 ;  /* 0x0000000000027941 */ /* 0x000fea0003800000 */
.L_x_22595:
        /* <DEDUP_REMOVED lines=12> */
.L_x_22591:
[----:B------:R-:W-:Y:S05]  /*1db70*/  BSYNC B1 ;  /* 0x0000000000017941 */ /* 0x000fea0003800000 */
.L_x_22589:
        /* <DEDUP_REMOVED lines=29> */
.L_x_22600:
[----:B------:R-:W-:Y:S05]  /*1dd50*/  BSYNC B1 ;  /* 0x0000000000017941 */ /* 0x000fea0003800000 */
.L_x_22599:
        /* <DEDUP_REMOVED lines=13> */
.L_x_22602:
        /* <DEDUP_REMOVED lines=12> */
.L_x_22605:
[----:B------:R-:W-:Y:S02]  /*1def0*/  MOV R6, R170 ;  /* 0x000000aa00067202 */ /* 0x000fe40000000f00 */
.L_x_22606:
[----:B------:R-:W-:Y:S05]  /*1df00*/  BSYNC B2 ;  /* 0x0000000000027941 */ /* 0x000fea0003800000 */
.L_x_22604:
        /* <DEDUP_REMOVED lines=16> */
.L_x_22610:
[----:B------:R-:W-:Y:S05]  /*1e010*/  BSYNC B3 ;  /* 0x0000000000037941 */ /* 0x000fea0003800000 */
.L_x_22609:
        /* <DEDUP_REMOVED lines=44> */
.L_x_22608:
[----:B------:R-:W-:Y:S05]  /*1e2e0*/  BSYNC B2 ;  /* 0x0000000000027941 */ /* 0x000fea0003800000 */
.L_x_22607:
        /* <DEDUP_REMOVED lines=12> */
.L_x_22603:
[----:B------:R-:W-:Y:S05]  /*1e3b0*/  BSYNC B1 ;  /* 0x0000000000017941 */ /* 0x000fea0003800000 */
.L_x_22601:
        /* <DEDUP_REMOVED lines=8> */
.L_x_22612:
        /* <DEDUP_REMOVED lines=12> */
.L_x_22615:
[----:B------:R-:W-:Y:S02]  /*1e500*/  IMAD.MOV.U32 R7, RZ, RZ, R170 ;  /* 0x000000ffff077224 */ /* 0x000fe400078e00aa */
.L_x_22616:
[----:B------:R-:W-:Y:S05]  /*1e510*/  BSYNC B2 ;  /* 0x0000000000027941 */ /* 0x000fea0003800000 */
.L_x_22614:
        /* <DEDUP_REMOVED lines=16> */
.L_x_22620:
[----:B------:R-:W-:Y:S05]  /*1e620*/  BSYNC B3 ;  /* 0x0000000000037941 */ /* 0x000fea0003800000 */
.L_x_22619:
        /* <DEDUP_REMOVED lines=44> */
.L_x_22618:
[----:B------:R-:W-:Y:S05]  /*1e8f0*/  BSYNC B2 ;  /* 0x0000000000027941 */ /* 0x000fea0003800000 */
.L_x_22617:
        /* <DEDUP_REMOVED lines=12> */
.L_x_22613:
[----:B------:R-:W-:Y:S05]  /*1e9c0*/  BSYNC B1 ;  /* 0x0000000000017941 */ /* 0x000fea0003800000 */
.L_x_22611:
        /* <DEDUP_REMOVED lines=8> */
.L_x_22622:
        /* <DEDUP_REMOVED lines=12> */
.L_x_22625:
[----:B------:R-:W-:Y:S02]  /*1eb10*/  IMAD.MOV.U32 R8, RZ, RZ, R170 ;  /* 0x000000ffff087224 */ /* 0x000fe400078e00aa */
.L_x_22626:
[----:B------:R-:W-:Y:S05]  /*1eb20*/  BSYNC B2 ;  /* 0x0000000000027941 */ /* 0x000fea0003800000 */
.L_x_22624:
        /* <DEDUP_REMOVED lines=16> */
.L_x_22630:
[----:B------:R-:W-:Y:S05]  /*1ec30*/  BSYNC B3 ;  /* 0x0000000000037941 */ /* 0x000fea0003800000 */
.L_x_22629:
        /* <DEDUP_REMOVED lines=44> */
.L_x_22628:
[----:B------:R-:W-:Y:S05]  /*1ef00*/  BSYNC B2 ;  /* 0x0000000000027941 */ /* 0x000fea0003800000 */
.L_x_22627:
        /* <DEDUP_REMOVED lines=12> */
.L_x_22623:
[----:B------:R-:W-:Y:S05]  /*1efd0*/  BSYNC B1 ;  /* 0x0000000000017941 */ /* 0x000fea0003800000 */
.L_x_22621:
        /* <DEDUP_REMOVED lines=8> */
.L_x_22632:
        /* <DEDUP_REMOVED lines=12> */
.L_x_22635:
[----:B------:R-:W-:Y:S02]  /*1f120*/  MOV R9, R170 ;  /* 0x000000aa00097202 */ /* 0x000fe40000000f00 */
.L_x_22636:
[----:B------:R-:W-:Y:S05]  /*1f130*/  BSYNC B2 ;  /* 0x0000000000027941 */ /* 0x000fea0003800000 */
.L_x_22634:
        /* <DEDUP_REMOVED lines=16> */
.L_x_22640:
[----:B------:R-:W-:Y:S05]  /*1f240*/  BSYNC B3 ;  /* 0x0000000000037941 */ /* 0x000fea0003800000 */
.L_x_22639:
        /* <DEDUP_REMOVED lines=44> */
.L_x_22638:
[----:B------:R-:W-:Y:S05]  /*1f510*/  BSYNC B2 ;  /* 0x0000000000027941 */ /* 0x000fea0003800000 */
.L_x_22637:
        /* <DEDUP_REMOVED lines=12> */
.L_x_22633:
[----:B------:R-:W-:Y:S05]  /*1f5e0*/  BSYNC B1 ;  /* 0x0000000000017941 */ /* 0x000fea0003800000 */
.L_x_22631:
        /* <DEDUP_REMOVED lines=8> */
.L_x_22642:
        /* <DEDUP_REMOVED lines=12> */
.L_x_22645:
[----:B------:R-:W-:Y:S02]  /*1f730*/  IMAD.MOV.U32 R10, RZ, RZ, R170 ;  /* 0x000000ffff0a7224 */ /* 0x000fe400078e00aa */
.L_x_22646:
[----:B------:R-:W-:Y:S05]  /*1f740*/  BSYNC B2 ;  /* 0x0000000000027941 */ /* 0x000fea0003800000 */
.L_x_22644:
        /* <DEDUP_REMOVED lines=16> */
.L_x_22650:
[----:B------:R-:W-:Y:S05]  /*1f850*/  BSYNC B3 ;  /* 0x0000000000037941 */ /* 0x000fea0003800000 */
.L_x_22649:
        /* <DEDUP_REMOVED lines=44> */
.L_x_22648:
[----:B------:R-:W-:Y:S05]  /*1fb20*/  BSYNC B2 ;  /* 0x0000000000027941 */ /* 0x000fea0003800000 */
.L_x_22647:
        /* <DEDUP_REMOVED lines=12> */
.L_x_22643:
[----:B------:R-:W-:Y:S05]  /*1fbf0*/  BSYNC B1 ;  /* 0x0000000000017941 */ /* 0x000fea0003800000 */
.L_x_22641:
        /* <DEDUP_REMOVED lines=8> */
.L_x_22652:
        /* <DEDUP_REMOVED lines=12> */
.L_x_22655:
[----:B------:R-:W-:Y:S02]  /*1fd40*/  IMAD.MOV.U32 R11, RZ, RZ, R170 ;  /* 0x000000ffff0b7224 */ /* 0x000fe400078e00aa */
.L_x_22656:
[----:B------:R-:W-:Y:S05]  /*1fd50*/  BSYNC B2 ;  /* 0x0000000000027941 */ /* 0x000fea0003800000 */
.L_x_22654:
        /* <DEDUP_REMOVED lines=16> */
.L_x_22660:
[----:B------:R-:W-:Y:S05]  /*1fe60*/  BSYNC B3 ;  /* 0x0000000000037941 */ /* 0x000fea0003800000 */
.L_x_22659:
        /* <DEDUP_REMOVED lines=44> */
.L_x_22658:
[----:B------:R-:W-:Y:S05]  /*20130*/  BSYNC B2 ;  /* 0x0000000000027941 */ /* 0x000fea0003800000 */
.L_x_22657:
        /* <DEDUP_REMOVED lines=12> */
.L_x_22653:
[----:B------:R-:W-:Y:S05]  /*20200*/  BSYNC B1 ;  /* 0x0000000000017941 */ /* 0x000fea0003800000 */
.L_x_22651:
        /* <DEDUP_REMOVED lines=8> */
.L_x_22662:
        /* <DEDUP_REMOVED lines=12> */
.L_x_22665:
[----:B------:R-:W-:Y:S02]  /*20350*/  MOV R44, R170 ;  /* 0x000000aa002c7202 */ /* 0x000fe40000000f00 */
.L_x_22666:
[----:B------:R-:W-:Y:S05]  /*20360*/  BSYNC B2 ;  /* 0x0000000000027941 */ /* 0x000fea0003800000 */
.L_x_22664:
        /* <DEDUP_REMOVED lines=16> */
.L_x_22670:
[----:B------:R-:W-:Y:S05]  /*20470*/  BSYNC B3 ;  /* 0x0000000000037941 */ /* 0x000fea0003800000 */
.L_x_22669:
        /* <DEDUP_REMOVED lines=44> */
.L_x_22668:
[----:B------:R-:W-:Y:S05]  /*20740*/  BSYNC B2 ;  /* 0x0000000000027941 */ /* 0x000fea0003800000 */
.L_x_22667:
        /* <DEDUP_REMOVED lines=12> */
.L_x_22663:
[----:B------:R-:W-:Y:S05]  /*20810*/  BSYNC B1 ;  /* 0x0000000000017941 */ /* 0x000fea0003800000 */
.L_x_22661:
        /* <DEDUP_REMOVED lines=8> */
.L_x_22672:
        /* <DEDUP_REMOVED lines=12> */
.L_x_22675:
[----:B------:R-:W-:Y:S02]  /*20960*/  IMAD.MOV.U32 R45, RZ, RZ, R170 ;  /* 0x000000ffff2d7224 */ /* 0x000fe400078e00aa */
.L_x_22676:
[----:B------:R-:W-:Y:S05]  /*20970*/  BSYNC B2 ;  /* 0x0000000000027941 */ /* 0x000fea0003800000 */
.L_x_22674:
        /* <DEDUP_REMOVED lines=16> */
.L_x_22680:
[----:B------:R-:W-:Y:S05]  /*20a80*/  BSYNC B3 ;  /* 0x0000000000037941 */ /* 0x000fea0003800000 */
.L_x_22679:
        /* <DEDUP_REMOVED lines=44> */
.L_x_22678:
[----:B------:R-:W-:Y:S05]  /*20d50*/  BSYNC B2 ;  /* 0x0000000000027941 */ /* 0x000fea0003800000 */
.L_x_22677:
        /* <DEDUP_REMOVED lines=12> */
.L_x_22673:
[----:B------:R-:W-:Y:S05]  /*20e20*/  BSYNC B1 ;  /* 0x0000000000017941 */ /* 0x000fea0003800000 */
.L_x_22671:
        /* <DEDUP_REMOVED lines=29> */
.L_x_22682:
[----:B------:R-:W-:Y:S05]  /*21000*/  BSYNC B1 ;  /* 0x0000000000017941 */ /* 0x000fea0003800000 */
.L_x_22681:
        /* <DEDUP_REMOVED lines=85> */
.L_x_22689:
        /* <DEDUP_REMOVED lines=180> */
.L_x_22690:
        /* <DEDUP_REMOVED lines=17> */
[----:B0-----:R-:W-:Y:S01]  /*221b0*/  FSEL R161, R115, RZ, !P0 ;  /* 0x000000ff73a17208 */ /* 0x001fe20004000000 */
[----:B------:R0:W-:Y:S04]  /*221c0*/  STL [R1+0x1a0], R0 ;  /* 0x0001a00001007387 */ /* 0x0001e80000100800 */
[C---:B------:R-:W-:Y:S01]  /*221d0*/  FADD.FTZ R114, -R161.reuse, R137 ;  /* 0x00000089a1727221 */ /* 0x040fe20000010100 */
[----:B------:R-:W2:Y:S01]  /*221e0*/  LDL R252, [R1+0x198] ;  /* 0x0001980001fc7983 */ /* 0x000ea20000100800 */
[----:B------:R-:W-:-:S03]  /*221f0*/  FADD.FTZ R115, -R161, R135 ;  /* 0x00000087a1737221 */ /* 0x000fc60000010100 */
[----:B------:R-:W3:Y:S01]  /*22200*/  LDL R137, [R1+0x18c] ;  /* 0x00018c0001897983 */ /* 0x000ee20000100800 */
[----:B------:R-:W-:-:S03]  /*22210*/  FADD.FTZ R112, -R161, R134 ;  /* 0x00000086a1707221 */ /* 0x000fc60000010100 */
[----:B------:R-:W4:Y:S04]  /*22220*/  LDL R135, [R1+0x188] ;  /* 0x0001880001877983 */ /* 0x000f280000100800 */
[----:B------:R-:W2:Y:S01]  /*22230*/  LDL R134, [R1+0x184] ;  /* 0x0001840001867983 */ /* 0x000ea20000100800 */
[----:B------:R-:W-:-:S03]  /*22240*/  FADD.FTZ R113, -R161, R136 ;  /* 0x00000088a1717221 */ /* 0x000fc60000010100 */
[----:B------:R-:W2:Y:S04]  /*22250*/  LDL R136, [R1+0x190] ;  /* 0x0001900001887983 */ /* 0x000ea80000100800 */
[----:B------:R-:W2:Y:S04]  /*22260*/  LDL R171, [R1+0x19c] ;  /* 0x00019c0001ab7983 */ /* 0x000ea80000100800 */
[----:B0-----:R-:W2:Y:S04]  /*22270*/  LDL R0, [R1+0x180] ;  /* 0x0001800001007983 */ /* 0x001ea80000100800 */
[----:B------:R-:W2:Y:S01]  /*22280*/  LDL R169, [R1+0x194] ;  /* 0x0001940001a97983 */ /* 0x000ea20000100800 */
[----:B------:R-:W-:-:S02]  /*22290*/  FMUL.FTZ R113, R160, R113 ;  /* 0x00000071a0717220 */ /* 0x000fc40000410000 */
[C---:B------:R-:W-:Y:S02]  /*222a0*/  FMUL.FTZ R114, R160.reuse, R114 ;  /* 0x00000072a0727220 */ /* 0x040fe40000410000 */
[C---:B------:R-:W-:Y:S02]  /*222b0*/  FMUL.FTZ R115, R160.reuse, R115 ;  /* 0x00000073a0737220 */ /* 0x040fe40000410000 */
[C---:B------:R-:W-:Y:S02]  /*222c0*/  FADD.FTZ R133, -R161.reuse, R133 ;  /* 0x00000085a1857221 */ /* 0x040fe40000010100 */
[----:B------:R-:W-:Y:S02]  /*222d0*/  FADD.FTZ R131, -R161, R131 ;  /* 0x00000083a1837221 */ /* 0x000fe40000010100 */
[C---:B------:R-:W-:Y:S02]  /*222e0*/  FMUL.FTZ R133, R160.reuse, R133 ;  /* 0x00000085a0857220 */ /* 0x040fe40000410000 */
[----:B------:R-:W-:-:S02]  /*222f0*/  FMUL.FTZ R112, R160, R112 ;  /* 0x00000070a0707220 */ /* 0x000fc40000410000 */
[----:B---3--:R-:W-:Y:S02]  /*22300*/  FFMA.FTZ R114, R137, R114, R183 ;  /* 0x0000007289727223 */ /* 0x008fe400000100b7 */
[----:B----4-:R-:W-:Y:S02]  /*22310*/  FFMA.FTZ R113, R135, R113, R182 ;  /* 0x0000007187717223 */ /* 0x010fe400000100b6 */
[----:B--2---:R-:W-:-:S03]  /*22320*/  FFMA.FTZ R135, R134, R115, R181 ;  /* 0x0000007386877223 */ /* 0x004fc600000100b5 */
[----:B------:R-:W-:Y:S01]  /*22330*/  F2FP.BF16.PACK_AB R115, R114, R113 ;  /* 0x000000717273723e */ /* 0x000fe200000010ff */
[C---:B------:R-:W-:Y:S02]  /*22340*/  FADD.FTZ R113, -R161.reuse, R130 ;  /* 0x00000082a1717221 */ /* 0x040fe40000010100 */
[----:B------:R-:W-:Y:S02]  /*22350*/  FADD.FTZ R130, -R161, R132 ;  /* 0x00000084a1827221 */ /* 0x000fe40000010100 */
[C---:B------:R-:W-:Y:S02]  /*22360*/  FMUL.FTZ R113, R160.reuse, R113 ;  /* 0x00000071a0717220 */ /* 0x040fe40000410000 */
[C---:B------:R-:W-:Y:S02]  /*22370*/  FMUL.FTZ R130, R160.reuse, R130 ;  /* 0x00000082a0827220 */ /* 0x040fe40000410000 */
[----:B------:R-:W-:Y:S02]  /*22380*/  FMUL.FTZ R132, R160, R131 ;  /* 0x00000083a0847220 */ /* 0x000fe40000410000 */
[----:B------:R-:W-:-:S02]  /*22390*/  FFMA.FTZ R131, R136, R113, R188 ;  /* 0x0000007188837223 */ /* 0x000fc400000100bc */
[----:B------:R-:W-:Y:S02]  /*223a0*/  FFMA.FTZ R113, R252, R130, R190 ;  /* 0x00000082fc717223 */ /* 0x000fe400000100be */
[----:B------:R-:W-:Y:S02]  /*223b0*/  FFMA.FTZ R130, R171, R133, R191 ;  /* 0x00000085ab827223 */ /* 0x000fe400000100bf */
[----:B------:R-:W0:Y:S01]  /*223c0*/  S2R R171, SR_TID.X ;  /* 0x0000000000ab7919 */ /* 0x000e220000002100 */
[----:B------:R-:W-:Y:S01]  /*223d0*/  FFMA.FTZ R112, R0, R112, R180 ;  /* 0x0000007000707223 */ /* 0x000fe200000100b4 */
[----:B------:R-:W-:Y:S01]  /*223e0*/  IADD3 R134, R187, -0x1, RZ ;  /* 0xffffffffbb867810 */ /* 0x000fe20007ffe0ff */
[----:B------:R-:W-:Y:S02]  /*223f0*/  FFMA.FTZ R132, R169, R132, R189 ;  /* 0x00000084a9847223 */ /* 0x000fe400000100bd */
[----:B------:R-:W-:Y:S01]  /*22400*/  IMAD.MOV.U32 R136, RZ, RZ, 0x10 ;  /* 0x00000010ff887424 */ /* 0x000fe200078e00ff */
[----:B------:R-:W-:Y:S01]  /*22410*/  F2FP.BF16.PACK_AB R114, R135, R112 ;  /* 0x000000708772723e */ /* 0x000fe200000010ff */
[----:B------:R-:W-:Y:S01]  /*22420*/  IMAD R112, R134, c[0x0][0x168], RZ ;  /* 0x00005a0086707a24 */ /* 0x000fe200078e02ff */
[----:B------:R-:W-:Y:S01]  /*22430*/  F2FP.BF16.PACK_AB R113, R130, R113 ;  /* 0x000000718271723e */ /* 0x000fe200000010ff */
[----:B------:R1:W5:Y:S03]  /*22440*/  LDL.LU R0, [R1+0x1a0] ;  /* 0x0001a00001007983 */ /* 0x0003660000300800 */
[----:B------:R-:W-:Y:S01]  /*22450*/  SHF.R.S32.HI R133, RZ, 0x1f, R112 ;  /* 0x0000001fff857819 */ /* 0x000fe20000011470 */
[----:B------:R-:W2:Y:S03]  /*22460*/  LDL R252, [R1+0x158] ;  /* 0x0001580001fc7983 */ /* 0x000ea60000100800 */
[----:B------:R-:W-:Y:S01]  /*22470*/  LEA.HI R133, R133, R112, RZ, 0x3 ;  /* 0x0000007085857211 */ /* 0x000fe200078f18ff */
[----:B------:R-:W3:Y:S01]  /*22480*/  LDL R187, [R1+0x140] ;  /* 0x0001400001bb7983 */ /* 0x000ee20000100800 */
[----:B------:R-:W-:-:S03]  /*22490*/  F2FP.BF16.PACK_AB R112, R132, R131 ;  /* 0x000000838470723e */ /* 0x000fc600000010ff */
[----:B------:R-:W4:Y:S01]  /*224a0*/  LDL R169, [R1+0x15c] ;  /* 0x00015c0001a97983 */ /* 0x000f220000100800 */
[----:B0-----:R-:W-:-:S03]  /*224b0*/  LOP3.LUT R171, R171, 0x1f, RZ, 0xc0, !PT ;  /* 0x0000001fabab7812 */ /* 0x001fc600078ec0ff */
[----:B------:R-:W3:Y:S01]  /*224c0*/  LDL R137, [R1+0x154] ;  /* 0x0001540001897983 */ /* 0x000ee20000100800 */
[----:B------:R-:W-:-:S03]  /*224d0*/  LEA.HI.SX32 R132, R133, R171, 0x1d ;  /* 0x000000ab85847211 */ /* 0x000fc600078feaff */
[----:B------:R-:W3:Y:S02]  /*224e0*/  LDL R135, [R1+0x108] ;  /* 0x0001080001877983 */ /* 0x000ee40000100800 */
[----:B------:R-:W-:Y:S02]  /*224f0*/  IMAD.WIDE.U32 R130, R132, R136, c[0x0][0x208] ;  /* 0x0000820084827625 */ /* 0x000fe400078e0088 */
[----:B------:R-:W3:Y:S04]  /*22500*/  LDL R171, [R1+0x144] ;  /* 0x0001440001ab7983 */ /* 0x000ee80000100800 */
[----:B------:R0:W-:Y:S04]  /*22510*/  STG.E.128 [R130.64], R112 ;  /* 0x0000007082007986 */ /* 0x0001e8000c101d06 */
[----:B------:R-:W3:Y:S04]  /*22520*/  LDL R133, [R1+0x150] ;  /* 0x0001500001857983 */ /* 0x000ee80000100800 */
[----:B------:R-:W3:Y:S04]  /*22530*/  LDL R134, [R1+0x10c] ;  /* 0x00010c0001867983 */ /* 0x000ee80000100800 */
[----:B0-----:R-:W3:Y:S04]  /*22540*/  LDL R130, [R1+0x148] ;  /* 0x0001480001827983 */ /* 0x001ee80000100800 */
[----:B------:R-:W4:Y:S01]  /*22550*/  LDL R131, [R1+0x14c] ;  /* 0x00014c0001837983 */ /* 0x000f220000100800 */
[----:B------:R-:W-:-:S02]  /*22560*/  FADD.FTZ R112, -R161, R128 ;  /* 0x00000080a1707221 */ /* 0x000fc40000010100 */
[C---:B------:R-:W-:Y:S01]  /*22570*/  FADD.FTZ R113, -R161.reuse, R129 ;  /* 0x00000081a1717221 */ /* 0x040fe20000010100 */
[----:B------:R-:W4:Y:S01]  /*22580*/  LDL R128, [R1+0x104] ;  /* 0x0001040001807983 */ /* 0x000f220000100800 */
[C---:B------:R-:W-:Y:S02]  /*22590*/  FMUL.FTZ R112, R160.reuse, R112 ;  /* 0x00000070a0707220 */ /* 0x040fe40000410000 */
[C---:B------:R-:W-:Y:S01]  /*225a0*/  FMUL.FTZ R113, R160.reuse, R113 ;  /* 0x00000071a0717220 */ /* 0x040fe20000410000 */
[----:B------:R-:W4:Y:S01]  /*225b0*/  LDL R129, [R1+0x100] ;  /* 0x0001000001817983 */ /* 0x000f220000100800 */
[C---:B------:R-:W-:Y:S02]  /*225c0*/  FADD.FTZ R114, -R161.reuse, R124 ;  /* 0x0000007ca1727221 */ /* 0x040fe40000010100 */
[----:B------:R-:W-:Y:S02]  /*225d0*/  FADD.FTZ R127, -R161, R127 ;  /* 0x0000007fa17f7221 */ /* 0x000fe40000010100 */
[----:B------:R-:W-:-:S02]  /*225e0*/  FMUL.FTZ R114, R160, R114 ;  /* 0x00000072a0727220 */ /* 0x000fc40000410000 */
[----:B------:R-:W-:Y:S02]  /*225f0*/  FMUL.FTZ R127, R160, R127 ;  /* 0x0000007fa07f7220 */ /* 0x000fe40000410000 */
[----:B--2---:R-:W-:Y:S02]  /*22600*/  FFMA.FTZ R124, R252, R114, R194 ;  /* 0x00000072fc7c7223 */ /* 0x004fe400000100c2 */
[----:B------:R-:W-:Y:S01]  /*22610*/  FADD.FTZ R46, -R161, R46 ;  /* 0x0000002ea12e7221 */ /* 0x000fe20000010100 */
[----:B------:R-:W2:Y:S01]  /*22620*/  LDL R252, [R1+0x88] ;  /* 0x0000880001fc7983 */ /* 0x000ea20000100800 */
[----:B---3--:R-:W-:-:S03]  /*22630*/  FFMA.FTZ R112, R130, R112, R178 ;  /* 0x0000007082707223 */ /* 0x008fc600000100b2 */
[----:B------:R-:W3:Y:S01]  /*22640*/  LDL R130, [R1+0x118] ;  /* 0x0001180001827983 */ /* 0x000ee20000100800 */
[----:B----4-:R-:W-:-:S03]  /*22650*/  FFMA.FTZ R113, R131, R113, R179 ;  /* 0x0000007183717223 */ /* 0x010fc600000100b3 */
[----:B------:R-:W4:Y:S02]  /*22660*/  LDL R131, [R1+0x110] ;  /* 0x0001100001837983 */ /* 0x000f240000100800 */
[----:B------:R-:W-:Y:S01]  /*22670*/  F2FP.BF16.PACK_AB R115, R113, R112 ;  /* 0x000000707173723e */ /* 0x000fe200000010ff */
[C---:B------:R-:W-:Y:S02]  /*22680*/  FADD.FTZ R113, -R161.reuse, R123 ;  /* 0x0000007ba1717221 */ /* 0x040fe40000010100 */
[----:B------:R-:W-:Y:S02]  /*22690*/  FADD.FTZ R123, -R161, R126 ;  /* 0x0000007ea17b7221 */ /* 0x000fe40000010100 */
[----:B------:R-:W2:Y:S02]  /*226a0*/  LDL R126, [R1+0x114] ;  /* 0x00011400017e7983 */ /* 0x000ea40000100800 */
[----:B------:R-:W-:-:S04]  /*226b0*/  FMUL.FTZ R123, R160, R123 ;  /* 0x0000007ba07b7220 */ /* 0x000fc80000410000 */
[----:B------:R-:W-:Y:S02]  /*226c0*/  FFMA.FTZ R114, R187, R123, R176 ;  /* 0x0000007bbb727223 */ /* 0x000fe400000100b0 */
[----:B------:R-:W-:Y:S01]  /*226d0*/  FFMA.FTZ R123, R171, R127, R177 ;  /* 0x0000007fab7b7223 */ /* 0x000fe200000100b1 */
[----:B------:R-:W2:Y:S04]  /*226e0*/  LDL R187, [R1+0x8c] ;  /* 0x00008c0001bb7983 */ /* 0x000ea80000100800 */
[----:B------:R-:W2:Y:S01]  /*226f0*/  LDL R127, [R1+0x11c] ;  /* 0x00011c00017f7983 */ /* 0x000ea20000100800 */
[C---:B------:R-:W-:Y:S02]  /*22700*/  FADD.FTZ R112, -R161.reuse, R122 ;  /* 0x0000007aa1707221 */ /* 0x040fe40000010100 */
[----:B------:R-:W-:Y:S01]  /*22710*/  FADD.FTZ R122, -R161, R125 ;  /* 0x0000007da17a7221 */ /* 0x000fe20000010100 */
[----:B------:R-:W2:Y:S03]  /*22720*/  LDL R171, [R1+0x84] ;  /* 0x0000840001ab7983 */ /* 0x000ea60000100800 */
[----:B------:R-:W-:-:S02]  /*22730*/  FMUL.FTZ R122, R160, R122 ;  /* 0x0000007aa07a7220 */ /* 0x000fc40000410000 */
[C---:B------:R-:W-:Y:S02]  /*22740*/  FMUL.FTZ R113, R160.reuse, R113 ;  /* 0x00000071a0717220 */ /* 0x040fe40000410000 */
[----:B------:R-:W-:Y:S02]  /*22750*/  FFMA.FTZ R122, R169, R122, R195 ;  /* 0x0000007aa97a7223 */ /* 0x000fe400000100c3 */
[----:B------:R-:W-:Y:S01]  /*22760*/  FMUL.FTZ R112, R160, R112 ;  /* 0x00000070a0707220 */ /* 0x000fe20000410000 */
[----:B------:R-:W-:Y:S01]  /*22770*/  F2FP.BF16.PACK_AB R114, R123, R114 ;  /* 0x000000727b72723e */ /* 0x000fe200000010ff */
[----:B------:R-:W-:Y:S01]  /*22780*/  FFMA.FTZ R125, R137, R113, R193 ;  /* 0x00000071897d7223 */ /* 0x000fe200000100c1 */
[----:B------:R-:W-:Y:S01]  /*22790*/  F2FP.BF16.PACK_AB R113, R122, R124 ;  /* 0x0000007c7a71723e */ /* 0x000fe200000010ff */
[----:B------:R-:W-:Y:S01]  /*227a0*/  FFMA.FTZ R112, R133, R112, R192 ;  /* 0x0000007085707223 */ /* 0x000fe200000100c0 */
[----:B------:R-:W-:Y:S01]  /*227b0*/  IADD3 R122, R132, 0x20, RZ ;  /* 0x00000020847a7810 */ /* 0x000fe20007ffe0ff */
[----:B------:R-:W-:Y:S01]  /*227c0*/  FADD.FTZ R47, -R161, R47 ;  /* 0x0000002fa12f7221 */ /* 0x000fe20000010100 */
[----:B------:R-:W2:Y:S02]  /*227d0*/  LDL R137, [R1+0x94] ;  /* 0x0000940001897983 */ /* 0x000ea40000100800 */
[----:B------:R-:W-:Y:S01]  /*227e0*/  F2FP.BF16.PACK_AB R112, R125, R112 ;  /* 0x000000707d70723e */ /* 0x000fe200000010ff */
[----:B------:R-:W-:Y:S01]  /*227f0*/  IMAD.WIDE.U32 R122, R122, R136, c[0x0][0x208] ;  /* 0x000082007a7a7625 */ /* 0x000fe200078e0088 */
[----:B------:R-:W2:Y:S04]  /*22800*/  LDL R169, [R1+0x9c] ;  /* 0x00009c0001a97983 */ /* 0x000ea80000100800 */
[----:B------:R0:W-:Y:S02]  /*22810*/  STG.E.128 [R122.64], R112 ;  /* 0x000000707a007986 */ /* 0x0001e4000c101d06 */
[----:B0-----:R-:W-:-:S02]  /*22820*/  FADD.FTZ R112, -R161, R120 ;  /* 0x00000078a1707221 */ /* 0x001fc40000010100 */
[----:B------:R-:W-:Y:S02]  /*22830*/  FADD.FTZ R113, -R161, R121 ;  /* 0x00000079a1717221 */ /* 0x000fe40000010100 */
[C---:B------:R-:W-:Y:S02]  /*22840*/  FMUL.FTZ R112, R160.reuse, R112 ;  /* 0x00000070a0707220 */ /* 0x040fe40000410000 */
[----:B------:R-:W-:Y:S02]  /*22850*/  FMUL.FTZ R113, R160, R113 ;  /* 0x00000071a0717220 */ /* 0x000fe40000410000 */
[----:B------:R-:W-:Y:S02]  /*22860*/  FFMA.FTZ R112, R135, R112, R50 ;  /* 0x0000007087707223 */ /* 0x000fe40000010032 */
[----:B------:R-:W-:Y:S01]  /*22870*/  FFMA.FTZ R113, R134, R113, R51 ;  /* 0x0000007186717223 */ /* 0x000fe20000010033 */
[----:B------:R-:W2:Y:S04]  /*22880*/  LDL R135, [R1+0xcc] ;  /* 0x0000cc0001877983 */ /* 0x000ea80000100800 */
[----:B------:R-:W-:Y:S01]  /*22890*/  F2FP.BF16.PACK_AB R115, R113, R112 ;  /* 0x000000707173723e */ /* 0x000fe200000010ff */
[C---:B------:R-:W-:Y:S01]  /*228a0*/  FADD.FTZ R112, -R161.reuse, R116 ;  /* 0x00000074a1707221 */ /* 0x040fe20000010100 */
[----:B------:R-:W2:Y:S01]  /*228b0*/  LDL R134, [R1+0xc8] ;  /* 0x0000c80001867983 */ /* 0x000ea20000100800 */
        /* <DEDUP_REMOVED lines=9> */
[----:B------:R-:W-:Y:S02]  /*22950*/  FFMA.FTZ R114, R129, R114, R48 ;  /* 0x0000007281727223 */ /* 0x000fe40000010030 */
[----:B------:R-:W-:-:S05]  /*22960*/  FFMA.FTZ R119, R128, R119, R49 ;  /* 0x0000007780777223 */ /* 0x000fca0000010031 */
[----:B------:R-:W-:Y:S01]  /*22970*/  F2FP.BF16.PACK_AB R114, R119, R114 ;  /* 0x000000727772723e */ /* 0x000fe200000010ff */
[C---:B------:R-:W-:Y:S02]  /*22980*/  FADD.FTZ R118, -R161.reuse, R146 ;  /* 0x00000092a1767221 */ /* 0x040fe40000010100 */
[C---:B------:R-:W-:Y:S01]  /*22990*/  FADD.FTZ R116, -R161.reuse, R144 ;  /* 0x00000090a1747221 */ /* 0x040fe20000010100 */
[----:B------:R-:W2:Y:S01]  /*229a0*/  LDL R146, [R1+0xd8] ;  /* 0x0000d80001927983 */ /* 0x000ea20000100800 */
[----:B------:R-:W-:-:S03]  /*229b0*/  FADD.FTZ R117, -R161, R145 ;  /* 0x00000091a1757221 */ /* 0x000fc60000010100 */
[----:B------:R-:W2:Y:S04]  /*229c0*/  LDL R144, [R1+0xc4] ;  /* 0x0000c40001907983 */ /* 0x000ea80000100800 */
[----:B------:R-:W2:Y:S01]  /*229d0*/  LDL R145, [R1+0xc0] ;  /* 0x0000c00001917983 */ /* 0x000ea20000100800 */
[----:B---3--:R-:W-:Y:S02]  /*229e0*/  FFMA.FTZ R112, R130, R112, R166 ;  /* 0x0000007082707223 */ /* 0x008fe400000100a6 */
[----:B----4-:R-:W-:Y:S02]  /*229f0*/  FFMA.FTZ R46, R131, R46, R164 ;  /* 0x0000002e832e7223 */ /* 0x010fe400000100a4 */
[----:B--2---:R-:W-:Y:S02]  /*22a00*/  FFMA.FTZ R47, R126, R47, R165 ;  /* 0x0000002f7e2f7223 */ /* 0x004fe400000100a5 */
[----:B------:R-:W-:-:S05]  /*22a10*/  FFMA.FTZ R113, R127, R113, R167 ;  /* 0x000000717f717223 */ /* 0x000fca00000100a7 */
[----:B------:R-:W-:Y:S02]  /*22a20*/  F2FP.BF16.PACK_AB R113, R113, R112 ;  /* 0x000000707171723e */ /* 0x000fe400000010ff */
[----:B------:R-:W-:Y:S02]  /*22a30*/  F2FP.BF16.PACK_AB R112, R47, R46 ;  /* 0x0000002e2f70723e */ /* 0x000fe400000010ff */
[----:B------:R-:W-:-:S05]  /*22a40*/  IADD3 R46, R132, 0x40, RZ ;  /* 0x00000040842e7810 */ /* 0x000fca0007ffe0ff */
[----:B------:R-:W-:-:S05]  /*22a50*/  IMAD.WIDE.U32 R46, R46, R136, c[0x0][0x208] ;  /* 0x000082002e2e7625 */ /* 0x000fca00078e0088 */
[----:B------:R0:W-:Y:S02]  /*22a60*/  STG.E.128 [R46.64], R112 ;  /* 0x000000702e007986 */ /* 0x0001e4000c101d06 */
[C---:B0-----:R-:W-:Y:S02]  /*22a70*/  FADD.FTZ R115, -R161.reuse, R143 ;  /* 0x0000008fa1737221 */ /* 0x041fe40000010100 */
[----:B------:R-:W2:Y:S01]  /*22a80*/  LDL R143, [R1+0xdc] ;  /* 0x0000dc00018f7983 */ /* 0x000ea20000100800 */
        /* <DEDUP_REMOVED lines=23> */
[C---:B------:R-:W-:Y:S01]  /*22c00*/  FADD.FTZ R29, -R161.reuse, R34 ;  /* 0x00000022a11d7221 */ /* 0x040fe20000010100 */
[----:B------:R-:W3:Y:S01]  /*22c10*/  LDL R141, [R1+0xd4] ;  /* 0x0000d400018d7983 */ /* 0x000ee20000100800 */
[C---:B------:R-:W-:Y:S02]  /*22c20*/  FADD.FTZ R40, -R161.reuse, R139 ;  /* 0x0000008ba1287221 */ /* 0x040fe40000010100 */
[C---:B------:R-:W-:Y:S01]  /*22c30*/  FADD.FTZ R41, -R161.reuse, R140 ;  /* 0x0000008ca1297221 */ /* 0x040fe20000010100 */
[----:B------:R-:W4:Y:S01]  /*22c40*/  LDL R139, [R1+0x98] ;  /* 0x00009800018b7983 */ /* 0x000f220000100800 */
[C---:B------:R-:W-:Y:S02]  /*22c50*/  FADD.FTZ R43, -R161.reuse, R142 ;  /* 0x0000008ea12b7221 */ /* 0x040fe40000010100 */
[C---:B------:R-:W-:Y:S01]  /*22c60*/  FADD.FTZ R34, -R161.reuse, R39 ;  /* 0x00000027a1227221 */ /* 0x040fe20000010100 */
[----:B------:R-:W4:Y:S01]  /*22c70*/  LDL R140, [R1+0x90] ;  /* 0x00009000018c7983 */ /* 0x000f220000100800 */
[----:B------:R-:W-:-:S03]  /*22c80*/  FADD.FTZ R39, -R161, R138 ;  /* 0x0000008aa1277221 */ /* 0x000fc60000010100 */
[----:B------:R-:W4:Y:S04]  /*22c90*/  LDL R142, [R1+0xd0] ;  /* 0x0000d000018e7983 */ /* 0x000f280000100800 */
[----:B------:R-:W4:Y:S01]  /*22ca0*/  LDL R138, [R1+0x80] ;  /* 0x00008000018a7983 */ /* 0x000f220000100800 */
        /* <DEDUP_REMOVED lines=8> */
[----:B------:R-:W-:Y:S02]  /*22d30*/  FMUL.FTZ R15, R160, R15 ;  /* 0x0000000fa00f7220 */ /* 0x000fe40000410000 */
[----:B------:R-:W-:-:S02]  /*22d40*/  FFMA.FTZ R13, R146, R14, R174 ;  /* 0x0000000e920d7223 */ /* 0x000fc400000100ae */
[----:B------:R-:W-:Y:S01]  /*22d50*/  FFMA.FTZ R14, R145, R133, R52 ;  /* 0x00000085910e7223 */ /* 0x000fe20000010034 */
[----:B------:R-:W4:Y:S01]  /*22d60*/  LDL R146, [R1+0x44] ;  /* 0x0000440001927983 */ /* 0x000f220000100800 */
[----:B------:R-:W-:Y:S02]  /*22d70*/  FFMA.FTZ R134, R134, R18, R54 ;  /* 0x0000001286867223 */ /* 0x000fe40000010036 */
[----:B------:R-:W-:Y:S01]  /*22d80*/  FFMA.FTZ R17, R144, R17, R53 ;  /* 0x0000001190117223 */ /* 0x000fe20000010035 */
[----:B------:R-:W4:Y:S01]  /*22d90*/  LDL R145, [R1+0x5c] ;  /* 0x00005c0001917983 */ /* 0x000f220000100800 */
[C---:B------:R-:W-:Y:S02]  /*22da0*/  FADD.FTZ R12, -R161.reuse, R12 ;  /* 0x0000000ca10c7221 */ /* 0x040fe40000010100 */
[----:B------:R-:W-:Y:S01]  /*22db0*/  FADD.FTZ R22, -R161, R22 ;  /* 0x00000016a1167221 */ /* 0x000fe20000010100 */
[----:B------:R-:W-:Y:S01]  /*22dc0*/  F2FP.BF16.PACK_AB R14, R17, R14 ;  /* 0x0000000e110e723e */ /* 0x000fe200000010ff */
[C---:B------:R-:W-:Y:S01]  /*22dd0*/  FADD.FTZ R24, -R161.reuse, R24 ;  /* 0x00000018a1187221 */ /* 0x040fe20000010100 */
[----:B------:R-:W4:Y:S01]  /*22de0*/  LDL R144, [R1+0x8] ;  /* 0x0000080001907983 */ /* 0x000f220000100800 */
[----:B------:R-:W-:-:S02]  /*22df0*/  FADD.FTZ R124, -R161, R152 ;  /* 0x00000098a17c7221 */ /* 0x000fc40000010100 */
[C---:B------:R-:W-:Y:S01]  /*22e00*/  FADD.FTZ R119, -R161.reuse, R147 ;  /* 0x00000093a1777221 */ /* 0x040fe20000010100 */
[----:B------:R-:W4:Y:S01]  /*22e10*/  LDL R152, [R1+0x50] ;  /* 0x0000500001987983 */ /* 0x000f220000100800 */
[C---:B------:R-:W-:Y:S02]  /*22e20*/  FADD.FTZ R120, -R161.reuse, R148 ;  /* 0x00000094a1787221 */ /* 0x040fe40000010100 */
[C---:B------:R-:W-:Y:S01]  /*22e30*/  FADD.FTZ R123, -R161.reuse, R151 ;  /* 0x00000097a17b7221 */ /* 0x040fe20000010100 */
[----:B------:R-:W4:Y:S01]  /*22e40*/  LDL R148, [R1+0x48] ;  /* 0x0000480001947983 */ /* 0x000f220000100800 */
[----:B------:R-:W-:Y:S02]  /*22e50*/  FMUL.FTZ R17, R160, R46 ;  /* 0x0000002ea0117220 */ /* 0x000fe40000410000 */
[C---:B------:R-:W-:Y:S01]  /*22e60*/  FADD.FTZ R121, -R161.reuse, R149 ;  /* 0x00000095a1797221 */ /* 0x040fe20000010100 */
[----:B------:R-:W4:Y:S01]  /*22e70*/  LDL R151, [R1+0x54] ;  /* 0x0000540001977983 */ /* 0x000f220000100800 */
[----:B------:R-:W-:-:S02]  /*22e80*/  FADD.FTZ R122, -R161, R150 ;  /* 0x00000096a17a7221 */ /* 0x000fc40000010100 */
[C---:B------:R-:W-:Y:S01]  /*22e90*/  FMUL.FTZ R12, R160.reuse, R12 ;  /* 0x0000000ca00c7220 */ /* 0x040fe20000410000 */
[----:B------:R-:W4:Y:S01]  /*22ea0*/  LDL R147, [R1+0x4c] ;  /* 0x00004c0001937983 */ /* 0x000f220000100800 */
[C---:B------:R-:W-:Y:S02]  /*22eb0*/  FMUL.FTZ R16, R160.reuse, R16 ;  /* 0x00000010a0107220 */ /* 0x040fe40000410000 */
[C---:B------:R-:W-:Y:S01]  /*22ec0*/  FMUL.FTZ R19, R160.reuse, R19 ;  /* 0x00000013a0137220 */ /* 0x040fe20000410000 */
[----:B------:R-:W4:Y:S04]  /*22ed0*/  LDL R150, [R1+0x58] ;  /* 0x0000580001967983 */ /* 0x000f280000100800 */
[----:B------:R-:W4:Y:S01]  /*22ee0*/  LDL R149, [R1+0x40] ;  /* 0x0000400001957983 */ /* 0x000f220000100800 */
[----:B------:R-:W-:-:S02]  /*22ef0*/  FMUL.FTZ R46, R160, R113 ;  /* 0x00000071a02e7220 */ /* 0x000fc40000410000 */
[----:B------:R-:W-:Y:S02]  /*22f00*/  FFMA.FTZ R113, R137, R19, R57 ;  /* 0x0000001389717223 */ /* 0x000fe40000010039 */
[----:B------:R-:W4:Y:S01]  /*22f10*/  LDL R137, [R1+0x4] ;  /* 0x0000040001897983 */ /* 0x000f220000100800 */
[----:B--2---:R-:W-:-:S03]  /*22f20*/  FFMA.FTZ R18, R143, R15, R175 ;  /* 0x0000000f8f127223 */ /* 0x004fc600000100af */
[----:B------:R-:W2:Y:S02]  /*22f30*/  LDL R143, [R1+0xc] ;  /* 0x00000c00018f7983 */ /* 0x000ea40000100800 */
[----:B------:R-:W-:Y:S01]  /*22f40*/  F2FP.BF16.PACK_AB R13, R18, R13 ;  /* 0x0000000d120d723e */ /* 0x000fe200000010ff */
[C---:B------:R-:W-:Y:S02]  /*22f50*/  FMUL.FTZ R18, R160.reuse, R22 ;  /* 0x00000016a0127220 */ /* 0x040fe40000410000 */
[C---:B------:R-:W-:Y:S02]  /*22f60*/  FMUL.FTZ R22, R160.reuse, R24 ;  /* 0x00000018a0167220 */ /* 0x040fe40000410000 */
[----:B------:R-:W-:Y:S02]  /*22f70*/  FMUL.FTZ R24, R160, R112 ;  /* 0x00000070a0187220 */ /* 0x000fe40000410000 */
[----:B---3--:R-:W-:Y:S02]  /*22f80*/  FFMA.FTZ R112, R141, R17, R173 ;  /* 0x000000118d707223 */ /* 0x008fe400000100ad */
[----:B------:R-:W3:Y:S01]  /*22f90*/  LDL R141, [R1+0x14] ;  /* 0x00001400018d7983 */ /* 0x000ee20000100800 */
[----:B----4-:R-:W-:-:S03]  /*22fa0*/  FFMA.FTZ R17, R139, R18, R58 ;  /* 0x000000128b117223 */ /* 0x010fc6000001003a */
[----:B------:R-:W4:Y:S01]  /*22fb0*/  LDL R139, [R1+0x1c] ;  /* 0x00001c00018b7983 */ /* 0x000f220000100800 */
[----:B------:R-:W-:-:S03]  /*22fc0*/  FFMA.FTZ R16, R140, R16, R56 ;  /* 0x000000108c107223 */ /* 0x000fc60000010038 */
[----:B------:R-:W4:Y:S01]  /*22fd0*/  LDL R140, [R1+0x18] ;  /* 0x00001800018c7983 */ /* 0x000f220000100800 */
[----:B------:R-:W-:-:S03]  /*22fe0*/  FFMA.FTZ R12, R142, R12, R172 ;  /* 0x0000000c8e0c7223 */ /* 0x000fc600000100ac */
[----:B------:R-:W4:Y:S01]  /*22ff0*/  LDL R142, [R1+0x10] ;  /* 0x00001000018e7983 */ /* 0x000f220000100800 */
[----:B------:R-:W-:-:S03]  /*23000*/  FFMA.FTZ R18, R138, R22, R60 ;  /* 0x000000168a127223 */ /* 0x000fc6000001003c */
[----:B------:R-:W4:Y:S01]  /*23010*/  LDL R138, [R1] ;  /* 0x00000000018a7983 */ /* 0x000f220000100800 */
[----:B------:R-:W-:Y:S01]  /*23020*/  FADD.FTZ R23, -R161, R23 ;  /* 0x00000017a1177221 */ /* 0x000fe20000010100 */
[----:B------:R-:W-:Y:S01]  /*23030*/  F2FP.BF16.PACK_AB R12, R112, R12 ;  /* 0x0000000c700c723e */ /* 0x000fe200000010ff */
[C---:B------:R-:W-:Y:S02]  /*23040*/  FMUL.FTZ R47, R160.reuse, R47 ;  /* 0x0000002fa02f7220 */ /* 0x040fe40000410000 */
[C---:B------:R-:W-:Y:S02]  /*23050*/  FMUL.FTZ R23, R160.reuse, R23 ;  /* 0x00000017a0177220 */ /* 0x040fe40000410000 */
[C---:B------:R-:W-:Y:S02]  /*23060*/  FMUL.FTZ R114, R160.reuse, R114 ;  /* 0x00000072a0727220 */ /* 0x040fe40000410000 */
[----:B------:R-:W-:Y:S01]  /*23070*/  FFMA.FTZ R24, R171, R24, R61 ;  /* 0x00000018ab187223 */ /* 0x000fe2000001003d */
[----:B------:R-:W-:Y:S01]  /*23080*/  F2FP.BF16.PACK_AB R16, R113, R16 ;  /* 0x000000107110723e */ /* 0x000fe200000010ff */
[----:B------:R-:W-:-:S02]  /*23090*/  FMUL.FTZ R112, R160, R30 ;  /* 0x0000001ea0707220 */ /* 0x000fc40000410000 */
[----:B------:R-:W-:Y:S01]  /*230a0*/  FMUL.FTZ R30, R160, R34 ;  /* 0x00000022a01e7220 */ /* 0x000fe20000410000 */
[----:B------:R-:W-:Y:S01]  /*230b0*/  IADD3 R34, R132, 0x60, RZ ;  /* 0x0000006084227810 */ /* 0x000fe20007ffe0ff */
[----:B------:R-:W-:Y:S02]  /*230c0*/  FFMA.FTZ R135, R135, R47, R55 ;  /* 0x0000002f87877223 */ /* 0x000fe40000010037 */
[----:B------:R-:W-:Y:S02]  /*230d0*/  FFMA.FTZ R22, R252, R46, R62 ;  /* 0x0000002efc167223 */ /* 0x000fe4000001003e */
[----:B------:R-:W-:Y:S01]  /*230e0*/  FMUL.FTZ R113, R160, R36 ;  /* 0x00000024a0717220 */ /* 0x000fe20000410000 */
[----:B------:R-:W-:Y:S01]  /*230f0*/  IADD3 R36, R132, 0x80, RZ ;  /* 0x0000008084247810 */ /* 0x000fe20007ffe0ff */
[----:B------:R-:W-:Y:S01]  /*23100*/  FFMA.FTZ R46, R187, R114, R63 ;  /* 0x00000072bb2e7223 */ /* 0x000fe2000001003f */
[----:B------:R-:W-:Y:S01]  /*23110*/  F2FP.BF16.PACK_AB R18, R24, R18 ;  /* 0x000000121812723e */ /* 0x000fe200000010ff */
[----:B------:R-:W-:-:S02]  /*23120*/  FFMA.FTZ R23, R169, R23, R59 ;  /* 0x00000017a9177223 */ /* 0x000fc4000001003b */
[C---:B------:R-:W-:Y:S01]  /*23130*/  FMUL.FTZ R24, R160.reuse, R31 ;  /* 0x0000001fa0187220 */ /* 0x040fe20000410000 */
[----:B------:R-:W-:Y:S01]  /*23140*/  F2FP.BF16.PACK_AB R15, R135, R134 ;  /* 0x00000086870f723e */ /* 0x000fe200000010ff */
[----:B------:R-:W-:Y:S01]  /*23150*/  FMUL.FTZ R31, R160, R35 ;  /* 0x00000023a01f7220 */ /* 0x000fe20000410000 */
[----:B------:R-:W-:Y:S01]  /*23160*/  F2FP.BF16.PACK_AB R19, R46, R22 ;  /* 0x000000162e13723e */ /* 0x000fe200000010ff */
[----:B------:R-:W-:Y:S01]  /*23170*/  FMUL.FTZ R114, R160, R37 ;  /* 0x00000025a0727220 */ /* 0x000fe20000410000 */
[----:B------:R-:W-:Y:S01]  /*23180*/  F2FP.BF16.PACK_AB R17, R23, R17 ;  /* 0x000000111711723e */ /* 0x000fe200000010ff */
[----:B------:R-:W-:-:S04]  /*23190*/  IMAD.WIDE.U32 R34, R34, R136, c[0x0][0x208] ;  /* 0x0000820022227625 */ /* 0x000fc800078e0088 */
[----:B------:R-:W-:Y:S01]  /*231a0*/  IMAD.WIDE.U32 R36, R36, R136, c[0x0][0x208] ;  /* 0x0000820024247625 */ /* 0x000fe200078e0088 */
[----:B------:R0:W-:Y:S03]  /*231b0*/  STG.E.128 [R34.64], R12 ;  /* 0x0000000c22007986 */ /* 0x0001e6000c101d06 */
[C---:B------:R-:W-:Y:S02]  /*231c0*/  FMUL.FTZ R20, R160.reuse, R20 ;  /* 0x00000014a0147220 */ /* 0x040fe40000410000 */
        /* <DEDUP_REMOVED lines=8> */
[----:B0-----:R-:W-:Y:S02]  /*23250*/  FFMA.FTZ R12, R152, R20, R64 ;  /* 0x00000014980c7223 */ /* 0x001fe40000010040 */
[----:B------:R-:W-:Y:S02]  /*23260*/  FFMA.FTZ R15, R148, R46, R70 ;  /* 0x0000002e940f7223 */ /* 0x000fe40000010046 */
[----:B------:R-:W-:-:S02]  /*23270*/  FMUL.FTZ R25, R160, R32 ;  /* 0x00000020a0197220 */ /* 0x000fc40000410000 */
[----:B------:R-:W-:Y:S02]  /*23280*/  FMUL.FTZ R26, R160, R33 ;  /* 0x00000021a01a7220 */ /* 0x000fe40000410000 */
[----:B-1----:R-:W-:Y:S02]  /*23290*/  FFMA.FTZ R16, R151, R21, R65 ;  /* 0x0000001597107223 */ /* 0x002fe40000010041 */
[----:B------:R-:W-:Y:S02]  /*232a0*/  FFMA.FTZ R17, R147, R112, R71 ;  /* 0x0000007093117223 */ /* 0x000fe40000010047 */
[----:B------:R-:W-:Y:S02]  /*232b0*/  FFMA.FTZ R19, R144, R114, R78 ;  /* 0x0000007290137223 */ /* 0x000fe4000001004e */
[----:B------:R-:W-:Y:S02]  /*232c0*/  FFMA.FTZ R13, R150, R22, R66 ;  /* 0x00000016960d7223 */ /* 0x000fe40000010042 */
[----:B------:R-:W-:-:S02]  /*232d0*/  FFMA.FTZ R14, R149, R27, R68 ;  /* 0x0000001b950e7223 */ /* 0x000fc40000010044 */
[----:B------:R-:W-:Y:S02]  /*232e0*/  FFMA.FTZ R18, R146, R28, R69 ;  /* 0x0000001c92127223 */ /* 0x000fe40000010045 */
[----:B------:R-:W-:Y:S02]  /*232f0*/  FFMA.FTZ R23, R145, R23, R67 ;  /* 0x0000001791177223 */ /* 0x000fe40000010043 */
[C---:B------:R-:W-:Y:S01]  /*23300*/  FMUL.FTZ R38, R160.reuse, R42 ;  /* 0x0000002aa0267220 */ /* 0x040fe20000410000 */
[----:B------:R-:W-:Y:S01]  /*23310*/  F2FP.BF16.PACK_AB R15, R17, R15 ;  /* 0x0000000f110f723e */ /* 0x000fe200000010ff */
[----:B------:R-:W-:Y:S01]  /*23320*/  FMUL.FTZ R43, R160, R43 ;  /* 0x0000002ba02b7220 */ /* 0x000fe20000410000 */
[----:B------:R-:W-:Y:S01]  /*23330*/  F2FP.BF16.PACK_AB R12, R16, R12 ;  /* 0x0000000c100c723e */ /* 0x000fe200000010ff */
[C---:B------:R-:W-:Y:S02]  /*23340*/  FMUL.FTZ R42, R160.reuse, R115 ;  /* 0x00000073a02a7220 */ /* 0x040fe40000410000 */
[----:B------:R-:W-:-:S02]  /*23350*/  FMUL.FTZ R116, R160, R116 ;  /* 0x00000074a0747220 */ /* 0x000fc40000410000 */
[----:B------:R-:W-:Y:S02]  /*23360*/  FMUL.FTZ R135, R160, R117 ;  /* 0x00000075a0877220 */ /* 0x000fe40000410000 */
[----:B------:R-:W-:Y:S01]  /*23370*/  FADD.FTZ R125, -R161, R153 ;  /* 0x00000099a17d7221 */ /* 0x000fe20000010100 */
[----:B------:R-:W-:Y:S01]  /*23380*/  F2FP.BF16.PACK_AB R14, R18, R14 ;  /* 0x0000000e120e723e */ /* 0x000fe200000010ff */
[C---:B------:R-:W-:Y:S01]  /*23390*/  FMUL.FTZ R32, R160.reuse, R40 ;  /* 0x00000028a0207220 */ /* 0x040fe20000410000 */
[----:B------:R-:W-:Y:S01]  /*233a0*/  F2FP.BF16.PACK_AB R13, R23, R13 ;  /* 0x0000000d170d723e */ /* 0x000fe200000010ff */
[C---:B------:R-:W-:Y:S02]  /*233b0*/  FMUL.FTZ R40, R160.reuse, R119 ;  /* 0x00000077a0287220 */ /* 0x040fe40000410000 */
[C---:B------:R-:W-:Y:S02]  /*233c0*/  FMUL.FTZ R29, R160.reuse, R39 ;  /* 0x00000027a01d7220 */ /* 0x040fe40000410000 */
[----:B------:R-:W-:-:S02]  /*233d0*/  FMUL.FTZ R33, R160, R41 ;  /* 0x00000029a0217220 */ /* 0x000fc40000410000 */
[----:B------:R-:W-:Y:S02]  /*233e0*/  FMUL.FTZ R119, R160, R122 ;  /* 0x0000007aa0777220 */ /* 0x000fe40000410000 */
[----:B------:R-:W-:Y:S02]  /*233f0*/  FFMA.FTZ R22, R236, R43, R84 ;  /* 0x0000002bec167223 */ /* 0x000fe40000010054 */
[----:B------:R-:W-:Y:S02]  /*23400*/  FFMA.FTZ R23, R238, R116, R86 ;  /* 0x00000074ee177223 */ /* 0x000fe40000010056 */
[C---:B------:R-:W-:Y:S02]  /*23410*/  FMUL.FTZ R122, R160.reuse, R124 ;  /* 0x0000007ca07a7220 */ /* 0x040fe40000410000 */
[C---:B------:R-:W-:Y:S02]  /*23420*/  FMUL.FTZ R125, R160.reuse, R125 ;  /* 0x0000007da07d7220 */ /* 0x040fe40000410000 */
[----:B------:R-:W-:-:S02]  /*23430*/  FMUL.FTZ R41, R160, R120 ;  /* 0x00000078a0297220 */ /* 0x000fc40000410000 */
[C---:B------:R-:W-:Y:S02]  /*23440*/  FMUL.FTZ R115, R160.reuse, R121 ;  /* 0x00000079a0737220 */ /* 0x040fe40000410000 */
[----:B------:R-:W-:Y:S02]  /*23450*/  FMUL.FTZ R123, R160, R123 ;  /* 0x0000007ba07b7220 */ /* 0x000fe40000410000 */
[C---:B------:R-:W-:Y:S02]  /*23460*/  FADD.FTZ R127, -R161.reuse, R155 ;  /* 0x0000009ba17f7221 */ /* 0x040fe40000010100 */
[C---:B------:R-:W-:Y:S02]  /*23470*/  FADD.FTZ R128, -R161.reuse, R156 ;  /* 0x0000009ca1807221 */ /* 0x040fe40000010100 */
[C---:B------:R-:W-:Y:S02]  /*23480*/  FADD.FTZ R129, -R161.reuse, R157 ;  /* 0x0000009da1817221 */ /* 0x040fe40000010100 */
[----:B------:R-:W-:-:S02]  /*23490*/  FADD.FTZ R126, -R161, R154 ;  /* 0x0000009aa17e7221 */ /* 0x000fc40000010100 */
[C---:B------:R-:W-:Y:S02]  /*234a0*/  FADD.FTZ R47, -R161.reuse, R184 ;  /* 0x000000b8a12f7221 */ /* 0x040fe40000010100 */
[----:B------:R-:W-:Y:S02]  /*234b0*/  FADD.FTZ R133, -R161, R186 ;  /* 0x000000baa1857221 */ /* 0x000fe40000010100 */
[----:B------:R-:W-:Y:S02]  /*234c0*/  FFMA.FTZ R27, R243, R38, R83 ;  /* 0x00000026f31b7223 */ /* 0x000fe40000010053 */
[C---:B------:R-:W-:Y:S02]  /*234d0*/  FADD.FTZ R130, -R161.reuse, R158 ;  /* 0x0000009ea1827221 */ /* 0x040fe40000010100 */
[----:B------:R-:W-:Y:S02]  /*234e0*/  FADD.FTZ R131, -R161, R159 ;  /* 0x0000009fa1837221 */ /* 0x000fe40000010100 */
        /* <DEDUP_REMOVED lines=11> */
[----:B------:R-:W-:Y:S02]  /*235a0*/  FFMA.FTZ R34, R205, R126, R101 ;  /* 0x0000007ecd227223 */ /* 0x000fe40000010065 */
[----:B------:R-:W-:-:S02]  /*235b0*/  FFMA.FTZ R36, R209, R118, R97 ;  /* 0x00000076d1247223 */ /* 0x000fc40000010061 */
[----:B--2---:R-:W-:-:S05]  /*235c0*/  FFMA.FTZ R20, R143, R134, R79 ;  /* 0x000000868f147223 */ /* 0x004fca000001004f */
[----:B------:R-:W-:Y:S01]  /*235d0*/  F2FP.BF16.PACK_AB R19, R20, R19 ;  /* 0x000000131413723e */ /* 0x000fe200000010ff */
[----:B---3--:R-:W-:Y:S02]  /*235e0*/  FFMA.FTZ R20, R141, R25, R73 ;  /* 0x000000198d147223 */ /* 0x008fe40000010049 */
[----:B------:R-:W-:Y:S02]  /*235f0*/  FFMA.FTZ R25, R239, R135, R87 ;  /* 0x00000087ef197223 */ /* 0x000fe40000010057 */
[----:B----4-:R-:W-:Y:S02]  /*23600*/  FFMA.FTZ R21, R139, R30, R75 ;  /* 0x0000001e8b157223 */ /* 0x010fe4000001004b */
        /* <DEDUP_REMOVED lines=18> */
[----:B------:R-:W-:Y:S02]  /*23730*/  F2FP.BF16.PACK_AB R21, R27, R21 ;  /* 0x000000151b15723e */ /* 0x000fe400000010ff */
        /* <DEDUP_REMOVED lines=12> */
[----:B------:R-:W-:Y:S02]  /*23800*/  F2FP.BF16.PACK_AB R24, R30, R24 ;  /* 0x000000181e18723e */ /* 0x000fe400000010ff */
[----:B------:R-:W-:Y:S02]  /*23810*/  F2FP.BF16.PACK_AB R31, R33, R31 ;  /* 0x0000001f211f723e */ /* 0x000fe400000010ff */
[----:B------:R-:W-:Y:S02]  /*23820*/  IADD3 R35, R132, 0xa0, RZ ;  /* 0x000000a084237810 */ /* 0x000fe40007ffe0ff */
[----:B------:R-:W-:-:S02]  /*23830*/  F2FP.BF16.PACK_AB R30, R34, R32 ;  /* 0x00000020221e723e */ /* 0x000fc400000010ff */
[C---:B------:R-:W-:Y:S02]  /*23840*/  IADD3 R33, R132.reuse, 0xc0, RZ ;  /* 0x000000c084217810 */ /* 0x040fe40007ffe0ff */
[C---:B------:R-:W-:Y:S02]  /*23850*/  IADD3 R34, R132.reuse, 0xe0, RZ ;  /* 0x000000e084227810 */ /* 0x040fe40007ffe0ff */
[C---:B------:R-:W-:Y:S01]  /*23860*/  IADD3 R32, R132.reuse, 0x100, RZ ;  /* 0x0000010084207810 */ /* 0x040fe20007ffe0ff */
[----:B------:R-:W-:Y:S01]  /*23870*/  IMAD.WIDE.U32 R38, R35, R136, c[0x0][0x208] ;  /* 0x0000820023267625 */ /* 0x000fe200078e0088 */
[----:B------:R-:W-:Y:S02]  /*23880*/  IADD3 R40, R132, 0x120, RZ ;  /* 0x0000012084287810 */ /* 0x000fe40007ffe0ff */
        /* <DEDUP_REMOVED lines=10> */
.L_x_22686:
[----:B0-----:R-:W-:Y:S05]  /*23930*/  BSYNC B1 ;  /* 0x0000000000017941 */ /* 0x001fea0003800000 */
.L_x_22685:
[----:B------:R-:W-:-:S05]  /*23940*/  MOV R12, c[0x0][0x160] ;  /* 0x00005800000c7a02 */ /* 0x000fca0000000f00 */
[----:B-----5:R-:W-:-:S05]  /*23950*/  IMAD R0, R12, 0x4, R0 ;  /* 0x000000040c007824 */ /* 0x020fca00078e0200 */
[----:B------:R-:W-:-:S13]  /*23960*/  ISETP.GE.AND P0, PT, R0, c[0x0][0x164], PT ;  /* 0x0000590000007a0c */ /* 0x000fda0003f06270 */
[----:B------:R-:W-:Y:S01]  /*23970*/  @P0 CALL.REL.NOINC `(.L_x_22687) ;  /* 0x0000001000000944 */ /* 0x000fe20003c00000 */
[----:B------:R-:W-:Y:S05]  /*23980*/  BRA `(.L_x_22688) ;  /* 0xfffdd65000007947 */ /* 0x000fea000383ffff */
.L_x_22687:
[----:B------:R-:W-:Y:S05]  /*23990*/  BSYNC B0 ;  /* 0x0000000000007941 */ /* 0x000fea0003800000 */
.L_x_21862:
[----:B------:R-:W-:Y:S05]  /*239a0*/  EXIT ;  /* 0x000000000000794d */ /* 0x000fea0003800000 */
.L_x_22683:
[----:B------:R-:W-:Y:S01]  /*239b0*/  HFMA2.MMA R114, -RZ, RZ, 0, 5.9604644775390625e-08 ;  /* 0x00000001ff727435 */ /* 0x000fe200000001ff */
[----:B------:R-:W-:Y:S01]  /*239c0*/  IMAD.MOV.U32 R160, RZ, RZ, R115 ;  /* 0x000000ffffa07224 */ /* 0x000fe200078e0073 */
[----:B------:R-:W-:Y:S01]  /*239d0*/  MOV R112, 0x23a10 ;  /* 0x00023a1000707802 */ /* 0x000fe20000000f00 */
[----:B------:R-:W-:Y:S02]  /*239e0*/  IMAD.MOV.U32 R161, RZ, RZ, 0x1f ;  /* 0x0000001fffa17424 */ /* 0x000fe400078e00ff */
[----:B------:R-:W-:Y:S02]  /*239f0*/  IMAD.MOV.U32 R113, RZ, RZ, -0x1 ;  /* 0xffffffffff717424 */ /* 0x000fe400078e00ff */
[----:B-----5:R-:W-:Y:S05]  /*23a00*/  CALL.REL.NOINC `($__internal_47_$__cuda_sm70_shflsync_bfly_p) ;  /* 0x00000dc000007944 */ /* 0x020fea0003c00000 */
[----:B-1----:R-:W-:Y:S05]  /*23a10*/  BRA `(.L_x_22689) ;  /* 0xffffdb4000007947 */ /* 0x002fea000383ffff */
.L_x_22684:
[----:B------:R-:W-:Y:S01]  /*23a20*/  MOV R160, R115 ;  /* 0x0000007300a07202 */ /* 0x000fe20000000f00 */
[----:B------:R-:W-:Y:S01]  /*23a30*/  IMAD.MOV.U32 R114, RZ, RZ, 0x2 ;  /* 0x00000002ff727424 */ /* 0x000fe200078e00ff */
[----:B------:R-:W-:Y:S01]  /*23a40*/  MOV R113, 0xffffffff ;  /* 0xffffffff00717802 */ /* 0x000fe20000000f00 */
[----:B------:R-:W-:Y:S01]  /*23a50*/  IMAD.MOV.U32 R161, RZ, RZ, 0x1f ;  /* 0x0000001fffa17424 */ /* 0x000fe200078e00ff */
[----:B------:R-:W-:Y:S02]  /*23a60*/  MOV R112, 0x23a80 ;  /* 0x00023a8000707802 */ /* 0x000fe40000000f00 */
[----:B-----5:R-:W-:Y:S05]  /*23a70*/  CALL.REL.NOINC `($__internal_47_$__cuda_sm70_shflsync_bfly_p) ;  /* 0x00000d5000007944 */ /* 0x020fea0003c00000 */
[----:B-1----:R-:W-:Y:S01]  /*23a80*/  FADD.FTZ R115, R115, R114 ;  /* 0x0000007273737221 */ /* 0x002fe20000010000 */
[----:B------:R-:W-:Y:S01]  /*23a90*/  MOV R113, 0xffffffff ;  /* 0xffffffff00717802 */ /* 0x000fe20000000f00 */
[----:B------:R-:W-:Y:S01]  /*23aa0*/  IMAD.MOV.U32 R114, RZ, RZ, 0x4 ;  /* 0x00000004ff727424 */ /* 0x000fe200078e00ff */
[----:B------:R-:W-:Y:S01]  /*23ab0*/  MOV R112, 0x23af0 ;  /* 0x00023af000707802 */ /* 0x000fe20000000f00 */
[----:B------:R-:W-:-:S02]  /*23ac0*/  IMAD.MOV.U32 R161, RZ, RZ, 0x1f ;  /* 0x0000001fffa17424 */ /* 0x000fc400078e00ff */
[----:B------:R-:W-:Y:S02]  /*23ad0*/  IMAD.MOV.U32 R160, RZ, RZ, R115 ;  /* 0x000000ffffa07224 */ /* 0x000fe400078e0073 */
[----:B------:R-:W-:Y:S05]  /*23ae0*/  CALL.REL.NOINC `($__internal_47_$__cuda_sm70_shflsync_bfly_p) ;  /* 0x00000ce000007944 */ /* 0x000fea0003c00000 */
[----:B-1----:R-:W-:Y:S01]  /*23af0*/  FADD.FTZ R115, R115, R114 ;  /* 0x0000007273737221 */ /* 0x002fe20000010000 */
[----:B------:R-:W-:Y:S01]  /*23b00*/  HFMA2.MMA R161, -RZ, RZ, 0, 1.847743988037109375e-06 ;  /* 0x0000001fffa17435 */ /* 0x000fe200000001ff */
[----:B------:R-:W-:Y:S01]  /*23b10*/  IMAD.MOV.U32 R114, RZ, RZ, 0x8 ;  /* 0x00000008ff727424 */ /* 0x000fe200078e00ff */
[----:B------:R-:W-:Y:S01]  /*23b20*/  MOV R112, 0x23b60 ;  /* 0x00023b6000707802 */ /* 0x000fe20000000f00 */
[----:B------:R-:W-:Y:S02]  /*23b30*/  IMAD.MOV.U32 R113, RZ, RZ, -0x1 ;  /* 0xffffffffff717424 */ /* 0x000fe400078e00ff */
[----:B------:R-:W-:Y:S02]  /*23b40*/  IMAD.MOV.U32 R160, RZ, RZ, R115 ;  /* 0x000000ffffa07224 */ /* 0x000fe400078e0073 */
[----:B------:R-:W-:Y:S05]  /*23b50*/  CALL.REL.NOINC `($__internal_47_$__cuda_sm70_shflsync_bfly_p) ;  /* 0x00000c7000007944 */ /* 0x000fea0003c00000 */
[----:B-1----:R-:W-:Y:S01]  /*23b60*/  FADD.FTZ R115, R115, R114 ;  /* 0x0000007273737221 */ /* 0x002fe20000010000 */
[----:B------:R-:W-:Y:S01]  /*23b70*/  MOV R114, 0x10 ;  /* 0x0000001000727802 */ /* 0x000fe20000000f00 */
[----:B------:R-:W-:Y:S01]  /*23b80*/  IMAD.MOV.U32 R161, RZ, RZ, 0x1f ;  /* 0x0000001fffa17424 */ /* 0x000fe200078e00ff */
[----:B------:R-:W-:Y:S01]  /*23b90*/  MOV R112, 0x23bd0 ;  /* 0x00023bd000707802 */ /* 0x000fe20000000f00 */
[----:B------:R-:W-:Y:S01]  /*23ba0*/  IMAD.MOV.U32 R113, RZ, RZ, -0x1 ;  /* 0xffffffffff717424 */ /* 0x000fe200078e00ff */
[----:B------:R-:W-:-:S02]  /*23bb0*/  MOV R160, R115 ;  /* 0x0000007300a07202 */ /* 0x000fc40000000f00 */
[----:B------:R-:W-:Y:S05]  /*23bc0*/  CALL.REL.NOINC `($__internal_47_$__cuda_sm70_shflsync_bfly_p) ;  /* 0x00000c0000007944 */ /* 0x000fea0003c00000 */
        /* <DEDUP_REMOVED lines=166> */
[----:B------:R-:W-:Y:S05]  /*24630*/  CALL.REL.NOINC `($__internal_47_$__cuda_sm70_shflsync_bfly_p) ;  /* 0x0000019000007944 */ /* 0x000fea0003c00000 */
[----:B-1----:R-:W-:Y:S01]  /*24640*/  FADD.FTZ R160, R160, R114 ;  /* 0x00000072a0a07221 */ /* 0x002fe20000010000 */
[----:B------:R-:W-:Y:S01]  /*24650*/  MOV R113, 0xffffffff ;  /* 0xffffffff00717802 */ /* 0x000fe20000000f00 */
[----:B------:R-:W-:Y:S01]  /*24660*/  IMAD.MOV.U32 R114, RZ, RZ, 0x2 ;  /* 0x00000002ff727424 */ /* 0x000fe200078e00ff */
[----:B------:R-:W-:Y:S01]  /*24670*/  MOV R112, 0x246a0 ;  /* 0x000246a000707802 */ /* 0x000fe20000000f00 */
[----:B------:R-:W-:Y:S02]  /*24680*/  IMAD.MOV.U32 R161, RZ, RZ, 0x1f ;  /* 0x0000001fffa17424 */ /* 0x000fe400078e00ff */
[----:B------:R-:W-:Y:S05]  /*24690*/  CALL.REL.NOINC `($__internal_47_$__cuda_sm70_shflsync_bfly_p) ;  /* 0x0000013000007944 */ /* 0x000fea0003c00000 */
[----:B-1----:R-:W-:Y:S01]  /*246a0*/  FADD.FTZ R160, R160, R114 ;  /* 0x00000072a0a07221 */ /* 0x002fe20000010000 */
[----:B------:R-:W-:Y:S01]  /*246b0*/  MOV R113, 0xffffffff ;  /* 0xffffffff00717802 */ /* 0x000fe20000000f00 */
[----:B------:R-:W-:Y:S01]  /*246c0*/  IMAD.MOV.U32 R114, RZ, RZ, 0x4 ;  /* 0x00000004ff727424 */ /* 0x000fe200078e00ff */
[----:B------:R-:W-:Y:S01]  /*246d0*/  MOV R112, 0x24700 ;  /* 0x0002470000707802 */ /* 0x000fe20000000f00 */
[----:B------:R-:W-:-:S02]  /*246e0*/  IMAD.MOV.U32 R161, RZ, RZ, 0x1f ;  /* 0x0000001fffa17424 */ /* 0x000fc400078e00ff */
        /* <DEDUP_REMOVED lines=13> */
[----:B-1----:R-:W-:Y:S05]  /*247c0*/  BRA `(.L_x_22690) ;  /* 0xffffd8d000007947 */ /* 0x002fea000383ffff */
        .weak           $__internal_47_$__cuda_sm70_shflsync_bfly_p
        .type           $__internal_47_$__cuda_sm70_shflsync_bfly_p,@function
        .size           $__internal_47_$__cuda_sm70_shflsync_bfly_p,(.L_x_71047 - $__internal_47_$__cuda_sm70_shflsync_bfly_p)
$__internal_47_$__cuda_sm70_shflsync_bfly_p:
[----:B------:R-:W-:Y:S04]  /*247d0*/  WARPSYNC R113 ;  /* 0x0000007100007348 */ /* 0x000fe80003800000 */
[----:B------:R0:W1:Y:S02]  /*247e0*/  SHFL.BFLY PT, R114, R160, R114, R161 ;  /* 0x0c000072a0727389 */ /* 0x00006400000e00a1 */
[----:B0-----:R-:W-:-:S04]  /*247f0*/  IMAD.MOV.U32 R113, RZ, RZ, 0x0 ;  /* 0x00000000ff717424 */ /* 0x001fc800078e00ff */
[----:B------:R-:W-:Y:S05]  /*24800*/  RET.REL.NODEC R112 `(_ZN10layer_norm13ln_fwd_kernelINS_13Kernel_traitsIf13__nv_bfloat16S2_S2_fjLj2560ELj1ELj4ELj1ELj16ENS_18Kernel_traits_baseILj2560EfS2_S2_S2_fjLj128EEEEELb1ELb1ELb1ELb1EEEvNS_9FwdParamsE) ;  /* 0xfffdb7f070007950 */ /* 0x000fea0003c3ffff */
.L_x_22691:
        /* <DEDUP_REMOVED lines=15> */
.L_x_71047:


//--------------------- .text._ZN10layer_norm13ln_fwd_kernelINS_13Kernel_traitsI13__nv_bfloat16S2_fS2_fjLj2560ELj1ELj4ELj1ELj16ENS_18Kernel_traits_baseILj2560ES2_S2_fS2_fjLj128EEEEELb0ELb0ELb0ELb0EEEvNS_9FwdParamsE --------------------------
	.section	.text._ZN10layer_norm13ln_fwd_kernelINS_13Kernel_traitsI13__nv_bfloat16S2_fS2_fjLj2560ELj1ELj4ELj1ELj16ENS_18Kernel_traits_baseILj2560ES2_S2_fS2_fjLj128EEEEELb0ELb0ELb0ELb0EEEvNS_9FwdParamsE,"ax",@progbits
	.sectioninfo	@"SHI_REGISTERS=255"
	.align	128
        .global         _ZN10layer_norm13ln_fwd_kernelINS_13Kernel_traitsI13__nv_bfloat16S2_fS2_fjLj2560ELj1ELj4ELj1ELj16ENS_18Kernel_traits_baseILj2560ES2_S2_fS2_fjLj128EEEEELb0ELb0ELb0ELb0EEEvNS_9FwdParamsE
        .type           _ZN10layer_norm13ln_fwd_kernelINS_13Kernel_traitsI13__nv_bfloat16S2_fS2_fjLj2560ELj1ELj4ELj1ELj16ENS_18Kernel_traits_baseILj2560ES2_S2_fS2_fjLj128EEEEELb0ELb0ELb0ELb0EEEvNS_9FwdParamsE,@function
        .size           _ZN10layer_norm13ln_fwd_kernelINS_13Kernel_traitsI13__nv_bfloat16S2_fS2_fjLj2560ELj1ELj4ELj1ELj16ENS_18Kernel_traits_baseILj2560ES2_S2_fS2_fjLj128EEEEELb0ELb0ELb0ELb0EEEvNS_9FwdParamsE,(.L_x_71048 - _ZN10layer_norm13ln_fwd_kernelINS_13Kernel_traitsI13__nv_bfloat16S2_fS2_fjLj2560ELj1ELj4ELj1ELj16ENS_18Kernel_traits_baseILj2560ES2_S2_fS2_fjLj128EEEEELb0ELb0ELb0ELb0EEEvNS_9FwdParamsE)
        .other          _ZN10layer_norm13ln_fwd_kernelINS_13Kernel_traitsI13__nv_bfloat16S2_fS2_fjLj2560ELj1ELj4ELj1ELj16ENS_18Kernel_traits_baseILj2560ES2_S2_fS2_fjLj128EEEEELb0ELb0ELb0ELb0EEEvNS_9FwdParamsE,@"STO_CUDA_ENTRY STV_DEFAULT"
_ZN10layer_norm13ln_fwd_kernelINS_13Kernel_traitsI13__nv_bfloat16S2_fS2_fjLj2560ELj1ELj4ELj1ELj16ENS_18Kernel_traits_baseILj2560ES2_S2_fS2_fjLj128EEEEELb0ELb0ELb0ELb0EEEvNS_9FwdParamsE:
.text._ZN10layer_norm13ln_fwd_kernelINS_13Kernel_traitsI13__nv_bfloat16S2_fS2_fjLj2560ELj1ELj4ELj1ELj16ENS_18Kernel_traits_baseILj2560ES2_S2_fS2_fjLj128EEEEELb0ELb0ELb0ELb0EEEvNS_9FwdParamsE:
        /* <DEDUP_REMOVED lines=10> */
[----:B0-----:R-:W-:-:S02]  /*00a0*/  LOP3.LUT R153, R163, 0x1f, RZ, 0xc, !PT ;  /* 0x0000001fa3997812 */ /* 0x001fc400078e0cff */
[----:B------:R-:W-:Y:S02]  /*00b0*/  LOP3.LUT R44, R163, 0x1f, RZ, 0xc0, !PT ;  /* 0x0000001fa32c7812 */ /* 0x000fe400078ec0ff */
[----:B------:R-:W-:-:S04]  /*00c0*/  LEA.HI.SX32 R153, R0, R153, 0x1d ;  /* 0x0000009900997211 */ /* 0x000fc800078feaff */
[C---:B------:R-:W-:Y:S02]  /*00d0*/  ISETP.GE.U32.AND P6, PT, R153.reuse, 0x40, PT ;  /* 0x000000409900780c */ /* 0x040fe40003fc6070 */
[C---:B------:R-:W-:Y:S02]  /*00e0*/  ISETP.GE.U32.AND P5, PT, R153.reuse, 0x60, PT ;  /* 0x000000609900780c */ /* 0x040fe40003fa6070 */
[C---:B------:R-:W-:Y:S02]  /*00f0*/  ISETP.GE.U32.AND P4, PT, R153.reuse, 0x80, PT ;  /* 0x000000809900780c */ /* 0x040fe40003f86070 */
[C---:B------:R-:W-:Y:S02]  /*0100*/  LOP3.LUT P0, RZ, R153.reuse, 0xffffffe0, RZ, 0xc0, !PT ;  /* 0xffffffe099ff7812 */ /* 0x040fe4000780c0ff */
        /* <DEDUP_REMOVED lines=20> */
.L_x_22693:
[----:B01----:R-:W-:Y:S05]  /*0250*/  BSYNC B0 ;  /* 0x0000000000007941 */ /* 0x003fea0003800000 */
.L_x_22692:
        /* <DEDUP_REMOVED lines=13> */
.L_x_22695:
[----:B0-----:R-:W-:Y:S05]  /*0330*/  BSYNC B0 ;  /* 0x0000000000007941 */ /* 0x001fea0003800000 */
.L_x_22694:
        /* <DEDUP_REMOVED lines=13> */
.L_x_22697:
[----:B0-----:R-:W-:Y:S05]  /*0410*/  BSYNC B0 ;  /* 0x0000000000007941 */ /* 0x001fea0003800000 */
.L_x_22696:
        /* <DEDUP_REMOVED lines=13> */
.L_x_22699:
[----:B0-----:R-:W-:Y:S05]  /*04f0*/  BSYNC B0 ;  /* 0x0000000000007941 */ /* 0x001fea0003800000 */
.L_x_22698:
        /* <DEDUP_REMOVED lines=13> */
.L_x_22701:
[----:B0-----:R-:W-:Y:S05]  /*05d0*/  BSYNC B0 ;  /* 0x0000000000007941 */ /* 0x001fea0003800000 */
.L_x_22700:
        /* <DEDUP_REMOVED lines=16> */
.L_x_22703:
[----:B0-----:R-:W-:Y:S05]  /*06e0*/  BSYNC B0 ;  /* 0x0000000000007941 */ /* 0x001fea0003800000 */
.L_x_22702:
        /* <DEDUP_REMOVED lines=18> */
.L_x_22705:
[----:B0-----:R-:W-:Y:S05]  /*0810*/  BSYNC B0 ;  /* 0x0000000000007941 */ /* 0x001fea0003800000 */
.L_x_22704:
        /* <DEDUP_REMOVED lines=16> */
.L_x_22707:
[----:B0-----:R-:W-:Y:S05]  /*0920*/  BSYNC B0 ;  /* 0x0000000000007941 */ /* 0x001fea0003800000 */
.L_x_22706:
        /* <DEDUP_REMOVED lines=16> */
.L_x_22709:
[----:B0-----:R-:W-:Y:S05]  /*0a30*/  BSYNC B0 ;  /* 0x0000000000007941 */ /* 0x001fea0003800000 */
.L_x_22708:
        /* <DEDUP_REMOVED lines=9> */
[C---:B------:R-:W-:Y:S01]  /*0ad0*/  @P1 LEA.HI.X R3, R44.reuse, c[0x0][0x21c], RZ, 0x4, P2 ;  /* 0x000087002c031a11 */ /* 0x040fe200010f24ff */
[----:B------:R-:W-:-:S04]  /*0ae0*/  IMAD.WIDE.U32 R44, R44, R45, c[0x0][0x1b0] ;  /* 0x00006c002c2c7625 */ /* 0x000fc800078e002d */
[----:B------:R0:W5:Y:S04]  /*0af0*/  @P1 LDG.E.128 R40, [R2.64] ;  /* 0x0000000402281981 */ /* 0x000168000c1e1d00 */
[----:B------:R-:W5:Y:S01]  /*0b00*/  LDG.E.128 R44, [R44.64] ;  /* 0x000000042c2c7981 */ /* 0x000f62000c1e1d00 */
[----:B------:R-:W-:Y:S01]  /*0b10*/  @!P1 CS2R R40, SRZ ;  /* 0x0000000000289805 */ /* 0x000fe2000001ff00 */
[----:B------:R-:W-:Y:S02]  /*0b20*/  @!P1 CS2R R42, SRZ ;  /* 0x00000000002a9805 */ /* 0x000fe4000001ff00 */
.L_x_22711:
[----:B0-----:R-:W-:Y:S05]  /*0b30*/  BSYNC B0 ;  /* 0x0000000000007941 */ /* 0x001fea0003800000 */
.L_x_22710:
        /* <DEDUP_REMOVED lines=31> */
[--C-:B------:R-:W-:Y:S01]  /*0d30*/  PRMT R223, RZ, 0x5410, R37.reuse ;  /* 0x00005410ffdf7816 */ /* 0x100fe20000000025 */
[----:B------:R1:W-:Y:S01]  /*0d40*/  STL [R1+0x14], R3 ;  /* 0x0000140301007387 */ /* 0x0003e20000100800 */
        /* <DEDUP_REMOVED lines=121> */
[--C-:B-1----:R-:W-:Y:S02]  /*14e0*/  PRMT R3, RZ, 0x5410, R51.reuse ;  /* 0x00005410ff037816 */ /* 0x102fe40000000033 */
[----:B--2---:R-:W-:-:S02]  /*14f0*/  PRMT R2, RZ, 0x7610, R51 ;  /* 0x00007610ff027816 */ /* 0x004fc40000000033 */
        /* <DEDUP_REMOVED lines=16> */
.L_x_22755:
[----:B------:R-:W-:-:S04]  /*1600*/  ISETP.NE.U32.AND P1, PT, RZ, c[0x0][0x1c0], PT ;  /* 0x00007000ff007a0c */ /* 0x000fc80003f25070 */
[----:B------:R-:W-:-:S13]  /*1610*/  ISETP.NE.AND.EX P1, PT, RZ, c[0x0][0x1c4], PT, P1 ;  /* 0x00007100ff007a0c */ /* 0x000fda0003f25310 */
[----:B------:R-:W-:-:S05]  /*1620*/  @P1 MOV R128, 0x2 ;  /* 0x0000000200801802 */ /* 0x000fca0000000f00 */
[----:B------:R-:W-:-:S06]  /*1630*/  @P1 IMAD.WIDE R128, R163, R128, c[0x0][0x1c0] ;  /* 0x00007000a3801625 */ /* 0x000fcc00078e0280 */
[----:B------:R-:W2:Y:S01]  /*1640*/  @P1 LDG.E.U16 R128, [R128.64] ;  /* 0x0000000480801981 */ /* 0x000ea2000c1e1500 */
[----:B------:R-:W-:Y:S01]  /*1650*/  HFMA2.MMA R130, -RZ, RZ, 1.875, 0 ;  /* 0x3f800000ff827435 */ /* 0x000fe200000001ff */
[----:B------:R-:W-:Y:S02]  /*1660*/  BSSY B0, `(.L_x_22712) ;  /* 0x0000032000007945 */ /* 0x000fe40003800000 */
[----:B------:R-:W0:Y:S02]  /*1670*/  S2R R252, SR_TID.X ;  /* 0x0000000000fc7919 */ /* 0x000e240000002100 */
[----:B0-----:R-:W-:Y:S02]  /*1680*/  LOP3.LUT R252, R252, 0x1f, RZ, 0xc0, !PT ;  /* 0x0000001ffcfc7812 */ /* 0x001fe400078ec0ff */
        /* <DEDUP_REMOVED lines=10> */
[----:B------:R-:W-:-:S04]  /*1730*/  @P1 LEA R48, P2, R170, c[0x0][0x180], 0x5 ;  /* 0x00006000aa301a11 */ /* 0x000fc800078428ff */
[----:B------:R-:W-:-:S05]  /*1740*/  @P1 LEA.HI.X R49, R170, c[0x0][0x184], RZ, 0x5, P2 ;  /* 0x00006100aa311a11 */ /* 0x000fca00010f2cff */
[----:B------:R0:W2:Y:S04]  /*1750*/  @P1 LDG.E.128 R40, [R48.64] ;  /* 0x0000000430281981 */ /* 0x0000a8000c1e1d00 */
[----:B------:R0:W3:Y:S01]  /*1760*/  @P1 LDG.E.128 R44, [R48.64+0x10] ;  /* 0x00001004302c1981 */ /* 0x0000e2000c1e1d00 */
[----:B------:R-:W-:-:S04]  /*1770*/  LEA R128, P1, R170, c[0x0][0x188], 0x5 ;  /* 0x00006200aa807a11 */ /* 0x000fc800078228ff */
[C---:B------:R-:W-:Y:S01]  /*1780*/  LEA.HI.X R129, R170.reuse, c[0x0][0x18c], RZ, 0x5, P1 ;  /* 0x00006300aa817a11 */ /* 0x040fe200008f2cff */
[----:B0-----:R-:W-:-:S06]  /*1790*/  IMAD.WIDE.U32 R48, R170, R51, c[0x0][0x170] ;  /* 0x00005c00aa307625 */ /* 0x001fcc00078e0033 */
[----:B------:R-:W4:Y:S01]  /*17a0*/  LDG.E.128 R48, [R48.64] ;  /* 0x0000000430307981 */ /* 0x000f22000c1e1d00 */
[----:B------:R-:W-:-:S04]  /*17b0*/  ISETP.NE.U32.AND P1, PT, RZ, c[0x0][0x180], PT ;  /* 0x00006000ff007a0c */ /* 0x000fc80003f25070 */
[----:B------:R-:W-:Y:S02]  /*17c0*/  ISETP.NE.AND.EX P1, PT, RZ, c[0x0][0x184], PT, P1 ;  /* 0x00006100ff007a0c */ /* 0x000fe40003f25310 */
[--C-:B----4-:R-:W-:Y:S02]  /*17d0*/  PRMT R173, RZ, 0x5410, R48.reuse ;  /* 0x00005410ffad7816 */ /* 0x110fe40000000030 */
[----:B------:R-:W-:Y:S02]  /*17e0*/  PRMT R197, RZ, 0x7610, R48 ;  /* 0x00007610ffc57816 */ /* 0x000fe40000000030 */
[--C-:B------:R-:W-:Y:S01]  /*17f0*/  PRMT R131, RZ, 0x5410, R49.reuse ;  /* 0x00005410ff837816 */ /* 0x100fe20000000031 */
[-C--:B------:R-:W-:Y:S01]  /*1800*/  FMUL.FTZ R48, R173, R130.reuse ;  /* 0x00000082ad307220 */ /* 0x080fe20000410000 */
[----:B------:R-:W-:Y:S01]  /*1810*/  PRMT R172, RZ, 0x7610, R49 ;  /* 0x00007610ffac7816 */ /* 0x000fe20000000031 */
[----:B------:R-:W-:Y:S01]  /*1820*/  FMUL.FTZ R49, R197, R130 ;  /* 0x00000082c5317220 */ /* 0x000fe20000410000 */
[----:B------:R-:W-:-:S03]  /*1830*/  PRMT R52, RZ, 0x5410, R50 ;  /* 0x00005410ff347816 */ /* 0x000fc60000000032 */
[----:B--2---:R-:W-:Y:S01]  /*1840*/  @P1 FADD.FTZ R48, R40, R48 ;  /* 0x0000003028301221 */ /* 0x004fe20000010000 */
[----:B------:R-:W-:Y:S01]  /*1850*/  PRMT R53, RZ, 0x7610, R50 ;  /* 0x00007610ff357816 */ /* 0x000fe20000000032 */
[-C--:B------:R-:W-:Y:S01]  /*1860*/  FMUL.FTZ R50, R131, R130.reuse ;  /* 0x0000008283327220 */ /* 0x080fe20000410000 */
[--C-:B------:R-:W-:Y:S01]  /*1870*/  PRMT R54, RZ, 0x5410, R51.reuse ;  /* 0x00005410ff367816 */ /* 0x100fe20000000033 */
[-C--:B------:R-:W-:Y:S01]  /*1880*/  FMUL.FTZ R52, R52, R130.reuse ;  /* 0x0000008234347220 */ /* 0x080fe20000410000 */
[----:B------:R-:W-:Y:S01]  /*1890*/  PRMT R55, RZ, 0x7610, R51 ;  /* 0x00007610ff377816 */ /* 0x000fe20000000033 */
[-C--:B------:R-:W-:Y:S01]  /*18a0*/  FMUL.FTZ R51, R172, R130.reuse ;  /* 0x00000082ac337220 */ /* 0x080fe20000410000 */
[----:B------:R-:W-:Y:S01]  /*18b0*/  IADD3 R131, R170, 0x20, RZ ;  /* 0x00000020aa837810 */ /* 0x000fe20007ffe0ff */
[-C--:B------:R-:W-:Y:S02]  /*18c0*/  FMUL.FTZ R53, R53, R130.reuse ;  /* 0x0000008235357220 */ /* 0x080fe40000410000 */
[----:B------:R-:W-:-:S02]  /*18d0*/  FMUL.FTZ R54, R54, R130 ;  /* 0x0000008236367220 */ /* 0x000fc40000410000 */
[----:B------:R-:W-:Y:S02]  /*18e0*/  FMUL.FTZ R55, R55, R130 ;  /* 0x0000008237377220 */ /* 0x000fe40000410000 */
[----:B------:R-:W-:Y:S02]  /*18f0*/  @P1 FADD.FTZ R49, R41, R49 ;  /* 0x0000003129311221 */ /* 0x000fe40000010000 */
[----:B------:R-:W-:Y:S02]  /*1900*/  @P1 FADD.FTZ R50, R42, R50 ;  /* 0x000000322a321221 */ /* 0x000fe40000010000 */
[----:B------:R-:W-:Y:S02]  /*1910*/  @P1 FADD.FTZ R51, R43, R51 ;  /* 0x000000332b331221 */ /* 0x000fe40000010000 */
[----:B---3--:R-:W-:Y:S02]  /*1920*/  @P1 FADD.FTZ R52, R44, R52 ;  /* 0x000000342c341221 */ /* 0x008fe40000010000 */
[----:B------:R-:W-:Y:S01]  /*1930*/  @P1 FADD.FTZ R53, R45, R53 ;  /* 0x000000352d351221 */ /* 0x000fe20000010000 */
[----:B------:R0:W-:Y:S01]  /*1940*/  STG.E.128 [R128.64], R48 ;  /* 0x0000003080007986 */ /* 0x0001e2000c101d04 */
[----:B------:R-:W-:-:S02]  /*1950*/  @P1 FADD.FTZ R54, R46, R54 ;  /* 0x000000362e361221 */ /* 0x000fc40000010000 */
[----:B------:R-:W-:-:S05]  /*1960*/  @P1 FADD.FTZ R55, R47, R55 ;  /* 0x000000372f371221 */ /* 0x000fca0000010000 */
[----:B------:R0:W-:Y:S02]  /*1970*/  STG.E.128 [R128.64+0x10], R52 ;  /* 0x0000103480007986 */ /* 0x0001e4000c101d04 */
.L_x_22713:
[----:B------:R-:W-:Y:S05]  /*1980*/  BSYNC B0 ;  /* 0x0000000000007941 */ /* 0x000fea0003800000 */
.L_x_22712:
        /* <DEDUP_REMOVED lines=8> */
[----:B------:R1:W2:Y:S04]  /*1a10*/  @P1 LDG.E.128 R40, [R56.64] ;  /* 0x0000000438281981 */ /* 0x0002a8000c1e1d00 */
[----:B------:R1:W3:Y:S01]  /*1a20*/  @P1 LDG.E.128 R44, [R56.64+0x10] ;  /* 0x00001004382c1981 */ /* 0x0002e2000c1e1d00 */
[----:B0-----:R-:W-:-:S04]  /*1a30*/  LEA R128, P1, R131, c[0x0][0x188], 0x5 ;  /* 0x0000620083807a11 */ /* 0x001fc800078228ff */
[C---:B------:R-:W-:Y:S01]  /*1a40*/  LEA.HI.X R129, R131.reuse, c[0x0][0x18c], RZ, 0x5, P1 ;  /* 0x0000630083817a11 */ /* 0x040fe200008f2cff */
[----:B-1----:R-:W-:-:S06]  /*1a50*/  IMAD.WIDE.U32 R56, R131, R58, c[0x0][0x170] ;  /* 0x00005c0083387625 */ /* 0x002fcc00078e003a */
[----:B------:R-:W4:Y:S01]  /*1a60*/  LDG.E.128 R56, [R56.64] ;  /* 0x0000000438387981 */ /* 0x000f22000c1e1d00 */
[----:B------:R-:W-:Y:S02]  /*1a70*/  ISETP.NE.U32.AND P1, PT, RZ, c[0x0][0x180], PT ;  /* 0x00006000ff007a0c */ /* 0x000fe40003f25070 */
[----:B------:R-:W-:Y:S02]  /*1a80*/  IADD3 R131, R131, 0x20, RZ ;  /* 0x0000002083837810 */ /* 0x000fe40007ffe0ff */
        /* <DEDUP_REMOVED lines=14> */
[-C--:B------:R-:W-:Y:S02]  /*1b70*/  FMUL.FTZ R59, R173, R130.reuse ;  /* 0x00000082ad3b7220 */ /* 0x080fe40000410000 */
        /* <DEDUP_REMOVED lines=12> */
.L_x_22715:
[----:B------:R-:W-:Y:S05]  /*1c40*/  BSYNC B0 ;  /* 0x0000000000007941 */ /* 0x000fea0003800000 */
.L_x_22714:
        /* <DEDUP_REMOVED lines=43> */
.L_x_22717:
[----:B------:R-:W-:Y:S05]  /*1f00*/  BSYNC B0 ;  /* 0x0000000000007941 */ /* 0x000fea0003800000 */
.L_x_22716:
        /* <DEDUP_REMOVED lines=43> */
.L_x_22719:
[----:B------:R-:W-:Y:S05]  /*21c0*/  BSYNC B0 ;  /* 0x0000000000007941 */ /* 0x000fea0003800000 */
.L_x_22718:
        /* <DEDUP_REMOVED lines=43> */
.L_x_22721:
[----:B------:R-:W-:Y:S05]  /*2480*/  BSYNC B0 ;  /* 0x0000000000007941 */ /* 0x000fea0003800000 */
.L_x_22720:
        /* <DEDUP_REMOVED lines=43> */
.L_x_22723:
[----:B------:R-:W-:Y:S05]  /*2740*/  BSYNC B0 ;  /* 0x0000000000007941 */ /* 0x000fea0003800000 */
.L_x_22722:
        /* <DEDUP_REMOVED lines=43> */
.L_x_22725:
[----:B------:R-:W-:Y:S05]  /*2a00*/  BSYNC B0 ;  /* 0x0000000000007941 */ /* 0x000fea0003800000 */
.L_x_22724:
        /* <DEDUP_REMOVED lines=43> */
.L_x_22727:
[----:B------:R-:W-:Y:S05]  /*2cc0*/  BSYNC B0 ;  /* 0x0000000000007941 */ /* 0x000fea0003800000 */
.L_x_22726:
        /* <DEDUP_REMOVED lines=43> */
.L_x_22729:
[----:B------:R-:W-:Y:S05]  /*2f80*/  BSYNC B0 ;  /* 0x0000000000007941 */ /* 0x000fea0003800000 */
.L_x_22728:
        /* <DEDUP_REMOVED lines=14> */
[----:B------:R-:W-:-:S04]  /*3070*/  ISETP.NE.U32.AND P1, PT, RZ, c[0x0][0x180], PT ;  /* 0x00006000ff007a0c */ /* 0x000fc80003f25070 */
[----:B------:R-:W-:Y:S02]  /*3080*/  ISETP.NE.AND.EX P1, PT, RZ, c[0x0][0x184], PT, P1 ;  /* 0x00006100ff007a0c */ /* 0x000fe40003f25310 */
[--C-:B----4-:R-:W-:Y:S02]  /*3090*/  PRMT R126, RZ, 0x5410, R123.reuse ;  /* 0x00005410ff7e7816 */ /* 0x110fe4000000007b */
[----:B------:R-:W-:Y:S02]  /*30a0*/  PRMT R127, RZ, 0x7610, R123 ;  /* 0x00007610ff7f7816 */ /* 0x000fe4000000007b */
[----:B------:R-:W-:Y:S01]  /*30b0*/  PRMT R123, RZ, 0x5410, R121 ;  /* 0x00005410ff7b7816 */ /* 0x000fe20000000079 */
[-C--:B------:R-:W-:Y:S01]  /*30c0*/  FMUL.FTZ R126, R126, R130.reuse ;  /* 0x000000827e7e7220 */ /* 0x080fe20000410000 */
[--C-:B------:R-:W-:Y:S01]  /*30d0*/  PRMT R172, RZ, 0x5410, R120.reuse ;  /* 0x00005410ffac7816 */ /* 0x100fe20000000078 */
[----:B------:R-:W-:Y:S01]  /*30e0*/  FMUL.FTZ R127, R127, R130 ;  /* 0x000000827f7f7220 */ /* 0x000fe20000410000 */
[----:B------:R-:W-:-:S03]  /*30f0*/  PRMT R173, RZ, 0x7610, R120 ;  /* 0x00007610ffad7816 */ /* 0x000fc60000000078 */
[----:B---3--:R-:W-:Y:S01]  /*3100*/  @P1 FADD.FTZ R126, R46, R126 ;  /* 0x0000007e2e7e1221 */ /* 0x008fe20000010000 */
        /* <DEDUP_REMOVED lines=9> */
[----:B--2---:R-:W-:Y:S02]  /*31a0*/  @P1 FADD.FTZ R120, R40, R120 ;  /* 0x0000007828781221 */ /* 0x004fe40000010000 */
[----:B------:R-:W-:Y:S02]  /*31b0*/  @P1 FADD.FTZ R121, R41, R121 ;  /* 0x0000007929791221 */ /* 0x000fe40000010000 */
[----:B------:R-:W-:Y:S02]  /*31c0*/  @P1 FADD.FTZ R122, R42, R122 ;  /* 0x0000007a2a7a1221 */ /* 0x000fe40000010000 */
[----:B------:R-:W-:Y:S02]  /*31d0*/  @P1 FADD.FTZ R123, R43, R123 ;  /* 0x0000007b2b7b1221 */ /* 0x000fe40000010000 */
[----:B------:R-:W-:-:S02]  /*31e0*/  @P1 FADD.FTZ R124, R44, R124 ;  /* 0x0000007c2c7c1221 */ /* 0x000fc40000010000 */
[----:B------:R-:W-:Y:S01]  /*31f0*/  @P1 FADD.FTZ R125, R45, R125 ;  /* 0x0000007d2d7d1221 */ /* 0x000fe20000010000 */
[----:B------:R0:W-:Y:S01]  /*3200*/  STG.E.128 [R128.64], R120 ;  /* 0x0000007880007986 */ /* 0x0001e2000c101d04 */
[----:B------:R-:W-:-:S05]  /*3210*/  @P1 FADD.FTZ R127, R47, R127 ;  /* 0x0000007f2f7f1221 */ /* 0x000fca0000010000 */
[----:B------:R0:W-:Y:S02]  /*3220*/  STG.E.128 [R128.64+0x10], R124 ;  /* 0x0000107c80007986 */ /* 0x0001e4000c101d04 */
.L_x_22731:
[----:B------:R-:W-:Y:S05]  /*3230*/  BSYNC B0 ;  /* 0x0000000000007941 */ /* 0x000fea0003800000 */
.L_x_22730:
        /* <DEDUP_REMOVED lines=101> */
.L_x_22756:
        /* <DEDUP_REMOVED lines=188> */
.L_x_22757:
        /* <DEDUP_REMOVED lines=68> */
.L_x_22735:
[----:B------:R-:W-:Y:S05]  /*4890*/  BSYNC B0 ;  /* 0x0000000000007941 */ /* 0x000fea0003800000 */
.L_x_22734:
        /* <DEDUP_REMOVED lines=36> */
.L_x_22737:
[----:B------:R-:W-:Y:S05]  /*4ae0*/  BSYNC B0 ;  /* 0x0000000000007941 */ /* 0x000fea0003800000 */
.L_x_22736:
        /* <DEDUP_REMOVED lines=36> */
.L_x_22739:
[----:B------:R-:W-:Y:S05]  /*4d30*/  BSYNC B0 ;  /* 0x0000000000007941 */ /* 0x000fea0003800000 */
.L_x_22738:
        /* <DEDUP_REMOVED lines=36> */
.L_x_22741:
[----:B------:R-:W-:Y:S05]  /*4f80*/  BSYNC B0 ;  /* 0x0000000000007941 */ /* 0x000fea0003800000 */
.L_x_22740:
        /* <DEDUP_REMOVED lines=36> */
.L_x_22743:
[----:B------:R-:W-:Y:S05]  /*51d0*/  BSYNC B0 ;  /* 0x0000000000007941 */ /* 0x000fea0003800000 */
.L_x_22742:
        /* <DEDUP_REMOVED lines=36> */
.L_x_22745:
[----:B------:R-:W-:Y:S05]  /*5420*/  BSYNC B0 ;  /* 0x0000000000007941 */ /* 0x000fea0003800000 */
.L_x_22744:
        /* <DEDUP_REMOVED lines=36> */
.L_x_22747:
[----:B------:R-:W-:Y:S05]  /*5670*/  BSYNC B0 ;  /* 0x0000000000007941 */ /* 0x000fea0003800000 */
.L_x_22746:
        /* <DEDUP_REMOVED lines=36> */
.L_x_22749:
[----:B------:R-:W-:Y:S05]  /*58c0*/  BSYNC B0 ;  /* 0x0000000000007941 */ /* 0x000fea0003800000 */
.L_x_22748:
        /* <DEDUP_REMOVED lines=21> */
[----:B-----5:R-:W-:Y:S02]  /*5a20*/  FFMA.FTZ R131, R12, R131, R4 ;  /* 0x000000830c837223 */ /* 0x020fe40000010004 */
        /* <DEDUP_REMOVED lines=14> */
.L_x_22751:
[----:B------:R-:W-:Y:S05]  /*5b10*/  BSYNC B0 ;  /* 0x0000000000007941 */ /* 0x000fea0003800000 */
.L_x_22750:
        /* <DEDUP_REMOVED lines=25> */
[----:B-----5:R-:W-:Y:S01]  /*5cb0*/  FFMA.FTZ R128, R0, R128, R161 ;  /* 0x0000008000807223 */ /* 0x020fe200000100a1 */
        /* <DEDUP_REMOVED lines=9> */
.L_x_22753:
[----:B------:R-:W-:Y:S05]  /*5d50*/  BSYNC B0 ;  /* 0x0000000000007941 */ /* 0x000fea0003800000 */
.L_x_22752:
[----:B0-----:R-:W-:-:S10]  /*5d60*/  HFMA2.MMA R128, -RZ, RZ, 0, 2.384185791015625e-07 ;  /* 0x00000004ff807435 */ /* 0x001fd400000001ff */
[----:B------:R-:W-:-:S05]  /*5d70*/  IMAD R163, R128, c[0x0][0x160], R163 ;  /* 0x0000580080a37a24 */ /* 0x000fca00078e02a3 */
[----:B------:R-:W-:-:S13]  /*5d80*/  ISETP.GE.AND P1, PT, R163, c[0x0][0x164], PT ;  /* 0x00005900a3007a0c */ /* 0x000fda0003f26270 */
[----:B-----5:R-:W-:Y:S01]  /*5d90*/  @P1 CALL.REL.NOINC `(.L_x_22754) ;  /* 0x0000001000001944 */ /* 0x020fe20003c00000 */
[----:B------:R-:W-:Y:S05]  /*5da0*/  BRA `(.L_x_22755) ;  /* 0xffffb85000007947 */ /* 0x000fea000383ffff */
.L_x_22754:
[----:B------:R-:W-:Y:S05]  /*5db0*/  EXIT ;  /* 0x000000000000794d */ /* 0x000fea0003800000 */
.L_x_22732:
[----:B------:R-:W-:Y:S01]  /*5dc0*/  HFMA2.MMA R172, -RZ, RZ, 0, 1.847743988037109375e-06 ;  /* 0x0000001fffac7435 */ /* 0x000fe200000001ff */
[----:B------:R-:W-:Y:S02]  /*5dd0*/  MOV R130, 0x1 ;  /* 0x0000000100827802 */ /* 0x000fe40000000f00 */
[----:B------:R-:W-:Y:S02]  /*5de0*/  MOV R129, 0xffffffff ;  /* 0xffffffff00817802 */ /* 0x000fe40000000f00 */
[----:B------:R-:W-:Y:S02]  /*5df0*/  MOV R128, 0x5e10 ;  /* 0x00005e1000807802 */ /* 0x000fe40000000f00 */
[----:B------:R-:W-:Y:S05]  /*5e00*/  CALL.REL.NOINC `($__internal_48_$__cuda_sm70_shflsync_bfly_p) ;  /* 0x00000e0000007944 */ /* 0x000fea0003c00000 */
[----:B-1----:R-:W-:Y:S05]  /*5e10*/  BRA `(.L_x_22756) ;  /* 0xffffda7000007947 */ /* 0x002fea000383ffff */
.L_x_22733:
[----:B------:R-:W-:Y:S01]  /*5e20*/  HFMA2.MMA R130, -RZ, RZ, 0, 1.1920928955078125e-07 ;  /* 0x00000002ff827435 */ /* 0x000fe200000001ff */
[----:B------:R-:W-:Y:S02]  /*5e30*/  MOV R172, 0x1f ;  /* 0x0000001f00ac7802 */ /* 0x000fe40000000f00 */
[----:B------:R-:W-:Y:S02]  /*5e40*/  MOV R129, 0xffffffff ;  /* 0xffffffff00817802 */ /* 0x000fe40000000f00 */
[----:B------:R-:W-:-:S02]  /*5e50*/  MOV R128, 0x5e70 ;  /* 0x00005e7000807802 */ /* 0x000fc40000000f00 */
[----:B------:R-:W-:Y:S05]  /*5e60*/  CALL.REL.NOINC `($__internal_48_$__cuda_sm70_shflsync_bfly_p) ;  /* 0x00000da000007944 */ /* 0x000fea0003c00000 */
[----:B-1----:R-:W-:Y:S01]  /*5e70*/  FADD.FTZ R131, R131, R130 ;  /* 0x0000008283837221 */ /* 0x002fe20000010000 */
[----:B------:R-:W-:Y:S01]  /*5e80*/  HFMA2.MMA R130, -RZ, RZ, 0, 2.384185791015625e-07 ;  /* 0x00000004ff827435 */ /* 0x000fe200000001ff */
[----:B------:R-:W-:-:S02]  /*5e90*/  MOV R172, 0x1f ;  /* 0x0000001f00ac7802 */ /* 0x000fc40000000f00 */
[----:B------:R-:W-:Y:S02]  /*5ea0*/  MOV R129, 0xffffffff ;  /* 0xffffffff00817802 */ /* 0x000fe40000000f00 */
[----:B------:R-:W-:Y:S02]  /*5eb0*/  MOV R128, 0x5ed0 ;  /* 0x00005ed000807802 */ /* 0x000fe40000000f00 */
[----:B------:R-:W-:Y:S05]  /*5ec0*/  CALL.REL.NOINC `($__internal_48_$__cuda_sm70_shflsync_bfly_p) ;  /* 0x00000d4000007944 */ /* 0x000fea0003c00000 */
[----:B-1----:R-:W-:Y:S01]  /*5ed0*/  FADD.FTZ R131, R131, R130 ;  /* 0x0000008283837221 */ /* 0x002fe20000010000 */
[----:B------:R-:W-:Y:S01]  /*5ee0*/  HFMA2.MMA R130, -RZ, RZ, 0, 4.76837158203125e-07 ;  /* 0x00000008ff827435 */ /* 0x000fe200000001ff */
[----:B------:R-:W-:Y:S02]  /*5ef0*/  MOV R172, 0x1f ;  /* 0x0000001f00ac7802 */ /* 0x000fe40000000f00 */
[----:B------:R-:W-:Y:S02]  /*5f00*/  MOV R129, 0xffffffff ;  /* 0xffffffff00817802 */ /* 0x000fe40000000f00 */
[----:B------:R-:W-:Y:S02]  /*5f10*/  MOV R128, 0x5f30 ;  /* 0x00005f3000807802 */ /* 0x000fe40000000f00 */
[----:B------:R-:W-:Y:S05]  /*5f20*/  CALL.REL.NOINC `($__internal_48_$__cuda_sm70_shflsync_bfly_p) ;  /* 0x00000ce000007944 */ /* 0x000fea0003c00000 */
[----:B-1----:R-:W-:Y:S01]  /*5f30*/  FADD.FTZ R131, R131, R130 ;  /* 0x0000008283837221 */ /* 0x002fe20000010000 */
[----:B------:R-:W-:Y:S01]  /*5f40*/  HFMA2.MMA R130, -RZ, RZ, 0, 9.5367431640625e-07 ;  /* 0x00000010ff827435 */ /* 0x000fe200000001ff */
[----:B------:R-:W-:-:S02]  /*5f50*/  MOV R172, 0x1f ;  /* 0x0000001f00ac7802 */ /* 0x000fc40000000f00 */
[----:B------:R-:W-:Y:S02]  /*5f60*/  MOV R129, 0xffffffff ;  /* 0xffffffff00817802 */ /* 0x000fe40000000f00 */
[----:B------:R-:W-:Y:S02]  /*5f70*/  MOV R128, 0x5f90 ;  /* 0x00005f9000807802 */ /* 0x000fe40000000f00 */
[----:B------:R-:W-:Y:S05]  /*5f80*/  CALL.REL.NOINC `($__internal_48_$__cuda_sm70_shflsync_bfly_p) ;  /* 0x00000c8000007944 */ /* 0x000fea0003c00000 */
        /* <DEDUP_REMOVED lines=174> */
[----:B------:R-:W-:Y:S05]  /*6a70*/  CALL.REL.NOINC `($__internal_48_$__cuda_sm70_shflsync_bfly_p) ;  /* 0x0000019000007944 */ /* 0x000fea0003c00000 */
[----:B-1----:R-:W-:Y:S01]  /*6a80*/  FADD.FTZ R131, R131, R130 ;  /* 0x0000008283837221 */ /* 0x002fe20000010000 */
[----:B------:R-:W-:Y:S01]  /*6a90*/  HFMA2.MMA R130, -RZ, RZ, 0, 1.1920928955078125e-07 ;  /* 0x00000002ff827435 */ /* 0x000fe200000001ff */
[----:B------:R-:W-:Y:S02]  /*6aa0*/  MOV R172, 0x1f ;  /* 0x0000001f00ac7802 */ /* 0x000fe40000000f00 */
[----:B------:R-:W-:Y:S02]  /*6ab0*/  MOV R129, 0xffffffff ;  /* 0xffffffff00817802 */ /* 0x000fe40000000f00 */
[----:B------:R-:W-:Y:S02]  /*6ac0*/  MOV R128, 0x6ae0 ;  /* 0x00006ae000807802 */ /* 0x000fe40000000f00 */
        /* <DEDUP_REMOVED lines=19> */
[----:B-1----:R-:W-:Y:S05]  /*6c00*/  BRA `(.L_x_22757) ;  /* 0xffffd84000007947 */ /* 0x002fea000383ffff */
        .weak           $__internal_48_$__cuda_sm70_shflsync_bfly_p
        .type           $__internal_48_$__cuda_sm70_shflsync_bfly_p,@function
        .size           $__internal_48_$__cuda_sm70_shflsync_bfly_p,(.L_x_71048 - $__internal_48_$__cuda_sm70_shflsync_bfly_p)
$__internal_48_$__cuda_sm70_shflsync_bfly_p:
[----:B------:R-:W-:Y:S04]  /*6c10*/  WARPSYNC R129 ;  /* 0x0000008100007348 */ /* 0x000fe80003800000 */
[----:B------:R0:W1:Y:S02]  /*6c20*/  SHFL.BFLY PT, R130, R131, R130, R172 ;  /* 0x0c00008283827389 */ /* 0x00006400000e00ac */
[----:B0-----:R-:W-:-:S06]  /*6c30*/  HFMA2.MMA R129, -RZ, RZ, 0, 0 ;  /* 0x00000000ff817435 */ /* 0x001fcc00000001ff */
[----:B------:R-:W-:Y:S05]  /*6c40*/  RET.REL.NODEC R128 `(_ZN10layer_norm13ln_fwd_kernelINS_13Kernel_traitsI13__nv_bfloat16S2_fS2_fjLj2560ELj1ELj4ELj1ELj16ENS_18Kernel_traits_baseILj2560ES2_S2_fS2_fjLj128EEEEELb0ELb0ELb0ELb0EEEvNS_9FwdParamsE) ;  /* 0xffff93b080007950 */ /* 0x000fea0003c3ffff */
.L_x_22758:
        /* <DEDUP_REMOVED lines=11> */
.L_x_71048:


//--------------------- .text._ZN10layer_norm13ln_fwd_kernelINS_13Kernel_traitsI13__nv_bfloat16S2_fS2_fjLj2560ELj1ELj4ELj1ELj16ENS_18Kernel_traits_baseILj2560ES2_S2_fS2_fjLj128EEEEELb0ELb0ELb0ELb1EEEvNS_9FwdParamsE --------------------------
	.section	.text._ZN10layer_norm13ln_fwd_kernelINS_13Kernel_traitsI13__nv_bfloat16S2_fS2_fjLj2560ELj1ELj4ELj1ELj16ENS_18Kernel_traits_baseILj2560ES2_S2_fS2_fjLj128EEEEELb0ELb0ELb0ELb1EEEvNS_9FwdParamsE,"ax",@progbits
	.sectioninfo	@"SHI_REGISTERS=235"
	.align	128
        .global         _ZN10layer_norm13ln_fwd_kernelINS_13Kernel_traitsI13__nv_bfloat16S2_fS2_fjLj2560ELj1ELj4ELj1ELj16ENS_18Kernel_traits_baseILj2560ES2_S2_fS2_fjLj128EEEEELb0ELb0ELb0ELb1EEEvNS_9FwdParamsE
        .type           _ZN10layer_norm13ln_fwd_kernelINS_13Kernel_traitsI13__nv_bfloat16S2_fS2_fjLj2560ELj1ELj4ELj1ELj16ENS_18Kernel_traits_baseILj2560ES2_S2_fS2_fjLj128EEEEELb0ELb0ELb0ELb1EEEvNS_9FwdParamsE,@function
        .size           _ZN10layer_norm13ln_fwd_kernelINS_13Kernel_traitsI13__nv_bfloat16S2_fS2_fjLj2560ELj1ELj4ELj1ELj16ENS_18Kernel_traits_baseILj2560ES2_S2_fS2_fjLj128EEEEELb0ELb0ELb0ELb1EEEvNS_9FwdParamsE,(.L_x_71049 - _ZN10layer_norm13ln_fwd_kernelINS_13Kernel_traitsI13__nv_bfloat16S2_fS2_fjLj2560ELj1ELj4ELj1ELj16ENS_18Kernel_traits_baseILj2560ES2_S2_fS2_fjLj128EEEEELb0ELb0ELb0ELb1EEEvNS_9FwdParamsE)
        .other          _ZN10layer_norm13ln_fwd_kernelINS_13Kernel_traitsI13__nv_bfloat16S2_fS2_fjLj2560ELj1ELj4ELj1ELj16ENS_18Kernel_traits_baseILj2560ES2_S2_fS2_fjLj128EEEEELb0ELb0ELb0ELb1EEEvNS_9FwdParamsE,@"STO_CUDA_ENTRY STV_DEFAULT"
_ZN10layer_norm13ln_fwd_kernelINS_13Kernel_traitsI13__nv_bfloat16S2_fS2_fjLj2560ELj1ELj4ELj1ELj16ENS_18Kernel_traits_baseILj2560ES2_S2_fS2_fjLj128EEEEELb0ELb0ELb0ELb1EEEvNS_9FwdParamsE:
.text._ZN10layer_norm13ln_fwd_kernelINS_13Kernel_traitsI13__nv_bfloat16S2_fS2_fjLj2560ELj1ELj4ELj1ELj16ENS_18Kernel_traits_baseILj2560ES2_S2_fS2_fjLj128EEEEELb0ELb0ELb0ELb1EEEvNS_9FwdParamsE:
        /* <DEDUP_REMOVED lines=37> */
[----:B------:R-:W-:Y:S01]  /*0250*/  @!P0 CS2R R88, SRZ ;  /* 0x0000000000588805 */ /* 0x000fe2000001ff00 */
[----:B------:R0:W5:Y:S01]  /*0260*/  LDG.E.128 R64, [R2.64+0x200] ;  /* 0x0002000402407981 */ /* 0x000162000c1e1d00 */
        /* <DEDUP_REMOVED lines=12> */
[----:B------:R-:W-:-:S02]  /*0330*/  PRMT R185, RZ, 0x5410, R8 ;  /* 0x00005410ffb97816 */ /* 0x000fc40000000008 */
[----:B------:R-:W-:Y:S01]  /*0340*/  PRMT R184, RZ, 0x7610, R8 ;  /* 0x00007610ffb87816 */ /* 0x000fe20000000008 */
[----:B------:R0:W5:Y:S01]  /*0350*/  LDG.E.128 R48, [R2.64+0xa00] ;  /* 0x000a000402307981 */ /* 0x000162000c1e1d00 */
[--C-:B------:R-:W-:Y:S02]  /*0360*/  PRMT R183, RZ, 0x5410, R9.reuse ;  /* 0x00005410ffb77816 */ /* 0x100fe40000000009 */
[----:B------:R-:W-:Y:S01]  /*0370*/  PRMT R182, RZ, 0x7610, R9 ;  /* 0x00007610ffb67816 */ /* 0x000fe20000000009 */
[----:B------:R0:W5:Y:S01]  /*0380*/  LDG.E.128 R44, [R2.64+0xc00] ;  /* 0x000c0004022c7981 */ /* 0x000162000c1e1d00 */
[----:B------:R-:W-:Y:S02]  /*0390*/  PRMT R0, RZ, 0x5410, R10 ;  /* 0x00005410ff007816 */ /* 0x000fe4000000000a */
[----:B------:R-:W-:Y:S01]  /*03a0*/  PRMT R4, RZ, 0x7610, R11 ;  /* 0x00007610ff047816 */ /* 0x000fe2000000000b */
[----:B------:R0:W5:Y:S01]  /*03b0*/  LDG.E.128 R40, [R2.64+0xe00] ;  /* 0x000e000402287981 */ /* 0x000162000c1e1d00 */
[----:B------:R-:W-:-:S02]  /*03c0*/  PRMT R5, RZ, 0x5410, R12 ;  /* 0x00005410ff057816 */ /* 0x000fc4000000000c */
[----:B------:R-:W-:Y:S01]  /*03d0*/  PRMT R6, RZ, 0x7610, R12 ;  /* 0x00007610ff067816 */ /* 0x000fe2000000000c */
[----:B------:R0:W5:Y:S01]  /*03e0*/  LDG.E.128 R36, [R2.64+0x1000] ;  /* 0x0010000402247981 */ /* 0x000162000c1e1d00 */
[----:B------:R-:W-:-:S03]  /*03f0*/  PRMT R7, RZ, 0x5410, R13 ;  /* 0x00005410ff077816 */ /* 0x000fc6000000000d */
[----:B------:R0:W5:Y:S01]  /*0400*/  LDG.E.128 R32, [R2.64+0x1200] ;  /* 0x0012000402207981 */ /* 0x000162000c1e1d00 */
[----:B------:R-:W-:Y:S01]  /*0410*/  PRMT R8, RZ, 0x7610, R13 ;  /* 0x00007610ff087816 */ /* 0x000fe2000000000d */
[----:B------:R-:W-:Y:S01]  /*0420*/  ULDC.U8 UR6, c[0x0][0x1f0] ;  /* 0x00007c0000067ab9 */ /* 0x000fe20000000000 */
[----:B------:R-:W-:Y:S02]  /*0430*/  PRMT R9, RZ, 0x5410, R14 ;  /* 0x00005410ff097816 */ /* 0x000fe4000000000e */
[----:B------:R-:W-:Y:S02]  /*0440*/  PRMT R12, RZ, 0x7610, R15 ;  /* 0x00007610ff0c7816 */ /* 0x000fe4000000000f */
[----:B------:R-:W-:Y:S02]  /*0450*/  PRMT R13, RZ, 0x5410, R20 ;  /* 0x00005410ff0d7816 */ /* 0x000fe40000000014 */
[----:B------:R-:W-:Y:S02]  /*0460*/  PRMT R16, RZ, 0x7610, R21 ;  /* 0x00007610ff107816 */ /* 0x000fe40000000015 */
[----:B0-----:R-:W-:-:S02]  /*0470*/  PRMT R2, RZ, 0x7610, R10 ;  /* 0x00007610ff027816 */ /* 0x001fc4000000000a */
        /* <DEDUP_REMOVED lines=65> */
.L_x_22762:
        /* <DEDUP_REMOVED lines=18> */
[----:B------:R0:W4:Y:S04]  /*09b0*/  @P0 LDG.E.128 R72, [R86.64] ;  /* 0x0000000456480981 */ /* 0x000128000c1e1d00 */
[----:B------:R0:W4:Y:S01]  /*09c0*/  @P0 LDG.E.128 R76, [R86.64+0x10] ;  /* 0x00001004564c0981 */ /* 0x000122000c1e1d00 */
[----:B------:R-:W-:Y:S02]  /*09d0*/  ISETP.NE.U32.AND P2, PT, RZ, c[0x0][0x180], PT ;  /* 0x00006000ff007a0c */ /* 0x000fe40003f45070 */
[----:B------:R-:W-:Y:S02]  /*09e0*/  MOV R165, 0x3f800000 ;  /* 0x3f80000000a57802 */ /* 0x000fe40000000f00 */
[----:B------:R-:W-:Y:S01]  /*09f0*/  IADD3 R109, R217, 0x20, RZ ;  /* 0x00000020d96d7810 */ /* 0x000fe20007ffe0ff */
[----:B------:R-:W-:-:S10]  /*0a00*/  HFMA2.MMA R220, -RZ, RZ, 0, 1.9073486328125e-06 ;  /* 0x00000020ffdc7435 */ /* 0x000fd400000001ff */
[----:B------:R-:W-:Y:S01]  /*0a10*/  @P0 IMAD.WIDE.U32 R102, R109, R220, c[0x0][0x180] ;  /* 0x000060006d660625 */ /* 0x000fe200078e00dc */
[----:B--2---:R-:W-:Y:S02]  /*0a20*/  @P1 PRMT R165, RZ, 0x5410, R84 ;  /* 0x00005410ffa51816 */ /* 0x004fe40000000054 */
[----:B------:R-:W-:Y:S02]  /*0a30*/  ISETP.NE.AND.EX P1, PT, RZ, c[0x0][0x184], PT, P2 ;  /* 0x00006100ff007a0c */ /* 0x000fe40003f25320 */
[----:B------:R-:W-:Y:S02]  /*0a40*/  LEA R100, P2, R217, c[0x0][0x188], 0x5 ;  /* 0x00006200d9647a11 */ /* 0x000fe400078428ff */
[--C-:B---3--:R-:W-:Y:S02]  /*0a50*/  PRMT R84, RZ, 0x5410, R80.reuse ;  /* 0x00005410ff547816 */ /* 0x108fe40000000050 */
[----:B0-----:R-:W-:Y:S02]  /*0a60*/  PRMT R86, RZ, 0x7610, R80 ;  /* 0x00007610ff567816 */ /* 0x001fe40000000050 */
[----:B------:R-:W-:-:S02]  /*0a70*/  PRMT R88, RZ, 0x5410, R81 ;  /* 0x00005410ff587816 */ /* 0x000fc40000000051 */
[----:B------:R-:W-:Y:S02]  /*0a80*/  PRMT R90, RZ, 0x7610, R81 ;  /* 0x00007610ff5a7816 */ /* 0x000fe40000000051 */
[--C-:B------:R-:W-:Y:S02]  /*0a90*/  PRMT R92, RZ, 0x5410, R82.reuse ;  /* 0x00005410ff5c7816 */ /* 0x100fe40000000052 */
[----:B------:R-:W-:Y:S02]  /*0aa0*/  PRMT R94, RZ, 0x7610, R82 ;  /* 0x00007610ff5e7816 */ /* 0x000fe40000000052 */
[--C-:B------:R-:W-:Y:S02]  /*0ab0*/  PRMT R96, RZ, 0x5410, R83.reuse ;  /* 0x00005410ff607816 */ /* 0x100fe40000000053 */
[----:B------:R-:W-:Y:S01]  /*0ac0*/  PRMT R98, RZ, 0x7610, R83 ;  /* 0x00007610ff627816 */ /* 0x000fe20000000053 */
[-C--:B------:R-:W-:Y:S02]  /*0ad0*/  FMUL.FTZ R80, R84, R165.reuse ;  /* 0x000000a554507220 */ /* 0x080fe40000410000 */
[----:B------:R-:W-:-:S02]  /*0ae0*/  FMUL.FTZ R81, R86, R165 ;  /* 0x000000a556517220 */ /* 0x000fc40000410000 */
[-C--:B------:R-:W-:Y:S02]  /*0af0*/  FMUL.FTZ R82, R88, R165.reuse ;  /* 0x000000a558527220 */ /* 0x080fe40000410000 */
[-C--:B------:R-:W-:Y:S02]  /*0b00*/  FMUL.FTZ R83, R90, R165.reuse ;  /* 0x000000a55a537220 */ /* 0x080fe40000410000 */
[-C--:B------:R-:W-:Y:S02]  /*0b10*/  FMUL.FTZ R84, R92, R165.reuse ;  /* 0x000000a55c547220 */ /* 0x080fe40000410000 */
[-C--:B------:R-:W-:Y:S02]  /*0b20*/  FMUL.FTZ R85, R94, R165.reuse ;  /* 0x000000a55e557220 */ /* 0x080fe40000410000 */
[-C--:B------:R-:W-:Y:S02]  /*0b30*/  FMUL.FTZ R86, R96, R165.reuse ;  /* 0x000000a560567220 */ /* 0x080fe40000410000 */
[----:B------:R-:W-:Y:S01]  /*0b40*/  FMUL.FTZ R87, R98, R165 ;  /* 0x000000a562577220 */ /* 0x000fe20000410000 */
[----:B------:R-:W-:Y:S01]  /*0b50*/  LEA.HI.X R101, R217, c[0x0][0x18c], RZ, 0x5, P2 ;  /* 0x00006300d9657a11 */ /* 0x000fe200010f2cff */
[----:B----4-:R-:W-:-:S02]  /*0b60*/  @P1 FADD.FTZ R80, R72, R80 ;  /* 0x0000005048501221 */ /* 0x010fc40000010000 */
[----:B------:R-:W-:Y:S02]  /*0b70*/  @P1 FADD.FTZ R81, R73, R81 ;  /* 0x0000005149511221 */ /* 0x000fe40000010000 */
[----:B------:R-:W-:Y:S02]  /*0b80*/  @P1 FADD.FTZ R82, R74, R82 ;  /* 0x000000524a521221 */ /* 0x000fe40000010000 */
[----:B------:R-:W-:Y:S02]  /*0b90*/  @P1 FADD.FTZ R83, R75, R83 ;  /* 0x000000534b531221 */ /* 0x000fe40000010000 */
[----:B------:R-:W-:Y:S02]  /*0ba0*/  @P1 FADD.FTZ R84, R76, R84 ;  /* 0x000000544c541221 */ /* 0x000fe40000010000 */
[----:B------:R-:W-:Y:S02]  /*0bb0*/  @P1 FADD.FTZ R85, R77, R85 ;  /* 0x000000554d551221 */ /* 0x000fe40000010000 */
[----:B------:R-:W-:-:S02]  /*0bc0*/  @P1 FADD.FTZ R86, R78, R86 ;  /* 0x000000564e561221 */ /* 0x000fc40000010000 */
[----:B------:R-:W-:Y:S02]  /*0bd0*/  @P1 FADD.FTZ R87, R79, R87 ;  /* 0x000000574f571221 */ /* 0x000fe40000010000 */
[----:B------:R-:W-:Y:S01]  /*0be0*/  IMAD.WIDE.U32 R96, R109, R160, c[0x0][0x170] ;  /* 0x00005c006d607625 */ /* 0x000fe200078e00a0 */
[----:B------:R-:W-:Y:S04]  /*0bf0*/  STG.E.128 [R100.64], R80 ;  /* 0x0000005064007986 */ /* 0x000fe8000c101d04 */
[----:B------:R0:W-:Y:S04]  /*0c00*/  STG.E.128 [R100.64+0x10], R84 ;  /* 0x0000105464007986 */ /* 0x0001e8000c101d04 */
[----:B------:R-:W0:Y:S01]  /*0c10*/  LDG.E.128 R96, [R96.64] ;  /* 0x0000000460607981 */ /* 0x000e22000c1e1d00 */
[----:B------:R-:W-:-:S02]  /*0c20*/  MOV R88, R72 ;  /* 0x0000004800587202 */ /* 0x000fc40000000f00 */
[----:B------:R-:W-:Y:S02]  /*0c30*/  MOV R89, R73 ;  /* 0x0000004900597202 */ /* 0x000fe40000000f00 */
[----:B------:R-:W-:Y:S02]  /*0c40*/  MOV R90, R74 ;  /* 0x0000004a005a7202 */ /* 0x000fe40000000f00 */
[----:B------:R-:W-:Y:S02]  /*0c50*/  MOV R91, R75 ;  /* 0x0000004b005b7202 */ /* 0x000fe40000000f00 */
[----:B------:R-:W-:Y:S02]  /*0c60*/  MOV R92, R76 ;  /* 0x0000004c005c7202 */ /* 0x000fe40000000f00 */
[----:B------:R-:W-:Y:S02]  /*0c70*/  MOV R93, R77 ;  /* 0x0000004d005d7202 */ /* 0x000fe40000000f00 */
[----:B------:R-:W-:Y:S01]  /*0c80*/  MOV R94, R78 ;  /* 0x0000004e005e7202 */ /* 0x000fe20000000f00 */
[----:B------:R1:W2:Y:S01]  /*0c90*/  @P0 LDG.E.128 R88, [R102.64] ;  /* 0x0000000466580981 */ /* 0x0002a2000c1e1d00 */
[----:B------:R-:W-:-:S06]  /*0ca0*/  MOV R95, R79 ;  /* 0x0000004f005f7202 */ /* 0x000fcc0000000f00 */
[----:B------:R1:W3:Y:S01]  /*0cb0*/  @P0 LDG.E.128 R92, [R102.64+0x10] ;  /* 0x00001004665c0981 */ /* 0x0002e2000c1e1d00 */
[----:B------:R-:W-:Y:S01]  /*0cc0*/  IADD3 R119, R217, 0x40, RZ ;  /* 0x00000040d9777810 */ /* 0x000fe20007ffe0ff */
[----:B------:R-:W-:Y:S01]  /*0cd0*/  IMAD.WIDE.U32 R108, R109, R220, c[0x0][0x188] ;  /* 0x000062006d6c7625 */ /* 0x000fe200078e00dc */
[--C-:B0-----:R-:W-:Y:S02]  /*0ce0*/  PRMT R100, RZ, 0x5410, R96.reuse ;  /* 0x00005410ff647816 */ /* 0x101fe40000000060 */
[----:B-1----:R-:W-:Y:S02]  /*0cf0*/  PRMT R102, RZ, 0x7610, R96 ;  /* 0x00007610ff667816 */ /* 0x002fe40000000060 */
[--C-:B------:R-:W-:Y:S02]  /*0d00*/  PRMT R104, RZ, 0x5410, R97.reuse ;  /* 0x00005410ff687816 */ /* 0x100fe40000000061 */
[----:B------:R-:W-:Y:S02]  /*0d10*/  PRMT R106, RZ, 0x7610, R97 ;  /* 0x00007610ff6a7816 */ /* 0x000fe40000000061 */
[----:B------:R-:W-:-:S02]  /*0d20*/  PRMT R110, RZ, 0x5410, R98 ;  /* 0x00005410ff6e7816 */ /* 0x000fc40000000062 */
[----:B------:R-:W-:Y:S02]  /*0d30*/  PRMT R112, RZ, 0x7610, R98 ;  /* 0x00007610ff707816 */ /* 0x000fe40000000062 */
[--C-:B------:R-:W-:Y:S02]  /*0d40*/  PRMT R114, RZ, 0x5410, R99.reuse ;  /* 0x00005410ff727816 */ /* 0x100fe40000000063 */
[----:B------:R-:W-:Y:S01]  /*0d50*/  PRMT R116, RZ, 0x7610, R99 ;  /* 0x00007610ff747816 */ /* 0x000fe20000000063 */
[-C--:B------:R-:W-:Y:S02]  /*0d60*/  FMUL.FTZ R96, R100, R165.reuse ;  /* 0x000000a564607220 */ /* 0x080fe40000410000 */
[-C--:B------:R-:W-:Y:S02]  /*0d70*/  FMUL.FTZ R97, R102, R165.reuse ;  /* 0x000000a566617220 */ /* 0x080fe40000410000 */
[-C--:B------:R-:W-:Y:S02]  /*0d80*/  FMUL.FTZ R98, R104, R165.reuse ;  /* 0x000000a568627220 */ /* 0x080fe40000410000 */
[----:B------:R-:W-:-:S02]  /*0d90*/  FMUL.FTZ R99, R106, R165 ;  /* 0x000000a56a637220 */ /* 0x000fc40000410000 */
[-C--:B------:R-:W-:Y:S02]  /*0da0*/  FMUL.FTZ R100, R110, R165.reuse ;  /* 0x000000a56e647220 */ /* 0x080fe40000410000 */
[-C--:B------:R-:W-:Y:S02]  /*0db0*/  FMUL.FTZ R101, R112, R165.reuse ;  /* 0x000000a570657220 */ /* 0x080fe40000410000 */
[-C--:B------:R-:W-:Y:S02]  /*0dc0*/  FMUL.FTZ R102, R114, R165.reuse ;  /* 0x000000a572667220 */ /* 0x080fe40000410000 */
[----:B------:R-:W-:Y:S02]  /*0dd0*/  FMUL.FTZ R103, R116, R165 ;  /* 0x000000a574677220 */ /* 0x000fe40000410000 */
[----:B--2---:R-:W-:Y:S02]  /*0de0*/  @P1 FADD.FTZ R96, R88, R96 ;  /* 0x0000006058601221 */ /* 0x004fe40000010000 */
[----:B------:R-:W-:-:S02]  /*0df0*/  @P1 FADD.FTZ R97, R89, R97 ;  /* 0x0000006159611221 */ /* 0x000fc40000010000 */
[----:B------:R-:W-:Y:S02]  /*0e00*/  @P1 FADD.FTZ R98, R90, R98 ;  /* 0x000000625a621221 */ /* 0x000fe40000010000 */
[----:B------:R-:W-:Y:S02]  /*0e10*/  @P1 FADD.FTZ R99, R91, R99 ;  /* 0x000000635b631221 */ /* 0x000fe40000010000 */
[----:B---3--:R-:W-:Y:S02]  /*0e20*/  @P1 FADD.FTZ R100, R92, R100 ;  /* 0x000000645c641221 */ /* 0x008fe40000010000 */
[----:B------:R-:W-:Y:S02]  /*0e30*/  @P1 FADD.FTZ R101, R93, R101 ;  /* 0x000000655d651221 */ /* 0x000fe40000010000 */
[----:B------:R-:W-:Y:S02]  /*0e40*/  @P1 FADD.FTZ R102, R94, R102 ;  /* 0x000000665e661221 */ /* 0x000fe40000010000 */
[----:B------:R-:W-:-:S02]  /*0e50*/  @P1 FADD.FTZ R103, R95, R103 ;  /* 0x000000675f671221 */ /* 0x000fc40000010000 */
[C---:B------:R-:W-:Y:S01]  /*0e60*/  IMAD.WIDE.U32 R104, R119.reuse, R160, c[0x0][0x170] ;  /* 0x00005c0077687625 */ /* 0x040fe200078e00a0 */
[----:B------:R-:W-:Y:S04]  /*0e70*/  STG.E.128 [R108.64], R96 ;  /* 0x000000606c007986 */ /* 0x000fe8000c101d04 */
[----:B------:R0:W-:Y:S04]  /*0e80*/  STG.E.128 [R108.64+0x10], R100 ;  /* 0x000010646c007986 */ /* 0x0001e8000c101d04 */
[----:B------:R-:W0:Y:S01]  /*0e90*/  LDG.E.128 R104, [R104.64] ;  /* 0x0000000468687981 */ /* 0x000e22000c1e1d00 */
[----:B------:R-:W-:Y:S01]  /*0ea0*/  @P0 IMAD.WIDE.U32 R110, R119, R220, c[0x0][0x180] ;  /* 0x00006000776e0625 */ /* 0x000fe200078e00dc */
[----:B------:R-:W-:-:S02]  /*0eb0*/  @P0 MOV R72, R88 ;  /* 0x0000005800480202 */ /* 0x000fc40000000f00 */
[----:B------:R-:W-:Y:S02]  /*0ec0*/  @P0 MOV R73, R89 ;  /* 0x0000005900490202 */ /* 0x000fe40000000f00 */
[----:B------:R-:W-:Y:S02]  /*0ed0*/  @P0 MOV R74, R90 ;  /* 0x0000005a004a0202 */ /* 0x000fe40000000f00 */
[----:B------:R-:W-:Y:S02]  /*0ee0*/  @P0 MOV R75, R91 ;  /* 0x0000005b004b0202 */ /* 0x000fe40000000f00 */
[----:B------:R-:W-:Y:S01]  /*0ef0*/  @P0 MOV R76, R92 ;  /* 0x0000005c004c0202 */ /* 0x000fe20000000f00 */
[----:B------:R1:W2:Y:S01]  /*0f00*/  @P0 LDG.E.128 R88, [R110.64] ;  /* 0x000000046e580981 */ /* 0x0002a2000c1e1d00 */
[----:B------:R-:W-:Y:S02]  /*0f10*/  @P0 MOV R77, R93 ;  /* 0x0000005d004d0202 */ /* 0x000fe40000000f00 */
[----:B------:R-:W-:-:S02]  /*0f20*/  @P0 MOV R78, R94 ;  /* 0x0000005e004e0202 */ /* 0x000fc40000000f00 */
[----:B------:R-:W-:Y:S02]  /*0f30*/  @P0 MOV R79, R95 ;  /* 0x0000005f004f0202 */ /* 0x000fe40000000f00 */
[----:B------:R1:W3:Y:S01]  /*0f40*/  @P0 LDG.E.128 R92, [R110.64+0x10] ;  /* 0x000010046e5c0981 */ /* 0x0002e2000c1e1d00 */
[----:B------:R-:W-:Y:S01]  /*0f50*/  IADD3 R127, R217, 0x60, RZ ;  /* 0x00000060d97f7810 */ /* 0x000fe20007ffe0ff */
[----:B------:R-:W-:Y:S01]  /*0f60*/  IMAD.WIDE.U32 R118, R119, R220, c[0x0][0x188] ;  /* 0x0000620077767625 */ /* 0x000fe200078e00dc */
[--C-:B0-----:R-:W-:Y:S02]  /*0f70*/  PRMT R108, RZ, 0x5410, R104.reuse ;  /* 0x00005410ff6c7816 */ /* 0x101fe40000000068 */
[----:B-1----:R-:W-:Y:S02]  /*0f80*/  PRMT R110, RZ, 0x7610, R104 ;  /* 0x00007610ff6e7816 */ /* 0x002fe40000000068 */
[--C-:B------:R-:W-:Y:S02]  /*0f90*/  PRMT R112, RZ, 0x5410, R105.reuse ;  /* 0x00005410ff707816 */ /* 0x100fe40000000069 */
[----:B------:R-:W-:-:S02]  /*0fa0*/  PRMT R114, RZ, 0x7610, R105 ;  /* 0x00007610ff727816 */ /* 0x000fc40000000069 */
[--C-:B------:R-:W-:Y:S02]  /*0fb0*/  PRMT R116, RZ, 0x5410, R106.reuse ;  /* 0x00005410ff747816 */ /* 0x100fe4000000006a */
[----:B------:R-:W-:Y:S02]  /*0fc0*/  PRMT R120, RZ, 0x7610, R106 ;  /* 0x00007610ff787816 */ /* 0x000fe4000000006a */
[--C-:B------:R-:W-:Y:S02]  /*0fd0*/  PRMT R122, RZ, 0x5410, R107.reuse ;  /* 0x00005410ff7a7816 */ /* 0x100fe4000000006b */
[----:B------:R-:W-:Y:S01]  /*0fe0*/  PRMT R124, RZ, 0x7610, R107 ;  /* 0x00007610ff7c7816 */ /* 0x000fe2000000006b */
[-C--:B------:R-:W-:Y:S02]  /*0ff0*/  FMUL.FTZ R104, R108, R165.reuse ;  /* 0x000000a56c687220 */ /* 0x080fe40000410000 */
[-C--:B------:R-:W-:Y:S02]  /*1000*/  FMUL.FTZ R105, R110, R165.reuse ;  /* 0x000000a56e697220 */ /* 0x080fe40000410000 */
[----:B------:R-:W-:-:S02]  /*1010*/  FMUL.FTZ R106, R112, R165 ;  /* 0x000000a5706a7220 */ /* 0x000fc40000410000 */
[-C--:B------:R-:W-:Y:S02]  /*1020*/  FMUL.FTZ R107, R114, R165.reuse ;  /* 0x000000a5726b7220 */ /* 0x080fe40000410000 */
[-C--:B------:R-:W-:Y:S02]  /*1030*/  FMUL.FTZ R108, R116, R165.reuse ;  /* 0x000000a5746c7220 */ /* 0x080fe40000410000 */
[-C--:B------:R-:W-:Y:S02]  /*1040*/  FMUL.FTZ R109, R120, R165.reuse ;  /* 0x000000a5786d7220 */ /* 0x080fe40000410000 */
[-C--:B------:R-:W-:Y:S02]  /*1050*/  FMUL.FTZ R110, R122, R165.reuse ;  /* 0x000000a57a6e7220 */ /* 0x080fe40000410000 */
[----:B------:R-:W-:Y:S02]  /*1060*/  FMUL.FTZ R111, R124, R165 ;  /* 0x000000a57c6f7220 */ /* 0x000fe40000410000 */
[----:B--2---:R-:W-:-:S02]  /*1070*/  @P1 FADD.FTZ R104, R88, R104 ;  /* 0x0000006858681221 */ /* 0x004fc40000010000 */
[----:B------:R-:W-:Y:S02]  /*1080*/  @P1 FADD.FTZ R105, R89, R105 ;  /* 0x0000006959691221 */ /* 0x000fe40000010000 */
[----:B------:R-:W-:Y:S02]  /*1090*/  @P1 FADD.FTZ R106, R90, R106 ;  /* 0x0000006a5a6a1221 */ /* 0x000fe40000010000 */
[----:B------:R-:W-:Y:S02]  /*10a0*/  @P1 FADD.FTZ R107, R91, R107 ;  /* 0x0000006b5b6b1221 */ /* 0x000fe40000010000 */
[----:B---3--:R-:W-:Y:S02]  /*10b0*/  @P1 FADD.FTZ R108, R92, R108 ;  /* 0x0000006c5c6c1221 */ /* 0x008fe40000010000 */
[----:B------:R-:W-:Y:S02]  /*10c0*/  @P1 FADD.FTZ R109, R93, R109 ;  /* 0x0000006d5d6d1221 */ /* 0x000fe40000010000 */
[----:B------:R-:W-:-:S02]  /*10d0*/  @P1 FADD.FTZ R110, R94, R110 ;  /* 0x0000006e5e6e1221 */ /* 0x000fc40000010000 */
[----:B------:R-:W-:Y:S02]  /*10e0*/  @P1 FADD.FTZ R111, R95, R111 ;  /* 0x0000006f5f6f1221 */ /* 0x000fe40000010000 */
[C---:B------:R-:W-:Y:S01]  /*10f0*/  IMAD.WIDE.U32 R112, R127.reuse, R160, c[0x0][0x170] ;  /* 0x00005c007f707625 */ /* 0x040fe200078e00a0 */
[----:B------:R-:W-:Y:S04]  /*1100*/  STG.E.128 [R118.64], R104 ;  /* 0x0000006876007986 */ /* 0x000fe8000c101d04 */
[----:B------:R0:W-:Y:S04]  /*1110*/  STG.E.128 [R118.64+0x10], R108 ;  /* 0x0000106c76007986 */ /* 0x0001e8000c101d04 */
[----:B------:R-:W2:Y:S01]  /*1120*/  LDG.E.128 R112, [R112.64] ;  /* 0x0000000470707981 */ /* 0x000ea2000c1e1d00 */
[----:B------:R-:W-:Y:S01]  /*1130*/  @P0 IMAD.WIDE.U32 R116, R127, R220, c[0x0][0x180] ;  /* 0x000060007f740625 */ /* 0x000fe200078e00dc */
[----:B------:R-:W-:-:S02]  /*1140*/  @P0 MOV R72, R88 ;  /* 0x0000005800480202 */ /* 0x000fc40000000f00 */
[----:B------:R-:W-:Y:S02]  /*1150*/  @P0 MOV R73, R89 ;  /* 0x0000005900490202 */ /* 0x000fe40000000f00 */
[----:B------:R-:W-:Y:S02]  /*1160*/  @P0 MOV R74, R90 ;  /* 0x0000005a004a0202 */ /* 0x000fe40000000f00 */
[----:B------:R-:W-:Y:S02]  /*1170*/  @P0 MOV R75, R91 ;  /* 0x0000005b004b0202 */ /* 0x000fe40000000f00 */
[----:B------:R-:W-:Y:S01]  /*1180*/  @P0 MOV R76, R92 ;  /* 0x0000005c004c0202 */ /* 0x000fe20000000f00 */
[----:B------:R2:W3:Y:S01]  /*1190*/  @P0 LDG.E.128 R88, [R116.64] ;  /* 0x0000000474580981 */ /* 0x0004e2000c1e1d00 */
[----:B------:R-:W-:Y:S02]  /*11a0*/  @P0 MOV R77, R93 ;  /* 0x0000005d004d0202 */ /* 0x000fe40000000f00 */
[----:B------:R-:W-:-:S02]  /*11b0*/  @P0 MOV R78, R94 ;  /* 0x0000005e004e0202 */ /* 0x000fc40000000f00 */
[----:B------:R-:W-:Y:S02]  /*11c0*/  @P0 MOV R79, R95 ;  /* 0x0000005f004f0202 */ /* 0x000fe40000000f00 */
[----:B------:R2:W4:Y:S01]  /*11d0*/  @P0 LDG.E.128 R92, [R116.64+0x10] ;  /* 0x00001004745c0981 */ /* 0x000522000c1e1d00 */
[----:B------:R-:W-:Y:S01]  /*11e0*/  IADD3 R135, R217, 0x80, RZ ;  /* 0x00000080d9877810 */ /* 0x000fe20007ffe0ff */
[----:B------:R-:W-:Y:S01]  /*11f0*/  IMAD.WIDE.U32 R126, R127, R220, c[0x0][0x188] ;  /* 0x000062007f7e7625 */ /* 0x000fe200078e00dc */
[--C-:B--2---:R-:W-:Y:S02]  /*1200*/  PRMT R116, RZ, 0x5410, R112.reuse ;  /* 0x00005410ff747816 */ /* 0x104fe40000000070 */
[----:B0-----:R-:W-:Y:S02]  /*1210*/  PRMT R118, RZ, 0x7610, R112 ;  /* 0x00007610ff767816 */ /* 0x001fe40000000070 */
        /* <DEDUP_REMOVED lines=14> */
[----:B---3--:R-:W-:-:S02]  /*1300*/  @P1 FADD.FTZ R112, R88, R112 ;  /* 0x0000007058701221 */ /* 0x008fc40000010000 */
[----:B------:R-:W-:Y:S02]  /*1310*/  @P1 FADD.FTZ R113, R89, R113 ;  /* 0x0000007159711221 */ /* 0x000fe40000010000 */
[----:B------:R-:W-:Y:S02]  /*1320*/  @P1 FADD.FTZ R114, R90, R114 ;  /* 0x000000725a721221 */ /* 0x000fe40000010000 */
[----:B------:R-:W-:Y:S02]  /*1330*/  @P1 FADD.FTZ R115, R91, R115 ;  /* 0x000000735b731221 */ /* 0x000fe40000010000 */
[----:B----4-:R-:W-:Y:S02]  /*1340*/  @P1 FADD.FTZ R116, R92, R116 ;  /* 0x000000745c741221 */ /* 0x010fe40000010000 */
        /* <DEDUP_REMOVED lines=183> */
[----:B------:R-:W-:-:S04]  /*1ec0*/  IMAD.WIDE.U32 R222, R223, R220, c[0x0][0x188] ;  /* 0x00006200dfde7625 */ /* 0x000fc800078e00dc */
[----:B------:R-:W-:Y:S01]  /*1ed0*/  IMAD.WIDE.U32 R160, R221, R160, c[0x0][0x170] ;  /* 0x00005c00dda07625 */ /* 0x000fe200078e00a0 */
[--C-:B--2---:R-:W-:Y:S02]  /*1ee0*/  PRMT R156, RZ, 0x5410, R152.reuse ;  /* 0x00005410ff9c7816 */ /* 0x104fe40000000098 */
[----:B0-----:R-:W-:Y:S02]  /*1ef0*/  PRMT R158, RZ, 0x7610, R152 ;  /* 0x00007610ff9e7816 */ /* 0x001fe40000000098 */
[--C-:B------:R-:W-:Y:S02]  /*1f00*/  PRMT R162, RZ, 0x5410, R153.reuse ;  /* 0x00005410ffa27816 */ /* 0x100fe40000000099 */
[----:B------:R-:W-:Y:S02]  /*1f10*/  PRMT R164, RZ, 0x7610, R153 ;  /* 0x00007610ffa47816 */ /* 0x000fe40000000099 */
[--C-:B------:R-:W-:Y:S02]  /*1f20*/  PRMT R166, RZ, 0x5410, R154.reuse ;  /* 0x00005410ffa67816 */ /* 0x100fe4000000009a */
[----:B------:R-:W-:-:S02]  /*1f30*/  PRMT R224, RZ, 0x7610, R154 ;  /* 0x00007610ffe07816 */ /* 0x000fc4000000009a */
[--C-:B------:R-:W-:Y:S02]  /*1f40*/  PRMT R226, RZ, 0x5410, R155.reuse ;  /* 0x00005410ffe27816 */ /* 0x100fe4000000009b */
[----:B------:R-:W-:Y:S01]  /*1f50*/  PRMT R228, RZ, 0x7610, R155 ;  /* 0x00007610ffe47816 */ /* 0x000fe2000000009b */
[-C--:B------:R-:W-:Y:S02]  /*1f60*/  FMUL.FTZ R152, R156, R165.reuse ;  /* 0x000000a59c987220 */ /* 0x080fe40000410000 */
[-C--:B------:R-:W-:Y:S02]  /*1f70*/  FMUL.FTZ R153, R158, R165.reuse ;  /* 0x000000a59e997220 */ /* 0x080fe40000410000 */
[-C--:B------:R-:W-:Y:S02]  /*1f80*/  FMUL.FTZ R154, R162, R165.reuse ;  /* 0x000000a5a29a7220 */ /* 0x080fe40000410000 */
[-C--:B------:R-:W-:Y:S02]  /*1f90*/  FMUL.FTZ R155, R164, R165.reuse ;  /* 0x000000a5a49b7220 */ /* 0x080fe40000410000 */
[----:B------:R-:W-:-:S02]  /*1fa0*/  FMUL.FTZ R156, R166, R165 ;  /* 0x000000a5a69c7220 */ /* 0x000fc40000410000 */
[-C--:B------:R-:W-:Y:S02]  /*1fb0*/  FMUL.FTZ R157, R224, R165.reuse ;  /* 0x000000a5e09d7220 */ /* 0x080fe40000410000 */
[-C--:B------:R-:W-:Y:S02]  /*1fc0*/  FMUL.FTZ R158, R226, R165.reuse ;  /* 0x000000a5e29e7220 */ /* 0x080fe40000410000 */
[----:B------:R-:W-:Y:S02]  /*1fd0*/  FMUL.FTZ R159, R228, R165 ;  /* 0x000000a5e49f7220 */ /* 0x000fe40000410000 */
[----:B---3--:R-:W-:Y:S02]  /*1fe0*/  @P1 FADD.FTZ R152, R88, R152 ;  /* 0x0000009858981221 */ /* 0x008fe40000010000 */
[----:B------:R-:W-:Y:S02]  /*1ff0*/  @P1 FADD.FTZ R153, R89, R153 ;  /* 0x0000009959991221 */ /* 0x000fe40000010000 */
[----:B------:R-:W-:-:S02]  /*2000*/  @P1 FADD.FTZ R154, R90, R154 ;  /* 0x0000009a5a9a1221 */ /* 0x000fc40000010000 */
[----:B------:R-:W-:Y:S02]  /*2010*/  @P1 FADD.FTZ R155, R91, R155 ;  /* 0x0000009b5b9b1221 */ /* 0x000fe40000010000 */
[----:B----4-:R-:W-:Y:S02]  /*2020*/  @P1 FADD.FTZ R156, R92, R156 ;  /* 0x0000009c5c9c1221 */ /* 0x010fe40000010000 */
[----:B------:R-:W-:Y:S02]  /*2030*/  @P1 FADD.FTZ R157, R93, R157 ;  /* 0x0000009d5d9d1221 */ /* 0x000fe40000010000 */
[----:B------:R-:W-:Y:S02]  /*2040*/  @P1 FADD.FTZ R158, R94, R158 ;  /* 0x0000009e5e9e1221 */ /* 0x000fe40000010000 */
[----:B------:R-:W-:Y:S01]  /*2050*/  @P1 FADD.FTZ R159, R95, R159 ;  /* 0x0000009f5f9f1221 */ /* 0x000fe20000010000 */
[----:B------:R-:W-:Y:S04]  /*2060*/  STG.E.128 [R222.64], R152 ;  /* 0x00000098de007986 */ /* 0x000fe8000c101d04 */
[----:B------:R0:W-:Y:S04]  /*2070*/  STG.E.128 [R222.64+0x10], R156 ;  /* 0x0000109cde007986 */ /* 0x0001e8000c101d04 */
[----:B------:R-:W2:Y:S01]  /*2080*/  LDG.E.128 R160, [R160.64] ;  /* 0x00000004a0a07981 */ /* 0x000ea2000c1e1d00 */
[----:B------:R-:W-:Y:S01]  /*2090*/  @P0 MOV R76, R92 ;  /* 0x0000005c004c0202 */ /* 0x000fe20000000f00 */
[----:B------:R-:W-:Y:S01]  /*20a0*/  @P0 IMAD.WIDE.U32 R166, R221, R220, c[0x0][0x180] ;  /* 0x00006000dda60625 */ /* 0x000fe200078e00dc */
[----:B------:R-:W-:-:S02]  /*20b0*/  @P0 MOV R77, R93 ;  /* 0x0000005d004d0202 */ /* 0x000fc40000000f00 */
[----:B------:R-:W-:Y:S02]  /*20c0*/  @P0 MOV R78, R94 ;  /* 0x0000005e004e0202 */ /* 0x000fe40000000f00 */
[----:B------:R-:W-:Y:S02]  /*20d0*/  @P0 MOV R79, R95 ;  /* 0x0000005f004f0202 */ /* 0x000fe40000000f00 */
[----:B------:R-:W-:Y:S02]  /*20e0*/  @P0 MOV R72, R88 ;  /* 0x0000005800480202 */ /* 0x000fe40000000f00 */
[----:B------:R-:W-:Y:S02]  /*20f0*/  @P0 MOV R73, R89 ;  /* 0x0000005900490202 */ /* 0x000fe40000000f00 */
[----:B------:R-:W-:Y:S01]  /*2100*/  @P0 MOV R74, R90 ;  /* 0x0000005a004a0202 */ /* 0x000fe20000000f00 */
[----:B------:R1:W3:Y:S01]  /*2110*/  @P0 LDG.E.128 R76, [R166.64+0x10] ;  /* 0x00001004a64c0981 */ /* 0x0002e2000c1e1d00 */
[----:B------:R-:W-:-:S06]  /*2120*/  @P0 MOV R75, R91 ;  /* 0x0000005b004b0202 */ /* 0x000fcc0000000f00 */
[----:B------:R1:W4:Y:S01]  /*2130*/  @P0 LDG.E.128 R72, [R166.64] ;  /* 0x00000004a6480981 */ /* 0x000322000c1e1d00 */
[----:B------:R-:W-:-:S04]  /*2140*/  FADD.FTZ R164, RZ, R80 ;  /* 0x00000050ffa47221 */ /* 0x000fc80000010000 */
        /* <DEDUP_REMOVED lines=10> */
[----:B-1----:R-:W-:-:S04]  /*21f0*/  FADD.FTZ R167, R99, R164 ;  /* 0x000000a463a77221 */ /* 0x002fc80000010000 */
        /* <DEDUP_REMOVED lines=52> */
[--C-:B--2---:R-:W-:Y:S02]  /*2540*/  PRMT R164, RZ, 0x5410, R160.reuse ;  /* 0x00005410ffa47816 */ /* 0x104fe400000000a0 */
[----:B------:R-:W-:Y:S01]  /*2550*/  PRMT R222, RZ, 0x7610, R160 ;  /* 0x00007610ffde7816 */ /* 0x000fe200000000a0 */
[----:B------:R-:W-:Y:S01]  /*2560*/  FADD.FTZ R160, R152, R167 ;  /* 0x000000a798a07221 */ /* 0x000fe20000010000 */
[--C-:B------:R-:W-:Y:S02]  /*2570*/  PRMT R224, RZ, 0x5410, R161.reuse ;  /* 0x00005410ffe07816 */ /* 0x100fe400000000a1 */
[----:B------:R-:W-:Y:S01]  /*2580*/  PRMT R226, RZ, 0x7610, R161 ;  /* 0x00007610ffe27816 */ /* 0x000fe200000000a1 */
[----:B------:R-:W-:Y:S01]  /*2590*/  FADD.FTZ R161, R153, R160 ;  /* 0x000000a099a17221 */ /* 0x000fe20000010000 */
[--C-:B------:R-:W-:Y:S02]  /*25a0*/  PRMT R228, RZ, 0x5410, R162.reuse ;  /* 0x00005410ffe47816 */ /* 0x100fe400000000a2 */
[----:B------:R-:W-:Y:S01]  /*25b0*/  PRMT R230, RZ, 0x7610, R162 ;  /* 0x00007610ffe67816 */ /* 0x000fe200000000a2 */
[----:B------:R-:W-:Y:S01]  /*25c0*/  FADD.FTZ R162, R154, R161 ;  /* 0x000000a19aa27221 */ /* 0x000fe20000010000 */
[----:B------:R-:W-:-:S03]  /*25d0*/  PRMT R166, RZ, 0x5410, R163 ;  /* 0x00005410ffa67816 */ /* 0x000fc600000000a3 */
[----:B------:R-:W-:Y:S02]  /*25e0*/  FADD.FTZ R223, R155, R162 ;  /* 0x000000a29bdf7221 */ /* 0x000fe40000010000 */
[-C--:B------:R-:W-:Y:S02]  /*25f0*/  FMUL.FTZ R161, R222, R165.reuse ;  /* 0x000000a5dea17220 */ /* 0x080fe40000410000 */
[----:B------:R-:W-:Y:S01]  /*2600*/  FADD.FTZ R222, R156, R223 ;  /* 0x000000df9cde7221 */ /* 0x000fe20000010000 */
[----:B---3--:R-:W-:Y:S01]  /*2610*/  @P0 MOV R94, R78 ;  /* 0x0000004e005e0202 */ /* 0x008fe20000000f00 */
[----:B------:R-:W-:Y:S02]  /*2620*/  FMUL.FTZ R166, R166, R165 ;  /* 0x000000a5a6a67220 */ /* 0x000fe40000410000 */
[----:B------:R-:W-:Y:S01]  /*2630*/  FADD.FTZ R223, R157, R222 ;  /* 0x000000de9ddf7221 */ /* 0x000fe20000010000 */
[----:B----4-:R-:W-:Y:S01]  /*2640*/  @P0 MOV R89, R73 ;  /* 0x0000004900590202 */ /* 0x010fe20000000f00 */
[----:B------:R-:W-:Y:S01]  /*2650*/  @P1 FADD.FTZ R166, R166, R94 ;  /* 0x0000005ea6a61221 */ /* 0x000fe20000010000 */
[----:B------:R-:W-:Y:S01]  /*2660*/  @P0 MOV R88, R72 ;  /* 0x0000004800580202 */ /* 0x000fe20000000f00 */
[----:B------:R-:W-:Y:S01]  /*2670*/  FMUL.FTZ R160, R164, R165 ;  /* 0x000000a5a4a07220 */ /* 0x000fe20000410000 */
[----:B------:R-:W-:Y:S01]  /*2680*/  PRMT R232, RZ, 0x7610, R163 ;  /* 0x00007610ffe87816 */ /* 0x000fe200000000a3 */
[----:B------:R-:W-:-:S02]  /*2690*/  FADD.FTZ R94, R158, R223 ;  /* 0x000000df9e5e7221 */ /* 0x000fc40000010000 */
[----:B------:R-:W-:Y:S02]  /*26a0*/  @P1 FADD.FTZ R161, R161, R89 ;  /* 0x00000059a1a11221 */ /* 0x000fe40000010000 */
[----:B------:R-:W-:Y:S02]  /*26b0*/  @P1 FADD.FTZ R160, R160, R88 ;  /* 0x00000058a0a01221 */ /* 0x000fe40000010000 */
[----:B------:R-:W-:Y:S01]  /*26c0*/  FADD.FTZ R89, R159, R94 ;  /* 0x0000005e9f597221 */ /* 0x000fe20000010000 */
[----:B------:R-:W-:Y:S01]  /*26d0*/  @P0 MOV R95, R79 ;  /* 0x0000004f005f0202 */ /* 0x000fe20000000f00 */
[-C--:B------:R-:W-:Y:S01]  /*26e0*/  FMUL.FTZ R167, R232, R165.reuse ;  /* 0x000000a5e8a77220 */ /* 0x080fe20000410000 */
[----:B------:R-:W-:Y:S01]  /*26f0*/  @P0 MOV R90, R74 ;  /* 0x0000004a005a0202 */ /* 0x000fe20000000f00 */
[----:B------:R-:W-:Y:S01]  /*2700*/  FMUL.FTZ R162, R224, R165 ;  /* 0x000000a5e0a27220 */ /* 0x000fe20000410000 */
[----:B------:R-:W-:Y:S01]  /*2710*/  @P0 MOV R91, R75 ;  /* 0x0000004b005b0202 */ /* 0x000fe20000000f00 */
[-C--:B------:R-:W-:Y:S01]  /*2720*/  FMUL.FTZ R163, R226, R165.reuse ;  /* 0x000000a5e2a37220 */ /* 0x080fe20000410000 */
[----:B------:R-:W-:Y:S01]  /*2730*/  @P0 MOV R92, R76 ;  /* 0x0000004c005c0202 */ /* 0x000fe20000000f00 */
[----:B------:R-:W-:Y:S01]  /*2740*/  FMUL.FTZ R164, R228, R165 ;  /* 0x000000a5e4a47220 */ /* 0x000fe20000410000 */
[----:B------:R-:W-:Y:S01]  /*2750*/  @P0 MOV R93, R77 ;  /* 0x0000004d005d0202 */ /* 0x000fe20000000f00 */
[----:B------:R-:W-:-:S02]  /*2760*/  FMUL.FTZ R165, R230, R165 ;  /* 0x000000a5e6a57220 */ /* 0x000fc40000410000 */
[----:B------:R-:W-:Y:S02]  /*2770*/  FADD.FTZ R88, R160, R89 ;  /* 0x00000059a0587221 */ /* 0x000fe40000010000 */
[----:B------:R-:W-:Y:S02]  /*2780*/  @P1 FADD.FTZ R167, R167, R95 ;  /* 0x0000005fa7a71221 */ /* 0x000fe40000010000 */
[----:B------:R-:W-:Y:S02]  /*2790*/  @P1 FADD.FTZ R162, R162, R90 ;  /* 0x0000005aa2a21221 */ /* 0x000fe40000010000 */
[----:B------:R-:W-:Y:S02]  /*27a0*/  @P1 FADD.FTZ R163, R163, R91 ;  /* 0x0000005ba3a31221 */ /* 0x000fe40000010000 */
[----:B------:R-:W-:Y:S02]  /*27b0*/  @P1 FADD.FTZ R164, R164, R92 ;  /* 0x0000005ca4a41221 */ /* 0x000fe40000010000 */
[----:B------:R-:W-:-:S04]  /*27c0*/  IMAD.WIDE.U32 R220, R221, R220, c[0x0][0x188] ;  /* 0x00006200dddc7625 */ /* 0x000fc800078e00dc */
[----:B------:R-:W-:Y:S02]  /*27d0*/  @P1 FADD.FTZ R165, R165, R93 ;  /* 0x0000005da5a51221 */ /* 0x000fe40000010000 */
[----:B------:R-:W-:Y:S01]  /*27e0*/  FADD.FTZ R89, R161, R88 ;  /* 0x00000058a1597221 */ /* 0x000fe20000010000 */
[----:B------:R0:W-:Y:S03]  /*27f0*/  STG.E.128 [R220.64], R160 ;  /* 0x000000a0dc007986 */ /* 0x0001e6000c101d04 */
[----:B------:R-:W-:Y:S01]  /*2800*/  FADD.FTZ R88, R162, R89 ;  /* 0x00000059a2587221 */ /* 0x000fe20000010000 */
[----:B------:R0:W-:Y:S03]  /*2810*/  STG.E.128 [R220.64+0x10], R164 ;  /* 0x000010a4dc007986 */ /* 0x0001e6000c101d04 */
[----:B------:R-:W-:-:S04]  /*2820*/  FADD.FTZ R89, R163, R88 ;  /* 0x00000058a3597221 */ /* 0x000fc80000010000 */
[----:B------:R-:W-:-:S04]  /*2830*/  FADD.FTZ R88, R164, R89 ;  /* 0x00000059a4587221 */ /* 0x000fc80000010000 */
[----:B------:R-:W-:-:S04]  /*2840*/  FADD.FTZ R89, R165, R88 ;  /* 0x00000058a5597221 */ /* 0x000fc80000010000 */
[----:B------:R-:W-:Y:S01]  /*2850*/  FADD.FTZ R88, R166, R89 ;  /* 0x00000059a6587221 */ /* 0x000fe20000010000 */
[----:B------:R-:W-:-:S03]  /*2860*/  ISETP.NE.AND P1, PT, R219, RZ, PT ;  /* 0x000000ffdb00720c */ /* 0x000fc60003f25270 */
[----:B------:R-:W-:Y:S01]  /*2870*/  FADD.FTZ R95, R167, R88 ;  /* 0x00000058a75f7221 */ /* 0x000fe20000010000 */
[----:B------:R-:W-:Y:S07]  /*2880*/  BRA.DIV ~URZ, `(.L_x_22759) ;  /* 0x000024f27f007947 */ /* 0x000fee000b800000 */
[----:B0-----:R0:W1:Y:S02]  /*2890*/  SHFL.BFLY PT, R88, R95, 0x1, 0x1f ;  /* 0x0c201f005f587f89 */ /* 0x00106400000e0000 */
.L_x_22763:
        /* <DEDUP_REMOVED lines=16> */
[----:B------:R-:W-:-:S02]  /*29a0*/  FADD.FTZ R88, R83, -R93 ;  /* 0x8000005d53587221 */ /* 0x000fc40000010000 */
[----:B------:R-:W-:Y:S02]  /*29b0*/  FFMA.FTZ R91, R94, R94, R91 ;  /* 0x0000005e5e5b7223 */ /* 0x000fe4000001005b */
[----:B------:R-:W-:Y:S02]  /*29c0*/  FADD.FTZ R92, R84, -R93 ;  /* 0x8000005d545c7221 */ /* 0x000fe40000010000 */
[----:B------:R-:W-:Y:S02]  /*29d0*/  FFMA.FTZ R91, R88, R88, R91 ;  /* 0x00000058585b7223 */ /* 0x000fe4000001005b */
        /* <DEDUP_REMOVED lines=160> */
.L_x_22764:
[----:B------:R-:W-:Y:S01]  /*33e0*/  MOV R89, c[0x0][0x1e0] ;  /* 0x0000780000597a02 */ /* 0x000fe20000000f00 */
[----:B-1----:R-:W-:Y:S01]  /*33f0*/  FADD.FTZ R92, R92, R95 ;  /* 0x0000005f5c5c7221 */ /* 0x002fe20000010000 */
[----:B------:R-:W-:Y:S01]  /*3400*/  ISETP.NE.AND P0, PT, RZ, UR6, PT ;  /* 0x00000006ff007c0c */ /* 0x000fe2000bf05270 */
[C---:B------:R-:W-:Y:S01]  /*3410*/  FMUL.FTZ R88, R93.reuse, R93 ;  /* 0x0000005d5d587220 */ /* 0x040fe20000410000 */
[----:B------:R-:W-:Y:S01]  /*3420*/  HFMA2.MMA R219, -RZ, RZ, 0, 2.384185791015625e-07 ;  /* 0x00000004ffdb7435 */ /* 0x000fe200000001ff */
[----:B------:R-:W-:Y:S01]  /*3430*/  FFMA.FTZ R89, R92, R89, c[0x0][0x228] ;  /* 0x00008a005c597623 */ /* 0x000fe20000010059 */
[----:B-----5:R-:W-:Y:S02]  /*3440*/  PRMT R221, RZ, 0x7610, R44 ;  /* 0x00007610ffdd7816 */ /* 0x020fe4000000002c */
[----:B------:R-:W-:Y:S02]  /*3450*/  FSEL R92, R88, RZ, P0 ;  /* 0x000000ff585c7208 */ /* 0x000fe40000000000 */
[----:B------:R-:W-:-:S02]  /*3460*/  FSEL R88, R93, RZ, !P0 ;  /* 0x000000ff5d587208 */ /* 0x000fc40004000000 */
[----:B------:R-:W-:Y:S01]  /*3470*/  PRMT R223, RZ, 0x7610, R35 ;  /* 0x00007610ffdf7816 */ /* 0x000fe20000000023 */
[----:B------:R-:W-:Y:S02]  /*3480*/  FADD.FTZ R89, R89, R92 ;  /* 0x0000005c59597221 */ /* 0x000fe40000010000 */
[--C-:B------:R-:W-:Y:S02]  /*3490*/  FADD.FTZ R81, R81, -R88.reuse ;  /* 0x8000005851517221 */ /* 0x100fe40000010000 */
[----:B------:R-:W-:Y:S01]  /*34a0*/  FADD.FTZ R224, R163, -R88 ;  /* 0x80000058a3e07221 */ /* 0x000fe20000010000 */
[----:B------:R-:W-:Y:S01]  /*34b0*/  PRMT R163, RZ, 0x7610, R68 ;  /* 0x00007610ffa37816 */ /* 0x000fe20000000044 */
[----:B------:R-:W1:Y:S01]  /*34c0*/  MUFU.RSQ R89, R89 ;  /* 0x0000005900597308 */ /* 0x000e620000001400 */
[--C-:B------:R-:W-:Y:S02]  /*34d0*/  FADD.FTZ R102, R102, -R88.reuse ;  /* 0x8000005866667221 */ /* 0x100fe40000010000 */
[----:B------:R-:W-:-:S02]  /*34e0*/  FADD.FTZ R103, R103, -R88 ;  /* 0x8000005867677221 */ /* 0x000fc40000010000 */
[--C-:B------:R-:W-:Y:S02]  /*34f0*/  FADD.FTZ R100, R100, -R88.reuse ;  /* 0x8000005864647221 */ /* 0x100fe40000010000 */
[--C-:B------:R-:W-:Y:S02]  /*3500*/  FADD.FTZ R101, R101, -R88.reuse ;  /* 0x8000005865657221 */ /* 0x100fe40000010000 */
[--C-:B------:R-:W-:Y:S02]  /*3510*/  FADD.FTZ R98, R98, -R88.reuse ;  /* 0x8000005862627221 */ /* 0x100fe40000010000 */
[--C-:B------:R-:W-:Y:S02]  /*3520*/  FADD.FTZ R99, R99, -R88.reuse ;  /* 0x8000005863637221 */ /* 0x100fe40000010000 */
[--C-:B------:R-:W-:Y:S02]  /*3530*/  FADD.FTZ R96, R96, -R88.reuse ;  /* 0x8000005860607221 */ /* 0x100fe40000010000 */
[----:B------:R-:W-:-:S02]  /*3540*/  FADD.FTZ R97, R97, -R88 ;  /* 0x8000005861617221 */ /* 0x000fc40000010000 */
[C---:B-1----:R-:W-:Y:S02]  /*3550*/  FMUL.FTZ R81, R89.reuse, R81 ;  /* 0x0000005159517220 */ /* 0x042fe40000410000 */
[----:B------:R-:W-:Y:S02]  /*3560*/  FMUL.FTZ R102, R89, R102 ;  /* 0x0000006659667220 */ /* 0x000fe40000410000 */
[----:B------:R-:W-:Y:S01]  /*3570*/  FFMA.FTZ R163, R81, R163, R184 ;  /* 0x000000a351a37223 */ /* 0x000fe200000100b8 */
[----:B------:R-:W-:Y:S01]  /*3580*/  PRMT R81, RZ, 0x5410, R67 ;  /* 0x00005410ff517816 */ /* 0x000fe20000000043 */
[C---:B------:R-:W-:Y:S02]  /*3590*/  FMUL.FTZ R103, R89.reuse, R103 ;  /* 0x0000006759677220 */ /* 0x040fe40000410000 */
[C---:B------:R-:W-:Y:S02]  /*35a0*/  FMUL.FTZ R100, R89.reuse, R100 ;  /* 0x0000006459647220 */ /* 0x040fe40000410000 */
[----:B------:R-:W-:Y:S01]  /*35b0*/  FFMA.FTZ R102, R102, R81, R11 ;  /* 0x0000005166667223 */ /* 0x000fe2000001000b */
[----:B------:R-:W-:Y:S01]  /*35c0*/  PRMT R81, RZ, 0x7610, R67 ;  /* 0x00007610ff517816 */ /* 0x000fe20000000043 */
[----:B------:R-:W-:-:S02]  /*35d0*/  FMUL.FTZ R101, R89, R101 ;  /* 0x0000006559657220 */ /* 0x000fc40000410000 */
[----:B------:R-:W-:Y:S02]  /*35e0*/  FMUL.FTZ R98, R89, R98 ;  /* 0x0000006259627220 */ /* 0x000fe40000410000 */
[----:B------:R-:W-:Y:S01]  /*35f0*/  FFMA.FTZ R103, R103, R81, R12 ;  /* 0x0000005167677223 */ /* 0x000fe2000001000c */
[--C-:B------:R-:W-:Y:S01]  /*3600*/  PRMT R81, RZ, 0x5410, R66.reuse ;  /* 0x00005410ff517816 */ /* 0x100fe20000000042 */
[C---:B------:R-:W-:Y:S02]  /*3610*/  FMUL.FTZ R99, R89.reuse, R99 ;  /* 0x0000006359637220 */ /* 0x040fe40000410000 */
[C---:B------:R-:W-:Y:S02]  /*3620*/  FMUL.FTZ R96, R89.reuse, R96 ;  /* 0x0000006059607220 */ /* 0x040fe40000410000 */
[----:B------:R-:W-:Y:S01]  /*3630*/  FFMA.FTZ R100, R100, R81, R9 ;  /* 0x0000005164647223 */ /* 0x000fe20000010009 */
[----:B------:R-:W-:Y:S01]  /*3640*/  PRMT R81, RZ, 0x7610, R66 ;  /* 0x00007610ff517816 */ /* 0x000fe20000000042 */
[----:B------:R-:W-:-:S02]  /*3650*/  FMUL.FTZ R97, R89, R97 ;  /* 0x0000006159617220 */ /* 0x000fc40000410000 */
[----:B------:R-:W-:Y:S02]  /*3660*/  FADD.FTZ R110, R110, -R88 ;  /* 0x800000586e6e7221 */ /* 0x000fe40000010000 */
[----:B------:R-:W-:Y:S01]  /*3670*/  FFMA.FTZ R101, R101, R81, R10 ;  /* 0x0000005165657223 */ /* 0x000fe2000001000a */
[----:B------:R-:W-:Y:S01]  /*3680*/  PRMT R81, RZ, 0x5410, R65 ;  /* 0x00005410ff517816 */ /* 0x000fe20000000041 */
[----:B------:R-:W-:Y:S02]  /*3690*/  FMUL.FTZ R110, R89, R110 ;  /* 0x0000006e596e7220 */ /* 0x000fe40000410000 */
[----:B------:R-:W-:Y:S02]  /*36a0*/  FADD.FTZ R111, R111, -R88 ;  /* 0x800000586f6f7221 */ /* 0x000fe40000010000 */
        /* <DEDUP_REMOVED lines=122> */
[----:B------:R-:W-:-:S04]  /*3e50*/  @!P1 IMAD.WIDE R90, R212, R219, c[0x0][0x1a0] ;  /* 0x00006800d45a9625 */ /* 0x000fc800078e02db */
[----:B------:R-:W-:Y:S01]  /*3e60*/  FFMA.FTZ R133, R133, R81, R178 ;  /* 0x0000005185857223 */ /* 0x000fe200000100b2 */
[----:B------:R-:W-:Y:S01]  /*3e70*/  PRMT R81, RZ, 0x5410, R49 ;  /* 0x00005410ff517816 */ /* 0x000fe20000000031 */
[--C-:B------:R-:W-:Y:S01]  /*3e80*/  FADD.FTZ R84, R84, -R88.reuse ;  /* 0x8000005854547221 */ /* 0x100fe20000010000 */
[----:B------:R1:W-:Y:S01]  /*3e90*/  @!P1 STG.E [R90.64], R93 ;  /* 0x0000005d5a009986 */ /* 0x0003e2000c101904 */
[----:B------:R-:W-:Y:S02]  /*3ea0*/  FMUL.FTZ R129, R89, R129 ;  /* 0x0000008159817220 */ /* 0x000fe40000410000 */
[----:B------:R-:W-:Y:S01]  /*3eb0*/  FFMA.FTZ R130, R130, R81, R175 ;  /* 0x0000005182827223 */ /* 0x000fe200000100af */
[----:B------:R-:W-:Y:S01]  /*3ec0*/  PRMT R81, RZ, 0x7610, R49 ;  /* 0x00007610ff517816 */ /* 0x000fe20000000031 */
[--C-:B------:R-:W-:Y:S02]  /*3ed0*/  FADD.FTZ R137, R137, -R88.reuse ;  /* 0x8000005889897221 */ /* 0x100fe40000010000 */
[----:B------:R-:W-:-:S02]  /*3ee0*/  FADD.FTZ R142, R142, -R88 ;  /* 0x800000588e8e7221 */ /* 0x000fc40000010000 */
[----:B------:R-:W-:Y:S01]  /*3ef0*/  FFMA.FTZ R131, R131, R81, R176 ;  /* 0x0000005183837223 */ /* 0x000fe200000100b0 */
[----:B------:R-:W-:Y:S01]  /*3f00*/  PRMT R81, RZ, 0x5410, R48 ;  /* 0x00005410ff517816 */ /* 0x000fe20000000030 */
[----:B------:R-:W-:Y:S02]  /*3f10*/  FADD.FTZ R140, R140, -R88 ;  /* 0x800000588c8c7221 */ /* 0x000fe40000010000 */
[C---:B-1----:R-:W-:Y:S02]  /*3f20*/  FMUL.FTZ R93, R89.reuse, R84 ;  /* 0x00000054595d7220 */ /* 0x042fe40000410000 */
[----:B------:R-:W-:Y:S01]  /*3f30*/  FFMA.FTZ R128, R128, R81, R173 ;  /* 0x0000005180807223 */ /* 0x000fe200000100ad */
[----:B------:R-:W-:Y:S01]  /*3f40*/  PRMT R81, RZ, 0x7610, R48 ;  /* 0x00007610ff517816 */ /* 0x000fe20000000030 */
[C---:B------:R-:W-:Y:S02]  /*3f50*/  FMUL.FTZ R84, R89.reuse, R137 ;  /* 0x0000008959547220 */ /* 0x040fe40000410000 */
[----:B------:R-:W-:-:S02]  /*3f60*/  FMUL.FTZ R137, R89, R142 ;  /* 0x0000008e59897220 */ /* 0x000fc40000410000 */
[----:B------:R-:W-:Y:S01]  /*3f70*/  FFMA.FTZ R129, R129, R81, R174 ;  /* 0x0000005181817223 */ /* 0x000fe200000100ae */
[--C-:B------:R-:W-:Y:S01]  /*3f80*/  PRMT R81, RZ, 0x5410, R47.reuse ;  /* 0x00005410ff517816 */ /* 0x100fe2000000002f */
[----:B------:R-:W-:Y:S02]  /*3f90*/  FADD.FTZ R143, R143, -R88 ;  /* 0x800000588f8f7221 */ /* 0x000fe40000010000 */
[----:B0-----:R-:W-:Y:S02]  /*3fa0*/  FMUL.FTZ R95, R89, R140 ;  /* 0x0000008c595f7220 */ /* 0x001fe40000410000 */
[----:B------:R-:W-:Y:S01]  /*3fb0*/  FFMA.FTZ R137, R137, R81, R190 ;  /* 0x0000005189897223 */ /* 0x000fe200000100be */
[----:B------:R-:W-:Y:S01]  /*3fc0*/  PRMT R81, RZ, 0x7610, R47 ;  /* 0x00007610ff517816 */ /* 0x000fe2000000002f */
[----:B------:R-:W-:Y:S02]  /*3fd0*/  FMUL.FTZ R140, R89, R143 ;  /* 0x0000008f598c7220 */ /* 0x000fe40000410000 */
[----:B------:R-:W-:-:S02]  /*3fe0*/  FADD.FTZ R136, R136, -R88 ;  /* 0x8000005888887221 */ /* 0x000fc40000010000 */
[----:B------:R-:W-:Y:S01]  /*3ff0*/  FFMA.FTZ R140, R140, R81, R193 ;  /* 0x000000518c8c7223 */ /* 0x000fe200000100c1 */
[----:B------:R-:W-:Y:S01]  /*4000*/  PRMT R81, RZ, 0x5410, R44 ;  /* 0x00005410ff517816 */ /* 0x000fe2000000002c */
[----:B------:R-:W-:Y:S02]  /*4010*/  FMUL.FTZ R136, R89, R136 ;  /* 0x0000008859887220 */ /* 0x000fe40000410000 */
[--C-:B------:R-:W-:Y:S02]  /*4020*/  FADD.FTZ R145, R145, -R88.reuse ;  /* 0x8000005891917221 */ /* 0x100fe40000010000 */
[----:B------:R-:W-:Y:S02]  /*4030*/  FADD.FTZ R150, R150, -R88 ;  /* 0x8000005896967221 */ /* 0x000fe40000010000 */
[----:B------:R-:W-:Y:S01]  /*4040*/  FFMA.FTZ R136, R136, R81, R181 ;  /* 0x0000005188887223 */ /* 0x000fe200000100b5 */
[----:B------:R-:W-:Y:S01]  /*4050*/  PRMT R81, RZ, 0x5410, R43 ;  /* 0x00005410ff517816 */ /* 0x000fe2000000002b */
[----:B------:R-:W-:-:S02]  /*4060*/  FMUL.FTZ R142, R89, R145 ;  /* 0x00000091598e7220 */ /* 0x000fc40000410000 */
[----:B------:R-:W-:Y:S02]  /*4070*/  FMUL.FTZ R145, R89, R150 ;  /* 0x0000009659917220 */ /* 0x000fe40000410000 */
[--C-:B------:R-:W-:Y:S02]  /*4080*/  FADD.FTZ R148, R148, -R88.reuse ;  /* 0x8000005894947221 */ /* 0x100fe40000010000 */
[----:B------:R-:W-:Y:S02]  /*4090*/  FADD.FTZ R151, R151, -R88 ;  /* 0x8000005897977221 */ /* 0x000fe40000010000 */
[----:B------:R-:W-:Y:S01]  /*40a0*/  FFMA.FTZ R145, R145, R81, R198 ;  /* 0x0000005191917223 */ /* 0x000fe200000100c6 */
[----:B------:R-:W-:Y:S01]  /*40b0*/  PRMT R81, RZ, 0x7610, R43 ;  /* 0x00007610ff517816 */ /* 0x000fe2000000002b */
[C---:B------:R-:W-:Y:S02]  /*40c0*/  FMUL.FTZ R143, R89.reuse, R148 ;  /* 0x00000094598f7220 */ /* 0x040fe40000410000 */
[----:B------:R-:W-:-:S02]  /*40d0*/  FMUL.FTZ R148, R89, R151 ;  /* 0x0000009759947220 */ /* 0x000fc40000410000 */
[----:B------:R-:W-:-:S04]  /*40e0*/  @!P1 IMAD.WIDE R90, R212, R219, c[0x0][0x1a8] ;  /* 0x00006a00d45a9625 */ /* 0x000fc800078e02db */
[----:B------:R-:W-:Y:S01]  /*40f0*/  FFMA.FTZ R148, R148, R81, R201 ;  /* 0x0000005194947223 */ /* 0x000fe200000100c9 */
[----:B------:R-:W-:Y:S01]  /*4100*/  PRMT R81, RZ, 0x5410, R42 ;  /* 0x00005410ff517816 */ /* 0x000fe2000000002a */
[--C-:B------:R-:W-:Y:S01]  /*4110*/  FADD.FTZ R138, R138, -R88.reuse ;  /* 0x800000588a8a7221 */ /* 0x100fe20000010000 */
[----:B------:R0:W-:Y:S01]  /*4120*/  @!P1 STG.E [R90.64], R89 ;  /* 0x000000595a009986 */ /* 0x0001e2000c101904 */
[--C-:B------:R-:W-:Y:S02]  /*4130*/  FADD.FTZ R141, R141, -R88.reuse ;  /* 0x800000588d8d7221 */ /* 0x100fe40000010000 */
[--C-:B------:R-:W-:Y:S02]  /*4140*/  FADD.FTZ R146, R146, -R88.reuse ;  /* 0x8000005892927221 */ /* 0x100fe40000010000 */
[----:B------:R-:W-:Y:S02]  /*4150*/  FADD.FTZ R149, R149, -R88 ;  /* 0x8000005895957221 */ /* 0x000fe40000010000 */
[----:B------:R-:W-:Y:S01]  /*4160*/  FFMA.FTZ R143, R143, R81, R196 ;  /* 0x000000518f8f7223 */ /* 0x000fe200000100c4 */
[----:B------:R-:W-:Y:S01]  /*4170*/  PRMT R81, RZ, 0x7610, R42 ;  /* 0x00007610ff517816 */ /* 0x000fe2000000002a */
[----:B------:R-:W-:-:S02]  /*4180*/  FADD.FTZ R139, R139, -R88 ;  /* 0x800000588b8b7221 */ /* 0x000fc40000010000 */
[--C-:B------:R-:W-:Y:S02]  /*4190*/  FADD.FTZ R144, R144, -R88.reuse ;  /* 0x8000005890907221 */ /* 0x100fe40000010000 */
[C---:B0-----:R-:W-:Y:S02]  /*41a0*/  FMUL.FTZ R91, R89.reuse, R138 ;  /* 0x0000008a595b7220 */ /* 0x041fe40000410000 */
[C---:B------:R-:W-:Y:S02]  /*41b0*/  FMUL.FTZ R138, R89.reuse, R141 ;  /* 0x0000008d598a7220 */ /* 0x040fe40000410000 */
[C---:B------:R-:W-:Y:S02]  /*41c0*/  FMUL.FTZ R141, R89.reuse, R146 ;  /* 0x00000092598d7220 */ /* 0x040fe40000410000 */
[----:B------:R-:W-:Y:S02]  /*41d0*/  FMUL.FTZ R146, R89, R149 ;  /* 0x0000009559927220 */ /* 0x000fe40000410000 */
[----:B------:R-:W-:-:S02]  /*41e0*/  FADD.FTZ R147, R147, -R88 ;  /* 0x8000005893937221 */ /* 0x000fc40000010000 */
[----:B------:R-:W-:Y:S01]  /*41f0*/  FFMA.FTZ R146, R146, R81, R199 ;  /* 0x0000005192927223 */ /* 0x000fe200000100c7 */
[--C-:B------:R-:W-:Y:S01]  /*4200*/  PRMT R81, RZ, 0x5410, R41.reuse ;  /* 0x00005410ff517816 */ /* 0x100fe20000000029 */
[C---:B------:R-:W-:Y:S02]  /*4210*/  FMUL.FTZ R90, R89.reuse, R139 ;  /* 0x0000008b595a7220 */ /* 0x040fe40000410000 */
[----:B------:R-:W-:Y:S02]  /*4220*/  FMUL.FTZ R139, R89, R144 ;  /* 0x00000090598b7220 */ /* 0x000fe40000410000 */
[----:B------:R-:W-:Y:S01]  /*4230*/  FFMA.FTZ R141, R141, R81, R194 ;  /* 0x000000518d8d7223 */ /* 0x000fe200000100c2 */
[----:B------:R-:W-:Y:S01]  /*4240*/  PRMT R81, RZ, 0x7610, R41 ;  /* 0x00007610ff517816 */ /* 0x000fe20000000029 */
[----:B------:R-:W-:Y:S02]  /*4250*/  FMUL.FTZ R144, R89, R147 ;  /* 0x0000009359907220 */ /* 0x000fe40000410000 */
[----:B------:R-:W-:-:S02]  /*4260*/  FADD.FTZ R153, R153, -R88 ;  /* 0x8000005899997221 */ /* 0x000fc40000010000 */
[----:B------:R-:W-:Y:S01]  /*4270*/  FFMA.FTZ R144, R144, R81, R197 ;  /* 0x0000005190907223 */ /* 0x000fe200000100c5 */
[----:B------:R-:W-:Y:S01]  /*4280*/  PRMT R81, RZ, 0x5410, R40 ;  /* 0x00005410ff517816 */ /* 0x000fe20000000028 */
[----:B------:R-:W-:Y:S02]  /*4290*/  FADD.FTZ R158, R158, -R88 ;  /* 0x800000589e9e7221 */ /* 0x000fe40000010000 */
[----:B------:R-:W-:Y:S02]  /*42a0*/  FMUL.FTZ R150, R89, R153 ;  /* 0x0000009959967220 */ /* 0x000fe40000410000 */
[----:B------:R-:W-:Y:S01]  /*42b0*/  FFMA.FTZ R139, R139, R81, R192 ;  /* 0x000000518b8b7223 */ /* 0x000fe200000100c0 */
[----:B------:R-:W-:Y:S01]  /*42c0*/  PRMT R81, RZ, 0x7610, R40 ;  /* 0x00007610ff517816 */ /* 0x000fe20000000028 */
[----:B------:R-:W-:Y:S01]  /*42d0*/  FMUL.FTZ R153, R89, R158 ;  /* 0x0000009e59997220 */ /* 0x000fe20000410000 */
[----:B------:R-:W-:Y:S01]  /*42e0*/  PRMT R158, RZ, 0x7610, R37 ;  /* 0x00007610ff9e7816 */ /* 0x000fe20000000025 */
[----:B------:R-:W-:-:S02]  /*42f0*/  FADD.FTZ R220, R159, -R88 ;  /* 0x800000589fdc7221 */ /* 0x000fc40000010000 */
[----:B------:R-:W-:Y:S01]  /*4300*/  FFMA.FTZ R142, R142, R81, R195 ;  /* 0x000000518e8e7223 */ /* 0x000fe200000100c3 */
[--C-:B------:R-:W-:Y:S01]  /*4310*/  PRMT R81, RZ, 0x5410, R39.reuse ;  /* 0x00005410ff517816 */ /* 0x100fe20000000027 */
[----:B------:R-:W-:Y:S02]  /*4320*/  FMUL.FTZ R220, R89, R220 ;  /* 0x000000dc59dc7220 */ /* 0x000fe40000410000 */
[----:B------:R-:W-:Y:S02]  /*4330*/  FADD.FTZ R156, R156, -R88 ;  /* 0x800000589c9c7221 */ /* 0x000fe40000010000 */
[----:B------:R-:W-:Y:S01]  /*4340*/  FFMA.FTZ R153, R153, R81, R206 ;  /* 0x0000005199997223 */ /* 0x000fe200000100ce */
[----:B------:R-:W-:Y:S01]  /*4350*/  PRMT R81, RZ, 0x7610, R39 ;  /* 0x00007610ff517816 */ /* 0x000fe20000000027 */
[----:B------:R-:W-:Y:S01]  /*4360*/  FMUL.FTZ R151, R89, R156 ;  /* 0x0000009c59977220 */ /* 0x000fe20000410000 */
[----:B------:R-:W-:Y:S01]  /*4370*/  PRMT R156, RZ, 0x7610, R38 ;  /* 0x00007610ff9c7816 */ /* 0x000fe20000000026 */
[----:B------:R-:W-:-:S02]  /*4380*/  FADD.FTZ R154, R154, -R88 ;  /* 0x800000589a9a7221 */ /* 0x000fc40000010000 */
[----:B------:R-:W-:Y:S01]  /*4390*/  FFMA.FTZ R220, R220, R81, R209 ;  /* 0x00000051dcdc7223 */ /* 0x000fe200000100d1 */
[----:B------:R-:W-:Y:S01]  /*43a0*/  PRMT R81, RZ, 0x5410, R38 ;  /* 0x00005410ff517816 */ /* 0x000fe20000000026 */
[----:B------:R-:W-:Y:S01]  /*43b0*/  FMUL.FTZ R149, R89, R154 ;  /* 0x0000009a59957220 */ /* 0x000fe20000410000 */
[----:B------:R-:W-:Y:S01]  /*43c0*/  PRMT R154, RZ, 0x5410, R46 ;  /* 0x00005410ff9a7816 */ /* 0x000fe2000000002e */
[----:B------:R-:W-:Y:S02]  /*43d0*/  FADD.FTZ R152, R152, -R88 ;  /* 0x8000005898987221 */ /* 0x000fe40000010000 */
[----:B------:R-:W-:Y:S01]  /*43e0*/  FFMA.FTZ R151, R151, R81, R204 ;  /* 0x0000005197977223 */ /* 0x000fe200000100cc */
[----:B------:R-:W-:Y:S01]  /*43f0*/  PRMT R81, RZ, 0x5410, R37 ;  /* 0x00005410ff517816 */ /* 0x000fe20000000025 */
[--C-:B------:R-:W-:Y:S02]  /*4400*/  FADD.FTZ R80, R80, -R88.reuse ;  /* 0x8000005850507221 */ /* 0x100fe40000010000 */
[----:B------:R-:W-:-:S02]  /*4410*/  FADD.FTZ R82, R82, -R88 ;  /* 0x8000005852527221 */ /* 0x000fc40000010000 */
[----:B------:R-:W-:Y:S01]  /*4420*/  FFMA.FTZ R149, R149, R81, R202 ;  /* 0x0000005195957223 */ /* 0x000fe200000100ca */
[----:B------:R-:W-:Y:S01]  /*4430*/  PRMT R81, RZ, 0x5410, R36 ;  /* 0x00005410ff517816 */ /* 0x000fe20000000024 */
[--C-:B------:R-:W-:Y:S02]  /*4440*/  FADD.FTZ R83, R83, -R88.reuse ;  /* 0x8000005853537221 */ /* 0x100fe40000010000 */
[--C-:B------:R-:W-:Y:S02]  /*4450*/  FADD.FTZ R85, R85, -R88.reuse ;  /* 0x8000005855557221 */ /* 0x100fe40000010000 */
[--C-:B------:R-:W-:Y:S02]  /*4460*/  FADD.FTZ R86, R86, -R88.reuse ;  /* 0x8000005856567221 */ /* 0x100fe40000010000 */
[--C-:B------:R-:W-:Y:S02]  /*4470*/  FADD.FTZ R87, R87, -R88.reuse ;  /* 0x8000005857577221 */ /* 0x100fe40000010000 */
[----:B------:R-:W-:-:S02]  /*4480*/  FADD.FTZ R92, R155, -R88 ;  /* 0x800000589b5c7221 */ /* 0x000fc40000010000 */
[--C-:B------:R-:W-:Y:S02]  /*4490*/  FADD.FTZ R94, R157, -R88.reuse ;  /* 0x800000589d5e7221 */ /* 0x100fe40000010000 */
[--C-:B------:R-:W-:Y:S02]  /*44a0*/  FADD.FTZ R160, R160, -R88.reuse ;  /* 0x80000058a0a07221 */ /* 0x100fe40000010000 */
[--C-:B------:R-:W-:Y:S02]  /*44b0*/  FADD.FTZ R222, R161, -R88.reuse ;  /* 0x80000058a1de7221 */ /* 0x100fe40000010000 */
[--C-:B------:R-:W-:Y:S02]  /*44c0*/  FADD.FTZ R162, R162, -R88.reuse ;  /* 0x80000058a2a27221 */ /* 0x100fe40000010000 */
[--C-:B------:R-:W-:Y:S02]  /*44d0*/  FADD.FTZ R164, R164, -R88.reuse ;  /* 0x80000058a4a47221 */ /* 0x100fe40000010000 */
[----:B------:R-:W-:Y:S01]  /*44e0*/  FADD.FTZ R226, R165, -R88 ;  /* 0x80000058a5e27221 */ /* 0x000fe20000010000 */
[----:B------:R-:W-:Y:S01]  /*44f0*/  PRMT R165, RZ, 0x7610, R46 ;  /* 0x00007610ffa57816 */ /* 0x000fe2000000002e */
[----:B------:R-:W-:-:S02]  /*4500*/  FADD.FTZ R166, R166, -R88 ;  /* 0x80000058a6a67221 */ /* 0x000fc40000010000 */
[----:B------:R-:W-:Y:S01]  /*4510*/  FADD.FTZ R88, R167, -R88 ;  /* 0x80000058a7587221 */ /* 0x000fe20000010000 */
[----:B------:R-:W-:Y:S01]  /*4520*/  PRMT R167, RZ, 0x7610, R45 ;  /* 0x00007610ffa77816 */ /* 0x000fe2000000002d */
[C---:B------:R-:W-:Y:S01]  /*4530*/  FMUL.FTZ R147, R89.reuse, R152 ;  /* 0x0000009859937220 */ /* 0x040fe20000410000 */
[----:B------:R-:W-:Y:S01]  /*4540*/  PRMT R152, RZ, 0x7610, R69 ;  /* 0x00007610ff987816 */ /* 0x000fe20000000045 */
        /* <DEDUP_REMOVED lines=33> */
[----:B------:R-:W-:Y:S01]  /*4760*/  MOV R117, 0x10 ;  /* 0x0000001000757802 */ /* 0x000fe20000000f00 */
        /* <DEDUP_REMOVED lines=17> */
[----:B------:R-:W-:Y:S01]  /*4880*/  IADD3 R112, R217, 0x40, RZ ;  /* 0x00000040d9707810 */ /* 0x000fe20007ffe0ff */
[----:B------:R-:W-:Y:S01]  /*4890*/  FFMA.FTZ R80, R80, R82, R185 ;  /* 0x0000005250507223 */ /* 0x000fe200000100b9 */
[----:B------:R-:W-:Y:S01]  /*48a0*/  F2FP.BF16.PACK_AB R82, R88, R93 ;  /* 0x0000005d5852723e */ /* 0x000fe200000010ff */
[----:B------:R-:W-:Y:S01]  /*48b0*/  FFMA.FTZ R155, R155, R81, R208 ;  /* 0x000000519b9b7223 */ /* 0x000fe200000100d0 */
[----:B------:R-:W-:Y:S01]  /*48c0*/  PRMT R81, RZ, 0x7610, R32 ;  /* 0x00007610ff517816 */ /* 0x000fe20000000020 */
[----:B------:R-:W-:Y:S01]  /*48d0*/  FFMA.FTZ R221, R84, R221, R187 ;  /* 0x000000dd54dd7223 */ /* 0x000fe200000100bb */
[----:B------:R-:W-:Y:S01]  /*48e0*/  F2FP.BF16.PACK_AB R88, R105, R104 ;  /* 0x000000686958723e */ /* 0x000fe200000010ff */
[----:B------:R-:W-:Y:S01]  /*48f0*/  FFMA.FTZ R223, R89, R223, R218 ;  /* 0x000000df59df7223 */ /* 0x000fe200000100da */
[----:B------:R-:W-:Y:S01]  /*4900*/  F2FP.BF16.PACK_AB R93, R115, R114 ;  /* 0x00000072735d723e */ /* 0x000fe200000010ff */
[----:B------:R-:W-:Y:S01]  /*4910*/  FFMA.FTZ R222, R222, R81, R211 ;  /* 0x00000051dede7223 */ /* 0x000fe200000100d3 */
[----:B------:R-:W-:Y:S01]  /*4920*/  LEA R104, P0, R217, c[0x0][0x208], 0x4 ;  /* 0x00008200d9687a11 */ /* 0x000fe200078020ff */
[----:B------:R-:W-:Y:S01]  /*4930*/  FFMA.FTZ R154, R95, R154, R188 ;  /* 0x0000009a5f9a7223 */ /* 0x000fe200000100bc */
[----:B------:R-:W-:Y:S01]  /*4940*/  IADD3 R114, R217, 0x20, RZ ;  /* 0x00000020d9727810 */ /* 0x000fe20007ffe0ff */
[----:B------:R-:W-:Y:S01]  /*4950*/  IMAD.WIDE.U32 R112, R117, R112, c[0x0][0x208] ;  /* 0x0000820075707625 */ /* 0x000fe200078e0070 */
[----:B------:R-:W-:-:S02]  /*4960*/  IADD3 R110, R217, 0x60, RZ ;  /* 0x00000060d96e7810 */ /* 0x000fc40007ffe0ff */
[----:B------:R-:W-:Y:S01]  /*4970*/  F2FP.BF16.PACK_AB R90, R109, R108 ;  /* 0x0000006c6d5a723e */ /* 0x000fe200000010ff */
[----:B------:R-:W-:Y:S01]  /*4980*/  IMAD.WIDE.U32 R114, R117, R114, c[0x0][0x208] ;  /* 0x0000820075727625 */ /* 0x000fe200078e0072 */
[----:B------:R-:W-:Y:S02]  /*4990*/  F2FP.BF16.PACK_AB R83, R87, R86 ;  /* 0x000000565753723e */ /* 0x000fe400000010ff */
[----:B------:R-:W-:Y:S01]  /*49a0*/  F2FP.BF16.PACK_AB R81, R152, R85 ;  /* 0x000000559851723e */ /* 0x000fe200000010ff */
[----:B------:R-:W-:Y:S01]  /*49b0*/  IMAD.WIDE.U32 R110, R117, R110, c[0x0][0x208] ;  /* 0x00008200756e7625 */ /* 0x000fe200078e006e */
[----:B------:R-:W-:Y:S02]  /*49c0*/  F2FP.BF16.PACK_AB R80, R163, R80 ;  /* 0x00000050a350723e */ /* 0x000fe400000010ff */
[----:B------:R-:W-:Y:S01]  /*49d0*/  IADD3 R108, R217, 0x80, RZ ;  /* 0x00000080d96c7810 */ /* 0x000fe20007ffe0ff */
[----:B------:R-:W-:Y:S01]  /*49e0*/  FFMA.FTZ R160, R159, R160, R214 ;  /* 0x000000a09fa07223 */ /* 0x000fe200000100d6 */
[----:B------:R-:W-:Y:S01]  /*49f0*/  LEA.HI.X R105, R217, c[0x0][0x20c], RZ, 0x4, P0 ;  /* 0x00008300d9697a11 */ /* 0x000fe200000f24ff */
[----:B------:R-:W-:Y:S01]  /*4a00*/  IMAD R212, R219, c[0x0][0x160], R212 ;  /* 0x00005800dbd47a24 */ /* 0x000fe200078e02d4 */
[----:B------:R-:W-:Y:S01]  /*4a10*/  F2FP.BF16.PACK_AB R87, R103, R102 ;  /* 0x000000666757723e */ /* 0x000fe200000010ff */
[----:B------:R-:W-:Y:S01]  /*4a20*/  IMAD.WIDE.U32 R108, R117, R108, c[0x0][0x208] ;  /* 0x00008200756c7625 */ /* 0x000fe200078e006c */
[----:B------:R-:W-:Y:S01]  /*4a30*/  F2FP.BF16.PACK_AB R86, R101, R100 ;  /* 0x000000646556723e */ /* 0x000fe200000010ff */
[----:B------:R0:W-:Y:S01]  /*4a40*/  STG.E.128 [R104.64], R80 ;  /* 0x0000005068007986 */ /* 0x0001e2000c101d04 */
[----:B------:R-:W-:-:S02]  /*4a50*/  F2FP.BF16.PACK_AB R85, R99, R98 ;  /* 0x000000626355723e */ /* 0x000fc400000010ff */
[----:B------:R-:W-:Y:S02]  /*4a60*/  F2FP.BF16.PACK_AB R84, R97, R96 ;  /* 0x000000606154723e */ /* 0x000fe400000010ff */
[----:B------:R-:W-:Y:S02]  /*4a70*/  F2FP.BF16.PACK_AB R89, R107, R106 ;  /* 0x0000006a6b59723e */ /* 0x000fe400000010ff */
[----:B------:R-:W-:Y:S01]  /*4a80*/  F2FP.BF16.PACK_AB R95, R119, R118 ;  /* 0x00000076775f723e */ /* 0x000fe200000010ff */
[----:B------:R-:W-:Y:S01]  /*4a90*/  STG.E.128 [R114.64], R84 ;  /* 0x0000005472007986 */ /* 0x000fe2000c101d04 */
[----:B------:R-:W-:Y:S02]  /*4aa0*/  F2FP.BF16.PACK_AB R99, R127, R126 ;  /* 0x0000007e7f63723e */ /* 0x000fe400000010ff */
[----:B------:R-:W-:Y:S01]  /*4ab0*/  F2FP.BF16.PACK_AB R98, R125, R124 ;  /* 0x0000007c7d62723e */ /* 0x000fe200000010ff */
[----:B------:R-:W-:Y:S01]  /*4ac0*/  STG.E.128 [R112.64], R88 ;  /* 0x0000005870007986 */ /* 0x000fe2000c101d04 */
[----:B------:R-:W-:-:S02]  /*4ad0*/  F2FP.BF16.PACK_AB R97, R123, R122 ;  /* 0x0000007a7b61723e */ /* 0x000fc400000010ff */
[----:B------:R-:W-:Y:S01]  /*4ae0*/  F2FP.BF16.PACK_AB R96, R121, R120 ;  /* 0x000000787960723e */ /* 0x000fe200000010ff */
[----:B------:R1:W-:Y:S01]  /*4af0*/  STG.E.128 [R110.64], R92 ;  /* 0x0000005c6e007986 */ /* 0x0003e2000c101d04 */
[----:B------:R-:W-:Y:S02]  /*4b00*/  F2FP.BF16.PACK_AB R103, R135, R134 ;  /* 0x000000868767723e */ /* 0x000fe400000010ff */
[----:B------:R-:W-:Y:S01]  /*4b10*/  F2FP.BF16.PACK_AB R102, R133, R132 ;  /* 0x000000848566723e */ /* 0x000fe200000010ff */
[----:B------:R2:W-:Y:S01]  /*4b20*/  STG.E.128 [R108.64], R96 ;  /* 0x000000606c007986 */ /* 0x0005e2000c101d04 */
[----:B------:R-:W-:Y:S02]  /*4b30*/  F2FP.BF16.PACK_AB R101, R131, R130 ;  /* 0x000000828365723e */ /* 0x000fe400000010ff */
[----:B------:R-:W-:Y:S02]  /*4b40*/  F2FP.BF16.PACK_AB R100, R129, R128 ;  /* 0x000000808164723e */ /* 0x000fe400000010ff */
[----:B------:R-:W-:-:S02]  /*4b50*/  F2FP.BF16.PACK_AB R107, R140, R137 ;  /* 0x000000898c6b723e */ /* 0x000fc400000010ff */
[----:B------:R-:W-:Y:S02]  /*4b60*/  F2FP.BF16.PACK_AB R106, R165, R154 ;  /* 0x0000009aa56a723e */ /* 0x000fe400000010ff */
[----:B0-----:R-:W-:Y:S02]  /*4b70*/  F2FP.BF16.PACK_AB R105, R167, R138 ;  /* 0x0000008aa769723e */ /* 0x001fe400000010ff */
[----:B------:R-:W-:Y:S02]  /*4b80*/  F2FP.BF16.PACK_AB R104, R221, R136 ;  /* 0x00000088dd68723e */ /* 0x000fe400000010ff */
[----:B------:R-:W-:Y:S02]  /*4b90*/  F2FP.BF16.PACK_AB R83, R148, R145 ;  /* 0x000000919453723e */ /* 0x000fe400000010ff */
[C---:B-1----:R-:W-:Y:S02]  /*4ba0*/  IADD3 R92, R217.reuse, 0xa0, RZ ;  /* 0x000000a0d95c7810 */ /* 0x042fe40007ffe0ff */
[----:B------:R-:W-:-:S02]  /*4bb0*/  IADD3 R94, R217, 0xc0, RZ ;  /* 0x000000c0d95e7810 */ /* 0x000fc40007ffe0ff */
[----:B--2---:R-:W-:Y:S01]  /*4bc0*/  IADD3 R96, R217, 0xe0, RZ ;  /* 0x000000e0d9607810 */ /* 0x004fe20007ffe0ff */
[----:B------:R-:W-:Y:S01]  /*4bd0*/  IMAD.WIDE.U32 R92, R117, R92, c[0x0][0x208] ;  /* 0x00008200755c7625 */ /* 0x000fe200078e005c */
[C---:B------:R-:W-:Y:S02]  /*4be0*/  IADD3 R98, R217.reuse, 0x100, RZ ;  /* 0x00000100d9627810 */ /* 0x040fe40007ffe0ff */
[----:B------:R-:W-:Y:S01]  /*4bf0*/  IADD3 R108, R217, 0x120, RZ ;  /* 0x00000120d96c7810 */ /* 0x000fe20007ffe0ff */
[C---:B------:R-:W-:Y:S01]  /*4c00*/  IMAD.WIDE.U32 R94, R117.reuse, R94, c[0x0][0x208] ;  /* 0x00008200755e7625 */ /* 0x040fe200078e005e */
[----:B------:R-:W-:Y:S01]  /*4c10*/  F2FP.BF16.PACK_AB R82, R146, R143 ;  /* 0x0000008f9252723e */ /* 0x000fe200000010ff */
[----:B------:R0:W-:Y:S01]  /*4c20*/  STG.E.128 [R92.64], R100 ;  /* 0x000000645c007986 */ /* 0x0001e2000c101d04 */
[----:B------:R-:W-:Y:S01]  /*4c30*/  F2FP.BF16.PACK_AB R81, R144, R141 ;  /* 0x0000008d9051723e */ /* 0x000fe200000010ff */
        /* <DEDUP_REMOVED lines=8> */
[----:B------:R-:W-:Y:S01]  /*4cc0*/  IMAD.WIDE.U32 R108, R117, R108, c[0x0][0x208] ;  /* 0x00008200756c7625 */ /* 0x000fe200078e006c */
[----:B------:R-:W-:-:S02]  /*4cd0*/  F2FP.BF16.PACK_AB R84, R150, R147 ;  /* 0x000000939654723e */ /* 0x000fc400000010ff */
[----:B------:R-:W-:Y:S02]  /*4ce0*/  F2FP.BF16.PACK_AB R91, R223, R166 ;  /* 0x000000a6df5b723e */ /* 0x000fe400000010ff */
[----:B------:R-:W-:Y:S01]  /*4cf0*/  F2FP.BF16.PACK_AB R90, R161, R164 ;  /* 0x000000a4a15a723e */ /* 0x000fe200000010ff */
[----:B------:R0:W-:Y:S01]  /*4d00*/  STG.E.128 [R98.64], R84 ;  /* 0x0000005462007986 */ /* 0x0001e2000c101d04 */
[----:B------:R-:W-:Y:S02]  /*4d10*/  F2FP.BF16.PACK_AB R89, R160, R157 ;  /* 0x0000009da059723e */ /* 0x000fe400000010ff */
[----:B------:R-:W-:Y:S02]  /*4d20*/  F2FP.BF16.PACK_AB R88, R222, R155 ;  /* 0x0000009bde58723e */ /* 0x000fe400000010ff */
[----:B------:R-:W-:-:S03]  /*4d30*/  ISETP.GE.AND P0, PT, R212, c[0x0][0x164], PT ;  /* 0x00005900d4007a0c */ /* 0x000fc60003f06270 */
[----:B------:R0:W-:Y:S10]  /*4d40*/  STG.E.128 [R108.64], R88 ;  /* 0x000000586c007986 */ /* 0x0001f4000c101d04 */
[----:B0-----:R-:W-:Y:S01]  /*4d50*/  @P0 CALL.REL.NOINC `(.L_x_22761) ;  /* 0x0000001000000944 */ /* 0x001fe20003c00000 */
[----:B------:R-:W-:Y:S05]  /*4d60*/  BRA `(.L_x_22762) ;  /* 0xffffbb2000007947 */ /* 0x000fea000383ffff */
.L_x_22761:
[----:B------:R-:W-:Y:S05]  /*4d70*/  EXIT ;  /* 0x000000000000794d */ /* 0x000fea0003800000 */
.L_x_22759:
[----:B0-----:R-:W-:Y:S02]  /*4d80*/  MOV R92, 0x1 ;  /* 0x00000001005c7802 */ /* 0x001fe40000000f00 */
[----:B------:R-:W-:-:S02]  /*4d90*/  MOV R90, 0x1f ;  /* 0x0000001f005a7802 */ /* 0x000fc40000000f00 */
[----:B------:R-:W-:Y:S02]  /*4da0*/  MOV R91, 0xffffffff ;  /* 0xffffffff005b7802 */ /* 0x000fe40000000f00 */
[----:B------:R-:W-:Y:S02]  /*4db0*/  MOV R88, 0x4dd0 ;  /* 0x00004dd000587802 */ /* 0x000fe40000000f00 */
[----:B-----5:R-:W-:Y:S05]  /*4dc0*/  CALL.REL.NOINC `($__internal_49_$__cuda_sm70_shflsync_bfly_p) ;  /* 0x00000d9000007944 */ /* 0x020fea0003c00000 */
[----:B-1----:R-:W-:Y:S01]  /*4dd0*/  MOV R88, R92 ;  /* 0x0000005c00587202 */ /* 0x002fe20000000f00 */
[----:B0-----:R-:W-:Y:S05]  /*4de0*/  BRA `(.L_x_22763) ;  /* 0xffffdab000007947 */ /* 0x001fea000383ffff */
.L_x_22760:
[----:B------:R-:W-:Y:S01]  /*4df0*/  HFMA2.MMA R92, -RZ, RZ, 0, 1.1920928955078125e-07 ;  /* 0x00000002ff5c7435 */ /* 0x000fe200000001ff */
[----:B------:R-:W-:Y:S02]  /*4e00*/  MOV R90, 0x1f ;  /* 0x0000001f005a7802 */ /* 0x000fe40000000f00 */
[----:B------:R-:W-:Y:S02]  /*4e10*/  MOV R91, 0xffffffff ;  /* 0xffffffff005b7802 */ /* 0x000fe40000000f00 */
[----:B------:R-:W-:Y:S02]  /*4e20*/  MOV R88, 0x4e40 ;  /* 0x00004e4000587802 */ /* 0x000fe40000000f00 */
[----:B-----5:R-:W-:Y:S05]  /*4e30*/  CALL.REL.NOINC `($__internal_49_$__cuda_sm70_shflsync_bfly_p) ;  /* 0x00000d2000007944 */ /* 0x020fea0003c00000 */
[----:B01----:R-:W-:Y:S01]  /*4e40*/  FADD.FTZ R95, R95, R92 ;  /* 0x0000005c5f5f7221 */ /* 0x003fe20000010000 */
[----:B------:R-:W-:Y:S01]  /*4e50*/  HFMA2.MMA R92, -RZ, RZ, 0, 2.384185791015625e-07 ;  /* 0x00000004ff5c7435 */ /* 0x000fe200000001ff */
[----:B------:R-:W-:-:S02]  /*4e60*/  MOV R90, 0x1f ;  /* 0x0000001f005a7802 */ /* 0x000fc40000000f00 */
[----:B------:R-:W-:Y:S02]  /*4e70*/  MOV R91, 0xffffffff ;  /* 0xffffffff005b7802 */ /* 0x000fe40000000f00 */
[----:B------:R-:W-:Y:S02]  /*4e80*/  MOV R88, 0x4ea0 ;  /* 0x00004ea000587802 */ /* 0x000fe40000000f00 */
[----:B------:R-:W-:Y:S05]  /*4e90*/  CALL.REL.NOINC `($__internal_49_$__cuda_sm70_shflsync_bfly_p) ;  /* 0x00000cc000007944 */ /* 0x000fea0003c00000 */
[----:B01----:R-:W-:Y:S01]  /*4ea0*/  FADD.FTZ R95, R95, R92 ;  /* 0x0000005c5f5f7221 */ /* 0x003fe20000010000 */
[----:B------:R-:W-:Y:S01]  /*4eb0*/  HFMA2.MMA R92, -RZ, RZ, 0, 4.76837158203125e-07 ;  /* 0x00000008ff5c7435 */ /* 0x000fe200000001ff */
[----:B------:R-:W-:Y:S02]  /*4ec0*/  MOV R90, 0x1f ;  /* 0x0000001f005a7802 */ /* 0x000fe40000000f00 */
[----:B------:R-:W-:Y:S02]  /*4ed0*/  MOV R91, 0xffffffff ;  /* 0xffffffff005b7802 */ /* 0x000fe40000000f00 */
[----:B------:R-:W-:Y:S02]  /*4ee0*/  MOV R88, 0x4f00 ;  /* 0x00004f0000587802 */ /* 0x000fe40000000f00 */
[----:B------:R-:W-:Y:S05]  /*4ef0*/  CALL.REL.NOINC `($__internal_49_$__cuda_sm70_shflsync_bfly_p) ;  /* 0x00000c6000007944 */ /* 0x000fea0003c00000 */
[----:B01----:R-:W-:Y:S01]  /*4f00*/  FADD.FTZ R95, R95, R92 ;  /* 0x0000005c5f5f7221 */ /* 0x003fe20000010000 */
[----:B------:R-:W-:Y:S01]  /*4f10*/  HFMA2.MMA R92, -RZ, RZ, 0, 9.5367431640625e-07 ;  /* 0x00000010ff5c7435 */ /* 0x000fe200000001ff */
[----:B------:R-:W-:-:S02]  /*4f20*/  MOV R90, 0x1f ;  /* 0x0000001f005a7802 */ /* 0x000fc40000000f00 */
[----:B------:R-:W-:Y:S02]  /*4f30*/  MOV R91, 0xffffffff ;  /* 0xffffffff005b7802 */ /* 0x000fe40000000f00 */
[----:B------:R-:W-:Y:S02]  /*4f40*/  MOV R88, 0x4f60 ;  /* 0x00004f6000587802 */ /* 0x000fe40000000f00 */
[----:B------:R-:W-:Y:S05]  /*4f50*/  CALL.REL.NOINC `($__internal_49_$__cuda_sm70_shflsync_bfly_p) ;  /* 0x00000c0000007944 */ /* 0x000fea0003c00000 */
[----:B-1----:R-:W-:Y:S01]  /*4f60*/  FADD.FTZ R92, R95, R92 ;  /* 0x0000005c5f5c7221 */ /* 0x002fe20000010000 */
[----:B0-----:R-:W-:-:S03]  /*4f70*/  MOV R90, 0x1f ;  /* 0x0000001f005a7802 */ /* 0x001fc60000000f00 */
[----:B------:R-:W-:Y:S01]  /*4f80*/  FMUL.FTZ R93, R92, c[0x0][0x1e0] ;  /* 0x000078005c5d7a20 */ /* 0x000fe20000410000 */
[----:B------:R-:W-:-:S03]  /*4f90*/  HFMA2.MMA R92, -RZ, RZ, 0, 5.9604644775390625e-08 ;  /* 0x00000001ff5c7435 */ /* 0x000fc600000001ff */
[--C-:B------:R-:W-:Y:S02]  /*4fa0*/  FADD.FTZ R88, R80, -R93.reuse ;  /* 0x8000005d50587221 */ /* 0x100fe40000010000 */
[--C-:B------:R-:W-:Y:S02]  /*4fb0*/  FADD.FTZ R89, R81, -R93.reuse ;  /* 0x8000005d51597221 */ /* 0x100fe40000010000 */
[----:B------:R-:W-:Y:S02]  /*4fc0*/  FFMA.FTZ R88, R88, R88, RZ ;  /* 0x0000005858587223 */ /* 0x000fe400000100ff */
[--C-:B------:R-:W-:Y:S02]  /*4fd0*/  FADD.FTZ R91, R82, -R93.reuse ;  /* 0x8000005d525b7221 */ /* 0x100fe40000010000 */
[----:B------:R-:W-:Y:S02]  /*4fe0*/  FFMA.FTZ R88, R89, R89, R88 ;  /* 0x0000005959587223 */ /* 0x000fe40000010058 */
[----:B------:R-:W-:-:S02]  /*4ff0*/  FADD.FTZ R89, R83, -R93 ;  /* 0x8000005d53597221 */ /* 0x000fc40000010000 */
[----:B------:R-:W-:Y:S02]  /*5000*/  FFMA.FTZ R88, R91, R91, R88 ;  /* 0x0000005b5b587223 */ /* 0x000fe40000010058 */
[--C-:B------:R-:W-:Y:S02]  /*5010*/  FADD.FTZ R91, R84, -R93.reuse ;  /* 0x8000005d545b7221 */ /* 0x100fe40000010000 */
[----:B------:R-:W-:Y:S02]  /*5020*/  FFMA.FTZ R88, R89, R89, R88 ;  /* 0x0000005959587223 */ /* 0x000fe40000010058 */
        /* <DEDUP_REMOVED lines=148> */
[----:B------:R-:W-:Y:S02]  /*5970*/  FADD.FTZ R89, R167, -R93 ;  /* 0x8000005da7597221 */ /* 0x000fe40000010000 */
[----:B------:R-:W-:Y:S01]  /*5980*/  FFMA.FTZ R88, R91, R91, R88 ;  /* 0x0000005b5b587223 */ /* 0x000fe20000010058 */
[----:B------:R-:W-:-:S03]  /*5990*/  MOV R91, 0xffffffff ;  /* 0xffffffff005b7802 */ /* 0x000fc60000000f00 */
[----:B------:R-:W-:Y:S01]  /*59a0*/  FFMA.FTZ R95, R89, R89, R88 ;  /* 0x00000059595f7223 */ /* 0x000fe20000010058 */
[----:B------:R-:W-:Y:S02]  /*59b0*/  MOV R88, 0x59d0 ;  /* 0x000059d000587802 */ /* 0x000fe40000000f00 */
[----:B------:R-:W-:Y:S05]  /*59c0*/  CALL.REL.NOINC `($__internal_49_$__cuda_sm70_shflsync_bfly_p) ;  /* 0x0000019000007944 */ /* 0x000fea0003c00000 */
[----:B01----:R-:W-:Y:S01]  /*59d0*/  FADD.FTZ R95, R95, R92 ;  /* 0x0000005c5f5f7221 */ /* 0x003fe20000010000 */
[----:B------:R-:W-:Y:S01]  /*59e0*/  HFMA2.MMA R92, -RZ, RZ, 0, 1.1920928955078125e-07 ;  /* 0x00000002ff5c7435 */ /* 0x000fe200000001ff */
[----:B------:R-:W-:Y:S02]  /*59f0*/  MOV R90, 0x1f ;  /* 0x0000001f005a7802 */ /* 0x000fe40000000f00 */
[----:B------:R-:W-:Y:S02]  /*5a00*/  MOV R91, 0xffffffff ;  /* 0xffffffff005b7802 */ /* 0x000fe40000000f00 */
[----:B------:R-:W-:Y:S02]  /*5a10*/  MOV R88, 0x5a30 ;  /* 0x00005a3000587802 */ /* 0x000fe40000000f00 */
[----:B------:R-:W-:Y:S05]  /*5a20*/  CALL.REL.NOINC `($__internal_49_$__cuda_sm70_shflsync_bfly_p) ;  /* 0x0000013000007944 */ /* 0x000fea0003c00000 */
[----:B01----:R-:W-:Y:S01]  /*5a30*/  FADD.FTZ R95, R95, R92 ;  /* 0x0000005c5f5f7221 */ /* 0x003fe20000010000 */
[----:B------:R-:W-:Y:S01]  /*5a40*/  HFMA2.MMA R92, -RZ, RZ, 0, 2.384185791015625e-07 ;  /* 0x00000004ff5c7435 */ /* 0x000fe200000001ff */
[----:B------:R-:W-:Y:S02]  /*5a50*/  MOV R90, 0x1f ;  /* 0x0000001f005a7802 */ /* 0x000fe40000000f00 */
[----:B------:R-:W-:-:S02]  /*5a60*/  MOV R91, 0xffffffff ;  /* 0xffffffff005b7802 */ /* 0x000fc40000000f00 */
        /* <DEDUP_REMOVED lines=10> */
[----:B------:R-:W-:Y:S02]  /*5b10*/  MOV R90, 0x1f ;  /* 0x0000001f005a7802 */ /* 0x000fe40000000f00 */
[----:B------:R-:W-:-:S02]  /*5b20*/  MOV R91, 0xffffffff ;  /* 0xffffffff005b7802 */ /* 0x000fc40000000f00 */
[----:B------:R-:W-:Y:S02]  /*5b30*/  MOV R88, 0x5b50 ;  /* 0x00005b5000587802 */ /* 0x000fe40000000f00 */
[----:B------:R-:W-:Y:S05]  /*5b40*/  CALL.REL.NOINC `($__internal_49_$__cuda_sm70_shflsync_bfly_p) ;  /* 0x0000001000007944 */ /* 0x000fea0003c00000 */
[----:B01----:R-:W-:Y:S05]  /*5b50*/  BRA `(.L_x_22764) ;  /* 0xffffd88000007947 */ /* 0x003fea000383ffff */
        .weak           $__internal_49_$__cuda_sm70_shflsync_bfly_p
        .type           $__internal_49_$__cuda_sm70_shflsync_bfly_p,@function
        .size           $__internal_49_$__cuda_sm70_shflsync_bfly_p,(.L_x_71049 - $__internal_49_$__cuda_sm70_shflsync_bfly_p)
$__internal_49_$__cuda_sm70_shflsync_bfly_p:
[----:B------:R-:W-:Y:S01]  /*5b60*/  HFMA2.MMA R89, -RZ, RZ, 0, 0 ;  /* 0x00000000ff597435 */ /* 0x000fe200000001ff */
[----:B------:R-:W-:Y:S04]  /*5b70*/  WARPSYNC R91 ;  /* 0x0000005b00007348 */ /* 0x000fe80003800000 */
[----:B------:R0:W1:Y:S01]  /*5b80*/  SHFL.BFLY PT, R92, R95, R92, R90 ;  /* 0x0c00005c5f5c7389 */ /* 0x00006200000e005a */
[----:B------:R-:W-:Y:S05]  /*5b90*/  RET.REL.NODEC R88 `(_ZN10layer_norm13ln_fwd_kernelINS_13Kernel_traitsI13__nv_bfloat16S2_fS2_fjLj2560ELj1ELj4ELj1ELj16ENS_18Kernel_traits_baseILj2560ES2_S2_fS2_fjLj128EEEEELb0ELb0ELb0ELb1EEEvNS_9FwdParamsE) ;  /* 0xffffa46058007950 */ /* 0x000fea0003c3ffff */
.L_x_22765:
        /* <DEDUP_REMOVED lines=14> */
.L_x_71049:


//--------------------- .text._ZN10layer_norm13ln_fwd_kernelINS_13Kernel_traitsI13__nv_bfloat16S2_fS2_fjLj2560ELj1ELj4ELj1ELj16ENS_18Kernel_traits_baseILj2560ES2_S2_fS2_fjLj128EEEEELb0ELb0ELb1ELb0EEEvNS_9FwdParamsE --------------------------
	.section	.text._ZN10layer_norm13ln_fwd_kernelINS_13Kernel_traitsI13__nv_bfloat16S2_fS2_fjLj2560ELj1ELj4ELj1ELj16ENS_18Kernel_traits_baseILj2560ES2_S2_fS2_fjLj128EEEEELb0ELb0ELb1ELb0EEEvNS_9FwdParamsE,"ax",@progbits
	.sectioninfo	@"SHI_REGISTERS=255"
	.align	128
        .global         _ZN10layer_norm13ln_fwd_kernelINS_13Kernel_traitsI13__nv_bfloat16S2_fS2_fjLj2560ELj1ELj4ELj1ELj16ENS_18Kernel_traits_baseILj2560ES2_S2_fS2_fjLj128EEEEELb0ELb0ELb1ELb0EEEvNS_9FwdParamsE
        .type           _ZN10layer_norm13ln_fwd_kernelINS_13Kernel_traitsI13__nv_bfloat16S2_fS2_fjLj2560ELj1ELj4ELj1ELj16ENS_18Kernel_traits_baseILj2560ES2_S2_fS2_fjLj128EEEEELb0ELb0ELb1ELb0EEEvNS_9FwdParamsE,@function
        .size           _ZN10layer_norm13ln_fwd_kernelINS_13Kernel_traitsI13__nv_bfloat16S2_fS2_fjLj2560ELj1ELj4ELj1ELj16ENS_18Kernel_traits_baseILj2560ES2_S2_fS2_fjLj128EEEEELb0ELb0ELb1ELb0EEEvNS_9FwdParamsE,(.L_x_71050 - _ZN10layer_norm13ln_fwd_kernelINS_13Kernel_traitsI13__nv_bfloat16S2_fS2_fjLj2560ELj1ELj4ELj1ELj16ENS_18Kernel_traits_baseILj2560ES2_S2_fS2_fjLj128EEEEELb0ELb0ELb1ELb0EEEvNS_9FwdParamsE)
        .other          _ZN10layer_norm13ln_fwd_kernelINS_13Kernel_traitsI13__nv_bfloat16S2_fS2_fjLj2560ELj1ELj4ELj1ELj16ENS_18Kernel_traits_baseILj2560ES2_S2_fS2_fjLj128EEEEELb0ELb0ELb1ELb0EEEvNS_9FwdParamsE,@"STO_CUDA_ENTRY STV_DEFAULT"
_ZN10layer_norm13ln_fwd_kernelINS_13Kernel_traitsI13__nv_bfloat16S2_fS2_fjLj2560ELj1ELj4ELj1ELj16ENS_18Kernel_traits_baseILj2560ES2_S2_fS2_fjLj128EEEEELb0ELb0ELb1ELb0EEEvNS_9FwdParamsE:
.text._ZN10layer_norm13ln_fwd_kernelINS_13Kernel_traitsI13__nv_bfloat16S2_fS2_fjLj2560ELj1ELj4ELj1ELj16ENS_18Kernel_traits_baseILj2560ES2_S2_fS2_fjLj128EEEEELb0ELb0ELb1ELb0EEEvNS_9FwdParamsE:
        /* <DEDUP_REMOVED lines=37> */
.L_x_22767:
[----:B01----:R-:W-:Y:S05]  /*0250*/  BSYNC B0 ;  /* 0x0000000000007941 */ /* 0x003fea0003800000 */
.L_x_22766:
        /* <DEDUP_REMOVED lines=13> */
.L_x_22769:
[----:B0-----:R-:W-:Y:S05]  /*0330*/  BSYNC B0 ;  /* 0x0000000000007941 */ /* 0x001fea0003800000 */
.L_x_22768:
        /* <DEDUP_REMOVED lines=13> */
.L_x_22771:
[----:B0-----:R-:W-:Y:S05]  /*0410*/  BSYNC B0 ;  /* 0x0000000000007941 */ /* 0x001fea0003800000 */
.L_x_22770:
        /* <DEDUP_REMOVED lines=13> */
.L_x_22773:
[----:B0-----:R-:W-:Y:S05]  /*04f0*/  BSYNC B0 ;  /* 0x0000000000007941 */ /* 0x001fea0003800000 */
.L_x_22772:
        /* <DEDUP_REMOVED lines=13> */
.L_x_22775:
[----:B0-----:R-:W-:Y:S05]  /*05d0*/  BSYNC B0 ;  /* 0x0000000000007941 */ /* 0x001fea0003800000 */
.L_x_22774:
        /* <DEDUP_REMOVED lines=16> */
.L_x_22777:
[----:B0-----:R-:W-:Y:S05]  /*06e0*/  BSYNC B0 ;  /* 0x0000000000007941 */ /* 0x001fea0003800000 */
.L_x_22776:
        /* <DEDUP_REMOVED lines=18> */
.L_x_22779:
[----:B0-----:R-:W-:Y:S05]  /*0810*/  BSYNC B0 ;  /* 0x0000000000007941 */ /* 0x001fea0003800000 */
.L_x_22778:
        /* <DEDUP_REMOVED lines=16> */
.L_x_22781:
[----:B0-----:R-:W-:Y:S05]  /*0920*/  BSYNC B0 ;  /* 0x0000000000007941 */ /* 0x001fea0003800000 */
.L_x_22780:
        /* <DEDUP_REMOVED lines=16> */
.L_x_22783:
[----:B0-----:R-:W-:Y:S05]  /*0a30*/  BSYNC B0 ;  /* 0x0000000000007941 */ /* 0x001fea0003800000 */
.L_x_22782:
        /* <DEDUP_REMOVED lines=15> */
.L_x_22785:
[----:B0-----:R-:W-:Y:S05]  /*0b30*/  BSYNC B0 ;  /* 0x0000000000007941 */ /* 0x001fea0003800000 */
.L_x_22784:
        /* <DEDUP_REMOVED lines=28> */
[----:B------:R0:W-:Y:S01]  /*0d00*/  STL [R1], R3 ;  /* 0x0000000301007387 */ /* 0x0001e20000100800 */
[----:B------:R-:W-:Y:S02]  /*0d10*/  PRMT R198, RZ, 0x5410, R180 ;  /* 0x00005410ffc67816 */ /* 0x000fe400000000b4 */
[--C-:B-1----:R-:W-:Y:S02]  /*0d20*/  PRMT R60, RZ, 0x5410, R32.reuse ;  /* 0x00005410ff3c7816 */ /* 0x102fe40000000020 */
[----:B------:R-:W-:Y:S02]  /*0d30*/  PRMT R32, RZ, 0x7610, R32 ;  /* 0x00007610ff207816 */ /* 0x000fe40000000020 */
[----:B------:R-:W-:Y:S01]  /*0d40*/  PRMT R196, RZ, 0x7610, R180 ;  /* 0x00007610ffc47816 */ /* 0x000fe200000000b4 */
[----:B------:R-:W-:Y:S01]  /*0d50*/  STL [R1+0x2c], R60 ;  /* 0x00002c3c01007387 */ /* 0x000fe20000100800 */
[----:B------:R-:W-:-:S02]  /*0d60*/  PRMT R189, RZ, 0x5410, R182 ;  /* 0x00005410ffbd7816 */ /* 0x000fc400000000b6 */
[--C-:B0-----:R-:W-:Y:S01]  /*0d70*/  PRMT R3, RZ, 0x5410, R33.reuse ;  /* 0x00005410ff037816 */ /* 0x101fe20000000021 */
[----:B------:R0:W-:Y:S01]  /*0d80*/  STL [R1+0x24], R32 ;  /* 0x0000242001007387 */ /* 0x0001e20000100800 */
[----:B------:R-:W-:Y:S02]  /*0d90*/  PRMT R33, RZ, 0x7610, R33 ;  /* 0x00007610ff217816 */ /* 0x000fe40000000021 */
[----:B------:R-:W-:Y:S01]  /*0da0*/  PRMT R187, RZ, 0x7610, R182 ;  /* 0x00007610ffbb7816 */ /* 0x000fe200000000b6 */
[----:B------:R1:W-:Y:S01]  /*0db0*/  STL [R1+0x1c], R3 ;  /* 0x00001c0301007387 */ /* 0x0003e20000100800 */
[--C-:B------:R-:W-:Y:S02]  /*0dc0*/  PRMT R197, RZ, 0x5410, R8.reuse ;  /* 0x00005410ffc57816 */ /* 0x100fe40000000008 */
[----:B------:R-:W-:Y:S01]  /*0dd0*/  PRMT R194, RZ, 0x7610, R8 ;  /* 0x00007610ffc27816 */ /* 0x000fe20000000008 */
[----:B------:R-:W-:Y:S01]  /*0de0*/  STL [R1+0x14], R33 ;  /* 0x0000142101007387 */ /* 0x000fe20000100800 */
[----:B------:R-:W-:-:S02]  /*0df0*/  PRMT R192, RZ, 0x5410, R9 ;  /* 0x00005410ffc07816 */ /* 0x000fc40000000009 */
[--C-:B0-----:R-:W-:Y:S02]  /*0e00*/  PRMT R32, RZ, 0x5410, R34.reuse ;  /* 0x00005410ff207816 */ /* 0x101fe40000000022 */
[----:B------:R-:W-:Y:S02]  /*0e10*/  PRMT R190, RZ, 0x7610, R9 ;  /* 0x00007610ffbe7816 */ /* 0x000fe40000000009 */
[----:B-1----:R-:W-:Y:S01]  /*0e20*/  PRMT R3, RZ, 0x7610, R34 ;  /* 0x00007610ff037816 */ /* 0x002fe20000000022 */
[----:B------:R-:W-:Y:S01]  /*0e30*/  STL [R1+0xc], R32 ;  /* 0x00000c2001007387 */ /* 0x000fe20000100800 */
        /* <DEDUP_REMOVED lines=58> */
[----:B0-----:R-:W-:Y:S02]  /*11e0*/  PRMT R3, RZ, 0x7610, R5 ;  /* 0x00007610ff037816 */ /* 0x001fe40000000005 */
        /* <DEDUP_REMOVED lines=69> */
.L_x_22989:
        /* <DEDUP_REMOVED lines=21> */
[----:B------:R-:W-:-:S04]  /*1790*/  ISETP.NE.U32.AND P2, PT, RZ, c[0x0][0x180], PT ;  /* 0x00006000ff007a0c */ /* 0x000fc80003f45070 */
[----:B------:R-:W-:-:S13]  /*17a0*/  ISETP.NE.AND.EX P2, PT, RZ, c[0x0][0x184], PT, P2 ;  /* 0x00006100ff007a0c */ /* 0x000fda0003f45320 */
[----:B------:R-:W-:-:S05]  /*17b0*/  @P2 MOV R52, 0x20 ;  /* 0x0000002000342802 */ /* 0x000fca0000000f00 */
[----:B------:R-:W-:-:S05]  /*17c0*/  @P2 IMAD.WIDE.U32 R52, R175, R52, c[0x0][0x180] ;  /* 0x00006000af342625 */ /* 0x000fca00078e0034 */
[----:B------:R-:W2:Y:S01]  /*17d0*/  @P2 LDG.E.128 R40, [R52.64] ;  /* 0x0000000434282981 */ /* 0x000ea2000c1e1d00 */
[----:B------:R-:W-:-:S03]  /*17e0*/  ISETP.GT.AND P3, PT, R174, RZ, PT ;  /* 0x000000ffae00720c */ /* 0x000fc60003f64270 */
[----:B------:R-:W3:Y:S01]  /*17f0*/  @P2 LDG.E.128 R48, [R52.64+0x10] ;  /* 0x0000100434302981 */ /* 0x000ee2000c1e1d00 */
[----:B0-----:R-:W-:-:S05]  /*1800*/  @P1 MOV R132, 0x10 ;  /* 0x0000001000841802 */ /* 0x001fca0000000f00 */
[----:B------:R-:W-:-:S04]  /*1810*/  @P1 IMAD.WIDE.U32 R132, R195, R132, c[0x0][0x170] ;  /* 0x00005c00c3841625 */ /* 0x000fc800078e0084 */
[----:B------:R-:W-:Y:S01]  /*1820*/  @!P3 ISETP.NE.U32.AND P4, PT, RZ, c[0x0][0x180], PT ;  /* 0x00006000ff00ba0c */ /* 0x000fe20003f85070 */
[----:B------:R0:W5:Y:S03]  /*1830*/  @P1 LDG.E.128 R56, [R132.64] ;  /* 0x0000000484381981 */ /* 0x000166000c1e1d00 */
[----:B------:R-:W-:Y:S01]  /*1840*/  @!P3 ISETP.NE.AND.EX P4, PT, RZ, c[0x0][0x184], PT, P4 ;  /* 0x00006100ff00ba0c */ /* 0x000fe20003f85340 */
[----:B------:R-:W-:Y:S03]  /*1850*/  BSSY B1, `(.L_x_22788) ;  /* 0x000001b000017945 */ /* 0x000fe60003800000 */
[----:B--2---:R-:W-:Y:S02]  /*1860*/  @!P3 FSEL R44, R40, RZ, P4 ;  /* 0x000000ff282cb208 */ /* 0x004fe40002000000 */
[----:B------:R-:W-:-:S04]  /*1870*/  @!P3 ISETP.NE.U32.AND P4, PT, RZ, c[0x0][0x180], PT ;  /* 0x00006000ff00ba0c */ /* 0x000fc80003f85070 */
[----:B------:R-:W-:-:S04]  /*1880*/  @!P3 ISETP.NE.AND.EX P4, PT, RZ, c[0x0][0x184], PT, P4 ;  /* 0x00006100ff00ba0c */ /* 0x000fc80003f85340 */
[----:B------:R-:W-:Y:S02]  /*1890*/  @!P3 FSEL R45, R41, RZ, P4 ;  /* 0x000000ff292db208 */ /* 0x000fe40002000000 */
        /* <DEDUP_REMOVED lines=8> */
[----:B---3--:R-:W-:Y:S02]  /*1920*/  @!P3 FSEL R52, R48, RZ, P4 ;  /* 0x000000ff3034b208 */ /* 0x008fe40002000000 */
        /* <DEDUP_REMOVED lines=8> */
[----:B------:R-:W-:Y:S01]  /*19b0*/  @!P3 FSEL R55, R51, RZ, P4 ;  /* 0x000000ff3337b208 */ /* 0x000fe20002000000 */
[----:B------:R-:W-:Y:S05]  /*19c0*/  @!P3 BRA `(.L_x_22789) ;  /* 0x000000300000b947 */ /* 0x000fea0003800000 */
[----:B0----5:R-:W-:-:S05]  /*19d0*/  PRMT R44, RZ, 0x5410, R56 ;  /* 0x00005410ff2c7816 */ /* 0x021fca0000000038 */
[----:B------:R-:W-:-:S04]  /*19e0*/  FMUL.FTZ R44, R44, c[0x0][0x1ec] ;  /* 0x00007b002c2c7a20 */ /* 0x000fc80000410000 */
[----:B------:R-:W-:Y:S02]  /*19f0*/  @P2 FADD.FTZ R44, R40, R44 ;  /* 0x0000002c282c2221 */ /* 0x000fe40000010000 */
.L_x_22789:
[----:B0-----:R-:W-:Y:S05]  /*1a00*/  BSYNC B1 ;  /* 0x0000000000017941 */ /* 0x001fea0003800000 */
.L_x_22788:
[----:B------:R-:W-:Y:S01]  /*1a10*/  BSSY B1, `(.L_x_22790) ;  /* 0x0000005000017945 */ /* 0x000fe20003800000 */
[----:B------:R-:W-:Y:S05]  /*1a20*/  @!P3 BRA `(.L_x_22791) ;  /* 0x000000300000b947 */ /* 0x000fea0003800000 */
[----:B-----5:R-:W-:-:S05]  /*1a30*/  PRMT R45, RZ, 0x7610, R56 ;  /* 0x00007610ff2d7816 */ /* 0x020fca0000000038 */
[----:B------:R-:W-:-:S04]  /*1a40*/  FMUL.FTZ R45, R45, c[0x0][0x1ec] ;  /* 0x00007b002d2d7a20 */ /* 0x000fc80000410000 */
[----:B------:R-:W-:Y:S02]  /*1a50*/  @P2 FADD.FTZ R45, R41, R45 ;  /* 0x0000002d292d2221 */ /* 0x000fe40000010000 */
.L_x_22791:
[----:B------:R-:W-:Y:S05]  /*1a60*/  BSYNC B1 ;  /* 0x0000000000017941 */ /* 0x000fea0003800000 */
.L_x_22790:
[----:B------:R-:W-:Y:S01]  /*1a70*/  BSSY B1, `(.L_x_22792) ;  /* 0x0000005000017945 */ /* 0x000fe20003800000 */
[----:B------:R-:W-:Y:S05]  /*1a80*/  @!P3 BRA `(.L_x_22793) ;  /* 0x000000300000b947 */ /* 0x000fea0003800000 */
[----:B-----5:R-:W-:-:S05]  /*1a90*/  PRMT R46, RZ, 0x5410, R57 ;  /* 0x00005410ff2e7816 */ /* 0x020fca0000000039 */
[----:B------:R-:W-:-:S04]  /*1aa0*/  FMUL.FTZ R46, R46, c[0x0][0x1ec] ;  /* 0x00007b002e2e7a20 */ /* 0x000fc80000410000 */
[----:B------:R-:W-:Y:S02]  /*1ab0*/  @P2 FADD.FTZ R46, R42, R46 ;  /* 0x0000002e2a2e2221 */ /* 0x000fe40000010000 */
.L_x_22793:
[----:B------:R-:W-:Y:S05]  /*1ac0*/  BSYNC B1 ;  /* 0x0000000000017941 */ /* 0x000fea0003800000 */
.L_x_22792:
[----:B------:R-:W-:Y:S01]  /*1ad0*/  BSSY B1, `(.L_x_22794) ;  /* 0x0000005000017945 */ /* 0x000fe20003800000 */
[----:B------:R-:W-:Y:S05]  /*1ae0*/  @!P3 BRA `(.L_x_22795) ;  /* 0x000000300000b947 */ /* 0x000fea0003800000 */
[----:B-----5:R-:W-:-:S05]  /*1af0*/  PRMT R47, RZ, 0x7610, R57 ;  /* 0x00007610ff2f7816 */ /* 0x020fca0000000039 */
[----:B------:R-:W-:-:S04]  /*1b00*/  FMUL.FTZ R47, R47, c[0x0][0x1ec] ;  /* 0x00007b002f2f7a20 */ /* 0x000fc80000410000 */
[----:B------:R-:W-:Y:S02]  /*1b10*/  @P2 FADD.FTZ R47, R43, R47 ;  /* 0x0000002f2b2f2221 */ /* 0x000fe40000010000 */
.L_x_22795:
[----:B------:R-:W-:Y:S05]  /*1b20*/  BSYNC B1 ;  /* 0x0000000000017941 */ /* 0x000fea0003800000 */
.L_x_22794:
[----:B------:R-:W-:Y:S01]  /*1b30*/  BSSY B1, `(.L_x_22796) ;  /* 0x0000005000017945 */ /* 0x000fe20003800000 */
[----:B------:R-:W-:Y:S05]  /*1b40*/  @!P3 BRA `(.L_x_22797) ;  /* 0x000000300000b947 */ /* 0x000fea0003800000 */
[----:B-----5:R-:W-:-:S05]  /*1b50*/  PRMT R52, RZ, 0x5410, R58 ;  /* 0x00005410ff347816 */ /* 0x020fca000000003a */
[----:B------:R-:W-:-:S04]  /*1b60*/  FMUL.FTZ R52, R52, c[0x0][0x1ec] ;  /* 0x00007b0034347a20 */ /* 0x000fc80000410000 */
[----:B------:R-:W-:Y:S02]  /*1b70*/  @P2 FADD.FTZ R52, R48, R52 ;  /* 0x0000003430342221 */ /* 0x000fe40000010000 */
.L_x_22797:
[----:B------:R-:W-:Y:S05]  /*1b80*/  BSYNC B1 ;  /* 0x0000000000017941 */ /* 0x000fea0003800000 */
.L_x_22796:
[----:B------:R-:W-:Y:S01]  /*1b90*/  BSSY B1, `(.L_x_22798) ;  /* 0x0000005000017945 */ /* 0x000fe20003800000 */
[----:B------:R-:W-:Y:S05]  /*1ba0*/  @!P3 BRA `(.L_x_22799) ;  /* 0x000000300000b947 */ /* 0x000fea0003800000 */
[----:B-----5:R-:W-:-:S05]  /*1bb0*/  PRMT R53, RZ, 0x7610, R58 ;  /* 0x00007610ff357816 */ /* 0x020fca000000003a */
[----:B------:R-:W-:-:S04]  /*1bc0*/  FMUL.FTZ R53, R53, c[0x0][0x1ec] ;  /* 0x00007b0035357a20 */ /* 0x000fc80000410000 */
[----:B------:R-:W-:Y:S02]  /*1bd0*/  @P2 FADD.FTZ R53, R49, R53 ;  /* 0x0000003531352221 */ /* 0x000fe40000010000 */
.L_x_22799:
[----:B------:R-:W-:Y:S05]  /*1be0*/  BSYNC B1 ;  /* 0x0000000000017941 */ /* 0x000fea0003800000 */
.L_x_22798:
[----:B------:R-:W-:Y:S01]  /*1bf0*/  BSSY B1, `(.L_x_22800) ;  /* 0x0000005000017945 */ /* 0x000fe20003800000 */
[----:B------:R-:W-:Y:S05]  /*1c00*/  @!P3 BRA `(.L_x_22801) ;  /* 0x000000300000b947 */ /* 0x000fea0003800000 */
[----:B-----5:R-:W-:-:S05]  /*1c10*/  PRMT R54, RZ, 0x5410, R59 ;  /* 0x00005410ff367816 */ /* 0x020fca000000003b */
[----:B------:R-:W-:-:S04]  /*1c20*/  FMUL.FTZ R54, R54, c[0x0][0x1ec] ;  /* 0x00007b0036367a20 */ /* 0x000fc80000410000 */
[----:B------:R-:W-:Y:S02]  /*1c30*/  @P2 FADD.FTZ R54, R50, R54 ;  /* 0x0000003632362221 */ /* 0x000fe40000010000 */
.L_x_22801:
[----:B------:R-:W-:Y:S05]  /*1c40*/  BSYNC B1 ;  /* 0x0000000000017941 */ /* 0x000fea0003800000 */
.L_x_22800:
[----:B------:R-:W-:Y:S01]  /*1c50*/  BSSY B1, `(.L_x_22802) ;  /* 0x0000005000017945 */ /* 0x000fe20003800000 */
[----:B------:R-:W-:Y:S05]  /*1c60*/  @!P3 BRA `(.L_x_22803) ;  /* 0x000000300000b947 */ /* 0x000fea0003800000 */
[----:B-----5:R-:W-:-:S05]  /*1c70*/  PRMT R55, RZ, 0x7610, R59 ;  /* 0x00007610ff377816 */ /* 0x020fca000000003b */
[----:B------:R-:W-:-:S04]  /*1c80*/  FMUL.FTZ R55, R55, c[0x0][0x1ec] ;  /* 0x00007b0037377a20 */ /* 0x000fc80000410000 */
[----:B------:R-:W-:Y:S02]  /*1c90*/  @P2 FADD.FTZ R55, R51, R55 ;  /* 0x0000003733372221 */ /* 0x000fe40000010000 */
.L_x_22803:
[----:B------:R-:W-:Y:S05]  /*1ca0*/  BSYNC B1 ;  /* 0x0000000000017941 */ /* 0x000fea0003800000 */
.L_x_22802:
[----:B------:R-:W-:Y:S01]  /*1cb0*/  HFMA2.MMA R132, -RZ, RZ, 0, 1.9073486328125e-06 ;  /* 0x00000020ff847435 */ /* 0x000fe200000001ff */
[----:B------:R-:W-:-:S09]  /*1cc0*/  IADD3 R195, R195, 0x20, RZ ;  /* 0x00000020c3c37810 */ /* 0x000fd20007ffe0ff */
[C---:B------:R-:W-:Y:S01]  /*1cd0*/  IMAD.WIDE.U32 R132, R175.reuse, R132, c[0x0][0x188] ;  /* 0x00006200af847625 */ /* 0x040fe200078e0084 */
[----:B------:R-:W-:-:S04]  /*1ce0*/  IADD3 R175, R175, 0x20, RZ ;  /* 0x00000020afaf7810 */ /* 0x000fc80007ffe0ff */
[----:B------:R0:W-:Y:S04]  /*1cf0*/  STG.E.128 [R132.64], R44 ;  /* 0x0000002c84007986 */ /* 0x0001e8000c101d04 */
[----:B------:R0:W-:Y:S02]  /*1d00*/  STG.E.128 [R132.64+0x10], R52 ;  /* 0x0000103484007986 */ /* 0x0001e4000c101d04 */
.L_x_22787:
[----:B------:R-:W-:Y:S05]  /*1d10*/  BSYNC B0 ;  /* 0x0000000000007941 */ /* 0x000fea0003800000 */
.L_x_22786:
[----:B------:R-:W-:Y:S01]  /*1d20*/  ISETP.GE.U32.AND P2, PT, R0, 0x40, PT ;  /* 0x000000400000780c */ /* 0x000fe20003f46070 */
[----:B------:R-:W-:-:S12]  /*1d30*/  BSSY B0, `(.L_x_22804) ;  /* 0x000005a000007945 */ /* 0x000fd80003800000 */
        /* <DEDUP_REMOVED lines=11> */
[----:B-----5:R0:W5:Y:S03]  /*1df0*/  @P1 LDG.E.128 R56, [R132.64] ;  /* 0x0000000484381981 */ /* 0x020166000c1e1d00 */
        /* <DEDUP_REMOVED lines=28> */
.L_x_22807:
[----:B0-----:R-:W-:Y:S05]  /*1fc0*/  BSYNC B1 ;  /* 0x0000000000017941 */ /* 0x001fea0003800000 */
.L_x_22806:
[----:B------:R-:W-:Y:S01]  /*1fd0*/  BSSY B1, `(.L_x_22808) ;  /* 0x0000005000017945 */ /* 0x000fe20003800000 */
[----:B------:R-:W-:Y:S05]  /*1fe0*/  @!P3 BRA `(.L_x_22809) ;  /* 0x000000300000b947 */ /* 0x000fea0003800000 */
[----:B-----5:R-:W-:-:S05]  /*1ff0*/  PRMT R61, RZ, 0x7610, R56 ;  /* 0x00007610ff3d7816 */ /* 0x020fca0000000038 */
[----:B------:R-:W-:-:S04]  /*2000*/  FMUL.FTZ R61, R61, c[0x0][0x1ec] ;  /* 0x00007b003d3d7a20 */ /* 0x000fc80000410000 */
[----:B------:R-:W-:Y:S02]  /*2010*/  @P2 FADD.FTZ R61, R41, R61 ;  /* 0x0000003d293d2221 */ /* 0x000fe40000010000 */
.L_x_22809:
[----:B------:R-:W-:Y:S05]  /*2020*/  BSYNC B1 ;  /* 0x0000000000017941 */ /* 0x000fea0003800000 */
.L_x_22808:
[----:B------:R-:W-:Y:S01]  /*2030*/  BSSY B1, `(.L_x_22810) ;  /* 0x0000005000017945 */ /* 0x000fe20003800000 */
[----:B------:R-:W-:Y:S05]  /*2040*/  @!P3 BRA `(.L_x_22811) ;  /* 0x000000300000b947 */ /* 0x000fea0003800000 */
[----:B-----5:R-:W-:-:S05]  /*2050*/  PRMT R62, RZ, 0x5410, R57 ;  /* 0x00005410ff3e7816 */ /* 0x020fca0000000039 */
[----:B------:R-:W-:-:S04]  /*2060*/  FMUL.FTZ R62, R62, c[0x0][0x1ec] ;  /* 0x00007b003e3e7a20 */ /* 0x000fc80000410000 */
[----:B------:R-:W-:Y:S02]  /*2070*/  @P2 FADD.FTZ R62, R42, R62 ;  /* 0x0000003e2a3e2221 */ /* 0x000fe40000010000 */
.L_x_22811:
[----:B------:R-:W-:Y:S05]  /*2080*/  BSYNC B1 ;  /* 0x0000000000017941 */ /* 0x000fea0003800000 */
.L_x_22810:
[----:B------:R-:W-:Y:S01]  /*2090*/  BSSY B1, `(.L_x_22812) ;  /* 0x0000005000017945 */ /* 0x000fe20003800000 */
[----:B------:R-:W-:Y:S05]  /*20a0*/  @!P3 BRA `(.L_x_22813) ;  /* 0x000000300000b947 */ /* 0x000fea0003800000 */
[----:B-----5:R-:W-:-:S05]  /*20b0*/  PRMT R63, RZ, 0x7610, R57 ;  /* 0x00007610ff3f7816 */ /* 0x020fca0000000039 */
[----:B------:R-:W-:-:S04]  /*20c0*/  FMUL.FTZ R63, R63, c[0x0][0x1ec] ;  /* 0x00007b003f3f7a20 */ /* 0x000fc80000410000 */
[----:B------:R-:W-:Y:S02]  /*20d0*/  @P2 FADD.FTZ R63, R43, R63 ;  /* 0x0000003f2b3f2221 */ /* 0x000fe40000010000 */
.L_x_22813:
[----:B------:R-:W-:Y:S05]  /*20e0*/  BSYNC B1 ;  /* 0x0000000000017941 */ /* 0x000fea0003800000 */
.L_x_22812:
[----:B------:R-:W-:Y:S01]  /*20f0*/  BSSY B1, `(.L_x_22814) ;  /* 0x0000005000017945 */ /* 0x000fe20003800000 */
[----:B------:R-:W-:Y:S05]  /*2100*/  @!P3 BRA `(.L_x_22815) ;  /* 0x000000300000b947 */ /* 0x000fea0003800000 */
[----:B-----5:R-:W-:-:S05]  /*2110*/  PRMT R64, RZ, 0x5410, R58 ;  /* 0x00005410ff407816 */ /* 0x020fca000000003a */
[----:B------:R-:W-:-:S04]  /*2120*/  FMUL.FTZ R64, R64, c[0x0][0x1ec] ;  /* 0x00007b0040407a20 */ /* 0x000fc80000410000 */
[----:B------:R-:W-:Y:S02]  /*2130*/  @P2 FADD.FTZ R64, R48, R64 ;  /* 0x0000004030402221 */ /* 0x000fe40000010000 */
.L_x_22815:
[----:B------:R-:W-:Y:S05]  /*2140*/  BSYNC B1 ;  /* 0x0000000000017941 */ /* 0x000fea0003800000 */
.L_x_22814:
[----:B------:R-:W-:Y:S01]  /*2150*/  BSSY B1, `(.L_x_22816) ;  /* 0x0000005000017945 */ /* 0x000fe20003800000 */
[----:B------:R-:W-:Y:S05]  /*2160*/  @!P3 BRA `(.L_x_22817) ;  /* 0x000000300000b947 */ /* 0x000fea0003800000 */
[----:B-----5:R-:W-:-:S05]  /*2170*/  PRMT R65, RZ, 0x7610, R58 ;  /* 0x00007610ff417816 */ /* 0x020fca000000003a */
[----:B------:R-:W-:-:S04]  /*2180*/  FMUL.FTZ R65, R65, c[0x0][0x1ec] ;  /* 0x00007b0041417a20 */ /* 0x000fc80000410000 */
[----:B------:R-:W-:Y:S02]  /*2190*/  @P2 FADD.FTZ R65, R49, R65 ;  /* 0x0000004131412221 */ /* 0x000fe40000010000 */
.L_x_22817:
[----:B------:R-:W-:Y:S05]  /*21a0*/  BSYNC B1 ;  /* 0x0000000000017941 */ /* 0x000fea0003800000 */
.L_x_22816:
[----:B------:R-:W-:Y:S01]  /*21b0*/  BSSY B1, `(.L_x_22818) ;  /* 0x0000005000017945 */ /* 0x000fe20003800000 */
[----:B------:R-:W-:Y:S05]  /*21c0*/  @!P3 BRA `(.L_x_22819) ;  /* 0x000000300000b947 */ /* 0x000fea0003800000 */
[----:B-----5:R-:W-:-:S05]  /*21d0*/  PRMT R66, RZ, 0x5410, R59 ;  /* 0x00005410ff427816 */ /* 0x020fca000000003b */
[----:B------:R-:W-:-:S04]  /*21e0*/  FMUL.FTZ R66, R66, c[0x0][0x1ec] ;  /* 0x00007b0042427a20 */ /* 0x000fc80000410000 */
[----:B------:R-:W-:Y:S02]  /*21f0*/  @P2 FADD.FTZ R66, R50, R66 ;  /* 0x0000004232422221 */ /* 0x000fe40000010000 */
.L_x_22819:
[----:B------:R-:W-:Y:S05]  /*2200*/  BSYNC B1 ;  /* 0x0000000000017941 */ /* 0x000fea0003800000 */
.L_x_22818:
[----:B------:R-:W-:Y:S01]  /*2210*/  BSSY B1, `(.L_x_22820) ;  /* 0x0000005000017945 */ /* 0x000fe20003800000 */
[----:B------:R-:W-:Y:S05]  /*2220*/  @!P3 BRA `(.L_x_22821) ;  /* 0x000000300000b947 */ /* 0x000fea0003800000 */
[----:B-----5:R-:W-:-:S05]  /*2230*/  PRMT R67, RZ, 0x7610, R59 ;  /* 0x00007610ff437816 */ /* 0x020fca000000003b */
[----:B------:R-:W-:-:S04]  /*2240*/  FMUL.FTZ R67, R67, c[0x0][0x1ec] ;  /* 0x00007b0043437a20 */ /* 0x000fc80000410000 */
[----:B------:R-:W-:Y:S02]  /*2250*/  @P2 FADD.FTZ R67, R51, R67 ;  /* 0x0000004333432221 */ /* 0x000fe40000010000 */
.L_x_22821:
[----:B------:R-:W-:Y:S05]  /*2260*/  BSYNC B1 ;  /* 0x0000000000017941 */ /* 0x000fea0003800000 */
.L_x_22820:
[----:B------:R-:W-:Y:S01]  /*2270*/  HFMA2.MMA R132, -RZ, RZ, 0, 1.9073486328125e-06 ;  /* 0x00000020ff847435 */ /* 0x000fe200000001ff */
[----:B------:R-:W-:-:S09]  /*2280*/  IADD3 R195, R195, 0x20, RZ ;  /* 0x00000020c3c37810 */ /* 0x000fd20007ffe0ff */
[C---:B------:R-:W-:Y:S01]  /*2290*/  IMAD.WIDE.U32 R132, R175.reuse, R132, c[0x0][0x188] ;  /* 0x00006200af847625 */ /* 0x040fe200078e0084 */
[----:B------:R-:W-:-:S04]  /*22a0*/  IADD3 R175, R175, 0x20, RZ ;  /* 0x00000020afaf7810 */ /* 0x000fc80007ffe0ff */
[----:B------:R0:W-:Y:S04]  /*22b0*/  STG.E.128 [R132.64], R60 ;  /* 0x0000003c84007986 */ /* 0x0001e8000c101d04 */
[----:B------:R0:W-:Y:S02]  /*22c0*/  STG.E.128 [R132.64+0x10], R64 ;  /* 0x0000104084007986 */ /* 0x0001e4000c101d04 */
.L_x_22805:
[----:B------:R-:W-:Y:S05]  /*22d0*/  BSYNC B0 ;  /* 0x0000000000007941 */ /* 0x000fea0003800000 */
.L_x_22804:
        /* <DEDUP_REMOVED lines=42> */
.L_x_22825:
[----:B0-----:R-:W-:Y:S05]  /*2580*/  BSYNC B1 ;  /* 0x0000000000017941 */ /* 0x001fea0003800000 */
.L_x_22824:
[----:B------:R-:W-:Y:S01]  /*2590*/  BSSY B1, `(.L_x_22826) ;  /* 0x0000005000017945 */ /* 0x000fe20003800000 */
[----:B------:R-:W-:Y:S05]  /*25a0*/  @!P3 BRA `(.L_x_22827) ;  /* 0x000000300000b947 */ /* 0x000fea0003800000 */
[----:B-----5:R-:W-:-:S05]  /*25b0*/  PRMT R69, RZ, 0x7610, R56 ;  /* 0x00007610ff457816 */ /* 0x020fca0000000038 */
[----:B------:R-:W-:-:S04]  /*25c0*/  FMUL.FTZ R69, R69, c[0x0][0x1ec] ;  /* 0x00007b0045457a20 */ /* 0x000fc80000410000 */
[----:B------:R-:W-:Y:S02]  /*25d0*/  @P2 FADD.FTZ R69, R41, R69 ;  /* 0x0000004529452221 */ /* 0x000fe40000010000 */
.L_x_22827:
[----:B------:R-:W-:Y:S05]  /*25e0*/  BSYNC B1 ;  /* 0x0000000000017941 */ /* 0x000fea0003800000 */
.L_x_22826:
[----:B------:R-:W-:Y:S01]  /*25f0*/  BSSY B1, `(.L_x_22828) ;  /* 0x0000005000017945 */ /* 0x000fe20003800000 */
[----:B------:R-:W-:Y:S05]  /*2600*/  @!P3 BRA `(.L_x_22829) ;  /* 0x000000300000b947 */ /* 0x000fea0003800000 */
[----:B-----5:R-:W-:-:S05]  /*2610*/  PRMT R70, RZ, 0x5410, R57 ;  /* 0x00005410ff467816 */ /* 0x020fca0000000039 */
[----:B------:R-:W-:-:S04]  /*2620*/  FMUL.FTZ R70, R70, c[0x0][0x1ec] ;  /* 0x00007b0046467a20 */ /* 0x000fc80000410000 */
[----:B------:R-:W-:Y:S02]  /*2630*/  @P2 FADD.FTZ R70, R42, R70 ;  /* 0x000000462a462221 */ /* 0x000fe40000010000 */
.L_x_22829:
[----:B------:R-:W-:Y:S05]  /*2640*/  BSYNC B1 ;  /* 0x0000000000017941 */ /* 0x000fea0003800000 */
.L_x_22828:
[----:B------:R-:W-:Y:S01]  /*2650*/  BSSY B1, `(.L_x_22830) ;  /* 0x0000005000017945 */ /* 0x000fe20003800000 */
[----:B------:R-:W-:Y:S05]  /*2660*/  @!P3 BRA `(.L_x_22831) ;  /* 0x000000300000b947 */ /* 0x000fea0003800000 */
[----:B-----5:R-:W-:-:S05]  /*2670*/  PRMT R71, RZ, 0x7610, R57 ;  /* 0x00007610ff477816 */ /* 0x020fca0000000039 */
[----:B------:R-:W-:-:S04]  /*2680*/  FMUL.FTZ R71, R71, c[0x0][0x1ec] ;  /* 0x00007b0047477a20 */ /* 0x000fc80000410000 */
[----:B------:R-:W-:Y:S02]  /*2690*/  @P2 FADD.FTZ R71, R43, R71 ;  /* 0x000000472b472221 */ /* 0x000fe40000010000 */
.L_x_22831:
[----:B------:R-:W-:Y:S05]  /*26a0*/  BSYNC B1 ;  /* 0x0000000000017941 */ /* 0x000fea0003800000 */
.L_x_22830:
[----:B------:R-:W-:Y:S01]  /*26b0*/  BSSY B1, `(.L_x_22832) ;  /* 0x0000005000017945 */ /* 0x000fe20003800000 */
[----:B------:R-:W-:Y:S05]  /*26c0*/  @!P3 BRA `(.L_x_22833) ;  /* 0x000000300000b947 */ /* 0x000fea0003800000 */
[----:B-----5:R-:W-:-:S05]  /*26d0*/  PRMT R72, RZ, 0x5410, R58 ;  /* 0x00005410ff487816 */ /* 0x020fca000000003a */
[----:B------:R-:W-:-:S04]  /*26e0*/  FMUL.FTZ R72, R72, c[0x0][0x1ec] ;  /* 0x00007b0048487a20 */ /* 0x000fc80000410000 */
[----:B------:R-:W-:Y:S02]  /*26f0*/  @P2 FADD.FTZ R72, R48, R72 ;  /* 0x0000004830482221 */ /* 0x000fe40000010000 */
.L_x_22833:
[----:B------:R-:W-:Y:S05]  /*2700*/  BSYNC B1 ;  /* 0x0000000000017941 */ /* 0x000fea0003800000 */
.L_x_22832:
[----:B------:R-:W-:Y:S01]  /*2710*/  BSSY B1, `(.L_x_22834) ;  /* 0x0000005000017945 */ /* 0x000fe20003800000 */
[----:B------:R-:W-:Y:S05]  /*2720*/  @!P3 BRA `(.L_x_22835) ;  /* 0x000000300000b947 */ /* 0x000fea0003800000 */
[----:B-----5:R-:W-:-:S05]  /*2730*/  PRMT R73, RZ, 0x7610, R58 ;  /* 0x00007610ff497816 */ /* 0x020fca000000003a */
[----:B------:R-:W-:-:S04]  /*2740*/  FMUL.FTZ R73, R73, c[0x0][0x1ec] ;  /* 0x00007b0049497a20 */ /* 0x000fc80000410000 */
[----:B------:R-:W-:Y:S02]  /*2750*/  @P2 FADD.FTZ R73, R49, R73 ;  /* 0x0000004931492221 */ /* 0x000fe40000010000 */
.L_x_22835:
[----:B------:R-:W-:Y:S05]  /*2760*/  BSYNC B1 ;  /* 0x0000000000017941 */ /* 0x000fea0003800000 */
.L_x_22834:
[----:B------:R-:W-:Y:S01]  /*2770*/  BSSY B1, `(.L_x_22836) ;  /* 0x0000005000017945 */ /* 0x000fe20003800000 */
[----:B------:R-:W-:Y:S05]  /*2780*/  @!P3 BRA `(.L_x_22837) ;  /* 0x000000300000b947 */ /* 0x000fea0003800000 */
[----:B-----5:R-:W-:-:S05]  /*2790*/  PRMT R74, RZ, 0x5410, R59 ;  /* 0x00005410ff4a7816 */ /* 0x020fca000000003b */
[----:B------:R-:W-:-:S04]  /*27a0*/  FMUL.FTZ R74, R74, c[0x0][0x1ec] ;  /* 0x00007b004a4a7a20 */ /* 0x000fc80000410000 */
[----:B------:R-:W-:Y:S02]  /*27b0*/  @P2 FADD.FTZ R74, R50, R74 ;  /* 0x0000004a324a2221 */ /* 0x000fe40000010000 */
.L_x_22837:
[----:B------:R-:W-:Y:S05]  /*27c0*/  BSYNC B1 ;  /* 0x0000000000017941 */ /* 0x000fea0003800000 */
.L_x_22836:
[----:B------:R-:W-:Y:S01]  /*27d0*/  BSSY B1, `(.L_x_22838) ;  /* 0x0000005000017945 */ /* 0x000fe20003800000 */
[----:B------:R-:W-:Y:S05]  /*27e0*/  @!P3 BRA `(.L_x_22839) ;  /* 0x000000300000b947 */ /* 0x000fea0003800000 */
[----:B-----5:R-:W-:-:S05]  /*27f0*/  PRMT R75, RZ, 0x7610, R59 ;  /* 0x00007610ff4b7816 */ /* 0x020fca000000003b */
[----:B------:R-:W-:-:S04]  /*2800*/  FMUL.FTZ R75, R75, c[0x0][0x1ec] ;  /* 0x00007b004b4b7a20 */ /* 0x000fc80000410000 */
[----:B------:R-:W-:Y:S02]  /*2810*/  @P2 FADD.FTZ R75, R51, R75 ;  /* 0x0000004b334b2221 */ /* 0x000fe40000010000 */
.L_x_22839:
[----:B------:R-:W-:Y:S05]  /*2820*/  BSYNC B1 ;  /* 0x0000000000017941 */ /* 0x000fea0003800000 */
.L_x_22838:
[----:B------:R-:W-:Y:S01]  /*2830*/  HFMA2.MMA R132, -RZ, RZ, 0, 1.9073486328125e-06 ;  /* 0x00000020ff847435 */ /* 0x000fe200000001ff */
[----:B------:R-:W-:-:S09]  /*2840*/  IADD3 R195, R195, 0x20, RZ ;  /* 0x00000020c3c37810 */ /* 0x000fd20007ffe0ff */
[C---:B------:R-:W-:Y:S01]  /*2850*/  IMAD.WIDE.U32 R132, R175.reuse, R132, c[0x0][0x188] ;  /* 0x00006200af847625 */ /* 0x040fe200078e0084 */
[----:B------:R-:W-:-:S04]  /*2860*/  IADD3 R175, R175, 0x20, RZ ;  /* 0x00000020afaf7810 */ /* 0x000fc80007ffe0ff */
[----:B------:R0:W-:Y:S04]  /*2870*/  STG.E.128 [R132.64], R68 ;  /* 0x0000004484007986 */ /* 0x0001e8000c101d04 */
[----:B------:R0:W-:Y:S02]  /*2880*/  STG.E.128 [R132.64+0x10], R72 ;  /* 0x0000104884007986 */ /* 0x0001e4000c101d04 */
.L_x_22823:
[----:B------:R-:W-:Y:S05]  /*2890*/  BSYNC B0 ;  /* 0x0000000000007941 */ /* 0x000fea0003800000 */
.L_x_22822:
        /* <DEDUP_REMOVED lines=42> */
.L_x_22843:
[----:B0-----:R-:W-:Y:S05]  /*2b40*/  BSYNC B1 ;  /* 0x0000000000017941 */ /* 0x001fea0003800000 */
.L_x_22842:
[----:B------:R-:W-:Y:S01]  /*2b50*/  BSSY B1, `(.L_x_22844) ;  /* 0x0000005000017945 */ /* 0x000fe20003800000 */
[----:B------:R-:W-:Y:S05]  /*2b60*/  @!P3 BRA `(.L_x_22845) ;  /* 0x000000300000b947 */ /* 0x000fea0003800000 */
[----:B-----5:R-:W-:-:S05]  /*2b70*/  PRMT R77, RZ, 0x7610, R56 ;  /* 0x00007610ff4d7816 */ /* 0x020fca0000000038 */
[----:B------:R-:W-:-:S04]  /*2b80*/  FMUL.FTZ R77, R77, c[0x0][0x1ec] ;  /* 0x00007b004d4d7a20 */ /* 0x000fc80000410000 */
[----:B------:R-:W-:Y:S02]  /*2b90*/  @P2 FADD.FTZ R77, R41, R77 ;  /* 0x0000004d294d2221 */ /* 0x000fe40000010000 */
.L_x_22845:
[----:B------:R-:W-:Y:S05]  /*2ba0*/  BSYNC B1 ;  /* 0x0000000000017941 */ /* 0x000fea0003800000 */
.L_x_22844:
[----:B------:R-:W-:Y:S01]  /*2bb0*/  BSSY B1, `(.L_x_22846) ;  /* 0x0000005000017945 */ /* 0x000fe20003800000 */
[----:B------:R-:W-:Y:S05]  /*2bc0*/  @!P3 BRA `(.L_x_22847) ;  /* 0x000000300000b947 */ /* 0x000fea0003800000 */
[----:B-----5:R-:W-:-:S05]  /*2bd0*/  PRMT R78, RZ, 0x5410, R57 ;  /* 0x00005410ff4e7816 */ /* 0x020fca0000000039 */
[----:B------:R-:W-:-:S04]  /*2be0*/  FMUL.FTZ R78, R78, c[0x0][0x1ec] ;  /* 0x00007b004e4e7a20 */ /* 0x000fc80000410000 */
[----:B------:R-:W-:Y:S02]  /*2bf0*/  @P2 FADD.FTZ R78, R42, R78 ;  /* 0x0000004e2a4e2221 */ /* 0x000fe40000010000 */
.L_x_22847:
[----:B------:R-:W-:Y:S05]  /*2c00*/  BSYNC B1 ;  /* 0x0000000000017941 */ /* 0x000fea0003800000 */
.L_x_22846:
[----:B------:R-:W-:Y:S01]  /*2c10*/  BSSY B1, `(.L_x_22848) ;  /* 0x0000005000017945 */ /* 0x000fe20003800000 */
[----:B------:R-:W-:Y:S05]  /*2c20*/  @!P3 BRA `(.L_x_22849) ;  /* 0x000000300000b947 */ /* 0x000fea0003800000 */
[----:B-----5:R-:W-:-:S05]  /*2c30*/  PRMT R79, RZ, 0x7610, R57 ;  /* 0x00007610ff4f7816 */ /* 0x020fca0000000039 */
[----:B------:R-:W-:-:S04]  /*2c40*/  FMUL.FTZ R79, R79, c[0x0][0x1ec] ;  /* 0x00007b004f4f7a20 */ /* 0x000fc80000410000 */
[----:B------:R-:W-:Y:S02]  /*2c50*/  @P2 FADD.FTZ R79, R43, R79 ;  /* 0x0000004f2b4f2221 */ /* 0x000fe40000010000 */
.L_x_22849:
[----:B------:R-:W-:Y:S05]  /*2c60*/  BSYNC B1 ;  /* 0x0000000000017941 */ /* 0x000fea0003800000 */
.L_x_22848:
[----:B------:R-:W-:Y:S01]  /*2c70*/  BSSY B1, `(.L_x_22850) ;  /* 0x0000005000017945 */ /* 0x000fe20003800000 */
[----:B------:R-:W-:Y:S05]  /*2c80*/  @!P3 BRA `(.L_x_22851) ;  /* 0x000000300000b947 */ /* 0x000fea0003800000 */
[----:B-----5:R-:W-:-:S05]  /*2c90*/  PRMT R80, RZ, 0x5410, R58 ;  /* 0x00005410ff507816 */ /* 0x020fca000000003a */
[----:B------:R-:W-:-:S04]  /*2ca0*/  FMUL.FTZ R80, R80, c[0x0][0x1ec] ;  /* 0x00007b0050507a20 */ /* 0x000fc80000410000 */
[----:B------:R-:W-:Y:S02]  /*2cb0*/  @P2 FADD.FTZ R80, R48, R80 ;  /* 0x0000005030502221 */ /* 0x000fe40000010000 */
.L_x_22851:
[----:B------:R-:W-:Y:S05]  /*2cc0*/  BSYNC B1 ;  /* 0x0000000000017941 */ /* 0x000fea0003800000 */
.L_x_22850:
[----:B------:R-:W-:Y:S01]  /*2cd0*/  BSSY B1, `(.L_x_22852) ;  /* 0x0000005000017945 */ /* 0x000fe20003800000 */
[----:B------:R-:W-:Y:S05]  /*2ce0*/  @!P3 BRA `(.L_x_22853) ;  /* 0x000000300000b947 */ /* 0x000fea0003800000 */
[----:B-----5:R-:W-:-:S05]  /*2cf0*/  PRMT R81, RZ, 0x7610, R58 ;  /* 0x00007610ff517816 */ /* 0x020fca000000003a */
[----:B------:R-:W-:-:S04]  /*2d00*/  FMUL.FTZ R81, R81, c[0x0][0x1ec] ;  /* 0x00007b0051517a20 */ /* 0x000fc80000410000 */
[----:B------:R-:W-:Y:S02]  /*2d10*/  @P2 FADD.FTZ R81, R49, R81 ;  /* 0x0000005131512221 */ /* 0x000fe40000010000 */
.L_x_22853:
[----:B------:R-:W-:Y:S05]  /*2d20*/  BSYNC B1 ;  /* 0x0000000000017941 */ /* 0x000fea0003800000 */
.L_x_22852:
[----:B------:R-:W-:Y:S01]  /*2d30*/  BSSY B1, `(.L_x_22854) ;  /* 0x0000005000017945 */ /* 0x000fe20003800000 */
[----:B------:R-:W-:Y:S05]  /*2d40*/  @!P3 BRA `(.L_x_22855) ;  /* 0x000000300000b947 */ /* 0x000fea0003800000 */
[----:B-----5:R-:W-:-:S05]  /*2d50*/  PRMT R82, RZ, 0x5410, R59 ;  /* 0x00005410ff527816 */ /* 0x020fca000000003b */
[----:B------:R-:W-:-:S04]  /*2d60*/  FMUL.FTZ R82, R82, c[0x0][0x1ec] ;  /* 0x00007b0052527a20 */ /* 0x000fc80000410000 */
[----:B------:R-:W-:Y:S02]  /*2d70*/  @P2 FADD.FTZ R82, R50, R82 ;  /* 0x0000005232522221 */ /* 0x000fe40000010000 */
.L_x_22855:
[----:B------:R-:W-:Y:S05]  /*2d80*/  BSYNC B1 ;  /* 0x0000000000017941 */ /* 0x000fea0003800000 */
.L_x_22854:
[----:B------:R-:W-:Y:S01]  /*2d90*/  BSSY B1, `(.L_x_22856) ;  /* 0x0000005000017945 */ /* 0x000fe20003800000 */
[----:B------:R-:W-:Y:S05]  /*2da0*/  @!P3 BRA `(.L_x_22857) ;  /* 0x000000300000b947 */ /* 0x000fea0003800000 */
[----:B-----5:R-:W-:-:S05]  /*2db0*/  PRMT R83, RZ, 0x7610, R59 ;  /* 0x00007610ff537816 */ /* 0x020fca000000003b */
[----:B------:R-:W-:-:S04]  /*2dc0*/  FMUL.FTZ R83, R83, c[0x0][0x1ec] ;  /* 0x00007b0053537a20 */ /* 0x000fc80000410000 */
[----:B------:R-:W-:Y:S02]  /*2dd0*/  @P2 FADD.FTZ R83, R51, R83 ;  /* 0x0000005333532221 */ /* 0x000fe40000010000 */
.L_x_22857:
[----:B------:R-:W-:Y:S05]  /*2de0*/  BSYNC B1 ;  /* 0x0000000000017941 */ /* 0x000fea0003800000 */
.L_x_22856:
[----:B------:R-:W-:Y:S01]  /*2df0*/  HFMA2.MMA R132, -RZ, RZ, 0, 1.9073486328125e-06 ;  /* 0x00000020ff847435 */ /* 0x000fe200000001ff */
[----:B------:R-:W-:-:S09]  /*2e00*/  IADD3 R195, R195, 0x20, RZ ;  /* 0x00000020c3c37810 */ /* 0x000fd20007ffe0ff */
[C---:B------:R-:W-:Y:S01]  /*2e10*/  IMAD.WIDE.U32 R132, R175.reuse, R132, c[0x0][0x188] ;  /* 0x00006200af847625 */ /* 0x040fe200078e0084 */
[----:B------:R-:W-:-:S04]  /*2e20*/  IADD3 R175, R175, 0x20, RZ ;  /* 0x00000020afaf7810 */ /* 0x000fc80007ffe0ff */
[----:B------:R0:W-:Y:S04]  /*2e30*/  STG.E.128 [R132.64], R76 ;  /* 0x0000004c84007986 */ /* 0x0001e8000c101d04 */
[----:B------:R0:W-:Y:S02]  /*2e40*/  STG.E.128 [R132.64+0x10], R80 ;  /* 0x0000105084007986 */ /* 0x0001e4000c101d04 */
.L_x_22841:
[----:B------:R-:W-:Y:S05]  /*2e50*/  BSYNC B0 ;  /* 0x0000000000007941 */ /* 0x000fea0003800000 */
.L_x_22840:
        /* <DEDUP_REMOVED lines=42> */
.L_x_22861:
[----:B0-----:R-:W-:Y:S05]  /*3100*/  BSYNC B1 ;  /* 0x0000000000017941 */ /* 0x001fea0003800000 */
.L_x_22860:
[----:B------:R-:W-:Y:S01]  /*3110*/  BSSY B1, `(.L_x_22862) ;  /* 0x0000005000017945 */ /* 0x000fe20003800000 */
[----:B------:R-:W-:Y:S05]  /*3120*/  @!P3 BRA `(.L_x_22863) ;  /* 0x000000300000b947 */ /* 0x000fea0003800000 */
[----:B-----5:R-:W-:-:S05]  /*3130*/  PRMT R85, RZ, 0x7610, R56 ;  /* 0x00007610ff557816 */ /* 0x020fca0000000038 */
[----:B------:R-:W-:-:S04]  /*3140*/  FMUL.FTZ R85, R85, c[0x0][0x1ec] ;  /* 0x00007b0055557a20 */ /* 0x000fc80000410000 */
[----:B------:R-:W-:Y:S02]  /*3150*/  @P2 FADD.FTZ R85, R41, R85 ;  /* 0x0000005529552221 */ /* 0x000fe40000010000 */
.L_x_22863:
[----:B------:R-:W-:Y:S05]  /*3160*/  BSYNC B1 ;  /* 0x0000000000017941 */ /* 0x000fea0003800000 */
.L_x_22862:
[----:B------:R-:W-:Y:S01]  /*3170*/  BSSY B1, `(.L_x_22864) ;  /* 0x0000005000017945 */ /* 0x000fe20003800000 */
[----:B------:R-:W-:Y:S05]  /*3180*/  @!P3 BRA `(.L_x_22865) ;  /* 0x000000300000b947 */ /* 0x000fea0003800000 */
[----:B-----5:R-:W-:-:S05]  /*3190*/  PRMT R86, RZ, 0x5410, R57 ;  /* 0x00005410ff567816 */ /* 0x020fca0000000039 */
[----:B------:R-:W-:-:S04]  /*31a0*/  FMUL.FTZ R86, R86, c[0x0][0x1ec] ;  /* 0x00007b0056567a20 */ /* 0x000fc80000410000 */
[----:B------:R-:W-:Y:S02]  /*31b0*/  @P2 FADD.FTZ R86, R42, R86 ;  /* 0x000000562a562221 */ /* 0x000fe40000010000 */
.L_x_22865:
[----:B------:R-:W-:Y:S05]  /*31c0*/  BSYNC B1 ;  /* 0x0000000000017941 */ /* 0x000fea0003800000 */
.L_x_22864:
[----:B------:R-:W-:Y:S01]  /*31d0*/  BSSY B1, `(.L_x_22866) ;  /* 0x0000005000017945 */ /* 0x000fe20003800000 */
[----:B------:R-:W-:Y:S05]  /*31e0*/  @!P3 BRA `(.L_x_22867) ;  /* 0x000000300000b947 */ /* 0x000fea0003800000 */
[----:B-----5:R-:W-:-:S05]  /*31f0*/  PRMT R87, RZ, 0x7610, R57 ;  /* 0x00007610ff577816 */ /* 0x020fca0000000039 */
[----:B------:R-:W-:-:S04]  /*3200*/  FMUL.FTZ R87, R87, c[0x0][0x1ec] ;  /* 0x00007b0057577a20 */ /* 0x000fc80000410000 */
[----:B------:R-:W-:Y:S02]  /*3210*/  @P2 FADD.FTZ R87, R43, R87 ;  /* 0x000000572b572221 */ /* 0x000fe40000010000 */
.L_x_22867:
[----:B------:R-:W-:Y:S05]  /*3220*/  BSYNC B1 ;  /* 0x0000000000017941 */ /* 0x000fea0003800000 */
.L_x_22866:
[----:B------:R-:W-:Y:S01]  /*3230*/  BSSY B1, `(.L_x_22868) ;  /* 0x0000005000017945 */ /* 0x000fe20003800000 */
[----:B------:R-:W-:Y:S05]  /*3240*/  @!P3 BRA `(.L_x_22869) ;  /* 0x000000300000b947 */ /* 0x000fea0003800000 */
[----:B-----5:R-:W-:-:S05]  /*3250*/  PRMT R88, RZ, 0x5410, R58 ;  /* 0x00005410ff587816 */ /* 0x020fca000000003a */
[----:B------:R-:W-:-:S04]  /*3260*/  FMUL.FTZ R88, R88, c[0x0][0x1ec] ;  /* 0x00007b0058587a20 */ /* 0x000fc80000410000 */
[----:B------:R-:W-:Y:S02]  /*3270*/  @P2 FADD.FTZ R88, R48, R88 ;  /* 0x0000005830582221 */ /* 0x000fe40000010000 */
.L_x_22869:
[----:B------:R-:W-:Y:S05]  /*3280*/  BSYNC B1 ;  /* 0x0000000000017941 */ /* 0x000fea0003800000 */
.L_x_22868:
[----:B------:R-:W-:Y:S01]  /*3290*/  BSSY B1, `(.L_x_22870) ;  /* 0x0000005000017945 */ /* 0x000fe20003800000 */
[----:B------:R-:W-:Y:S05]  /*32a0*/  @!P3 BRA `(.L_x_22871) ;  /* 0x000000300000b947 */ /* 0x000fea0003800000 */
[----:B-----5:R-:W-:-:S05]  /*32b0*/  PRMT R89, RZ, 0x7610, R58 ;  /* 0x00007610ff597816 */ /* 0x020fca000000003a */
[----:B------:R-:W-:-:S04]  /*32c0*/  FMUL.FTZ R89, R89, c[0x0][0x1ec] ;  /* 0x00007b0059597a20 */ /* 0x000fc80000410000 */
[----:B------:R-:W-:Y:S02]  /*32d0*/  @P2 FADD.FTZ R89, R49, R89 ;  /* 0x0000005931592221 */ /* 0x000fe40000010000 */
.L_x_22871:
[----:B------:R-:W-:Y:S05]  /*32e0*/  BSYNC B1 ;  /* 0x0000000000017941 */ /* 0x000fea0003800000 */
.L_x_22870:
[----:B------:R-:W-:Y:S01]  /*32f0*/  BSSY B1, `(.L_x_22872) ;  /* 0x0000005000017945 */ /* 0x000fe20003800000 */
[----:B------:R-:W-:Y:S05]  /*3300*/  @!P3 BRA `(.L_x_22873) ;  /* 0x000000300000b947 */ /* 0x000fea0003800000 */
[----:B-----5:R-:W-:-:S05]  /*3310*/  PRMT R90, RZ, 0x5410, R59 ;  /* 0x00005410ff5a7816 */ /* 0x020fca000000003b */
[----:B------:R-:W-:-:S04]  /*3320*/  FMUL.FTZ R90, R90, c[0x0][0x1ec] ;  /* 0x00007b005a5a7a20 */ /* 0x000fc80000410000 */
[----:B------:R-:W-:Y:S02]  /*3330*/  @P2 FADD.FTZ R90, R50, R90 ;  /* 0x0000005a325a2221 */ /* 0x000fe40000010000 */
.L_x_22873:
[----:B------:R-:W-:Y:S05]  /*3340*/  BSYNC B1 ;  /* 0x0000000000017941 */ /* 0x000fea0003800000 */
.L_x_22872:
[----:B------:R-:W-:Y:S01]  /*3350*/  BSSY B1, `(.L_x_22874) ;  /* 0x0000005000017945 */ /* 0x000fe20003800000 */
[----:B------:R-:W-:Y:S05]  /*3360*/  @!P3 BRA `(.L_x_22875) ;  /* 0x000000300000b947 */ /* 0x000fea0003800000 */
[----:B-----5:R-:W-:-:S05]  /*3370*/  PRMT R91, RZ, 0x7610, R59 ;  /* 0x00007610ff5b7816 */ /* 0x020fca000000003b */
[----:B------:R-:W-:-:S04]  /*3380*/  FMUL.FTZ R91, R91, c[0x0][0x1ec] ;  /* 0x00007b005b5b7a20 */ /* 0x000fc80000410000 */
[----:B------:R-:W-:Y:S02]  /*3390*/  @P2 FADD.FTZ R91, R51, R91 ;  /* 0x0000005b335b2221 */ /* 0x000fe40000010000 */
.L_x_22875:
[----:B------:R-:W-:Y:S05]  /*33a0*/  BSYNC B1 ;  /* 0x0000000000017941 */ /* 0x000fea0003800000 */
.L_x_22874:
[----:B------:R-:W-:Y:S01]  /*33b0*/  HFMA2.MMA R132, -RZ, RZ, 0, 1.9073486328125e-06 ;  /* 0x00000020ff847435 */ /* 0x000fe200000001ff */
[----:B------:R-:W-:-:S09]  /*33c0*/  IADD3 R195, R195, 0x20, RZ ;  /* 0x00000020c3c37810 */ /* 0x000fd20007ffe0ff */
[C---:B------:R-:W-:Y:S01]  /*33d0*/  IMAD.WIDE.U32 R132, R175.reuse, R132, c[0x0][0x188] ;  /* 0x00006200af847625 */ /* 0x040fe200078e0084 */
[----:B------:R-:W-:-:S04]  /*33e0*/  IADD3 R175, R175, 0x20, RZ ;  /* 0x00000020afaf7810 */ /* 0x000fc80007ffe0ff */
[----:B------:R0:W-:Y:S04]  /*33f0*/  STG.E.128 [R132.64], R84 ;  /* 0x0000005484007986 */ /* 0x0001e8000c101d04 */
[----:B------:R0:W-:Y:S02]  /*3400*/  STG.E.128 [R132.64+0x10], R88 ;  /* 0x0000105884007986 */ /* 0x0001e4000c101d04 */
.L_x_22859:
[----:B------:R-:W-:Y:S05]  /*3410*/  BSYNC B0 ;  /* 0x0000000000007941 */ /* 0x000fea0003800000 */
.L_x_22858:
        /* <DEDUP_REMOVED lines=42> */
.L_x_22879:
[----:B0-----:R-:W-:Y:S05]  /*36c0*/  BSYNC B1 ;  /* 0x0000000000017941 */ /* 0x001fea0003800000 */
.L_x_22878:
[----:B------:R-:W-:Y:S01]  /*36d0*/  BSSY B1, `(.L_x_22880) ;  /* 0x0000005000017945 */ /* 0x000fe20003800000 */
[----:B------:R-:W-:Y:S05]  /*36e0*/  @!P3 BRA `(.L_x_22881) ;  /* 0x000000300000b947 */ /* 0x000fea0003800000 */
[----:B-----5:R-:W-:-:S05]  /*36f0*/  PRMT R93, RZ, 0x7610, R56 ;  /* 0x00007610ff5d7816 */ /* 0x020fca0000000038 */
[----:B------:R-:W-:-:S04]  /*3700*/  FMUL.FTZ R93, R93, c[0x0][0x1ec] ;  /* 0x00007b005d5d7a20 */ /* 0x000fc80000410000 */
[----:B------:R-:W-:Y:S02]  /*3710*/  @P2 FADD.FTZ R93, R41, R93 ;  /* 0x0000005d295d2221 */ /* 0x000fe40000010000 */
.L_x_22881:
[----:B------:R-:W-:Y:S05]  /*3720*/  BSYNC B1 ;  /* 0x0000000000017941 */ /* 0x000fea0003800000 */
.L_x_22880:
[----:B------:R-:W-:Y:S01]  /*3730*/  BSSY B1, `(.L_x_22882) ;  /* 0x0000005000017945 */ /* 0x000fe20003800000 */
[----:B------:R-:W-:Y:S05]  /*3740*/  @!P3 BRA `(.L_x_22883) ;  /* 0x000000300000b947 */ /* 0x000fea0003800000 */
[----:B-----5:R-:W-:-:S05]  /*3750*/  PRMT R94, RZ, 0x5410, R57 ;  /* 0x00005410ff5e7816 */ /* 0x020fca0000000039 */
[----:B------:R-:W-:-:S04]  /*3760*/  FMUL.FTZ R94, R94, c[0x0][0x1ec] ;  /* 0x00007b005e5e7a20 */ /* 0x000fc80000410000 */
[----:B------:R-:W-:Y:S02]  /*3770*/  @P2 FADD.FTZ R94, R42, R94 ;  /* 0x0000005e2a5e2221 */ /* 0x000fe40000010000 */
.L_x_22883:
[----:B------:R-:W-:Y:S05]  /*3780*/  BSYNC B1 ;  /* 0x0000000000017941 */ /* 0x000fea0003800000 */
.L_x_22882:
[----:B------:R-:W-:Y:S01]  /*3790*/  BSSY B1, `(.L_x_22884) ;  /* 0x0000005000017945 */ /* 0x000fe20003800000 */
[----:B------:R-:W-:Y:S05]  /*37a0*/  @!P3 BRA `(.L_x_22885) ;  /* 0x000000300000b947 */ /* 0x000fea0003800000 */
[----:B-----5:R-:W-:-:S05]  /*37b0*/  PRMT R95, RZ, 0x7610, R57 ;  /* 0x00007610ff5f7816 */ /* 0x020fca0000000039 */
[----:B------:R-:W-:-:S04]  /*37c0*/  FMUL.FTZ R95, R95, c[0x0][0x1ec] ;  /* 0x00007b005f5f7a20 */ /* 0x000fc80000410000 */
[----:B------:R-:W-:Y:S02]  /*37d0*/  @P2 FADD.FTZ R95, R43, R95 ;  /* 0x0000005f2b5f2221 */ /* 0x000fe40000010000 */
.L_x_22885:
[----:B------:R-:W-:Y:S05]  /*37e0*/  BSYNC B1 ;  /* 0x0000000000017941 */ /* 0x000fea0003800000 */
.L_x_22884:
[----:B------:R-:W-:Y:S01]  /*37f0*/  BSSY B1, `(.L_x_22886) ;  /* 0x0000005000017945 */ /* 0x000fe20003800000 */
[----:B------:R-:W-:Y:S05]  /*3800*/  @!P3 BRA `(.L_x_22887) ;  /* 0x000000300000b947 */ /* 0x000fea0003800000 */
[----:B-----5:R-:W-:-:S05]  /*3810*/  PRMT R96, RZ, 0x5410, R58 ;  /* 0x00005410ff607816 */ /* 0x020fca000000003a */
[----:B------:R-:W-:-:S04]  /*3820*/  FMUL.FTZ R96, R96, c[0x0][0x1ec] ;  /* 0x00007b0060607a20 */ /* 0x000fc80000410000 */
[----:B------:R-:W-:Y:S02]  /*3830*/  @P2 FADD.FTZ R96, R48, R96 ;  /* 0x0000006030602221 */ /* 0x000fe40000010000 */
.L_x_22887:
[----:B------:R-:W-:Y:S05]  /*3840*/  BSYNC B1 ;  /* 0x0000000000017941 */ /* 0x000fea0003800000 */
.L_x_22886:
[----:B------:R-:W-:Y:S01]  /*3850*/  BSSY B1, `(.L_x_22888) ;  /* 0x0000005000017945 */ /* 0x000fe20003800000 */
[----:B------:R-:W-:Y:S05]  /*3860*/  @!P3 BRA `(.L_x_22889) ;  /* 0x000000300000b947 */ /* 0x000fea0003800000 */
[----:B-----5:R-:W-:-:S05]  /*3870*/  PRMT R97, RZ, 0x7610, R58 ;  /* 0x00007610ff617816 */ /* 0x020fca000000003a */
[----:B------:R-:W-:-:S04]  /*3880*/  FMUL.FTZ R97, R97, c[0x0][0x1ec] ;  /* 0x00007b0061617a20 */ /* 0x000fc80000410000 */
[----:B------:R-:W-:Y:S02]  /*3890*/  @P2 FADD.FTZ R97, R49, R97 ;  /* 0x0000006131612221 */ /* 0x000fe40000010000 */
.L_x_22889:
[----:B------:R-:W-:Y:S05]  /*38a0*/  BSYNC B1 ;  /* 0x0000000000017941 */ /* 0x000fea0003800000 */
.L_x_22888:
[----:B------:R-:W-:Y:S01]  /*38b0*/  BSSY B1, `(.L_x_22890) ;  /* 0x0000005000017945 */ /* 0x000fe20003800000 */
[----:B------:R-:W-:Y:S05]  /*38c0*/  @!P3 BRA `(.L_x_22891) ;  /* 0x000000300000b947 */ /* 0x000fea0003800000 */
[----:B-----5:R-:W-:-:S05]  /*38d0*/  PRMT R98, RZ, 0x5410, R59 ;  /* 0x00005410ff627816 */ /* 0x020fca000000003b */
[----:B------:R-:W-:-:S04]  /*38e0*/  FMUL.FTZ R98, R98, c[0x0][0x1ec] ;  /* 0x00007b0062627a20 */ /* 0x000fc80000410000 */
[----:B------:R-:W-:Y:S02]  /*38f0*/  @P2 FADD.FTZ R98, R50, R98 ;  /* 0x0000006232622221 */ /* 0x000fe40000010000 */
.L_x_22891:
[----:B------:R-:W-:Y:S05]  /*3900*/  BSYNC B1 ;  /* 0x0000000000017941 */ /* 0x000fea0003800000 */
.L_x_22890:
[----:B------:R-:W-:Y:S01]  /*3910*/  BSSY B1, `(.L_x_22892) ;  /* 0x0000005000017945 */ /* 0x000fe20003800000 */
[----:B------:R-:W-:Y:S05]  /*3920*/  @!P3 BRA `(.L_x_22893) ;  /* 0x000000300000b947 */ /* 0x000fea0003800000 */
[----:B-----5:R-:W-:-:S05]  /*3930*/  PRMT R99, RZ, 0x7610, R59 ;  /* 0x00007610ff637816 */ /* 0x020fca000000003b */
[----:B------:R-:W-:-:S04]  /*3940*/  FMUL.FTZ R99, R99, c[0x0][0x1ec] ;  /* 0x00007b0063637a20 */ /* 0x000fc80000410000 */
[----:B------:R-:W-:Y:S02]  /*3950*/  @P2 FADD.FTZ R99, R51, R99 ;  /* 0x0000006333632221 */ /* 0x000fe40000010000 */
.L_x_22893:
[----:B------:R-:W-:Y:S05]  /*3960*/  BSYNC B1 ;  /* 0x0000000000017941 */ /* 0x000fea0003800000 */
.L_x_22892:
[----:B------:R-:W-:Y:S01]  /*3970*/  HFMA2.MMA R132, -RZ, RZ, 0, 1.9073486328125e-06 ;  /* 0x00000020ff847435 */ /* 0x000fe200000001ff */
[----:B------:R-:W-:-:S09]  /*3980*/  IADD3 R195, R195, 0x20, RZ ;  /* 0x00000020c3c37810 */ /* 0x000fd20007ffe0ff */
[C---:B------:R-:W-:Y:S01]  /*3990*/  IMAD.WIDE.U32 R132, R175.reuse, R132, c[0x0][0x188] ;  /* 0x00006200af847625 */ /* 0x040fe200078e0084 */
[----:B------:R-:W-:-:S04]  /*39a0*/  IADD3 R175, R175, 0x20, RZ ;  /* 0x00000020afaf7810 */ /* 0x000fc80007ffe0ff */
[----:B------:R0:W-:Y:S04]  /*39b0*/  STG.E.128 [R132.64], R92 ;  /* 0x0000005c84007986 */ /* 0x0001e8000c101d04 */
[----:B------:R0:W-:Y:S02]  /*39c0*/  STG.E.128 [R132.64+0x10], R96 ;  /* 0x0000106084007986 */ /* 0x0001e4000c101d04 */
.L_x_22877:
[----:B------:R-:W-:Y:S05]  /*39d0*/  BSYNC B0 ;  /* 0x0000000000007941 */ /* 0x000fea0003800000 */
.L_x_22876:
        /* <DEDUP_REMOVED lines=42> */
.L_x_22897:
[----:B0-----:R-:W-:Y:S05]  /*3c80*/  BSYNC B1 ;  /* 0x0000000000017941 */ /* 0x001fea0003800000 */
.L_x_22896:
[----:B------:R-:W-:Y:S01]  /*3c90*/  BSSY B1, `(.L_x_22898) ;  /* 0x0000005000017945 */ /* 0x000fe20003800000 */
[----:B------:R-:W-:Y:S05]  /*3ca0*/  @!P3 BRA `(.L_x_22899) ;  /* 0x000000300000b947 */ /* 0x000fea0003800000 */
[----:B-----5:R-:W-:-:S05]  /*3cb0*/  PRMT R101, RZ, 0x7610, R56 ;  /* 0x00007610ff657816 */ /* 0x020fca0000000038 */
[----:B------:R-:W-:-:S04]  /*3cc0*/  FMUL.FTZ R101, R101, c[0x0][0x1ec] ;  /* 0x00007b0065657a20 */ /* 0x000fc80000410000 */
[----:B------:R-:W-:Y:S02]  /*3cd0*/  @P2 FADD.FTZ R101, R41, R101 ;  /* 0x0000006529652221 */ /* 0x000fe40000010000 */
.L_x_22899:
[----:B------:R-:W-:Y:S05]  /*3ce0*/  BSYNC B1 ;  /* 0x0000000000017941 */ /* 0x000fea0003800000 */
.L_x_22898:
[----:B------:R-:W-:Y:S01]  /*3cf0*/  BSSY B1, `(.L_x_22900) ;  /* 0x0000005000017945 */ /* 0x000fe20003800000 */
[----:B------:R-:W-:Y:S05]  /*3d00*/  @!P3 BRA `(.L_x_22901) ;  /* 0x000000300000b947 */ /* 0x000fea0003800000 */
[----:B-----5:R-:W-:-:S05]  /*3d10*/  PRMT R102, RZ, 0x5410, R57 ;  /* 0x00005410ff667816 */ /* 0x020fca0000000039 */
[----:B------:R-:W-:-:S04]  /*3d20*/  FMUL.FTZ R102, R102, c[0x0][0x1ec] ;  /* 0x00007b0066667a20 */ /* 0x000fc80000410000 */
[----:B------:R-:W-:Y:S02]  /*3d30*/  @P2 FADD.FTZ R102, R42, R102 ;  /* 0x000000662a662221 */ /* 0x000fe40000010000 */
.L_x_22901:
[----:B------:R-:W-:Y:S05]  /*3d40*/  BSYNC B1 ;  /* 0x0000000000017941 */ /* 0x000fea0003800000 */
.L_x_22900:
[----:B------:R-:W-:Y:S01]  /*3d50*/  BSSY B1, `(.L_x_22902) ;  /* 0x0000005000017945 */ /* 0x000fe20003800000 */
[----:B------:R-:W-:Y:S05]  /*3d60*/  @!P3 BRA `(.L_x_22903) ;  /* 0x000000300000b947 */ /* 0x000fea0003800000 */
[----:B-----5:R-:W-:-:S05]  /*3d70*/  PRMT R103, RZ, 0x7610, R57 ;  /* 0x00007610ff677816 */ /* 0x020fca0000000039 */
[----:B------:R-:W-:-:S04]  /*3d80*/  FMUL.FTZ R103, R103, c[0x0][0x1ec] ;  /* 0x00007b0067677a20 */ /* 0x000fc80000410000 */
[----:B------:R-:W-:Y:S02]  /*3d90*/  @P2 FADD.FTZ R103, R43, R103 ;  /* 0x000000672b672221 */ /* 0x000fe40000010000 */
.L_x_22903:
[----:B------:R-:W-:Y:S05]  /*3da0*/  BSYNC B1 ;  /* 0x0000000000017941 */ /* 0x000fea0003800000 */
.L_x_22902:
[----:B------:R-:W-:Y:S01]  /*3db0*/  BSSY B1, `(.L_x_22904) ;  /* 0x0000005000017945 */ /* 0x000fe20003800000 */
[----:B------:R-:W-:Y:S05]  /*3dc0*/  @!P3 BRA `(.L_x_22905) ;  /* 0x000000300000b947 */ /* 0x000fea0003800000 */
[----:B-----5:R-:W-:-:S05]  /*3dd0*/  PRMT R104, RZ, 0x5410, R58 ;  /* 0x00005410ff687816 */ /* 0x020fca000000003a */
[----:B------:R-:W-:-:S04]  /*3de0*/  FMUL.FTZ R104, R104, c[0x0][0x1ec] ;  /* 0x00007b0068687a20 */ /* 0x000fc80000410000 */
[----:B------:R-:W-:Y:S02]  /*3df0*/  @P2 FADD.FTZ R104, R48, R104 ;  /* 0x0000006830682221 */ /* 0x000fe40000010000 */
.L_x_22905:
[----:B------:R-:W-:Y:S05]  /*3e00*/  BSYNC B1 ;  /* 0x0000000000017941 */ /* 0x000fea0003800000 */
.L_x_22904:
[----:B------:R-:W-:Y:S01]  /*3e10*/  BSSY B1, `(.L_x_22906) ;  /* 0x0000005000017945 */ /* 0x000fe20003800000 */
[----:B------:R-:W-:Y:S05]  /*3e20*/  @!P3 BRA `(.L_x_22907) ;  /* 0x000000300000b947 */ /* 0x000fea0003800000 */
[----:B-----5:R-:W-:-:S05]  /*3e30*/  PRMT R105, RZ, 0x7610, R58 ;  /* 0x00007610ff697816 */ /* 0x020fca000000003a */
[----:B------:R-:W-:-:S04]  /*3e40*/  FMUL.FTZ R105, R105, c[0x0][0x1ec] ;  /* 0x00007b0069697a20 */ /* 0x000fc80000410000 */
[----:B------:R-:W-:Y:S02]  /*3e50*/  @P2 FADD.FTZ R105, R49, R105 ;  /* 0x0000006931692221 */ /* 0x000fe40000010000 */
.L_x_22907:
[----:B------:R-:W-:Y:S05]  /*3e60*/  BSYNC B1 ;  /* 0x0000000000017941 */ /* 0x000fea0003800000 */
.L_x_22906:
[----:B------:R-:W-:Y:S01]  /*3e70*/  BSSY B1, `(.L_x_22908) ;  /* 0x0000005000017945 */ /* 0x000fe20003800000 */
[----:B------:R-:W-:Y:S05]  /*3e80*/  @!P3 BRA `(.L_x_22909) ;  /* 0x000000300000b947 */ /* 0x000fea0003800000 */
[----:B-----5:R-:W-:-:S05]  /*3e90*/  PRMT R106, RZ, 0x5410, R59 ;  /* 0x00005410ff6a7816 */ /* 0x020fca000000003b */
[----:B------:R-:W-:-:S04]  /*3ea0*/  FMUL.FTZ R106, R106, c[0x0][0x1ec] ;  /* 0x00007b006a6a7a20 */ /* 0x000fc80000410000 */
[----:B------:R-:W-:Y:S02]  /*3eb0*/  @P2 FADD.FTZ R106, R50, R106 ;  /* 0x0000006a326a2221 */ /* 0x000fe40000010000 */
.L_x_22909:
[----:B------:R-:W-:Y:S05]  /*3ec0*/  BSYNC B1 ;  /* 0x0000000000017941 */ /* 0x000fea0003800000 */
.L_x_22908:
[----:B------:R-:W-:Y:S01]  /*3ed0*/  BSSY B1, `(.L_x_22910) ;  /* 0x0000005000017945 */ /* 0x000fe20003800000 */
[----:B------:R-:W-:Y:S05]  /*3ee0*/  @!P3 BRA `(.L_x_22911) ;  /* 0x000000300000b947 */ /* 0x000fea0003800000 */
[----:B-----5:R-:W-:-:S05]  /*3ef0*/  PRMT R107, RZ, 0x7610, R59 ;  /* 0x00007610ff6b7816 */ /* 0x020fca000000003b */
[----:B------:R-:W-:-:S04]  /*3f00*/  FMUL.FTZ R107, R107, c[0x0][0x1ec] ;  /* 0x00007b006b6b7a20 */ /* 0x000fc80000410000 */
[----:B------:R-:W-:Y:S02]  /*3f10*/  @P2 FADD.FTZ R107, R51, R107 ;  /* 0x0000006b336b2221 */ /* 0x000fe40000010000 */
.L_x_22911:
[----:B------:R-:W-:Y:S05]  /*3f20*/  BSYNC B1 ;  /* 0x0000000000017941 */ /* 0x000fea0003800000 */
.L_x_22910:
[----:B------:R-:W-:Y:S01]  /*3f30*/  HFMA2.MMA R132, -RZ, RZ, 0, 1.9073486328125e-06 ;  /* 0x00000020ff847435 */ /* 0x000fe200000001ff */
[----:B------:R-:W-:-:S09]  /*3f40*/  IADD3 R195, R195, 0x20, RZ ;  /* 0x00000020c3c37810 */ /* 0x000fd20007ffe0ff */
[C---:B------:R-:W-:Y:S01]  /*3f50*/  IMAD.WIDE.U32 R132, R175.reuse, R132, c[0x0][0x188] ;  /* 0x00006200af847625 */ /* 0x040fe200078e0084 */
[----:B------:R-:W-:-:S04]  /*3f60*/  IADD3 R175, R175, 0x20, RZ ;  /* 0x00000020afaf7810 */ /* 0x000fc80007ffe0ff */
[----:B------:R0:W-:Y:S04]  /*3f70*/  STG.E.128 [R132.64], R100 ;  /* 0x0000006484007986 */ /* 0x0001e8000c101d04 */
[----:B------:R0:W-:Y:S02]  /*3f80*/  STG.E.128 [R132.64+0x10], R104 ;  /* 0x0000106884007986 */ /* 0x0001e4000c101d04 */
.L_x_22895:
[----:B------:R-:W-:Y:S05]  /*3f90*/  BSYNC B0 ;  /* 0x0000000000007941 */ /* 0x000fea0003800000 */
.L_x_22894:
        /* <DEDUP_REMOVED lines=42> */
.L_x_22915:
[----:B0-----:R-:W-:Y:S05]  /*4240*/  BSYNC B1 ;  /* 0x0000000000017941 */ /* 0x001fea0003800000 */
.L_x_22914:
[----:B------:R-:W-:Y:S01]  /*4250*/  BSSY B1, `(.L_x_22916) ;  /* 0x0000005000017945 */ /* 0x000fe20003800000 */
[----:B------:R-:W-:Y:S05]  /*4260*/  @!P3 BRA `(.L_x_22917) ;  /* 0x000000300000b947 */ /* 0x000fea0003800000 */
[----:B-----5:R-:W-:-:S05]  /*4270*/  PRMT R109, RZ, 0x7610, R56 ;  /* 0x00007610ff6d7816 */ /* 0x020fca0000000038 */
[----:B------:R-:W-:-:S04]  /*4280*/  FMUL.FTZ R109, R109, c[0x0][0x1ec] ;  /* 0x00007b006d6d7a20 */ /* 0x000fc80000410000 */
[----:B------:R-:W-:Y:S02]  /*4290*/  @P2 FADD.FTZ R109, R41, R109 ;  /* 0x0000006d296d2221 */ /* 0x000fe40000010000 */
.L_x_22917:
[----:B------:R-:W-:Y:S05]  /*42a0*/  BSYNC B1 ;  /* 0x0000000000017941 */ /* 0x000fea0003800000 */
.L_x_22916:
[----:B------:R-:W-:Y:S01]  /*42b0*/  BSSY B1, `(.L_x_22918) ;  /* 0x0000005000017945 */ /* 0x000fe20003800000 */
[----:B------:R-:W-:Y:S05]  /*42c0*/  @!P3 BRA `(.L_x_22919) ;  /* 0x000000300000b947 */ /* 0x000fea0003800000 */
[----:B-----5:R-:W-:-:S05]  /*42d0*/  PRMT R110, RZ, 0x5410, R57 ;  /* 0x00005410ff6e7816 */ /* 0x020fca0000000039 */
[----:B------:R-:W-:-:S04]  /*42e0*/  FMUL.FTZ R110, R110, c[0x0][0x1ec] ;  /* 0x00007b006e6e7a20 */ /* 0x000fc80000410000 */
[----:B------:R-:W-:Y:S02]  /*42f0*/  @P2 FADD.FTZ R110, R42, R110 ;  /* 0x0000006e2a6e2221 */ /* 0x000fe40000010000 */
.L_x_22919:
[----:B------:R-:W-:Y:S05]  /*4300*/  BSYNC B1 ;  /* 0x0000000000017941 */ /* 0x000fea0003800000 */
.L_x_22918:
[----:B------:R-:W-:Y:S01]  /*4310*/  BSSY B1, `(.L_x_22920) ;  /* 0x0000005000017945 */ /* 0x000fe20003800000 */
[----:B------:R-:W-:Y:S05]  /*4320*/  @!P3 BRA `(.L_x_22921) ;  /* 0x000000300000b947 */ /* 0x000fea0003800000 */
[----:B-----5:R-:W-:-:S05]  /*4330*/  PRMT R111, RZ, 0x7610, R57 ;  /* 0x00007610ff6f7816 */ /* 0x020fca0000000039 */
[----:B------:R-:W-:-:S04]  /*4340*/  FMUL.FTZ R111, R111, c[0x0][0x1ec] ;  /* 0x00007b006f6f7a20 */ /* 0x000fc80000410000 */
[----:B------:R-:W-:Y:S02]  /*4350*/  @P2 FADD.FTZ R111, R43, R111 ;  /* 0x0000006f2b6f2221 */ /* 0x000fe40000010000 */
.L_x_22921:
[----:B------:R-:W-:Y:S05]  /*4360*/  BSYNC B1 ;  /* 0x0000000000017941 */ /* 0x000fea0003800000 */
.L_x_22920:
[----:B------:R-:W-:Y:S01]  /*4370*/  BSSY B1, `(.L_x_22922) ;  /* 0x0000005000017945 */ /* 0x000fe20003800000 */
[----:B------:R-:W-:Y:S05]  /*4380*/  @!P3 BRA `(.L_x_22923) ;  /* 0x000000300000b947 */ /* 0x000fea0003800000 */
[----:B-----5:R-:W-:-:S05]  /*4390*/  PRMT R112, RZ, 0x5410, R58 ;  /* 0x00005410ff707816 */ /* 0x020fca000000003a */
[----:B------:R-:W-:-:S04]  /*43a0*/  FMUL.FTZ R112, R112, c[0x0][0x1ec] ;  /* 0x00007b0070707a20 */ /* 0x000fc80000410000 */
[----:B------:R-:W-:Y:S02]  /*43b0*/  @P2 FADD.FTZ R112, R48, R112 ;  /* 0x0000007030702221 */ /* 0x000fe40000010000 */
.L_x_22923:
[----:B------:R-:W-:Y:S05]  /*43c0*/  BSYNC B1 ;  /* 0x0000000000017941 */ /* 0x000fea0003800000 */
.L_x_22922:
[----:B------:R-:W-:Y:S01]  /*43d0*/  BSSY B1, `(.L_x_22924) ;  /* 0x0000005000017945 */ /* 0x000fe20003800000 */
[----:B------:R-:W-:Y:S05]  /*43e0*/  @!P3 BRA `(.L_x_22925) ;  /* 0x000000300000b947 */ /* 0x000fea0003800000 */
[----:B-----5:R-:W-:-:S05]  /*43f0*/  PRMT R113, RZ, 0x7610, R58 ;  /* 0x00007610ff717816 */ /* 0x020fca000000003a */
[----:B------:R-:W-:-:S04]  /*4400*/  FMUL.FTZ R113, R113, c[0x0][0x1ec] ;  /* 0x00007b0071717a20 */ /* 0x000fc80000410000 */
[----:B------:R-:W-:Y:S02]  /*4410*/  @P2 FADD.FTZ R113, R49, R113 ;  /* 0x0000007131712221 */ /* 0x000fe40000010000 */
.L_x_22925:
[----:B------:R-:W-:Y:S05]  /*4420*/  BSYNC B1 ;  /* 0x0000000000017941 */ /* 0x000fea0003800000 */
.L_x_22924:
[----:B------:R-:W-:Y:S01]  /*4430*/  BSSY B1, `(.L_x_22926) ;  /* 0x0000005000017945 */ /* 0x000fe20003800000 */
[----:B------:R-:W-:Y:S05]  /*4440*/  @!P3 BRA `(.L_x_22927) ;  /* 0x000000300000b947 */ /* 0x000fea0003800000 */
[----:B-----5:R-:W-:-:S05]  /*4450*/  PRMT R114, RZ, 0x5410, R59 ;  /* 0x00005410ff727816 */ /* 0x020fca000000003b */
[----:B------:R-:W-:-:S04]  /*4460*/  FMUL.FTZ R114, R114, c[0x0][0x1ec] ;  /* 0x00007b0072727a20 */ /* 0x000fc80000410000 */
[----:B------:R-:W-:Y:S02]  /*4470*/  @P2 FADD.FTZ R114, R50, R114 ;  /* 0x0000007232722221 */ /* 0x000fe40000010000 */
.L_x_22927:
[----:B------:R-:W-:Y:S05]  /*4480*/  BSYNC B1 ;  /* 0x0000000000017941 */ /* 0x000fea0003800000 */
.L_x_22926:
[----:B------:R-:W-:Y:S01]  /*4490*/  BSSY B1, `(.L_x_22928) ;  /* 0x0000005000017945 */ /* 0x000fe20003800000 */
[----:B------:R-:W-:Y:S05]  /*44a0*/  @!P3 BRA `(.L_x_22929) ;  /* 0x000000300000b947 */ /* 0x000fea0003800000 */
[----:B-----5:R-:W-:-:S05]  /*44b0*/  PRMT R115, RZ, 0x7610, R59 ;  /* 0x00007610ff737816 */ /* 0x020fca000000003b */
[----:B------:R-:W-:-:S04]  /*44c0*/  FMUL.FTZ R115, R115, c[0x0][0x1ec] ;  /* 0x00007b0073737a20 */ /* 0x000fc80000410000 */
[----:B------:R-:W-:Y:S02]  /*44d0*/  @P2 FADD.FTZ R115, R51, R115 ;  /* 0x0000007333732221 */ /* 0x000fe40000010000 */
.L_x_22929:
[----:B------:R-:W-:Y:S05]  /*44e0*/  BSYNC B1 ;  /* 0x0000000000017941 */ /* 0x000fea0003800000 */
.L_x_22928:
[----:B------:R-:W-:Y:S01]  /*44f0*/  HFMA2.MMA R132, -RZ, RZ, 0, 1.9073486328125e-06 ;  /* 0x00000020ff847435 */ /* 0x000fe200000001ff */
[----:B------:R-:W-:-:S09]  /*4500*/  IADD3 R195, R195, 0x20, RZ ;  /* 0x00000020c3c37810 */ /* 0x000fd20007ffe0ff */
[C---:B------:R-:W-:Y:S01]  /*4510*/  IMAD.WIDE.U32 R132, R175.reuse, R132, c[0x0][0x188] ;  /* 0x00006200af847625 */ /* 0x040fe200078e0084 */
[----:B------:R-:W-:-:S04]  /*4520*/  IADD3 R175, R175, 0x20, RZ ;  /* 0x00000020afaf7810 */ /* 0x000fc80007ffe0ff */
[----:B------:R0:W-:Y:S04]  /*4530*/  STG.E.128 [R132.64], R108 ;  /* 0x0000006c84007986 */ /* 0x0001e8000c101d04 */
[----:B------:R0:W-:Y:S02]  /*4540*/  STG.E.128 [R132.64+0x10], R112 ;  /* 0x0000107084007986 */ /* 0x0001e4000c101d04 */
.L_x_22913:
[----:B------:R-:W-:Y:S05]  /*4550*/  BSYNC B0 ;  /* 0x0000000000007941 */ /* 0x000fea0003800000 */
.L_x_22912:
        /* <DEDUP_REMOVED lines=42> */
.L_x_22933:
[----:B0-----:R-:W-:Y:S05]  /*4800*/  BSYNC B1 ;  /* 0x0000000000017941 */ /* 0x001fea0003800000 */
.L_x_22932:
[----:B------:R-:W-:Y:S01]  /*4810*/  BSSY B1, `(.L_x_22934) ;  /* 0x0000005000017945 */ /* 0x000fe20003800000 */
[----:B------:R-:W-:Y:S05]  /*4820*/  @!P3 BRA `(.L_x_22935) ;  /* 0x000000300000b947 */ /* 0x000fea0003800000 */
[----:B-----5:R-:W-:-:S05]  /*4830*/  PRMT R117, RZ, 0x7610, R56 ;  /* 0x00007610ff757816 */ /* 0x020fca0000000038 */
[----:B------:R-:W-:-:S04]  /*4840*/  FMUL.FTZ R117, R117, c[0x0][0x1ec] ;  /* 0x00007b0075757a20 */ /* 0x000fc80000410000 */
[----:B------:R-:W-:Y:S02]  /*4850*/  @P2 FADD.FTZ R117, R41, R117 ;  /* 0x0000007529752221 */ /* 0x000fe40000010000 */
.L_x_22935:
[----:B------:R-:W-:Y:S05]  /*4860*/  BSYNC B1 ;  /* 0x0000000000017941 */ /* 0x000fea0003800000 */
.L_x_22934:
[----:B------:R-:W-:Y:S01]  /*4870*/  BSSY B1, `(.L_x_22936) ;  /* 0x0000005000017945 */ /* 0x000fe20003800000 */
[----:B------:R-:W-:Y:S05]  /*4880*/  @!P3 BRA `(.L_x_22937) ;  /* 0x000000300000b947 */ /* 0x000fea0003800000 */
[----:B-----5:R-:W-:-:S05]  /*4890*/  PRMT R118, RZ, 0x5410, R57 ;  /* 0x00005410ff767816 */ /* 0x020fca0000000039 */
[----:B------:R-:W-:-:S04]  /*48a0*/  FMUL.FTZ R118, R118, c[0x0][0x1ec] ;  /* 0x00007b0076767a20 */ /* 0x000fc80000410000 */
[----:B------:R-:W-:Y:S02]  /*48b0*/  @P2 FADD.FTZ R118, R42, R118 ;  /* 0x000000762a762221 */ /* 0x000fe40000010000 */
.L_x_22937:
[----:B------:R-:W-:Y:S05]  /*48c0*/  BSYNC B1 ;  /* 0x0000000000017941 */ /* 0x000fea0003800000 */
.L_x_22936:
[----:B------:R-:W-:Y:S01]  /*48d0*/  BSSY B1, `(.L_x_22938) ;  /* 0x0000005000017945 */ /* 0x000fe20003800000 */
[----:B------:R-:W-:Y:S05]  /*48e0*/  @!P3 BRA `(.L_x_22939) ;  /* 0x000000300000b947 */ /* 0x000fea0003800000 */
[----:B-----5:R-:W-:-:S05]  /*48f0*/  PRMT R119, RZ, 0x7610, R57 ;  /* 0x00007610ff777816 */ /* 0x020fca0000000039 */
[----:B------:R-:W-:-:S04]  /*4900*/  FMUL.FTZ R119, R119, c[0x0][0x1ec] ;  /* 0x00007b0077777a20 */ /* 0x000fc80000410000 */
[----:B------:R-:W-:Y:S02]  /*4910*/  @P2 FADD.FTZ R119, R43, R119 ;  /* 0x000000772b772221 */ /* 0x000fe40000010000 */
.L_x_22939:
[----:B------:R-:W-:Y:S05]  /*4920*/  BSYNC B1 ;  /* 0x0000000000017941 */ /* 0x000fea0003800000 */
.L_x_22938:
[----:B------:R-:W-:Y:S01]  /*4930*/  BSSY B1, `(.L_x_22940) ;  /* 0x0000005000017945 */ /* 0x000fe20003800000 */
[----:B------:R-:W-:Y:S05]  /*4940*/  @!P3 BRA `(.L_x_22941) ;  /* 0x000000300000b947 */ /* 0x000fea0003800000 */
[----:B-----5:R-:W-:-:S05]  /*4950*/  PRMT R120, RZ, 0x5410, R58 ;  /* 0x00005410ff787816 */ /* 0x020fca000000003a */
[----:B------:R-:W-:-:S04]  /*4960*/  FMUL.FTZ R120, R120, c[0x0][0x1ec] ;  /* 0x00007b0078787a20 */ /* 0x000fc80000410000 */
[----:B------:R-:W-:Y:S02]  /*4970*/  @P2 FADD.FTZ R120, R48, R120 ;  /* 0x0000007830782221 */ /* 0x000fe40000010000 */
.L_x_22941:
[----:B------:R-:W-:Y:S05]  /*4980*/  BSYNC B1 ;  /* 0x0000000000017941 */ /* 0x000fea0003800000 */
.L_x_22940:
[----:B------:R-:W-:Y:S01]  /*4990*/  BSSY B1, `(.L_x_22942) ;  /* 0x0000005000017945 */ /* 0x000fe20003800000 */
[----:B------:R-:W-:Y:S05]  /*49a0*/  @!P3 BRA `(.L_x_22943) ;  /* 0x000000300000b947 */ /* 0x000fea0003800000 */
[----:B-----5:R-:W-:-:S05]  /*49b0*/  PRMT R121, RZ, 0x7610, R58 ;  /* 0x00007610ff797816 */ /* 0x020fca000000003a */
[----:B------:R-:W-:-:S04]  /*49c0*/  FMUL.FTZ R121, R121, c[0x0][0x1ec] ;  /* 0x00007b0079797a20 */ /* 0x000fc80000410000 */
[----:B------:R-:W-:Y:S02]  /*49d0*/  @P2 FADD.FTZ R121, R49, R121 ;  /* 0x0000007931792221 */ /* 0x000fe40000010000 */
.L_x_22943:
[----:B------:R-:W-:Y:S05]  /*49e0*/  BSYNC B1 ;  /* 0x0000000000017941 */ /* 0x000fea0003800000 */
.L_x_22942:
[----:B------:R-:W-:Y:S01]  /*49f0*/  BSSY B1, `(.L_x_22944) ;  /* 0x0000005000017945 */ /* 0x000fe20003800000 */
[----:B------:R-:W-:Y:S05]  /*4a00*/  @!P3 BRA `(.L_x_22945) ;  /* 0x000000300000b947 */ /* 0x000fea0003800000 */
[----:B-----5:R-:W-:-:S05]  /*4a10*/  PRMT R122, RZ, 0x5410, R59 ;  /* 0x00005410ff7a7816 */ /* 0x020fca000000003b */
[----:B------:R-:W-:-:S04]  /*4a20*/  FMUL.FTZ R122, R122, c[0x0][0x1ec] ;  /* 0x00007b007a7a7a20 */ /* 0x000fc80000410000 */
[----:B------:R-:W-:Y:S02]  /*4a30*/  @P2 FADD.FTZ R122, R50, R122 ;  /* 0x0000007a327a2221 */ /* 0x000fe40000010000 */
.L_x_22945:
[----:B------:R-:W-:Y:S05]  /*4a40*/  BSYNC B1 ;  /* 0x0000000000017941 */ /* 0x000fea0003800000 */
.L_x_22944:
[----:B------:R-:W-:Y:S01]  /*4a50*/  BSSY B1, `(.L_x_22946) ;  /* 0x0000005000017945 */ /* 0x000fe20003800000 */
[----:B------:R-:W-:Y:S05]  /*4a60*/  @!P3 BRA `(.L_x_22947) ;  /* 0x000000300000b947 */ /* 0x000fea0003800000 */
[----:B-----5:R-:W-:-:S05]  /*4a70*/  PRMT R123, RZ, 0x7610, R59 ;  /* 0x00007610ff7b7816 */ /* 0x020fca000000003b */
[----:B------:R-:W-:-:S04]  /*4a80*/  FMUL.FTZ R123, R123, c[0x0][0x1ec] ;  /* 0x00007b007b7b7a20 */ /* 0x000fc80000410000 */
[----:B------:R-:W-:Y:S02]  /*4a90*/  @P2 FADD.FTZ R123, R51, R123 ;  /* 0x0000007b337b2221 */ /* 0x000fe40000010000 */
.L_x_22947:
[----:B------:R-:W-:Y:S05]  /*4aa0*/  BSYNC B1 ;  /* 0x0000000000017941 */ /* 0x000fea0003800000 */
.L_x_22946:
[----:B------:R-:W-:Y:S01]  /*4ab0*/  HFMA2.MMA R132, -RZ, RZ, 0, 1.9073486328125e-06 ;  /* 0x00000020ff847435 */ /* 0x000fe200000001ff */
[----:B------:R-:W-:-:S09]  /*4ac0*/  IADD3 R195, R195, 0x20, RZ ;  /* 0x00000020c3c37810 */ /* 0x000fd20007ffe0ff */
[C---:B------:R-:W-:Y:S01]  /*4ad0*/  IMAD.WIDE.U32 R132, R175.reuse, R132, c[0x0][0x188] ;  /* 0x00006200af847625 */ /* 0x040fe200078e0084 */
[----:B------:R-:W-:-:S04]  /*4ae0*/  IADD3 R175, R175, 0x20, RZ ;  /* 0x00000020afaf7810 */ /* 0x000fc80007ffe0ff */
[----:B------:R0:W-:Y:S04]  /*4af0*/  STG.E.128 [R132.64], R116 ;  /* 0x0000007484007986 */ /* 0x0001e8000c101d04 */
[----:B------:R0:W-:Y:S02]  /*4b00*/  STG.E.128 [R132.64+0x10], R120 ;  /* 0x0000107884007986 */ /* 0x0001e4000c101d04 */
.L_x_22931:
[----:B------:R-:W-:Y:S05]  /*4b10*/  BSYNC B0 ;  /* 0x0000000000007941 */ /* 0x000fea0003800000 */
.L_x_22930:
[----:B------:R-:W-:Y:S01]  /*4b20*/  ISETP.GE.U32.AND P2, PT, R0, 0x140, PT ;  /* 0x000001400000780c */ /* 0x000fe20003f46070 */
[----:B------:R-:W-:-:S12]  /*4b30*/  BSSY B0, `(.L_x_22948) ;  /* 0x0000058000007945 */ /* 0x000fd80003800000 */
[----:B------:R-:W-:Y:S05]  /*4b40*/  @!P2 BRA `(.L_x_22949) ;  /* 0x000005600000a947 */ /* 0x000fea0003800000 */
[----:B------:R-:W-:-:S05]  /*4b50*/  @P1 MOV R124, 0x10 ;  /* 0x00000010007c1802 */ /* 0x000fca0000000f00 */
[----:B------:R-:W-:-:S05]  /*4b60*/  @P1 IMAD.WIDE.U32 R124, R195, R124, c[0x0][0x170] ;  /* 0x00005c00c37c1625 */ /* 0x000fca00078e007c */
[----:B-----5:R1:W5:Y:S01]  /*4b70*/  @P1 LDG.E.128 R56, [R124.64] ;  /* 0x000000047c381981 */ /* 0x020362000c1e1d00 */
[----:B------:R-:W-:-:S04]  /*4b80*/  ISETP.NE.U32.AND P1, PT, RZ, c[0x0][0x180], PT ;  /* 0x00006000ff007a0c */ /* 0x000fc80003f25070 */
[----:B------:R-:W-:-:S13]  /*4b90*/  ISETP.NE.AND.EX P1, PT, RZ, c[0x0][0x184], PT, P1 ;  /* 0x00006100ff007a0c */ /* 0x000fda0003f25310 */
[----:B-1----:R-:W-:-:S05]  /*4ba0*/  @P1 MOV R124, 0x20 ;  /* 0x00000020007c1802 */ /* 0x002fca0000000f00 */
[----:B------:R-:W-:-:S05]  /*4bb0*/  @P1 IMAD.WIDE.U32 R124, R175, R124, c[0x0][0x180] ;  /* 0x00006000af7c1625 */ /* 0x000fca00078e007c */
[----:B------:R-:W2:Y:S01]  /*4bc0*/  @P1 LDG.E.128 R40, [R124.64] ;  /* 0x000000047c281981 */ /* 0x000ea2000c1e1d00 */
[----:B------:R-:W-:-:S03]  /*4bd0*/  ISETP.GT.AND P2, PT, R174, RZ, PT ;  /* 0x000000ffae00720c */ /* 0x000fc60003f44270 */
[----:B------:R-:W3:Y:S10]  /*4be0*/  @P1 LDG.E.128 R48, [R124.64+0x10] ;  /* 0x000010047c301981 */ /* 0x000ef4000c1e1d00 */
[----:B------:R-:W-:-:S04]  /*4bf0*/  @!P2 ISETP.NE.U32.AND P3, PT, RZ, c[0x0][0x180], PT ;  /* 0x00006000ff00aa0c */ /* 0x000fc80003f65070 */
        /* <DEDUP_REMOVED lines=25> */
[----:B-----5:R-:W-:-:S05]  /*4d90*/  PRMT R128, RZ, 0x5410, R56 ;  /* 0x00005410ff807816 */ /* 0x020fca0000000038 */
[----:B------:R-:W-:-:S04]  /*4da0*/  FMUL.FTZ R128, R128, c[0x0][0x1ec] ;  /* 0x00007b0080807a20 */ /* 0x000fc80000410000 */
[----:B------:R-:W-:Y:S02]  /*4db0*/  @P1 FADD.FTZ R128, R40, R128 ;  /* 0x0000008028801221 */ /* 0x000fe40000010000 */
.L_x_22951:
[----:B------:R-:W-:Y:S05]  /*4dc0*/  BSYNC B1 ;  /* 0x0000000000017941 */ /* 0x000fea0003800000 */
.L_x_22950:
[----:B------:R-:W-:Y:S01]  /*4dd0*/  BSSY B1, `(.L_x_22952) ;  /* 0x0000005000017945 */ /* 0x000fe20003800000 */
[----:B------:R-:W-:Y:S05]  /*4de0*/  @!P2 BRA `(.L_x_22953) ;  /* 0x000000300000a947 */ /* 0x000fea0003800000 */
[----:B-----5:R-:W-:-:S05]  /*4df0*/  PRMT R129, RZ, 0x7610, R56 ;  /* 0x00007610ff817816 */ /* 0x020fca0000000038 */
[----:B------:R-:W-:-:S04]  /*4e00*/  FMUL.FTZ R129, R129, c[0x0][0x1ec] ;  /* 0x00007b0081817a20 */ /* 0x000fc80000410000 */
[----:B------:R-:W-:Y:S02]  /*4e10*/  @P1 FADD.FTZ R129, R41, R129 ;  /* 0x0000008129811221 */ /* 0x000fe40000010000 */
.L_x_22953:
[----:B------:R-:W-:Y:S05]  /*4e20*/  BSYNC B1 ;  /* 0x0000000000017941 */ /* 0x000fea0003800000 */
.L_x_22952:
[----:B------:R-:W-:Y:S01]  /*4e30*/  BSSY B1, `(.L_x_22954) ;  /* 0x0000005000017945 */ /* 0x000fe20003800000 */
[----:B------:R-:W-:Y:S05]  /*4e40*/  @!P2 BRA `(.L_x_22955) ;  /* 0x000000300000a947 */ /* 0x000fea0003800000 */
[----:B-----5:R-:W-:-:S05]  /*4e50*/  PRMT R130, RZ, 0x5410, R57 ;  /* 0x00005410ff827816 */ /* 0x020fca0000000039 */
[----:B------:R-:W-:-:S04]  /*4e60*/  FMUL.FTZ R130, R130, c[0x0][0x1ec] ;  /* 0x00007b0082827a20 */ /* 0x000fc80000410000 */
[----:B------:R-:W-:Y:S02]  /*4e70*/  @P1 FADD.FTZ R130, R42, R130 ;  /* 0x000000822a821221 */ /* 0x000fe40000010000 */
.L_x_22955:
[----:B------:R-:W-:Y:S05]  /*4e80*/  BSYNC B1 ;  /* 0x0000000000017941 */ /* 0x000fea0003800000 */
.L_x_22954:
[----:B------:R-:W-:Y:S01]  /*4e90*/  BSSY B1, `(.L_x_22956) ;  /* 0x0000005000017945 */ /* 0x000fe20003800000 */
[----:B------:R-:W-:Y:S05]  /*4ea0*/  @!P2 BRA `(.L_x_22957) ;  /* 0x000000300000a947 */ /* 0x000fea0003800000 */
[----:B-----5:R-:W-:-:S05]  /*4eb0*/  PRMT R131, RZ, 0x7610, R57 ;  /* 0x00007610ff837816 */ /* 0x020fca0000000039 */
[----:B------:R-:W-:-:S04]  /*4ec0*/  FMUL.FTZ R131, R131, c[0x0][0x1ec] ;  /* 0x00007b0083837a20 */ /* 0x000fc80000410000 */
[----:B------:R-:W-:Y:S02]  /*4ed0*/  @P1 FADD.FTZ R131, R43, R131 ;  /* 0x000000832b831221 */ /* 0x000fe40000010000 */
.L_x_22957:
[----:B------:R-:W-:Y:S05]  /*4ee0*/  BSYNC B1 ;  /* 0x0000000000017941 */ /* 0x000fea0003800000 */
.L_x_22956:
[----:B------:R-:W-:Y:S01]  /*4ef0*/  BSSY B1, `(.L_x_22958) ;  /* 0x0000005000017945 */ /* 0x000fe20003800000 */
[----:B------:R-:W-:Y:S05]  /*4f00*/  @!P2 BRA `(.L_x_22959) ;  /* 0x000000300000a947 */ /* 0x000fea0003800000 */
[----:B-----5:R-:W-:-:S05]  /*4f10*/  PRMT R124, RZ, 0x5410, R58 ;  /* 0x00005410ff7c7816 */ /* 0x020fca000000003a */
[----:B------:R-:W-:-:S04]  /*4f20*/  FMUL.FTZ R124, R124, c[0x0][0x1ec] ;  /* 0x00007b007c7c7a20 */ /* 0x000fc80000410000 */
[----:B------:R-:W-:Y:S02]  /*4f30*/  @P1 FADD.FTZ R124, R48, R124 ;  /* 0x0000007c307c1221 */ /* 0x000fe40000010000 */
.L_x_22959:
[----:B------:R-:W-:Y:S05]  /*4f40*/  BSYNC B1 ;  /* 0x0000000000017941 */ /* 0x000fea0003800000 */
.L_x_22958:
[----:B------:R-:W-:Y:S01]  /*4f50*/  BSSY B1, `(.L_x_22960) ;  /* 0x0000005000017945 */ /* 0x000fe20003800000 */
[----:B------:R-:W-:Y:S05]  /*4f60*/  @!P2 BRA `(.L_x_22961) ;  /* 0x000000300000a947 */ /* 0x000fea0003800000 */
[----:B-----5:R-:W-:-:S05]  /*4f70*/  PRMT R125, RZ, 0x7610, R58 ;  /* 0x00007610ff7d7816 */ /* 0x020fca000000003a */
[----:B------:R-:W-:-:S04]  /*4f80*/  FMUL.FTZ R125, R125, c[0x0][0x1ec] ;  /* 0x00007b007d7d7a20 */ /* 0x000fc80000410000 */
[----:B------:R-:W-:Y:S02]  /*4f90*/  @P1 FADD.FTZ R125, R49, R125 ;  /* 0x0000007d317d1221 */ /* 0x000fe40000010000 */
.L_x_22961:
[----:B------:R-:W-:Y:S05]  /*4fa0*/  BSYNC B1 ;  /* 0x0000000000017941 */ /* 0x000fea0003800000 */
.L_x_22960:
[----:B------:R-:W-:Y:S01]  /*4fb0*/  BSSY B1, `(.L_x_22962) ;  /* 0x0000005000017945 */ /* 0x000fe20003800000 */
[----:B------:R-:W-:Y:S05]  /*4fc0*/  @!P2 BRA `(.L_x_22963) ;  /* 0x000000300000a947 */ /* 0x000fea0003800000 */
[----:B-----5:R-:W-:-:S05]  /*4fd0*/  PRMT R126, RZ, 0x5410, R59 ;  /* 0x00005410ff7e7816 */ /* 0x020fca000000003b */
[----:B------:R-:W-:-:S04]  /*4fe0*/  FMUL.FTZ R126, R126, c[0x0][0x1ec] ;  /* 0x00007b007e7e7a20 */ /* 0x000fc80000410000 */
[----:B------:R-:W-:Y:S02]  /*4ff0*/  @P1 FADD.FTZ R126, R50, R126 ;  /* 0x0000007e327e1221 */ /* 0x000fe40000010000 */
.L_x_22963:
[----:B------:R-:W-:Y:S05]  /*5000*/  BSYNC B1 ;  /* 0x0000000000017941 */ /* 0x000fea0003800000 */
.L_x_22962:
[----:B------:R-:W-:Y:S01]  /*5010*/  BSSY B1, `(.L_x_22964) ;  /* 0x0000005000017945 */ /* 0x000fe20003800000 */
[----:B------:R-:W-:Y:S05]  /*5020*/  @!P2 BRA `(.L_x_22965) ;  /* 0x000000300000a947 */ /* 0x000fea0003800000 */
[----:B-----5:R-:W-:-:S05]  /*5030*/  PRMT R127, RZ, 0x7610, R59 ;  /* 0x00007610ff7f7816 */ /* 0x020fca000000003b */
[----:B------:R-:W-:-:S04]  /*5040*/  FMUL.FTZ R127, R127, c[0x0][0x1ec] ;  /* 0x00007b007f7f7a20 */ /* 0x000fc80000410000 */
[----:B------:R-:W-:Y:S02]  /*5050*/  @P1 FADD.FTZ R127, R51, R127 ;  /* 0x0000007f337f1221 */ /* 0x000fe40000010000 */
.L_x_22965:
[----:B------:R-:W-:Y:S05]  /*5060*/  BSYNC B1 ;  /* 0x0000000000017941 */ /* 0x000fea0003800000 */
.L_x_22964:
[----:B0-----:R-:W-:-:S10]  /*5070*/  HFMA2.MMA R132, -RZ, RZ, 0, 1.9073486328125e-06 ;  /* 0x00000020ff847435 */ /* 0x001fd400000001ff */
[----:B------:R-:W-:-:S05]  /*5080*/  IMAD.WIDE.U32 R132, R175, R132, c[0x0][0x188] ;  /* 0x00006200af847625 */ /* 0x000fca00078e0084 */
[----:B------:R0:W-:Y:S04]  /*5090*/  STG.E.128 [R132.64], R128 ;  /* 0x0000008084007986 */ /* 0x0001e8000c101d04 */
[----:B------:R0:W-:Y:S02]  /*50a0*/  STG.E.128 [R132.64+0x10], R124 ;  /* 0x0000107c84007986 */ /* 0x0001e4000c101d04 */
.L_x_22949:
[----:B------:R-:W-:Y:S05]  /*50b0*/  BSYNC B0 ;  /* 0x0000000000007941 */ /* 0x000fea0003800000 */
.L_x_22948:
[----:B0-----:R-:W-:Y:S01]  /*50c0*/  FADD.FTZ R132, RZ, R44 ;  /* 0x0000002cff847221 */ /* 0x001fe20000010000 */
[----:B------:R-:W-:Y:S02]  /*50d0*/  ISETP.GT.U32.AND P1, PT, R0, 0x3f, PT ;  /* 0x0000003f0000780c */ /* 0x000fe40003f24070 */
[----:B------:R-:W-:Y:S01]  /*50e0*/  LOP3.LUT R2, R2, 0xffffdfff, RZ, 0xc0, !PT ;  /* 0xffffdfff02027812 */ /* 0x000fe200078ec0ff */
[----:B------:R-:W-:Y:S01]  /*50f0*/  FADD.FTZ R132, R45, R132 ;  /* 0x000000842d847221 */ /* 0x000fe20000010000 */
[----:B------:R-:W-:Y:S02]  /*5100*/  ISETP.GT.U32.AND P2, PT, R0, 0xbf, PT ;  /* 0x000000bf0000780c */ /* 0x000fe40003f44070 */
[----:B------:R-:W-:Y:S01]  /*5110*/  @P0 LOP3.LUT R2, R2, 0x2000, RZ, 0xfc, !PT ;  /* 0x0000200002020812 */ /* 0x000fe200078efcff */
[----:B------:R-:W-:Y:S01]  /*5120*/  FADD.FTZ R132, R46, R132 ;  /* 0x000000842e847221 */ /* 0x000fe20000010000 */
[----:B------:R-:W-:-:S02]  /*5130*/  ISETP.GT.U32.AND P3, PT, R0, 0xdf, PT ;  /* 0x000000df0000780c */ /* 0x000fc40003f64070 */
        /* <DEDUP_REMOVED lines=96> */
.L_x_22990:
        /* <DEDUP_REMOVED lines=187> */
.L_x_22991:
[----:B------:R-:W-:Y:S01]  /*62f0*/  LOP3.LUT P3, RZ, R200, 0x1f, RZ, 0xc0, !PT ;  /* 0x0000001fc8ff7812 */ /* 0x000fe2000786c0ff */
[----:B01----:R-:W-:Y:S01]  /*6300*/  FADD.FTZ R175, R174, R175 ;  /* 0x000000afaeaf7221 */ /* 0x003fe20000010000 */
[----:B------:R-:W-:Y:S11]  /*6310*/  BSSY B0, `(.L_x_22968) ;  /* 0x00001a1000007945 */ /* 0x000ff60003800000 */
        /* <DEDUP_REMOVED lines=26> */
[----:B------:R-:W3:Y:S04]  /*64c0*/  LDL R134, [R1+0x24] ;  /* 0x0000240001867983 */ /* 0x000ee80000100800 */
[----:B------:R-:W3:Y:S04]  /*64d0*/  LDL R175, [R1+0x28] ;  /* 0x0000280001af7983 */ /* 0x000ee80000100800 */
[----:B0-----:R-:W2:Y:S04]  /*64e0*/  LDL R7, [R1+0x30] ;  /* 0x0000300001077983 */ /* 0x001ea80000100800 */
        /* <DEDUP_REMOVED lines=8> */
[----:B0-----:R-:W4:Y:S04]  /*6570*/  LDL R3, [R1+0xc] ;  /* 0x00000c0001037983 */ /* 0x001f280000100800 */
[----:B------:R0:W-:Y:S04]  /*6580*/  STL [R1+0x38], R2 ;  /* 0x0000380201007387 */ /* 0x0001e80000100800 */
[----:B0-----:R-:W4:Y:S04]  /*6590*/  LDL R2, [R1+0x10] ;  /* 0x0000100001027983 */ /* 0x001f280000100800 */
[----:B------:R0:W-:Y:S04]  /*65a0*/  STL [R1+0x34], R0 ;  /* 0x0000340001007387 */ /* 0x0001e80000100800 */
[----:B------:R-:W4:Y:S04]  /*65b0*/  LDL R252, [R1+0x8] ;  /* 0x0000080001fc7983 */ /* 0x000f280000100800 */
[----:B0-----:R-:W4:Y:S01]  /*65c0*/  LDL R0, [R1+0x4] ;  /* 0x0000040001007983 */ /* 0x001f220000100800 */
[----:B------:R-:W-:-:S05]  /*65d0*/  FSEL R174, R195, RZ, !P1 ;  /* 0x000000ffc3ae7208 */ /* 0x000fca0004800000 */
[--C-:B------:R-:W-:Y:S02]  /*65e0*/  FADD.FTZ R132, R44, -R174.reuse ;  /* 0x800000ae2c847221 */ /* 0x100fe40000010000 */
[----:B------:R-:W-:Y:S02]  /*65f0*/  FADD.FTZ R133, R45, -R174 ;  /* 0x800000ae2d857221 */ /* 0x000fe40000010000 */
[C---:B------:R-:W-:Y:S02]  /*6600*/  FMUL.FTZ R132, R201.reuse, R132 ;  /* 0x00000084c9847220 */ /* 0x040fe40000410000 */
[----:B------:R-:W-:-:S04]  /*6610*/  FMUL.FTZ R133, R201, R133 ;  /* 0x00000085c9857220 */ /* 0x000fc80000410000 */
[----:B---3--:R-:W-:Y:S02]  /*6620*/  FFMA.FTZ R133, R175, R133, R134 ;  /* 0x00000085af857223 */ /* 0x008fe40000010086 */
[----:B--2---:R-:W-:Y:S02]  /*6630*/  FFMA.FTZ R132, R7, R132, R8 ;  /* 0x0000008407847223 */ /* 0x004fe40000010008 */
[----:B------:R0:W5:Y:S04]  /*6640*/  LDL.LU R8, [R1+0x50] ;  /* 0x0000500001087983 */ /* 0x0001680000300800 */
[----:B------:R0:W5:Y:S04]  /*6650*/  LDL.LU R7, [R1+0x4c] ;  /* 0x00004c0001077983 */ /* 0x0001680000300800 */
[----:B------:R-:W2:Y:S01]  /*6660*/  LDL R175, [R1] ;  /* 0x0000000001af7983 */ /* 0x000ea20000100800 */
[----:B------:R-:W-:Y:S01]  /*6670*/  F2FP.BF16.PACK_AB R132, R133, R132 ;  /* 0x000000848584723e */ /* 0x000fe200000010ff */
[----:B------:R-:W-:-:S02]  /*6680*/  FADD.FTZ R133, R46, -R174 ;  /* 0x800000ae2e857221 */ /* 0x000fc40000010000 */
[----:B------:R-:W-:Y:S02]  /*6690*/  FADD.FTZ R134, R47, -R174 ;  /* 0x800000ae2f867221 */ /* 0x000fe40000010000 */
[C---:B------:R-:W-:Y:S02]  /*66a0*/  FMUL.FTZ R133, R201.reuse, R133 ;  /* 0x00000085c9857220 */ /* 0x040fe40000410000 */
[----:B------:R-:W-:Y:S02]  /*66b0*/  FMUL.FTZ R134, R201, R134 ;  /* 0x00000086c9867220 */ /* 0x000fe40000410000 */
[----:B----4-:R-:W-:Y:S02]  /*66c0*/  FFMA.FTZ R133, R5, R133, R6 ;  /* 0x0000008505857223 */ /* 0x010fe40000010006 */
[----:B------:R0:W5:Y:S04]  /*66d0*/  LDL.LU R6, [R1+0x48] ;  /* 0x0000480001067983 */ /* 0x0001680000300800 */
[----:B------:R0:W5:Y:S01]  /*66e0*/  LDL.LU R5, [R1+0x44] ;  /* 0x0000440001057983 */ /* 0x0001620000300800 */
[----:B------:R-:W-:-:S02]  /*66f0*/  FFMA.FTZ R134, R135, R134, R4 ;  /* 0x0000008687867223 */ /* 0x000fc40000010004 */
[--C-:B------:R-:W-:Y:S01]  /*6700*/  FADD.FTZ R135, R53, -R174.reuse ;  /* 0x800000ae35877221 */ /* 0x100fe20000010000 */
[----:B------:R0:W5:Y:S02]  /*6710*/  LDL.LU R4, [R1+0x40] ;  /* 0x0000400001047983 */ /* 0x0001640000300800 */
[----:B------:R-:W-:Y:S01]  /*6720*/  F2FP.BF16.PACK_AB R133, R134, R133 ;  /* 0x000000858685723e */ /* 0x000fe200000010ff */
[----:B------:R-:W-:Y:S02]  /*6730*/  FADD.FTZ R134, R52, -R174 ;  /* 0x800000ae34867221 */ /* 0x000fe40000010000 */
        /* <DEDUP_REMOVED lines=11> */
[----:B------:R-:W-:-:S04]  /*67f0*/  FMUL.FTZ R174, R201, R174 ;  /* 0x000000aec9ae7220 */ /* 0x000fc80000410000 */
[----:B------:R-:W-:Y:S02]  /*6800*/  FFMA.FTZ R174, R250, R174, R249 ;  /* 0x000000aefaae7223 */ /* 0x000fe400000100f9 */
[----:B--2---:R-:W-:-:S05]  /*6810*/  FFMA.FTZ R135, R175, R135, R251 ;  /* 0x00000087af877223 */ /* 0x004fca00000100fb */
[----:B------:R-:W-:Y:S01]  /*6820*/  F2FP.BF16.PACK_AB R135, R174, R135 ;  /* 0x00000087ae87723e */ /* 0x000fe200000010ff */
[----:B------:R-:W-:-:S10]  /*6830*/  HFMA2.MMA R174, -RZ, RZ, 0, 9.5367431640625e-07 ;  /* 0x00000010ffae7435 */ /* 0x000fd400000001ff */
[----:B------:R-:W-:-:S05]  /*6840*/  IMAD.WIDE.U32 R174, R200, R174, c[0x0][0x208] ;  /* 0x00008200c8ae7625 */ /* 0x000fca00078e00ae */
[----:B------:R0:W-:Y:S01]  /*6850*/  STG.E.128 [R174.64], R132 ;  /* 0x00000084ae007986 */ /* 0x0001e2000c101d04 */
[----:B------:R-:W-:-:S03]  /*6860*/  IADD3 R200, R200, 0x20, RZ ;  /* 0x00000020c8c87810 */ /* 0x000fc60007ffe0ff */
.L_x_22971:
[----:B------:R-:W-:Y:S05]  /*6870*/  BSYNC B1 ;  /* 0x0000000000017941 */ /* 0x000fea0003800000 */
.L_x_22970:
        /* <DEDUP_REMOVED lines=36> */
.L_x_22973:
[----:B------:R-:W-:Y:S05]  /*6ac0*/  BSYNC B1 ;  /* 0x0000000000017941 */ /* 0x000fea0003800000 */
.L_x_22972:
        /* <DEDUP_REMOVED lines=36> */
.L_x_22975:
[----:B------:R-:W-:Y:S05]  /*6d10*/  BSYNC B1 ;  /* 0x0000000000017941 */ /* 0x000fea0003800000 */
.L_x_22974:
        /* <DEDUP_REMOVED lines=36> */
.L_x_22977:
[----:B------:R-:W-:Y:S05]  /*6f60*/  BSYNC B1 ;  /* 0x0000000000017941 */ /* 0x000fea0003800000 */
.L_x_22976:
        /* <DEDUP_REMOVED lines=36> */
.L_x_22979:
[----:B------:R-:W-:Y:S05]  /*71b0*/  BSYNC B1 ;  /* 0x0000000000017941 */ /* 0x000fea0003800000 */
.L_x_22978:
        /* <DEDUP_REMOVED lines=36> */
.L_x_22981:
[----:B------:R-:W-:Y:S05]  /*7400*/  BSYNC B1 ;  /* 0x0000000000017941 */ /* 0x000fea0003800000 */
.L_x_22980:
        /* <DEDUP_REMOVED lines=36> */
.L_x_22983:
[----:B------:R-:W-:Y:S05]  /*7650*/  BSYNC B1 ;  /* 0x0000000000017941 */ /* 0x000fea0003800000 */
.L_x_22982:
        /* <DEDUP_REMOVED lines=36> */
.L_x_22985:
[----:B------:R-:W-:Y:S05]  /*78a0*/  BSYNC B1 ;  /* 0x0000000000017941 */ /* 0x000fea0003800000 */
.L_x_22984:
        /* <DEDUP_REMOVED lines=36> */
.L_x_22987:
[----:B------:R-:W-:Y:S05]  /*7af0*/  BSYNC B1 ;  /* 0x0000000000017941 */ /* 0x000fea0003800000 */
.L_x_22986:
        /* <DEDUP_REMOVED lines=34> */
.L_x_22969:
[----:B------:R-:W-:Y:S05]  /*7d20*/  BSYNC B0 ;  /* 0x0000000000007941 */ /* 0x000fea0003800000 */
.L_x_22968:
[----:B0-----:R-:W-:-:S04]  /*7d30*/  MOV R132, c[0x0][0x160] ;  /* 0x0000580000847a02 */ /* 0x001fc80000000f00 */
[----:B------:R-:W-:-:S04]  /*7d40*/  LEA R168, R132, R168, 0x2 ;  /* 0x000000a884a87211 */ /* 0x000fc800078e10ff */
[----:B------:R-:W-:-:S13]  /*7d50*/  ISETP.GE.AND P1, PT, R168, c[0x0][0x164], PT ;  /* 0x00005900a8007a0c */ /* 0x000fda0003f26270 */
[----:B------:R-:W-:Y:S01]  /*7d60*/  @P1 CALL.REL.NOINC `(.L_x_22988) ;  /* 0x0000001000001944 */ /* 0x000fe20003c00000 */
[----:B------:R-:W-:Y:S05]  /*7d70*/  BRA `(.L_x_22989) ;  /* 0xffff98c000007947 */ /* 0x000fea000383ffff */
.L_x_22988:
[----:B------:R-:W-:Y:S05]  /*7d80*/  EXIT ;  /* 0x000000000000794d */ /* 0x000fea0003800000 */
.L_x_22966:
[----:B------:R-:W-:Y:S01]  /*7d90*/  HFMA2.MMA R174, -RZ, RZ, 0, 5.9604644775390625e-08 ;  /* 0x00000001ffae7435 */ /* 0x000fe200000001ff */
[----:B------:R-:W-:Y:S02]  /*7da0*/  MOV R252, 0x1f ;  /* 0x0000001f00fc7802 */ /* 0x000fe40000000f00 */
[----:B------:R-:W-:Y:S02]  /*7db0*/  MOV R133, 0xffffffff ;  /* 0xffffffff00857802 */ /* 0x000fe40000000f00 */
[----:B------:R-:W-:Y:S02]  /*7dc0*/  MOV R132, 0x7de0 ;  /* 0x00007de000847802 */ /* 0x000fe40000000f00 */
[----:B-----5:R-:W-:Y:S05]  /*7dd0*/  CALL.REL.NOINC `($__internal_50_$__cuda_sm70_shflsync_bfly_p) ;  /* 0x00000df000007944 */ /* 0x020fea0003c00000 */
[----:B-1----:R-:W-:Y:S05]  /*7de0*/  BRA `(.L_x_22990) ;  /* 0xffffd95000007947 */ /* 0x002fea000383ffff */
.L_x_22967:
[----:B------:R-:W-:Y:S01]  /*7df0*/  HFMA2.MMA R174, -RZ, RZ, 0, 1.1920928955078125e-07 ;  /* 0x00000002ffae7435 */ /* 0x000fe200000001ff */
[----:B------:R-:W-:Y:S02]  /*7e00*/  MOV R252, 0x1f ;  /* 0x0000001f00fc7802 */ /* 0x000fe40000000f00 */
[----:B------:R-:W-:Y:S02]  /*7e10*/  MOV R133, 0xffffffff ;  /* 0xffffffff00857802 */ /* 0x000fe40000000f00 */
[----:B------:R-:W-:-:S02]  /*7e20*/  MOV R132, 0x7e40 ;  /* 0x00007e4000847802 */ /* 0x000fc40000000f00 */
[----:B-----5:R-:W-:Y:S05]  /*7e30*/  CALL.REL.NOINC `($__internal_50_$__cuda_sm70_shflsync_bfly_p) ;  /* 0x00000d9000007944 */ /* 0x020fea0003c00000 */
[----:B-1----:R-:W-:Y:S01]  /*7e40*/  FADD.FTZ R175, R175, R174 ;  /* 0x000000aeafaf7221 */ /* 0x002fe20000010000 */
[----:B------:R-:W-:Y:S01]  /*7e50*/  HFMA2.MMA R174, -RZ, RZ, 0, 2.384185791015625e-07 ;  /* 0x00000004ffae7435 */ /* 0x000fe200000001ff */
[----:B------:R-:W-:-:S02]  /*7e60*/  MOV R252, 0x1f ;  /* 0x0000001f00fc7802 */ /* 0x000fc40000000f00 */
[----:B------:R-:W-:Y:S02]  /*7e70*/  MOV R133, 0xffffffff ;  /* 0xffffffff00857802 */ /* 0x000fe40000000f00 */
[----:B------:R-:W-:Y:S02]  /*7e80*/  MOV R132, 0x7ea0 ;  /* 0x00007ea000847802 */ /* 0x000fe40000000f00 */
[----:B------:R-:W-:Y:S05]  /*7e90*/  CALL.REL.NOINC `($__internal_50_$__cuda_sm70_shflsync_bfly_p) ;  /* 0x00000d3000007944 */ /* 0x000fea0003c00000 */
[----:B-1----:R-:W-:Y:S01]  /*7ea0*/  FADD.FTZ R175, R175, R174 ;  /* 0x000000aeafaf7221 */ /* 0x002fe20000010000 */
[----:B------:R-:W-:Y:S01]  /*7eb0*/  HFMA2.MMA R174, -RZ, RZ, 0, 4.76837158203125e-07 ;  /* 0x00000008ffae7435 */ /* 0x000fe200000001ff */
[----:B------:R-:W-:Y:S02]  /*7ec0*/  MOV R252, 0x1f ;  /* 0x0000001f00fc7802 */ /* 0x000fe40000000f00 */
[----:B------:R-:W-:Y:S02]  /*7ed0*/  MOV R133, 0xffffffff ;  /* 0xffffffff00857802 */ /* 0x000fe40000000f00 */
[----:B------:R-:W-:Y:S02]  /*7ee0*/  MOV R132, 0x7f00 ;  /* 0x00007f0000847802 */ /* 0x000fe40000000f00 */
[----:B------:R-:W-:Y:S05]  /*7ef0*/  CALL.REL.NOINC `($__internal_50_$__cuda_sm70_shflsync_bfly_p) ;  /* 0x00000cd000007944 */ /* 0x000fea0003c00000 */
[----:B-1----:R-:W-:Y:S01]  /*7f00*/  FADD.FTZ R175, R175, R174 ;  /* 0x000000aeafaf7221 */ /* 0x002fe20000010000 */
[----:B------:R-:W-:Y:S01]  /*7f10*/  HFMA2.MMA R174, -RZ, RZ, 0, 9.5367431640625e-07 ;  /* 0x00000010ffae7435 */ /* 0x000fe200000001ff */
[----:B------:R-:W-:-:S02]  /*7f20*/  MOV R252, 0x1f ;  /* 0x0000001f00fc7802 */ /* 0x000fc40000000f00 */
[----:B------:R-:W-:Y:S02]  /*7f30*/  MOV R133, 0xffffffff ;  /* 0xffffffff00857802 */ /* 0x000fe40000000f00 */
[----:B------:R-:W-:Y:S02]  /*7f40*/  MOV R132, 0x7f60 ;  /* 0x00007f6000847802 */ /* 0x000fe40000000f00 */
[----:B------:R-:W-:Y:S05]  /*7f50*/  CALL.REL.NOINC `($__internal_50_$__cuda_sm70_shflsync_bfly_p) ;  /* 0x00000c7000007944 */ /* 0x000fea0003c00000 */
        /* <DEDUP_REMOVED lines=173> */
[----:B------:R-:W-:Y:S05]  /*8a30*/  CALL.REL.NOINC `($__internal_50_$__cuda_sm70_shflsync_bfly_p) ;  /* 0x0000019000007944 */ /* 0x000fea0003c00000 */
[----:B-1----:R-:W-:Y:S01]  /*8a40*/  FADD.FTZ R175, R175, R174 ;  /* 0x000000aeafaf7221 */ /* 0x002fe20000010000 */
[----:B------:R-:W-:Y:S01]  /*8a50*/  HFMA2.MMA R174, -RZ, RZ, 0, 1.1920928955078125e-07 ;  /* 0x00000002ffae7435 */ /* 0x000fe200000001ff */
[----:B------:R-:W-:Y:S02]  /*8a60*/  MOV R252, 0x1f ;  /* 0x0000001f00fc7802 */ /* 0x000fe40000000f00 */
[----:B------:R-:W-:Y:S02]  /*8a70*/  MOV R133, 0xffffffff ;  /* 0xffffffff00857802 */ /* 0x000fe40000000f00 */
[----:B------:R-:W-:Y:S02]  /*8a80*/  MOV R132, 0x8aa0 ;  /* 0x00008aa000847802 */ /* 0x000fe40000000f00 */
[----:B------:R-:W-:Y:S05]  /*8a90*/  CALL.REL.NOINC `($__internal_50_$__cuda_sm70_shflsync_bfly_p) ;  /* 0x0000013000007944 */ /* 0x000fea0003c00000 */
        /* <DEDUP_REMOVED lines=18> */
[----:B-1----:R-:W-:Y:S05]  /*8bc0*/  BRA `(.L_x_22991) ;  /* 0xffffd72000007947 */ /* 0x002fea000383ffff */
        .weak           $__internal_50_$__cuda_sm70_shflsync_bfly_p
        .type           $__internal_50_$__cuda_sm70_shflsync_bfly_p,@function
        .size           $__internal_50_$__cuda_sm70_shflsync_bfly_p,(.L_x_71050 - $__internal_50_$__cuda_sm70_shflsync_bfly_p)
$__internal_50_$__cuda_sm70_shflsync_bfly_p:
[----:B------:R-:W-:Y:S04]  /*8bd0*/  WARPSYNC R133 ;  /* 0x0000008500007348 */ /* 0x000fe80003800000 */
[----:B------:R0:W1:Y:S02]  /*8be0*/  SHFL.BFLY PT, R174, R175, R174, R252 ;  /* 0x0c0000aeafae7389 */ /* 0x00006400000e00fc */
[----:B0-----:R-:W-:-:S06]  /*8bf0*/  HFMA2.MMA R133, -RZ, RZ, 0, 0 ;  /* 0x00000000ff857435 */ /* 0x001fcc00000001ff */
[----:B------:R-:W-:Y:S05]  /*8c00*/  RET.REL.NODEC R132 `(_ZN10layer_norm13ln_fwd_kernelINS_13Kernel_traitsI13__nv_bfloat16S2_fS2_fjLj2560ELj1ELj4ELj1ELj16ENS_18Kernel_traits_baseILj2560ES2_S2_fS2_fjLj128EEEEELb0ELb0ELb1ELb0EEEvNS_9FwdParamsE) ;  /* 0xffff73f084007950 */ /* 0x000fea0003c3ffff */
.L_x_22992:
        /* <DEDUP_REMOVED lines=15> */
.L_x_71050:


//--------------------- .text._ZN10layer_norm13ln_fwd_kernelINS_13Kernel_traitsI13__nv_bfloat16S2_fS2_fjLj2560ELj1ELj4ELj1ELj16ENS_18Kernel_traits_baseILj2560ES2_S2_fS2_fjLj128EEEEELb0ELb0ELb1ELb1EEEvNS_9FwdParamsE --------------------------
	.section	.text._ZN10layer_norm13ln_fwd_kernelINS_13Kernel_traitsI13__nv_bfloat16S2_fS2_fjLj2560ELj1ELj4ELj1ELj16ENS_18Kernel_traits_baseILj2560ES2_S2_fS2_fjLj128EEEEELb0ELb0ELb1ELb1EEEvNS_9FwdParamsE,"ax",@progbits
	.sectioninfo	@"SHI_REGISTERS=254"
	.align	128
        .global         _ZN10layer_norm13ln_fwd_kernelINS_13Kernel_traitsI13__nv_bfloat16S2_fS2_fjLj2560ELj1ELj4ELj1ELj16ENS_18Kernel_traits_baseILj2560ES2_S2_fS2_fjLj128EEEEELb0ELb0ELb1ELb1EEEvNS_9FwdParamsE
        .type           _ZN10layer_norm13ln_fwd_kernelINS_13Kernel_traitsI13__nv_bfloat16S2_fS2_fjLj2560ELj1ELj4ELj1ELj16ENS_18Kernel_traits_baseILj2560ES2_S2_fS2_fjLj128EEEEELb0ELb0ELb1ELb1EEEvNS_9FwdParamsE,@function
        .size           _ZN10layer_norm13ln_fwd_kernelINS_13Kernel_traitsI13__nv_bfloat16S2_fS2_fjLj2560ELj1ELj4ELj1ELj16ENS_18Kernel_traits_baseILj2560ES2_S2_fS2_fjLj128EEEEELb0ELb0ELb1ELb1EEEvNS_9FwdParamsE,(.L_x_71051 - _ZN10layer_norm13ln_fwd_kernelINS_13Kernel_traitsI13__nv_bfloat16S2_fS2_fjLj2560ELj1ELj4ELj1ELj16ENS_18Kernel_traits_baseILj2560ES2_S2_fS2_fjLj128EEEEELb0ELb0ELb1ELb1EEEvNS_9FwdParamsE)
        .other          _ZN10layer_norm13ln_fwd_kernelINS_13Kernel_traitsI13__nv_bfloat16S2_fS2_fjLj2560ELj1ELj4ELj1ELj16ENS_18Kernel_traits_baseILj2560ES2_S2_fS2_fjLj128EEEEELb0ELb0ELb1ELb1EEEvNS_9FwdParamsE,@"STO_CUDA_ENTRY STV_DEFAULT"
_ZN10layer_norm13ln_fwd_kernelINS_13Kernel_traitsI13__nv_bfloat16S2_fS2_fjLj2560ELj1ELj4ELj1ELj16ENS_18Kernel_traits_baseILj2560ES2_S2_fS2_fjLj128EEEEELb0ELb0ELb1ELb1EEEvNS_9FwdParamsE:
.text._ZN10layer_norm13ln_fwd_kernelINS_13Kernel_traitsI13__nv_bfloat16S2_fS2_fjLj2560ELj1ELj4ELj1ELj16ENS_18Kernel_traits_baseILj2560ES2_S2_fS2_fjLj128EEEEELb0ELb0ELb1ELb1EEEvNS_9FwdParamsE:
        /* <DEDUP_REMOVED lines=47> */
[----:B------:R0:W5:Y:S01]  /*02f0*/  LDG.E.128 R68, [R2.64] ;  /* 0x0000000402447981 */ /* 0x000162000c1e1d00 */
        /* <DEDUP_REMOVED lines=55> */
[--C-:B0-----:R-:W-:Y:S02]  /*0670*/  PRMT R3, RZ, 0x5410, R91.reuse ;  /* 0x00005410ff037816 */ /* 0x101fe4000000005b */
        /* <DEDUP_REMOVED lines=33> */
.L_x_23158:
[----:B------:R-:W-:Y:S01]  /*0890*/  HFMA2.MMA R90, -RZ, RZ, 0, 2.384185791015625e-07 ;  /* 0x00000004ff5a7435 */ /* 0x000fe200000001ff */
[----:B------:R-:W0:Y:S09]  /*08a0*/  S2R R214, SR_TID.X ;  /* 0x0000000000d67919 */ /* 0x000e320000002100 */
[----:B------:R-:W-:-:S05]  /*08b0*/  IMAD.WIDE R84, R207, R90, c[0x0][0x1d0] ;  /* 0x00007400cf547625 */ /* 0x000fca00078e025a */
[----:B------:R1:W2:Y:S01]  /*08c0*/  LDG.E R91, [R84.64] ;  /* 0x00000004545b7981 */ /* 0x0002a2000c1e1900 */
[----:B------:R-:W-:Y:S01]  /*08d0*/  ISETP.NE.U32.AND P0, PT, RZ, c[0x0][0x180], PT ;  /* 0x00006000ff007a0c */ /* 0x000fe20003f05070 */
[----:B------:R-:W-:-:S03]  /*08e0*/  IMAD R86, R207, c[0x0][0x168], RZ ;  /* 0x00005a00cf567a24 */ /* 0x000fc600078e02ff */
[----:B------:R-:W-:Y:S02]  /*08f0*/  ISETP.NE.AND.EX P0, PT, RZ, c[0x0][0x184], PT, P0 ;  /* 0x00006100ff007a0c */ /* 0x000fe40003f05300 */
[----:B------:R-:W-:Y:S02]  /*0900*/  SHF.R.S32.HI R87, RZ, 0x1f, R86 ;  /* 0x0000001fff577819 */ /* 0x000fe40000011456 */
[----:B0-----:R-:W-:Y:S02]  /*0910*/  LOP3.LUT R88, R214, 0x1f, RZ, 0xc0, !PT ;  /* 0x0000001fd6587812 */ /* 0x001fe400078ec0ff */
[----:B------:R-:W-:-:S04]  /*0920*/  LEA.HI R87, R87, R86, RZ, 0x3 ;  /* 0x0000005657577211 */ /* 0x000fc800078f18ff */
[----:B------:R-:W-:-:S03]  /*0930*/  LEA.HI.SX32 R153, R87, R88, 0x1d ;  /* 0x0000005857997211 */ /* 0x000fc600078feaff */
[----:B------:R-:W-:-:S05]  /*0940*/  @P0 MOV R86, 0x20 ;  /* 0x0000002000560802 */ /* 0x000fca0000000f00 */
[----:B------:R-:W-:-:S05]  /*0950*/  @P0 IMAD.WIDE.U32 R86, R153, R86, c[0x0][0x180] ;  /* 0x0000600099560625 */ /* 0x000fca00078e0056 */
[----:B------:R0:W3:Y:S04]  /*0960*/  @P0 LDG.E.128 R72, [R86.64] ;  /* 0x0000000456480981 */ /* 0x0000e8000c1e1d00 */
[----:B------:R0:W4:Y:S01]  /*0970*/  @P0 LDG.E.128 R76, [R86.64+0x10] ;  /* 0x00001004564c0981 */ /* 0x000122000c1e1d00 */
[----:B-1----:R-:W-:Y:S01]  /*0980*/  IMAD.WIDE R84, R207, R90, c[0x0][0x1d8] ;  /* 0x00007600cf547625 */ /* 0x002fe200078e025a */
[----:B------:R-:W-:Y:S02]  /*0990*/  HFMA2.MMA R160, -RZ, RZ, 0, 0 ;  /* 0x00000000ffa07435 */ /* 0x000fe400000001ff */
[----:B------:R-:W-:Y:S02]  /*09a0*/  HFMA2.MMA R216, -RZ, RZ, 0, 1.9073486328125e-06 ;  /* 0x00000020ffd87435 */ /* 0x000fe400000001ff */
[----:B-----5:R4:W5:Y:S01]  /*09b0*/  LDG.E R215, [R84.64] ;  /* 0x0000000454d77981 */ /* 0x020962000c1e1900 */
[C---:B------:R-:W-:Y:S01]  /*09c0*/  IADD3 R101, R153.reuse, 0x20, RZ ;  /* 0x0000002099657810 */ /* 0x040fe20007ffe0ff */
[----:B------:R-:W-:Y:S06]  /*09d0*/  BSSY B0, `(.L_x_22993) ;  /* 0x0000029000007945 */ /* 0x000fec0003800000 */
[----:B------:R-:W-:-:S04]  /*09e0*/  IMAD.WIDE.U32 R92, R153, R216, c[0x0][0x188] ;  /* 0x00006200995c7625 */ /* 0x000fc800078e00d8 */
[----:B------:R-:W-:Y:S01]  /*09f0*/  @P0 IMAD.WIDE.U32 R94, R101, R216, c[0x0][0x180] ;  /* 0x00006000655e0625 */ /* 0x000fe200078e00d8 */
[C---:B--2---:R-:W-:Y:S02]  /*0a00*/  ISETP.GE.AND P5, PT, R91.reuse, 0x1, PT ;  /* 0x000000015b00780c */ /* 0x044fe40003fa6270 */
[----:B------:R-:W-:-:S11]  /*0a10*/  ISETP.GT.AND P6, PT, R91, RZ, PT ;  /* 0x000000ff5b00720c */ /* 0x000fd60003fc4270 */
[----:B------:R-:W-:Y:S02]  /*0a20*/  @P5 IADD3 R89, R91, -0x1, RZ ;  /* 0xffffffff5b595810 */ /* 0x000fe40007ffe0ff */
[----:B0-----:R-:W-:-:S03]  /*0a30*/  @P5 MOV R87, 0x10 ;  /* 0x0000001000575802 */ /* 0x001fc60000000f00 */
[----:B------:R-:W-:Y:S01]  /*0a40*/  @P5 IMAD R89, R89, c[0x0][0x168], RZ ;  /* 0x00005a0059595a24 */ /* 0x000fe200078e02ff */
[----:B------:R-:W-:Y:S02]  /*0a50*/  @!P6 ISETP.NE.U32.AND P1, PT, RZ, c[0x0][0x180], PT ;  /* 0x00006000ff00ea0c */ /* 0x000fe40003f25070 */
[----:B------:R-:W-:Y:S02]  /*0a60*/  @!P6 ISETP.NE.U32.AND P2, PT, RZ, c[0x0][0x180], PT ;  /* 0x00006000ff00ea0c */ /* 0x000fe40003f45070 */
[----:B------:R-:W-:Y:S02]  /*0a70*/  @P5 SHF.R.S32.HI R90, RZ, 0x1f, R89 ;  /* 0x0000001fff5a5819 */ /* 0x000fe40000011459 */
[----:B------:R-:W-:Y:S02]  /*0a80*/  @!P6 ISETP.NE.U32.AND P4, PT, RZ, c[0x0][0x180], PT ;  /* 0x00006000ff00ea0c */ /* 0x000fe40003f85070 */
[----:B------:R-:W-:Y:S02]  /*0a90*/  @!P6 ISETP.NE.U32.AND P3, PT, RZ, c[0x0][0x180], PT ;  /* 0x00006000ff00ea0c */ /* 0x000fe40003f65070 */
[----:B------:R-:W-:-:S02]  /*0aa0*/  @P5 LEA.HI R89, R90, R89, RZ, 0x3 ;  /* 0x000000595a595211 */ /* 0x000fc400078f18ff */
[----:B------:R-:W-:Y:S02]  /*0ab0*/  @!P6 ISETP.NE.AND.EX P1, PT, RZ, c[0x0][0x184], PT, P1 ;  /* 0x00006100ff00ea0c */ /* 0x000fe40003f25310 */
[----:B------:R-:W-:Y:S02]  /*0ac0*/  @!P6 ISETP.NE.AND.EX P2, PT, RZ, c[0x0][0x184], PT, P2 ;  /* 0x00006100ff00ea0c */ /* 0x000fe40003f45320 */
[----:B------:R-:W-:Y:S02]  /*0ad0*/  @!P6 ISETP.NE.AND.EX P4, PT, RZ, c[0x0][0x184], PT, P4 ;  /* 0x00006100ff00ea0c */ /* 0x000fe40003f85340 */
[----:B------:R-:W-:Y:S02]  /*0ae0*/  @!P6 ISETP.NE.AND.EX P3, PT, RZ, c[0x0][0x184], PT, P3 ;  /* 0x00006100ff00ea0c */ /* 0x000fe40003f65330 */
[----:B------:R-:W-:Y:S02]  /*0af0*/  @P5 LEA.HI.SX32 R160, R89, R88, 0x1d ;  /* 0x0000005859a05211 */ /* 0x000fe400078feaff */
[----:B---3--:R-:W-:-:S02]  /*0b00*/  @!P6 FSEL R89, R73, RZ, P1 ;  /* 0x000000ff4959e208 */ /* 0x008fc40000800000 */
[----:B------:R-:W-:Y:S01]  /*0b10*/  @!P6 FSEL R90, R74, RZ, P2 ;  /* 0x000000ff4a5ae208 */ /* 0x000fe20001000000 */
[----:B------:R-:W-:Y:S01]  /*0b20*/  @P5 IMAD.WIDE.U32 R86, R160, R87, c[0x0][0x170] ;  /* 0x00005c00a0565625 */ /* 0x000fe200078e0057 */
[----:B------:R-:W-:Y:S02]  /*0b30*/  @!P6 FSEL R91, R75, RZ, P4 ;  /* 0x000000ff4b5be208 */ /* 0x000fe40002000000 */
[----:B----4-:R-:W-:Y:S02]  /*0b40*/  @!P6 FSEL R84, R76, RZ, P3 ;  /* 0x000000ff4c54e208 */ /* 0x010fe40001800000 */
[----:B------:R-:W-:Y:S01]  /*0b50*/  @!P6 ISETP.NE.U32.AND P1, PT, RZ, c[0x0][0x180], PT ;  /* 0x00006000ff00ea0c */ /* 0x000fe20003f25070 */
[----:B------:R0:W5:Y:S01]  /*0b60*/  @P5 LDG.E.128 R80, [R86.64] ;  /* 0x0000000456505981 */ /* 0x000162000c1e1d00 */
[----:B------:R-:W-:Y:S02]  /*0b70*/  @!P6 ISETP.NE.U32.AND P2, PT, RZ, c[0x0][0x180], PT ;  /* 0x00006000ff00ea0c */ /* 0x000fe40003f45070 */
[----:B------:R-:W-:-:S02]  /*0b80*/  @!P6 ISETP.NE.U32.AND P4, PT, RZ, c[0x0][0x180], PT ;  /* 0x00006000ff00ea0c */ /* 0x000fc40003f85070 */
[----:B------:R-:W-:Y:S02]  /*0b90*/  @!P6 ISETP.NE.U32.AND P3, PT, RZ, c[0x0][0x180], PT ;  /* 0x00006000ff00ea0c */ /* 0x000fe40003f65070 */
[----:B------:R-:W-:Y:S02]  /*0ba0*/  @!P6 ISETP.NE.AND.EX P2, PT, RZ, c[0x0][0x184], PT, P2 ;  /* 0x00006100ff00ea0c */ /* 0x000fe40003f45320 */
[----:B------:R-:W-:Y:S02]  /*0bb0*/  @!P6 ISETP.NE.AND.EX P4, PT, RZ, c[0x0][0x184], PT, P4 ;  /* 0x00006100ff00ea0c */ /* 0x000fe40003f85340 */
[----:B------:R-:W-:Y:S02]  /*0bc0*/  @!P6 ISETP.NE.AND.EX P3, PT, RZ, c[0x0][0x184], PT, P3 ;  /* 0x00006100ff00ea0c */ /* 0x000fe40003f65330 */
[----:B------:R-:W-:Y:S02]  /*0bd0*/  @!P6 ISETP.NE.AND.EX P1, PT, RZ, c[0x0][0x184], PT, P1 ;  /* 0x00006100ff00ea0c */ /* 0x000fe40003f25310 */
[----:B------:R-:W-:-:S02]  /*0be0*/  @!P6 FSEL R85, R77, RZ, P2 ;  /* 0x000000ff4d55e208 */ /* 0x000fc40001000000 */
[----:B0-----:R-:W-:Y:S02]  /*0bf0*/  @!P6 FSEL R86, R78, RZ, P4 ;  /* 0x000000ff4e56e208 */ /* 0x001fe40002000000 */
[----:B------:R-:W-:Y:S02]  /*0c00*/  @!P6 FSEL R87, R79, RZ, P3 ;  /* 0x000000ff4f57e208 */ /* 0x000fe40001800000 */
[----:B------:R-:W-:Y:S01]  /*0c10*/  @!P6 FSEL R88, R72, RZ, P1 ;  /* 0x000000ff4858e208 */ /* 0x000fe20000800000 */
[----:B------:R-:W-:Y:S05]  /*0c20*/  @!P6 BRA `(.L_x_22994) ;  /* 0x000000300000e947 */ /* 0x000fea0003800000 */
[----:B-----5:R-:W-:-:S05]  /*0c30*/  PRMT R88, RZ, 0x5410, R80 ;  /* 0x00005410ff587816 */ /* 0x020fca0000000050 */
[----:B------:R-:W-:-:S04]  /*0c40*/  FMUL.FTZ R88, R88, c[0x0][0x1ec] ;  /* 0x00007b0058587a20 */ /* 0x000fc80000410000 */
[----:B------:R-:W-:Y:S02]  /*0c50*/  @P0 FADD.FTZ R88, R72, R88 ;  /* 0x0000005848580221 */ /* 0x000fe40000010000 */
.L_x_22994:
[----:B------:R-:W-:Y:S05]  /*0c60*/  BSYNC B0 ;  /* 0x0000000000007941 */ /* 0x000fea0003800000 */
.L_x_22993:
[----:B------:R-:W-:Y:S01]  /*0c70*/  BSSY B0, `(.L_x_22995) ;  /* 0x0000005000007945 */ /* 0x000fe20003800000 */
[----:B------:R-:W-:Y:S05]  /*0c80*/  @!P6 BRA `(.L_x_22996) ;  /* 0x000000300000e947 */ /* 0x000fea0003800000 */
[----:B-----5:R-:W-:-:S05]  /*0c90*/  PRMT R89, RZ, 0x7610, R80 ;  /* 0x00007610ff597816 */ /* 0x020fca0000000050 */
[----:B------:R-:W-:-:S04]  /*0ca0*/  FMUL.FTZ R89, R89, c[0x0][0x1ec] ;  /* 0x00007b0059597a20 */ /* 0x000fc80000410000 */
[----:B------:R-:W-:Y:S02]  /*0cb0*/  @P0 FADD.FTZ R89, R73, R89 ;  /* 0x0000005949590221 */ /* 0x000fe40000010000 */
.L_x_22996:
[----:B------:R-:W-:Y:S05]  /*0cc0*/  BSYNC B0 ;  /* 0x0000000000007941 */ /* 0x000fea0003800000 */
.L_x_22995:
[----:B------:R-:W-:Y:S01]  /*0cd0*/  BSSY B0, `(.L_x_22997) ;  /* 0x0000005000007945 */ /* 0x000fe20003800000 */
[----:B------:R-:W-:Y:S05]  /*0ce0*/  @!P6 BRA `(.L_x_22998) ;  /* 0x000000300000e947 */ /* 0x000fea0003800000 */
[----:B-----5:R-:W-:-:S05]  /*0cf0*/  PRMT R90, RZ, 0x5410, R81 ;  /* 0x00005410ff5a7816 */ /* 0x020fca0000000051 */
[----:B------:R-:W-:-:S04]  /*0d00*/  FMUL.FTZ R90, R90, c[0x0][0x1ec] ;  /* 0x00007b005a5a7a20 */ /* 0x000fc80000410000 */
[----:B------:R-:W-:Y:S02]  /*0d10*/  @P0 FADD.FTZ R90, R74, R90 ;  /* 0x0000005a4a5a0221 */ /* 0x000fe40000010000 */
.L_x_22998:
[----:B------:R-:W-:Y:S05]  /*0d20*/  BSYNC B0 ;  /* 0x0000000000007941 */ /* 0x000fea0003800000 */
.L_x_22997:
[----:B------:R-:W-:Y:S01]  /*0d30*/  BSSY B0, `(.L_x_22999) ;  /* 0x0000005000007945 */ /* 0x000fe20003800000 */
[----:B------:R-:W-:Y:S05]  /*0d40*/  @!P6 BRA `(.L_x_23000) ;  /* 0x000000300000e947 */ /* 0x000fea0003800000 */
[----:B-----5:R-:W-:-:S05]  /*0d50*/  PRMT R91, RZ, 0x7610, R81 ;  /* 0x00007610ff5b7816 */ /* 0x020fca0000000051 */
[----:B------:R-:W-:-:S04]  /*0d60*/  FMUL.FTZ R91, R91, c[0x0][0x1ec] ;  /* 0x00007b005b5b7a20 */ /* 0x000fc80000410000 */
[----:B------:R-:W-:Y:S02]  /*0d70*/  @P0 FADD.FTZ R91, R75, R91 ;  /* 0x0000005b4b5b0221 */ /* 0x000fe40000010000 */
.L_x_23000:
[----:B------:R-:W-:Y:S05]  /*0d80*/  BSYNC B0 ;  /* 0x0000000000007941 */ /* 0x000fea0003800000 */
.L_x_22999:
[----:B------:R-:W-:Y:S01]  /*0d90*/  BSSY B0, `(.L_x_23001) ;  /* 0x0000005000007945 */ /* 0x000fe20003800000 */
[----:B------:R-:W-:Y:S05]  /*0da0*/  @!P6 BRA `(.L_x_23002) ;  /* 0x000000300000e947 */ /* 0x000fea0003800000 */
[----:B-----5:R-:W-:-:S05]  /*0db0*/  PRMT R84, RZ, 0x5410, R82 ;  /* 0x00005410ff547816 */ /* 0x020fca0000000052 */
[----:B------:R-:W-:-:S04]  /*0dc0*/  FMUL.FTZ R84, R84, c[0x0][0x1ec] ;  /* 0x00007b0054547a20 */ /* 0x000fc80000410000 */
[----:B------:R-:W-:Y:S02]  /*0dd0*/  @P0 FADD.FTZ R84, R76, R84 ;  /* 0x000000544c540221 */ /* 0x000fe40000010000 */
.L_x_23002:
[----:B------:R-:W-:Y:S05]  /*0de0*/  BSYNC B0 ;  /* 0x0000000000007941 */ /* 0x000fea0003800000 */
.L_x_23001:
[----:B------:R-:W-:Y:S01]  /*0df0*/  BSSY B0, `(.L_x_23003) ;  /* 0x0000005000007945 */ /* 0x000fe20003800000 */
[----:B------:R-:W-:Y:S05]  /*0e00*/  @!P6 BRA `(.L_x_23004) ;  /* 0x000000300000e947 */ /* 0x000fea0003800000 */
[----:B-----5:R-:W-:-:S05]  /*0e10*/  PRMT R85, RZ, 0x7610, R82 ;  /* 0x00007610ff557816 */ /* 0x020fca0000000052 */
[----:B------:R-:W-:-:S04]  /*0e20*/  FMUL.FTZ R85, R85, c[0x0][0x1ec] ;  /* 0x00007b0055557a20 */ /* 0x000fc80000410000 */
[----:B------:R-:W-:Y:S02]  /*0e30*/  @P0 FADD.FTZ R85, R77, R85 ;  /* 0x000000554d550221 */ /* 0x000fe40000010000 */
.L_x_23004:
[----:B------:R-:W-:Y:S05]  /*0e40*/  BSYNC B0 ;  /* 0x0000000000007941 */ /* 0x000fea0003800000 */
.L_x_23003:
[----:B------:R-:W-:Y:S01]  /*0e50*/  BSSY B0, `(.L_x_23005) ;  /* 0x0000005000007945 */ /* 0x000fe20003800000 */
[----:B------:R-:W-:Y:S05]  /*0e60*/  @!P6 BRA `(.L_x_23006) ;  /* 0x000000300000e947 */ /* 0x000fea0003800000 */
[----:B-----5:R-:W-:-:S05]  /*0e70*/  PRMT R86, RZ, 0x5410, R83 ;  /* 0x00005410ff567816 */ /* 0x020fca0000000053 */
[----:B------:R-:W-:-:S04]  /*0e80*/  FMUL.FTZ R86, R86, c[0x0][0x1ec] ;  /* 0x00007b0056567a20 */ /* 0x000fc80000410000 */
[----:B------:R-:W-:Y:S02]  /*0e90*/  @P0 FADD.FTZ R86, R78, R86 ;  /* 0x000000564e560221 */ /* 0x000fe40000010000 */
.L_x_23006:
[----:B------:R-:W-:Y:S05]  /*0ea0*/  BSYNC B0 ;  /* 0x0000000000007941 */ /* 0x000fea0003800000 */
.L_x_23005:
[----:B------:R-:W-:Y:S01]  /*0eb0*/  BSSY B0, `(.L_x_23007) ;  /* 0x0000005000007945 */ /* 0x000fe20003800000 */
[----:B------:R-:W-:Y:S05]  /*0ec0*/  @!P6 BRA `(.L_x_23008) ;  /* 0x000000300000e947 */ /* 0x000fea0003800000 */
[----:B-----5:R-:W-:-:S05]  /*0ed0*/  PRMT R87, RZ, 0x7610, R83 ;  /* 0x00007610ff577816 */ /* 0x020fca0000000053 */
[----:B------:R-:W-:-:S04]  /*0ee0*/  FMUL.FTZ R87, R87, c[0x0][0x1ec] ;  /* 0x00007b0057577a20 */ /* 0x000fc80000410000 */
[----:B------:R-:W-:Y:S02]  /*0ef0*/  @P0 FADD.FTZ R87, R79, R87 ;  /* 0x000000574f570221 */ /* 0x000fe40000010000 */
.L_x_23008:
[----:B------:R-:W-:Y:S05]  /*0f00*/  BSYNC B0 ;  /* 0x0000000000007941 */ /* 0x000fea0003800000 */
.L_x_23007:
[----:B------:R-:W-:Y:S04]  /*0f10*/  STG.E.128 [R92.64], R88 ;  /* 0x000000585c007986 */ /* 0x000fe8000c101d04 */
[----:B------:R0:W-:Y:S04]  /*0f20*/  STG.E.128 [R92.64+0x10], R84 ;  /* 0x000010545c007986 */ /* 0x0001e8000c101d04 */
[----:B------:R-:W2:Y:S04]  /*0f30*/  @P0 LDG.E.128 R72, [R94.64] ;  /* 0x000000045e480981 */ /* 0x000ea8000c1e1d00 */
[----:B------:R-:W0:Y:S01]  /*0f40*/  @P0 LDG.E.128 R76, [R94.64+0x10] ;  /* 0x000010045e4c0981 */ /* 0x000e22000c1e1d00 */
[----:B------:R-:W-:-:S02]  /*0f50*/  @P5 MOV R99, 0x10 ;  /* 0x0000001000635802 */ /* 0x000fc40000000f00 */
[----:B------:R-:W-:Y:S02]  /*0f60*/  @P5 IADD3 R98, R160, 0x20, RZ ;  /* 0x00000020a0625810 */ /* 0x000fe40007ffe0ff */
[----:B------:R-:W-:Y:S02]  /*0f70*/  @!P6 ISETP.NE.U32.AND P1, PT, RZ, c[0x0][0x180], PT ;  /* 0x00006000ff00ea0c */ /* 0x000fe40003f25070 */
[----:B------:R-:W-:Y:S01]  /*0f80*/  @!P6 ISETP.NE.U32.AND P2, PT, RZ, c[0x0][0x180], PT ;  /* 0x00006000ff00ea0c */ /* 0x000fe20003f45070 */
[----:B------:R-:W-:Y:S01]  /*0f90*/  @P5 IMAD.WIDE.U32 R98, R98, R99, c[0x0][0x170] ;  /* 0x00005c0062625625 */ /* 0x000fe200078e0063 */
[----:B------:R-:W-:Y:S02]  /*0fa0*/  @!P6 ISETP.NE.U32.AND P4, PT, RZ, c[0x0][0x180], PT ;  /* 0x00006000ff00ea0c */ /* 0x000fe40003f85070 */
[----:B------:R-:W-:Y:S02]  /*0fb0*/  @!P6 ISETP.NE.U32.AND P3, PT, RZ, c[0x0][0x180], PT ;  /* 0x00006000ff00ea0c */ /* 0x000fe40003f65070 */
[----:B------:R-:W-:Y:S01]  /*0fc0*/  @!P6 ISETP.NE.AND.EX P1, PT, RZ, c[0x0][0x184], PT, P1 ;  /* 0x00006100ff00ea0c */ /* 0x000fe20003f25310 */
[----:B-----5:R1:W5:Y:S01]  /*0fd0*/  @P5 LDG.E.128 R80, [R98.64] ;  /* 0x0000000462505981 */ /* 0x020362000c1e1d00 */
[----:B------:R-:W-:Y:S01]  /*0fe0*/  @!P6 ISETP.NE.AND.EX P2, PT, RZ, c[0x0][0x184], PT, P2 ;  /* 0x00006100ff00ea0c */ /* 0x000fe20003f45320 */
[----:B------:R-:W-:Y:S01]  /*0ff0*/  BSSY B0, `(.L_x_23009) ;  /* 0x000001a000007945 */ /* 0x000fe20003800000 */
[----:B------:R-:W-:Y:S01]  /*1000*/  @!P6 ISETP.NE.AND.EX P4, PT, RZ, c[0x0][0x184], PT, P4 ;  /* 0x00006100ff00ea0c */ /* 0x000fe20003f85340 */
[----:B------:R-:W-:Y:S01]  /*1010*/  IMAD.WIDE.U32 R100, R101, R216, c[0x0][0x188] ;  /* 0x0000620065647625 */ /* 0x000fe200078e00d8 */
[----:B------:R-:W-:-:S02]  /*1020*/  @!P6 ISETP.NE.AND.EX P3, PT, RZ, c[0x0][0x184], PT, P3 ;  /* 0x00006100ff00ea0c */ /* 0x000fc40003f65330 */
[----:B------:R-:W-:-:S05]  /*1030*/  IADD3 R109, R153, 0x40, RZ ;  /* 0x00000040996d7810 */ /* 0x000fca0007ffe0ff */
[----:B------:R-:W-:Y:S01]  /*1040*/  @P0 IMAD.WIDE.U32 R102, R109, R216, c[0x0][0x180] ;  /* 0x000060006d660625 */ /* 0x000fe200078e00d8 */
[----:B--2---:R-:W-:Y:S02]  /*1050*/  @!P6 FSEL R97, R73, RZ, P1 ;  /* 0x000000ff4961e208 */ /* 0x004fe40000800000 */
[----:B-1----:R-:W-:Y:S02]  /*1060*/  @!P6 FSEL R98, R74, RZ, P2 ;  /* 0x000000ff4a62e208 */ /* 0x002fe40001000000 */
[----:B------:R-:W-:Y:S02]  /*1070*/  @!P6 FSEL R99, R75, RZ, P4 ;  /* 0x000000ff4b63e208 */ /* 0x000fe40002000000 */
[----:B0-----:R-:W-:Y:S02]  /*1080*/  @!P6 FSEL R92, R76, RZ, P3 ;  /* 0x000000ff4c5ce208 */ /* 0x001fe40001800000 */
[----:B------:R-:W-:Y:S02]  /*1090*/  @!P6 ISETP.NE.U32.AND P1, PT, RZ, c[0x0][0x180], PT ;  /* 0x00006000ff00ea0c */ /* 0x000fe40003f25070 */
[----:B------:R-:W-:-:S02]  /*10a0*/  @!P6 ISETP.NE.U32.AND P2, PT, RZ, c[0x0][0x180], PT ;  /* 0x00006000ff00ea0c */ /* 0x000fc40003f45070 */
[----:B------:R-:W-:Y:S02]  /*10b0*/  @!P6 ISETP.NE.U32.AND P4, PT, RZ, c[0x0][0x180], PT ;  /* 0x00006000ff00ea0c */ /* 0x000fe40003f85070 */
[----:B------:R-:W-:Y:S02]  /*10c0*/  @!P6 ISETP.NE.U32.AND P3, PT, RZ, c[0x0][0x180], PT ;  /* 0x00006000ff00ea0c */ /* 0x000fe40003f65070 */
[----:B------:R-:W-:Y:S02]  /*10d0*/  @!P6 ISETP.NE.AND.EX P2, PT, RZ, c[0x0][0x184], PT, P2 ;  /* 0x00006100ff00ea0c */ /* 0x000fe40003f45320 */
[----:B------:R-:W-:Y:S02]  /*10e0*/  @!P6 ISETP.NE.AND.EX P4, PT, RZ, c[0x0][0x184], PT, P4 ;  /* 0x00006100ff00ea0c */ /* 0x000fe40003f85340 */
[----:B------:R-:W-:Y:S02]  /*10f0*/  @!P6 ISETP.NE.AND.EX P3, PT, RZ, c[0x0][0x184], PT, P3 ;  /* 0x00006100ff00ea0c */ /* 0x000fe40003f65330 */
[----:B------:R-:W-:-:S02]  /*1100*/  @!P6 ISETP.NE.AND.EX P1, PT, RZ, c[0x0][0x184], PT, P1 ;  /* 0x00006100ff00ea0c */ /* 0x000fc40003f25310 */
[----:B------:R-:W-:Y:S02]  /*1110*/  @!P6 FSEL R93, R77, RZ, P2 ;  /* 0x000000ff4d5de208 */ /* 0x000fe40001000000 */
[----:B------:R-:W-:Y:S02]  /*1120*/  @!P6 FSEL R94, R78, RZ, P4 ;  /* 0x000000ff4e5ee208 */ /* 0x000fe40002000000 */
[----:B------:R-:W-:Y:S02]  /*1130*/  @!P6 FSEL R95, R79, RZ, P3 ;  /* 0x000000ff4f5fe208 */ /* 0x000fe40001800000 */
[----:B------:R-:W-:Y:S01]  /*1140*/  @!P6 FSEL R96, R72, RZ, P1 ;  /* 0x000000ff4860e208 */ /* 0x000fe20000800000 */
[----:B------:R-:W-:Y:S05]  /*1150*/  @!P6 BRA `(.L_x_23010) ;  /* 0x000000300000e947 */ /* 0x000fea0003800000 */
[----:B-----5:R-:W-:-:S05]  /*1160*/  PRMT R96, RZ, 0x5410, R80 ;  /* 0x00005410ff607816 */ /* 0x020fca0000000050 */
[----:B------:R-:W-:-:S04]  /*1170*/  FMUL.FTZ R96, R96, c[0x0][0x1ec] ;  /* 0x00007b0060607a20 */ /* 0x000fc80000410000 */
[----:B------:R-:W-:Y:S02]  /*1180*/  @P0 FADD.FTZ R96, R72, R96 ;  /* 0x0000006048600221 */ /* 0x000fe40000010000 */
.L_x_23010:
[----:B------:R-:W-:Y:S05]  /*1190*/  BSYNC B0 ;  /* 0x0000000000007941 */ /* 0x000fea0003800000 */
.L_x_23009:
[----:B------:R-:W-:Y:S01]  /*11a0*/  BSSY B0, `(.L_x_23011) ;  /* 0x0000005000007945 */ /* 0x000fe20003800000 */
[----:B------:R-:W-:Y:S05]  /*11b0*/  @!P6 BRA `(.L_x_23012) ;  /* 0x000000300000e947 */ /* 0x000fea0003800000 */
[----:B-----5:R-:W-:-:S05]  /*11c0*/  PRMT R97, RZ, 0x7610, R80 ;  /* 0x00007610ff617816 */ /* 0x020fca0000000050 */
[----:B------:R-:W-:-:S04]  /*11d0*/  FMUL.FTZ R97, R97, c[0x0][0x1ec] ;  /* 0x00007b0061617a20 */ /* 0x000fc80000410000 */
[----:B------:R-:W-:Y:S02]  /*11e0*/  @P0 FADD.FTZ R97, R73, R97 ;  /* 0x0000006149610221 */ /* 0x000fe40000010000 */
.L_x_23012:
[----:B------:R-:W-:Y:S05]  /*11f0*/  BSYNC B0 ;  /* 0x0000000000007941 */ /* 0x000fea0003800000 */
.L_x_23011:
[----:B------:R-:W-:Y:S01]  /*1200*/  BSSY B0, `(.L_x_23013) ;  /* 0x0000005000007945 */ /* 0x000fe20003800000 */
[----:B------:R-:W-:Y:S05]  /*1210*/  @!P6 BRA `(.L_x_23014) ;  /* 0x000000300000e947 */ /* 0x000fea0003800000 */
[----:B-----5:R-:W-:-:S05]  /*1220*/  PRMT R98, RZ, 0x5410, R81 ;  /* 0x00005410ff627816 */ /* 0x020fca0000000051 */
[----:B------:R-:W-:-:S04]  /*1230*/  FMUL.FTZ R98, R98, c[0x0][0x1ec] ;  /* 0x00007b0062627a20 */ /* 0x000fc80000410000 */
[----:B------:R-:W-:Y:S02]  /*1240*/  @P0 FADD.FTZ R98, R74, R98 ;  /* 0x000000624a620221 */ /* 0x000fe40000010000 */
.L_x_23014:
[----:B------:R-:W-:Y:S05]  /*1250*/  BSYNC B0 ;  /* 0x0000000000007941 */ /* 0x000fea0003800000 */
.L_x_23013:
[----:B------:R-:W-:Y:S01]  /*1260*/  BSSY B0, `(.L_x_23015) ;  /* 0x0000005000007945 */ /* 0x000fe20003800000 */
[----:B------:R-:W-:Y:S05]  /*1270*/  @!P6 BRA `(.L_x_23016) ;  /* 0x000000300000e947 */ /* 0x000fea0003800000 */
[----:B-----5:R-:W-:-:S05]  /*1280*/  PRMT R99, RZ, 0x7610, R81 ;  /* 0x00007610ff637816 */ /* 0x020fca0000000051 */
[----:B------:R-:W-:-:S04]  /*1290*/  FMUL.FTZ R99, R99, c[0x0][0x1ec] ;  /* 0x00007b0063637a20 */ /* 0x000fc80000410000 */
[----:B------:R-:W-:Y:S02]  /*12a0*/  @P0 FADD.FTZ R99, R75, R99 ;  /* 0x000000634b630221 */ /* 0x000fe40000010000 */
.L_x_23016:
[----:B------:R-:W-:Y:S05]  /*12b0*/  BSYNC B0 ;  /* 0x0000000000007941 */ /* 0x000fea0003800000 */
.L_x_23015:
[----:B------:R-:W-:Y:S01]  /*12c0*/  BSSY B0, `(.L_x_23017) ;  /* 0x0000005000007945 */ /* 0x000fe20003800000 */
[----:B------:R-:W-:Y:S05]  /*12d0*/  @!P6 BRA `(.L_x_23018) ;  /* 0x000000300000e947 */ /* 0x000fea0003800000 */
[----:B-----5:R-:W-:-:S05]  /*12e0*/  PRMT R92, RZ, 0x5410, R82 ;  /* 0x00005410ff5c7816 */ /* 0x020fca0000000052 */
[----:B------:R-:W-:-:S04]  /*12f0*/  FMUL.FTZ R92, R92, c[0x0][0x1ec] ;  /* 0x00007b005c5c7a20 */ /* 0x000fc80000410000 */
[----:B------:R-:W-:Y:S02]  /*1300*/  @P0 FADD.FTZ R92, R76, R92 ;  /* 0x0000005c4c5c0221 */ /* 0x000fe40000010000 */
.L_x_23018:
[----:B------:R-:W-:Y:S05]  /*1310*/  BSYNC B0 ;  /* 0x0000000000007941 */ /* 0x000fea0003800000 */
.L_x_23017:
[----:B------:R-:W-:Y:S01]  /*1320*/  BSSY B0, `(.L_x_23019) ;  /* 0x0000005000007945 */ /* 0x000fe20003800000 */
[----:B------:R-:W-:Y:S05]  /*1330*/  @!P6 BRA `(.L_x_23020) ;  /* 0x000000300000e947 */ /* 0x000fea0003800000 */
[----:B-----5:R-:W-:-:S05]  /*1340*/  PRMT R93, RZ, 0x7610, R82 ;  /* 0x00007610ff5d7816 */ /* 0x020fca0000000052 */
[----:B------:R-:W-:-:S04]  /*1350*/  FMUL.FTZ R93, R93, c[0x0][0x1ec] ;  /* 0x00007b005d5d7a20 */ /* 0x000fc80000410000 */
[----:B------:R-:W-:Y:S02]  /*1360*/  @P0 FADD.FTZ R93, R77, R93 ;  /* 0x0000005d4d5d0221 */ /* 0x000fe40000010000 */
.L_x_23020:
[----:B------:R-:W-:Y:S05]  /*1370*/  BSYNC B0 ;  /* 0x0000000000007941 */ /* 0x000fea0003800000 */
.L_x_23019:
[----:B------:R-:W-:Y:S01]  /*1380*/  BSSY B0, `(.L_x_23021) ;  /* 0x0000005000007945 */ /* 0x000fe20003800000 */
[----:B------:R-:W-:Y:S05]  /*1390*/  @!P6 BRA `(.L_x_23022) ;  /* 0x000000300000e947 */ /* 0x000fea0003800000 */
[----:B-----5:R-:W-:-:S05]  /*13a0*/  PRMT R94, RZ, 0x5410, R83 ;  /* 0x00005410ff5e7816 */ /* 0x020fca0000000053 */
[----:B------:R-:W-:-:S04]  /*13b0*/  FMUL.FTZ R94, R94, c[0x0][0x1ec] ;  /* 0x00007b005e5e7a20 */ /* 0x000fc80000410000 */
[----:B------:R-:W-:Y:S02]  /*13c0*/  @P0 FADD.FTZ R94, R78, R94 ;  /* 0x0000005e4e5e0221 */ /* 0x000fe40000010000 */
.L_x_23022:
[----:B------:R-:W-:Y:S05]  /*13d0*/  BSYNC B0 ;  /* 0x0000000000007941 */ /* 0x000fea0003800000 */
.L_x_23021:
[----:B------:R-:W-:Y:S01]  /*13e0*/  BSSY B0, `(.L_x_23023) ;  /* 0x0000005000007945 */ /* 0x000fe20003800000 */
[----:B------:R-:W-:Y:S05]  /*13f0*/  @!P6 BRA `(.L_x_23024) ;  /* 0x000000300000e947 */ /* 0x000fea0003800000 */
[----:B-----5:R-:W-:-:S05]  /*1400*/  PRMT R95, RZ, 0x7610, R83 ;  /* 0x00007610ff5f7816 */ /* 0x020fca0000000053 */
[----:B------:R-:W-:-:S04]  /*1410*/  FMUL.FTZ R95, R95, c[0x0][0x1ec] ;  /* 0x00007b005f5f7a20 */ /* 0x000fc80000410000 */
[----:B------:R-:W-:Y:S02]  /*1420*/  @P0 FADD.FTZ R95, R79, R95 ;  /* 0x0000005f4f5f0221 */ /* 0x000fe40000010000 */
.L_x_23024:
[----:B------:R-:W-:Y:S05]  /*1430*/  BSYNC B0 ;  /* 0x0000000000007941 */ /* 0x000fea0003800000 */
.L_x_23023:
        /* <DEDUP_REMOVED lines=40> */
.L_x_23026:
[----:B------:R-:W-:Y:S05]  /*16c0*/  BSYNC B0 ;  /* 0x0000000000007941 */ /* 0x000fea0003800000 */
.L_x_23025:
[----:B------:R-:W-:Y:S01]  /*16d0*/  BSSY B0, `(.L_x_23027) ;  /* 0x0000005000007945 */ /* 0x000fe20003800000 */
[----:B------:R-:W-:Y:S05]  /*16e0*/  @!P6 BRA `(.L_x_23028) ;  /* 0x000000300000e947 */ /* 0x000fea0003800000 */
[----:B-----5:R-:W-:-:S05]  /*16f0*/  PRMT R105, RZ, 0x7610, R80 ;  /* 0x00007610ff697816 */ /* 0x020fca0000000050 */
[----:B------:R-:W-:-:S04]  /*1700*/  FMUL.FTZ R105, R105, c[0x0][0x1ec] ;  /* 0x00007b0069697a20 */ /* 0x000fc80000410000 */
[----:B------:R-:W-:Y:S02]  /*1710*/  @P0 FADD.FTZ R105, R73, R105 ;  /* 0x0000006949690221 */ /* 0x000fe40000010000 */
.L_x_23028:
[----:B------:R-:W-:Y:S05]  /*1720*/  BSYNC B0 ;  /* 0x0000000000007941 */ /* 0x000fea0003800000 */
.L_x_23027:
[----:B------:R-:W-:Y:S01]  /*1730*/  BSSY B0, `(.L_x_23029) ;  /* 0x0000005000007945 */ /* 0x000fe20003800000 */
[----:B------:R-:W-:Y:S05]  /*1740*/  @!P6 BRA `(.L_x_23030) ;  /* 0x000000300000e947 */ /* 0x000fea0003800000 */
[----:B-----5:R-:W-:-:S05]  /*1750*/  PRMT R106, RZ, 0x5410, R81 ;  /* 0x00005410ff6a7816 */ /* 0x020fca0000000051 */
[----:B------:R-:W-:-:S04]  /*1760*/  FMUL.FTZ R106, R106, c[0x0][0x1ec] ;  /* 0x00007b006a6a7a20 */ /* 0x000fc80000410000 */
[----:B------:R-:W-:Y:S02]  /*1770*/  @P0 FADD.FTZ R106, R74, R106 ;  /* 0x0000006a4a6a0221 */ /* 0x000fe40000010000 */
.L_x_23030:
[----:B------:R-:W-:Y:S05]  /*1780*/  BSYNC B0 ;  /* 0x0000000000007941 */ /* 0x000fea0003800000 */
.L_x_23029:
[----:B------:R-:W-:Y:S01]  /*1790*/  BSSY B0, `(.L_x_23031) ;  /* 0x0000005000007945 */ /* 0x000fe20003800000 */
[----:B------:R-:W-:Y:S05]  /*17a0*/  @!P6 BRA `(.L_x_23032) ;  /* 0x000000300000e947 */ /* 0x000fea0003800000 */
[----:B-----5:R-:W-:-:S05]  /*17b0*/  PRMT R107, RZ, 0x7610, R81 ;  /* 0x00007610ff6b7816 */ /* 0x020fca0000000051 */
[----:B------:R-:W-:-:S04]  /*17c0*/  FMUL.FTZ R107, R107, c[0x0][0x1ec] ;  /* 0x00007b006b6b7a20 */ /* 0x000fc80000410000 */
[----:B------:R-:W-:Y:S02]  /*17d0*/  @P0 FADD.FTZ R107, R75, R107 ;  /* 0x0000006b4b6b0221 */ /* 0x000fe40000010000 */
.L_x_23032:
[----:B------:R-:W-:Y:S05]  /*17e0*/  BSYNC B0 ;  /* 0x0000000000007941 */ /* 0x000fea0003800000 */
.L_x_23031:
[----:B------:R-:W-:Y:S01]  /*17f0*/  BSSY B0, `(.L_x_23033) ;  /* 0x0000005000007945 */ /* 0x000fe20003800000 */
[----:B------:R-:W-:Y:S05]  /*1800*/  @!P6 BRA `(.L_x_23034) ;  /* 0x000000300000e947 */ /* 0x000fea0003800000 */
[----:B-----5:R-:W-:-:S05]  /*1810*/  PRMT R100, RZ, 0x5410, R82 ;  /* 0x00005410ff647816 */ /* 0x020fca0000000052 */
[----:B------:R-:W-:-:S04]  /*1820*/  FMUL.FTZ R100, R100, c[0x0][0x1ec] ;  /* 0x00007b0064647a20 */ /* 0x000fc80000410000 */
[----:B------:R-:W-:Y:S02]  /*1830*/  @P0 FADD.FTZ R100, R76, R100 ;  /* 0x000000644c640221 */ /* 0x000fe40000010000 */
.L_x_23034:
[----:B------:R-:W-:Y:S05]  /*1840*/  BSYNC B0 ;  /* 0x0000000000007941 */ /* 0x000fea0003800000 */
.L_x_23033:
[----:B------:R-:W-:Y:S01]  /*1850*/  BSSY B0, `(.L_x_23035) ;  /* 0x0000005000007945 */ /* 0x000fe20003800000 */
[----:B------:R-:W-:Y:S05]  /*1860*/  @!P6 BRA `(.L_x_23036) ;  /* 0x000000300000e947 */ /* 0x000fea0003800000 */
[----:B-----5:R-:W-:-:S05]  /*1870*/  PRMT R101, RZ, 0x7610, R82 ;  /* 0x00007610ff657816 */ /* 0x020fca0000000052 */
[----:B------:R-:W-:-:S04]  /*1880*/  FMUL.FTZ R101, R101, c[0x0][0x1ec] ;  /* 0x00007b0065657a20 */ /* 0x000fc80000410000 */
[----:B------:R-:W-:Y:S02]  /*1890*/  @P0 FADD.FTZ R101, R77, R101 ;  /* 0x000000654d650221 */ /* 0x000fe40000010000 */
.L_x_23036:
[----:B------:R-:W-:Y:S05]  /*18a0*/  BSYNC B0 ;  /* 0x0000000000007941 */ /* 0x000fea0003800000 */
.L_x_23035:
[----:B------:R-:W-:Y:S01]  /*18b0*/  BSSY B0, `(.L_x_23037) ;  /* 0x0000005000007945 */ /* 0x000fe20003800000 */
[----:B------:R-:W-:Y:S05]  /*18c0*/  @!P6 BRA `(.L_x_23038) ;  /* 0x000000300000e947 */ /* 0x000fea0003800000 */
[----:B-----5:R-:W-:-:S05]  /*18d0*/  PRMT R102, RZ, 0x5410, R83 ;  /* 0x00005410ff667816 */ /* 0x020fca0000000053 */
[----:B------:R-:W-:-:S04]  /*18e0*/  FMUL.FTZ R102, R102, c[0x0][0x1ec] ;  /* 0x00007b0066667a20 */ /* 0x000fc80000410000 */
[----:B------:R-:W-:Y:S02]  /*18f0*/  @P0 FADD.FTZ R102, R78, R102 ;  /* 0x000000664e660221 */ /* 0x000fe40000010000 */
.L_x_23038:
[----:B------:R-:W-:Y:S05]  /*1900*/  BSYNC B0 ;  /* 0x0000000000007941 */ /* 0x000fea0003800000 */
.L_x_23037:
[----:B------:R-:W-:Y:S01]  /*1910*/  BSSY B0, `(.L_x_23039) ;  /* 0x0000005000007945 */ /* 0x000fe20003800000 */
[----:B------:R-:W-:Y:S05]  /*1920*/  @!P6 BRA `(.L_x_23040) ;  /* 0x000000300000e947 */ /* 0x000fea0003800000 */
[----:B-----5:R-:W-:-:S05]  /*1930*/  PRMT R103, RZ, 0x7610, R83 ;  /* 0x00007610ff677816 */ /* 0x020fca0000000053 */
[----:B------:R-:W-:-:S04]  /*1940*/  FMUL.FTZ R103, R103, c[0x0][0x1ec] ;  /* 0x00007b0067677a20 */ /* 0x000fc80000410000 */
[----:B------:R-:W-:Y:S02]  /*1950*/  @P0 FADD.FTZ R103, R79, R103 ;  /* 0x000000674f670221 */ /* 0x000fe40000010000 */
.L_x_23040:
[----:B------:R-:W-:Y:S05]  /*1960*/  BSYNC B0 ;  /* 0x0000000000007941 */ /* 0x000fea0003800000 */
.L_x_23039:
        /* <DEDUP_REMOVED lines=40> */
.L_x_23042:
[----:B------:R-:W-:Y:S05]  /*1bf0*/  BSYNC B0 ;  /* 0x0000000000007941 */ /* 0x000fea0003800000 */
.L_x_23041:
[----:B------:R-:W-:Y:S01]  /*1c00*/  BSSY B0, `(.L_x_23043) ;  /* 0x0000005000007945 */ /* 0x000fe20003800000 */
[----:B------:R-:W-:Y:S05]  /*1c10*/  @!P6 BRA `(.L_x_23044) ;  /* 0x000000300000e947 */ /* 0x000fea0003800000 */
[----:B-----5:R-:W-:-:S05]  /*1c20*/  PRMT R113, RZ, 0x7610, R80 ;  /* 0x00007610ff717816 */ /* 0x020fca0000000050 */
[----:B------:R-:W-:-:S04]  /*1c30*/  FMUL.FTZ R113, R113, c[0x0][0x1ec] ;  /* 0x00007b0071717a20 */ /* 0x000fc80000410000 */
[----:B------:R-:W-:Y:S02]  /*1c40*/  @P0 FADD.FTZ R113, R73, R113 ;  /* 0x0000007149710221 */ /* 0x000fe40000010000 */
.L_x_23044:
[----:B------:R-:W-:Y:S05]  /*1c50*/  BSYNC B0 ;  /* 0x0000000000007941 */ /* 0x000fea0003800000 */
.L_x_23043:
[----:B------:R-:W-:Y:S01]  /*1c60*/  BSSY B0, `(.L_x_23045) ;  /* 0x0000005000007945 */ /* 0x000fe20003800000 */
[----:B------:R-:W-:Y:S05]  /*1c70*/  @!P6 BRA `(.L_x_23046) ;  /* 0x000000300000e947 */ /* 0x000fea0003800000 */
[----:B-----5:R-:W-:-:S05]  /*1c80*/  PRMT R114, RZ, 0x5410, R81 ;  /* 0x00005410ff727816 */ /* 0x020fca0000000051 */
[----:B------:R-:W-:-:S04]  /*1c90*/  FMUL.FTZ R114, R114, c[0x0][0x1ec] ;  /* 0x00007b0072727a20 */ /* 0x000fc80000410000 */
[----:B------:R-:W-:Y:S02]  /*1ca0*/  @P0 FADD.FTZ R114, R74, R114 ;  /* 0x000000724a720221 */ /* 0x000fe40000010000 */
.L_x_23046:
[----:B------:R-:W-:Y:S05]  /*1cb0*/  BSYNC B0 ;  /* 0x0000000000007941 */ /* 0x000fea0003800000 */
.L_x_23045:
[----:B------:R-:W-:Y:S01]  /*1cc0*/  BSSY B0, `(.L_x_23047) ;  /* 0x0000005000007945 */ /* 0x000fe20003800000 */
[----:B------:R-:W-:Y:S05]  /*1cd0*/  @!P6 BRA `(.L_x_23048) ;  /* 0x000000300000e947 */ /* 0x000fea0003800000 */
[----:B-----5:R-:W-:-:S05]  /*1ce0*/  PRMT R115, RZ, 0x7610, R81 ;  /* 0x00007610ff737816 */ /* 0x020fca0000000051 */
[----:B------:R-:W-:-:S04]  /*1cf0*/  FMUL.FTZ R115, R115, c[0x0][0x1ec] ;  /* 0x00007b0073737a20 */ /* 0x000fc80000410000 */
[----:B------:R-:W-:Y:S02]  /*1d00*/  @P0 FADD.FTZ R115, R75, R115 ;  /* 0x000000734b730221 */ /* 0x000fe40000010000 */
.L_x_23048:
[----:B------:R-:W-:Y:S05]  /*1d10*/  BSYNC B0 ;  /* 0x0000000000007941 */ /* 0x000fea0003800000 */
.L_x_23047:
[----:B------:R-:W-:Y:S01]  /*1d20*/  BSSY B0, `(.L_x_23049) ;  /* 0x0000005000007945 */ /* 0x000fe20003800000 */
[----:B------:R-:W-:Y:S05]  /*1d30*/  @!P6 BRA `(.L_x_23050) ;  /* 0x000000300000e947 */ /* 0x000fea0003800000 */
[----:B-----5:R-:W-:-:S05]  /*1d40*/  PRMT R108, RZ, 0x5410, R82 ;  /* 0x00005410ff6c7816 */ /* 0x020fca0000000052 */
[----:B------:R-:W-:-:S04]  /*1d50*/  FMUL.FTZ R108, R108, c[0x0][0x1ec] ;  /* 0x00007b006c6c7a20 */ /* 0x000fc80000410000 */
[----:B------:R-:W-:Y:S02]  /*1d60*/  @P0 FADD.FTZ R108, R76, R108 ;  /* 0x0000006c4c6c0221 */ /* 0x000fe40000010000 */
.L_x_23050:
[----:B------:R-:W-:Y:S05]  /*1d70*/  BSYNC B0 ;  /* 0x0000000000007941 */ /* 0x000fea0003800000 */
.L_x_23049:
[----:B------:R-:W-:Y:S01]  /*1d80*/  BSSY B0, `(.L_x_23051) ;  /* 0x0000005000007945 */ /* 0x000fe20003800000 */
[----:B------:R-:W-:Y:S05]  /*1d90*/  @!P6 BRA `(.L_x_23052) ;  /* 0x000000300000e947 */ /* 0x000fea0003800000 */
[----:B-----5:R-:W-:-:S05]  /*1da0*/  PRMT R109, RZ, 0x7610, R82 ;  /* 0x00007610ff6d7816 */ /* 0x020fca0000000052 */
[----:B------:R-:W-:-:S04]  /*1db0*/  FMUL.FTZ R109, R109, c[0x0][0x1ec] ;  /* 0x00007b006d6d7a20 */ /* 0x000fc80000410000 */
[----:B------:R-:W-:Y:S02]  /*1dc0*/  @P0 FADD.FTZ R109, R77, R109 ;  /* 0x0000006d4d6d0221 */ /* 0x000fe40000010000 */
.L_x_23052:
[----:B------:R-:W-:Y:S05]  /*1dd0*/  BSYNC B0 ;  /* 0x0000000000007941 */ /* 0x000fea0003800000 */
.L_x_23051:
[----:B------:R-:W-:Y:S01]  /*1de0*/  BSSY B0, `(.L_x_23053) ;  /* 0x0000005000007945 */ /* 0x000fe20003800000 */
[----:B------:R-:W-:Y:S05]  /*1df0*/  @!P6 BRA `(.L_x_23054) ;  /* 0x000000300000e947 */ /* 0x000fea0003800000 */
[----:B-----5:R-:W-:-:S05]  /*1e00*/  PRMT R110, RZ, 0x5410, R83 ;  /* 0x00005410ff6e7816 */ /* 0x020fca0000000053 */
[----:B------:R-:W-:-:S04]  /*1e10*/  FMUL.FTZ R110, R110, c[0x0][0x1ec] ;  /* 0x00007b006e6e7a20 */ /* 0x000fc80000410000 */
[----:B------:R-:W-:Y:S02]  /*1e20*/  @P0 FADD.FTZ R110, R78, R110 ;  /* 0x0000006e4e6e0221 */ /* 0x000fe40000010000 */
.L_x_23054:
[----:B------:R-:W-:Y:S05]  /*1e30*/  BSYNC B0 ;  /* 0x0000000000007941 */ /* 0x000fea0003800000 */
.L_x_23053:
[----:B------:R-:W-:Y:S01]  /*1e40*/  BSSY B0, `(.L_x_23055) ;  /* 0x0000005000007945 */ /* 0x000fe20003800000 */
[----:B------:R-:W-:Y:S05]  /*1e50*/  @!P6 BRA `(.L_x_23056) ;  /* 0x000000300000e947 */ /* 0x000fea0003800000 */
[----:B-----5:R-:W-:-:S05]  /*1e60*/  PRMT R111, RZ, 0x7610, R83 ;  /* 0x00007610ff6f7816 */ /* 0x020fca0000000053 */
[----:B------:R-:W-:-:S04]  /*1e70*/  FMUL.FTZ R111, R111, c[0x0][0x1ec] ;  /* 0x00007b006f6f7a20 */ /* 0x000fc80000410000 */
[----:B------:R-:W-:Y:S02]  /*1e80*/  @P0 FADD.FTZ R111, R79, R111 ;  /* 0x0000006f4f6f0221 */ /* 0x000fe40000010000 */
.L_x_23056:
[----:B------:R-:W-:Y:S05]  /*1e90*/  BSYNC B0 ;  /* 0x0000000000007941 */ /* 0x000fea0003800000 */
.L_x_23055:
[----:B------:R-:W-:Y:S04]  /*1ea0*/  STG.E.128 [R118.64], R112 ;  /* 0x0000007076007986 */ /* 0x000fe8000c101d04 */
[----:B------:R0:W-:Y:S04]  /*1eb0*/  STG.E.128 [R118.64+0x10], R108 ;  /* 0x0000106c76007986 */ /* 0x0001e8000c101d04 */
[----:B------:R-:W2:Y:S04]  /*1ec0*/  @P0 LDG.E.128 R72, [R116.64] ;  /* 0x0000000474480981 */ /* 0x000ea8000c1e1d00 */
[----:B------:R-:W3:Y:S01]  /*1ed0*/  @P0 LDG.E.128 R76, [R116.64+0x10] ;  /* 0x00001004744c0981 */ /* 0x000ee2000c1e1d00 */
        /* <DEDUP_REMOVED lines=19> */
[----:B---3--:R-:W-:Y:S02]  /*2010*/  @!P6 FSEL R116, R76, RZ, P3 ;  /* 0x000000ff4c74e208 */ /* 0x008fe40001800000 */
        /* <DEDUP_REMOVED lines=9> */
[----:B0-----:R-:W-:Y:S02]  /*20b0*/  @!P6 FSEL R118, R78, RZ, P4 ;  /* 0x000000ff4e76e208 */ /* 0x001fe40002000000 */
[----:B------:R-:W-:Y:S02]  /*20c0*/  @!P6 FSEL R119, R79, RZ, P3 ;  /* 0x000000ff4f77e208 */ /* 0x000fe40001800000 */
[----:B------:R-:W-:Y:S01]  /*20d0*/  @!P6 FSEL R120, R72, RZ, P1 ;  /* 0x000000ff4878e208 */ /* 0x000fe20000800000 */
[----:B------:R-:W-:Y:S05]  /*20e0*/  @!P6 BRA `(.L_x_23058) ;  /* 0x000000300000e947 */ /* 0x000fea0003800000 */
[----:B-----5:R-:W-:-:S05]  /*20f0*/  PRMT R120, RZ, 0x5410, R80 ;  /* 0x00005410ff787816 */ /* 0x020fca0000000050 */
[----:B------:R-:W-:-:S04]  /*2100*/  FMUL.FTZ R120, R120, c[0x0][0x1ec] ;  /* 0x00007b0078787a20 */ /* 0x000fc80000410000 */
[----:B------:R-:W-:Y:S02]  /*2110*/  @P0 FADD.FTZ R120, R72, R120 ;  /* 0x0000007848780221 */ /* 0x000fe40000010000 */
.L_x_23058:
[----:B------:R-:W-:Y:S05]  /*2120*/  BSYNC B0 ;  /* 0x0000000000007941 */ /* 0x000fea0003800000 */
.L_x_23057:
[----:B------:R-:W-:Y:S01]  /*2130*/  BSSY B0, `(.L_x_23059) ;  /* 0x0000005000007945 */ /* 0x000fe20003800000 */
[----:B------:R-:W-:Y:S05]  /*2140*/  @!P6 BRA `(.L_x_23060) ;  /* 0x000000300000e947 */ /* 0x000fea0003800000 */
[----:B-----5:R-:W-:-:S05]  /*2150*/  PRMT R121, RZ, 0x7610, R80 ;  /* 0x00007610ff797816 */ /* 0x020fca0000000050 */
[----:B------:R-:W-:-:S04]  /*2160*/  FMUL.FTZ R121, R121, c[0x0][0x1ec] ;  /* 0x00007b0079797a20 */ /* 0x000fc80000410000 */
[----:B------:R-:W-:Y:S02]  /*2170*/  @P0 FADD.FTZ R121, R73, R121 ;  /* 0x0000007949790221 */ /* 0x000fe40000010000 */
.L_x_23060:
[----:B------:R-:W-:Y:S05]  /*2180*/  BSYNC B0 ;  /* 0x0000000000007941 */ /* 0x000fea0003800000 */
.L_x_23059:
[----:B------:R-:W-:Y:S01]  /*2190*/  BSSY B0, `(.L_x_23061) ;  /* 0x0000005000007945 */ /* 0x000fe20003800000 */
[----:B------:R-:W-:Y:S05]  /*21a0*/  @!P6 BRA `(.L_x_23062) ;  /* 0x000000300000e947 */ /* 0x000fea0003800000 */
[----:B-----5:R-:W-:-:S05]  /*21b0*/  PRMT R122, RZ, 0x5410, R81 ;  /* 0x00005410ff7a7816 */ /* 0x020fca0000000051 */
[----:B------:R-:W-:-:S04]  /*21c0*/  FMUL.FTZ R122, R122, c[0x0][0x1ec] ;  /* 0x00007b007a7a7a20 */ /* 0x000fc80000410000 */
[----:B------:R-:W-:Y:S02]  /*21d0*/  @P0 FADD.FTZ R122, R74, R122 ;  /* 0x0000007a4a7a0221 */ /* 0x000fe40000010000 */
.L_x_23062:
[----:B------:R-:W-:Y:S05]  /*21e0*/  BSYNC B0 ;  /* 0x0000000000007941 */ /* 0x000fea0003800000 */
.L_x_23061:
[----:B------:R-:W-:Y:S01]  /*21f0*/  BSSY B0, `(.L_x_23063) ;  /* 0x0000005000007945 */ /* 0x000fe20003800000 */
[----:B------:R-:W-:Y:S05]  /*2200*/  @!P6 BRA `(.L_x_23064) ;  /* 0x000000300000e947 */ /* 0x000fea0003800000 */
[----:B-----5:R-:W-:-:S05]  /*2210*/  PRMT R123, RZ, 0x7610, R81 ;  /* 0x00007610ff7b7816 */ /* 0x020fca0000000051 */
[----:B------:R-:W-:-:S04]  /*2220*/  FMUL.FTZ R123, R123, c[0x0][0x1ec] ;  /* 0x00007b007b7b7a20 */ /* 0x000fc80000410000 */
[----:B------:R-:W-:Y:S02]  /*2230*/  @P0 FADD.FTZ R123, R75, R123 ;  /* 0x0000007b4b7b0221 */ /* 0x000fe40000010000 */
.L_x_23064:
[----:B------:R-:W-:Y:S05]  /*2240*/  BSYNC B0 ;  /* 0x0000000000007941 */ /* 0x000fea0003800000 */
.L_x_23063:
[----:B------:R-:W-:Y:S01]  /*2250*/  BSSY B0, `(.L_x_23065) ;  /* 0x0000005000007945 */ /* 0x000fe20003800000 */
[----:B------:R-:W-:Y:S05]  /*2260*/  @!P6 BRA `(.L_x_23066) ;  /* 0x000000300000e947 */ /* 0x000fea0003800000 */
[----:B-----5:R-:W-:-:S05]  /*2270*/  PRMT R116, RZ, 0x5410, R82 ;  /* 0x00005410ff747816 */ /* 0x020fca0000000052 */
[----:B------:R-:W-:-:S04]  /*2280*/  FMUL.FTZ R116, R116, c[0x0][0x1ec] ;  /* 0x00007b0074747a20 */ /* 0x000fc80000410000 */
[----:B------:R-:W-:Y:S02]  /*2290*/  @P0 FADD.FTZ R116, R76, R116 ;  /* 0x000000744c740221 */ /* 0x000fe40000010000 */
.L_x_23066:
[----:B------:R-:W-:Y:S05]  /*22a0*/  BSYNC B0 ;  /* 0x0000000000007941 */ /* 0x000fea0003800000 */
.L_x_23065:
[----:B------:R-:W-:Y:S01]  /*22b0*/  BSSY B0, `(.L_x_23067) ;  /* 0x0000005000007945 */ /* 0x000fe20003800000 */
[----:B------:R-:W-:Y:S05]  /*22c0*/  @!P6 BRA `(.L_x_23068) ;  /* 0x000000300000e947 */ /* 0x000fea0003800000 */
[----:B-----5:R-:W-:-:S05]  /*22d0*/  PRMT R117, RZ, 0x7610, R82 ;  /* 0x00007610ff757816 */ /* 0x020fca0000000052 */
[----:B------:R-:W-:-:S04]  /*22e0*/  FMUL.FTZ R117, R117, c[0x0][0x1ec] ;  /* 0x00007b0075757a20 */ /* 0x000fc80000410000 */
[----:B------:R-:W-:Y:S02]  /*22f0*/  @P0 FADD.FTZ R117, R77, R117 ;  /* 0x000000754d750221 */ /* 0x000fe40000010000 */
.L_x_23068:
[----:B------:R-:W-:Y:S05]  /*2300*/  BSYNC B0 ;  /* 0x0000000000007941 */ /* 0x000fea0003800000 */
.L_x_23067:
[----:B------:R-:W-:Y:S01]  /*2310*/  BSSY B0, `(.L_x_23069) ;  /* 0x0000005000007945 */ /* 0x000fe20003800000 */
[----:B------:R-:W-:Y:S05]  /*2320*/  @!P6 BRA `(.L_x_23070) ;  /* 0x000000300000e947 */ /* 0x000fea0003800000 */
[----:B-----5:R-:W-:-:S05]  /*2330*/  PRMT R118, RZ, 0x5410, R83 ;  /* 0x00005410ff767816 */ /* 0x020fca0000000053 */
[----:B------:R-:W-:-:S04]  /*2340*/  FMUL.FTZ R118, R118, c[0x0][0x1ec] ;  /* 0x00007b0076767a20 */ /* 0x000fc80000410000 */
[----:B------:R-:W-:Y:S02]  /*2350*/  @P0 FADD.FTZ R118, R78, R118 ;  /* 0x000000764e760221 */ /* 0x000fe40000010000 */
.L_x_23070:
[----:B------:R-:W-:Y:S05]  /*2360*/  BSYNC B0 ;  /* 0x0000000000007941 */ /* 0x000fea0003800000 */
.L_x_23069:
[----:B------:R-:W-:Y:S01]  /*2370*/  BSSY B0, `(.L_x_23071) ;  /* 0x0000005000007945 */ /* 0x000fe20003800000 */
[----:B------:R-:W-:Y:S05]  /*2380*/  @!P6 BRA `(.L_x_23072) ;  /* 0x000000300000e947 */ /* 0x000fea0003800000 */
[----:B-----5:R-:W-:-:S05]  /*2390*/  PRMT R119, RZ, 0x7610, R83 ;  /* 0x00007610ff777816 */ /* 0x020fca0000000053 */
[----:B------:R-:W-:-:S04]  /*23a0*/  FMUL.FTZ R119, R119, c[0x0][0x1ec] ;  /* 0x00007b0077777a20 */ /* 0x000fc80000410000 */
[----:B------:R-:W-:Y:S02]  /*23b0*/  @P0 FADD.FTZ R119, R79, R119 ;  /* 0x000000774f770221 */ /* 0x000fe40000010000 */
.L_x_23072:
[----:B------:R-:W-:Y:S05]  /*23c0*/  BSYNC B0 ;  /* 0x0000000000007941 */ /* 0x000fea0003800000 */
.L_x_23071:
        /* <DEDUP_REMOVED lines=40> */
.L_x_23074:
[----:B------:R-:W-:Y:S05]  /*2650*/  BSYNC B0 ;  /* 0x0000000000007941 */ /* 0x000fea0003800000 */
.L_x_23073:
[----:B------:R-:W-:Y:S01]  /*2660*/  BSSY B0, `(.L_x_23075) ;  /* 0x0000005000007945 */ /* 0x000fe20003800000 */
[----:B------:R-:W-:Y:S05]  /*2670*/  @!P6 BRA `(.L_x_23076) ;  /* 0x000000300000e947 */ /* 0x000fea0003800000 */
[----:B-----5:R-:W-:-:S05]  /*2680*/  PRMT R129, RZ, 0x7610, R80 ;  /* 0x00007610ff817816 */ /* 0x020fca0000000050 */
[----:B------:R-:W-:-:S04]  /*2690*/  FMUL.FTZ R129, R129, c[0x0][0x1ec] ;  /* 0x00007b0081817a20 */ /* 0x000fc80000410000 */
[----:B------:R-:W-:Y:S02]  /*26a0*/  @P0 FADD.FTZ R129, R73, R129 ;  /* 0x0000008149810221 */ /* 0x000fe40000010000 */
.L_x_23076:
[----:B------:R-:W-:Y:S05]  /*26b0*/  BSYNC B0 ;  /* 0x0000000000007941 */ /* 0x000fea0003800000 */
.L_x_23075:
[----:B------:R-:W-:Y:S01]  /*26c0*/  BSSY B0, `(.L_x_23077) ;  /* 0x0000005000007945 */ /* 0x000fe20003800000 */
[----:B------:R-:W-:Y:S05]  /*26d0*/  @!P6 BRA `(.L_x_23078) ;  /* 0x000000300000e947 */ /* 0x000fea0003800000 */
[----:B-----5:R-:W-:-:S05]  /*26e0*/  PRMT R130, RZ, 0x5410, R81 ;  /* 0x00005410ff827816 */ /* 0x020fca0000000051 */
[----:B------:R-:W-:-:S04]  /*26f0*/  FMUL.FTZ R130, R130, c[0x0][0x1ec] ;  /* 0x00007b0082827a20 */ /* 0x000fc80000410000 */
[----:B------:R-:W-:Y:S02]  /*2700*/  @P0 FADD.FTZ R130, R74, R130 ;  /* 0x000000824a820221 */ /* 0x000fe40000010000 */
.L_x_23078:
[----:B------:R-:W-:Y:S05]  /*2710*/  BSYNC B0 ;  /* 0x0000000000007941 */ /* 0x000fea0003800000 */
.L_x_23077:
[----:B------:R-:W-:Y:S01]  /*2720*/  BSSY B0, `(.L_x_23079) ;  /* 0x0000005000007945 */ /* 0x000fe20003800000 */
[----:B------:R-:W-:Y:S05]  /*2730*/  @!P6 BRA `(.L_x_23080) ;  /* 0x000000300000e947 */ /* 0x000fea0003800000 */
[----:B-----5:R-:W-:-:S05]  /*2740*/  PRMT R131, RZ, 0x7610, R81 ;  /* 0x00007610ff837816 */ /* 0x020fca0000000051 */
[----:B------:R-:W-:-:S04]  /*2750*/  FMUL.FTZ R131, R131, c[0x0][0x1ec] ;  /* 0x00007b0083837a20 */ /* 0x000fc80000410000 */
[----:B------:R-:W-:Y:S02]  /*2760*/  @P0 FADD.FTZ R131, R75, R131 ;  /* 0x000000834b830221 */ /* 0x000fe40000010000 */
.L_x_23080:
[----:B------:R-:W-:Y:S05]  /*2770*/  BSYNC B0 ;  /* 0x0000000000007941 */ /* 0x000fea0003800000 */
.L_x_23079:
[----:B------:R-:W-:Y:S01]  /*2780*/  BSSY B0, `(.L_x_23081) ;  /* 0x0000005000007945 */ /* 0x000fe20003800000 */
[----:B------:R-:W-:Y:S05]  /*2790*/  @!P6 BRA `(.L_x_23082) ;  /* 0x000000300000e947 */ /* 0x000fea0003800000 */
[----:B-----5:R-:W-:-:S05]  /*27a0*/  PRMT R124, RZ, 0x5410, R82 ;  /* 0x00005410ff7c7816 */ /* 0x020fca0000000052 */
[----:B------:R-:W-:-:S04]  /*27b0*/  FMUL.FTZ R124, R124, c[0x0][0x1ec] ;  /* 0x00007b007c7c7a20 */ /* 0x000fc80000410000 */
[----:B------:R-:W-:Y:S02]  /*27c0*/  @P0 FADD.FTZ R124, R76, R124 ;  /* 0x0000007c4c7c0221 */ /* 0x000fe40000010000 */
.L_x_23082:
[----:B------:R-:W-:Y:S05]  /*27d0*/  BSYNC B0 ;  /* 0x0000000000007941 */ /* 0x000fea0003800000 */
.L_x_23081:
[----:B------:R-:W-:Y:S01]  /*27e0*/  BSSY B0, `(.L_x_23083) ;  /* 0x0000005000007945 */ /* 0x000fe20003800000 */
[----:B------:R-:W-:Y:S05]  /*27f0*/  @!P6 BRA `(.L_x_23084) ;  /* 0x000000300000e947 */ /* 0x000fea0003800000 */
[----:B-----5:R-:W-:-:S05]  /*2800*/  PRMT R125, RZ, 0x7610, R82 ;  /* 0x00007610ff7d7816 */ /* 0x020fca0000000052 */
[----:B------:R-:W-:-:S04]  /*2810*/  FMUL.FTZ R125, R125, c[0x0][0x1ec] ;  /* 0x00007b007d7d7a20 */ /* 0x000fc80000410000 */
[----:B------:R-:W-:Y:S02]  /*2820*/  @P0 FADD.FTZ R125, R77, R125 ;  /* 0x0000007d4d7d0221 */ /* 0x000fe40000010000 */
.L_x_23084:
[----:B------:R-:W-:Y:S05]  /*2830*/  BSYNC B0 ;  /* 0x0000000000007941 */ /* 0x000fea0003800000 */
.L_x_23083:
[----:B------:R-:W-:Y:S01]  /*2840*/  BSSY B0, `(.L_x_23085) ;  /* 0x0000005000007945 */ /* 0x000fe20003800000 */
[----:B------:R-:W-:Y:S05]  /*2850*/  @!P6 BRA `(.L_x_23086) ;  /* 0x000000300000e947 */ /* 0x000fea0003800000 */
[----:B-----5:R-:W-:-:S05]  /*2860*/  PRMT R126, RZ, 0x5410, R83 ;  /* 0x00005410ff7e7816 */ /* 0x020fca0000000053 */
[----:B------:R-:W-:-:S04]  /*2870*/  FMUL.FTZ R126, R126, c[0x0][0x1ec] ;  /* 0x00007b007e7e7a20 */ /* 0x000fc80000410000 */
[----:B------:R-:W-:Y:S02]  /*2880*/  @P0 FADD.FTZ R126, R78, R126 ;  /* 0x0000007e4e7e0221 */ /* 0x000fe40000010000 */
.L_x_23086:
[----:B------:R-:W-:Y:S05]  /*2890*/  BSYNC B0 ;  /* 0x0000000000007941 */ /* 0x000fea0003800000 */
.L_x_23085:
[----:B------:R-:W-:Y:S01]  /*28a0*/  BSSY B0, `(.L_x_23087) ;  /* 0x0000005000007945 */ /* 0x000fe20003800000 */
[----:B------:R-:W-:Y:S05]  /*28b0*/  @!P6 BRA `(.L_x_23088) ;  /* 0x000000300000e947 */ /* 0x000fea0003800000 */
[----:B-----5:R-:W-:-:S05]  /*28c0*/  PRMT R127, RZ, 0x7610, R83 ;  /* 0x00007610ff7f7816 */ /* 0x020fca0000000053 */
[----:B------:R-:W-:-:S04]  /*28d0*/  FMUL.FTZ R127, R127, c[0x0][0x1ec] ;  /* 0x00007b007f7f7a20 */ /* 0x000fc80000410000 */
[----:B------:R-:W-:Y:S02]  /*28e0*/  @P0 FADD.FTZ R127, R79, R127 ;  /* 0x0000007f4f7f0221 */ /* 0x000fe40000010000 */
.L_x_23088:
[----:B------:R-:W-:Y:S05]  /*28f0*/  BSYNC B0 ;  /* 0x0000000000007941 */ /* 0x000fea0003800000 */
.L_x_23087:
        /* <DEDUP_REMOVED lines=40> */
.L_x_23090:
[----:B------:R-:W-:Y:S05]  /*2b80*/  BSYNC B0 ;  /* 0x0000000000007941 */ /* 0x000fea0003800000 */
.L_x_23089:
[----:B------:R-:W-:Y:S01]  /*2b90*/  BSSY B0, `(.L_x_23091) ;  /* 0x0000005000007945 */ /* 0x000fe20003800000 */
[----:B------:R-:W-:Y:S05]  /*2ba0*/  @!P6 BRA `(.L_x_23092) ;  /* 0x000000300000e947 */ /* 0x000fea0003800000 */
[----:B-----5:R-:W-:-:S05]  /*2bb0*/  PRMT R137, RZ, 0x7610, R80 ;  /* 0x00007610ff897816 */ /* 0x020fca0000000050 */
[----:B------:R-:W-:-:S04]  /*2bc0*/  FMUL.FTZ R137, R137, c[0x0][0x1ec] ;  /* 0x00007b0089897a20 */ /* 0x000fc80000410000 */
[----:B------:R-:W-:Y:S02]  /*2bd0*/  @P0 FADD.FTZ R137, R73, R137 ;  /* 0x0000008949890221 */ /* 0x000fe40000010000 */
.L_x_23092:
[----:B------:R-:W-:Y:S05]  /*2be0*/  BSYNC B0 ;  /* 0x0000000000007941 */ /* 0x000fea0003800000 */
.L_x_23091:
[----:B------:R-:W-:Y:S01]  /*2bf0*/  BSSY B0, `(.L_x_23093) ;  /* 0x0000005000007945 */ /* 0x000fe20003800000 */
[----:B------:R-:W-:Y:S05]  /*2c00*/  @!P6 BRA `(.L_x_23094) ;  /* 0x000000300000e947 */ /* 0x000fea0003800000 */
[----:B-----5:R-:W-:-:S05]  /*2c10*/  PRMT R138, RZ, 0x5410, R81 ;  /* 0x00005410ff8a7816 */ /* 0x020fca0000000051 */
[----:B------:R-:W-:-:S04]  /*2c20*/  FMUL.FTZ R138, R138, c[0x0][0x1ec] ;  /* 0x00007b008a8a7a20 */ /* 0x000fc80000410000 */
[----:B------:R-:W-:Y:S02]  /*2c30*/  @P0 FADD.FTZ R138, R74, R138 ;  /* 0x0000008a4a8a0221 */ /* 0x000fe40000010000 */
.L_x_23094:
[----:B------:R-:W-:Y:S05]  /*2c40*/  BSYNC B0 ;  /* 0x0000000000007941 */ /* 0x000fea0003800000 */
.L_x_23093:
[----:B------:R-:W-:Y:S01]  /*2c50*/  BSSY B0, `(.L_x_23095) ;  /* 0x0000005000007945 */ /* 0x000fe20003800000 */
[----:B------:R-:W-:Y:S05]  /*2c60*/  @!P6 BRA `(.L_x_23096) ;  /* 0x000000300000e947 */ /* 0x000fea0003800000 */
[----:B-----5:R-:W-:-:S05]  /*2c70*/  PRMT R139, RZ, 0x7610, R81 ;  /* 0x00007610ff8b7816 */ /* 0x020fca0000000051 */
[----:B------:R-:W-:-:S04]  /*2c80*/  FMUL.FTZ R139, R139, c[0x0][0x1ec] ;  /* 0x00007b008b8b7a20 */ /* 0x000fc80000410000 */
[----:B------:R-:W-:Y:S02]  /*2c90*/  @P0 FADD.FTZ R139, R75, R139 ;  /* 0x0000008b4b8b0221 */ /* 0x000fe40000010000 */
.L_x_23096:
[----:B------:R-:W-:Y:S05]  /*2ca0*/  BSYNC B0 ;  /* 0x0000000000007941 */ /* 0x000fea0003800000 */
.L_x_23095:
[----:B------:R-:W-:Y:S01]  /*2cb0*/  BSSY B0, `(.L_x_23097) ;  /* 0x0000005000007945 */ /* 0x000fe20003800000 */
[----:B------:R-:W-:Y:S05]  /*2cc0*/  @!P6 BRA `(.L_x_23098) ;  /* 0x000000300000e947 */ /* 0x000fea0003800000 */
[----:B-----5:R-:W-:-:S05]  /*2cd0*/  PRMT R132, RZ, 0x5410, R82 ;  /* 0x00005410ff847816 */ /* 0x020fca0000000052 */
[----:B------:R-:W-:-:S04]  /*2ce0*/  FMUL.FTZ R132, R132, c[0x0][0x1ec] ;  /* 0x00007b0084847a20 */ /* 0x000fc80000410000 */
[----:B------:R-:W-:Y:S02]  /*2cf0*/  @P0 FADD.FTZ R132, R76, R132 ;  /* 0x000000844c840221 */ /* 0x000fe40000010000 */
.L_x_23098:
[----:B------:R-:W-:Y:S05]  /*2d00*/  BSYNC B0 ;  /* 0x0000000000007941 */ /* 0x000fea0003800000 */
.L_x_23097:
[----:B------:R-:W-:Y:S01]  /*2d10*/  BSSY B0, `(.L_x_23099) ;  /* 0x0000005000007945 */ /* 0x000fe20003800000 */
[----:B------:R-:W-:Y:S05]  /*2d20*/  @!P6 BRA `(.L_x_23100) ;  /* 0x000000300000e947 */ /* 0x000fea0003800000 */
[----:B-----5:R-:W-:-:S05]  /*2d30*/  PRMT R133, RZ, 0x7610, R82 ;  /* 0x00007610ff857816 */ /* 0x020fca0000000052 */
[----:B------:R-:W-:-:S04]  /*2d40*/  FMUL.FTZ R133, R133, c[0x0][0x1ec] ;  /* 0x00007b0085857a20 */ /* 0x000fc80000410000 */
[----:B------:R-:W-:Y:S02]  /*2d50*/  @P0 FADD.FTZ R133, R77, R133 ;  /* 0x000000854d850221 */ /* 0x000fe40000010000 */
.L_x_23100:
[----:B------:R-:W-:Y:S05]  /*2d60*/  BSYNC B0 ;  /* 0x0000000000007941 */ /* 0x000fea0003800000 */
.L_x_23099:
[----:B------:R-:W-:Y:S01]  /*2d70*/  BSSY B0, `(.L_x_23101) ;  /* 0x0000005000007945 */ /* 0x000fe20003800000 */
[----:B------:R-:W-:Y:S05]  /*2d80*/  @!P6 BRA `(.L_x_23102) ;  /* 0x000000300000e947 */ /* 0x000fea0003800000 */
[----:B-----5:R-:W-:-:S05]  /*2d90*/  PRMT R134, RZ, 0x5410, R83 ;  /* 0x00005410ff867816 */ /* 0x020fca0000000053 */
[----:B------:R-:W-:-:S04]  /*2da0*/  FMUL.FTZ R134, R134, c[0x0][0x1ec] ;  /* 0x00007b0086867a20 */ /* 0x000fc80000410000 */
[----:B------:R-:W-:Y:S02]  /*2db0*/  @P0 FADD.FTZ R134, R78, R134 ;  /* 0x000000864e860221 */ /* 0x000fe40000010000 */
.L_x_23102:
[----:B------:R-:W-:Y:S05]  /*2dc0*/  BSYNC B0 ;  /* 0x0000000000007941 */ /* 0x000fea0003800000 */
.L_x_23101:
[----:B------:R-:W-:Y:S01]  /*2dd0*/  BSSY B0, `(.L_x_23103) ;  /* 0x0000005000007945 */ /* 0x000fe20003800000 */
[----:B------:R-:W-:Y:S05]  /*2de0*/  @!P6 BRA `(.L_x_23104) ;  /* 0x000000300000e947 */ /* 0x000fea0003800000 */
[----:B-----5:R-:W-:-:S05]  /*2df0*/  PRMT R135, RZ, 0x7610, R83 ;  /* 0x00007610ff877816 */ /* 0x020fca0000000053 */
[----:B------:R-:W-:-:S04]  /*2e00*/  FMUL.FTZ R135, R135, c[0x0][0x1ec] ;  /* 0x00007b0087877a20 */ /* 0x000fc80000410000 */
[----:B------:R-:W-:Y:S02]  /*2e10*/  @P0 FADD.FTZ R135, R79, R135 ;  /* 0x000000874f870221 */ /* 0x000fe40000010000 */
.L_x_23104:
[----:B------:R-:W-:Y:S05]  /*2e20*/  BSYNC B0 ;  /* 0x0000000000007941 */ /* 0x000fea0003800000 */
.L_x_23103:
        /* <DEDUP_REMOVED lines=40> */
.L_x_23106:
[----:B------:R-:W-:Y:S05]  /*30b0*/  BSYNC B0 ;  /* 0x0000000000007941 */ /* 0x000fea0003800000 */
.L_x_23105:
[----:B------:R-:W-:Y:S01]  /*30c0*/  BSSY B0, `(.L_x_23107) ;  /* 0x0000005000007945 */ /* 0x000fe20003800000 */
[----:B------:R-:W-:Y:S05]  /*30d0*/  @!P6 BRA `(.L_x_23108) ;  /* 0x000000300000e947 */ /* 0x000fea0003800000 */
[----:B-----5:R-:W-:-:S05]  /*30e0*/  PRMT R145, RZ, 0x7610, R80 ;  /* 0x00007610ff917816 */ /* 0x020fca0000000050 */
[----:B------:R-:W-:-:S04]  /*30f0*/  FMUL.FTZ R145, R145, c[0x0][0x1ec] ;  /* 0x00007b0091917a20 */ /* 0x000fc80000410000 */
[----:B------:R-:W-:Y:S02]  /*3100*/  @P0 FADD.FTZ R145, R73, R145 ;  /* 0x0000009149910221 */ /* 0x000fe40000010000 */
.L_x_23108:
[----:B------:R-:W-:Y:S05]  /*3110*/  BSYNC B0 ;  /* 0x0000000000007941 */ /* 0x000fea0003800000 */
.L_x_23107:
[----:B------:R-:W-:Y:S01]  /*3120*/  BSSY B0, `(.L_x_23109) ;  /* 0x0000005000007945 */ /* 0x000fe20003800000 */
[----:B------:R-:W-:Y:S05]  /*3130*/  @!P6 BRA `(.L_x_23110) ;  /* 0x000000300000e947 */ /* 0x000fea0003800000 */
[----:B-----5:R-:W-:-:S05]  /*3140*/  PRMT R146, RZ, 0x5410, R81 ;  /* 0x00005410ff927816 */ /* 0x020fca0000000051 */
[----:B------:R-:W-:-:S04]  /*3150*/  FMUL.FTZ R146, R146, c[0x0][0x1ec] ;  /* 0x00007b0092927a20 */ /* 0x000fc80000410000 */
[----:B------:R-:W-:Y:S02]  /*3160*/  @P0 FADD.FTZ R146, R74, R146 ;  /* 0x000000924a920221 */ /* 0x000fe40000010000 */
.L_x_23110:
[----:B------:R-:W-:Y:S05]  /*3170*/  BSYNC B0 ;  /* 0x0000000000007941 */ /* 0x000fea0003800000 */
.L_x_23109:
[----:B------:R-:W-:Y:S01]  /*3180*/  BSSY B0, `(.L_x_23111) ;  /* 0x0000005000007945 */ /* 0x000fe20003800000 */
[----:B------:R-:W-:Y:S05]  /*3190*/  @!P6 BRA `(.L_x_23112) ;  /* 0x000000300000e947 */ /* 0x000fea0003800000 */
[----:B-----5:R-:W-:-:S05]  /*31a0*/  PRMT R147, RZ, 0x7610, R81 ;  /* 0x00007610ff937816 */ /* 0x020fca0000000051 */
[----:B------:R-:W-:-:S04]  /*31b0*/  FMUL.FTZ R147, R147, c[0x0][0x1ec] ;  /* 0x00007b0093937a20 */ /* 0x000fc80000410000 */
[----:B------:R-:W-:Y:S02]  /*31c0*/  @P0 FADD.FTZ R147, R75, R147 ;  /* 0x000000934b930221 */ /* 0x000fe40000010000 */
.L_x_23112:
[----:B------:R-:W-:Y:S05]  /*31d0*/  BSYNC B0 ;  /* 0x0000000000007941 */ /* 0x000fea0003800000 */
.L_x_23111:
[----:B------:R-:W-:Y:S01]  /*31e0*/  BSSY B0, `(.L_x_23113) ;  /* 0x0000005000007945 */ /* 0x000fe20003800000 */
[----:B------:R-:W-:Y:S05]  /*31f0*/  @!P6 BRA `(.L_x_23114) ;  /* 0x000000300000e947 */ /* 0x000fea0003800000 */
[----:B-----5:R-:W-:-:S05]  /*3200*/  PRMT R140, RZ, 0x5410, R82 ;  /* 0x00005410ff8c7816 */ /* 0x020fca0000000052 */
[----:B------:R-:W-:-:S04]  /*3210*/  FMUL.FTZ R140, R140, c[0x0][0x1ec] ;  /* 0x00007b008c8c7a20 */ /* 0x000fc80000410000 */
[----:B------:R-:W-:Y:S02]  /*3220*/  @P0 FADD.FTZ R140, R76, R140 ;  /* 0x0000008c4c8c0221 */ /* 0x000fe40000010000 */
.L_x_23114:
[----:B------:R-:W-:Y:S05]  /*3230*/  BSYNC B0 ;  /* 0x0000000000007941 */ /* 0x000fea0003800000 */
.L_x_23113:
[----:B------:R-:W-:Y:S01]  /*3240*/  BSSY B0, `(.L_x_23115) ;  /* 0x0000005000007945 */ /* 0x000fe20003800000 */
[----:B------:R-:W-:Y:S05]  /*3250*/  @!P6 BRA `(.L_x_23116) ;  /* 0x000000300000e947 */ /* 0x000fea0003800000 */
[----:B-----5:R-:W-:-:S05]  /*3260*/  PRMT R141, RZ, 0x7610, R82 ;  /* 0x00007610ff8d7816 */ /* 0x020fca0000000052 */
[----:B------:R-:W-:-:S04]  /*3270*/  FMUL.FTZ R141, R141, c[0x0][0x1ec] ;  /* 0x00007b008d8d7a20 */ /* 0x000fc80000410000 */
[----:B------:R-:W-:Y:S02]  /*3280*/  @P0 FADD.FTZ R141, R77, R141 ;  /* 0x0000008d4d8d0221 */ /* 0x000fe40000010000 */
.L_x_23116:
[----:B------:R-:W-:Y:S05]  /*3290*/  BSYNC B0 ;  /* 0x0000000000007941 */ /* 0x000fea0003800000 */
.L_x_23115:
[----:B------:R-:W-:Y:S01]  /*32a0*/  BSSY B0, `(.L_x_23117) ;  /* 0x0000005000007945 */ /* 0x000fe20003800000 */
[----:B------:R-:W-:Y:S05]  /*32b0*/  @!P6 BRA `(.L_x_23118) ;  /* 0x000000300000e947 */ /* 0x000fea0003800000 */
[----:B-----5:R-:W-:-:S05]  /*32c0*/  PRMT R142, RZ, 0x5410, R83 ;  /* 0x00005410ff8e7816 */ /* 0x020fca0000000053 */
[----:B------:R-:W-:-:S04]  /*32d0*/  FMUL.FTZ R142, R142, c[0x0][0x1ec] ;  /* 0x00007b008e8e7a20 */ /* 0x000fc80000410000 */
[----:B------:R-:W-:Y:S02]  /*32e0*/  @P0 FADD.FTZ R142, R78, R142 ;  /* 0x0000008e4e8e0221 */ /* 0x000fe40000010000 */
.L_x_23118:
[----:B------:R-:W-:Y:S05]  /*32f0*/  BSYNC B0 ;  /* 0x0000000000007941 */ /* 0x000fea0003800000 */
.L_x_23117:
[----:B------:R-:W-:Y:S01]  /*3300*/  BSSY B0, `(.L_x_23119) ;  /* 0x0000005000007945 */ /* 0x000fe20003800000 */
[----:B------:R-:W-:Y:S05]  /*3310*/  @!P6 BRA `(.L_x_23120) ;  /* 0x000000300000e947 */ /* 0x000fea0003800000 */
[----:B-----5:R-:W-:-:S05]  /*3320*/  PRMT R143, RZ, 0x7610, R83 ;  /* 0x00007610ff8f7816 */ /* 0x020fca0000000053 */
[----:B------:R-:W-:-:S04]  /*3330*/  FMUL.FTZ R143, R143, c[0x0][0x1ec] ;  /* 0x00007b008f8f7a20 */ /* 0x000fc80000410000 */
[----:B------:R-:W-:Y:S02]  /*3340*/  @P0 FADD.FTZ R143, R79, R143 ;  /* 0x0000008f4f8f0221 */ /* 0x000fe40000010000 */
.L_x_23120:
[----:B------:R-:W-:Y:S05]  /*3350*/  BSYNC B0 ;  /* 0x0000000000007941 */ /* 0x000fea0003800000 */
.L_x_23119:
        /* <DEDUP_REMOVED lines=40> */
.L_x_23122:
[----:B------:R-:W-:Y:S05]  /*35e0*/  BSYNC B0 ;  /* 0x0000000000007941 */ /* 0x000fea0003800000 */
.L_x_23121:
[----:B------:R-:W-:Y:S01]  /*35f0*/  BSSY B0, `(.L_x_23123) ;  /* 0x0000005000007945 */ /* 0x000fe20003800000 */
[----:B------:R-:W-:Y:S05]  /*3600*/  @!P6 BRA `(.L_x_23124) ;  /* 0x000000300000e947 */ /* 0x000fea0003800000 */
[----:B-----5:R-:W-:-:S05]  /*3610*/  PRMT R153, RZ, 0x7610, R80 ;  /* 0x00007610ff997816 */ /* 0x020fca0000000050 */
[----:B------:R-:W-:-:S04]  /*3620*/  FMUL.FTZ R153, R153, c[0x0][0x1ec] ;  /* 0x00007b0099997a20 */ /* 0x000fc80000410000 */
[----:B------:R-:W-:Y:S02]  /*3630*/  @P0 FADD.FTZ R153, R73, R153 ;  /* 0x0000009949990221 */ /* 0x000fe40000010000 */
.L_x_23124:
[----:B------:R-:W-:Y:S05]  /*3640*/  BSYNC B0 ;  /* 0x0000000000007941 */ /* 0x000fea0003800000 */
.L_x_23123:
[----:B------:R-:W-:Y:S01]  /*3650*/  BSSY B0, `(.L_x_23125) ;  /* 0x0000005000007945 */ /* 0x000fe20003800000 */
[----:B------:R-:W-:Y:S05]  /*3660*/  @!P6 BRA `(.L_x_23126) ;  /* 0x000000300000e947 */ /* 0x000fea0003800000 */
[----:B-----5:R-:W-:-:S05]  /*3670*/  PRMT R154, RZ, 0x5410, R81 ;  /* 0x00005410ff9a7816 */ /* 0x020fca0000000051 */
[----:B------:R-:W-:-:S04]  /*3680*/  FMUL.FTZ R154, R154, c[0x0][0x1ec] ;  /* 0x00007b009a9a7a20 */ /* 0x000fc80000410000 */
[----:B------:R-:W-:Y:S02]  /*3690*/  @P0 FADD.FTZ R154, R74, R154 ;  /* 0x0000009a4a9a0221 */ /* 0x000fe40000010000 */
.L_x_23126:
[----:B------:R-:W-:Y:S05]  /*36a0*/  BSYNC B0 ;  /* 0x0000000000007941 */ /* 0x000fea0003800000 */
.L_x_23125:
[----:B------:R-:W-:Y:S01]  /*36b0*/  BSSY B0, `(.L_x_23127) ;  /* 0x0000005000007945 */ /* 0x000fe20003800000 */
[----:B------:R-:W-:Y:S05]  /*36c0*/  @!P6 BRA `(.L_x_23128) ;  /* 0x000000300000e947 */ /* 0x000fea0003800000 */
[----:B-----5:R-:W-:-:S05]  /*36d0*/  PRMT R155, RZ, 0x7610, R81 ;  /* 0x00007610ff9b7816 */ /* 0x020fca0000000051 */
[----:B------:R-:W-:-:S04]  /*36e0*/  FMUL.FTZ R155, R155, c[0x0][0x1ec] ;  /* 0x00007b009b9b7a20 */ /* 0x000fc80000410000 */
[----:B------:R-:W-:Y:S02]  /*36f0*/  @P0 FADD.FTZ R155, R75, R155 ;  /* 0x0000009b4b9b0221 */ /* 0x000fe40000010000 */
.L_x_23128:
[----:B------:R-:W-:Y:S05]  /*3700*/  BSYNC B0 ;  /* 0x0000000000007941 */ /* 0x000fea0003800000 */
.L_x_23127:
[----:B------:R-:W-:Y:S01]  /*3710*/  BSSY B0, `(.L_x_23129) ;  /* 0x0000005000007945 */ /* 0x000fe20003800000 */
[----:B------:R-:W-:Y:S05]  /*3720*/  @!P6 BRA `(.L_x_23130) ;  /* 0x000000300000e947 */ /* 0x000fea0003800000 */
[----:B-----5:R-:W-:-:S05]  /*3730*/  PRMT R148, RZ, 0x5410, R82 ;  /* 0x00005410ff947816 */ /* 0x020fca0000000052 */
[----:B------:R-:W-:-:S04]  /*3740*/  FMUL.FTZ R148, R148, c[0x0][0x1ec] ;  /* 0x00007b0094947a20 */ /* 0x000fc80000410000 */
[----:B------:R-:W-:Y:S02]  /*3750*/  @P0 FADD.FTZ R148, R76, R148 ;  /* 0x000000944c940221 */ /* 0x000fe40000010000 */
.L_x_23130:
[----:B------:R-:W-:Y:S05]  /*3760*/  BSYNC B0 ;  /* 0x0000000000007941 */ /* 0x000fea0003800000 */
.L_x_23129:
[----:B------:R-:W-:Y:S01]  /*3770*/  BSSY B0, `(.L_x_23131) ;  /* 0x0000005000007945 */ /* 0x000fe20003800000 */
[----:B------:R-:W-:Y:S05]  /*3780*/  @!P6 BRA `(.L_x_23132) ;  /* 0x000000300000e947 */ /* 0x000fea0003800000 */
[----:B-----5:R-:W-:-:S05]  /*3790*/  PRMT R149, RZ, 0x7610, R82 ;  /* 0x00007610ff957816 */ /* 0x020fca0000000052 */
[----:B------:R-:W-:-:S04]  /*37a0*/  FMUL.FTZ R149, R149, c[0x0][0x1ec] ;  /* 0x00007b0095957a20 */ /* 0x000fc80000410000 */
[----:B------:R-:W-:Y:S02]  /*37b0*/  @P0 FADD.FTZ R149, R77, R149 ;  /* 0x000000954d950221 */ /* 0x000fe40000010000 */
.L_x_23132:
[----:B------:R-:W-:Y:S05]  /*37c0*/  BSYNC B0 ;  /* 0x0000000000007941 */ /* 0x000fea0003800000 */
.L_x_23131:
[----:B------:R-:W-:Y:S01]  /*37d0*/  BSSY B0, `(.L_x_23133) ;  /* 0x0000005000007945 */ /* 0x000fe20003800000 */
[----:B------:R-:W-:Y:S05]  /*37e0*/  @!P6 BRA `(.L_x_23134) ;  /* 0x000000300000e947 */ /* 0x000fea0003800000 */
[----:B-----5:R-:W-:-:S05]  /*37f0*/  PRMT R150, RZ, 0x5410, R83 ;  /* 0x00005410ff967816 */ /* 0x020fca0000000053 */
[----:B------:R-:W-:-:S04]  /*3800*/  FMUL.FTZ R150, R150, c[0x0][0x1ec] ;  /* 0x00007b0096967a20 */ /* 0x000fc80000410000 */
[----:B------:R-:W-:Y:S02]  /*3810*/  @P0 FADD.FTZ R150, R78, R150 ;  /* 0x000000964e960221 */ /* 0x000fe40000010000 */
.L_x_23134:
[----:B------:R-:W-:Y:S05]  /*3820*/  BSYNC B0 ;  /* 0x0000000000007941 */ /* 0x000fea0003800000 */
.L_x_23133:
[----:B------:R-:W-:Y:S01]  /*3830*/  BSSY B0, `(.L_x_23135) ;  /* 0x0000005000007945 */ /* 0x000fe20003800000 */
[----:B------:R-:W-:Y:S05]  /*3840*/  @!P6 BRA `(.L_x_23136) ;  /* 0x000000300000e947 */ /* 0x000fea0003800000 */
[----:B-----5:R-:W-:-:S05]  /*3850*/  PRMT R151, RZ, 0x7610, R83 ;  /* 0x00007610ff977816 */ /* 0x020fca0000000053 */
[----:B------:R-:W-:-:S04]  /*3860*/  FMUL.FTZ R151, R151, c[0x0][0x1ec] ;  /* 0x00007b0097977a20 */ /* 0x000fc80000410000 */
[----:B------:R-:W-:Y:S02]  /*3870*/  @P0 FADD.FTZ R151, R79, R151 ;  /* 0x000000974f970221 */ /* 0x000fe40000010000 */
.L_x_23136:
[----:B------:R-:W-:Y:S05]  /*3880*/  BSYNC B0 ;  /* 0x0000000000007941 */ /* 0x000fea0003800000 */
.L_x_23135:
[----:B------:R-:W-:Y:S04]  /*3890*/  STG.E.128 [R158.64], R152 ;  /* 0x000000989e007986 */ /* 0x000fe8000c101d04 */
[----:B------:R0:W-:Y:S04]  /*38a0*/  STG.E.128 [R158.64+0x10], R148 ;  /* 0x000010949e007986 */ /* 0x0001e8000c101d04 */
[----:B------:R-:W2:Y:S04]  /*38b0*/  @P0 LDG.E.128 R72, [R156.64] ;  /* 0x000000049c480981 */ /* 0x000ea8000c1e1d00 */
[----:B------:R-:W3:Y:S01]  /*38c0*/  @P0 LDG.E.128 R76, [R156.64+0x10] ;  /* 0x000010049c4c0981 */ /* 0x000ee2000c1e1d00 */
[----:B------:R-:W-:-:S02]  /*38d0*/  @P5 MOV R163, 0x10 ;  /* 0x0000001000a35802 */ /* 0x000fc40000000f00 */
[----:B------:R-:W-:-:S05]  /*38e0*/  @P5 IADD3 R162, R160, 0x120, RZ ;  /* 0x00000120a0a25810 */ /* 0x000fca0007ffe0ff */
[----:B------:R-:W-:Y:S01]  /*38f0*/  @P5 IMAD.WIDE.U32 R162, R162, R163, c[0x0][0x170] ;  /* 0x00005c00a2a25625 */ /* 0x000fe200078e00a3 */
[----:B------:R-:W-:Y:S02]  /*3900*/  @!P6 ISETP.NE.U32.AND P2, PT, RZ, c[0x0][0x180], PT ;  /* 0x00006000ff00ea0c */ /* 0x000fe40003f45070 */
[----:B------:R-:W-:Y:S02]  /*3910*/  @!P6 ISETP.NE.U32.AND P3, PT, RZ, c[0x0][0x180], PT ;  /* 0x00006000ff00ea0c */ /* 0x000fe40003f65070 */
[----:B-----5:R1:W5:Y:S01]  /*3920*/  @P5 LDG.E.128 R80, [R162.64] ;  /* 0x00000004a2505981 */ /* 0x020362000c1e1d00 */
[----:B------:R-:W-:Y:S01]  /*3930*/  @!P6 ISETP.NE.U32.AND P5, PT, RZ, c[0x0][0x180], PT ;  /* 0x00006000ff00ea0c */ /* 0x000fe20003fa5070 */
[----:B------:R-:W-:Y:S01]  /*3940*/  BSSY B0, `(.L_x_23137) ;  /* 0x000001a000007945 */ /* 0x000fe20003800000 */
[----:B------:R-:W-:Y:S02]  /*3950*/  @!P6 ISETP.NE.AND.EX P2, PT, RZ, c[0x0][0x184], PT, P2 ;  /* 0x00006100ff00ea0c */ /* 0x000fe40003f45320 */
[----:B------:R-:W-:-:S02]  /*3960*/  @!P6 ISETP.NE.AND.EX P3, PT, RZ, c[0x0][0x184], PT, P3 ;  /* 0x00006100ff00ea0c */ /* 0x000fc40003f65330 */
[----:B------:R-:W-:Y:S02]  /*3970*/  @!P6 ISETP.NE.AND.EX P5, PT, RZ, c[0x0][0x184], PT, P5 ;  /* 0x00006100ff00ea0c */ /* 0x000fe40003fa5350 */
[----:B------:R-:W-:Y:S02]  /*3980*/  @!P6 ISETP.NE.U32.AND P4, PT, RZ, c[0x0][0x180], PT ;  /* 0x00006000ff00ea0c */ /* 0x000fe40003f85070 */
[----:B------:R-:W-:Y:S02]  /*3990*/  @!P6 ISETP.NE.U32.AND P1, PT, RZ, c[0x0][0x180], PT ;  /* 0x00006000ff00ea0c */ /* 0x000fe40003f25070 */
[----:B------:R-:W-:Y:S02]  /*39a0*/  @!P6 ISETP.NE.AND.EX P4, PT, RZ, c[0x0][0x184], PT, P4 ;  /* 0x00006100ff00ea0c */ /* 0x000fe40003f85340 */
[----:B------:R-:W-:Y:S02]  /*39b0*/  @!P6 ISETP.NE.AND.EX P1, PT, RZ, c[0x0][0x184], PT, P1 ;  /* 0x00006100ff00ea0c */ /* 0x000fe40003f25310 */
[----:B--2---:R-:W-:-:S02]  /*39c0*/  @!P6 FSEL R161, R73, RZ, P2 ;  /* 0x000000ff49a1e208 */ /* 0x004fc40001000000 */
[----:B-1----:R-:W-:Y:S02]  /*39d0*/  @!P6 FSEL R162, R74, RZ, P3 ;  /* 0x000000ff4aa2e208 */ /* 0x002fe40001800000 */
[----:B------:R-:W-:Y:S02]  /*39e0*/  @!P6 FSEL R163, R75, RZ, P5 ;  /* 0x000000ff4ba3e208 */ /* 0x000fe40002800000 */
[----:B------:R-:W-:Y:S02]  /*39f0*/  @!P6 ISETP.NE.U32.AND P2, PT, RZ, c[0x0][0x180], PT ;  /* 0x00006000ff00ea0c */ /* 0x000fe40003f45070 */
[----:B------:R-:W-:Y:S02]  /*3a00*/  @!P6 ISETP.NE.U32.AND P3, PT, RZ, c[0x0][0x180], PT ;  /* 0x00006000ff00ea0c */ /* 0x000fe40003f65070 */
[----:B------:R-:W-:Y:S02]  /*3a10*/  @!P6 ISETP.NE.U32.AND P5, PT, RZ, c[0x0][0x180], PT ;  /* 0x00006000ff00ea0c */ /* 0x000fe40003fa5070 */
[----:B------:R-:W-:-:S02]  /*3a20*/  @!P6 ISETP.NE.AND.EX P2, PT, RZ, c[0x0][0x184], PT, P2 ;  /* 0x00006100ff00ea0c */ /* 0x000fc40003f45320 */
[----:B------:R-:W-:Y:S02]  /*3a30*/  @!P6 ISETP.NE.AND.EX P3, PT, RZ, c[0x0][0x184], PT, P3 ;  /* 0x00006100ff00ea0c */ /* 0x000fe40003f65330 */
[----:B------:R-:W-:Y:S02]  /*3a40*/  @!P6 ISETP.NE.AND.EX P5, PT, RZ, c[0x0][0x184], PT, P5 ;  /* 0x00006100ff00ea0c */ /* 0x000fe40003fa5350 */
[----:B---3--:R-:W-:Y:S02]  /*3a50*/  @!P6 FSEL R156, R76, RZ, P1 ;  /* 0x000000ff4c9ce208 */ /* 0x008fe40000800000 */
[----:B------:R-:W-:Y:S02]  /*3a60*/  @!P6 FSEL R157, R77, RZ, P2 ;  /* 0x000000ff4d9de208 */ /* 0x000fe40001000000 */
[----:B0-----:R-:W-:Y:S02]  /*3a70*/  @!P6 FSEL R158, R78, RZ, P3 ;  /* 0x000000ff4e9ee208 */ /* 0x001fe40001800000 */
[----:B------:R-:W-:-:S02]  /*3a80*/  @!P6 FSEL R159, R79, RZ, P5 ;  /* 0x000000ff4f9fe208 */ /* 0x000fc40002800000 */
[----:B------:R-:W-:Y:S01]  /*3a90*/  @!P6 FSEL R160, R72, RZ, P4 ;  /* 0x000000ff48a0e208 */ /* 0x000fe20002000000 */
[----:B------:R-:W-:Y:S05]  /*3aa0*/  @!P6 BRA `(.L_x_23138) ;  /* 0x000000300000e947 */ /* 0x000fea0003800000 */
[----:B-----5:R-:W-:-:S05]  /*3ab0*/  PRMT R160, RZ, 0x5410, R80 ;  /* 0x00005410ffa07816 */ /* 0x020fca0000000050 */
[----:B------:R-:W-:-:S04]  /*3ac0*/  FMUL.FTZ R160, R160, c[0x0][0x1ec] ;  /* 0x00007b00a0a07a20 */ /* 0x000fc80000410000 */
[----:B------:R-:W-:Y:S02]  /*3ad0*/  @P0 FADD.FTZ R160, R72, R160 ;  /* 0x000000a048a00221 */ /* 0x000fe40000010000 */
.L_x_23138:
[----:B------:R-:W-:Y:S05]  /*3ae0*/  BSYNC B0 ;  /* 0x0000000000007941 */ /* 0x000fea0003800000 */
.L_x_23137:
[----:B------:R-:W-:Y:S01]  /*3af0*/  BSSY B0, `(.L_x_23139) ;  /* 0x0000005000007945 */ /* 0x000fe20003800000 */
[----:B------:R-:W-:Y:S05]  /*3b00*/  @!P6 BRA `(.L_x_23140) ;  /* 0x000000300000e947 */ /* 0x000fea0003800000 */
[----:B-----5:R-:W-:-:S05]  /*3b10*/  PRMT R161, RZ, 0x7610, R80 ;  /* 0x00007610ffa17816 */ /* 0x020fca0000000050 */
[----:B------:R-:W-:-:S04]  /*3b20*/  FMUL.FTZ R161, R161, c[0x0][0x1ec] ;  /* 0x00007b00a1a17a20 */ /* 0x000fc80000410000 */
[----:B------:R-:W-:Y:S02]  /*3b30*/  @P0 FADD.FTZ R161, R73, R161 ;  /* 0x000000a149a10221 */ /* 0x000fe40000010000 */
.L_x_23140:
[----:B------:R-:W-:Y:S05]  /*3b40*/  BSYNC B0 ;  /* 0x0000000000007941 */ /* 0x000fea0003800000 */
.L_x_23139:
[----:B------:R-:W-:Y:S01]  /*3b50*/  BSSY B0, `(.L_x_23141) ;  /* 0x0000005000007945 */ /* 0x000fe20003800000 */
[----:B------:R-:W-:Y:S05]  /*3b60*/  @!P6 BRA `(.L_x_23142) ;  /* 0x000000300000e947 */ /* 0x000fea0003800000 */
[----:B-----5:R-:W-:-:S05]  /*3b70*/  PRMT R162, RZ, 0x5410, R81 ;  /* 0x00005410ffa27816 */ /* 0x020fca0000000051 */
[----:B------:R-:W-:-:S04]  /*3b80*/  FMUL.FTZ R162, R162, c[0x0][0x1ec] ;  /* 0x00007b00a2a27a20 */ /* 0x000fc80000410000 */
[----:B------:R-:W-:Y:S02]  /*3b90*/  @P0 FADD.FTZ R162, R74, R162 ;  /* 0x000000a24aa20221 */ /* 0x000fe40000010000 */
.L_x_23142:
[----:B------:R-:W-:Y:S05]  /*3ba0*/  BSYNC B0 ;  /* 0x0000000000007941 */ /* 0x000fea0003800000 */
.L_x_23141:
[----:B------:R-:W-:Y:S01]  /*3bb0*/  BSSY B0, `(.L_x_23143) ;  /* 0x0000005000007945 */ /* 0x000fe20003800000 */
[----:B------:R-:W-:Y:S05]  /*3bc0*/  @!P6 BRA `(.L_x_23144) ;  /* 0x000000300000e947 */ /* 0x000fea0003800000 */
[----:B-----5:R-:W-:-:S05]  /*3bd0*/  PRMT R163, RZ, 0x7610, R81 ;  /* 0x00007610ffa37816 */ /* 0x020fca0000000051 */
[----:B------:R-:W-:-:S04]  /*3be0*/  FMUL.FTZ R163, R163, c[0x0][0x1ec] ;  /* 0x00007b00a3a37a20 */ /* 0x000fc80000410000 */
[----:B------:R-:W-:Y:S02]  /*3bf0*/  @P0 FADD.FTZ R163, R75, R163 ;  /* 0x000000a34ba30221 */ /* 0x000fe40000010000 */
.L_x_23144:
[----:B------:R-:W-:Y:S05]  /*3c00*/  BSYNC B0 ;  /* 0x0000000000007941 */ /* 0x000fea0003800000 */
.L_x_23143:
[----:B------:R-:W-:Y:S01]  /*3c10*/  BSSY B0, `(.L_x_23145) ;  /* 0x0000005000007945 */ /* 0x000fe20003800000 */
[----:B------:R-:W-:Y:S05]  /*3c20*/  @!P6 BRA `(.L_x_23146) ;  /* 0x000000300000e947 */ /* 0x000fea0003800000 */
[----:B-----5:R-:W-:-:S05]  /*3c30*/  PRMT R156, RZ, 0x5410, R82 ;  /* 0x00005410ff9c7816 */ /* 0x020fca0000000052 */
[----:B------:R-:W-:-:S04]  /*3c40*/  FMUL.FTZ R156, R156, c[0x0][0x1ec] ;  /* 0x00007b009c9c7a20 */ /* 0x000fc80000410000 */
[----:B------:R-:W-:Y:S02]  /*3c50*/  @P0 FADD.FTZ R156, R76, R156 ;  /* 0x0000009c4c9c0221 */ /* 0x000fe40000010000 */
.L_x_23146:
[----:B------:R-:W-:Y:S05]  /*3c60*/  BSYNC B0 ;  /* 0x0000000000007941 */ /* 0x000fea0003800000 */
.L_x_23145:
[----:B------:R-:W-:Y:S01]  /*3c70*/  BSSY B0, `(.L_x_23147) ;  /* 0x0000005000007945 */ /* 0x000fe20003800000 */
[----:B------:R-:W-:Y:S05]  /*3c80*/  @!P6 BRA `(.L_x_23148) ;  /* 0x000000300000e947 */ /* 0x000fea0003800000 */
[----:B-----5:R-:W-:-:S05]  /*3c90*/  PRMT R157, RZ, 0x7610, R82 ;  /* 0x00007610ff9d7816 */ /* 0x020fca0000000052 */
[----:B------:R-:W-:-:S04]  /*3ca0*/  FMUL.FTZ R157, R157, c[0x0][0x1ec] ;  /* 0x00007b009d9d7a20 */ /* 0x000fc80000410000 */
[----:B------:R-:W-:Y:S02]  /*3cb0*/  @P0 FADD.FTZ R157, R77, R157 ;  /* 0x0000009d4d9d0221 */ /* 0x000fe40000010000 */
.L_x_23148:
[----:B------:R-:W-:Y:S05]  /*3cc0*/  BSYNC B0 ;  /* 0x0000000000007941 */ /* 0x000fea0003800000 */
.L_x_23147:
[----:B------:R-:W-:Y:S01]  /*3cd0*/  BSSY B0, `(.L_x_23149) ;  /* 0x0000005000007945 */ /* 0x000fe20003800000 */
[----:B------:R-:W-:Y:S05]  /*3ce0*/  @!P6 BRA `(.L_x_23150) ;  /* 0x000000300000e947 */ /* 0x000fea0003800000 */
[----:B-----5:R-:W-:-:S05]  /*3cf0*/  PRMT R158, RZ, 0x5410, R83 ;  /* 0x00005410ff9e7816 */ /* 0x020fca0000000053 */
[----:B------:R-:W-:-:S04]  /*3d00*/  FMUL.FTZ R158, R158, c[0x0][0x1ec] ;  /* 0x00007b009e9e7a20 */ /* 0x000fc80000410000 */
[----:B------:R-:W-:Y:S02]  /*3d10*/  @P0 FADD.FTZ R158, R78, R158 ;  /* 0x0000009e4e9e0221 */ /* 0x000fe40000010000 */
.L_x_23150:
[----:B------:R-:W-:Y:S05]  /*3d20*/  BSYNC B0 ;  /* 0x0000000000007941 */ /* 0x000fea0003800000 */
.L_x_23149:
[----:B------:R-:W-:Y:S01]  /*3d30*/  BSSY B0, `(.L_x_23151) ;  /* 0x0000005000007945 */ /* 0x000fe20003800000 */
[----:B------:R-:W-:Y:S05]  /*3d40*/  @!P6 BRA `(.L_x_23152) ;  /* 0x000000300000e947 */ /* 0x000fea0003800000 */
[----:B-----5:R-:W-:-:S05]  /*3d50*/  PRMT R159, RZ, 0x7610, R83 ;  /* 0x00007610ff9f7816 */ /* 0x020fca0000000053 */
[----:B------:R-:W-:-:S04]  /*3d60*/  FMUL.FTZ R159, R159, c[0x0][0x1ec] ;  /* 0x00007b009f9f7a20 */ /* 0x000fc80000410000 */
[----:B------:R-:W-:Y:S02]  /*3d70*/  @P0 FADD.FTZ R159, R79, R159 ;  /* 0x0000009f4f9f0221 */ /* 0x000fe40000010000 */
.L_x_23152:
[----:B------:R-:W-:Y:S05]  /*3d80*/  BSYNC B0 ;  /* 0x0000000000007941 */ /* 0x000fea0003800000 */
.L_x_23151:
[----:B------:R-:W-:Y:S01]  /*3d90*/  FADD.FTZ R218, RZ, R88 ;  /* 0x00000058ffda7221 */ /* 0x000fe20000010000 */
[----:B------:R-:W-:Y:S01]  /*3da0*/  LOP3.LUT P0, RZ, R214, 0x1f, RZ, 0xc0, !PT ;  /* 0x0000001fd6ff7812 */ /* 0x000fe2000780c0ff */
[----:B------:R-:W-:Y:S01]  /*3db0*/  IMAD.WIDE.U32 R216, R217, R216, c[0x0][0x188] ;  /* 0x00006200d9d87625 */ /* 0x000fe200078e00d8 */
[----:B------:R-:W-:-:S03]  /*3dc0*/  SHF.R.S32.HI R222, RZ, 0x1f, R207 ;  /* 0x0000001fffde7819 */ /* 0x000fc600000114cf */
[----:B------:R-:W-:Y:S01]  /*3dd0*/  FADD.FTZ R219, R218, R89 ;  /* 0x00000059dadb7221 */ /* 0x000fe20000010000 */
[----:B------:R0:W-:Y:S03]  /*3de0*/  STG.E.128 [R216.64], R160 ;  /* 0x000000a0d8007986 */ /* 0x0001e6000c101d04 */
[----:B------:R-:W-:Y:S01]  /*3df0*/  FADD.FTZ R218, R219, R90 ;  /* 0x0000005adbda7221 */ /* 0x000fe20000010000 */
[----:B------:R0:W-:Y:S03]  /*3e00*/  STG.E.128 [R216.64+0x10], R156 ;  /* 0x0000109cd8007986 */ /* 0x0001e6000c101d04 */
        /* <DEDUP_REMOVED lines=78> */
[----:B0-----:R0:W1:Y:S02]  /*42f0*/  SHFL.BFLY PT, R216, R221, 0x1, 0x1f ;  /* 0x0c201f00ddd87f89 */ /* 0x00106400000e0000 */
.L_x_23159:
        /* <DEDUP_REMOVED lines=180> */
.L_x_23160:
[----:B------:R-:W-:Y:S01]  /*4e40*/  FMUL.FTZ R216, R223, R223 ;  /* 0x000000dfdfd87220 */ /* 0x000fe20000410000 */
[----:B------:R-:W-:Y:S01]  /*4e50*/  ISETP.NE.AND P1, PT, RZ, UR6, PT ;  /* 0x00000006ff007c0c */ /* 0x000fe2000bf25270 */
[----:B01----:R-:W-:Y:S01]  /*4e60*/  FADD.FTZ R221, R220, R221 ;  /* 0x000000dddcdd7221 */ /* 0x003fe20000010000 */
[----:B------:R-:W-:Y:S01]  /*4e70*/  MOV R218, c[0x0][0x1e0] ;  /* 0x0000780000da7a02 */ /* 0x000fe20000000f00 */
[----:B------:R-:W-:Y:S01]  /*4e80*/  BSSY B0, `(.L_x_23155) ;  /* 0x000019a000007945 */ /* 0x000fe20003800000 */
[----:B------:R-:W-:Y:S02]  /*4e90*/  FSEL R217, R216, RZ, P1 ;  /* 0x000000ffd8d97208 */ /* 0x000fe40000800000 */
[----:B------:R-:W-:Y:S01]  /*4ea0*/  @!P0 LEA R220, P2, R207, c[0x0][0x1a0], 0x2 ;  /* 0x00006800cfdc8a11 */ /* 0x000fe200078410ff */
[----:B------:R-:W-:Y:S01]  /*4eb0*/  FFMA.FTZ R216, R221, R218, c[0x0][0x228] ;  /* 0x00008a00ddd87623 */ /* 0x000fe200000100da */
[C---:B------:R-:W-:Y:S02]  /*4ec0*/  @!P0 LEA R218, P3, R207.reuse, c[0x0][0x1a8], 0x2 ;  /* 0x00006a00cfda8a11 */ /* 0x040fe400078610ff */
[C-C-:B------:R-:W-:Y:S01]  /*4ed0*/  @!P0 LEA.HI.X R221, R207.reuse, c[0x0][0x1a4], R222.reuse, 0x2, P2 ;  /* 0x00006900cfdd8a11 */ /* 0x140fe200010f14de */
[----:B------:R-:W-:Y:S01]  /*4ee0*/  FADD.FTZ R216, R216, R217 ;  /* 0x000000d9d8d87221 */ /* 0x000fe20000010000 */
[----:B------:R-:W-:-:S03]  /*4ef0*/  @!P0 LEA.HI.X R219, R207, c[0x0][0x1ac], R222, 0x2, P3 ;  /* 0x00006b00cfdb8a11 */ /* 0x000fc600018f14de */
[----:B------:R0:W-:Y:S02]  /*4f00*/  @!P0 STG.E [R220.64], R223 ;  /* 0x000000dfdc008986 */ /* 0x0001e4000c101904 */
[----:B------:R-:W1:Y:S02]  /*4f10*/  MUFU.RSQ R216, R216 ;  /* 0x000000d800d87308 */ /* 0x000e640000001400 */
[----:B-1----:R0:W-:Y:S01]  /*4f20*/  @!P0 STG.E [R218.64], R216 ;  /* 0x000000d8da008986 */ /* 0x0021e2000c101904 */
[----:B------:R-:W-:-:S13]  /*4f30*/  ISETP.GE.AND P0, PT, R215, 0x1, PT ;  /* 0x00000001d700780c */ /* 0x000fda0003f06270 */
[----:B------:R-:W-:Y:S05]  /*4f40*/  @!P0 BRA `(.L_x_23156) ;  /* 0x000018d000008947 */ /* 0x000fea0003800000 */
[----:B0-----:R-:W-:-:S05]  /*4f50*/  FSEL R217, R223, RZ, !P1 ;  /* 0x000000ffdfd97208 */ /* 0x001fca0004800000 */
[C---:B------:R-:W-:Y:S02]  /*4f60*/  FADD.FTZ R136, -R217.reuse, R136 ;  /* 0x00000088d9887221 */ /* 0x040fe40000010100 */
[----:B------:R-:W-:Y:S01]  /*4f70*/  FADD.FTZ R223, -R217, R84 ;  /* 0x00000054d9df7221 */ /* 0x000fe20000010100 */
[----:B------:R-:W-:Y:S01]  /*4f80*/  IADD3 R84, R215, -0x1, RZ ;  /* 0xffffffffd7547810 */ /* 0x000fe20007ffe0ff */
        /* <DEDUP_REMOVED lines=158> */
[----:B------:R-:W-:Y:S01]  /*5970*/  FMUL.FTZ R216, R216, R159 ;  /* 0x0000009fd8d87220 */ /* 0x000fe20000410000 */
[----:B------:R-:W-:Y:S01]  /*5980*/  PRMT R159, RZ, 0x5410, R71 ;  /* 0x00005410ff9f7816 */ /* 0x000fe20000000047 */
[----:B------:R-:W-:Y:S01]  /*5990*/  FFMA.FTZ R162, R89, R162, R180 ;  /* 0x000000a259a27223 */ /* 0x000fe200000100b4 */
[----:B------:R-:W-:Y:S01]  /*59a0*/  PRMT R89, RZ, 0x5410, R65 ;  /* 0x00005410ff597816 */ /* 0x000fe20000000041 */
[----:B------:R-:W-:-:S02]  /*59b0*/  IMAD R84, R84, c[0x0][0x168], RZ ;  /* 0x00005a0054547a24 */ /* 0x000fc400078e02ff */
[----:B------:R-:W-:Y:S01]  /*59c0*/  FFMA.FTZ R92, R92, R159, R175 ;  /* 0x0000009f5c5c7223 */ /* 0x000fe200000100af */
[----:B------:R-:W-:Y:S01]  /*59d0*/  PRMT R159, RZ, 0x7610, R71 ;  /* 0x00007610ff9f7816 */ /* 0x000fe20000000047 */
[----:B------:R-:W-:Y:S01]  /*59e0*/  FFMA.FTZ R89, R96, R89, R171 ;  /* 0x0000005960597223 */ /* 0x000fe200000100ab */
[----:B------:R-:W-:Y:S02]  /*59f0*/  PRMT R96, RZ, 0x7610, R65 ;  /* 0x00007610ff607816 */ /* 0x000fe40000000041 */
[----:B------:R-:W-:Y:S01]  /*5a00*/  SHF.R.S32.HI R215, RZ, 0x1f, R84 ;  /* 0x0000001fffd77819 */ /* 0x000fe20000011454 */
[----:B------:R-:W-:Y:S01]  /*5a10*/  FFMA.FTZ R87, R87, R159, R174 ;  /* 0x0000009f57577223 */ /* 0x000fe200000100ae */
[----:B------:R-:W-:Y:S01]  /*5a20*/  PRMT R159, RZ, 0x5410, R70 ;  /* 0x00005410ff9f7816 */ /* 0x000fe20000000046 */
[----:B------:R-:W-:Y:S01]  /*5a30*/  FFMA.FTZ R96, R99, R96, R170 ;  /* 0x0000006063607223 */ /* 0x000fe200000100aa */
[----:B------:R-:W-:Y:S02]  /*5a40*/  PRMT R99, RZ, 0x5410, R59 ;  /* 0x00005410ff637816 */ /* 0x000fe4000000003b */
[----:B------:R-:W-:Y:S01]  /*5a50*/  LEA.HI R84, R215, R84, RZ, 0x3 ;  /* 0x00000054d7547211 */ /* 0x000fe200078f18ff */
[----:B------:R-:W-:Y:S01]  /*5a60*/  FFMA.FTZ R90, R90, R159, R177 ;  /* 0x0000009f5a5a7223 */ /* 0x000fe200000100b1 */
[----:B------:R-:W-:Y:S01]  /*5a70*/  PRMT R159, RZ, 0x7610, R70 ;  /* 0x00007610ff9f7816 */ /* 0x000fe20000000046 */
[----:B------:R-:W-:Y:S01]  /*5a80*/  FFMA.FTZ R99, R120, R99, R19 ;  /* 0x0000006378637223 */ /* 0x000fe20000010013 */
[----:B------:R-:W-:-:S02]  /*5a90*/  PRMT R120, RZ, 0x7610, R59 ;  /* 0x00007610ff787816 */ /* 0x000fc4000000003b */
[----:B------:R-:W-:Y:S01]  /*5aa0*/  F2FP.BF16.PACK_AB R87, R87, R92 ;  /* 0x0000005c5757723e */ /* 0x000fe200000010ff */
[----:B------:R-:W-:Y:S01]  /*5ab0*/  FFMA.FTZ R85, R85, R159, R176 ;  /* 0x0000009f55557223 */ /* 0x000fe200000100b0 */
[----:B------:R-:W-:Y:S01]  /*5ac0*/  PRMT R159, RZ, 0x5410, R69 ;  /* 0x00005410ff9f7816 */ /* 0x000fe20000000045 */
[----:B------:R-:W-:Y:S01]  /*5ad0*/  FFMA.FTZ R120, R111, R120, R18 ;  /* 0x000000786f787223 */ /* 0x000fe20000010012 */
[----:B------:R-:W-:Y:S02]  /*5ae0*/  PRMT R111, RZ, 0x5410, R47 ;  /* 0x00005410ff6f7816 */ /* 0x000fe4000000002f */
[----:B------:R-:W-:Y:S01]  /*5af0*/  F2FP.BF16.PACK_AB R89, R96, R89 ;  /* 0x000000596059723e */ /* 0x000fe200000010ff */
        /* <DEDUP_REMOVED lines=8> */
[----:B------:R-:W-:-:S03]  /*5b80*/  PRMT R216, RZ, 0x7610, R33 ;  /* 0x00007610ffd87816 */ /* 0x000fc60000000021 */
[----:B------:R-:W-:Y:S01]  /*5b90*/  FFMA.FTZ R159, R86, R159, R181 ;  /* 0x0000009f569f7223 */ /* 0x000fe200000100b5 */
[----:B------:R-:W-:Y:S01]  /*5ba0*/  PRMT R86, RZ, 0x5410, R67 ;  /* 0x00005410ff567816 */ /* 0x000fe20000000043 */
[----:B------:R-:W-:Y:S01]  /*5bb0*/  FFMA.FTZ R216, R163, R216, R210 ;  /* 0x000000d8a3d87223 */ /* 0x000fe200000100d2 */
[----:B------:R-:W-:Y:S02]  /*5bc0*/  LOP3.LUT R163, R214, 0x1f, RZ, 0xc0, !PT ;  /* 0x0000001fd6a37812 */ /* 0x000fe400078ec0ff */
[----:B------:R-:W-:Y:S01]  /*5bd0*/  PRMT R214, RZ, 0x7610, R32 ;  /* 0x00007610ffd67816 */ /* 0x000fe20000000020 */
[----:B------:R-:W-:Y:S01]  /*5be0*/  FFMA.FTZ R100, R100, R86, R167 ;  /* 0x0000005664647223 */ /* 0x000fe200000100a7 */
[----:B------:R-:W-:-:S03]  /*5bf0*/  PRMT R86, RZ, 0x7610, R67 ;  /* 0x00007610ff567816 */ /* 0x000fc60000000043 */
[----:B------:R-:W-:Y:S01]  /*5c00*/  FFMA.FTZ R214, R161, R214, R208 ;  /* 0x000000d6a1d67223 */ /* 0x000fe200000100d0 */
[----:B------:R-:W-:Y:S01]  /*5c10*/  LEA.HI.SX32 R161, R84, R163, 0x1d ;  /* 0x000000a354a17211 */ /* 0x000fe200078feaff */
[----:B------:R-:W-:Y:S01]  /*5c20*/  FFMA.FTZ R95, R95, R86, R166 ;  /* 0x000000565f5f7223 */ /* 0x000fe200000100a6 */
[----:B------:R-:W-:Y:S02]  /*5c30*/  PRMT R86, RZ, 0x5410, R66 ;  /* 0x00005410ff567816 */ /* 0x000fe40000000042 */
[----:B------:R-:W-:-:S03]  /*5c40*/  F2FP.BF16.PACK_AB R84, R162, R159 ;  /* 0x0000009fa254723e */ /* 0x000fc600000010ff */
        /* <DEDUP_REMOVED lines=132> */
[----:B------:R-:W-:Y:S02]  /*6490*/  F2FP.BF16.PACK_AB R91, R95, R100 ;  /* 0x000000645f5b723e */ /* 0x000fe400000010ff */
[----:B------:R-:W-:Y:S01]  /*64a0*/  F2FP.BF16.PACK_AB R100, R121, R156 ;  /* 0x0000009c7964723e */ /* 0x000fe200000010ff */
[----:B------:R-:W-:Y:S01]  /*64b0*/  HFMA2.MMA R121, -RZ, RZ, 0, 9.5367431640625e-07 ;  /* 0x00000010ff797435 */ /* 0x000fe200000001ff */
[----:B------:R-:W-:Y:S02]  /*64c0*/  F2FP.BF16.PACK_AB R95, R103, R108 ;  /* 0x0000006c675f723e */ /* 0x000fe400000010ff */
[----:B------:R-:W-:-:S02]  /*64d0*/  F2FP.BF16.PACK_AB R103, R119, R118 ;  /* 0x000000767767723e */ /* 0x000fc400000010ff */
[----:B------:R-:W-:Y:S02]  /*64e0*/  F2FP.BF16.PACK_AB R90, R93, R98 ;  /* 0x000000625d5a723e */ /* 0x000fe400000010ff */
[----:B------:R-:W-:Y:S02]  /*64f0*/  IADD3 R118, R161, 0x20, RZ ;  /* 0x00000020a1767810 */ /* 0x000fe40007ffe0ff */
[----:B------:R-:W-:Y:S01]  /*6500*/  F2FP.BF16.PACK_AB R98, R109, R114 ;  /* 0x000000726d62723e */ /* 0x000fe200000010ff */
[-C--:B------:R-:W-:Y:S01]  /*6510*/  IMAD.WIDE.U32 R108, R161, R121.reuse, c[0x0][0x208] ;  /* 0x00008200a16c7625 */ /* 0x080fe200078e0079 */
[----:B------:R-:W-:Y:S02]  /*6520*/  F2FP.BF16.PACK_AB R88, R97, R94 ;  /* 0x0000005e6158723e */ /* 0x000fe400000010ff */
[----:B------:R-:W-:Y:S01]  /*6530*/  IADD3 R114, R161, 0x60, RZ ;  /* 0x00000060a1727810 */ /* 0x000fe20007ffe0ff */
[-C--:B------:R-:W-:Y:S01]  /*6540*/  IMAD.WIDE.U32 R118, R118, R121.reuse, c[0x0][0x208] ;  /* 0x0000820076767625 */ /* 0x080fe200078e0079 */
[----:B------:R-:W-:Y:S01]  /*6550*/  F2FP.BF16.PACK_AB R97, R115, R112 ;  /* 0x000000707361723e */ /* 0x000fe200000010ff */
[----:B------:R0:W-:Y:S01]  /*6560*/  STG.E.128 [R108.64], R84 ;  /* 0x000000546c007986 */ /* 0x0001e2000c101d04 */
[----:B------:R-:W-:Y:S01]  /*6570*/  IADD3 R112, R161, 0x80, RZ ;  /* 0x00000080a1707810 */ /* 0x000fe20007ffe0ff */
[-C--:B------:R-:W-:Y:S01]  /*6580*/  IMAD.WIDE.U32 R116, R116, R121.reuse, c[0x0][0x208] ;  /* 0x0000820074747625 */ /* 0x080fe200078e0079 */
[----:B------:R-:W-:Y:S01]  /*6590*/  F2FP.BF16.PACK_AB R94, R101, R106 ;  /* 0x0000006a655e723e */ /* 0x000fe200000010ff */
[----:B------:R1:W-:Y:S01]  /*65a0*/  STG.E.128 [R118.64], R88 ;  /* 0x0000005876007986 */ /* 0x0003e2000c101d04 */
[----:B------:R-:W-:Y:S01]  /*65b0*/  F2FP.BF16.PACK_AB R93, R107, R104 ;  /* 0x000000686b5d723e */ /* 0x000fe200000010ff */
[----:B------:R-:W-:Y:S01]  /*65c0*/  IMAD.WIDE.U32 R114, R114, R121, c[0x0][0x208] ;  /* 0x0000820072727625 */ /* 0x000fe200078e0079 */
[----:B------:R-:W-:-:S02]  /*65d0*/  F2FP.BF16.PACK_AB R101, R123, R122 ;  /* 0x0000007a7b65723e */ /* 0x000fc400000010ff */
[----:B------:R-:W-:Y:S01]  /*65e0*/  F2FP.BF16.PACK_AB R107, R127, R126 ;  /* 0x0000007e7f6b723e */ /* 0x000fe200000010ff */
[----:B------:R-:W-:Y:S01]  /*65f0*/  IMAD.WIDE.U32 R112, R112, R121, c[0x0][0x208] ;  /* 0x0000820070707625 */ /* 0x000fe200078e0079 */
[----:B------:R-:W-:Y:S01]  /*6600*/  STG.E.128 [R116.64], R92 ;  /* 0x0000005c74007986 */ /* 0x000fe2000c101d04 */
[----:B------:R-:W-:Y:S02]  /*6610*/  F2FP.BF16.PACK_AB R106, R125, R124 ;  /* 0x0000007c7d6a723e */ /* 0x000fe400000010ff */
[----:B------:R-:W-:Y:S01]  /*6620*/  F2FP.BF16.PACK_AB R104, R129, R128 ;  /* 0x000000808168723e */ /* 0x000fe200000010ff */
[----:B------:R2:W-:Y:S01]  /*6630*/  STG.E.128 [R114.64], R96 ;  /* 0x0000006072007986 */ /* 0x0005e2000c101d04 */
[----:B0-----:R-:W-:-:S03]  /*6640*/  F2FP.BF16.PACK_AB R109, R138, R137 ;  /* 0x000000898a6d723e */ /* 0x001fc600000010ff */
[----:B------:R0:W-:Y:S01]  /*6650*/  STG.E.128 [R112.64], R100 ;  /* 0x0000006470007986 */ /* 0x0001e2000c101d04 */
[----:B------:R-:W-:Y:S02]  /*6660*/  F2FP.BF16.PACK_AB R108, R136, R217 ;  /* 0x000000d9886c723e */ /* 0x000fe400000010ff */
[----:B------:R-:W-:Y:S02]  /*6670*/  F2FP.BF16.PACK_AB R87, R142, R141 ;  /* 0x0000008d8e57723e */ /* 0x000fe400000010ff */
[----:B------:R-:W-:Y:S02]  /*6680*/  F2FP.BF16.PACK_AB R86, R140, R147 ;  /* 0x000000938c56723e */ /* 0x000fe400000010ff */
[----:B------:R-:W-:Y:S02]  /*6690*/  F2FP.BF16.PACK_AB R85, R146, R145 ;  /* 0x000000919255723e */ /* 0x000fe400000010ff */
[----:B------:R-:W-:Y:S02]  /*66a0*/  F2FP.BF16.PACK_AB R84, R144, R135 ;  /* 0x000000879054723e */ /* 0x000fe400000010ff */
[----:B-1----:R-:W-:-:S02]  /*66b0*/  F2FP.BF16.PACK_AB R91, R150, R149 ;  /* 0x00000095965b723e */ /* 0x002fc400000010ff */
[----:B------:R-:W-:Y:S02]  /*66c0*/  F2FP.BF16.PACK_AB R90, R148, R155 ;  /* 0x0000009b945a723e */ /* 0x000fe400000010ff */
[C---:B--2---:R-:W-:Y:S02]  /*66d0*/  IADD3 R96, R161.reuse, 0xa0, RZ ;  /* 0x000000a0a1607810 */ /* 0x044fe40007ffe0ff */
[C---:B------:R-:W-:Y:S02]  /*66e0*/  IADD3 R98, R161.reuse, 0xc0, RZ ;  /* 0x000000c0a1627810 */ /* 0x040fe40007ffe0ff */
[C---:B0-----:R-:W-:Y:S01]  /*66f0*/  IADD3 R100, R161.reuse, 0xe0, RZ ;  /* 0x000000e0a1647810 */ /* 0x041fe20007ffe0ff */
[-C--:B------:R-:W-:Y:S01]  /*6700*/  IMAD.WIDE.U32 R96, R96, R121.reuse, c[0x0][0x208] ;  /* 0x0000820060607625 */ /* 0x080fe200078e0079 */
[C---:B------:R-:W-:Y:S02]  /*6710*/  IADD3 R102, R161.reuse, 0x100, RZ ;  /* 0x00000100a1667810 */ /* 0x040fe40007ffe0ff */
[----:B------:R-:W-:Y:S01]  /*6720*/  IADD3 R112, R161, 0x120, RZ ;  /* 0x00000120a1707810 */ /* 0x000fe20007ffe0ff */
[----:B------:R-:W-:Y:S01]  /*6730*/  IMAD.WIDE.U32 R98, R98, R121, c[0x0][0x208] ;  /* 0x0000820062627625 */ /* 0x000fe200078e0079 */
        /* <DEDUP_REMOVED lines=10> */
[----:B------:R-:W-:Y:S01]  /*67e0*/  F2FP.BF16.PACK_AB R92, R214, R151 ;  /* 0x00000097d65c723e */ /* 0x000fe200000010ff */
[----:B------:R-:W-:-:S02]  /*67f0*/  IMAD.WIDE.U32 R112, R112, R121, c[0x0][0x208] ;  /* 0x0000820070707625 */ /* 0x000fc400078e0079 */
[----:B------:R0:W-:Y:S04]  /*6800*/  STG.E.128 [R102.64], R88 ;  /* 0x0000005866007986 */ /* 0x0001e8000c101d04 */
[----:B------:R0:W-:Y:S02]  /*6810*/  STG.E.128 [R112.64], R92 ;  /* 0x0000005c70007986 */ /* 0x0001e4000c101d04 */
.L_x_23156:
[----:B0-----:R-:W-:Y:S05]  /*6820*/  BSYNC B0 ;  /* 0x0000000000007941 */ /* 0x001fea0003800000 */
.L_x_23155:
[----:B------:R-:W-:-:S04]  /*6830*/  MOV R84, c[0x0][0x160] ;  /* 0x0000580000547a02 */ /* 0x000fc80000000f00 */
[----:B------:R-:W-:-:S04]  /*6840*/  LEA R207, R84, R207, 0x2 ;  /* 0x000000cf54cf7211 */ /* 0x000fc800078e10ff */
[----:B------:R-:W-:-:S13]  /*6850*/  ISETP.GE.AND P0, PT, R207, c[0x0][0x164], PT ;  /* 0x00005900cf007a0c */ /* 0x000fda0003f06270 */
[----:B-----5:R-:W-:Y:S01]  /*6860*/  @P0 CALL.REL.NOINC `(.L_x_23157) ;  /* 0x0000001000000944 */ /* 0x020fe20003c00000 */
[----:B------:R-:W-:Y:S05]  /*6870*/  BRA `(.L_x_23158) ;  /* 0xffffa01000007947 */ /* 0x000fea000383ffff */
.L_x_23157:
[----:B------:R-:W-:Y:S05]  /*6880*/  EXIT ;  /* 0x000000000000794d */ /* 0x000fea0003800000 */
.L_x_23153:
[----:B0-----:R-:W-:Y:S01]  /*6890*/  HFMA2.MMA R220, -RZ, RZ, 0, 5.9604644775390625e-08 ;  /* 0x00000001ffdc7435 */ /* 0x001fe200000001ff */
[----:B------:R-:W-:Y:S02]  /*68a0*/  MOV R218, 0x1f ;  /* 0x0000001f00da7802 */ /* 0x000fe40000000f00 */
[----:B------:R-:W-:Y:S02]  /*68b0*/  MOV R219, 0xffffffff ;  /* 0xffffffff00db7802 */ /* 0x000fe40000000f00 */
[----:B------:R-:W-:Y:S02]  /*68c0*/  MOV R216, 0x68e0 ;  /* 0x000068e000d87802 */ /* 0x000fe40000000f00 */
[----:B-----5:R-:W-:Y:S05]  /*68d0*/  CALL.REL.NOINC `($__internal_51_$__cuda_sm70_shflsync_bfly_p) ;  /* 0x00000d9000007944 */ /* 0x020fea0003c00000 */
[----:B-1----:R-:W-:Y:S01]  /*68e0*/  MOV R216, R220 ;  /* 0x000000dc00d87202 */ /* 0x002fe20000000f00 */
[----:B0-----:R-:W-:Y:S05]  /*68f0*/  BRA `(.L_x_23159) ;  /* 0xffffda0000007947 */ /* 0x001fea000383ffff */
.L_x_23154:
[----:B------:R-:W-:Y:S01]  /*6900*/  HFMA2.MMA R220, -RZ, RZ, 0, 1.1920928955078125e-07 ;  /* 0x00000002ffdc7435 */ /* 0x000fe200000001ff */
[----:B------:R-:W-:Y:S02]  /*6910*/  MOV R218, 0x1f ;  /* 0x0000001f00da7802 */ /* 0x000fe40000000f00 */
[----:B------:R-:W-:Y:S02]  /*6920*/  MOV R219, 0xffffffff ;  /* 0xffffffff00db7802 */ /* 0x000fe40000000f00 */
[----:B------:R-:W-:-:S02]  /*6930*/  MOV R216, 0x6950 ;  /* 0x0000695000d87802 */ /* 0x000fc40000000f00 */
[----:B-----5:R-:W-:Y:S05]  /*6940*/  CALL.REL.NOINC `($__internal_51_$__cuda_sm70_shflsync_bfly_p) ;  /* 0x00000d2000007944 */ /* 0x020fea0003c00000 */
[----:B01----:R-:W-:Y:S01]  /*6950*/  FADD.FTZ R221, R221, R220 ;  /* 0x000000dcdddd7221 */ /* 0x003fe20000010000 */
[----:B------:R-:W-:Y:S01]  /*6960*/  HFMA2.MMA R220, -RZ, RZ, 0, 2.384185791015625e-07 ;  /* 0x00000004ffdc7435 */ /* 0x000fe200000001ff */
[----:B------:R-:W-:-:S02]  /*6970*/  MOV R218, 0x1f ;  /* 0x0000001f00da7802 */ /* 0x000fc40000000f00 */
[----:B------:R-:W-:Y:S02]  /*6980*/  MOV R219, 0xffffffff ;  /* 0xffffffff00db7802 */ /* 0x000fe40000000f00 */
[----:B------:R-:W-:Y:S02]  /*6990*/  MOV R216, 0x69b0 ;  /* 0x000069b000d87802 */ /* 0x000fe40000000f00 */
[----:B------:R-:W-:Y:S05]  /*69a0*/  CALL.REL.NOINC `($__internal_51_$__cuda_sm70_shflsync_bfly_p) ;  /* 0x00000cc000007944 */ /* 0x000fea0003c00000 */
[----:B01----:R-:W-:Y:S01]  /*69b0*/  FADD.FTZ R221, R221, R220 ;  /* 0x000000dcdddd7221 */ /* 0x003fe20000010000 */
[----:B------:R-:W-:Y:S01]  /*69c0*/  HFMA2.MMA R220, -RZ, RZ, 0, 4.76837158203125e-07 ;  /* 0x00000008ffdc7435 */ /* 0x000fe200000001ff */
[----:B------:R-:W-:Y:S02]  /*69d0*/  MOV R218, 0x1f ;  /* 0x0000001f00da7802 */ /* 0x000fe40000000f00 */
[----:B------:R-:W-:Y:S02]  /*69e0*/  MOV R219, 0xffffffff ;  /* 0xffffffff00db7802 */ /* 0x000fe40000000f00 */
[----:B------:R-:W-:Y:S02]  /*69f0*/  MOV R216, 0x6a10 ;  /* 0x00006a1000d87802 */ /* 0x000fe40000000f00 */
[----:B------:R-:W-:Y:S05]  /*6a00*/  CALL.REL.NOINC `($__internal_51_$__cuda_sm70_shflsync_bfly_p) ;  /* 0x00000c6000007944 */ /* 0x000fea0003c00000 */
[----:B01----:R-:W-:Y:S01]  /*6a10*/  FADD.FTZ R221, R221, R220 ;  /* 0x000000dcdddd7221 */ /* 0x003fe20000010000 */
[----:B------:R-:W-:Y:S01]  /*6a20*/  HFMA2.MMA R220, -RZ, RZ, 0, 9.5367431640625e-07 ;  /* 0x00000010ffdc7435 */ /* 0x000fe200000001ff */
[----:B------:R-:W-:-:S02]  /*6a30*/  MOV R218, 0x1f ;  /* 0x0000001f00da7802 */ /* 0x000fc40000000f00 */
[----:B------:R-:W-:Y:S02]  /*6a40*/  MOV R219, 0xffffffff ;  /* 0xffffffff00db7802 */ /* 0x000fe40000000f00 */
[----:B------:R-:W-:Y:S02]  /*6a50*/  MOV R216, 0x6a70 ;  /* 0x00006a7000d87802 */ /* 0x000fe40000000f00 */
[----:B------:R-:W-:Y:S05]  /*6a60*/  CALL.REL.NOINC `($__internal_51_$__cuda_sm70_shflsync_bfly_p) ;  /* 0x00000c0000007944 */ /* 0x000fea0003c00000 */
        /* <DEDUP_REMOVED lines=166> */
[----:B------:R-:W-:Y:S05]  /*74d0*/  CALL.REL.NOINC `($__internal_51_$__cuda_sm70_shflsync_bfly_p) ;  /* 0x0000019000007944 */ /* 0x000fea0003c00000 */
[----:B01----:R-:W-:Y:S01]  /*74e0*/  FADD.FTZ R221, R221, R220 ;  /* 0x000000dcdddd7221 */ /* 0x003fe20000010000 */
[----:B------:R-:W-:Y:S01]  /*74f0*/  HFMA2.MMA R220, -RZ, RZ, 0, 1.1920928955078125e-07 ;  /* 0x00000002ffdc7435 */ /* 0x000fe200000001ff */
[----:B------:R-:W-:Y:S02]  /*7500*/  MOV R218, 0x1f ;  /* 0x0000001f00da7802 */ /* 0x000fe40000000f00 */
[----:B------:R-:W-:Y:S02]  /*7510*/  MOV R219, 0xffffffff ;  /* 0xffffffff00db7802 */ /* 0x000fe40000000f00 */
[----:B------:R-:W-:Y:S02]  /*7520*/  MOV R216, 0x7540 ;  /* 0x0000754000d87802 */ /* 0x000fe40000000f00 */
[----:B------:R-:W-:Y:S05]  /*7530*/  CALL.REL.NOINC `($__internal_51_$__cuda_sm70_shflsync_bfly_p) ;  /* 0x0000013000007944 */ /* 0x000fea0003c00000 */
[----:B01----:R-:W-:Y:S01]  /*7540*/  FADD.FTZ R221, R221, R220 ;  /* 0x000000dcdddd7221 */ /* 0x003fe20000010000 */
[----:B------:R-:W-:Y:S01]  /*7550*/  HFMA2.MMA R220, -RZ, RZ, 0, 2.384185791015625e-07 ;  /* 0x00000004ffdc7435 */ /* 0x000fe200000001ff */
[----:B------:R-:W-:Y:S02]  /*7560*/  MOV R218, 0x1f ;  /* 0x0000001f00da7802 */ /* 0x000fe40000000f00 */
[----:B------:R-:W-:-:S02]  /*7570*/  MOV R219, 0xffffffff ;  /* 0xffffffff00db7802 */ /* 0x000fc40000000f00 */
        /* <DEDUP_REMOVED lines=10> */
[----:B------:R-:W-:Y:S02]  /*7620*/  MOV R218, 0x1f ;  /* 0x0000001f00da7802 */ /* 0x000fe40000000f00 */
[----:B------:R-:W-:-:S02]  /*7630*/  MOV R219, 0xffffffff ;  /* 0xffffffff00db7802 */ /* 0x000fc40000000f00 */
[----:B------:R-:W-:Y:S02]  /*7640*/  MOV R216, 0x7660 ;  /* 0x0000766000d87802 */ /* 0x000fe40000000f00 */
[----:B------:R-:W-:Y:S05]  /*7650*/  CALL.REL.NOINC `($__internal_51_$__cuda_sm70_shflsync_bfly_p) ;  /* 0x0000001000007944 */ /* 0x000fea0003c00000 */
[----:B01----:R-:W-:Y:S05]  /*7660*/  BRA `(.L_x_23160) ;  /* 0xffffd7d000007947 */ /* 0x003fea000383ffff */
        .weak           $__internal_51_$__cuda_sm70_shflsync_bfly_p
        .type           $__internal_51_$__cuda_sm70_shflsync_bfly_p,@function
        .size           $__internal_51_$__cuda_sm70_shflsync_bfly_p,(.L_x_71051 - $__internal_51_$__cuda_sm70_shflsync_bfly_p)
$__internal_51_$__cuda_sm70_shflsync_bfly_p:
[----:B------:R-:W-:Y:S01]  /*7670*/  HFMA2.MMA R217, -RZ, RZ, 0, 0 ;  /* 0x00000000ffd97435 */ /* 0x000fe200000001ff */
[----:B------:R-:W-:Y:S04]  /*7680*/  WARPSYNC R219 ;  /* 0x000000db00007348 */ /* 0x000fe80003800000 */
[----:B------:R0:W1:Y:S01]  /*7690*/  SHFL.BFLY PT, R220, R221, R220, R218 ;  /* 0x0c0000dcdddc7389 */ /* 0x00006200000e00da */
[----:B------:R-:W-:Y:S05]  /*76a0*/  RET.REL.NODEC R216 `(_ZN10layer_norm13ln_fwd_kernelINS_13Kernel_traitsI13__nv_bfloat16S2_fS2_fjLj2560ELj1ELj4ELj1ELj16ENS_18Kernel_traits_baseILj2560ES2_S2_fS2_fjLj128EEEEELb0ELb0ELb1ELb1EEEvNS_9FwdParamsE) ;  /* 0xffff8950d8007950 */ /* 0x000fea0003c3ffff */
.L_x_23161:
        /* <DEDUP_REMOVED lines=13> */
.L_x_71051:


//--------------------- .text._ZN10layer_norm13ln_fwd_kernelINS_13Kernel_traitsI13__nv_bfloat16S2_fS2_fjLj2560ELj1ELj4ELj1ELj16ENS_18Kernel_traits_baseILj2560ES2_S2_fS2_fjLj128EEEEELb0ELb1ELb0ELb0EEEvNS_9FwdParamsE --------------------------
	.section	.text._ZN10layer_norm13ln_fwd_kernelINS_13Kernel_traitsI13__nv_bfloat16S2_fS2_fjLj2560ELj1ELj4ELj1ELj16ENS_18Kernel_traits_baseILj2560ES2_S2_fS2_fjLj128EEEEELb0ELb1ELb0ELb0EEEvNS_9FwdParamsE,"ax",@progbits
	.sectioninfo	@"SHI_REGISTERS=255"
	.align	128
        .global         _ZN10layer_norm13ln_fwd_kernelINS_13Kernel_traitsI13__nv_bfloat16S2_fS2_fjLj2560ELj1ELj4ELj1ELj16ENS_18Kernel_traits_baseILj2560ES2_S2_fS2_fjLj128EEEEELb0ELb1ELb0ELb0EEEvNS_9FwdParamsE
        .type           _ZN10layer_norm13ln_fwd_kernelINS_13Kernel_traitsI13__nv_bfloat16S2_fS2_fjLj2560ELj1ELj4ELj1ELj16ENS_18Kernel_traits_baseILj2560ES2_S2_fS2_fjLj128EEEEELb0ELb1ELb0ELb0EEEvNS_9FwdParamsE,@function
        .size           _ZN10layer_norm13ln_fwd_kernelINS_13Kernel_traitsI13__nv_bfloat16S2_fS2_fjLj2560ELj1ELj4ELj1ELj16ENS_18Kernel_traits_baseILj2560ES2_S2_fS2_fjLj128EEEEELb0ELb1ELb0ELb0EEEvNS_9FwdParamsE,(.L_x_71052 - _ZN10layer_norm13ln_fwd_kernelINS_13Kernel_traitsI13__nv_bfloat16S2_fS2_fjLj2560ELj1ELj4ELj1ELj16ENS_18Kernel_traits_baseILj2560ES2_S2_fS2_fjLj128EEEEELb0ELb1ELb0ELb0EEEvNS_9FwdParamsE)
        .other          _ZN10layer_norm13ln_fwd_kernelINS_13Kernel_traitsI13__nv_bfloat16S2_fS2_fjLj2560ELj1ELj4ELj1ELj16ENS_18Kernel_traits_baseILj2560ES2_S2_fS2_fjLj128EEEEELb0ELb1ELb0ELb0EEEvNS_9FwdParamsE,@"STO_CUDA_ENTRY STV_DEFAULT"
_ZN10layer_norm13ln_fwd_kernelINS_13Kernel_traitsI13__nv_bfloat16S2_fS2_fjLj2560ELj1ELj4ELj1ELj16ENS_18Kernel_traits_baseILj2560ES2_S2_fS2_fjLj128EEEEELb0ELb1ELb0ELb0EEEvNS_9FwdParamsE:
.text._ZN10layer_norm13ln_fwd_kernelINS_13Kernel_traitsI13__nv_bfloat16S2_fS2_fjLj2560ELj1ELj4ELj1ELj16ENS_18Kernel_traits_baseILj2560ES2_S2_fS2_fjLj128EEEEELb0ELb1ELb0ELb0EEEvNS_9FwdParamsE:
        /* <DEDUP_REMOVED lines=40> */
.L_x_23163:
[----:B01----:R-:W-:Y:S05]  /*0280*/  BSYNC B0 ;  /* 0x0000000000007941 */ /* 0x003fea0003800000 */
.L_x_23162:
        /* <DEDUP_REMOVED lines=16> */
.L_x_23165:
[----:B0-----:R-:W-:Y:S05]  /*0390*/  BSYNC B0 ;  /* 0x0000000000007941 */ /* 0x001fea0003800000 */
.L_x_23164:
        /* <DEDUP_REMOVED lines=16> */
.L_x_23167:
[----:B0-----:R-:W-:Y:S05]  /*04a0*/  BSYNC B0 ;  /* 0x0000000000007941 */ /* 0x001fea0003800000 */
.L_x_23166:
        /* <DEDUP_REMOVED lines=16> */
.L_x_23169:
[----:B0-----:R-:W-:Y:S05]  /*05b0*/  BSYNC B0 ;  /* 0x0000000000007941 */ /* 0x001fea0003800000 */
.L_x_23168:
        /* <DEDUP_REMOVED lines=16> */
.L_x_23171:
[----:B0-----:R-:W-:Y:S05]  /*06c0*/  BSYNC B0 ;  /* 0x0000000000007941 */ /* 0x001fea0003800000 */
.L_x_23170:
        /* <DEDUP_REMOVED lines=19> */
.L_x_23173:
[----:B0-----:R-:W-:Y:S05]  /*0800*/  BSYNC B0 ;  /* 0x0000000000007941 */ /* 0x001fea0003800000 */
.L_x_23172:
        /* <DEDUP_REMOVED lines=21> */
.L_x_23175:
[----:B0-----:R-:W-:Y:S05]  /*0960*/  BSYNC B0 ;  /* 0x0000000000007941 */ /* 0x001fea0003800000 */
.L_x_23174:
        /* <DEDUP_REMOVED lines=19> */
.L_x_23177:
[----:B0-----:R-:W-:Y:S05]  /*0aa0*/  BSYNC B0 ;  /* 0x0000000000007941 */ /* 0x001fea0003800000 */
.L_x_23176:
        /* <DEDUP_REMOVED lines=19> */
.L_x_23179:
[----:B0-----:R-:W-:Y:S05]  /*0be0*/  BSYNC B0 ;  /* 0x0000000000007941 */ /* 0x001fea0003800000 */
.L_x_23178:
        /* <DEDUP_REMOVED lines=10> */
[----:B------:R-:W-:-:S03]  /*0c90*/  LEA R60, P2, R44, c[0x0][0x1c8], 0x4 ;  /* 0x000072002c3c7a11 */ /* 0x000fc600078420ff */
[----:B------:R0:W5:Y:S01]  /*0ca0*/  @P1 LDG.E.128 R40, [R2.64] ;  /* 0x0000000402281981 */ /* 0x000162000c1e1d00 */
[C---:B------:R-:W-:Y:S01]  /*0cb0*/  LEA.HI.X R61, R44.reuse, c[0x0][0x1cc], RZ, 0x4, P2 ;  /* 0x000073002c3d7a11 */ /* 0x040fe200010f24ff */
[----:B------:R-:W-:-:S05]  /*0cc0*/  IMAD.WIDE.U32 R44, R44, R45, c[0x0][0x1b0] ;  /* 0x00006c002c2c7625 */ /* 0x000fca00078e002d */
[----:B------:R-:W5:Y:S04]  /*0cd0*/  LDG.E.128 R60, [R60.64] ;  /* 0x000000043c3c7981 */ /* 0x000f68000c1e1d00 */
[----:B------:R-:W5:Y:S01]  /*0ce0*/  LDG.E.128 R44, [R44.64] ;  /* 0x000000042c2c7981 */ /* 0x000f62000c1e1d00 */
[----:B------:R-:W-:Y:S01]  /*0cf0*/  @!P1 CS2R R40, SRZ ;  /* 0x0000000000289805 */ /* 0x000fe2000001ff00 */
[----:B------:R-:W-:Y:S02]  /*0d00*/  @!P1 CS2R R42, SRZ ;  /* 0x00000000002a9805 */ /* 0x000fe4000001ff00 */
.L_x_23181:
[----:B0-----:R-:W-:Y:S05]  /*0d10*/  BSYNC B0 ;  /* 0x0000000000007941 */ /* 0x001fea0003800000 */
.L_x_23180:
        /* <DEDUP_REMOVED lines=52> */
[--C-:B--2---:R-:W-:Y:S01]  /*1060*/  PRMT R2, RZ, 0x5410, R95.reuse ;  /* 0x00005410ff027816 */ /* 0x104fe2000000005f */
[----:B------:R1:W-:Y:S01]  /*1070*/  STL [R1+0x12c], R3 ;  /* 0x00012c0301007387 */ /* 0x0003e20000100800 */
[--C-:B------:R-:W-:Y:S02]  /*1080*/  PRMT R203, RZ, 0x5410, R194.reuse ;  /* 0x00005410ffcb7816 */ /* 0x100fe400000000c2 */
[----:B------:R-:W-:Y:S01]  /*1090*/  PRMT R200, RZ, 0x7610, R194 ;  /* 0x00007610ffc87816 */ /* 0x000fe200000000c2 */
[----:B------:R2:W-:Y:S01]  /*10a0*/  STL [R1+0x128], R2 ;  /* 0x0001280201007387 */ /* 0x0005e20000100800 */
[--C-:B------:R-:W-:Y:S02]  /*10b0*/  PRMT R178, RZ, 0x5410, R144.reuse ;  /* 0x00005410ffb27816 */ /* 0x100fe40000000090 */
[----:B0-----:R-:W-:Y:S02]  /*10c0*/  PRMT R0, RZ, 0x7610, R95 ;  /* 0x00007610ff007816 */ /* 0x001fe4000000005f */
[----:B------:R-:W-:-:S02]  /*10d0*/  PRMT R176, RZ, 0x7610, R144 ;  /* 0x00007610ffb07816 */ /* 0x000fc40000000090 */
[--C-:B-1----:R-:W-:Y:S01]  /*10e0*/  PRMT R3, RZ, 0x5410, R88.reuse ;  /* 0x00005410ff037816 */ /* 0x102fe20000000058 */
[----:B------:R0:W-:Y:S01]  /*10f0*/  STL [R1+0x124], R0 ;  /* 0x0001240001007387 */ /* 0x0001e20000100800 */
[--C-:B------:R-:W-:Y:S02]  /*1100*/  PRMT R174, RZ, 0x5410, R145.reuse ;  /* 0x00005410ffae7816 */ /* 0x100fe40000000091 */
        /* <DEDUP_REMOVED lines=245> */
[----:B------:R-:W-:Y:S01]  /*2060*/  PRMT R160, RZ, 0x7610, R47 ;  /* 0x00007610ffa07816 */ /* 0x000fe2000000002f */
[----:B------:R2:W-:Y:S01]  /*2070*/  STL [R1+0x8], R2 ;  /* 0x0000080201007387 */ /* 0x0005e20000100800 */
[----:B------:R-:W-:Y:S02]  /*2080*/  PRMT R161, RZ, 0x5410, R40 ;  /* 0x00005410ffa17816 */ /* 0x000fe40000000028 */
[--C-:B0-----:R-:W-:Y:S02]  /*2090*/  PRMT R0, RZ, 0x5410, R250.reuse ;  /* 0x00005410ff007816 */ /* 0x101fe400000000fa */
[----:B------:R-:W-:Y:S02]  /*20a0*/  PRMT R250, RZ, 0x7610, R250 ;  /* 0x00007610fffa7816 */ /* 0x000fe400000000fa */
[----:B-1----:R-:W-:Y:S01]  /*20b0*/  PRMT R3, RZ, 0x7610, R56 ;  /* 0x00007610ff037816 */ /* 0x002fe20000000038 */
[----:B------:R0:W-:Y:S01]  /*20c0*/  STL [R1], R0 ;  /* 0x0000000001007387 */ /* 0x0001e20000100800 */
[----:B------:R-:W-:-:S02]  /*20d0*/  PRMT R162, RZ, 0x7610, R40 ;  /* 0x00007610ffa27816 */ /* 0x000fc40000000028 */
[----:B--2---:R-:W-:Y:S02]  /*20e0*/  PRMT R2, RZ, 0x5410, R57 ;  /* 0x00005410ff027816 */ /* 0x004fe40000000039 */
[--C-:B------:R-:W-:Y:S02]  /*20f0*/  PRMT R164, RZ, 0x5410, R41.reuse ;  /* 0x00005410ffa47816 */ /* 0x100fe40000000029 */
[----:B------:R-:W-:Y:S02]  /*2100*/  PRMT R165, RZ, 0x7610, R41 ;  /* 0x00007610ffa57816 */ /* 0x000fe40000000029 */
[----:B------:R-:W-:Y:S02]  /*2110*/  PRMT R166, RZ, 0x5410, R42 ;  /* 0x00005410ffa67816 */ /* 0x000fe4000000002a */
[----:B0-----:R-:W-:Y:S02]  /*2120*/  PRMT R0, RZ, 0x5410, R56 ;  /* 0x00005410ff007816 */ /* 0x001fe40000000038 */
[----:B------:R-:W-:-:S02]  /*2130*/  PRMT R167, RZ, 0x7610, R42 ;  /* 0x00007610ffa77816 */ /* 0x000fc4000000002a */
[--C-:B------:R-:W-:Y:S01]  /*2140*/  PRMT R168, RZ, 0x5410, R43.reuse ;  /* 0x00005410ffa87816 */ /* 0x100fe2000000002b */
[----:B------:R0:W-:Y:S01]  /*2150*/  STL [R1+0x1c], R0 ;  /* 0x00001c0001007387 */ /* 0x0001e20000100800 */
[----:B------:R-:W-:-:S03]  /*2160*/  PRMT R169, RZ, 0x7610, R43 ;  /* 0x00007610ffa97816 */ /* 0x000fc6000000002b */
[----:B------:R1:W-:Y:S04]  /*2170*/  STL [R1+0x14], R3 ;  /* 0x0000140301007387 */ /* 0x0003e80000100800 */
[----:B------:R2:W-:Y:S01]  /*2180*/  STL [R1+0xc], R2 ;  /* 0x00000c0201007387 */ /* 0x0005e20000100800 */
[----:B0-----:R-:W-:Y:S02]  /*2190*/  PRMT R0, RZ, 0x7610, R57 ;  /* 0x00007610ff007816 */ /* 0x001fe40000000039 */
[----:B-1----:R-:W-:-:S03]  /*21a0*/  PRMT R3, RZ, 0x5410, R51 ;  /* 0x00005410ff037816 */ /* 0x002fc60000000033 */
[----:B------:R0:W-:Y:S01]  /*21b0*/  STL [R1+0x4], R0 ;  /* 0x0000040001007387 */ /* 0x0001e20000100800 */
[----:B--2---:R-:W-:Y:S02]  /*21c0*/  PRMT R2, RZ, 0x7610, R51 ;  /* 0x00007610ff027816 */ /* 0x004fe40000000033 */
[----:B0-----:R-:W-:Y:S02]  /*21d0*/  PRMT R0, RZ, 0x5410, R44 ;  /* 0x00005410ff007816 */ /* 0x001fe4000000002c */
.L_x_23225:
        /* <DEDUP_REMOVED lines=17> */
[----:B------:R0:W-:Y:S03]  /*22f0*/  STL [R1+0x168], R2 ;  /* 0x0001680201007387 */ /* 0x0001e60000100800 */
[----:B------:R-:W-:Y:S01]  /*2300*/  ISETP.NE.AND.EX P1, PT, RZ, c[0x0][0x184], PT, P1 ;  /* 0x00006100ff007a0c */ /* 0x000fe20003f25310 */
[----:B0-----:R-:W2:Y:S04]  /*2310*/  LDL R2, [R1+0x160] ;  /* 0x0001600001027983 */ /* 0x001ea80000100800 */
[----:B------:R0:W-:Y:S08]  /*2320*/  STL [R1+0x164], R0 ;  /* 0x0001640001007387 */ /* 0x0001f00000100800 */
[C---:B------:R-:W-:Y:S01]  /*2330*/  @P1 LEA R48, P2, R170.reuse, c[0x0][0x180], 0x5 ;  /* 0x00006000aa301a11 */ /* 0x040fe200078428ff */
[----:B------:R-:W3:Y:S03]  /*2340*/  LDL R252, [R1+0x158] ;  /* 0x0001580001fc7983 */ /* 0x000ee60000100800 */
[----:B------:R-:W-:Y:S01]  /*2350*/  @P1 LEA.HI.X R49, R170, c[0x0][0x184], RZ, 0x5, P2 ;  /* 0x00006100aa311a11 */ /* 0x000fe200010f2cff */
[----:B------:R-:W4:Y:S04]  /*2360*/  LDL R202, [R1+0x144] ;  /* 0x0001440001ca7983 */ /* 0x000f280000100800 */
[----:B------:R1:W2:Y:S04]  /*2370*/  @P1 LDG.E.128 R40, [R48.64] ;  /* 0x0000000430281981 */ /* 0x0002a8000c1e1d00 */
[----:B------:R1:W2:Y:S04]  /*2380*/  @P1 LDG.E.128 R44, [R48.64+0x10] ;  /* 0x00001004302c1981 */ /* 0x0002a8000c1e1d00 */
[----:B0-----:R-:W2:Y:S01]  /*2390*/  LDL R0, [R1+0x15c] ;  /* 0x00015c0001007983 */ /* 0x001ea20000100800 */
[----:B-1----:R-:W-:-:S05]  /*23a0*/  MOV R48, 0x10 ;  /* 0x0000001000307802 */ /* 0x002fca0000000f00 */
[----:B------:R-:W-:-:S06]  /*23b0*/  IMAD.WIDE.U32 R48, R170, R48, c[0x0][0x170] ;  /* 0x00005c00aa307625 */ /* 0x000fcc00078e0030 */
[----:B------:R-:W2:Y:S01]  /*23c0*/  LDG.E.128 R48, [R48.64] ;  /* 0x0000000430307981 */ /* 0x000ea2000c1e1d00 */
[----:B------:R-:W-:-:S04]  /*23d0*/  LEA R128, P1, R170, c[0x0][0x188], 0x5 ;  /* 0x00006200aa807a11 */ /* 0x000fc800078228ff */
[----:B------:R-:W-:Y:S02]  /*23e0*/  LEA.HI.X R129, R170, c[0x0][0x18c], RZ, 0x5, P1 ;  /* 0x00006300aa817a11 */ /* 0x000fe400008f2cff */
[----:B------:R-:W-:Y:S02]  /*23f0*/  ISETP.NE.U32.AND P1, PT, RZ, c[0x0][0x180], PT ;  /* 0x00006000ff007a0c */ /* 0x000fe40003f25070 */
        /* <DEDUP_REMOVED lines=8> */
[-C--:B------:R-:W-:Y:S01]  /*2480*/  FMUL.FTZ R50, R131, R130.reuse ;  /* 0x0000008283327220 */ /* 0x080fe20000410000 */
[--C-:B------:R-:W-:Y:S01]  /*2490*/  PRMT R54, RZ, 0x5410, R51.reuse ;  /* 0x00005410ff367816 */ /* 0x100fe20000000033 */
[----:B------:R-:W2:Y:S01]  /*24a0*/  LDL R173, [R1+0x148] ;  /* 0x0001480001ad7983 */ /* 0x000ea20000100800 */
[----:B------:R-:W-:Y:S01]  /*24b0*/  PRMT R55, RZ, 0x7610, R51 ;  /* 0x00007610ff377816 */ /* 0x000fe20000000033 */
[----:B------:R-:W-:-:S02]  /*24c0*/  FMUL.FTZ R51, R172, R130 ;  /* 0x00000082ac337220 */ /* 0x000fc40000410000 */
[----:B------:R-:W2:Y:S04]  /*24d0*/  LDL R197, [R1+0x14c] ;  /* 0x00014c0001c57983 */ /* 0x000ea80000100800 */
[----:B------:R-:W2:Y:S04]  /*24e0*/  LDL R131, [R1+0x150] ;  /* 0x0001500001837983 */ /* 0x000ea80000100800 */
[----:B------:R-:W2:Y:S01]  /*24f0*/  LDL R172, [R1+0x154] ;  /* 0x0001540001ac7983 */ /* 0x000ea20000100800 */
[----:B------:R-:W-:Y:S02]  /*2500*/  FMUL.FTZ R48, R2, R48 ;  /* 0x0000003002307220 */ /* 0x000fe40000410000 */
[----:B------:R-:W-:Y:S01]  /*2510*/  FMUL.FTZ R49, R0, R49 ;  /* 0x0000003100317220 */ /* 0x000fe20000410000 */
[----:B------:R0:W5:Y:S04]  /*2520*/  LDL.LU R2, [R1+0x168] ;  /* 0x0001680001027983 */ /* 0x0001680000300800 */
[----:B------:R0:W5:Y:S01]  /*2530*/  LDL.LU R0, [R1+0x164] ;  /* 0x0001640001007983 */ /* 0x0001620000300800 */
[----:B------:R-:W-:Y:S01]  /*2540*/  ISETP.NE.AND.EX P1, PT, RZ, c[0x0][0x184], PT, P1 ;  /* 0x00006100ff007a0c */ /* 0x000fe20003f25310 */
[----:B------:R-:W-:-:S02]  /*2550*/  FMUL.FTZ R52, R52, R130 ;  /* 0x0000008234347220 */ /* 0x000fc40000410000 */
[-C--:B------:R-:W-:Y:S02]  /*2560*/  FMUL.FTZ R53, R53, R130.reuse ;  /* 0x0000008235357220 */ /* 0x080fe40000410000 */
[-C--:B------:R-:W-:Y:S02]  /*2570*/  FMUL.FTZ R54, R54, R130.reuse ;  /* 0x0000008236367220 */ /* 0x080fe40000410000 */
[----:B------:R-:W-:Y:S02]  /*2580*/  FMUL.FTZ R55, R55, R130 ;  /* 0x0000008237377220 */ /* 0x000fe40000410000 */
[----:B---3--:R-:W-:Y:S02]  /*2590*/  FMUL.FTZ R50, R252, R50 ;  /* 0x00000032fc327220 */ /* 0x008fe40000410000 */
[----:B----4-:R-:W-:Y:S01]  /*25a0*/  FMUL.FTZ R55, R202, R55 ;  /* 0x00000037ca377220 */ /* 0x010fe20000410000 */
[----:B------:R-:W1:Y:S01]  /*25b0*/  S2R R252, SR_TID.X ;  /* 0x0000000000fc7919 */ /* 0x000e620000002100 */
[----:B------:R-:W-:-:S02]  /*25c0*/  @P1 FADD.FTZ R48, R40, R48 ;  /* 0x0000003028301221 */ /* 0x000fc40000010000 */
[----:B------:R-:W-:Y:S02]  /*25d0*/  @P1 FADD.FTZ R49, R41, R49 ;  /* 0x0000003129311221 */ /* 0x000fe40000010000 */
[----:B------:R-:W-:Y:S02]  /*25e0*/  @P1 FADD.FTZ R50, R42, R50 ;  /* 0x000000322a321221 */ /* 0x000fe40000010000 */
[----:B------:R-:W-:Y:S01]  /*25f0*/  @P1 FADD.FTZ R55, R47, R55 ;  /* 0x000000372f371221 */ /* 0x000fe20000010000 */
[----:B-1----:R-:W-:Y:S01]  /*2600*/  LOP3.LUT R252, R252, 0x1f, RZ, 0xc0, !PT ;  /* 0x0000001ffcfc7812 */ /* 0x002fe200078ec0ff */
[----:B--2---:R-:W-:Y:S02]  /*2610*/  FMUL.FTZ R54, R173, R54 ;  /* 0x00000036ad367220 */ /* 0x004fe40000410000 */
[----:B------:R-:W-:Y:S02]  /*2620*/  FMUL.FTZ R53, R197, R53 ;  /* 0x00000035c5357220 */ /* 0x000fe40000410000 */
[----:B------:R-:W-:-:S02]  /*2630*/  FMUL.FTZ R52, R131, R52 ;  /* 0x0000003483347220 */ /* 0x000fc40000410000 */
[----:B------:R-:W-:Y:S02]  /*2640*/  FMUL.FTZ R51, R172, R51 ;  /* 0x00000033ac337220 */ /* 0x000fe40000410000 */
[----:B------:R-:W-:Y:S02]  /*2650*/  @P1 FADD.FTZ R52, R44, R52 ;  /* 0x000000342c341221 */ /* 0x000fe40000010000 */
[----:B------:R-:W-:Y:S02]  /*2660*/  @P1 FADD.FTZ R51, R43, R51 ;  /* 0x000000332b331221 */ /* 0x000fe40000010000 */
[----:B------:R-:W-:Y:S02]  /*2670*/  @P1 FADD.FTZ R53, R45, R53 ;  /* 0x000000352d351221 */ /* 0x000fe40000010000 */
[----:B------:R-:W-:Y:S01]  /*2680*/  @P1 FADD.FTZ R54, R46, R54 ;  /* 0x000000362e361221 */ /* 0x000fe20000010000 */
[----:B------:R0:W-:Y:S04]  /*2690*/  STG.E.128 [R128.64], R48 ;  /* 0x0000003080007986 */ /* 0x0001e8000c101d04 */
[----:B------:R0:W-:Y:S01]  /*26a0*/  STG.E.128 [R128.64+0x10], R52 ;  /* 0x0000103480007986 */ /* 0x0001e2000c101d04 */
[----:B------:R-:W-:-:S03]  /*26b0*/  IADD3 R131, R170, 0x20, RZ ;  /* 0x00000020aa837810 */ /* 0x000fc60007ffe0ff */
.L_x_23183:
[----:B------:R-:W-:Y:S05]  /*26c0*/  BSYNC B0 ;  /* 0x0000000000007941 */ /* 0x000fea0003800000 */
.L_x_23182:
[----:B------:R-:W-:Y:S01]  /*26d0*/  ISETP.GE.U32.AND P1, PT, R153, 0x40, PT ;  /* 0x000000409900780c */ /* 0x000fe20003f26070 */
[----:B------:R-:W-:-:S12]  /*26e0*/  BSSY B0, `(.L_x_23184) ;  /* 0x0000042000007945 */ /* 0x000fd80003800000 */
[----:B------:R-:W-:Y:S05]  /*26f0*/  @!P1 BRA `(.L_x_23185) ;  /* 0x0000040000009947 */ /* 0x000fea0003800000 */
[----:B------:R-:W-:Y:S01]  /*2700*/  ISETP.NE.U32.AND P1, PT, RZ, c[0x0][0x180], PT ;  /* 0x00006000ff007a0c */ /* 0x000fe20003f25070 */
[----:B------:R1:W-:Y:S03]  /*2710*/  STL [R1+0x16c], R3 ;  /* 0x00016c0301007387 */ /* 0x0003e60000100800 */
[----:B------:R-:W-:Y:S01]  /*2720*/  ISETP.NE.AND.EX P1, PT, RZ, c[0x0][0x184], PT, P1 ;  /* 0x00006100ff007a0c */ /* 0x000fe20003f25310 */
[----:B-1----:R-:W2:Y:S04]  /*2730*/  LDL R3, [R1+0x140] ;  /* 0x0001400001037983 */ /* 0x002ea80000100800 */
[----:B-----5:R1:W-:Y:S08]  /*2740*/  STL [R1+0x168], R2 ;  /* 0x0001680201007387 */ /* 0x0203f00000100800 */
[----:B------:R-:W-:-:S04]  /*2750*/  @P1 LEA R56, P2, R131, c[0x0][0x180], 0x5 ;  /* 0x0000600083381a11 */ /* 0x000fc800078428ff */
[----:B------:R-:W-:Y:S01]  /*2760*/  @P1 LEA.HI.X R57, R131, c[0x0][0x184], RZ, 0x5, P2 ;  /* 0x0000610083391a11 */ /* 0x000fe200010f2cff */
[----:B-1----:R-:W3:Y:S04]  /*2770*/  LDL R2, [R1+0x13c] ;  /* 0x00013c0001027983 */ /* 0x002ee80000100800 */
[----:B------:R1:W4:Y:S04]  /*2780*/  @P1 LDG.E.128 R40, [R56.64] ;  /* 0x0000000438281981 */ /* 0x000328000c1e1d00 */
[----:B------:R1:W2:Y:S04]  /*2790*/  @P1 LDG.E.128 R44, [R56.64+0x10] ;  /* 0x00001004382c1981 */ /* 0x0002a8000c1e1d00 */
[----:B------:R0:W-:Y:S04]  /*27a0*/  STL [R1+0x164], R0 ;  /* 0x0001640001007387 */ /* 0x0001e80000100800 */
[----:B------:R-:W2:Y:S01]  /*27b0*/  LDL R252, [R1+0x134] ;  /* 0x0001340001fc7983 */ /* 0x000ea20000100800 */
[----:B-1----:R-:W-:-:S03]  /*27c0*/  HFMA2.MMA R56, -RZ, RZ, 0, 9.5367431640625e-07 ;  /* 0x00000010ff387435 */ /* 0x002fc600000001ff */
[----:B0-----:R-:W2:Y:S07]  /*27d0*/  LDL R0, [R1+0x138] ;  /* 0x0001380001007983 */ /* 0x001eae0000100800 */
        /* <DEDUP_REMOVED lines=22> */
[----:B---3--:R-:W-:Y:S01]  /*2940*/  FMUL.FTZ R57, R2, R57 ;  /* 0x0000003902397220 */ /* 0x008fe20000410000 */
[----:B------:R0:W5:Y:S01]  /*2950*/  LDL.LU R3, [R1+0x16c] ;  /* 0x00016c0001037983 */ /* 0x0001620000300800 */
[----:B------:R-:W-:-:S03]  /*2960*/  FMUL.FTZ R58, R0, R58 ;  /* 0x0000003a003a7220 */ /* 0x000fc60000410000 */
[----:B------:R0:W5:Y:S04]  /*2970*/  LDL.LU R2, [R1+0x168] ;  /* 0x0001680001027983 */ /* 0x0001680000300800 */
[----:B------:R0:W5:Y:S01]  /*2980*/  LDL.LU R0, [R1+0x164] ;  /* 0x0001640001007983 */ /* 0x0001620000300800 */
[----:B------:R-:W-:Y:S01]  /*2990*/  ISETP.NE.AND.EX P1, PT, RZ, c[0x0][0x184], PT, P1 ;  /* 0x00006100ff007a0c */ /* 0x000fe20003f25310 */
[-C--:B------:R-:W-:Y:S02]  /*29a0*/  FMUL.FTZ R60, R60, R130.reuse ;  /* 0x000000823c3c7220 */ /* 0x080fe40000410000 */
[-C--:B------:R-:W-:Y:S02]  /*29b0*/  FMUL.FTZ R61, R61, R130.reuse ;  /* 0x000000823d3d7220 */ /* 0x080fe40000410000 */
[----:B------:R-:W-:-:S02]  /*29c0*/  FMUL.FTZ R62, R62, R130 ;  /* 0x000000823e3e7220 */ /* 0x000fc40000410000 */
[----:B------:R-:W-:Y:S02]  /*29d0*/  FMUL.FTZ R63, R63, R130 ;  /* 0x000000823f3f7220 */ /* 0x000fe40000410000 */
[----:B------:R-:W-:Y:S02]  /*29e0*/  FMUL.FTZ R59, R252, R59 ;  /* 0x0000003bfc3b7220 */ /* 0x000fe40000410000 */
[----:B------:R-:W1:Y:S02]  /*29f0*/  S2R R252, SR_TID.X ;  /* 0x0000000000fc7919 */ /* 0x000e640000002100 */
[----:B----4-:R-:W-:Y:S02]  /*2a00*/  @P1 FADD.FTZ R56, R40, R56 ;  /* 0x0000003828381221 */ /* 0x010fe40000010000 */
[----:B------:R-:W-:Y:S02]  /*2a10*/  @P1 FADD.FTZ R57, R41, R57 ;  /* 0x0000003929391221 */ /* 0x000fe40000010000 */
[----:B------:R-:W-:-:S02]  /*2a20*/  @P1 FADD.FTZ R58, R42, R58 ;  /* 0x0000003a2a3a1221 */ /* 0x000fc40000010000 */
[----:B------:R-:W-:-:S05]  /*2a30*/  @P1 FADD.FTZ R59, R43, R59 ;  /* 0x0000003b2b3b1221 */ /* 0x000fca0000010000 */
[----:B------:R0:W-:Y:S01]  /*2a40*/  STG.E.128 [R128.64], R56 ;  /* 0x0000003880007986 */ /* 0x0001e2000c101d04 */
[----:B------:R-:W-:Y:S02]  /*2a50*/  IADD3 R131, R131, 0x20, RZ ;  /* 0x0000002083837810 */ /* 0x000fe40007ffe0ff */
[----:B-1----:R-:W-:Y:S01]  /*2a60*/  LOP3.LUT R252, R252, 0x1f, RZ, 0xc0, !PT ;  /* 0x0000001ffcfc7812 */ /* 0x002fe200078ec0ff */
[----:B--2---:R-:W-:Y:S02]  /*2a70*/  FMUL.FTZ R63, R197, R63 ;  /* 0x0000003fc53f7220 */ /* 0x004fe40000410000 */
[----:B------:R-:W-:Y:S02]  /*2a80*/  FMUL.FTZ R62, R202, R62 ;  /* 0x0000003eca3e7220 */ /* 0x000fe40000410000 */
[----:B------:R-:W-:Y:S02]  /*2a90*/  FMUL.FTZ R61, R172, R61 ;  /* 0x0000003dac3d7220 */ /* 0x000fe40000410000 */
[----:B------:R-:W-:-:S02]  /*2aa0*/  FMUL.FTZ R60, R173, R60 ;  /* 0x0000003cad3c7220 */ /* 0x000fc40000410000 */
[----:B------:R-:W-:Y:S02]  /*2ab0*/  @P1 FADD.FTZ R61, R45, R61 ;  /* 0x0000003d2d3d1221 */ /* 0x000fe40000010000 */
[----:B------:R-:W-:Y:S02]  /*2ac0*/  @P1 FADD.FTZ R60, R44, R60 ;  /* 0x0000003c2c3c1221 */ /* 0x000fe40000010000 */
[----:B------:R-:W-:Y:S02]  /*2ad0*/  @P1 FADD.FTZ R62, R46, R62 ;  /* 0x0000003e2e3e1221 */ /* 0x000fe40000010000 */
[----:B------:R-:W-:-:S05]  /*2ae0*/  @P1 FADD.FTZ R63, R47, R63 ;  /* 0x0000003f2f3f1221 */ /* 0x000fca0000010000 */
[----:B------:R0:W-:Y:S02]  /*2af0*/  STG.E.128 [R128.64+0x10], R60 ;  /* 0x0000103c80007986 */ /* 0x0001e4000c101d04 */
.L_x_23185:
[----:B------:R-:W-:Y:S05]  /*2b00*/  BSYNC B0 ;  /* 0x0000000000007941 */ /* 0x000fea0003800000 */
.L_x_23184:
[----:B------:R-:W-:Y:S01]  /*2b10*/  ISETP.GE.U32.AND P1, PT, R153, 0x60, PT ;  /* 0x000000609900780c */ /* 0x000fe20003f26070 */
[----:B------:R-:W-:-:S12]  /*2b20*/  BSSY B0, `(.L_x_23186) ;  /* 0x0000042000007945 */ /* 0x000fd80003800000 */
[----:B------:R-:W-:Y:S05]  /*2b30*/  @!P1 BRA `(.L_x_23187) ;  /* 0x0000040000009947 */ /* 0x000fea0003800000 */
[----:B------:R-:W-:Y:S01]  /*2b40*/  ISETP.NE.U32.AND P1, PT, RZ, c[0x0][0x180], PT ;  /* 0x00006000ff007a0c */ /* 0x000fe20003f25070 */
[----:B-----5:R1:W-:Y:S03]  /*2b50*/  STL [R1+0x16c], R3 ;  /* 0x00016c0301007387 */ /* 0x0203e60000100800 */
[----:B------:R-:W-:Y:S01]  /*2b60*/  ISETP.NE.AND.EX P1, PT, RZ, c[0x0][0x184], PT, P1 ;  /* 0x00006100ff007a0c */ /* 0x000fe20003f25310 */
[----:B-1----:R-:W2:Y:S04]  /*2b70*/  LDL R3, [R1+0x120] ;  /* 0x0001200001037983 */ /* 0x002ea80000100800 */
[----:B------:R1:W-:Y:S08]  /*2b80*/  STL [R1+0x168], R2 ;  /* 0x0001680201007387 */ /* 0x0003f00000100800 */
[----:B------:R-:W-:-:S04]  /*2b90*/  @P1 LEA R64, P2, R131, c[0x0][0x180], 0x5 ;  /* 0x0000600083401a11 */ /* 0x000fc800078428ff */
[----:B------:R-:W-:Y:S01]  /*2ba0*/  @P1 LEA.HI.X R65, R131, c[0x0][0x184], RZ, 0x5, P2 ;  /* 0x0000610083411a11 */ /* 0x000fe200010f2cff */
[----:B-1----:R-:W3:Y:S04]  /*2bb0*/  LDL R2, [R1+0x11c] ;  /* 0x00011c0001027983 */ /* 0x002ee80000100800 */
[----:B------:R1:W4:Y:S04]  /*2bc0*/  @P1 LDG.E.128 R40, [R64.64] ;  /* 0x0000000440281981 */ /* 0x000328000c1e1d00 */
[----:B------:R1:W2:Y:S04]  /*2bd0*/  @P1 LDG.E.128 R44, [R64.64+0x10] ;  /* 0x00001004402c1981 */ /* 0x0002a8000c1e1d00 */
[----:B------:R0:W-:Y:S04]  /*2be0*/  STL [R1+0x164], R0 ;  /* 0x0001640001007387 */ /* 0x0001e80000100800 */
[----:B------:R-:W2:Y:S01]  /*2bf0*/  LDL R252, [R1+0x114] ;  /* 0x0001140001fc7983 */ /* 0x000ea20000100800 */
[----:B-1----:R-:W-:-:S03]  /*2c00*/  MOV R64, 0x10 ;  /* 0x0000001000407802 */ /* 0x002fc60000000f00 */
[----:B0-----:R-:W2:Y:S02]  /*2c10*/  LDL R0, [R1+0x118] ;  /* 0x0001180001007983 */ /* 0x001ea40000100800 */
        /* <DEDUP_REMOVED lines=50> */
.L_x_23187:
[----:B------:R-:W-:Y:S05]  /*2f40*/  BSYNC B0 ;  /* 0x0000000000007941 */ /* 0x000fea0003800000 */
.L_x_23186:
        /* <DEDUP_REMOVED lines=67> */
.L_x_23189:
[----:B------:R-:W-:Y:S05]  /*3380*/  BSYNC B0 ;  /* 0x0000000000007941 */ /* 0x000fea0003800000 */
.L_x_23188:
        /* <DEDUP_REMOVED lines=67> */
.L_x_23191:
[----:B------:R-:W-:Y:S05]  /*37c0*/  BSYNC B0 ;  /* 0x0000000000007941 */ /* 0x000fea0003800000 */
.L_x_23190:
        /* <DEDUP_REMOVED lines=67> */
.L_x_23193:
[----:B------:R-:W-:Y:S05]  /*3c00*/  BSYNC B0 ;  /* 0x0000000000007941 */ /* 0x000fea0003800000 */
.L_x_23192:
        /* <DEDUP_REMOVED lines=67> */
.L_x_23195:
[----:B------:R-:W-:Y:S05]  /*4040*/  BSYNC B0 ;  /* 0x0000000000007941 */ /* 0x000fea0003800000 */
.L_x_23194:
        /* <DEDUP_REMOVED lines=67> */
.L_x_23197:
[----:B------:R-:W-:Y:S05]  /*4480*/  BSYNC B0 ;  /* 0x0000000000007941 */ /* 0x000fea0003800000 */
.L_x_23196:
        /* <DEDUP_REMOVED lines=67> */
.L_x_23199:
[----:B------:R-:W-:Y:S05]  /*48c0*/  BSYNC B0 ;  /* 0x0000000000007941 */ /* 0x000fea0003800000 */
.L_x_23198:
[----:B------:R-:W-:Y:S01]  /*48d0*/  ISETP.GE.U32.AND P1, PT, R153, 0x140, PT ;  /* 0x000001409900780c */ /* 0x000fe20003f26070 */
[----:B------:R-:W-:-:S12]  /*48e0*/  BSSY B0, `(.L_x_23200) ;  /* 0x000003d000007945 */ /* 0x000fd80003800000 */
[----:B------:R-:W-:Y:S05]  /*48f0*/  @!P1 BRA `(.L_x_23201) ;  /* 0x000003b000009947 */ /* 0x000fea0003800000 */
[----:B------:R-:W-:Y:S01]  /*4900*/  ISETP.NE.U32.AND P1, PT, RZ, c[0x0][0x180], PT ;  /* 0x00006000ff007a0c */ /* 0x000fe20003f25070 */
[----:B-----5:R1:W-:Y:S03]  /*4910*/  STL [R1+0x164], R0 ;  /* 0x0001640001007387 */ /* 0x0203e60000100800 */
[----:B------:R-:W-:Y:S01]  /*4920*/  ISETP.NE.AND.EX P1, PT, RZ, c[0x0][0x184], PT, P1 ;  /* 0x00006100ff007a0c */ /* 0x000fe20003f25310 */
[----:B------:R-:W2:Y:S04]  /*4930*/  LDL R252, [R1+0x24] ;  /* 0x0000240001fc7983 */ /* 0x000ea80000100800 */
[----:B------:R-:W3:Y:S04]  /*4940*/  LDL R202, [R1+0x30] ;  /* 0x0000300001ca7983 */ /* 0x000ee80000100800 */
[----:B-1----:R-:W4:Y:S04]  /*4950*/  LDL R0, [R1+0x28] ;  /* 0x0000280001007983 */ /* 0x002f280000100800 */
[C---:B------:R-:W-:Y:S01]  /*4960*/  @P1 LEA R120, P2, R131.reuse, c[0x0][0x180], 0x5 ;  /* 0x0000600083781a11 */ /* 0x040fe200078428ff */
[----:B------:R-:W2:Y:S03]  /*4970*/  LDL R197, [R1+0x2c] ;  /* 0x00002c0001c57983 */ /* 0x000ea60000100800 */
[----:B------:R-:W-:-:S05]  /*4980*/  @P1 LEA.HI.X R121, R131, c[0x0][0x184], RZ, 0x5, P2 ;  /* 0x0000610083791a11 */ /* 0x000fca00010f2cff */
[----:B------:R1:W2:Y:S04]  /*4990*/  @P1 LDG.E.128 R40, [R120.64] ;  /* 0x0000000478281981 */ /* 0x0002a8000c1e1d00 */
[----:B------:R1:W2:Y:S02]  /*49a0*/  @P1 LDG.E.128 R44, [R120.64+0x10] ;  /* 0x00001004782c1981 */ /* 0x0002a4000c1e1d00 */
[----:B-1----:R-:W-:-:S10]  /*49b0*/  HFMA2.MMA R120, -RZ, RZ, 0, 9.5367431640625e-07 ;  /* 0x00000010ff787435 */ /* 0x002fd400000001ff */
[----:B------:R-:W-:-:S06]  /*49c0*/  IMAD.WIDE.U32 R120, R131, R120, c[0x0][0x170] ;  /* 0x00005c0083787625 */ /* 0x000fcc00078e0078 */
[----:B------:R-:W2:Y:S01]  /*49d0*/  LDG.E.128 R120, [R120.64] ;  /* 0x0000000478787981 */ /* 0x000ea2000c1e1d00 */
[----:B0-----:R-:W-:-:S04]  /*49e0*/  LEA R128, P1, R131, c[0x0][0x188], 0x5 ;  /* 0x0000620083807a11 */ /* 0x001fc800078228ff */
[----:B------:R-:W-:Y:S02]  /*49f0*/  LEA.HI.X R129, R131, c[0x0][0x18c], RZ, 0x5, P1 ;  /* 0x0000630083817a11 */ /* 0x000fe400008f2cff */
[--C-:B--2---:R-:W-:Y:S02]  /*4a00*/  PRMT R126, RZ, 0x5410, R123.reuse ;  /* 0x00005410ff7e7816 */ /* 0x104fe4000000007b */
[----:B------:R-:W-:Y:S02]  /*4a10*/  PRMT R127, RZ, 0x7610, R123 ;  /* 0x00007610ff7f7816 */ /* 0x000fe4000000007b */
[----:B------:R-:W-:Y:S02]  /*4a20*/  PRMT R123, RZ, 0x5410, R121 ;  /* 0x00005410ff7b7816 */ /* 0x000fe40000000079 */
[--C-:B------:R-:W-:Y:S02]  /*4a30*/  PRMT R172, RZ, 0x5410, R120.reuse ;  /* 0x00005410ffac7816 */ /* 0x100fe40000000078 */
        /* <DEDUP_REMOVED lines=8> */
[-C--:B------:R-:W-:Y:S01]  /*4ac0*/  FMUL.FTZ R121, R173, R130.reuse ;  /* 0x00000082ad797220 */ /* 0x080fe20000410000 */
[----:B------:R-:W2:Y:S01]  /*4ad0*/  LDL R172, [R1+0x34] ;  /* 0x0000340001ac7983 */ /* 0x000ea20000100800 */
[-C--:B------:R-:W-:Y:S02]  /*4ae0*/  FMUL.FTZ R123, R131, R130.reuse ;  /* 0x00000082837b7220 */ /* 0x080fe40000410000 */
[-C--:B------:R-:W-:Y:S01]  /*4af0*/  FMUL.FTZ R124, R124, R130.reuse ;  /* 0x000000827c7c7220 */ /* 0x080fe20000410000 */
[----:B------:R-:W2:Y:S01]  /*4b00*/  LDL R173, [R1+0x38] ;  /* 0x0000380001ad7983 */ /* 0x000ea20000100800 */
[----:B------:R-:W-:-:S03]  /*4b10*/  FMUL.FTZ R125, R125, R130 ;  /* 0x000000827d7d7220 */ /* 0x000fc60000410000 */
[----:B------:R-:W2:Y:S04]  /*4b20*/  LDL R131, [R1+0x3c] ;  /* 0x00003c0001837983 */ /* 0x000ea80000100800 */
[----:B------:R-:W2:Y:S01]  /*4b30*/  LDL R130, [R1+0x40] ;  /* 0x0000400001827983 */ /* 0x000ea20000100800 */
[----:B----4-:R-:W-:-:S03]  /*4b40*/  FMUL.FTZ R126, R0, R126 ;  /* 0x0000007e007e7220 */ /* 0x010fc60000410000 */
[----:B------:R0:W5:Y:S01]  /*4b50*/  LDL.LU R0, [R1+0x164] ;  /* 0x0001640001007983 */ /* 0x0001620000300800 */
[----:B------:R-:W-:-:S04]  /*4b60*/  ISETP.NE.U32.AND P1, PT, RZ, c[0x0][0x180], PT ;  /* 0x00006000ff007a0c */ /* 0x000fc80003f25070 */
[----:B------:R-:W-:Y:S01]  /*4b70*/  ISETP.NE.AND.EX P1, PT, RZ, c[0x0][0x184], PT, P1 ;  /* 0x00006100ff007a0c */ /* 0x000fe20003f25310 */
[----:B------:R-:W-:Y:S02]  /*4b80*/  FMUL.FTZ R127, R252, R127 ;  /* 0x0000007ffc7f7220 */ /* 0x000fe40000410000 */
[----:B---3--:R-:W-:Y:S02]  /*4b90*/  FMUL.FTZ R124, R202, R124 ;  /* 0x0000007cca7c7220 */ /* 0x008fe40000410000 */
[----:B------:R-:W-:Y:S01]  /*4ba0*/  FMUL.FTZ R125, R197, R125 ;  /* 0x0000007dc57d7220 */ /* 0x000fe20000410000 */
[----:B------:R-:W1:Y:S07]  /*4bb0*/  S2R R252, SR_TID.X ;  /* 0x0000000000fc7919 */ /* 0x000e6e0000002100 */
[----:B------:R-:W-:-:S02]  /*4bc0*/  @P1 FADD.FTZ R126, R46, R126 ;  /* 0x0000007e2e7e1221 */ /* 0x000fc40000010000 */
[----:B------:R-:W-:Y:S02]  /*4bd0*/  @P1 FADD.FTZ R124, R44, R124 ;  /* 0x0000007c2c7c1221 */ /* 0x000fe40000010000 */
[----:B------:R-:W-:Y:S02]  /*4be0*/  @P1 FADD.FTZ R125, R45, R125 ;  /* 0x0000007d2d7d1221 */ /* 0x000fe40000010000 */
[----:B------:R-:W-:-:S05]  /*4bf0*/  @P1 FADD.FTZ R127, R47, R127 ;  /* 0x0000007f2f7f1221 */ /* 0x000fca0000010000 */
[----:B------:R0:W-:Y:S01]  /*4c00*/  STG.E.128 [R128.64+0x10], R124 ;  /* 0x0000107c80007986 */ /* 0x0001e2000c101d04 */
[----:B-1----:R-:W-:Y:S01]  /*4c10*/  LOP3.LUT R252, R252, 0x1f, RZ, 0xc0, !PT ;  /* 0x0000001ffcfc7812 */ /* 0x002fe200078ec0ff */
[----:B--2---:R-:W-:Y:S02]  /*4c20*/  FMUL.FTZ R123, R172, R123 ;  /* 0x0000007bac7b7220 */ /* 0x004fe40000410000 */
[----:B------:R-:W-:Y:S02]  /*4c30*/  FMUL.FTZ R122, R173, R122 ;  /* 0x0000007aad7a7220 */ /* 0x000fe40000410000 */
[----:B------:R-:W-:Y:S02]  /*4c40*/  FMUL.FTZ R121, R131, R121 ;  /* 0x0000007983797220 */ /* 0x000fe40000410000 */
[----:B------:R-:W-:Y:S02]  /*4c50*/  FMUL.FTZ R120, R130, R120 ;  /* 0x0000007882787220 */ /* 0x000fe40000410000 */
[----:B------:R-:W-:-:S02]  /*4c60*/  @P1 FADD.FTZ R121, R41, R121 ;  /* 0x0000007929791221 */ /* 0x000fc40000010000 */
[----:B------:R-:W-:Y:S02]  /*4c70*/  @P1 FADD.FTZ R120, R40, R120 ;  /* 0x0000007828781221 */ /* 0x000fe40000010000 */
[----:B------:R-:W-:Y:S02]  /*4c80*/  @P1 FADD.FTZ R122, R42, R122 ;  /* 0x0000007a2a7a1221 */ /* 0x000fe40000010000 */
[----:B------:R-:W-:-:S05]  /*4c90*/  @P1 FADD.FTZ R123, R43, R123 ;  /* 0x0000007b2b7b1221 */ /* 0x000fca0000010000 */
[----:B------:R0:W-:Y:S02]  /*4ca0*/  STG.E.128 [R128.64], R120 ;  /* 0x0000007880007986 */ /* 0x0001e4000c101d04 */
.L_x_23201:
[----:B------:R-:W-:Y:S05]  /*4cb0*/  BSYNC B0 ;  /* 0x0000000000007941 */ /* 0x000fea0003800000 */
.L_x_23200:
        /* <DEDUP_REMOVED lines=101> */
.L_x_23226:
        /* <DEDUP_REMOVED lines=188> */
.L_x_23227:
        /* <DEDUP_REMOVED lines=20> */
[----:B-----5:R1:W-:Y:S04]  /*6010*/  STL [R1+0x16c], R3 ;  /* 0x00016c0301007387 */ /* 0x0203e80000100800 */
        /* <DEDUP_REMOVED lines=47> */
.L_x_23205:
[----:B------:R-:W-:Y:S05]  /*6310*/  BSYNC B0 ;  /* 0x0000000000007941 */ /* 0x000fea0003800000 */
.L_x_23204:
        /* <DEDUP_REMOVED lines=36> */
.L_x_23207:
[----:B------:R-:W-:Y:S05]  /*6560*/  BSYNC B0 ;  /* 0x0000000000007941 */ /* 0x000fea0003800000 */
.L_x_23206:
        /* <DEDUP_REMOVED lines=36> */
.L_x_23209:
[----:B------:R-:W-:Y:S05]  /*67b0*/  BSYNC B0 ;  /* 0x0000000000007941 */ /* 0x000fea0003800000 */
.L_x_23208:
        /* <DEDUP_REMOVED lines=36> */
.L_x_23211:
[----:B------:R-:W-:Y:S05]  /*6a00*/  BSYNC B0 ;  /* 0x0000000000007941 */ /* 0x000fea0003800000 */
.L_x_23210:
        /* <DEDUP_REMOVED lines=36> */
.L_x_23213:
[----:B------:R-:W-:Y:S05]  /*6c50*/  BSYNC B0 ;  /* 0x0000000000007941 */ /* 0x000fea0003800000 */
.L_x_23212:
        /* <DEDUP_REMOVED lines=36> */
.L_x_23215:
[----:B------:R-:W-:Y:S05]  /*6ea0*/  BSYNC B0 ;  /* 0x0000000000007941 */ /* 0x000fea0003800000 */
.L_x_23214:
        /* <DEDUP_REMOVED lines=36> */
.L_x_23217:
[----:B------:R-:W-:Y:S05]  /*70f0*/  BSYNC B0 ;  /* 0x0000000000007941 */ /* 0x000fea0003800000 */
.L_x_23216:
        /* <DEDUP_REMOVED lines=36> */
.L_x_23219:
[----:B------:R-:W-:Y:S05]  /*7340*/  BSYNC B0 ;  /* 0x0000000000007941 */ /* 0x000fea0003800000 */
.L_x_23218:
        /* <DEDUP_REMOVED lines=36> */
.L_x_23221:
[----:B------:R-:W-:Y:S05]  /*7590*/  BSYNC B0 ;  /* 0x0000000000007941 */ /* 0x000fea0003800000 */
.L_x_23220:
        /* <DEDUP_REMOVED lines=35> */
.L_x_23223:
[----:B------:R-:W-:Y:S05]  /*77d0*/  BSYNC B0 ;  /* 0x0000000000007941 */ /* 0x000fea0003800000 */
.L_x_23222:
[----:B0-----:R-:W-:-:S10]  /*77e0*/  HFMA2.MMA R128, -RZ, RZ, 0, 2.384185791015625e-07 ;  /* 0x00000004ff807435 */ /* 0x001fd400000001ff */
[----:B------:R-:W-:-:S05]  /*77f0*/  IMAD R163, R128, c[0x0][0x160], R163 ;  /* 0x0000580080a37a24 */ /* 0x000fca00078e02a3 */
[----:B------:R-:W-:-:S13]  /*7800*/  ISETP.GE.AND P1, PT, R163, c[0x0][0x164], PT ;  /* 0x00005900a3007a0c */ /* 0x000fda0003f26270 */
[----:B-----5:R-:W-:Y:S01]  /*7810*/  @P1 CALL.REL.NOINC `(.L_x_23224) ;  /* 0x0000001000001944 */ /* 0x020fe20003c00000 */
[----:B------:R-:W-:Y:S05]  /*7820*/  BRA `(.L_x_23225) ;  /* 0xffffa9b000007947 */ /* 0x000fea000383ffff */
.L_x_23224:
[----:B------:R-:W-:Y:S05]  /*7830*/  EXIT ;  /* 0x000000000000794d */ /* 0x000fea0003800000 */
.L_x_23202:
[----:B------:R-:W-:Y:S01]  /*7840*/  HFMA2.MMA R172, -RZ, RZ, 0, 1.847743988037109375e-06 ;  /* 0x0000001fffac7435 */ /* 0x000fe200000001ff */
[----:B------:R-:W-:Y:S02]  /*7850*/  MOV R130, 0x1 ;  /* 0x0000000100827802 */ /* 0x000fe40000000f00 */
[----:B------:R-:W-:Y:S02]  /*7860*/  MOV R129, 0xffffffff ;  /* 0xffffffff00817802 */ /* 0x000fe40000000f00 */
[----:B------:R-:W-:Y:S02]  /*7870*/  MOV R128, 0x7890 ;  /* 0x0000789000807802 */ /* 0x000fe40000000f00 */
[----:B-----5:R-:W-:Y:S05]  /*7880*/  CALL.REL.NOINC `($__internal_52_$__cuda_sm70_shflsync_bfly_p) ;  /* 0x00000e0000007944 */ /* 0x020fea0003c00000 */
[----:B-1----:R-:W-:Y:S05]  /*7890*/  BRA `(.L_x_23226) ;  /* 0xffffda7000007947 */ /* 0x002fea000383ffff */
.L_x_23203:
[----:B------:R-:W-:Y:S01]  /*78a0*/  HFMA2.MMA R130, -RZ, RZ, 0, 1.1920928955078125e-07 ;  /* 0x00000002ff827435 */ /* 0x000fe200000001ff */
[----:B------:R-:W-:Y:S02]  /*78b0*/  MOV R172, 0x1f ;  /* 0x0000001f00ac7802 */ /* 0x000fe40000000f00 */
[----:B------:R-:W-:Y:S02]  /*78c0*/  MOV R129, 0xffffffff ;  /* 0xffffffff00817802 */ /* 0x000fe40000000f00 */
[----:B------:R-:W-:-:S02]  /*78d0*/  MOV R128, 0x78f0 ;  /* 0x000078f000807802 */ /* 0x000fc40000000f00 */
[----:B-----5:R-:W-:Y:S05]  /*78e0*/  CALL.REL.NOINC `($__internal_52_$__cuda_sm70_shflsync_bfly_p) ;  /* 0x00000da000007944 */ /* 0x020fea0003c00000 */
[----:B-1----:R-:W-:Y:S01]  /*78f0*/  FADD.FTZ R131, R131, R130 ;  /* 0x0000008283837221 */ /* 0x002fe20000010000 */
[----:B------:R-:W-:Y:S01]  /*7900*/  HFMA2.MMA R130, -RZ, RZ, 0, 2.384185791015625e-07 ;  /* 0x00000004ff827435 */ /* 0x000fe200000001ff */
[----:B------:R-:W-:-:S02]  /*7910*/  MOV R172, 0x1f ;  /* 0x0000001f00ac7802 */ /* 0x000fc40000000f00 */
[----:B------:R-:W-:Y:S02]  /*7920*/  MOV R129, 0xffffffff ;  /* 0xffffffff00817802 */ /* 0x000fe40000000f00 */
[----:B------:R-:W-:Y:S02]  /*7930*/  MOV R128, 0x7950 ;  /* 0x0000795000807802 */ /* 0x000fe40000000f00 */
[----:B------:R-:W-:Y:S05]  /*7940*/  CALL.REL.NOINC `($__internal_52_$__cuda_sm70_shflsync_bfly_p) ;  /* 0x00000d4000007944 */ /* 0x000fea0003c00000 */
[----:B-1----:R-:W-:Y:S01]  /*7950*/  FADD.FTZ R131, R131, R130 ;  /* 0x0000008283837221 */ /* 0x002fe20000010000 */
[----:B------:R-:W-:Y:S01]  /*7960*/  HFMA2.MMA R130, -RZ, RZ, 0, 4.76837158203125e-07 ;  /* 0x00000008ff827435 */ /* 0x000fe200000001ff */
[----:B------:R-:W-:Y:S02]  /*7970*/  MOV R172, 0x1f ;  /* 0x0000001f00ac7802 */ /* 0x000fe40000000f00 */
[----:B------:R-:W-:Y:S02]  /*7980*/  MOV R129, 0xffffffff ;  /* 0xffffffff00817802 */ /* 0x000fe40000000f00 */
[----:B------:R-:W-:Y:S02]  /*7990*/  MOV R128, 0x79b0 ;  /* 0x000079b000807802 */ /* 0x000fe40000000f00 */
[----:B------:R-:W-:Y:S05]  /*79a0*/  CALL.REL.NOINC `($__internal_52_$__cuda_sm70_shflsync_bfly_p) ;  /* 0x00000ce000007944 */ /* 0x000fea0003c00000 */
[----:B-1----:R-:W-:Y:S01]  /*79b0*/  FADD.FTZ R131, R131, R130 ;  /* 0x0000008283837221 */ /* 0x002fe20000010000 */
[----:B------:R-:W-:Y:S01]  /*79c0*/  HFMA2.MMA R130, -RZ, RZ, 0, 9.5367431640625e-07 ;  /* 0x00000010ff827435 */ /* 0x000fe200000001ff */
[----:B------:R-:W-:-:S02]  /*79d0*/  MOV R172, 0x1f ;  /* 0x0000001f00ac7802 */ /* 0x000fc40000000f00 */
[----:B------:R-:W-:Y:S02]  /*79e0*/  MOV R129, 0xffffffff ;  /* 0xffffffff00817802 */ /* 0x000fe40000000f00 */
[----:B------:R-:W-:Y:S02]  /*79f0*/  MOV R128, 0x7a10 ;  /* 0x00007a1000807802 */ /* 0x000fe40000000f00 */
[----:B------:R-:W-:Y:S05]  /*7a00*/  CALL.REL.NOINC `($__internal_52_$__cuda_sm70_shflsync_bfly_p) ;  /* 0x00000c8000007944 */ /* 0x000fea0003c00000 */
        /* <DEDUP_REMOVED lines=174> */
[----:B------:R-:W-:Y:S05]  /*84f0*/  CALL.REL.NOINC `($__internal_52_$__cuda_sm70_shflsync_bfly_p) ;  /* 0x0000019000007944 */ /* 0x000fea0003c00000 */
[----:B-1----:R-:W-:Y:S01]  /*8500*/  FADD.FTZ R131, R131, R130 ;  /* 0x0000008283837221 */ /* 0x002fe20000010000 */
[----:B------:R-:W-:Y:S01]  /*8510*/  HFMA2.MMA R130, -RZ, RZ, 0, 1.1920928955078125e-07 ;  /* 0x00000002ff827435 */ /* 0x000fe200000001ff */
[----:B------:R-:W-:Y:S02]  /*8520*/  MOV R172, 0x1f ;  /* 0x0000001f00ac7802 */ /* 0x000fe40000000f00 */
[----:B------:R-:W-:Y:S02]  /*8530*/  MOV R129, 0xffffffff ;  /* 0xffffffff00817802 */ /* 0x000fe40000000f00 */
[----:B------:R-:W-:Y:S02]  /*8540*/  MOV R128, 0x8560 ;  /* 0x0000856000807802 */ /* 0x000fe40000000f00 */
[----:B------:R-:W-:Y:S05]  /*8550*/  CALL.REL.NOINC `($__internal_52_$__cuda_sm70_shflsync_bfly_p) ;  /* 0x0000013000007944 */ /* 0x000fea0003c00000 */
        /* <DEDUP_REMOVED lines=18> */
[----:B-1----:R-:W-:Y:S05]  /*8680*/  BRA `(.L_x_23227) ;  /* 0xffffd84000007947 */ /* 0x002fea000383ffff */
        .weak           $__internal_52_$__cuda_sm70_shflsync_bfly_p
        .type           $__internal_52_$__cuda_sm70_shflsync_bfly_p,@function
        .size           $__internal_52_$__cuda_sm70_shflsync_bfly_p,(.L_x_71052 - $__internal_52_$__cuda_sm70_shflsync_bfly_p)
$__internal_52_$__cuda_sm70_shflsync_bfly_p:
[----:B------:R-:W-:Y:S04]  /*8690*/  WARPSYNC R129 ;  /* 0x0000008100007348 */ /* 0x000fe80003800000 */
[----:B------:R0:W1:Y:S02]  /*86a0*/  SHFL.BFLY PT, R130, R131, R130, R172 ;  /* 0x0c00008283827389 */ /* 0x00006400000e00ac */
[----:B0-----:R-:W-:-:S06]  /*86b0*/  HFMA2.MMA R129, -RZ, RZ, 0, 0 ;  /* 0x00000000ff817435 */ /* 0x001fcc00000001ff */
[----:B------:R-:W-:Y:S05]  /*86c0*/  RET.REL.NODEC R128 `(_ZN10layer_norm13ln_fwd_kernelINS_13Kernel_traitsI13__nv_bfloat16S2_fS2_fjLj2560ELj1ELj4ELj1ELj16ENS_18Kernel_traits_baseILj2560ES2_S2_fS2_fjLj128EEEEELb0ELb1ELb0ELb0EEEvNS_9FwdParamsE) ;  /* 0xffff793080007950 */ /* 0x000fea0003c3ffff */
.L_x_23228:
        /* <DEDUP_REMOVED lines=11> */
.L_x_71052:


//--------------------- .text._ZN10layer_norm13ln_fwd_kernelINS_13Kernel_traitsI13__nv_bfloat16S2_fS2_fjLj2560ELj1ELj4ELj1ELj16ENS_18Kernel_traits_baseILj2560ES2_S2_fS2_fjLj128EEEEELb0ELb1ELb0ELb1EEEvNS_9FwdParamsE --------------------------
	.section	.text._ZN10layer_norm13ln_fwd_kernelINS_13Kernel_traitsI13__nv_bfloat16S2_fS2_fjLj2560ELj1ELj4ELj1ELj16ENS_18Kernel_traits_baseILj2560ES2_S2_fS2_fjLj128EEEEELb0ELb1ELb0ELb1EEEvNS_9FwdParamsE,"ax",@progbits
	.sectioninfo	@"SHI_REGISTERS=255"
	.align	128
        .global         _ZN10layer_norm13ln_fwd_kernelINS_13Kernel_traitsI13__nv_bfloat16S2_fS2_fjLj2560ELj1ELj4ELj1ELj16ENS_18Kernel_traits_baseILj2560ES2_S2_fS2_fjLj128EEEEELb0ELb1ELb0ELb1EEEvNS_9FwdParamsE
        .type           _ZN10layer_norm13ln_fwd_kernelINS_13Kernel_traitsI13__nv_bfloat16S2_fS2_fjLj2560ELj1ELj4ELj1ELj16ENS_18Kernel_traits_baseILj2560ES2_S2_fS2_fjLj128EEEEELb0ELb1ELb0ELb1EEEvNS_9FwdParamsE,@function
        .size           _ZN10layer_norm13ln_fwd_kernelINS_13Kernel_traitsI13__nv_bfloat16S2_fS2_fjLj2560ELj1ELj4ELj1ELj16ENS_18Kernel_traits_baseILj2560ES2_S2_fS2_fjLj128EEEEELb0ELb1ELb0ELb1EEEvNS_9FwdParamsE,(.L_x_71053 - _ZN10layer_norm13ln_fwd_kernelINS_13Kernel_traitsI13__nv_bfloat16S2_fS2_fjLj2560ELj1ELj4ELj1ELj16ENS_18Kernel_traits_baseILj2560ES2_S2_fS2_fjLj128EEEEELb0ELb1ELb0ELb1EEEvNS_9FwdParamsE)
        .other          _ZN10layer_norm13ln_fwd_kernelINS_13Kernel_traitsI13__nv_bfloat16S2_fS2_fjLj2560ELj1ELj4ELj1ELj16ENS_18Kernel_traits_baseILj2560ES2_S2_fS2_fjLj128EEEEELb0ELb1ELb0ELb1EEEvNS_9FwdParamsE,@"STO_CUDA_ENTRY STV_DEFAULT"
_ZN10layer_norm13ln_fwd_kernelINS_13Kernel_traitsI13__nv_bfloat16S2_fS2_fjLj2560ELj1ELj4ELj1ELj16ENS_18Kernel_traits_baseILj2560ES2_S2_fS2_fjLj128EEEEELb0ELb1ELb0ELb1EEEvNS_9FwdParamsE:
.text._ZN10layer_norm13ln_fwd_kernelINS_13Kernel_traitsI13__nv_bfloat16S2_fS2_fjLj2560ELj1ELj4ELj1ELj16ENS_18Kernel_traits_baseILj2560ES2_S2_fS2_fjLj128EEEEELb0ELb1ELb0ELb1EEEvNS_9FwdParamsE:
[----:B------:R-:W-:Y:S02]  /*0000*/  MOV R1, c[0x0][0x28] ;  /* 0x00000a0000017a02 */ /* 0x000fe40000000f00 */
[----:B------:R-:W0:Y:S01]  /*0010*/  S2R R2, SR_TID.X ;  /* 0x0000000000027919 */ /* 0x000e220000002100 */
[----:B------:R-:W-:Y:S01]  /*0020*/  ISETP.NE.U32.AND P0, PT, RZ, c[0x0][0x218], PT ;  /* 0x00008600ff007a0c */ /* 0x000fe20003f05070 */
[----:B------:R-:W-:Y:S01]  /*0030*/  ULDC.64 UR4, c[0x0][0x118] ;  /* 0x0000460000047ab9 */ /* 0x000fe20000000a00 */
[----:B------:R-:W-:Y:S02]  /*0040*/  IADD3 R1, R1, -0x60, RZ ;  /* 0xffffffa001017810 */ /* 0x000fe40007ffe0ff */
[----:B------:R-:W-:Y:S02]  /*0050*/  ISETP.NE.AND.EX P0, PT, RZ, c[0x0][0x21c], PT, P0 ;  /* 0x00008700ff007a0c */ /* 0x000fe40003f05300 */
[C---:B0-----:R-:W-:Y:S02]  /*0060*/  SHF.L.U32 R0, R2.reuse, 0x4, RZ ;  /* 0x0000000402007819 */ /* 0x041fe400000006ff */
[----:B------:R-:W-:Y:S02]  /*0070*/  LOP3.LUT R3, R2, 0x1f, RZ, 0xc0, !PT ;  /* 0x0000001f02037812 */ /* 0x000fe400078ec0ff */
[----:B------:R-:W-:-:S02]  /*0080*/  LOP3.LUT R96, R0, 0x1f0, RZ, 0xc0, !PT ;  /* 0x000001f000607812 */ /* 0x000fc400078ec0ff */
[----:B------:R-:W-:Y:S02]  /*0090*/  SHF.L.U32 R16, R3, 0x4, RZ ;  /* 0x0000000403107819 */ /* 0x000fe400000006ff */
[----:B------:R-:W-:-:S03]  /*00a0*/  IADD3 R104, P1, R96, c[0x0][0x218], RZ ;  /* 0x0000860060687a10 */ /* 0x000fc60007f3e0ff */
[----:B------:R-:W-:Y:S02]  /*00b0*/  @P0 IADD3 R100, P4, R16, c[0x0][0x218], RZ ;  /* 0x0000860010640a10 */ /* 0x000fe40007f9e0ff */
[----:B------:R-:W-:Y:S02]  /*00c0*/  IADD3.X R105, RZ, c[0x0][0x21c], RZ, P1, !PT ;  /* 0x00008700ff697a10 */ /* 0x000fe40000ffe4ff */
[----:B------:R-:W-:-:S03]  /*00d0*/  @P0 IADD3.X R101, RZ, c[0x0][0x21c], RZ, P4, !PT ;  /* 0x00008700ff650a10 */ /* 0x000fc600027fe4ff */
        /* <DEDUP_REMOVED lines=8> */
[----:B------:R-:W5:Y:S04]  /*0160*/  @P0 LDG.E.128 R100, [R100.64+0x1200] ;  /* 0x0012000464640981 */ /* 0x000f68000c1e1d00 */
[----:B------:R-:W1:Y:S04]  /*0170*/  S2R R203, SR_CTAID.X ;  /* 0x0000000000cb7919 */ /* 0x000e680000002500 */
[----:B0-----:R-:W5:Y:S01]  /*0180*/  @P0 LDG.E.128 R104, [R104.64+0x1000] ;  /* 0x0010000468680981 */ /* 0x001f62000c1e1d00 */
[----:B------:R-:W-:-:S02]  /*0190*/  SHF.R.U32.HI R0, RZ, 0x5, R2 ;  /* 0x00000005ff007819 */ /* 0x000fc40000011602 */
[----:B------:R-:W-:Y:S02]  /*01a0*/  IADD3 R2, P2, R96, c[0x0][0x1b0], RZ ;  /* 0x00006c0060027a10 */ /* 0x000fe40007f5e0ff */
[----:B------:R-:W-:Y:S02]  /*01b0*/  IADD3 R16, P3, R16, c[0x0][0x1c8], RZ ;  /* 0x0000720010107a10 */ /* 0x000fe40007f7e0ff */
[----:B-1----:R-:W-:-:S04]  /*01c0*/  LEA R203, R203, R0, 0x2 ;  /* 0x00000000cbcb7211 */ /* 0x002fc800078e10ff */
[----:B------:R-:W-:Y:S02]  /*01d0*/  ISETP.GE.AND P1, PT, R203, c[0x0][0x164], PT ;  /* 0x00005900cb007a0c */ /* 0x000fe40003f26270 */
[----:B------:R-:W-:Y:S02]  /*01e0*/  IADD3.X R3, RZ, c[0x0][0x1b4], RZ, P2, !PT ;  /* 0x00006d00ff037a10 */ /* 0x000fe400017fe4ff */
[----:B------:R-:W-:-:S09]  /*01f0*/  IADD3.X R17, RZ, c[0x0][0x1cc], RZ, P3, !PT ;  /* 0x00007300ff117a10 */ /* 0x000fd20001ffe4ff */
[----:B------:R-:W-:Y:S05]  /*0200*/  @P1 EXIT ;  /* 0x000000000000194d */ /* 0x000fea0003800000 */
[----:B------:R-:W-:Y:S01]  /*0210*/  IADD3 R96, P1, R96, c[0x0][0x1c8], RZ ;  /* 0x0000720060607a10 */ /* 0x000fe20007f3e0ff */
[----:B------:R0:W5:Y:S03]  /*0220*/  LDG.E.128 R56, [R2.64] ;  /* 0x0000000402387981 */ /* 0x000166000c1e1d00 */
[----:B------:R-:W-:Y:S01]  /*0230*/  IADD3.X R97, RZ, c[0x0][0x1cc], RZ, P1, !PT ;  /* 0x00007300ff617a10 */ /* 0x000fe20000ffe4ff */
[----:B------:R0:W5:Y:S04]  /*0240*/  LDG.E.128 R52, [R2.64+0x200] ;  /* 0x0002000402347981 */ /* 0x000168000c1e1d00 */
[----:B------:R0:W5:Y:S04]  /*0250*/  LDG.E.128 R48, [R2.64+0x400] ;  /* 0x0004000402307981 */ /* 0x000168000c1e1d00 */
[----:B------:R-:W2:Y:S01]  /*0260*/  LDG.E.128 R96, [R96.64+0x1200] ;  /* 0x0012000460607981 */ /* 0x000ea2000c1e1d00 */
[----:B-----5:R-:W-:Y:S01]  /*0270*/  @!P0 CS2R R108, SRZ ;  /* 0x00000000006c8805 */ /* 0x020fe2000001ff00 */
[----:B------:R-:W-:-:S02]  /*0280*/  @!P0 CS2R R110, SRZ ;  /* 0x00000000006e8805 */ /* 0x000fc4000001ff00 */
[----:B------:R0:W5:Y:S04]  /*0290*/  LDG.E.128 R44, [R2.64+0x600] ;  /* 0x00060004022c7981 */ /* 0x000168000c1e1d00 */
[----:B------:R0:W5:Y:S01]  /*02a0*/  LDG.E.128 R40, [R2.64+0x800] ;  /* 0x0008000402287981 */ /* 0x000162000c1e1d00 */
[----:B------:R-:W-:-:S03]  /*02b0*/  PRMT R0, RZ, 0x7610, R108 ;  /* 0x00007610ff007816 */ /* 0x000fc6000000006c */
[----:B------:R0:W5:Y:S04]  /*02c0*/  LDG.E.128 R36, [R2.64+0xa00] ;  /* 0x000a000402247981 */ /* 0x000168000c1e1d00 */
[----:B------:R0:W5:Y:S04]  /*02d0*/  LDG.E.128 R32, [R2.64+0xc00] ;  /* 0x000c000402207981 */ /* 0x000168000c1e1d00 */
[----:B------:R0:W5:Y:S04]  /*02e0*/  LDG.E.128 R28, [R2.64+0xe00] ;  /* 0x000e0004021c7981 */ /* 0x000168000c1e1d00 */
[----:B------:R0:W5:Y:S04]  /*02f0*/  LDG.E.128 R24, [R2.64+0x1000] ;  /* 0x0010000402187981 */ /* 0x000168000c1e1d00 */
[----:B------:R0:W5:Y:S04]  /*0300*/  LDG.E.128 R20, [R2.64+0x1200] ;  /* 0x0012000402147981 */ /* 0x000168000c1e1d00 */
[----:B------:R1:W5:Y:S04]  /*0310*/  LDG.E.128 R92, [R16.64] ;  /* 0x00000004105c7981 */ /* 0x000368000c1e1d00 */
[----:B------:R1:W5:Y:S01]  /*0320*/  LDG.E.128 R88, [R16.64+0x200] ;  /* 0x0002000410587981 */ /* 0x000362000c1e1d00 */
[----:B0-----:R-:W-:-:S02]  /*0330*/  PRMT R2, RZ, 0x5410, R108 ;  /* 0x00005410ff027816 */ /* 0x001fc4000000006c */
[--C-:B------:R-:W-:Y:S01]  /*0340*/  PRMT R3, RZ, 0x5410, R109.reuse ;  /* 0x00005410ff037816 */ /* 0x100fe2000000006d */
[----:B------:R1:W5:Y:S04]  /*0350*/  LDG.E.128 R84, [R16.64+0x400] ;  /* 0x0004000410547981 */ /* 0x000368000c1e1d00 */
[----:B------:R0:W-:Y:S04]  /*0360*/  STL [R1+0x5c], R2 ;  /* 0x00005c0201007387 */ /* 0x0001e80000100800 */
[----:B------:R3:W-:Y:S04]  /*0370*/  STL [R1+0x58], R0 ;  /* 0x0000580001007387 */ /* 0x0007e80000100800 */
[----:B------:R1:W5:Y:S01]  /*0380*/  LDG.E.128 R80, [R16.64+0x600] ;  /* 0x0006000410507981 */ /* 0x000362000c1e1d00 */
[----:B0-----:R-:W-:-:S03]  /*0390*/  PRMT R2, RZ, 0x7610, R109 ;  /* 0x00007610ff027816 */ /* 0x001fc6000000006d */
[----:B------:R1:W5:Y:S01]  /*03a0*/  LDG.E.128 R76, [R16.64+0x800] ;  /* 0x00080004104c7981 */ /* 0x000362000c1e1d00 */
[----:B---3--:R-:W-:-:S03]  /*03b0*/  PRMT R0, RZ, 0x5410, R110 ;  /* 0x00005410ff007816 */ /* 0x008fc6000000006e */
[----:B------:R0:W-:Y:S01]  /*03c0*/  STL [R1+0x54], R3 ;  /* 0x0000540301007387 */ /* 0x0001e20000100800 */
[----:B------:R-:W-:-:S03]  /*03d0*/  @!P0 CS2R R112, SRZ ;  /* 0x0000000000708805 */ /* 0x000fc6000001ff00 */
[----:B------:R3:W-:Y:S04]  /*03e0*/  STL [R1+0x50], R2 ;  /* 0x0000500201007387 */ /* 0x0007e80000100800 */
[----:B------:R4:W-:Y:S01]  /*03f0*/  STL [R1+0x4c], R0 ;  /* 0x00004c0001007387 */ /* 0x0009e20000100800 */
[----:B0-----:R-:W-:-:S03]  /*0400*/  PRMT R3, RZ, 0x7610, R110 ;  /* 0x00007610ff037816 */ /* 0x001fc6000000006e */
[----:B------:R1:W5:Y:S01]  /*0410*/  LDG.E.128 R72, [R16.64+0xa00] ;  /* 0x000a000410487981 */ /* 0x000362000c1e1d00 */
[----:B---3--:R-:W-:-:S03]  /*0420*/  PRMT R2, RZ, 0x5410, R111 ;  /* 0x00005410ff027816 */ /* 0x008fc6000000006f */
[----:B------:R1:W5:Y:S01]  /*0430*/  LDG.E.128 R68, [R16.64+0xc00] ;  /* 0x000c000410447981 */ /* 0x000362000c1e1d00 */
[----:B----4-:R-:W-:-:S03]  /*0440*/  PRMT R0, RZ, 0x7610, R111 ;  /* 0x00007610ff007816 */ /* 0x010fc6000000006f */
[----:B------:R-:W-:Y:S01]  /*0450*/  STL [R1+0x48], R3 ;  /* 0x0000480301007387 */ /* 0x000fe20000100800 */
[----:B------:R-:W-:-:S03]  /*0460*/  @!P0 CS2R R114, SRZ ;  /* 0x0000000000728805 */ /* 0x000fc6000001ff00 */
[----:B------:R0:W-:Y:S04]  /*0470*/  STL [R1+0x44], R2 ;  /* 0x0000440201007387 */ /* 0x0001e80000100800 */
[----:B------:R3:W-:Y:S04]  /*0480*/  STL [R1+0x40], R0 ;  /* 0x0000400001007387 */ /* 0x0007e80000100800 */
[----:B------:R1:W5:Y:S01]  /*0490*/  LDG.E.128 R64, [R16.64+0xe00] ;  /* 0x000e000410407981 */ /* 0x000362000c1e1d00 */
[----:B0-----:R-:W-:-:S03]  /*04a0*/  PRMT R2, RZ, 0x5410, R112 ;  /* 0x00005410ff027816 */ /* 0x001fc60000000070 */
[----:B------:R1:W5:Y:S01]  /*04b0*/  LDG.E.128 R60, [R16.64+0x1000] ;  /* 0x00100004103c7981 */ /* 0x000362000c1e1d00 */
[----:B---3--:R-:W-:Y:S02]  /*04c0*/  PRMT R0, RZ, 0x7610, R112 ;  /* 0x00007610ff007816 */ /* 0x008fe40000000070 */
[--C-:B------:R-:W-:Y:S01]  /*04d0*/  PRMT R3, RZ, 0x5410, R113.reuse ;  /* 0x00005410ff037816 */ /* 0x100fe20000000071 */
[----:B------:R0:W-:Y:S04]  /*04e0*/  STL [R1+0x3c], R2 ;  /* 0x00003c0201007387 */ /* 0x0001e80000100800 */
[----:B------:R3:W-:Y:S01]  /*04f0*/  STL [R1+0x38], R0 ;  /* 0x0000380001007387 */ /* 0x0007e20000100800 */
[----:B0-----:R-:W-:-:S03]  /*0500*/  PRMT R2, RZ, 0x7610, R113 ;  /* 0x00007610ff027816 */ /* 0x001fc60000000071 */
[----:B------:R0:W-:Y:S01]  /*0510*/  STL [R1+0x34], R3 ;  /* 0x0000340301007387 */ /* 0x0001e20000100800 */
[----:B---3--:R-:W-:-:S03]  /*0520*/  PRMT R0, RZ, 0x5410, R114 ;  /* 0x00005410ff007816 */ /* 0x008fc60000000072 */
[----:B------:R3:W-:Y:S01]  /*0530*/  STL [R1+0x30], R2 ;  /* 0x0000300201007387 */ /* 0x0007e20000100800 */
[----:B------:R-:W-:-:S03]  /*0540*/  @!P0 CS2R R8, SRZ ;  /* 0x0000000000088805 */ /* 0x000fc6000001ff00 */
[----:B------:R4:W-:Y:S01]  /*0550*/  STL [R1+0x2c], R0 ;  /* 0x00002c0001007387 */ /* 0x0009e20000100800 */
[----:B0-----:R-:W-:Y:S02]  /*0560*/  PRMT R3, RZ, 0x7610, R114 ;  /* 0x00007610ff037816 */ /* 0x001fe40000000072 */
[----:B---3--:R-:W-:-:S03]  /*0570*/  PRMT R2, RZ, 0x5410, R115 ;  /* 0x00005410ff027816 */ /* 0x008fc60000000073 */
[----:B------:R-:W-:Y:S01]  /*0580*/  STL [R1+0x28], R3 ;  /* 0x0000280301007387 */ /* 0x000fe20000100800 */
[----:B----4-:R-:W-:-:S03]  /*0590*/  PRMT R0, RZ, 0x7610, R115 ;  /* 0x00007610ff007816 */ /* 0x010fc60000000073 */
[----:B------:R0:W-:Y:S01]  /*05a0*/  STL [R1+0x24], R2 ;  /* 0x0000240201007387 */ /* 0x0001e20000100800 */
[----:B------:R-:W-:-:S03]  /*05b0*/  @!P0 CS2R R10, SRZ ;  /* 0x00000000000a8805 */ /* 0x000fc6000001ff00 */
[----:B------:R3:W-:Y:S01]  /*05c0*/  STL [R1+0x20], R0 ;  /* 0x0000200001007387 */ /* 0x0007e20000100800 */
[--C-:B0-----:R-:W-:Y:S02]  /*05d0*/  PRMT R2, RZ, 0x5410, R8.reuse ;  /* 0x00005410ff027816 */ /* 0x101fe40000000008 */
[----:B---3--:R-:W-:-:S03]  /*05e0*/  PRMT R0, RZ, 0x7610, R8 ;  /* 0x00007610ff007816 */ /* 0x008fc60000000008 */
[----:B------:R0:W-:Y:S01]  /*05f0*/  STL [R1+0x1c], R2 ;  /* 0x00001c0201007387 */ /* 0x0001e20000100800 */
[----:B------:R-:W-:-:S03]  /*0600*/  PRMT R3, RZ, 0x5410, R9 ;  /* 0x00005410ff037816 */ /* 0x000fc60000000009 */
[----:B------:R3:W-:Y:S01]  /*0610*/  STL [R1+0x18], R0 ;  /* 0x0000180001007387 */ /* 0x0007e20000100800 */
[----:B0-----:R-:W-:-:S03]  /*0620*/  PRMT R2, RZ, 0x7610, R9 ;  /* 0x00007610ff027816 */ /* 0x001fc60000000009 */
[----:B------:R0:W-:Y:S01]  /*0630*/  STL [R1+0x14], R3 ;  /* 0x0000140301007387 */ /* 0x0001e20000100800 */
[----:B---3--:R-:W-:-:S03]  /*0640*/  PRMT R0, RZ, 0x5410, R10 ;  /* 0x00005410ff007816 */ /* 0x008fc6000000000a */
[----:B------:R3:W-:Y:S01]  /*0650*/  STL [R1+0x10], R2 ;  /* 0x0000100201007387 */ /* 0x0007e20000100800 */
[----:B------:R-:W-:Y:S01]  /*0660*/  @!P0 CS2R R4, SRZ ;  /* 0x0000000000048805 */ /* 0x000fe2000001ff00 */
[----:B------:R-:W-:Y:S02]  /*0670*/  @!P0 CS2R R6, SRZ ;  /* 0x0000000000068805 */ /* 0x000fe4000001ff00 */
[----:B------:R4:W-:Y:S01]  /*0680*/  STL [R1+0xc], R0 ;  /* 0x00000c0001007387 */ /* 0x0009e20000100800 */
[----:B0-----:R-:W-:Y:S01]  /*0690*/  PRMT R3, RZ, 0x7610, R10 ;  /* 0x00007610ff037816 */ /* 0x001fe2000000000a */
[----:B------:R-:W-:Y:S01]  /*06a0*/  @!P0 CS2R R228, SRZ ;  /* 0x0000000000e48805 */ /* 0x000fe2000001ff00 */
[--C-:B---3--:R-:W-:Y:S01]  /*06b0*/  PRMT R2, RZ, 0x5410, R11.reuse ;  /* 0x00005410ff027816 */ /* 0x108fe2000000000b */
[----:B------:R-:W-:Y:S01]  /*06c0*/  @!P0 CS2R R230, SRZ ;  /* 0x0000000000e68805 */ /* 0x000fe2000001ff00 */
[----:B------:R-:W-:Y:S01]  /*06d0*/  @!P0 CS2R R12, SRZ ;  /* 0x00000000000c8805 */ /* 0x000fe2000001ff00 */
[----:B----4-:R-:W-:Y:S01]  /*06e0*/  PRMT R0, RZ, 0x7610, R11 ;  /* 0x00007610ff007816 */ /* 0x010fe2000000000b */
[----:B------:R-:W-:Y:S01]  /*06f0*/  STL [R1+0x8], R3 ;  /* 0x0000080301007387 */ /* 0x000fe20000100800 */
        /* <DEDUP_REMOVED lines=10> */
[----:B------:R-:W-:Y:S01]  /*07a0*/  @!P0 CS2R R106, SRZ ;  /* 0x00000000006a8805 */ /* 0x000fe2000001ff00 */
[----:B------:R-:W-:Y:S01]  /*07b0*/  @!P0 CS2R R100, SRZ ;  /* 0x0000000000648805 */ /* 0x000fe2000001ff00 */
[----:B------:R-:W-:Y:S01]  /*07c0*/  @!P0 CS2R R102, SRZ ;  /* 0x0000000000668805 */ /* 0x000fe2000001ff00 */
[----:B0-----:R-:W-:-:S02]  /*07d0*/  PRMT R2, RZ, 0x7610, R5 ;  /* 0x00007610ff027816 */ /* 0x001fc40000000005 */
[--C-:B------:R-:W-:Y:S02]  /*07e0*/  PRMT R3, RZ, 0x5410, R6.reuse ;  /* 0x00005410ff037816 */ /* 0x100fe40000000006 */
[----:B---3--:R-:W-:Y:S02]  /*07f0*/  PRMT R0, RZ, 0x5410, R5 ;  /* 0x00005410ff007816 */ /* 0x008fe40000000005 */
        /* <DEDUP_REMOVED lines=51> */
[----:B--2---:R-:W-:-:S02]  /*0b30*/  PRMT R233, RZ, 0x5410, R96 ;  /* 0x00005410ffe97816 */ /* 0x004fc40000000060 */
[----:B------:R-:W-:Y:S02]  /*0b40*/  PRMT R225, RZ, 0x7610, R96 ;  /* 0x00007610ffe17816 */ /* 0x000fe40000000060 */
[--C-:B------:R-:W-:Y:S02]  /*0b50*/  PRMT R224, RZ, 0x5410, R97.reuse ;  /* 0x00005410ffe07816 */ /* 0x100fe40000000061 */
[----:B------:R-:W-:Y:S02]  /*0b60*/  PRMT R223, RZ, 0x7610, R97 ;  /* 0x00007610ffdf7816 */ /* 0x000fe40000000061 */
[--C-:B------:R-:W-:Y:S02]  /*0b70*/  PRMT R222, RZ, 0x5410, R98.reuse ;  /* 0x00005410ffde7816 */ /* 0x100fe40000000062 */
[----:B------:R-:W-:Y:S02]  /*0b80*/  PRMT R221, RZ, 0x7610, R98 ;  /* 0x00007610ffdd7816 */ /* 0x000fe40000000062 */
[----:B------:R-:W-:-:S02]  /*0b90*/  PRMT R220, RZ, 0x5410, R99 ;  /* 0x00005410ffdc7816 */ /* 0x000fc40000000063 */
[----:B------:R-:W-:Y:S01]  /*0ba0*/  PRMT R219, RZ, 0x7610, R99 ;  /* 0x00007610ffdb7816 */ /* 0x000fe20000000063 */
[----:B------:R-:W-:Y:S02]  /*0bb0*/  ULDC.U8 UR6, c[0x0][0x1f0] ;  /* 0x00007c0000067ab9 */ /* 0x000fe40000000000 */
.L_x_23232:
[----:B------:R-:W0:Y:S01]  /*0bc0*/  S2R R106, SR_TID.X ;  /* 0x00000000006a7919 */ /* 0x000e220000002100 */
[----:B------:R-:W-:Y:S01]  /*0bd0*/  ISETP.NE.U32.AND P1, PT, RZ, c[0x0][0x1c0], PT ;  /* 0x00007000ff007a0c */ /* 0x000fe20003f25070 */
[----:B------:R-:W-:Y:S01]  /*0be0*/  IMAD R104, R203, c[0x0][0x168], RZ ;  /* 0x00005a00cb687a24 */ /* 0x000fe200078e02ff */
[----:B------:R-:W-:Y:S02]  /*0bf0*/  HFMA2.MMA R186, -RZ, RZ, 0, 9.5367431640625e-07 ;  /* 0x00000010ffba7435 */ /* 0x000fe400000001ff */
[----:B------:R-:W-:Y:S02]  /*0c00*/  ISETP.NE.AND.EX P1, PT, RZ, c[0x0][0x1c4], PT, P1 ;  /* 0x00007100ff007a0c */ /* 0x000fe40003f25310 */
[----:B------:R-:W-:-:S04]  /*0c10*/  SHF.R.S32.HI R105, RZ, 0x1f, R104 ;  /* 0x0000001fff697819 */ /* 0x000fc80000011468 */
[----:B------:R-:W-:Y:S02]  /*0c20*/  LEA.HI R105, R105, R104, RZ, 0x3 ;  /* 0x0000006869697211 */ /* 0x000fe400078f18ff */
[----:B------:R-:W-:-:S05]  /*0c30*/  ISETP.NE.U32.AND P0, PT, RZ, c[0x0][0x180], PT ;  /* 0x00006000ff007a0c */ /* 0x000fca0003f05070 */
[----:B------:R-:W-:Y:S02]  /*0c40*/  @P1 MOV R104, 0x2 ;  /* 0x0000000200681802 */ /* 0x000fe40000000f00 */
[----:B0-----:R-:W-:-:S04]  /*0c50*/  LOP3.LUT R106, R106, 0x1f, RZ, 0xc0, !PT ;  /* 0x0000001f6a6a7812 */ /* 0x001fc800078ec0ff */
[----:B------:R-:W-:Y:S01]  /*0c60*/  LEA.HI.SX32 R214, R105, R106, 0x1d ;  /* 0x0000006a69d67211 */ /* 0x000fe200078feaff */
[----:B------:R-:W-:-:S04]  /*0c70*/  @P1 IMAD.WIDE R104, R203, R104, c[0x0][0x1c0] ;  /* 0x00007000cb681625 */ /* 0x000fc800078e0268 */
[C---:B------:R-:W-:Y:S01]  /*0c80*/  IMAD.WIDE.U32 R106, R214.reuse, R186, c[0x0][0x170] ;  /* 0x00005c00d66a7625 */ /* 0x040fe200078e00ba */
[----:B------:R-:W-:Y:S01]  /*0c90*/  ISETP.NE.AND.EX P0, PT, RZ, c[0x0][0x184], PT, P0 ;  /* 0x00006100ff007a0c */ /* 0x000fe20003f05300 */
[----:B------:R0:W2:Y:S04]  /*0ca0*/  @P1 LDG.E.U16 R110, [R104.64] ;  /* 0x00000004686e1981 */ /* 0x0000a8000c1e1500 */
[----:B0-----:R-:W3:Y:S08]  /*0cb0*/  LDG.E.128 R104, [R106.64] ;  /* 0x000000046a687981 */ /* 0x001ef0000c1e1d00 */
[----:B------:R-:W-:-:S04]  /*0cc0*/  @P0 LEA R108, P2, R214, c[0x0][0x180], 0x5 ;  /* 0x00006000d66c0a11 */ /* 0x000fc800078428ff */
[----:B------:R-:W-:-:S05]  /*0cd0*/  @P0 LEA.HI.X R109, R214, c[0x0][0x184], RZ, 0x5, P2 ;  /* 0x00006100d66d0a11 */ /* 0x000fca00010f2cff */
[----:B------:R0:W4:Y:S04]  /*0ce0*/  @P0 LDG.E.128 R96, [R108.64] ;  /* 0x000000046c600981 */ /* 0x000128000c1e1d00 */
[----:B------:R0:W4:Y:S01]  /*0cf0*/  @P0 LDG.E.128 R100, [R108.64+0x10] ;  /* 0x000010046c640981 */ /* 0x000122000c1e1d00 */
[----:B------:R-:W-:Y:S01]  /*0d00*/  HFMA2.MMA R190, -RZ, RZ, 1.875, 0 ;  /* 0x3f800000ffbe7435 */ /* 0x000fe200000001ff */
[----:B-----5:R-:W-:Y:S02]  /*0d10*/  PRMT R114, RZ, 0x7610, R95 ;  /* 0x00007610ff727816 */ /* 0x020fe4000000005f */
[C---:B------:R-:W-:Y:S02]  /*0d20*/  IADD3 R205, R214.reuse, 0x20, RZ ;  /* 0x00000020d6cd7810 */ /* 0x040fe40007ffe0ff */
[----:B------:R-:W-:-:S02]  /*0d30*/  LEA R112, P2, R214, c[0x0][0x188], 0x5 ;  /* 0x00006200d6707a11 */ /* 0x000fc400078428ff */
[----:B0-----:R-:W-:Y:S02]  /*0d40*/  PRMT R108, RZ, 0x7610, R93 ;  /* 0x00007610ff6c7816 */ /* 0x001fe4000000005d */
[----:B------:R-:W-:-:S05]  /*0d50*/  MOV R243, 0x20 ;  /* 0x0000002000f37802 */ /* 0x000fca0000000f00 */
[----:B------:R-:W-:Y:S01]  /*0d60*/  @P0 IMAD.WIDE.U32 R124, R205, R243, c[0x0][0x180] ;  /* 0x00006000cd7c0625 */ /* 0x000fe200078e00f3 */
[----:B--2---:R-:W-:Y:S02]  /*0d70*/  @P1 PRMT R190, RZ, 0x5410, R110 ;  /* 0x00005410ffbe1816 */ /* 0x004fe4000000006e */
[----:B------:R-:W-:Y:S02]  /*0d80*/  ISETP.NE.U32.AND P1, PT, RZ, c[0x0][0x180], PT ;  /* 0x00006000ff007a0c */ /* 0x000fe40003f25070 */
[----:B------:R-:W-:Y:S02]  /*0d90*/  PRMT R110, RZ, 0x7610, R94 ;  /* 0x00007610ff6e7816 */ /* 0x000fe4000000005e */
[----:B------:R-:W-:Y:S02]  /*0da0*/  ISETP.NE.AND.EX P1, PT, RZ, c[0x0][0x184], PT, P1 ;  /* 0x00006100ff007a0c */ /* 0x000fe40003f25310 */
[--C-:B---3--:R-:W-:Y:S02]  /*0db0*/  PRMT R109, RZ, 0x5410, R104.reuse ;  /* 0x00005410ff6d7816 */ /* 0x108fe40000000068 */
[----:B------:R-:W-:-:S02]  /*0dc0*/  PRMT R111, RZ, 0x7610, R104 ;  /* 0x00007610ff6f7816 */ /* 0x000fc40000000068 */
[--C-:B------:R-:W-:Y:S01]  /*0dd0*/  PRMT R115, RZ, 0x7610, R105.reuse ;  /* 0x00007610ff737816 */ /* 0x100fe20000000069 */
[-C--:B------:R-:W-:Y:S01]  /*0de0*/  FMUL.FTZ R104, R109, R190.reuse ;  /* 0x000000be6d687220 */ /* 0x080fe20000410000 */
[--C-:B------:R-:W-:Y:S01]  /*0df0*/  PRMT R119, RZ, 0x7610, R106.reuse ;  /* 0x00007610ff777816 */ /* 0x100fe2000000006a */
[-C--:B------:R-:W-:Y:S01]  /*0e00*/  FMUL.FTZ R111, R111, R190.reuse ;  /* 0x000000be6f6f7220 */ /* 0x080fe20000410000 */
[----:B------:R-:W-:Y:S01]  /*0e10*/  PRMT R113, RZ, 0x5410, R105 ;  /* 0x00005410ff717816 */ /* 0x000fe20000000069 */
[-C--:B------:R-:W-:Y:S01]  /*0e20*/  FMUL.FTZ R115, R115, R190.reuse ;  /* 0x000000be73737220 */ /* 0x080fe20000410000 */
[----:B------:R-:W-:Y:S01]  /*0e30*/  PRMT R117, RZ, 0x5410, R106 ;  /* 0x00005410ff757816 */ /* 0x000fe2000000006a */
[-C--:B------:R-:W-:Y:S01]  /*0e40*/  FMUL.FTZ R119, R119, R190.reuse ;  /* 0x000000be77777220 */ /* 0x080fe20000410000 */
[--C-:B------:R-:W-:Y:S01]  /*0e50*/  PRMT R105, RZ, 0x5410, R92.reuse ;  /* 0x00005410ff697816 */ /* 0x100fe2000000005c */
        /* <DEDUP_REMOVED lines=10> */
[-C--:B------:R-:W-:Y:S01]  /*0f00*/  FMUL.FTZ R117, R117, R190.reuse ;  /* 0x000000be75757220 */ /* 0x080fe20000410000 */
[----:B------:R-:W-:Y:S01]  /*0f10*/  PRMT R110, RZ, 0x5410, R95 ;  /* 0x00005410ff6e7816 */ /* 0x000fe2000000005f */
[----:B------:R-:W-:-:S02]  /*0f20*/  FMUL.FTZ R121, R121, R190 ;  /* 0x000000be79797220 */ /* 0x000fc40000410000 */
[----:B------:R-:W-:Y:S02]  /*0f30*/  FMUL.FTZ R123, R123, R190 ;  /* 0x000000be7b7b7220 */ /* 0x000fe40000410000 */
[----:B------:R-:W-:Y:S01]  /*0f40*/  FMUL.FTZ R106, R113, R106 ;  /* 0x0000006a716a7220 */ /* 0x000fe20000410000 */
[----:B------:R-:W-:Y:S01]  /*0f50*/  LEA.HI.X R113, R214, c[0x0][0x18c], RZ, 0x5, P2 ;  /* 0x00006300d6717a11 */ /* 0x000fe200010f2cff */
[----:B------:R-:W-:Y:S02]  /*0f60*/  FMUL.FTZ R108, R117, R108 ;  /* 0x0000006c756c7220 */ /* 0x000fe40000410000 */
[----:B------:R-:W-:Y:S02]  /*0f70*/  FMUL.FTZ R110, R121, R110 ;  /* 0x0000006e796e7220 */ /* 0x000fe40000410000 */
[----:B------:R-:W-:Y:S02]  /*0f80*/  FMUL.FTZ R111, R123, R114 ;  /* 0x000000727b6f7220 */ /* 0x000fe40000410000 */
[----:B----4-:R-:W-:-:S02]  /*0f90*/  @P1 FADD.FTZ R104, R96, R104 ;  /* 0x0000006860681221 */ /* 0x010fc40000010000 */
[----:B------:R-:W-:Y:S02]  /*0fa0*/  @P1 FADD.FTZ R105, R97, R105 ;  /* 0x0000006961691221 */ /* 0x000fe40000010000 */
[----:B------:R-:W-:Y:S02]  /*0fb0*/  @P1 FADD.FTZ R106, R98, R106 ;  /* 0x0000006a626a1221 */ /* 0x000fe40000010000 */
[----:B------:R-:W-:Y:S02]  /*0fc0*/  @P1 FADD.FTZ R107, R99, R107 ;  /* 0x0000006b636b1221 */ /* 0x000fe40000010000 */
[----:B------:R-:W-:Y:S02]  /*0fd0*/  @P1 FADD.FTZ R108, R100, R108 ;  /* 0x0000006c646c1221 */ /* 0x000fe40000010000 */
[----:B------:R-:W-:Y:S01]  /*0fe0*/  @P1 FADD.FTZ R109, R101, R109 ;  /* 0x0000006d656d1221 */ /* 0x000fe20000010000 */
[----:B------:R-:W-:Y:S01]  /*0ff0*/  STG.E.128 [R112.64], R104 ;  /* 0x0000006870007986 */ /* 0x000fe2000c101d04 */
[----:B------:R-:W-:-:S02]  /*1000*/  @P1 FADD.FTZ R110, R102, R110 ;  /* 0x0000006e666e1221 */ /* 0x000fc40000010000 */
[----:B------:R-:W-:Y:S02]  /*1010*/  @P1 FADD.FTZ R111, R103, R111 ;  /* 0x0000006f676f1221 */ /* 0x000fe40000010000 */
[----:B------:R-:W-:-:S03]  /*1020*/  IMAD.WIDE.U32 R120, R205, R186, c[0x0][0x170] ;  /* 0x00005c00cd787625 */ /* 0x000fc600078e00ba */
[----:B------:R0:W-:Y:S04]  /*1030*/  STG.E.128 [R112.64+0x10], R108 ;  /* 0x0000106c70007986 */ /* 0x0001e8000c101d04 */
[----:B------:R-:W2:Y:S01]  /*1040*/  LDG.E.128 R120, [R120.64] ;  /* 0x0000000478787981 */ /* 0x000ea2000c1e1d00 */
[----:B------:R-:W-:Y:S02]  /*1050*/  MOV R114, R98 ;  /* 0x0000006200727202 */ /* 0x000fe40000000f00 */
[----:B------:R-:W-:Y:S02]  /*1060*/  MOV R115, R99 ;  /* 0x0000006300737202 */ /* 0x000fe40000000f00 */
[----:B------:R-:W-:Y:S02]  /*1070*/  MOV R116, R100 ;  /* 0x0000006400747202 */ /* 0x000fe40000000f00 */
[----:B------:R-:W-:-:S02]  /*1080*/  MOV R117, R101 ;  /* 0x0000006500757202 */ /* 0x000fc40000000f00 */
[----:B------:R-:W-:Y:S02]  /*1090*/  MOV R118, R102 ;  /* 0x0000006600767202 */ /* 0x000fe40000000f00 */
[----:B------:R-:W-:Y:S02]  /*10a0*/  MOV R119, R103 ;  /* 0x0000006700777202 */ /* 0x000fe40000000f00 */
[----:B0-----:R-:W-:Y:S02]  /*10b0*/  MOV R112, R96 ;  /* 0x0000006000707202 */ /* 0x001fe40000000f00 */
[----:B------:R-:W-:Y:S02]  /*10c0*/  MOV R113, R97 ;  /* 0x0000006100717202 */ /* 0x000fe40000000f00 */
[----:B------:R0:W3:Y:S04]  /*10d0*/  @P0 LDG.E.128 R116, [R124.64+0x10] ;  /* 0x000010047c740981 */ /* 0x0000e8000c1e1d00 */
[----:B------:R0:W4:Y:S01]  /*10e0*/  @P0 LDG.E.128 R112, [R124.64] ;  /* 0x000000047c700981 */ /* 0x000122000c1e1d00 */
[----:B------:R-:W-:-:S02]  /*10f0*/  PRMT R126, RZ, 0x7610, R90 ;  /* 0x00007610ff7e7816 */ /* 0x000fc4000000005a */
[----:B------:R-:W-:Y:S02]  /*1100*/  PRMT R128, RZ, 0x7610, R91 ;  /* 0x00007610ff807816 */ /* 0x000fe4000000005b */
[----:B0-----:R-:W-:Y:S02]  /*1110*/  PRMT R124, RZ, 0x7610, R89 ;  /* 0x00007610ff7c7816 */ /* 0x001fe40000000059 */
[----:B------:R-:W-:Y:S02]  /*1120*/  IADD3 R204, R214, 0x40, RZ ;  /* 0x00000040d6cc7810 */ /* 0x000fe40007ffe0ff */
[--C-:B--2---:R-:W-:Y:S02]  /*1130*/  PRMT R125, RZ, 0x5410, R120.reuse ;  /* 0x00005410ff7d7816 */ /* 0x104fe40000000078 */
[----:B------:R-:W-:Y:S02]  /*1140*/  PRMT R127, RZ, 0x7610, R120 ;  /* 0x00007610ff7f7816 */ /* 0x000fe40000000078 */
[----:B------:R-:W-:-:S02]  /*1150*/  PRMT R131, RZ, 0x7610, R121 ;  /* 0x00007610ff837816 */ /* 0x000fc40000000079 */
[--C-:B------:R-:W-:Y:S02]  /*1160*/  PRMT R135, RZ, 0x7610, R122.reuse ;  /* 0x00007610ff877816 */ /* 0x100fe4000000007a */
[----:B------:R-:W-:Y:S01]  /*1170*/  PRMT R129, RZ, 0x5410, R121 ;  /* 0x00005410ff817816 */ /* 0x000fe20000000079 */
[-C--:B------:R-:W-:Y:S01]  /*1180*/  FMUL.FTZ R120, R125, R190.reuse ;  /* 0x000000be7d787220 */ /* 0x080fe20000410000 */
[----:B------:R-:W-:Y:S02]  /*1190*/  PRMT R133, RZ, 0x5410, R122 ;  /* 0x00005410ff857816 */ /* 0x000fe4000000007a */
[--C-:B------:R-:W-:Y:S01]  /*11a0*/  PRMT R121, RZ, 0x5410, R88.reuse ;  /* 0x00005410ff797816 */ /* 0x100fe20000000058 */
[-C--:B------:R-:W-:Y:S01]  /*11b0*/  FMUL.FTZ R127, R127, R190.reuse ;  /* 0x000000be7f7f7220 */ /* 0x080fe20000410000 */
[----:B------:R-:W-:Y:S01]  /*11c0*/  PRMT R122, RZ, 0x7610, R88 ;  /* 0x00007610ff7a7816 */ /* 0x000fe20000000058 */
[-C--:B------:R-:W-:Y:S01]  /*11d0*/  FMUL.FTZ R131, R131, R190.reuse ;  /* 0x000000be83837220 */ /* 0x080fe20000410000 */
[--C-:B------:R-:W-:Y:S01]  /*11e0*/  PRMT R137, RZ, 0x5410, R123.reuse ;  /* 0x00005410ff897816 */ /* 0x100fe2000000007b */
[----:B------:R-:W-:Y:S01]  /*11f0*/  FMUL.FTZ R135, R135, R190 ;  /* 0x000000be87877220 */ /* 0x000fe20000410000 */
[----:B------:R-:W-:Y:S01]  /*1200*/  PRMT R139, RZ, 0x7610, R123 ;  /* 0x00007610ff8b7816 */ /* 0x000fe2000000007b */
[----:B------:R-:W-:-:S02]  /*1210*/  FMUL.FTZ R120, R120, R121 ;  /* 0x0000007978787220 */ /* 0x000fc40000410000 */
[----:B------:R-:W-:Y:S01]  /*1220*/  FMUL.FTZ R121, R127, R122 ;  /* 0x0000007a7f797220 */ /* 0x000fe20000410000 */
[----:B------:R-:W-:Y:S01]  /*1230*/  PRMT R122, RZ, 0x5410, R89 ;  /* 0x00005410ff7a7816 */ /* 0x000fe20000000059 */
[----:B------:R-:W-:Y:S01]  /*1240*/  FMUL.FTZ R123, R131, R124 ;  /* 0x0000007c837b7220 */ /* 0x000fe20000410000 */
[----:B------:R-:W-:Y:S01]  /*1250*/  PRMT R124, RZ, 0x5410, R90 ;  /* 0x00005410ff7c7816 */ /* 0x000fe2000000005a */
[----:B------:R-:W-:Y:S01]  /*1260*/  FMUL.FTZ R125, R135, R126 ;  /* 0x0000007e877d7220 */ /* 0x000fe20000410000 */
[----:B------:R-:W-:Y:S01]  /*1270*/  PRMT R126, RZ, 0x5410, R91 ;  /* 0x00005410ff7e7816 */ /* 0x000fe2000000005b */
[-C--:B------:R-:W-:Y:S02]  /*1280*/  FMUL.FTZ R129, R129, R190.reuse ;  /* 0x000000be81817220 */ /* 0x080fe40000410000 */
[-C--:B------:R-:W-:Y:S02]  /*1290*/  FMUL.FTZ R133, R133, R190.reuse ;  /* 0x000000be85857220 */ /* 0x080fe40000410000 */
[----:B------:R-:W-:-:S02]  /*12a0*/  FMUL.FTZ R137, R137, R190 ;  /* 0x000000be89897220 */ /* 0x000fc40000410000 */
[----:B------:R-:W-:Y:S02]  /*12b0*/  FMUL.FTZ R139, R139, R190 ;  /* 0x000000be8b8b7220 */ /* 0x000fe40000410000 */
[----:B------:R-:W-:Y:S02]  /*12c0*/  FMUL.FTZ R122, R129, R122 ;  /* 0x0000007a817a7220 */ /* 0x000fe40000410000 */
[----:B------:R-:W-:Y:S02]  /*12d0*/  FMUL.FTZ R124, R133, R124 ;  /* 0x0000007c857c7220 */ /* 0x000fe40000410000 */
[----:B------:R-:W-:Y:S02]  /*12e0*/  FMUL.FTZ R126, R137, R126 ;  /* 0x0000007e897e7220 */ /* 0x000fe40000410000 */
[----:B------:R-:W-:Y:S02]  /*12f0*/  FMUL.FTZ R127, R139, R128 ;  /* 0x000000808b7f7220 */ /* 0x000fe40000410000 */
[----:B------:R-:W-:-:S04]  /*1300*/  IMAD.WIDE.U32 R128, R205, R243, c[0x0][0x188] ;  /* 0x00006200cd807625 */ /* 0x000fc800078e00f3 */
[----:B----4-:R-:W-:Y:S02]  /*1310*/  @P1 FADD.FTZ R120, R112, R120 ;  /* 0x0000007870781221 */ /* 0x010fe40000010000 */
[----:B------:R-:W-:Y:S02]  /*1320*/  @P1 FADD.FTZ R121, R113, R121 ;  /* 0x0000007971791221 */ /* 0x000fe40000010000 */
[----:B------:R-:W-:Y:S02]  /*1330*/  @P1 FADD.FTZ R122, R114, R122 ;  /* 0x0000007a727a1221 */ /* 0x000fe40000010000 */
[----:B------:R-:W-:Y:S02]  /*1340*/  @P1 FADD.FTZ R123, R115, R123 ;  /* 0x0000007b737b1221 */ /* 0x000fe40000010000 */
[----:B---3--:R-:W-:Y:S02]  /*1350*/  @P1 FADD.FTZ R124, R116, R124 ;  /* 0x0000007c747c1221 */ /* 0x008fe40000010000 */
[----:B------:R-:W-:-:S02]  /*1360*/  @P1 FADD.FTZ R125, R117, R125 ;  /* 0x0000007d757d1221 */ /* 0x000fc40000010000 */
[----:B------:R-:W-:Y:S02]  /*1370*/  @P1 FADD.FTZ R126, R118, R126 ;  /* 0x0000007e767e1221 */ /* 0x000fe40000010000 */
[----:B------:R-:W-:Y:S02]  /*1380*/  @P1 FADD.FTZ R127, R119, R127 ;  /* 0x0000007f777f1221 */ /* 0x000fe40000010000 */
[C---:B------:R-:W-:Y:S01]  /*1390*/  IMAD.WIDE.U32 R130, R204.reuse, R186, c[0x0][0x170] ;  /* 0x00005c00cc827625 */ /* 0x040fe200078e00ba */
[----:B------:R-:W-:Y:S04]  /*13a0*/  STG.E.128 [R128.64], R120 ;  /* 0x0000007880007986 */ /* 0x000fe8000c101d04 */
[----:B------:R0:W-:Y:S01]  /*13b0*/  STG.E.128 [R128.64+0x10], R124 ;  /* 0x0000107c80007986 */ /* 0x0001e2000c101d04 */
[----:B------:R-:W-:-:S03]  /*13c0*/  @P0 IMAD.WIDE.U32 R132, R204, R243, c[0x0][0x180] ;  /* 0x00006000cc840625 */ /* 0x000fc600078e00f3 */
[----:B0-----:R-:W2:Y:S01]  /*13d0*/  LDG.E.128 R128, [R130.64] ;  /* 0x0000000482807981 */ /* 0x001ea2000c1e1d00 */
[----:B------:R-:W-:Y:S02]  /*13e0*/  @P0 MOV R96, R112 ;  /* 0x0000007000600202 */ /* 0x000fe40000000f00 */
[----:B------:R-:W-:Y:S02]  /*13f0*/  @P0 MOV R97, R113 ;  /* 0x0000007100610202 */ /* 0x000fe40000000f00 */
[----:B------:R-:W-:Y:S02]  /*1400*/  @P0 MOV R98, R114 ;  /* 0x0000007200620202 */ /* 0x000fe40000000f00 */
[----:B------:R-:W-:Y:S02]  /*1410*/  @P0 MOV R99, R115 ;  /* 0x0000007300630202 */ /* 0x000fe40000000f00 */
[----:B------:R-:W-:Y:S01]  /*1420*/  @P0 MOV R100, R116 ;  /* 0x0000007400640202 */ /* 0x000fe20000000f00 */
[----:B------:R0:W3:Y:S01]  /*1430*/  @P0 LDG.E.128 R112, [R132.64] ;  /* 0x0000000484700981 */ /* 0x0000e2000c1e1d00 */
[----:B------:R-:W-:-:S02]  /*1440*/  @P0 MOV R101, R117 ;  /* 0x0000007500650202 */ /* 0x000fc40000000f00 */
[----:B------:R-:W-:Y:S02]  /*1450*/  @P0 MOV R102, R118 ;  /* 0x0000007600660202 */ /* 0x000fe40000000f00 */
[----:B------:R-:W-:Y:S02]  /*1460*/  @P0 MOV R103, R119 ;  /* 0x0000007700670202 */ /* 0x000fe40000000f00 */
[----:B------:R0:W4:Y:S01]  /*1470*/  @P0 LDG.E.128 R116, [R132.64+0x10] ;  /* 0x0000100484740981 */ /* 0x000122000c1e1d00 */
[----:B------:R-:W-:Y:S02]  /*1480*/  PRMT R134, RZ, 0x7610, R86 ;  /* 0x00007610ff867816 */ /* 0x000fe40000000056 */
[----:B------:R-:W-:Y:S02]  /*1490*/  PRMT R136, RZ, 0x7610, R87 ;  /* 0x00007610ff887816 */ /* 0x000fe40000000057 */
[----:B0-----:R-:W-:Y:S02]  /*14a0*/  PRMT R132, RZ, 0x7610, R85 ;  /* 0x00007610ff847816 */ /* 0x001fe40000000055 */
[----:B------:R-:W-:-:S02]  /*14b0*/  IADD3 R206, R214, 0x60, RZ ;  /* 0x00000060d6ce7810 */ /* 0x000fc40007ffe0ff */
[--C-:B--2---:R-:W-:Y:S02]  /*14c0*/  PRMT R133, RZ, 0x5410, R128.reuse ;  /* 0x00005410ff857816 */ /* 0x104fe40000000080 */
[----:B------:R-:W-:Y:S02]  /*14d0*/  PRMT R135, RZ, 0x7610, R128 ;  /* 0x00007610ff877816 */ /* 0x000fe40000000080 */
[--C-:B------:R-:W-:Y:S02]  /*14e0*/  PRMT R139, RZ, 0x7610, R129.reuse ;  /* 0x00007610ff8b7816 */ /* 0x100fe40000000081 */
[--C-:B------:R-:W-:Y:S02]  /*14f0*/  PRMT R143, RZ, 0x7610, R130.reuse ;  /* 0x00007610ff8f7816 */ /* 0x100fe40000000082 */
[----:B------:R-:W-:Y:S01]  /*1500*/  PRMT R137, RZ, 0x5410, R129 ;  /* 0x00005410ff897816 */ /* 0x000fe20000000081 */
[----:B------:R-:W-:Y:S01]  /*1510*/  FMUL.FTZ R128, R133, R190 ;  /* 0x000000be85807220 */ /* 0x000fe20000410000 */
[----:B------:R-:W-:-:S02]  /*1520*/  PRMT R141, RZ, 0x5410, R130 ;  /* 0x00005410ff8d7816 */ /* 0x000fc40000000082 */
[--C-:B------:R-:W-:Y:S01]  /*1530*/  PRMT R129, RZ, 0x5410, R84.reuse ;  /* 0x00005410ff817816 */ /* 0x100fe20000000054 */
[-C--:B------:R-:W-:Y:S01]  /*1540*/  FMUL.FTZ R135, R135, R190.reuse ;  /* 0x000000be87877220 */ /* 0x080fe20000410000 */
[----:B------:R-:W-:Y:S01]  /*1550*/  PRMT R130, RZ, 0x7610, R84 ;  /* 0x00007610ff827816 */ /* 0x000fe20000000054 */
[-C--:B------:R-:W-:Y:S01]  /*1560*/  FMUL.FTZ R139, R139, R190.reuse ;  /* 0x000000be8b8b7220 */ /* 0x080fe20000410000 */
[--C-:B------:R-:W-:Y:S01]  /*1570*/  PRMT R145, RZ, 0x5410, R131.reuse ;  /* 0x00005410ff917816 */ /* 0x100fe20000000083 */
[----:B------:R-:W-:Y:S01]  /*1580*/  FMUL.FTZ R143, R143, R190 ;  /* 0x000000be8f8f7220 */ /* 0x000fe20000410000 */
[----:B------:R-:W-:Y:S01]  /*1590*/  PRMT R147, RZ, 0x7610, R131 ;  /* 0x00007610ff937816 */ /* 0x000fe20000000083 */
[----:B------:R-:W-:Y:S02]  /*15a0*/  FMUL.FTZ R128, R128, R129 ;  /* 0x0000008180807220 */ /* 0x000fe40000410000 */
[----:B------:R-:W-:Y:S01]  /*15b0*/  FMUL.FTZ R129, R135, R130 ;  /* 0x0000008287817220 */ /* 0x000fe20000410000 */
[----:B------:R-:W-:Y:S01]  /*15c0*/  PRMT R130, RZ, 0x5410, R85 ;  /* 0x00005410ff827816 */ /* 0x000fe20000000055 */
[----:B------:R-:W-:Y:S01]  /*15d0*/  FMUL.FTZ R131, R139, R132 ;  /* 0x000000848b837220 */ /* 0x000fe20000410000 */
[----:B------:R-:W-:Y:S01]  /*15e0*/  PRMT R132, RZ, 0x5410, R86 ;  /* 0x00005410ff847816 */ /* 0x000fe20000000056 */
[----:B------:R-:W-:Y:S01]  /*15f0*/  FMUL.FTZ R133, R143, R134 ;  /* 0x000000868f857220 */ /* 0x000fe20000410000 */
[----:B------:R-:W-:Y:S01]  /*1600*/  PRMT R134, RZ, 0x5410, R87 ;  /* 0x00005410ff867816 */ /* 0x000fe20000000057 */
[----:B------:R-:W-:-:S02]  /*1610*/  FMUL.FTZ R137, R137, R190 ;  /* 0x000000be89897220 */ /* 0x000fc40000410000 */
[-C--:B------:R-:W-:Y:S02]  /*1620*/  FMUL.FTZ R141, R141, R190.reuse ;  /* 0x000000be8d8d7220 */ /* 0x080fe40000410000 */
[-C--:B------:R-:W-:Y:S02]  /*1630*/  FMUL.FTZ R145, R145, R190.reuse ;  /* 0x000000be91917220 */ /* 0x080fe40000410000 */
[----:B------:R-:W-:Y:S02]  /*1640*/  FMUL.FTZ R147, R147, R190 ;  /* 0x000000be93937220 */ /* 0x000fe40000410000 */
[----:B------:R-:W-:Y:S02]  /*1650*/  FMUL.FTZ R130, R137, R130 ;  /* 0x0000008289827220 */ /* 0x000fe40000410000 */
[----:B------:R-:W-:Y:S02]  /*1660*/  FMUL.FTZ R132, R141, R132 ;  /* 0x000000848d847220 */ /* 0x000fe40000410000 */
[----:B------:R-:W-:-:S02]  /*1670*/  FMUL.FTZ R134, R145, R134 ;  /* 0x0000008691867220 */ /* 0x000fc40000410000 */
[----:B------:R-:W-:Y:S02]  /*1680*/  FMUL.FTZ R135, R147, R136 ;  /* 0x0000008893877220 */ /* 0x000fe40000410000 */
[----:B------:R-:W-:-:S04]  /*1690*/  IMAD.WIDE.U32 R136, R204, R243, c[0x0][0x188] ;  /* 0x00006200cc887625 */ /* 0x000fc800078e00f3 */
[----:B---3--:R-:W-:Y:S02]  /*16a0*/  @P1 FADD.FTZ R128, R112, R128 ;  /* 0x0000008070801221 */ /* 0x008fe40000010000 */
[----:B------:R-:W-:Y:S02]  /*16b0*/  @P1 FADD.FTZ R129, R113, R129 ;  /* 0x0000008171811221 */ /* 0x000fe40000010000 */
[----:B------:R-:W-:Y:S02]  /*16c0*/  @P1 FADD.FTZ R130, R114, R130 ;  /* 0x0000008272821221 */ /* 0x000fe40000010000 */
[----:B------:R-:W-:Y:S02]  /*16d0*/  @P1 FADD.FTZ R131, R115, R131 ;  /* 0x0000008373831221 */ /* 0x000fe40000010000 */
[----:B----4-:R-:W-:Y:S02]  /*16e0*/  @P1 FADD.FTZ R132, R116, R132 ;  /* 0x0000008474841221 */ /* 0x010fe40000010000 */
        /* <DEDUP_REMOVED lines=119> */
[----:B------:R0:W-:Y:S04]  /*1e60*/  STG.E.128 [R152.64+0x10], R148 ;  /* 0x0000109498007986 */ /* 0x0001e8000c101d04 */
[----:B0-----:R-:W2:Y:S01]  /*1e70*/  LDG.E.128 R152, [R154.64] ;  /* 0x000000049a987981 */ /* 0x001ea2000c1e1d00 */
        /* <DEDUP_REMOVED lines=11> */
[----:B------:R-:W-:Y:S02]  /*1f30*/  PRMT R158, RZ, 0x7610, R74 ;  /* 0x00007610ff9e7816 */ /* 0x000fe4000000004a */
[----:B0-----:R-:W-:Y:S02]  /*1f40*/  PRMT R156, RZ, 0x7610, R73 ;  /* 0x00007610ff9c7816 */ /* 0x001fe40000000049 */
[----:B------:R-:W-:Y:S02]  /*1f50*/  IADD3 R209, R214, 0xc0, RZ ;  /* 0x000000c0d6d17810 */ /* 0x000fe40007ffe0ff */
[----:B--2---:R-:W-:Y:S02]  /*1f60*/  PRMT R159, RZ, 0x7610, R154 ;  /* 0x00007610ff9f7816 */ /* 0x004fe4000000009a */
[----:B------:R-:W-:-:S02]  /*1f70*/  PRMT R157, RZ, 0x5410, R155 ;  /* 0x00005410ff9d7816 */ /* 0x000fc4000000009b */
[--C-:B------:R-:W-:Y:S01]  /*1f80*/  PRMT R161, RZ, 0x5410, R152.reuse ;  /* 0x00005410ffa17816 */ /* 0x100fe20000000098 */
[-C--:B------:R-:W-:Y:S01]  /*1f90*/  FMUL.FTZ R159, R159, R190.reuse ;  /* 0x000000be9f9f7220 */ /* 0x080fe20000410000 */
[----:B------:R-:W-:Y:S02]  /*1fa0*/  PRMT R163, RZ, 0x7610, R152 ;  /* 0x00007610ffa37816 */ /* 0x000fe40000000098 */
[--C-:B------:R-:W-:Y:S01]  /*1fb0*/  PRMT R167, RZ, 0x7610, R153.reuse ;  /* 0x00007610ffa77816 */ /* 0x100fe20000000099 */
[----:B------:R-:W-:Y:S01]  /*1fc0*/  FMUL.FTZ R160, R157, R190 ;  /* 0x000000be9da07220 */ /* 0x000fe20000410000 */
[----:B------:R-:W-:Y:S01]  /*1fd0*/  PRMT R165, RZ, 0x5410, R153 ;  /* 0x00005410ffa57816 */ /* 0x000fe20000000099 */
[----:B------:R-:W-:Y:S01]  /*1fe0*/  FMUL.FTZ R157, R159, R158 ;  /* 0x0000009e9f9d7220 */ /* 0x000fe20000410000 */
        /* <DEDUP_REMOVED lines=15> */
[-C--:B------:R-:W-:Y:S02]  /*20e0*/  FMUL.FTZ R165, R165, R190.reuse ;  /* 0x000000bea5a57220 */ /* 0x080fe40000410000 */
[----:B------:R-:W-:-:S02]  /*20f0*/  FMUL.FTZ R169, R169, R190 ;  /* 0x000000bea9a97220 */ /* 0x000fc40000410000 */
[----:B------:R-:W-:Y:S02]  /*2100*/  FMUL.FTZ R161, R161, R190 ;  /* 0x000000bea1a17220 */ /* 0x000fe40000410000 */
[----:B------:R-:W-:Y:S02]  /*2110*/  FMUL.FTZ R154, R165, R154 ;  /* 0x0000009aa59a7220 */ /* 0x000fe40000410000 */
[----:B------:R-:W-:Y:S02]  /*2120*/  FMUL.FTZ R156, R169, R156 ;  /* 0x0000009ca99c7220 */ /* 0x000fe40000410000 */
        /* <DEDUP_REMOVED lines=24> */
[----:B------:R0:W4:Y:S02]  /*22b0*/  @P0 LDG.E.128 R116, [R164.64+0x10] ;  /* 0x00001004a4740981 */ /* 0x000124000c1e1d00 */
[----:B0-----:R-:W-:Y:S02]  /*22c0*/  PRMT R164, RZ, 0x7610, R69 ;  /* 0x00007610ffa47816 */ /* 0x001fe40000000045 */
[----:B------:R-:W-:Y:S02]  /*22d0*/  PRMT R166, RZ, 0x7610, R70 ;  /* 0x00007610ffa67816 */ /* 0x000fe40000000046 */
[----:B------:R-:W-:Y:S02]  /*22e0*/  IADD3 R210, R214, 0xe0, RZ ;  /* 0x000000e0d6d27810 */ /* 0x000fe40007ffe0ff */
[----:B--2---:R-:W-:-:S02]  /*22f0*/  PRMT R175, RZ, 0x7610, R161 ;  /* 0x00007610ffaf7816 */ /* 0x004fc400000000a1 */
[--C-:B------:R-:W-:Y:S02]  /*2300*/  PRMT R167, RZ, 0x5410, R160.reuse ;  /* 0x00005410ffa77816 */ /* 0x100fe400000000a0 */
[----:B------:R-:W-:Y:S01]  /*2310*/  PRMT R177, RZ, 0x7610, R160 ;  /* 0x00007610ffb17816 */ /* 0x000fe200000000a0 */
[-C--:B------:R-:W-:Y:S01]  /*2320*/  FMUL.FTZ R175, R175, R190.reuse ;  /* 0x000000beafaf7220 */ /* 0x080fe20000410000 */
[----:B------:R-:W-:Y:S01]  /*2330*/  PRMT R169, RZ, 0x5410, R162 ;  /* 0x00005410ffa97816 */ /* 0x000fe200000000a2 */
[----:B------:R-:W-:Y:S01]  /*2340*/  FMUL.FTZ R160, R167, R190 ;  /* 0x000000bea7a07220 */ /* 0x000fe20000410000 */
[--C-:B------:R-:W-:Y:S02]  /*2350*/  PRMT R165, RZ, 0x5410, R163.reuse ;  /* 0x00005410ffa57816 */ /* 0x100fe400000000a3 */
[----:B------:R-:W-:Y:S01]  /*2360*/  PRMT R167, RZ, 0x7610, R163 ;  /* 0x00007610ffa77816 */ /* 0x000fe200000000a3 */
[----:B------:R-:W-:Y:S01]  /*2370*/  FMUL.FTZ R163, R175, R164 ;  /* 0x000000a4afa37220 */ /* 0x000fe20000410000 */
[----:B------:R-:W-:Y:S01]  /*2380*/  PRMT R164, RZ, 0x5410, R70 ;  /* 0x00005410ffa47816 */ /* 0x000fe20000000046 */
[----:B------:R-:W-:Y:S01]  /*2390*/  FMUL.FTZ R169, R169, R190 ;  /* 0x000000bea9a97220 */ /* 0x000fe20000410000 */
[----:B------:R-:W-:-:S02]  /*23a0*/  PRMT R171, RZ, 0x7610, R162 ;  /* 0x00007610ffab7816 */ /* 0x000fc400000000a2 */
[----:B------:R-:W-:Y:S01]  /*23b0*/  PRMT R173, RZ, 0x5410, R161 ;  /* 0x00005410ffad7816 */ /* 0x000fe200000000a1 */
[----:B------:R-:W-:Y:S01]  /*23c0*/  FMUL.FTZ R164, R169, R164 ;  /* 0x000000a4a9a47220 */ /* 0x000fe20000410000 */
[--C-:B------:R-:W-:Y:S01]  /*23d0*/  PRMT R161, RZ, 0x5410, R68.reuse ;  /* 0x00005410ffa17816 */ /* 0x100fe20000000044 */
[-C--:B------:R-:W-:Y:S01]  /*23e0*/  FMUL.FTZ R169, R167, R190.reuse ;  /* 0x000000bea7a97220 */ /* 0x080fe20000410000 */
[----:B------:R-:W-:Y:S01]  /*23f0*/  PRMT R162, RZ, 0x7610, R68 ;  /* 0x00007610ffa27816 */ /* 0x000fe20000000044 */
[-C--:B------:R-:W-:Y:S01]  /*2400*/  FMUL.FTZ R171, R171, R190.reuse ;  /* 0x000000beabab7220 */ /* 0x080fe20000410000 */
[----:B------:R-:W-:Y:S01]  /*2410*/  PRMT R167, RZ, 0x5410, R71 ;  /* 0x00005410ffa77816 */ /* 0x000fe20000000047 */
[-C--:B------:R-:W-:Y:S02]  /*2420*/  FMUL.FTZ R177, R177, R190.reuse ;  /* 0x000000beb1b17220 */ /* 0x080fe40000410000 */
[----:B------:R-:W-:Y:S02]  /*2430*/  FMUL.FTZ R168, R165, R190 ;  /* 0x000000bea5a87220 */ /* 0x000fe40000410000 */
[----:B------:R-:W-:-:S02]  /*2440*/  FMUL.FTZ R160, R160, R161 ;  /* 0x000000a1a0a07220 */ /* 0x000fc40000410000 */
[----:B------:R-:W-:Y:S02]  /*2450*/  FMUL.FTZ R165, R171, R166 ;  /* 0x000000a6aba57220 */ /* 0x000fe40000410000 */
[----:B------:R-:W-:Y:S01]  /*2460*/  FMUL.FTZ R161, R177, R162 ;  /* 0x000000a2b1a17220 */ /* 0x000fe20000410000 */
[----:B------:R-:W-:Y:S01]  /*2470*/  PRMT R162, RZ, 0x5410, R69 ;  /* 0x00005410ffa27816 */ /* 0x000fe20000000045 */
[----:B------:R-:W-:Y:S01]  /*2480*/  FMUL.FTZ R166, R168, R167 ;  /* 0x000000a7a8a67220 */ /* 0x000fe20000410000 */
[----:B------:R-:W-:Y:S01]  /*2490*/  PRMT R168, RZ, 0x7610, R71 ;  /* 0x00007610ffa87816 */ /* 0x000fe20000000047 */
[----:B------:R-:W-:-:S04]  /*24a0*/  FMUL.FTZ R173, R173, R190 ;  /* 0x000000beadad7220 */ /* 0x000fc80000410000 */
        /* <DEDUP_REMOVED lines=26> */
[----:B------:R-:W-:-:S05]  /*2650*/  IADD3 R211, R214, 0x100, RZ ;  /* 0x00000100d6d37810 */ /* 0x000fca0007ffe0ff */
[----:B------:R-:W-:Y:S01]  /*2660*/  IMAD.WIDE.U32 R180, R211, R186, c[0x0][0x170] ;  /* 0x00005c00d3b47625 */ /* 0x000fe200078e00ba */
[--C-:B--2---:R-:W-:Y:S02]  /*2670*/  PRMT R174, RZ, 0x5410, R168.reuse ;  /* 0x00005410ffae7816 */ /* 0x104fe400000000a8 */
[--C-:B------:R-:W-:Y:S02]  /*2680*/  PRMT R176, RZ, 0x5410, R169.reuse ;  /* 0x00005410ffb07816 */ /* 0x100fe400000000a9 */
[----:B------:R-:W-:Y:S01]  /*2690*/  PRMT R177, RZ, 0x7610, R169 ;  /* 0x00007610ffb17816 */ /* 0x000fe200000000a9 */
[----:B------:R-:W-:Y:S01]  /*26a0*/  FMUL.FTZ R169, R174, R190 ;  /* 0x000000beaea97220 */ /* 0x000fe20000410000 */
[----:B------:R-:W-:Y:S02]  /*26b0*/  PRMT R168, RZ, 0x7610, R168 ;  /* 0x00007610ffa87816 */ /* 0x000fe400000000a8 */
[--C-:B0-----:R-:W-:Y:S02]  /*26c0*/  PRMT R173, RZ, 0x5410, R171.reuse ;  /* 0x00005410ffad7816 */ /* 0x101fe400000000ab */
[----:B------:R-:W-:-:S02]  /*26d0*/  PRMT R174, RZ, 0x7610, R171 ;  /* 0x00007610ffae7816 */ /* 0x000fc400000000ab */
[----:B------:R-:W-:Y:S02]  /*26e0*/  PRMT R171, RZ, 0x5410, R64 ;  /* 0x00005410ffab7816 */ /* 0x000fe40000000040 */
[--C-:B------:R-:W-:Y:S02]  /*26f0*/  PRMT R172, RZ, 0x5410, R170.reuse ;  /* 0x00005410ffac7816 */ /* 0x100fe400000000aa */
[----:B------:R-:W-:Y:S01]  /*2700*/  PRMT R175, RZ, 0x7610, R170 ;  /* 0x00007610ffaf7816 */ /* 0x000fe200000000aa */
[-C--:B------:R-:W-:Y:S02]  /*2710*/  FMUL.FTZ R170, R168, R190.reuse ;  /* 0x000000bea8aa7220 */ /* 0x080fe40000410000 */
[----:B------:R-:W-:Y:S01]  /*2720*/  FMUL.FTZ R168, R169, R171 ;  /* 0x000000aba9a87220 */ /* 0x000fe20000410000 */
[----:B------:R-:W-:Y:S01]  /*2730*/  PRMT R169, RZ, 0x7610, R64 ;  /* 0x00007610ffa97816 */ /* 0x000fe20000000040 */
[----:B------:R-:W-:-:S04]  /*2740*/  FMUL.FTZ R176, R176, R190 ;  /* 0x000000beb0b07220 */ /* 0x000fc80000410000 */
[----:B------:R-:W-:Y:S01]  /*2750*/  FMUL.FTZ R169, R170, R169 ;  /* 0x000000a9aaa97220 */ /* 0x000fe20000410000 */
[----:B------:R-:W-:Y:S01]  /*2760*/  PRMT R170, RZ, 0x5410, R65 ;  /* 0x00005410ffaa7816 */ /* 0x000fe20000000041 */
[----:B------:R-:W-:-:S04]  /*2770*/  FMUL.FTZ R172, R172, R190 ;  /* 0x000000beacac7220 */ /* 0x000fc80000410000 */
[----:B------:R-:W-:Y:S01]  /*2780*/  FMUL.FTZ R170, R176, R170 ;  /* 0x000000aab0aa7220 */ /* 0x000fe20000410000 */
[--C-:B------:R-:W-:Y:S01]  /*2790*/  PRMT R176, RZ, 0x5410, R66.reuse ;  /* 0x00005410ffb07816 */ /* 0x100fe20000000042 */
[-C--:B------:R-:W-:Y:S01]  /*27a0*/  FMUL.FTZ R177, R177, R190.reuse ;  /* 0x000000beb1b17220 */ /* 0x080fe20000410000 */
[----:B------:R-:W-:Y:S01]  /*27b0*/  PRMT R171, RZ, 0x7610, R65 ;  /* 0x00007610ffab7816 */ /* 0x000fe20000000041 */
[----:B------:R-:W-:Y:S02]  /*27c0*/  FMUL.FTZ R175, R175, R190 ;  /* 0x000000beafaf7220 */ /* 0x000fe40000410000 */
[----:B------:R-:W-:Y:S01]  /*27d0*/  FMUL.FTZ R172, R172, R176 ;  /* 0x000000b0acac7220 */ /* 0x000fe20000410000 */
[----:B------:R-:W-:Y:S01]  /*27e0*/  PRMT R176, RZ, 0x7610, R66 ;  /* 0x00007610ffb07816 */ /* 0x000fe20000000042 */
[----:B------:R-:W-:Y:S02]  /*27f0*/  FMUL.FTZ R171, R177, R171 ;  /* 0x000000abb1ab7220 */ /* 0x000fe40000410000 */
[----:B------:R-:W-:-:S02]  /*2800*/  FMUL.FTZ R177, R173, R190 ;  /* 0x000000beadb17220 */ /* 0x000fc40000410000 */
[----:B------:R-:W-:Y:S01]  /*2810*/  FMUL.FTZ R173, R175, R176 ;  /* 0x000000b0afad7220 */ /* 0x000fe20000410000 */
[--C-:B------:R-:W-:Y:S01]  /*2820*/  PRMT R176, RZ, 0x7610, R67.reuse ;  /* 0x00007610ffb07816 */ /* 0x100fe20000000043 */
[----:B------:R-:W-:Y:S01]  /*2830*/  FMUL.FTZ R175, R174, R190 ;  /* 0x000000beaeaf7220 */ /* 0x000fe20000410000 */
[----:B------:R-:W-:-:S03]  /*2840*/  PRMT R174, RZ, 0x5410, R67 ;  /* 0x00005410ffae7816 */ /* 0x000fc60000000043 */
        /* <DEDUP_REMOVED lines=10> */
[----:B------:R-:W-:Y:S01]  /*28f0*/  @P1 FADD.FTZ R175, R119, R175 ;  /* 0x000000af77af1221 */ /* 0x000fe20000010000 */
[----:B------:R-:W-:Y:S04]  /*2900*/  STG.E.128 [R176.64], R168 ;  /* 0x000000a8b0007986 */ /* 0x000fe8000c101d04 */
[----:B------:R0:W-:Y:S04]  /*2910*/  STG.E.128 [R176.64+0x10], R172 ;  /* 0x000010acb0007986 */ /* 0x0001e8000c101d04 */
[----:B------:R-:W2:Y:S01]  /*2920*/  LDG.E.128 R180, [R180.64] ;  /* 0x00000004b4b47981 */ /* 0x000ea2000c1e1d00 */
[----:B------:R-:W-:-:S02]  /*2930*/  @P0 MOV R96, R112 ;  /* 0x0000007000600202 */ /* 0x000fc40000000f00 */
[----:B------:R-:W-:Y:S02]  /*2940*/  @P0 MOV R97, R113 ;  /* 0x0000007100610202 */ /* 0x000fe40000000f00 */
[----:B------:R-:W-:Y:S02]  /*2950*/  @P0 MOV R98, R114 ;  /* 0x0000007200620202 */ /* 0x000fe40000000f00 */
[----:B------:R-:W-:Y:S02]  /*2960*/  @P0 MOV R99, R115 ;  /* 0x0000007300630202 */ /* 0x000fe40000000f00 */
[----:B------:R-:W-:Y:S01]  /*2970*/  @P0 MOV R100, R116 ;  /* 0x0000007400640202 */ /* 0x000fe20000000f00 */
[----:B0-----:R-:W-:Y:S01]  /*2980*/  @P0 IMAD.WIDE.U32 R176, R211, R243, c[0x0][0x180] ;  /* 0x00006000d3b00625 */ /* 0x001fe200078e00f3 */
[----:B------:R-:W-:Y:S02]  /*2990*/  @P0 MOV R101, R117 ;  /* 0x0000007500650202 */ /* 0x000fe40000000f00 */
[----:B------:R-:W-:-:S02]  /*29a0*/  @P0 MOV R102, R118 ;  /* 0x0000007600660202 */ /* 0x000fc40000000f00 */
[----:B------:R-:W-:Y:S01]  /*29b0*/  @P0 MOV R103, R119 ;  /* 0x0000007700670202 */ /* 0x000fe20000000f00 */
[----:B------:R2:W3:Y:S04]  /*29c0*/  @P0 LDG.E.128 R112, [R176.64] ;  /* 0x00000004b0700981 */ /* 0x0004e8000c1e1d00 */
[----:B------:R2:W4:Y:S01]  /*29d0*/  @P0 LDG.E.128 R116, [R176.64+0x10] ;  /* 0x00001004b0740981 */ /* 0x000522000c1e1d00 */
[----:B------:R-:W-:Y:S02]  /*29e0*/  PRMT R178, RZ, 0x5410, R60 ;  /* 0x00005410ffb27816 */ /* 0x000fe4000000003c */
[----:B------:R-:W-:Y:S02]  /*29f0*/  PRMT R184, RZ, 0x5410, R63 ;  /* 0x00005410ffb87816 */ /* 0x000fe4000000003f */
[----:B------:R-:W-:-:S05]  /*2a00*/  IADD3 R212, R214, 0x120, RZ ;  /* 0x00000120d6d47810 */ /* 0x000fca0007ffe0ff */
[----:B------:R-:W-:Y:S01]  /*2a10*/  @P0 IMAD.WIDE.U32 R188, R212, R243, c[0x0][0x180] ;  /* 0x00006000d4bc0625 */ /* 0x000fe200078e00f3 */
[--C-:B--2---:R-:W-:Y:S02]  /*2a20*/  PRMT R176, RZ, 0x5410, R180.reuse ;  /* 0x00005410ffb07816 */ /* 0x104fe400000000b4 */
[----:B------:R-:W-:-:S03]  /*2a30*/  PRMT R177, RZ, 0x7610, R180 ;  /* 0x00007610ffb17816 */ /* 0x000fc600000000b4 */
[-C--:B------:R-:W-:Y:S02]  /*2a40*/  FMUL.FTZ R176, R176, R190.reuse ;  /* 0x000000beb0b07220 */ /* 0x080fe40000410000 */
[----:B------:R-:W-:Y:S02]  /*2a50*/  FMUL.FTZ R177, R177, R190 ;  /* 0x000000beb1b17220 */ /* 0x000fe40000410000 */
[----:B------:R-:W-:Y:S01]  /*2a60*/  FMUL.FTZ R176, R176, R178 ;  /* 0x000000b2b0b07220 */ /* 0x000fe20000410000 */
[----:B------:R-:W-:-:S05]  /*2a70*/  PRMT R178, RZ, 0x7610, R60 ;  /* 0x00007610ffb27816 */ /* 0x000fca000000003c */
[----:B------:R-:W-:Y:S01]  /*2a80*/  FMUL.FTZ R177, R177, R178 ;  /* 0x000000b2b1b17220 */ /* 0x000fe20000410000 */
[----:B------:R-:W-:Y:S02]  /*2a90*/  PRMT R178, RZ, 0x5410, R181 ;  /* 0x00005410ffb27816 */ /* 0x000fe400000000b5 */
[----:B------:R-:W-:Y:S02]  /*2aa0*/  PRMT R180, RZ, 0x5410, R61 ;  /* 0x00005410ffb47816 */ /* 0x000fe4000000003d */
[----:B------:R-:W-:Y:S01]  /*2ab0*/  PRMT R179, RZ, 0x7610, R181 ;  /* 0x00007610ffb37816 */ /* 0x000fe200000000b5 */
[----:B------:R-:W-:-:S04]  /*2ac0*/  FMUL.FTZ R178, R178, R190 ;  /* 0x000000beb2b27220 */ /* 0x000fc80000410000 */
[----:B------:R-:W-:Y:S01]  /*2ad0*/  FMUL.FTZ R178, R178, R180 ;  /* 0x000000b4b2b27220 */ /* 0x000fe20000410000 */
[----:B------:R-:W-:Y:S01]  /*2ae0*/  PRMT R180, RZ, 0x7610, R61 ;  /* 0x00007610ffb47816 */ /* 0x000fe2000000003d */
[----:B------:R-:W-:-:S04]  /*2af0*/  FMUL.FTZ R179, R179, R190 ;  /* 0x000000beb3b37220 */ /* 0x000fc80000410000 */
[----:B------:R-:W-:Y:S01]  /*2b00*/  FMUL.FTZ R179, R179, R180 ;  /* 0x000000b4b3b37220 */ /* 0x000fe20000410000 */
[--C-:B------:R-:W-:Y:S02]  /*2b10*/  PRMT R180, RZ, 0x5410, R182.reuse ;  /* 0x00005410ffb47816 */ /* 0x100fe400000000b6 */
[----:B------:R-:W-:Y:S02]  /*2b20*/  PRMT R181, RZ, 0x7610, R182 ;  /* 0x00007610ffb57816 */ /* 0x000fe400000000b6 */
[--C-:B------:R-:W-:Y:S01]  /*2b30*/  PRMT R182, RZ, 0x5410, R62.reuse ;  /* 0x00005410ffb67816 */ /* 0x100fe2000000003e */
[-C--:B------:R-:W-:Y:S02]  /*2b40*/  FMUL.FTZ R180, R180, R190.reuse ;  /* 0x000000beb4b47220 */ /* 0x080fe40000410000 */
[----:B------:R-:W-:Y:S02]  /*2b50*/  FMUL.FTZ R181, R181, R190 ;  /* 0x000000beb5b57220 */ /* 0x000fe40000410000 */
[----:B------:R-:W-:Y:S01]  /*2b60*/  FMUL.FTZ R180, R180, R182 ;  /* 0x000000b6b4b47220 */ /* 0x000fe20000410000 */
[----:B------:R-:W-:-:S05]  /*2b70*/  PRMT R182, RZ, 0x7610, R62 ;  /* 0x00007610ffb67816 */ /* 0x000fca000000003e */
[----:B------:R-:W-:Y:S01]  /*2b80*/  FMUL.FTZ R181, R181, R182 ;  /* 0x000000b6b5b57220 */ /* 0x000fe20000410000 */
[--C-:B------:R-:W-:Y:S02]  /*2b90*/  PRMT R182, RZ, 0x5410, R183.reuse ;  /* 0x00005410ffb67816 */ /* 0x100fe400000000b7 */
[----:B------:R-:W-:-:S03]  /*2ba0*/  PRMT R183, RZ, 0x7610, R183 ;  /* 0x00007610ffb77816 */ /* 0x000fc600000000b7 */
[-C--:B------:R-:W-:Y:S02]  /*2bb0*/  FMUL.FTZ R182, R182, R190.reuse ;  /* 0x000000beb6b67220 */ /* 0x080fe40000410000 */
[----:B------:R-:W-:Y:S02]  /*2bc0*/  FMUL.FTZ R183, R183, R190 ;  /* 0x000000beb7b77220 */ /* 0x000fe40000410000 */
[----:B------:R-:W-:Y:S01]  /*2bd0*/  FMUL.FTZ R182, R182, R184 ;  /* 0x000000b8b6b67220 */ /* 0x000fe20000410000 */
[----:B------:R-:W-:Y:S01]  /*2be0*/  PRMT R184, RZ, 0x7610, R63 ;  /* 0x00007610ffb87816 */ /* 0x000fe2000000003f */
[----:B---3--:R-:W-:-:S04]  /*2bf0*/  @P1 FADD.FTZ R176, R112, R176 ;  /* 0x000000b070b01221 */ /* 0x008fc80000010000 */
[----:B------:R-:W-:Y:S02]  /*2c00*/  FMUL.FTZ R183, R183, R184 ;  /* 0x000000b8b7b77220 */ /* 0x000fe40000410000 */
[----:B------:R-:W-:Y:S02]  /*2c10*/  @P1 FADD.FTZ R177, R113, R177 ;  /* 0x000000b171b11221 */ /* 0x000fe40000010000 */
[----:B------:R-:W-:Y:S02]  /*2c20*/  @P1 FADD.FTZ R178, R114, R178 ;  /* 0x000000b272b21221 */ /* 0x000fe40000010000 */
[----:B------:R-:W-:Y:S02]  /*2c30*/  @P1 FADD.FTZ R179, R115, R179 ;  /* 0x000000b373b31221 */ /* 0x000fe40000010000 */
[----:B----4-:R-:W-:Y:S02]  /*2c40*/  @P1 FADD.FTZ R180, R116, R180 ;  /* 0x000000b474b41221 */ /* 0x010fe40000010000 */
[----:B------:R-:W-:-:S02]  /*2c50*/  @P1 FADD.FTZ R181, R117, R181 ;  /* 0x000000b575b51221 */ /* 0x000fc40000010000 */
[----:B------:R-:W-:Y:S02]  /*2c60*/  @P1 FADD.FTZ R182, R118, R182 ;  /* 0x000000b676b61221 */ /* 0x000fe40000010000 */
[----:B------:R-:W-:Y:S02]  /*2c70*/  @P1 FADD.FTZ R183, R119, R183 ;  /* 0x000000b777b71221 */ /* 0x000fe40000010000 */
[----:B------:R-:W-:-:S05]  /*2c80*/  IMAD.WIDE.U32 R184, R211, R243, c[0x0][0x188] ;  /* 0x00006200d3b87625 */ /* 0x000fca00078e00f3 */
[----:B------:R-:W-:Y:S04]  /*2c90*/  STG.E.128 [R184.64], R176 ;  /* 0x000000b0b8007986 */ /* 0x000fe8000c101d04 */
[----:B------:R0:W-:Y:S01]  /*2ca0*/  STG.E.128 [R184.64+0x10], R180 ;  /* 0x000010b4b8007986 */ /* 0x0001e2000c101d04 */
[----:B------:R-:W-:Y:S02]  /*2cb0*/  @P0 MOV R96, R112 ;  /* 0x0000007000600202 */ /* 0x000fe40000000f00 */
[----:B------:R-:W-:Y:S02]  /*2cc0*/  @P0 MOV R97, R113 ;  /* 0x0000007100610202 */ /* 0x000fe40000000f00 */
[----:B------:R-:W-:Y:S02]  /*2cd0*/  @P0 MOV R98, R114 ;  /* 0x0000007200620202 */ /* 0x000fe40000000f00 */
[----:B------:R-:W-:-:S02]  /*2ce0*/  @P0 MOV R99, R115 ;  /* 0x0000007300630202 */ /* 0x000fc40000000f00 */
[----:B------:R-:W-:Y:S02]  /*2cf0*/  @P0 MOV R100, R116 ;  /* 0x0000007400640202 */ /* 0x000fe40000000f00 */
[----:B------:R-:W-:Y:S02]  /*2d00*/  @P0 MOV R101, R117 ;  /* 0x0000007500650202 */ /* 0x000fe40000000f00 */
[----:B------:R-:W-:Y:S01]  /*2d10*/  @P0 MOV R102, R118 ;  /* 0x0000007600660202 */ /* 0x000fe20000000f00 */
[----:B------:R-:W2:Y:S01]  /*2d20*/  @P0 LDG.E.128 R96, [R188.64] ;  /* 0x00000004bc600981 */ /* 0x000ea2000c1e1d00 */
[----:B0-----:R-:W-:Y:S01]  /*2d30*/  IMAD.WIDE.U32 R184, R212, R186, c[0x0][0x170] ;  /* 0x00005c00d4b87625 */ /* 0x001fe200078e00ba */
[----:B------:R-:W-:-:S05]  /*2d40*/  @P0 MOV R103, R119 ;  /* 0x0000007700670202 */ /* 0x000fca0000000f00 */
[----:B------:R-:W3:Y:S04]  /*2d50*/  LDG.E.128 R184, [R184.64] ;  /* 0x00000004b8b87981 */ /* 0x000ee8000c1e1d00 */
[----:B------:R0:W4:Y:S01]  /*2d60*/  @P0 LDG.E.128 R100, [R188.64+0x10] ;  /* 0x00001004bc640981 */ /* 0x000122000c1e1d00 */
[----:B--2---:R-:W-:Y:S02]  /*2d70*/  @P0 MOV R112, R96 ;  /* 0x0000006000700202 */ /* 0x004fe40000000f00 */
[--C-:B---3--:R-:W-:Y:S02]  /*2d80*/  PRMT R248, RZ, 0x5410, R187.reuse ;  /* 0x00005410fff87816 */ /* 0x108fe400000000bb */
[----:B------:R-:W-:Y:S02]  /*2d90*/  PRMT R191, RZ, 0x7610, R187 ;  /* 0x00007610ffbf7816 */ /* 0x000fe400000000bb */
[----:B------:R-:W-:-:S02]  /*2da0*/  PRMT R250, RZ, 0x5410, R184 ;  /* 0x00005410fffa7816 */ /* 0x000fc400000000b8 */
[----:B------:R-:W-:Y:S02]  /*2db0*/  PRMT R251, RZ, 0x7610, R184 ;  /* 0x00007610fffb7816 */ /* 0x000fe400000000b8 */
[--C-:B------:R-:W-:Y:S02]  /*2dc0*/  PRMT R187, RZ, 0x5410, R185.reuse ;  /* 0x00005410ffbb7816 */ /* 0x100fe400000000b9 */
[----:B------:R-:W-:Y:S02]  /*2dd0*/  PRMT R249, RZ, 0x7610, R185 ;  /* 0x00007610fff97816 */ /* 0x000fe400000000b9 */
[--C-:B0-----:R-:W-:Y:S02]  /*2de0*/  PRMT R188, RZ, 0x5410, R186.reuse ;  /* 0x00005410ffbc7816 */ /* 0x101fe400000000ba */
        /* <DEDUP_REMOVED lines=9> */
[----:B------:R-:W-:Y:S01]  /*2e80*/  @P0 MOV R113, R97 ;  /* 0x0000006100710202 */ /* 0x000fe20000000f00 */
[----:B------:R-:W-:Y:S01]  /*2e90*/  FMUL.FTZ R184, R233, R184 ;  /* 0x000000b8e9b87220 */ /* 0x000fe20000410000 */
[----:B----4-:R-:W-:Y:S01]  /*2ea0*/  @P0 MOV R118, R102 ;  /* 0x0000006600760202 */ /* 0x010fe20000000f00 */
[----:B------:R-:W-:Y:S01]  /*2eb0*/  FMUL.FTZ R185, R225, R185 ;  /* 0x000000b9e1b97220 */ /* 0x000fe20000410000 */
[----:B------:R-:W-:Y:S01]  /*2ec0*/  @P0 MOV R119, R103 ;  /* 0x0000006700770202 */ /* 0x000fe20000000f00 */
        /* <DEDUP_REMOVED lines=8> */
[----:B------:R-:W-:-:S02]  /*2f50*/  FMUL.FTZ R188, R222, R188 ;  /* 0x000000bcdebc7220 */ /* 0x000fc40000410000 */
[----:B------:R-:W-:Y:S02]  /*2f60*/  FMUL.FTZ R189, R221, R189 ;  /* 0x000000bdddbd7220 */ /* 0x000fe40000410000 */
[----:B------:R-:W-:Y:S02]  /*2f70*/  @P1 FADD.FTZ R184, R184, R112 ;  /* 0x00000070b8b81221 */ /* 0x000fe40000010000 */
[----:B------:R-:W-:Y:S02]  /*2f80*/  @P1 FADD.FTZ R185, R185, R113 ;  /* 0x00000071b9b91221 */ /* 0x000fe40000010000 */
[----:B------:R-:W-:Y:S02]  /*2f90*/  @P1 FADD.FTZ R190, R190, R118 ;  /* 0x00000076bebe1221 */ /* 0x000fe40000010000 */
[----:B------:R-:W-:Y:S02]  /*2fa0*/  @P1 FADD.FTZ R191, R191, R119 ;  /* 0x00000077bfbf1221 */ /* 0x000fe40000010000 */
[----:B------:R-:W-:-:S02]  /*2fb0*/  @P1 FADD.FTZ R186, R186, R114 ;  /* 0x00000072baba1221 */ /* 0x000fc40000010000 */
[----:B------:R-:W-:Y:S02]  /*2fc0*/  @P1 FADD.FTZ R187, R187, R115 ;  /* 0x00000073bbbb1221 */ /* 0x000fe40000010000 */
[----:B------:R-:W-:Y:S02]  /*2fd0*/  @P1 FADD.FTZ R188, R188, R116 ;  /* 0x00000074bcbc1221 */ /* 0x000fe40000010000 */
[----:B------:R-:W-:Y:S02]  /*2fe0*/  @P1 FADD.FTZ R189, R189, R117 ;  /* 0x00000075bdbd1221 */ /* 0x000fe40000010000 */
[----:B------:R-:W-:-:S05]  /*2ff0*/  IMAD.WIDE.U32 R112, R212, R243, c[0x0][0x188] ;  /* 0x00006200d4707625 */ /* 0x000fca00078e00f3 */
[----:B------:R-:W-:Y:S04]  /*3000*/  STG.E.128 [R112.64], R184 ;  /* 0x000000b870007986 */ /* 0x000fe8000c101d04 */
[----:B------:R0:W-:Y:S02]  /*3010*/  STG.E.128 [R112.64+0x10], R188 ;  /* 0x000010bc70007986 */ /* 0x0001e4000c101d04 */
        /* <DEDUP_REMOVED lines=82> */
[----:B------:R-:W-:Y:S01]  /*3540*/  FADD.FTZ R115, R191, R112 ;  /* 0x00000070bf737221 */ /* 0x000fe20000010000 */
[----:B------:R-:W-:Y:S07]  /*3550*/  BRA.DIV ~URZ, `(.L_x_23229) ;  /* 0x000025e27f007947 */ /* 0x000fee000b800000 */
[----:B------:R0:W1:Y:S02]  /*3560*/  SHFL.BFLY PT, R114, R115, 0x1, 0x1f ;  /* 0x0c201f0073727f89 */ /* 0x00006400000e0000 */
.L_x_23233:
        /* <DEDUP_REMOVED lines=180> */
.L_x_23234:
[----:B------:R-:W2:Y:S04]  /*40b0*/  LDL R251, [R1+0x44] ;  /* 0x0000440001fb7983 */ /* 0x000ea80000100800 */
[----:B------:R-:W3:Y:S04]  /*40c0*/  LDL R250, [R1+0x40] ;  /* 0x0000400001fa7983 */ /* 0x000ee80000100800 */
[----:B------:R-:W4:Y:S04]  /*40d0*/  LDL R249, [R1+0x4c] ;  /* 0x00004c0001f97983 */ /* 0x000f280000100800 */
[----:B------:R-:W5:Y:S04]  /*40e0*/  LDL R248, [R1+0x48] ;  /* 0x0000480001f87983 */ /* 0x000f680000100800 */
[----:B------:R-:W4:Y:S04]  /*40f0*/  LDL R243, [R1+0x54] ;  /* 0x0000540001f37983 */ /* 0x000f280000100800 */
[----:B------:R-:W5:Y:S04]  /*4100*/  LDL R119, [R1+0x50] ;  /* 0x0000500001777983 */ /* 0x000f680000100800 */
[----:B------:R-:W5:Y:S04]  /*4110*/  LDL R118, [R1+0x5c] ;  /* 0x00005c0001767983 */ /* 0x000f680000100800 */
[----:B------:R-:W5:Y:S01]  /*4120*/  LDL R117, [R1+0x58] ;  /* 0x0000580001757983 */ /* 0x000f620000100800 */
[----:B------:R-:W-:Y:S01]  /*4130*/  MOV R113, c[0x0][0x1e0] ;  /* 0x0000780000717a02 */ /* 0x000fe20000000f00 */
[----:B-1----:R-:W-:Y:S01]  /*4140*/  FADD.FTZ R112, R114, R116 ;  /* 0x0000007472707221 */ /* 0x002fe20000010000 */
[----:B------:R-:W-:Y:S01]  /*4150*/  ISETP.NE.AND P0, PT, RZ, UR6, PT ;  /* 0x00000006ff007c0c */ /* 0x000fe2000bf05270 */
[----:B0-----:R-:W5:Y:S01]  /*4160*/  LDL R116, [R1+0x34] ;  /* 0x0000340001747983 */ /* 0x001f620000100800 */
[----:B------:R-:W-:Y:S01]  /*4170*/  PRMT R114, RZ, 0x5410, R59 ;  /* 0x00005410ff727816 */ /* 0x000fe2000000003b */
[----:B------:R-:W-:-:S02]  /*4180*/  FFMA.FTZ R112, R112, R113, c[0x0][0x228] ;  /* 0x00008a0070707623 */ /* 0x000fc40000010071 */
[----:B------:R-:W-:-:S05]  /*4190*/  FMUL.FTZ R113, R115, R115 ;  /* 0x0000007373717220 */ /* 0x000fca0000410000 */
[----:B------:R-:W-:-:S05]  /*41a0*/  FSEL R113, R113, RZ, P0 ;  /* 0x000000ff71717208 */ /* 0x000fca0000000000 */
[----:B------:R-:W-:Y:S01]  /*41b0*/  FADD.FTZ R113, R112, R113 ;  /* 0x0000007170717221 */ /* 0x000fe20000010000 */
[----:B------:R-:W-:-:S05]  /*41c0*/  FSEL R112, R115, RZ, !P0 ;  /* 0x000000ff73707208 */ /* 0x000fca0004000000 */
[----:B------:R-:W0:Y:S01]  /*41d0*/  MUFU.RSQ R113, R113 ;  /* 0x0000007100717308 */ /* 0x000e220000001400 */
[--C-:B------:R-:W-:Y:S02]  /*41e0*/  FADD.FTZ R110, R110, -R112.reuse ;  /* 0x800000706e6e7221 */ /* 0x100fe40000010000 */
[--C-:B------:R-:W-:Y:S02]  /*41f0*/  FADD.FTZ R111, R111, -R112.reuse ;  /* 0x800000706f6f7221 */ /* 0x100fe40000010000 */
[--C-:B------:R-:W-:Y:S02]  /*4200*/  FADD.FTZ R108, R108, -R112.reuse ;  /* 0x800000706c6c7221 */ /* 0x100fe40000010000 */
[--C-:B------:R-:W-:Y:S02]  /*4210*/  FADD.FTZ R109, R109, -R112.reuse ;  /* 0x800000706d6d7221 */ /* 0x100fe40000010000 */
[--C-:B------:R-:W-:Y:S02]  /*4220*/  FADD.FTZ R106, R106, -R112.reuse ;  /* 0x800000706a6a7221 */ /* 0x100fe40000010000 */
[----:B------:R-:W-:-:S02]  /*4230*/  FADD.FTZ R107, R107, -R112 ;  /* 0x800000706b6b7221 */ /* 0x000fc40000010000 */
[C---:B0-----:R-:W-:Y:S02]  /*4240*/  FMUL.FTZ R110, R113.reuse, R110 ;  /* 0x0000006e716e7220 */ /* 0x041fe40000410000 */
[C---:B------:R-:W-:Y:S02]  /*4250*/  FMUL.FTZ R111, R113.reuse, R111 ;  /* 0x0000006f716f7220 */ /* 0x040fe40000410000 */
[C---:B------:R-:W-:Y:S02]  /*4260*/  FMUL.FTZ R108, R113.reuse, R108 ;  /* 0x0000006c716c7220 */ /* 0x040fe40000410000 */
[C---:B------:R-:W-:Y:S02]  /*4270*/  FMUL.FTZ R109, R113.reuse, R109 ;  /* 0x0000006d716d7220 */ /* 0x040fe40000410000 */
[C---:B------:R-:W-:Y:S02]  /*4280*/  FMUL.FTZ R106, R113.reuse, R106 ;  /* 0x0000006a716a7220 */ /* 0x040fe40000410000 */
[----:B------:R-:W-:-:S02]  /*4290*/  FMUL.FTZ R107, R113, R107 ;  /* 0x0000006b716b7220 */ /* 0x000fc40000410000 */
[----:B--2---:R-:W-:Y:S01]  /*42a0*/  FFMA.FTZ R110, R110, R114, R251 ;  /* 0x000000726e6e7223 */ /* 0x004fe200000100fb */
[----:B------:R-:W-:-:S05]  /*42b0*/  PRMT R114, RZ, 0x7610, R59 ;  /* 0x00007610ff727816 */ /* 0x000fca000000003b */
[----:B---3--:R-:W-:Y:S02]  /*42c0*/  FFMA.FTZ R111, R111, R114, R250 ;  /* 0x000000726f6f7223 */ /* 0x008fe400000100fa */
[----:B------:R-:W2:Y:S03]  /*42d0*/  LDL R114, [R1+0x30] ;  /* 0x0000300001727983 */ /* 0x000ea60000100800 */
[----:B------:R-:W-:Y:S02]  /*42e0*/  F2FP.BF16.PACK_AB R111, R111, R110 ;  /* 0x0000006e6f6f723e */ /* 0x000fe400000010ff */
[----:B------:R-:W-:-:S05]  /*42f0*/  PRMT R110, RZ, 0x5410, R58 ;  /* 0x00005410ff6e7816 */ /* 0x000fca000000003a */
[----:B----4-:R-:W-:Y:S01]  /*4300*/  FFMA.FTZ R110, R108, R110, R249 ;  /* 0x0000006e6c6e7223 */ /* 0x010fe200000100f9 */
[----:B------:R-:W-:-:S05]  /*4310*/  PRMT R108, RZ, 0x7610, R58 ;  /* 0x00007610ff6c7816 */ /* 0x000fca000000003a */
[----:B-----5:R-:W-:Y:S02]  /*4320*/  FFMA.FTZ R108, R109, R108, R248 ;  /* 0x0000006c6d6c7223 */ /* 0x020fe400000100f8 */
[----:B------:R-:W3:Y:S03]  /*4330*/  LDL R248, [R1+0x24] ;  /* 0x0000240001f87983 */ /* 0x000ee60000100800 */
[----:B------:R-:W-:Y:S02]  /*4340*/  F2FP.BF16.PACK_AB R110, R108, R110 ;  /* 0x0000006e6c6e723e */ /* 0x000fe400000010ff */
[----:B------:R-:W-:-:S05]  /*4350*/  PRMT R108, RZ, 0x5410, R57 ;  /* 0x00005410ff6c7816 */ /* 0x000fca0000000039 */
[----:B------:R-:W-:Y:S01]  /*4360*/  FFMA.FTZ R106, R106, R108, R243 ;  /* 0x0000006c6a6a7223 */ /* 0x000fe200000100f3 */
[----:B------:R-:W-:-:S05]  /*4370*/  PRMT R108, RZ, 0x7610, R57 ;  /* 0x00007610ff6c7816 */ /* 0x000fca0000000039 */
[----:B------:R-:W-:Y:S02]  /*4380*/  FFMA.FTZ R107, R107, R108, R119 ;  /* 0x0000006c6b6b7223 */ /* 0x000fe40000010077 */
[----:B------:R-:W4:Y:S01]  /*4390*/  LDL R119, [R1+0x20] ;  /* 0x0000200001777983 */ /* 0x000f220000100800 */
[--C-:B------:R-:W-:Y:S02]  /*43a0*/  FADD.FTZ R108, R104, -R112.reuse ;  /* 0x80000070686c7221 */ /* 0x100fe40000010000 */
[----:B------:R-:W-:Y:S01]  /*43b0*/  FADD.FTZ R104, R105, -R112 ;  /* 0x8000007069687221 */ /* 0x000fe20000010000 */
[----:B------:R-:W-:Y:S01]  /*43c0*/  PRMT R105, RZ, 0x5410, R56 ;  /* 0x00005410ff697816 */ /* 0x000fe20000000038 */
[C---:B------:R-:W-:Y:S02]  /*43d0*/  FMUL.FTZ R108, R113.reuse, R108 ;  /* 0x0000006c716c7220 */ /* 0x040fe40000410000 */
[----:B------:R-:W-:Y:S02]  /*43e0*/  FMUL.FTZ R104, R113, R104 ;  /* 0x0000006871687220 */ /* 0x000fe40000410000 */
[----:B------:R-:W-:Y:S01]  /*43f0*/  FFMA.FTZ R108, R108, R105, R118 ;  /* 0x000000696c6c7223 */ /* 0x000fe20000010076 */
[----:B------:R-:W-:Y:S01]  /*4400*/  PRMT R105, RZ, 0x7610, R56 ;  /* 0x00007610ff697816 */ /* 0x000fe20000000038 */
[----:B------:R-:W5:Y:S04]  /*4410*/  LDL R118, [R1+0x2c] ;  /* 0x00002c0001767983 */ /* 0x000f680000100800 */
[----:B------:R-:W-:-:S02]  /*4420*/  FFMA.FTZ R104, R104, R105, R117 ;  /* 0x0000006968687223 */ /* 0x000fc40000010075 */
[----:B------:R-:W2:Y:S01]  /*4430*/  LDL R117, [R1+0x28] ;  /* 0x0000280001757983 */ /* 0x000ea20000100800 */
[----:B------:R-:W-:Y:S02]  /*4440*/  HFMA2.MMA R243, -RZ, RZ, 0, 2.384185791015625e-07 ;  /* 0x00000004fff37435 */ /* 0x000fe400000001ff */
[----:B------:R-:W-:-:S08]  /*4450*/  F2FP.BF16.PACK_AB R108, R104, R108 ;  /* 0x0000006c686c723e */ /* 0x000fd000000010ff */
[----:B------:R-:W-:-:S05]  /*4460*/  @!P1 IMAD.WIDE R104, R203, R243, c[0x0][0x1a0] ;  /* 0x00006800cb689625 */ /* 0x000fca00078e02f3 */
[----:B------:R0:W-:Y:S01]  /*4470*/  @!P1 STG.E [R104.64], R115 ;  /* 0x0000007368009986 */ /* 0x0001e2000c101904 */
[----:B------:R-:W-:Y:S01]  /*4480*/  F2FP.BF16.PACK_AB R109, R107, R106 ;  /* 0x0000006a6b6d723e */ /* 0x000fe200000010ff */
[----:B0-----:R-:W-:Y:S02]  /*4490*/  @!P1 IMAD.WIDE R104, R203, R243, c[0x0][0x1a8] ;  /* 0x00006a00cb689625 */ /* 0x001fe400078e02f3 */
[----:B------:R-:W2:Y:S04]  /*44a0*/  LDL R115, [R1+0x1c] ;  /* 0x00001c0001737983 */ /* 0x000ea80000100800 */
[----:B------:R0:W-:Y:S01]  /*44b0*/  @!P1 STG.E [R104.64], R113 ;  /* 0x0000007168009986 */ /* 0x0001e2000c101904 */
[----:B------:R-:W-:Y:S01]  /*44c0*/  FADD.FTZ R126, R126, -R112 ;  /* 0x800000707e7e7221 */ /* 0x000fe20000010000 */
[----:B0-----:R-:W-:-:S04]  /*44d0*/  LEA R104, P0, R214, c[0x0][0x208], 0x4 ;  /* 0x00008200d6687a11 */ /* 0x001fc800078020ff */
[----:B------:R-:W-:Y:S01]  /*44e0*/  LEA.HI.X R105, R214, c[0x0][0x20c], RZ, 0x4, P0 ;  /* 0x00008300d6697a11 */ /* 0x000fe200000f24ff */
[----:B------:R-:W-:-:S04]  /*44f0*/  FADD.FTZ R127, R127, -R112 ;  /* 0x800000707f7f7221 */ /* 0x000fc80000010000 */
[----:B------:R0:W-:Y:S01]  /*4500*/  STG.E.128 [R104.64], R108 ;  /* 0x0000006c68007986 */ /* 0x0001e2000c101d04 */
[--C-:B------:R-:W-:Y:S02]  /*4510*/  FADD.FTZ R124, R124, -R112.reuse ;  /* 0x800000707c7c7221 */ /* 0x100fe40000010000 */
[C---:B------:R-:W-:Y:S01]  /*4520*/  FMUL.FTZ R107, R113.reuse, R127 ;  /* 0x0000007f716b7220 */ /* 0x040fe20000410000 */
[----:B0-----:R-:W-:Y:S01]  /*4530*/  PRMT R105, RZ, 0x5410, R55 ;  /* 0x00005410ff697816 */ /* 0x001fe20000000037 */
[----:B------:R-:W-:Y:S01]  /*4540*/  FMUL.FTZ R104, R113, R126 ;  /* 0x0000007e71687220 */ /* 0x000fe20000410000 */
[----:B------:R-:W2:Y:S01]  /*4550*/  LDL R111, [R1+0x38] ;  /* 0x00003800016f7983 */ /* 0x000ea20000100800 */
[----:B------:R-:W-:Y:S01]  /*4560*/  FADD.FTZ R122, R122, -R112 ;  /* 0x800000707a7a7221 */ /* 0x000fe20000010000 */
[----:B------:R-:W-:-:S03]  /*4570*/  PRMT R108, RZ, 0x5410, R54 ;  /* 0x00005410ff6c7816 */ /* 0x000fc60000000036 */
[----:B------:R-:W-:Y:S02]  /*4580*/  FMUL.FTZ R109, R113, R122 ;  /* 0x0000007a716d7220 */ /* 0x000fe40000410000 */
[----:B------:R-:W2:Y:S01]  /*4590*/  LDL R122, [R1] ;  /* 0x00000000017a7983 */ /* 0x000ea20000100800 */
[----:B------:R-:W-:Y:S01]  /*45a0*/  PRMT R110, RZ, 0x5410, R53 ;  /* 0x00005410ff6e7816 */ /* 0x000fe20000000035 */
[----:B------:R-:W-:-:S04]  /*45b0*/  FADD.FTZ R125, R125, -R112 ;  /* 0x800000707d7d7221 */ /* 0x000fc80000010000 */
[----:B------:R-:W-:Y:S02]  /*45c0*/  FFMA.FTZ R109, R109, R110, R116 ;  /* 0x0000006e6d6d7223 */ /* 0x000fe40000010074 */
[----:B------:R-:W2:Y:S01]  /*45d0*/  LDL R116, [R1+0x10] ;  /* 0x0000100001747983 */ /* 0x000ea20000100800 */
[----:B------:R-:W-:Y:S02]  /*45e0*/  FMUL.FTZ R106, R113, R125 ;  /* 0x0000007d716a7220 */ /* 0x000fe40000410000 */
[----:B------:R-:W-:Y:S01]  /*45f0*/  FADD.FTZ R123, R123, -R112 ;  /* 0x800000707b7b7221 */ /* 0x000fe20000010000 */
[----:B------:R-:W-:Y:S01]  /*4600*/  PRMT R110, RZ, 0x7610, R53 ;  /* 0x00007610ff6e7816 */ /* 0x000fe20000000035 */
[----:B---3--:R-:W-:Y:S01]  /*4610*/  FFMA.FTZ R104, R104, R105, R248 ;  /* 0x0000006968687223 */ /* 0x008fe200000100f8 */
[----:B------:R-:W-:-:S05]  /*4620*/  PRMT R105, RZ, 0x7610, R55 ;  /* 0x00007610ff697816 */ /* 0x000fca0000000037 */
[----:B----4-:R-:W-:Y:S02]  /*4630*/  FFMA.FTZ R107, R107, R105, R119 ;  /* 0x000000696b6b7223 */ /* 0x010fe40000010077 */
[----:B------:R-:W-:Y:S01]  /*4640*/  FMUL.FTZ R105, R113, R124 ;  /* 0x0000007c71697220 */ /* 0x000fe20000410000 */
[----:B------:R-:W3:Y:S04]  /*4650*/  LDL R119, [R1+0xc] ;  /* 0x00000c0001777983 */ /* 0x000ee80000100800 */
[----:B------:R-:W4:Y:S01]  /*4660*/  LDL R124, [R1+0x3c] ;  /* 0x00003c00017c7983 */ /* 0x000f220000100800 */
[----:B-----5:R-:W-:-:S03]  /*4670*/  FFMA.FTZ R105, R105, R108, R118 ;  /* 0x0000006c69697223 */ /* 0x020fc60000010076 */
[----:B------:R-:W5:Y:S01]  /*4680*/  LDL R118, [R1+0x8] ;  /* 0x0000080001767983 */ /* 0x000f620000100800 */
[----:B------:R-:W-:-:S05]  /*4690*/  PRMT R108, RZ, 0x7610, R54 ;  /* 0x00007610ff6c7816 */ /* 0x000fca0000000036 */
[----:B--2---:R-:W-:Y:S02]  /*46a0*/  FFMA.FTZ R106, R106, R108, R117 ;  /* 0x0000006c6a6a7223 */ /* 0x004fe40000010075 */
[----:B------:R-:W-:Y:S01]  /*46b0*/  FMUL.FTZ R108, R113, R123 ;  /* 0x0000007b716c7220 */ /* 0x000fe20000410000 */
[----:B------:R-:W2:Y:S03]  /*46c0*/  LDL R117, [R1+0x14] ;  /* 0x0000140001757983 */ /* 0x000ea60000100800 */
[----:B------:R-:W-:Y:S01]  /*46d0*/  FFMA.FTZ R108, R108, R110, R114 ;  /* 0x0000006e6c6c7223 */ /* 0x000fe20000010072 */
[----:B------:R-:W2:Y:S04]  /*46e0*/  LDL R123, [R1+0x4] ;  /* 0x00000400017b7983 */ /* 0x000ea80000100800 */
[----:B------:R-:W2:Y:S01]  /*46f0*/  LDL R114, [R1+0x18] ;  /* 0x0000180001727983 */ /* 0x000ea20000100800 */
[----:B------:R-:W-:Y:S01]  /*4700*/  FADD.FTZ R120, R120, -R112 ;  /* 0x8000007078787221 */ /* 0x000fe20000010000 */
[----:B------:R-:W-:-:S02]  /*4710*/  F2FP.BF16.PACK_AB R107, R107, R104 ;  /* 0x000000686b6b723e */ /* 0x000fc400000010ff */
[----:B------:R-:W-:Y:S01]  /*4720*/  PRMT R104, RZ, 0x5410, R52 ;  /* 0x00005410ff687816 */ /* 0x000fe20000000034 */
[----:B------:R-:W-:Y:S02]  /*4730*/  FMUL.FTZ R120, R113, R120 ;  /* 0x0000007871787220 */ /* 0x000fe40000410000 */
[--C-:B------:R-:W-:Y:S02]  /*4740*/  FADD.FTZ R153, R153, -R112.reuse ;  /* 0x8000007099997221 */ /* 0x100fe40000010000 */
[--C-:B------:R-:W-:Y:S02]  /*4750*/  FADD.FTZ R166, R166, -R112.reuse ;  /* 0x80000070a6a67221 */ /* 0x100fe40000010000 */
[C---:B------:R-:W-:Y:S02]  /*4760*/  FMUL.FTZ R153, R113.reuse, R153 ;  /* 0x0000009971997220 */ /* 0x040fe40000410000 */
[----:B------:R-:W-:Y:S02]  /*4770*/  FMUL.FTZ R166, R113, R166 ;  /* 0x000000a671a67220 */ /* 0x000fe40000410000 */
        /* <DEDUP_REMOVED lines=26> */
[----:B------:R-:W-:Y:S01]  /*4920*/  FMUL.FTZ R168, R113, R168 ;  /* 0x000000a871a87220 */ /* 0x000fe20000410000 */
[----:B------:R-:W-:Y:S01]  /*4930*/  F2FP.BF16.PACK_AB R106, R106, R105 ;  /* 0x000000696a6a723e */ /* 0x000fe200000010ff */
[--C-:B------:R-:W-:Y:S02]  /*4940*/  FADD.FTZ R121, R121, -R112.reuse ;  /* 0x8000007079797221 */ /* 0x100fe40000010000 */
[----:B------:R-:W-:Y:S01]  /*4950*/  FMUL.FTZ R145, R113, R145 ;  /* 0x0000009171917220 */ /* 0x000fe20000410000 */
[----:B------:R-:W-:Y:S01]  /*4960*/  F2FP.BF16.PACK_AB R105, R108, R109 ;  /* 0x0000006d6c69723e */ /* 0x000fe200000010ff */
[----:B------:R-:W-:Y:S01]  /*4970*/  FADD.FTZ R169, R169, -R112 ;  /* 0x80000070a9a97221 */ /* 0x000fe20000010000 */
[----:B------:R-:W-:Y:S01]  /*4980*/  PRMT R108, RZ, 0x7610, R52 ;  /* 0x00007610ff6c7816 */ /* 0x000fe20000000034 */
[----:B------:R-:W-:-:S02]  /*4990*/  FADD.FTZ R159, R159, -R112 ;  /* 0x800000709f9f7221 */ /* 0x000fc40000010000 */
[C---:B------:R-:W-:Y:S02]  /*49a0*/  FMUL.FTZ R121, R113.reuse, R121 ;  /* 0x0000007971797220 */ /* 0x040fe40000410000 */
[----:B------:R-:W-:Y:S02]  /*49b0*/  FMUL.FTZ R169, R113, R169 ;  /* 0x000000a971a97220 */ /* 0x000fe40000410000 */
[--C-:B------:R-:W-:Y:S02]  /*49c0*/  FADD.FTZ R135, R135, -R112.reuse ;  /* 0x8000007087877221 */ /* 0x100fe40000010000 */
[----:B------:R-:W-:Y:S02]  /*49d0*/  FMUL.FTZ R159, R113, R159 ;  /* 0x0000009f719f7220 */ /* 0x000fe40000410000 */
[--C-:B------:R-:W-:Y:S02]  /*49e0*/  FADD.FTZ R182, R182, -R112.reuse ;  /* 0x80000070b6b67221 */ /* 0x100fe40000010000 */
[----:B------:R-:W-:-:S02]  /*49f0*/  FADD.FTZ R157, R157, -R112 ;  /* 0x800000709d9d7221 */ /* 0x000fc40000010000 */
[----:B------:R-:W-:Y:S01]  /*4a00*/  FFMA.FTZ R121, R121, R108, R111 ;  /* 0x0000006c79797223 */ /* 0x000fe2000001006f */
[----:B------:R-:W-:Y:S01]  /*4a10*/  PRMT R108, RZ, 0x7610, R51 ;  /* 0x00007610ff6c7816 */ /* 0x000fe20000000033 */
[C---:B------:R-:W-:Y:S02]  /*4a20*/  FMUL.FTZ R135, R113.reuse, R135 ;  /* 0x0000008771877220 */ /* 0x040fe40000410000 */
[----:B------:R-:W-:Y:S02]  /*4a30*/  FMUL.FTZ R182, R113, R182 ;  /* 0x000000b671b67220 */ /* 0x000fe40000410000 */
[--C-:B------:R-:W-:Y:S02]  /*4a40*/  FADD.FTZ R133, R133, -R112.reuse ;  /* 0x8000007085857221 */ /* 0x100fe40000010000 */
[----:B------:R-:W-:Y:S02]  /*4a50*/  FMUL.FTZ R157, R113, R157 ;  /* 0x0000009d719d7220 */ /* 0x000fe40000410000 */
[----:B------:R-:W-:-:S02]  /*4a60*/  FADD.FTZ R183, R183, -R112 ;  /* 0x80000070b7b77221 */ /* 0x000fc40000010000 */
[----:B------:R-:W-:Y:S02]  /*4a70*/  FADD.FTZ R155, R155, -R112 ;  /* 0x800000709b9b7221 */ /* 0x000fe40000010000 */
[----:B------:R-:W-:Y:S01]  /*4a80*/  FFMA.FTZ R135, R135, R108, R122 ;  /* 0x0000006c87877223 */ /* 0x000fe2000001007a */
[----:B------:R-:W-:Y:S01]  /*4a90*/  PRMT R108, RZ, 0x7610, R50 ;  /* 0x00007610ff6c7816 */ /* 0x000fe20000000032 */
[----:B------:R-:W-:Y:S02]  /*4aa0*/  FADD.FTZ R152, R152, -R112 ;  /* 0x8000007098987221 */ /* 0x000fe40000010000 */
[C---:B------:R-:W-:Y:S01]  /*4ab0*/  FMUL.FTZ R133, R113.reuse, R133 ;  /* 0x0000008571857220 */ /* 0x040fe20000410000 */
[----:B------:R-:W-:Y:S01]  /*4ac0*/  PRMT R125, RZ, 0x5410, R36 ;  /* 0x00005410ff7d7816 */ /* 0x000fe20000000024 */
[----:B------:R-:W-:Y:S02]  /*4ad0*/  FMUL.FTZ R183, R113, R183 ;  /* 0x000000b771b77220 */ /* 0x000fe40000410000 */
[----:B------:R-:W-:-:S02]  /*4ae0*/  FADD.FTZ R131, R131, -R112 ;  /* 0x8000007083837221 */ /* 0x000fc40000010000 */
[C---:B------:R-:W-:Y:S02]  /*4af0*/  FMUL.FTZ R155, R113.reuse, R155 ;  /* 0x0000009b719b7220 */ /* 0x040fe40000410000 */
[--C-:B------:R-:W-:Y:S02]  /*4b00*/  FADD.FTZ R180, R180, -R112.reuse ;  /* 0x80000070b4b47221 */ /* 0x100fe40000010000 */
[C---:B------:R-:W-:Y:S02]  /*4b10*/  FMUL.FTZ R152, R113.reuse, R152 ;  /* 0x0000009871987220 */ /* 0x040fe40000410000 */
[----:B------:R-:W-:Y:S02]  /*4b20*/  FADD.FTZ R162, R162, -R112 ;  /* 0x80000070a2a27221 */ /* 0x000fe40000010000 */
[C---:B------:R-:W-:Y:S02]  /*4b30*/  FMUL.FTZ R131, R113.reuse, R131 ;  /* 0x0000008371837220 */ /* 0x040fe40000410000 */
[----:B------:R-:W-:-:S02]  /*4b40*/  FMUL.FTZ R180, R113, R180 ;  /* 0x000000b471b47220 */ /* 0x000fc40000410000 */
[--C-:B------:R-:W-:Y:S02]  /*4b50*/  FADD.FTZ R139, R139, -R112.reuse ;  /* 0x800000708b8b7221 */ /* 0x100fe40000010000 */
[--C-:B------:R-:W-:Y:S02]  /*4b60*/  FADD.FTZ R181, R181, -R112.reuse ;  /* 0x80000070b5b57221 */ /* 0x100fe40000010000 */
[----:B------:R-:W-:Y:S02]  /*4b70*/  FMUL.FTZ R162, R113, R162 ;  /* 0x000000a271a27220 */ /* 0x000fe40000410000 */
        /* <DEDUP_REMOVED lines=16> */
[----:B------:R-:W-:Y:S02]  /*4c80*/  FADD.FTZ R149, R149, -R112 ;  /* 0x8000007095957221 */ /* 0x000fe40000010000 */
[----:B----4-:R-:W-:Y:S01]  /*4c90*/  FFMA.FTZ R104, R120, R104, R124 ;  /* 0x0000006878687223 */ /* 0x010fe2000001007c */
        /* <DEDUP_REMOVED lines=26> */
[----:B------:R-:W-:Y:S02]  /*4e40*/  PRMT R124, RZ, 0x7610, R29 ;  /* 0x00007610ff7c7816 */ /* 0x000fe4000000001d */
        /* <DEDUP_REMOVED lines=15> */
[----:B-----5:R-:W-:Y:S01]  /*4f40*/  FFMA.FTZ R133, R133, R108, R118 ;  /* 0x0000006c85857223 */ /* 0x020fe20000010076 */
[----:B------:R-:W-:Y:S01]  /*4f50*/  PRMT R108, RZ, 0x7610, R49 ;  /* 0x00007610ff6c7816 */ /* 0x000fe20000000031 */
[----:B------:R-:W-:Y:S02]  /*4f60*/  FFMA.FTZ R155, R155, R120, R227 ;  /* 0x000000789b9b7223 */ /* 0x000fe400000100e3 */
[----:B------:R-:W-:Y:S01]  /*4f70*/  FFMA.FTZ R183, R183, R124, R194 ;  /* 0x0000007cb7b77223 */ /* 0x000fe200000100c2 */
[----:B------:R-:W-:Y:S01]  /*4f80*/  PRMT R124, RZ, 0x5410, R26 ;  /* 0x00005410ff7c7816 */ /* 0x000fe2000000001a */
[----:B------:R-:W-:Y:S01]  /*4f90*/  FFMA.FTZ R120, R152, R125, R230 ;  /* 0x0000007d98787223 */ /* 0x000fe200000100e6 */
[----:B------:R-:W-:Y:S01]  /*4fa0*/  PRMT R125, RZ, 0x5410, R33 ;  /* 0x00005410ff7d7816 */ /* 0x000fe20000000021 */
        /* <DEDUP_REMOVED lines=15> */
[----:B------:R-:W-:Y:S02]  /*50a0*/  FADD.FTZ R190, R190, -R112 ;  /* 0x80000070bebe7221 */ /* 0x000fe40000010000 */
[----:B------:R-:W-:Y:S01]  /*50b0*/  FFMA.FTZ R131, R131, R108, R116 ;  /* 0x0000006c83837223 */ /* 0x000fe20000010074 */
[----:B------:R-:W-:Y:S01]  /*50c0*/  PRMT R116, RZ, 0x7610, R45 ;  /* 0x00007610ff747816 */ /* 0x000fe2000000002d */
[----:B------:R-:W-:Y:S02]  /*50d0*/  FADD.FTZ R112, R191, -R112 ;  /* 0x80000070bf707221 */ /* 0x000fe40000010000 */
[----:B------:R-:W-:Y:S01]  /*50e0*/  FFMA.FTZ R180, R180, R124, R19 ;  /* 0x0000007cb4b47223 */ /* 0x000fe20000010013 */
[----:B------:R-:W-:Y:S01]  /*50f0*/  PRMT R124, RZ, 0x7610, R26 ;  /* 0x00007610ff7c7816 */ /* 0x000fe2000000001a */
[C---:B------:R-:W-:Y:S01]  /*5100*/  FMUL.FTZ R139, R113.reuse, R139 ;  /* 0x0000008b718b7220 */ /* 0x040fe20000410000 */
[----:B------:R-:W-:Y:S01]  /*5110*/  PRMT R109, RZ, 0x5410, R49 ;  /* 0x00005410ff6d7816 */ /* 0x000fe20000000031 */
[----:B------:R-:W-:-:S02]  /*5120*/  FMUL.FTZ R181, R113, R181 ;  /* 0x000000b571b57220 */ /* 0x000fc40000410000 */
[----:B------:R-:W-:Y:S01]  /*5130*/  FFMA.FTZ R162, R162, R125, R0 ;  /* 0x0000007da2a27223 */ /* 0x000fe20000010000 */
[----:B------:R-:W-:Y:S01]  /*5140*/  PRMT R125, RZ, 0x7610, R23 ;  /* 0x00007610ff7d7816 */ /* 0x000fe20000000017 */
        /* <DEDUP_REMOVED lines=39> */
[----:B--2---:R-:W-:-:S02]  /*53c0*/  FFMA.FTZ R109, R130, R109, R117 ;  /* 0x0000006d826d7223 */ /* 0x004fc40000010075 */
        /* <DEDUP_REMOVED lines=32> */
[----:B---3--:R-:W-:Y:S01]  /*55d0*/  FFMA.FTZ R110, R132, R110, R119 ;  /* 0x0000006e846e7223 */ /* 0x008fe20000010077 */
[----:B------:R-:W-:Y:S01]  /*55e0*/  F2FP.BF16.PACK_AB R104, R121, R104 ;  /* 0x000000687968723e */ /* 0x000fe200000010ff */
        /* <DEDUP_REMOVED lines=18> */
[----:B------:R-:W-:-:S02]  /*5710*/  FFMA.FTZ R119, R150, R119, R232 ;  /* 0x0000007796777223 */ /* 0x000fc400000100e8 */
[----:B------:R-:W-:Y:S02]  /*5720*/  FFMA.FTZ R118, R148, R118, R235 ;  /* 0x0000007694767223 */ /* 0x000fe400000100eb */
[----:B------:R-:W-:Y:S02]  /*5730*/  FFMA.FTZ R117, R146, R117, R237 ;  /* 0x0000007592757223 */ /* 0x000fe400000100ed */
[----:B------:R-:W-:Y:S02]  /*5740*/  FFMA.FTZ R116, R144, R116, R239 ;  /* 0x0000007490747223 */ /* 0x000fe400000100ef */
[----:B------:R-:W-:Y:S01]  /*5750*/  FFMA.FTZ R122, R156, R121, R226 ;  /* 0x000000799c7a7223 */ /* 0x000fe200000100e2 */
[----:B------:R-:W-:Y:S01]  /*5760*/  PRMT R121, RZ, 0x5410, R37 ;  /* 0x00005410ff797816 */ /* 0x000fe20000000025 */
[----:B------:R-:W-:Y:S01]  /*5770*/  FFMA.FTZ R190, R190, R124, R201 ;  /* 0x0000007cbebe7223 */ /* 0x000fe200000100c9 */
[----:B------:R-:W-:Y:S01]  /*5780*/  F2FP.BF16.PACK_AB R111, R135, R111 ;  /* 0x0000006f876f723e */ /* 0x000fe200000010ff */
[----:B------:R-:W-:Y:S01]  /*5790*/  IMAD.WIDE.U32 R124, R205, R132, c[0x0][0x208] ;  /* 0x00008200cd7c7625 */ /* 0x000fe200078e0084 */
[----:B------:R-:W-:-:S02]  /*57a0*/  F2FP.BF16.PACK_AB R110, R133, R110 ;  /* 0x0000006e856e723e */ /* 0x000fc400000010ff */
[----:B------:R-:W-:Y:S01]  /*57b0*/  F2FP.BF16.PACK_AB R109, R131, R109 ;  /* 0x0000006d836d723e */ /* 0x000fe200000010ff */
        /* <DEDUP_REMOVED lines=11> */
[----:B------:R-:W-:Y:S01]  /*5870*/  FFMA.FTZ R123, R158, R123, R217 ;  /* 0x0000007b9e7b7223 */ /* 0x000fe200000100d9 */
[----:B------:R-:W-:Y:S01]  /*5880*/  F2FP.BF16.PACK_AB R117, R147, R117 ;  /* 0x000000759375723e */ /* 0x000fe200000010ff */
[----:B------:R-:W-:Y:S01]  /*5890*/  FFMA.FTZ R121, R154, R121, R228 ;  /* 0x000000799a797223 */ /* 0x000fe200000100e4 */
[----:B------:R-:W-:Y:S02]  /*58a0*/  F2FP.BF16.PACK_AB R116, R145, R116 ;  /* 0x000000749174723e */ /* 0x000fe400000010ff */
[----:B------:R-:W-:Y:S01]  /*58b0*/  PRMT R131, RZ, 0x7610, R20 ;  /* 0x00007610ff837816 */ /* 0x000fe20000000014 */
[----:B------:R0:W-:Y:S01]  /*58c0*/  STG.E.128 [R124.64], R104 ;  /* 0x000000687c007986 */ /* 0x0001e2000c101d04 */
[----:B------:R-:W-:-:S03]  /*58d0*/  F2FP.BF16.PACK_AB R123, R159, R123 ;  /* 0x0000007b9f7b723e */ /* 0x000fc600000010ff */
[----:B------:R-:W-:Y:S01]  /*58e0*/  STG.E.128 [R204.64], R108 ;  /* 0x0000006ccc007986 */ /* 0x000fe2000c101d04 */
[----:B------:R-:W-:Y:S01]  /*58f0*/  FFMA.FTZ R185, R185, R131, R196 ;  /* 0x00000083b9b97223 */ /* 0x000fe200000100c4 */
[----:B------:R-:W-:Y:S02]  /*5900*/  F2FP.BF16.PACK_AB R122, R157, R122 ;  /* 0x0000007a9d7a723e */ /* 0x000fe400000010ff */
[----:B------:R1:W-:Y:S01]  /*5910*/  STG.E.128 [R126.64], R112 ;  /* 0x000000707e007986 */ /* 0x0003e2000c101d04 */
[----:B------:R-:W-:Y:S02]  /*5920*/  F2FP.BF16.PACK_AB R121, R155, R121 ;  /* 0x000000799b79723e */ /* 0x000fe400000010ff */
[----:B------:R-:W-:Y:S01]  /*5930*/  F2FP.BF16.PACK_AB R120, R153, R120 ;  /* 0x000000789978723e */ /* 0x000fe200000010ff */
        /* <DEDUP_REMOVED lines=10> */
[----:B------:R-:W-:Y:S01]  /*59e0*/  IMAD.WIDE.U32 R118, R209, R132, c[0x0][0x208] ;  /* 0x00008200d1767625 */ /* 0x000fe200078e0084 */
[----:B------:R-:W-:-:S02]  /*59f0*/  F2FP.BF16.PACK_AB R115, R130, R190 ;  /* 0x000000be8273723e */ /* 0x000fc400000010ff */
[----:B------:R-:W-:Y:S01]  /*5a00*/  F2FP.BF16.PACK_AB R111, R183, R182 ;  /* 0x000000b6b76f723e */ /* 0x000fe200000010ff */
        /* <DEDUP_REMOVED lines=8> */
[----:B------:R-:W-:-:S02]  /*5a90*/  F2FP.BF16.PACK_AB R113, R187, R186 ;  /* 0x000000babb71723e */ /* 0x000fc400000010ff */
        /* <DEDUP_REMOVED lines=9> */
.L_x_23231:
[----:B------:R-:W-:Y:S05]  /*5b30*/  EXIT ;  /* 0x000000000000794d */ /* 0x000fea0003800000 */
.L_x_23229:
[----:B------:R-:W-:Y:S02]  /*5b40*/  MOV R116, R115 ;  /* 0x0000007300747202 */ /* 0x000fe40000000f00 */
[----:B------:R-:W-:Y:S02]  /*5b50*/  MOV R114, 0x1 ;  /* 0x0000000100727802 */ /* 0x000fe40000000f00 */
[----:B------:R-:W-:Y:S02]  /*5b60*/  MOV R117, 0x1f ;  /* 0x0000001f00757802 */ /* 0x000fe40000000f00 */
[----:B------:R-:W-:Y:S02]  /*5b70*/  MOV R113, 0xffffffff ;  /* 0xffffffff00717802 */ /* 0x000fe40000000f00 */
[----:B------:R-:W-:Y:S02]  /*5b80*/  MOV R112, 0x5ba0 ;  /* 0x00005ba000707802 */ /* 0x000fe40000000f00 */
[----:B------:R-:W-:Y:S05]  /*5b90*/  CALL.REL.NOINC `($__internal_53_$__cuda_sm70_shflsync_bfly_p) ;  /* 0x00000dc000007944 */ /* 0x000fea0003c00000 */
[----:B-1----:R-:W-:Y:S05]  /*5ba0*/  BRA `(.L_x_23233) ;  /* 0xffffd9c000007947 */ /* 0x002fea000383ffff */
.L_x_23230:
[----:B------:R-:W-:Y:S01]  /*5bb0*/  HFMA2.MMA R114, -RZ, RZ, 0, 1.1920928955078125e-07 ;  /* 0x00000002ff727435 */ /* 0x000fe200000001ff */
[----:B------:R-:W-:Y:S02]  /*5bc0*/  MOV R116, R115 ;  /* 0x0000007300747202 */ /* 0x000fe40000000f00 */
[----:B------:R-:W-:-:S02]  /*5bd0*/  MOV R117, 0x1f ;  /* 0x0000001f00757802 */ /* 0x000fc40000000f00 */
[----:B------:R-:W-:Y:S02]  /*5be0*/  MOV R113, 0xffffffff ;  /* 0xffffffff00717802 */ /* 0x000fe40000000f00 */
[----:B------:R-:W-:Y:S02]  /*5bf0*/  MOV R112, 0x5c10 ;  /* 0x00005c1000707802 */ /* 0x000fe40000000f00 */
[----:B------:R-:W-:Y:S05]  /*5c00*/  CALL.REL.NOINC `($__internal_53_$__cuda_sm70_shflsync_bfly_p) ;  /* 0x00000d5000007944 */ /* 0x000fea0003c00000 */
[----:B-1----:R-:W-:Y:S01]  /*5c10*/  FADD.FTZ R115, R115, R114 ;  /* 0x0000007273737221 */ /* 0x002fe20000010000 */
[----:B------:R-:W-:Y:S01]  /*5c20*/  HFMA2.MMA R114, -RZ, RZ, 0, 2.384185791015625e-07 ;  /* 0x00000004ff727435 */ /* 0x000fe200000001ff */
[----:B------:R-:W-:Y:S02]  /*5c30*/  MOV R117, 0x1f ;  /* 0x0000001f00757802 */ /* 0x000fe40000000f00 */
[----:B------:R-:W-:Y:S02]  /*5c40*/  MOV R113, 0xffffffff ;  /* 0xffffffff00717802 */ /* 0x000fe40000000f00 */
[----:B------:R-:W-:Y:S02]  /*5c50*/  MOV R116, R115 ;  /* 0x0000007300747202 */ /* 0x000fe40000000f00 */
[----:B------:R-:W-:-:S02]  /*5c60*/  MOV R112, 0x5c80 ;  /* 0x00005c8000707802 */ /* 0x000fc40000000f00 */
[----:B------:R-:W-:Y:S05]  /*5c70*/  CALL.REL.NOINC `($__internal_53_$__cuda_sm70_shflsync_bfly_p) ;  /* 0x00000ce000007944 */ /* 0x000fea0003c00000 */
[----:B-1----:R-:W-:Y:S01]  /*5c80*/  FADD.FTZ R115, R115, R114 ;  /* 0x0000007273737221 */ /* 0x002fe20000010000 */
[----:B------:R-:W-:Y:S01]  /*5c90*/  HFMA2.MMA R114, -RZ, RZ, 0, 4.76837158203125e-07 ;  /* 0x00000008ff727435 */ /* 0x000fe200000001ff */
[----:B------:R-:W-:-:S02]  /*5ca0*/  MOV R117, 0x1f ;  /* 0x0000001f00757802 */ /* 0x000fc40000000f00 */
[----:B------:R-:W-:Y:S02]  /*5cb0*/  MOV R113, 0xffffffff ;  /* 0xffffffff00717802 */ /* 0x000fe40000000f00 */
[----:B------:R-:W-:Y:S02]  /*5cc0*/  MOV R116, R115 ;  /* 0x0000007300747202 */ /* 0x000fe40000000f00 */
[----:B------:R-:W-:Y:S02]  /*5cd0*/  MOV R112, 0x5cf0 ;  /* 0x00005cf000707802 */ /* 0x000fe40000000f00 */
[----:B------:R-:W-:Y:S05]  /*5ce0*/  CALL.REL.NOINC `($__internal_53_$__cuda_sm70_shflsync_bfly_p) ;  /* 0x00000c7000007944 */ /* 0x000fea0003c00000 */
[----:B-1----:R-:W-:Y:S01]  /*5cf0*/  FADD.FTZ R115, R115, R114 ;  /* 0x0000007273737221 */ /* 0x002fe20000010000 */
[----:B------:R-:W-:Y:S01]  /*5d00*/  HFMA2.MMA R114, -RZ, RZ, 0, 9.5367431640625e-07 ;  /* 0x00000010ff727435 */ /* 0x000fe200000001ff */
[----:B------:R-:W-:Y:S02]  /*5d10*/  MOV R117, 0x1f ;  /* 0x0000001f00757802 */ /* 0x000fe40000000f00 */
[----:B------:R-:W-:Y:S02]  /*5d20*/  MOV R113, 0xffffffff ;  /* 0xffffffff00717802 */ /* 0x000fe40000000f00 */
[----:B------:R-:W-:-:S02]  /*5d30*/  MOV R116, R115 ;  /* 0x0000007300747202 */ /* 0x000fc40000000f00 */
[----:B------:R-:W-:Y:S02]  /*5d40*/  MOV R112, 0x5d60 ;  /* 0x00005d6000707802 */ /* 0x000fe40000000f00 */
[----:B------:R-:W-:Y:S05]  /*5d50*/  CALL.REL.NOINC `($__internal_53_$__cuda_sm70_shflsync_bfly_p) ;  /* 0x00000c0000007944 */ /* 0x000fea0003c00000 */
[----:B-1----:R-:W-:Y:S01]  /*5d60*/  FADD.FTZ R115, R115, R114 ;  /* 0x0000007273737221 */ /* 0x002fe20000010000 */
[----:B------:R-:W-:Y:S01]  /*5d70*/  HFMA2.MMA R114, -RZ, RZ, 0, 5.9604644775390625e-08 ;  /* 0x00000001ff727435 */ /* 0x000fe200000001ff */
[----:B------:R-:W-:Y:S02]  /*5d80*/  MOV R117, 0x1f ;  /* 0x0000001f00757802 */ /* 0x000fe40000000f00 */
        /* <DEDUP_REMOVED lines=159> */
[----:B------:R-:W-:Y:S01]  /*6780*/  FFMA.FTZ R112, R113, R113, R112 ;  /* 0x0000007171707223 */ /* 0x000fe20000010070 */
[----:B------:R-:W-:-:S03]  /*6790*/  MOV R113, 0xffffffff ;  /* 0xffffffff00717802 */ /* 0x000fc60000000f00 */
[----:B------:R-:W-:Y:S01]  /*67a0*/  FFMA.FTZ R116, R116, R116, R112 ;  /* 0x0000007474747223 */ /* 0x000fe20000010070 */
[----:B------:R-:W-:Y:S02]  /*67b0*/  MOV R112, 0x67d0 ;  /* 0x000067d000707802 */ /* 0x000fe40000000f00 */
[----:B------:R-:W-:Y:S05]  /*67c0*/  CALL.REL.NOINC `($__internal_53_$__cuda_sm70_shflsync_bfly_p) ;  /* 0x0000019000007944 */ /* 0x000fea0003c00000 */
[----:B-1----:R-:W-:Y:S01]  /*67d0*/  FADD.FTZ R116, R116, R114 ;  /* 0x0000007274747221 */ /* 0x002fe20000010000 */
[----:B------:R-:W-:Y:S01]  /*67e0*/  HFMA2.MMA R114, -RZ, RZ, 0, 1.1920928955078125e-07 ;  /* 0x00000002ff727435 */ /* 0x000fe200000001ff */
[----:B------:R-:W-:Y:S02]  /*67f0*/  MOV R117, 0x1f ;  /* 0x0000001f00757802 */ /* 0x000fe40000000f00 */
[----:B------:R-:W-:Y:S02]  /*6800*/  MOV R113, 0xffffffff ;  /* 0xffffffff00717802 */ /* 0x000fe40000000f00 */
[----:B------:R-:W-:Y:S02]  /*6810*/  MOV R112, 0x6830 ;  /* 0x0000683000707802 */ /* 0x000fe40000000f00 */
[----:B------:R-:W-:Y:S05]  /*6820*/  CALL.REL.NOINC `($__internal_53_$__cuda_sm70_shflsync_bfly_p) ;  /* 0x0000013000007944 */ /* 0x000fea0003c00000 */
[----:B-1----:R-:W-:Y:S01]  /*6830*/  FADD.FTZ R116, R116, R114 ;  /* 0x0000007274747221 */ /* 0x002fe20000010000 */
[----:B------:R-:W-:Y:S01]  /*6840*/  HFMA2.MMA R114, -RZ, RZ, 0, 2.384185791015625e-07 ;  /* 0x00000004ff727435 */ /* 0x000fe200000001ff */
[----:B------:R-:W-:Y:S02]  /*6850*/  MOV R117, 0x1f ;  /* 0x0000001f00757802 */ /* 0x000fe40000000f00 */
[----:B------:R-:W-:-:S02]  /*6860*/  MOV R113, 0xffffffff ;  /* 0xffffffff00717802 */ /* 0x000fc40000000f00 */
[----:B------:R-:W-:Y:S02]  /*6870*/  MOV R112, 0x6890 ;  /* 0x0000689000707802 */ /* 0x000fe40000000f00 */
[----:B------:R-:W-:Y:S05]  /*6880*/  CALL.REL.NOINC `($__internal_53_$__cuda_sm70_shflsync_bfly_p) ;  /* 0x000000d000007944 */ /* 0x000fea0003c00000 */
[----:B-1----:R-:W-:Y:S01]  /*6890*/  FADD.FTZ R116, R116, R114 ;  /* 0x0000007274747221 */ /* 0x002fe20000010000 */
[----:B------:R-:W-:Y:S01]  /*68a0*/  HFMA2.MMA R114, -RZ, RZ, 0, 4.76837158203125e-07 ;  /* 0x00000008ff727435 */ /* 0x000fe200000001ff */
[----:B------:R-:W-:Y:S02]  /*68b0*/  MOV R117, 0x1f ;  /* 0x0000001f00757802 */ /* 0x000fe40000000f00 */
[----:B------:R-:W-:Y:S02]  /*68c0*/  MOV R113, 0xffffffff ;  /* 0xffffffff00717802 */ /* 0x000fe40000000f00 */
[----:B------:R-:W-:Y:S02]  /*68d0*/  MOV R112, 0x68f0 ;  /* 0x000068f000707802 */ /* 0x000fe40000000f00 */
[----:B------:R-:W-:Y:S05]  /*68e0*/  CALL.REL.NOINC `($__internal_53_$__cuda_sm70_shflsync_bfly_p) ;  /* 0x0000007000007944 */ /* 0x000fea0003c00000 */
[----:B-1----:R-:W-:Y:S01]  /*68f0*/  FADD.FTZ R116, R116, R114 ;  /* 0x0000007274747221 */ /* 0x002fe20000010000 */
[----:B------:R-:W-:Y:S01]  /*6900*/  HFMA2.MMA R114, -RZ, RZ, 0, 9.5367431640625e-07 ;  /* 0x00000010ff727435 */ /* 0x000fe200000001ff */
[----:B------:R-:W-:Y:S02]  /*6910*/  MOV R117, 0x1f ;  /* 0x0000001f00757802 */ /* 0x000fe40000000f00 */
[----:B------:R-:W-:-:S02]  /*6920*/  MOV R113, 0xffffffff ;  /* 0xffffffff00717802 */ /* 0x000fc40000000f00 */
[----:B------:R-:W-:Y:S02]  /*6930*/  MOV R112, 0x6950 ;  /* 0x0000695000707802 */ /* 0x000fe40000000f00 */
[----:B------:R-:W-:Y:S05]  /*6940*/  CALL.REL.NOINC `($__internal_53_$__cuda_sm70_shflsync_bfly_p) ;  /* 0x0000001000007944 */ /* 0x000fea0003c00000 */
[----:B-1----:R-:W-:Y:S05]  /*6950*/  BRA `(.L_x_23234) ;  /* 0xffffd75000007947 */ /* 0x002fea000383ffff */
        .weak           $__internal_53_$__cuda_sm70_shflsync_bfly_p
        .type           $__internal_53_$__cuda_sm70_shflsync_bfly_p,@function
        .size           $__internal_53_$__cuda_sm70_shflsync_bfly_p,(.L_x_71053 - $__internal_53_$__cuda_sm70_shflsync_bfly_p)
$__internal_53_$__cuda_sm70_shflsync_bfly_p:
[----:B------:R-:W-:Y:S04]  /*6960*/  WARPSYNC R113 ;  /* 0x0000007100007348 */ /* 0x000fe80003800000 */
[----:B------:R0:W1:Y:S02]  /*6970*/  SHFL.BFLY PT, R114, R116, R114, R117 ;  /* 0x0c00007274727389 */ /* 0x00006400000e0075 */
[----:B0-----:R-:W-:-:S06]  /*6980*/  HFMA2.MMA R113, -RZ, RZ, 0, 0 ;  /* 0x00000000ff717435 */ /* 0x001fcc00000001ff */
[----:B------:R-:W-:Y:S05]  /*6990*/  RET.REL.NODEC R112 `(_ZN10layer_norm13ln_fwd_kernelINS_13Kernel_traitsI13__nv_bfloat16S2_fS2_fjLj2560ELj1ELj4ELj1ELj16ENS_18Kernel_traits_baseILj2560ES2_S2_fS2_fjLj128EEEEELb0ELb1ELb0ELb1EEEvNS_9FwdParamsE) ;  /* 0xffff966070007950 */ /* 0x000fea0003c3ffff */
.L_x_23235:
        /* <DEDUP_REMOVED lines=14> */
.L_x_71053:


//--------------------- .text._ZN10layer_norm13ln_fwd_kernelINS_13Kernel_traitsI13__nv_bfloat16S2_fS2_fjLj2560ELj1ELj4ELj1ELj16ENS_18Kernel_traits_baseILj2560ES2_S2_fS2_fjLj128EEEEELb0ELb1ELb1ELb0EEEvNS_9FwdParamsE --------------------------
	.section	.text._ZN10layer_norm13ln_fwd_kernelINS_13Kernel_traitsI13__nv_bfloat16S2_fS2_fjLj2560ELj1ELj4ELj1ELj16ENS_18Kernel_traits_baseILj2560ES2_S2_fS2_fjLj128EEEEELb0ELb1ELb1ELb0EEEvNS_9FwdParamsE,"ax",@progbits
	.sectioninfo	@"SHI_REGISTERS=255"
	.align	128
        .global         _ZN10layer_norm13ln_fwd_kernelINS_13Kernel_traitsI13__nv_bfloat16S2_fS2_fjLj2560ELj1ELj4ELj1ELj16ENS_18Kernel_traits_baseILj2560ES2_S2_fS2_fjLj128EEEEELb0ELb1ELb1ELb0EEEvNS_9FwdParamsE
        .type           _ZN10layer_norm13ln_fwd_kernelINS_13Kernel_traitsI13__nv_bfloat16S2_fS2_fjLj2560ELj1ELj4ELj1ELj16ENS_18Kernel_traits_baseILj2560ES2_S2_fS2_fjLj128EEEEELb0ELb1ELb1ELb0EEEvNS_9FwdParamsE,@function
        .size           _ZN10layer_norm13ln_fwd_kernelINS_13Kernel_traitsI13__nv_bfloat16S2_fS2_fjLj2560ELj1ELj4ELj1ELj16ENS_18Kernel_traits_baseILj2560ES2_S2_fS2_fjLj128EEEEELb0ELb1ELb1ELb0EEEvNS_9FwdParamsE,(.L_x_71054 - _ZN10layer_norm13ln_fwd_kernelINS_13Kernel_traitsI13__nv_bfloat16S2_fS2_fjLj2560ELj1ELj4ELj1ELj16ENS_18Kernel_traits_baseILj2560ES2_S2_fS2_fjLj128EEEEELb0ELb1ELb1ELb0EEEvNS_9FwdParamsE)
        .other          _ZN10layer_norm13ln_fwd_kernelINS_13Kernel_traitsI13__nv_bfloat16S2_fS2_fjLj2560ELj1ELj4ELj1ELj16ENS_18Kernel_traits_baseILj2560ES2_S2_fS2_fjLj128EEEEELb0ELb1ELb1ELb0EEEvNS_9FwdParamsE,@"STO_CUDA_ENTRY STV_DEFAULT"
_ZN10layer_norm13ln_fwd_kernelINS_13Kernel_traitsI13__nv_bfloat16S2_fS2_fjLj2560ELj1ELj4ELj1ELj16ENS_18Kernel_traits_baseILj2560ES2_S2_fS2_fjLj128EEEEELb0ELb1ELb1ELb0EEEvNS_9FwdParamsE:
.text._ZN10layer_norm13ln_fwd_kernelINS_13Kernel_traitsI13__nv_bfloat16S2_fS2_fjLj2560ELj1ELj4ELj1ELj16ENS_18Kernel_traits_baseILj2560ES2_S2_fS2_fjLj128EEEEELb0ELb1ELb1ELb0EEEvNS_9FwdParamsE:
        /* <DEDUP_REMOVED lines=40> */
.L_x_23237:
[----:B01----:R-:W-:Y:S05]  /*0280*/  BSYNC B0 ;  /* 0x0000000000007941 */ /* 0x003fea0003800000 */
.L_x_23236:
        /* <DEDUP_REMOVED lines=16> */
.L_x_23239:
[----:B0-----:R-:W-:Y:S05]  /*0390*/  BSYNC B0 ;  /* 0x0000000000007941 */ /* 0x001fea0003800000 */
.L_x_23238:
        /* <DEDUP_REMOVED lines=16> */
.L_x_23241:
[----:B0-----:R-:W-:Y:S05]  /*04a0*/  BSYNC B0 ;  /* 0x0000000000007941 */ /* 0x001fea0003800000 */
.L_x_23240:
        /* <DEDUP_REMOVED lines=16> */
.L_x_23243:
[----:B0-----:R-:W-:Y:S05]  /*05b0*/  BSYNC B0 ;  /* 0x0000000000007941 */ /* 0x001fea0003800000 */
.L_x_23242:
        /* <DEDUP_REMOVED lines=16> */
.L_x_23245:
[----:B0-----:R-:W-:Y:S05]  /*06c0*/  BSYNC B0 ;  /* 0x0000000000007941 */ /* 0x001fea0003800000 */
.L_x_23244:
        /* <DEDUP_REMOVED lines=19> */
.L_x_23247:
[----:B0-----:R-:W-:Y:S05]  /*0800*/  BSYNC B0 ;  /* 0x0000000000007941 */ /* 0x001fea0003800000 */
.L_x_23246:
        /* <DEDUP_REMOVED lines=21> */
.L_x_23249:
[----:B0-----:R-:W-:Y:S05]  /*0960*/  BSYNC B0 ;  /* 0x0000000000007941 */ /* 0x001fea0003800000 */
.L_x_23248:
        /* <DEDUP_REMOVED lines=19> */
.L_x_23251:
[----:B0-----:R-:W-:Y:S05]  /*0aa0*/  BSYNC B0 ;  /* 0x0000000000007941 */ /* 0x001fea0003800000 */
.L_x_23250:
        /* <DEDUP_REMOVED lines=19> */
.L_x_23253:
[----:B0-----:R-:W-:Y:S05]  /*0be0*/  BSYNC B0 ;  /* 0x0000000000007941 */ /* 0x001fea0003800000 */
.L_x_23252:
        /* <DEDUP_REMOVED lines=18> */
.L_x_23255:
[----:B0-----:R-:W-:Y:S05]  /*0d10*/  BSYNC B0 ;  /* 0x0000000000007941 */ /* 0x001fea0003800000 */
.L_x_23254:
[----:B------:R-:W-:-:S13]  /*0d20*/  ISETP.GE.AND P1, PT, R168, c[0x0][0x164], PT ;  /* 0x00005900a8007a0c */ /* 0x000fda0003f26270 */
[----:B------:R-:W-:Y:S05]  /*0d30*/  @P1 EXIT ;  /* 0x000000000000194d */ /* 0x000fea0003800000 */
[--C-:B-----5:R-:W-:Y:S01]  /*0d40*/  PRMT R104, RZ, 0x5410, R100.reuse ;  /* 0x00005410ff687816 */ /* 0x120fe20000000064 */
[----:B------:R-:W-:Y:S01]  /*0d50*/  ULDC.U8 UR6, c[0x0][0x1f0] ;  /* 0x00007c0000067ab9 */ /* 0x000fe20000000000 */
[----:B------:R-:W-:Y:S02]  /*0d60*/  PRMT R100, RZ, 0x7610, R100 ;  /* 0x00007610ff647816 */ /* 0x000fe40000000064 */
[--C-:B------:R-:W-:Y:S01]  /*0d70*/  PRMT R3, RZ, 0x5410, R101.reuse ;  /* 0x00005410ff037816 */ /* 0x100fe20000000065 */
[----:B------:R-:W-:Y:S01]  /*0d80*/  STL [R1+0x170], R104 ;  /* 0x0001706801007387 */ /* 0x000fe20000100800 */
[----:B------:R-:W-:Y:S02]  /*0d90*/  PRMT R101, RZ, 0x7610, R101 ;  /* 0x00007610ff657816 */ /* 0x000fe40000000065 */
[--C-:B------:R-:W-:Y:S01]  /*0da0*/  PRMT R216, RZ, 0x5410, R204.reuse ;  /* 0x00005410ffd87816 */ /* 0x100fe200000000cc */
        /* <DEDUP_REMOVED lines=33> */
[----:B------:R-:W-:Y:S01]  /*0fc0*/  STL [R1+0x148], R100 ;  /* 0x0001486401007387 */ /* 0x000fe20000100800 */
[----:B------:R-:W-:-:S02]  /*0fd0*/  PRMT R97, RZ, 0x7610, R98 ;  /* 0x00007610ff617816 */ /* 0x000fc40000000062 */
[----:B--2---:R-:W-:Y:S01]  /*0fe0*/  PRMT R96, RZ, 0x5410, R98 ;  /* 0x00005410ff607816 */ /* 0x004fe20000000062 */
        /* <DEDUP_REMOVED lines=49> */
[----:B------:R-:W-:Y:S01]  /*1300*/  PRMT R11, RZ, 0x7610, R14 ;  /* 0x00007610ff0b7816 */ /* 0x000fe2000000000e */
[----:B------:R-:W-:Y:S01]  /*1310*/  STL [R1+0x10c], R92 ;  /* 0x00010c5c01007387 */ /* 0x000fe20000100800 */
[----:B------:R-:W-:Y:S02]  /*1320*/  PRMT R12, RZ, 0x5410, R15 ;  /* 0x00005410ff0c7816 */ /* 0x000fe4000000000f */
[----:B0-----:R-:W-:Y:S02]  /*1330*/  PRMT R3, RZ, 0x5410, R89 ;  /* 0x00005410ff037816 */ /* 0x001fe40000000059 */
        /* <DEDUP_REMOVED lines=21> */
[--C-:B0-----:R-:W-:Y:S02]  /*1490*/  PRMT R3, RZ, 0x5410, R84.reuse ;  /* 0x00005410ff037816 */ /* 0x101fe40000000054 */
        /* <DEDUP_REMOVED lines=28> */
[--C-:B------:R-:W-:Y:S02]  /*1660*/  PRMT R239, RZ, 0x5410, R26.reuse ;  /* 0x00005410ffef7816 */ /* 0x100fe4000000001a */
[----:B------:R-:W-:Y:S01]  /*1670*/  PRMT R237, RZ, 0x7610, R26 ;  /* 0x00007610ffed7816 */ /* 0x000fe2000000001a */
[----:B------:R-:W-:Y:S01]  /*1680*/  STL [R1+0xd0], R84 ;  /* 0x0000d05401007387 */ /* 0x000fe20000100800 */
[----:B------:R-:W-:-:S02]  /*1690*/  PRMT R235, RZ, 0x5410, R27 ;  /* 0x00005410ffeb7816 */ /* 0x000fc4000000001b */
[----:B0-----:R-:W-:Y:S02]  /*16a0*/  PRMT R3, RZ, 0x7610, R80 ;  /* 0x00007610ff037816 */ /* 0x001fe40000000050 */
[--C-:B------:R-:W-:Y:S02]  /*16b0*/  PRMT R80, RZ, 0x5410, R81.reuse ;  /* 0x00005410ff507816 */ /* 0x100fe40000000051 */
[----:B------:R-:W-:Y:S01]  /*16c0*/  PRMT R81, RZ, 0x7610, R81 ;  /* 0x00007610ff517816 */ /* 0x000fe20000000051 */
        /* <DEDUP_REMOVED lines=30> */
[--C-:B0-----:R-:W-:Y:S02]  /*18b0*/  PRMT R3, RZ, 0x5410, R77.reuse ;  /* 0x00005410ff037816 */ /* 0x101fe4000000004d */
[----:B------:R-:W-:Y:S02]  /*18c0*/  PRMT R77, RZ, 0x7610, R77 ;  /* 0x00007610ff4d7816 */ /* 0x000fe4000000004d */
[----:B------:R-:W-:Y:S01]  /*18d0*/  PRMT R249, RZ, 0x7610, R35 ;  /* 0x00007610fff97816 */ /* 0x000fe20000000023 */
[----:B------:R0:W-:Y:S01]  /*18e0*/  STL [R1+0xa8], R3 ;  /* 0x0000a80301007387 */ /* 0x0001e20000100800 */
[----:B------:R-:W-:Y:S02]  /*18f0*/  PRMT R4, RZ, 0x5410, R6 ;  /* 0x00005410ff047816 */ /* 0x000fe40000000006 */
[----:B-1----:R-:W-:Y:S01]  /*1900*/  PRMT R76, RZ, 0x5410, R78 ;  /* 0x00005410ff4c7816 */ /* 0x002fe2000000004e */
        /* <DEDUP_REMOVED lines=14> */
[----:B------:R1:W-:Y:S01]  /*19f0*/  STL [R1+0x94], R76 ;  /* 0x0000944c01007387 */ /* 0x0003e20000100800 */
[----:B------:R-:W-:Y:S02]  /*1a00*/  PRMT R35, RZ, 0x7610, R38 ;  /* 0x00007610ff237816 */ /* 0x000fe40000000026 */
[--C-:B0-----:R-:W-:Y:S02]  /*1a10*/  PRMT R3, RZ, 0x5410, R72.reuse ;  /* 0x00005410ff037816 */ /* 0x101fe40000000048 */
[----:B------:R-:W-:-:S02]  /*1a20*/  PRMT R72, RZ, 0x7610, R72 ;  /* 0x00007610ff487816 */ /* 0x000fc40000000048 */
[----:B------:R-:W-:Y:S01]  /*1a30*/  PRMT R36, RZ, 0x5410, R39 ;  /* 0x00005410ff247816 */ /* 0x000fe20000000027 */
[----:B------:R0:W-:Y:S01]  /*1a40*/  STL [R1+0x90], R3 ;  /* 0x0000900301007387 */ /* 0x0001e20000100800 */
[----:B------:R-:W-:Y:S02]  /*1a50*/  PRMT R250, RZ, 0x7610, R63 ;  /* 0x00007610fffa7816 */ /* 0x000fe4000000003f */
[----:B-1----:R-:W-:Y:S01]  /*1a60*/  PRMT R76, RZ, 0x5410, R73 ;  /* 0x00005410ff4c7816 */ /* 0x002fe20000000049 */
[----:B------:R1:W-:Y:S01]  /*1a70*/  STL [R1+0x8c], R72 ;  /* 0x00008c4801007387 */ /* 0x0003e20000100800 */
[----:B------:R-:W-:Y:S02]  /*1a80*/  PRMT R238, RZ, 0x7610, R238 ;  /* 0x00007610ffee7816 */ /* 0x000fe400000000ee */
[----:B------:R-:W-:Y:S01]  /*1a90*/  PRMT R222, RZ, 0x7610, R222 ;  /* 0x00007610ffde7816 */ /* 0x000fe200000000de */
[----:B------:R-:W-:Y:S01]  /*1aa0*/  STL [R1+0x88], R76 ;  /* 0x0000884c01007387 */ /* 0x000fe20000100800 */
[----:B------:R-:W-:-:S02]  /*1ab0*/  PRMT R206, RZ, 0x7610, R206 ;  /* 0x00007610ffce7816 */ /* 0x000fc400000000ce */
[----:B0-----:R-:W-:Y:S02]  /*1ac0*/  PRMT R3, RZ, 0x7610, R73 ;  /* 0x00007610ff037816 */ /* 0x001fe40000000049 */
[--C-:B------:R-:W-:Y:S02]  /*1ad0*/  PRMT R73, RZ, 0x7610, R74.reuse ;  /* 0x00007610ff497816 */ /* 0x100fe4000000004a */
[----:B-1----:R-:W-:Y:S01]  /*1ae0*/  PRMT R72, RZ, 0x5410, R74 ;  /* 0x00005410ff487816 */ /* 0x002fe2000000004a */
[----:B------:R0:W-:Y:S01]  /*1af0*/  STL [R1+0x84], R3 ;  /* 0x0000840301007387 */ /* 0x0001e20000100800 */
[----:B------:R-:W-:Y:S02]  /*1b00*/  PRMT R199, RZ, 0x7610, R199 ;  /* 0x00007610ffc77816 */ /* 0x000fe400000000c7 */
        /* <DEDUP_REMOVED lines=30> */
[----:B------:R-:W-:Y:S01]  /*1cf0*/  PRMT R149, RZ, 0x7610, R55 ;  /* 0x00007610ff957816 */ /* 0x000fe20000000037 */
[----:B------:R0:W-:Y:S01]  /*1d00*/  STL [R1+0x60], R3 ;  /* 0x0000600301007387 */ /* 0x0001e20000100800 */
[--C-:B------:R-:W-:Y:S02]  /*1d10*/  PRMT R150, RZ, 0x5410, R40.reuse ;  /* 0x00005410ff967816 */ /* 0x100fe40000000028 */
[----:B-1----:R-:W-:Y:S01]  /*1d20*/  PRMT R68, RZ, 0x5410, R71 ;  /* 0x00005410ff447816 */ /* 0x002fe20000000047 */
        /* <DEDUP_REMOVED lines=37> */
[--C-:B------:R-:W-:Y:S02]  /*1f80*/  PRMT R169, RZ, 0x5410, R49.reuse ;  /* 0x00005410ffa97816 */ /* 0x100fe40000000031 */
[--C-:B0-----:R-:W-:Y:S02]  /*1f90*/  PRMT R3, RZ, 0x5410, R60.reuse ;  /* 0x00005410ff037816 */ /* 0x101fe4000000003c */
[----:B------:R-:W-:Y:S02]  /*1fa0*/  PRMT R170, RZ, 0x7610, R49 ;  /* 0x00007610ffaa7816 */ /* 0x000fe40000000031 */
        /* <DEDUP_REMOVED lines=10> */
[----:B------:R-:W-:-:S03]  /*2050*/  PRMT R61, RZ, 0x5410, R62 ;  /* 0x00005410ff3d7816 */ /* 0x000fc6000000003e */
[----:B------:R0:W-:Y:S01]  /*2060*/  STL [R1+0x18], R3 ;  /* 0x0000180301007387 */ /* 0x0001e20000100800 */
[----:B-1----:R-:W-:-:S03]  /*2070*/  PRMT R60, RZ, 0x7610, R62 ;  /* 0x00007610ff3c7816 */ /* 0x002fc6000000003e */
[----:B------:R-:W-:Y:S04]  /*2080*/  STL [R1+0x10], R61 ;  /* 0x0000103d01007387 */ /* 0x000fe80000100800 */
[----:B------:R1:W-:Y:S01]  /*2090*/  STL [R1+0x8], R60 ;  /* 0x0000083c01007387 */ /* 0x0003e20000100800 */
[----:B0-----:R-:W-:-:S05]  /*20a0*/  PRMT R3, RZ, 0x5410, R63 ;  /* 0x00005410ff037816 */ /* 0x001fca000000003f */
[----:B------:R0:W-:Y:S01]  /*20b0*/  STL [R1], R3 ;  /* 0x0000000301007387 */ /* 0x0001e20000100800 */
[--C-:B-1----:R-:W-:Y:S02]  /*20c0*/  PRMT R60, RZ, 0x5410, R32.reuse ;  /* 0x00005410ff3c7816 */ /* 0x102fe40000000020 */
[----:B------:R-:W-:-:S03]  /*20d0*/  PRMT R32, RZ, 0x7610, R32 ;  /* 0x00007610ff207816 */ /* 0x000fc60000000020 */
[----:B------:R-:W-:Y:S01]  /*20e0*/  STL [R1+0x2c], R60 ;  /* 0x00002c3c01007387 */ /* 0x000fe20000100800 */
[--C-:B0-----:R-:W-:Y:S02]  /*20f0*/  PRMT R3, RZ, 0x5410, R33.reuse ;  /* 0x00005410ff037816 */ /* 0x101fe40000000021 */
[----:B------:R-:W-:Y:S01]  /*2100*/  PRMT R33, RZ, 0x7610, R33 ;  /* 0x00007610ff217816 */ /* 0x000fe20000000021 */
[----:B------:R0:W-:Y:S04]  /*2110*/  STL [R1+0x24], R32 ;  /* 0x0000242001007387 */ /* 0x0001e80000100800 */
[----:B------:R1:W-:Y:S04]  /*2120*/  STL [R1+0x1c], R3 ;  /* 0x00001c0301007387 */ /* 0x0003e80000100800 */
[----:B------:R2:W-:Y:S01]  /*2130*/  STL [R1+0x14], R33 ;  /* 0x0000142101007387 */ /* 0x0005e20000100800 */
[----:B0-----:R-:W-:-:S02]  /*2140*/  PRMT R32, RZ, 0x5410, R34 ;  /* 0x00005410ff207816 */ /* 0x001fc40000000022 */
[----:B-1----:R-:W-:-:S03]  /*2150*/  PRMT R3, RZ, 0x7610, R34 ;  /* 0x00007610ff037816 */ /* 0x002fc60000000022 */
[----:B------:R0:W-:Y:S01]  /*2160*/  STL [R1+0xc], R32 ;  /* 0x00000c2001007387 */ /* 0x0001e20000100800 */
[----:B------:R-:W-:Y:S02]  /*2170*/  PRMT R34, RZ, 0x5410, R38 ;  /* 0x00005410ff227816 */ /* 0x000fe40000000026 */
[--C-:B--2---:R-:W-:Y:S01]  /*2180*/  PRMT R33, RZ, 0x7610, R37.reuse ;  /* 0x00007610ff217816 */ /* 0x104fe20000000025 */
[----:B------:R1:W-:Y:S01]  /*2190*/  STL [R1+0x4], R3 ;  /* 0x0000040301007387 */ /* 0x0003e20000100800 */
[----:B------:R-:W-:Y:S02]  /*21a0*/  PRMT R38, RZ, 0x5410, R56 ;  /* 0x00005410ff267816 */ /* 0x000fe40000000038 */
[----:B0-----:R-:W-:Y:S02]  /*21b0*/  PRMT R32, RZ, 0x5410, R37 ;  /* 0x00005410ff207816 */ /* 0x001fe40000000025 */
[----:B------:R-:W-:Y:S02]  /*21c0*/  PRMT R37, RZ, 0x7610, R39 ;  /* 0x00007610ff257816 */ /* 0x000fe40000000027 */
[----:B-1----:R-:W-:-:S02]  /*21d0*/  PRMT R3, RZ, 0x7610, R5 ;  /* 0x00007610ff037816 */ /* 0x002fc40000000005 */
[----:B------:R-:W-:Y:S02]  /*21e0*/  PRMT R5, RZ, 0x7610, R6 ;  /* 0x00007610ff057816 */ /* 0x000fe40000000006 */
[--C-:B------:R-:W-:Y:S02]  /*21f0*/  PRMT R6, RZ, 0x5410, R7.reuse ;  /* 0x00005410ff067816 */ /* 0x100fe40000000007 */
[----:B------:R-:W-:Y:S02]  /*2200*/  PRMT R7, RZ, 0x7610, R7 ;  /* 0x00007610ff077816 */ /* 0x000fe40000000007 */
[----:B------:R-:W-:Y:S02]  /*2210*/  PRMT R39, RZ, 0x7610, R56 ;  /* 0x00007610ff277816 */ /* 0x000fe40000000038 */
.L_x_23459:
        /* <DEDUP_REMOVED lines=57> */
[----:B0-----:R-:W2:Y:S01]  /*25b0*/  LDL R201, [R1+0x170] ;  /* 0x0001700001c97983 */ /* 0x001ea20000100800 */
[----:B-----5:R-:W-:-:S05]  /*25c0*/  PRMT R44, RZ, 0x5410, R56 ;  /* 0x00005410ff2c7816 */ /* 0x020fca0000000038 */
[----:B------:R-:W-:-:S04]  /*25d0*/  FMUL.FTZ R44, R44, c[0x0][0x1ec] ;  /* 0x00007b002c2c7a20 */ /* 0x000fc80000410000 */
[----:B--2---:R-:W-:-:S04]  /*25e0*/  FMUL.FTZ R44, R201, R44 ;  /* 0x0000002cc92c7220 */ /* 0x004fc80000410000 */
[----:B------:R-:W-:Y:S02]  /*25f0*/  @P2 FADD.FTZ R44, R40, R44 ;  /* 0x0000002c282c2221 */ /* 0x000fe40000010000 */
.L_x_23259:
[----:B0-----:R-:W-:Y:S05]  /*2600*/  BSYNC B1 ;  /* 0x0000000000017941 */ /* 0x001fea0003800000 */
.L_x_23258:
[----:B------:R-:W-:Y:S01]  /*2610*/  BSSY B1, `(.L_x_23260) ;  /* 0x0000007000017945 */ /* 0x000fe20003800000 */
[----:B------:R-:W-:Y:S05]  /*2620*/  @!P3 BRA `(.L_x_23261) ;  /* 0x000000500000b947 */ /* 0x000fea0003800000 */
[----:B------:R-:W2:Y:S01]  /*2630*/  LDL R132, [R1+0x16c] ;  /* 0x00016c0001847983 */ /* 0x000ea20000100800 */
[----:B-----5:R-:W-:-:S05]  /*2640*/  PRMT R45, RZ, 0x7610, R56 ;  /* 0x00007610ff2d7816 */ /* 0x020fca0000000038 */
[----:B------:R-:W-:-:S04]  /*2650*/  FMUL.FTZ R45, R45, c[0x0][0x1ec] ;  /* 0x00007b002d2d7a20 */ /* 0x000fc80000410000 */
[----:B--2---:R-:W-:-:S04]  /*2660*/  FMUL.FTZ R45, R132, R45 ;  /* 0x0000002d842d7220 */ /* 0x004fc80000410000 */
[----:B------:R-:W-:Y:S02]  /*2670*/  @P2 FADD.FTZ R45, R41, R45 ;  /* 0x0000002d292d2221 */ /* 0x000fe40000010000 */
.L_x_23261:
[----:B------:R-:W-:Y:S05]  /*2680*/  BSYNC B1 ;  /* 0x0000000000017941 */ /* 0x000fea0003800000 */
.L_x_23260:
[----:B------:R-:W-:Y:S01]  /*2690*/  BSSY B1, `(.L_x_23262) ;  /* 0x0000007000017945 */ /* 0x000fe20003800000 */
[----:B------:R-:W-:Y:S05]  /*26a0*/  @!P3 BRA `(.L_x_23263) ;  /* 0x000000500000b947 */ /* 0x000fea0003800000 */
[----:B------:R-:W2:Y:S01]  /*26b0*/  LDL R132, [R1+0x168] ;  /* 0x0001680001847983 */ /* 0x000ea20000100800 */
[----:B-----5:R-:W-:-:S05]  /*26c0*/  PRMT R46, RZ, 0x5410, R57 ;  /* 0x00005410ff2e7816 */ /* 0x020fca0000000039 */
[----:B------:R-:W-:-:S04]  /*26d0*/  FMUL.FTZ R46, R46, c[0x0][0x1ec] ;  /* 0x00007b002e2e7a20 */ /* 0x000fc80000410000 */
[----:B--2---:R-:W-:-:S04]  /*26e0*/  FMUL.FTZ R46, R132, R46 ;  /* 0x0000002e842e7220 */ /* 0x004fc80000410000 */
[----:B------:R-:W-:Y:S02]  /*26f0*/  @P2 FADD.FTZ R46, R42, R46 ;  /* 0x0000002e2a2e2221 */ /* 0x000fe40000010000 */
.L_x_23263:
[----:B------:R-:W-:Y:S05]  /*2700*/  BSYNC B1 ;  /* 0x0000000000017941 */ /* 0x000fea0003800000 */
.L_x_23262:
[----:B------:R-:W-:Y:S01]  /*2710*/  BSSY B1, `(.L_x_23264) ;  /* 0x0000007000017945 */ /* 0x000fe20003800000 */
[----:B------:R-:W-:Y:S05]  /*2720*/  @!P3 BRA `(.L_x_23265) ;  /* 0x000000500000b947 */ /* 0x000fea0003800000 */
[----:B------:R-:W2:Y:S01]  /*2730*/  LDL R132, [R1+0x164] ;  /* 0x0001640001847983 */ /* 0x000ea20000100800 */
[----:B-----5:R-:W-:-:S05]  /*2740*/  PRMT R47, RZ, 0x7610, R57 ;  /* 0x00007610ff2f7816 */ /* 0x020fca0000000039 */
[----:B------:R-:W-:-:S04]  /*2750*/  FMUL.FTZ R47, R47, c[0x0][0x1ec] ;  /* 0x00007b002f2f7a20 */ /* 0x000fc80000410000 */
[----:B--2---:R-:W-:-:S04]  /*2760*/  FMUL.FTZ R47, R132, R47 ;  /* 0x0000002f842f7220 */ /* 0x004fc80000410000 */
[----:B------:R-:W-:Y:S02]  /*2770*/  @P2 FADD.FTZ R47, R43, R47 ;  /* 0x0000002f2b2f2221 */ /* 0x000fe40000010000 */
.L_x_23265:
[----:B------:R-:W-:Y:S05]  /*2780*/  BSYNC B1 ;  /* 0x0000000000017941 */ /* 0x000fea0003800000 */
.L_x_23264:
[----:B------:R-:W-:Y:S01]  /*2790*/  BSSY B1, `(.L_x_23266) ;  /* 0x0000007000017945 */ /* 0x000fe20003800000 */
[----:B------:R-:W-:Y:S05]  /*27a0*/  @!P3 BRA `(.L_x_23267) ;  /* 0x000000500000b947 */ /* 0x000fea0003800000 */
[----:B------:R-:W2:Y:S01]  /*27b0*/  LDL R132, [R1+0x160] ;  /* 0x0001600001847983 */ /* 0x000ea20000100800 */
[----:B-----5:R-:W-:-:S05]  /*27c0*/  PRMT R52, RZ, 0x5410, R58 ;  /* 0x00005410ff347816 */ /* 0x020fca000000003a */
[----:B------:R-:W-:-:S04]  /*27d0*/  FMUL.FTZ R52, R52, c[0x0][0x1ec] ;  /* 0x00007b0034347a20 */ /* 0x000fc80000410000 */
[----:B--2---:R-:W-:-:S04]  /*27e0*/  FMUL.FTZ R52, R132, R52 ;  /* 0x0000003484347220 */ /* 0x004fc80000410000 */
[----:B------:R-:W-:Y:S02]  /*27f0*/  @P2 FADD.FTZ R52, R48, R52 ;  /* 0x0000003430342221 */ /* 0x000fe40000010000 */
.L_x_23267:
[----:B------:R-:W-:Y:S05]  /*2800*/  BSYNC B1 ;  /* 0x0000000000017941 */ /* 0x000fea0003800000 */
.L_x_23266:
[----:B------:R-:W-:Y:S01]  /*2810*/  BSSY B1, `(.L_x_23268) ;  /* 0x0000007000017945 */ /* 0x000fe20003800000 */
[----:B------:R-:W-:Y:S05]  /*2820*/  @!P3 BRA `(.L_x_23269) ;  /* 0x000000500000b947 */ /* 0x000fea0003800000 */
[----:B------:R-:W2:Y:S01]  /*2830*/  LDL R132, [R1+0x15c] ;  /* 0x00015c0001847983 */ /* 0x000ea20000100800 */
[----:B-----5:R-:W-:-:S05]  /*2840*/  PRMT R53, RZ, 0x7610, R58 ;  /* 0x00007610ff357816 */ /* 0x020fca000000003a */
[----:B------:R-:W-:-:S04]  /*2850*/  FMUL.FTZ R53, R53, c[0x0][0x1ec] ;  /* 0x00007b0035357a20 */ /* 0x000fc80000410000 */
[----:B--2---:R-:W-:-:S04]  /*2860*/  FMUL.FTZ R53, R132, R53 ;  /* 0x0000003584357220 */ /* 0x004fc80000410000 */
[----:B------:R-:W-:Y:S02]  /*2870*/  @P2 FADD.FTZ R53, R49, R53 ;  /* 0x0000003531352221 */ /* 0x000fe40000010000 */
.L_x_23269:
[----:B------:R-:W-:Y:S05]  /*2880*/  BSYNC B1 ;  /* 0x0000000000017941 */ /* 0x000fea0003800000 */
.L_x_23268:
[----:B------:R-:W-:Y:S01]  /*2890*/  BSSY B1, `(.L_x_23270) ;  /* 0x0000007000017945 */ /* 0x000fe20003800000 */
[----:B------:R-:W-:Y:S05]  /*28a0*/  @!P3 BRA `(.L_x_23271) ;  /* 0x000000500000b947 */ /* 0x000fea0003800000 */
[----:B------:R-:W2:Y:S01]  /*28b0*/  LDL R132, [R1+0x158] ;  /* 0x0001580001847983 */ /* 0x000ea20000100800 */
[----:B-----5:R-:W-:-:S05]  /*28c0*/  PRMT R54, RZ, 0x5410, R59 ;  /* 0x00005410ff367816 */ /* 0x020fca000000003b */
[----:B------:R-:W-:-:S04]  /*28d0*/  FMUL.FTZ R54, R54, c[0x0][0x1ec] ;  /* 0x00007b0036367a20 */ /* 0x000fc80000410000 */
[----:B--2---:R-:W-:-:S04]  /*28e0*/  FMUL.FTZ R54, R132, R54 ;  /* 0x0000003684367220 */ /* 0x004fc80000410000 */
[----:B------:R-:W-:Y:S02]  /*28f0*/  @P2 FADD.FTZ R54, R50, R54 ;  /* 0x0000003632362221 */ /* 0x000fe40000010000 */
.L_x_23271:
[----:B------:R-:W-:Y:S05]  /*2900*/  BSYNC B1 ;  /* 0x0000000000017941 */ /* 0x000fea0003800000 */
.L_x_23270:
[----:B------:R-:W-:Y:S01]  /*2910*/  BSSY B1, `(.L_x_23272) ;  /* 0x0000007000017945 */ /* 0x000fe20003800000 */
[----:B------:R-:W-:Y:S05]  /*2920*/  @!P3 BRA `(.L_x_23273) ;  /* 0x000000500000b947 */ /* 0x000fea0003800000 */
[----:B------:R-:W2:Y:S01]  /*2930*/  LDL R132, [R1+0x154] ;  /* 0x0001540001847983 */ /* 0x000ea20000100800 */
[----:B-----5:R-:W-:-:S05]  /*2940*/  PRMT R55, RZ, 0x7610, R59 ;  /* 0x00007610ff377816 */ /* 0x020fca000000003b */
[----:B------:R-:W-:-:S04]  /*2950*/  FMUL.FTZ R55, R55, c[0x0][0x1ec] ;  /* 0x00007b0037377a20 */ /* 0x000fc80000410000 */
[----:B--2---:R-:W-:-:S04]  /*2960*/  FMUL.FTZ R55, R132, R55 ;  /* 0x0000003784377220 */ /* 0x004fc80000410000 */
[----:B------:R-:W-:Y:S02]  /*2970*/  @P2 FADD.FTZ R55, R51, R55 ;  /* 0x0000003733372221 */ /* 0x000fe40000010000 */
.L_x_23273:
[----:B------:R-:W-:Y:S05]  /*2980*/  BSYNC B1 ;  /* 0x0000000000017941 */ /* 0x000fea0003800000 */
.L_x_23272:
[----:B------:R-:W-:Y:S01]  /*2990*/  HFMA2.MMA R132, -RZ, RZ, 0, 1.9073486328125e-06 ;  /* 0x00000020ff847435 */ /* 0x000fe200000001ff */
[----:B------:R-:W-:-:S09]  /*29a0*/  IADD3 R195, R195, 0x20, RZ ;  /* 0x00000020c3c37810 */ /* 0x000fd20007ffe0ff */
[C---:B------:R-:W-:Y:S01]  /*29b0*/  IMAD.WIDE.U32 R132, R175.reuse, R132, c[0x0][0x188] ;  /* 0x00006200af847625 */ /* 0x040fe200078e0084 */
[----:B------:R-:W-:-:S04]  /*29c0*/  IADD3 R175, R175, 0x20, RZ ;  /* 0x00000020afaf7810 */ /* 0x000fc80007ffe0ff */
[----:B------:R0:W-:Y:S04]  /*29d0*/  STG.E.128 [R132.64], R44 ;  /* 0x0000002c84007986 */ /* 0x0001e8000c101d04 */
[----:B------:R0:W-:Y:S02]  /*29e0*/  STG.E.128 [R132.64+0x10], R52 ;  /* 0x0000103484007986 */ /* 0x0001e4000c101d04 */
.L_x_23257:
[----:B------:R-:W-:Y:S05]  /*29f0*/  BSYNC B0 ;  /* 0x0000000000007941 */ /* 0x000fea0003800000 */
.L_x_23256:
        /* <DEDUP_REMOVED lines=44> */
.L_x_23277:
[----:B0-----:R-:W-:Y:S05]  /*2cc0*/  BSYNC B1 ;  /* 0x0000000000017941 */ /* 0x001fea0003800000 */
.L_x_23276:
[----:B------:R-:W-:Y:S01]  /*2cd0*/  BSSY B1, `(.L_x_23278) ;  /* 0x0000007000017945 */ /* 0x000fe20003800000 */
[----:B------:R-:W-:Y:S05]  /*2ce0*/  @!P3 BRA `(.L_x_23279) ;  /* 0x000000500000b947 */ /* 0x000fea0003800000 */
[----:B------:R-:W2:Y:S01]  /*2cf0*/  LDL R132, [R1+0x14c] ;  /* 0x00014c0001847983 */ /* 0x000ea20000100800 */
[----:B-----5:R-:W-:-:S05]  /*2d00*/  PRMT R61, RZ, 0x7610, R56 ;  /* 0x00007610ff3d7816 */ /* 0x020fca0000000038 */
[----:B------:R-:W-:-:S04]  /*2d10*/  FMUL.FTZ R61, R61, c[0x0][0x1ec] ;  /* 0x00007b003d3d7a20 */ /* 0x000fc80000410000 */
[----:B--2---:R-:W-:-:S04]  /*2d20*/  FMUL.FTZ R61, R132, R61 ;  /* 0x0000003d843d7220 */ /* 0x004fc80000410000 */
[----:B------:R-:W-:Y:S02]  /*2d30*/  @P2 FADD.FTZ R61, R41, R61 ;  /* 0x0000003d293d2221 */ /* 0x000fe40000010000 */
.L_x_23279:
[----:B------:R-:W-:Y:S05]  /*2d40*/  BSYNC B1 ;  /* 0x0000000000017941 */ /* 0x000fea0003800000 */
.L_x_23278:
[----:B------:R-:W-:Y:S01]  /*2d50*/  BSSY B1, `(.L_x_23280) ;  /* 0x0000007000017945 */ /* 0x000fe20003800000 */
[----:B------:R-:W-:Y:S05]  /*2d60*/  @!P3 BRA `(.L_x_23281) ;  /* 0x000000500000b947 */ /* 0x000fea0003800000 */
[----:B------:R-:W2:Y:S01]  /*2d70*/  LDL R132, [R1+0x148] ;  /* 0x0001480001847983 */ /* 0x000ea20000100800 */
[----:B-----5:R-:W-:-:S05]  /*2d80*/  PRMT R62, RZ, 0x5410, R57 ;  /* 0x00005410ff3e7816 */ /* 0x020fca0000000039 */
[----:B------:R-:W-:-:S04]  /*2d90*/  FMUL.FTZ R62, R62, c[0x0][0x1ec] ;  /* 0x00007b003e3e7a20 */ /* 0x000fc80000410000 */
[----:B--2---:R-:W-:-:S04]  /*2da0*/  FMUL.FTZ R62, R132, R62 ;  /* 0x0000003e843e7220 */ /* 0x004fc80000410000 */
[----:B------:R-:W-:Y:S02]  /*2db0*/  @P2 FADD.FTZ R62, R42, R62 ;  /* 0x0000003e2a3e2221 */ /* 0x000fe40000010000 */
.L_x_23281:
[----:B------:R-:W-:Y:S05]  /*2dc0*/  BSYNC B1 ;  /* 0x0000000000017941 */ /* 0x000fea0003800000 */
.L_x_23280:
[----:B------:R-:W-:Y:S01]  /*2dd0*/  BSSY B1, `(.L_x_23282) ;  /* 0x0000007000017945 */ /* 0x000fe20003800000 */
[----:B------:R-:W-:Y:S05]  /*2de0*/  @!P3 BRA `(.L_x_23283) ;  /* 0x000000500000b947 */ /* 0x000fea0003800000 */
[----:B------:R-:W2:Y:S01]  /*2df0*/  LDL R132, [R1+0x144] ;  /* 0x0001440001847983 */ /* 0x000ea20000100800 */
[----:B-----5:R-:W-:-:S05]  /*2e00*/  PRMT R63, RZ, 0x7610, R57 ;  /* 0x00007610ff3f7816 */ /* 0x020fca0000000039 */
[----:B------:R-:W-:-:S04]  /*2e10*/  FMUL.FTZ R63, R63, c[0x0][0x1ec] ;  /* 0x00007b003f3f7a20 */ /* 0x000fc80000410000 */
[----:B--2---:R-:W-:-:S04]  /*2e20*/  FMUL.FTZ R63, R132, R63 ;  /* 0x0000003f843f7220 */ /* 0x004fc80000410000 */
[----:B------:R-:W-:Y:S02]  /*2e30*/  @P2 FADD.FTZ R63, R43, R63 ;  /* 0x0000003f2b3f2221 */ /* 0x000fe40000010000 */
.L_x_23283:
[----:B------:R-:W-:Y:S05]  /*2e40*/  BSYNC B1 ;  /* 0x0000000000017941 */ /* 0x000fea0003800000 */
.L_x_23282:
[----:B------:R-:W-:Y:S01]  /*2e50*/  BSSY B1, `(.L_x_23284) ;  /* 0x0000007000017945 */ /* 0x000fe20003800000 */
[----:B------:R-:W-:Y:S05]  /*2e60*/  @!P3 BRA `(.L_x_23285) ;  /* 0x000000500000b947 */ /* 0x000fea0003800000 */
[----:B------:R-:W2:Y:S01]  /*2e70*/  LDL R132, [R1+0x140] ;  /* 0x0001400001847983 */ /* 0x000ea20000100800 */
[----:B-----5:R-:W-:-:S05]  /*2e80*/  PRMT R64, RZ, 0x5410, R58 ;  /* 0x00005410ff407816 */ /* 0x020fca000000003a */
[----:B------:R-:W-:-:S04]  /*2e90*/  FMUL.FTZ R64, R64, c[0x0][0x1ec] ;  /* 0x00007b0040407a20 */ /* 0x000fc80000410000 */
[----:B--2---:R-:W-:-:S04]  /*2ea0*/  FMUL.FTZ R64, R132, R64 ;  /* 0x0000004084407220 */ /* 0x004fc80000410000 */
[----:B------:R-:W-:Y:S02]  /*2eb0*/  @P2 FADD.FTZ R64, R48, R64 ;  /* 0x0000004030402221 */ /* 0x000fe40000010000 */
.L_x_23285:
[----:B------:R-:W-:Y:S05]  /*2ec0*/  BSYNC B1 ;  /* 0x0000000000017941 */ /* 0x000fea0003800000 */
.L_x_23284:
[----:B------:R-:W-:Y:S01]  /*2ed0*/  BSSY B1, `(.L_x_23286) ;  /* 0x0000007000017945 */ /* 0x000fe20003800000 */
[----:B------:R-:W-:Y:S05]  /*2ee0*/  @!P3 BRA `(.L_x_23287) ;  /* 0x000000500000b947 */ /* 0x000fea0003800000 */
[----:B------:R-:W2:Y:S01]  /*2ef0*/  LDL R132, [R1+0x13c] ;  /* 0x00013c0001847983 */ /* 0x000ea20000100800 */
[----:B-----5:R-:W-:-:S05]  /*2f00*/  PRMT R65, RZ, 0x7610, R58 ;  /* 0x00007610ff417816 */ /* 0x020fca000000003a */
[----:B------:R-:W-:-:S04]  /*2f10*/  FMUL.FTZ R65, R65, c[0x0][0x1ec] ;  /* 0x00007b0041417a20 */ /* 0x000fc80000410000 */
[----:B--2---:R-:W-:-:S04]  /*2f20*/  FMUL.FTZ R65, R132, R65 ;  /* 0x0000004184417220 */ /* 0x004fc80000410000 */
[----:B------:R-:W-:Y:S02]  /*2f30*/  @P2 FADD.FTZ R65, R49, R65 ;  /* 0x0000004131412221 */ /* 0x000fe40000010000 */
.L_x_23287:
[----:B------:R-:W-:Y:S05]  /*2f40*/  BSYNC B1 ;  /* 0x0000000000017941 */ /* 0x000fea0003800000 */
.L_x_23286:
[----:B------:R-:W-:Y:S01]  /*2f50*/  BSSY B1, `(.L_x_23288) ;  /* 0x0000007000017945 */ /* 0x000fe20003800000 */
[----:B------:R-:W-:Y:S05]  /*2f60*/  @!P3 BRA `(.L_x_23289) ;  /* 0x000000500000b947 */ /* 0x000fea0003800000 */
[----:B------:R-:W2:Y:S01]  /*2f70*/  LDL R132, [R1+0x138] ;  /* 0x0001380001847983 */ /* 0x000ea20000100800 */
[----:B-----5:R-:W-:-:S05]  /*2f80*/  PRMT R66, RZ, 0x5410, R59 ;  /* 0x00005410ff427816 */ /* 0x020fca000000003b */
[----:B------:R-:W-:-:S04]  /*2f90*/  FMUL.FTZ R66, R66, c[0x0][0x1ec] ;  /* 0x00007b0042427a20 */ /* 0x000fc80000410000 */
[----:B--2---:R-:W-:-:S04]  /*2fa0*/  FMUL.FTZ R66, R132, R66 ;  /* 0x0000004284427220 */ /* 0x004fc80000410000 */
[----:B------:R-:W-:Y:S02]  /*2fb0*/  @P2 FADD.FTZ R66, R50, R66 ;  /* 0x0000004232422221 */ /* 0x000fe40000010000 */
.L_x_23289:
[----:B------:R-:W-:Y:S05]  /*2fc0*/  BSYNC B1 ;  /* 0x0000000000017941 */ /* 0x000fea0003800000 */
.L_x_23288:
[----:B------:R-:W-:Y:S01]  /*2fd0*/  BSSY B1, `(.L_x_23290) ;  /* 0x0000007000017945 */ /* 0x000fe20003800000 */
[----:B------:R-:W-:Y:S05]  /*2fe0*/  @!P3 BRA `(.L_x_23291) ;  /* 0x000000500000b947 */ /* 0x000fea0003800000 */
[----:B------:R-:W2:Y:S01]  /*2ff0*/  LDL R132, [R1+0x134] ;  /* 0x0001340001847983 */ /* 0x000ea20000100800 */
[----:B-----5:R-:W-:-:S05]  /*3000*/  PRMT R67, RZ, 0x7610, R59 ;  /* 0x00007610ff437816 */ /* 0x020fca000000003b */
[----:B------:R-:W-:-:S04]  /*3010*/  FMUL.FTZ R67, R67, c[0x0][0x1ec] ;  /* 0x00007b0043437a20 */ /* 0x000fc80000410000 */
[----:B--2---:R-:W-:-:S04]  /*3020*/  FMUL.FTZ R67, R132, R67 ;  /* 0x0000004384437220 */ /* 0x004fc80000410000 */
[----:B------:R-:W-:Y:S02]  /*3030*/  @P2 FADD.FTZ R67, R51, R67 ;  /* 0x0000004333432221 */ /* 0x000fe40000010000 */
.L_x_23291:
[----:B------:R-:W-:Y:S05]  /*3040*/  BSYNC B1 ;  /* 0x0000000000017941 */ /* 0x000fea0003800000 */
.L_x_23290:
[----:B------:R-:W-:Y:S01]  /*3050*/  HFMA2.MMA R132, -RZ, RZ, 0, 1.9073486328125e-06 ;  /* 0x00000020ff847435 */ /* 0x000fe200000001ff */
[----:B------:R-:W-:-:S09]  /*3060*/  IADD3 R195, R195, 0x20, RZ ;  /* 0x00000020c3c37810 */ /* 0x000fd20007ffe0ff */
[C---:B------:R-:W-:Y:S01]  /*3070*/  IMAD.WIDE.U32 R132, R175.reuse, R132, c[0x0][0x188] ;  /* 0x00006200af847625 */ /* 0x040fe200078e0084 */
[----:B------:R-:W-:-:S04]  /*3080*/  IADD3 R175, R175, 0x20, RZ ;  /* 0x00000020afaf7810 */ /* 0x000fc80007ffe0ff */
[----:B------:R0:W-:Y:S04]  /*3090*/  STG.E.128 [R132.64], R60 ;  /* 0x0000003c84007986 */ /* 0x0001e8000c101d04 */
[----:B------:R0:W-:Y:S02]  /*30a0*/  STG.E.128 [R132.64+0x10], R64 ;  /* 0x0000104084007986 */ /* 0x0001e4000c101d04 */
.L_x_23275:
[----:B------:R-:W-:Y:S05]  /*30b0*/  BSYNC B0 ;  /* 0x0000000000007941 */ /* 0x000fea0003800000 */
.L_x_23274:
        /* <DEDUP_REMOVED lines=44> */
.L_x_23295:
[----:B0-----:R-:W-:Y:S05]  /*3380*/  BSYNC B1 ;  /* 0x0000000000017941 */ /* 0x001fea0003800000 */
.L_x_23294:
[----:B------:R-:W-:Y:S01]  /*3390*/  BSSY B1, `(.L_x_23296) ;  /* 0x0000007000017945 */ /* 0x000fe20003800000 */
[----:B------:R-:W-:Y:S05]  /*33a0*/  @!P3 BRA `(.L_x_23297) ;  /* 0x000000500000b947 */ /* 0x000fea0003800000 */
[----:B------:R-:W2:Y:S01]  /*33b0*/  LDL R132, [R1+0x12c] ;  /* 0x00012c0001847983 */ /* 0x000ea20000100800 */
[----:B-----5:R-:W-:-:S05]  /*33c0*/  PRMT R69, RZ, 0x7610, R56 ;  /* 0x00007610ff457816 */ /* 0x020fca0000000038 */
[----:B------:R-:W-:-:S04]  /*33d0*/  FMUL.FTZ R69, R69, c[0x0][0x1ec] ;  /* 0x00007b0045457a20 */ /* 0x000fc80000410000 */
[----:B--2---:R-:W-:-:S04]  /*33e0*/  FMUL.FTZ R69, R132, R69 ;  /* 0x0000004584457220 */ /* 0x004fc80000410000 */
[----:B------:R-:W-:Y:S02]  /*33f0*/  @P2 FADD.FTZ R69, R41, R69 ;  /* 0x0000004529452221 */ /* 0x000fe40000010000 */
.L_x_23297:
[----:B------:R-:W-:Y:S05]  /*3400*/  BSYNC B1 ;  /* 0x0000000000017941 */ /* 0x000fea0003800000 */
.L_x_23296:
[----:B------:R-:W-:Y:S01]  /*3410*/  BSSY B1, `(.L_x_23298) ;  /* 0x0000007000017945 */ /* 0x000fe20003800000 */
[----:B------:R-:W-:Y:S05]  /*3420*/  @!P3 BRA `(.L_x_23299) ;  /* 0x000000500000b947 */ /* 0x000fea0003800000 */
[----:B------:R-:W2:Y:S01]  /*3430*/  LDL R132, [R1+0x128] ;  /* 0x0001280001847983 */ /* 0x000ea20000100800 */
[----:B-----5:R-:W-:-:S05]  /*3440*/  PRMT R70, RZ, 0x5410, R57 ;  /* 0x00005410ff467816 */ /* 0x020fca0000000039 */
[----:B------:R-:W-:-:S04]  /*3450*/  FMUL.FTZ R70, R70, c[0x0][0x1ec] ;  /* 0x00007b0046467a20 */ /* 0x000fc80000410000 */
[----:B--2---:R-:W-:-:S04]  /*3460*/  FMUL.FTZ R70, R132, R70 ;  /* 0x0000004684467220 */ /* 0x004fc80000410000 */
[----:B------:R-:W-:Y:S02]  /*3470*/  @P2 FADD.FTZ R70, R42, R70 ;  /* 0x000000462a462221 */ /* 0x000fe40000010000 */
.L_x_23299:
[----:B------:R-:W-:Y:S05]  /*3480*/  BSYNC B1 ;  /* 0x0000000000017941 */ /* 0x000fea0003800000 */
.L_x_23298:
[----:B------:R-:W-:Y:S01]  /*3490*/  BSSY B1, `(.L_x_23300) ;  /* 0x0000007000017945 */ /* 0x000fe20003800000 */
[----:B------:R-:W-:Y:S05]  /*34a0*/  @!P3 BRA `(.L_x_23301) ;  /* 0x000000500000b947 */ /* 0x000fea0003800000 */
[----:B------:R-:W2:Y:S01]  /*34b0*/  LDL R132, [R1+0x124] ;  /* 0x0001240001847983 */ /* 0x000ea20000100800 */
[----:B-----5:R-:W-:-:S05]  /*34c0*/  PRMT R71, RZ, 0x7610, R57 ;  /* 0x00007610ff477816 */ /* 0x020fca0000000039 */
[----:B------:R-:W-:-:S04]  /*34d0*/  FMUL.FTZ R71, R71, c[0x0][0x1ec] ;  /* 0x00007b0047477a20 */ /* 0x000fc80000410000 */
[----:B--2---:R-:W-:-:S04]  /*34e0*/  FMUL.FTZ R71, R132, R71 ;  /* 0x0000004784477220 */ /* 0x004fc80000410000 */
[----:B------:R-:W-:Y:S02]  /*34f0*/  @P2 FADD.FTZ R71, R43, R71 ;  /* 0x000000472b472221 */ /* 0x000fe40000010000 */
.L_x_23301:
[----:B------:R-:W-:Y:S05]  /*3500*/  BSYNC B1 ;  /* 0x0000000000017941 */ /* 0x000fea0003800000 */
.L_x_23300:
[----:B------:R-:W-:Y:S01]  /*3510*/  BSSY B1, `(.L_x_23302) ;  /* 0x0000007000017945 */ /* 0x000fe20003800000 */
[----:B------:R-:W-:Y:S05]  /*3520*/  @!P3 BRA `(.L_x_23303) ;  /* 0x000000500000b947 */ /* 0x000fea0003800000 */
[----:B------:R-:W2:Y:S01]  /*3530*/  LDL R132, [R1+0x120] ;  /* 0x0001200001847983 */ /* 0x000ea20000100800 */
[----:B-----5:R-:W-:-:S05]  /*3540*/  PRMT R72, RZ, 0x5410, R58 ;  /* 0x00005410ff487816 */ /* 0x020fca000000003a */
[----:B------:R-:W-:-:S04]  /*3550*/  FMUL.FTZ R72, R72, c[0x0][0x1ec] ;  /* 0x00007b0048487a20 */ /* 0x000fc80000410000 */
[----:B--2---:R-:W-:-:S04]  /*3560*/  FMUL.FTZ R72, R132, R72 ;  /* 0x0000004884487220 */ /* 0x004fc80000410000 */
[----:B------:R-:W-:Y:S02]  /*3570*/  @P2 FADD.FTZ R72, R48, R72 ;  /* 0x0000004830482221 */ /* 0x000fe40000010000 */
.L_x_23303:
[----:B------:R-:W-:Y:S05]  /*3580*/  BSYNC B1 ;  /* 0x0000000000017941 */ /* 0x000fea0003800000 */
.L_x_23302:
[----:B------:R-:W-:Y:S01]  /*3590*/  BSSY B1, `(.L_x_23304) ;  /* 0x0000007000017945 */ /* 0x000fe20003800000 */
[----:B------:R-:W-:Y:S05]  /*35a0*/  @!P3 BRA `(.L_x_23305) ;  /* 0x000000500000b947 */ /* 0x000fea0003800000 */
[----:B------:R-:W2:Y:S01]  /*35b0*/  LDL R132, [R1+0x11c] ;  /* 0x00011c0001847983 */ /* 0x000ea20000100800 */
[----:B-----5:R-:W-:-:S05]  /*35c0*/  PRMT R73, RZ, 0x7610, R58 ;  /* 0x00007610ff497816 */ /* 0x020fca000000003a */
[----:B------:R-:W-:-:S04]  /*35d0*/  FMUL.FTZ R73, R73, c[0x0][0x1ec] ;  /* 0x00007b0049497a20 */ /* 0x000fc80000410000 */
[----:B--2---:R-:W-:-:S04]  /*35e0*/  FMUL.FTZ R73, R132, R73 ;  /* 0x0000004984497220 */ /* 0x004fc80000410000 */
[----:B------:R-:W-:Y:S02]  /*35f0*/  @P2 FADD.FTZ R73, R49, R73 ;  /* 0x0000004931492221 */ /* 0x000fe40000010000 */
.L_x_23305:
[----:B------:R-:W-:Y:S05]  /*3600*/  BSYNC B1 ;  /* 0x0000000000017941 */ /* 0x000fea0003800000 */
.L_x_23304:
[----:B------:R-:W-:Y:S01]  /*3610*/  BSSY B1, `(.L_x_23306) ;  /* 0x0000007000017945 */ /* 0x000fe20003800000 */
[----:B------:R-:W-:Y:S05]  /*3620*/  @!P3 BRA `(.L_x_23307) ;  /* 0x000000500000b947 */ /* 0x000fea0003800000 */
[----:B------:R-:W2:Y:S01]  /*3630*/  LDL R132, [R1+0x118] ;  /* 0x0001180001847983 */ /* 0x000ea20000100800 */
[----:B-----5:R-:W-:-:S05]  /*3640*/  PRMT R74, RZ, 0x5410, R59 ;  /* 0x00005410ff4a7816 */ /* 0x020fca000000003b */
[----:B------:R-:W-:-:S04]  /*3650*/  FMUL.FTZ R74, R74, c[0x0][0x1ec] ;  /* 0x00007b004a4a7a20 */ /* 0x000fc80000410000 */
[----:B--2---:R-:W-:-:S04]  /*3660*/  FMUL.FTZ R74, R132, R74 ;  /* 0x0000004a844a7220 */ /* 0x004fc80000410000 */
[----:B------:R-:W-:Y:S02]  /*3670*/  @P2 FADD.FTZ R74, R50, R74 ;  /* 0x0000004a324a2221 */ /* 0x000fe40000010000 */
.L_x_23307:
[----:B------:R-:W-:Y:S05]  /*3680*/  BSYNC B1 ;  /* 0x0000000000017941 */ /* 0x000fea0003800000 */
.L_x_23306:
[----:B------:R-:W-:Y:S01]  /*3690*/  BSSY B1, `(.L_x_23308) ;  /* 0x0000007000017945 */ /* 0x000fe20003800000 */
[----:B------:R-:W-:Y:S05]  /*36a0*/  @!P3 BRA `(.L_x_23309) ;  /* 0x000000500000b947 */ /* 0x000fea0003800000 */
[----:B------:R-:W2:Y:S01]  /*36b0*/  LDL R132, [R1+0x114] ;  /* 0x0001140001847983 */ /* 0x000ea20000100800 */
[----:B-----5:R-:W-:-:S05]  /*36c0*/  PRMT R75, RZ, 0x7610, R59 ;  /* 0x00007610ff4b7816 */ /* 0x020fca000000003b */
[----:B------:R-:W-:-:S04]  /*36d0*/  FMUL.FTZ R75, R75, c[0x0][0x1ec] ;  /* 0x00007b004b4b7a20 */ /* 0x000fc80000410000 */
[----:B--2---:R-:W-:-:S04]  /*36e0*/  FMUL.FTZ R75, R132, R75 ;  /* 0x0000004b844b7220 */ /* 0x004fc80000410000 */
[----:B------:R-:W-:Y:S02]  /*36f0*/  @P2 FADD.FTZ R75, R51, R75 ;  /* 0x0000004b334b2221 */ /* 0x000fe40000010000 */
.L_x_23309:
[----:B------:R-:W-:Y:S05]  /*3700*/  BSYNC B1 ;  /* 0x0000000000017941 */ /* 0x000fea0003800000 */
.L_x_23308:
[----:B------:R-:W-:Y:S01]  /*3710*/  HFMA2.MMA R132, -RZ, RZ, 0, 1.9073486328125e-06 ;  /* 0x00000020ff847435 */ /* 0x000fe200000001ff */
[----:B------:R-:W-:-:S09]  /*3720*/  IADD3 R195, R195, 0x20, RZ ;  /* 0x00000020c3c37810 */ /* 0x000fd20007ffe0ff */
[C---:B------:R-:W-:Y:S01]  /*3730*/  IMAD.WIDE.U32 R132, R175.reuse, R132, c[0x0][0x188] ;  /* 0x00006200af847625 */ /* 0x040fe200078e0084 */
[----:B------:R-:W-:-:S04]  /*3740*/  IADD3 R175, R175, 0x20, RZ ;  /* 0x00000020afaf7810 */ /* 0x000fc80007ffe0ff */
[----:B------:R0:W-:Y:S04]  /*3750*/  STG.E.128 [R132.64], R68 ;  /* 0x0000004484007986 */ /* 0x0001e8000c101d04 */
[----:B------:R0:W-:Y:S02]  /*3760*/  STG.E.128 [R132.64+0x10], R72 ;  /* 0x0000104884007986 */ /* 0x0001e4000c101d04 */
.L_x_23293:
[----:B------:R-:W-:Y:S05]  /*3770*/  BSYNC B0 ;  /* 0x0000000000007941 */ /* 0x000fea0003800000 */
.L_x_23292:
        /* <DEDUP_REMOVED lines=44> */
.L_x_23313:
[----:B0-----:R-:W-:Y:S05]  /*3a40*/  BSYNC B1 ;  /* 0x0000000000017941 */ /* 0x001fea0003800000 */
.L_x_23312:
[----:B------:R-:W-:Y:S01]  /*3a50*/  BSSY B1, `(.L_x_23314) ;  /* 0x0000007000017945 */ /* 0x000fe20003800000 */
[----:B------:R-:W-:Y:S05]  /*3a60*/  @!P3 BRA `(.L_x_23315) ;  /* 0x000000500000b947 */ /* 0x000fea0003800000 */
[----:B------:R-:W2:Y:S01]  /*3a70*/  LDL R132, [R1+0x10c] ;  /* 0x00010c0001847983 */ /* 0x000ea20000100800 */
[----:B-----5:R-:W-:-:S05]  /*3a80*/  PRMT R77, RZ, 0x7610, R56 ;  /* 0x00007610ff4d7816 */ /* 0x020fca0000000038 */
[----:B------:R-:W-:-:S04]  /*3a90*/  FMUL.FTZ R77, R77, c[0x0][0x1ec] ;  /* 0x00007b004d4d7a20 */ /* 0x000fc80000410000 */
[----:B--2---:R-:W-:-:S04]  /*3aa0*/  FMUL.FTZ R77, R132, R77 ;  /* 0x0000004d844d7220 */ /* 0x004fc80000410000 */
[----:B------:R-:W-:Y:S02]  /*3ab0*/  @P2 FADD.FTZ R77, R41, R77 ;  /* 0x0000004d294d2221 */ /* 0x000fe40000010000 */
.L_x_23315:
[----:B------:R-:W-:Y:S05]  /*3ac0*/  BSYNC B1 ;  /* 0x0000000000017941 */ /* 0x000fea0003800000 */
.L_x_23314:
[----:B------:R-:W-:Y:S01]  /*3ad0*/  BSSY B1, `(.L_x_23316) ;  /* 0x0000007000017945 */ /* 0x000fe20003800000 */
[----:B------:R-:W-:Y:S05]  /*3ae0*/  @!P3 BRA `(.L_x_23317) ;  /* 0x000000500000b947 */ /* 0x000fea0003800000 */
[----:B------:R-:W2:Y:S01]  /*3af0*/  LDL R132, [R1+0x108] ;  /* 0x0001080001847983 */ /* 0x000ea20000100800 */
[----:B-----5:R-:W-:-:S05]  /*3b00*/  PRMT R78, RZ, 0x5410, R57 ;  /* 0x00005410ff4e7816 */ /* 0x020fca0000000039 */
[----:B------:R-:W-:-:S04]  /*3b10*/  FMUL.FTZ R78, R78, c[0x0][0x1ec] ;  /* 0x00007b004e4e7a20 */ /* 0x000fc80000410000 */
[----:B--2---:R-:W-:-:S04]  /*3b20*/  FMUL.FTZ R78, R132, R78 ;  /* 0x0000004e844e7220 */ /* 0x004fc80000410000 */
[----:B------:R-:W-:Y:S02]  /*3b30*/  @P2 FADD.FTZ R78, R42, R78 ;  /* 0x0000004e2a4e2221 */ /* 0x000fe40000010000 */
.L_x_23317:
[----:B------:R-:W-:Y:S05]  /*3b40*/  BSYNC B1 ;  /* 0x0000000000017941 */ /* 0x000fea0003800000 */
.L_x_23316:
[----:B------:R-:W-:Y:S01]  /*3b50*/  BSSY B1, `(.L_x_23318) ;  /* 0x0000007000017945 */ /* 0x000fe20003800000 */
[----:B------:R-:W-:Y:S05]  /*3b60*/  @!P3 BRA `(.L_x_23319) ;  /* 0x000000500000b947 */ /* 0x000fea0003800000 */
[----:B------:R-:W2:Y:S01]  /*3b70*/  LDL R132, [R1+0x104] ;  /* 0x0001040001847983 */ /* 0x000ea20000100800 */
[----:B-----5:R-:W-:-:S05]  /*3b80*/  PRMT R79, RZ, 0x7610, R57 ;  /* 0x00007610ff4f7816 */ /* 0x020fca0000000039 */
[----:B------:R-:W-:-:S04]  /*3b90*/  FMUL.FTZ R79, R79, c[0x0][0x1ec] ;  /* 0x00007b004f4f7a20 */ /* 0x000fc80000410000 */
[----:B--2---:R-:W-:-:S04]  /*3ba0*/  FMUL.FTZ R79, R132, R79 ;  /* 0x0000004f844f7220 */ /* 0x004fc80000410000 */
[----:B------:R-:W-:Y:S02]  /*3bb0*/  @P2 FADD.FTZ R79, R43, R79 ;  /* 0x0000004f2b4f2221 */ /* 0x000fe40000010000 */
.L_x_23319:
[----:B------:R-:W-:Y:S05]  /*3bc0*/  BSYNC B1 ;  /* 0x0000000000017941 */ /* 0x000fea0003800000 */
.L_x_23318:
[----:B------:R-:W-:Y:S01]  /*3bd0*/  BSSY B1, `(.L_x_23320) ;  /* 0x0000007000017945 */ /* 0x000fe20003800000 */
[----:B------:R-:W-:Y:S05]  /*3be0*/  @!P3 BRA `(.L_x_23321) ;  /* 0x000000500000b947 */ /* 0x000fea0003800000 */
[----:B------:R-:W2:Y:S01]  /*3bf0*/  LDL R132, [R1+0x100] ;  /* 0x0001000001847983 */ /* 0x000ea20000100800 */
[----:B-----5:R-:W-:-:S05]  /*3c00*/  PRMT R80, RZ, 0x5410, R58 ;  /* 0x00005410ff507816 */ /* 0x020fca000000003a */
[----:B------:R-:W-:-:S04]  /*3c10*/  FMUL.FTZ R80, R80, c[0x0][0x1ec] ;  /* 0x00007b0050507a20 */ /* 0x000fc80000410000 */
[----:B--2---:R-:W-:-:S04]  /*3c20*/  FMUL.FTZ R80, R132, R80 ;  /* 0x0000005084507220 */ /* 0x004fc80000410000 */
[----:B------:R-:W-:Y:S02]  /*3c30*/  @P2 FADD.FTZ R80, R48, R80 ;  /* 0x0000005030502221 */ /* 0x000fe40000010000 */
.L_x_23321:
[----:B------:R-:W-:Y:S05]  /*3c40*/  BSYNC B1 ;  /* 0x0000000000017941 */ /* 0x000fea0003800000 */
.L_x_23320:
[----:B------:R-:W-:Y:S01]  /*3c50*/  BSSY B1, `(.L_x_23322) ;  /* 0x0000007000017945 */ /* 0x000fe20003800000 */
[----:B------:R-:W-:Y:S05]  /*3c60*/  @!P3 BRA `(.L_x_23323) ;  /* 0x000000500000b947 */ /* 0x000fea0003800000 */
[----:B------:R-:W2:Y:S01]  /*3c70*/  LDL R132, [R1+0xfc] ;  /* 0x0000fc0001847983 */ /* 0x000ea20000100800 */
[----:B-----5:R-:W-:-:S05]  /*3c80*/  PRMT R81, RZ, 0x7610, R58 ;  /* 0x00007610ff517816 */ /* 0x020fca000000003a */
[----:B------:R-:W-:-:S04]  /*3c90*/  FMUL.FTZ R81, R81, c[0x0][0x1ec] ;  /* 0x00007b0051517a20 */ /* 0x000fc80000410000 */
[----:B--2---:R-:W-:-:S04]  /*3ca0*/  FMUL.FTZ R81, R132, R81 ;  /* 0x0000005184517220 */ /* 0x004fc80000410000 */
[----:B------:R-:W-:Y:S02]  /*3cb0*/  @P2 FADD.FTZ R81, R49, R81 ;  /* 0x0000005131512221 */ /* 0x000fe40000010000 */
.L_x_23323:
[----:B------:R-:W-:Y:S05]  /*3cc0*/  BSYNC B1 ;  /* 0x0000000000017941 */ /* 0x000fea0003800000 */
.L_x_23322:
[----:B------:R-:W-:Y:S01]  /*3cd0*/  BSSY B1, `(.L_x_23324) ;  /* 0x0000007000017945 */ /* 0x000fe20003800000 */
[----:B------:R-:W-:Y:S05]  /*3ce0*/  @!P3 BRA `(.L_x_23325) ;  /* 0x000000500000b947 */ /* 0x000fea0003800000 */
[----:B------:R-:W2:Y:S01]  /*3cf0*/  LDL R132, [R1+0xf8] ;  /* 0x0000f80001847983 */ /* 0x000ea20000100800 */
[----:B-----5:R-:W-:-:S05]  /*3d00*/  PRMT R82, RZ, 0x5410, R59 ;  /* 0x00005410ff527816 */ /* 0x020fca000000003b */
[----:B------:R-:W-:-:S04]  /*3d10*/  FMUL.FTZ R82, R82, c[0x0][0x1ec] ;  /* 0x00007b0052527a20 */ /* 0x000fc80000410000 */
[----:B--2---:R-:W-:-:S04]  /*3d20*/  FMUL.FTZ R82, R132, R82 ;  /* 0x0000005284527220 */ /* 0x004fc80000410000 */
[----:B------:R-:W-:Y:S02]  /*3d30*/  @P2 FADD.FTZ R82, R50, R82 ;  /* 0x0000005232522221 */ /* 0x000fe40000010000 */
.L_x_23325:
[----:B------:R-:W-:Y:S05]  /*3d40*/  BSYNC B1 ;  /* 0x0000000000017941 */ /* 0x000fea0003800000 */
.L_x_23324:
[----:B------:R-:W-:Y:S01]  /*3d50*/  BSSY B1, `(.L_x_23326) ;  /* 0x0000007000017945 */ /* 0x000fe20003800000 */
[----:B------:R-:W-:Y:S05]  /*3d60*/  @!P3 BRA `(.L_x_23327) ;  /* 0x000000500000b947 */ /* 0x000fea0003800000 */
[----:B------:R-:W2:Y:S01]  /*3d70*/  LDL R132, [R1+0xf4] ;  /* 0x0000f40001847983 */ /* 0x000ea20000100800 */
[----:B-----5:R-:W-:-:S05]  /*3d80*/  PRMT R83, RZ, 0x7610, R59 ;  /* 0x00007610ff537816 */ /* 0x020fca000000003b */
[----:B------:R-:W-:-:S04]  /*3d90*/  FMUL.FTZ R83, R83, c[0x0][0x1ec] ;  /* 0x00007b0053537a20 */ /* 0x000fc80000410000 */
[----:B--2---:R-:W-:-:S04]  /*3da0*/  FMUL.FTZ R83, R132, R83 ;  /* 0x0000005384537220 */ /* 0x004fc80000410000 */
[----:B------:R-:W-:Y:S02]  /*3db0*/  @P2 FADD.FTZ R83, R51, R83 ;  /* 0x0000005333532221 */ /* 0x000fe40000010000 */
.L_x_23327:
[----:B------:R-:W-:Y:S05]  /*3dc0*/  BSYNC B1 ;  /* 0x0000000000017941 */ /* 0x000fea0003800000 */
.L_x_23326:
[----:B------:R-:W-:Y:S01]  /*3dd0*/  HFMA2.MMA R132, -RZ, RZ, 0, 1.9073486328125e-06 ;  /* 0x00000020ff847435 */ /* 0x000fe200000001ff */
[----:B------:R-:W-:-:S09]  /*3de0*/  IADD3 R195, R195, 0x20, RZ ;  /* 0x00000020c3c37810 */ /* 0x000fd20007ffe0ff */
[C---:B------:R-:W-:Y:S01]  /*3df0*/  IMAD.WIDE.U32 R132, R175.reuse, R132, c[0x0][0x188] ;  /* 0x00006200af847625 */ /* 0x040fe200078e0084 */
[----:B------:R-:W-:-:S04]  /*3e00*/  IADD3 R175, R175, 0x20, RZ ;  /* 0x00000020afaf7810 */ /* 0x000fc80007ffe0ff */
[----:B------:R0:W-:Y:S04]  /*3e10*/  STG.E.128 [R132.64], R76 ;  /* 0x0000004c84007986 */ /* 0x0001e8000c101d04 */
[----:B------:R0:W-:Y:S02]  /*3e20*/  STG.E.128 [R132.64+0x10], R80 ;  /* 0x0000105084007986 */ /* 0x0001e4000c101d04 */
.L_x_23311:
[----:B------:R-:W-:Y:S05]  /*3e30*/  BSYNC B0 ;  /* 0x0000000000007941 */ /* 0x000fea0003800000 */
.L_x_23310:
        /* <DEDUP_REMOVED lines=44> */
.L_x_23331:
[----:B0-----:R-:W-:Y:S05]  /*4100*/  BSYNC B1 ;  /* 0x0000000000017941 */ /* 0x001fea0003800000 */
.L_x_23330:
[----:B------:R-:W-:Y:S01]  /*4110*/  BSSY B1, `(.L_x_23332) ;  /* 0x0000007000017945 */ /* 0x000fe20003800000 */
[----:B------:R-:W-:Y:S05]  /*4120*/  @!P3 BRA `(.L_x_23333) ;  /* 0x000000500000b947 */ /* 0x000fea0003800000 */
[----:B------:R-:W2:Y:S01]  /*4130*/  LDL R132, [R1+0xec] ;  /* 0x0000ec0001847983 */ /* 0x000ea20000100800 */
[----:B-----5:R-:W-:-:S05]  /*4140*/  PRMT R85, RZ, 0x7610, R56 ;  /* 0x00007610ff557816 */ /* 0x020fca0000000038 */
[----:B------:R-:W-:-:S04]  /*4150*/  FMUL.FTZ R85, R85, c[0x0][0x1ec] ;  /* 0x00007b0055557a20 */ /* 0x000fc80000410000 */
[----:B--2---:R-:W-:-:S04]  /*4160*/  FMUL.FTZ R85, R132, R85 ;  /* 0x0000005584557220 */ /* 0x004fc80000410000 */
[----:B------:R-:W-:Y:S02]  /*4170*/  @P2 FADD.FTZ R85, R41, R85 ;  /* 0x0000005529552221 */ /* 0x000fe40000010000 */
.L_x_23333:
[----:B------:R-:W-:Y:S05]  /*4180*/  BSYNC B1 ;  /* 0x0000000000017941 */ /* 0x000fea0003800000 */
.L_x_23332:
[----:B------:R-:W-:Y:S01]  /*4190*/  BSSY B1, `(.L_x_23334) ;  /* 0x0000007000017945 */ /* 0x000fe20003800000 */
[----:B------:R-:W-:Y:S05]  /*41a0*/  @!P3 BRA `(.L_x_23335) ;  /* 0x000000500000b947 */ /* 0x000fea0003800000 */
[----:B------:R-:W2:Y:S01]  /*41b0*/  LDL R132, [R1+0xe8] ;  /* 0x0000e80001847983 */ /* 0x000ea20000100800 */
[----:B-----5:R-:W-:-:S05]  /*41c0*/  PRMT R86, RZ, 0x5410, R57 ;  /* 0x00005410ff567816 */ /* 0x020fca0000000039 */
[----:B------:R-:W-:-:S04]  /*41d0*/  FMUL.FTZ R86, R86, c[0x0][0x1ec] ;  /* 0x00007b0056567a20 */ /* 0x000fc80000410000 */
[----:B--2---:R-:W-:-:S04]  /*41e0*/  FMUL.FTZ R86, R132, R86 ;  /* 0x0000005684567220 */ /* 0x004fc80000410000 */
[----:B------:R-:W-:Y:S02]  /*41f0*/  @P2 FADD.FTZ R86, R42, R86 ;  /* 0x000000562a562221 */ /* 0x000fe40000010000 */
.L_x_23335:
[----:B------:R-:W-:Y:S05]  /*4200*/  BSYNC B1 ;  /* 0x0000000000017941 */ /* 0x000fea0003800000 */
.L_x_23334:
[----:B------:R-:W-:Y:S01]  /*4210*/  BSSY B1, `(.L_x_23336) ;  /* 0x0000007000017945 */ /* 0x000fe20003800000 */
[----:B------:R-:W-:Y:S05]  /*4220*/  @!P3 BRA `(.L_x_23337) ;  /* 0x000000500000b947 */ /* 0x000fea0003800000 */
[----:B------:R-:W2:Y:S01]  /*4230*/  LDL R132, [R1+0xe4] ;  /* 0x0000e40001847983 */ /* 0x000ea20000100800 */
[----:B-----5:R-:W-:-:S05]  /*4240*/  PRMT R87, RZ, 0x7610, R57 ;  /* 0x00007610ff577816 */ /* 0x020fca0000000039 */
[----:B------:R-:W-:-:S04]  /*4250*/  FMUL.FTZ R87, R87, c[0x0][0x1ec] ;  /* 0x00007b0057577a20 */ /* 0x000fc80000410000 */
[----:B--2---:R-:W-:-:S04]  /*4260*/  FMUL.FTZ R87, R132, R87 ;  /* 0x0000005784577220 */ /* 0x004fc80000410000 */
[----:B------:R-:W-:Y:S02]  /*4270*/  @P2 FADD.FTZ R87, R43, R87 ;  /* 0x000000572b572221 */ /* 0x000fe40000010000 */
.L_x_23337:
[----:B------:R-:W-:Y:S05]  /*4280*/  BSYNC B1 ;  /* 0x0000000000017941 */ /* 0x000fea0003800000 */
.L_x_23336:
[----:B------:R-:W-:Y:S01]  /*4290*/  BSSY B1, `(.L_x_23338) ;  /* 0x0000007000017945 */ /* 0x000fe20003800000 */
[----:B------:R-:W-:Y:S05]  /*42a0*/  @!P3 BRA `(.L_x_23339) ;  /* 0x000000500000b947 */ /* 0x000fea0003800000 */
[----:B------:R-:W2:Y:S01]  /*42b0*/  LDL R132, [R1+0xe0] ;  /* 0x0000e00001847983 */ /* 0x000ea20000100800 */
[----:B-----5:R-:W-:-:S05]  /*42c0*/  PRMT R88, RZ, 0x5410, R58 ;  /* 0x00005410ff587816 */ /* 0x020fca000000003a */
[----:B------:R-:W-:-:S04]  /*42d0*/  FMUL.FTZ R88, R88, c[0x0][0x1ec] ;  /* 0x00007b0058587a20 */ /* 0x000fc80000410000 */
[----:B--2---:R-:W-:-:S04]  /*42e0*/  FMUL.FTZ R88, R132, R88 ;  /* 0x0000005884587220 */ /* 0x004fc80000410000 */
[----:B------:R-:W-:Y:S02]  /*42f0*/  @P2 FADD.FTZ R88, R48, R88 ;  /* 0x0000005830582221 */ /* 0x000fe40000010000 */
.L_x_23339:
[----:B------:R-:W-:Y:S05]  /*4300*/  BSYNC B1 ;  /* 0x0000000000017941 */ /* 0x000fea0003800000 */
.L_x_23338:
[----:B------:R-:W-:Y:S01]  /*4310*/  BSSY B1, `(.L_x_23340) ;  /* 0x0000007000017945 */ /* 0x000fe20003800000 */
[----:B------:R-:W-:Y:S05]  /*4320*/  @!P3 BRA `(.L_x_23341) ;  /* 0x000000500000b947 */ /* 0x000fea0003800000 */
[----:B------:R-:W2:Y:S01]  /*4330*/  LDL R132, [R1+0xdc] ;  /* 0x0000dc0001847983 */ /* 0x000ea20000100800 */
[----:B-----5:R-:W-:-:S05]  /*4340*/  PRMT R89, RZ, 0x7610, R58 ;  /* 0x00007610ff597816 */ /* 0x020fca000000003a */
[----:B------:R-:W-:-:S04]  /*4350*/  FMUL.FTZ R89, R89, c[0x0][0x1ec] ;  /* 0x00007b0059597a20 */ /* 0x000fc80000410000 */
[----:B--2---:R-:W-:-:S04]  /*4360*/  FMUL.FTZ R89, R132, R89 ;  /* 0x0000005984597220 */ /* 0x004fc80000410000 */
[----:B------:R-:W-:Y:S02]  /*4370*/  @P2 FADD.FTZ R89, R49, R89 ;  /* 0x0000005931592221 */ /* 0x000fe40000010000 */
.L_x_23341:
[----:B------:R-:W-:Y:S05]  /*4380*/  BSYNC B1 ;  /* 0x0000000000017941 */ /* 0x000fea0003800000 */
.L_x_23340:
[----:B------:R-:W-:Y:S01]  /*4390*/  BSSY B1, `(.L_x_23342) ;  /* 0x0000007000017945 */ /* 0x000fe20003800000 */
[----:B------:R-:W-:Y:S05]  /*43a0*/  @!P3 BRA `(.L_x_23343) ;  /* 0x000000500000b947 */ /* 0x000fea0003800000 */
[----:B------:R-:W2:Y:S01]  /*43b0*/  LDL R132, [R1+0xd8] ;  /* 0x0000d80001847983 */ /* 0x000ea20000100800 */
[----:B-----5:R-:W-:-:S05]  /*43c0*/  PRMT R90, RZ, 0x5410, R59 ;  /* 0x00005410ff5a7816 */ /* 0x020fca000000003b */
[----:B------:R-:W-:-:S04]  /*43d0*/  FMUL.FTZ R90, R90, c[0x0][0x1ec] ;  /* 0x00007b005a5a7a20 */ /* 0x000fc80000410000 */
[----:B--2---:R-:W-:-:S04]  /*43e0*/  FMUL.FTZ R90, R132, R90 ;  /* 0x0000005a845a7220 */ /* 0x004fc80000410000 */
[----:B------:R-:W-:Y:S02]  /*43f0*/  @P2 FADD.FTZ R90, R50, R90 ;  /* 0x0000005a325a2221 */ /* 0x000fe40000010000 */
.L_x_23343:
[----:B------:R-:W-:Y:S05]  /*4400*/  BSYNC B1 ;  /* 0x0000000000017941 */ /* 0x000fea0003800000 */
.L_x_23342:
[----:B------:R-:W-:Y:S01]  /*4410*/  BSSY B1, `(.L_x_23344) ;  /* 0x0000007000017945 */ /* 0x000fe20003800000 */
[----:B------:R-:W-:Y:S05]  /*4420*/  @!P3 BRA `(.L_x_23345) ;  /* 0x000000500000b947 */ /* 0x000fea0003800000 */
[----:B------:R-:W2:Y:S01]  /*4430*/  LDL R132, [R1+0xd4] ;  /* 0x0000d40001847983 */ /* 0x000ea20000100800 */
[----:B-----5:R-:W-:-:S05]  /*4440*/  PRMT R91, RZ, 0x7610, R59 ;  /* 0x00007610ff5b7816 */ /* 0x020fca000000003b */
[----:B------:R-:W-:-:S04]  /*4450*/  FMUL.FTZ R91, R91, c[0x0][0x1ec] ;  /* 0x00007b005b5b7a20 */ /* 0x000fc80000410000 */
[----:B--2---:R-:W-:-:S04]  /*4460*/  FMUL.FTZ R91, R132, R91 ;  /* 0x0000005b845b7220 */ /* 0x004fc80000410000 */
[----:B------:R-:W-:Y:S02]  /*4470*/  @P2 FADD.FTZ R91, R51, R91 ;  /* 0x0000005b335b2221 */ /* 0x000fe40000010000 */
.L_x_23345:
[----:B------:R-:W-:Y:S05]  /*4480*/  BSYNC B1 ;  /* 0x0000000000017941 */ /* 0x000fea0003800000 */
.L_x_23344:
[----:B------:R-:W-:Y:S01]  /*4490*/  HFMA2.MMA R132, -RZ, RZ, 0, 1.9073486328125e-06 ;  /* 0x00000020ff847435 */ /* 0x000fe200000001ff */
[----:B------:R-:W-:-:S09]  /*44a0*/  IADD3 R195, R195, 0x20, RZ ;  /* 0x00000020c3c37810 */ /* 0x000fd20007ffe0ff */
[C---:B------:R-:W-:Y:S01]  /*44b0*/  IMAD.WIDE.U32 R132, R175.reuse, R132, c[0x0][0x188] ;  /* 0x00006200af847625 */ /* 0x040fe200078e0084 */
[----:B------:R-:W-:-:S04]  /*44c0*/  IADD3 R175, R175, 0x20, RZ ;  /* 0x00000020afaf7810 */ /* 0x000fc80007ffe0ff */
[----:B------:R0:W-:Y:S04]  /*44d0*/  STG.E.128 [R132.64], R84 ;  /* 0x0000005484007986 */ /* 0x0001e8000c101d04 */
[----:B------:R0:W-:Y:S02]  /*44e0*/  STG.E.128 [R132.64+0x10], R88 ;  /* 0x0000105884007986 */ /* 0x0001e4000c101d04 */
.L_x_23329:
[----:B------:R-:W-:Y:S05]  /*44f0*/  BSYNC B0 ;  /* 0x0000000000007941 */ /* 0x000fea0003800000 */
.L_x_23328:
        /* <DEDUP_REMOVED lines=44> */
.L_x_23349:
[----:B0-----:R-:W-:Y:S05]  /*47c0*/  BSYNC B1 ;  /* 0x0000000000017941 */ /* 0x001fea0003800000 */
.L_x_23348:
[----:B------:R-:W-:Y:S01]  /*47d0*/  BSSY B1, `(.L_x_23350) ;  /* 0x0000007000017945 */ /* 0x000fe20003800000 */
[----:B------:R-:W-:Y:S05]  /*47e0*/  @!P3 BRA `(.L_x_23351) ;  /* 0x000000500000b947 */ /* 0x000fea0003800000 */
[----:B------:R-:W2:Y:S01]  /*47f0*/  LDL R132, [R1+0xcc] ;  /* 0x0000cc0001847983 */ /* 0x000ea20000100800 */
[----:B-----5:R-:W-:-:S05]  /*4800*/  PRMT R93, RZ, 0x7610, R56 ;  /* 0x00007610ff5d7816 */ /* 0x020fca0000000038 */
[----:B------:R-:W-:-:S04]  /*4810*/  FMUL.FTZ R93, R93, c[0x0][0x1ec] ;  /* 0x00007b005d5d7a20 */ /* 0x000fc80000410000 */
[----:B--2---:R-:W-:-:S04]  /*4820*/  FMUL.FTZ R93, R132, R93 ;  /* 0x0000005d845d7220 */ /* 0x004fc80000410000 */
[----:B------:R-:W-:Y:S02]  /*4830*/  @P2 FADD.FTZ R93, R41, R93 ;  /* 0x0000005d295d2221 */ /* 0x000fe40000010000 */
.L_x_23351:
[----:B------:R-:W-:Y:S05]  /*4840*/  BSYNC B1 ;  /* 0x0000000000017941 */ /* 0x000fea0003800000 */
.L_x_23350:
[----:B------:R-:W-:Y:S01]  /*4850*/  BSSY B1, `(.L_x_23352) ;  /* 0x0000007000017945 */ /* 0x000fe20003800000 */
[----:B------:R-:W-:Y:S05]  /*4860*/  @!P3 BRA `(.L_x_23353) ;  /* 0x000000500000b947 */ /* 0x000fea0003800000 */
[----:B------:R-:W2:Y:S01]  /*4870*/  LDL R132, [R1+0xc8] ;  /* 0x0000c80001847983 */ /* 0x000ea20000100800 */
[----:B-----5:R-:W-:-:S05]  /*4880*/  PRMT R94, RZ, 0x5410, R57 ;  /* 0x00005410ff5e7816 */ /* 0x020fca0000000039 */
[----:B------:R-:W-:-:S04]  /*4890*/  FMUL.FTZ R94, R94, c[0x0][0x1ec] ;  /* 0x00007b005e5e7a20 */ /* 0x000fc80000410000 */
[----:B--2---:R-:W-:-:S04]  /*48a0*/  FMUL.FTZ R94, R132, R94 ;  /* 0x0000005e845e7220 */ /* 0x004fc80000410000 */
[----:B------:R-:W-:Y:S02]  /*48b0*/  @P2 FADD.FTZ R94, R42, R94 ;  /* 0x0000005e2a5e2221 */ /* 0x000fe40000010000 */
.L_x_23353:
[----:B------:R-:W-:Y:S05]  /*48c0*/  BSYNC B1 ;  /* 0x0000000000017941 */ /* 0x000fea0003800000 */
.L_x_23352:
[----:B------:R-:W-:Y:S01]  /*48d0*/  BSSY B1, `(.L_x_23354) ;  /* 0x0000007000017945 */ /* 0x000fe20003800000 */
[----:B------:R-:W-:Y:S05]  /*48e0*/  @!P3 BRA `(.L_x_23355) ;  /* 0x000000500000b947 */ /* 0x000fea0003800000 */
[----:B------:R-:W2:Y:S01]  /*48f0*/  LDL R132, [R1+0xc4] ;  /* 0x0000c40001847983 */ /* 0x000ea20000100800 */
[----:B-----5:R-:W-:-:S05]  /*4900*/  PRMT R95, RZ, 0x7610, R57 ;  /* 0x00007610ff5f7816 */ /* 0x020fca0000000039 */
[----:B------:R-:W-:-:S04]  /*4910*/  FMUL.FTZ R95, R95, c[0x0][0x1ec] ;  /* 0x00007b005f5f7a20 */ /* 0x000fc80000410000 */
[----:B--2---:R-:W-:-:S04]  /*4920*/  FMUL.FTZ R95, R132, R95 ;  /* 0x0000005f845f7220 */ /* 0x004fc80000410000 */
[----:B------:R-:W-:Y:S02]  /*4930*/  @P2 FADD.FTZ R95, R43, R95 ;  /* 0x0000005f2b5f2221 */ /* 0x000fe40000010000 */
.L_x_23355:
[----:B------:R-:W-:Y:S05]  /*4940*/  BSYNC B1 ;  /* 0x0000000000017941 */ /* 0x000fea0003800000 */
.L_x_23354:
[----:B------:R-:W-:Y:S01]  /*4950*/  BSSY B1, `(.L_x_23356) ;  /* 0x0000007000017945 */ /* 0x000fe20003800000 */
[----:B------:R-:W-:Y:S05]  /*4960*/  @!P3 BRA `(.L_x_23357) ;  /* 0x000000500000b947 */ /* 0x000fea0003800000 */
[----:B------:R-:W2:Y:S01]  /*4970*/  LDL R132, [R1+0xc0] ;  /* 0x0000c00001847983 */ /* 0x000ea20000100800 */
[----:B-----5:R-:W-:-:S05]  /*4980*/  PRMT R96, RZ, 0x5410, R58 ;  /* 0x00005410ff607816 */ /* 0x020fca000000003a */
[----:B------:R-:W-:-:S04]  /*4990*/  FMUL.FTZ R96, R96, c[0x0][0x1ec] ;  /* 0x00007b0060607a20 */ /* 0x000fc80000410000 */
[----:B--2---:R-:W-:-:S04]  /*49a0*/  FMUL.FTZ R96, R132, R96 ;  /* 0x0000006084607220 */ /* 0x004fc80000410000 */
[----:B------:R-:W-:Y:S02]  /*49b0*/  @P2 FADD.FTZ R96, R48, R96 ;  /* 0x0000006030602221 */ /* 0x000fe40000010000 */
.L_x_23357:
[----:B------:R-:W-:Y:S05]  /*49c0*/  BSYNC B1 ;  /* 0x0000000000017941 */ /* 0x000fea0003800000 */
.L_x_23356:
[----:B------:R-:W-:Y:S01]  /*49d0*/  BSSY B1, `(.L_x_23358) ;  /* 0x0000007000017945 */ /* 0x000fe20003800000 */
[----:B------:R-:W-:Y:S05]  /*49e0*/  @!P3 BRA `(.L_x_23359) ;  /* 0x000000500000b947 */ /* 0x000fea0003800000 */
[----:B------:R-:W2:Y:S01]  /*49f0*/  LDL R132, [R1+0xbc] ;  /* 0x0000bc0001847983 */ /* 0x000ea20000100800 */
[----:B-----5:R-:W-:-:S05]  /*4a00*/  PRMT R97, RZ, 0x7610, R58 ;  /* 0x00007610ff617816 */ /* 0x020fca000000003a */
[----:B------:R-:W-:-:S04]  /*4a10*/  FMUL.FTZ R97, R97, c[0x0][0x1ec] ;  /* 0x00007b0061617a20 */ /* 0x000fc80000410000 */
[----:B--2---:R-:W-:-:S04]  /*4a20*/  FMUL.FTZ R97, R132, R97 ;  /* 0x0000006184617220 */ /* 0x004fc80000410000 */
[----:B------:R-:W-:Y:S02]  /*4a30*/  @P2 FADD.FTZ R97, R49, R97 ;  /* 0x0000006131612221 */ /* 0x000fe40000010000 */
.L_x_23359:
[----:B------:R-:W-:Y:S05]  /*4a40*/  BSYNC B1 ;  /* 0x0000000000017941 */ /* 0x000fea0003800000 */
.L_x_23358:
[----:B------:R-:W-:Y:S01]  /*4a50*/  BSSY B1, `(.L_x_23360) ;  /* 0x0000007000017945 */ /* 0x000fe20003800000 */
[----:B------:R-:W-:Y:S05]  /*4a60*/  @!P3 BRA `(.L_x_23361) ;  /* 0x000000500000b947 */ /* 0x000fea0003800000 */
[----:B------:R-:W2:Y:S01]  /*4a70*/  LDL R132, [R1+0xb8] ;  /* 0x0000b80001847983 */ /* 0x000ea20000100800 */
[----:B-----5:R-:W-:-:S05]  /*4a80*/  PRMT R98, RZ, 0x5410, R59 ;  /* 0x00005410ff627816 */ /* 0x020fca000000003b */
[----:B------:R-:W-:-:S04]  /*4a90*/  FMUL.FTZ R98, R98, c[0x0][0x1ec] ;  /* 0x00007b0062627a20 */ /* 0x000fc80000410000 */
[----:B--2---:R-:W-:-:S04]  /*4aa0*/  FMUL.FTZ R98, R132, R98 ;  /* 0x0000006284627220 */ /* 0x004fc80000410000 */
[----:B------:R-:W-:Y:S02]  /*4ab0*/  @P2 FADD.FTZ R98, R50, R98 ;  /* 0x0000006232622221 */ /* 0x000fe40000010000 */
.L_x_23361:
[----:B------:R-:W-:Y:S05]  /*4ac0*/  BSYNC B1 ;  /* 0x0000000000017941 */ /* 0x000fea0003800000 */
.L_x_23360:
[----:B------:R-:W-:Y:S01]  /*4ad0*/  BSSY B1, `(.L_x_23362) ;  /* 0x0000007000017945 */ /* 0x000fe20003800000 */
[----:B------:R-:W-:Y:S05]  /*4ae0*/  @!P3 BRA `(.L_x_23363) ;  /* 0x000000500000b947 */ /* 0x000fea0003800000 */
[----:B------:R-:W2:Y:S01]  /*4af0*/  LDL R132, [R1+0xb4] ;  /* 0x0000b40001847983 */ /* 0x000ea20000100800 */
[----:B-----5:R-:W-:-:S05]  /*4b00*/  PRMT R99, RZ, 0x7610, R59 ;  /* 0x00007610ff637816 */ /* 0x020fca000000003b */
[----:B------:R-:W-:-:S04]  /*4b10*/  FMUL.FTZ R99, R99, c[0x0][0x1ec] ;  /* 0x00007b0063637a20 */ /* 0x000fc80000410000 */
[----:B--2---:R-:W-:-:S04]  /*4b20*/  FMUL.FTZ R99, R132, R99 ;  /* 0x0000006384637220 */ /* 0x004fc80000410000 */
[----:B------:R-:W-:Y:S02]  /*4b30*/  @P2 FADD.FTZ R99, R51, R99 ;  /* 0x0000006333632221 */ /* 0x000fe40000010000 */
.L_x_23363:
[----:B------:R-:W-:Y:S05]  /*4b40*/  BSYNC B1 ;  /* 0x0000000000017941 */ /* 0x000fea0003800000 */
.L_x_23362:
[----:B------:R-:W-:Y:S01]  /*4b50*/  HFMA2.MMA R132, -RZ, RZ, 0, 1.9073486328125e-06 ;  /* 0x00000020ff847435 */ /* 0x000fe200000001ff */
[----:B------:R-:W-:-:S09]  /*4b60*/  IADD3 R195, R195, 0x20, RZ ;  /* 0x00000020c3c37810 */ /* 0x000fd20007ffe0ff */
[C---:B------:R-:W-:Y:S01]  /*4b70*/  IMAD.WIDE.U32 R132, R175.reuse, R132, c[0x0][0x188] ;  /* 0x00006200af847625 */ /* 0x040fe200078e0084 */
[----:B------:R-:W-:-:S04]  /*4b80*/  IADD3 R175, R175, 0x20, RZ ;  /* 0x00000020afaf7810 */ /* 0x000fc80007ffe0ff */
[----:B------:R0:W-:Y:S04]  /*4b90*/  STG.E.128 [R132.64], R92 ;  /* 0x0000005c84007986 */ /* 0x0001e8000c101d04 */
[----:B------:R0:W-:Y:S02]  /*4ba0*/  STG.E.128 [R132.64+0x10], R96 ;  /* 0x0000106084007986 */ /* 0x0001e4000c101d04 */
.L_x_23347:
[----:B------:R-:W-:Y:S05]  /*4bb0*/  BSYNC B0 ;  /* 0x0000000000007941 */ /* 0x000fea0003800000 */
.L_x_23346:
        /* <DEDUP_REMOVED lines=44> */
.L_x_23367:
[----:B0-----:R-:W-:Y:S05]  /*4e80*/  BSYNC B1 ;  /* 0x0000000000017941 */ /* 0x001fea0003800000 */
.L_x_23366:
[----:B------:R-:W-:Y:S01]  /*4e90*/  BSSY B1, `(.L_x_23368) ;  /* 0x0000007000017945 */ /* 0x000fe20003800000 */
[----:B------:R-:W-:Y:S05]  /*4ea0*/  @!P3 BRA `(.L_x_23369) ;  /* 0x000000500000b947 */ /* 0x000fea0003800000 */
[----:B------:R-:W2:Y:S01]  /*4eb0*/  LDL R132, [R1+0xac] ;  /* 0x0000ac0001847983 */ /* 0x000ea20000100800 */
[----:B-----5:R-:W-:-:S05]  /*4ec0*/  PRMT R101, RZ, 0x7610, R56 ;  /* 0x00007610ff657816 */ /* 0x020fca0000000038 */
[----:B------:R-:W-:-:S04]  /*4ed0*/  FMUL.FTZ R101, R101, c[0x0][0x1ec] ;  /* 0x00007b0065657a20 */ /* 0x000fc80000410000 */
[----:B--2---:R-:W-:-:S04]  /*4ee0*/  FMUL.FTZ R101, R132, R101 ;  /* 0x0000006584657220 */ /* 0x004fc80000410000 */
[----:B------:R-:W-:Y:S02]  /*4ef0*/  @P2 FADD.FTZ R101, R41, R101 ;  /* 0x0000006529652221 */ /* 0x000fe40000010000 */
.L_x_23369:
[----:B------:R-:W-:Y:S05]  /*4f00*/  BSYNC B1 ;  /* 0x0000000000017941 */ /* 0x000fea0003800000 */
.L_x_23368:
[----:B------:R-:W-:Y:S01]  /*4f10*/  BSSY B1, `(.L_x_23370) ;  /* 0x0000007000017945 */ /* 0x000fe20003800000 */
[----:B------:R-:W-:Y:S05]  /*4f20*/  @!P3 BRA `(.L_x_23371) ;  /* 0x000000500000b947 */ /* 0x000fea0003800000 */
[----:B------:R-:W2:Y:S01]  /*4f30*/  LDL R132, [R1+0xa8] ;  /* 0x0000a80001847983 */ /* 0x000ea20000100800 */
[----:B-----5:R-:W-:-:S05]  /*4f40*/  PRMT R102, RZ, 0x5410, R57 ;  /* 0x00005410ff667816 */ /* 0x020fca0000000039 */
[----:B------:R-:W-:-:S04]  /*4f50*/  FMUL.FTZ R102, R102, c[0x0][0x1ec] ;  /* 0x00007b0066667a20 */ /* 0x000fc80000410000 */
[----:B--2---:R-:W-:-:S04]  /*4f60*/  FMUL.FTZ R102, R132, R102 ;  /* 0x0000006684667220 */ /* 0x004fc80000410000 */
[----:B------:R-:W-:Y:S02]  /*4f70*/  @P2 FADD.FTZ R102, R42, R102 ;  /* 0x000000662a662221 */ /* 0x000fe40000010000 */
.L_x_23371:
[----:B------:R-:W-:Y:S05]  /*4f80*/  BSYNC B1 ;  /* 0x0000000000017941 */ /* 0x000fea0003800000 */
.L_x_23370:
[----:B------:R-:W-:Y:S01]  /*4f90*/  BSSY B1, `(.L_x_23372) ;  /* 0x0000007000017945 */ /* 0x000fe20003800000 */
[----:B------:R-:W-:Y:S05]  /*4fa0*/  @!P3 BRA `(.L_x_23373) ;  /* 0x000000500000b947 */ /* 0x000fea0003800000 */
[----:B------:R-:W2:Y:S01]  /*4fb0*/  LDL R132, [R1+0xa4] ;  /* 0x0000a40001847983 */ /* 0x000ea20000100800 */
[----:B-----5:R-:W-:-:S05]  /*4fc0*/  PRMT R103, RZ, 0x7610, R57 ;  /* 0x00007610ff677816 */ /* 0x020fca0000000039 */
[----:B------:R-:W-:-:S04]  /*4fd0*/  FMUL.FTZ R103, R103, c[0x0][0x1ec] ;  /* 0x00007b0067677a20 */ /* 0x000fc80000410000 */
[----:B--2---:R-:W-:-:S04]  /*4fe0*/  FMUL.FTZ R103, R132, R103 ;  /* 0x0000006784677220 */ /* 0x004fc80000410000 */
[----:B------:R-:W-:Y:S02]  /*4ff0*/  @P2 FADD.FTZ R103, R43, R103 ;  /* 0x000000672b672221 */ /* 0x000fe40000010000 */
.L_x_23373:
[----:B------:R-:W-:Y:S05]  /*5000*/  BSYNC B1 ;  /* 0x0000000000017941 */ /* 0x000fea0003800000 */
.L_x_23372:
[----:B------:R-:W-:Y:S01]  /*5010*/  BSSY B1, `(.L_x_23374) ;  /* 0x0000007000017945 */ /* 0x000fe20003800000 */
[----:B------:R-:W-:Y:S05]  /*5020*/  @!P3 BRA `(.L_x_23375) ;  /* 0x000000500000b947 */ /* 0x000fea0003800000 */
[----:B------:R-:W2:Y:S01]  /*5030*/  LDL R132, [R1+0xa0] ;  /* 0x0000a00001847983 */ /* 0x000ea20000100800 */
[----:B-----5:R-:W-:-:S05]  /*5040*/  PRMT R104, RZ, 0x5410, R58 ;  /* 0x00005410ff687816 */ /* 0x020fca000000003a */
[----:B------:R-:W-:-:S04]  /*5050*/  FMUL.FTZ R104, R104, c[0x0][0x1ec] ;  /* 0x00007b0068687a20 */ /* 0x000fc80000410000 */
[----:B--2---:R-:W-:-:S04]  /*5060*/  FMUL.FTZ R104, R132, R104 ;  /* 0x0000006884687220 */ /* 0x004fc80000410000 */
[----:B------:R-:W-:Y:S02]  /*5070*/  @P2 FADD.FTZ R104, R48, R104 ;  /* 0x0000006830682221 */ /* 0x000fe40000010000 */
.L_x_23375:
[----:B------:R-:W-:Y:S05]  /*5080*/  BSYNC B1 ;  /* 0x0000000000017941 */ /* 0x000fea0003800000 */
.L_x_23374:
[----:B------:R-:W-:Y:S01]  /*5090*/  BSSY B1, `(.L_x_23376) ;  /* 0x0000007000017945 */ /* 0x000fe20003800000 */
[----:B------:R-:W-:Y:S05]  /*50a0*/  @!P3 BRA `(.L_x_23377) ;  /* 0x000000500000b947 */ /* 0x000fea0003800000 */
[----:B------:R-:W2:Y:S01]  /*50b0*/  LDL R132, [R1+0x9c] ;  /* 0x00009c0001847983 */ /* 0x000ea20000100800 */
[----:B-----5:R-:W-:-:S05]  /*50c0*/  PRMT R105, RZ, 0x7610, R58 ;  /* 0x00007610ff697816 */ /* 0x020fca000000003a */
[----:B------:R-:W-:-:S04]  /*50d0*/  FMUL.FTZ R105, R105, c[0x0][0x1ec] ;  /* 0x00007b0069697a20 */ /* 0x000fc80000410000 */
[----:B--2---:R-:W-:-:S04]  /*50e0*/  FMUL.FTZ R105, R132, R105 ;  /* 0x0000006984697220 */ /* 0x004fc80000410000 */
[----:B------:R-:W-:Y:S02]  /*50f0*/  @P2 FADD.FTZ R105, R49, R105 ;  /* 0x0000006931692221 */ /* 0x000fe40000010000 */
.L_x_23377:
[----:B------:R-:W-:Y:S05]  /*5100*/  BSYNC B1 ;  /* 0x0000000000017941 */ /* 0x000fea0003800000 */
.L_x_23376:
[----:B------:R-:W-:Y:S01]  /*5110*/  BSSY B1, `(.L_x_23378) ;  /* 0x0000007000017945 */ /* 0x000fe20003800000 */
[----:B------:R-:W-:Y:S05]  /*5120*/  @!P3 BRA `(.L_x_23379) ;  /* 0x000000500000b947 */ /* 0x000fea0003800000 */
[----:B------:R-:W2:Y:S01]  /*5130*/  LDL R132, [R1+0x98] ;  /* 0x0000980001847983 */ /* 0x000ea20000100800 */
[----:B-----5:R-:W-:-:S05]  /*5140*/  PRMT R106, RZ, 0x5410, R59 ;  /* 0x00005410ff6a7816 */ /* 0x020fca000000003b */
[----:B------:R-:W-:-:S04]  /*5150*/  FMUL.FTZ R106, R106, c[0x0][0x1ec] ;  /* 0x00007b006a6a7a20 */ /* 0x000fc80000410000 */
[----:B--2---:R-:W-:-:S04]  /*5160*/  FMUL.FTZ R106, R132, R106 ;  /* 0x0000006a846a7220 */ /* 0x004fc80000410000 */
[----:B------:R-:W-:Y:S02]  /*5170*/  @P2 FADD.FTZ R106, R50, R106 ;  /* 0x0000006a326a2221 */ /* 0x000fe40000010000 */
.L_x_23379:
[----:B------:R-:W-:Y:S05]  /*5180*/  BSYNC B1 ;  /* 0x0000000000017941 */ /* 0x000fea0003800000 */
.L_x_23378:
[----:B------:R-:W-:Y:S01]  /*5190*/  BSSY B1, `(.L_x_23380) ;  /* 0x0000007000017945 */ /* 0x000fe20003800000 */
[----:B------:R-:W-:Y:S05]  /*51a0*/  @!P3 BRA `(.L_x_23381) ;  /* 0x000000500000b947 */ /* 0x000fea0003800000 */
[----:B------:R-:W2:Y:S01]  /*51b0*/  LDL R132, [R1+0x94] ;  /* 0x0000940001847983 */ /* 0x000ea20000100800 */
[----:B-----5:R-:W-:-:S05]  /*51c0*/  PRMT R107, RZ, 0x7610, R59 ;  /* 0x00007610ff6b7816 */ /* 0x020fca000000003b */
[----:B------:R-:W-:-:S04]  /*51d0*/  FMUL.FTZ R107, R107, c[0x0][0x1ec] ;  /* 0x00007b006b6b7a20 */ /* 0x000fc80000410000 */
[----:B--2---:R-:W-:-:S04]  /*51e0*/  FMUL.FTZ R107, R132, R107 ;  /* 0x0000006b846b7220 */ /* 0x004fc80000410000 */
[----:B------:R-:W-:Y:S02]  /*51f0*/  @P2 FADD.FTZ R107, R51, R107 ;  /* 0x0000006b336b2221 */ /* 0x000fe40000010000 */
.L_x_23381:
[----:B------:R-:W-:Y:S05]  /*5200*/  BSYNC B1 ;  /* 0x0000000000017941 */ /* 0x000fea0003800000 */
.L_x_23380:
[----:B------:R-:W-:Y:S01]  /*5210*/  HFMA2.MMA R132, -RZ, RZ, 0, 1.9073486328125e-06 ;  /* 0x00000020ff847435 */ /* 0x000fe200000001ff */
[----:B------:R-:W-:-:S09]  /*5220*/  IADD3 R195, R195, 0x20, RZ ;  /* 0x00000020c3c37810 */ /* 0x000fd20007ffe0ff */
[C---:B------:R-:W-:Y:S01]  /*5230*/  IMAD.WIDE.U32 R132, R175.reuse, R132, c[0x0][0x188] ;  /* 0x00006200af847625 */ /* 0x040fe200078e0084 */
[----:B------:R-:W-:-:S04]  /*5240*/  IADD3 R175, R175, 0x20, RZ ;  /* 0x00000020afaf7810 */ /* 0x000fc80007ffe0ff */
[----:B------:R0:W-:Y:S04]  /*5250*/  STG.E.128 [R132.64], R100 ;  /* 0x0000006484007986 */ /* 0x0001e8000c101d04 */
[----:B------:R0:W-:Y:S02]  /*5260*/  STG.E.128 [R132.64+0x10], R104 ;  /* 0x0000106884007986 */ /* 0x0001e4000c101d04 */
.L_x_23365:
[----:B------:R-:W-:Y:S05]  /*5270*/  BSYNC B0 ;  /* 0x0000000000007941 */ /* 0x000fea0003800000 */
.L_x_23364:
        /* <DEDUP_REMOVED lines=44> */
.L_x_23385:
[----:B0-----:R-:W-:Y:S05]  /*5540*/  BSYNC B1 ;  /* 0x0000000000017941 */ /* 0x001fea0003800000 */
.L_x_23384:
[----:B------:R-:W-:Y:S01]  /*5550*/  BSSY B1, `(.L_x_23386) ;  /* 0x0000007000017945 */ /* 0x000fe20003800000 */
[----:B------:R-:W-:Y:S05]  /*5560*/  @!P3 BRA `(.L_x_23387) ;  /* 0x000000500000b947 */ /* 0x000fea0003800000 */
[----:B------:R-:W2:Y:S01]  /*5570*/  LDL R132, [R1+0x8c] ;  /* 0x00008c0001847983 */ /* 0x000ea20000100800 */
[----:B-----5:R-:W-:-:S05]  /*5580*/  PRMT R109, RZ, 0x7610, R56 ;  /* 0x00007610ff6d7816 */ /* 0x020fca0000000038 */
[----:B------:R-:W-:-:S04]  /*5590*/  FMUL.FTZ R109, R109, c[0x0][0x1ec] ;  /* 0x00007b006d6d7a20 */ /* 0x000fc80000410000 */
[----:B--2---:R-:W-:-:S04]  /*55a0*/  FMUL.FTZ R109, R132, R109 ;  /* 0x0000006d846d7220 */ /* 0x004fc80000410000 */
[----:B------:R-:W-:Y:S02]  /*55b0*/  @P2 FADD.FTZ R109, R41, R109 ;  /* 0x0000006d296d2221 */ /* 0x000fe40000010000 */
.L_x_23387:
[----:B------:R-:W-:Y:S05]  /*55c0*/  BSYNC B1 ;  /* 0x0000000000017941 */ /* 0x000fea0003800000 */
.L_x_23386:
[----:B------:R-:W-:Y:S01]  /*55d0*/  BSSY B1, `(.L_x_23388) ;  /* 0x0000007000017945 */ /* 0x000fe20003800000 */
[----:B------:R-:W-:Y:S05]  /*55e0*/  @!P3 BRA `(.L_x_23389) ;  /* 0x000000500000b947 */ /* 0x000fea0003800000 */
[----:B------:R-:W2:Y:S01]  /*55f0*/  LDL R132, [R1+0x88] ;  /* 0x0000880001847983 */ /* 0x000ea20000100800 */
[----:B-----5:R-:W-:-:S05]  /*5600*/  PRMT R110, RZ, 0x5410, R57 ;  /* 0x00005410ff6e7816 */ /* 0x020fca0000000039 */
[----:B------:R-:W-:-:S04]  /*5610*/  FMUL.FTZ R110, R110, c[0x0][0x1ec] ;  /* 0x00007b006e6e7a20 */ /* 0x000fc80000410000 */
[----:B--2---:R-:W-:-:S04]  /*5620*/  FMUL.FTZ R110, R132, R110 ;  /* 0x0000006e846e7220 */ /* 0x004fc80000410000 */
[----:B------:R-:W-:Y:S02]  /*5630*/  @P2 FADD.FTZ R110, R42, R110 ;  /* 0x0000006e2a6e2221 */ /* 0x000fe40000010000 */
.L_x_23389:
[----:B------:R-:W-:Y:S05]  /*5640*/  BSYNC B1 ;  /* 0x0000000000017941 */ /* 0x000fea0003800000 */
.L_x_23388:
[----:B------:R-:W-:Y:S01]  /*5650*/  BSSY B1, `(.L_x_23390) ;  /* 0x0000007000017945 */ /* 0x000fe20003800000 */
[----:B------:R-:W-:Y:S05]  /*5660*/  @!P3 BRA `(.L_x_23391) ;  /* 0x000000500000b947 */ /* 0x000fea0003800000 */
[----:B------:R-:W2:Y:S01]  /*5670*/  LDL R132, [R1+0x84] ;  /* 0x0000840001847983 */ /* 0x000ea20000100800 */
[----:B-----5:R-:W-:-:S05]  /*5680*/  PRMT R111, RZ, 0x7610, R57 ;  /* 0x00007610ff6f7816 */ /* 0x020fca0000000039 */
[----:B------:R-:W-:-:S04]  /*5690*/  FMUL.FTZ R111, R111, c[0x0][0x1ec] ;  /* 0x00007b006f6f7a20 */ /* 0x000fc80000410000 */
[----:B--2---:R-:W-:-:S04]  /*56a0*/  FMUL.FTZ R111, R132, R111 ;  /* 0x0000006f846f7220 */ /* 0x004fc80000410000 */
[----:B------:R-:W-:Y:S02]  /*56b0*/  @P2 FADD.FTZ R111, R43, R111 ;  /* 0x0000006f2b6f2221 */ /* 0x000fe40000010000 */
.L_x_23391:
[----:B------:R-:W-:Y:S05]  /*56c0*/  BSYNC B1 ;  /* 0x0000000000017941 */ /* 0x000fea0003800000 */
.L_x_23390:
[----:B------:R-:W-:Y:S01]  /*56d0*/  BSSY B1, `(.L_x_23392) ;  /* 0x0000007000017945 */ /* 0x000fe20003800000 */
[----:B------:R-:W-:Y:S05]  /*56e0*/  @!P3 BRA `(.L_x_23393) ;  /* 0x000000500000b947 */ /* 0x000fea0003800000 */
[----:B------:R-:W2:Y:S01]  /*56f0*/  LDL R132, [R1+0x80] ;  /* 0x0000800001847983 */ /* 0x000ea20000100800 */
[----:B-----5:R-:W-:-:S05]  /*5700*/  PRMT R112, RZ, 0x5410, R58 ;  /* 0x00005410ff707816 */ /* 0x020fca000000003a */
[----:B------:R-:W-:-:S04]  /*5710*/  FMUL.FTZ R112, R112, c[0x0][0x1ec] ;  /* 0x00007b0070707a20 */ /* 0x000fc80000410000 */
[----:B--2---:R-:W-:-:S04]  /*5720*/  FMUL.FTZ R112, R132, R112 ;  /* 0x0000007084707220 */ /* 0x004fc80000410000 */
[----:B------:R-:W-:Y:S02]  /*5730*/  @P2 FADD.FTZ R112, R48, R112 ;  /* 0x0000007030702221 */ /* 0x000fe40000010000 */
.L_x_23393:
[----:B------:R-:W-:Y:S05]  /*5740*/  BSYNC B1 ;  /* 0x0000000000017941 */ /* 0x000fea0003800000 */
.L_x_23392:
[----:B------:R-:W-:Y:S01]  /*5750*/  BSSY B1, `(.L_x_23394) ;  /* 0x0000007000017945 */ /* 0x000fe20003800000 */
[----:B------:R-:W-:Y:S05]  /*5760*/  @!P3 BRA `(.L_x_23395) ;  /* 0x000000500000b947 */ /* 0x000fea0003800000 */
[----:B------:R-:W2:Y:S01]  /*5770*/  LDL R132, [R1+0x7c] ;  /* 0x00007c0001847983 */ /* 0x000ea20000100800 */
[----:B-----5:R-:W-:-:S05]  /*5780*/  PRMT R113, RZ, 0x7610, R58 ;  /* 0x00007610ff717816 */ /* 0x020fca000000003a */
[----:B------:R-:W-:-:S04]  /*5790*/  FMUL.FTZ R113, R113, c[0x0][0x1ec] ;  /* 0x00007b0071717a20 */ /* 0x000fc80000410000 */
[----:B--2---:R-:W-:-:S04]  /*57a0*/  FMUL.FTZ R113, R132, R113 ;  /* 0x0000007184717220 */ /* 0x004fc80000410000 */
[----:B------:R-:W-:Y:S02]  /*57b0*/  @P2 FADD.FTZ R113, R49, R113 ;  /* 0x0000007131712221 */ /* 0x000fe40000010000 */
.L_x_23395:
[----:B------:R-:W-:Y:S05]  /*57c0*/  BSYNC B1 ;  /* 0x0000000000017941 */ /* 0x000fea0003800000 */
.L_x_23394:
[----:B------:R-:W-:Y:S01]  /*57d0*/  BSSY B1, `(.L_x_23396) ;  /* 0x0000007000017945 */ /* 0x000fe20003800000 */
[----:B------:R-:W-:Y:S05]  /*57e0*/  @!P3 BRA `(.L_x_23397) ;  /* 0x000000500000b947 */ /* 0x000fea0003800000 */
[----:B------:R-:W2:Y:S01]  /*57f0*/  LDL R132, [R1+0x78] ;  /* 0x0000780001847983 */ /* 0x000ea20000100800 */
[----:B-----5:R-:W-:-:S05]  /*5800*/  PRMT R114, RZ, 0x5410, R59 ;  /* 0x00005410ff727816 */ /* 0x020fca000000003b */
[----:B------:R-:W-:-:S04]  /*5810*/  FMUL.FTZ R114, R114, c[0x0][0x1ec] ;  /* 0x00007b0072727a20 */ /* 0x000fc80000410000 */
[----:B--2---:R-:W-:-:S04]  /*5820*/  FMUL.FTZ R114, R132, R114 ;  /* 0x0000007284727220 */ /* 0x004fc80000410000 */
[----:B------:R-:W-:Y:S02]  /*5830*/  @P2 FADD.FTZ R114, R50, R114 ;  /* 0x0000007232722221 */ /* 0x000fe40000010000 */
.L_x_23397:
[----:B------:R-:W-:Y:S05]  /*5840*/  BSYNC B1 ;  /* 0x0000000000017941 */ /* 0x000fea0003800000 */
.L_x_23396:
[----:B------:R-:W-:Y:S01]  /*5850*/  BSSY B1, `(.L_x_23398) ;  /* 0x0000007000017945 */ /* 0x000fe20003800000 */
[----:B------:R-:W-:Y:S05]  /*5860*/  @!P3 BRA `(.L_x_23399) ;  /* 0x000000500000b947 */ /* 0x000fea0003800000 */
[----:B------:R-:W2:Y:S01]  /*5870*/  LDL R132, [R1+0x74] ;  /* 0x0000740001847983 */ /* 0x000ea20000100800 */
[----:B-----5:R-:W-:-:S05]  /*5880*/  PRMT R115, RZ, 0x7610, R59 ;  /* 0x00007610ff737816 */ /* 0x020fca000000003b */
[----:B------:R-:W-:-:S04]  /*5890*/  FMUL.FTZ R115, R115, c[0x0][0x1ec] ;  /* 0x00007b0073737a20 */ /* 0x000fc80000410000 */
[----:B--2---:R-:W-:-:S04]  /*58a0*/  FMUL.FTZ R115, R132, R115 ;  /* 0x0000007384737220 */ /* 0x004fc80000410000 */
[----:B------:R-:W-:Y:S02]  /*58b0*/  @P2 FADD.FTZ R115, R51, R115 ;  /* 0x0000007333732221 */ /* 0x000fe40000010000 */
.L_x_23399:
[----:B------:R-:W-:Y:S05]  /*58c0*/  BSYNC B1 ;  /* 0x0000000000017941 */ /* 0x000fea0003800000 */
.L_x_23398:
[----:B------:R-:W-:Y:S01]  /*58d0*/  HFMA2.MMA R132, -RZ, RZ, 0, 1.9073486328125e-06 ;  /* 0x00000020ff847435 */ /* 0x000fe200000001ff */
[----:B------:R-:W-:-:S09]  /*58e0*/  IADD3 R195, R195, 0x20, RZ ;  /* 0x00000020c3c37810 */ /* 0x000fd20007ffe0ff */
[C---:B------:R-:W-:Y:S01]  /*58f0*/  IMAD.WIDE.U32 R132, R175.reuse, R132, c[0x0][0x188] ;  /* 0x00006200af847625 */ /* 0x040fe200078e0084 */
[----:B------:R-:W-:-:S04]  /*5900*/  IADD3 R175, R175, 0x20, RZ ;  /* 0x00000020afaf7810 */ /* 0x000fc80007ffe0ff */
[----:B------:R0:W-:Y:S04]  /*5910*/  STG.E.128 [R132.64], R108 ;  /* 0x0000006c84007986 */ /* 0x0001e8000c101d04 */
[----:B------:R0:W-:Y:S02]  /*5920*/  STG.E.128 [R132.64+0x10], R112 ;  /* 0x0000107084007986 */ /* 0x0001e4000c101d04 */
.L_x_23383:
[----:B------:R-:W-:Y:S05]  /*5930*/  BSYNC B0 ;  /* 0x0000000000007941 */ /* 0x000fea0003800000 */
.L_x_23382:
        /* <DEDUP_REMOVED lines=44> */
.L_x_23403:
[----:B0-----:R-:W-:Y:S05]  /*5c00*/  BSYNC B1 ;  /* 0x0000000000017941 */ /* 0x001fea0003800000 */
.L_x_23402:
[----:B------:R-:W-:Y:S01]  /*5c10*/  BSSY B1, `(.L_x_23404) ;  /* 0x0000007000017945 */ /* 0x000fe20003800000 */
[----:B------:R-:W-:Y:S05]  /*5c20*/  @!P3 BRA `(.L_x_23405) ;  /* 0x000000500000b947 */ /* 0x000fea0003800000 */
[----:B------:R-:W2:Y:S01]  /*5c30*/  LDL R132, [R1+0x6c] ;  /* 0x00006c0001847983 */ /* 0x000ea20000100800 */
[----:B-----5:R-:W-:-:S05]  /*5c40*/  PRMT R117, RZ, 0x7610, R56 ;  /* 0x00007610ff757816 */ /* 0x020fca0000000038 */
[----:B------:R-:W-:-:S04]  /*5c50*/  FMUL.FTZ R117, R117, c[0x0][0x1ec] ;  /* 0x00007b0075757a20 */ /* 0x000fc80000410000 */
[----:B--2---:R-:W-:-:S04]  /*5c60*/  FMUL.FTZ R117, R132, R117 ;  /* 0x0000007584757220 */ /* 0x004fc80000410000 */
[----:B------:R-:W-:Y:S02]  /*5c70*/  @P2 FADD.FTZ R117, R41, R117 ;  /* 0x0000007529752221 */ /* 0x000fe40000010000 */
.L_x_23405:
[----:B------:R-:W-:Y:S05]  /*5c80*/  BSYNC B1 ;  /* 0x0000000000017941 */ /* 0x000fea0003800000 */
.L_x_23404:
[----:B------:R-:W-:Y:S01]  /*5c90*/  BSSY B1, `(.L_x_23406) ;  /* 0x0000007000017945 */ /* 0x000fe20003800000 */
[----:B------:R-:W-:Y:S05]  /*5ca0*/  @!P3 BRA `(.L_x_23407) ;  /* 0x000000500000b947 */ /* 0x000fea0003800000 */
[----:B------:R-:W2:Y:S01]  /*5cb0*/  LDL R132, [R1+0x68] ;  /* 0x0000680001847983 */ /* 0x000ea20000100800 */
[----:B-----5:R-:W-:-:S05]  /*5cc0*/  PRMT R118, RZ, 0x5410, R57 ;  /* 0x00005410ff767816 */ /* 0x020fca0000000039 */
[----:B------:R-:W-:-:S04]  /*5cd0*/  FMUL.FTZ R118, R118, c[0x0][0x1ec] ;  /* 0x00007b0076767a20 */ /* 0x000fc80000410000 */
[----:B--2---:R-:W-:-:S04]  /*5ce0*/  FMUL.FTZ R118, R132, R118 ;  /* 0x0000007684767220 */ /* 0x004fc80000410000 */
[----:B------:R-:W-:Y:S02]  /*5cf0*/  @P2 FADD.FTZ R118, R42, R118 ;  /* 0x000000762a762221 */ /* 0x000fe40000010000 */
.L_x_23407:
[----:B------:R-:W-:Y:S05]  /*5d00*/  BSYNC B1 ;  /* 0x0000000000017941 */ /* 0x000fea0003800000 */
.L_x_23406:
[----:B------:R-:W-:Y:S01]  /*5d10*/  BSSY B1, `(.L_x_23408) ;  /* 0x0000007000017945 */ /* 0x000fe20003800000 */
[----:B------:R-:W-:Y:S05]  /*5d20*/  @!P3 BRA `(.L_x_23409) ;  /* 0x000000500000b947 */ /* 0x000fea0003800000 */
[----:B------:R-:W2:Y:S01]  /*5d30*/  LDL R132, [R1+0x64] ;  /* 0x0000640001847983 */ /* 0x000ea20000100800 */
[----:B-----5:R-:W-:-:S05]  /*5d40*/  PRMT R119, RZ, 0x7610, R57 ;  /* 0x00007610ff777816 */ /* 0x020fca0000000039 */
[----:B------:R-:W-:-:S04]  /*5d50*/  FMUL.FTZ R119, R119, c[0x0][0x1ec] ;  /* 0x00007b0077777a20 */ /* 0x000fc80000410000 */
[----:B--2---:R-:W-:-:S04]  /*5d60*/  FMUL.FTZ R119, R132, R119 ;  /* 0x0000007784777220 */ /* 0x004fc80000410000 */
[----:B------:R-:W-:Y:S02]  /*5d70*/  @P2 FADD.FTZ R119, R43, R119 ;  /* 0x000000772b772221 */ /* 0x000fe40000010000 */
.L_x_23409:
[----:B------:R-:W-:Y:S05]  /*5d80*/  BSYNC B1 ;  /* 0x0000000000017941 */ /* 0x000fea0003800000 */
.L_x_23408:
[----:B------:R-:W-:Y:S01]  /*5d90*/  BSSY B1, `(.L_x_23410) ;  /* 0x0000007000017945 */ /* 0x000fe20003800000 */
[----:B------:R-:W-:Y:S05]  /*5da0*/  @!P3 BRA `(.L_x_23411) ;  /* 0x000000500000b947 */ /* 0x000fea0003800000 */
[----:B------:R-:W2:Y:S01]  /*5db0*/  LDL R132, [R1+0x60] ;  /* 0x0000600001847983 */ /* 0x000ea20000100800 */
[----:B-----5:R-:W-:-:S05]  /*5dc0*/  PRMT R120, RZ, 0x5410, R58 ;  /* 0x00005410ff787816 */ /* 0x020fca000000003a */
[----:B------:R-:W-:-:S04]  /*5dd0*/  FMUL.FTZ R120, R120, c[0x0][0x1ec] ;  /* 0x00007b0078787a20 */ /* 0x000fc80000410000 */
[----:B--2---:R-:W-:-:S04]  /*5de0*/  FMUL.FTZ R120, R132, R120 ;  /* 0x0000007884787220 */ /* 0x004fc80000410000 */
[----:B------:R-:W-:Y:S02]  /*5df0*/  @P2 FADD.FTZ R120, R48, R120 ;  /* 0x0000007830782221 */ /* 0x000fe40000010000 */
.L_x_23411:
[----:B------:R-:W-:Y:S05]  /*5e00*/  BSYNC B1 ;  /* 0x0000000000017941 */ /* 0x000fea0003800000 */
.L_x_23410:
[----:B------:R-:W-:Y:S01]  /*5e10*/  BSSY B1, `(.L_x_23412) ;  /* 0x0000007000017945 */ /* 0x000fe20003800000 */
[----:B------:R-:W-:Y:S05]  /*5e20*/  @!P3 BRA `(.L_x_23413) ;  /* 0x000000500000b947 */ /* 0x000fea0003800000 */
[----:B------:R-:W2:Y:S01]  /*5e30*/  LDL R132, [R1+0x5c] ;  /* 0x00005c0001847983 */ /* 0x000ea20000100800 */
[----:B-----5:R-:W-:-:S05]  /*5e40*/  PRMT R121, RZ, 0x7610, R58 ;  /* 0x00007610ff797816 */ /* 0x020fca000000003a */
[----:B------:R-:W-:-:S04]  /*5e50*/  FMUL.FTZ R121, R121, c[0x0][0x1ec] ;  /* 0x00007b0079797a20 */ /* 0x000fc80000410000 */
[----:B--2---:R-:W-:-:S04]  /*5e60*/  FMUL.FTZ R121, R132, R121 ;  /* 0x0000007984797220 */ /* 0x004fc80000410000 */
[----:B------:R-:W-:Y:S02]  /*5e70*/  @P2 FADD.FTZ R121, R49, R121 ;  /* 0x0000007931792221 */ /* 0x000fe40000010000 */
.L_x_23413:
[----:B------:R-:W-:Y:S05]  /*5e80*/  BSYNC B1 ;  /* 0x0000000000017941 */ /* 0x000fea0003800000 */
.L_x_23412:
[----:B------:R-:W-:Y:S01]  /*5e90*/  BSSY B1, `(.L_x_23414) ;  /* 0x0000007000017945 */ /* 0x000fe20003800000 */
[----:B------:R-:W-:Y:S05]  /*5ea0*/  @!P3 BRA `(.L_x_23415) ;  /* 0x000000500000b947 */ /* 0x000fea0003800000 */
[----:B------:R-:W2:Y:S01]  /*5eb0*/  LDL R132, [R1+0x58] ;  /* 0x0000580001847983 */ /* 0x000ea20000100800 */
[----:B-----5:R-:W-:-:S05]  /*5ec0*/  PRMT R122, RZ, 0x5410, R59 ;  /* 0x00005410ff7a7816 */ /* 0x020fca000000003b */
[----:B------:R-:W-:-:S04]  /*5ed0*/  FMUL.FTZ R122, R122, c[0x0][0x1ec] ;  /* 0x00007b007a7a7a20 */ /* 0x000fc80000410000 */
[----:B--2---:R-:W-:-:S04]  /*5ee0*/  FMUL.FTZ R122, R132, R122 ;  /* 0x0000007a847a7220 */ /* 0x004fc80000410000 */
[----:B------:R-:W-:Y:S02]  /*5ef0*/  @P2 FADD.FTZ R122, R50, R122 ;  /* 0x0000007a327a2221 */ /* 0x000fe40000010000 */
.L_x_23415:
[----:B------:R-:W-:Y:S05]  /*5f00*/  BSYNC B1 ;  /* 0x0000000000017941 */ /* 0x000fea0003800000 */
.L_x_23414:
[----:B------:R-:W-:Y:S01]  /*5f10*/  BSSY B1, `(.L_x_23416) ;  /* 0x0000007000017945 */ /* 0x000fe20003800000 */
[----:B------:R-:W-:Y:S05]  /*5f20*/  @!P3 BRA `(.L_x_23417) ;  /* 0x000000500000b947 */ /* 0x000fea0003800000 */
[----:B------:R-:W2:Y:S01]  /*5f30*/  LDL R132, [R1+0x54] ;  /* 0x0000540001847983 */ /* 0x000ea20000100800 */
[----:B-----5:R-:W-:-:S05]  /*5f40*/  PRMT R123, RZ, 0x7610, R59 ;  /* 0x00007610ff7b7816 */ /* 0x020fca000000003b */
[----:B------:R-:W-:-:S04]  /*5f50*/  FMUL.FTZ R123, R123, c[0x0][0x1ec] ;  /* 0x00007b007b7b7a20 */ /* 0x000fc80000410000 */
[----:B--2---:R-:W-:-:S04]  /*5f60*/  FMUL.FTZ R123, R132, R123 ;  /* 0x0000007b847b7220 */ /* 0x004fc80000410000 */
[----:B------:R-:W-:Y:S02]  /*5f70*/  @P2 FADD.FTZ R123, R51, R123 ;  /* 0x0000007b337b2221 */ /* 0x000fe40000010000 */
.L_x_23417:
[----:B------:R-:W-:Y:S05]  /*5f80*/  BSYNC B1 ;  /* 0x0000000000017941 */ /* 0x000fea0003800000 */
.L_x_23416:
[----:B------:R-:W-:Y:S01]  /*5f90*/  HFMA2.MMA R132, -RZ, RZ, 0, 1.9073486328125e-06 ;  /* 0x00000020ff847435 */ /* 0x000fe200000001ff */
[----:B------:R-:W-:-:S09]  /*5fa0*/  IADD3 R195, R195, 0x20, RZ ;  /* 0x00000020c3c37810 */ /* 0x000fd20007ffe0ff */
[C---:B------:R-:W-:Y:S01]  /*5fb0*/  IMAD.WIDE.U32 R132, R175.reuse, R132, c[0x0][0x188] ;  /* 0x00006200af847625 */ /* 0x040fe200078e0084 */
[----:B------:R-:W-:-:S04]  /*5fc0*/  IADD3 R175, R175, 0x20, RZ ;  /* 0x00000020afaf7810 */ /* 0x000fc80007ffe0ff */
[----:B------:R0:W-:Y:S04]  /*5fd0*/  STG.E.128 [R132.64], R116 ;  /* 0x0000007484007986 */ /* 0x0001e8000c101d04 */
[----:B------:R0:W-:Y:S02]  /*5fe0*/  STG.E.128 [R132.64+0x10], R120 ;  /* 0x0000107884007986 */ /* 0x0001e4000c101d04 */
.L_x_23401:
[----:B------:R-:W-:Y:S05]  /*5ff0*/  BSYNC B0 ;  /* 0x0000000000007941 */ /* 0x000fea0003800000 */
.L_x_23400:
        /* <DEDUP_REMOVED lines=44> */
.L_x_23421:
[----:B------:R-:W-:Y:S05]  /*62c0*/  BSYNC B1 ;  /* 0x0000000000017941 */ /* 0x000fea0003800000 */
.L_x_23420:
[----:B------:R-:W-:Y:S01]  /*62d0*/  BSSY B1, `(.L_x_23422) ;  /* 0x0000007000017945 */ /* 0x000fe20003800000 */
[----:B------:R-:W-:Y:S05]  /*62e0*/  @!P2 BRA `(.L_x_23423) ;  /* 0x000000500000a947 */ /* 0x000fea0003800000 */
[----:B0-----:R-:W2:Y:S01]  /*62f0*/  LDL R132, [R1+0x4c] ;  /* 0x00004c0001847983 */ /* 0x001ea20000100800 */
[----:B-----5:R-:W-:-:S05]  /*6300*/  PRMT R129, RZ, 0x7610, R56 ;  /* 0x00007610ff817816 */ /* 0x020fca0000000038 */
[----:B------:R-:W-:-:S04]  /*6310*/  FMUL.FTZ R129, R129, c[0x0][0x1ec] ;  /* 0x00007b0081817a20 */ /* 0x000fc80000410000 */
[----:B--2---:R-:W-:-:S04]  /*6320*/  FMUL.FTZ R129, R132, R129 ;  /* 0x0000008184817220 */ /* 0x004fc80000410000 */
[----:B------:R-:W-:Y:S02]  /*6330*/  @P1 FADD.FTZ R129, R41, R129 ;  /* 0x0000008129811221 */ /* 0x000fe40000010000 */
.L_x_23423:
[----:B------:R-:W-:Y:S05]  /*6340*/  BSYNC B1 ;  /* 0x0000000000017941 */ /* 0x000fea0003800000 */
.L_x_23422:
[----:B------:R-:W-:Y:S01]  /*6350*/  BSSY B1, `(.L_x_23424) ;  /* 0x0000007000017945 */ /* 0x000fe20003800000 */
[----:B------:R-:W-:Y:S05]  /*6360*/  @!P2 BRA `(.L_x_23425) ;  /* 0x000000500000a947 */ /* 0x000fea0003800000 */
[----:B0-----:R-:W2:Y:S01]  /*6370*/  LDL R132, [R1+0x48] ;  /* 0x0000480001847983 */ /* 0x001ea20000100800 */
[----:B-----5:R-:W-:-:S05]  /*6380*/  PRMT R130, RZ, 0x5410, R57 ;  /* 0x00005410ff827816 */ /* 0x020fca0000000039 */
[----:B------:R-:W-:-:S04]  /*6390*/  FMUL.FTZ R130, R130, c[0x0][0x1ec] ;  /* 0x00007b0082827a20 */ /* 0x000fc80000410000 */
[----:B--2---:R-:W-:-:S04]  /*63a0*/  FMUL.FTZ R130, R132, R130 ;  /* 0x0000008284827220 */ /* 0x004fc80000410000 */
[----:B------:R-:W-:Y:S02]  /*63b0*/  @P1 FADD.FTZ R130, R42, R130 ;  /* 0x000000822a821221 */ /* 0x000fe40000010000 */
.L_x_23425:
[----:B------:R-:W-:Y:S05]  /*63c0*/  BSYNC B1 ;  /* 0x0000000000017941 */ /* 0x000fea0003800000 */
.L_x_23424:
[----:B------:R-:W-:Y:S01]  /*63d0*/  BSSY B1, `(.L_x_23426) ;  /* 0x0000007000017945 */ /* 0x000fe20003800000 */
[----:B------:R-:W-:Y:S05]  /*63e0*/  @!P2 BRA `(.L_x_23427) ;  /* 0x000000500000a947 */ /* 0x000fea0003800000 */
[----:B0-----:R-:W2:Y:S01]  /*63f0*/  LDL R132, [R1+0x44] ;  /* 0x0000440001847983 */ /* 0x001ea20000100800 */
[----:B-----5:R-:W-:-:S05]  /*6400*/  PRMT R131, RZ, 0x7610, R57 ;  /* 0x00007610ff837816 */ /* 0x020fca0000000039 */
[----:B------:R-:W-:-:S04]  /*6410*/  FMUL.FTZ R131, R131, c[0x0][0x1ec] ;  /* 0x00007b0083837a20 */ /* 0x000fc80000410000 */
[----:B--2---:R-:W-:-:S04]  /*6420*/  FMUL.FTZ R131, R132, R131 ;  /* 0x0000008384837220 */ /* 0x004fc80000410000 */
[----:B------:R-:W-:Y:S02]  /*6430*/  @P1 FADD.FTZ R131, R43, R131 ;  /* 0x000000832b831221 */ /* 0x000fe40000010000 */
.L_x_23427:
[----:B------:R-:W-:Y:S05]  /*6440*/  BSYNC B1 ;  /* 0x0000000000017941 */ /* 0x000fea0003800000 */
.L_x_23426:
[----:B------:R-:W-:Y:S01]  /*6450*/  BSSY B1, `(.L_x_23428) ;  /* 0x0000007000017945 */ /* 0x000fe20003800000 */
[----:B------:R-:W-:Y:S05]  /*6460*/  @!P2 BRA `(.L_x_23429) ;  /* 0x000000500000a947 */ /* 0x000fea0003800000 */
[----:B0-----:R-:W2:Y:S01]  /*6470*/  LDL R132, [R1+0x40] ;  /* 0x0000400001847983 */ /* 0x001ea20000100800 */
[----:B-----5:R-:W-:-:S05]  /*6480*/  PRMT R124, RZ, 0x5410, R58 ;  /* 0x00005410ff7c7816 */ /* 0x020fca000000003a */
[----:B------:R-:W-:-:S04]  /*6490*/  FMUL.FTZ R124, R124, c[0x0][0x1ec] ;  /* 0x00007b007c7c7a20 */ /* 0x000fc80000410000 */
[----:B--2---:R-:W-:-:S04]  /*64a0*/  FMUL.FTZ R124, R132, R124 ;  /* 0x0000007c847c7220 */ /* 0x004fc80000410000 */
[----:B------:R-:W-:Y:S02]  /*64b0*/  @P1 FADD.FTZ R124, R48, R124 ;  /* 0x0000007c307c1221 */ /* 0x000fe40000010000 */
.L_x_23429:
[----:B------:R-:W-:Y:S05]  /*64c0*/  BSYNC B1 ;  /* 0x0000000000017941 */ /* 0x000fea0003800000 */
.L_x_23428:
[----:B------:R-:W-:Y:S01]  /*64d0*/  BSSY B1, `(.L_x_23430) ;  /* 0x0000007000017945 */ /* 0x000fe20003800000 */
[----:B------:R-:W-:Y:S05]  /*64e0*/  @!P2 BRA `(.L_x_23431) ;  /* 0x000000500000a947 */ /* 0x000fea0003800000 */
[----:B0-----:R-:W2:Y:S01]  /*64f0*/  LDL R132, [R1+0x3c] ;  /* 0x00003c0001847983 */ /* 0x001ea20000100800 */
[----:B-----5:R-:W-:-:S05]  /*6500*/  PRMT R125, RZ, 0x7610, R58 ;  /* 0x00007610ff7d7816 */ /* 0x020fca000000003a */
[----:B------:R-:W-:-:S04]  /*6510*/  FMUL.FTZ R125, R125, c[0x0][0x1ec] ;  /* 0x00007b007d7d7a20 */ /* 0x000fc80000410000 */
[----:B--2---:R-:W-:-:S04]  /*6520*/  FMUL.FTZ R125, R132, R125 ;  /* 0x0000007d847d7220 */ /* 0x004fc80000410000 */
[----:B------:R-:W-:Y:S02]  /*6530*/  @P1 FADD.FTZ R125, R49, R125 ;  /* 0x0000007d317d1221 */ /* 0x000fe40000010000 */
.L_x_23431:
[----:B------:R-:W-:Y:S05]  /*6540*/  BSYNC B1 ;  /* 0x0000000000017941 */ /* 0x000fea0003800000 */
.L_x_23430:
[----:B------:R-:W-:Y:S01]  /*6550*/  BSSY B1, `(.L_x_23432) ;  /* 0x0000007000017945 */ /* 0x000fe20003800000 */
[----:B------:R-:W-:Y:S05]  /*6560*/  @!P2 BRA `(.L_x_23433) ;  /* 0x000000500000a947 */ /* 0x000fea0003800000 */
[----:B0-----:R-:W2:Y:S01]  /*6570*/  LDL R132, [R1+0x38] ;  /* 0x0000380001847983 */ /* 0x001ea20000100800 */
[----:B-----5:R-:W-:-:S05]  /*6580*/  PRMT R126, RZ, 0x5410, R59 ;  /* 0x00005410ff7e7816 */ /* 0x020fca000000003b */
[----:B------:R-:W-:-:S04]  /*6590*/  FMUL.FTZ R126, R126, c[0x0][0x1ec] ;  /* 0x00007b007e7e7a20 */ /* 0x000fc80000410000 */
[----:B--2---:R-:W-:-:S04]  /*65a0*/  FMUL.FTZ R126, R132, R126 ;  /* 0x0000007e847e7220 */ /* 0x004fc80000410000 */
[----:B------:R-:W-:Y:S02]  /*65b0*/  @P1 FADD.FTZ R126, R50, R126 ;  /* 0x0000007e327e1221 */ /* 0x000fe40000010000 */
.L_x_23433:
[----:B------:R-:W-:Y:S05]  /*65c0*/  BSYNC B1 ;  /* 0x0000000000017941 */ /* 0x000fea0003800000 */
.L_x_23432:
[----:B------:R-:W-:Y:S01]  /*65d0*/  BSSY B1, `(.L_x_23434) ;  /* 0x0000007000017945 */ /* 0x000fe20003800000 */
[----:B------:R-:W-:Y:S05]  /*65e0*/  @!P2 BRA `(.L_x_23435) ;  /* 0x000000500000a947 */ /* 0x000fea0003800000 */
[----:B0-----:R-:W2:Y:S01]  /*65f0*/  LDL R132, [R1+0x34] ;  /* 0x0000340001847983 */ /* 0x001ea20000100800 */
[----:B-----5:R-:W-:-:S05]  /*6600*/  PRMT R127, RZ, 0x7610, R59 ;  /* 0x00007610ff7f7816 */ /* 0x020fca000000003b */
[----:B------:R-:W-:-:S04]  /*6610*/  FMUL.FTZ R127, R127, c[0x0][0x1ec] ;  /* 0x00007b007f7f7a20 */ /* 0x000fc80000410000 */
[----:B--2---:R-:W-:-:S04]  /*6620*/  FMUL.FTZ R127, R132, R127 ;  /* 0x0000007f847f7220 */ /* 0x004fc80000410000 */
[----:B------:R-:W-:Y:S02]  /*6630*/  @P1 FADD.FTZ R127, R51, R127 ;  /* 0x0000007f337f1221 */ /* 0x000fe40000010000 */
.L_x_23435:
[----:B------:R-:W-:Y:S05]  /*6640*/  BSYNC B1 ;  /* 0x0000000000017941 */ /* 0x000fea0003800000 */
.L_x_23434:
[----:B0-----:R-:W-:-:S10]  /*6650*/  HFMA2.MMA R132, -RZ, RZ, 0, 1.9073486328125e-06 ;  /* 0x00000020ff847435 */ /* 0x001fd400000001ff */
[----:B------:R-:W-:-:S05]  /*6660*/  IMAD.WIDE.U32 R132, R175, R132, c[0x0][0x188] ;  /* 0x00006200af847625 */ /* 0x000fca00078e0084 */
[----:B------:R0:W-:Y:S04]  /*6670*/  STG.E.128 [R132.64], R128 ;  /* 0x0000008084007986 */ /* 0x0001e8000c101d04 */
[----:B------:R0:W-:Y:S02]  /*6680*/  STG.E.128 [R132.64+0x10], R124 ;  /* 0x0000107c84007986 */ /* 0x0001e4000c101d04 */
.L_x_23419:
[----:B------:R-:W-:Y:S05]  /*6690*/  BSYNC B0 ;  /* 0x0000000000007941 */ /* 0x000fea0003800000 */
.L_x_23418:
        /* <DEDUP_REMOVED lines=104> */
.L_x_23460:
        /* <DEDUP_REMOVED lines=187> */
.L_x_23461:
        /* <DEDUP_REMOVED lines=88> */
.L_x_23441:
[----:B------:R-:W-:Y:S05]  /*7e50*/  BSYNC B1 ;  /* 0x0000000000017941 */ /* 0x000fea0003800000 */
.L_x_23440:
        /* <DEDUP_REMOVED lines=36> */
.L_x_23443:
[----:B------:R-:W-:Y:S05]  /*80a0*/  BSYNC B1 ;  /* 0x0000000000017941 */ /* 0x000fea0003800000 */
.L_x_23442:
        /* <DEDUP_REMOVED lines=36> */
.L_x_23445:
[----:B------:R-:W-:Y:S05]  /*82f0*/  BSYNC B1 ;  /* 0x0000000000017941 */ /* 0x000fea0003800000 */
.L_x_23444:
        /* <DEDUP_REMOVED lines=36> */
.L_x_23447:
[----:B------:R-:W-:Y:S05]  /*8540*/  BSYNC B1 ;  /* 0x0000000000017941 */ /* 0x000fea0003800000 */
.L_x_23446:
        /* <DEDUP_REMOVED lines=36> */
.L_x_23449:
[----:B------:R-:W-:Y:S05]  /*8790*/  BSYNC B1 ;  /* 0x0000000000017941 */ /* 0x000fea0003800000 */
.L_x_23448:
        /* <DEDUP_REMOVED lines=36> */
.L_x_23451:
[----:B------:R-:W-:Y:S05]  /*89e0*/  BSYNC B1 ;  /* 0x0000000000017941 */ /* 0x000fea0003800000 */
.L_x_23450:
        /* <DEDUP_REMOVED lines=36> */
.L_x_23453:
[----:B------:R-:W-:Y:S05]  /*8c30*/  BSYNC B1 ;  /* 0x0000000000017941 */ /* 0x000fea0003800000 */
.L_x_23452:
        /* <DEDUP_REMOVED lines=36> */
.L_x_23455:
[----:B------:R-:W-:Y:S05]  /*8e80*/  BSYNC B1 ;  /* 0x0000000000017941 */ /* 0x000fea0003800000 */
.L_x_23454:
        /* <DEDUP_REMOVED lines=36> */
.L_x_23457:
[----:B------:R-:W-:Y:S05]  /*90d0*/  BSYNC B1 ;  /* 0x0000000000017941 */ /* 0x000fea0003800000 */
.L_x_23456:
        /* <DEDUP_REMOVED lines=34> */
.L_x_23439:
[----:B------:R-:W-:Y:S05]  /*9300*/  BSYNC B0 ;  /* 0x0000000000007941 */ /* 0x000fea0003800000 */
.L_x_23438:
[----:B0-----:R-:W-:-:S04]  /*9310*/  MOV R132, c[0x0][0x160] ;  /* 0x0000580000847a02 */ /* 0x001fc80000000f00 */
[----:B------:R-:W-:-:S04]  /*9320*/  LEA R168, R132, R168, 0x2 ;  /* 0x000000a884a87211 */ /* 0x000fc800078e10ff */
[----:B------:R-:W-:-:S13]  /*9330*/  ISETP.GE.AND P1, PT, R168, c[0x0][0x164], PT ;  /* 0x00005900a8007a0c */ /* 0x000fda0003f26270 */
[----:B------:R-:W-:Y:S01]  /*9340*/  @P1 CALL.REL.NOINC `(.L_x_23458) ;  /* 0x0000001000001944 */ /* 0x000fe20003c00000 */
[----:B------:R-:W-:Y:S05]  /*9350*/  BRA `(.L_x_23459) ;  /* 0xffff8ec000007947 */ /* 0x000fea000383ffff */
.L_x_23458:
[----:B------:R-:W-:Y:S05]  /*9360*/  EXIT ;  /* 0x000000000000794d */ /* 0x000fea0003800000 */
.L_x_23436:
[----:B------:R-:W-:Y:S01]  /*9370*/  HFMA2.MMA R174, -RZ, RZ, 0, 5.9604644775390625e-08 ;  /* 0x00000001ffae7435 */ /* 0x000fe200000001ff */
[----:B------:R-:W-:Y:S02]  /*9380*/  MOV R252, 0x1f ;  /* 0x0000001f00fc7802 */ /* 0x000fe40000000f00 */
[----:B------:R-:W-:Y:S02]  /*9390*/  MOV R133, 0xffffffff ;  /* 0xffffffff00857802 */ /* 0x000fe40000000f00 */
[----:B------:R-:W-:Y:S02]  /*93a0*/  MOV R132, 0x93c0 ;  /* 0x000093c000847802 */ /* 0x000fe40000000f00 */
[----:B-----5:R-:W-:Y:S05]  /*93b0*/  CALL.REL.NOINC `($__internal_54_$__cuda_sm70_shflsync_bfly_p) ;  /* 0x00000df000007944 */ /* 0x020fea0003c00000 */
[----:B-1----:R-:W-:Y:S05]  /*93c0*/  BRA `(.L_x_23460) ;  /* 0xffffd95000007947 */ /* 0x002fea000383ffff */
.L_x_23437:
[----:B------:R-:W-:Y:S01]  /*93d0*/  HFMA2.MMA R174, -RZ, RZ, 0, 1.1920928955078125e-07 ;  /* 0x00000002ffae7435 */ /* 0x000fe200000001ff */
[----:B------:R-:W-:Y:S02]  /*93e0*/  MOV R252, 0x1f ;  /* 0x0000001f00fc7802 */ /* 0x000fe40000000f00 */
[----:B------:R-:W-:Y:S02]  /*93f0*/  MOV R133, 0xffffffff ;  /* 0xffffffff00857802 */ /* 0x000fe40000000f00 */
[----:B------:R-:W-:-:S02]  /*9400*/  MOV R132, 0x9420 ;  /* 0x0000942000847802 */ /* 0x000fc40000000f00 */
[----:B-----5:R-:W-:Y:S05]  /*9410*/  CALL.REL.NOINC `($__internal_54_$__cuda_sm70_shflsync_bfly_p) ;  /* 0x00000d9000007944 */ /* 0x020fea0003c00000 */
[----:B-1----:R-:W-:Y:S01]  /*9420*/  FADD.FTZ R175, R175, R174 ;  /* 0x000000aeafaf7221 */ /* 0x002fe20000010000 */
[----:B------:R-:W-:Y:S01]  /*9430*/  HFMA2.MMA R174, -RZ, RZ, 0, 2.384185791015625e-07 ;  /* 0x00000004ffae7435 */ /* 0x000fe200000001ff */
[----:B------:R-:W-:-:S02]  /*9440*/  MOV R252, 0x1f ;  /* 0x0000001f00fc7802 */ /* 0x000fc40000000f00 */
[----:B------:R-:W-:Y:S02]  /*9450*/  MOV R133, 0xffffffff ;  /* 0xffffffff00857802 */ /* 0x000fe40000000f00 */
[----:B------:R-:W-:Y:S02]  /*9460*/  MOV R132, 0x9480 ;  /* 0x0000948000847802 */ /* 0x000fe40000000f00 */
[----:B------:R-:W-:Y:S05]  /*9470*/  CALL.REL.NOINC `($__internal_54_$__cuda_sm70_shflsync_bfly_p) ;  /* 0x00000d3000007944 */ /* 0x000fea0003c00000 */
[----:B-1----:R-:W-:Y:S01]  /*9480*/  FADD.FTZ R175, R175, R174 ;  /* 0x000000aeafaf7221 */ /* 0x002fe20000010000 */
[----:B------:R-:W-:Y:S01]  /*9490*/  HFMA2.MMA R174, -RZ, RZ, 0, 4.76837158203125e-07 ;  /* 0x00000008ffae7435 */ /* 0x000fe200000001ff */
[----:B------:R-:W-:Y:S02]  /*94a0*/  MOV R252, 0x1f ;  /* 0x0000001f00fc7802 */ /* 0x000fe40000000f00 */
[----:B------:R-:W-:Y:S02]  /*94b0*/  MOV R133, 0xffffffff ;  /* 0xffffffff00857802 */ /* 0x000fe40000000f00 */
[----:B------:R-:W-:Y:S02]  /*94c0*/  MOV R132, 0x94e0 ;  /* 0x000094e000847802 */ /* 0x000fe40000000f00 */
[----:B------:R-:W-:Y:S05]  /*94d0*/  CALL.REL.NOINC `($__internal_54_$__cuda_sm70_shflsync_bfly_p) ;  /* 0x00000cd000007944 */ /* 0x000fea0003c00000 */
[----:B-1----:R-:W-:Y:S01]  /*94e0*/  FADD.FTZ R175, R175, R174 ;  /* 0x000000aeafaf7221 */ /* 0x002fe20000010000 */
[----:B------:R-:W-:Y:S01]  /*94f0*/  HFMA2.MMA R174, -RZ, RZ, 0, 9.5367431640625e-07 ;  /* 0x00000010ffae7435 */ /* 0x000fe200000001ff */
[----:B------:R-:W-:-:S02]  /*9500*/  MOV R252, 0x1f ;  /* 0x0000001f00fc7802 */ /* 0x000fc40000000f00 */
[----:B------:R-:W-:Y:S02]  /*9510*/  MOV R133, 0xffffffff ;  /* 0xffffffff00857802 */ /* 0x000fe40000000f00 */
[----:B------:R-:W-:Y:S02]  /*9520*/  MOV R132, 0x9540 ;  /* 0x0000954000847802 */ /* 0x000fe40000000f00 */
[----:B------:R-:W-:Y:S05]  /*9530*/  CALL.REL.NOINC `($__internal_54_$__cuda_sm70_shflsync_bfly_p) ;  /* 0x00000c7000007944 */ /* 0x000fea0003c00000 */
        /* <DEDUP_REMOVED lines=173> */
[----:B------:R-:W-:Y:S05]  /*a010*/  CALL.REL.NOINC `($__internal_54_$__cuda_sm70_shflsync_bfly_p) ;  /* 0x0000019000007944 */ /* 0x000fea0003c00000 */
[----:B-1----:R-:W-:Y:S01]  /*a020*/  FADD.FTZ R175, R175, R174 ;  /* 0x000000aeafaf7221 */ /* 0x002fe20000010000 */
[----:B------:R-:W-:Y:S01]  /*a030*/  HFMA2.MMA R174, -RZ, RZ, 0, 1.1920928955078125e-07 ;  /* 0x00000002ffae7435 */ /* 0x000fe200000001ff */
[----:B------:R-:W-:Y:S02]  /*a040*/  MOV R252, 0x1f ;  /* 0x0000001f00fc7802 */ /* 0x000fe40000000f00 */
[----:B------:R-:W-:Y:S02]  /*a050*/  MOV R133, 0xffffffff ;  /* 0xffffffff00857802 */ /* 0x000fe40000000f00 */
[----:B------:R-:W-:Y:S02]  /*a060*/  MOV R132, 0xa080 ;  /* 0x0000a08000847802 */ /* 0x000fe40000000f00 */
[----:B------:R-:W-:Y:S05]  /*a070*/  CALL.REL.NOINC `($__internal_54_$__cuda_sm70_shflsync_bfly_p) ;  /* 0x0000013000007944 */ /* 0x000fea0003c00000 */
        /* <DEDUP_REMOVED lines=18> */
[----:B-1----:R-:W-:Y:S05]  /*a1a0*/  BRA `(.L_x_23461) ;  /* 0xffffd72000007947 */ /* 0x002fea000383ffff */
        .weak           $__internal_54_$__cuda_sm70_shflsync_bfly_p
        .type           $__internal_54_$__cuda_sm70_shflsync_bfly_p,@function
        .size           $__internal_54_$__cuda_sm70_shflsync_bfly_p,(.L_x_71054 - $__internal_54_$__cuda_sm70_shflsync_bfly_p)
$__internal_54_$__cuda_sm70_shflsync_bfly_p:
[----:B------:R-:W-:Y:S04]  /*a1b0*/  WARPSYNC R133 ;  /* 0x0000008500007348 */ /* 0x000fe80003800000 */
[----:B------:R0:W1:Y:S02]  /*a1c0*/  SHFL.BFLY PT, R174, R175, R174, R252 ;  /* 0x0c0000aeafae7389 */ /* 0x00006400000e00fc */
[----:B0-----:R-:W-:-:S06]  /*a1d0*/  HFMA2.MMA R133, -RZ, RZ, 0, 0 ;  /* 0x00000000ff857435 */ /* 0x001fcc00000001ff */
[----:B------:R-:W-:Y:S05]  /*a1e0*/  RET.REL.NODEC R132 `(_ZN10layer_norm13ln_fwd_kernelINS_13Kernel_traitsI13__nv_bfloat16S2_fS2_fjLj2560ELj1ELj4ELj1ELj16ENS_18Kernel_traits_baseILj2560ES2_S2_fS2_fjLj128EEEEELb0ELb1ELb1ELb0EEEvNS_9FwdParamsE) ;  /* 0xffff5e1084007950 */ /* 0x000fea0003c3ffff */
.L_x_23462:
        /* <DEDUP_REMOVED lines=9> */
.L_x_71054:


//--------------------- .text._ZN10layer_norm13ln_fwd_kernelINS_13Kernel_traitsI13__nv_bfloat16S2_fS2_fjLj2560ELj1ELj4ELj1ELj16ENS_18Kernel_traits_baseILj2560ES2_S2_fS2_fjLj128EEEEELb0ELb1ELb1ELb1EEEvNS_9FwdParamsE --------------------------
	.section	.text._ZN10layer_norm13ln_fwd_kernelINS_13Kernel_traitsI13__nv_bfloat16S2_fS2_fjLj2560ELj1ELj4ELj1ELj16ENS_18Kernel_traits_baseILj2560ES2_S2_fS2_fjLj128EEEEELb0ELb1ELb1ELb1EEEvNS_9FwdParamsE,"ax",@progbits
	.sectioninfo	@"SHI_REGISTERS=255"
	.align	128
        .global         _ZN10layer_norm13ln_fwd_kernelINS_13Kernel_traitsI13__nv_bfloat16S2_fS2_fjLj2560ELj1ELj4ELj1ELj16ENS_18Kernel_traits_baseILj2560ES2_S2_fS2_fjLj128EEEEELb0ELb1ELb1ELb1EEEvNS_9FwdParamsE
        .type           _ZN10layer_norm13ln_fwd_kernelINS_13Kernel_traitsI13__nv_bfloat16S2_fS2_fjLj2560ELj1ELj4ELj1ELj16ENS_18Kernel_traits_baseILj2560ES2_S2_fS2_fjLj128EEEEELb0ELb1ELb1ELb1EEEvNS_9FwdParamsE,@function
        .size           _ZN10layer_norm13ln_fwd_kernelINS_13Kernel_traitsI13__nv_bfloat16S2_fS2_fjLj2560ELj1ELj4ELj1ELj16ENS_18Kernel_traits_baseILj2560ES2_S2_fS2_fjLj128EEEEELb0ELb1ELb1ELb1EEEvNS_9FwdParamsE,(.L_x_71055 - _ZN10layer_norm13ln_fwd_kernelINS_13Kernel_traitsI13__nv_bfloat16S2_fS2_fjLj2560ELj1ELj4ELj1ELj16ENS_18Kernel_traits_baseILj2560ES2_S2_fS2_fjLj128EEEEELb0ELb1ELb1ELb1EEEvNS_9FwdParamsE)
        .other          _ZN10layer_norm13ln_fwd_kernelINS_13Kernel_traitsI13__nv_bfloat16S2_fS2_fjLj2560ELj1ELj4ELj1ELj16ENS_18Kernel_traits_baseILj2560ES2_S2_fS2_fjLj128EEEEELb0ELb1ELb1ELb1EEEvNS_9FwdParamsE,@"STO_CUDA_ENTRY STV_DEFAULT"
_ZN10layer_norm13ln_fwd_kernelINS_13Kernel_traitsI13__nv_bfloat16S2_fS2_fjLj2560ELj1ELj4ELj1ELj16ENS_18Kernel_traits_baseILj2560ES2_S2_fS2_fjLj128EEEEELb0ELb1ELb1ELb1EEEvNS_9FwdParamsE:
.text._ZN10layer_norm13ln_fwd_kernelINS_13Kernel_traitsI13__nv_bfloat16S2_fS2_fjLj2560ELj1ELj4ELj1ELj16ENS_18Kernel_traits_baseILj2560ES2_S2_fS2_fjLj128EEEEELb0ELb1ELb1ELb1EEEvNS_9FwdParamsE:
        /* <DEDUP_REMOVED lines=8> */
[----:B------:R-:W-:Y:S02]  /*0080*/  IADD3 R24, P1, R20, c[0x0][0x218], RZ ;  /* 0x0000860014187a10 */ /* 0x000fe40007f3e0ff */
[----:B------:R-:W-:Y:S02]  /*0090*/  LOP3.LUT R21, R2, 0x1f, RZ, 0xc0, !PT ;  /* 0x0000001f02157812 */ /* 0x000fe400078ec0ff */
[----:B------:R-:W-:Y:S02]  /*00a0*/  IADD3.X R25, RZ, c[0x0][0x21c], RZ, P1, !PT ;  /* 0x00008700ff197a10 */ /* 0x000fe40000ffe4ff */
[----:B------:R-:W-:Y:S02]  /*00b0*/  SHF.R.U32.HI R0, RZ, 0x5, R2 ;  /* 0x00000005ff007819 */ /* 0x000fe40000011602 */
[----:B------:R-:W-:Y:S01]  /*00c0*/  LEA R112, P3, R21, c[0x0][0x1c8], 0x4 ;  /* 0x0000720015707a11 */ /* 0x000fe200078620ff */
[----:B------:R0:W5:Y:S01]  /*00d0*/  @P0 LDG.E.128 R116, [R24.64] ;  /* 0x0000000418740981 */ /* 0x000162000c1e1d00 */
[----:B------:R-:W-:-:S03]  /*00e0*/  IADD3 R2, P2, R20, c[0x0][0x1b0], RZ ;  /* 0x00006c0014027a10 */ /* 0x000fc60007f5e0ff */
        /* <DEDUP_REMOVED lines=10> */
[----:B------:R-:W-:-:S02]  /*0190*/  IADD3.X R113, RZ, c[0x0][0x1cc], RZ, P3, !PT ;  /* 0x00007300ff717a10 */ /* 0x000fc40001ffe4ff */
[----:B-1----:R-:W-:-:S04]  /*01a0*/  LEA R204, R3, R0, 0x2 ;  /* 0x0000000003cc7211 */ /* 0x002fc800078e10ff */
[----:B------:R-:W-:Y:S02]  /*01b0*/  ISETP.GE.AND P1, PT, R204, c[0x0][0x164], PT ;  /* 0x00005900cc007a0c */ /* 0x000fe40003f26270 */
[----:B------:R-:W-:-:S11]  /*01c0*/  IADD3.X R3, RZ, c[0x0][0x1b4], RZ, P2, !PT ;  /* 0x00006d00ff037a10 */ /* 0x000fd600017fe4ff */
[----:B------:R-:W-:Y:S05]  /*01d0*/  @P1 EXIT ;  /* 0x000000000000194d */ /* 0x000fea0003800000 */
[----:B0-----:R0:W5:Y:S04]  /*01e0*/  LDG.E.128 R64, [R112.64] ;  /* 0x0000000470407981 */ /* 0x001168000c1e1d00 */
        /* <DEDUP_REMOVED lines=9> */
[----:B-----5:R-:W-:Y:S01]  /*0280*/  @!P0 CS2R R116, SRZ ;  /* 0x0000000000748805 */ /* 0x020fe2000001ff00 */
[----:B------:R-:W-:Y:S01]  /*0290*/  @!P0 CS2R R118, SRZ ;  /* 0x0000000000768805 */ /* 0x000fe2000001ff00 */
        /* <DEDUP_REMOVED lines=17> */
[----:B--2---:R-:W-:-:S03]  /*03b0*/  PRMT R0, RZ, 0x5410, R118 ;  /* 0x00005410ff007816 */ /* 0x004fc60000000076 */
[----:B------:R2:W-:Y:S01]  /*03c0*/  STL [R1+0x10], R2 ;  /* 0x0000100201007387 */ /* 0x0005e20000100800 */
[----:B------:R-:W-:Y:S01]  /*03d0*/  @!P0 CS2R R4, SRZ ;  /* 0x0000000000048805 */ /* 0x000fe2000001ff00 */
[----:B------:R-:W-:Y:S02]  /*03e0*/  @!P0 CS2R R8, SRZ ;  /* 0x0000000000088805 */ /* 0x000fe4000001ff00 */
[----:B------:R3:W-:Y:S01]  /*03f0*/  STL [R1+0xc], R0 ;  /* 0x00000c0001007387 */ /* 0x0007e20000100800 */
[----:B-1----:R-:W-:Y:S01]  /*0400*/  PRMT R3, RZ, 0x7610, R118 ;  /* 0x00007610ff037816 */ /* 0x002fe20000000076 */
[----:B------:R-:W-:Y:S01]  /*0410*/  @!P0 CS2R R6, SRZ ;  /* 0x0000000000068805 */ /* 0x000fe2000001ff00 */
[--C-:B--2---:R-:W-:Y:S01]  /*0420*/  PRMT R2, RZ, 0x5410, R119.reuse ;  /* 0x00005410ff027816 */ /* 0x104fe20000000077 */
[----:B------:R-:W-:Y:S01]  /*0430*/  @!P0 CS2R R10, SRZ ;  /* 0x00000000000a8805 */ /* 0x000fe2000001ff00 */
[----:B------:R-:W-:Y:S01]  /*0440*/  @!P0 CS2R R12, SRZ ;  /* 0x00000000000c8805 */ /* 0x000fe2000001ff00 */
[----:B---3--:R-:W-:Y:S01]  /*0450*/  PRMT R0, RZ, 0x7610, R119 ;  /* 0x00007610ff007816 */ /* 0x008fe20000000077 */
[----:B------:R-:W-:Y:S01]  /*0460*/  STL [R1+0x8], R3 ;  /* 0x0000080301007387 */ /* 0x000fe20000100800 */
[----:B------:R-:W-:Y:S01]  /*0470*/  @!P0 CS2R R16, SRZ ;  /* 0x0000000000108805 */ /* 0x000fe2000001ff00 */
[----:B------:R-:W-:Y:S01]  /*0480*/  @!P0 CS2R R18, SRZ ;  /* 0x0000000000128805 */ /* 0x000fe2000001ff00 */
[----:B------:R-:W-:Y:S01]  /*0490*/  @!P0 CS2R R14, SRZ ;  /* 0x00000000000e8805 */ /* 0x000fe2000001ff00 */
[----:B------:R-:W-:Y:S01]  /*04a0*/  @!P0 CS2R R120, SRZ ;  /* 0x0000000000788805 */ /* 0x000fe2000001ff00 */
[----:B------:R-:W-:Y:S01]  /*04b0*/  STL [R1+0x4], R2 ;  /* 0x0000040201007387 */ /* 0x000fe20000100800 */
        /* <DEDUP_REMOVED lines=9> */
[----:B------:R1:W-:Y:S01]  /*0550*/  STL [R1], R0 ;  /* 0x0000000001007387 */ /* 0x0003e20000100800 */
[----:B------:R-:W-:-:S02]  /*0560*/  PRMT R215, RZ, 0x5410, R4 ;  /* 0x00005410ffd77816 */ /* 0x000fc40000000004 */
[----:B------:R-:W-:Y:S02]  /*0570*/  PRMT R214, RZ, 0x7610, R4 ;  /* 0x00007610ffd67816 */ /* 0x000fe40000000004 */
[--C-:B------:R-:W-:Y:S02]  /*0580*/  PRMT R211, RZ, 0x5410, R5.reuse ;  /* 0x00005410ffd37816 */ /* 0x100fe40000000005 */
[--C-:B------:R-:W-:Y:S02]  /*0590*/  PRMT R223, RZ, 0x5410, R8.reuse ;  /* 0x00005410ffdf7816 */ /* 0x100fe40000000008 */
[----:B------:R-:W-:Y:S02]  /*05a0*/  PRMT R222, RZ, 0x7610, R8 ;  /* 0x00007610ffde7816 */ /* 0x000fe40000000008 */
[----:B-1----:R-:W-:Y:S02]  /*05b0*/  PRMT R0, RZ, 0x7610, R5 ;  /* 0x00007610ff007816 */ /* 0x002fe40000000005 */
        /* <DEDUP_REMOVED lines=66> */
[----:B0-----:R-:W-:Y:S02]  /*09e0*/  ULDC.U8 UR6, c[0x0][0x1f0] ;  /* 0x00007c0000067ab9 */ /* 0x001fe40000000000 */
.L_x_23628:
[----:B------:R-:W-:-:S10]  /*09f0*/  HFMA2.MMA R117, -RZ, RZ, 0, 2.384185791015625e-07 ;  /* 0x00000004ff757435 */ /* 0x000fd400000001ff */
[----:B------:R-:W-:-:S05]  /*0a00*/  IMAD.WIDE R20, R204, R117, c[0x0][0x1d0] ;  /* 0x00007400cc147625 */ /* 0x000fca00078e0275 */
[----:B------:R0:W2:Y:S01]  /*0a10*/  LDG.E R116, [R20.64] ;  /* 0x0000000414747981 */ /* 0x0000a2000c1e1900 */
[----:B------:R-:W-:Y:S01]  /*0a20*/  ISETP.NE.U32.AND P0, PT, RZ, c[0x0][0x180], PT ;  /* 0x00006000ff007a0c */ /* 0x000fe20003f05070 */
[----:B------:R-:W-:Y:S02]  /*0a30*/  IMAD R22, R204, c[0x0][0x168], RZ ;  /* 0x00005a00cc167a24 */ /* 0x000fe400078e02ff */
[----:B------:R-:W1:Y:S01]  /*0a40*/  S2R R245, SR_TID.X ;  /* 0x0000000000f57919 */ /* 0x000e620000002100 */
[----:B------:R-:W-:Y:S02]  /*0a50*/  ISETP.NE.AND.EX P0, PT, RZ, c[0x0][0x184], PT, P0 ;  /* 0x00006100ff007a0c */ /* 0x000fe40003f05300 */
[----:B------:R-:W-:-:S04]  /*0a60*/  SHF.R.S32.HI R23, RZ, 0x1f, R22 ;  /* 0x0000001fff177819 */ /* 0x000fc80000011416 */
[----:B------:R-:W-:-:S07]  /*0a70*/  LEA.HI R23, R23, R22, RZ, 0x3 ;  /* 0x0000001617177211 */ /* 0x000fce00078f18ff */
[----:B------:R-:W-:Y:S02]  /*0a80*/  @P0 MOV R22, 0x20 ;  /* 0x0000002000160802 */ /* 0x000fe40000000f00 */
[----:B-1----:R-:W-:-:S04]  /*0a90*/  LOP3.LUT R245, R245, 0x1f, RZ, 0xc0, !PT ;  /* 0x0000001ff5f57812 */ /* 0x002fc800078ec0ff */
[----:B------:R-:W-:-:S05]  /*0aa0*/  LEA.HI.SX32 R133, R23, R245, 0x1d ;  /* 0x000000f517857211 */ /* 0x000fca00078feaff */
[----:B0-----:R-:W-:-:S05]  /*0ab0*/  @P0 IMAD.WIDE.U32 R20, R133, R22, c[0x0][0x180] ;  /* 0x0000600085140625 */ /* 0x001fca00078e0016 */
[----:B------:R0:W3:Y:S04]  /*0ac0*/  @P0 LDG.E.128 R104, [R20.64] ;  /* 0x0000000414680981 */ /* 0x0000e8000c1e1d00 */
[----:B------:R0:W4:Y:S01]  /*0ad0*/  @P0 LDG.E.128 R108, [R20.64+0x10] ;  /* 0x00001004146c0981 */ /* 0x000122000c1e1d00 */
[----:B------:R-:W-:Y:S01]  /*0ae0*/  HFMA2.MMA R132, -RZ, RZ, 0, 0 ;  /* 0x00000000ff847435 */ /* 0x000fe200000001ff */
[----:B0-----:R-:W-:-:S05]  /*0af0*/  IMAD.WIDE R20, R204, R117, c[0x0][0x1d8] ;  /* 0x00007600cc147625 */ /* 0x001fca00078e0275 */
[----:B-----5:R0:W5:Y:S01]  /*0b00*/  LDG.E R224, [R20.64] ;  /* 0x0000000414e07981 */ /* 0x020162000c1e1900 */
[----:B------:R-:W-:Y:S01]  /*0b10*/  HFMA2.MMA R212, -RZ, RZ, 0, 1.9073486328125e-06 ;  /* 0x00000020ffd47435 */ /* 0x000fe200000001ff */
[----:B------:R-:W-:Y:S01]  /*0b20*/  IADD3 R123, R133, 0x20, RZ ;  /* 0x00000020857b7810 */ /* 0x000fe20007ffe0ff */
[----:B------:R-:W-:Y:S08]  /*0b30*/  BSSY B0, `(.L_x_23463) ;  /* 0x000002b000007945 */ /* 0x000ff00003800000 */
[----:B------:R-:W-:Y:S01]  /*0b40*/  @P0 IMAD.WIDE.U32 R118, R123, R212, c[0x0][0x180] ;  /* 0x000060007b760625 */ /* 0x000fe200078e00d4 */
[----:B--2---:R-:W-:-:S02]  /*0b50*/  ISETP.GE.AND P5, PT, R116, 0x1, PT ;  /* 0x000000017400780c */ /* 0x004fc40003fa6270 */
[----:B------:R-:W-:-:S11]  /*0b60*/  ISETP.GT.AND P6, PT, R116, RZ, PT ;  /* 0x000000ff7400720c */ /* 0x000fd60003fc4270 */
[----:B------:R-:W-:-:S05]  /*0b70*/  @P5 IADD3 R22, R116, -0x1, RZ ;  /* 0xffffffff74165810 */ /* 0x000fca0007ffe0ff */
[----:B------:R-:W-:-:S05]  /*0b80*/  @P5 IMAD R22, R22, c[0x0][0x168], RZ ;  /* 0x00005a0016165a24 */ /* 0x000fca00078e02ff */
[----:B------:R-:W-:-:S04]  /*0b90*/  @P5 SHF.R.S32.HI R23, RZ, 0x1f, R22 ;  /* 0x0000001fff175819 */ /* 0x000fc80000011416 */
[----:B------:R-:W-:-:S04]  /*0ba0*/  @P5 LEA.HI R23, R23, R22, RZ, 0x3 ;  /* 0x0000001617175211 */ /* 0x000fc800078f18ff */
[----:B------:R-:W-:Y:S02]  /*0bb0*/  @P5 LEA.HI.SX32 R132, R23, R245, 0x1d ;  /* 0x000000f517845211 */ /* 0x000fe400078feaff */
[----:B------:R-:W-:Y:S02]  /*0bc0*/  @P5 MOV R23, 0x10 ;  /* 0x0000001000175802 */ /* 0x000fe40000000f00 */
[----:B------:R-:W-:Y:S02]  /*0bd0*/  @!P6 ISETP.NE.U32.AND P1, PT, RZ, c[0x0][0x180], PT ;  /* 0x00006000ff00ea0c */ /* 0x000fe40003f25070 */
[----:B------:R-:W-:Y:S01]  /*0be0*/  @!P6 ISETP.NE.U32.AND P2, PT, RZ, c[0x0][0x180], PT ;  /* 0x00006000ff00ea0c */ /* 0x000fe20003f45070 */
[----:B0-----:R-:W-:Y:S01]  /*0bf0*/  @P5 IMAD.WIDE.U32 R20, R132, R23, c[0x0][0x170] ;  /* 0x00005c0084145625 */ /* 0x001fe200078e0017 */
[----:B------:R-:W-:Y:S02]  /*0c00*/  @!P6 ISETP.NE.U32.AND P4, PT, RZ, c[0x0][0x180], PT ;  /* 0x00006000ff00ea0c */ /* 0x000fe40003f85070 */
[----:B------:R-:W-:-:S02]  /*0c10*/  @!P6 ISETP.NE.U32.AND P3, PT, RZ, c[0x0][0x180], PT ;  /* 0x00006000ff00ea0c */ /* 0x000fc40003f65070 */
[----:B------:R-:W-:Y:S01]  /*0c20*/  @!P6 ISETP.NE.AND.EX P1, PT, RZ, c[0x0][0x184], PT, P1 ;  /* 0x00006100ff00ea0c */ /* 0x000fe20003f25310 */
[----:B------:R0:W5:Y:S01]  /*0c30*/  @P5 LDG.E.128 R112, [R20.64] ;  /* 0x0000000414705981 */ /* 0x000162000c1e1d00 */
[----:B------:R-:W-:Y:S01]  /*0c40*/  @!P6 ISETP.NE.AND.EX P2, PT, RZ, c[0x0][0x184], PT, P2 ;  /* 0x00006100ff00ea0c */ /* 0x000fe20003f45320 */
[----:B------:R-:W-:Y:S01]  /*0c50*/  IMAD.WIDE.U32 R116, R133, R212, c[0x0][0x188] ;  /* 0x0000620085747625 */ /* 0x000fe200078e00d4 */
[----:B------:R-:W-:Y:S02]  /*0c60*/  @!P6 ISETP.NE.AND.EX P4, PT, RZ, c[0x0][0x184], PT, P4 ;  /* 0x00006100ff00ea0c */ /* 0x000fe40003f85340 */
[----:B------:R-:W-:Y:S02]  /*0c70*/  @!P6 ISETP.NE.AND.EX P3, PT, RZ, c[0x0][0x184], PT, P3 ;  /* 0x00006100ff00ea0c */ /* 0x000fe40003f65330 */
[----:B---3--:R-:W-:Y:S02]  /*0c80*/  @!P6 FSEL R22, R106, RZ, P2 ;  /* 0x000000ff6a16e208 */ /* 0x008fe40001000000 */
[----:B------:R-:W-:-:S02]  /*0c90*/  @!P6 FSEL R23, R107, RZ, P4 ;  /* 0x000000ff6b17e208 */ /* 0x000fc40002000000 */
[----:B0-----:R-:W-:Y:S02]  /*0ca0*/  @!P6 FSEL R21, R105, RZ, P1 ;  /* 0x000000ff6915e208 */ /* 0x001fe40000800000 */
[----:B----4-:R-:W-:Y:S02]  /*0cb0*/  @!P6 FSEL R188, R108, RZ, P3 ;  /* 0x000000ff6cbce208 */ /* 0x010fe40001800000 */
[----:B------:R-:W-:Y:S02]  /*0cc0*/  @!P6 ISETP.NE.U32.AND P1, PT, RZ, c[0x0][0x180], PT ;  /* 0x00006000ff00ea0c */ /* 0x000fe40003f25070 */
[----:B------:R-:W-:Y:S02]  /*0cd0*/  @!P6 ISETP.NE.U32.AND P2, PT, RZ, c[0x0][0x180], PT ;  /* 0x00006000ff00ea0c */ /* 0x000fe40003f45070 */
[----:B------:R-:W-:Y:S02]  /*0ce0*/  @!P6 ISETP.NE.U32.AND P4, PT, RZ, c[0x0][0x180], PT ;  /* 0x00006000ff00ea0c */ /* 0x000fe40003f85070 */
[----:B------:R-:W-:-:S02]  /*0cf0*/  @!P6 ISETP.NE.U32.AND P3, PT, RZ, c[0x0][0x180], PT ;  /* 0x00006000ff00ea0c */ /* 0x000fc40003f65070 */
[----:B------:R-:W-:Y:S02]  /*0d00*/  @!P6 ISETP.NE.AND.EX P2, PT, RZ, c[0x0][0x184], PT, P2 ;  /* 0x00006100ff00ea0c */ /* 0x000fe40003f45320 */
[----:B------:R-:W-:Y:S02]  /*0d10*/  @!P6 ISETP.NE.AND.EX P4, PT, RZ, c[0x0][0x184], PT, P4 ;  /* 0x00006100ff00ea0c */ /* 0x000fe40003f85340 */
[----:B------:R-:W-:Y:S02]  /*0d20*/  @!P6 ISETP.NE.AND.EX P3, PT, RZ, c[0x0][0x184], PT, P3 ;  /* 0x00006100ff00ea0c */ /* 0x000fe40003f65330 */
[----:B------:R-:W-:Y:S02]  /*0d30*/  @!P6 ISETP.NE.AND.EX P1, PT, RZ, c[0x0][0x184], PT, P1 ;  /* 0x00006100ff00ea0c */ /* 0x000fe40003f25310 */
[----:B------:R-:W-:Y:S02]  /*0d40*/  @!P6 FSEL R189, R109, RZ, P2 ;  /* 0x000000ff6dbde208 */ /* 0x000fe40001000000 */
[----:B------:R-:W-:-:S02]  /*0d50*/  @!P6 FSEL R190, R110, RZ, P4 ;  /* 0x000000ff6ebee208 */ /* 0x000fc40002000000 */
[----:B------:R-:W-:Y:S02]  /*0d60*/  @!P6 FSEL R191, R111, RZ, P3 ;  /* 0x000000ff6fbfe208 */ /* 0x000fe40001800000 */
[----:B------:R-:W-:Y:S01]  /*0d70*/  @!P6 FSEL R20, R104, RZ, P1 ;  /* 0x000000ff6814e208 */ /* 0x000fe20000800000 */
[----:B------:R-:W-:Y:S05]  /*0d80*/  @!P6 BRA `(.L_x_23464) ;  /* 0x000000500000e947 */ /* 0x000fea0003800000 */
[----:B-----5:R-:W-:Y:S02]  /*0d90*/  PRMT R20, RZ, 0x5410, R112 ;  /* 0x00005410ff147816 */ /* 0x020fe40000000070 */
[----:B------:R-:W-:-:S03]  /*0da0*/  PRMT R121, RZ, 0x5410, R64 ;  /* 0x00005410ff797816 */ /* 0x000fc60000000040 */
[----:B------:R-:W-:-:S04]  /*0db0*/  FMUL.FTZ R20, R20, c[0x0][0x1ec] ;  /* 0x00007b0014147a20 */ /* 0x000fc80000410000 */
[----:B------:R-:W-:-:S04]  /*0dc0*/  FMUL.FTZ R20, R20, R121 ;  /* 0x0000007914147220 */ /* 0x000fc80000410000 */
[----:B------:R-:W-:Y:S02]  /*0dd0*/  @P0 FADD.FTZ R20, R104, R20 ;  /* 0x0000001468140221 */ /* 0x000fe40000010000 */
.L_x_23464:
[----:B------:R-:W-:Y:S05]  /*0de0*/  BSYNC B0 ;  /* 0x0000000000007941 */ /* 0x000fea0003800000 */
.L_x_23463:
[----:B------:R-:W-:Y:S01]  /*0df0*/  BSSY B0, `(.L_x_23465) ;  /* 0x0000007000007945 */ /* 0x000fe20003800000 */
[----:B------:R-:W-:Y:S05]  /*0e00*/  @!P6 BRA `(.L_x_23466) ;  /* 0x000000500000e947 */ /* 0x000fea0003800000 */
[----:B-----5:R-:W-:Y:S02]  /*0e10*/  PRMT R21, RZ, 0x7610, R112 ;  /* 0x00007610ff157816 */ /* 0x020fe40000000070 */
[----:B------:R-:W-:-:S03]  /*0e20*/  PRMT R120, RZ, 0x7610, R64 ;  /* 0x00007610ff787816 */ /* 0x000fc60000000040 */
[----:B------:R-:W-:-:S04]  /*0e30*/  FMUL.FTZ R21, R21, c[0x0][0x1ec] ;  /* 0x00007b0015157a20 */ /* 0x000fc80000410000 */
[----:B------:R-:W-:-:S04]  /*0e40*/  FMUL.FTZ R21, R21, R120 ;  /* 0x0000007815157220 */ /* 0x000fc80000410000 */
[----:B------:R-:W-:Y:S02]  /*0e50*/  @P0 FADD.FTZ R21, R105, R21 ;  /* 0x0000001569150221 */ /* 0x000fe40000010000 */
.L_x_23466:
[----:B------:R-:W-:Y:S05]  /*0e60*/  BSYNC B0 ;  /* 0x0000000000007941 */ /* 0x000fea0003800000 */
.L_x_23465:
[----:B------:R-:W-:Y:S01]  /*0e70*/  BSSY B0, `(.L_x_23467) ;  /* 0x0000007000007945 */ /* 0x000fe20003800000 */
[----:B------:R-:W-:Y:S05]  /*0e80*/  @!P6 BRA `(.L_x_23468) ;  /* 0x000000500000e947 */ /* 0x000fea0003800000 */
[----:B-----5:R-:W-:Y:S02]  /*0e90*/  PRMT R22, RZ, 0x5410, R113 ;  /* 0x00005410ff167816 */ /* 0x020fe40000000071 */
[----:B------:R-:W-:-:S03]  /*0ea0*/  PRMT R121, RZ, 0x5410, R65 ;  /* 0x00005410ff797816 */ /* 0x000fc60000000041 */
[----:B------:R-:W-:-:S04]  /*0eb0*/  FMUL.FTZ R22, R22, c[0x0][0x1ec] ;  /* 0x00007b0016167a20 */ /* 0x000fc80000410000 */
[----:B------:R-:W-:-:S04]  /*0ec0*/  FMUL.FTZ R22, R22, R121 ;  /* 0x0000007916167220 */ /* 0x000fc80000410000 */
[----:B------:R-:W-:Y:S02]  /*0ed0*/  @P0 FADD.FTZ R22, R106, R22 ;  /* 0x000000166a160221 */ /* 0x000fe40000010000 */
.L_x_23468:
[----:B------:R-:W-:Y:S05]  /*0ee0*/  BSYNC B0 ;  /* 0x0000000000007941 */ /* 0x000fea0003800000 */
.L_x_23467:
[----:B------:R-:W-:Y:S01]  /*0ef0*/  BSSY B0, `(.L_x_23469) ;  /* 0x0000007000007945 */ /* 0x000fe20003800000 */
[----:B------:R-:W-:Y:S05]  /*0f00*/  @!P6 BRA `(.L_x_23470) ;  /* 0x000000500000e947 */ /* 0x000fea0003800000 */
[----:B-----5:R-:W-:Y:S02]  /*0f10*/  PRMT R23, RZ, 0x7610, R113 ;  /* 0x00007610ff177816 */ /* 0x020fe40000000071 */
[----:B------:R-:W-:-:S03]  /*0f20*/  PRMT R120, RZ, 0x7610, R65 ;  /* 0x00007610ff787816 */ /* 0x000fc60000000041 */
[----:B------:R-:W-:-:S04]  /*0f30*/  FMUL.FTZ R23, R23, c[0x0][0x1ec] ;  /* 0x00007b0017177a20 */ /* 0x000fc80000410000 */
[----:B------:R-:W-:-:S04]  /*0f40*/  FMUL.FTZ R23, R23, R120 ;  /* 0x0000007817177220 */ /* 0x000fc80000410000 */
[----:B------:R-:W-:Y:S02]  /*0f50*/  @P0 FADD.FTZ R23, R107, R23 ;  /* 0x000000176b170221 */ /* 0x000fe40000010000 */
.L_x_23470:
[----:B------:R-:W-:Y:S05]  /*0f60*/  BSYNC B0 ;  /* 0x0000000000007941 */ /* 0x000fea0003800000 */
.L_x_23469:
[----:B------:R-:W-:Y:S01]  /*0f70*/  BSSY B0, `(.L_x_23471) ;  /* 0x0000007000007945 */ /* 0x000fe20003800000 */
[----:B------:R-:W-:Y:S05]  /*0f80*/  @!P6 BRA `(.L_x_23472) ;  /* 0x000000500000e947 */ /* 0x000fea0003800000 */
[----:B-----5:R-:W-:Y:S02]  /*0f90*/  PRMT R120, RZ, 0x5410, R114 ;  /* 0x00005410ff787816 */ /* 0x020fe40000000072 */
[----:B------:R-:W-:-:S03]  /*0fa0*/  PRMT R121, RZ, 0x5410, R66 ;  /* 0x00005410ff797816 */ /* 0x000fc60000000042 */
[----:B------:R-:W-:-:S04]  /*0fb0*/  FMUL.FTZ R120, R120, c[0x0][0x1ec] ;  /* 0x00007b0078787a20 */ /* 0x000fc80000410000 */
[----:B------:R-:W-:-:S04]  /*0fc0*/  FMUL.FTZ R188, R120, R121 ;  /* 0x0000007978bc7220 */ /* 0x000fc80000410000 */
[----:B------:R-:W-:Y:S02]  /*0fd0*/  @P0 FADD.FTZ R188, R108, R188 ;  /* 0x000000bc6cbc0221 */ /* 0x000fe40000010000 */
.L_x_23472:
[----:B------:R-:W-:Y:S05]  /*0fe0*/  BSYNC B0 ;  /* 0x0000000000007941 */ /* 0x000fea0003800000 */
.L_x_23471:
[----:B------:R-:W-:Y:S01]  /*0ff0*/  BSSY B0, `(.L_x_23473) ;  /* 0x0000007000007945 */ /* 0x000fe20003800000 */
[----:B------:R-:W-:Y:S05]  /*1000*/  @!P6 BRA `(.L_x_23474) ;  /* 0x000000500000e947 */ /* 0x000fea0003800000 */
[----:B-----5:R-:W-:Y:S02]  /*1010*/  PRMT R120, RZ, 0x7610, R114 ;  /* 0x00007610ff787816 */ /* 0x020fe40000000072 */
[----:B------:R-:W-:-:S03]  /*1020*/  PRMT R189, RZ, 0x7610, R66 ;  /* 0x00007610ffbd7816 */ /* 0x000fc60000000042 */
[----:B------:R-:W-:-:S04]  /*1030*/  FMUL.FTZ R120, R120, c[0x0][0x1ec] ;  /* 0x00007b0078787a20 */ /* 0x000fc80000410000 */
[----:B------:R-:W-:-:S04]  /*1040*/  FMUL.FTZ R189, R120, R189 ;  /* 0x000000bd78bd7220 */ /* 0x000fc80000410000 */
[----:B------:R-:W-:Y:S02]  /*1050*/  @P0 FADD.FTZ R189, R109, R189 ;  /* 0x000000bd6dbd0221 */ /* 0x000fe40000010000 */
.L_x_23474:
[----:B------:R-:W-:Y:S05]  /*1060*/  BSYNC B0 ;  /* 0x0000000000007941 */ /* 0x000fea0003800000 */
.L_x_23473:
[----:B------:R-:W-:Y:S01]  /*1070*/  BSSY B0, `(.L_x_23475) ;  /* 0x0000007000007945 */ /* 0x000fe20003800000 */
[----:B------:R-:W-:Y:S05]  /*1080*/  @!P6 BRA `(.L_x_23476) ;  /* 0x000000500000e947 */ /* 0x000fea0003800000 */
[----:B-----5:R-:W-:Y:S02]  /*1090*/  PRMT R120, RZ, 0x5410, R115 ;  /* 0x00005410ff787816 */ /* 0x020fe40000000073 */
[----:B------:R-:W-:-:S03]  /*10a0*/  PRMT R121, RZ, 0x5410, R67 ;  /* 0x00005410ff797816 */ /* 0x000fc60000000043 */
[----:B------:R-:W-:-:S04]  /*10b0*/  FMUL.FTZ R120, R120, c[0x0][0x1ec] ;  /* 0x00007b0078787a20 */ /* 0x000fc80000410000 */
[----:B------:R-:W-:-:S04]  /*10c0*/  FMUL.FTZ R190, R120, R121 ;  /* 0x0000007978be7220 */ /* 0x000fc80000410000 */
[----:B------:R-:W-:Y:S02]  /*10d0*/  @P0 FADD.FTZ R190, R110, R190 ;  /* 0x000000be6ebe0221 */ /* 0x000fe40000010000 */
.L_x_23476:
[----:B------:R-:W-:Y:S05]  /*10e0*/  BSYNC B0 ;  /* 0x0000000000007941 */ /* 0x000fea0003800000 */
.L_x_23475:
[----:B------:R-:W-:Y:S01]  /*10f0*/  BSSY B0, `(.L_x_23477) ;  /* 0x0000007000007945 */ /* 0x000fe20003800000 */
[----:B------:R-:W-:Y:S05]  /*1100*/  @!P6 BRA `(.L_x_23478) ;  /* 0x000000500000e947 */ /* 0x000fea0003800000 */
[----:B-----5:R-:W-:Y:S02]  /*1110*/  PRMT R120, RZ, 0x7610, R115 ;  /* 0x00007610ff787816 */ /* 0x020fe40000000073 */
[----:B------:R-:W-:-:S03]  /*1120*/  PRMT R191, RZ, 0x7610, R67 ;  /* 0x00007610ffbf7816 */ /* 0x000fc60000000043 */
[----:B------:R-:W-:-:S04]  /*1130*/  FMUL.FTZ R120, R120, c[0x0][0x1ec] ;  /* 0x00007b0078787a20 */ /* 0x000fc80000410000 */
[----:B------:R-:W-:-:S04]  /*1140*/  FMUL.FTZ R191, R120, R191 ;  /* 0x000000bf78bf7220 */ /* 0x000fc80000410000 */
[----:B------:R-:W-:Y:S02]  /*1150*/  @P0 FADD.FTZ R191, R111, R191 ;  /* 0x000000bf6fbf0221 */ /* 0x000fe40000010000 */
.L_x_23478:
[----:B------:R-:W-:Y:S05]  /*1160*/  BSYNC B0 ;  /* 0x0000000000007941 */ /* 0x000fea0003800000 */
.L_x_23477:
[----:B------:R-:W-:Y:S04]  /*1170*/  STG.E.128 [R116.64], R20 ;  /* 0x0000001474007986 */ /* 0x000fe8000c101d04 */
[----:B------:R0:W-:Y:S04]  /*1180*/  STG.E.128 [R116.64+0x10], R188 ;  /* 0x000010bc74007986 */ /* 0x0001e8000c101d04 */
[----:B------:R1:W2:Y:S04]  /*1190*/  @P0 LDG.E.128 R104, [R118.64] ;  /* 0x0000000476680981 */ /* 0x0002a8000c1e1d00 */
[----:B------:R1:W3:Y:S01]  /*11a0*/  @P0 LDG.E.128 R108, [R118.64+0x10] ;  /* 0x00001004766c0981 */ /* 0x0002e2000c1e1d00 */
[----:B------:R-:W-:-:S02]  /*11b0*/  @!P6 ISETP.NE.U32.AND P1, PT, RZ, c[0x0][0x180], PT ;  /* 0x00006000ff00ea0c */ /* 0x000fc40003f25070 */
[----:B------:R-:W-:Y:S02]  /*11c0*/  @!P6 ISETP.NE.U32.AND P2, PT, RZ, c[0x0][0x180], PT ;  /* 0x00006000ff00ea0c */ /* 0x000fe40003f45070 */
[----:B------:R-:W-:Y:S02]  /*11d0*/  @!P6 ISETP.NE.U32.AND P4, PT, RZ, c[0x0][0x180], PT ;  /* 0x00006000ff00ea0c */ /* 0x000fe40003f85070 */
[----:B------:R-:W-:Y:S02]  /*11e0*/  @!P6 ISETP.NE.U32.AND P3, PT, RZ, c[0x0][0x180], PT ;  /* 0x00006000ff00ea0c */ /* 0x000fe40003f65070 */
[----:B------:R-:W-:Y:S02]  /*11f0*/  @!P6 ISETP.NE.AND.EX P1, PT, RZ, c[0x0][0x184], PT, P1 ;  /* 0x00006100ff00ea0c */ /* 0x000fe40003f25310 */
[----:B------:R-:W-:Y:S02]  /*1200*/  @!P6 ISETP.NE.AND.EX P2, PT, RZ, c[0x0][0x184], PT, P2 ;  /* 0x00006100ff00ea0c */ /* 0x000fe40003f45320 */
[----:B------:R-:W-:-:S02]  /*1210*/  @!P6 ISETP.NE.AND.EX P4, PT, RZ, c[0x0][0x184], PT, P4 ;  /* 0x00006100ff00ea0c */ /* 0x000fc40003f85340 */
[----:B------:R-:W-:Y:S02]  /*1220*/  @!P6 ISETP.NE.AND.EX P3, PT, RZ, c[0x0][0x184], PT, P3 ;  /* 0x00006100ff00ea0c */ /* 0x000fe40003f65330 */
[----:B------:R-:W-:Y:S02]  /*1230*/  @P5 MOV R121, 0x10 ;  /* 0x0000001000795802 */ /* 0x000fe40000000f00 */
[----:B------:R-:W-:Y:S01]  /*1240*/  @P5 IADD3 R120, R132, 0x20, RZ ;  /* 0x0000002084785810 */ /* 0x000fe20007ffe0ff */
[----:B------:R-:W-:Y:S04]  /*1250*/  BSSY B0, `(.L_x_23479) ;  /* 0x000001c000007945 */ /* 0x000fe80003800000 */
[----:B0-----:R-:W-:Y:S01]  /*1260*/  @P5 IMAD.WIDE.U32 R116, R120, R121, c[0x0][0x170] ;  /* 0x00005c0078745625 */ /* 0x001fe200078e0079 */
[----:B------:R-:W-:-:S04]  /*1270*/  IADD3 R121, R133, 0x40, RZ ;  /* 0x0000004085797810 */ /* 0x000fc80007ffe0ff */
[----:B-----5:R0:W5:Y:S01]  /*1280*/  @P5 LDG.E.128 R112, [R116.64] ;  /* 0x0000000474705981 */ /* 0x020162000c1e1d00 */
[----:B-1----:R-:W-:-:S04]  /*1290*/  @P0 IMAD.WIDE.U32 R118, R121, R212, c[0x0][0x180] ;  /* 0x0000600079760625 */ /* 0x002fc800078e00d4 */
[----:B0-----:R-:W-:Y:S01]  /*12a0*/  IMAD.WIDE.U32 R116, R123, R212, c[0x0][0x188] ;  /* 0x000062007b747625 */ /* 0x001fe200078e00d4 */
[----:B--2---:R-:W-:Y:S02]  /*12b0*/  @!P6 FSEL R185, R105, RZ, P1 ;  /* 0x000000ff69b9e208 */ /* 0x004fe40000800000 */
[----:B------:R-:W-:Y:S02]  /*12c0*/  @!P6 FSEL R186, R106, RZ, P2 ;  /* 0x000000ff6abae208 */ /* 0x000fe40001000000 */
        /* <DEDUP_REMOVED lines=20> */
.L_x_23480:
[----:B------:R-:W-:Y:S05]  /*1410*/  BSYNC B0 ;  /* 0x0000000000007941 */ /* 0x000fea0003800000 */
.L_x_23479:
[----:B------:R-:W-:Y:S01]  /*1420*/  BSSY B0, `(.L_x_23481) ;  /* 0x0000007000007945 */ /* 0x000fe20003800000 */
[----:B------:R-:W-:Y:S05]  /*1430*/  @!P6 BRA `(.L_x_23482) ;  /* 0x000000500000e947 */ /* 0x000fea0003800000 */
[----:B-----5:R-:W-:Y:S02]  /*1440*/  PRMT R120, RZ, 0x7610, R112 ;  /* 0x00007610ff787816 */ /* 0x020fe40000000070 */
[----:B------:R-:W-:-:S03]  /*1450*/  PRMT R185, RZ, 0x7610, R68 ;  /* 0x00007610ffb97816 */ /* 0x000fc60000000044 */
[----:B------:R-:W-:-:S04]  /*1460*/  FMUL.FTZ R120, R120, c[0x0][0x1ec] ;  /* 0x00007b0078787a20 */ /* 0x000fc80000410000 */
[----:B------:R-:W-:-:S04]  /*1470*/  FMUL.FTZ R185, R120, R185 ;  /* 0x000000b978b97220 */ /* 0x000fc80000410000 */
[----:B------:R-:W-:Y:S02]  /*1480*/  @P0 FADD.FTZ R185, R105, R185 ;  /* 0x000000b969b90221 */ /* 0x000fe40000010000 */
.L_x_23482:
[----:B------:R-:W-:Y:S05]  /*1490*/  BSYNC B0 ;  /* 0x0000000000007941 */ /* 0x000fea0003800000 */
.L_x_23481:
[----:B------:R-:W-:Y:S01]  /*14a0*/  BSSY B0, `(.L_x_23483) ;  /* 0x0000007000007945 */ /* 0x000fe20003800000 */
[----:B------:R-:W-:Y:S05]  /*14b0*/  @!P6 BRA `(.L_x_23484) ;  /* 0x000000500000e947 */ /* 0x000fea0003800000 */
[----:B-----5:R-:W-:Y:S02]  /*14c0*/  PRMT R120, RZ, 0x5410, R113 ;  /* 0x00005410ff787816 */ /* 0x020fe40000000071 */
[----:B------:R-:W-:-:S03]  /*14d0*/  PRMT R186, RZ, 0x5410, R69 ;  /* 0x00005410ffba7816 */ /* 0x000fc60000000045 */
[----:B------:R-:W-:-:S04]  /*14e0*/  FMUL.FTZ R123, R120, c[0x0][0x1ec] ;  /* 0x00007b00787b7a20 */ /* 0x000fc80000410000 */
[----:B------:R-:W-:-:S04]  /*14f0*/  FMUL.FTZ R186, R123, R186 ;  /* 0x000000ba7bba7220 */ /* 0x000fc80000410000 */
[----:B------:R-:W-:Y:S02]  /*1500*/  @P0 FADD.FTZ R186, R106, R186 ;  /* 0x000000ba6aba0221 */ /* 0x000fe40000010000 */
.L_x_23484:
[----:B------:R-:W-:Y:S05]  /*1510*/  BSYNC B0 ;  /* 0x0000000000007941 */ /* 0x000fea0003800000 */
.L_x_23483:
[----:B------:R-:W-:Y:S01]  /*1520*/  BSSY B0, `(.L_x_23485) ;  /* 0x0000007000007945 */ /* 0x000fe20003800000 */
[----:B------:R-:W-:Y:S05]  /*1530*/  @!P6 BRA `(.L_x_23486) ;  /* 0x000000500000e947 */ /* 0x000fea0003800000 */
[----:B-----5:R-:W-:Y:S02]  /*1540*/  PRMT R120, RZ, 0x7610, R113 ;  /* 0x00007610ff787816 */ /* 0x020fe40000000071 */
[----:B------:R-:W-:-:S03]  /*1550*/  PRMT R187, RZ, 0x7610, R69 ;  /* 0x00007610ffbb7816 */ /* 0x000fc60000000045 */
[----:B------:R-:W-:-:S04]  /*1560*/  FMUL.FTZ R120, R120, c[0x0][0x1ec] ;  /* 0x00007b0078787a20 */ /* 0x000fc80000410000 */
[----:B------:R-:W-:-:S04]  /*1570*/  FMUL.FTZ R187, R120, R187 ;  /* 0x000000bb78bb7220 */ /* 0x000fc80000410000 */
[----:B------:R-:W-:Y:S02]  /*1580*/  @P0 FADD.FTZ R187, R107, R187 ;  /* 0x000000bb6bbb0221 */ /* 0x000fe40000010000 */
.L_x_23486:
[----:B------:R-:W-:Y:S05]  /*1590*/  BSYNC B0 ;  /* 0x0000000000007941 */ /* 0x000fea0003800000 */
.L_x_23485:
[----:B------:R-:W-:Y:S01]  /*15a0*/  BSSY B0, `(.L_x_23487) ;  /* 0x0000007000007945 */ /* 0x000fe20003800000 */
[----:B------:R-:W-:Y:S05]  /*15b0*/  @!P6 BRA `(.L_x_23488) ;  /* 0x000000500000e947 */ /* 0x000fea0003800000 */
[----:B-----5:R-:W-:Y:S02]  /*15c0*/  PRMT R120, RZ, 0x5410, R114 ;  /* 0x00005410ff787816 */ /* 0x020fe40000000072 */
[----:B------:R-:W-:-:S03]  /*15d0*/  PRMT R180, RZ, 0x5410, R70 ;  /* 0x00005410ffb47816 */ /* 0x000fc60000000046 */
[----:B------:R-:W-:-:S04]  /*15e0*/  FMUL.FTZ R123, R120, c[0x0][0x1ec] ;  /* 0x00007b00787b7a20 */ /* 0x000fc80000410000 */
[----:B------:R-:W-:-:S04]  /*15f0*/  FMUL.FTZ R180, R123, R180 ;  /* 0x000000b47bb47220 */ /* 0x000fc80000410000 */
[----:B------:R-:W-:Y:S02]  /*1600*/  @P0 FADD.FTZ R180, R108, R180 ;  /* 0x000000b46cb40221 */ /* 0x000fe40000010000 */
.L_x_23488:
[----:B------:R-:W-:Y:S05]  /*1610*/  BSYNC B0 ;  /* 0x0000000000007941 */ /* 0x000fea0003800000 */
.L_x_23487:
[----:B------:R-:W-:Y:S01]  /*1620*/  BSSY B0, `(.L_x_23489) ;  /* 0x0000007000007945 */ /* 0x000fe20003800000 */
[----:B------:R-:W-:Y:S05]  /*1630*/  @!P6 BRA `(.L_x_23490) ;  /* 0x000000500000e947 */ /* 0x000fea0003800000 */
[----:B-----5:R-:W-:Y:S02]  /*1640*/  PRMT R120, RZ, 0x7610, R114 ;  /* 0x00007610ff787816 */ /* 0x020fe40000000072 */
[----:B------:R-:W-:-:S03]  /*1650*/  PRMT R181, RZ, 0x7610, R70 ;  /* 0x00007610ffb57816 */ /* 0x000fc60000000046 */
[----:B------:R-:W-:-:S04]  /*1660*/  FMUL.FTZ R120, R120, c[0x0][0x1ec] ;  /* 0x00007b0078787a20 */ /* 0x000fc80000410000 */
[----:B------:R-:W-:-:S04]  /*1670*/  FMUL.FTZ R181, R120, R181 ;  /* 0x000000b578b57220 */ /* 0x000fc80000410000 */
[----:B------:R-:W-:Y:S02]  /*1680*/  @P0 FADD.FTZ R181, R109, R181 ;  /* 0x000000b56db50221 */ /* 0x000fe40000010000 */
.L_x_23490:
[----:B------:R-:W-:Y:S05]  /*1690*/  BSYNC B0 ;  /* 0x0000000000007941 */ /* 0x000fea0003800000 */
.L_x_23489:
[----:B------:R-:W-:Y:S01]  /*16a0*/  BSSY B0, `(.L_x_23491) ;  /* 0x0000007000007945 */ /* 0x000fe20003800000 */
[----:B------:R-:W-:Y:S05]  /*16b0*/  @!P6 BRA `(.L_x_23492) ;  /* 0x000000500000e947 */ /* 0x000fea0003800000 */
[----:B-----5:R-:W-:Y:S02]  /*16c0*/  PRMT R120, RZ, 0x5410, R115 ;  /* 0x00005410ff787816 */ /* 0x020fe40000000073 */
[----:B------:R-:W-:-:S03]  /*16d0*/  PRMT R182, RZ, 0x5410, R71 ;  /* 0x00005410ffb67816 */ /* 0x000fc60000000047 */
[----:B------:R-:W-:-:S04]  /*16e0*/  FMUL.FTZ R123, R120, c[0x0][0x1ec] ;  /* 0x00007b00787b7a20 */ /* 0x000fc80000410000 */
[----:B------:R-:W-:-:S04]  /*16f0*/  FMUL.FTZ R182, R123, R182 ;  /* 0x000000b67bb67220 */ /* 0x000fc80000410000 */
[----:B------:R-:W-:Y:S02]  /*1700*/  @P0 FADD.FTZ R182, R110, R182 ;  /* 0x000000b66eb60221 */ /* 0x000fe40000010000 */
.L_x_23492:
[----:B------:R-:W-:Y:S05]  /*1710*/  BSYNC B0 ;  /* 0x0000000000007941 */ /* 0x000fea0003800000 */
.L_x_23491:
[----:B------:R-:W-:Y:S01]  /*1720*/  BSSY B0, `(.L_x_23493) ;  /* 0x0000007000007945 */ /* 0x000fe20003800000 */
[----:B------:R-:W-:Y:S05]  /*1730*/  @!P6 BRA `(.L_x_23494) ;  /* 0x000000500000e947 */ /* 0x000fea0003800000 */
[----:B-----5:R-:W-:Y:S02]  /*1740*/  PRMT R120, RZ, 0x7610, R115 ;  /* 0x00007610ff787816 */ /* 0x020fe40000000073 */
[----:B------:R-:W-:-:S03]  /*1750*/  PRMT R183, RZ, 0x7610, R71 ;  /* 0x00007610ffb77816 */ /* 0x000fc60000000047 */
[----:B------:R-:W-:-:S04]  /*1760*/  FMUL.FTZ R120, R120, c[0x0][0x1ec] ;  /* 0x00007b0078787a20 */ /* 0x000fc80000410000 */
[----:B------:R-:W-:-:S04]  /*1770*/  FMUL.FTZ R183, R120, R183 ;  /* 0x000000b778b77220 */ /* 0x000fc80000410000 */
[----:B------:R-:W-:Y:S02]  /*1780*/  @P0 FADD.FTZ R183, R111, R183 ;  /* 0x000000b76fb70221 */ /* 0x000fe40000010000 */
.L_x_23494:
[----:B------:R-:W-:Y:S05]  /*1790*/  BSYNC B0 ;  /* 0x0000000000007941 */ /* 0x000fea0003800000 */
.L_x_23493:
        /* <DEDUP_REMOVED lines=42> */
.L_x_23496:
[----:B------:R-:W-:Y:S05]  /*1a40*/  BSYNC B0 ;  /* 0x0000000000007941 */ /* 0x000fea0003800000 */
.L_x_23495:
[----:B------:R-:W-:Y:S01]  /*1a50*/  BSSY B0, `(.L_x_23497) ;  /* 0x0000007000007945 */ /* 0x000fe20003800000 */
[----:B------:R-:W-:Y:S05]  /*1a60*/  @!P6 BRA `(.L_x_23498) ;  /* 0x000000500000e947 */ /* 0x000fea0003800000 */
[----:B-----5:R-:W-:Y:S02]  /*1a70*/  PRMT R120, RZ, 0x7610, R112 ;  /* 0x00007610ff787816 */ /* 0x020fe40000000070 */
[----:B------:R-:W-:-:S03]  /*1a80*/  PRMT R177, RZ, 0x7610, R72 ;  /* 0x00007610ffb17816 */ /* 0x000fc60000000048 */
[----:B------:R-:W-:-:S04]  /*1a90*/  FMUL.FTZ R120, R120, c[0x0][0x1ec] ;  /* 0x00007b0078787a20 */ /* 0x000fc80000410000 */
[----:B------:R-:W-:-:S04]  /*1aa0*/  FMUL.FTZ R177, R120, R177 ;  /* 0x000000b178b17220 */ /* 0x000fc80000410000 */
[----:B------:R-:W-:Y:S02]  /*1ab0*/  @P0 FADD.FTZ R177, R105, R177 ;  /* 0x000000b169b10221 */ /* 0x000fe40000010000 */
.L_x_23498:
[----:B------:R-:W-:Y:S05]  /*1ac0*/  BSYNC B0 ;  /* 0x0000000000007941 */ /* 0x000fea0003800000 */
.L_x_23497:
[----:B------:R-:W-:Y:S01]  /*1ad0*/  BSSY B0, `(.L_x_23499) ;  /* 0x0000007000007945 */ /* 0x000fe20003800000 */
[----:B------:R-:W-:Y:S05]  /*1ae0*/  @!P6 BRA `(.L_x_23500) ;  /* 0x000000500000e947 */ /* 0x000fea0003800000 */
[----:B-----5:R-:W-:Y:S02]  /*1af0*/  PRMT R120, RZ, 0x5410, R113 ;  /* 0x00005410ff787816 */ /* 0x020fe40000000071 */
[----:B------:R-:W-:-:S03]  /*1b00*/  PRMT R178, RZ, 0x5410, R73 ;  /* 0x00005410ffb27816 */ /* 0x000fc60000000049 */
[----:B------:R-:W-:-:S04]  /*1b10*/  FMUL.FTZ R121, R120, c[0x0][0x1ec] ;  /* 0x00007b0078797a20 */ /* 0x000fc80000410000 */
[----:B------:R-:W-:-:S04]  /*1b20*/  FMUL.FTZ R178, R121, R178 ;  /* 0x000000b279b27220 */ /* 0x000fc80000410000 */
[----:B------:R-:W-:Y:S02]  /*1b30*/  @P0 FADD.FTZ R178, R106, R178 ;  /* 0x000000b26ab20221 */ /* 0x000fe40000010000 */
.L_x_23500:
[----:B------:R-:W-:Y:S05]  /*1b40*/  BSYNC B0 ;  /* 0x0000000000007941 */ /* 0x000fea0003800000 */
.L_x_23499:
[----:B------:R-:W-:Y:S01]  /*1b50*/  BSSY B0, `(.L_x_23501) ;  /* 0x0000007000007945 */ /* 0x000fe20003800000 */
[----:B------:R-:W-:Y:S05]  /*1b60*/  @!P6 BRA `(.L_x_23502) ;  /* 0x000000500000e947 */ /* 0x000fea0003800000 */
[----:B-----5:R-:W-:Y:S02]  /*1b70*/  PRMT R120, RZ, 0x7610, R113 ;  /* 0x00007610ff787816 */ /* 0x020fe40000000071 */
[----:B------:R-:W-:-:S03]  /*1b80*/  PRMT R179, RZ, 0x7610, R73 ;  /* 0x00007610ffb37816 */ /* 0x000fc60000000049 */
[----:B------:R-:W-:-:S04]  /*1b90*/  FMUL.FTZ R120, R120, c[0x0][0x1ec] ;  /* 0x00007b0078787a20 */ /* 0x000fc80000410000 */
[----:B------:R-:W-:-:S04]  /*1ba0*/  FMUL.FTZ R179, R120, R179 ;  /* 0x000000b378b37220 */ /* 0x000fc80000410000 */
[----:B------:R-:W-:Y:S02]  /*1bb0*/  @P0 FADD.FTZ R179, R107, R179 ;  /* 0x000000b36bb30221 */ /* 0x000fe40000010000 */
.L_x_23502:
[----:B------:R-:W-:Y:S05]  /*1bc0*/  BSYNC B0 ;  /* 0x0000000000007941 */ /* 0x000fea0003800000 */
.L_x_23501:
[----:B------:R-:W-:Y:S01]  /*1bd0*/  BSSY B0, `(.L_x_23503) ;  /* 0x0000007000007945 */ /* 0x000fe20003800000 */
[----:B------:R-:W-:Y:S05]  /*1be0*/  @!P6 BRA `(.L_x_23504) ;  /* 0x000000500000e947 */ /* 0x000fea0003800000 */
[----:B-----5:R-:W-:Y:S02]  /*1bf0*/  PRMT R120, RZ, 0x5410, R114 ;  /* 0x00005410ff787816 */ /* 0x020fe40000000072 */
[----:B------:R-:W-:-:S03]  /*1c00*/  PRMT R168, RZ, 0x5410, R74 ;  /* 0x00005410ffa87816 */ /* 0x000fc6000000004a */
[----:B------:R-:W-:-:S04]  /*1c10*/  FMUL.FTZ R121, R120, c[0x0][0x1ec] ;  /* 0x00007b0078797a20 */ /* 0x000fc80000410000 */
[----:B------:R-:W-:-:S04]  /*1c20*/  FMUL.FTZ R168, R121, R168 ;  /* 0x000000a879a87220 */ /* 0x000fc80000410000 */
[----:B------:R-:W-:Y:S02]  /*1c30*/  @P0 FADD.FTZ R168, R108, R168 ;  /* 0x000000a86ca80221 */ /* 0x000fe40000010000 */
.L_x_23504:
[----:B------:R-:W-:Y:S05]  /*1c40*/  BSYNC B0 ;  /* 0x0000000000007941 */ /* 0x000fea0003800000 */
.L_x_23503:
[----:B------:R-:W-:Y:S01]  /*1c50*/  BSSY B0, `(.L_x_23505) ;  /* 0x0000007000007945 */ /* 0x000fe20003800000 */
[----:B------:R-:W-:Y:S05]  /*1c60*/  @!P6 BRA `(.L_x_23506) ;  /* 0x000000500000e947 */ /* 0x000fea0003800000 */
[----:B-----5:R-:W-:Y:S02]  /*1c70*/  PRMT R120, RZ, 0x7610, R114 ;  /* 0x00007610ff787816 */ /* 0x020fe40000000072 */
[----:B------:R-:W-:-:S03]  /*1c80*/  PRMT R169, RZ, 0x7610, R74 ;  /* 0x00007610ffa97816 */ /* 0x000fc6000000004a */
[----:B------:R-:W-:-:S04]  /*1c90*/  FMUL.FTZ R120, R120, c[0x0][0x1ec] ;  /* 0x00007b0078787a20 */ /* 0x000fc80000410000 */
[----:B------:R-:W-:-:S04]  /*1ca0*/  FMUL.FTZ R169, R120, R169 ;  /* 0x000000a978a97220 */ /* 0x000fc80000410000 */
[----:B------:R-:W-:Y:S02]  /*1cb0*/  @P0 FADD.FTZ R169, R109, R169 ;  /* 0x000000a96da90221 */ /* 0x000fe40000010000 */
.L_x_23506:
[----:B------:R-:W-:Y:S05]  /*1cc0*/  BSYNC B0 ;  /* 0x0000000000007941 */ /* 0x000fea0003800000 */
.L_x_23505:
[----:B------:R-:W-:Y:S01]  /*1cd0*/  BSSY B0, `(.L_x_23507) ;  /* 0x0000007000007945 */ /* 0x000fe20003800000 */
[----:B------:R-:W-:Y:S05]  /*1ce0*/  @!P6 BRA `(.L_x_23508) ;  /* 0x000000500000e947 */ /* 0x000fea0003800000 */
[----:B-----5:R-:W-:Y:S02]  /*1cf0*/  PRMT R120, RZ, 0x5410, R115 ;  /* 0x00005410ff787816 */ /* 0x020fe40000000073 */
[----:B------:R-:W-:-:S03]  /*1d00*/  PRMT R170, RZ, 0x5410, R75 ;  /* 0x00005410ffaa7816 */ /* 0x000fc6000000004b */
[----:B------:R-:W-:-:S04]  /*1d10*/  FMUL.FTZ R121, R120, c[0x0][0x1ec] ;  /* 0x00007b0078797a20 */ /* 0x000fc80000410000 */
[----:B------:R-:W-:-:S04]  /*1d20*/  FMUL.FTZ R170, R121, R170 ;  /* 0x000000aa79aa7220 */ /* 0x000fc80000410000 */
[----:B------:R-:W-:Y:S02]  /*1d30*/  @P0 FADD.FTZ R170, R110, R170 ;  /* 0x000000aa6eaa0221 */ /* 0x000fe40000010000 */
.L_x_23508:
[----:B------:R-:W-:Y:S05]  /*1d40*/  BSYNC B0 ;  /* 0x0000000000007941 */ /* 0x000fea0003800000 */
.L_x_23507:
[----:B------:R-:W-:Y:S01]  /*1d50*/  BSSY B0, `(.L_x_23509) ;  /* 0x0000007000007945 */ /* 0x000fe20003800000 */
[----:B------:R-:W-:Y:S05]  /*1d60*/  @!P6 BRA `(.L_x_23510) ;  /* 0x000000500000e947 */ /* 0x000fea0003800000 */
[----:B-----5:R-:W-:Y:S02]  /*1d70*/  PRMT R120, RZ, 0x7610, R115 ;  /* 0x00007610ff787816 */ /* 0x020fe40000000073 */
[----:B------:R-:W-:-:S03]  /*1d80*/  PRMT R171, RZ, 0x7610, R75 ;  /* 0x00007610ffab7816 */ /* 0x000fc6000000004b */
[----:B------:R-:W-:-:S04]  /*1d90*/  FMUL.FTZ R120, R120, c[0x0][0x1ec] ;  /* 0x00007b0078787a20 */ /* 0x000fc80000410000 */
[----:B------:R-:W-:-:S04]  /*1da0*/  FMUL.FTZ R171, R120, R171 ;  /* 0x000000ab78ab7220 */ /* 0x000fc80000410000 */
[----:B------:R-:W-:Y:S02]  /*1db0*/  @P0 FADD.FTZ R171, R111, R171 ;  /* 0x000000ab6fab0221 */ /* 0x000fe40000010000 */
.L_x_23510:
[----:B------:R-:W-:Y:S05]  /*1dc0*/  BSYNC B0 ;  /* 0x0000000000007941 */ /* 0x000fea0003800000 */
.L_x_23509:
        /* <DEDUP_REMOVED lines=13> */
[----:B------:R-:W-:Y:S02]  /*1ea0*/  @P5 IADD3 R120, R132, 0x60, RZ ;  /* 0x0000006084785810 */ /* 0x000fe40007ffe0ff */
[----:B------:R-:W-:-:S03]  /*1eb0*/  IADD3 R125, R133, 0x80, RZ ;  /* 0x00000080857d7810 */ /* 0x000fc60007ffe0ff */
[----:B0-----:R-:W-:Y:S01]  /*1ec0*/  @P5 IMAD.WIDE.U32 R116, R120, R121, c[0x0][0x170] ;  /* 0x00005c0078745625 */ /* 0x001fe200078e0079 */
[----:B------:R-:W-:Y:S03]  /*1ed0*/  BSSY B0, `(.L_x_23511) ;  /* 0x000001a000007945 */ /* 0x000fe60003800000 */
[-C--:B-1----:R-:W-:Y:S01]  /*1ee0*/  @P0 IMAD.WIDE.U32 R118, R125, R212.reuse, c[0x0][0x180] ;  /* 0x000060007d760625 */ /* 0x082fe200078e00d4 */
[----:B-----5:R0:W5:Y:S03]  /*1ef0*/  @P5 LDG.E.128 R112, [R116.64] ;  /* 0x0000000474705981 */ /* 0x020166000c1e1d00 */
[----:B0-----:R-:W-:Y:S01]  /*1f00*/  IMAD.WIDE.U32 R116, R123, R212, c[0x0][0x188] ;  /* 0x000062007b747625 */ /* 0x001fe200078e00d4 */
[----:B--2---:R-:W-:Y:S02]  /*1f10*/  @!P6 FSEL R173, R105, RZ, P1 ;  /* 0x000000ff69ade208 */ /* 0x004fe40000800000 */
[----:B------:R-:W-:-:S02]  /*1f20*/  @!P6 FSEL R174, R106, RZ, P2 ;  /* 0x000000ff6aaee208 */ /* 0x000fc40001000000 */
[----:B------:R-:W-:Y:S02]  /*1f30*/  @!P6 FSEL R175, R107, RZ, P4 ;  /* 0x000000ff6bafe208 */ /* 0x000fe40002000000 */
[----:B---3--:R-:W-:Y:S02]  /*1f40*/  @!P6 FSEL R160, R108, RZ, P3 ;  /* 0x000000ff6ca0e208 */ /* 0x008fe40001800000 */
        /* <DEDUP_REMOVED lines=18> */
.L_x_23512:
[----:B------:R-:W-:Y:S05]  /*2070*/  BSYNC B0 ;  /* 0x0000000000007941 */ /* 0x000fea0003800000 */
.L_x_23511:
[----:B------:R-:W-:Y:S01]  /*2080*/  BSSY B0, `(.L_x_23513) ;  /* 0x0000007000007945 */ /* 0x000fe20003800000 */
[----:B------:R-:W-:Y:S05]  /*2090*/  @!P6 BRA `(.L_x_23514) ;  /* 0x000000500000e947 */ /* 0x000fea0003800000 */
[----:B-----5:R-:W-:Y:S02]  /*20a0*/  PRMT R120, RZ, 0x7610, R112 ;  /* 0x00007610ff787816 */ /* 0x020fe40000000070 */
[----:B------:R-:W-:-:S03]  /*20b0*/  PRMT R173, RZ, 0x7610, R76 ;  /* 0x00007610ffad7816 */ /* 0x000fc6000000004c */
[----:B------:R-:W-:-:S04]  /*20c0*/  FMUL.FTZ R120, R120, c[0x0][0x1ec] ;  /* 0x00007b0078787a20 */ /* 0x000fc80000410000 */
[----:B------:R-:W-:-:S04]  /*20d0*/  FMUL.FTZ R173, R120, R173 ;  /* 0x000000ad78ad7220 */ /* 0x000fc80000410000 */
[----:B------:R-:W-:Y:S02]  /*20e0*/  @P0 FADD.FTZ R173, R105, R173 ;  /* 0x000000ad69ad0221 */ /* 0x000fe40000010000 */
.L_x_23514:
[----:B------:R-:W-:Y:S05]  /*20f0*/  BSYNC B0 ;  /* 0x0000000000007941 */ /* 0x000fea0003800000 */
.L_x_23513:
[----:B------:R-:W-:Y:S01]  /*2100*/  BSSY B0, `(.L_x_23515) ;  /* 0x0000007000007945 */ /* 0x000fe20003800000 */
[----:B------:R-:W-:Y:S05]  /*2110*/  @!P6 BRA `(.L_x_23516) ;  /* 0x000000500000e947 */ /* 0x000fea0003800000 */
[----:B-----5:R-:W-:Y:S02]  /*2120*/  PRMT R120, RZ, 0x5410, R113 ;  /* 0x00005410ff787816 */ /* 0x020fe40000000071 */
[----:B------:R-:W-:-:S03]  /*2130*/  PRMT R174, RZ, 0x5410, R77 ;  /* 0x00005410ffae7816 */ /* 0x000fc6000000004d */
[----:B------:R-:W-:-:S04]  /*2140*/  FMUL.FTZ R121, R120, c[0x0][0x1ec] ;  /* 0x00007b0078797a20 */ /* 0x000fc80000410000 */
[----:B------:R-:W-:-:S04]  /*2150*/  FMUL.FTZ R174, R121, R174 ;  /* 0x000000ae79ae7220 */ /* 0x000fc80000410000 */
[----:B------:R-:W-:Y:S02]  /*2160*/  @P0 FADD.FTZ R174, R106, R174 ;  /* 0x000000ae6aae0221 */ /* 0x000fe40000010000 */
.L_x_23516:
[----:B------:R-:W-:Y:S05]  /*2170*/  BSYNC B0 ;  /* 0x0000000000007941 */ /* 0x000fea0003800000 */
.L_x_23515:
[----:B------:R-:W-:Y:S01]  /*2180*/  BSSY B0, `(.L_x_23517) ;  /* 0x0000007000007945 */ /* 0x000fe20003800000 */
[----:B------:R-:W-:Y:S05]  /*2190*/  @!P6 BRA `(.L_x_23518) ;  /* 0x000000500000e947 */ /* 0x000fea0003800000 */
[----:B-----5:R-:W-:Y:S02]  /*21a0*/  PRMT R120, RZ, 0x7610, R113 ;  /* 0x00007610ff787816 */ /* 0x020fe40000000071 */
[----:B------:R-:W-:-:S03]  /*21b0*/  PRMT R175, RZ, 0x7610, R77 ;  /* 0x00007610ffaf7816 */ /* 0x000fc6000000004d */
[----:B------:R-:W-:-:S04]  /*21c0*/  FMUL.FTZ R120, R120, c[0x0][0x1ec] ;  /* 0x00007b0078787a20 */ /* 0x000fc80000410000 */
[----:B------:R-:W-:-:S04]  /*21d0*/  FMUL.FTZ R175, R120, R175 ;  /* 0x000000af78af7220 */ /* 0x000fc80000410000 */
[----:B------:R-:W-:Y:S02]  /*21e0*/  @P0 FADD.FTZ R175, R107, R175 ;  /* 0x000000af6baf0221 */ /* 0x000fe40000010000 */
.L_x_23518:
[----:B------:R-:W-:Y:S05]  /*21f0*/  BSYNC B0 ;  /* 0x0000000000007941 */ /* 0x000fea0003800000 */
.L_x_23517:
[----:B------:R-:W-:Y:S01]  /*2200*/  BSSY B0, `(.L_x_23519) ;  /* 0x0000007000007945 */ /* 0x000fe20003800000 */
[----:B------:R-:W-:Y:S05]  /*2210*/  @!P6 BRA `(.L_x_23520) ;  /* 0x000000500000e947 */ /* 0x000fea0003800000 */
[----:B-----5:R-:W-:Y:S02]  /*2220*/  PRMT R120, RZ, 0x5410, R114 ;  /* 0x00005410ff787816 */ /* 0x020fe40000000072 */
[----:B------:R-:W-:-:S03]  /*2230*/  PRMT R160, RZ, 0x5410, R78 ;  /* 0x00005410ffa07816 */ /* 0x000fc6000000004e */
[----:B------:R-:W-:-:S04]  /*2240*/  FMUL.FTZ R121, R120, c[0x0][0x1ec] ;  /* 0x00007b0078797a20 */ /* 0x000fc80000410000 */
[----:B------:R-:W-:-:S04]  /*2250*/  FMUL.FTZ R160, R121, R160 ;  /* 0x000000a079a07220 */ /* 0x000fc80000410000 */
[----:B------:R-:W-:Y:S02]  /*2260*/  @P0 FADD.FTZ R160, R108, R160 ;  /* 0x000000a06ca00221 */ /* 0x000fe40000010000 */
.L_x_23520:
[----:B------:R-:W-:Y:S05]  /*2270*/  BSYNC B0 ;  /* 0x0000000000007941 */ /* 0x000fea0003800000 */
.L_x_23519:
[----:B------:R-:W-:Y:S01]  /*2280*/  BSSY B0, `(.L_x_23521) ;  /* 0x0000007000007945 */ /* 0x000fe20003800000 */
[----:B------:R-:W-:Y:S05]  /*2290*/  @!P6 BRA `(.L_x_23522) ;  /* 0x000000500000e947 */ /* 0x000fea0003800000 */
[----:B-----5:R-:W-:Y:S02]  /*22a0*/  PRMT R120, RZ, 0x7610, R114 ;  /* 0x00007610ff787816 */ /* 0x020fe40000000072 */
[----:B------:R-:W-:-:S03]  /*22b0*/  PRMT R161, RZ, 0x7610, R78 ;  /* 0x00007610ffa17816 */ /* 0x000fc6000000004e */
[----:B------:R-:W-:-:S04]  /*22c0*/  FMUL.FTZ R120, R120, c[0x0][0x1ec] ;  /* 0x00007b0078787a20 */ /* 0x000fc80000410000 */
[----:B------:R-:W-:-:S04]  /*22d0*/  FMUL.FTZ R161, R120, R161 ;  /* 0x000000a178a17220 */ /* 0x000fc80000410000 */
[----:B------:R-:W-:Y:S02]  /*22e0*/  @P0 FADD.FTZ R161, R109, R161 ;  /* 0x000000a16da10221 */ /* 0x000fe40000010000 */
.L_x_23522:
[----:B------:R-:W-:Y:S05]  /*22f0*/  BSYNC B0 ;  /* 0x0000000000007941 */ /* 0x000fea0003800000 */
.L_x_23521:
[----:B------:R-:W-:Y:S01]  /*2300*/  BSSY B0, `(.L_x_23523) ;  /* 0x0000007000007945 */ /* 0x000fe20003800000 */
[----:B------:R-:W-:Y:S05]  /*2310*/  @!P6 BRA `(.L_x_23524) ;  /* 0x000000500000e947 */ /* 0x000fea0003800000 */
[----:B-----5:R-:W-:Y:S02]  /*2320*/  PRMT R120, RZ, 0x5410, R115 ;  /* 0x00005410ff787816 */ /* 0x020fe40000000073 */
[----:B------:R-:W-:-:S03]  /*2330*/  PRMT R162, RZ, 0x5410, R79 ;  /* 0x00005410ffa27816 */ /* 0x000fc6000000004f */
[----:B------:R-:W-:-:S04]  /*2340*/  FMUL.FTZ R121, R120, c[0x0][0x1ec] ;  /* 0x00007b0078797a20 */ /* 0x000fc80000410000 */
[----:B------:R-:W-:-:S04]  /*2350*/  FMUL.FTZ R162, R121, R162 ;  /* 0x000000a279a27220 */ /* 0x000fc80000410000 */
[----:B------:R-:W-:Y:S02]  /*2360*/  @P0 FADD.FTZ R162, R110, R162 ;  /* 0x000000a26ea20221 */ /* 0x000fe40000010000 */
.L_x_23524:
[----:B------:R-:W-:Y:S05]  /*2370*/  BSYNC B0 ;  /* 0x0000000000007941 */ /* 0x000fea0003800000 */
.L_x_23523:
[----:B------:R-:W-:Y:S01]  /*2380*/  BSSY B0, `(.L_x_23525) ;  /* 0x0000007000007945 */ /* 0x000fe20003800000 */
[----:B------:R-:W-:Y:S05]  /*2390*/  @!P6 BRA `(.L_x_23526) ;  /* 0x000000500000e947 */ /* 0x000fea0003800000 */
[----:B-----5:R-:W-:Y:S02]  /*23a0*/  PRMT R120, RZ, 0x7610, R115 ;  /* 0x00007610ff787816 */ /* 0x020fe40000000073 */
[----:B------:R-:W-:-:S03]  /*23b0*/  PRMT R163, RZ, 0x7610, R79 ;  /* 0x00007610ffa37816 */ /* 0x000fc6000000004f */
[----:B------:R-:W-:-:S04]  /*23c0*/  FMUL.FTZ R120, R120, c[0x0][0x1ec] ;  /* 0x00007b0078787a20 */ /* 0x000fc80000410000 */
[----:B------:R-:W-:-:S04]  /*23d0*/  FMUL.FTZ R163, R120, R163 ;  /* 0x000000a378a37220 */ /* 0x000fc80000410000 */
[----:B------:R-:W-:Y:S02]  /*23e0*/  @P0 FADD.FTZ R163, R111, R163 ;  /* 0x000000a36fa30221 */ /* 0x000fe40000010000 */
.L_x_23526:
[----:B------:R-:W-:Y:S05]  /*23f0*/  BSYNC B0 ;  /* 0x0000000000007941 */ /* 0x000fea0003800000 */
.L_x_23525:
        /* <DEDUP_REMOVED lines=42> */
.L_x_23528:
[----:B------:R-:W-:Y:S05]  /*26a0*/  BSYNC B0 ;  /* 0x0000000000007941 */ /* 0x000fea0003800000 */
.L_x_23527:
[----:B------:R-:W-:Y:S01]  /*26b0*/  BSSY B0, `(.L_x_23529) ;  /* 0x0000007000007945 */ /* 0x000fe20003800000 */
[----:B------:R-:W-:Y:S05]  /*26c0*/  @!P6 BRA `(.L_x_23530) ;  /* 0x000000500000e947 */ /* 0x000fea0003800000 */
[----:B-----5:R-:W-:Y:S02]  /*26d0*/  PRMT R120, RZ, 0x7610, R112 ;  /* 0x00007610ff787816 */ /* 0x020fe40000000070 */
[----:B------:R-:W-:-:S03]  /*26e0*/  PRMT R165, RZ, 0x7610, R80 ;  /* 0x00007610ffa57816 */ /* 0x000fc60000000050 */
[----:B------:R-:W-:-:S04]  /*26f0*/  FMUL.FTZ R120, R120, c[0x0][0x1ec] ;  /* 0x00007b0078787a20 */ /* 0x000fc80000410000 */
[----:B------:R-:W-:-:S04]  /*2700*/  FMUL.FTZ R165, R120, R165 ;  /* 0x000000a578a57220 */ /* 0x000fc80000410000 */
[----:B------:R-:W-:Y:S02]  /*2710*/  @P0 FADD.FTZ R165, R105, R165 ;  /* 0x000000a569a50221 */ /* 0x000fe40000010000 */
.L_x_23530:
[----:B------:R-:W-:Y:S05]  /*2720*/  BSYNC B0 ;  /* 0x0000000000007941 */ /* 0x000fea0003800000 */
.L_x_23529:
[----:B------:R-:W-:Y:S01]  /*2730*/  BSSY B0, `(.L_x_23531) ;  /* 0x0000007000007945 */ /* 0x000fe20003800000 */
[----:B------:R-:W-:Y:S05]  /*2740*/  @!P6 BRA `(.L_x_23532) ;  /* 0x000000500000e947 */ /* 0x000fea0003800000 */
[----:B-----5:R-:W-:Y:S02]  /*2750*/  PRMT R120, RZ, 0x5410, R113 ;  /* 0x00005410ff787816 */ /* 0x020fe40000000071 */
[----:B------:R-:W-:-:S03]  /*2760*/  PRMT R166, RZ, 0x5410, R81 ;  /* 0x00005410ffa67816 */ /* 0x000fc60000000051 */
[----:B------:R-:W-:-:S04]  /*2770*/  FMUL.FTZ R123, R120, c[0x0][0x1ec] ;  /* 0x00007b00787b7a20 */ /* 0x000fc80000410000 */
[----:B------:R-:W-:-:S04]  /*2780*/  FMUL.FTZ R166, R123, R166 ;  /* 0x000000a67ba67220 */ /* 0x000fc80000410000 */
[----:B------:R-:W-:Y:S02]  /*2790*/  @P0 FADD.FTZ R166, R106, R166 ;  /* 0x000000a66aa60221 */ /* 0x000fe40000010000 */
.L_x_23532:
[----:B------:R-:W-:Y:S05]  /*27a0*/  BSYNC B0 ;  /* 0x0000000000007941 */ /* 0x000fea0003800000 */
.L_x_23531:
[----:B------:R-:W-:Y:S01]  /*27b0*/  BSSY B0, `(.L_x_23533) ;  /* 0x0000007000007945 */ /* 0x000fe20003800000 */
[----:B------:R-:W-:Y:S05]  /*27c0*/  @!P6 BRA `(.L_x_23534) ;  /* 0x000000500000e947 */ /* 0x000fea0003800000 */
[----:B-----5:R-:W-:Y:S02]  /*27d0*/  PRMT R120, RZ, 0x7610, R113 ;  /* 0x00007610ff787816 */ /* 0x020fe40000000071 */
[----:B------:R-:W-:-:S03]  /*27e0*/  PRMT R167, RZ, 0x7610, R81 ;  /* 0x00007610ffa77816 */ /* 0x000fc60000000051 */
[----:B------:R-:W-:-:S04]  /*27f0*/  FMUL.FTZ R120, R120, c[0x0][0x1ec] ;  /* 0x00007b0078787a20 */ /* 0x000fc80000410000 */
[----:B------:R-:W-:-:S04]  /*2800*/  FMUL.FTZ R167, R120, R167 ;  /* 0x000000a778a77220 */ /* 0x000fc80000410000 */
[----:B------:R-:W-:Y:S02]  /*2810*/  @P0 FADD.FTZ R167, R107, R167 ;  /* 0x000000a76ba70221 */ /* 0x000fe40000010000 */
.L_x_23534:
[----:B------:R-:W-:Y:S05]  /*2820*/  BSYNC B0 ;  /* 0x0000000000007941 */ /* 0x000fea0003800000 */
.L_x_23533:
[----:B------:R-:W-:Y:S01]  /*2830*/  BSSY B0, `(.L_x_23535) ;  /* 0x0000007000007945 */ /* 0x000fe20003800000 */
[----:B------:R-:W-:Y:S05]  /*2840*/  @!P6 BRA `(.L_x_23536) ;  /* 0x000000500000e947 */ /* 0x000fea0003800000 */
[----:B-----5:R-:W-:Y:S02]  /*2850*/  PRMT R120, RZ, 0x5410, R114 ;  /* 0x00005410ff787816 */ /* 0x020fe40000000072 */
[----:B------:R-:W-:-:S03]  /*2860*/  PRMT R152, RZ, 0x5410, R82 ;  /* 0x00005410ff987816 */ /* 0x000fc60000000052 */
[----:B------:R-:W-:-:S04]  /*2870*/  FMUL.FTZ R123, R120, c[0x0][0x1ec] ;  /* 0x00007b00787b7a20 */ /* 0x000fc80000410000 */
[----:B------:R-:W-:-:S04]  /*2880*/  FMUL.FTZ R152, R123, R152 ;  /* 0x000000987b987220 */ /* 0x000fc80000410000 */
[----:B------:R-:W-:Y:S02]  /*2890*/  @P0 FADD.FTZ R152, R108, R152 ;  /* 0x000000986c980221 */ /* 0x000fe40000010000 */
.L_x_23536:
[----:B------:R-:W-:Y:S05]  /*28a0*/  BSYNC B0 ;  /* 0x0000000000007941 */ /* 0x000fea0003800000 */
.L_x_23535:
[----:B------:R-:W-:Y:S01]  /*28b0*/  BSSY B0, `(.L_x_23537) ;  /* 0x0000007000007945 */ /* 0x000fe20003800000 */
[----:B------:R-:W-:Y:S05]  /*28c0*/  @!P6 BRA `(.L_x_23538) ;  /* 0x000000500000e947 */ /* 0x000fea0003800000 */
[----:B-----5:R-:W-:Y:S02]  /*28d0*/  PRMT R120, RZ, 0x7610, R114 ;  /* 0x00007610ff787816 */ /* 0x020fe40000000072 */
[----:B------:R-:W-:-:S03]  /*28e0*/  PRMT R153, RZ, 0x7610, R82 ;  /* 0x00007610ff997816 */ /* 0x000fc60000000052 */
[----:B------:R-:W-:-:S04]  /*28f0*/  FMUL.FTZ R120, R120, c[0x0][0x1ec] ;  /* 0x00007b0078787a20 */ /* 0x000fc80000410000 */
[----:B------:R-:W-:-:S04]  /*2900*/  FMUL.FTZ R153, R120, R153 ;  /* 0x0000009978997220 */ /* 0x000fc80000410000 */
[----:B------:R-:W-:Y:S02]  /*2910*/  @P0 FADD.FTZ R153, R109, R153 ;  /* 0x000000996d990221 */ /* 0x000fe40000010000 */
.L_x_23538:
[----:B------:R-:W-:Y:S05]  /*2920*/  BSYNC B0 ;  /* 0x0000000000007941 */ /* 0x000fea0003800000 */
.L_x_23537:
[----:B------:R-:W-:Y:S01]  /*2930*/  BSSY B0, `(.L_x_23539) ;  /* 0x0000007000007945 */ /* 0x000fe20003800000 */
[----:B------:R-:W-:Y:S05]  /*2940*/  @!P6 BRA `(.L_x_23540) ;  /* 0x000000500000e947 */ /* 0x000fea0003800000 */
[----:B-----5:R-:W-:Y:S02]  /*2950*/  PRMT R120, RZ, 0x5410, R115 ;  /* 0x00005410ff787816 */ /* 0x020fe40000000073 */
[----:B------:R-:W-:-:S03]  /*2960*/  PRMT R154, RZ, 0x5410, R83 ;  /* 0x00005410ff9a7816 */ /* 0x000fc60000000053 */
[----:B------:R-:W-:-:S04]  /*2970*/  FMUL.FTZ R123, R120, c[0x0][0x1ec] ;  /* 0x00007b00787b7a20 */ /* 0x000fc80000410000 */
[----:B------:R-:W-:-:S04]  /*2980*/  FMUL.FTZ R154, R123, R154 ;  /* 0x0000009a7b9a7220 */ /* 0x000fc80000410000 */
[----:B------:R-:W-:Y:S02]  /*2990*/  @P0 FADD.FTZ R154, R110, R154 ;  /* 0x0000009a6e9a0221 */ /* 0x000fe40000010000 */
.L_x_23540:
[----:B------:R-:W-:Y:S05]  /*29a0*/  BSYNC B0 ;  /* 0x0000000000007941 */ /* 0x000fea0003800000 */
.L_x_23539:
[----:B------:R-:W-:Y:S01]  /*29b0*/  BSSY B0, `(.L_x_23541) ;  /* 0x0000007000007945 */ /* 0x000fe20003800000 */
[----:B------:R-:W-:Y:S05]  /*29c0*/  @!P6 BRA `(.L_x_23542) ;  /* 0x000000500000e947 */ /* 0x000fea0003800000 */
[----:B-----5:R-:W-:Y:S02]  /*29d0*/  PRMT R120, RZ, 0x7610, R115 ;  /* 0x00007610ff787816 */ /* 0x020fe40000000073 */
[----:B------:R-:W-:-:S03]  /*29e0*/  PRMT R155, RZ, 0x7610, R83 ;  /* 0x00007610ff9b7816 */ /* 0x000fc60000000053 */
[----:B------:R-:W-:-:S04]  /*29f0*/  FMUL.FTZ R120, R120, c[0x0][0x1ec] ;  /* 0x00007b0078787a20 */ /* 0x000fc80000410000 */
[----:B------:R-:W-:-:S04]  /*2a00*/  FMUL.FTZ R155, R120, R155 ;  /* 0x0000009b789b7220 */ /* 0x000fc80000410000 */
[----:B------:R-:W-:Y:S02]  /*2a10*/  @P0 FADD.FTZ R155, R111, R155 ;  /* 0x0000009b6f9b0221 */ /* 0x000fe40000010000 */
.L_x_23542:
[----:B------:R-:W-:Y:S05]  /*2a20*/  BSYNC B0 ;  /* 0x0000000000007941 */ /* 0x000fea0003800000 */
.L_x_23541:
        /* <DEDUP_REMOVED lines=42> */
.L_x_23544:
[----:B------:R-:W-:Y:S05]  /*2cd0*/  BSYNC B0 ;  /* 0x0000000000007941 */ /* 0x000fea0003800000 */
.L_x_23543:
[----:B------:R-:W-:Y:S01]  /*2ce0*/  BSSY B0, `(.L_x_23545) ;  /* 0x0000007000007945 */ /* 0x000fe20003800000 */
[----:B------:R-:W-:Y:S05]  /*2cf0*/  @!P6 BRA `(.L_x_23546) ;  /* 0x000000500000e947 */ /* 0x000fea0003800000 */
[----:B-----5:R-:W-:Y:S02]  /*2d00*/  PRMT R120, RZ, 0x7610, R112 ;  /* 0x00007610ff787816 */ /* 0x020fe40000000070 */
[----:B------:R-:W-:-:S03]  /*2d10*/  PRMT R157, RZ, 0x7610, R84 ;  /* 0x00007610ff9d7816 */ /* 0x000fc60000000054 */
[----:B------:R-:W-:-:S04]  /*2d20*/  FMUL.FTZ R120, R120, c[0x0][0x1ec] ;  /* 0x00007b0078787a20 */ /* 0x000fc80000410000 */
[----:B------:R-:W-:-:S04]  /*2d30*/  FMUL.FTZ R157, R120, R157 ;  /* 0x0000009d789d7220 */ /* 0x000fc80000410000 */
[----:B------:R-:W-:Y:S02]  /*2d40*/  @P0 FADD.FTZ R157, R105, R157 ;  /* 0x0000009d699d0221 */ /* 0x000fe40000010000 */
.L_x_23546:
[----:B------:R-:W-:Y:S05]  /*2d50*/  BSYNC B0 ;  /* 0x0000000000007941 */ /* 0x000fea0003800000 */
.L_x_23545:
[----:B------:R-:W-:Y:S01]  /*2d60*/  BSSY B0, `(.L_x_23547) ;  /* 0x0000007000007945 */ /* 0x000fe20003800000 */
[----:B------:R-:W-:Y:S05]  /*2d70*/  @!P6 BRA `(.L_x_23548) ;  /* 0x000000500000e947 */ /* 0x000fea0003800000 */
[----:B-----5:R-:W-:Y:S02]  /*2d80*/  PRMT R120, RZ, 0x5410, R113 ;  /* 0x00005410ff787816 */ /* 0x020fe40000000071 */
[----:B------:R-:W-:-:S03]  /*2d90*/  PRMT R158, RZ, 0x5410, R85 ;  /* 0x00005410ff9e7816 */ /* 0x000fc60000000055 */
[----:B------:R-:W-:-:S04]  /*2da0*/  FMUL.FTZ R121, R120, c[0x0][0x1ec] ;  /* 0x00007b0078797a20 */ /* 0x000fc80000410000 */
[----:B------:R-:W-:-:S04]  /*2db0*/  FMUL.FTZ R158, R121, R158 ;  /* 0x0000009e799e7220 */ /* 0x000fc80000410000 */
[----:B------:R-:W-:Y:S02]  /*2dc0*/  @P0 FADD.FTZ R158, R106, R158 ;  /* 0x0000009e6a9e0221 */ /* 0x000fe40000010000 */
.L_x_23548:
[----:B------:R-:W-:Y:S05]  /*2dd0*/  BSYNC B0 ;  /* 0x0000000000007941 */ /* 0x000fea0003800000 */
.L_x_23547:
[----:B------:R-:W-:Y:S01]  /*2de0*/  BSSY B0, `(.L_x_23549) ;  /* 0x0000007000007945 */ /* 0x000fe20003800000 */
[----:B------:R-:W-:Y:S05]  /*2df0*/  @!P6 BRA `(.L_x_23550) ;  /* 0x000000500000e947 */ /* 0x000fea0003800000 */
[----:B-----5:R-:W-:Y:S02]  /*2e00*/  PRMT R120, RZ, 0x7610, R113 ;  /* 0x00007610ff787816 */ /* 0x020fe40000000071 */
[----:B------:R-:W-:-:S03]  /*2e10*/  PRMT R159, RZ, 0x7610, R85 ;  /* 0x00007610ff9f7816 */ /* 0x000fc60000000055 */
[----:B------:R-:W-:-:S04]  /*2e20*/  FMUL.FTZ R120, R120, c[0x0][0x1ec] ;  /* 0x00007b0078787a20 */ /* 0x000fc80000410000 */
[----:B------:R-:W-:-:S04]  /*2e30*/  FMUL.FTZ R159, R120, R159 ;  /* 0x0000009f789f7220 */ /* 0x000fc80000410000 */
[----:B------:R-:W-:Y:S02]  /*2e40*/  @P0 FADD.FTZ R159, R107, R159 ;  /* 0x0000009f6b9f0221 */ /* 0x000fe40000010000 */
.L_x_23550:
[----:B------:R-:W-:Y:S05]  /*2e50*/  BSYNC B0 ;  /* 0x0000000000007941 */ /* 0x000fea0003800000 */
.L_x_23549:
[----:B------:R-:W-:Y:S01]  /*2e60*/  BSSY B0, `(.L_x_23551) ;  /* 0x0000007000007945 */ /* 0x000fe20003800000 */
[----:B------:R-:W-:Y:S05]  /*2e70*/  @!P6 BRA `(.L_x_23552) ;  /* 0x000000500000e947 */ /* 0x000fea0003800000 */
[----:B-----5:R-:W-:Y:S02]  /*2e80*/  PRMT R120, RZ, 0x5410, R114 ;  /* 0x00005410ff787816 */ /* 0x020fe40000000072 */
[----:B------:R-:W-:-:S03]  /*2e90*/  PRMT R124, RZ, 0x5410, R86 ;  /* 0x00005410ff7c7816 */ /* 0x000fc60000000056 */
[----:B------:R-:W-:-:S04]  /*2ea0*/  FMUL.FTZ R121, R120, c[0x0][0x1ec] ;  /* 0x00007b0078797a20 */ /* 0x000fc80000410000 */
[----:B------:R-:W-:-:S04]  /*2eb0*/  FMUL.FTZ R124, R121, R124 ;  /* 0x0000007c797c7220 */ /* 0x000fc80000410000 */
[----:B------:R-:W-:Y:S02]  /*2ec0*/  @P0 FADD.FTZ R124, R108, R124 ;  /* 0x0000007c6c7c0221 */ /* 0x000fe40000010000 */
.L_x_23552:
[----:B------:R-:W-:Y:S05]  /*2ed0*/  BSYNC B0 ;  /* 0x0000000000007941 */ /* 0x000fea0003800000 */
.L_x_23551:
[----:B------:R-:W-:Y:S01]  /*2ee0*/  BSSY B0, `(.L_x_23553) ;  /* 0x0000007000007945 */ /* 0x000fe20003800000 */
[----:B------:R-:W-:Y:S05]  /*2ef0*/  @!P6 BRA `(.L_x_23554) ;  /* 0x000000500000e947 */ /* 0x000fea0003800000 */
[----:B-----5:R-:W-:Y:S02]  /*2f00*/  PRMT R120, RZ, 0x7610, R114 ;  /* 0x00007610ff787816 */ /* 0x020fe40000000072 */
[----:B------:R-:W-:-:S03]  /*2f10*/  PRMT R125, RZ, 0x7610, R86 ;  /* 0x00007610ff7d7816 */ /* 0x000fc60000000056 */
[----:B------:R-:W-:-:S04]  /*2f20*/  FMUL.FTZ R120, R120, c[0x0][0x1ec] ;  /* 0x00007b0078787a20 */ /* 0x000fc80000410000 */
[----:B------:R-:W-:-:S04]  /*2f30*/  FMUL.FTZ R125, R120, R125 ;  /* 0x0000007d787d7220 */ /* 0x000fc80000410000 */
[----:B------:R-:W-:Y:S02]  /*2f40*/  @P0 FADD.FTZ R125, R109, R125 ;  /* 0x0000007d6d7d0221 */ /* 0x000fe40000010000 */
.L_x_23554:
[----:B------:R-:W-:Y:S05]  /*2f50*/  BSYNC B0 ;  /* 0x0000000000007941 */ /* 0x000fea0003800000 */
.L_x_23553:
[----:B------:R-:W-:Y:S01]  /*2f60*/  BSSY B0, `(.L_x_23555) ;  /* 0x0000007000007945 */ /* 0x000fe20003800000 */
[----:B------:R-:W-:Y:S05]  /*2f70*/  @!P6 BRA `(.L_x_23556) ;  /* 0x000000500000e947 */ /* 0x000fea0003800000 */
[----:B-----5:R-:W-:Y:S02]  /*2f80*/  PRMT R120, RZ, 0x5410, R115 ;  /* 0x00005410ff787816 */ /* 0x020fe40000000073 */
[----:B------:R-:W-:-:S03]  /*2f90*/  PRMT R126, RZ, 0x5410, R87 ;  /* 0x00005410ff7e7816 */ /* 0x000fc60000000057 */
[----:B------:R-:W-:-:S04]  /*2fa0*/  FMUL.FTZ R121, R120, c[0x0][0x1ec] ;  /* 0x00007b0078797a20 */ /* 0x000fc80000410000 */
[----:B------:R-:W-:-:S04]  /*2fb0*/  FMUL.FTZ R126, R121, R126 ;  /* 0x0000007e797e7220 */ /* 0x000fc80000410000 */
[----:B------:R-:W-:Y:S02]  /*2fc0*/  @P0 FADD.FTZ R126, R110, R126 ;  /* 0x0000007e6e7e0221 */ /* 0x000fe40000010000 */
.L_x_23556:
[----:B------:R-:W-:Y:S05]  /*2fd0*/  BSYNC B0 ;  /* 0x0000000000007941 */ /* 0x000fea0003800000 */
.L_x_23555:
[----:B------:R-:W-:Y:S01]  /*2fe0*/  BSSY B0, `(.L_x_23557) ;  /* 0x0000007000007945 */ /* 0x000fe20003800000 */
[----:B------:R-:W-:Y:S05]  /*2ff0*/  @!P6 BRA `(.L_x_23558) ;  /* 0x000000500000e947 */ /* 0x000fea0003800000 */
[----:B-----5:R-:W-:Y:S02]  /*3000*/  PRMT R120, RZ, 0x7610, R115 ;  /* 0x00007610ff787816 */ /* 0x020fe40000000073 */
[----:B------:R-:W-:-:S03]  /*3010*/  PRMT R127, RZ, 0x7610, R87 ;  /* 0x00007610ff7f7816 */ /* 0x000fc60000000057 */
[----:B------:R-:W-:-:S04]  /*3020*/  FMUL.FTZ R120, R120, c[0x0][0x1ec] ;  /* 0x00007b0078787a20 */ /* 0x000fc80000410000 */
[----:B------:R-:W-:-:S04]  /*3030*/  FMUL.FTZ R127, R120, R127 ;  /* 0x0000007f787f7220 */ /* 0x000fc80000410000 */
[----:B------:R-:W-:Y:S02]  /*3040*/  @P0 FADD.FTZ R127, R111, R127 ;  /* 0x0000007f6f7f0221 */ /* 0x000fe40000010000 */
.L_x_23558:
[----:B------:R-:W-:Y:S05]  /*3050*/  BSYNC B0 ;  /* 0x0000000000007941 */ /* 0x000fea0003800000 */
.L_x_23557:
        /* <DEDUP_REMOVED lines=42> */
.L_x_23560:
[----:B------:R-:W-:Y:S05]  /*3300*/  BSYNC B0 ;  /* 0x0000000000007941 */ /* 0x000fea0003800000 */
.L_x_23559:
[----:B------:R-:W-:Y:S01]  /*3310*/  BSSY B0, `(.L_x_23561) ;  /* 0x0000007000007945 */ /* 0x000fe20003800000 */
[----:B------:R-:W-:Y:S05]  /*3320*/  @!P6 BRA `(.L_x_23562) ;  /* 0x000000500000e947 */ /* 0x000fea0003800000 */
[----:B-----5:R-:W-:Y:S02]  /*3330*/  PRMT R120, RZ, 0x7610, R112 ;  /* 0x00007610ff787816 */ /* 0x020fe40000000070 */
[----:B------:R-:W-:-:S03]  /*3340*/  PRMT R149, RZ, 0x7610, R88 ;  /* 0x00007610ff957816 */ /* 0x000fc60000000058 */
[----:B------:R-:W-:-:S04]  /*3350*/  FMUL.FTZ R120, R120, c[0x0][0x1ec] ;  /* 0x00007b0078787a20 */ /* 0x000fc80000410000 */
[----:B------:R-:W-:-:S04]  /*3360*/  FMUL.FTZ R149, R120, R149 ;  /* 0x0000009578957220 */ /* 0x000fc80000410000 */
[----:B------:R-:W-:Y:S02]  /*3370*/  @P0 FADD.FTZ R149, R105, R149 ;  /* 0x0000009569950221 */ /* 0x000fe40000010000 */
.L_x_23562:
[----:B------:R-:W-:Y:S05]  /*3380*/  BSYNC B0 ;  /* 0x0000000000007941 */ /* 0x000fea0003800000 */
.L_x_23561:
[----:B------:R-:W-:Y:S01]  /*3390*/  BSSY B0, `(.L_x_23563) ;  /* 0x0000007000007945 */ /* 0x000fe20003800000 */
[----:B------:R-:W-:Y:S05]  /*33a0*/  @!P6 BRA `(.L_x_23564) ;  /* 0x000000500000e947 */ /* 0x000fea0003800000 */
[----:B-----5:R-:W-:Y:S02]  /*33b0*/  PRMT R120, RZ, 0x5410, R113 ;  /* 0x00005410ff787816 */ /* 0x020fe40000000071 */
[----:B------:R-:W-:-:S03]  /*33c0*/  PRMT R150, RZ, 0x5410, R89 ;  /* 0x00005410ff967816 */ /* 0x000fc60000000059 */
[----:B------:R-:W-:-:S04]  /*33d0*/  FMUL.FTZ R123, R120, c[0x0][0x1ec] ;  /* 0x00007b00787b7a20 */ /* 0x000fc80000410000 */
[----:B------:R-:W-:-:S04]  /*33e0*/  FMUL.FTZ R150, R123, R150 ;  /* 0x000000967b967220 */ /* 0x000fc80000410000 */
[----:B------:R-:W-:Y:S02]  /*33f0*/  @P0 FADD.FTZ R150, R106, R150 ;  /* 0x000000966a960221 */ /* 0x000fe40000010000 */
.L_x_23564:
[----:B------:R-:W-:Y:S05]  /*3400*/  BSYNC B0 ;  /* 0x0000000000007941 */ /* 0x000fea0003800000 */
.L_x_23563:
[----:B------:R-:W-:Y:S01]  /*3410*/  BSSY B0, `(.L_x_23565) ;  /* 0x0000007000007945 */ /* 0x000fe20003800000 */
[----:B------:R-:W-:Y:S05]  /*3420*/  @!P6 BRA `(.L_x_23566) ;  /* 0x000000500000e947 */ /* 0x000fea0003800000 */
[----:B-----5:R-:W-:Y:S02]  /*3430*/  PRMT R120, RZ, 0x7610, R113 ;  /* 0x00007610ff787816 */ /* 0x020fe40000000071 */
[----:B------:R-:W-:-:S03]  /*3440*/  PRMT R151, RZ, 0x7610, R89 ;  /* 0x00007610ff977816 */ /* 0x000fc60000000059 */
[----:B------:R-:W-:-:S04]  /*3450*/  FMUL.FTZ R120, R120, c[0x0][0x1ec] ;  /* 0x00007b0078787a20 */ /* 0x000fc80000410000 */
[----:B------:R-:W-:-:S04]  /*3460*/  FMUL.FTZ R151, R120, R151 ;  /* 0x0000009778977220 */ /* 0x000fc80000410000 */
[----:B------:R-:W-:Y:S02]  /*3470*/  @P0 FADD.FTZ R151, R107, R151 ;  /* 0x000000976b970221 */ /* 0x000fe40000010000 */
.L_x_23566:
[----:B------:R-:W-:Y:S05]  /*3480*/  BSYNC B0 ;  /* 0x0000000000007941 */ /* 0x000fea0003800000 */
.L_x_23565:
[----:B------:R-:W-:Y:S01]  /*3490*/  BSSY B0, `(.L_x_23567) ;  /* 0x0000007000007945 */ /* 0x000fe20003800000 */
[----:B------:R-:W-:Y:S05]  /*34a0*/  @!P6 BRA `(.L_x_23568) ;  /* 0x000000500000e947 */ /* 0x000fea0003800000 */
[----:B-----5:R-:W-:Y:S02]  /*34b0*/  PRMT R120, RZ, 0x5410, R114 ;  /* 0x00005410ff787816 */ /* 0x020fe40000000072 */
[----:B------:R-:W-:-:S03]  /*34c0*/  PRMT R144, RZ, 0x5410, R90 ;  /* 0x00005410ff907816 */ /* 0x000fc6000000005a */
[----:B------:R-:W-:-:S04]  /*34d0*/  FMUL.FTZ R123, R120, c[0x0][0x1ec] ;  /* 0x00007b00787b7a20 */ /* 0x000fc80000410000 */
[----:B------:R-:W-:-:S04]  /*34e0*/  FMUL.FTZ R144, R123, R144 ;  /* 0x000000907b907220 */ /* 0x000fc80000410000 */
[----:B------:R-:W-:Y:S02]  /*34f0*/  @P0 FADD.FTZ R144, R108, R144 ;  /* 0x000000906c900221 */ /* 0x000fe40000010000 */
.L_x_23568:
[----:B------:R-:W-:Y:S05]  /*3500*/  BSYNC B0 ;  /* 0x0000000000007941 */ /* 0x000fea0003800000 */
.L_x_23567:
[----:B------:R-:W-:Y:S01]  /*3510*/  BSSY B0, `(.L_x_23569) ;  /* 0x0000007000007945 */ /* 0x000fe20003800000 */
[----:B------:R-:W-:Y:S05]  /*3520*/  @!P6 BRA `(.L_x_23570) ;  /* 0x000000500000e947 */ /* 0x000fea0003800000 */
[----:B-----5:R-:W-:Y:S02]  /*3530*/  PRMT R120, RZ, 0x7610, R114 ;  /* 0x00007610ff787816 */ /* 0x020fe40000000072 */
[----:B------:R-:W-:-:S03]  /*3540*/  PRMT R145, RZ, 0x7610, R90 ;  /* 0x00007610ff917816 */ /* 0x000fc6000000005a */
[----:B------:R-:W-:-:S04]  /*3550*/  FMUL.FTZ R120, R120, c[0x0][0x1ec] ;  /* 0x00007b0078787a20 */ /* 0x000fc80000410000 */
[----:B------:R-:W-:-:S04]  /*3560*/  FMUL.FTZ R145, R120, R145 ;  /* 0x0000009178917220 */ /* 0x000fc80000410000 */
[----:B------:R-:W-:Y:S02]  /*3570*/  @P0 FADD.FTZ R145, R109, R145 ;  /* 0x000000916d910221 */ /* 0x000fe40000010000 */
.L_x_23570:
[----:B------:R-:W-:Y:S05]  /*3580*/  BSYNC B0 ;  /* 0x0000000000007941 */ /* 0x000fea0003800000 */
.L_x_23569:
[----:B------:R-:W-:Y:S01]  /*3590*/  BSSY B0, `(.L_x_23571) ;  /* 0x0000007000007945 */ /* 0x000fe20003800000 */
[----:B------:R-:W-:Y:S05]  /*35a0*/  @!P6 BRA `(.L_x_23572) ;  /* 0x000000500000e947 */ /* 0x000fea0003800000 */
[----:B-----5:R-:W-:Y:S02]  /*35b0*/  PRMT R120, RZ, 0x5410, R115 ;  /* 0x00005410ff787816 */ /* 0x020fe40000000073 */
[----:B------:R-:W-:-:S03]  /*35c0*/  PRMT R146, RZ, 0x5410, R91 ;  /* 0x00005410ff927816 */ /* 0x000fc6000000005b */
[----:B------:R-:W-:-:S04]  /*35d0*/  FMUL.FTZ R123, R120, c[0x0][0x1ec] ;  /* 0x00007b00787b7a20 */ /* 0x000fc80000410000 */
[----:B------:R-:W-:-:S04]  /*35e0*/  FMUL.FTZ R146, R123, R146 ;  /* 0x000000927b927220 */ /* 0x000fc80000410000 */
[----:B------:R-:W-:Y:S02]  /*35f0*/  @P0 FADD.FTZ R146, R110, R146 ;  /* 0x000000926e920221 */ /* 0x000fe40000010000 */
.L_x_23572:
[----:B------:R-:W-:Y:S05]  /*3600*/  BSYNC B0 ;  /* 0x0000000000007941 */ /* 0x000fea0003800000 */
.L_x_23571:
[----:B------:R-:W-:Y:S01]  /*3610*/  BSSY B0, `(.L_x_23573) ;  /* 0x0000007000007945 */ /* 0x000fe20003800000 */
[----:B------:R-:W-:Y:S05]  /*3620*/  @!P6 BRA `(.L_x_23574) ;  /* 0x000000500000e947 */ /* 0x000fea0003800000 */
[----:B-----5:R-:W-:Y:S02]  /*3630*/  PRMT R120, RZ, 0x7610, R115 ;  /* 0x00007610ff787816 */ /* 0x020fe40000000073 */
[----:B------:R-:W-:-:S03]  /*3640*/  PRMT R147, RZ, 0x7610, R91 ;  /* 0x00007610ff937816 */ /* 0x000fc6000000005b */
[----:B------:R-:W-:-:S04]  /*3650*/  FMUL.FTZ R120, R120, c[0x0][0x1ec] ;  /* 0x00007b0078787a20 */ /* 0x000fc80000410000 */
[----:B------:R-:W-:-:S04]  /*3660*/  FMUL.FTZ R147, R120, R147 ;  /* 0x0000009378937220 */ /* 0x000fc80000410000 */
[----:B------:R-:W-:Y:S02]  /*3670*/  @P0 FADD.FTZ R147, R111, R147 ;  /* 0x000000936f930221 */ /* 0x000fe40000010000 */
.L_x_23574:
[----:B------:R-:W-:Y:S05]  /*3680*/  BSYNC B0 ;  /* 0x0000000000007941 */ /* 0x000fea0003800000 */
.L_x_23573:
[----:B------:R-:W-:Y:S04]  /*3690*/  STG.E.128 [R116.64], R148 ;  /* 0x0000009474007986 */ /* 0x000fe8000c101d04 */
[----:B------:R0:W-:Y:S04]  /*36a0*/  STG.E.128 [R116.64+0x10], R144 ;  /* 0x0000109074007986 */ /* 0x0001e8000c101d04 */
[----:B------:R-:W2:Y:S04]  /*36b0*/  @P0 LDG.E.128 R104, [R118.64] ;  /* 0x0000000476680981 */ /* 0x000ea8000c1e1d00 */
[----:B------:R1:W3:Y:S01]  /*36c0*/  @P0 LDG.E.128 R108, [R118.64+0x10] ;  /* 0x00001004766c0981 */ /* 0x0002e2000c1e1d00 */
[----:B------:R-:W-:-:S02]  /*36d0*/  @P5 MOV R123, 0x10 ;  /* 0x00000010007b5802 */ /* 0x000fc40000000f00 */
[----:B------:R-:W-:Y:S02]  /*36e0*/  @P5 IADD3 R120, R132, 0xe0, RZ ;  /* 0x000000e084785810 */ /* 0x000fe40007ffe0ff */
[----:B------:R-:W-:Y:S02]  /*36f0*/  @!P6 ISETP.NE.U32.AND P1, PT, RZ, c[0x0][0x180], PT ;  /* 0x00006000ff00ea0c */ /* 0x000fe40003f25070 */
[----:B------:R-:W-:Y:S02]  /*3700*/  @!P6 ISETP.NE.U32.AND P2, PT, RZ, c[0x0][0x180], PT ;  /* 0x00006000ff00ea0c */ /* 0x000fe40003f45070 */
[----:B------:R-:W-:Y:S01]  /*3710*/  @!P6 ISETP.NE.U32.AND P4, PT, RZ, c[0x0][0x180], PT ;  /* 0x00006000ff00ea0c */ /* 0x000fe20003f85070 */
[----:B0-----:R-:W-:Y:S01]  /*3720*/  @P5 IMAD.WIDE.U32 R116, R120, R123, c[0x0][0x170] ;  /* 0x00005c0078745625 */ /* 0x001fe200078e007b */
[----:B------:R-:W-:Y:S02]  /*3730*/  @!P6 ISETP.NE.U32.AND P3, PT, RZ, c[0x0][0x180], PT ;  /* 0x00006000ff00ea0c */ /* 0x000fe40003f65070 */
[----:B------:R-:W-:-:S02]  /*3740*/  @!P6 ISETP.NE.AND.EX P1, PT, RZ, c[0x0][0x184], PT, P1 ;  /* 0x00006100ff00ea0c */ /* 0x000fc40003f25310 */
[----:B------:R-:W-:Y:S01]  /*3750*/  @!P6 ISETP.NE.AND.EX P2, PT, RZ, c[0x0][0x184], PT, P2 ;  /* 0x00006100ff00ea0c */ /* 0x000fe20003f45320 */
[----:B-----5:R2:W5:Y:S01]  /*3760*/  @P5 LDG.E.128 R112, [R116.64] ;  /* 0x0000000474705981 */ /* 0x020562000c1e1d00 */
[----:B------:R-:W-:Y:S01]  /*3770*/  @!P6 ISETP.NE.AND.EX P4, PT, RZ, c[0x0][0x184], PT, P4 ;  /* 0x00006100ff00ea0c */ /* 0x000fe20003f85340 */
[----:B------:R-:W-:Y:S01]  /*3780*/  BSSY B0, `(.L_x_23575) ;  /* 0x000001b000007945 */ /* 0x000fe20003800000 */
[----:B------:R-:W-:Y:S01]  /*3790*/  @!P6 ISETP.NE.AND.EX P3, PT, RZ, c[0x0][0x184], PT, P3 ;  /* 0x00006100ff00ea0c */ /* 0x000fe20003f65330 */
[----:B------:R-:W-:Y:S01]  /*37a0*/  IMAD.WIDE.U32 R120, R121, R212, c[0x0][0x188] ;  /* 0x0000620079787625 */ /* 0x000fe200078e00d4 */
        /* <DEDUP_REMOVED lines=20> */
[----:B------:R-:W-:Y:S01]  /*38f0*/  FMUL.FTZ R129, R116, c[0x0][0x1ec] ;  /* 0x00007b0074817a20 */ /* 0x000fe20000410000 */
[----:B------:R-:W-:-:S05]  /*3900*/  PRMT R116, RZ, 0x5410, R92 ;  /* 0x00005410ff747816 */ /* 0x000fca000000005c */
[----:B------:R-:W-:-:S04]  /*3910*/  FMUL.FTZ R116, R129, R116 ;  /* 0x0000007481747220 */ /* 0x000fc80000410000 */
[----:B------:R-:W-:Y:S02]  /*3920*/  @P0 FADD.FTZ R116, R104, R116 ;  /* 0x0000007468740221 */ /* 0x000fe40000010000 */
.L_x_23576:
[----:B------:R-:W-:Y:S05]  /*3930*/  BSYNC B0 ;  /* 0x0000000000007941 */ /* 0x000fea0003800000 */
.L_x_23575:
[----:B------:R-:W-:Y:S01]  /*3940*/  BSSY B0, `(.L_x_23577) ;  /* 0x0000007000007945 */ /* 0x000fe20003800000 */
[----:B------:R-:W-:Y:S05]  /*3950*/  @!P6 BRA `(.L_x_23578) ;  /* 0x000000500000e947 */ /* 0x000fea0003800000 */
[----:B-----5:R-:W-:-:S05]  /*3960*/  PRMT R117, RZ, 0x7610, R112 ;  /* 0x00007610ff757816 */ /* 0x020fca0000000070 */
[----:B------:R-:W-:Y:S01]  /*3970*/  FMUL.FTZ R128, R117, c[0x0][0x1ec] ;  /* 0x00007b0075807a20 */ /* 0x000fe20000410000 */
[----:B------:R-:W-:-:S05]  /*3980*/  PRMT R117, RZ, 0x7610, R92 ;  /* 0x00007610ff757816 */ /* 0x000fca000000005c */
[----:B------:R-:W-:-:S04]  /*3990*/  FMUL.FTZ R117, R128, R117 ;  /* 0x0000007580757220 */ /* 0x000fc80000410000 */
[----:B------:R-:W-:Y:S02]  /*39a0*/  @P0 FADD.FTZ R117, R105, R117 ;  /* 0x0000007569750221 */ /* 0x000fe40000010000 */
.L_x_23578:
[----:B------:R-:W-:Y:S05]  /*39b0*/  BSYNC B0 ;  /* 0x0000000000007941 */ /* 0x000fea0003800000 */
.L_x_23577:
[----:B------:R-:W-:Y:S01]  /*39c0*/  BSSY B0, `(.L_x_23579) ;  /* 0x0000007000007945 */ /* 0x000fe20003800000 */
[----:B------:R-:W-:Y:S05]  /*39d0*/  @!P6 BRA `(.L_x_23580) ;  /* 0x000000500000e947 */ /* 0x000fea0003800000 */
[----:B-----5:R-:W-:-:S05]  /*39e0*/  PRMT R118, RZ, 0x5410, R113 ;  /* 0x00005410ff767816 */ /* 0x020fca0000000071 */
[----:B------:R-:W-:Y:S01]  /*39f0*/  FMUL.FTZ R129, R118, c[0x0][0x1ec] ;  /* 0x00007b0076817a20 */ /* 0x000fe20000410000 */
[----:B------:R-:W-:-:S05]  /*3a00*/  PRMT R118, RZ, 0x5410, R93 ;  /* 0x00005410ff767816 */ /* 0x000fca000000005d */
[----:B------:R-:W-:-:S04]  /*3a10*/  FMUL.FTZ R118, R129, R118 ;  /* 0x0000007681767220 */ /* 0x000fc80000410000 */
[----:B------:R-:W-:Y:S02]  /*3a20*/  @P0 FADD.FTZ R118, R106, R118 ;  /* 0x000000766a760221 */ /* 0x000fe40000010000 */
.L_x_23580:
[----:B------:R-:W-:Y:S05]  /*3a30*/  BSYNC B0 ;  /* 0x0000000000007941 */ /* 0x000fea0003800000 */
.L_x_23579:
[----:B------:R-:W-:Y:S01]  /*3a40*/  BSSY B0, `(.L_x_23581) ;  /* 0x0000007000007945 */ /* 0x000fe20003800000 */
[----:B------:R-:W-:Y:S05]  /*3a50*/  @!P6 BRA `(.L_x_23582) ;  /* 0x000000500000e947 */ /* 0x000fea0003800000 */
[----:B-----5:R-:W-:-:S05]  /*3a60*/  PRMT R119, RZ, 0x7610, R113 ;  /* 0x00007610ff777816 */ /* 0x020fca0000000071 */
[----:B------:R-:W-:Y:S01]  /*3a70*/  FMUL.FTZ R128, R119, c[0x0][0x1ec] ;  /* 0x00007b0077807a20 */ /* 0x000fe20000410000 */
[----:B------:R-:W-:-:S05]  /*3a80*/  PRMT R119, RZ, 0x7610, R93 ;  /* 0x00007610ff777816 */ /* 0x000fca000000005d */
[----:B------:R-:W-:-:S04]  /*3a90*/  FMUL.FTZ R119, R128, R119 ;  /* 0x0000007780777220 */ /* 0x000fc80000410000 */
[----:B------:R-:W-:Y:S02]  /*3aa0*/  @P0 FADD.FTZ R119, R107, R119 ;  /* 0x000000776b770221 */ /* 0x000fe40000010000 */
.L_x_23582:
[----:B------:R-:W-:Y:S05]  /*3ab0*/  BSYNC B0 ;  /* 0x0000000000007941 */ /* 0x000fea0003800000 */
.L_x_23581:
[----:B------:R-:W-:Y:S01]  /*3ac0*/  BSSY B0, `(.L_x_23583) ;  /* 0x0000007000007945 */ /* 0x000fe20003800000 */
[----:B------:R-:W-:Y:S05]  /*3ad0*/  @!P6 BRA `(.L_x_23584) ;  /* 0x000000500000e947 */ /* 0x000fea0003800000 */
[----:B-----5:R-:W-:Y:S02]  /*3ae0*/  PRMT R128, RZ, 0x5410, R114 ;  /* 0x00005410ff807816 */ /* 0x020fe40000000072 */
[----:B------:R-:W-:-:S03]  /*3af0*/  PRMT R136, RZ, 0x5410, R94 ;  /* 0x00005410ff887816 */ /* 0x000fc6000000005e */
[----:B------:R-:W-:-:S04]  /*3b00*/  FMUL.FTZ R129, R128, c[0x0][0x1ec] ;  /* 0x00007b0080817a20 */ /* 0x000fc80000410000 */
[----:B------:R-:W-:-:S04]  /*3b10*/  FMUL.FTZ R136, R129, R136 ;  /* 0x0000008881887220 */ /* 0x000fc80000410000 */
[----:B------:R-:W-:Y:S02]  /*3b20*/  @P0 FADD.FTZ R136, R108, R136 ;  /* 0x000000886c880221 */ /* 0x000fe40000010000 */
.L_x_23584:
[----:B------:R-:W-:Y:S05]  /*3b30*/  BSYNC B0 ;  /* 0x0000000000007941 */ /* 0x000fea0003800000 */
.L_x_23583:
[----:B------:R-:W-:Y:S01]  /*3b40*/  BSSY B0, `(.L_x_23585) ;  /* 0x0000007000007945 */ /* 0x000fe20003800000 */
[----:B------:R-:W-:Y:S05]  /*3b50*/  @!P6 BRA `(.L_x_23586) ;  /* 0x000000500000e947 */ /* 0x000fea0003800000 */
[----:B-----5:R-:W-:Y:S02]  /*3b60*/  PRMT R128, RZ, 0x7610, R114 ;  /* 0x00007610ff807816 */ /* 0x020fe40000000072 */
[----:B------:R-:W-:-:S03]  /*3b70*/  PRMT R137, RZ, 0x7610, R94 ;  /* 0x00007610ff897816 */ /* 0x000fc6000000005e */
[----:B------:R-:W-:-:S04]  /*3b80*/  FMUL.FTZ R128, R128, c[0x0][0x1ec] ;  /* 0x00007b0080807a20 */ /* 0x000fc80000410000 */
[----:B------:R-:W-:-:S04]  /*3b90*/  FMUL.FTZ R137, R128, R137 ;  /* 0x0000008980897220 */ /* 0x000fc80000410000 */
[----:B------:R-:W-:Y:S02]  /*3ba0*/  @P0 FADD.FTZ R137, R109, R137 ;  /* 0x000000896d890221 */ /* 0x000fe40000010000 */
.L_x_23586:
[----:B------:R-:W-:Y:S05]  /*3bb0*/  BSYNC B0 ;  /* 0x0000000000007941 */ /* 0x000fea0003800000 */
.L_x_23585:
[----:B------:R-:W-:Y:S01]  /*3bc0*/  BSSY B0, `(.L_x_23587) ;  /* 0x0000007000007945 */ /* 0x000fe20003800000 */
[----:B------:R-:W-:Y:S05]  /*3bd0*/  @!P6 BRA `(.L_x_23588) ;  /* 0x000000500000e947 */ /* 0x000fea0003800000 */
[----:B-----5:R-:W-:Y:S02]  /*3be0*/  PRMT R128, RZ, 0x5410, R115 ;  /* 0x00005410ff807816 */ /* 0x020fe40000000073 */
[----:B------:R-:W-:-:S03]  /*3bf0*/  PRMT R138, RZ, 0x5410, R95 ;  /* 0x00005410ff8a7816 */ /* 0x000fc6000000005f */
[----:B------:R-:W-:-:S04]  /*3c00*/  FMUL.FTZ R129, R128, c[0x0][0x1ec] ;  /* 0x00007b0080817a20 */ /* 0x000fc80000410000 */
[----:B------:R-:W-:-:S04]  /*3c10*/  FMUL.FTZ R138, R129, R138 ;  /* 0x0000008a818a7220 */ /* 0x000fc80000410000 */
[----:B------:R-:W-:Y:S02]  /*3c20*/  @P0 FADD.FTZ R138, R110, R138 ;  /* 0x0000008a6e8a0221 */ /* 0x000fe40000010000 */
.L_x_23588:
[----:B------:R-:W-:Y:S05]  /*3c30*/  BSYNC B0 ;  /* 0x0000000000007941 */ /* 0x000fea0003800000 */
.L_x_23587:
[----:B------:R-:W-:Y:S01]  /*3c40*/  BSSY B0, `(.L_x_23589) ;  /* 0x0000007000007945 */ /* 0x000fe20003800000 */
[----:B------:R-:W-:Y:S05]  /*3c50*/  @!P6 BRA `(.L_x_23590) ;  /* 0x000000500000e947 */ /* 0x000fea0003800000 */
[----:B-----5:R-:W-:Y:S02]  /*3c60*/  PRMT R128, RZ, 0x7610, R115 ;  /* 0x00007610ff807816 */ /* 0x020fe40000000073 */
[----:B------:R-:W-:-:S03]  /*3c70*/  PRMT R139, RZ, 0x7610, R95 ;  /* 0x00007610ff8b7816 */ /* 0x000fc6000000005f */
[----:B------:R-:W-:-:S04]  /*3c80*/  FMUL.FTZ R128, R128, c[0x0][0x1ec] ;  /* 0x00007b0080807a20 */ /* 0x000fc80000410000 */
[----:B------:R-:W-:-:S04]  /*3c90*/  FMUL.FTZ R139, R128, R139 ;  /* 0x0000008b808b7220 */ /* 0x000fc80000410000 */
[----:B------:R-:W-:Y:S02]  /*3ca0*/  @P0 FADD.FTZ R139, R111, R139 ;  /* 0x0000008b6f8b0221 */ /* 0x000fe40000010000 */
.L_x_23590:
[----:B------:R-:W-:Y:S05]  /*3cb0*/  BSYNC B0 ;  /* 0x0000000000007941 */ /* 0x000fea0003800000 */
.L_x_23589:
[----:B------:R-:W-:Y:S04]  /*3cc0*/  STG.E.128 [R120.64], R116 ;  /* 0x0000007478007986 */ /* 0x000fe8000c101d04 */
[----:B------:R0:W-:Y:S04]  /*3cd0*/  STG.E.128 [R120.64+0x10], R136 ;  /* 0x0000108878007986 */ /* 0x0001e8000c101d04 */
[----:B------:R-:W2:Y:S04]  /*3ce0*/  @P0 LDG.E.128 R104, [R122.64] ;  /* 0x000000047a680981 */ /* 0x000ea8000c1e1d00 */
[----:B------:R-:W3:Y:S01]  /*3cf0*/  @P0 LDG.E.128 R108, [R122.64+0x10] ;  /* 0x000010047a6c0981 */ /* 0x000ee2000c1e1d00 */
[----:B------:R-:W-:-:S02]  /*3d00*/  @!P6 ISETP.NE.U32.AND P4, PT, RZ, c[0x0][0x180], PT ;  /* 0x00006000ff00ea0c */ /* 0x000fc40003f85070 */
[----:B------:R-:W-:Y:S02]  /*3d10*/  @!P6 ISETP.NE.U32.AND P1, PT, RZ, c[0x0][0x180], PT ;  /* 0x00006000ff00ea0c */ /* 0x000fe40003f25070 */
[----:B------:R-:W-:Y:S02]  /*3d20*/  @!P6 ISETP.NE.U32.AND P3, PT, RZ, c[0x0][0x180], PT ;  /* 0x00006000ff00ea0c */ /* 0x000fe40003f65070 */
[----:B------:R-:W-:Y:S02]  /*3d30*/  @!P6 ISETP.NE.U32.AND P2, PT, RZ, c[0x0][0x180], PT ;  /* 0x00006000ff00ea0c */ /* 0x000fe40003f45070 */
[----:B------:R-:W-:Y:S02]  /*3d40*/  @!P6 ISETP.NE.AND.EX P4, PT, RZ, c[0x0][0x184], PT, P4 ;  /* 0x00006100ff00ea0c */ /* 0x000fe40003f85340 */
[----:B0-----:R-:W-:Y:S02]  /*3d50*/  @P5 MOV R121, 0x10 ;  /* 0x0000001000795802 */ /* 0x001fe40000000f00 */
[----:B------:R-:W-:-:S02]  /*3d60*/  @P5 IADD3 R120, R132, 0x100, RZ ;  /* 0x0000010084785810 */ /* 0x000fc40007ffe0ff */
[----:B------:R-:W-:Y:S02]  /*3d70*/  @!P6 ISETP.NE.AND.EX P1, PT, RZ, c[0x0][0x184], PT, P1 ;  /* 0x00006100ff00ea0c */ /* 0x000fe40003f25310 */
[----:B------:R-:W-:Y:S01]  /*3d80*/  @!P6 ISETP.NE.AND.EX P3, PT, RZ, c[0x0][0x184], PT, P3 ;  /* 0x00006100ff00ea0c */ /* 0x000fe20003f65330 */
[----:B------:R-:W-:Y:S01]  /*3d90*/  @P5 IMAD.WIDE.U32 R120, R120, R121, c[0x0][0x170] ;  /* 0x00005c0078785625 */ /* 0x000fe200078e0079 */
[----:B------:R-:W-:-:S04]  /*3da0*/  @!P6 ISETP.NE.AND.EX P2, PT, RZ, c[0x0][0x184], PT, P2 ;  /* 0x00006100ff00ea0c */ /* 0x000fc80003f45320 */
[----:B-----5:R0:W5:Y:S01]  /*3db0*/  @P5 LDG.E.128 R112, [R120.64] ;  /* 0x0000000478705981 */ /* 0x020162000c1e1d00 */
[----:B------:R-:W-:Y:S01]  /*3dc0*/  BSSY B0, `(.L_x_23591) ;  /* 0x0000014000007945 */ /* 0x000fe20003800000 */
[----:B--2---:R-:W-:Y:S02]  /*3dd0*/  @!P6 FSEL R143, R107, RZ, P4 ;  /* 0x000000ff6b8fe208 */ /* 0x004fe40002000000 */
[----:B------:R-:W-:Y:S02]  /*3de0*/  @!P6 ISETP.NE.U32.AND P4, PT, RZ, c[0x0][0x180], PT ;  /* 0x00006000ff00ea0c */ /* 0x000fe40003f85070 */
[----:B------:R-:W-:Y:S02]  /*3df0*/  @!P6 FSEL R140, R104, RZ, P1 ;  /* 0x000000ff688ce208 */ /* 0x000fe40000800000 */
[----:B------:R-:W-:Y:S02]  /*3e00*/  @!P6 FSEL R141, R105, RZ, P3 ;  /* 0x000000ff698de208 */ /* 0x000fe40001800000 */
[----:B------:R-:W-:-:S02]  /*3e10*/  @!P6 FSEL R142, R106, RZ, P2 ;  /* 0x000000ff6a8ee208 */ /* 0x000fc40001000000 */
[----:B------:R-:W-:Y:S02]  /*3e20*/  @!P6 ISETP.NE.U32.AND P1, PT, RZ, c[0x0][0x180], PT ;  /* 0x00006000ff00ea0c */ /* 0x000fe40003f25070 */
[----:B------:R-:W-:Y:S02]  /*3e30*/  @!P6 ISETP.NE.U32.AND P3, PT, RZ, c[0x0][0x180], PT ;  /* 0x00006000ff00ea0c */ /* 0x000fe40003f65070 */
[----:B------:R-:W-:Y:S02]  /*3e40*/  @!P6 ISETP.NE.U32.AND P2, PT, RZ, c[0x0][0x180], PT ;  /* 0x00006000ff00ea0c */ /* 0x000fe40003f45070 */
[----:B------:R-:W-:Y:S02]  /*3e50*/  @!P6 ISETP.NE.AND.EX P4, PT, RZ, c[0x0][0x184], PT, P4 ;  /* 0x00006100ff00ea0c */ /* 0x000fe40003f85340 */
[----:B------:R-:W-:Y:S02]  /*3e60*/  @!P6 ISETP.NE.AND.EX P1, PT, RZ, c[0x0][0x184], PT, P1 ;  /* 0x00006100ff00ea0c */ /* 0x000fe40003f25310 */
[----:B------:R-:W-:-:S02]  /*3e70*/  @!P6 ISETP.NE.AND.EX P3, PT, RZ, c[0x0][0x184], PT, P3 ;  /* 0x00006100ff00ea0c */ /* 0x000fc40003f65330 */
[----:B------:R-:W-:Y:S02]  /*3e80*/  @!P6 ISETP.NE.AND.EX P2, PT, RZ, c[0x0][0x184], PT, P2 ;  /* 0x00006100ff00ea0c */ /* 0x000fe40003f45320 */
[----:B---3--:R-:W-:Y:S01]  /*3e90*/  @!P6 FSEL R128, R108, RZ, P4 ;  /* 0x000000ff6c80e208 */ /* 0x008fe20002000000 */
[----:B------:R-:W-:Y:S05]  /*3ea0*/  @!P6 BRA `(.L_x_23592) ;  /* 0x000000500000e947 */ /* 0x000fea0003800000 */
[----:B0----5:R-:W-:Y:S02]  /*3eb0*/  PRMT R120, RZ, 0x5410, R112 ;  /* 0x00005410ff787816 */ /* 0x021fe40000000070 */
[----:B------:R-:W-:-:S03]  /*3ec0*/  PRMT R140, RZ, 0x5410, R96 ;  /* 0x00005410ff8c7816 */ /* 0x000fc60000000060 */
[----:B------:R-:W-:-:S04]  /*3ed0*/  FMUL.FTZ R121, R120, c[0x0][0x1ec] ;  /* 0x00007b0078797a20 */ /* 0x000fc80000410000 */
[----:B------:R-:W-:-:S04]  /*3ee0*/  FMUL.FTZ R140, R121, R140 ;  /* 0x0000008c798c7220 */ /* 0x000fc80000410000 */
[----:B------:R-:W-:Y:S02]  /*3ef0*/  @P0 FADD.FTZ R140, R104, R140 ;  /* 0x0000008c688c0221 */ /* 0x000fe40000010000 */
.L_x_23592:
[----:B0-----:R-:W-:Y:S05]  /*3f00*/  BSYNC B0 ;  /* 0x0000000000007941 */ /* 0x001fea0003800000 */
.L_x_23591:
[----:B------:R-:W-:Y:S01]  /*3f10*/  BSSY B0, `(.L_x_23593) ;  /* 0x0000007000007945 */ /* 0x000fe20003800000 */
[----:B------:R-:W-:Y:S05]  /*3f20*/  @!P6 BRA `(.L_x_23594) ;  /* 0x000000500000e947 */ /* 0x000fea0003800000 */
[----:B-----5:R-:W-:Y:S02]  /*3f30*/  PRMT R120, RZ, 0x7610, R112 ;  /* 0x00007610ff787816 */ /* 0x020fe40000000070 */
[----:B------:R-:W-:-:S03]  /*3f40*/  PRMT R141, RZ, 0x7610, R96 ;  /* 0x00007610ff8d7816 */ /* 0x000fc60000000060 */
[----:B------:R-:W-:-:S04]  /*3f50*/  FMUL.FTZ R120, R120, c[0x0][0x1ec] ;  /* 0x00007b0078787a20 */ /* 0x000fc80000410000 */
[----:B------:R-:W-:-:S04]  /*3f60*/  FMUL.FTZ R141, R120, R141 ;  /* 0x0000008d788d7220 */ /* 0x000fc80000410000 */
[----:B------:R-:W-:Y:S02]  /*3f70*/  @P0 FADD.FTZ R141, R105, R141 ;  /* 0x0000008d698d0221 */ /* 0x000fe40000010000 */
.L_x_23594:
[----:B------:R-:W-:Y:S05]  /*3f80*/  BSYNC B0 ;  /* 0x0000000000007941 */ /* 0x000fea0003800000 */
.L_x_23593:
[----:B------:R-:W-:Y:S01]  /*3f90*/  BSSY B0, `(.L_x_23595) ;  /* 0x0000007000007945 */ /* 0x000fe20003800000 */
[----:B------:R-:W-:Y:S05]  /*3fa0*/  @!P6 BRA `(.L_x_23596) ;  /* 0x000000500000e947 */ /* 0x000fea0003800000 */
[----:B-----5:R-:W-:Y:S02]  /*3fb0*/  PRMT R120, RZ, 0x5410, R113 ;  /* 0x00005410ff787816 */ /* 0x020fe40000000071 */
[----:B------:R-:W-:-:S03]  /*3fc0*/  PRMT R142, RZ, 0x5410, R97 ;  /* 0x00005410ff8e7816 */ /* 0x000fc60000000061 */
[----:B------:R-:W-:-:S04]  /*3fd0*/  FMUL.FTZ R121, R120, c[0x0][0x1ec] ;  /* 0x00007b0078797a20 */ /* 0x000fc80000410000 */
[----:B------:R-:W-:-:S04]  /*3fe0*/  FMUL.FTZ R142, R121, R142 ;  /* 0x0000008e798e7220 */ /* 0x000fc80000410000 */
[----:B------:R-:W-:Y:S02]  /*3ff0*/  @P0 FADD.FTZ R142, R106, R142 ;  /* 0x0000008e6a8e0221 */ /* 0x000fe40000010000 */
.L_x_23596:
[----:B------:R-:W-:Y:S05]  /*4000*/  BSYNC B0 ;  /* 0x0000000000007941 */ /* 0x000fea0003800000 */
.L_x_23595:
[----:B------:R-:W-:Y:S01]  /*4010*/  BSSY B0, `(.L_x_23597) ;  /* 0x0000007000007945 */ /* 0x000fe20003800000 */
[----:B------:R-:W-:Y:S05]  /*4020*/  @!P6 BRA `(.L_x_23598) ;  /* 0x000000500000e947 */ /* 0x000fea0003800000 */
[----:B-----5:R-:W-:Y:S02]  /*4030*/  PRMT R120, RZ, 0x7610, R113 ;  /* 0x00007610ff787816 */ /* 0x020fe40000000071 */
[----:B------:R-:W-:-:S03]  /*4040*/  PRMT R143, RZ, 0x7610, R97 ;  /* 0x00007610ff8f7816 */ /* 0x000fc60000000061 */
[----:B------:R-:W-:-:S04]  /*4050*/  FMUL.FTZ R120, R120, c[0x0][0x1ec] ;  /* 0x00007b0078787a20 */ /* 0x000fc80000410000 */
[----:B------:R-:W-:-:S04]  /*4060*/  FMUL.FTZ R143, R120, R143 ;  /* 0x0000008f788f7220 */ /* 0x000fc80000410000 */
[----:B------:R-:W-:Y:S02]  /*4070*/  @P0 FADD.FTZ R143, R107, R143 ;  /* 0x0000008f6b8f0221 */ /* 0x000fe40000010000 */
.L_x_23598:
[----:B------:R-:W-:Y:S05]  /*4080*/  BSYNC B0 ;  /* 0x0000000000007941 */ /* 0x000fea0003800000 */
.L_x_23597:
[----:B------:R-:W-:Y:S01]  /*4090*/  BSSY B0, `(.L_x_23599) ;  /* 0x0000007000007945 */ /* 0x000fe20003800000 */
[----:B------:R-:W-:Y:S05]  /*40a0*/  @!P6 BRA `(.L_x_23600) ;  /* 0x000000500000e947 */ /* 0x000fea0003800000 */
[----:B-----5:R-:W-:Y:S02]  /*40b0*/  PRMT R120, RZ, 0x5410, R114 ;  /* 0x00005410ff787816 */ /* 0x020fe40000000072 */
[----:B------:R-:W-:-:S03]  /*40c0*/  PRMT R128, RZ, 0x5410, R98 ;  /* 0x00005410ff807816 */ /* 0x000fc60000000062 */
[----:B------:R-:W-:-:S04]  /*40d0*/  FMUL.FTZ R121, R120, c[0x0][0x1ec] ;  /* 0x00007b0078797a20 */ /* 0x000fc80000410000 */
[----:B------:R-:W-:-:S04]  /*40e0*/  FMUL.FTZ R128, R121, R128 ;  /* 0x0000008079807220 */ /* 0x000fc80000410000 */
[----:B------:R-:W-:Y:S02]  /*40f0*/  @P0 FADD.FTZ R128, R108, R128 ;  /* 0x000000806c800221 */ /* 0x000fe40000010000 */
.L_x_23600:
[----:B------:R-:W-:Y:S05]  /*4100*/  BSYNC B0 ;  /* 0x0000000000007941 */ /* 0x000fea0003800000 */
.L_x_23599:
[----:B------:R-:W-:Y:S01]  /*4110*/  BSSY B0, `(.L_x_23601) ;  /* 0x0000008000007945 */ /* 0x000fe20003800000 */
[----:B------:R-:W-:Y:S01]  /*4120*/  @!P6 FSEL R129, R109, RZ, P1 ;  /* 0x000000ff6d81e208 */ /* 0x000fe20000800000 */
[----:B------:R-:W-:Y:S05]  /*4130*/  @!P6 BRA `(.L_x_23602) ;  /* 0x000000500000e947 */ /* 0x000fea0003800000 */
[----:B-----5:R-:W-:Y:S02]  /*4140*/  PRMT R120, RZ, 0x7610, R114 ;  /* 0x00007610ff787816 */ /* 0x020fe40000000072 */
[----:B------:R-:W-:-:S03]  /*4150*/  PRMT R129, RZ, 0x7610, R98 ;  /* 0x00007610ff817816 */ /* 0x000fc60000000062 */
[----:B------:R-:W-:-:S04]  /*4160*/  FMUL.FTZ R120, R120, c[0x0][0x1ec] ;  /* 0x00007b0078787a20 */ /* 0x000fc80000410000 */
[----:B------:R-:W-:-:S04]  /*4170*/  FMUL.FTZ R129, R120, R129 ;  /* 0x0000008178817220 */ /* 0x000fc80000410000 */
[----:B------:R-:W-:Y:S02]  /*4180*/  @P0 FADD.FTZ R129, R109, R129 ;  /* 0x000000816d810221 */ /* 0x000fe40000010000 */
.L_x_23602:
[----:B------:R-:W-:Y:S05]  /*4190*/  BSYNC B0 ;  /* 0x0000000000007941 */ /* 0x000fea0003800000 */
.L_x_23601:
        /* <DEDUP_REMOVED lines=8> */
.L_x_23604:
[----:B------:R-:W-:Y:S05]  /*4220*/  BSYNC B0 ;  /* 0x0000000000007941 */ /* 0x000fea0003800000 */
.L_x_23603:
[----:B------:R-:W-:Y:S01]  /*4230*/  BSSY B0, `(.L_x_23605) ;  /* 0x0000009000007945 */ /* 0x000fe20003800000 */
[----:B------:R-:W-:Y:S01]  /*4240*/  IMAD.WIDE.U32 R120, R131, R212, c[0x0][0x188] ;  /* 0x0000620083787625 */ /* 0x000fe200078e00d4 */
[----:B------:R-:W-:Y:S01]  /*4250*/  @!P6 FSEL R131, R111, RZ, P2 ;  /* 0x000000ff6f83e208 */ /* 0x000fe20001000000 */
[----:B------:R-:W-:Y:S05]  /*4260*/  @!P6 BRA `(.L_x_23606) ;  /* 0x000000500000e947 */ /* 0x000fea0003800000 */
[----:B-----5:R-:W-:Y:S02]  /*4270*/  PRMT R131, RZ, 0x7610, R115 ;  /* 0x00007610ff837816 */ /* 0x020fe40000000073 */
[----:B------:R-:W-:-:S03]  /*4280*/  PRMT R122, RZ, 0x7610, R99 ;  /* 0x00007610ff7a7816 */ /* 0x000fc60000000063 */
[----:B------:R-:W-:-:S04]  /*4290*/  FMUL.FTZ R131, R131, c[0x0][0x1ec] ;  /* 0x00007b0083837a20 */ /* 0x000fc80000410000 */
[----:B------:R-:W-:-:S04]  /*42a0*/  FMUL.FTZ R131, R131, R122 ;  /* 0x0000007a83837220 */ /* 0x000fc80000410000 */
[----:B------:R-:W-:Y:S02]  /*42b0*/  @P0 FADD.FTZ R131, R111, R131 ;  /* 0x000000836f830221 */ /* 0x000fe40000010000 */
.L_x_23606:
[----:B------:R-:W-:Y:S05]  /*42c0*/  BSYNC B0 ;  /* 0x0000000000007941 */ /* 0x000fea0003800000 */
.L_x_23605:
[----:B------:R-:W-:Y:S01]  /*42d0*/  IADD3 R213, R133, 0x120, RZ ;  /* 0x0000012085d57810 */ /* 0x000fe20007ffe0ff */
[----:B------:R-:W-:Y:S04]  /*42e0*/  STG.E.128 [R120.64], R140 ;  /* 0x0000008c78007986 */ /* 0x000fe8000c101d04 */
[----:B------:R0:W-:Y:S02]  /*42f0*/  STG.E.128 [R120.64+0x10], R128 ;  /* 0x0000108078007986 */ /* 0x0001e4000c101d04 */
[----:B0-----:R-:W-:-:S05]  /*4300*/  @P0 IMAD.WIDE.U32 R120, R213, R212, c[0x0][0x180] ;  /* 0x00006000d5780625 */ /* 0x001fca00078e00d4 */
[----:B------:R0:W2:Y:S01]  /*4310*/  @P0 LDG.E.128 R104, [R120.64] ;  /* 0x0000000478680981 */ /* 0x0000a2000c1e1d00 */
[----:B------:R-:W-:Y:S02]  /*4320*/  @P5 IADD3 R132, R132, 0x120, RZ ;  /* 0x0000012084845810 */ /* 0x000fe40007ffe0ff */
[----:B------:R-:W-:Y:S01]  /*4330*/  @P5 MOV R123, 0x10 ;  /* 0x00000010007b5802 */ /* 0x000fe20000000f00 */
[----:B------:R0:W5:Y:S01]  /*4340*/  @P0 LDG.E.128 R108, [R120.64+0x10] ;  /* 0x00001004786c0981 */ /* 0x000162000c1e1d00 */
[----:B------:R-:W-:Y:S02]  /*4350*/  @!P6 ISETP.NE.U32.AND P2, PT, RZ, c[0x0][0x180], PT ;  /* 0x00006000ff00ea0c */ /* 0x000fe40003f45070 */
[----:B------:R-:W-:Y:S01]  /*4360*/  @!P6 ISETP.NE.U32.AND P3, PT, RZ, c[0x0][0x180], PT ;  /* 0x00006000ff00ea0c */ /* 0x000fe20003f65070 */
[----:B0-----:R-:W-:-:S05]  /*4370*/  @P5 IMAD.WIDE.U32 R120, R132, R123, c[0x0][0x170] ;  /* 0x00005c0084785625 */ /* 0x001fca00078e007b */
[----:B-----5:R0:W5:Y:S01]  /*4380*/  @P5 LDG.E.128 R112, [R120.64] ;  /* 0x0000000478705981 */ /* 0x020162000c1e1d00 */
[----:B------:R-:W-:Y:S01]  /*4390*/  @!P6 ISETP.NE.U32.AND P5, PT, RZ, c[0x0][0x180], PT ;  /* 0x00006000ff00ea0c */ /* 0x000fe20003fa5070 */
[----:B------:R-:W-:Y:S01]  /*43a0*/  BSSY B0, `(.L_x_23607) ;  /* 0x0000018000007945 */ /* 0x000fe20003800000 */
[----:B------:R-:W-:Y:S01]  /*43b0*/  @!P6 ISETP.NE.AND.EX P2, PT, RZ, c[0x0][0x184], PT, P2 ;  /* 0x00006100ff00ea0c */ /* 0x000fe20003f45320 */
[----:B------:R-:W-:Y:S01]  /*43c0*/  IMAD.WIDE.U32 R212, R213, R212, c[0x0][0x188] ;  /* 0x00006200d5d47625 */ /* 0x000fe200078e00d4 */
[----:B------:R-:W-:Y:S02]  /*43d0*/  @!P6 ISETP.NE.AND.EX P3, PT, RZ, c[0x0][0x184], PT, P3 ;  /* 0x00006100ff00ea0c */ /* 0x000fe40003f65330 */
[----:B------:R-:W-:Y:S02]  /*43e0*/  @!P6 ISETP.NE.AND.EX P5, PT, RZ, c[0x0][0x184], PT, P5 ;  /* 0x00006100ff00ea0c */ /* 0x000fe40003fa5350 */
[----:B------:R-:W-:Y:S02]  /*43f0*/  @!P6 ISETP.NE.U32.AND P4, PT, RZ, c[0x0][0x180], PT ;  /* 0x00006000ff00ea0c */ /* 0x000fe40003f85070 */
[----:B------:R-:W-:-:S02]  /*4400*/  @!P6 ISETP.NE.U32.AND P1, PT, RZ, c[0x0][0x180], PT ;  /* 0x00006000ff00ea0c */ /* 0x000fc40003f25070 */
[----:B------:R-:W-:Y:S02]  /*4410*/  @!P6 ISETP.NE.AND.EX P4, PT, RZ, c[0x0][0x184], PT, P4 ;  /* 0x00006100ff00ea0c */ /* 0x000fe40003f85340 */
[----:B------:R-:W-:Y:S02]  /*4420*/  @!P6 ISETP.NE.AND.EX P1, PT, RZ, c[0x0][0x184], PT, P1 ;  /* 0x00006100ff00ea0c */ /* 0x000fe40003f25310 */
[----:B--2---:R-:W-:Y:S02]  /*4430*/  @!P6 FSEL R132, R104, RZ, P2 ;  /* 0x000000ff6884e208 */ /* 0x004fe40001000000 */
[----:B------:R-:W-:Y:S02]  /*4440*/  @!P6 FSEL R133, R105, RZ, P3 ;  /* 0x000000ff6985e208 */ /* 0x000fe40001800000 */
[----:B------:R-:W-:Y:S02]  /*4450*/  @!P6 FSEL R134, R106, RZ, P5 ;  /* 0x000000ff6a86e208 */ /* 0x000fe40002800000 */
[----:B------:R-:W-:-:S02]  /*4460*/  @!P6 ISETP.NE.U32.AND P2, PT, RZ, c[0x0][0x180], PT ;  /* 0x00006000ff00ea0c */ /* 0x000fc40003f45070 */
[----:B------:R-:W-:Y:S02]  /*4470*/  @!P6 ISETP.NE.U32.AND P3, PT, RZ, c[0x0][0x180], PT ;  /* 0x00006000ff00ea0c */ /* 0x000fe40003f65070 */
[----:B------:R-:W-:Y:S02]  /*4480*/  @!P6 ISETP.NE.U32.AND P5, PT, RZ, c[0x0][0x180], PT ;  /* 0x00006000ff00ea0c */ /* 0x000fe40003fa5070 */
[----:B------:R-:W-:Y:S02]  /*4490*/  @!P6 ISETP.NE.AND.EX P2, PT, RZ, c[0x0][0x184], PT, P2 ;  /* 0x00006100ff00ea0c */ /* 0x000fe40003f45320 */
[----:B------:R-:W-:Y:S02]  /*44a0*/  @!P6 ISETP.NE.AND.EX P3, PT, RZ, c[0x0][0x184], PT, P3 ;  /* 0x00006100ff00ea0c */ /* 0x000fe40003f65330 */
[----:B------:R-:W-:Y:S01]  /*44b0*/  @!P6 ISETP.NE.AND.EX P5, PT, RZ, c[0x0][0x184], PT, P5 ;  /* 0x00006100ff00ea0c */ /* 0x000fe20003fa5350 */
[----:B------:R-:W-:Y:S07]  /*44c0*/  @!P6 BRA `(.L_x_23608) ;  /* 0x000000500000e947 */ /* 0x000fee0003800000 */
[----:B0----5:R-:W-:Y:S02]  /*44d0*/  PRMT R132, RZ, 0x5410, R112 ;  /* 0x00005410ff847816 */ /* 0x021fe40000000070 */
[----:B------:R-:W-:-:S03]  /*44e0*/  PRMT R120, RZ, 0x5410, R100 ;  /* 0x00005410ff787816 */ /* 0x000fc60000000064 */
[----:B------:R-:W-:-:S04]  /*44f0*/  FMUL.FTZ R132, R132, c[0x0][0x1ec] ;  /* 0x00007b0084847a20 */ /* 0x000fc80000410000 */
[----:B------:R-:W-:-:S04]  /*4500*/  FMUL.FTZ R132, R132, R120 ;  /* 0x0000007884847220 */ /* 0x000fc80000410000 */
[----:B------:R-:W-:Y:S02]  /*4510*/  @P0 FADD.FTZ R132, R104, R132 ;  /* 0x0000008468840221 */ /* 0x000fe40000010000 */
.L_x_23608:
[----:B0-----:R-:W-:Y:S05]  /*4520*/  BSYNC B0 ;  /* 0x0000000000007941 */ /* 0x001fea0003800000 */
.L_x_23607:
[----:B------:R-:W-:Y:S01]  /*4530*/  BSSY B0, `(.L_x_23609) ;  /* 0x0000007000007945 */ /* 0x000fe20003800000 */
[----:B------:R-:W-:Y:S05]  /*4540*/  @!P6 BRA `(.L_x_23610) ;  /* 0x000000500000e947 */ /* 0x000fea0003800000 */
[----:B-----5:R-:W-:Y:S02]  /*4550*/  PRMT R133, RZ, 0x7610, R112 ;  /* 0x00007610ff857816 */ /* 0x020fe40000000070 */
[----:B------:R-:W-:-:S03]  /*4560*/  PRMT R120, RZ, 0x7610, R100 ;  /* 0x00007610ff787816 */ /* 0x000fc60000000064 */
[----:B------:R-:W-:-:S04]  /*4570*/  FMUL.FTZ R133, R133, c[0x0][0x1ec] ;  /* 0x00007b0085857a20 */ /* 0x000fc80000410000 */
[----:B------:R-:W-:-:S04]  /*4580*/  FMUL.FTZ R133, R133, R120 ;  /* 0x0000007885857220 */ /* 0x000fc80000410000 */
[----:B------:R-:W-:Y:S02]  /*4590*/  @P0 FADD.FTZ R133, R105, R133 ;  /* 0x0000008569850221 */ /* 0x000fe40000010000 */
.L_x_23610:
[----:B------:R-:W-:Y:S05]  /*45a0*/  BSYNC B0 ;  /* 0x0000000000007941 */ /* 0x000fea0003800000 */
.L_x_23609:
[----:B------:R-:W-:Y:S01]  /*45b0*/  BSSY B0, `(.L_x_23611) ;  /* 0x0000007000007945 */ /* 0x000fe20003800000 */
[----:B------:R-:W-:Y:S05]  /*45c0*/  @!P6 BRA `(.L_x_23612) ;  /* 0x000000500000e947 */ /* 0x000fea0003800000 */
[----:B-----5:R-:W-:Y:S02]  /*45d0*/  PRMT R134, RZ, 0x5410, R113 ;  /* 0x00005410ff867816 */ /* 0x020fe40000000071 */
[----:B------:R-:W-:-:S03]  /*45e0*/  PRMT R120, RZ, 0x5410, R101 ;  /* 0x00005410ff787816 */ /* 0x000fc60000000065 */
[----:B------:R-:W-:-:S04]  /*45f0*/  FMUL.FTZ R134, R134, c[0x0][0x1ec] ;  /* 0x00007b0086867a20 */ /* 0x000fc80000410000 */
[----:B------:R-:W-:-:S04]  /*4600*/  FMUL.FTZ R134, R134, R120 ;  /* 0x0000007886867220 */ /* 0x000fc80000410000 */
[----:B------:R-:W-:Y:S02]  /*4610*/  @P0 FADD.FTZ R134, R106, R134 ;  /* 0x000000866a860221 */ /* 0x000fe40000010000 */
.L_x_23612:
[----:B------:R-:W-:Y:S05]  /*4620*/  BSYNC B0 ;  /* 0x0000000000007941 */ /* 0x000fea0003800000 */
.L_x_23611:
        /* <DEDUP_REMOVED lines=8> */
.L_x_23614:
[----:B------:R-:W-:Y:S05]  /*46b0*/  BSYNC B0 ;  /* 0x0000000000007941 */ /* 0x000fea0003800000 */
.L_x_23613:
        /* <DEDUP_REMOVED lines=8> */
.L_x_23616:
[----:B------:R-:W-:Y:S05]  /*4740*/  BSYNC B0 ;  /* 0x0000000000007941 */ /* 0x000fea0003800000 */
.L_x_23615:
        /* <DEDUP_REMOVED lines=8> */
.L_x_23618:
[----:B------:R-:W-:Y:S05]  /*47d0*/  BSYNC B0 ;  /* 0x0000000000007941 */ /* 0x000fea0003800000 */
.L_x_23617:
        /* <DEDUP_REMOVED lines=8> */
.L_x_23620:
[----:B------:R-:W-:Y:S05]  /*4860*/  BSYNC B0 ;  /* 0x0000000000007941 */ /* 0x000fea0003800000 */
.L_x_23619:
        /* <DEDUP_REMOVED lines=8> */
.L_x_23622:
[----:B------:R-:W-:Y:S05]  /*48f0*/  BSYNC B0 ;  /* 0x0000000000007941 */ /* 0x000fea0003800000 */
.L_x_23621:
[----:B------:R-:W-:Y:S01]  /*4900*/  STG.E.128 [R212.64], R132 ;  /* 0x00000084d4007986 */ /* 0x000fe2000c101d04 */
[----:B------:R-:W-:Y:S02]  /*4910*/  ISETP.NE.AND P1, PT, R245, RZ, PT ;  /* 0x000000fff500720c */ /* 0x000fe40003f25270 */
[----:B------:R-:W-:Y:S01]  /*4920*/  SHF.R.S32.HI R245, RZ, 0x1f, R204 ;  /* 0x0000001ffff57819 */ /* 0x000fe200000114cc */
        /* <DEDUP_REMOVED lines=83> */
.L_x_23629:
        /* <DEDUP_REMOVED lines=180> */
.L_x_23630:
[----:B------:R-:W-:Y:S01]  /*59a0*/  @!P1 LEA R212, P0, R204, c[0x0][0x1a0], 0x2 ;  /* 0x00006800ccd49a11 */ /* 0x000fe200078010ff */
[----:B01----:R-:W-:Y:S01]  /*59b0*/  FADD.FTZ R249, R238, R249 ;  /* 0x000000f9eef97221 */ /* 0x003fe20000010000 */
[----:B------:R-:W-:Y:S02]  /*59c0*/  BSSY B0, `(.L_x_23625) ;  /* 0x00001a5000007945 */ /* 0x000fe40003800000 */
        /* <DEDUP_REMOVED lines=14> */
[----:B0-----:R-:W-:Y:S01]  /*5ab0*/  FSEL R213, R247, RZ, !P0 ;  /* 0x000000fff7d57208 */ /* 0x001fe20004000000 */
[----:B------:R-:W2:Y:S04]  /*5ac0*/  LDL R249, [R1] ;  /* 0x0000000001f97983 */ /* 0x000ea80000100800 */
[----:B------:R-:W3:Y:S01]  /*5ad0*/  LDL R247, [R1+0x4] ;  /* 0x0000040001f77983 */ /* 0x000ee20000100800 */
[C---:B------:R-:W-:Y:S01]  /*5ae0*/  FADD.FTZ R190, -R213.reuse, R190 ;  /* 0x000000bed5be7221 */ /* 0x040fe20000010100 */
[----:B------:R-:W-:Y:S01]  /*5af0*/  PRMT R212, RZ, 0x5410, R27 ;  /* 0x00005410ffd47816 */ /* 0x000fe2000000001b */
[----:B------:R-:W-:Y:S01]  /*5b00*/  FADD.FTZ R191, -R213, R191 ;  /* 0x000000bfd5bf7221 */ /* 0x000fe20000010100 */
[----:B------:R-:W4:Y:S01]  /*5b10*/  LDL R245, [R1+0x8] ;  /* 0x0000080001f57983 */ /* 0x000f220000100800 */
[----:B------:R-:W-:-:S02]  /*5b20*/  FMUL.FTZ R190, R238, R190 ;  /* 0x000000beeebe7220 */ /* 0x000fc40000410000 */
[----:B------:R-:W-:Y:S02]  /*5b30*/  FMUL.FTZ R191, R238, R191 ;  /* 0x000000bfeebf7220 */ /* 0x000fe40000410000 */
[----:B---3--:R-:W-:Y:S01]  /*5b40*/  FFMA.FTZ R190, R190, R212, R247 ;  /* 0x000000d4bebe7223 */ /* 0x008fe200000100f7 */
[----:B------:R-:W-:Y:S01]  /*5b50*/  PRMT R212, RZ, 0x7610, R27 ;  /* 0x00007610ffd47816 */ /* 0x000fe2000000001b */
[----:B------:R-:W-:Y:S01]  /*5b60*/  FADD.FTZ R188, -R213, R188 ;  /* 0x000000bcd5bc7221 */ /* 0x000fe20000010100 */
[----:B------:R-:W3:Y:S03]  /*5b70*/  LDL R247, [R1+0x10] ;  /* 0x0000100001f77983 */ /* 0x000ee60000100800 */
[----:B--2---:R-:W-:Y:S02]  /*5b80*/  FFMA.FTZ R191, R191, R212, R249 ;  /* 0x000000d4bfbf7223 */ /* 0x004fe400000100f9 */
[----:B------:R-:W2:Y:S01]  /*5b90*/  LDL R212, [R1+0xc] ;  /* 0x00000c0001d47983 */ /* 0x000ea20000100800 */
[----:B------:R-:W-:-:S02]  /*5ba0*/  FMUL.FTZ R188, R238, R188 ;  /* 0x000000bceebc7220 */ /* 0x000fc40000410000 */
[----:B------:R-:W-:Y:S01]  /*5bb0*/  F2FP.BF16.PACK_AB R191, R191, R190 ;  /* 0x000000bebfbf723e */ /* 0x000fe200000010ff */
[----:B------:R-:W-:Y:S01]  /*5bc0*/  FADD.FTZ R189, -R213, R189 ;  /* 0x000000bdd5bd7221 */ /* 0x000fe20000010100 */
[----:B------:R-:W-:Y:S01]  /*5bd0*/  PRMT R190, RZ, 0x5410, R26 ;  /* 0x00005410ffbe7816 */ /* 0x000fe2000000001a */
[----:B------:R-:W3:Y:S02]  /*5be0*/  LDL R249, [R1+0x14] ;  /* 0x0000140001f97983 */ /* 0x000ee40000100800 */
[----:B------:R-:W-:Y:S02]  /*5bf0*/  FMUL.FTZ R189, R238, R189 ;  /* 0x000000bdeebd7220 */ /* 0x000fe40000410000 */
[----:B--2---:R-:W-:Y:S01]  /*5c00*/  FFMA.FTZ R190, R188, R190, R212 ;  /* 0x000000bebcbe7223 */ /* 0x004fe200000100d4 */
[----:B------:R-:W-:Y:S01]  /*5c10*/  PRMT R188, RZ, 0x7610, R26 ;  /* 0x00007610ffbc7816 */ /* 0x000fe2000000001a */
[----:B------:R-:W2:Y:S04]  /*5c20*/  LDL R212, [R1+0x18] ;  /* 0x0000180001d47983 */ /* 0x000ea80000100800 */
[----:B----4-:R-:W-:-:S02]  /*5c30*/  FFMA.FTZ R188, R189, R188, R245 ;  /* 0x000000bcbdbc7223 */ /* 0x010fc400000100f5 */
[----:B------:R-:W4:Y:S01]  /*5c40*/  LDL R245, [R1+0x1c] ;  /* 0x00001c0001f57983 */ /* 0x000f220000100800 */
[C---:B------:R-:W-:Y:S02]  /*5c50*/  FADD.FTZ R21, -R213.reuse, R21 ;  /* 0x00000015d5157221 */ /* 0x040fe40000010100 */
[----:B------:R-:W-:Y:S01]  /*5c60*/  F2FP.BF16.PACK_AB R190, R188, R190 ;  /* 0x000000bebcbe723e */ /* 0x000fe200000010ff */
[C---:B------:R-:W-:Y:S02]  /*5c70*/  FADD.FTZ R188, -R213.reuse, R20 ;  /* 0x00000014d5bc7221 */ /* 0x040fe40000010100 */
[C---:B------:R-:W-:Y:S01]  /*5c80*/  FMUL.FTZ R20, R238.reuse, R21 ;  /* 0x00000015ee147220 */ /* 0x040fe20000410000 */
[----:B------:R-:W-:Y:S01]  /*5c90*/  PRMT R21, RZ, 0x5410, R24 ;  /* 0x00005410ff157816 */ /* 0x000fe20000000018 */
[----:B------:R-:W-:Y:S01]  /*5ca0*/  FMUL.FTZ R188, R238, R188 ;  /* 0x000000bceebc7220 */ /* 0x000fe20000410000 */
[----:B------:R-:W-:Y:S01]  /*5cb0*/  IADD3 R224, R224, -0x1, RZ ;  /* 0xffffffffe0e07810 */ /* 0x000fe20007ffe0ff */
[----:B------:R-:W-:-:S04]  /*5cc0*/  FADD.FTZ R22, -R213, R22 ;  /* 0x00000016d5167221 */ /* 0x000fc80000010100 */
[----:B------:R-:W-:Y:S02]  /*5cd0*/  IMAD R224, R224, c[0x0][0x168], RZ ;  /* 0x00005a00e0e07a24 */ /* 0x000fe400078e02ff */
[----:B------:R-:W-:Y:S01]  /*5ce0*/  FADD.FTZ R189, -R213, R23 ;  /* 0x00000017d5bd7221 */ /* 0x000fe20000010100 */
[----:B------:R-:W-:Y:S01]  /*5cf0*/  PRMT R23, RZ, 0x5410, R25 ;  /* 0x00005410ff177816 */ /* 0x000fe20000000019 */
[C---:B------:R-:W-:Y:S02]  /*5d00*/  FMUL.FTZ R22, R238.reuse, R22 ;  /* 0x00000016ee167220 */ /* 0x040fe40000410000 */
[----:B------:R-:W-:Y:S02]  /*5d10*/  FMUL.FTZ R189, R238, R189 ;  /* 0x000000bdeebd7220 */ /* 0x000fe40000410000 */
[----:B---3--:R-:W-:Y:S01]  /*5d20*/  FFMA.FTZ R22, R22, R23, R249 ;  /* 0x0000001716167223 */ /* 0x008fe200000100f9 */
[----:B------:R-:W-:-:S05]  /*5d30*/  PRMT R23, RZ, 0x7610, R25 ;  /* 0x00007610ff177816 */ /* 0x000fca0000000019 */
[----:B------:R-:W-:Y:S02]  /*5d40*/  FFMA.FTZ R189, R189, R23, R247 ;  /* 0x00000017bdbd7223 */ /* 0x000fe400000100f7 */
[----:B------:R-:W-:-:S03]  /*5d50*/  FADD.FTZ R23, -R213, R182 ;  /* 0x000000b6d5177221 */ /* 0x000fc60000010100 */
[----:B------:R-:W-:Y:S01]  /*5d60*/  F2FP.BF16.PACK_AB R189, R189, R22 ;  /* 0x00000016bdbd723e */ /* 0x000fe200000010ff */
[C---:B------:R-:W-:Y:S02]  /*5d70*/  FADD.FTZ R183, -R213.reuse, R183 ;  /* 0x000000b7d5b77221 */ /* 0x040fe40000010100 */
[C---:B------:R-:W-:Y:S02]  /*5d80*/  FMUL.FTZ R22, R238.reuse, R23 ;  /* 0x00000017ee167220 */ /* 0x040fe40000410000 */
[----:B------:R-:W-:Y:S02]  /*5d90*/  FMUL.FTZ R23, R238, R183 ;  /* 0x000000b7ee177220 */ /* 0x000fe40000410000 */
[C---:B------:R-:W-:Y:S02]  /*5da0*/  FADD.FTZ R183, -R213.reuse, R180 ;  /* 0x000000b4d5b77221 */ /* 0x040fe40000010100 */
[----:B------:R-:W-:-:S04]  /*5db0*/  FADD.FTZ R181, -R213, R181 ;  /* 0x000000b5d5b57221 */ /* 0x000fc80000010100 */
[----:B------:R-:W-:Y:S01]  /*5dc0*/  FMUL.FTZ R181, R238, R181 ;  /* 0x000000b5eeb57220 */ /* 0x000fe20000410000 */
[----:B------:R-:W-:Y:S02]  /*5dd0*/  PRMT R180, RZ, 0x5410, R29 ;  /* 0x00005410ffb47816 */ /* 0x000fe4000000001d */
[----:B------:R-:W-:Y:S01]  /*5de0*/  PRMT R182, RZ, 0x5410, R28 ;  /* 0x00005410ffb67816 */ /* 0x000fe2000000001c */
        /* <DEDUP_REMOVED lines=65> */
[----:B----4-:R-:W-:Y:S02]  /*6200*/  FFMA.FTZ R188, R188, R21, R245 ;  /* 0x00000015bcbc7223 */ /* 0x010fe400000100f5 */
[----:B------:R-:W0:Y:S01]  /*6210*/  S2R R245, SR_TID.X ;  /* 0x0000000000f57919 */ /* 0x000e220000002100 */
[----:B------:R-:W-:-:S05]  /*6220*/  PRMT R21, RZ, 0x7610, R24 ;  /* 0x00007610ff157816 */ /* 0x000fca0000000018 */
[----:B--2---:R-:W-:Y:S01]  /*6230*/  FFMA.FTZ R20, R20, R21, R212 ;  /* 0x0000001514147223 */ /* 0x004fe200000100d4 */
[----:B------:R-:W-:-:S04]  /*6240*/  SHF.R.S32.HI R212, RZ, 0x1f, R224 ;  /* 0x0000001fffd47819 */ /* 0x000fc800000114e0 */
[----:B------:R-:W-:Y:S01]  /*6250*/  LEA.HI R212, R212, R224, RZ, 0x3 ;  /* 0x000000e0d4d47211 */ /* 0x000fe200078f18ff */
[----:B------:R-:W-:Y:S01]  /*6260*/  HFMA2.MMA R224, -RZ, RZ, 0, 9.5367431640625e-07 ;  /* 0x00000010ffe07435 */ /* 0x000fe200000001ff */
[----:B------:R-:W-:Y:S02]  /*6270*/  F2FP.BF16.PACK_AB R188, R20, R188 ;  /* 0x000000bc14bc723e */ /* 0x000fe400000010ff */
[----:B0-----:R-:W-:-:S04]  /*6280*/  LOP3.LUT R245, R245, 0x1f, RZ, 0xc0, !PT ;  /* 0x0000001ff5f57812 */ /* 0x001fc800078ec0ff */
[----:B------:R-:W-:-:S05]  /*6290*/  LEA.HI.SX32 R212, R212, R245, 0x1d ;  /* 0x000000f5d4d47211 */ /* 0x000fca00078feaff */
[----:B------:R-:W-:-:S05]  /*62a0*/  IMAD.WIDE.U32 R20, R212, R224, c[0x0][0x208] ;  /* 0x00008200d4147625 */ /* 0x000fca00078e00e0 */
[----:B------:R0:W-:Y:S02]  /*62b0*/  STG.E.128 [R20.64], R188 ;  /* 0x000000bc14007986 */ /* 0x0001e4000c101d04 */
[--C-:B0-----:R-:W-:Y:S02]  /*62c0*/  PRMT R20, RZ, 0x5410, R31.reuse ;  /* 0x00005410ff147816 */ /* 0x101fe4000000001f */
[----:B------:R-:W-:-:S03]  /*62d0*/  PRMT R21, RZ, 0x7610, R31 ;  /* 0x00007610ff157816 */ /* 0x000fc6000000001f */
[----:B------:R-:W-:Y:S01]  /*62e0*/  FFMA.FTZ R20, R22, R20, R243 ;  /* 0x0000001416147223 */ /* 0x000fe200000100f3 */
[----:B------:R-:W-:Y:S01]  /*62f0*/  PRMT R22, RZ, 0x5410, R30 ;  /* 0x00005410ff167816 */ /* 0x000fe2000000001e */
[----:B------:R-:W-:Y:S02]  /*6300*/  FFMA.FTZ R23, R23, R21, R242 ;  /* 0x0000001517177223 */ /* 0x000fe400000100f2 */
[----:B------:R-:W-:-:S04]  /*6310*/  FMUL.FTZ R21, R238, R183 ;  /* 0x000000b7ee157220 */ /* 0x000fc80000410000 */
[----:B------:R-:W-:Y:S01]  /*6320*/  FFMA.FTZ R21, R21, R22, R246 ;  /* 0x0000001615157223 */ /* 0x000fe200000100f6 */
[----:B------:R-:W-:-:S05]  /*6330*/  PRMT R22, RZ, 0x7610, R30 ;  /* 0x00007610ff167816 */ /* 0x000fca000000001e */
[----:B------:R-:W-:Y:S02]  /*6340*/  FFMA.FTZ R22, R181, R22, R244 ;  /* 0x00000016b5167223 */ /* 0x000fe400000100f4 */
[C---:B------:R-:W-:Y:S02]  /*6350*/  FADD.FTZ R181, -R213.reuse, R186 ;  /* 0x000000bad5b57221 */ /* 0x040fe40000010100 */
[----:B------:R-:W-:Y:S02]  /*6360*/  FADD.FTZ R183, -R213, R187 ;  /* 0x000000bbd5b77221 */ /* 0x000fe40000010100 */
[C---:B------:R-:W-:Y:S02]  /*6370*/  FMUL.FTZ R181, R238.reuse, R181 ;  /* 0x000000b5eeb57220 */ /* 0x040fe40000410000 */
[----:B------:R-:W-:Y:S02]  /*6380*/  FMUL.FTZ R183, R238, R183 ;  /* 0x000000b7eeb77220 */ /* 0x000fe40000410000 */
[----:B------:R-:W-:Y:S01]  /*6390*/  FFMA.FTZ R181, R181, R180, R250 ;  /* 0x000000b4b5b57223 */ /* 0x000fe200000100fa */
[----:B------:R-:W-:-:S05]  /*63a0*/  PRMT R180, RZ, 0x7610, R29 ;  /* 0x00007610ffb47816 */ /* 0x000fca000000001d */
[----:B------:R-:W-:Y:S02]  /*63b0*/  FFMA.FTZ R180, R183, R180, R248 ;  /* 0x000000b4b7b47223 */ /* 0x000fe400000100f8 */
[----:B------:R-:W-:-:S04]  /*63c0*/  FADD.FTZ R183, -R213, R184 ;  /* 0x000000b8d5b77221 */ /* 0x000fc80000010100 */
[C---:B------:R-:W-:Y:S02]  /*63d0*/  FMUL.FTZ R183, R238.reuse, R183 ;  /* 0x000000b7eeb77220 */ /* 0x040fe40000410000 */
[----:B------:R-:W-:Y:S02]  /*63e0*/  FMUL.FTZ R184, R238, R185 ;  /* 0x000000b9eeb87220 */ /* 0x000fe40000410000 */
[----:B------:R-:W-:Y:S01]  /*63f0*/  FFMA.FTZ R182, R183, R182, R252 ;  /* 0x000000b6b7b67223 */ /* 0x000fe200000100fc */
[----:B------:R-:W-:Y:S02]  /*6400*/  PRMT R183, RZ, 0x7610, R28 ;  /* 0x00007610ffb77816 */ /* 0x000fe4000000001c */
[----:B------:R-:W-:Y:S02]  /*6410*/  F2FP.BF16.PACK_AB R22, R22, R21 ;  /* 0x000000151616723e */ /* 0x000fe400000010ff */
[----:B------:R-:W-:Y:S01]  /*6420*/  F2FP.BF16.PACK_AB R21, R180, R181 ;  /* 0x000000b5b415723e */ /* 0x000fe200000010ff */
[----:B------:R-:W-:Y:S01]  /*6430*/  FFMA.FTZ R183, R184, R183, R251 ;  /* 0x000000b7b8b77223 */ /* 0x000fe200000100fb */
[----:B------:R-:W-:-:S02]  /*6440*/  IADD3 R181, R212, 0x20, RZ ;  /* 0x00000020d4b57810 */ /* 0x000fc40007ffe0ff */
[----:B------:R-:W-:Y:S02]  /*6450*/  F2FP.BF16.PACK_AB R23, R23, R20 ;  /* 0x000000141717723e */ /* 0x000fe400000010ff */
[----:B------:R-:W-:Y:S01]  /*6460*/  F2FP.BF16.PACK_AB R20, R183, R182 ;  /* 0x000000b6b714723e */ /* 0x000fe200000010ff */
[----:B------:R-:W-:-:S05]  /*6470*/  IMAD.WIDE.U32 R180, R181, R224, c[0x0][0x208] ;  /* 0x00008200b5b47625 */ /* 0x000fca00078e00e0 */
[----:B------:R0:W-:Y:S02]  /*6480*/  STG.E.128 [R180.64], R20 ;  /* 0x00000014b4007986 */ /* 0x0001e4000c101d04 */
[--C-:B0-----:R-:W-:Y:S01]  /*6490*/  PRMT R20, RZ, 0x5410, R35.reuse ;  /* 0x00005410ff147816 */ /* 0x101fe20000000023 */
[C---:B------:R-:W-:Y:S02]  /*64a0*/  FMUL.FTZ R21, R238.reuse, R170 ;  /* 0x000000aaee157220 */ /* 0x040fe40000410000 */
[C---:B------:R-:W-:Y:S02]  /*64b0*/  FMUL.FTZ R22, R238.reuse, R171 ;  /* 0x000000abee167220 */ /* 0x040fe40000410000 */
[----:B------:R-:W-:Y:S01]  /*64c0*/  FFMA.FTZ R21, R21, R20, R234 ;  /* 0x0000001415157223 */ /* 0x000fe200000100ea */
[----:B------:R-:W-:Y:S01]  /*64d0*/  PRMT R20, RZ, 0x7610, R35 ;  /* 0x00007610ff147816 */ /* 0x000fe20000000023 */
[----:B------:R-:W-:-:S04]  /*64e0*/  FMUL.FTZ R23, R238, R168 ;  /* 0x000000a8ee177220 */ /* 0x000fc80000410000 */
[----:B------:R-:W-:Y:S01]  /*64f0*/  FFMA.FTZ R20, R22, R20, R233 ;  /* 0x0000001416147223 */ /* 0x000fe200000100e9 */
[----:B------:R-:W-:Y:S01]  /*6500*/  PRMT R22, RZ, 0x5410, R34 ;  /* 0x00005410ff167816 */ /* 0x000fe20000000022 */
[----:B------:R-:W-:-:S04]  /*6510*/  FMUL.FTZ R168, R238, R169 ;  /* 0x000000a9eea87220 */ /* 0x000fc80000410000 */
[----:B------:R-:W-:Y:S01]  /*6520*/  FFMA.FTZ R23, R23, R22, R236 ;  /* 0x0000001617177223 */ /* 0x000fe200000100ec */
[----:B------:R-:W-:Y:S01]  /*6530*/  PRMT R22, RZ, 0x7610, R34 ;  /* 0x00007610ff167816 */ /* 0x000fe20000000022 */
[C---:B------:R-:W-:Y:S02]  /*6540*/  FMUL.FTZ R176, R238.reuse, R176 ;  /* 0x000000b0eeb07220 */ /* 0x040fe40000410000 */
[----:B------:R-:W-:Y:S02]  /*6550*/  FMUL.FTZ R177, R238, R177 ;  /* 0x000000b1eeb17220 */ /* 0x000fe40000410000 */
[----:B------:R-:W-:Y:S02]  /*6560*/  FFMA.FTZ R22, R168, R22, R235 ;  /* 0x00000016a8167223 */ /* 0x000fe400000100eb */
        /* <DEDUP_REMOVED lines=58> */
[----:B------:R-:W-:Y:S02]  /*6910*/  F2FP.BF16.PACK_AB R123, R20, R21 ;  /* 0x00000015147b723e */ /* 0x000fe400000010ff */
        /* <DEDUP_REMOVED lines=19> */
[----:B------:R-:W-:Y:S02]  /*6a50*/  PRMT R20, RZ, 0x7610, R38 ;  /* 0x00007610ff147816 */ /* 0x000fe40000000026 */
        /* <DEDUP_REMOVED lines=21> */
[--C-:B------:R-:W-:Y:S01]  /*6bb0*/  PRMT R125, RZ, 0x5410, R51.reuse ;  /* 0x00005410ff7d7816 */ /* 0x100fe20000000033 */
        /* <DEDUP_REMOVED lines=18> */
[--C-:B------:R-:W-:Y:S01]  /*6ce0*/  PRMT R125, RZ, 0x5410, R49.reuse ;  /* 0x00005410ff7d7816 */ /* 0x100fe20000000031 */
        /* <DEDUP_REMOVED lines=42> */
[C---:B------:R-:W-:Y:S02]  /*6f90*/  IADD3 R117, R212.reuse, 0x40, RZ ;  /* 0x00000040d4757810 */ /* 0x040fe40007ffe0ff */
[----:B------:R-:W-:Y:S02]  /*6fa0*/  PRMT R182, RZ, 0x7610, R59 ;  /* 0x00007610ffb67816 */ /* 0x000fe4000000003b */
[--C-:B------:R-:W-:Y:S02]  /*6fb0*/  PRMT R183, RZ, 0x5410, R58.reuse ;  /* 0x00005410ffb77816 */ /* 0x100fe4000000003a */
[----:B------:R-:W-:Y:S02]  /*6fc0*/  PRMT R184, RZ, 0x7610, R58 ;  /* 0x00007610ffb87816 */ /* 0x000fe4000000003a */
[----:B------:R-:W-:Y:S02]  /*6fd0*/  PRMT R187, RZ, 0x5410, R61 ;  /* 0x00005410ffbb7816 */ /* 0x000fe4000000003d */
[----:B------:R-:W-:-:S02]  /*6fe0*/  IADD3 R119, R212, 0x60, RZ ;  /* 0x00000060d4777810 */ /* 0x000fc40007ffe0ff */
[----:B------:R-:W-:Y:S02]  /*6ff0*/  F2FP.BF16.PACK_AB R130, R153, R152 ;  /* 0x000000989982723e */ /* 0x000fe400000010ff */
[----:B------:R-:W-:Y:S01]  /*7000*/  IADD3 R135, R212, 0x80, RZ ;  /* 0x00000080d4877810 */ /* 0x000fe20007ffe0ff */
[----:B------:R-:W-:Y:S01]  /*7010*/  FFMA.FTZ R168, R168, R116, R209 ;  /* 0x00000074a8a87223 */ /* 0x000fe200000100d1 */
[----:B------:R-:W-:Y:S01]  /*7020*/  PRMT R152, RZ, 0x7610, R60 ;  /* 0x00007610ff987816 */ /* 0x000fe2000000003c */
        /* <DEDUP_REMOVED lines=13> */
[----:B------:R-:W-:-:S04]  /*7100*/  IMAD.WIDE.U32 R116, R117, R224, c[0x0][0x208] ;  /* 0x0000820075747625 */ /* 0x000fc800078e00e0 */
[----:B------:R-:W-:Y:S01]  /*7110*/  FFMA.FTZ R182, R131, R182, R201 ;  /* 0x000000b683b67223 */ /* 0x000fe200000100c9 */
[----:B------:R-:W-:Y:S01]  /*7120*/  F2FP.BF16.PACK_AB R131, R155, R154 ;  /* 0x0000009a9b83723e */ /* 0x000fe200000010ff */
[----:B------:R-:W-:Y:S01]  /*7130*/  FFMA.FTZ R183, R128, R183, R198 ;  /* 0x000000b780b77223 */ /* 0x000fe200000100c6 */
[----:B------:R-:W-:Y:S01]  /*7140*/  F2FP.BF16.PACK_AB R128, R165, R164 ;  /* 0x000000a4a580723e */ /* 0x000fe200000010ff */
[----:B------:R-:W-:Y:S01]  /*7150*/  FFMA.FTZ R184, R129, R184, R199 ;  /* 0x000000b881b87223 */ /* 0x000fe200000100c7 */
[----:B------:R-:W-:Y:S01]  /*7160*/  F2FP.BF16.PACK_AB R129, R167, R166 ;  /* 0x000000a6a781723e */ /* 0x000fe200000010ff */
[----:B------:R-:W-:Y:S02]  /*7170*/  FFMA.FTZ R187, R134, R187, R205 ;  /* 0x000000bb86bb7223 */ /* 0x000fe400000100cd */
[-C--:B------:R-:W-:Y:S01]  /*7180*/  IMAD.WIDE.U32 R118, R119, R224.reuse, c[0x0][0x208] ;  /* 0x0000820077767625 */ /* 0x080fe200078e00e0 */
[----:B------:R0:W-:Y:S03]  /*7190*/  STG.E.128 [R116.64], R120 ;  /* 0x0000007874007986 */ /* 0x0001e6000c101d04 */
[----:B------:R-:W-:Y:S01]  /*71a0*/  IMAD.WIDE.U32 R134, R135, R224, c[0x0][0x208] ;  /* 0x0000820087867625 */ /* 0x000fe200078e00e0 */
[----:B------:R-:W-:Y:S03]  /*71b0*/  STG.E.128 [R118.64], R124 ;  /* 0x0000007c76007986 */ /* 0x000fe6000c101d04 */
[----:B------:R-:W-:Y:S01]  /*71c0*/  FFMA.FTZ R133, R133, R152, R203 ;  /* 0x0000009885857223 */ /* 0x000fe200000100cb */
[----:B------:R1:W-:Y:S01]  /*71d0*/  STG.E.128 [R134.64], R128 ;  /* 0x0000008086007986 */ /* 0x0003e2000c101d04 */
[----:B------:R-:W-:-:S02]  /*71e0*/  F2FP.BF16.PACK_AB R23, R20, R23 ;  /* 0x000000171417723e */ /* 0x000fc400000010ff */
[----:B------:R-:W-:Y:S02]  /*71f0*/  F2FP.BF16.PACK_AB R22, R21, R22 ;  /* 0x000000161516723e */ /* 0x000fe400000010ff */
[----:B------:R-:W-:Y:S02]  /*7200*/  F2FP.BF16.PACK_AB R21, R159, R158 ;  /* 0x0000009e9f15723e */ /* 0x000fe400000010ff */
[----:B0-----:R-:W-:Y:S02]  /*7210*/  F2FP.BF16.PACK_AB R122, R137, R136 ;  /* 0x00000088897a723e */ /* 0x001fe400000010ff */
[----:B------:R-:W-:Y:S02]  /*7220*/  F2FP.BF16.PACK_AB R123, R139, R138 ;  /* 0x0000008a8b7b723e */ /* 0x000fe400000010ff */
[----:B------:R-:W-:Y:S02]  /*7230*/  IADD3 R137, R212, 0xe0, RZ ;  /* 0x000000e0d4897810 */ /* 0x000fe40007ffe0ff */
[----:B-1----:R-:W-:-:S02]  /*7240*/  F2FP.BF16.PACK_AB R128, R133, R132 ;  /* 0x000000848580723e */ /* 0x002fc400000010ff */
[C---:B------:R-:W-:Y:S02]  /*7250*/  IADD3 R133, R212.reuse, 0xa0, RZ ;  /* 0x000000a0d4857810 */ /* 0x040fe40007ffe0ff */
[C---:B------:R-:W-:Y:S02]  /*7260*/  IADD3 R135, R212.reuse, 0xc0, RZ ;  /* 0x000000c0d4877810 */ /* 0x040fe40007ffe0ff */
[----:B------:R-:W-:Y:S02]  /*7270*/  F2FP.BF16.PACK_AB R124, R141, R140 ;  /* 0x0000008c8d7c723e */ /* 0x000fe400000010ff */
[C---:B------:R-:W-:Y:S01]  /*7280*/  IADD3 R139, R212.reuse, 0x100, RZ ;  /* 0x00000100d48b7810 */ /* 0x040fe20007ffe0ff */
[----:B------:R-:W-:Y:S01]  /*7290*/  IMAD.WIDE.U32 R132, R133, R224, c[0x0][0x208] ;  /* 0x0000820085847625 */ /* 0x000fe200078e00e0 */
[----:B------:R-:W-:Y:S02]  /*72a0*/  IADD3 R141, R212, 0x120, RZ ;  /* 0x00000120d48d7810 */ /* 0x000fe40007ffe0ff */
[----:B------:R-:W-:Y:S01]  /*72b0*/  F2FP.BF16.PACK_AB R20, R157, R156 ;  /* 0x0000009c9d14723e */ /* 0x000fe200000010ff */
[----:B------:R-:W-:Y:S01]  /*72c0*/  IMAD.WIDE.U32 R134, R135, R224, c[0x0][0x208] ;  /* 0x0000820087867625 */ /* 0x000fe200078e00e0 */
[----:B------:R-:W-:-:S02]  /*72d0*/  F2FP.BF16.PACK_AB R119, R147, R146 ;  /* 0x000000929377723e */ /* 0x000fc400000010ff */
[----:B------:R-:W-:Y:S01]  /*72e0*/  F2FP.BF16.PACK_AB R118, R145, R144 ;  /* 0x000000909176723e */ /* 0x000fe200000010ff */
[----:B------:R-:W-:Y:S01]  /*72f0*/  IMAD.WIDE.U32 R136, R137, R224, c[0x0][0x208] ;  /* 0x0000820089887625 */ /* 0x000fe200078e00e0 */
[----:B------:R-:W-:Y:S02]  /*7300*/  F2FP.BF16.PACK_AB R117, R151, R150 ;  /* 0x000000969775723e */ /* 0x000fe400000010ff */
[----:B------:R-:W-:Y:S01]  /*7310*/  F2FP.BF16.PACK_AB R116, R149, R148 ;  /* 0x000000949574723e */ /* 0x000fe200000010ff */
[-C--:B------:R-:W-:Y:S01]  /*7320*/  IMAD.WIDE.U32 R138, R139, R224.reuse, c[0x0][0x208] ;  /* 0x000082008b8a7625 */ /* 0x080fe200078e00e0 */
[----:B------:R-:W-:Y:S02]  /*7330*/  F2FP.BF16.PACK_AB R121, R170, R169 ;  /* 0x000000a9aa79723e */ /* 0x000fe400000010ff */
        /* <DEDUP_REMOVED lines=8> */
[----:B------:R-:W-:Y:S01]  /*73c0*/  F2FP.BF16.PACK_AB R129, R188, R187 ;  /* 0x000000bbbc81723e */ /* 0x000fe200000010ff */
[----:B------:R0:W-:Y:S04]  /*73d0*/  STG.E.128 [R134.64], R116 ;  /* 0x0000007486007986 */ /* 0x0001e8000c101d04 */
[----:B------:R0:W-:Y:S04]  /*73e0*/  STG.E.128 [R136.64], R120 ;  /* 0x0000007888007986 */ /* 0x0001e8000c101d04 */
[----:B------:R0:W-:Y:S04]  /*73f0*/  STG.E.128 [R138.64], R124 ;  /* 0x0000007c8a007986 */ /* 0x0001e8000c101d04 */
[----:B------:R0:W-:Y:S02]  /*7400*/  STG.E.128 [R140.64], R128 ;  /* 0x000000808c007986 */ /* 0x0001e4000c101d04 */
.L_x_23626:
[----:B0-----:R-:W-:Y:S05]  /*7410*/  BSYNC B0 ;  /* 0x0000000000007941 */ /* 0x001fea0003800000 */
.L_x_23625:
[----:B------:R-:W-:-:S04]  /*7420*/  MOV R21, c[0x0][0x160] ;  /* 0x0000580000157a02 */ /* 0x000fc80000000f00 */
[----:B------:R-:W-:-:S04]  /*7430*/  LEA R204, R21, R204, 0x2 ;  /* 0x000000cc15cc7211 */ /* 0x000fc800078e10ff */
[----:B------:R-:W-:-:S13]  /*7440*/  ISETP.GE.AND P0, PT, R204, c[0x0][0x164], PT ;  /* 0x00005900cc007a0c */ /* 0x000fda0003f06270 */
[----:B-----5:R-:W-:Y:S01]  /*7450*/  @P0 CALL.REL.NOINC `(.L_x_23627) ;  /* 0x0000001000000944 */ /* 0x020fe20003c00000 */
[----:B------:R-:W-:Y:S05]  /*7460*/  BRA `(.L_x_23628) ;  /* 0xffff958000007947 */ /* 0x000fea000383ffff */
.L_x_23627:
[----:B------:R-:W-:Y:S05]  /*7470*/  EXIT ;  /* 0x000000000000794d */ /* 0x000fea0003800000 */
.L_x_23623:
[----:B------:R-:W-:Y:S01]  /*7480*/  HFMA2.MMA R238, -RZ, RZ, 0, 5.9604644775390625e-08 ;  /* 0x00000001ffee7435 */ /* 0x000fe200000001ff */
[----:B------:R-:W-:Y:S02]  /*7490*/  MOV R249, R247 ;  /* 0x000000f700f97202 */ /* 0x000fe40000000f00 */
[----:B------:R-:W-:Y:S02]  /*74a0*/  MOV R213, 0xffffffff ;  /* 0xffffffff00d57802 */ /* 0x000fe40000000f00 */
[----:B------:R-:W-:Y:S02]  /*74b0*/  MOV R212, 0x74d0 ;  /* 0x000074d000d47802 */ /* 0x000fe40000000f00 */
[----:B-----5:R-:W-:Y:S05]  /*74c0*/  CALL.REL.NOINC `($__internal_55_$__cuda_sm70_shflsync_bfly_p) ;  /* 0x00000d3000007944 */ /* 0x020fea0003c00000 */
[----:B01---5:R-:W-:Y:S05]  /*74d0*/  BRA `(.L_x_23629) ;  /* 0xffffd98000007947 */ /* 0x023fea000383ffff */
.L_x_23624:
[----:B------:R-:W-:Y:S01]  /*74e0*/  HFMA2.MMA R238, -RZ, RZ, 0, 1.1920928955078125e-07 ;  /* 0x00000002ffee7435 */ /* 0x000fe200000001ff */
[----:B------:R-:W-:Y:S02]  /*74f0*/  MOV R249, R247 ;  /* 0x000000f700f97202 */ /* 0x000fe40000000f00 */
[----:B------:R-:W-:Y:S02]  /*7500*/  MOV R213, 0xffffffff ;  /* 0xffffffff00d57802 */ /* 0x000fe40000000f00 */
[----:B------:R-:W-:-:S02]  /*7510*/  MOV R212, 0x7530 ;  /* 0x0000753000d47802 */ /* 0x000fc40000000f00 */
[----:B-----5:R-:W-:Y:S05]  /*7520*/  CALL.REL.NOINC `($__internal_55_$__cuda_sm70_shflsync_bfly_p) ;  /* 0x00000cd000007944 */ /* 0x020fea0003c00000 */
[----:B-1----:R-:W-:Y:S01]  /*7530*/  FADD.FTZ R247, R247, R238 ;  /* 0x000000eef7f77221 */ /* 0x002fe20000010000 */
[----:B------:R-:W-:Y:S01]  /*7540*/  HFMA2.MMA R238, -RZ, RZ, 0, 2.384185791015625e-07 ;  /* 0x00000004ffee7435 */ /* 0x000fe200000001ff */
[----:B------:R-:W-:-:S02]  /*7550*/  MOV R213, 0xffffffff ;  /* 0xffffffff00d57802 */ /* 0x000fc40000000f00 */
[----:B------:R-:W-:Y:S02]  /*7560*/  MOV R212, 0x7590 ;  /* 0x0000759000d47802 */ /* 0x000fe40000000f00 */
[----:B------:R-:W-:Y:S02]  /*7570*/  MOV R249, R247 ;  /* 0x000000f700f97202 */ /* 0x000fe40000000f00 */
[----:B0----5:R-:W-:Y:S05]  /*7580*/  CALL.REL.NOINC `($__internal_55_$__cuda_sm70_shflsync_bfly_p) ;  /* 0x00000c7000007944 */ /* 0x021fea0003c00000 */
[----:B-1----:R-:W-:Y:S01]  /*7590*/  FADD.FTZ R247, R247, R238 ;  /* 0x000000eef7f77221 */ /* 0x002fe20000010000 */
[----:B------:R-:W-:Y:S01]  /*75a0*/  HFMA2.MMA R238, -RZ, RZ, 0, 4.76837158203125e-07 ;  /* 0x00000008ffee7435 */ /* 0x000fe200000001ff */
[----:B------:R-:W-:Y:S02]  /*75b0*/  MOV R213, 0xffffffff ;  /* 0xffffffff00d57802 */ /* 0x000fe40000000f00 */
[----:B------:R-:W-:Y:S02]  /*75c0*/  MOV R212, 0x75f0 ;  /* 0x000075f000d47802 */ /* 0x000fe40000000f00 */
[----:B------:R-:W-:Y:S02]  /*75d0*/  MOV R249, R247 ;  /* 0x000000f700f97202 */ /* 0x000fe40000000f00 */
[----:B0----5:R-:W-:Y:S05]  /*75e0*/  CALL.REL.NOINC `($__internal_55_$__cuda_sm70_shflsync_bfly_p) ;  /* 0x00000c1000007944 */ /* 0x021fea0003c00000 */
[----:B-1----:R-:W-:Y:S01]  /*75f0*/  FADD.FTZ R247, R247, R238 ;  /* 0x000000eef7f77221 */ /* 0x002fe20000010000 */
[----:B------:R-:W-:Y:S01]  /*7600*/  HFMA2.MMA R238, -RZ, RZ, 0, 9.5367431640625e-07 ;  /* 0x00000010ffee7435 */ /* 0x000fe200000001ff */
[----:B------:R-:W-:-:S02]  /*7610*/  MOV R213, 0xffffffff ;  /* 0xffffffff00d57802 */ /* 0x000fc40000000f00 */
[----:B------:R-:W-:Y:S02]  /*7620*/  MOV R212, 0x7650 ;  /* 0x0000765000d47802 */ /* 0x000fe40000000f00 */
[----:B------:R-:W-:Y:S02]  /*7630*/  MOV R249, R247 ;  /* 0x000000f700f97202 */ /* 0x000fe40000000f00 */
[----:B0----5:R-:W-:Y:S05]  /*7640*/  CALL.REL.NOINC `($__internal_55_$__cuda_sm70_shflsync_bfly_p) ;  /* 0x00000bb000007944 */ /* 0x021fea0003c00000 */
[----:B-1----:R-:W-:Y:S01]  /*7650*/  FADD.FTZ R247, R247, R238 ;  /* 0x000000eef7f77221 */ /* 0x002fe20000010000 */
[----:B------:R-:W-:-:S03]  /*7660*/  HFMA2.MMA R238, -RZ, RZ, 0, 5.9604644775390625e-08 ;  /* 0x00000001ffee7435 */ /* 0x000fc600000001ff */
        /* <DEDUP_REMOVED lines=163> */
[----:B0----5:R-:W-:Y:S05]  /*80a0*/  CALL.REL.NOINC `($__internal_55_$__cuda_sm70_shflsync_bfly_p) ;  /* 0x0000015000007944 */ /* 0x021fea0003c00000 */
[----:B-1----:R-:W-:Y:S01]  /*80b0*/  FADD.FTZ R249, R249, R238 ;  /* 0x000000eef9f97221 */ /* 0x002fe20000010000 */
[----:B------:R-:W-:Y:S01]  /*80c0*/  HFMA2.MMA R238, -RZ, RZ, 0, 1.1920928955078125e-07 ;  /* 0x00000002ffee7435 */ /* 0x000fe200000001ff */
[----:B------:R-:W-:Y:S02]  /*80d0*/  MOV R213, 0xffffffff ;  /* 0xffffffff00d57802 */ /* 0x000fe40000000f00 */
[----:B------:R-:W-:-:S03]  /*80e0*/  MOV R212, 0x8100 ;  /* 0x0000810000d47802 */ /* 0x000fc60000000f00 */
[----:B0----5:R-:W-:Y:S05]  /*80f0*/  CALL.REL.NOINC `($__internal_55_$__cuda_sm70_shflsync_bfly_p) ;  /* 0x0000010000007944 */ /* 0x021fea0003c00000 */
[----:B-1----:R-:W-:Y:S01]  /*8100*/  FADD.FTZ R249, R249, R238 ;  /* 0x000000eef9f97221 */ /* 0x002fe20000010000 */
[----:B------:R-:W-:Y:S01]  /*8110*/  HFMA2.MMA R238, -RZ, RZ, 0, 2.384185791015625e-07 ;  /* 0x00000004ffee7435 */ /* 0x000fe200000001ff */
[----:B------:R-:W-:Y:S02]  /*8120*/  MOV R213, 0xffffffff ;  /* 0xffffffff00d57802 */ /* 0x000fe40000000f00 */
[----:B------:R-:W-:-:S03]  /*8130*/  MOV R212, 0x8150 ;  /* 0x0000815000d47802 */ /* 0x000fc60000000f00 */
[----:B0----5:R-:W-:Y:S05]  /*8140*/  CALL.REL.NOINC `($__internal_55_$__cuda_sm70_shflsync_bfly_p) ;  /* 0x000000b000007944 */ /* 0x021fea0003c00000 */
[----:B-1----:R-:W-:Y:S01]  /*8150*/  FADD.FTZ R249, R249, R238 ;  /* 0x000000eef9f97221 */ /* 0x002fe20000010000 */
[----:B------:R-:W-:Y:S01]  /*8160*/  HFMA2.MMA R238, -RZ, RZ, 0, 4.76837158203125e-07 ;  /* 0x00000008ffee7435 */ /* 0x000fe200000001ff */
[----:B------:R-:W-:-:S02]  /*8170*/  MOV R213, 0xffffffff ;  /* 0xffffffff00d57802 */ /* 0x000fc40000000f00 */
[----:B------:R-:W-:-:S03]  /*8180*/  MOV R212, 0x81a0 ;  /* 0x000081a000d47802 */ /* 0x000fc60000000f00 */
[----:B0----5:R-:W-:Y:S05]  /*8190*/  CALL.REL.NOINC `($__internal_55_$__cuda_sm70_shflsync_bfly_p) ;  /* 0x0000006000007944 */ /* 0x021fea0003c00000 */
[----:B-1----:R-:W-:Y:S01]  /*81a0*/  FADD.FTZ R249, R249, R238 ;  /* 0x000000eef9f97221 */ /* 0x002fe20000010000 */
[----:B------:R-:W-:Y:S01]  /*81b0*/  HFMA2.MMA R238, -RZ, RZ, 0, 9.5367431640625e-07 ;  /* 0x00000010ffee7435 */ /* 0x000fe200000001ff */
[----:B------:R-:W-:Y:S02]  /*81c0*/  MOV R213, 0xffffffff ;  /* 0xffffffff00d57802 */ /* 0x000fe40000000f00 */
[----:B------:R-:W-:-:S03]  /*81d0*/  MOV R212, 0x81f0 ;  /* 0x000081f000d47802 */ /* 0x000fc60000000f00 */
[----:B0----5:R-:W-:Y:S05]  /*81e0*/  CALL.REL.NOINC `($__internal_55_$__cuda_sm70_shflsync_bfly_p) ;  /* 0x0000001000007944 */ /* 0x021fea0003c00000 */
[----:B01---5:R-:W-:Y:S05]  /*81f0*/  BRA `(.L_x_23630) ;  /* 0xffffd7a000007947 */ /* 0x023fea000383ffff */
        .weak           $__internal_55_$__cuda_sm70_shflsync_bfly_p
        .type           $__internal_55_$__cuda_sm70_shflsync_bfly_p,@function
        .size           $__internal_55_$__cuda_sm70_shflsync_bfly_p,(.L_x_71055 - $__internal_55_$__cuda_sm70_shflsync_bfly_p)
$__internal_55_$__cuda_sm70_shflsync_bfly_p:
[----:B------:R0:W-:Y:S01]  /*8200*/  STL [R1+0x20], R0 ;  /* 0x0000200001007387 */ /* 0x0001e20000100800 */
[----:B------:R-:W-:Y:S04]  /*8210*/  WARPSYNC R213 ;  /* 0x000000d500007348 */ /* 0x000fe80003800000 */
[----:B0-----:R-:W-:-:S07]  /*8220*/  HFMA2.MMA R0, -RZ, RZ, 0, 1.847743988037109375e-06 ;  /* 0x0000001fff007435 */ /* 0x001fce00000001ff */
[----:B------:R0:W1:Y:S04]  /*8230*/  SHFL.BFLY PT, R238, R249, R238, R0 ;  /* 0x0c0000eef9ee7389 */ /* 0x00006800000e0000 */
[----:B0-----:R0:W5:Y:S01]  /*8240*/  LDL.LU R0, [R1+0x20] ;  /* 0x0000200001007983 */ /* 0x0011620000300800 */
[----:B------:R-:W-:-:S04]  /*8250*/  MOV R213, 0x0 ;  /* 0x0000000000d57802 */ /* 0x000fc80000000f00 */
[----:B------:R-:W-:Y:S05]  /*8260*/  RET.REL.NODEC R212 `(_ZN10layer_norm13ln_fwd_kernelINS_13Kernel_traitsI13__nv_bfloat16S2_fS2_fjLj2560ELj1ELj4ELj1ELj16ENS_18Kernel_traits_baseILj2560ES2_S2_fS2_fjLj128EEEEELb0ELb1ELb1ELb1EEEvNS_9FwdParamsE) ;  /* 0xffff7d90d4007950 */ /* 0x000fea0003c3ffff */
.L_x_23631:
        /* <DEDUP_REMOVED lines=9> */
.L_x_71055:


//--------------------- .text._ZN10layer_norm13ln_fwd_kernelINS_13Kernel_traitsI13__nv_bfloat16S2_fS2_fjLj2560ELj1ELj4ELj1ELj16ENS_18Kernel_traits_baseILj2560ES2_S2_fS2_fjLj128EEEEELb1ELb0ELb0ELb0EEEvNS_9FwdParamsE --------------------------
	.section	.text._ZN10layer_norm13ln_fwd_kernelINS_13Kernel_traitsI13__nv_bfloat16S2_fS2_fjLj2560ELj1ELj4ELj1ELj16ENS_18Kernel_traits_baseILj2560ES2_S2_fS2_fjLj128EEEEELb1ELb0ELb0ELb0EEEvNS_9FwdParamsE,"ax",@progbits
	.sectioninfo	@"SHI_REGISTERS=255"
	.align	128
        .global         _ZN10layer_norm13ln_fwd_kernelINS_13Kernel_traitsI13__nv_bfloat16S2_fS2_fjLj2560ELj1ELj4ELj1ELj16ENS_18Kernel_traits_baseILj2560ES2_S2_fS2_fjLj128EEEEELb1ELb0ELb0ELb0EEEvNS_9FwdParamsE
        .type           _ZN10layer_norm13ln_fwd_kernelINS_13Kernel_traitsI13__nv_bfloat16S2_fS2_fjLj2560ELj1ELj4ELj1ELj16ENS_18Kernel_traits_baseILj2560ES2_S2_fS2_fjLj128EEEEELb1ELb0ELb0ELb0EEEvNS_9FwdParamsE,@function
        .size           _ZN10layer_norm13ln_fwd_kernelINS_13Kernel_traitsI13__nv_bfloat16S2_fS2_fjLj2560ELj1ELj4ELj1ELj16ENS_18Kernel_traits_baseILj2560ES2_S2_fS2_fjLj128EEEEELb1ELb0ELb0ELb0EEEvNS_9FwdParamsE,(.L_x_71056 - _ZN10layer_norm13ln_fwd_kernelINS_13Kernel_traitsI13__nv_bfloat16S2_fS2_fjLj2560ELj1ELj4ELj1ELj16ENS_18Kernel_traits_baseILj2560ES2_S2_fS2_fjLj128EEEEELb1ELb0ELb0ELb0EEEvNS_9FwdParamsE)
        .other          _ZN10layer_norm13ln_fwd_kernelINS_13Kernel_traitsI13__nv_bfloat16S2_fS2_fjLj2560ELj1ELj4ELj1ELj16ENS_18Kernel_traits_baseILj2560ES2_S2_fS2_fjLj128EEEEELb1ELb0ELb0ELb0EEEvNS_9FwdParamsE,@"STO_CUDA_ENTRY STV_DEFAULT"
_ZN10layer_norm13ln_fwd_kernelINS_13Kernel_traitsI13__nv_bfloat16S2_fS2_fjLj2560ELj1ELj4ELj1ELj16ENS_18Kernel_traits_baseILj2560ES2_S2_fS2_fjLj128EEEEELb1ELb0ELb0ELb0EEEvNS_9FwdParamsE:
.text._ZN10layer_norm13ln_fwd_kernelINS_13Kernel_traitsI13__nv_bfloat16S2_fS2_fjLj2560ELj1ELj4ELj1ELj16ENS_18Kernel_traits_baseILj2560ES2_S2_fS2_fjLj128EEEEELb1ELb0ELb0ELb0EEEvNS_9FwdParamsE:
        /* <DEDUP_REMOVED lines=18> */
[----:B------:R-:W0:Y:S02]  /*0120*/  S2R R11, SR_CTAID.X ;  /* 0x00000000000b7919 */ /* 0x000e240000002500 */
[----:B0-----:R-:W-:-:S04]  /*0130*/  IMAD R147, R11, c[0x0][0x0], R142 ;  /* 0x000000000b937a24 */ /* 0x001fc800078e028e */
        /* <DEDUP_REMOVED lines=12> */
[----:B------:R-:W-:Y:S01]  /*0200*/  LOP3.LUT R0, R142, 0x1f, RZ, 0xc0, !PT ;  /* 0x0000001f8e007812 */ /* 0x000fe200078ec0ff */
[----:B--2---:R-:W-:Y:S01]  /*0210*/  UIADD3 UR10, UR5, -0x4498517b, URZ ;  /* 0xbb67ae85050a7890 */ /* 0x004fe2000fffe03f */
[----:B------:R-:W-:Y:S01]  /*0220*/  LOP3.LUT R8, R5, UR5, RZ, 0x3c, !PT ;  /* 0x0000000505087c12 */ /* 0x000fe2000f8e3cff */
[----:B------:R-:W-:-:S02]  /*0230*/  UIADD3 UR12, UR5, 0x76cf5d0a, URZ ;  /* 0x76cf5d0a050c7890 */ /* 0x000fc4000fffe03f */
[----:B------:R-:W-:Y:S02]  /*0240*/  UIADD3 UR14, UR5, 0x32370b8f, URZ ;  /* 0x32370b8f050e7890 */ /* 0x000fe4000fffe03f */
[----:B------:R-:W-:Y:S01]  /*0250*/  IMAD.WIDE.U32 R8, R8, -0x326172a9, RZ ;  /* 0xcd9e8d5708087825 */ /* 0x000fe200078e00ff */
[----:B------:R-:W-:Y:S01]  /*0260*/  LOP3.LUT R7, R3, UR10, R4, 0x96, !PT ;  /* 0x0000000a03077c12 */ /* 0x000fe2000f8e9604 */
[----:B------:R-:W-:Y:S02]  /*0270*/  UIADD3 UR13, UR4, -0x255992d5, URZ ;  /* 0xdaa66d2b040d7890 */ /* 0x000fe4000fffe03f */
[----:B------:R-:W-:Y:S01]  /*0280*/  UIADD3 UR15, UR4, 0x78dde6e4, URZ ;  /* 0x78dde6e4040f7890 */ /* 0x000fe2000fffe03f */
[----:B------:R-:W-:Y:S01]  /*0290*/  LOP3.LUT R4, R9, UR9, R6, 0x96, !PT ;  /* 0x0000000909047c12 */ /* 0x000fe2000f8e9606 */
[----:B------:R-:W-:Y:S01]  /*02a0*/  IMAD.WIDE.U32 R6, R7, -0x326172a9, RZ ;  /* 0xcd9e8d5707067825 */ /* 0x000fe200078e00ff */
[----:B------:R-:W-:Y:S02]  /*02b0*/  UIADD3 UR16, UR5, -0x126145ec, URZ ;  /* 0xed9eba1405107890 */ /* 0x000fe4000fffe03f */
[----:B------:R-:W-:Y:S01]  /*02c0*/  UIADD3 UR17, UR4, 0x1715609d, URZ ;  /* 0x1715609d04117890 */ /* 0x000fe2000fffe03f */
[----:B------:R-:W-:Y:S01]  /*02d0*/  IMAD.WIDE.U32 R4, R4, -0x2daee0ad, RZ ;  /* 0xd2511f5304047825 */ /* 0x000fe200078e00ff */
[----:B------:R-:W-:Y:S01]  /*02e0*/  LOP3.LUT R3, R7, UR11, R8, 0x96, !PT ;  /* 0x0000000b07037c12 */ /* 0x000fe2000f8e9608 */
[----:B------:R-:W-:-:S02]  /*02f0*/  UIADD3 UR18, UR5, -0x56f99767, URZ ;  /* 0xa906689905127890 */ /* 0x000fc4000fffe03f */
[----:B------:R-:W-:Y:S01]  /*0300*/  UIADD3 UR19, UR4, -0x4ab325aa, URZ ;  /* 0xb54cda5604137890 */ /* 0x000fe2000fffe03f */
        /* <DEDUP_REMOVED lines=8> */
[----:B------:R-:W-:Y:S01]  /*0390*/  UIADD3 UR22, UR5, 0x1fd5c5a3, URZ ;  /* 0x1fd5c5a305167890 */ /* 0x000fe2000fffe03f */
[----:B------:R-:W-:Y:S01]  /*03a0*/  LEA.HI R144, R5, c[0x0][0x168], RZ, 0x3 ;  /* 0x00005a0005907a11 */ /* 0x000fe200078f18ff */
[----:B------:R-:W-:Y:S01]  /*03b0*/  UIADD3 UR23, UR4, -0xe443238, URZ ;  /* 0xf1bbcdc804177890 */ /* 0x000fe2000fffe03f */
[----:B------:R-:W-:-:S02]  /*03c0*/  LOP3.LUT R3, R0, 0x1f, RZ, 0x3c, !PT ;  /* 0x0000001f00037812 */ /* 0x000fc400078e3cff */
        /* <DEDUP_REMOVED lines=35> */
.L_x_23633:
[----:B0-----:R-:W-:Y:S05]  /*0600*/  BSYNC B0 ;  /* 0x0000000000007941 */ /* 0x001fea0003800000 */
.L_x_23632:
        /* <DEDUP_REMOVED lines=13> */
.L_x_23635:
[----:B0-----:R-:W-:Y:S05]  /*06e0*/  BSYNC B0 ;  /* 0x0000000000007941 */ /* 0x001fea0003800000 */
.L_x_23634:
        /* <DEDUP_REMOVED lines=13> */
.L_x_23637:
[----:B0-----:R-:W-:Y:S05]  /*07c0*/  BSYNC B0 ;  /* 0x0000000000007941 */ /* 0x001fea0003800000 */
.L_x_23636:
        /* <DEDUP_REMOVED lines=13> */
.L_x_23639:
[----:B0-----:R-:W-:Y:S05]  /*08a0*/  BSYNC B0 ;  /* 0x0000000000007941 */ /* 0x001fea0003800000 */
.L_x_23638:
        /* <DEDUP_REMOVED lines=13> */
.L_x_23641:
[----:B0-----:R-:W-:Y:S05]  /*0980*/  BSYNC B0 ;  /* 0x0000000000007941 */ /* 0x001fea0003800000 */
.L_x_23640:
        /* <DEDUP_REMOVED lines=23> */
.L_x_23643:
[----:B0-----:R-:W-:Y:S05]  /*0b00*/  BSYNC B0 ;  /* 0x0000000000007941 */ /* 0x001fea0003800000 */
.L_x_23642:
        /* <DEDUP_REMOVED lines=22> */
.L_x_23645:
[----:B0-----:R-:W-:Y:S05]  /*0c70*/  BSYNC B0 ;  /* 0x0000000000007941 */ /* 0x001fea0003800000 */
.L_x_23644:
        /* <DEDUP_REMOVED lines=16> */
.L_x_23647:
[----:B0-----:R-:W-:Y:S05]  /*0d80*/  BSYNC B0 ;  /* 0x0000000000007941 */ /* 0x001fea0003800000 */
.L_x_23646:
        /* <DEDUP_REMOVED lines=17> */
.L_x_23649:
[----:B0-----:R-:W-:Y:S05]  /*0ea0*/  BSYNC B0 ;  /* 0x0000000000007941 */ /* 0x001fea0003800000 */
.L_x_23648:
        /* <DEDUP_REMOVED lines=16> */
.L_x_23651:
[----:B0-----:R-:W-:Y:S05]  /*0fb0*/  BSYNC B0 ;  /* 0x0000000000007941 */ /* 0x001fea0003800000 */
.L_x_23650:
[----:B------:R-:W-:Y:S02]  /*0fc0*/  ISETP.GE.AND P0, PT, R142, c[0x0][0x164], PT ;  /* 0x000059008e007a0c */ /* 0x000fe40003f06270 */
[----:B------:R-:W-:Y:S02]  /*0fd0*/  LOP3.LUT R162, R79, UR23, R162, 0x96, !PT ;  /* 0x000000174fa27c12 */ /* 0x000fe4000f8e96a2 */
        /* <DEDUP_REMOVED lines=8> */
[----:B------:R-:W-:Y:S01]  /*1060*/  PRMT R149, RZ, 0x7610, R40 ;  /* 0x00007610ff957816 */ /* 0x000fe20000000028 */
[----:B------:R-:W-:Y:S01]  /*1070*/  BSSY B0, `(.L_x_23652) ;  /* 0x0001fbb000007945 */ /* 0x000fe20003800000 */
[--C-:B------:R-:W-:Y:S01]  /*1080*/  PRMT R148, RZ, 0x5410, R41.reuse ;  /* 0x00005410ff947816 */ /* 0x100fe20000000029 */
[----:B------:R1:W-:Y:S01]  /*1090*/  STL [R1+0x40], R2 ;  /* 0x0000400201007387 */ /* 0x0003e20000100800 */
[----:B------:R-:W-:Y:S01]  /*10a0*/  PRMT R150, RZ, 0x7610, R41 ;  /* 0x00007610ff967816 */ /* 0x000fe20000000029 */
[C---:B------:R-:W-:Y:S01]  /*10b0*/  IMAD.HI.U32 R41, R162.reuse, -0x2daee0ad, RZ ;  /* 0xd2511f53a2297827 */ /* 0x040fe200078e00ff */
[--C-:B------:R-:W-:Y:S01]  /*10c0*/  PRMT R238, RZ, 0x5410, R36.reuse ;  /* 0x00005410ffee7816 */ /* 0x100fe20000000024 */
[----:B------:R2:W-:Y:S01]  /*10d0*/  STL [R1+0x38], R0 ;  /* 0x0000380001007387 */ /* 0x0005e20000100800 */
[----:B------:R-:W-:Y:S01]  /*10e0*/  PRMT R236, RZ, 0x7610, R36 ;  /* 0x00007610ffec7816 */ /* 0x000fe20000000024 */
[----:B------:R-:W-:Y:S01]  /*10f0*/  IMAD R160, R59, -0x326172a9, RZ ;  /* 0xcd9e8d573ba07824 */ /* 0x000fe200078e02ff */
[----:B0-----:R-:W-:Y:S01]  /*1100*/  PRMT R3, RZ, 0x7610, R73 ;  /* 0x00007610ff037816 */ /* 0x001fe20000000049 */
[----:B------:R-:W-:Y:S01]  /*1110*/  IMAD R162, R162, -0x2daee0ad, RZ ;  /* 0xd2511f53a2a27824 */ /* 0x000fe200078e02ff */
[--C-:B------:R-:W-:Y:S01]  /*1120*/  PRMT R234, RZ, 0x5410, R37.reuse ;  /* 0x00005410ffea7816 */ /* 0x100fe20000000025 */
[----:B------:R-:W-:Y:S01]  /*1130*/  IMAD.MOV.U32 R161, RZ, RZ, RZ ;  /* 0x000000ffffa17224 */ /* 0x000fe200078e00ff */
[--C-:B-1----:R-:W-:Y:S01]  /*1140*/  PRMT R2, RZ, 0x5410, R74.reuse ;  /* 0x00005410ff027816 */ /* 0x102fe2000000004a */
[----:B------:R0:W-:Y:S01]  /*1150*/  STL [R1+0x30], R3 ;  /* 0x0000300301007387 */ /* 0x0001e20000100800 */
[----:B------:R-:W-:Y:S01]  /*1160*/  PRMT R232, RZ, 0x7610, R37 ;  /* 0x00007610ffe87816 */ /* 0x000fe20000000025 */
[----:B------:R-:W-:Y:S01]  /*1170*/  ULDC.U8 UR8, c[0x0][0x1f0] ;  /* 0x00007c0000087ab9 */ /* 0x000fe20000000000 */
        /* <DEDUP_REMOVED lines=42> */
[----:B------:R-:W-:Y:S01]  /*1420*/  STL [R1+0xc], R3 ;  /* 0x00000c0301007387 */ /* 0x000fe20000100800 */
[----:B------:R-:W-:-:S02]  /*1430*/  PRMT R204, RZ, 0x7610, R28 ;  /* 0x00007610ffcc7816 */ /* 0x000fc4000000001c */
[----:B--2---:R-:W-:Y:S01]  /*1440*/  PRMT R0, RZ, 0x7610, R64 ;  /* 0x00007610ff007816 */ /* 0x004fe20000000040 */
[----:B------:R-:W-:Y:S01]  /*1450*/  STL [R1+0x8], R2 ;  /* 0x0000080201007387 */ /* 0x000fe20000100800 */
[--C-:B------:R-:W-:Y:S02]  /*1460*/  PRMT R202, RZ, 0x5410, R29.reuse ;  /* 0x00005410ffca7816 */ /* 0x100fe4000000001d */
[----:B------:R-:W-:Y:S01]  /*1470*/  PRMT R200, RZ, 0x7610, R29 ;  /* 0x00007610ffc87816 */ /* 0x000fe2000000001d */
[----:B------:R0:W-:Y:S01]  /*1480*/  STL [R1], R0 ;  /* 0x0000000001007387 */ /* 0x0001e20000100800 */
[--C-:B------:R-:W-:Y:S02]  /*1490*/  PRMT R198, RZ, 0x5410, R30.reuse ;  /* 0x00005410ffc67816 */ /* 0x100fe4000000001e */
[----:B------:R-:W-:Y:S02]  /*14a0*/  PRMT R196, RZ, 0x7610, R30 ;  /* 0x00007610ffc47816 */ /* 0x000fe4000000001e */
[----:B------:R-:W-:-:S02]  /*14b0*/  PRMT R194, RZ, 0x5410, R31 ;  /* 0x00005410ffc27816 */ /* 0x000fc4000000001f */
[----:B------:R-:W-:Y:S02]  /*14c0*/  PRMT R192, RZ, 0x7610, R31 ;  /* 0x00007610ffc07816 */ /* 0x000fe4000000001f */
[--C-:B------:R-:W-:Y:S02]  /*14d0*/  PRMT R201, RZ, 0x5410, R189.reuse ;  /* 0x00005410ffc97816 */ /* 0x100fe400000000bd */
        /* <DEDUP_REMOVED lines=9> */
[----:B0-----:R-:W-:Y:S01]  /*1570*/  PRMT R0, RZ, 0x5410, R40 ;  /* 0x00005410ff007816 */ /* 0x001fe20000000028 */
[----:B------:R-:W-:Y:S01]  /*1580*/  IMAD.HI.U32 R40, R59, -0x326172a9, RZ ;  /* 0xcd9e8d573b287827 */ /* 0x000fe200078e00ff */
        /* <DEDUP_REMOVED lines=102> */
.L_x_24256:
[----:B------:R-:W-:Y:S02]  /*1bf0*/  ISETP.NE.U32.AND P0, PT, RZ, c[0x0][0x1c0], PT ;  /* 0x00007000ff007a0c */ /* 0x000fe40003f05070 */
[----:B------:R-:W-:-:S02]  /*1c00*/  LOP3.LUT P1, RZ, R143, 0x8, RZ, 0xc0, !PT ;  /* 0x000000088fff7812 */ /* 0x000fc4000782c0ff */
[----:B------:R-:W-:-:S13]  /*1c10*/  ISETP.NE.AND.EX P0, PT, RZ, c[0x0][0x1c4], PT, P0 ;  /* 0x00007100ff007a0c */ /* 0x000fda0003f05300 */
[----:B------:R-:W-:-:S04]  /*1c20*/  @P0 IMAD.MOV.U32 R128, RZ, RZ, 0x2 ;  /* 0x00000002ff800424 */ /* 0x000fc800078e00ff */
[----:B------:R-:W-:-:S06]  /*1c30*/  @P0 IMAD.WIDE R128, R142, R128, c[0x0][0x1c0] ;  /* 0x000070008e800625 */ /* 0x000fcc00078e0280 */
[----:B------:R0:W2:Y:S01]  /*1c40*/  @P0 LDG.E.U16 R129, [R128.64] ;  /* 0x0000000680810981 */ /* 0x0000a2000c1e1500 */
[----:B------:R-:W-:Y:S01]  /*1c50*/  BSSY B1, `(.L_x_23653) ;  /* 0x00002d8000017945 */ /* 0x000fe20003800000 */
[----:B0-----:R-:W-:Y:S01]  /*1c60*/  IMAD.MOV.U32 R128, RZ, RZ, 0x3f800000 ;  /* 0x3f800000ff807424 */ /* 0x001fe200078e00ff */
        /* <DEDUP_REMOVED lines=15> */
[----:B------:R-:W-:-:S05]  /*1d60*/  @P0 LEA.HI.X R49, R169, c[0x0][0x184], RZ, 0x5, P1 ;  /* 0x00006100a9310a11 */ /* 0x000fca00008f2cff */
[----:B------:R0:W5:Y:S04]  /*1d70*/  @P0 LDG.E.128 R40, [R48.64] ;  /* 0x0000000630280981 */ /* 0x000168000c1e1d00 */
[----:B------:R0:W5:Y:S01]  /*1d80*/  @P0 LDG.E.128 R44, [R48.64+0x10] ;  /* 0x00001006302c0981 */ /* 0x000162000c1e1d00 */
        /* <DEDUP_REMOVED lines=12> */
.L_x_23656:
[----:B0-----:R-:W-:Y:S02]  /*1e50*/  IMAD.MOV.U32 R129, RZ, RZ, R160 ;  /* 0x000000ffff817224 */ /* 0x001fe400078e00a0 */
.L_x_23657:
[----:B------:R-:W-:Y:S05]  /*1e60*/  BSYNC B2 ;  /* 0x0000000000027941 */ /* 0x000fea0003800000 */
.L_x_23655:
        /* <DEDUP_REMOVED lines=16> */
.L_x_23661:
[----:B------:R-:W-:Y:S05]  /*1f70*/  BSYNC B3 ;  /* 0x0000000000037941 */ /* 0x000fea0003800000 */
.L_x_23660:
        /* <DEDUP_REMOVED lines=44> */
.L_x_23659:
[----:B------:R-:W-:Y:S05]  /*2240*/  BSYNC B2 ;  /* 0x0000000000027941 */ /* 0x000fea0003800000 */
.L_x_23658:
[----:B------:R0:W1:Y:S01]  /*2250*/  I2F.U32 R48, R129 ;  /* 0x0000008100307306 */ /* 0x0000620000201000 */
[----:B------:R-:W-:Y:S01]  /*2260*/  LOP3.LUT R143, R143, 0xfffffffb, RZ, 0xc0, !PT ;  /* 0xfffffffb8f8f7812 */ /* 0x000fe200078ec0ff */
[----:B------:R-:W-:Y:S01]  /*2270*/  BSSY B2, `(.L_x_23662) ;  /* 0x0000018000027945 */ /* 0x000fe20003800000 */
[----:B------:R-:W-:Y:S02]  /*2280*/  ISETP.NE.U32.AND P0, PT, RZ, c[0x0][0x180], PT ;  /* 0x00006000ff007a0c */ /* 0x000fe40003f05070 */
[----:B------:R-:W-:Y:S02]  /*2290*/  IADD3 R50, R51, 0x1, RZ ;  /* 0x0000000133327810 */ /* 0x000fe40007ffe0ff */
[----:B------:R-:W-:Y:S01]  /*22a0*/  ISETP.NE.AND.EX P0, PT, RZ, c[0x0][0x184], PT, P0 ;  /* 0x00006100ff007a0c */ /* 0x000fe20003f05300 */
[----:B0-----:R-:W-:-:S04]  /*22b0*/  IMAD.MOV.U32 R129, RZ, RZ, 0x2f800000 ;  /* 0x2f800000ff817424 */ /* 0x001fc800078e00ff */
        /* <DEDUP_REMOVED lines=18> */
.L_x_23663:
[----:B------:R-:W-:Y:S02]  /*23e0*/  MOV R49, R160 ;  /* 0x000000a000317202 */ /* 0x000fe40000000f00 */
.L_x_23664:
[----:B------:R-:W-:Y:S05]  /*23f0*/  BSYNC B2 ;  /* 0x0000000000027941 */ /* 0x000fea0003800000 */
.L_x_23662:
        /* <DEDUP_REMOVED lines=16> */
.L_x_23668:
[----:B------:R-:W-:Y:S05]  /*2500*/  BSYNC B3 ;  /* 0x0000000000037941 */ /* 0x000fea0003800000 */
.L_x_23667:
        /* <DEDUP_REMOVED lines=44> */
.L_x_23666:
[----:B------:R-:W-:Y:S05]  /*27d0*/  BSYNC B2 ;  /* 0x0000000000027941 */ /* 0x000fea0003800000 */
.L_x_23665:
        /* <DEDUP_REMOVED lines=22> */
.L_x_23670:
[----:B------:R-:W-:Y:S02]  /*2940*/  MOV R52, R160 ;  /* 0x000000a000347202 */ /* 0x000fe40000000f00 */
.L_x_23671:
[----:B------:R-:W-:Y:S05]  /*2950*/  BSYNC B2 ;  /* 0x0000000000027941 */ /* 0x000fea0003800000 */
.L_x_23669:
        /* <DEDUP_REMOVED lines=16> */
.L_x_23675:
[----:B------:R-:W-:Y:S05]  /*2a60*/  BSYNC B3 ;  /* 0x0000000000037941 */ /* 0x000fea0003800000 */
.L_x_23674:
        /* <DEDUP_REMOVED lines=44> */
.L_x_23673:
[----:B------:R-:W-:Y:S05]  /*2d30*/  BSYNC B2 ;  /* 0x0000000000027941 */ /* 0x000fea0003800000 */
.L_x_23672:
        /* <DEDUP_REMOVED lines=20> */
.L_x_23677:
[----:B------:R-:W-:Y:S02]  /*2e80*/  MOV R51, R160 ;  /* 0x000000a000337202 */ /* 0x000fe40000000f00 */
.L_x_23678:
[----:B------:R-:W-:Y:S05]  /*2e90*/  BSYNC B2 ;  /* 0x0000000000027941 */ /* 0x000fea0003800000 */
.L_x_23676:
        /* <DEDUP_REMOVED lines=16> */
.L_x_23682:
[----:B------:R-:W-:Y:S05]  /*2fa0*/  BSYNC B3 ;  /* 0x0000000000037941 */ /* 0x000fea0003800000 */
.L_x_23681:
        /* <DEDUP_REMOVED lines=44> */
.L_x_23680:
[----:B------:R-:W-:Y:S05]  /*3270*/  BSYNC B2 ;  /* 0x0000000000027941 */ /* 0x000fea0003800000 */
.L_x_23679:
        /* <DEDUP_REMOVED lines=20> */
.L_x_23684:
[----:B------:R-:W-:Y:S02]  /*33c0*/  MOV R159, R160 ;  /* 0x000000a0009f7202 */ /* 0x000fe40000000f00 */
.L_x_23685:
[----:B------:R-:W-:Y:S05]  /*33d0*/  BSYNC B2 ;  /* 0x0000000000027941 */ /* 0x000fea0003800000 */
.L_x_23683:
        /* <DEDUP_REMOVED lines=16> */
.L_x_23689:
[----:B------:R-:W-:Y:S05]  /*34e0*/  BSYNC B3 ;  /* 0x0000000000037941 */ /* 0x000fea0003800000 */
.L_x_23688:
        /* <DEDUP_REMOVED lines=44> */
.L_x_23687:
[----:B------:R-:W-:Y:S05]  /*37b0*/  BSYNC B2 ;  /* 0x0000000000027941 */ /* 0x000fea0003800000 */
.L_x_23686:
        /* <DEDUP_REMOVED lines=20> */
.L_x_23691:
[----:B------:R-:W-:Y:S02]  /*3900*/  MOV R53, R160 ;  /* 0x000000a000357202 */ /* 0x000fe40000000f00 */
.L_x_23692:
[----:B------:R-:W-:Y:S05]  /*3910*/  BSYNC B2 ;  /* 0x0000000000027941 */ /* 0x000fea0003800000 */
.L_x_23690:
        /* <DEDUP_REMOVED lines=16> */
.L_x_23696:
[----:B------:R-:W-:Y:S05]  /*3a20*/  BSYNC B3 ;  /* 0x0000000000037941 */ /* 0x000fea0003800000 */
.L_x_23695:
        /* <DEDUP_REMOVED lines=44> */
.L_x_23694:
[----:B------:R-:W-:Y:S05]  /*3cf0*/  BSYNC B2 ;  /* 0x0000000000027941 */ /* 0x000fea0003800000 */
.L_x_23693:
        /* <DEDUP_REMOVED lines=20> */
.L_x_23698:
[----:B------:R-:W-:Y:S02]  /*3e40*/  MOV R54, R160 ;  /* 0x000000a000367202 */ /* 0x000fe40000000f00 */
.L_x_23699:
[----:B------:R-:W-:Y:S05]  /*3e50*/  BSYNC B2 ;  /* 0x0000000000027941 */ /* 0x000fea0003800000 */
.L_x_23697:
        /* <DEDUP_REMOVED lines=16> */
.L_x_23703:
[----:B------:R-:W-:Y:S05]  /*3f60*/  BSYNC B3 ;  /* 0x0000000000037941 */ /* 0x000fea0003800000 */
.L_x_23702:
        /* <DEDUP_REMOVED lines=44> */
.L_x_23701:
[----:B------:R-:W-:Y:S05]  /*4230*/  BSYNC B2 ;  /* 0x0000000000027941 */ /* 0x000fea0003800000 */
.L_x_23700:
        /* <DEDUP_REMOVED lines=20> */
.L_x_23705:
[----:B------:R-:W-:Y:S02]  /*4380*/  MOV R177, R160 ;  /* 0x000000a000b17202 */ /* 0x000fe40000000f00 */
.L_x_23706:
[----:B------:R-:W-:Y:S05]  /*4390*/  BSYNC B2 ;  /* 0x0000000000027941 */ /* 0x000fea0003800000 */
.L_x_23704:
        /* <DEDUP_REMOVED lines=19> */
.L_x_23710:
[----:B------:R-:W-:Y:S05]  /*44d0*/  BSYNC B3 ;  /* 0x0000000000037941 */ /* 0x000fea0003800000 */
.L_x_23709:
        /* <DEDUP_REMOVED lines=44> */
.L_x_23708:
[----:B------:R-:W-:Y:S05]  /*47a0*/  BSYNC B2 ;  /* 0x0000000000027941 */ /* 0x000fea0003800000 */
.L_x_23707:
[----:B------:R-:W0:Y:S01]  /*47b0*/  I2F.U32 R170, R177 ;  /* 0x000000b100aa7306 */ /* 0x000e220000201000 */
[----:B------:R-:W-:Y:S02]  /*47c0*/  SEL R130, RZ, 0x10000, P5 ;  /* 0x00010000ff827807 */ /* 0x000fe40002800000 */
[----:B------:R-:W-:Y:S02]  /*47d0*/  SEL R131, RZ, 0x100, P4 ;  /* 0x00000100ff837807 */ /* 0x000fe40002000000 */
[----:B------:R-:W-:Y:S02]  /*47e0*/  SEL R171, RZ, 0x1, P3 ;  /* 0x00000001ffab7807 */ /* 0x000fe40001800000 */
[----:B------:R-:W-:Y:S02]  /*47f0*/  LOP3.LUT P5, RZ, R143, 0x2, RZ, 0xc0, !PT ;  /* 0x000000028fff7812 */ /* 0x000fe400078ac0ff */
[----:B------:R-:W-:-:S02]  /*4800*/  PRMT R55, RZ, 0x7610, R55 ;  /* 0x00007610ff377816 */ /* 0x000fc40000000037 */
[----:B------:R-:W-:Y:S02]  /*4810*/  SEL R172, RZ, 0x1, P5 ;  /* 0x00000001ffac7807 */ /* 0x000fe40002800000 */
[----:B------:R-:W-:Y:S01]  /*4820*/  LOP3.LUT P6, RZ, R143, 0x4, RZ, 0xc0, !PT ;  /* 0x000000048fff7812 */ /* 0x000fe200078cc0ff */
[----:B------:R-:W-:Y:S02]  /*4830*/  FMUL.FTZ R55, R55, R128 ;  /* 0x0000008037377220 */ /* 0x000fe40000410000 */
[----:B0-----:R-:W-:Y:S01]  /*4840*/  FFMA.FTZ R170, R170, R129, 1.1641532182693481445e-10 ;  /* 0x2f000000aaaa7423 */ /* 0x001fe20000010081 */
[----:B------:R-:W-:Y:S01]  /*4850*/  SEL R129, RZ, 0x1, P2 ;  /* 0x00000001ff817807 */ /* 0x000fe20001000000 */
[----:B------:R-:W-:Y:S02]  /*4860*/  FMUL.FTZ R55, R55, c[0x0][0x1e8] ;  /* 0x00007a0037377a20 */ /* 0x000fe40000410000 */
[----:B------:R-:W-:Y:S01]  /*4870*/  IMAD.WIDE.U32 R172, R172, 0x100, RZ ;  /* 0x00000100acac7825 */ /* 0x000fe200078e00ff */
[----:B------:R-:W-:-:S04]  /*4880*/  FSETP.GTU.FTZ.AND P2, PT, R170, c[0x0][0x1e4], PT ;  /* 0x00007900aa007a0b */ /* 0x000fc80003f5c000 */
[----:B------:R-:W-:Y:S02]  /*4890*/  SEL R170, RZ, 0x1000000, P2 ;  /* 0x01000000ffaa7807 */ /* 0x000fe40001000000 */
[----:B------:R-:W-:Y:S02]  /*48a0*/  FSEL R55, R55, RZ, !P2 ;  /* 0x000000ff37377208 */ /* 0x000fe40005000000 */
[----:B------:R-:W-:Y:S01]  /*48b0*/  LOP3.LUT R170, R131, R170, R130, 0xfe, !PT ;  /* 0x000000aa83aa7212 */ /* 0x000fe200078efe82 */
[----:B------:R-:W-:-:S04]  /*48c0*/  IMAD.WIDE.U32 R130, R129, 0x1000000, RZ ;  /* 0x0100000081827825 */ /* 0x000fc800078e00ff */
[----:B------:R-:W-:Y:S01]  /*48d0*/  @P0 FADD.FTZ R55, R47, R55 ;  /* 0x000000372f370221 */ /* 0x000fe20000010000 */
[----:B------:R-:W-:Y:S02]  /*48e0*/  LOP3.LUT R131, R131, R170, R171, 0xfe, !PT ;  /* 0x000000aa83837212 */ /* 0x000fe400078efeab */
[----:B------:R-:W-:-:S05]  /*48f0*/  SEL R170, RZ, 0x1, P1 ;  /* 0x00000001ffaa7807 */ /* 0x000fca0000800000 */
[----:B------:R-:W-:-:S05]  /*4900*/  IMAD.WIDE.U32 R170, R170, 0x10000, RZ ;  /* 0x00010000aaaa7825 */ /* 0x000fca00078e00ff */
[----:B------:R-:W-:Y:S02]  /*4910*/  LOP3.LUT R129, R172, R130, R170, 0xfe, !PT ;  /* 0x00000082ac817212 */ /* 0x000fe400078efeaa */
[----:B------:R-:W-:Y:S02]  /*4920*/  LEA R130, P1, R169, c[0x0][0x188], 0x5 ;  /* 0x00006200a9827a11 */ /* 0x000fe400078228ff */
[----:B------:R-:W-:Y:S02]  /*4930*/  LOP3.LUT R171, R173, R131, R171, 0xfe, !PT ;  /* 0x00000083adab7212 */ /* 0x000fe400078efeab */
[----:B------:R-:W-:-:S05]  /*4940*/  LEA.HI.X R131, R169, c[0x0][0x18c], RZ, 0x5, P1 ;  /* 0x00006300a9837a11 */ /* 0x000fca00008f2cff */
[----:B------:R-:W-:Y:S04]  /*4950*/  STG.E.128 [R130.64], R48 ;  /* 0x0000003082007986 */ /* 0x000fe8000c101d06 */
[----:B------:R0:W-:Y:S02]  /*4960*/  STG.E.128 [R130.64+0x10], R52 ;  /* 0x0000103482007986 */ /* 0x0001e4000c101d06 */
[----:B0-----:R-:W-:-:S04]  /*4970*/  SEL R130, RZ, 0x1, P6 ;  /* 0x00000001ff827807 */ /* 0x001fc80003000000 */
[----:B------:R-:W-:Y:S02]  /*4980*/  LOP3.LUT R170, R129, R130, RZ, 0xfc, !PT ;  /* 0x0000008281aa7212 */ /* 0x000fe400078efcff */
[C---:B------:R-:W-:Y:S02]  /*4990*/  LEA R130, P0, R169.reuse, c[0x0][0x190], 0x3 ;  /* 0x00006400a9827a11 */ /* 0x040fe400078018ff */
[C---:B------:R-:W-:Y:S02]  /*49a0*/  IADD3 R129, R169.reuse, 0x20, RZ ;  /* 0x00000020a9817810 */ /* 0x040fe40007ffe0ff */
[----:B------:R-:W-:-:S05]  /*49b0*/  LEA.HI.X R131, R169, c[0x0][0x194], RZ, 0x3, P0 ;  /* 0x00006500a9837a11 */ /* 0x000fca00000f1cff */
[----:B------:R0:W-:Y:S04]  /*49c0*/  STG.E.64 [R130.64], R170 ;  /* 0x000000aa82007986 */ /* 0x0001e8000c101b06 */
.L_x_23654:
[----:B------:R-:W-:Y:S05]  /*49d0*/  BSYNC B1 ;  /* 0x0000000000017941 */ /* 0x000fea0003800000 */
.L_x_23653:
[----:B------:R-:W-:Y:S01]  /*49e0*/  LOP3.LUT P0, RZ, R143, 0x1000, RZ, 0xc0, !PT ;  /* 0x000010008fff7812 */ /* 0x000fe2000780c0ff */
[----:B------:R-:W-:-:S12]  /*49f0*/  BSSY B1, `(.L_x_23711) ;  /* 0x00002cf000017945 */ /* 0x000fd80003800000 */
        /* <DEDUP_REMOVED lines=14> */
[----:B-1----:R-:W-:Y:S01]  /*4ae0*/  ISETP.NE.AND P0, PT, R159, 0x2, PT ;  /* 0x000000029f00780c */ /* 0x002fe20003f05270 */
[----:B0-----:R-:W-:-:S12]  /*4af0*/  IMAD.MOV.U32 R170, RZ, RZ, R156 ;  /* 0x000000ffffaa7224 */ /* 0x001fd800078e009c */
[----:B------:R-:W-:Y:S05]  /*4b00*/  @!P0 BRA `(.L_x_23715) ;  /* 0x0000006000008947 */ /* 0x000fea0003800000 */
[----:B------:R-:W-:Y:S01]  /*4b10*/  ISETP.NE.AND P0, PT, R159, 0x3, PT ;  /* 0x000000039f00780c */ /* 0x000fe20003f05270 */
[----:B------:R-:W-:-:S12]  /*4b20*/  IMAD.MOV.U32 R170, RZ, RZ, R155 ;  /* 0x000000ffffaa7224 */ /* 0x000fd800078e009b */
[----:B------:R-:W-:Y:S05]  /*4b30*/  @P0 BRA `(.L_x_23715) ;  /* 0x0000003000000947 */ /* 0x000fea0003800000 */
[----:B------:R-:W-:Y:S01]  /*4b40*/  MOV R170, R162 ;  /* 0x000000a200aa7202 */ /* 0x000fe20000000f00 */
[----:B------:R-:W-:Y:S05]  /*4b50*/  BRA `(.L_x_23715) ;  /* 0x0000001000007947 */ /* 0x000fea0003800000 */
.L_x_23714:
[----:B01----:R-:W-:Y:S02]  /*4b60*/  IMAD.MOV.U32 R170, RZ, RZ, R160 ;  /* 0x000000ffffaa7224 */ /* 0x003fe400078e00a0 */
.L_x_23715:
[----:B------:R-:W-:Y:S05]  /*4b70*/  BSYNC B2 ;  /* 0x0000000000027941 */ /* 0x000fea0003800000 */
.L_x_23713:
        /* <DEDUP_REMOVED lines=16> */
.L_x_23719:
[----:B------:R-:W-:Y:S05]  /*4c80*/  BSYNC B3 ;  /* 0x0000000000037941 */ /* 0x000fea0003800000 */
.L_x_23718:
        /* <DEDUP_REMOVED lines=44> */
.L_x_23717:
[----:B------:R-:W-:Y:S05]  /*4f50*/  BSYNC B2 ;  /* 0x0000000000027941 */ /* 0x000fea0003800000 */
.L_x_23716:
[----:B------:R-:W0:Y:S01]  /*4f60*/  I2F.U32 R56, R170 ;  /* 0x000000aa00387306 */ /* 0x000e220000201000 */
[----:B------:R-:W-:Y:S01]  /*4f70*/  IMAD.MOV.U32 R177, RZ, RZ, 0x2f800000 ;  /* 0x2f800000ffb17424 */ /* 0x000fe200078e00ff */
[----:B------:R-:W-:Y:S01]  /*4f80*/  LOP3.LUT R143, R143, 0xfffffffb, RZ, 0xc0, !PT ;  /* 0xfffffffb8f8f7812 */ /* 0x000fe200078ec0ff */
[----:B------:R-:W-:Y:S01]  /*4f90*/  BSSY B2, `(.L_x_23720) ;  /* 0x0000017000027945 */ /* 0x000fe20003800000 */
[----:B------:R-:W-:Y:S02]  /*4fa0*/  ISETP.NE.U32.AND P0, PT, RZ, c[0x0][0x180], PT ;  /* 0x00006000ff007a0c */ /* 0x000fe40003f05070 */
[----:B------:R-:W-:Y:S02]  /*4fb0*/  IADD3 R58, R59, 0x1, RZ ;  /* 0x000000013b3a7810 */ /* 0x000fe40007ffe0ff */
[----:B------:R-:W-:Y:S01]  /*4fc0*/  ISETP.NE.AND.EX P0, PT, RZ, c[0x0][0x184], PT, P0 ;  /* 0x00006100ff007a0c */ /* 0x000fe20003f05300 */
        /* <DEDUP_REMOVED lines=18> */
.L_x_23721:
[----:B------:R-:W-:Y:S02]  /*50f0*/  IMAD.MOV.U32 R57, RZ, RZ, R160 ;  /* 0x000000ffff397224 */ /* 0x000fe400078e00a0 */
.L_x_23722:
[----:B------:R-:W-:Y:S05]  /*5100*/  BSYNC B2 ;  /* 0x0000000000027941 */ /* 0x000fea0003800000 */
.L_x_23720:
        /* <DEDUP_REMOVED lines=16> */
.L_x_23726:
[----:B------:R-:W-:Y:S05]  /*5210*/  BSYNC B3 ;  /* 0x0000000000037941 */ /* 0x000fea0003800000 */
.L_x_23725:
        /* <DEDUP_REMOVED lines=44> */
.L_x_23724:
[----:B------:R-:W-:Y:S05]  /*54e0*/  BSYNC B2 ;  /* 0x0000000000027941 */ /* 0x000fea0003800000 */
.L_x_23723:
        /* <DEDUP_REMOVED lines=22> */
.L_x_23728:
[----:B------:R-:W-:Y:S02]  /*5650*/  IMAD.MOV.U32 R60, RZ, RZ, R160 ;  /* 0x000000ffff3c7224 */ /* 0x000fe400078e00a0 */
.L_x_23729:
[----:B------:R-:W-:Y:S05]  /*5660*/  BSYNC B2 ;  /* 0x0000000000027941 */ /* 0x000fea0003800000 */
.L_x_23727:
        /* <DEDUP_REMOVED lines=16> */
.L_x_23733:
[----:B------:R-:W-:Y:S05]  /*5770*/  BSYNC B3 ;  /* 0x0000000000037941 */ /* 0x000fea0003800000 */
.L_x_23732:
        /* <DEDUP_REMOVED lines=44> */
.L_x_23731:
[----:B------:R-:W-:Y:S05]  /*5a40*/  BSYNC B2 ;  /* 0x0000000000027941 */ /* 0x000fea0003800000 */
.L_x_23730:
        /* <DEDUP_REMOVED lines=20> */
.L_x_23735:
[----:B------:R-:W-:Y:S02]  /*5b90*/  IMAD.MOV.U32 R59, RZ, RZ, R160 ;  /* 0x000000ffff3b7224 */ /* 0x000fe400078e00a0 */
.L_x_23736:
[----:B------:R-:W-:Y:S05]  /*5ba0*/  BSYNC B2 ;  /* 0x0000000000027941 */ /* 0x000fea0003800000 */
.L_x_23734:
        /* <DEDUP_REMOVED lines=16> */
.L_x_23740:
[----:B------:R-:W-:Y:S05]  /*5cb0*/  BSYNC B3 ;  /* 0x0000000000037941 */ /* 0x000fea0003800000 */
.L_x_23739:
        /* <DEDUP_REMOVED lines=44> */
.L_x_23738:
[----:B------:R-:W-:Y:S05]  /*5f80*/  BSYNC B2 ;  /* 0x0000000000027941 */ /* 0x000fea0003800000 */
.L_x_23737:
        /* <DEDUP_REMOVED lines=20> */
.L_x_23742:
[----:B------:R-:W-:Y:S02]  /*60d0*/  IMAD.MOV.U32 R159, RZ, RZ, R160 ;  /* 0x000000ffff9f7224 */ /* 0x000fe400078e00a0 */
.L_x_23743:
[----:B------:R-:W-:Y:S05]  /*60e0*/  BSYNC B2 ;  /* 0x0000000000027941 */ /* 0x000fea0003800000 */
.L_x_23741:
        /* <DEDUP_REMOVED lines=16> */
.L_x_23747:
[----:B------:R-:W-:Y:S05]  /*61f0*/  BSYNC B3 ;  /* 0x0000000000037941 */ /* 0x000fea0003800000 */
.L_x_23746:
        /* <DEDUP_REMOVED lines=44> */
.L_x_23745:
[----:B------:R-:W-:Y:S05]  /*64c0*/  BSYNC B2 ;  /* 0x0000000000027941 */ /* 0x000fea0003800000 */
.L_x_23744:
        /* <DEDUP_REMOVED lines=20> */
.L_x_23749:
[----:B------:R-:W-:Y:S02]  /*6610*/  IMAD.MOV.U32 R61, RZ, RZ, R160 ;  /* 0x000000ffff3d7224 */ /* 0x000fe400078e00a0 */
.L_x_23750:
[----:B------:R-:W-:Y:S05]  /*6620*/  BSYNC B2 ;  /* 0x0000000000027941 */ /* 0x000fea0003800000 */
.L_x_23748:
        /* <DEDUP_REMOVED lines=16> */
.L_x_23754:
[----:B------:R-:W-:Y:S05]  /*6730*/  BSYNC B3 ;  /* 0x0000000000037941 */ /* 0x000fea0003800000 */
.L_x_23753:
        /* <DEDUP_REMOVED lines=44> */
.L_x_23752:
[----:B------:R-:W-:Y:S05]  /*6a00*/  BSYNC B2 ;  /* 0x0000000000027941 */ /* 0x000fea0003800000 */
.L_x_23751:
        /* <DEDUP_REMOVED lines=20> */
.L_x_23756:
[----:B------:R-:W-:Y:S02]  /*6b50*/  IMAD.MOV.U32 R62, RZ, RZ, R160 ;  /* 0x000000ffff3e7224 */ /* 0x000fe400078e00a0 */
.L_x_23757:
[----:B------:R-:W-:Y:S05]  /*6b60*/  BSYNC B2 ;  /* 0x0000000000027941 */ /* 0x000fea0003800000 */
.L_x_23755:
        /* <DEDUP_REMOVED lines=16> */
.L_x_23761:
[----:B------:R-:W-:Y:S05]  /*6c70*/  BSYNC B3 ;  /* 0x0000000000037941 */ /* 0x000fea0003800000 */
.L_x_23760:
        /* <DEDUP_REMOVED lines=44> */
.L_x_23759:
[----:B------:R-:W-:Y:S05]  /*6f40*/  BSYNC B2 ;  /* 0x0000000000027941 */ /* 0x000fea0003800000 */
.L_x_23758:
        /* <DEDUP_REMOVED lines=20> */
.L_x_23763:
[----:B------:R-:W-:Y:S02]  /*7090*/  IMAD.MOV.U32 R222, RZ, RZ, R160 ;  /* 0x000000ffffde7224 */ /* 0x000fe400078e00a0 */
.L_x_23764:
[----:B------:R-:W-:Y:S05]  /*70a0*/  BSYNC B2 ;  /* 0x0000000000027941 */ /* 0x000fea0003800000 */
.L_x_23762:
        /* <DEDUP_REMOVED lines=19> */
.L_x_23768:
[----:B------:R-:W-:Y:S05]  /*71e0*/  BSYNC B3 ;  /* 0x0000000000037941 */ /* 0x000fea0003800000 */
.L_x_23767:
        /* <DEDUP_REMOVED lines=44> */
.L_x_23766:
[----:B------:R-:W-:Y:S05]  /*74b0*/  BSYNC B2 ;  /* 0x0000000000027941 */ /* 0x000fea0003800000 */
.L_x_23765:
[----:B------:R-:W0:Y:S01]  /*74c0*/  I2F.U32 R170, R222 ;  /* 0x000000de00aa7306 */ /* 0x000e220000201000 */
[----:B------:R-:W-:Y:S02]  /*74d0*/  SEL R130, RZ, 0x10000, P5 ;  /* 0x00010000ff827807 */ /* 0x000fe40002800000 */
[----:B------:R-:W-:Y:S02]  /*74e0*/  SEL R131, RZ, 0x100, P4 ;  /* 0x00000100ff837807 */ /* 0x000fe40002000000 */
[----:B------:R-:W-:Y:S02]  /*74f0*/  SEL R172, RZ, 0x1, P3 ;  /* 0x00000001ffac7807 */ /* 0x000fe40001800000 */
[----:B------:R-:W-:Y:S02]  /*7500*/  LOP3.LUT P5, RZ, R143, 0x2, RZ, 0xc0, !PT ;  /* 0x000000028fff7812 */ /* 0x000fe400078ac0ff */
[----:B------:R-:W-:-:S02]  /*7510*/  PRMT R63, RZ, 0x7610, R63 ;  /* 0x00007610ff3f7816 */ /* 0x000fc4000000003f */
[----:B------:R-:W-:-:S03]  /*7520*/  LOP3.LUT P6, RZ, R143, 0x4, RZ, 0xc0, !PT ;  /* 0x000000048fff7812 */ /* 0x000fc600078cc0ff */
[----:B------:R-:W-:Y:S02]  /*7530*/  FMUL.FTZ R63, R63, R128 ;  /* 0x000000803f3f7220 */ /* 0x000fe40000410000 */
[----:B0-----:R-:W-:Y:S01]  /*7540*/  FFMA.FTZ R177, R170, R177, 1.1641532182693481445e-10 ;  /* 0x2f000000aab17423 */ /* 0x001fe200000100b1 */
[----:B------:R-:W-:Y:S01]  /*7550*/  SEL R170, RZ, 0x1, P2 ;  /* 0x00000001ffaa7807 */ /* 0x000fe20001000000 */
[----:B------:R-:W-:-:S03]  /*7560*/  FMUL.FTZ R63, R63, c[0x0][0x1e8] ;  /* 0x00007a003f3f7a20 */ /* 0x000fc60000410000 */
[----:B------:R-:W-:-:S04]  /*7570*/  FSETP.GTU.FTZ.AND P2, PT, R177, c[0x0][0x1e4], PT ;  /* 0x00007900b1007a0b */ /* 0x000fc80003f5c000 */
[----:B------:R-:W-:Y:S02]  /*7580*/  SEL R171, RZ, 0x1000000, P2 ;  /* 0x01000000ffab7807 */ /* 0x000fe40001000000 */
[----:B------:R-:W-:Y:S02]  /*7590*/  FSEL R63, R63, RZ, !P2 ;  /* 0x000000ff3f3f7208 */ /* 0x000fe40005000000 */
[----:B------:R-:W-:Y:S01]  /*75a0*/  LOP3.LUT R171, R131, R171, R130, 0xfe, !PT ;  /* 0x000000ab83ab7212 */ /* 0x000fe200078efe82 */
[----:B------:R-:W-:Y:S01]  /*75b0*/  IMAD.WIDE.U32 R130, R170, 0x1000000, RZ ;  /* 0x01000000aa827825 */ /* 0x000fe200078e00ff */
[----:B------:R-:W-:-:S03]  /*75c0*/  SEL R170, RZ, 0x1, P1 ;  /* 0x00000001ffaa7807 */ /* 0x000fc60000800000 */
[----:B------:R-:W-:Y:S01]  /*75d0*/  @P0 FADD.FTZ R63, R47, R63 ;  /* 0x0000003f2f3f0221 */ /* 0x000fe20000010000 */
[----:B------:R-:W-:Y:S01]  /*75e0*/  LOP3.LUT R131, R131, R171, R172, 0xfe, !PT ;  /* 0x000000ab83837212 */ /* 0x000fe200078efeac */
[----:B------:R-:W-:Y:S01]  /*75f0*/  IMAD.WIDE.U32 R170, R170, 0x10000, RZ ;  /* 0x00010000aaaa7825 */ /* 0x000fe200078e00ff */
        /* <DEDUP_REMOVED lines=10> */
[----:B------:R-:W-:-:S04]  /*76a0*/  LEA R130, P0, R129, c[0x0][0x190], 0x3 ;  /* 0x0000640081827a11 */ /* 0x000fc800078018ff */
[C---:B------:R-:W-:Y:S02]  /*76b0*/  LEA.HI.X R131, R129.reuse, c[0x0][0x194], RZ, 0x3, P0 ;  /* 0x0000650081837a11 */ /* 0x040fe400000f1cff */
[----:B------:R-:W-:-:S03]  /*76c0*/  IADD3 R129, R129, 0x20, RZ ;  /* 0x0000002081817810 */ /* 0x000fc60007ffe0ff */
[----:B------:R0:W-:Y:S04]  /*76d0*/  STG.E.64 [R130.64], R170 ;  /* 0x000000aa82007986 */ /* 0x0001e8000c101b06 */
.L_x_23712:
[----:B------:R-:W-:Y:S05]  /*76e0*/  BSYNC B1 ;  /* 0x0000000000017941 */ /* 0x000fea0003800000 */
.L_x_23711:
        /* <DEDUP_REMOVED lines=24> */
.L_x_23772:
[----:B01----:R-:W-:Y:S02]  /*7870*/  IMAD.MOV.U32 R170, RZ, RZ, R160 ;  /* 0x000000ffffaa7224 */ /* 0x003fe400078e00a0 */
.L_x_23773:
[----:B------:R-:W-:Y:S05]  /*7880*/  BSYNC B2 ;  /* 0x0000000000027941 */ /* 0x000fea0003800000 */
.L_x_23771:
        /* <DEDUP_REMOVED lines=16> */
.L_x_23777:
[----:B------:R-:W-:Y:S05]  /*7990*/  BSYNC B3 ;  /* 0x0000000000037941 */ /* 0x000fea0003800000 */
.L_x_23776:
        /* <DEDUP_REMOVED lines=44> */
.L_x_23775:
[----:B------:R-:W-:Y:S05]  /*7c60*/  BSYNC B2 ;  /* 0x0000000000027941 */ /* 0x000fea0003800000 */
.L_x_23774:
[----:B------:R-:W0:Y:S01]  /*7c70*/  I2F.U32 R64, R170 ;  /* 0x000000aa00407306 */ /* 0x000e220000201000 */
[----:B------:R-:W-:Y:S01]  /*7c80*/  HFMA2.MMA R177, -RZ, RZ, 0.1171875, 0 ;  /* 0x2f800000ffb17435 */ /* 0x000fe200000001ff */
[----:B------:R-:W-:Y:S01]  /*7c90*/  LOP3.LUT R143, R143, 0xfffffffb, RZ, 0xc0, !PT ;  /* 0xfffffffb8f8f7812 */ /* 0x000fe200078ec0ff */
[----:B------:R-:W-:Y:S01]  /*7ca0*/  BSSY B2, `(.L_x_23778) ;  /* 0x0000017000027945 */ /* 0x000fe20003800000 */
[----:B------:R-:W-:Y:S02]  /*7cb0*/  ISETP.NE.U32.AND P0, PT, RZ, c[0x0][0x180], PT ;  /* 0x00006000ff007a0c */ /* 0x000fe40003f05070 */
[----:B------:R-:W-:Y:S02]  /*7cc0*/  IADD3 R66, R67, 0x1, RZ ;  /* 0x0000000143427810 */ /* 0x000fe40007ffe0ff */
[----:B------:R-:W-:-:S03]  /*7cd0*/  ISETP.NE.AND.EX P0, PT, RZ, c[0x0][0x184], PT, P0 ;  /* 0x00006100ff007a0c */ /* 0x000fc60003f05300 */
        /* <DEDUP_REMOVED lines=18> */
.L_x_23779:
[----:B------:R-:W-:Y:S02]  /*7e00*/  IMAD.MOV.U32 R65, RZ, RZ, R160 ;  /* 0x000000ffff417224 */ /* 0x000fe400078e00a0 */
.L_x_23780:
[----:B------:R-:W-:Y:S05]  /*7e10*/  BSYNC B2 ;  /* 0x0000000000027941 */ /* 0x000fea0003800000 */
.L_x_23778:
        /* <DEDUP_REMOVED lines=16> */
.L_x_23784:
[----:B------:R-:W-:Y:S05]  /*7f20*/  BSYNC B3 ;  /* 0x0000000000037941 */ /* 0x000fea0003800000 */
.L_x_23783:
        /* <DEDUP_REMOVED lines=44> */
.L_x_23782:
[----:B------:R-:W-:Y:S05]  /*81f0*/  BSYNC B2 ;  /* 0x0000000000027941 */ /* 0x000fea0003800000 */
.L_x_23781:
        /* <DEDUP_REMOVED lines=22> */
.L_x_23786:
[----:B------:R-:W-:Y:S02]  /*8360*/  IMAD.MOV.U32 R68, RZ, RZ, R160 ;  /* 0x000000ffff447224 */ /* 0x000fe400078e00a0 */
.L_x_23787:
[----:B------:R-:W-:Y:S05]  /*8370*/  BSYNC B2 ;  /* 0x0000000000027941 */ /* 0x000fea0003800000 */
.L_x_23785:
        /* <DEDUP_REMOVED lines=16> */
.L_x_23791:
[----:B------:R-:W-:Y:S05]  /*8480*/  BSYNC B3 ;  /* 0x0000000000037941 */ /* 0x000fea0003800000 */
.L_x_23790:
        /* <DEDUP_REMOVED lines=44> */
.L_x_23789:
[----:B------:R-:W-:Y:S05]  /*8750*/  BSYNC B2 ;  /* 0x0000000000027941 */ /* 0x000fea0003800000 */
.L_x_23788:
        /* <DEDUP_REMOVED lines=20> */
.L_x_23793:
[----:B------:R-:W-:Y:S02]  /*88a0*/  IMAD.MOV.U32 R67, RZ, RZ, R160 ;  /* 0x000000ffff437224 */ /* 0x000fe400078e00a0 */
.L_x_23794:
[----:B------:R-:W-:Y:S05]  /*88b0*/  BSYNC B2 ;  /* 0x0000000000027941 */ /* 0x000fea0003800000 */
.L_x_23792:
        /* <DEDUP_REMOVED lines=16> */
.L_x_23798:
[----:B------:R-:W-:Y:S05]  /*89c0*/  BSYNC B3 ;  /* 0x0000000000037941 */ /* 0x000fea0003800000 */
.L_x_23797:
        /* <DEDUP_REMOVED lines=41> */
[----:B------:R-:W-:-:S03]  /*8c60*/  MOV R68, RZ ;  /* 0x000000ff00447202 */ /* 0x000fc60000000f00 */
[----:B------:R-:W-:Y:S01]  /*8c70*/  IMAD.MOV.U32 R160, RZ, RZ, R130 ;  /* 0x000000ffffa07224 */ /* 0x000fe200078e0082 */
[----:B------:R-:W-:Y:S02]  /*8c80*/  LOP3.LUT R155, R131, UR25, R170, 0x96, !PT ;  /* 0x00000019839b7c12 */ /* 0x000fe4000f8e96aa */
.L_x_23796:
[----:B------:R-:W-:Y:S05]  /*8c90*/  BSYNC B2 ;  /* 0x0000000000027941 */ /* 0x000fea0003800000 */
.L_x_23795:
        /* <DEDUP_REMOVED lines=20> */
.L_x_23800:
[----:B------:R-:W-:Y:S02]  /*8de0*/  IMAD.MOV.U32 R159, RZ, RZ, R160 ;  /* 0x000000ffff9f7224 */ /* 0x000fe400078e00a0 */
.L_x_23801:
[----:B------:R-:W-:Y:S05]  /*8df0*/  BSYNC B2 ;  /* 0x0000000000027941 */ /* 0x000fea0003800000 */
.L_x_23799:
        /* <DEDUP_REMOVED lines=16> */
.L_x_23805:
[----:B------:R-:W-:Y:S05]  /*8f00*/  BSYNC B3 ;  /* 0x0000000000037941 */ /* 0x000fea0003800000 */
.L_x_23804:
        /* <DEDUP_REMOVED lines=44> */
.L_x_23803:
[----:B------:R-:W-:Y:S05]  /*91d0*/  BSYNC B2 ;  /* 0x0000000000027941 */ /* 0x000fea0003800000 */
.L_x_23802:
        /* <DEDUP_REMOVED lines=20> */
.L_x_23807:
[----:B------:R-:W-:Y:S02]  /*9320*/  IMAD.MOV.U32 R69, RZ, RZ, R160 ;  /* 0x000000ffff457224 */ /* 0x000fe400078e00a0 */
.L_x_23808:
[----:B------:R-:W-:Y:S05]  /*9330*/  BSYNC B2 ;  /* 0x0000000000027941 */ /* 0x000fea0003800000 */
.L_x_23806:
        /* <DEDUP_REMOVED lines=16> */
.L_x_23812:
[----:B------:R-:W-:Y:S05]  /*9440*/  BSYNC B3 ;  /* 0x0000000000037941 */ /* 0x000fea0003800000 */
.L_x_23811:
        /* <DEDUP_REMOVED lines=44> */
.L_x_23810:
[----:B------:R-:W-:Y:S05]  /*9710*/  BSYNC B2 ;  /* 0x0000000000027941 */ /* 0x000fea0003800000 */
.L_x_23809:
        /* <DEDUP_REMOVED lines=20> */
.L_x_23814:
[----:B------:R-:W-:Y:S02]  /*9860*/  IMAD.MOV.U32 R70, RZ, RZ, R160 ;  /* 0x000000ffff467224 */ /* 0x000fe400078e00a0 */
.L_x_23815:
[----:B------:R-:W-:Y:S05]  /*9870*/  BSYNC B2 ;  /* 0x0000000000027941 */ /* 0x000fea0003800000 */
.L_x_23813:
        /* <DEDUP_REMOVED lines=16> */
.L_x_23819:
[----:B------:R-:W-:Y:S05]  /*9980*/  BSYNC B3 ;  /* 0x0000000000037941 */ /* 0x000fea0003800000 */
.L_x_23818:
        /* <DEDUP_REMOVED lines=44> */
.L_x_23817:
[----:B------:R-:W-:Y:S05]  /*9c50*/  BSYNC B2 ;  /* 0x0000000000027941 */ /* 0x000fea0003800000 */
.L_x_23816:
        /* <DEDUP_REMOVED lines=20> */
.L_x_23821:
[----:B------:R-:W-:Y:S02]  /*9da0*/  IMAD.MOV.U32 R222, RZ, RZ, R160 ;  /* 0x000000ffffde7224 */ /* 0x000fe400078e00a0 */
.L_x_23822:
[----:B------:R-:W-:Y:S05]  /*9db0*/  BSYNC B2 ;  /* 0x0000000000027941 */ /* 0x000fea0003800000 */
.L_x_23820:
        /* <DEDUP_REMOVED lines=19> */
.L_x_23826:
[----:B------:R-:W-:Y:S05]  /*9ef0*/  BSYNC B3 ;  /* 0x0000000000037941 */ /* 0x000fea0003800000 */
.L_x_23825:
[----:B------:R-:W-:Y:S01]  /*9f00*/  LOP3.LUT R130, R130, UR5, R161, 0x96, !PT ;  /* 0x0000000582827c12 */ /* 0x000fe2000f8e96a1 */
[----:B------:R-:W-:Y:S01]  /*9f10*/  IMAD.HI.U32 R170, R147, -0x326172a9, RZ ;  /* 0xcd9e8d5793aa7827 */ /* 0x000fe200078e00ff */
[----:B------:R-:W-:-:S03]  /*9f20*/  MOV R159, RZ ;  /* 0x000000ff009f7202 */ /* 0x000fc60000000f00 */
        /* <DEDUP_REMOVED lines=41> */
.L_x_23824:
[----:B------:R-:W-:Y:S05]  /*a1c0*/  BSYNC B2 ;  /* 0x0000000000027941 */ /* 0x000fea0003800000 */
.L_x_23823:
        /* <DEDUP_REMOVED lines=34> */
.L_x_23770:
[----:B------:R-:W-:Y:S05]  /*a3f0*/  BSYNC B1 ;  /* 0x0000000000017941 */ /* 0x000fea0003800000 */
.L_x_23769:
        /* <DEDUP_REMOVED lines=22> */
[----:B------:R-:W-:Y:S01]  /*a560*/  IMAD.MOV.U32 R170, RZ, RZ, R162 ;  /* 0x000000ffffaa7224 */ /* 0x000fe200078e00a2 */
[----:B------:R-:W-:Y:S05]  /*a570*/  BRA `(.L_x_23831) ;  /* 0x0000001000007947 */ /* 0x000fea0003800000 */
.L_x_23830:
[----:B01----:R-:W-:Y:S02]  /*a580*/  IMAD.MOV.U32 R170, RZ, RZ, R160 ;  /* 0x000000ffffaa7224 */ /* 0x003fe400078e00a0 */
.L_x_23831:
[----:B------:R-:W-:Y:S05]  /*a590*/  BSYNC B2 ;  /* 0x0000000000027941 */ /* 0x000fea0003800000 */
.L_x_23829:
        /* <DEDUP_REMOVED lines=16> */
.L_x_23835:
[----:B------:R-:W-:Y:S05]  /*a6a0*/  BSYNC B3 ;  /* 0x0000000000037941 */ /* 0x000fea0003800000 */
.L_x_23834:
        /* <DEDUP_REMOVED lines=44> */
.L_x_23833:
[----:B------:R-:W-:Y:S05]  /*a970*/  BSYNC B2 ;  /* 0x0000000000027941 */ /* 0x000fea0003800000 */
.L_x_23832:
        /* <DEDUP_REMOVED lines=25> */
.L_x_23837:
[----:B------:R-:W-:Y:S02]  /*ab10*/  IMAD.MOV.U32 R73, RZ, RZ, R160 ;  /* 0x000000ffff497224 */ /* 0x000fe400078e00a0 */
.L_x_23838:
[----:B------:R-:W-:Y:S05]  /*ab20*/  BSYNC B2 ;  /* 0x0000000000027941 */ /* 0x000fea0003800000 */
.L_x_23836:
        /* <DEDUP_REMOVED lines=16> */
.L_x_23842:
[----:B------:R-:W-:Y:S05]  /*ac30*/  BSYNC B3 ;  /* 0x0000000000037941 */ /* 0x000fea0003800000 */
.L_x_23841:
        /* <DEDUP_REMOVED lines=44> */
.L_x_23840:
[----:B------:R-:W-:Y:S05]  /*af00*/  BSYNC B2 ;  /* 0x0000000000027941 */ /* 0x000fea0003800000 */
.L_x_23839:
        /* <DEDUP_REMOVED lines=22> */
.L_x_23844:
[----:B------:R-:W-:Y:S02]  /*b070*/  IMAD.MOV.U32 R76, RZ, RZ, R160 ;  /* 0x000000ffff4c7224 */ /* 0x000fe400078e00a0 */
.L_x_23845:
[----:B------:R-:W-:Y:S05]  /*b080*/  BSYNC B2 ;  /* 0x0000000000027941 */ /* 0x000fea0003800000 */
.L_x_23843:
        /* <DEDUP_REMOVED lines=16> */
.L_x_23849:
[----:B------:R-:W-:Y:S05]  /*b190*/  BSYNC B3 ;  /* 0x0000000000037941 */ /* 0x000fea0003800000 */
.L_x_23848:
        /* <DEDUP_REMOVED lines=44> */
.L_x_23847:
[----:B------:R-:W-:Y:S05]  /*b460*/  BSYNC B2 ;  /* 0x0000000000027941 */ /* 0x000fea0003800000 */
.L_x_23846:
        /* <DEDUP_REMOVED lines=20> */
.L_x_23851:
[----:B------:R-:W-:Y:S02]  /*b5b0*/  IMAD.MOV.U32 R75, RZ, RZ, R160 ;  /* 0x000000ffff4b7224 */ /* 0x000fe400078e00a0 */
.L_x_23852:
[----:B------:R-:W-:Y:S05]  /*b5c0*/  BSYNC B2 ;  /* 0x0000000000027941 */ /* 0x000fea0003800000 */
.L_x_23850:
        /* <DEDUP_REMOVED lines=16> */
.L_x_23856:
[----:B------:R-:W-:Y:S05]  /*b6d0*/  BSYNC B3 ;  /* 0x0000000000037941 */ /* 0x000fea0003800000 */
.L_x_23855:
        /* <DEDUP_REMOVED lines=44> */
.L_x_23854:
[----:B------:R-:W-:Y:S05]  /*b9a0*/  BSYNC B2 ;  /* 0x0000000000027941 */ /* 0x000fea0003800000 */
.L_x_23853:
        /* <DEDUP_REMOVED lines=20> */
.L_x_23858:
[----:B------:R-:W-:Y:S02]  /*baf0*/  IMAD.MOV.U32 R159, RZ, RZ, R160 ;  /* 0x000000ffff9f7224 */ /* 0x000fe400078e00a0 */
.L_x_23859:
[----:B------:R-:W-:Y:S05]  /*bb00*/  BSYNC B2 ;  /* 0x0000000000027941 */ /* 0x000fea0003800000 */
.L_x_23857:
        /* <DEDUP_REMOVED lines=16> */
.L_x_23863:
[----:B------:R-:W-:Y:S05]  /*bc10*/  BSYNC B3 ;  /* 0x0000000000037941 */ /* 0x000fea0003800000 */
.L_x_23862:
        /* <DEDUP_REMOVED lines=44> */
.L_x_23861:
[----:B------:R-:W-:Y:S05]  /*bee0*/  BSYNC B2 ;  /* 0x0000000000027941 */ /* 0x000fea0003800000 */
.L_x_23860:
        /* <DEDUP_REMOVED lines=20> */
.L_x_23865:
[----:B------:R-:W-:Y:S02]  /*c030*/  IMAD.MOV.U32 R77, RZ, RZ, R160 ;  /* 0x000000ffff4d7224 */ /* 0x000fe400078e00a0 */
.L_x_23866:
[----:B------:R-:W-:Y:S05]  /*c040*/  BSYNC B2 ;  /* 0x0000000000027941 */ /* 0x000fea0003800000 */
.L_x_23864:
        /* <DEDUP_REMOVED lines=16> */
.L_x_23870:
[----:B------:R-:W-:Y:S05]  /*c150*/  BSYNC B3 ;  /* 0x0000000000037941 */ /* 0x000fea0003800000 */
.L_x_23869:
        /* <DEDUP_REMOVED lines=44> */
.L_x_23868:
[----:B------:R-:W-:Y:S05]  /*c420*/  BSYNC B2 ;  /* 0x0000000000027941 */ /* 0x000fea0003800000 */
.L_x_23867:
        /* <DEDUP_REMOVED lines=20> */
.L_x_23872:
[----:B------:R-:W-:Y:S02]  /*c570*/  IMAD.MOV.U32 R78, RZ, RZ, R160 ;  /* 0x000000ffff4e7224 */ /* 0x000fe400078e00a0 */
.L_x_23873:
[----:B------:R-:W-:Y:S05]  /*c580*/  BSYNC B2 ;  /* 0x0000000000027941 */ /* 0x000fea0003800000 */
.L_x_23871:
        /* <DEDUP_REMOVED lines=16> */
.L_x_23877:
[----:B------:R-:W-:Y:S05]  /*c690*/  BSYNC B3 ;  /* 0x0000000000037941 */ /* 0x000fea0003800000 */
.L_x_23876:
        /* <DEDUP_REMOVED lines=44> */
.L_x_23875:
[----:B------:R-:W-:Y:S05]  /*c960*/  BSYNC B2 ;  /* 0x0000000000027941 */ /* 0x000fea0003800000 */
.L_x_23874:
        /* <DEDUP_REMOVED lines=20> */
.L_x_23879:
[----:B------:R-:W-:Y:S02]  /*cab0*/  IMAD.MOV.U32 R222, RZ, RZ, R160 ;  /* 0x000000ffffde7224 */ /* 0x000fe400078e00a0 */
.L_x_23880:
[----:B------:R-:W-:Y:S05]  /*cac0*/  BSYNC B2 ;  /* 0x0000000000027941 */ /* 0x000fea0003800000 */
.L_x_23878:
        /* <DEDUP_REMOVED lines=19> */
.L_x_23884:
[----:B------:R-:W-:Y:S05]  /*cc00*/  BSYNC B3 ;  /* 0x0000000000037941 */ /* 0x000fea0003800000 */
.L_x_23883:
        /* <DEDUP_REMOVED lines=44> */
.L_x_23882:
[----:B------:R-:W-:Y:S05]  /*ced0*/  BSYNC B2 ;  /* 0x0000000000027941 */ /* 0x000fea0003800000 */
.L_x_23881:
        /* <DEDUP_REMOVED lines=34> */
.L_x_23828:
[----:B------:R-:W-:Y:S05]  /*d100*/  BSYNC B1 ;  /* 0x0000000000017941 */ /* 0x000fea0003800000 */
.L_x_23827:
        /* <DEDUP_REMOVED lines=24> */
.L_x_23888:
[----:B01----:R-:W-:Y:S02]  /*d290*/  IMAD.MOV.U32 R170, RZ, RZ, R160 ;  /* 0x000000ffffaa7224 */ /* 0x003fe400078e00a0 */
.L_x_23889:
[----:B------:R-:W-:Y:S05]  /*d2a0*/  BSYNC B2 ;  /* 0x0000000000027941 */ /* 0x000fea0003800000 */
.L_x_23887:
        /* <DEDUP_REMOVED lines=16> */
.L_x_23893:
[----:B------:R-:W-:Y:S05]  /*d3b0*/  BSYNC B3 ;  /* 0x0000000000037941 */ /* 0x000fea0003800000 */
.L_x_23892:
        /* <DEDUP_REMOVED lines=44> */
.L_x_23891:
[----:B------:R-:W-:Y:S05]  /*d680*/  BSYNC B2 ;  /* 0x0000000000027941 */ /* 0x000fea0003800000 */
.L_x_23890:
        /* <DEDUP_REMOVED lines=25> */
.L_x_23895:
[----:B------:R-:W-:Y:S02]  /*d820*/  IMAD.MOV.U32 R81, RZ, RZ, R160 ;  /* 0x000000ffff517224 */ /* 0x000fe400078e00a0 */
.L_x_23896:
[----:B------:R-:W-:Y:S05]  /*d830*/  BSYNC B2 ;  /* 0x0000000000027941 */ /* 0x000fea0003800000 */
.L_x_23894:
        /* <DEDUP_REMOVED lines=16> */
.L_x_23900:
[----:B------:R-:W-:Y:S05]  /*d940*/  BSYNC B3 ;  /* 0x0000000000037941 */ /* 0x000fea0003800000 */
.L_x_23899:
        /* <DEDUP_REMOVED lines=44> */
.L_x_23898:
[----:B------:R-:W-:Y:S05]  /*dc10*/  BSYNC B2 ;  /* 0x0000000000027941 */ /* 0x000fea0003800000 */
.L_x_23897:
        /* <DEDUP_REMOVED lines=22> */
.L_x_23902:
[----:B------:R-:W-:Y:S02]  /*dd80*/  IMAD.MOV.U32 R84, RZ, RZ, R160 ;  /* 0x000000ffff547224 */ /* 0x000fe400078e00a0 */
.L_x_23903:
[----:B------:R-:W-:Y:S05]  /*dd90*/  BSYNC B2 ;  /* 0x0000000000027941 */ /* 0x000fea0003800000 */
.L_x_23901:
        /* <DEDUP_REMOVED lines=16> */
.L_x_23907:
[----:B------:R-:W-:Y:S05]  /*dea0*/  BSYNC B3 ;  /* 0x0000000000037941 */ /* 0x000fea0003800000 */
.L_x_23906:
        /* <DEDUP_REMOVED lines=44> */
.L_x_23905:
[----:B------:R-:W-:Y:S05]  /*e170*/  BSYNC B2 ;  /* 0x0000000000027941 */ /* 0x000fea0003800000 */
.L_x_23904:
        /* <DEDUP_REMOVED lines=20> */
.L_x_23909:
[----:B------:R-:W-:Y:S02]  /*e2c0*/  IMAD.MOV.U32 R83, RZ, RZ, R160 ;  /* 0x000000ffff537224 */ /* 0x000fe400078e00a0 */
.L_x_23910:
[----:B------:R-:W-:Y:S05]  /*e2d0*/  BSYNC B2 ;  /* 0x0000000000027941 */ /* 0x000fea0003800000 */
.L_x_23908:
        /* <DEDUP_REMOVED lines=16> */
.L_x_23914:
[----:B------:R-:W-:Y:S05]  /*e3e0*/  BSYNC B3 ;  /* 0x0000000000037941 */ /* 0x000fea0003800000 */
.L_x_23913:
        /* <DEDUP_REMOVED lines=44> */
.L_x_23912:
[----:B------:R-:W-:Y:S05]  /*e6b0*/  BSYNC B2 ;  /* 0x0000000000027941 */ /* 0x000fea0003800000 */
.L_x_23911:
        /* <DEDUP_REMOVED lines=20> */
.L_x_23916:
[----:B------:R-:W-:Y:S02]  /*e800*/  IMAD.MOV.U32 R159, RZ, RZ, R160 ;  /* 0x000000ffff9f7224 */ /* 0x000fe400078e00a0 */
.L_x_23917:
[----:B------:R-:W-:Y:S05]  /*e810*/  BSYNC B2 ;  /* 0x0000000000027941 */ /* 0x000fea0003800000 */
.L_x_23915:
        /* <DEDUP_REMOVED lines=16> */
.L_x_23921:
[----:B------:R-:W-:Y:S05]  /*e920*/  BSYNC B3 ;  /* 0x0000000000037941 */ /* 0x000fea0003800000 */
.L_x_23920:
        /* <DEDUP_REMOVED lines=44> */
.L_x_23919:
[----:B------:R-:W-:Y:S05]  /*ebf0*/  BSYNC B2 ;  /* 0x0000000000027941 */ /* 0x000fea0003800000 */
.L_x_23918:
        /* <DEDUP_REMOVED lines=20> */
.L_x_23923:
[----:B------:R-:W-:Y:S02]  /*ed40*/  IMAD.MOV.U32 R85, RZ, RZ, R160 ;  /* 0x000000ffff557224 */ /* 0x000fe400078e00a0 */
.L_x_23924:
[----:B------:R-:W-:Y:S05]  /*ed50*/  BSYNC B2 ;  /* 0x0000000000027941 */ /* 0x000fea0003800000 */
.L_x_23922:
        /* <DEDUP_REMOVED lines=16> */
.L_x_23928:
[----:B------:R-:W-:Y:S05]  /*ee60*/  BSYNC B3 ;  /* 0x0000000000037941 */ /* 0x000fea0003800000 */
.L_x_23927:
        /* <DEDUP_REMOVED lines=44> */
.L_x_23926:
[----:B------:R-:W-:Y:S05]  /*f130*/  BSYNC B2 ;  /* 0x0000000000027941 */ /* 0x000fea0003800000 */
.L_x_23925:
        /* <DEDUP_REMOVED lines=20> */
.L_x_23930:
[----:B------:R-:W-:Y:S02]  /*f280*/  IMAD.MOV.U32 R86, RZ, RZ, R160 ;  /* 0x000000ffff567224 */ /* 0x000fe400078e00a0 */
.L_x_23931:
[----:B------:R-:W-:Y:S05]  /*f290*/  BSYNC B2 ;  /* 0x0000000000027941 */ /* 0x000fea0003800000 */
.L_x_23929:
        /* <DEDUP_REMOVED lines=16> */
.L_x_23935:
[----:B------:R-:W-:Y:S05]  /*f3a0*/  BSYNC B3 ;  /* 0x0000000000037941 */ /* 0x000fea0003800000 */
.L_x_23934:
        /* <DEDUP_REMOVED lines=44> */
.L_x_23933:
[----:B------:R-:W-:Y:S05]  /*f670*/  BSYNC B2 ;  /* 0x0000000000027941 */ /* 0x000fea0003800000 */
.L_x_23932:
        /* <DEDUP_REMOVED lines=20> */
.L_x_23937:
[----:B------:R-:W-:Y:S02]  /*f7c0*/  IMAD.MOV.U32 R222, RZ, RZ, R160 ;  /* 0x000000ffffde7224 */ /* 0x000fe400078e00a0 */
.L_x_23938:
[----:B------:R-:W-:Y:S05]  /*f7d0*/  BSYNC B2 ;  /* 0x0000000000027941 */ /* 0x000fea0003800000 */
.L_x_23936:
        /* <DEDUP_REMOVED lines=19> */
.L_x_23942:
[----:B------:R-:W-:Y:S05]  /*f910*/  BSYNC B3 ;  /* 0x0000000000037941 */ /* 0x000fea0003800000 */
.L_x_23941:
        /* <DEDUP_REMOVED lines=44> */
.L_x_23940:
[----:B------:R-:W-:Y:S05]  /*fbe0*/  BSYNC B2 ;  /* 0x0000000000027941 */ /* 0x000fea0003800000 */
.L_x_23939:
        /* <DEDUP_REMOVED lines=34> */
.L_x_23886:
[----:B------:R-:W-:Y:S05]  /*fe10*/  BSYNC B1 ;  /* 0x0000000000017941 */ /* 0x000fea0003800000 */
.L_x_23885:
        /* <DEDUP_REMOVED lines=24> */
.L_x_23946:
[----:B01----:R-:W-:Y:S02]  /*ffa0*/  IMAD.MOV.U32 R170, RZ, RZ, R160 ;  /* 0x000000ffffaa7224 */ /* 0x003fe400078e00a0 */
.L_x_23947:
[----:B------:R-:W-:Y:S05]  /*ffb0*/  BSYNC B2 ;  /* 0x0000000000027941 */ /* 0x000fea0003800000 */
.L_x_23945:
        /* <DEDUP_REMOVED lines=16> */
.L_x_23951:
[----:B------:R-:W-:Y:S05]  /*100c0*/  BSYNC B3 ;  /* 0x0000000000037941 */ /* 0x000fea0003800000 */
.L_x_23950:
        /* <DEDUP_REMOVED lines=44> */
.L_x_23949:
[----:B------:R-:W-:Y:S05]  /*10390*/  BSYNC B2 ;  /* 0x0000000000027941 */ /* 0x000fea0003800000 */
.L_x_23948:
        /* <DEDUP_REMOVED lines=25> */
.L_x_23953:
[----:B------:R-:W-:Y:S02]  /*10530*/  MOV R89, R160 ;  /* 0x000000a000597202 */ /* 0x000fe40000000f00 */
.L_x_23954:
[----:B------:R-:W-:Y:S05]  /*10540*/  BSYNC B2 ;  /* 0x0000000000027941 */ /* 0x000fea0003800000 */
.L_x_23952:
        /* <DEDUP_REMOVED lines=16> */
.L_x_23958:
[----:B------:R-:W-:Y:S05]  /*10650*/  BSYNC B3 ;  /* 0x0000000000037941 */ /* 0x000fea0003800000 */
.L_x_23957:
        /* <DEDUP_REMOVED lines=44> */
.L_x_23956:
[----:B------:R-:W-:Y:S05]  /*10920*/  BSYNC B2 ;  /* 0x0000000000027941 */ /* 0x000fea0003800000 */
.L_x_23955:
        /* <DEDUP_REMOVED lines=22> */
.L_x_23960:
[----:B------:R-:W-:Y:S02]  /*10a90*/  MOV R92, R160 ;  /* 0x000000a0005c7202 */ /* 0x000fe40000000f00 */
.L_x_23961:
[----:B------:R-:W-:Y:S05]  /*10aa0*/  BSYNC B2 ;  /* 0x0000000000027941 */ /* 0x000fea0003800000 */
.L_x_23959:
        /* <DEDUP_REMOVED lines=16> */
.L_x_23965:
[----:B------:R-:W-:Y:S05]  /*10bb0*/  BSYNC B3 ;  /* 0x0000000000037941 */ /* 0x000fea0003800000 */
.L_x_23964:
        /* <DEDUP_REMOVED lines=44> */
.L_x_23963:
[----:B------:R-:W-:Y:S05]  /*10e80*/  BSYNC B2 ;  /* 0x0000000000027941 */ /* 0x000fea0003800000 */
.L_x_23962:
        /* <DEDUP_REMOVED lines=20> */
.L_x_23967:
[----:B------:R-:W-:Y:S02]  /*10fd0*/  MOV R91, R160 ;  /* 0x000000a0005b7202 */ /* 0x000fe40000000f00 */
.L_x_23968:
[----:B------:R-:W-:Y:S05]  /*10fe0*/  BSYNC B2 ;  /* 0x0000000000027941 */ /* 0x000fea0003800000 */
.L_x_23966:
        /* <DEDUP_REMOVED lines=16> */
.L_x_23972:
[----:B------:R-:W-:Y:S05]  /*110f0*/  BSYNC B3 ;  /* 0x0000000000037941 */ /* 0x000fea0003800000 */
.L_x_23971:
        /* <DEDUP_REMOVED lines=44> */
.L_x_23970:
[----:B------:R-:W-:Y:S05]  /*113c0*/  BSYNC B2 ;  /* 0x0000000000027941 */ /* 0x000fea0003800000 */
.L_x_23969:
        /* <DEDUP_REMOVED lines=20> */
.L_x_23974:
[----:B------:R-:W-:Y:S02]  /*11510*/  MOV R159, R160 ;  /* 0x000000a0009f7202 */ /* 0x000fe40000000f00 */
.L_x_23975:
[----:B------:R-:W-:Y:S05]  /*11520*/  BSYNC B2 ;  /* 0x0000000000027941 */ /* 0x000fea0003800000 */
.L_x_23973:
        /* <DEDUP_REMOVED lines=16> */
.L_x_23979:
[----:B------:R-:W-:Y:S05]  /*11630*/  BSYNC B3 ;  /* 0x0000000000037941 */ /* 0x000fea0003800000 */
.L_x_23978:
        /* <DEDUP_REMOVED lines=44> */
.L_x_23977:
[----:B------:R-:W-:Y:S05]  /*11900*/  BSYNC B2 ;  /* 0x0000000000027941 */ /* 0x000fea0003800000 */
.L_x_23976:
        /* <DEDUP_REMOVED lines=20> */
.L_x_23981:
[----:B------:R-:W-:Y:S02]  /*11a50*/  MOV R93, R160 ;  /* 0x000000a0005d7202 */ /* 0x000fe40000000f00 */
.L_x_23982:
[----:B------:R-:W-:Y:S05]  /*11a60*/  BSYNC B2 ;  /* 0x0000000000027941 */ /* 0x000fea0003800000 */
.L_x_23980:
        /* <DEDUP_REMOVED lines=16> */
.L_x_23986:
[----:B------:R-:W-:Y:S05]  /*11b70*/  BSYNC B3 ;  /* 0x0000000000037941 */ /* 0x000fea0003800000 */
.L_x_23985:
        /* <DEDUP_REMOVED lines=44> */
.L_x_23984:
[----:B------:R-:W-:Y:S05]  /*11e40*/  BSYNC B2 ;  /* 0x0000000000027941 */ /* 0x000fea0003800000 */
.L_x_23983:
        /* <DEDUP_REMOVED lines=20> */
.L_x_23988:
[----:B------:R-:W-:Y:S02]  /*11f90*/  MOV R94, R160 ;  /* 0x000000a0005e7202 */ /* 0x000fe40000000f00 */
.L_x_23989:
[----:B------:R-:W-:Y:S05]  /*11fa0*/  BSYNC B2 ;  /* 0x0000000000027941 */ /* 0x000fea0003800000 */
.L_x_23987:
        /* <DEDUP_REMOVED lines=16> */
.L_x_23993:
[----:B------:R-:W-:Y:S05]  /*120b0*/  BSYNC B3 ;  /* 0x0000000000037941 */ /* 0x000fea0003800000 */
.L_x_23992:
        /* <DEDUP_REMOVED lines=44> */
.L_x_23991:
[----:B------:R-:W-:Y:S05]  /*12380*/  BSYNC B2 ;  /* 0x0000000000027941 */ /* 0x000fea0003800000 */
.L_x_23990:
        /* <DEDUP_REMOVED lines=20> */
.L_x_23995:
[----:B------:R-:W-:Y:S02]  /*124d0*/  MOV R222, R160 ;  /* 0x000000a000de7202 */ /* 0x000fe40000000f00 */
.L_x_23996:
[----:B------:R-:W-:Y:S05]  /*124e0*/  BSYNC B2 ;  /* 0x0000000000027941 */ /* 0x000fea0003800000 */
.L_x_23994:
        /* <DEDUP_REMOVED lines=19> */
.L_x_24000:
[----:B------:R-:W-:Y:S05]  /*12620*/  BSYNC B3 ;  /* 0x0000000000037941 */ /* 0x000fea0003800000 */
.L_x_23999:
        /* <DEDUP_REMOVED lines=44> */
.L_x_23998:
[----:B------:R-:W-:Y:S05]  /*128f0*/  BSYNC B2 ;  /* 0x0000000000027941 */ /* 0x000fea0003800000 */
.L_x_23997:
        /* <DEDUP_REMOVED lines=34> */
.L_x_23944:
[----:B------:R-:W-:Y:S05]  /*12b20*/  BSYNC B1 ;  /* 0x0000000000017941 */ /* 0x000fea0003800000 */
.L_x_23943:
        /* <DEDUP_REMOVED lines=24> */
.L_x_24004:
[----:B01----:R-:W-:Y:S02]  /*12cb0*/  IMAD.MOV.U32 R170, RZ, RZ, R160 ;  /* 0x000000ffffaa7224 */ /* 0x003fe400078e00a0 */
.L_x_24005:
[----:B------:R-:W-:Y:S05]  /*12cc0*/  BSYNC B2 ;  /* 0x0000000000027941 */ /* 0x000fea0003800000 */
.L_x_24003:
        /* <DEDUP_REMOVED lines=16> */
.L_x_24009:
[----:B------:R-:W-:Y:S05]  /*12dd0*/  BSYNC B3 ;  /* 0x0000000000037941 */ /* 0x000fea0003800000 */
.L_x_24008:
        /* <DEDUP_REMOVED lines=44> */
.L_x_24007:
[----:B------:R-:W-:Y:S05]  /*130a0*/  BSYNC B2 ;  /* 0x0000000000027941 */ /* 0x000fea0003800000 */
.L_x_24006:
        /* <DEDUP_REMOVED lines=25> */
.L_x_24011:
[----:B------:R-:W-:Y:S02]  /*13240*/  IMAD.MOV.U32 R97, RZ, RZ, R160 ;  /* 0x000000ffff617224 */ /* 0x000fe400078e00a0 */
.L_x_24012:
[----:B------:R-:W-:Y:S05]  /*13250*/  BSYNC B2 ;  /* 0x0000000000027941 */ /* 0x000fea0003800000 */
.L_x_24010:
        /* <DEDUP_REMOVED lines=16> */
.L_x_24016:
[----:B------:R-:W-:Y:S05]  /*13360*/  BSYNC B3 ;  /* 0x0000000000037941 */ /* 0x000fea0003800000 */
.L_x_24015:
        /* <DEDUP_REMOVED lines=44> */
.L_x_24014:
[----:B------:R-:W-:Y:S05]  /*13630*/  BSYNC B2 ;  /* 0x0000000000027941 */ /* 0x000fea0003800000 */
.L_x_24013:
        /* <DEDUP_REMOVED lines=22> */
.L_x_24018:
[----:B------:R-:W-:Y:S02]  /*137a0*/  IMAD.MOV.U32 R100, RZ, RZ, R160 ;  /* 0x000000ffff647224 */ /* 0x000fe400078e00a0 */
.L_x_24019:
[----:B------:R-:W-:Y:S05]  /*137b0*/  BSYNC B2 ;  /* 0x0000000000027941 */ /* 0x000fea0003800000 */
.L_x_24017:
        /* <DEDUP_REMOVED lines=16> */
.L_x_24023:
[----:B------:R-:W-:Y:S05]  /*138c0*/  BSYNC B3 ;  /* 0x0000000000037941 */ /* 0x000fea0003800000 */
.L_x_24022:
        /* <DEDUP_REMOVED lines=44> */
.L_x_24021:
[----:B------:R-:W-:Y:S05]  /*13b90*/  BSYNC B2 ;  /* 0x0000000000027941 */ /* 0x000fea0003800000 */
.L_x_24020:
        /* <DEDUP_REMOVED lines=20> */
.L_x_24025:
[----:B------:R-:W-:Y:S02]  /*13ce0*/  IMAD.MOV.U32 R99, RZ, RZ, R160 ;  /* 0x000000ffff637224 */ /* 0x000fe400078e00a0 */
.L_x_24026:
[----:B------:R-:W-:Y:S05]  /*13cf0*/  BSYNC B2 ;  /* 0x0000000000027941 */ /* 0x000fea0003800000 */
.L_x_24024:
        /* <DEDUP_REMOVED lines=16> */
.L_x_24030:
[----:B------:R-:W-:Y:S05]  /*13e00*/  BSYNC B3 ;  /* 0x0000000000037941 */ /* 0x000fea0003800000 */
.L_x_24029:
        /* <DEDUP_REMOVED lines=44> */
.L_x_24028:
[----:B------:R-:W-:Y:S05]  /*140d0*/  BSYNC B2 ;  /* 0x0000000000027941 */ /* 0x000fea0003800000 */
.L_x_24027:
        /* <DEDUP_REMOVED lines=20> */
.L_x_24032:
[----:B------:R-:W-:Y:S02]  /*14220*/  IMAD.MOV.U32 R159, RZ, RZ, R160 ;  /* 0x000000ffff9f7224 */ /* 0x000fe400078e00a0 */
.L_x_24033:
[----:B------:R-:W-:Y:S05]  /*14230*/  BSYNC B2 ;  /* 0x0000000000027941 */ /* 0x000fea0003800000 */
.L_x_24031:
        /* <DEDUP_REMOVED lines=16> */
.L_x_24037:
[----:B------:R-:W-:Y:S05]  /*14340*/  BSYNC B3 ;  /* 0x0000000000037941 */ /* 0x000fea0003800000 */
.L_x_24036:
        /* <DEDUP_REMOVED lines=44> */
.L_x_24035:
[----:B------:R-:W-:Y:S05]  /*14610*/  BSYNC B2 ;  /* 0x0000000000027941 */ /* 0x000fea0003800000 */
.L_x_24034:
        /* <DEDUP_REMOVED lines=20> */
.L_x_24039:
[----:B------:R-:W-:Y:S02]  /*14760*/  IMAD.MOV.U32 R101, RZ, RZ, R160 ;  /* 0x000000ffff657224 */ /* 0x000fe400078e00a0 */
.L_x_24040:
[----:B------:R-:W-:Y:S05]  /*14770*/  BSYNC B2 ;  /* 0x0000000000027941 */ /* 0x000fea0003800000 */
.L_x_24038:
        /* <DEDUP_REMOVED lines=16> */
.L_x_24044:
[----:B------:R-:W-:Y:S05]  /*14880*/  BSYNC B3 ;  /* 0x0000000000037941 */ /* 0x000fea0003800000 */
.L_x_24043:
        /* <DEDUP_REMOVED lines=44> */
.L_x_24042:
[----:B------:R-:W-:Y:S05]  /*14b50*/  BSYNC B2 ;  /* 0x0000000000027941 */ /* 0x000fea0003800000 */
.L_x_24041:
        /* <DEDUP_REMOVED lines=20> */
.L_x_24046:
[----:B------:R-:W-:Y:S02]  /*14ca0*/  IMAD.MOV.U32 R102, RZ, RZ, R160 ;  /* 0x000000ffff667224 */ /* 0x000fe400078e00a0 */
.L_x_24047:
[----:B------:R-:W-:Y:S05]  /*14cb0*/  BSYNC B2 ;  /* 0x0000000000027941 */ /* 0x000fea0003800000 */
.L_x_24045:
        /* <DEDUP_REMOVED lines=16> */
.L_x_24051:
[----:B------:R-:W-:Y:S05]  /*14dc0*/  BSYNC B3 ;  /* 0x0000000000037941 */ /* 0x000fea0003800000 */
.L_x_24050:
        /* <DEDUP_REMOVED lines=44> */
.L_x_24049:
[----:B------:R-:W-:Y:S05]  /*15090*/  BSYNC B2 ;  /* 0x0000000000027941 */ /* 0x000fea0003800000 */
.L_x_24048:
        /* <DEDUP_REMOVED lines=20> */
.L_x_24053:
[----:B------:R-:W-:Y:S02]  /*151e0*/  IMAD.MOV.U32 R222, RZ, RZ, R160 ;  /* 0x000000ffffde7224 */ /* 0x000fe400078e00a0 */
.L_x_24054:
[----:B------:R-:W-:Y:S05]  /*151f0*/  BSYNC B2 ;  /* 0x0000000000027941 */ /* 0x000fea0003800000 */
.L_x_24052:
        /* <DEDUP_REMOVED lines=19> */
.L_x_24058:
[----:B------:R-:W-:Y:S05]  /*15330*/  BSYNC B3 ;  /* 0x0000000000037941 */ /* 0x000fea0003800000 */
.L_x_24057:
        /* <DEDUP_REMOVED lines=44> */
.L_x_24056:
[----:B------:R-:W-:Y:S05]  /*15600*/  BSYNC B2 ;  /* 0x0000000000027941 */ /* 0x000fea0003800000 */
.L_x_24055:
        /* <DEDUP_REMOVED lines=34> */
.L_x_24002:
[----:B------:R-:W-:Y:S05]  /*15830*/  BSYNC B1 ;  /* 0x0000000000017941 */ /* 0x000fea0003800000 */
.L_x_24001:
        /* <DEDUP_REMOVED lines=24> */
.L_x_24062:
[----:B01----:R-:W-:Y:S02]  /*159c0*/  MOV R170, R160 ;  /* 0x000000a000aa7202 */ /* 0x003fe40000000f00 */
.L_x_24063:
[----:B------:R-:W-:Y:S05]  /*159d0*/  BSYNC B2 ;  /* 0x0000000000027941 */ /* 0x000fea0003800000 */
.L_x_24061:
        /* <DEDUP_REMOVED lines=16> */
.L_x_24067:
[----:B------:R-:W-:Y:S05]  /*15ae0*/  BSYNC B3 ;  /* 0x0000000000037941 */ /* 0x000fea0003800000 */
.L_x_24066:
        /* <DEDUP_REMOVED lines=44> */
.L_x_24065:
[----:B------:R-:W-:Y:S05]  /*15db0*/  BSYNC B2 ;  /* 0x0000000000027941 */ /* 0x000fea0003800000 */
.L_x_24064:
        /* <DEDUP_REMOVED lines=25> */
.L_x_24069:
[----:B------:R-:W-:Y:S02]  /*15f50*/  IMAD.MOV.U32 R105, RZ, RZ, R160 ;  /* 0x000000ffff697224 */ /* 0x000fe400078e00a0 */
.L_x_24070:
[----:B------:R-:W-:Y:S05]  /*15f60*/  BSYNC B2 ;  /* 0x0000000000027941 */ /* 0x000fea0003800000 */
.L_x_24068:
        /* <DEDUP_REMOVED lines=16> */
.L_x_24074:
[----:B------:R-:W-:Y:S05]  /*16070*/  BSYNC B3 ;  /* 0x0000000000037941 */ /* 0x000fea0003800000 */
.L_x_24073:
        /* <DEDUP_REMOVED lines=44> */
.L_x_24072:
[----:B------:R-:W-:Y:S05]  /*16340*/  BSYNC B2 ;  /* 0x0000000000027941 */ /* 0x000fea0003800000 */
.L_x_24071:
        /* <DEDUP_REMOVED lines=22> */
.L_x_24076:
[----:B------:R-:W-:Y:S02]  /*164b0*/  IMAD.MOV.U32 R108, RZ, RZ, R160 ;  /* 0x000000ffff6c7224 */ /* 0x000fe400078e00a0 */
.L_x_24077:
[----:B------:R-:W-:Y:S05]  /*164c0*/  BSYNC B2 ;  /* 0x0000000000027941 */ /* 0x000fea0003800000 */
.L_x_24075:
        /* <DEDUP_REMOVED lines=16> */
.L_x_24081:
[----:B------:R-:W-:Y:S05]  /*165d0*/  BSYNC B3 ;  /* 0x0000000000037941 */ /* 0x000fea0003800000 */
.L_x_24080:
        /* <DEDUP_REMOVED lines=44> */
.L_x_24079:
[----:B------:R-:W-:Y:S05]  /*168a0*/  BSYNC B2 ;  /* 0x0000000000027941 */ /* 0x000fea0003800000 */
.L_x_24078:
        /* <DEDUP_REMOVED lines=20> */
.L_x_24083:
[----:B------:R-:W-:Y:S02]  /*169f0*/  IMAD.MOV.U32 R107, RZ, RZ, R160 ;  /* 0x000000ffff6b7224 */ /* 0x000fe400078e00a0 */
.L_x_24084:
[----:B------:R-:W-:Y:S05]  /*16a00*/  BSYNC B2 ;  /* 0x0000000000027941 */ /* 0x000fea0003800000 */
.L_x_24082:
        /* <DEDUP_REMOVED lines=16> */
.L_x_24088:
[----:B------:R-:W-:Y:S05]  /*16b10*/  BSYNC B3 ;  /* 0x0000000000037941 */ /* 0x000fea0003800000 */
.L_x_24087:
        /* <DEDUP_REMOVED lines=44> */
.L_x_24086:
[----:B------:R-:W-:Y:S05]  /*16de0*/  BSYNC B2 ;  /* 0x0000000000027941 */ /* 0x000fea0003800000 */
.L_x_24085:
        /* <DEDUP_REMOVED lines=20> */
.L_x_24090:
[----:B------:R-:W-:Y:S02]  /*16f30*/  IMAD.MOV.U32 R159, RZ, RZ, R160 ;  /* 0x000000ffff9f7224 */ /* 0x000fe400078e00a0 */
.L_x_24091:
[----:B------:R-:W-:Y:S05]  /*16f40*/  BSYNC B2 ;  /* 0x0000000000027941 */ /* 0x000fea0003800000 */
.L_x_24089:
        /* <DEDUP_REMOVED lines=16> */
.L_x_24095:
[----:B------:R-:W-:Y:S05]  /*17050*/  BSYNC B3 ;  /* 0x0000000000037941 */ /* 0x000fea0003800000 */
.L_x_24094:
        /* <DEDUP_REMOVED lines=44> */
.L_x_24093:
[----:B------:R-:W-:Y:S05]  /*17320*/  BSYNC B2 ;  /* 0x0000000000027941 */ /* 0x000fea0003800000 */
.L_x_24092:
        /* <DEDUP_REMOVED lines=20> */
.L_x_24097:
[----:B------:R-:W-:Y:S02]  /*17470*/  IMAD.MOV.U32 R109, RZ, RZ, R160 ;  /* 0x000000ffff6d7224 */ /* 0x000fe400078e00a0 */
.L_x_24098:
[----:B------:R-:W-:Y:S05]  /*17480*/  BSYNC B2 ;  /* 0x0000000000027941 */ /* 0x000fea0003800000 */
.L_x_24096:
        /* <DEDUP_REMOVED lines=16> */
.L_x_24102:
[----:B------:R-:W-:Y:S05]  /*17590*/  BSYNC B3 ;  /* 0x0000000000037941 */ /* 0x000fea0003800000 */
.L_x_24101:
        /* <DEDUP_REMOVED lines=44> */
.L_x_24100:
[----:B------:R-:W-:Y:S05]  /*17860*/  BSYNC B2 ;  /* 0x0000000000027941 */ /* 0x000fea0003800000 */
.L_x_24099:
        /* <DEDUP_REMOVED lines=20> */
.L_x_24104:
[----:B------:R-:W-:Y:S02]  /*179b0*/  IMAD.MOV.U32 R110, RZ, RZ, R160 ;  /* 0x000000ffff6e7224 */ /* 0x000fe400078e00a0 */
.L_x_24105:
[----:B------:R-:W-:Y:S05]  /*179c0*/  BSYNC B2 ;  /* 0x0000000000027941 */ /* 0x000fea0003800000 */
.L_x_24103:
        /* <DEDUP_REMOVED lines=16> */
.L_x_24109:
[----:B------:R-:W-:Y:S05]  /*17ad0*/  BSYNC B3 ;  /* 0x0000000000037941 */ /* 0x000fea0003800000 */
.L_x_24108:
        /* <DEDUP_REMOVED lines=44> */
.L_x_24107:
[----:B------:R-:W-:Y:S05]  /*17da0*/  BSYNC B2 ;  /* 0x0000000000027941 */ /* 0x000fea0003800000 */
.L_x_24106:
        /* <DEDUP_REMOVED lines=20> */
.L_x_24111:
[----:B------:R-:W-:Y:S02]  /*17ef0*/  IMAD.MOV.U32 R222, RZ, RZ, R160 ;  /* 0x000000ffffde7224 */ /* 0x000fe400078e00a0 */
.L_x_24112:
[----:B------:R-:W-:Y:S05]  /*17f00*/  BSYNC B2 ;  /* 0x0000000000027941 */ /* 0x000fea0003800000 */
.L_x_24110:
        /* <DEDUP_REMOVED lines=19> */
.L_x_24116:
[----:B------:R-:W-:Y:S05]  /*18040*/  BSYNC B3 ;  /* 0x0000000000037941 */ /* 0x000fea0003800000 */
.L_x_24115:
        /* <DEDUP_REMOVED lines=44> */
.L_x_24114:
[----:B------:R-:W-:Y:S05]  /*18310*/  BSYNC B2 ;  /* 0x0000000000027941 */ /* 0x000fea0003800000 */
.L_x_24113:
        /* <DEDUP_REMOVED lines=34> */
.L_x_24060:
[----:B------:R-:W-:Y:S05]  /*18540*/  BSYNC B1 ;  /* 0x0000000000017941 */ /* 0x000fea0003800000 */
.L_x_24059:
        /* <DEDUP_REMOVED lines=24> */
.L_x_24120:
[----:B01----:R-:W-:Y:S02]  /*186d0*/  IMAD.MOV.U32 R170, RZ, RZ, R160 ;  /* 0x000000ffffaa7224 */ /* 0x003fe400078e00a0 */
.L_x_24121:
[----:B------:R-:W-:Y:S05]  /*186e0*/  BSYNC B2 ;  /* 0x0000000000027941 */ /* 0x000fea0003800000 */
.L_x_24119:
        /* <DEDUP_REMOVED lines=16> */
.L_x_24125:
[----:B------:R-:W-:Y:S05]  /*187f0*/  BSYNC B3 ;  /* 0x0000000000037941 */ /* 0x000fea0003800000 */
.L_x_24124:
        /* <DEDUP_REMOVED lines=44> */
.L_x_24123:
[----:B------:R-:W-:Y:S05]  /*18ac0*/  BSYNC B2 ;  /* 0x0000000000027941 */ /* 0x000fea0003800000 */
.L_x_24122:
        /* <DEDUP_REMOVED lines=25> */
.L_x_24127:
[----:B------:R-:W-:Y:S02]  /*18c60*/  IMAD.MOV.U32 R113, RZ, RZ, R160 ;  /* 0x000000ffff717224 */ /* 0x000fe400078e00a0 */
.L_x_24128:
[----:B------:R-:W-:Y:S05]  /*18c70*/  BSYNC B2 ;  /* 0x0000000000027941 */ /* 0x000fea0003800000 */
.L_x_24126:
        /* <DEDUP_REMOVED lines=16> */
.L_x_24132:
[----:B------:R-:W-:Y:S05]  /*18d80*/  BSYNC B3 ;  /* 0x0000000000037941 */ /* 0x000fea0003800000 */
.L_x_24131:
        /* <DEDUP_REMOVED lines=44> */
.L_x_24130:
[----:B------:R-:W-:Y:S05]  /*19050*/  BSYNC B2 ;  /* 0x0000000000027941 */ /* 0x000fea0003800000 */
.L_x_24129:
        /* <DEDUP_REMOVED lines=22> */
.L_x_24134:
[----:B------:R-:W-:Y:S02]  /*191c0*/  IMAD.MOV.U32 R116, RZ, RZ, R160 ;  /* 0x000000ffff747224 */ /* 0x000fe400078e00a0 */
.L_x_24135:
[----:B------:R-:W-:Y:S05]  /*191d0*/  BSYNC B2 ;  /* 0x0000000000027941 */ /* 0x000fea0003800000 */
.L_x_24133:
        /* <DEDUP_REMOVED lines=16> */
.L_x_24139:
[----:B------:R-:W-:Y:S05]  /*192e0*/  BSYNC B3 ;  /* 0x0000000000037941 */ /* 0x000fea0003800000 */
.L_x_24138:
        /* <DEDUP_REMOVED lines=44> */
.L_x_24137:
[----:B------:R-:W-:Y:S05]  /*195b0*/  BSYNC B2 ;  /* 0x0000000000027941 */ /* 0x000fea0003800000 */
.L_x_24136:
        /* <DEDUP_REMOVED lines=20> */
.L_x_24141:
[----:B------:R-:W-:Y:S02]  /*19700*/  IMAD.MOV.U32 R115, RZ, RZ, R160 ;  /* 0x000000ffff737224 */ /* 0x000fe400078e00a0 */
.L_x_24142:
[----:B------:R-:W-:Y:S05]  /*19710*/  BSYNC B2 ;  /* 0x0000000000027941 */ /* 0x000fea0003800000 */
.L_x_24140:
        /* <DEDUP_REMOVED lines=16> */
.L_x_24146:
[----:B------:R-:W-:Y:S05]  /*19820*/  BSYNC B3 ;  /* 0x0000000000037941 */ /* 0x000fea0003800000 */
.L_x_24145:
        /* <DEDUP_REMOVED lines=44> */
.L_x_24144:
[----:B------:R-:W-:Y:S05]  /*19af0*/  BSYNC B2 ;  /* 0x0000000000027941 */ /* 0x000fea0003800000 */
.L_x_24143:
        /* <DEDUP_REMOVED lines=20> */
.L_x_24148:
[----:B------:R-:W-:Y:S02]  /*19c40*/  IMAD.MOV.U32 R159, RZ, RZ, R160 ;  /* 0x000000ffff9f7224 */ /* 0x000fe400078e00a0 */
.L_x_24149:
[----:B------:R-:W-:Y:S05]  /*19c50*/  BSYNC B2 ;  /* 0x0000000000027941 */ /* 0x000fea0003800000 */
.L_x_24147:
        /* <DEDUP_REMOVED lines=16> */
.L_x_24153:
[----:B------:R-:W-:Y:S05]  /*19d60*/  BSYNC B3 ;  /* 0x0000000000037941 */ /* 0x000fea0003800000 */
.L_x_24152:
        /* <DEDUP_REMOVED lines=44> */
.L_x_24151:
[----:B------:R-:W-:Y:S05]  /*1a030*/  BSYNC B2 ;  /* 0x0000000000027941 */ /* 0x000fea0003800000 */
.L_x_24150:
        /* <DEDUP_REMOVED lines=20> */
.L_x_24155:
[----:B------:R-:W-:Y:S02]  /*1a180*/  IMAD.MOV.U32 R117, RZ, RZ, R160 ;  /* 0x000000ffff757224 */ /* 0x000fe400078e00a0 */
.L_x_24156:
[----:B------:R-:W-:Y:S05]  /*1a190*/  BSYNC B2 ;  /* 0x0000000000027941 */ /* 0x000fea0003800000 */
.L_x_24154:
        /* <DEDUP_REMOVED lines=16> */
.L_x_24160:
[----:B------:R-:W-:Y:S05]  /*1a2a0*/  BSYNC B3 ;  /* 0x0000000000037941 */ /* 0x000fea0003800000 */
.L_x_24159:
        /* <DEDUP_REMOVED lines=44> */
.L_x_24158:
[----:B------:R-:W-:Y:S05]  /*1a570*/  BSYNC B2 ;  /* 0x0000000000027941 */ /* 0x000fea0003800000 */
.L_x_24157:
        /* <DEDUP_REMOVED lines=20> */
.L_x_24162:
[----:B------:R-:W-:Y:S02]  /*1a6c0*/  IMAD.MOV.U32 R118, RZ, RZ, R160 ;  /* 0x000000ffff767224 */ /* 0x000fe400078e00a0 */
.L_x_24163:
[----:B------:R-:W-:Y:S05]  /*1a6d0*/  BSYNC B2 ;  /* 0x0000000000027941 */ /* 0x000fea0003800000 */
.L_x_24161:
        /* <DEDUP_REMOVED lines=16> */
.L_x_24167:
[----:B------:R-:W-:Y:S05]  /*1a7e0*/  BSYNC B3 ;  /* 0x0000000000037941 */ /* 0x000fea0003800000 */
.L_x_24166:
        /* <DEDUP_REMOVED lines=44> */
.L_x_24165:
[----:B------:R-:W-:Y:S05]  /*1aab0*/  BSYNC B2 ;  /* 0x0000000000027941 */ /* 0x000fea0003800000 */
.L_x_24164:
        /* <DEDUP_REMOVED lines=20> */
.L_x_24169:
[----:B------:R-:W-:Y:S02]  /*1ac00*/  MOV R222, R160 ;  /* 0x000000a000de7202 */ /* 0x000fe40000000f00 */
.L_x_24170:
[----:B------:R-:W-:Y:S05]  /*1ac10*/  BSYNC B2 ;  /* 0x0000000000027941 */ /* 0x000fea0003800000 */
.L_x_24168:
        /* <DEDUP_REMOVED lines=19> */
.L_x_24174:
[----:B------:R-:W-:Y:S05]  /*1ad50*/  BSYNC B3 ;  /* 0x0000000000037941 */ /* 0x000fea0003800000 */
.L_x_24173:
        /* <DEDUP_REMOVED lines=44> */
.L_x_24172:
[----:B------:R-:W-:Y:S05]  /*1b020*/  BSYNC B2 ;  /* 0x0000000000027941 */ /* 0x000fea0003800000 */
.L_x_24171:
        /* <DEDUP_REMOVED lines=34> */
.L_x_24118:
[----:B------:R-:W-:Y:S05]  /*1b250*/  BSYNC B1 ;  /* 0x0000000000017941 */ /* 0x000fea0003800000 */
.L_x_24117:
        /* <DEDUP_REMOVED lines=19> */
[----:B------:R-:W-:Y:S02]  /*1b390*/  ISETP.NE.AND P0, PT, R159, 0x3, PT ;  /* 0x000000039f00780c */ /* 0x000fe40003f05270 */
[----:B------:R-:W-:-:S11]  /*1b3a0*/  MOV R170, R155 ;  /* 0x0000009b00aa7202 */ /* 0x000fd60000000f00 */
[----:B------:R-:W-:Y:S05]  /*1b3b0*/  @P0 BRA `(.L_x_24179) ;  /* 0x0000003000000947 */ /* 0x000fea0003800000 */
[----:B------:R-:W-:Y:S01]  /*1b3c0*/  IMAD.MOV.U32 R170, RZ, RZ, R162 ;  /* 0x000000ffffaa7224 */ /* 0x000fe200078e00a2 */
[----:B------:R-:W-:Y:S05]  /*1b3d0*/  BRA `(.L_x_24179) ;  /* 0x0000001000007947 */ /* 0x000fea0003800000 */
.L_x_24178:
[----:B01----:R-:W-:Y:S02]  /*1b3e0*/  IMAD.MOV.U32 R170, RZ, RZ, R160 ;  /* 0x000000ffffaa7224 */ /* 0x003fe400078e00a0 */
.L_x_24179:
[----:B------:R-:W-:Y:S05]  /*1b3f0*/  BSYNC B2 ;  /* 0x0000000000027941 */ /* 0x000fea0003800000 */
.L_x_24177:
        /* <DEDUP_REMOVED lines=16> */
.L_x_24183:
[----:B------:R-:W-:Y:S05]  /*1b500*/  BSYNC B3 ;  /* 0x0000000000037941 */ /* 0x000fea0003800000 */
.L_x_24182:
        /* <DEDUP_REMOVED lines=44> */
.L_x_24181:
[----:B------:R-:W-:Y:S05]  /*1b7d0*/  BSYNC B2 ;  /* 0x0000000000027941 */ /* 0x000fea0003800000 */
.L_x_24180:
        /* <DEDUP_REMOVED lines=25> */
.L_x_24185:
[----:B------:R-:W-:Y:S02]  /*1b970*/  IMAD.MOV.U32 R121, RZ, RZ, R160 ;  /* 0x000000ffff797224 */ /* 0x000fe400078e00a0 */
.L_x_24186:
[----:B------:R-:W-:Y:S05]  /*1b980*/  BSYNC B2 ;  /* 0x0000000000027941 */ /* 0x000fea0003800000 */
.L_x_24184:
        /* <DEDUP_REMOVED lines=16> */
.L_x_24190:
[----:B------:R-:W-:Y:S05]  /*1ba90*/  BSYNC B3 ;  /* 0x0000000000037941 */ /* 0x000fea0003800000 */
.L_x_24189:
        /* <DEDUP_REMOVED lines=44> */
.L_x_24188:
[----:B------:R-:W-:Y:S05]  /*1bd60*/  BSYNC B2 ;  /* 0x0000000000027941 */ /* 0x000fea0003800000 */
.L_x_24187:
        /* <DEDUP_REMOVED lines=22> */
.L_x_24192:
[----:B------:R-:W-:Y:S02]  /*1bed0*/  IMAD.MOV.U32 R124, RZ, RZ, R160 ;  /* 0x000000ffff7c7224 */ /* 0x000fe400078e00a0 */
.L_x_24193:
[----:B------:R-:W-:Y:S05]  /*1bee0*/  BSYNC B2 ;  /* 0x0000000000027941 */ /* 0x000fea0003800000 */
.L_x_24191:
        /* <DEDUP_REMOVED lines=16> */
.L_x_24197:
[----:B------:R-:W-:Y:S05]  /*1bff0*/  BSYNC B3 ;  /* 0x0000000000037941 */ /* 0x000fea0003800000 */
.L_x_24196:
        /* <DEDUP_REMOVED lines=44> */
.L_x_24195:
[----:B------:R-:W-:Y:S05]  /*1c2c0*/  BSYNC B2 ;  /* 0x0000000000027941 */ /* 0x000fea0003800000 */
.L_x_24194:
        /* <DEDUP_REMOVED lines=20> */
.L_x_24199:
[----:B------:R-:W-:Y:S02]  /*1c410*/  IMAD.MOV.U32 R123, RZ, RZ, R160 ;  /* 0x000000ffff7b7224 */ /* 0x000fe400078e00a0 */
.L_x_24200:
[----:B------:R-:W-:Y:S05]  /*1c420*/  BSYNC B2 ;  /* 0x0000000000027941 */ /* 0x000fea0003800000 */
.L_x_24198:
        /* <DEDUP_REMOVED lines=16> */
.L_x_24204:
[----:B------:R-:W-:Y:S05]  /*1c530*/  BSYNC B3 ;  /* 0x0000000000037941 */ /* 0x000fea0003800000 */
.L_x_24203:
        /* <DEDUP_REMOVED lines=44> */
.L_x_24202:
[----:B------:R-:W-:Y:S05]  /*1c800*/  BSYNC B2 ;  /* 0x0000000000027941 */ /* 0x000fea0003800000 */
.L_x_24201:
        /* <DEDUP_REMOVED lines=20> */
.L_x_24206:
[----:B------:R-:W-:Y:S02]  /*1c950*/  IMAD.MOV.U32 R159, RZ, RZ, R160 ;  /* 0x000000ffff9f7224 */ /* 0x000fe400078e00a0 */
.L_x_24207:
[----:B------:R-:W-:Y:S05]  /*1c960*/  BSYNC B2 ;  /* 0x0000000000027941 */ /* 0x000fea0003800000 */
.L_x_24205:
        /* <DEDUP_REMOVED lines=16> */
.L_x_24211:
[----:B------:R-:W-:Y:S05]  /*1ca70*/  BSYNC B3 ;  /* 0x0000000000037941 */ /* 0x000fea0003800000 */
.L_x_24210:
        /* <DEDUP_REMOVED lines=44> */
.L_x_24209:
[----:B------:R-:W-:Y:S05]  /*1cd40*/  BSYNC B2 ;  /* 0x0000000000027941 */ /* 0x000fea0003800000 */
.L_x_24208:
        /* <DEDUP_REMOVED lines=20> */
.L_x_24213:
[----:B------:R-:W-:Y:S02]  /*1ce90*/  IMAD.MOV.U32 R125, RZ, RZ, R160 ;  /* 0x000000ffff7d7224 */ /* 0x000fe400078e00a0 */
.L_x_24214:
[----:B------:R-:W-:Y:S05]  /*1cea0*/  BSYNC B2 ;  /* 0x0000000000027941 */ /* 0x000fea0003800000 */
.L_x_24212:
        /* <DEDUP_REMOVED lines=16> */
.L_x_24218:
[----:B------:R-:W-:Y:S05]  /*1cfb0*/  BSYNC B3 ;  /* 0x0000000000037941 */ /* 0x000fea0003800000 */
.L_x_24217:
        /* <DEDUP_REMOVED lines=44> */
.L_x_24216:
[----:B------:R-:W-:Y:S05]  /*1d280*/  BSYNC B2 ;  /* 0x0000000000027941 */ /* 0x000fea0003800000 */
.L_x_24215:
        /* <DEDUP_REMOVED lines=20> */
.L_x_24220:
[----:B------:R-:W-:Y:S02]  /*1d3d0*/  MOV R126, R160 ;  /* 0x000000a0007e7202 */ /* 0x000fe40000000f00 */
.L_x_24221:
[----:B------:R-:W-:Y:S05]  /*1d3e0*/  BSYNC B2 ;  /* 0x0000000000027941 */ /* 0x000fea0003800000 */
.L_x_24219:
        /* <DEDUP_REMOVED lines=16> */
.L_x_24225:
[----:B------:R-:W-:Y:S05]  /*1d4f0*/  BSYNC B3 ;  /* 0x0000000000037941 */ /* 0x000fea0003800000 */
.L_x_24224:
        /* <DEDUP_REMOVED lines=44> */
.L_x_24223:
[----:B------:R-:W-:Y:S05]  /*1d7c0*/  BSYNC B2 ;  /* 0x0000000000027941 */ /* 0x000fea0003800000 */
.L_x_24222:
        /* <DEDUP_REMOVED lines=20> */
.L_x_24227:
[----:B------:R-:W-:Y:S02]  /*1d910*/  IMAD.MOV.U32 R222, RZ, RZ, R160 ;  /* 0x000000ffffde7224 */ /* 0x000fe400078e00a0 */
.L_x_24228:
[----:B------:R-:W-:Y:S05]  /*1d920*/  BSYNC B2 ;  /* 0x0000000000027941 */ /* 0x000fea0003800000 */
.L_x_24226:
        /* <DEDUP_REMOVED lines=19> */
.L_x_24232:
[----:B------:R-:W-:Y:S05]  /*1da60*/  BSYNC B3 ;  /* 0x0000000000037941 */ /* 0x000fea0003800000 */
.L_x_24231:
        /* <DEDUP_REMOVED lines=44> */
.L_x_24230:
[----:B------:R-:W-:Y:S05]  /*1dd30*/  BSYNC B2 ;  /* 0x0000000000027941 */ /* 0x000fea0003800000 */
.L_x_24229:
[----:B------:R-:W0:Y:S01]  /*1dd40*/  I2F.U32 R130, R222 ;  /* 0x000000de00827306 */ /* 0x000e220000201000 */
[----:B------:R-:W-:Y:S02]  /*1dd50*/  SEL R170, RZ, 0x10000, P5 ;  /* 0x00010000ffaa7807 */ /* 0x000fe40002800000 */
[----:B------:R-:W-:Y:S02]  /*1dd60*/  PRMT R127, RZ, 0x7610, R127 ;  /* 0x00007610ff7f7816 */ /* 0x000fe4000000007f */
[----:B------:R-:W-:Y:S02]  /*1dd70*/  SEL R171, RZ, 0x1, P3 ;  /* 0x00000001ffab7807 */ /* 0x000fe40001800000 */
[----:B------:R-:W-:Y:S01]  /*1dd80*/  LOP3.LUT P5, RZ, R143, 0x2, RZ, 0xc0, !PT ;  /* 0x000000028fff7812 */ /* 0x000fe200078ac0ff */
[----:B------:R-:W-:Y:S01]  /*1dd90*/  FMUL.FTZ R127, R127, R128 ;  /* 0x000000807f7f7220 */ /* 0x000fe20000410000 */
[----:B------:R-:W-:-:S02]  /*1dda0*/  LOP3.LUT P6, RZ, R143, 0x4, RZ, 0xc0, !PT ;  /* 0x000000048fff7812 */ /* 0x000fc400078cc0ff */
[----:B------:R-:W-:Y:S01]  /*1ddb0*/  SEL R172, RZ, 0x1, P5 ;  /* 0x00000001ffac7807 */ /* 0x000fe20002800000 */
[----:B------:R-:W-:Y:S02]  /*1ddc0*/  FMUL.FTZ R127, R127, c[0x0][0x1e8] ;  /* 0x00007a007f7f7a20 */ /* 0x000fe40000410000 */
[----:B0-----:R-:W-:Y:S01]  /*1ddd0*/  FFMA.FTZ R177, R130, R177, 1.1641532182693481445e-10 ;  /* 0x2f00000082b17423 */ /* 0x001fe200000100b1 */
[----:B------:R-:W-:Y:S01]  /*1dde0*/  SEL R130, RZ, 0x100, P4 ;  /* 0x00000100ff827807 */ /* 0x000fe20002000000 */
[----:B------:R-:W-:-:S03]  /*1ddf0*/  IMAD.WIDE.U32 R172, R172, 0x100, RZ ;  /* 0x00000100acac7825 */ /* 0x000fc600078e00ff */
[----:B------:R-:W-:-:S04]  /*1de00*/  FSETP.GTU.FTZ.AND P4, PT, R177, c[0x0][0x1e4], PT ;  /* 0x00007900b1007a0b */ /* 0x000fc80003f9c000 */
[----:B------:R-:W-:Y:S02]  /*1de10*/  SEL R131, RZ, 0x1000000, P4 ;  /* 0x01000000ff837807 */ /* 0x000fe40002000000 */
[----:B------:R-:W-:Y:S02]  /*1de20*/  FSEL R127, R127, RZ, !P4 ;  /* 0x000000ff7f7f7208 */ /* 0x000fe40006000000 */
[----:B------:R-:W-:Y:S02]  /*1de30*/  LOP3.LUT R170, R130, R131, R170, 0xfe, !PT ;  /* 0x0000008382aa7212 */ /* 0x000fe400078efeaa */
[----:B------:R-:W-:Y:S01]  /*1de40*/  SEL R130, RZ, 0x1, P2 ;  /* 0x00000001ff827807 */ /* 0x000fe20001000000 */
[----:B------:R-:W-:-:S04]  /*1de50*/  @P0 FADD.FTZ R127, R47, R127 ;  /* 0x0000007f2f7f0221 */ /* 0x000fc80000010000 */
[----:B------:R-:W-:-:S05]  /*1de60*/  IMAD.WIDE.U32 R130, R130, 0x1000000, RZ ;  /* 0x0100000082827825 */ /* 0x000fca00078e00ff */
[----:B------:R-:W-:Y:S02]  /*1de70*/  LOP3.LUT R128, R131, R170, R171, 0xfe, !PT ;  /* 0x000000aa83807212 */ /* 0x000fe400078efeab */
[----:B------:R-:W-:-:S05]  /*1de80*/  SEL R170, RZ, 0x1, P1 ;  /* 0x00000001ffaa7807 */ /* 0x000fca0000800000 */
[----:B------:R-:W-:-:S05]  /*1de90*/  IMAD.WIDE.U32 R170, R170, 0x10000, RZ ;  /* 0x00010000aaaa7825 */ /* 0x000fca00078e00ff */
[----:B------:R-:W-:Y:S02]  /*1dea0*/  LOP3.LUT R170, R172, R130, R170, 0xfe, !PT ;  /* 0x00000082acaa7212 */ /* 0x000fe400078efeaa */
[----:B------:R-:W-:Y:S02]  /*1deb0*/  LEA R130, P1, R129, c[0x0][0x188], 0x5 ;  /* 0x0000620081827a11 */ /* 0x000fe400078228ff */
[----:B------:R-:W-:Y:S02]  /*1dec0*/  LOP3.LUT R171, R173, R128, R171, 0xfe, !PT ;  /* 0x00000080adab7212 */ /* 0x000fe400078efeab */
[C---:B------:R-:W-:Y:S02]  /*1ded0*/  LEA.HI.X R131, R129.reuse, c[0x0][0x18c], RZ, 0x5, P1 ;  /* 0x0000630081837a11 */ /* 0x040fe400008f2cff */
[----:B------:R-:W-:-:S03]  /*1dee0*/  LEA R128, P0, R129, c[0x0][0x190], 0x3 ;  /* 0x0000640081807a11 */ /* 0x000fc600078018ff */
[----:B------:R-:W-:Y:S01]  /*1def0*/  STG.E.128 [R130.64], R120 ;  /* 0x0000007882007986 */ /* 0x000fe2000c101d06 */
[----:B------:R-:W-:-:S03]  /*1df00*/  LEA.HI.X R129, R129, c[0x0][0x194], RZ, 0x3, P0 ;  /* 0x0000650081817a11 */ /* 0x000fc600000f1cff */
[----:B------:R0:W-:Y:S02]  /*1df10*/  STG.E.128 [R130.64+0x10], R124 ;  /* 0x0000107c82007986 */ /* 0x0001e4000c101d06 */
[----:B0-----:R-:W-:-:S04]  /*1df20*/  SEL R130, RZ, 0x1, P6 ;  /* 0x00000001ff827807 */ /* 0x001fc80003000000 */
[----:B------:R-:W-:-:S05]  /*1df30*/  LOP3.LUT R170, R170, R130, RZ, 0xfc, !PT ;  /* 0x00000082aaaa7212 */ /* 0x000fca00078efcff */
[----:B------:R0:W-:Y:S02]  /*1df40*/  STG.E.64 [R128.64], R170 ;  /* 0x000000aa80007986 */ /* 0x0001e4000c101b06 */
.L_x_24176:
[----:B------:R-:W-:Y:S05]  /*1df50*/  BSYNC B1 ;  /* 0x0000000000017941 */ /* 0x000fea0003800000 */
.L_x_24175:
[----:B0-----:R-:W-:Y:S01]  /*1df60*/  FADD.FTZ R128, RZ, R48 ;  /* 0x00000030ff807221 */ /* 0x001fe20000010000 */
[C---:B------:R-:W-:Y:S01]  /*1df70*/  LOP3.LUT P0, RZ, R143.reuse, 0x8, RZ, 0xc0, !PT ;  /* 0x000000088fff7812 */ /* 0x040fe2000780c0ff */
[----:B------:R-:W0:Y:S01]  /*1df80*/  S2R R129, SR_TID.X ;  /* 0x0000000000817919 */ /* 0x000e220000002100 */
        /* <DEDUP_REMOVED lines=99> */
.L_x_24257:
        /* <DEDUP_REMOVED lines=191> */
.L_x_24258:
        /* <DEDUP_REMOVED lines=29> */
[----:B------:R0:W-:Y:S01]  /*1f380*/  STL [R1+0x58], R4 ;  /* 0x0000580401007387 */ /* 0x0001e20000100800 */
[----:B------:R-:W-:-:S03]  /*1f390*/  FSEL R170, R173, RZ, !P0 ;  /* 0x000000ffadaa7208 */ /* 0x000fc60004000000 */
[----:B------:R0:W-:Y:S04]  /*1f3a0*/  STL [R1+0x54], R3 ;  /* 0x0000540301007387 */ /* 0x0001e80000100800 */
[----:B------:R0:W-:Y:S04]  /*1f3b0*/  STL [R1+0x50], R2 ;  /* 0x0000500201007387 */ /* 0x0001e80000100800 */
[----:B------:R0:W-:Y:S04]  /*1f3c0*/  STL [R1+0x4c], R0 ;  /* 0x00004c0001007387 */ /* 0x0001e80000100800 */
[----:B-1----:R-:W4:Y:S04]  /*1f3d0*/  LDL R5, [R1+0x24] ;  /* 0x0000240001057983 */ /* 0x002f280000100800 */
[----:B0-----:R-:W4:Y:S04]  /*1f3e0*/  LDL R4, [R1+0x28] ;  /* 0x0000280001047983 */ /* 0x001f280000100800 */
[----:B------:R-:W4:Y:S04]  /*1f3f0*/  LDL R3, [R1+0x1c] ;  /* 0x00001c0001037983 */ /* 0x000f280000100800 */
[----:B------:R-:W4:Y:S01]  /*1f400*/  LDL R2, [R1+0x20] ;  /* 0x0000200001027983 */ /* 0x000f220000100800 */
[----:B------:R-:W-:-:S03]  /*1f410*/  FADD.FTZ R128, R48, -R170 ;  /* 0x800000aa30807221 */ /* 0x000fc60000010000 */
[----:B------:R-:W4:Y:S01]  /*1f420*/  LDL R0, [R1+0x14] ;  /* 0x0000140001007983 */ /* 0x000f220000100800 */
[----:B------:R-:W-:-:S04]  /*1f430*/  FMUL.FTZ R128, R172, R128 ;  /* 0x00000080ac807220 */ /* 0x000fc80000410000 */
[----:B--2---:R-:W-:Y:S02]  /*1f440*/  FFMA.FTZ R128, R222, R128, R130 ;  /* 0x00000080de807223 */ /* 0x004fe40000010082 */
[----:B------:R-:W2:Y:S01]  /*1f450*/  LDL R222, [R1+0x18] ;  /* 0x0000180001de7983 */ /* 0x000ea20000100800 */
[----:B------:R-:W-:-:S04]  /*1f460*/  FADD.FTZ R129, R49, -R170 ;  /* 0x800000aa31817221 */ /* 0x000fc80000010000 */
[----:B------:R-:W-:-:S04]  /*1f470*/  FMUL.FTZ R129, R172, R129 ;  /* 0x00000081ac817220 */ /* 0x000fc80000410000 */
[----:B---3--:R-:W-:Y:S02]  /*1f480*/  FFMA.FTZ R129, R171, R129, R177 ;  /* 0x00000081ab817223 */ /* 0x008fe400000100b1 */
[----:B------:R-:W3:Y:S01]  /*1f490*/  LDL R177, [R1+0xc] ;  /* 0x00000c0001b17983 */ /* 0x000ee20000100800 */
[--C-:B------:R-:W-:Y:S02]  /*1f4a0*/  FADD.FTZ R130, R51, -R170.reuse ;  /* 0x800000aa33827221 */ /* 0x100fe40000010000 */
[----:B------:R-:W-:Y:S01]  /*1f4b0*/  F2FP.BF16.PACK_AB R128, R129, R128 ;  /* 0x000000808180723e */ /* 0x000fe200000010ff */
[----:B------:R-:W3:Y:S01]  /*1f4c0*/  LDL R171, [R1+0x10] ;  /* 0x0000100001ab7983 */ /* 0x000ee20000100800 */
[----:B------:R-:W-:Y:S02]  /*1f4d0*/  FADD.FTZ R129, R50, -R170 ;  /* 0x800000aa32817221 */ /* 0x000fe40000010000 */
[C---:B------:R-:W-:Y:S02]  /*1f4e0*/  FMUL.FTZ R130, R172.reuse, R130 ;  /* 0x00000082ac827220 */ /* 0x040fe40000410000 */
[----:B------:R-:W-:-:S04]  /*1f4f0*/  FMUL.FTZ R129, R172, R129 ;  /* 0x00000081ac817220 */ /* 0x000fc80000410000 */
        /* <DEDUP_REMOVED lines=16> */
[----:B------:R-:W-:Y:S01]  /*1f600*/  FADD.FTZ R131, R54, -R170 ;  /* 0x800000aa36837221 */ /* 0x000fe20000010000 */
[----:B------:R0:W5:Y:S03]  /*1f610*/  LDL.LU R2, [R1+0x50] ;  /* 0x0000500001027983 */ /* 0x0001660000300800 */
[----:B------:R-:W-:-:S04]  /*1f620*/  FMUL.FTZ R131, R172, R131 ;  /* 0x00000083ac837220 */ /* 0x000fc80000410000 */
[----:B--2---:R-:W-:Y:S02]  /*1f630*/  FFMA.FTZ R131, R222, R131, R0 ;  /* 0x00000083de837223 */ /* 0x004fe40000010000 */
[----:B------:R0:W5:Y:S01]  /*1f640*/  LDL.LU R0, [R1+0x4c] ;  /* 0x00004c0001007983 */ /* 0x0001620000300800 */
[----:B------:R-:W-:-:S04]  /*1f650*/  FADD.FTZ R170, R55, -R170 ;  /* 0x800000aa37aa7221 */ /* 0x000fc80000010000 */
[----:B------:R-:W-:-:S04]  /*1f660*/  FMUL.FTZ R170, R172, R170 ;  /* 0x000000aaacaa7220 */ /* 0x000fc80000410000 */
[----:B---3--:R-:W-:-:S05]  /*1f670*/  FFMA.FTZ R170, R171, R170, R177 ;  /* 0x000000aaabaa7223 */ /* 0x008fca00000100b1 */
[----:B------:R-:W-:Y:S01]  /*1f680*/  F2FP.BF16.PACK_AB R131, R170, R131 ;  /* 0x00000083aa83723e */ /* 0x000fe200000010ff */
[----:B------:R-:W-:-:S04]  /*1f690*/  IMAD.MOV.U32 R170, RZ, RZ, 0x10 ;  /* 0x00000010ffaa7424 */ /* 0x000fc800078e00ff */
[----:B------:R-:W-:-:S05]  /*1f6a0*/  IMAD.WIDE.U32 R170, R169, R170, c[0x0][0x208] ;  /* 0x00008200a9aa7625 */ /* 0x000fca00078e00aa */
[----:B------:R0:W-:Y:S01]  /*1f6b0*/  STG.E.128 [R170.64], R128 ;  /* 0x00000080aa007986 */ /* 0x0001e2000c101d06 */
[----:B------:R-:W-:-:S03]  /*1f6c0*/  IADD3 R169, R169, 0x20, RZ ;  /* 0x00000020a9a97810 */ /* 0x000fc60007ffe0ff */
.L_x_24236:
[----:B------:R-:W-:Y:S05]  /*1f6d0*/  BSYNC B1 ;  /* 0x0000000000017941 */ /* 0x000fea0003800000 */
.L_x_24235:
[----:B------:R-:W-:Y:S01]  /*1f6e0*/  LOP3.LUT P1, RZ, R143, 0x1000, RZ, 0xc0, !PT ;  /* 0x000010008fff7812 */ /* 0x000fe2000782c0ff */
[----:B------:R-:W-:-:S12]  /*1f6f0*/  BSSY B1, `(.L_x_24237) ;  /* 0x0000026000017945 */ /* 0x000fd80003800000 */
[----:B------:R-:W-:Y:S05]  /*1f700*/  @!P1 BRA `(.L_x_24238) ;  /* 0x0000024000009947 */ /* 0x000fea0003800000 */
[----:B0-----:R-:W2:Y:S04]  /*1f710*/  LDL R171, [R1+0x4] ;  /* 0x0000040001ab7983 */ /* 0x001ea80000100800 */
[----:B------:R-:W2:Y:S04]  /*1f720*/  LDL R131, [R1+0x8] ;  /* 0x0000080001837983 */ /* 0x000ea80000100800 */
[----:B------:R-:W3:Y:S01]  /*1f730*/  LDL R130, [R1] ;  /* 0x0000000001827983 */ /* 0x000ee20000100800 */
[----:B------:R-:W-:-:S05]  /*1f740*/  FSEL R170, R173, RZ, !P0 ;  /* 0x000000ffadaa7208 */ /* 0x000fca0004000000 */
[--C-:B------:R-:W-:Y:S02]  /*1f750*/  FADD.FTZ R128, R56, -R170.reuse ;  /* 0x800000aa38807221 */ /* 0x100fe40000010000 */
[--C-:B------:R-:W-:Y:S02]  /*1f760*/  FADD.FTZ R129, R57, -R170.reuse ;  /* 0x800000aa39817221 */ /* 0x100fe40000010000 */
[C---:B------:R-:W-:Y:S02]  /*1f770*/  FMUL.FTZ R128, R172.reuse, R128 ;  /* 0x00000080ac807220 */ /* 0x040fe40000410000 */
[----:B------:R-:W-:Y:S02]  /*1f780*/  FMUL.FTZ R129, R172, R129 ;  /* 0x00000081ac817220 */ /* 0x000fe40000410000 */
[----:B--2---:R-:W-:Y:S02]  /*1f790*/  FFMA.FTZ R128, R131, R128, R171 ;  /* 0x0000008083807223 */ /* 0x004fe400000100ab */
[----:B------:R-:W-:-:S02]  /*1f7a0*/  FADD.FTZ R131, R61, -R170 ;  /* 0x800000aa3d837221 */ /* 0x000fc40000010000 */
[----:B---3--:R-:W-:Y:S02]  /*1f7b0*/  FFMA.FTZ R129, R130, R129, R252 ;  /* 0x0000008182817223 */ /* 0x008fe400000100fc */
[--C-:B------:R-:W-:Y:S02]  /*1f7c0*/  FADD.FTZ R130, R59, -R170.reuse ;  /* 0x800000aa3b827221 */ /* 0x100fe40000010000 */
[----:B------:R-:W-:Y:S01]  /*1f7d0*/  FMUL.FTZ R131, R172, R131 ;  /* 0x00000083ac837220 */ /* 0x000fe20000410000 */
[----:B------:R-:W-:Y:S01]  /*1f7e0*/  F2FP.BF16.PACK_AB R128, R129, R128 ;  /* 0x000000808180723e */ /* 0x000fe200000010ff */
[----:B------:R-:W-:Y:S02]  /*1f7f0*/  FADD.FTZ R129, R58, -R170 ;  /* 0x800000aa3a817221 */ /* 0x000fe40000010000 */
[C---:B------:R-:W-:Y:S02]  /*1f800*/  FMUL.FTZ R130, R172.reuse, R130 ;  /* 0x00000082ac827220 */ /* 0x040fe40000410000 */
[----:B------:R-:W-:-:S02]  /*1f810*/  FMUL.FTZ R129, R172, R129 ;  /* 0x00000081ac817220 */ /* 0x000fc40000410000 */
[----:B------:R-:W-:Y:S02]  /*1f820*/  FFMA.FTZ R130, R249, R130, R248 ;  /* 0x00000082f9827223 */ /* 0x000fe400000100f8 */
[----:B------:R-:W-:Y:S02]  /*1f830*/  FFMA.FTZ R129, R251, R129, R250 ;  /* 0x00000081fb817223 */ /* 0x000fe400000100fa */
[----:B------:R-:W-:-:S03]  /*1f840*/  FFMA.FTZ R131, R245, R131, R244 ;  /* 0x00000083f5837223 */ /* 0x000fc600000100f4 */
        /* <DEDUP_REMOVED lines=16> */
.L_x_24238:
[----:B------:R-:W-:Y:S05]  /*1f950*/  BSYNC B1 ;  /* 0x0000000000017941 */ /* 0x000fea0003800000 */
.L_x_24237:
        /* <DEDUP_REMOVED lines=36> */
.L_x_24240:
[----:B------:R-:W-:Y:S05]  /*1fba0*/  BSYNC B1 ;  /* 0x0000000000017941 */ /* 0x000fea0003800000 */
.L_x_24239:
        /* <DEDUP_REMOVED lines=36> */
.L_x_24242:
[----:B------:R-:W-:Y:S05]  /*1fdf0*/  BSYNC B1 ;  /* 0x0000000000017941 */ /* 0x000fea0003800000 */
.L_x_24241:
        /* <DEDUP_REMOVED lines=36> */
.L_x_24244:
[----:B------:R-:W-:Y:S05]  /*20040*/  BSYNC B1 ;  /* 0x0000000000017941 */ /* 0x000fea0003800000 */
.L_x_24243:
        /* <DEDUP_REMOVED lines=36> */
.L_x_24246:
[----:B------:R-:W-:Y:S05]  /*20290*/  BSYNC B1 ;  /* 0x0000000000017941 */ /* 0x000fea0003800000 */
.L_x_24245:
        /* <DEDUP_REMOVED lines=36> */
.L_x_24248:
[----:B------:R-:W-:Y:S05]  /*204e0*/  BSYNC B1 ;  /* 0x0000000000017941 */ /* 0x000fea0003800000 */
.L_x_24247:
        /* <DEDUP_REMOVED lines=36> */
.L_x_24250:
[----:B------:R-:W-:Y:S05]  /*20730*/  BSYNC B1 ;  /* 0x0000000000017941 */ /* 0x000fea0003800000 */
.L_x_24249:
        /* <DEDUP_REMOVED lines=9> */
[----:B-----5:R-:W-:-:S02]  /*207d0*/  FFMA.FTZ R129, R16, R129, R8 ;  /* 0x0000008110817223 */ /* 0x020fc40000010008 */
        /* <DEDUP_REMOVED lines=26> */
.L_x_24252:
[----:B------:R-:W-:Y:S05]  /*20980*/  BSYNC B1 ;  /* 0x0000000000017941 */ /* 0x000fea0003800000 */
.L_x_24251:
        /* <DEDUP_REMOVED lines=23> */
[----:B-----5:R-:W-:Y:S02]  /*20b00*/  FFMA.FTZ R128, R0, R128, R157 ;  /* 0x0000008000807223 */ /* 0x020fe4000001009d */
        /* <DEDUP_REMOVED lines=11> */
.L_x_24254:
[----:B------:R-:W-:Y:S05]  /*20bc0*/  BSYNC B1 ;  /* 0x0000000000017941 */ /* 0x000fea0003800000 */
.L_x_24253:
[----:B0-----:R-:W-:-:S04]  /*20bd0*/  IMAD.MOV.U32 R128, RZ, RZ, 0x4 ;  /* 0x00000004ff807424 */ /* 0x001fc800078e00ff */
[----:B------:R-:W-:-:S05]  /*20be0*/  IMAD R142, R128, c[0x0][0x160], R142 ;  /* 0x00005800808e7a24 */ /* 0x000fca00078e028e */
[----:B------:R-:W-:-:S13]  /*20bf0*/  ISETP.GE.AND P0, PT, R142, c[0x0][0x164], PT ;  /* 0x000059008e007a0c */ /* 0x000fda0003f06270 */
[----:B-----5:R-:W-:Y:S01]  /*20c00*/  @P0 CALL.REL.NOINC `(.L_x_24255) ;  /* 0x0000001000000944 */ /* 0x020fe20003c00000 */
[----:B------:R-:W-:Y:S05]  /*20c10*/  BRA `(.L_x_24256) ;  /* 0xfffe0fd000007947 */ /* 0x000fea000383ffff */
.L_x_24255:
[----:B------:R-:W-:Y:S05]  /*20c20*/  BSYNC B0 ;  /* 0x0000000000007941 */ /* 0x000fea0003800000 */
.L_x_23652:
[----:B------:R-:W-:Y:S05]  /*20c30*/  EXIT ;  /* 0x000000000000794d */ /* 0x000fea0003800000 */
.L_x_24233:
[----:B------:R-:W-:Y:S01]  /*20c40*/  IMAD.MOV.U32 R130, RZ, RZ, 0x1 ;  /* 0x00000001ff827424 */ /* 0x000fe200078e00ff */
[----:B------:R-:W-:Y:S01]  /*20c50*/  MOV R128, 0x20c90 ;  /* 0x00020c9000807802 */ /* 0x000fe20000000f00 */
[----:B------:R-:W-:Y:S02]  /*20c60*/  IMAD.MOV.U32 R170, RZ, RZ, 0x1f ;  /* 0x0000001fffaa7424 */ /* 0x000fe400078e00ff */
[----:B------:R-:W-:Y:S02]  /*20c70*/  IMAD.MOV.U32 R129, RZ, RZ, -0x1 ;  /* 0xffffffffff817424 */ /* 0x000fe400078e00ff */
[----:B------:R-:W-:Y:S05]  /*20c80*/  CALL.REL.NOINC `($__internal_56_$__cuda_sm70_shflsync_bfly_p) ;  /* 0x00000e3000007944 */ /* 0x000fea0003c00000 */
[----:B-1----:R-:W-:Y:S05]  /*20c90*/  BRA `(.L_x_24257) ;  /* 0xffffd92000007947 */ /* 0x002fea000383ffff */
.L_x_24234:
[----:B------:R-:W-:Y:S01]  /*20ca0*/  IMAD.MOV.U32 R130, RZ, RZ, 0x2 ;  /* 0x00000002ff827424 */ /* 0x000fe200078e00ff */
[----:B------:R-:W-:Y:S01]  /*20cb0*/  MOV R129, 0xffffffff ;  /* 0xffffffff00817802 */ /* 0x000fe20000000f00 */
[----:B------:R-:W-:Y:S01]  /*20cc0*/  IMAD.MOV.U32 R170, RZ, RZ, 0x1f ;  /* 0x0000001fffaa7424 */ /* 0x000fe200078e00ff */
[----:B------:R-:W-:Y:S02]  /*20cd0*/  MOV R128, 0x20cf0 ;  /* 0x00020cf000807802 */ /* 0x000fe40000000f00 */
[----:B------:R-:W-:Y:S05]  /*20ce0*/  CALL.REL.NOINC `($__internal_56_$__cuda_sm70_shflsync_bfly_p) ;  /* 0x00000dd000007944 */ /* 0x000fea0003c00000 */
[----:B-1----:R-:W-:Y:S01]  /*20cf0*/  FADD.FTZ R131, R131, R130 ;  /* 0x0000008283837221 */ /* 0x002fe20000010000 */
[----:B------:R-:W-:Y:S01]  /*20d00*/  MOV R128, 0x20d50 ;  /* 0x00020d5000807802 */ /* 0x000fe20000000f00 */
[----:B------:R-:W-:Y:S02]  /*20d10*/  IMAD.MOV.U32 R130, RZ, RZ, 0x4 ;  /* 0x00000004ff827424 */ /* 0x000fe400078e00ff */
[----:B------:R-:W-:-:S02]  /*20d20*/  IMAD.MOV.U32 R170, RZ, RZ, 0x1f ;  /* 0x0000001fffaa7424 */ /* 0x000fc400078e00ff */
[----:B------:R-:W-:Y:S02]  /*20d30*/  IMAD.MOV.U32 R129, RZ, RZ, -0x1 ;  /* 0xffffffffff817424 */ /* 0x000fe400078e00ff */
[----:B------:R-:W-:Y:S05]  /*20d40*/  CALL.REL.NOINC `($__internal_56_$__cuda_sm70_shflsync_bfly_p) ;  /* 0x00000d7000007944 */ /* 0x000fea0003c00000 */
[----:B-1----:R-:W-:Y:S01]  /*20d50*/  FADD.FTZ R131, R131, R130 ;  /* 0x0000008283837221 */ /* 0x002fe20000010000 */
[----:B------:R-:W-:Y:S01]  /*20d60*/  MOV R128, 0x20db0 ;  /* 0x00020db000807802 */ /* 0x000fe20000000f00 */
[----:B------:R-:W-:Y:S02]  /*20d70*/  IMAD.MOV.U32 R130, RZ, RZ, 0x8 ;  /* 0x00000008ff827424 */ /* 0x000fe400078e00ff */
[----:B------:R-:W-:Y:S02]  /*20d80*/  IMAD.MOV.U32 R170, RZ, RZ, 0x1f ;  /* 0x0000001fffaa7424 */ /* 0x000fe400078e00ff */
[----:B------:R-:W-:Y:S02]  /*20d90*/  IMAD.MOV.U32 R129, RZ, RZ, -0x1 ;  /* 0xffffffffff817424 */ /* 0x000fe400078e00ff */
[----:B------:R-:W-:Y:S05]  /*20da0*/  CALL.REL.NOINC `($__internal_56_$__cuda_sm70_shflsync_bfly_p) ;  /* 0x00000d1000007944 */ /* 0x000fea0003c00000 */
[----:B-1----:R-:W-:Y:S01]  /*20db0*/  FADD.FTZ R131, R131, R130 ;  /* 0x0000008283837221 */ /* 0x002fe20000010000 */
[----:B------:R-:W-:Y:S01]  /*20dc0*/  MOV R129, 0xffffffff ;  /* 0xffffffff00817802 */ /* 0x000fe20000000f00 */
[----:B------:R-:W-:Y:S01]  /*20dd0*/  IMAD.MOV.U32 R130, RZ, RZ, 0x10 ;  /* 0x00000010ff827424 */ /* 0x000fe200078e00ff */
[----:B------:R-:W-:Y:S01]  /*20de0*/  MOV R128, 0x20e10 ;  /* 0x00020e1000807802 */ /* 0x000fe20000000f00 */
[----:B------:R-:W-:-:S02]  /*20df0*/  IMAD.MOV.U32 R170, RZ, RZ, 0x1f ;  /* 0x0000001fffaa7424 */ /* 0x000fc400078e00ff */
[----:B------:R-:W-:Y:S05]  /*20e00*/  CALL.REL.NOINC `($__internal_56_$__cuda_sm70_shflsync_bfly_p) ;  /* 0x00000cb000007944 */ /* 0x000fea0003c00000 */
        /* <DEDUP_REMOVED lines=191> */
[----:B------:R-:W-:Y:S01]  /*21a00*/  MOV R128, 0x21a50 ;  /* 0x00021a5000807802 */ /* 0x000fe20000000f00 */
[----:B------:R-:W-:-:S02]  /*21a10*/  IMAD.MOV.U32 R130, RZ, RZ, 0x8 ;  /* 0x00000008ff827424 */ /* 0x000fc400078e00ff */
[----:B------:R-:W-:Y:S02]  /*21a20*/  IMAD.MOV.U32 R170, RZ, RZ, 0x1f ;  /* 0x0000001fffaa7424 */ /* 0x000fe400078e00ff */
        /* <DEDUP_REMOVED lines=8> */
[----:B-1----:R-:W-:Y:S05]  /*21ab0*/  BRA `(.L_x_24258) ;  /* 0xffffd6f000007947 */ /* 0x002fea000383ffff */
        .weak           $__internal_56_$__cuda_sm70_shflsync_bfly_p
        .type           $__internal_56_$__cuda_sm70_shflsync_bfly_p,@function
        .size           $__internal_56_$__cuda_sm70_shflsync_bfly_p,(.L_x_71056 - $__internal_56_$__cuda_sm70_shflsync_bfly_p)
$__internal_56_$__cuda_sm70_shflsync_bfly_p:
[----:B------:R-:W-:Y:S04]  /*21ac0*/  WARPSYNC R129 ;  /* 0x0000008100007348 */ /* 0x000fe80003800000 */
[----:B------:R0:W1:Y:S02]  /*21ad0*/  SHFL.BFLY PT, R130, R131, R130, R170 ;  /* 0x0c00008283827389 */ /* 0x00006400000e00aa */
[----:B0-----:R-:W-:-:S04]  /*21ae0*/  IMAD.MOV.U32 R129, RZ, RZ, 0x0 ;  /* 0x00000000ff817424 */ /* 0x001fc800078e00ff */
[----:B------:R-:W-:Y:S05]  /*21af0*/  RET.REL.NODEC R128 `(_ZN10layer_norm13ln_fwd_kernelINS_13Kernel_traitsI13__nv_bfloat16S2_fS2_fjLj2560ELj1ELj4ELj1ELj16ENS_18Kernel_traits_baseILj2560ES2_S2_fS2_fjLj128EEEEELb1ELb0ELb0ELb0EEEvNS_9FwdParamsE) ;  /* 0xfffde50080007950 */ /* 0x000fea0003c3ffff */
.L_x_24259:
        /* <DEDUP_REMOVED lines=16> */
.L_x_71056:


//--------------------- .text._ZN10layer_norm13ln_fwd_kernelINS_13Kernel_traitsI13__nv_bfloat16S2_fS2_fjLj2560ELj1ELj4ELj1ELj16ENS_18Kernel_traits_baseILj2560ES2_S2_fS2_fjLj128EEEEELb1ELb0ELb0ELb1EEEvNS_9FwdParamsE --------------------------
	.section	.text._ZN10layer_norm13ln_fwd_kernelINS_13Kernel_traitsI13__nv_bfloat16S2_fS2_fjLj2560ELj1ELj4ELj1ELj16ENS_18Kernel_traits_baseILj2560ES2_S2_fS2_fjLj128EEEEELb1ELb0ELb0ELb1EEEvNS_9FwdParamsE,"ax",@progbits
	.sectioninfo	@"SHI_REGISTERS=242"
	.align	128
        .global         _ZN10layer_norm13ln_fwd_kernelINS_13Kernel_traitsI13__nv_bfloat16S2_fS2_fjLj2560ELj1ELj4ELj1ELj16ENS_18Kernel_traits_baseILj2560ES2_S2_fS2_fjLj128EEEEELb1ELb0ELb0ELb1EEEvNS_9FwdParamsE
        .type           _ZN10layer_norm13ln_fwd_kernelINS_13Kernel_traitsI13__nv_bfloat16S2_fS2_fjLj2560ELj1ELj4ELj1ELj16ENS_18Kernel_traits_baseILj2560ES2_S2_fS2_fjLj128EEEEELb1ELb0ELb0ELb1EEEvNS_9FwdParamsE,@function
        .size           _ZN10layer_norm13ln_fwd_kernelINS_13Kernel_traitsI13__nv_bfloat16S2_fS2_fjLj2560ELj1ELj4ELj1ELj16ENS_18Kernel_traits_baseILj2560ES2_S2_fS2_fjLj128EEEEELb1ELb0ELb0ELb1EEEvNS_9FwdParamsE,(.L_x_71057 - _ZN10layer_norm13ln_fwd_kernelINS_13Kernel_traitsI13__nv_bfloat16S2_fS2_fjLj2560ELj1ELj4ELj1ELj16ENS_18Kernel_traits_baseILj2560ES2_S2_fS2_fjLj128EEEEELb1ELb0ELb0ELb1EEEvNS_9FwdParamsE)
        .other          _ZN10layer_norm13ln_fwd_kernelINS_13Kernel_traitsI13__nv_bfloat16S2_fS2_fjLj2560ELj1ELj4ELj1ELj16ENS_18Kernel_traits_baseILj2560ES2_S2_fS2_fjLj128EEEEELb1ELb0ELb0ELb1EEEvNS_9FwdParamsE,@"STO_CUDA_ENTRY STV_DEFAULT"
_ZN10layer_norm13ln_fwd_kernelINS_13Kernel_traitsI13__nv_bfloat16S2_fS2_fjLj2560ELj1ELj4ELj1ELj16ENS_18Kernel_traits_baseILj2560ES2_S2_fS2_fjLj128EEEEELb1ELb0ELb0ELb1EEEvNS_9FwdParamsE:
.text._ZN10layer_norm13ln_fwd_kernelINS_13Kernel_traitsI13__nv_bfloat16S2_fS2_fjLj2560ELj1ELj4ELj1ELj16ENS_18Kernel_traits_baseILj2560ES2_S2_fS2_fjLj128EEEEELb1ELb0ELb0ELb1EEEvNS_9FwdParamsE:
[----:B------:R-:W-:Y:S02]  /*0000*/  IMAD.MOV.U32 R1, RZ, RZ, c[0x0][0x28] ;  /* 0x00000a00ff017624 */ /* 0x000fe400078e00ff */
[----:B------:R-:W-:Y:S02]  /*0010*/  ULDC.U8 UR4, c[0x0][0x244] ;  /* 0x0000910000047ab9 */ /* 0x000fe40000000000 */
[----:B------:R-:W-:Y:S01]  /*0020*/  ISETP.NE.AND P1, PT, RZ, UR4, PT ;  /* 0x00000004ff007c0c */ /* 0x000fe2000bf25270 */
[----:B------:R-:W-:Y:S02]  /*0030*/  ULDC.64 UR4, c[0x0][0x230] ;  /* 0x00008c0000047ab9 */ /* 0x000fe40000000a00 */
[----:B------:R-:W-:Y:S01]  /*0040*/  IMAD.U32 R2, RZ, RZ, UR4 ;  /* 0x00000004ff027e24 */ /* 0x000fe2000f8e00ff */
[----:B------:R-:W-:Y:S01]  /*0050*/  ULDC.64 UR6, c[0x0][0x118] ;  /* 0x0000460000067ab9 */ /* 0x000fe20000000a00 */
[----:B------:R-:W-:Y:S01]  /*0060*/  IMAD.U32 R3, RZ, RZ, UR5 ;  /* 0x00000005ff037e24 */ /* 0x000fe2000f8e00ff */
[----:B------:R-:W-:Y:S01]  /*0070*/  MOV R221, c[0x0][0x23c] ;  /* 0x00008f0000dd7a02 */ /* 0x000fe20000000f00 */
[----:B------:R-:W-:-:S06]  /*0080*/  IMAD.MOV.U32 R220, RZ, RZ, c[0x0][0x238] ;  /* 0x00008e00ffdc7624 */ /* 0x000fcc00078e00ff */
[----:B------:R-:W2:Y:S01]  /*0090*/  @P1 LDG.E.64 R2, [R2.64] ;  /* 0x0000000602021981 */ /* 0x000ea2000c1e1b00 */
[----:B------:R-:W-:Y:S02]  /*00a0*/  @P1 IMAD.MOV.U32 R4, RZ, RZ, R220 ;  /* 0x000000ffff041224 */ /* 0x000fe400078e00dc */
[----:B------:R-:W-:-:S06]  /*00b0*/  @P1 IMAD.MOV.U32 R5, RZ, RZ, R221 ;  /* 0x000000ffff051224 */ /* 0x000fcc00078e00dd */
        /* <DEDUP_REMOVED lines=17> */
[----:B------:R-:W1:Y:S04]  /*01d0*/  S2R R20, SR_CTAID.X ;  /* 0x0000000000147919 */ /* 0x000e680000002500 */
[----:B0-----:R-:W5:Y:S01]  /*01e0*/  @P0 LDG.E.128 R32, [R32.64+0x1200] ;  /* 0x0012000620200981 */ /* 0x001f62000c1e1d00 */
[----:B-1----:R-:W-:-:S04]  /*01f0*/  IMAD R212, R20, c[0x0][0x0], R15 ;  /* 0x0000000014d47a24 */ /* 0x002fc800078e020f */
[----:B------:R-:W-:Y:S01]  /*0200*/  IMAD.WIDE.U32 R6, R212, -0x326172a9, RZ ;  /* 0xcd9e8d57d4067825 */ /* 0x000fe200078e00ff */
[----:B------:R-:W-:-:S05]  /*0210*/  SHF.R.U32.HI R0, RZ, 0x5, R15 ;  /* 0x00000005ff007819 */ /* 0x000fca000001160f */
[----:B------:R-:W-:Y:S01]  /*0220*/  IMAD R0, R20, 0x4, R0 ;  /* 0x0000000414007824 */ /* 0x000fe200078e0200 */
[----:B--2---:R-:W0:Y:S08]  /*0230*/  @P1 R2UR UR4, R2 ;  /* 0x00000000020413c2 */ /* 0x004e3000000e0000 */
[----:B------:R-:W1:Y:S01]  /*0240*/  @P1 R2UR UR5, R3 ;  /* 0x00000000030513c2 */ /* 0x000e6200000e0000 */
[----:B---3--:R-:W-:-:S04]  /*0250*/  @P1 IADD3 R220, P2, R4, c[0x0][0x240], RZ ;  /* 0x0000900004dc1a10 */ /* 0x008fc80007f5e0ff */
[----:B------:R-:W-:-:S04]  /*0260*/  @P1 IADD3.X R221, RZ, R5, RZ, P2, !PT ;  /* 0x00000005ffdd1210 */ /* 0x000fc800017fe4ff */
[--C-:B------:R-:W-:Y:S02]  /*0270*/  SHF.R.U64 R211, R220, 0x2, R221.reuse ;  /* 0x00000002dcd37819 */ /* 0x100fe400000012dd */
[----:B------:R-:W-:-:S03]  /*0280*/  SHF.R.U32.HI R209, RZ, 0x2, R221 ;  /* 0x00000002ffd17819 */ /* 0x000fc600000116dd */
[----:B------:R-:W-:Y:S01]  /*0290*/  IMAD.WIDE.U32 R4, R211, -0x2daee0ad, RZ ;  /* 0xd2511f53d3047825 */ /* 0x000fe200078e00ff */
[----:B0-----:R-:W-:Y:S01]  /*02a0*/  LOP3.LUT R2, R7, UR4, R209, 0x96, !PT ;  /* 0x0000000407027c12 */ /* 0x001fe2000f8e96d1 */
[----:B------:R-:W-:-:S03]  /*02b0*/  UIADD3 UR9, UR4, -0x61c88647, URZ ;  /* 0x9e3779b904097890 */ /* 0x000fc6000fffe03f */
[----:B-1----:R-:W-:Y:S01]  /*02c0*/  LOP3.LUT R12, R5, UR5, RZ, 0x3c, !PT ;  /* 0x00000005050c7c12 */ /* 0x002fe2000f8e3cff */
        /* <DEDUP_REMOVED lines=57> */
[----:B------:R0:W5:Y:S01]  /*0660*/  LDG.E.128 R152, [R2.64] ;  /* 0x0000000602987981 */ /* 0x000162000c1e1d00 */
[----:B------:R-:W-:Y:S01]  /*0670*/  @!P0 CS2R R26, SRZ ;  /* 0x00000000001a8805 */ /* 0x000fe2000001ff00 */
[--C-:B------:R-:W-:Y:S01]  /*0680*/  PRMT R4, RZ, 0x5410, R9.reuse ;  /* 0x00005410ff047816 */ /* 0x100fe20000000009 */
[----:B------:R-:W-:Y:S01]  /*0690*/  @!P0 CS2R R56, SRZ ;  /* 0x0000000000388805 */ /* 0x000fe2000001ff00 */
[----:B------:R0:W5:Y:S01]  /*06a0*/  LDG.E.128 R148, [R2.64+0x200] ;  /* 0x0002000602947981 */ /* 0x000162000c1e1d00 */
[----:B------:R-:W-:Y:S01]  /*06b0*/  PRMT R5, RZ, 0x7610, R9 ;  /* 0x00007610ff057816 */ /* 0x000fe20000000009 */
        /* <DEDUP_REMOVED lines=13> */
[--C-:B------:R-:W-:Y:S01]  /*0790*/  PRMT R193, RZ, 0x5410, R36.reuse ;  /* 0x00005410ffc17816 */ /* 0x100fe20000000024 */
[----:B------:R0:W5:Y:S01]  /*07a0*/  LDG.E.128 R132, [R2.64+0xa00] ;  /* 0x000a000602847981 */ /* 0x000162000c1e1d00 */
[----:B------:R-:W-:Y:S01]  /*07b0*/  PRMT R196, RZ, 0x7610, R36 ;  /* 0x00007610ffc47816 */ /* 0x000fe20000000024 */
[----:B------:R-:W-:Y:S01]  /*07c0*/  UIADD3 UR25, UR4, -0x700cb87f, URZ ;  /* 0x8ff3478104197890 */ /* 0x000fe2000fffe03f */
[--C-:B------:R-:W-:Y:S01]  /*07d0*/  PRMT R195, RZ, 0x5410, R37.reuse ;  /* 0x00005410ffc37816 */ /* 0x100fe20000000025 */
[----:B------:R0:W5:Y:S01]  /*07e0*/  LDG.E.128 R128, [R2.64+0xc00] ;  /* 0x000c000602807981 */ /* 0x000162000c1e1d00 */
[----:B------:R-:W-:Y:S01]  /*07f0*/  PRMT R198, RZ, 0x7610, R37 ;  /* 0x00007610ffc67816 */ /* 0x000fe20000000025 */
[----:B------:R-:W-:Y:S01]  /*0800*/  UIADD3 UR26, UR5, -0x695add53, URZ ;  /* 0x96a522ad051a7890 */ /* 0x000fe2000fffe03f */
[----:B------:R-:W-:Y:S01]  /*0810*/  @!P0 CS2R R32, SRZ ;  /* 0x0000000000208805 */ /* 0x000fe2000001ff00 */
[----:B------:R0:W5:Y:S01]  /*0820*/  LDG.E.128 R124, [R2.64+0xe00] ;  /* 0x000e0006027c7981 */ /* 0x000162000c1e1d00 */
[----:B------:R-:W-:Y:S01]  /*0830*/  @!P0 CS2R R34, SRZ ;  /* 0x0000000000228805 */ /* 0x000fe2000001ff00 */
[----:B------:R-:W-:-:S02]  /*0840*/  PRMT R6, RZ, 0x5410, R10 ;  /* 0x00005410ff067816 */ /* 0x000fc4000000000a */
[----:B------:R0:W5:Y:S01]  /*0850*/  LDG.E.128 R120, [R2.64+0x1000] ;  /* 0x0010000602787981 */ /* 0x000162000c1e1d00 */
[----:B------:R-:W-:Y:S01]  /*0860*/  PRMT R7, RZ, 0x7610, R10 ;  /* 0x00007610ff077816 */ /* 0x000fe2000000000a */
[----:B------:R-:W-:Y:S02]  /*0870*/  IMAD R203, R203, -0x326172a9, RZ ;  /* 0xcd9e8d57cbcb7824 */ /* 0x000fe400078e02ff */
[----:B------:R0:W5:Y:S01]  /*0880*/  LDG.E.128 R116, [R2.64+0x1200] ;  /* 0x0012000602747981 */ /* 0x000162000c1e1d00 */
[----:B------:R-:W-:Y:S01]  /*0890*/  PRMT R9, RZ, 0x7610, R11 ;  /* 0x00007610ff097816 */ /* 0x000fe2000000000b */
[----:B------:R-:W-:Y:S01]  /*08a0*/  IMAD.HI.U32 R36, R210, -0x326172a9, RZ ;  /* 0xcd9e8d57d2247827 */ /* 0x000fe200078e00ff */
[----:B------:R-:W-:Y:S01]  /*08b0*/  PRMT R10, RZ, 0x5410, R16 ;  /* 0x00005410ff0a7816 */ /* 0x000fe20000000010 */
[----:B------:R-:W-:Y:S01]  /*08c0*/  BSSY B0, `(.L_x_24260) ;  /* 0x0001ea4000007945 */ /* 0x000fe20003800000 */
[--C-:B------:R-:W-:Y:S01]  /*08d0*/  PRMT R12, RZ, 0x5410, R17.reuse ;  /* 0x00005410ff0c7816 */ /* 0x100fe20000000011 */
[----:B------:R-:W-:Y:S01]  /*08e0*/  IMAD R204, R204, -0x2daee0ad, RZ ;  /* 0xd2511f53cccc7824 */ /* 0x000fe200078e02ff */
[----:B------:R-:W-:Y:S01]  /*08f0*/  PRMT R13, RZ, 0x7610, R17 ;  /* 0x00007610ff0d7816 */ /* 0x000fe20000000011 */
[----:B------:R-:W-:Y:S01]  /*0900*/  IMAD.HI.U32 R37, R208, -0x2daee0ad, RZ ;  /* 0xd2511f53d0257827 */ /* 0x000fe200078e00ff */
[----:B------:R-:W-:Y:S01]  /*0910*/  PRMT R14, RZ, 0x5410, R18 ;  /* 0x00005410ff0e7816 */ /* 0x000fe20000000012 */
[----:B------:R-:W-:Y:S01]  /*0920*/  ULDC.U8 UR8, c[0x0][0x1f0] ;  /* 0x00007c0000087ab9 */ /* 0x000fe20000000000 */
[--C-:B0-----:R-:W-:Y:S01]  /*0930*/  PRMT R2, RZ, 0x5410, R8.reuse ;  /* 0x00005410ff027816 */ /* 0x101fe20000000008 */
[----:B------:R-:W-:Y:S01]  /*0940*/  IMAD R210, R210, -0x326172a9, RZ ;  /* 0xcd9e8d57d2d27824 */ /* 0x000fe200078e02ff */
[----:B------:R-:W-:Y:S01]  /*0950*/  PRMT R3, RZ, 0x7610, R8 ;  /* 0x00007610ff037816 */ /* 0x000fe20000000008 */
[----:B------:R-:W-:Y:S01]  /*0960*/  IMAD R208, R208, -0x2daee0ad, RZ ;  /* 0xd2511f53d0d07824 */ /* 0x000fe200078e02ff */
[----:B------:R-:W-:Y:S01]  /*0970*/  PRMT R8, RZ, 0x5410, R11 ;  /* 0x00005410ff087816 */ /* 0x000fe2000000000b */
[----:B------:R-:W-:Y:S01]  /*0980*/  IMAD.MOV.U32 R207, RZ, RZ, RZ ;  /* 0x000000ffffcf7224 */ /* 0x000fe200078e00ff */
        /* <DEDUP_REMOVED lines=57> */
[----:B------:R-:W-:Y:S02]  /*0d20*/  LOP3.LUT R204, R37, UR26, R204, 0x96, !PT ;  /* 0x0000001a25cc7c12 */ /* 0x000fe4000f8e96cc */
[--C-:B------:R-:W-:Y:S02]  /*0d30*/  PRMT R201, RZ, 0x5410, R32.reuse ;  /* 0x00005410ffc97816 */ /* 0x100fe40000000020 */
[----:B------:R-:W-:Y:S02]  /*0d40*/  PRMT R206, RZ, 0x7610, R32 ;  /* 0x00007610ffce7816 */ /* 0x000fe40000000020 */
[----:B------:R-:W-:-:S02]  /*0d50*/  LOP3.LUT R220, R220, 0x3, RZ, 0xc0, !PT ;  /* 0x00000003dcdc7812 */ /* 0x000fc400078ec0ff */
[--C-:B------:R-:W-:Y:S02]  /*0d60*/  PRMT R205, RZ, 0x5410, R33.reuse ;  /* 0x00005410ffcd7816 */ /* 0x100fe40000000021 */
[----:B------:R-:W-:Y:S02]  /*0d70*/  PRMT R214, RZ, 0x7610, R33 ;  /* 0x00007610ffd67816 */ /* 0x000fe40000000021 */
[--C-:B------:R-:W-:Y:S02]  /*0d80*/  PRMT R213, RZ, 0x5410, R34.reuse ;  /* 0x00005410ffd57816 */ /* 0x100fe40000000022 */
[----:B------:R-:W-:Y:S02]  /*0d90*/  PRMT R216, RZ, 0x7610, R34 ;  /* 0x00007610ffd87816 */ /* 0x000fe40000000022 */
[--C-:B------:R-:W-:Y:S02]  /*0da0*/  PRMT R215, RZ, 0x5410, R35.reuse ;  /* 0x00005410ffd77816 */ /* 0x100fe40000000023 */
[----:B------:R-:W-:-:S02]  /*0db0*/  PRMT R217, RZ, 0x7610, R35 ;  /* 0x00007610ffd97816 */ /* 0x000fc40000000023 */
.L_x_24824:
[----:B------:R-:W0:Y:S01]  /*0dc0*/  S2R R221, SR_TID.X ;  /* 0x0000000000dd7919 */ /* 0x000e220000002100 */
[----:B------:R-:W-:Y:S01]  /*0dd0*/  ISETP.NE.U32.AND P0, PT, RZ, c[0x0][0x1c0], PT ;  /* 0x00007000ff007a0c */ /* 0x000fe20003f05070 */
[----:B------:R-:W-:Y:S01]  /*0de0*/  IMAD R32, R0, c[0x0][0x168], RZ ;  /* 0x00005a0000207a24 */ /* 0x000fe200078e02ff */
[----:B------:R-:W-:Y:S01]  /*0df0*/  ISETP.NE.U32.AND P1, PT, RZ, c[0x0][0x180], PT ;  /* 0x00006000ff007a0c */ /* 0x000fe20003f25070 */
[----:B------:R-:W-:Y:S01]  /*0e00*/  HFMA2.MMA R156, -RZ, RZ, 0, 9.5367431640625e-07 ;  /* 0x00000010ff9c7435 */ /* 0x000fe200000001ff */
[----:B------:R-:W-:-:S02]  /*0e10*/  ISETP.NE.AND.EX P0, PT, RZ, c[0x0][0x1c4], PT, P0 ;  /* 0x00007100ff007a0c */ /* 0x000fc40003f05300 */
[----:B------:R-:W-:Y:S02]  /*0e20*/  ISETP.NE.AND.EX P2, PT, RZ, c[0x0][0x184], PT, P1 ;  /* 0x00006100ff007a0c */ /* 0x000fe40003f45310 */
[----:B------:R-:W-:Y:S02]  /*0e30*/  SHF.R.S32.HI R33, RZ, 0x1f, R32 ;  /* 0x0000001fff217819 */ /* 0x000fe40000011420 */
[----:B------:R-:W-:Y:S02]  /*0e40*/  LOP3.LUT R218, R218, 0xfffffff7, RZ, 0xc0, !PT ;  /* 0xfffffff7dada7812 */ /* 0x000fe400078ec0ff */
[----:B------:R-:W-:-:S05]  /*0e50*/  LEA.HI R32, R33, R32, RZ, 0x3 ;  /* 0x0000002021207211 */ /* 0x000fca00078f18ff */
[----:B------:R-:W-:Y:S01]  /*0e60*/  @P0 IMAD.MOV.U32 R37, RZ, RZ, 0x2 ;  /* 0x00000002ff250424 */ /* 0x000fe200078e00ff */
[----:B------:R-:W-:Y:S01]  /*0e70*/  BSSY B1, `(.L_x_24261) ;  /* 0x000001a000017945 */ /* 0x000fe20003800000 */
[----:B------:R-:W-:Y:S01]  /*0e80*/  IMAD.MOV.U32 R223, RZ, RZ, 0x3f800000 ;  /* 0x3f800000ffdf7424 */ /* 0x000fe200078e00ff */
[----:B------:R-:W-:Y:S01]  /*0e90*/  @P2 LOP3.LUT R218, R218, 0x8, RZ, 0xfc, !PT ;  /* 0x00000008dada2812 */ /* 0x000fe200078efcff */
        /* <DEDUP_REMOVED lines=8> */
[----:B------:R0:W5:Y:S04]  /*0f20*/  @P2 LDG.E.128 R112, [R38.64] ;  /* 0x0000000626702981 */ /* 0x000168000c1e1d00 */
[----:B------:R0:W5:Y:S01]  /*0f30*/  @P2 LDG.E.128 R108, [R38.64+0x10] ;  /* 0x00001006266c2981 */ /* 0x000162000c1e1d00 */
[C---:B------:R-:W-:Y:S02]  /*0f40*/  ISETP.NE.AND P1, PT, R220.reuse, 0x1, PT ;  /* 0x00000001dc00780c */ /* 0x040fe40003f25270 */
[----:B------:R-:W-:-:S02]  /*0f50*/  IADD3 R40, R220, 0x1, RZ ;  /* 0x00000001dc287810 */ /* 0x000fc40007ffe0ff */
[----:B--2---:R-:W-:-:S09]  /*0f60*/  @P0 PRMT R223, RZ, 0x5410, R36 ;  /* 0x00005410ffdf0816 */ /* 0x004fd20000000024 */
        /* <DEDUP_REMOVED lines=9> */
.L_x_24262:
[----:B0-----:R-:W-:Y:S02]  /*1000*/  MOV R44, R210 ;  /* 0x000000d2002c7202 */ /* 0x001fe40000000f00 */
.L_x_24263:
[----:B------:R-:W-:Y:S05]  /*1010*/  BSYNC B1 ;  /* 0x0000000000017941 */ /* 0x000fea0003800000 */
.L_x_24261:
        /* <DEDUP_REMOVED lines=16> */
.L_x_24267:
[----:B------:R-:W-:Y:S05]  /*1120*/  BSYNC B2 ;  /* 0x0000000000027941 */ /* 0x000fea0003800000 */
.L_x_24266:
        /* <DEDUP_REMOVED lines=44> */
.L_x_24265:
[----:B------:R-:W-:Y:S05]  /*13f0*/  BSYNC B1 ;  /* 0x0000000000017941 */ /* 0x000fea0003800000 */
.L_x_24264:
[----:B------:R-:W0:Y:S01]  /*1400*/  I2F.U32 R37, R44 ;  /* 0x0000002c00257306 */ /* 0x000e220000201000 */
[----:B------:R-:W-:Y:S01]  /*1410*/  ISETP.NE.U32.AND P0, PT, RZ, c[0x0][0x180], PT ;  /* 0x00006000ff007a0c */ /* 0x000fe20003f05070 */
[----:B------:R-:W-:Y:S01]  /*1420*/  IMAD.MOV.U32 R222, RZ, RZ, 0x2f800000 ;  /* 0x2f800000ffde7424 */ /* 0x000fe200078e00ff */
[----:B-----5:R-:W-:Y:S01]  /*1430*/  PRMT R36, RZ, 0x5410, R32 ;  /* 0x00005410ff247816 */ /* 0x020fe20000000020 */
[----:B------:R-:W-:Y:S01]  /*1440*/  BSSY B1, `(.L_x_24268) ;  /* 0x0000017000017945 */ /* 0x000fe20003800000 */
[----:B------:R-:W-:Y:S02]  /*1450*/  ISETP.NE.AND.EX P6, PT, RZ, c[0x0][0x184], PT, P0 ;  /* 0x00006100ff007a0c */ /* 0x000fe40003fc5300 */
[----:B------:R-:W-:Y:S01]  /*1460*/  ISETP.NE.AND P0, PT, R40, 0x1, PT ;  /* 0x000000012800780c */ /* 0x000fe20003f05270 */
[----:B------:R-:W-:Y:S01]  /*1470*/  FMUL.FTZ R36, R36, R223 ;  /* 0x000000df24247220 */ /* 0x000fe20000410000 */
[----:B------:R-:W-:-:S03]  /*1480*/  LOP3.LUT R218, R218, 0xfffffffb, RZ, 0xc0, !PT ;  /* 0xfffffffbdada7812 */ /* 0x000fc600078ec0ff */
[----:B------:R-:W-:Y:S02]  /*1490*/  FMUL.FTZ R36, R36, c[0x0][0x1e8] ;  /* 0x00007a0024247a20 */ /* 0x000fe40000410000 */
[----:B0-----:R-:W-:-:S04]  /*14a0*/  FFMA.FTZ R37, R37, R222, 1.1641532182693481445e-10 ;  /* 0x2f00000025257423 */ /* 0x001fc800000100de */
[----:B------:R-:W-:Y:S02]  /*14b0*/  @P6 LOP3.LUT R218, R218, 0x4, RZ, 0xfc, !PT ;  /* 0x00000004dada6812 */ /* 0x000fe400078efcff */
        /* <DEDUP_REMOVED lines=14> */
.L_x_24269:
[----:B------:R-:W-:Y:S02]  /*15a0*/  IMAD.MOV.U32 R45, RZ, RZ, R210 ;  /* 0x000000ffff2d7224 */ /* 0x000fe400078e00d2 */
.L_x_24270:
[----:B------:R-:W-:Y:S05]  /*15b0*/  BSYNC B1 ;  /* 0x0000000000017941 */ /* 0x000fea0003800000 */
.L_x_24268:
        /* <DEDUP_REMOVED lines=16> */
.L_x_24274:
[----:B------:R-:W-:Y:S05]  /*16c0*/  BSYNC B2 ;  /* 0x0000000000027941 */ /* 0x000fea0003800000 */
.L_x_24273:
        /* <DEDUP_REMOVED lines=44> */
.L_x_24272:
[----:B------:R-:W-:Y:S05]  /*1990*/  BSYNC B1 ;  /* 0x0000000000017941 */ /* 0x000fea0003800000 */
.L_x_24271:
        /* <DEDUP_REMOVED lines=20> */
.L_x_24276:
[----:B------:R-:W-:Y:S02]  /*1ae0*/  IMAD.MOV.U32 R45, RZ, RZ, R210 ;  /* 0x000000ffff2d7224 */ /* 0x000fe400078e00d2 */
.L_x_24277:
[----:B------:R-:W-:Y:S05]  /*1af0*/  BSYNC B1 ;  /* 0x0000000000017941 */ /* 0x000fea0003800000 */
.L_x_24275:
        /* <DEDUP_REMOVED lines=16> */
.L_x_24281:
[----:B------:R-:W-:Y:S05]  /*1c00*/  BSYNC B2 ;  /* 0x0000000000027941 */ /* 0x000fea0003800000 */
.L_x_24280:
        /* <DEDUP_REMOVED lines=44> */
.L_x_24279:
[----:B------:R-:W-:Y:S05]  /*1ed0*/  BSYNC B1 ;  /* 0x0000000000017941 */ /* 0x000fea0003800000 */
.L_x_24278:
        /* <DEDUP_REMOVED lines=20> */
.L_x_24283:
[----:B------:R-:W-:Y:S02]  /*2020*/  IMAD.MOV.U32 R45, RZ, RZ, R210 ;  /* 0x000000ffff2d7224 */ /* 0x000fe400078e00d2 */
.L_x_24284:
[----:B------:R-:W-:Y:S05]  /*2030*/  BSYNC B1 ;  /* 0x0000000000017941 */ /* 0x000fea0003800000 */
.L_x_24282:
        /* <DEDUP_REMOVED lines=16> */
.L_x_24288:
[----:B------:R-:W-:Y:S05]  /*2140*/  BSYNC B2 ;  /* 0x0000000000027941 */ /* 0x000fea0003800000 */
.L_x_24287:
        /* <DEDUP_REMOVED lines=44> */
.L_x_24286:
[----:B------:R-:W-:Y:S05]  /*2410*/  BSYNC B1 ;  /* 0x0000000000017941 */ /* 0x000fea0003800000 */
.L_x_24285:
        /* <DEDUP_REMOVED lines=20> */
.L_x_24290:
[----:B------:R-:W-:Y:S02]  /*2560*/  IMAD.MOV.U32 R45, RZ, RZ, R210 ;  /* 0x000000ffff2d7224 */ /* 0x000fe400078e00d2 */
.L_x_24291:
[----:B------:R-:W-:Y:S05]  /*2570*/  BSYNC B1 ;  /* 0x0000000000017941 */ /* 0x000fea0003800000 */
.L_x_24289:
        /* <DEDUP_REMOVED lines=16> */
.L_x_24295:
[----:B------:R-:W-:Y:S05]  /*2680*/  BSYNC B2 ;  /* 0x0000000000027941 */ /* 0x000fea0003800000 */
.L_x_24294:
        /* <DEDUP_REMOVED lines=44> */
.L_x_24293:
[----:B------:R-:W-:Y:S05]  /*2950*/  BSYNC B1 ;  /* 0x0000000000017941 */ /* 0x000fea0003800000 */
.L_x_24292:
        /* <DEDUP_REMOVED lines=20> */
.L_x_24297:
[----:B------:R-:W-:Y:S02]  /*2aa0*/  IMAD.MOV.U32 R45, RZ, RZ, R210 ;  /* 0x000000ffff2d7224 */ /* 0x000fe400078e00d2 */
.L_x_24298:
[----:B------:R-:W-:Y:S05]  /*2ab0*/  BSYNC B1 ;  /* 0x0000000000017941 */ /* 0x000fea0003800000 */
.L_x_24296:
        /* <DEDUP_REMOVED lines=16> */
.L_x_24302:
[----:B------:R-:W-:Y:S05]  /*2bc0*/  BSYNC B2 ;  /* 0x0000000000027941 */ /* 0x000fea0003800000 */
.L_x_24301:
        /* <DEDUP_REMOVED lines=44> */
.L_x_24300:
[----:B------:R-:W-:Y:S05]  /*2e90*/  BSYNC B1 ;  /* 0x0000000000017941 */ /* 0x000fea0003800000 */
.L_x_24299:
        /* <DEDUP_REMOVED lines=20> */
.L_x_24304:
[----:B------:R-:W-:Y:S02]  /*2fe0*/  IMAD.MOV.U32 R34, RZ, RZ, R210 ;  /* 0x000000ffff227224 */ /* 0x000fe400078e00d2 */
.L_x_24305:
[----:B------:R-:W-:Y:S05]  /*2ff0*/  BSYNC B1 ;  /* 0x0000000000017941 */ /* 0x000fea0003800000 */
.L_x_24303:
        /* <DEDUP_REMOVED lines=16> */
.L_x_24309:
[----:B------:R-:W-:Y:S05]  /*3100*/  BSYNC B2 ;  /* 0x0000000000027941 */ /* 0x000fea0003800000 */
.L_x_24308:
        /* <DEDUP_REMOVED lines=44> */
.L_x_24307:
[----:B------:R-:W-:Y:S05]  /*33d0*/  BSYNC B1 ;  /* 0x0000000000017941 */ /* 0x000fea0003800000 */
.L_x_24306:
[----:B------:R0:W1:Y:S01]  /*33e0*/  I2F.U32 R33, R34 ;  /* 0x0000002200217306 */ /* 0x0000620000201000 */
[----:B------:R-:W-:Y:S01]  /*33f0*/  LOP3.LUT P6, RZ, R218, 0x4, RZ, 0xc0, !PT ;  /* 0x00000004daff7812 */ /* 0x000fe200078cc0ff */
[----:B------:R-:W-:Y:S01]  /*3400*/  BSSY B1, `(.L_x_24310) ;  /* 0x0000014000017945 */ /* 0x000fe20003800000 */
        /* <DEDUP_REMOVED lines=18> */
.L_x_24311:
[----:B------:R-:W-:Y:S02]  /*3530*/  IMAD.MOV.U32 R46, RZ, RZ, R210 ;  /* 0x000000ffff2e7224 */ /* 0x000fe400078e00d2 */
.L_x_24312:
[----:B------:R-:W-:Y:S05]  /*3540*/  BSYNC B1 ;  /* 0x0000000000017941 */ /* 0x000fea0003800000 */
.L_x_24310:
        /* <DEDUP_REMOVED lines=18> */
.L_x_24316:
[----:B------:R-:W-:Y:S05]  /*3670*/  BSYNC B2 ;  /* 0x0000000000027941 */ /* 0x000fea0003800000 */
.L_x_24315:
        /* <DEDUP_REMOVED lines=44> */
.L_x_24314:
[----:B------:R-:W-:Y:S05]  /*3940*/  BSYNC B1 ;  /* 0x0000000000017941 */ /* 0x000fea0003800000 */
.L_x_24313:
[----:B------:R-:W0:Y:S01]  /*3950*/  I2F.U32 R33, R46 ;  /* 0x0000002e00217306 */ /* 0x000e220000201000 */
[----:B------:R-:W-:Y:S02]  /*3960*/  PRMT R38, RZ, 0x7610, R35 ;  /* 0x00007610ff267816 */ /* 0x000fe40000000023 */
[----:B------:R-:W-:Y:S02]  /*3970*/  SEL R32, RZ, 0x1, P1 ;  /* 0x00000001ff207807 */ /* 0x000fe40000800000 */
[----:B------:R-:W-:Y:S01]  /*3980*/  SEL R36, RZ, 0x1, P2 ;  /* 0x00000001ff247807 */ /* 0x000fe20001000000 */
[----:B------:R-:W-:Y:S01]  /*3990*/  FMUL.FTZ R38, R38, R223 ;  /* 0x000000df26267220 */ /* 0x000fe20000410000 */
[----:B------:R-:W-:-:S02]  /*39a0*/  SEL R34, RZ, 0x1, P0 ;  /* 0x00000001ff227807 */ /* 0x000fc40000000000 */
[----:B------:R-:W-:Y:S01]  /*39b0*/  SEL R39, RZ, 0x10000, P5 ;  /* 0x00010000ff277807 */ /* 0x000fe20002800000 */
[----:B------:R-:W-:Y:S01]  /*39c0*/  IMAD.WIDE.U32 R36, R36, 0x1000000, RZ ;  /* 0x0100000024247825 */ /* 0x000fe200078e00ff */
[C---:B------:R-:W-:Y:S02]  /*39d0*/  LOP3.LUT P5, RZ, R218.reuse, 0x8, RZ, 0xc0, !PT ;  /* 0x00000008daff7812 */ /* 0x040fe400078ac0ff */
[----:B------:R-:W-:Y:S01]  /*39e0*/  LOP3.LUT P6, RZ, R218, 0x4, RZ, 0xc0, !PT ;  /* 0x00000004daff7812 */ /* 0x000fe200078cc0ff */
[----:B------:R-:W-:Y:S01]  /*39f0*/  IMAD.WIDE.U32 R34, R34, 0x100, RZ ;  /* 0x0000010022227825 */ /* 0x000fe200078e00ff */
[----:B------:R-:W-:Y:S02]  /*3a00*/  SEL R42, RZ, 0x100, P4 ;  /* 0x00000100ff2a7807 */ /* 0x000fe40002000000 */
[----:B------:R-:W-:Y:S01]  /*3a10*/  ISETP.NE.AND P2, PT, R44, RZ, PT ;  /* 0x000000ff2c00720c */ /* 0x000fe20003f45270 */
[----:B0-----:R-:W-:Y:S01]  /*3a20*/  FFMA.FTZ R33, R33, R222, 1.1641532182693481445e-10 ;  /* 0x2f00000021217423 */ /* 0x001fe200000100de */
[----:B------:R-:W-:Y:S01]  /*3a30*/  SEL R41, RZ, 0x1, P3 ;  /* 0x00000001ff297807 */ /* 0x000fe20001800000 */
[----:B------:R-:W-:Y:S01]  /*3a40*/  FMUL.FTZ R103, R38, c[0x0][0x1e8] ;  /* 0x00007a0026677a20 */ /* 0x000fe20000410000 */
[----:B------:R-:W-:-:S02]  /*3a50*/  IADD3 R47, R219, 0x20, RZ ;  /* 0x00000020db2f7810 */ /* 0x000fc40007ffe0ff */
[----:B------:R-:W-:Y:S01]  /*3a60*/  FSETP.GTU.FTZ.AND P1, PT, R33, c[0x0][0x1e4], PT ;  /* 0x0000790021007a0b */ /* 0x000fe20003f3c000 */
[----:B------:R-:W-:-:S03]  /*3a70*/  IMAD.WIDE.U32 R32, R32, 0x10000, RZ ;  /* 0x0001000020207825 */ /* 0x000fc600078e00ff */
[----:B------:R-:W-:Y:S02]  /*3a80*/  SEL R40, RZ, 0x1000000, P1 ;  /* 0x01000000ff287807 */ /* 0x000fe40000800000 */
[----:B------:R-:W-:Y:S02]  /*3a90*/  FSEL R103, R103, RZ, !P1 ;  /* 0x000000ff67677208 */ /* 0x000fe40004800000 */
[----:B------:R-:W-:Y:S02]  /*3aa0*/  LOP3.LUT R42, R42, R40, R39, 0xfe, !PT ;  /* 0x000000282a2a7212 */ /* 0x000fe400078efe27 */
[----:B------:R-:W-:Y:S01]  /*3ab0*/  SEL R40, RZ, 0x1, P2 ;  /* 0x00000001ff287807 */ /* 0x000fe20001000000 */
[----:B------:R-:W-:Y:S01]  /*3ac0*/  @P6 FADD.FTZ R103, R111, R103 ;  /* 0x000000676f676221 */ /* 0x000fe20000010000 */
[----:B------:R-:W-:Y:S02]  /*3ad0*/  LOP3.LUT R39, R34, R36, R32, 0xfe, !PT ;  /* 0x0000002422277212 */ /* 0x000fe400078efe20 */
[----:B------:R-:W-:-:S02]  /*3ae0*/  LOP3.LUT R37, R37, R42, R41, 0xfe, !PT ;  /* 0x0000002a25257212 */ /* 0x000fc400078efe29 */
[----:B------:R-:W-:Y:S02]  /*3af0*/  LEA R42, P0, R219, c[0x0][0x188], 0x5 ;  /* 0x00006200db2a7a11 */ /* 0x000fe400078028ff */
[----:B------:R-:W-:Y:S01]  /*3b00*/  LOP3.LUT R38, R39, R40, RZ, 0xfc, !PT ;  /* 0x0000002827267212 */ /* 0x000fe200078efcff */
[----:B------:R-:W-:Y:S01]  /*3b10*/  @P5 IMAD.MOV.U32 R40, RZ, RZ, 0x20 ;  /* 0x00000020ff285424 */ /* 0x000fe200078e00ff */
[----:B------:R-:W-:Y:S02]  /*3b20*/  LEA R36, P1, R219, c[0x0][0x190], 0x3 ;  /* 0x00006400db247a11 */ /* 0x000fe400078218ff */
[----:B------:R-:W-:Y:S01]  /*3b30*/  LOP3.LUT R39, R35, R37, R33, 0xfe, !PT ;  /* 0x0000002523277212 */ /* 0x000fe200078efe21 */
[----:B------:R-:W-:Y:S01]  /*3b40*/  IMAD.WIDE.U32 R32, R47, R156, c[0x0][0x170] ;  /* 0x00005c002f207625 */ /* 0x000fe200078e009c */
[C---:B------:R-:W-:Y:S02]  /*3b50*/  LEA.HI.X R43, R219.reuse, c[0x0][0x18c], RZ, 0x5, P0 ;  /* 0x00006300db2b7a11 */ /* 0x040fe400000f2cff */
[----:B------:R-:W-:Y:S01]  /*3b60*/  LEA.HI.X R37, R219, c[0x0][0x194], RZ, 0x3, P1 ;  /* 0x00006500db257a11 */ /* 0x000fe200008f1cff */
[----:B------:R-:W-:-:S02]  /*3b70*/  @P5 IMAD.WIDE.U32 R40, R47, R40, c[0x0][0x180] ;  /* 0x000060002f285625 */ /* 0x000fc400078e0028 */
[----:B------:R0:W-:Y:S04]  /*3b80*/  STG.E.128 [R42.64], R104 ;  /* 0x000000682a007986 */ /* 0x0001e8000c101d06 */
[----:B------:R0:W-:Y:S04]  /*3b90*/  STG.E.128 [R42.64+0x10], R100 ;  /* 0x000010642a007986 */ /* 0x0001e8000c101d06 */
[----:B------:R0:W-:Y:S04]  /*3ba0*/  STG.E.64 [R36.64], R38 ;  /* 0x0000002624007986 */ /* 0x0001e8000c101b06 */
[----:B------:R0:W5:Y:S04]  /*3bb0*/  @P5 LDG.E.128 R112, [R40.64] ;  /* 0x0000000628705981 */ /* 0x000168000c1e1d00 */
[----:B------:R0:W5:Y:S04]  /*3bc0*/  @P5 LDG.E.128 R108, [R40.64+0x10] ;  /* 0x00001006286c5981 */ /* 0x000168000c1e1d00 */
        /* <DEDUP_REMOVED lines=13> */
.L_x_24318:
[----:B0-----:R-:W-:Y:S02]  /*3ca0*/  IMAD.MOV.U32 R46, RZ, RZ, R210 ;  /* 0x000000ffff2e7224 */ /* 0x001fe400078e00d2 */
.L_x_24319:
[----:B------:R-:W-:Y:S05]  /*3cb0*/  BSYNC B1 ;  /* 0x0000000000017941 */ /* 0x000fea0003800000 */
.L_x_24317:
        /* <DEDUP_REMOVED lines=16> */
.L_x_24323:
[----:B------:R-:W-:Y:S05]  /*3dc0*/  BSYNC B2 ;  /* 0x0000000000027941 */ /* 0x000fea0003800000 */
.L_x_24322:
        /* <DEDUP_REMOVED lines=44> */
.L_x_24321:
[----:B------:R-:W-:Y:S05]  /*4090*/  BSYNC B1 ;  /* 0x0000000000017941 */ /* 0x000fea0003800000 */
.L_x_24320:
[----:B------:R-:W0:Y:S01]  /*40a0*/  I2F.U32 R37, R46 ;  /* 0x0000002e00257306 */ /* 0x000e220000201000 */
[----:B-----5:R-:W-:Y:S01]  /*40b0*/  PRMT R36, RZ, 0x5410, R32 ;  /* 0x00005410ff247816 */ /* 0x020fe20000000020 */
[----:B------:R-:W-:Y:S01]  /*40c0*/  BSSY B1, `(.L_x_24324) ;  /* 0x0000014000017945 */ /* 0x000fe20003800000 */
[----:B------:R-:W-:-:S03]  /*40d0*/  ISETP.NE.AND P0, PT, R44, 0x1, PT ;  /* 0x000000012c00780c */ /* 0x000fc60003f05270 */
        /* <DEDUP_REMOVED lines=17> */
.L_x_24325:
[----:B------:R-:W-:Y:S02]  /*41f0*/  IMAD.MOV.U32 R43, RZ, RZ, R210 ;  /* 0x000000ffff2b7224 */ /* 0x000fe400078e00d2 */
.L_x_24326:
[----:B------:R-:W-:Y:S05]  /*4200*/  BSYNC B1 ;  /* 0x0000000000017941 */ /* 0x000fea0003800000 */
.L_x_24324:
        /* <DEDUP_REMOVED lines=16> */
.L_x_24330:
[----:B------:R-:W-:Y:S05]  /*4310*/  BSYNC B2 ;  /* 0x0000000000027941 */ /* 0x000fea0003800000 */
.L_x_24329:
        /* <DEDUP_REMOVED lines=44> */
.L_x_24328:
[----:B------:R-:W-:Y:S05]  /*45e0*/  BSYNC B1 ;  /* 0x0000000000017941 */ /* 0x000fea0003800000 */
.L_x_24327:
        /* <DEDUP_REMOVED lines=20> */
.L_x_24332:
[----:B------:R-:W-:Y:S02]  /*4730*/  IMAD.MOV.U32 R43, RZ, RZ, R210 ;  /* 0x000000ffff2b7224 */ /* 0x000fe400078e00d2 */
.L_x_24333:
[----:B------:R-:W-:Y:S05]  /*4740*/  BSYNC B1 ;  /* 0x0000000000017941 */ /* 0x000fea0003800000 */
.L_x_24331:
        /* <DEDUP_REMOVED lines=16> */
.L_x_24337:
[----:B------:R-:W-:Y:S05]  /*4850*/  BSYNC B2 ;  /* 0x0000000000027941 */ /* 0x000fea0003800000 */
.L_x_24336:
        /* <DEDUP_REMOVED lines=44> */
.L_x_24335:
[----:B------:R-:W-:Y:S05]  /*4b20*/  BSYNC B1 ;  /* 0x0000000000017941 */ /* 0x000fea0003800000 */
.L_x_24334:
        /* <DEDUP_REMOVED lines=20> */
.L_x_24339:
[----:B------:R-:W-:Y:S02]  /*4c70*/  IMAD.MOV.U32 R43, RZ, RZ, R210 ;  /* 0x000000ffff2b7224 */ /* 0x000fe400078e00d2 */
.L_x_24340:
[----:B------:R-:W-:Y:S05]  /*4c80*/  BSYNC B1 ;  /* 0x0000000000017941 */ /* 0x000fea0003800000 */
.L_x_24338:
        /* <DEDUP_REMOVED lines=16> */
.L_x_24344:
[----:B------:R-:W-:Y:S05]  /*4d90*/  BSYNC B2 ;  /* 0x0000000000027941 */ /* 0x000fea0003800000 */
.L_x_24343:
        /* <DEDUP_REMOVED lines=44> */
.L_x_24342:
[----:B------:R-:W-:Y:S05]  /*5060*/  BSYNC B1 ;  /* 0x0000000000017941 */ /* 0x000fea0003800000 */
.L_x_24341:
        /* <DEDUP_REMOVED lines=20> */
.L_x_24346:
[----:B------:R-:W-:Y:S02]  /*51b0*/  IMAD.MOV.U32 R43, RZ, RZ, R210 ;  /* 0x000000ffff2b7224 */ /* 0x000fe400078e00d2 */
.L_x_24347:
[----:B------:R-:W-:Y:S05]  /*51c0*/  BSYNC B1 ;  /* 0x0000000000017941 */ /* 0x000fea0003800000 */
.L_x_24345:
        /* <DEDUP_REMOVED lines=16> */
.L_x_24351:
[----:B------:R-:W-:Y:S05]  /*52d0*/  BSYNC B2 ;  /* 0x0000000000027941 */ /* 0x000fea0003800000 */
.L_x_24350:
        /* <DEDUP_REMOVED lines=44> */
.L_x_24349:
[----:B------:R-:W-:Y:S05]  /*55a0*/  BSYNC B1 ;  /* 0x0000000000017941 */ /* 0x000fea0003800000 */
.L_x_24348:
        /* <DEDUP_REMOVED lines=20> */
.L_x_24353:
[----:B------:R-:W-:Y:S02]  /*56f0*/  IMAD.MOV.U32 R43, RZ, RZ, R210 ;  /* 0x000000ffff2b7224 */ /* 0x000fe400078e00d2 */
.L_x_24354:
[----:B------:R-:W-:Y:S05]  /*5700*/  BSYNC B1 ;  /* 0x0000000000017941 */ /* 0x000fea0003800000 */
.L_x_24352:
        /* <DEDUP_REMOVED lines=16> */
.L_x_24358:
[----:B------:R-:W-:Y:S05]  /*5810*/  BSYNC B2 ;  /* 0x0000000000027941 */ /* 0x000fea0003800000 */
.L_x_24357:
        /* <DEDUP_REMOVED lines=44> */
.L_x_24356:
[----:B------:R-:W-:Y:S05]  /*5ae0*/  BSYNC B1 ;  /* 0x0000000000017941 */ /* 0x000fea0003800000 */
.L_x_24355:
        /* <DEDUP_REMOVED lines=20> */
.L_x_24360:
[----:B------:R-:W-:Y:S02]  /*5c30*/  IMAD.MOV.U32 R34, RZ, RZ, R210 ;  /* 0x000000ffff227224 */ /* 0x000fe400078e00d2 */
.L_x_24361:
[----:B------:R-:W-:Y:S05]  /*5c40*/  BSYNC B1 ;  /* 0x0000000000017941 */ /* 0x000fea0003800000 */
.L_x_24359:
        /* <DEDUP_REMOVED lines=16> */
.L_x_24365:
[----:B------:R-:W-:Y:S05]  /*5d50*/  BSYNC B2 ;  /* 0x0000000000027941 */ /* 0x000fea0003800000 */
.L_x_24364:
        /* <DEDUP_REMOVED lines=44> */
.L_x_24363:
[----:B------:R-:W-:Y:S05]  /*6020*/  BSYNC B1 ;  /* 0x0000000000017941 */ /* 0x000fea0003800000 */
.L_x_24362:
        /* <DEDUP_REMOVED lines=21> */
.L_x_24367:
[----:B------:R-:W-:Y:S02]  /*6180*/  IMAD.MOV.U32 R43, RZ, RZ, R210 ;  /* 0x000000ffff2b7224 */ /* 0x000fe400078e00d2 */
.L_x_24368:
[----:B------:R-:W-:Y:S05]  /*6190*/  BSYNC B1 ;  /* 0x0000000000017941 */ /* 0x000fea0003800000 */
.L_x_24366:
        /* <DEDUP_REMOVED lines=18> */
.L_x_24372:
[----:B------:R-:W-:Y:S05]  /*62c0*/  BSYNC B2 ;  /* 0x0000000000027941 */ /* 0x000fea0003800000 */
.L_x_24371:
        /* <DEDUP_REMOVED lines=44> */
.L_x_24370:
[----:B------:R-:W-:Y:S05]  /*6590*/  BSYNC B1 ;  /* 0x0000000000017941 */ /* 0x000fea0003800000 */
.L_x_24369:
[----:B------:R-:W0:Y:S01]  /*65a0*/  I2F.U32 R33, R43 ;  /* 0x0000002b00217306 */ /* 0x000e220000201000 */
[----:B------:R-:W-:Y:S01]  /*65b0*/  SEL R36, RZ, 0x1, P2 ;  /* 0x00000001ff247807 */ /* 0x000fe20001000000 */
[----:B------:R-:W-:Y:S01]  /*65c0*/  IMAD.MOV.U32 R224, RZ, RZ, 0x20 ;  /* 0x00000020ffe07424 */ /* 0x000fe200078e00ff */
[----:B------:R-:W-:Y:S01]  /*65d0*/  SEL R34, RZ, 0x1, P1 ;  /* 0x00000001ff227807 */ /* 0x000fe20000800000 */
[----:B------:R-:W-:Y:S01]  /*65e0*/  IMAD.MOV.U32 R225, RZ, RZ, 0x8 ;  /* 0x00000008ffe17424 */ /* 0x000fe200078e00ff */
[----:B------:R-:W-:Y:S01]  /*65f0*/  SEL R32, RZ, 0x1, P0 ;  /* 0x00000001ff207807 */ /* 0x000fe20000000000 */
[----:B------:R-:W-:Y:S01]  /*6600*/  IMAD.WIDE.U32 R36, R36, 0x1000000, RZ ;  /* 0x0100000024247825 */ /* 0x000fe200078e00ff */
[----:B------:R-:W-:-:S02]  /*6610*/  PRMT R38, RZ, 0x7610, R35 ;  /* 0x00007610ff267816 */ /* 0x000fc40000000023 */
[----:B------:R-:W-:Y:S01]  /*6620*/  ISETP.NE.AND P1, PT, R42, RZ, PT ;  /* 0x000000ff2a00720c */ /* 0x000fe20003f25270 */
[----:B------:R-:W-:Y:S01]  /*6630*/  IMAD.WIDE.U32 R34, R34, 0x10000, RZ ;  /* 0x0001000022227825 */ /* 0x000fe200078e00ff */
[----:B------:R-:W-:Y:S02]  /*6640*/  LOP3.LUT P6, RZ, R218, 0x4, RZ, 0xc0, !PT ;  /* 0x00000004daff7812 */ /* 0x000fe400078cc0ff */
[----:B------:R-:W-:Y:S01]  /*6650*/  SEL R41, RZ, 0x10000, P5 ;  /* 0x00010000ff297807 */ /* 0x000fe20002800000 */
[----:B------:R-:W-:Y:S01]  /*6660*/  FMUL.FTZ R38, R38, R223 ;  /* 0x000000df26267220 */ /* 0x000fe20000410000 */
[----:B------:R-:W-:Y:S01]  /*6670*/  SEL R40, RZ, 0x100, P4 ;  /* 0x00000100ff287807 */ /* 0x000fe20002000000 */
[----:B0-----:R-:W-:Y:S01]  /*6680*/  FFMA.FTZ R33, R33, R222, 1.1641532182693481445e-10 ;  /* 0x2f00000021217423 */ /* 0x001fe200000100de */
[----:B------:R-:W-:Y:S01]  /*6690*/  LOP3.LUT P2, RZ, R218, 0x8, RZ, 0xc0, !PT ;  /* 0x00000008daff7812 */ /* 0x000fe2000784c0ff */
[----:B------:R-:W-:Y:S01]  /*66a0*/  FMUL.FTZ R38, R38, c[0x0][0x1e8] ;  /* 0x00007a0026267a20 */ /* 0x000fe20000410000 */
[----:B------:R-:W-:-:S02]  /*66b0*/  IADD3 R45, R219, 0x40, RZ ;  /* 0x00000040db2d7810 */ /* 0x000fc40007ffe0ff */
[----:B------:R-:W-:Y:S01]  /*66c0*/  FSETP.GTU.FTZ.AND P0, PT, R33, c[0x0][0x1e4], PT ;  /* 0x0000790021007a0b */ /* 0x000fe20003f1c000 */
[----:B------:R-:W-:Y:S01]  /*66d0*/  IMAD.WIDE.U32 R32, R32, 0x100, RZ ;  /* 0x0000010020207825 */ /* 0x000fe200078e00ff */
[----:B------:R-:W-:Y:S02]  /*66e0*/  SEL R39, RZ, 0x1, P1 ;  /* 0x00000001ff277807 */ /* 0x000fe40000800000 */
[----:B------:R-:W-:Y:S02]  /*66f0*/  SEL R42, RZ, 0x1000000, P0 ;  /* 0x01000000ff2a7807 */ /* 0x000fe40000000000 */
[----:B------:R-:W-:Y:S02]  /*6700*/  LOP3.LUT R36, R32, R36, R34, 0xfe, !PT ;  /* 0x0000002420247212 */ /* 0x000fe400078efe22 */
[----:B------:R-:W-:Y:S01]  /*6710*/  LOP3.LUT R32, R40, R42, R41, 0xfe, !PT ;  /* 0x0000002a28207212 */ /* 0x000fe200078efe29 */
[----:B------:R-:W-:Y:S01]  /*6720*/  IMAD.WIDE.U32 R42, R47, R224, c[0x0][0x188] ;  /* 0x000062002f2a7625 */ /* 0x000fe200078e00e0 */
[----:B------:R-:W-:-:S02]  /*6730*/  SEL R41, RZ, 0x1, P3 ;  /* 0x00000001ff297807 */ /* 0x000fc40001800000 */
[----:B------:R-:W-:Y:S02]  /*6740*/  FSEL R95, R38, RZ, !P0 ;  /* 0x000000ff265f7208 */ /* 0x000fe40004000000 */
[----:B------:R-:W-:Y:S01]  /*6750*/  LOP3.LUT R37, R37, R32, R41, 0xfe, !PT ;  /* 0x0000002025257212 */ /* 0x000fe200078efe29 */
[----:B------:R-:W-:Y:S01]  /*6760*/  IMAD.WIDE.U32 R40, R47, R225, c[0x0][0x190] ;  /* 0x000064002f287625 */ /* 0x000fe200078e00e1 */
[----:B------:R-:W-:Y:S01]  /*6770*/  LOP3.LUT R36, R36, R39, RZ, 0xfc, !PT ;  /* 0x0000002724247212 */ /* 0x000fe200078efcff */
[----:B------:R0:W-:Y:S01]  /*6780*/  STG.E.128 [R42.64], R96 ;  /* 0x000000602a007986 */ /* 0x0001e2000c101d06 */
[----:B------:R-:W-:Y:S01]  /*6790*/  LOP3.LUT R37, R33, R37, R35, 0xfe, !PT ;  /* 0x0000002521257212 */ /* 0x000fe200078efe23 */
[----:B------:R-:W-:Y:S02]  /*67a0*/  @P6 FADD.FTZ R95, R111, R95 ;  /* 0x0000005f6f5f6221 */ /* 0x000fe40000010000 */
[----:B------:R-:W-:-:S03]  /*67b0*/  IMAD.WIDE.U32 R32, R45, R156, c[0x0][0x170] ;  /* 0x00005c002d207625 */ /* 0x000fc600078e009c */
[----:B------:R0:W-:Y:S01]  /*67c0*/  STG.E.128 [R42.64+0x10], R92 ;  /* 0x0000105c2a007986 */ /* 0x0001e2000c101d06 */
[----:B------:R-:W-:-:S03]  /*67d0*/  @P2 IMAD.WIDE.U32 R38, R45, R224, c[0x0][0x180] ;  /* 0x000060002d262625 */ /* 0x000fc600078e00e0 */
        /* <DEDUP_REMOVED lines=16> */
.L_x_24374:
[----:B0-----:R-:W-:Y:S02]  /*68e0*/  IMAD.MOV.U32 R47, RZ, RZ, R210 ;  /* 0x000000ffff2f7224 */ /* 0x001fe400078e00d2 */
.L_x_24375:
[----:B------:R-:W-:Y:S05]  /*68f0*/  BSYNC B1 ;  /* 0x0000000000017941 */ /* 0x000fea0003800000 */
.L_x_24373:
        /* <DEDUP_REMOVED lines=16> */
.L_x_24379:
[----:B------:R-:W-:Y:S05]  /*6a00*/  BSYNC B2 ;  /* 0x0000000000027941 */ /* 0x000fea0003800000 */
.L_x_24378:
        /* <DEDUP_REMOVED lines=44> */
.L_x_24377:
[----:B------:R-:W-:Y:S05]  /*6cd0*/  BSYNC B1 ;  /* 0x0000000000017941 */ /* 0x000fea0003800000 */
.L_x_24376:
        /* <DEDUP_REMOVED lines=21> */
.L_x_24381:
[----:B------:R-:W-:Y:S02]  /*6e30*/  IMAD.MOV.U32 R43, RZ, RZ, R210 ;  /* 0x000000ffff2b7224 */ /* 0x000fe400078e00d2 */
.L_x_24382:
[----:B------:R-:W-:Y:S05]  /*6e40*/  BSYNC B1 ;  /* 0x0000000000017941 */ /* 0x000fea0003800000 */
.L_x_24380:
        /* <DEDUP_REMOVED lines=16> */
.L_x_24386:
[----:B------:R-:W-:Y:S05]  /*6f50*/  BSYNC B2 ;  /* 0x0000000000027941 */ /* 0x000fea0003800000 */
.L_x_24385:
        /* <DEDUP_REMOVED lines=44> */
.L_x_24384:
[----:B------:R-:W-:Y:S05]  /*7220*/  BSYNC B1 ;  /* 0x0000000000017941 */ /* 0x000fea0003800000 */
.L_x_24383:
        /* <DEDUP_REMOVED lines=20> */
.L_x_24388:
[----:B------:R-:W-:Y:S02]  /*7370*/  IMAD.MOV.U32 R43, RZ, RZ, R210 ;  /* 0x000000ffff2b7224 */ /* 0x000fe400078e00d2 */
.L_x_24389:
[----:B------:R-:W-:Y:S05]  /*7380*/  BSYNC B1 ;  /* 0x0000000000017941 */ /* 0x000fea0003800000 */
.L_x_24387:
        /* <DEDUP_REMOVED lines=16> */
.L_x_24393:
[----:B------:R-:W-:Y:S05]  /*7490*/  BSYNC B2 ;  /* 0x0000000000027941 */ /* 0x000fea0003800000 */
.L_x_24392:
        /* <DEDUP_REMOVED lines=44> */
.L_x_24391:
[----:B------:R-:W-:Y:S05]  /*7760*/  BSYNC B1 ;  /* 0x0000000000017941 */ /* 0x000fea0003800000 */
.L_x_24390:
        /* <DEDUP_REMOVED lines=20> */
.L_x_24395:
[----:B------:R-:W-:Y:S02]  /*78b0*/  IMAD.MOV.U32 R43, RZ, RZ, R210 ;  /* 0x000000ffff2b7224 */ /* 0x000fe400078e00d2 */
.L_x_24396:
[----:B------:R-:W-:Y:S05]  /*78c0*/  BSYNC B1 ;  /* 0x0000000000017941 */ /* 0x000fea0003800000 */
.L_x_24394:
        /* <DEDUP_REMOVED lines=16> */
.L_x_24400:
[----:B------:R-:W-:Y:S05]  /*79d0*/  BSYNC B2 ;  /* 0x0000000000027941 */ /* 0x000fea0003800000 */
.L_x_24399:
        /* <DEDUP_REMOVED lines=44> */
.L_x_24398:
[----:B------:R-:W-:Y:S05]  /*7ca0*/  BSYNC B1 ;  /* 0x0000000000017941 */ /* 0x000fea0003800000 */
.L_x_24397:
        /* <DEDUP_REMOVED lines=20> */
.L_x_24402:
[----:B------:R-:W-:Y:S02]  /*7df0*/  IMAD.MOV.U32 R43, RZ, RZ, R210 ;  /* 0x000000ffff2b7224 */ /* 0x000fe400078e00d2 */
.L_x_24403:
[----:B------:R-:W-:Y:S05]  /*7e00*/  BSYNC B1 ;  /* 0x0000000000017941 */ /* 0x000fea0003800000 */
.L_x_24401:
        /* <DEDUP_REMOVED lines=16> */
.L_x_24407:
[----:B------:R-:W-:Y:S05]  /*7f10*/  BSYNC B2 ;  /* 0x0000000000027941 */ /* 0x000fea0003800000 */
.L_x_24406:
        /* <DEDUP_REMOVED lines=44> */
.L_x_24405:
[----:B------:R-:W-:Y:S05]  /*81e0*/  BSYNC B1 ;  /* 0x0000000000017941 */ /* 0x000fea0003800000 */
.L_x_24404:
        /* <DEDUP_REMOVED lines=20> */
.L_x_24409:
[----:B------:R-:W-:Y:S02]  /*8330*/  IMAD.MOV.U32 R43, RZ, RZ, R210 ;  /* 0x000000ffff2b7224 */ /* 0x000fe400078e00d2 */
.L_x_24410:
[----:B------:R-:W-:Y:S05]  /*8340*/  BSYNC B1 ;  /* 0x0000000000017941 */ /* 0x000fea0003800000 */
.L_x_24408:
        /* <DEDUP_REMOVED lines=16> */
.L_x_24414:
[----:B------:R-:W-:Y:S05]  /*8450*/  BSYNC B2 ;  /* 0x0000000000027941 */ /* 0x000fea0003800000 */
.L_x_24413:
        /* <DEDUP_REMOVED lines=44> */
.L_x_24412:
[----:B------:R-:W-:Y:S05]  /*8720*/  BSYNC B1 ;  /* 0x0000000000017941 */ /* 0x000fea0003800000 */
.L_x_24411:
        /* <DEDUP_REMOVED lines=20> */
.L_x_24416:
[----:B------:R-:W-:Y:S02]  /*8870*/  IMAD.MOV.U32 R34, RZ, RZ, R210 ;  /* 0x000000ffff227224 */ /* 0x000fe400078e00d2 */
.L_x_24417:
[----:B------:R-:W-:Y:S05]  /*8880*/  BSYNC B1 ;  /* 0x0000000000017941 */ /* 0x000fea0003800000 */
.L_x_24415:
        /* <DEDUP_REMOVED lines=16> */
.L_x_24421:
[----:B------:R-:W-:Y:S05]  /*8990*/  BSYNC B2 ;  /* 0x0000000000027941 */ /* 0x000fea0003800000 */
.L_x_24420:
        /* <DEDUP_REMOVED lines=44> */
.L_x_24419:
[----:B------:R-:W-:Y:S05]  /*8c60*/  BSYNC B1 ;  /* 0x0000000000017941 */ /* 0x000fea0003800000 */
.L_x_24418:
        /* <DEDUP_REMOVED lines=21> */
.L_x_24423:
[----:B------:R-:W-:Y:S02]  /*8dc0*/  IMAD.MOV.U32 R43, RZ, RZ, R210 ;  /* 0x000000ffff2b7224 */ /* 0x000fe400078e00d2 */
.L_x_24424:
[----:B------:R-:W-:Y:S05]  /*8dd0*/  BSYNC B1 ;  /* 0x0000000000017941 */ /* 0x000fea0003800000 */
.L_x_24422:
        /* <DEDUP_REMOVED lines=18> */
.L_x_24428:
[----:B------:R-:W-:Y:S05]  /*8f00*/  BSYNC B2 ;  /* 0x0000000000027941 */ /* 0x000fea0003800000 */
.L_x_24427:
        /* <DEDUP_REMOVED lines=44> */
.L_x_24426:
[----:B------:R-:W-:Y:S05]  /*91d0*/  BSYNC B1 ;  /* 0x0000000000017941 */ /* 0x000fea0003800000 */
.L_x_24425:
[----:B------:R-:W0:Y:S01]  /*91e0*/  I2F.U32 R33, R43 ;  /* 0x0000002b00217306 */ /* 0x000e220000201000 */
[----:B------:R-:W-:Y:S02]  /*91f0*/  PRMT R32, RZ, 0x7610, R35 ;  /* 0x00007610ff207816 */ /* 0x000fe40000000023 */
[----:B------:R-:W-:Y:S02]  /*9200*/  SEL R36, RZ, 0x1, P2 ;  /* 0x00000001ff247807 */ /* 0x000fe40001000000 */
[----:B------:R-:W-:Y:S01]  /*9210*/  LOP3.LUT P6, RZ, R218, 0x4, RZ, 0xc0, !PT ;  /* 0x00000004daff7812 */ /* 0x000fe200078cc0ff */
[----:B------:R-:W-:Y:S01]  /*9220*/  FMUL.FTZ R38, R32, R223 ;  /* 0x000000df20267220 */ /* 0x000fe20000410000 */
[----:B------:R-:W-:Y:S01]  /*9230*/  SEL R39, RZ, 0x10000, P5 ;  /* 0x00010000ff277807 */ /* 0x000fe20002800000 */
[----:B------:R-:W-:Y:S01]  /*9240*/  IMAD.WIDE.U32 R36, R36, 0x1000000, RZ ;  /* 0x0100000024247825 */ /* 0x000fe200078e00ff */
[----:B------:R-:W-:-:S02]  /*9250*/  SEL R40, RZ, 0x100, P4 ;  /* 0x00000100ff287807 */ /* 0x000fc40002000000 */
[----:B------:R-:W-:Y:S01]  /*9260*/  SEL R34, RZ, 0x1, P1 ;  /* 0x00000001ff227807 */ /* 0x000fe20000800000 */
[----:B------:R-:W-:Y:S01]  /*9270*/  FMUL.FTZ R38, R38, c[0x0][0x1e8] ;  /* 0x00007a0026267a20 */ /* 0x000fe20000410000 */
[----:B------:R-:W-:Y:S02]  /*9280*/  LOP3.LUT P5, RZ, R218, 0x8, RZ, 0xc0, !PT ;  /* 0x00000008daff7812 */ /* 0x000fe400078ac0ff */
[----:B------:R-:W-:Y:S01]  /*9290*/  ISETP.NE.AND P4, PT, R42, RZ, PT ;  /* 0x000000ff2a00720c */ /* 0x000fe20003f85270 */
        /* <DEDUP_REMOVED lines=9> */
[----:B------:R-:W-:Y:S01]  /*9330*/  LOP3.LUT R40, R40, R41, R39, 0xfe, !PT ;  /* 0x0000002928287212 */ /* 0x000fe200078efe27 */
[----:B------:R0:W-:Y:S01]  /*9340*/  STG.E.128 [R42.64], R88 ;  /* 0x000000582a007986 */ /* 0x0001e2000c101d06 */
[----:B------:R-:W-:Y:S01]  /*9350*/  SEL R41, RZ, 0x1, P3 ;  /* 0x00000001ff297807 */ /* 0x000fe20001800000 */
[----:B------:R-:W-:Y:S01]  /*9360*/  @P6 FADD.FTZ R87, R111, R87 ;  /* 0x000000576f576221 */ /* 0x000fe20000010000 */
[----:B------:R-:W-:-:S02]  /*9370*/  SEL R39, RZ, 0x1, P4 ;  /* 0x00000001ff277807 */ /* 0x000fc40002000000 */
[----:B------:R-:W-:Y:S01]  /*9380*/  LOP3.LUT R37, R37, R40, R41, 0xfe, !PT ;  /* 0x0000002825257212 */ /* 0x000fe200078efe29 */
[----:B------:R-:W-:Y:S01]  /*9390*/  IMAD.WIDE.U32 R40, R45, R225, c[0x0][0x190] ;  /* 0x000064002d287625 */ /* 0x000fe200078e00e1 */
[----:B------:R-:W-:Y:S01]  /*93a0*/  LOP3.LUT R36, R32, R36, R34, 0xfe, !PT ;  /* 0x0000002420247212 */ /* 0x000fe200078efe22 */
[----:B------:R0:W-:Y:S01]  /*93b0*/  STG.E.128 [R42.64+0x10], R84 ;  /* 0x000010542a007986 */ /* 0x0001e2000c101d06 */
[----:B------:R-:W-:Y:S01]  /*93c0*/  LOP3.LUT R37, R33, R37, R35, 0xfe, !PT ;  /* 0x0000002521257212 */ /* 0x000fe200078efe23 */
[----:B------:R-:W-:Y:S01]  /*93d0*/  IMAD.WIDE.U32 R32, R47, R156, c[0x0][0x170] ;  /* 0x00005c002f207625 */ /* 0x000fe200078e009c */
[----:B------:R-:W-:-:S03]  /*93e0*/  LOP3.LUT R36, R36, R39, RZ, 0xfc, !PT ;  /* 0x0000002724247212 */ /* 0x000fc600078efcff */
[----:B------:R-:W-:Y:S02]  /*93f0*/  @P5 IMAD.WIDE.U32 R38, R47, R224, c[0x0][0x180] ;  /* 0x000060002f265625 */ /* 0x000fe400078e00e0 */
        /* <DEDUP_REMOVED lines=16> */
.L_x_24430:
[----:B0-----:R-:W-:Y:S02]  /*9500*/  IMAD.MOV.U32 R46, RZ, RZ, R210 ;  /* 0x000000ffff2e7224 */ /* 0x001fe400078e00d2 */
.L_x_24431:
[----:B------:R-:W-:Y:S05]  /*9510*/  BSYNC B1 ;  /* 0x0000000000017941 */ /* 0x000fea0003800000 */
.L_x_24429:
        /* <DEDUP_REMOVED lines=16> */
.L_x_24435:
[----:B------:R-:W-:Y:S05]  /*9620*/  BSYNC B2 ;  /* 0x0000000000027941 */ /* 0x000fea0003800000 */
.L_x_24434:
        /* <DEDUP_REMOVED lines=44> */
.L_x_24433:
[----:B------:R-:W-:Y:S05]  /*98f0*/  BSYNC B1 ;  /* 0x0000000000017941 */ /* 0x000fea0003800000 */
.L_x_24432:
        /* <DEDUP_REMOVED lines=21> */
.L_x_24437:
[----:B------:R-:W-:Y:S02]  /*9a50*/  IMAD.MOV.U32 R43, RZ, RZ, R210 ;  /* 0x000000ffff2b7224 */ /* 0x000fe400078e00d2 */
.L_x_24438:
[----:B------:R-:W-:Y:S05]  /*9a60*/  BSYNC B1 ;  /* 0x0000000000017941 */ /* 0x000fea0003800000 */
.L_x_24436:
        /* <DEDUP_REMOVED lines=16> */
.L_x_24442:
[----:B------:R-:W-:Y:S05]  /*9b70*/  BSYNC B2 ;  /* 0x0000000000027941 */ /* 0x000fea0003800000 */
.L_x_24441:
        /* <DEDUP_REMOVED lines=44> */
.L_x_24440:
[----:B------:R-:W-:Y:S05]  /*9e40*/  BSYNC B1 ;  /* 0x0000000000017941 */ /* 0x000fea0003800000 */
.L_x_24439:
        /* <DEDUP_REMOVED lines=20> */
.L_x_24444:
[----:B------:R-:W-:Y:S02]  /*9f90*/  IMAD.MOV.U32 R43, RZ, RZ, R210 ;  /* 0x000000ffff2b7224 */ /* 0x000fe400078e00d2 */
.L_x_24445:
[----:B------:R-:W-:Y:S05]  /*9fa0*/  BSYNC B1 ;  /* 0x0000000000017941 */ /* 0x000fea0003800000 */
.L_x_24443:
        /* <DEDUP_REMOVED lines=16> */
.L_x_24449:
[----:B------:R-:W-:Y:S05]  /*a0b0*/  BSYNC B2 ;  /* 0x0000000000027941 */ /* 0x000fea0003800000 */
.L_x_24448:
        /* <DEDUP_REMOVED lines=44> */
.L_x_24447:
[----:B------:R-:W-:Y:S05]  /*a380*/  BSYNC B1 ;  /* 0x0000000000017941 */ /* 0x000fea0003800000 */
.L_x_24446:
        /* <DEDUP_REMOVED lines=20> */
.L_x_24451:
[----:B------:R-:W-:Y:S02]  /*a4d0*/  IMAD.MOV.U32 R43, RZ, RZ, R210 ;  /* 0x000000ffff2b7224 */ /* 0x000fe400078e00d2 */
.L_x_24452:
[----:B------:R-:W-:Y:S05]  /*a4e0*/  BSYNC B1 ;  /* 0x0000000000017941 */ /* 0x000fea0003800000 */
.L_x_24450:
        /* <DEDUP_REMOVED lines=16> */
.L_x_24456:
[----:B------:R-:W-:Y:S05]  /*a5f0*/  BSYNC B2 ;  /* 0x0000000000027941 */ /* 0x000fea0003800000 */
.L_x_24455:
        /* <DEDUP_REMOVED lines=44> */
.L_x_24454:
[----:B------:R-:W-:Y:S05]  /*a8c0*/  BSYNC B1 ;  /* 0x0000000000017941 */ /* 0x000fea0003800000 */
.L_x_24453:
        /* <DEDUP_REMOVED lines=20> */
.L_x_24458:
[----:B------:R-:W-:Y:S02]  /*aa10*/  IMAD.MOV.U32 R43, RZ, RZ, R210 ;  /* 0x000000ffff2b7224 */ /* 0x000fe400078e00d2 */
.L_x_24459:
[----:B------:R-:W-:Y:S05]  /*aa20*/  BSYNC B1 ;  /* 0x0000000000017941 */ /* 0x000fea0003800000 */
.L_x_24457:
        /* <DEDUP_REMOVED lines=16> */
.L_x_24463:
[----:B------:R-:W-:Y:S05]  /*ab30*/  BSYNC B2 ;  /* 0x0000000000027941 */ /* 0x000fea0003800000 */
.L_x_24462:
        /* <DEDUP_REMOVED lines=44> */
.L_x_24461:
[----:B------:R-:W-:Y:S05]  /*ae00*/  BSYNC B1 ;  /* 0x0000000000017941 */ /* 0x000fea0003800000 */
.L_x_24460:
        /* <DEDUP_REMOVED lines=20> */
.L_x_24465:
[----:B------:R-:W-:Y:S02]  /*af50*/  IMAD.MOV.U32 R43, RZ, RZ, R210 ;  /* 0x000000ffff2b7224 */ /* 0x000fe400078e00d2 */
.L_x_24466:
[----:B------:R-:W-:Y:S05]  /*af60*/  BSYNC B1 ;  /* 0x0000000000017941 */ /* 0x000fea0003800000 */
.L_x_24464:
        /* <DEDUP_REMOVED lines=16> */
.L_x_24470:
[----:B------:R-:W-:Y:S05]  /*b070*/  BSYNC B2 ;  /* 0x0000000000027941 */ /* 0x000fea0003800000 */
.L_x_24469:
        /* <DEDUP_REMOVED lines=44> */
.L_x_24468:
[----:B------:R-:W-:Y:S05]  /*b340*/  BSYNC B1 ;  /* 0x0000000000017941 */ /* 0x000fea0003800000 */
.L_x_24467:
        /* <DEDUP_REMOVED lines=20> */
.L_x_24472:
[----:B------:R-:W-:Y:S02]  /*b490*/  IMAD.MOV.U32 R34, RZ, RZ, R210 ;  /* 0x000000ffff227224 */ /* 0x000fe400078e00d2 */
.L_x_24473:
[----:B------:R-:W-:Y:S05]  /*b4a0*/  BSYNC B1 ;  /* 0x0000000000017941 */ /* 0x000fea0003800000 */
.L_x_24471:
        /* <DEDUP_REMOVED lines=16> */
.L_x_24477:
[----:B------:R-:W-:Y:S05]  /*b5b0*/  BSYNC B2 ;  /* 0x0000000000027941 */ /* 0x000fea0003800000 */
.L_x_24476:
        /* <DEDUP_REMOVED lines=44> */
.L_x_24475:
[----:B------:R-:W-:Y:S05]  /*b880*/  BSYNC B1 ;  /* 0x0000000000017941 */ /* 0x000fea0003800000 */
.L_x_24474:
        /* <DEDUP_REMOVED lines=21> */
.L_x_24479:
[----:B------:R-:W-:Y:S02]  /*b9e0*/  IMAD.MOV.U32 R43, RZ, RZ, R210 ;  /* 0x000000ffff2b7224 */ /* 0x000fe400078e00d2 */
.L_x_24480:
[----:B------:R-:W-:Y:S05]  /*b9f0*/  BSYNC B1 ;  /* 0x0000000000017941 */ /* 0x000fea0003800000 */
.L_x_24478:
        /* <DEDUP_REMOVED lines=18> */
.L_x_24484:
[----:B------:R-:W-:Y:S05]  /*bb20*/  BSYNC B2 ;  /* 0x0000000000027941 */ /* 0x000fea0003800000 */
.L_x_24483:
        /* <DEDUP_REMOVED lines=44> */
.L_x_24482:
[----:B------:R-:W-:Y:S05]  /*bdf0*/  BSYNC B1 ;  /* 0x0000000000017941 */ /* 0x000fea0003800000 */
.L_x_24481:
        /* <DEDUP_REMOVED lines=50> */
.L_x_24486:
[----:B0-----:R-:W-:Y:S02]  /*c120*/  IMAD.MOV.U32 R47, RZ, RZ, R210 ;  /* 0x000000ffff2f7224 */ /* 0x001fe400078e00d2 */
.L_x_24487:
[----:B------:R-:W-:Y:S05]  /*c130*/  BSYNC B1 ;  /* 0x0000000000017941 */ /* 0x000fea0003800000 */
.L_x_24485:
        /* <DEDUP_REMOVED lines=16> */
.L_x_24491:
[----:B------:R-:W-:Y:S05]  /*c240*/  BSYNC B2 ;  /* 0x0000000000027941 */ /* 0x000fea0003800000 */
.L_x_24490:
        /* <DEDUP_REMOVED lines=44> */
.L_x_24489:
[----:B------:R-:W-:Y:S05]  /*c510*/  BSYNC B1 ;  /* 0x0000000000017941 */ /* 0x000fea0003800000 */
.L_x_24488:
        /* <DEDUP_REMOVED lines=21> */
.L_x_24493:
[----:B------:R-:W-:Y:S02]  /*c670*/  IMAD.MOV.U32 R43, RZ, RZ, R210 ;  /* 0x000000ffff2b7224 */ /* 0x000fe400078e00d2 */
.L_x_24494:
[----:B------:R-:W-:Y:S05]  /*c680*/  BSYNC B1 ;  /* 0x0000000000017941 */ /* 0x000fea0003800000 */
.L_x_24492:
        /* <DEDUP_REMOVED lines=16> */
.L_x_24498:
[----:B------:R-:W-:Y:S05]  /*c790*/  BSYNC B2 ;  /* 0x0000000000027941 */ /* 0x000fea0003800000 */
.L_x_24497:
        /* <DEDUP_REMOVED lines=44> */
.L_x_24496:
[----:B------:R-:W-:Y:S05]  /*ca60*/  BSYNC B1 ;  /* 0x0000000000017941 */ /* 0x000fea0003800000 */
.L_x_24495:
        /* <DEDUP_REMOVED lines=20> */
.L_x_24500:
[----:B------:R-:W-:Y:S02]  /*cbb0*/  IMAD.MOV.U32 R43, RZ, RZ, R210 ;  /* 0x000000ffff2b7224 */ /* 0x000fe400078e00d2 */
.L_x_24501:
[----:B------:R-:W-:Y:S05]  /*cbc0*/  BSYNC B1 ;  /* 0x0000000000017941 */ /* 0x000fea0003800000 */
.L_x_24499:
        /* <DEDUP_REMOVED lines=16> */
.L_x_24505:
[----:B------:R-:W-:Y:S05]  /*ccd0*/  BSYNC B2 ;  /* 0x0000000000027941 */ /* 0x000fea0003800000 */
.L_x_24504:
        /* <DEDUP_REMOVED lines=44> */
.L_x_24503:
[----:B------:R-:W-:Y:S05]  /*cfa0*/  BSYNC B1 ;  /* 0x0000000000017941 */ /* 0x000fea0003800000 */
.L_x_24502:
        /* <DEDUP_REMOVED lines=20> */
.L_x_24507:
[----:B------:R-:W-:Y:S02]  /*d0f0*/  IMAD.MOV.U32 R43, RZ, RZ, R210 ;  /* 0x000000ffff2b7224 */ /* 0x000fe400078e00d2 */
.L_x_24508:
[----:B------:R-:W-:Y:S05]  /*d100*/  BSYNC B1 ;  /* 0x0000000000017941 */ /* 0x000fea0003800000 */
.L_x_24506:
        /* <DEDUP_REMOVED lines=16> */
.L_x_24512:
[----:B------:R-:W-:Y:S05]  /*d210*/  BSYNC B2 ;  /* 0x0000000000027941 */ /* 0x000fea0003800000 */
.L_x_24511:
        /* <DEDUP_REMOVED lines=44> */
.L_x_24510:
[----:B------:R-:W-:Y:S05]  /*d4e0*/  BSYNC B1 ;  /* 0x0000000000017941 */ /* 0x000fea0003800000 */
.L_x_24509:
        /* <DEDUP_REMOVED lines=20> */
.L_x_24514:
[----:B------:R-:W-:Y:S02]  /*d630*/  IMAD.MOV.U32 R43, RZ, RZ, R210 ;  /* 0x000000ffff2b7224 */ /* 0x000fe400078e00d2 */
.L_x_24515:
[----:B------:R-:W-:Y:S05]  /*d640*/  BSYNC B1 ;  /* 0x0000000000017941 */ /* 0x000fea0003800000 */
.L_x_24513:
        /* <DEDUP_REMOVED lines=16> */
.L_x_24519:
[----:B------:R-:W-:Y:S05]  /*d750*/  BSYNC B2 ;  /* 0x0000000000027941 */ /* 0x000fea0003800000 */
.L_x_24518:
        /* <DEDUP_REMOVED lines=44> */
.L_x_24517:
[----:B------:R-:W-:Y:S05]  /*da20*/  BSYNC B1 ;  /* 0x0000000000017941 */ /* 0x000fea0003800000 */
.L_x_24516:
        /* <DEDUP_REMOVED lines=20> */
.L_x_24521:
[----:B------:R-:W-:Y:S02]  /*db70*/  IMAD.MOV.U32 R43, RZ, RZ, R210 ;  /* 0x000000ffff2b7224 */ /* 0x000fe400078e00d2 */
.L_x_24522:
[----:B------:R-:W-:Y:S05]  /*db80*/  BSYNC B1 ;  /* 0x0000000000017941 */ /* 0x000fea0003800000 */
.L_x_24520:
        /* <DEDUP_REMOVED lines=16> */
.L_x_24526:
[----:B------:R-:W-:Y:S05]  /*dc90*/  BSYNC B2 ;  /* 0x0000000000027941 */ /* 0x000fea0003800000 */
.L_x_24525:
        /* <DEDUP_REMOVED lines=44> */
.L_x_24524:
[----:B------:R-:W-:Y:S05]  /*df60*/  BSYNC B1 ;  /* 0x0000000000017941 */ /* 0x000fea0003800000 */
.L_x_24523:
        /* <DEDUP_REMOVED lines=20> */
.L_x_24528:
[----:B------:R-:W-:Y:S02]  /*e0b0*/  IMAD.MOV.U32 R34, RZ, RZ, R210 ;  /* 0x000000ffff227224 */ /* 0x000fe400078e00d2 */
.L_x_24529:
[----:B------:R-:W-:Y:S05]  /*e0c0*/  BSYNC B1 ;  /* 0x0000000000017941 */ /* 0x000fea0003800000 */
.L_x_24527:
        /* <DEDUP_REMOVED lines=16> */
.L_x_24533:
[----:B------:R-:W-:Y:S05]  /*e1d0*/  BSYNC B2 ;  /* 0x0000000000027941 */ /* 0x000fea0003800000 */
.L_x_24532:
        /* <DEDUP_REMOVED lines=44> */
.L_x_24531:
[----:B------:R-:W-:Y:S05]  /*e4a0*/  BSYNC B1 ;  /* 0x0000000000017941 */ /* 0x000fea0003800000 */
.L_x_24530:
        /* <DEDUP_REMOVED lines=21> */
.L_x_24535:
[----:B------:R-:W-:Y:S02]  /*e600*/  IMAD.MOV.U32 R43, RZ, RZ, R210 ;  /* 0x000000ffff2b7224 */ /* 0x000fe400078e00d2 */
.L_x_24536:
[----:B------:R-:W-:Y:S05]  /*e610*/  BSYNC B1 ;  /* 0x0000000000017941 */ /* 0x000fea0003800000 */
.L_x_24534:
        /* <DEDUP_REMOVED lines=18> */
.L_x_24540:
[----:B------:R-:W-:Y:S05]  /*e740*/  BSYNC B2 ;  /* 0x0000000000027941 */ /* 0x000fea0003800000 */
.L_x_24539:
        /* <DEDUP_REMOVED lines=44> */
.L_x_24538:
[----:B------:R-:W-:Y:S05]  /*ea10*/  BSYNC B1 ;  /* 0x0000000000017941 */ /* 0x000fea0003800000 */
.L_x_24537:
        /* <DEDUP_REMOVED lines=50> */
.L_x_24542:
[----:B0-----:R-:W-:Y:S02]  /*ed40*/  IMAD.MOV.U32 R46, RZ, RZ, R210 ;  /* 0x000000ffff2e7224 */ /* 0x001fe400078e00d2 */
.L_x_24543:
[----:B------:R-:W-:Y:S05]  /*ed50*/  BSYNC B1 ;  /* 0x0000000000017941 */ /* 0x000fea0003800000 */
.L_x_24541:
        /* <DEDUP_REMOVED lines=16> */
.L_x_24547:
[----:B------:R-:W-:Y:S05]  /*ee60*/  BSYNC B2 ;  /* 0x0000000000027941 */ /* 0x000fea0003800000 */
.L_x_24546:
        /* <DEDUP_REMOVED lines=44> */
.L_x_24545:
[----:B------:R-:W-:Y:S05]  /*f130*/  BSYNC B1 ;  /* 0x0000000000017941 */ /* 0x000fea0003800000 */
.L_x_24544:
        /* <DEDUP_REMOVED lines=21> */
.L_x_24549:
[----:B------:R-:W-:Y:S02]  /*f290*/  IMAD.MOV.U32 R43, RZ, RZ, R210 ;  /* 0x000000ffff2b7224 */ /* 0x000fe400078e00d2 */
.L_x_24550:
[----:B------:R-:W-:Y:S05]  /*f2a0*/  BSYNC B1 ;  /* 0x0000000000017941 */ /* 0x000fea0003800000 */
.L_x_24548:
        /* <DEDUP_REMOVED lines=16> */
.L_x_24554:
[----:B------:R-:W-:Y:S05]  /*f3b0*/  BSYNC B2 ;  /* 0x0000000000027941 */ /* 0x000fea0003800000 */
.L_x_24553:
        /* <DEDUP_REMOVED lines=44> */
.L_x_24552:
[----:B------:R-:W-:Y:S05]  /*f680*/  BSYNC B1 ;  /* 0x0000000000017941 */ /* 0x000fea0003800000 */
.L_x_24551:
        /* <DEDUP_REMOVED lines=20> */
.L_x_24556:
[----:B------:R-:W-:Y:S02]  /*f7d0*/  IMAD.MOV.U32 R32, RZ, RZ, R210 ;  /* 0x000000ffff207224 */ /* 0x000fe400078e00d2 */
.L_x_24557:
[----:B------:R-:W-:Y:S05]  /*f7e0*/  BSYNC B1 ;  /* 0x0000000000017941 */ /* 0x000fea0003800000 */
.L_x_24555:
        /* <DEDUP_REMOVED lines=16> */
.L_x_24561:
[----:B------:R-:W-:Y:S05]  /*f8f0*/  BSYNC B2 ;  /* 0x0000000000027941 */ /* 0x000fea0003800000 */
.L_x_24560:
        /* <DEDUP_REMOVED lines=44> */
.L_x_24559:
[----:B------:R-:W-:Y:S05]  /*fbc0*/  BSYNC B1 ;  /* 0x0000000000017941 */ /* 0x000fea0003800000 */
.L_x_24558:
[----:B------:R0:W1:Y:S01]  /*fbd0*/  I2F.U32 R39, R32 ;  /* 0x0000002000277306 */ /* 0x0000620000201000 */
[----:B------:R-:W-:Y:S01]  /*fbe0*/  ISETP.NE.AND P2, PT, R37, 0x1, PT ;  /* 0x000000012500780c */ /* 0x000fe20003f45270 */
[----:B------:R-:W-:Y:S01]  /*fbf0*/  BSSY B1, `(.L_x_24562) ;  /* 0x0000013000017945 */ /* 0x000fe20003800000 */
        /* <DEDUP_REMOVED lines=17> */
.L_x_24563:
[----:B------:R-:W-:Y:S02]  /*fd10*/  IMAD.MOV.U32 R32, RZ, RZ, R210 ;  /* 0x000000ffff207224 */ /* 0x000fe400078e00d2 */
.L_x_24564:
[----:B------:R-:W-:Y:S05]  /*fd20*/  BSYNC B1 ;  /* 0x0000000000017941 */ /* 0x000fea0003800000 */
.L_x_24562:
        /* <DEDUP_REMOVED lines=16> */
.L_x_24568:
[----:B------:R-:W-:Y:S05]  /*fe30*/  BSYNC B2 ;  /* 0x0000000000027941 */ /* 0x000fea0003800000 */
.L_x_24567:
        /* <DEDUP_REMOVED lines=44> */
.L_x_24566:
[----:B------:R-:W-:Y:S05]  /*10100*/  BSYNC B1 ;  /* 0x0000000000017941 */ /* 0x000fea0003800000 */
.L_x_24565:
        /* <DEDUP_REMOVED lines=20> */
.L_x_24570:
[----:B------:R-:W-:Y:S02]  /*10250*/  IMAD.MOV.U32 R43, RZ, RZ, R210 ;  /* 0x000000ffff2b7224 */ /* 0x000fe400078e00d2 */
.L_x_24571:
[----:B------:R-:W-:Y:S05]  /*10260*/  BSYNC B1 ;  /* 0x0000000000017941 */ /* 0x000fea0003800000 */
.L_x_24569:
        /* <DEDUP_REMOVED lines=16> */
.L_x_24575:
[----:B------:R-:W-:Y:S05]  /*10370*/  BSYNC B2 ;  /* 0x0000000000027941 */ /* 0x000fea0003800000 */
.L_x_24574:
        /* <DEDUP_REMOVED lines=44> */
.L_x_24573:
[----:B------:R-:W-:Y:S05]  /*10640*/  BSYNC B1 ;  /* 0x0000000000017941 */ /* 0x000fea0003800000 */
.L_x_24572:
        /* <DEDUP_REMOVED lines=20> */
.L_x_24577:
[----:B------:R-:W-:Y:S02]  /*10790*/  IMAD.MOV.U32 R43, RZ, RZ, R210 ;  /* 0x000000ffff2b7224 */ /* 0x000fe400078e00d2 */
.L_x_24578:
[----:B------:R-:W-:Y:S05]  /*107a0*/  BSYNC B1 ;  /* 0x0000000000017941 */ /* 0x000fea0003800000 */
.L_x_24576:
        /* <DEDUP_REMOVED lines=16> */
.L_x_24582:
[----:B------:R-:W-:Y:S05]  /*108b0*/  BSYNC B2 ;  /* 0x0000000000027941 */ /* 0x000fea0003800000 */
.L_x_24581:
        /* <DEDUP_REMOVED lines=44> */
.L_x_24580:
[----:B------:R-:W-:Y:S05]  /*10b80*/  BSYNC B1 ;  /* 0x0000000000017941 */ /* 0x000fea0003800000 */
.L_x_24579:
        /* <DEDUP_REMOVED lines=20> */
.L_x_24584:
[----:B------:R-:W-:Y:S02]  /*10cd0*/  IMAD.MOV.U32 R34, RZ, RZ, R210 ;  /* 0x000000ffff227224 */ /* 0x000fe400078e00d2 */
.L_x_24585:
[----:B------:R-:W-:Y:S05]  /*10ce0*/  BSYNC B1 ;  /* 0x0000000000017941 */ /* 0x000fea0003800000 */
.L_x_24583:
        /* <DEDUP_REMOVED lines=16> */
.L_x_24589:
[----:B------:R-:W-:Y:S05]  /*10df0*/  BSYNC B2 ;  /* 0x0000000000027941 */ /* 0x000fea0003800000 */
.L_x_24588:
        /* <DEDUP_REMOVED lines=44> */
.L_x_24587:
[----:B------:R-:W-:Y:S05]  /*110c0*/  BSYNC B1 ;  /* 0x0000000000017941 */ /* 0x000fea0003800000 */
.L_x_24586:
[----:B------:R-:W0:Y:S01]  /*110d0*/  I2F.U32 R37, R34 ;  /* 0x0000002200257306 */ /* 0x000e220000201000 */
[----:B------:R-:W-:Y:S01]  /*110e0*/  PRMT R32, RZ, 0x5410, R35 ;  /* 0x00005410ff207816 */ /* 0x000fe20000000023 */
[----:B------:R-:W-:Y:S01]  /*110f0*/  BSSY B1, `(.L_x_24590) ;  /* 0x0000014000017945 */ /* 0x000fe20003800000 */
[----:B------:R-:W-:Y:S02]  /*11100*/  LOP3.LUT P6, RZ, R218, 0x4, RZ, 0xc0, !PT ;  /* 0x00000004daff7812 */ /* 0x000fe400078cc0ff */
[----:B------:R-:W-:Y:S01]  /*11110*/  IADD3 R46, R33, 0x1, RZ ;  /* 0x00000001212e7810 */ /* 0x000fe20007ffe0ff */
[----:B------:R-:W-:-:S04]  /*11120*/  FMUL.FTZ R32, R32, R223 ;  /* 0x000000df20207220 */ /* 0x000fc80000410000 */
[----:B------:R-:W-:Y:S02]  /*11130*/  FMUL.FTZ R32, R32, c[0x0][0x1e8] ;  /* 0x00007a0020207a20 */ /* 0x000fe40000410000 */
[----:B0-----:R-:W-:-:S05]  /*11140*/  FFMA.FTZ R37, R37, R222, 1.1641532182693481445e-10 ;  /* 0x2f00000025257423 */ /* 0x001fca00000100de */
        /* <DEDUP_REMOVED lines=13> */
.L_x_24591:
[----:B------:R-:W-:Y:S02]  /*11220*/  IMAD.MOV.U32 R43, RZ, RZ, R210 ;  /* 0x000000ffff2b7224 */ /* 0x000fe400078e00d2 */
.L_x_24592:
[----:B------:R-:W-:Y:S05]  /*11230*/  BSYNC B1 ;  /* 0x0000000000017941 */ /* 0x000fea0003800000 */
.L_x_24590:
        /* <DEDUP_REMOVED lines=18> */
.L_x_24596:
[----:B------:R-:W-:Y:S05]  /*11360*/  BSYNC B2 ;  /* 0x0000000000027941 */ /* 0x000fea0003800000 */
.L_x_24595:
        /* <DEDUP_REMOVED lines=44> */
.L_x_24594:
[----:B------:R-:W-:Y:S05]  /*11630*/  BSYNC B1 ;  /* 0x0000000000017941 */ /* 0x000fea0003800000 */
.L_x_24593:
        /* <DEDUP_REMOVED lines=50> */
.L_x_24598:
[----:B0-----:R-:W-:Y:S02]  /*11960*/  IMAD.MOV.U32 R44, RZ, RZ, R210 ;  /* 0x000000ffff2c7224 */ /* 0x001fe400078e00d2 */
.L_x_24599:
[----:B------:R-:W-:Y:S05]  /*11970*/  BSYNC B1 ;  /* 0x0000000000017941 */ /* 0x000fea0003800000 */
.L_x_24597:
        /* <DEDUP_REMOVED lines=16> */
.L_x_24603:
[----:B------:R-:W-:Y:S05]  /*11a80*/  BSYNC B2 ;  /* 0x0000000000027941 */ /* 0x000fea0003800000 */
.L_x_24602:
        /* <DEDUP_REMOVED lines=44> */
.L_x_24601:
[----:B------:R-:W-:Y:S05]  /*11d50*/  BSYNC B1 ;  /* 0x0000000000017941 */ /* 0x000fea0003800000 */
.L_x_24600:
[----:B------:R-:W0:Y:S01]  /*11d60*/  I2F.U32 R37, R44 ;  /* 0x0000002c00257306 */ /* 0x000e220000201000 */
[----:B-----5:R-:W-:Y:S01]  /*11d70*/  PRMT R36, RZ, 0x5410, R32 ;  /* 0x00005410ff247816 */ /* 0x020fe20000000020 */
[----:B------:R-:W-:Y:S01]  /*11d80*/  BSSY B1, `(.L_x_24604) ;  /* 0x0000015000017945 */ /* 0x000fe20003800000 */
[----:B------:R-:W-:Y:S02]  /*11d90*/  ISETP.NE.AND P0, PT, R47, 0x1, PT ;  /* 0x000000012f00780c */ /* 0x000fe40003f05270 */
[----:B------:R-:W-:Y:S01]  /*11da0*/  LOP3.LUT R218, R218, 0xfffffffd, RZ, 0xc0, !PT ;  /* 0xfffffffddada7812 */ /* 0x000fe200078ec0ff */
        /* <DEDUP_REMOVED lines=17> */
.L_x_24605:
[----:B------:R-:W-:Y:S02]  /*11ec0*/  IMAD.MOV.U32 R44, RZ, RZ, R210 ;  /* 0x000000ffff2c7224 */ /* 0x000fe400078e00d2 */
.L_x_24606:
[----:B------:R-:W-:Y:S05]  /*11ed0*/  BSYNC B1 ;  /* 0x0000000000017941 */ /* 0x000fea0003800000 */
.L_x_24604:
        /* <DEDUP_REMOVED lines=16> */
.L_x_24610:
[----:B------:R-:W-:Y:S05]  /*11fe0*/  BSYNC B2 ;  /* 0x0000000000027941 */ /* 0x000fea0003800000 */
.L_x_24609:
        /* <DEDUP_REMOVED lines=44> */
.L_x_24608:
[----:B------:R-:W-:Y:S05]  /*122b0*/  BSYNC B1 ;  /* 0x0000000000017941 */ /* 0x000fea0003800000 */
.L_x_24607:
        /* <DEDUP_REMOVED lines=20> */
.L_x_24612:
[----:B------:R-:W-:Y:S02]  /*12400*/  IMAD.MOV.U32 R32, RZ, RZ, R210 ;  /* 0x000000ffff207224 */ /* 0x000fe400078e00d2 */
.L_x_24613:
[----:B------:R-:W-:Y:S05]  /*12410*/  BSYNC B1 ;  /* 0x0000000000017941 */ /* 0x000fea0003800000 */
.L_x_24611:
        /* <DEDUP_REMOVED lines=16> */
.L_x_24617:
[----:B------:R-:W-:Y:S05]  /*12520*/  BSYNC B2 ;  /* 0x0000000000027941 */ /* 0x000fea0003800000 */
.L_x_24616:
        /* <DEDUP_REMOVED lines=44> */
.L_x_24615:
[----:B------:R-:W-:Y:S05]  /*127f0*/  BSYNC B1 ;  /* 0x0000000000017941 */ /* 0x000fea0003800000 */
.L_x_24614:
        /* <DEDUP_REMOVED lines=20> */
.L_x_24619:
[----:B------:R-:W-:Y:S02]  /*12940*/  IMAD.MOV.U32 R32, RZ, RZ, R210 ;  /* 0x000000ffff207224 */ /* 0x000fe400078e00d2 */
.L_x_24620:
[----:B------:R-:W-:Y:S05]  /*12950*/  BSYNC B1 ;  /* 0x0000000000017941 */ /* 0x000fea0003800000 */
.L_x_24618:
        /* <DEDUP_REMOVED lines=16> */
.L_x_24624:
[----:B------:R-:W-:Y:S05]  /*12a60*/  BSYNC B2 ;  /* 0x0000000000027941 */ /* 0x000fea0003800000 */
.L_x_24623:
        /* <DEDUP_REMOVED lines=44> */
.L_x_24622:
[----:B------:R-:W-:Y:S05]  /*12d30*/  BSYNC B1 ;  /* 0x0000000000017941 */ /* 0x000fea0003800000 */
.L_x_24621:
        /* <DEDUP_REMOVED lines=20> */
.L_x_24626:
[----:B------:R-:W-:Y:S02]  /*12e80*/  IMAD.MOV.U32 R42, RZ, RZ, R210 ;  /* 0x000000ffff2a7224 */ /* 0x000fe400078e00d2 */
.L_x_24627:
[----:B------:R-:W-:Y:S05]  /*12e90*/  BSYNC B1 ;  /* 0x0000000000017941 */ /* 0x000fea0003800000 */
.L_x_24625:
        /* <DEDUP_REMOVED lines=16> */
.L_x_24631:
[----:B------:R-:W-:Y:S05]  /*12fa0*/  BSYNC B2 ;  /* 0x0000000000027941 */ /* 0x000fea0003800000 */
.L_x_24630:
        /* <DEDUP_REMOVED lines=44> */
.L_x_24629:
[----:B------:R-:W-:Y:S05]  /*13270*/  BSYNC B1 ;  /* 0x0000000000017941 */ /* 0x000fea0003800000 */
.L_x_24628:
        /* <DEDUP_REMOVED lines=20> */
.L_x_24633:
[----:B------:R-:W-:Y:S02]  /*133c0*/  IMAD.MOV.U32 R42, RZ, RZ, R210 ;  /* 0x000000ffff2a7224 */ /* 0x000fe400078e00d2 */
.L_x_24634:
[----:B------:R-:W-:Y:S05]  /*133d0*/  BSYNC B1 ;  /* 0x0000000000017941 */ /* 0x000fea0003800000 */
.L_x_24632:
        /* <DEDUP_REMOVED lines=16> */
.L_x_24638:
[----:B------:R-:W-:Y:S05]  /*134e0*/  BSYNC B2 ;  /* 0x0000000000027941 */ /* 0x000fea0003800000 */
.L_x_24637:
        /* <DEDUP_REMOVED lines=44> */
.L_x_24636:
[----:B------:R-:W-:Y:S05]  /*137b0*/  BSYNC B1 ;  /* 0x0000000000017941 */ /* 0x000fea0003800000 */
.L_x_24635:
        /* <DEDUP_REMOVED lines=20> */
.L_x_24640:
[----:B------:R-:W-:Y:S02]  /*13900*/  IMAD.MOV.U32 R34, RZ, RZ, R210 ;  /* 0x000000ffff227224 */ /* 0x000fe400078e00d2 */
.L_x_24641:
[----:B------:R-:W-:Y:S05]  /*13910*/  BSYNC B1 ;  /* 0x0000000000017941 */ /* 0x000fea0003800000 */
.L_x_24639:
        /* <DEDUP_REMOVED lines=16> */
.L_x_24645:
[----:B------:R-:W-:Y:S05]  /*13a20*/  BSYNC B2 ;  /* 0x0000000000027941 */ /* 0x000fea0003800000 */
.L_x_24644:
        /* <DEDUP_REMOVED lines=44> */
.L_x_24643:
[----:B------:R-:W-:Y:S05]  /*13cf0*/  BSYNC B1 ;  /* 0x0000000000017941 */ /* 0x000fea0003800000 */
.L_x_24642:
        /* <DEDUP_REMOVED lines=21> */
.L_x_24647:
[----:B------:R-:W-:Y:S02]  /*13e50*/  IMAD.MOV.U32 R42, RZ, RZ, R210 ;  /* 0x000000ffff2a7224 */ /* 0x000fe400078e00d2 */
.L_x_24648:
[----:B------:R-:W-:Y:S05]  /*13e60*/  BSYNC B1 ;  /* 0x0000000000017941 */ /* 0x000fea0003800000 */
.L_x_24646:
        /* <DEDUP_REMOVED lines=18> */
.L_x_24652:
[----:B------:R-:W-:Y:S05]  /*13f90*/  BSYNC B2 ;  /* 0x0000000000027941 */ /* 0x000fea0003800000 */
.L_x_24651:
        /* <DEDUP_REMOVED lines=44> */
.L_x_24650:
[----:B------:R-:W-:Y:S05]  /*14260*/  BSYNC B1 ;  /* 0x0000000000017941 */ /* 0x000fea0003800000 */
.L_x_24649:
[----:B------:R0:W1:Y:S01]  /*14270*/  I2F.U32 R33, R42 ;  /* 0x0000002a00217306 */ /* 0x0000620000201000 */
        /* <DEDUP_REMOVED lines=9> */
[C---:B------:R-:W-:Y:S01]  /*14310*/  LOP3.LUT P5, RZ, R218.reuse, 0x8, RZ, 0xc0, !PT ;  /* 0x00000008daff7812 */ /* 0x040fe200078ac0ff */
[----:B0-----:R-:W-:Y:S01]  /*14320*/  IMAD.WIDE.U32 R42, R45, R224, c[0x0][0x188] ;  /* 0x000062002d2a7625 */ /* 0x001fe200078e00e0 */
[----:B------:R-:W-:Y:S02]  /*14330*/  LOP3.LUT P4, RZ, R218, 0x2, RZ, 0xc0, !PT ;  /* 0x00000002daff7812 */ /* 0x000fe4000788c0ff */
[----:B------:R-:W-:Y:S01]  /*14340*/  IADD3 R159, R219, 0xe0, RZ ;  /* 0x000000e0db9f7810 */ /* 0x000fe20007ffe0ff */
[----:B-1----:R-:W-:Y:S01]  /*14350*/  FFMA.FTZ R33, R33, R222, 1.1641532182693481445e-10 ;  /* 0x2f00000021217423 */ /* 0x002fe200000100de */
[----:B------:R0:W-:Y:S01]  /*14360*/  STG.E.128 [R42.64], R56 ;  /* 0x000000382a007986 */ /* 0x0001e2000c101d06 */
[----:B------:R-:W-:-:S03]  /*14370*/  IMAD.WIDE.U32 R34, R34, 0x10000, RZ ;  /* 0x0001000022227825 */ /* 0x000fc600078e00ff */
[----:B------:R-:W-:Y:S02]  /*14380*/  FSETP.GTU.FTZ.AND P2, PT, R33, c[0x0][0x1e4], PT ;  /* 0x0000790021007a0b */ /* 0x000fe40003f5c000 */
[----:B------:R-:W-:Y:S02]  /*14390*/  SEL R33, RZ, 0x1, P0 ;  /* 0x00000001ff217807 */ /* 0x000fe40000000000 */
[----:B------:R-:W-:Y:S02]  /*143a0*/  SEL R41, RZ, 0x1000000, P2 ;  /* 0x01000000ff297807 */ /* 0x000fe40001000000 */
[----:B------:R-:W-:Y:S01]  /*143b0*/  FSEL R55, R38, RZ, !P2 ;  /* 0x000000ff26377208 */ /* 0x000fe20005000000 */
[----:B------:R-:W-:Y:S01]  /*143c0*/  IMAD.WIDE.U32 R32, R33, 0x100, RZ ;  /* 0x0000010021207825 */ /* 0x000fe200078e00ff */
[----:B------:R-:W-:Y:S02]  /*143d0*/  LOP3.LUT R40, R40, R41, R39, 0xfe, !PT ;  /* 0x0000002928287212 */ /* 0x000fe400078efe27 */
        /* <DEDUP_REMOVED lines=27> */
.L_x_24654:
[----:B0-----:R-:W-:Y:S02]  /*14590*/  IMAD.MOV.U32 R44, RZ, RZ, R210 ;  /* 0x000000ffff2c7224 */ /* 0x001fe400078e00d2 */
.L_x_24655:
[----:B------:R-:W-:Y:S05]  /*145a0*/  BSYNC B1 ;  /* 0x0000000000017941 */ /* 0x000fea0003800000 */
.L_x_24653:
        /* <DEDUP_REMOVED lines=16> */
.L_x_24659:
[----:B------:R-:W-:Y:S05]  /*146b0*/  BSYNC B2 ;  /* 0x0000000000027941 */ /* 0x000fea0003800000 */
.L_x_24658:
        /* <DEDUP_REMOVED lines=44> */
.L_x_24657:
[----:B------:R-:W-:Y:S05]  /*14980*/  BSYNC B1 ;  /* 0x0000000000017941 */ /* 0x000fea0003800000 */
.L_x_24656:
        /* <DEDUP_REMOVED lines=22> */
.L_x_24661:
[----:B------:R-:W-:Y:S02]  /*14af0*/  IMAD.MOV.U32 R44, RZ, RZ, R210 ;  /* 0x000000ffff2c7224 */ /* 0x000fe400078e00d2 */
.L_x_24662:
[----:B------:R-:W-:Y:S05]  /*14b00*/  BSYNC B1 ;  /* 0x0000000000017941 */ /* 0x000fea0003800000 */
.L_x_24660:
        /* <DEDUP_REMOVED lines=16> */
.L_x_24666:
[----:B------:R-:W-:Y:S05]  /*14c10*/  BSYNC B2 ;  /* 0x0000000000027941 */ /* 0x000fea0003800000 */
.L_x_24665:
        /* <DEDUP_REMOVED lines=44> */
.L_x_24664:
[----:B------:R-:W-:Y:S05]  /*14ee0*/  BSYNC B1 ;  /* 0x0000000000017941 */ /* 0x000fea0003800000 */
.L_x_24663:
        /* <DEDUP_REMOVED lines=20> */
.L_x_24668:
[----:B------:R-:W-:Y:S02]  /*15030*/  IMAD.MOV.U32 R32, RZ, RZ, R210 ;  /* 0x000000ffff207224 */ /* 0x000fe400078e00d2 */
.L_x_24669:
[----:B------:R-:W-:Y:S05]  /*15040*/  BSYNC B1 ;  /* 0x0000000000017941 */ /* 0x000fea0003800000 */
.L_x_24667:
        /* <DEDUP_REMOVED lines=16> */
.L_x_24673:
[----:B------:R-:W-:Y:S05]  /*15150*/  BSYNC B2 ;  /* 0x0000000000027941 */ /* 0x000fea0003800000 */
.L_x_24672:
        /* <DEDUP_REMOVED lines=44> */
.L_x_24671:
[----:B------:R-:W-:Y:S05]  /*15420*/  BSYNC B1 ;  /* 0x0000000000017941 */ /* 0x000fea0003800000 */
.L_x_24670:
        /* <DEDUP_REMOVED lines=20> */
.L_x_24675:
[----:B------:R-:W-:Y:S02]  /*15570*/  IMAD.MOV.U32 R32, RZ, RZ, R210 ;  /* 0x000000ffff207224 */ /* 0x000fe400078e00d2 */
.L_x_24676:
[----:B------:R-:W-:Y:S05]  /*15580*/  BSYNC B1 ;  /* 0x0000000000017941 */ /* 0x000fea0003800000 */
.L_x_24674:
        /* <DEDUP_REMOVED lines=16> */
.L_x_24680:
[----:B------:R-:W-:Y:S05]  /*15690*/  BSYNC B2 ;  /* 0x0000000000027941 */ /* 0x000fea0003800000 */
.L_x_24679:
        /* <DEDUP_REMOVED lines=44> */
.L_x_24678:
[----:B------:R-:W-:Y:S05]  /*15960*/  BSYNC B1 ;  /* 0x0000000000017941 */ /* 0x000fea0003800000 */
.L_x_24677:
        /* <DEDUP_REMOVED lines=20> */
.L_x_24682:
[----:B------:R-:W-:Y:S02]  /*15ab0*/  IMAD.MOV.U32 R42, RZ, RZ, R210 ;  /* 0x000000ffff2a7224 */ /* 0x000fe400078e00d2 */
.L_x_24683:
[----:B------:R-:W-:Y:S05]  /*15ac0*/  BSYNC B1 ;  /* 0x0000000000017941 */ /* 0x000fea0003800000 */
.L_x_24681:
        /* <DEDUP_REMOVED lines=16> */
.L_x_24687:
[----:B------:R-:W-:Y:S05]  /*15bd0*/  BSYNC B2 ;  /* 0x0000000000027941 */ /* 0x000fea0003800000 */
.L_x_24686:
        /* <DEDUP_REMOVED lines=44> */
.L_x_24685:
[----:B------:R-:W-:Y:S05]  /*15ea0*/  BSYNC B1 ;  /* 0x0000000000017941 */ /* 0x000fea0003800000 */
.L_x_24684:
        /* <DEDUP_REMOVED lines=20> */
.L_x_24689:
[----:B------:R-:W-:Y:S02]  /*15ff0*/  IMAD.MOV.U32 R42, RZ, RZ, R210 ;  /* 0x000000ffff2a7224 */ /* 0x000fe400078e00d2 */
.L_x_24690:
[----:B------:R-:W-:Y:S05]  /*16000*/  BSYNC B1 ;  /* 0x0000000000017941 */ /* 0x000fea0003800000 */
.L_x_24688:
        /* <DEDUP_REMOVED lines=16> */
.L_x_24694:
[----:B------:R-:W-:Y:S05]  /*16110*/  BSYNC B2 ;  /* 0x0000000000027941 */ /* 0x000fea0003800000 */
.L_x_24693:
        /* <DEDUP_REMOVED lines=44> */
.L_x_24692:
[----:B------:R-:W-:Y:S05]  /*163e0*/  BSYNC B1 ;  /* 0x0000000000017941 */ /* 0x000fea0003800000 */
.L_x_24691:
        /* <DEDUP_REMOVED lines=20> */
.L_x_24696:
[----:B------:R-:W-:Y:S02]  /*16530*/  IMAD.MOV.U32 R34, RZ, RZ, R210 ;  /* 0x000000ffff227224 */ /* 0x000fe400078e00d2 */
.L_x_24697:
[----:B------:R-:W-:Y:S05]  /*16540*/  BSYNC B1 ;  /* 0x0000000000017941 */ /* 0x000fea0003800000 */
.L_x_24695:
        /* <DEDUP_REMOVED lines=16> */
.L_x_24701:
[----:B------:R-:W-:Y:S05]  /*16650*/  BSYNC B2 ;  /* 0x0000000000027941 */ /* 0x000fea0003800000 */
.L_x_24700:
        /* <DEDUP_REMOVED lines=44> */
.L_x_24699:
[----:B------:R-:W-:Y:S05]  /*16920*/  BSYNC B1 ;  /* 0x0000000000017941 */ /* 0x000fea0003800000 */
.L_x_24698:
        /* <DEDUP_REMOVED lines=21> */
.L_x_24703:
[----:B------:R-:W-:Y:S02]  /*16a80*/  IMAD.MOV.U32 R42, RZ, RZ, R210 ;  /* 0x000000ffff2a7224 */ /* 0x000fe400078e00d2 */
.L_x_24704:
[----:B------:R-:W-:Y:S05]  /*16a90*/  BSYNC B1 ;  /* 0x0000000000017941 */ /* 0x000fea0003800000 */
.L_x_24702:
        /* <DEDUP_REMOVED lines=18> */
.L_x_24708:
[----:B------:R-:W-:Y:S05]  /*16bc0*/  BSYNC B2 ;  /* 0x0000000000027941 */ /* 0x000fea0003800000 */
.L_x_24707:
        /* <DEDUP_REMOVED lines=44> */
.L_x_24706:
[----:B------:R-:W-:Y:S05]  /*16e90*/  BSYNC B1 ;  /* 0x0000000000017941 */ /* 0x000fea0003800000 */
.L_x_24705:
        /* <DEDUP_REMOVED lines=50> */
.L_x_24710:
[----:B0-----:R-:W-:Y:S02]  /*171c0*/  IMAD.MOV.U32 R158, RZ, RZ, R210 ;  /* 0x000000ffff9e7224 */ /* 0x001fe400078e00d2 */
.L_x_24711:
[----:B------:R-:W-:Y:S05]  /*171d0*/  BSYNC B1 ;  /* 0x0000000000017941 */ /* 0x000fea0003800000 */
.L_x_24709:
        /* <DEDUP_REMOVED lines=16> */
.L_x_24715:
[----:B------:R-:W-:Y:S05]  /*172e0*/  BSYNC B2 ;  /* 0x0000000000027941 */ /* 0x000fea0003800000 */
.L_x_24714:
        /* <DEDUP_REMOVED lines=44> */
.L_x_24713:
[----:B------:R-:W-:Y:S05]  /*175b0*/  BSYNC B1 ;  /* 0x0000000000017941 */ /* 0x000fea0003800000 */
.L_x_24712:
        /* <DEDUP_REMOVED lines=22> */
.L_x_24717:
[----:B------:R-:W-:Y:S02]  /*17720*/  IMAD.MOV.U32 R220, RZ, RZ, R210 ;  /* 0x000000ffffdc7224 */ /* 0x000fe400078e00d2 */
.L_x_24718:
[----:B------:R-:W-:Y:S05]  /*17730*/  BSYNC B1 ;  /* 0x0000000000017941 */ /* 0x000fea0003800000 */
.L_x_24716:
        /* <DEDUP_REMOVED lines=16> */
.L_x_24722:
[----:B------:R-:W-:Y:S05]  /*17840*/  BSYNC B2 ;  /* 0x0000000000027941 */ /* 0x000fea0003800000 */
.L_x_24721:
        /* <DEDUP_REMOVED lines=44> */
.L_x_24720:
[----:B------:R-:W-:Y:S05]  /*17b10*/  BSYNC B1 ;  /* 0x0000000000017941 */ /* 0x000fea0003800000 */
.L_x_24719:
        /* <DEDUP_REMOVED lines=20> */
.L_x_24724:
[----:B------:R-:W-:Y:S02]  /*17c60*/  IMAD.MOV.U32 R32, RZ, RZ, R210 ;  /* 0x000000ffff207224 */ /* 0x000fe400078e00d2 */
.L_x_24725:
[----:B------:R-:W-:Y:S05]  /*17c70*/  BSYNC B1 ;  /* 0x0000000000017941 */ /* 0x000fea0003800000 */
.L_x_24723:
        /* <DEDUP_REMOVED lines=16> */
.L_x_24729:
[----:B------:R-:W-:Y:S05]  /*17d80*/  BSYNC B2 ;  /* 0x0000000000027941 */ /* 0x000fea0003800000 */
.L_x_24728:
        /* <DEDUP_REMOVED lines=44> */
.L_x_24727:
[----:B------:R-:W-:Y:S05]  /*18050*/  BSYNC B1 ;  /* 0x0000000000017941 */ /* 0x000fea0003800000 */
.L_x_24726:
        /* <DEDUP_REMOVED lines=20> */
.L_x_24731:
[----:B------:R-:W-:Y:S02]  /*181a0*/  IMAD.MOV.U32 R32, RZ, RZ, R210 ;  /* 0x000000ffff207224 */ /* 0x000fe400078e00d2 */
.L_x_24732:
[----:B------:R-:W-:Y:S05]  /*181b0*/  BSYNC B1 ;  /* 0x0000000000017941 */ /* 0x000fea0003800000 */
.L_x_24730:
        /* <DEDUP_REMOVED lines=16> */
.L_x_24736:
[----:B------:R-:W-:Y:S05]  /*182c0*/  BSYNC B2 ;  /* 0x0000000000027941 */ /* 0x000fea0003800000 */
.L_x_24735:
        /* <DEDUP_REMOVED lines=44> */
.L_x_24734:
[----:B------:R-:W-:Y:S05]  /*18590*/  BSYNC B1 ;  /* 0x0000000000017941 */ /* 0x000fea0003800000 */
.L_x_24733:
        /* <DEDUP_REMOVED lines=20> */
.L_x_24738:
[----:B------:R-:W-:Y:S02]  /*186e0*/  IMAD.MOV.U32 R220, RZ, RZ, R210 ;  /* 0x000000ffffdc7224 */ /* 0x000fe400078e00d2 */
.L_x_24739:
[----:B------:R-:W-:Y:S05]  /*186f0*/  BSYNC B1 ;  /* 0x0000000000017941 */ /* 0x000fea0003800000 */
.L_x_24737:
        /* <DEDUP_REMOVED lines=16> */
.L_x_24743:
[----:B------:R-:W-:Y:S05]  /*18800*/  BSYNC B2 ;  /* 0x0000000000027941 */ /* 0x000fea0003800000 */
.L_x_24742:
        /* <DEDUP_REMOVED lines=44> */
.L_x_24741:
[----:B------:R-:W-:Y:S05]  /*18ad0*/  BSYNC B1 ;  /* 0x0000000000017941 */ /* 0x000fea0003800000 */
.L_x_24740:
        /* <DEDUP_REMOVED lines=20> */
.L_x_24745:
[----:B------:R-:W-:Y:S02]  /*18c20*/  IMAD.MOV.U32 R220, RZ, RZ, R210 ;  /* 0x000000ffffdc7224 */ /* 0x000fe400078e00d2 */
.L_x_24746:
[----:B------:R-:W-:Y:S05]  /*18c30*/  BSYNC B1 ;  /* 0x0000000000017941 */ /* 0x000fea0003800000 */
.L_x_24744:
        /* <DEDUP_REMOVED lines=16> */
.L_x_24750:
[----:B------:R-:W-:Y:S05]  /*18d40*/  BSYNC B2 ;  /* 0x0000000000027941 */ /* 0x000fea0003800000 */
.L_x_24749:
        /* <DEDUP_REMOVED lines=44> */
.L_x_24748:
[----:B------:R-:W-:Y:S05]  /*19010*/  BSYNC B1 ;  /* 0x0000000000017941 */ /* 0x000fea0003800000 */
.L_x_24747:
        /* <DEDUP_REMOVED lines=20> */
.L_x_24752:
[----:B------:R-:W-:Y:S02]  /*19160*/  IMAD.MOV.U32 R34, RZ, RZ, R210 ;  /* 0x000000ffff227224 */ /* 0x000fe400078e00d2 */
.L_x_24753:
[----:B------:R-:W-:Y:S05]  /*19170*/  BSYNC B1 ;  /* 0x0000000000017941 */ /* 0x000fea0003800000 */
.L_x_24751:
        /* <DEDUP_REMOVED lines=16> */
.L_x_24757:
[----:B------:R-:W-:Y:S05]  /*19280*/  BSYNC B2 ;  /* 0x0000000000027941 */ /* 0x000fea0003800000 */
.L_x_24756:
        /* <DEDUP_REMOVED lines=44> */
.L_x_24755:
[----:B------:R-:W-:Y:S05]  /*19550*/  BSYNC B1 ;  /* 0x0000000000017941 */ /* 0x000fea0003800000 */
.L_x_24754:
        /* <DEDUP_REMOVED lines=21> */
.L_x_24759:
[----:B------:R-:W-:Y:S02]  /*196b0*/  IMAD.MOV.U32 R39, RZ, RZ, R210 ;  /* 0x000000ffff277224 */ /* 0x000fe400078e00d2 */
.L_x_24760:
[----:B------:R-:W-:Y:S05]  /*196c0*/  BSYNC B1 ;  /* 0x0000000000017941 */ /* 0x000fea0003800000 */
.L_x_24758:
        /* <DEDUP_REMOVED lines=18> */
.L_x_24764:
[----:B------:R-:W-:Y:S05]  /*197f0*/  BSYNC B2 ;  /* 0x0000000000027941 */ /* 0x000fea0003800000 */
.L_x_24763:
        /* <DEDUP_REMOVED lines=44> */
.L_x_24762:
[----:B------:R-:W-:Y:S05]  /*19ac0*/  BSYNC B1 ;  /* 0x0000000000017941 */ /* 0x000fea0003800000 */
.L_x_24761:
[----:B------:R-:W0:Y:S01]  /*19ad0*/  I2F.U32 R33, R39 ;  /* 0x0000002700217306 */ /* 0x000e220000201000 */
[----:B------:R-:W-:Y:S02]  /*19ae0*/  SEL R158, RZ, 0x1, P2 ;  /* 0x00000001ff9e7807 */ /* 0x000fe40001000000 */
[----:B------:R-:W-:Y:S02]  /*19af0*/  PRMT R32, RZ, 0x7610, R35 ;  /* 0x00007610ff207816 */ /* 0x000fe40000000023 */
[----:B------:R-:W-:Y:S01]  /*19b00*/  SEL R34, RZ, 0x1, P1 ;  /* 0x00000001ff227807 */ /* 0x000fe20000800000 */
[----:B------:R-:W-:Y:S01]  /*19b10*/  IMAD.WIDE.U32 R158, R158, 0x1000000, RZ ;  /* 0x010000009e9e7825 */ /* 0x000fe200078e00ff */
[----:B------:R-:W-:Y:S02]  /*19b20*/  LOP3.LUT P6, RZ, R218, 0x4, RZ, 0xc0, !PT ;  /* 0x00000004daff7812 */ /* 0x000fe400078cc0ff */
[----:B------:R-:W-:Y:S01]  /*19b30*/  SEL R226, RZ, 0x10000, P5 ;  /* 0x00010000ffe27807 */ /* 0x000fe20002800000 */
[----:B------:R-:W-:Y:S01]  /*19b40*/  FMUL.FTZ R220, R32, R223 ;  /* 0x000000df20dc7220 */ /* 0x000fe20000410000 */
[----:B------:R-:W-:Y:S01]  /*19b50*/  LOP3.LUT P5, RZ, R218, 0x8, RZ, 0xc0, !PT ;  /* 0x00000008daff7812 */ /* 0x000fe200078ac0ff */
[----:B------:R-:W-:Y:S01]  /*19b60*/  IMAD.WIDE.U32 R34, R34, 0x10000, RZ ;  /* 0x0001000022227825 */ /* 0x000fe200078e00ff */
[----:B------:R-:W-:-:S02]  /*19b70*/  SEL R229, RZ, 0x100, P4 ;  /* 0x00000100ffe57807 */ /* 0x000fc40002000000 */
[----:B------:R-:W-:Y:S01]  /*19b80*/  LOP3.LUT P4, RZ, R218, 0x2, RZ, 0xc0, !PT ;  /* 0x00000002daff7812 */ /* 0x000fe2000788c0ff */
[----:B0-----:R-:W-:Y:S01]  /*19b90*/  FFMA.FTZ R33, R33, R222, 1.1641532182693481445e-10 ;  /* 0x2f00000021217423 */ /* 0x001fe200000100de */
[----:B------:R-:W-:Y:S01]  /*19ba0*/  IADD3 R235, R219, 0x120, RZ ;  /* 0x00000120dbeb7810 */ /* 0x000fe20007ffe0ff */
[----:B------:R-:W-:-:S03]  /*19bb0*/  FMUL.FTZ R220, R220, c[0x0][0x1e8] ;  /* 0x00007a00dcdc7a20 */ /* 0x000fc60000410000 */
        /* <DEDUP_REMOVED lines=8> */
[----:B------:R-:W-:-:S02]  /*19c40*/  LOP3.LUT R32, R32, R158, R34, 0xfe, !PT ;  /* 0x0000009e20207212 */ /* 0x000fc400078efe22 */
[----:B------:R-:W-:Y:S02]  /*19c50*/  SEL R158, RZ, 0x1, P3 ;  /* 0x00000001ff9e7807 */ /* 0x000fe40001800000 */
[----:B------:R-:W-:Y:S01]  /*19c60*/  LOP3.LUT R32, R32, R227, RZ, 0xfc, !PT ;  /* 0x000000e320207212 */ /* 0x000fe200078efcff */
[----:B------:R-:W-:Y:S01]  /*19c70*/  IMAD.WIDE.U32 R226, R157, R225, c[0x0][0x190] ;  /* 0x000064009de27625 */ /* 0x000fe200078e00e1 */
[----:B------:R-:W-:-:S03]  /*19c80*/  LOP3.LUT R159, R159, R229, R158, 0xfe, !PT ;  /* 0x000000e59f9f7212 */ /* 0x000fc600078efe9e */
[----:B------:R-:W-:Y:S01]  /*19c90*/  IMAD.WIDE.U32 R228, R157, R224, c[0x0][0x188] ;  /* 0x000062009de47625 */ /* 0x000fe200078e00e0 */
[----:B------:R-:W-:-:S03]  /*19ca0*/  LOP3.LUT R33, R33, R159, R35, 0xfe, !PT ;  /* 0x0000009f21217212 */ /* 0x000fc600078efe23 */
[C---:B------:R-:W-:Y:S01]  /*19cb0*/  IMAD.WIDE.U32 R156, R235.reuse, R156, c[0x0][0x170] ;  /* 0x00005c00eb9c7625 */ /* 0x040fe200078e009c */
[----:B------:R0:W-:Y:S03]  /*19cc0*/  STG.E.128 [R228.64], R40 ;  /* 0x00000028e4007986 */ /* 0x0001e6000c101d06 */
[----:B------:R-:W-:Y:S01]  /*19cd0*/  @P5 IMAD.WIDE.U32 R34, R235, R224, c[0x0][0x180] ;  /* 0x00006000eb225625 */ /* 0x000fe200078e00e0 */
        /* <DEDUP_REMOVED lines=17> */
.L_x_24766:
[----:B0-----:R-:W-:Y:S02]  /*19df0*/  IMAD.MOV.U32 R220, RZ, RZ, R210 ;  /* 0x000000ffffdc7224 */ /* 0x001fe400078e00d2 */
.L_x_24767:
[----:B------:R-:W-:Y:S05]  /*19e00*/  BSYNC B1 ;  /* 0x0000000000017941 */ /* 0x000fea0003800000 */
.L_x_24765:
        /* <DEDUP_REMOVED lines=16> */
.L_x_24771:
[----:B------:R-:W-:Y:S05]  /*19f10*/  BSYNC B2 ;  /* 0x0000000000027941 */ /* 0x000fea0003800000 */
.L_x_24770:
        /* <DEDUP_REMOVED lines=44> */
.L_x_24769:
[----:B------:R-:W-:Y:S05]  /*1a1e0*/  BSYNC B1 ;  /* 0x0000000000017941 */ /* 0x000fea0003800000 */
.L_x_24768:
[----:B------:R-:W0:Y:S01]  /*1a1f0*/  I2F.U32 R33, R220 ;  /* 0x000000dc00217306 */ /* 0x000e220000201000 */
[----:B-----5:R-:W-:Y:S01]  /*1a200*/  PRMT R32, RZ, 0x5410, R156 ;  /* 0x00005410ff207816 */ /* 0x020fe2000000009c */
[----:B------:R-:W-:Y:S01]  /*1a210*/  BSSY B1, `(.L_x_24772) ;  /* 0x0000015000017945 */ /* 0x000fe20003800000 */
[C---:B------:R-:W-:Y:S02]  /*1a220*/  ISETP.NE.AND P0, PT, R231.reuse, 0x1, PT ;  /* 0x00000001e700780c */ /* 0x040fe40003f05270 */
[----:B------:R-:W-:Y:S01]  /*1a230*/  LOP3.LUT R218, R218, 0xfffffffd, RZ, 0xc0, !PT ;  /* 0xfffffffddada7812 */ /* 0x000fe200078ec0ff */
[----:B------:R-:W-:Y:S01]  /*1a240*/  FMUL.FTZ R32, R32, R223 ;  /* 0x000000df20207220 */ /* 0x000fe20000410000 */
[----:B------:R-:W-:-:S03]  /*1a250*/  IADD3 R34, R231, 0x1, RZ ;  /* 0x00000001e7227810 */ /* 0x000fc60007ffe0ff */
[----:B------:R-:W-:Y:S02]  /*1a260*/  FMUL.FTZ R32, R32, c[0x0][0x1e8] ;  /* 0x00007a0020207a20 */ /* 0x000fe40000410000 */
[----:B0-----:R-:W-:-:S05]  /*1a270*/  FFMA.FTZ R33, R33, R222, 1.1641532182693481445e-10 ;  /* 0x2f00000021217423 */ /* 0x001fca00000100de */
[----:B------:R-:W-:-:S04]  /*1a280*/  FSETP.GTU.FTZ.AND P1, PT, R33, c[0x0][0x1e4], PT ;  /* 0x0000790021007a0b */ /* 0x000fc80003f3c000 */
        /* <DEDUP_REMOVED lines=12> */
.L_x_24773:
[----:B------:R-:W-:Y:S02]  /*1a350*/  IMAD.MOV.U32 R220, RZ, RZ, R210 ;  /* 0x000000ffffdc7224 */ /* 0x000fe400078e00d2 */
.L_x_24774:
[----:B------:R-:W-:Y:S05]  /*1a360*/  BSYNC B1 ;  /* 0x0000000000017941 */ /* 0x000fea0003800000 */
.L_x_24772:
        /* <DEDUP_REMOVED lines=16> */
.L_x_24778:
[----:B------:R-:W-:Y:S05]  /*1a470*/  BSYNC B2 ;  /* 0x0000000000027941 */ /* 0x000fea0003800000 */
.L_x_24777:
        /* <DEDUP_REMOVED lines=44> */
.L_x_24776:
[----:B------:R-:W-:Y:S05]  /*1a740*/  BSYNC B1 ;  /* 0x0000000000017941 */ /* 0x000fea0003800000 */
.L_x_24775:
        /* <DEDUP_REMOVED lines=20> */
.L_x_24780:
[----:B------:R-:W-:Y:S02]  /*1a890*/  IMAD.MOV.U32 R156, RZ, RZ, R210 ;  /* 0x000000ffff9c7224 */ /* 0x000fe400078e00d2 */
.L_x_24781:
[----:B------:R-:W-:Y:S05]  /*1a8a0*/  BSYNC B1 ;  /* 0x0000000000017941 */ /* 0x000fea0003800000 */
.L_x_24779:
        /* <DEDUP_REMOVED lines=16> */
.L_x_24785:
[----:B------:R-:W-:Y:S05]  /*1a9b0*/  BSYNC B2 ;  /* 0x0000000000027941 */ /* 0x000fea0003800000 */
.L_x_24784:
        /* <DEDUP_REMOVED lines=44> */
.L_x_24783:
[----:B------:R-:W-:Y:S05]  /*1ac80*/  BSYNC B1 ;  /* 0x0000000000017941 */ /* 0x000fea0003800000 */
.L_x_24782:
        /* <DEDUP_REMOVED lines=20> */
.L_x_24787:
[----:B------:R-:W-:Y:S02]  /*1add0*/  IMAD.MOV.U32 R156, RZ, RZ, R210 ;  /* 0x000000ffff9c7224 */ /* 0x000fe400078e00d2 */
.L_x_24788:
[----:B------:R-:W-:Y:S05]  /*1ade0*/  BSYNC B1 ;  /* 0x0000000000017941 */ /* 0x000fea0003800000 */
.L_x_24786:
        /* <DEDUP_REMOVED lines=16> */
.L_x_24792:
[----:B------:R-:W-:Y:S05]  /*1aef0*/  BSYNC B2 ;  /* 0x0000000000027941 */ /* 0x000fea0003800000 */
.L_x_24791:
        /* <DEDUP_REMOVED lines=44> */
.L_x_24790:
[----:B------:R-:W-:Y:S05]  /*1b1c0*/  BSYNC B1 ;  /* 0x0000000000017941 */ /* 0x000fea0003800000 */
.L_x_24789:
        /* <DEDUP_REMOVED lines=20> */
.L_x_24794:
[----:B------:R-:W-:Y:S02]  /*1b310*/  IMAD.MOV.U32 R220, RZ, RZ, R210 ;  /* 0x000000ffffdc7224 */ /* 0x000fe400078e00d2 */
.L_x_24795:
[----:B------:R-:W-:Y:S05]  /*1b320*/  BSYNC B1 ;  /* 0x0000000000017941 */ /* 0x000fea0003800000 */
.L_x_24793:
        /* <DEDUP_REMOVED lines=16> */
.L_x_24799:
[----:B------:R-:W-:Y:S05]  /*1b430*/  BSYNC B2 ;  /* 0x0000000000027941 */ /* 0x000fea0003800000 */
.L_x_24798:
        /* <DEDUP_REMOVED lines=44> */
.L_x_24797:
[----:B------:R-:W-:Y:S05]  /*1b700*/  BSYNC B1 ;  /* 0x0000000000017941 */ /* 0x000fea0003800000 */
.L_x_24796:
        /* <DEDUP_REMOVED lines=20> */
.L_x_24801:
[----:B------:R-:W-:Y:S02]  /*1b850*/  IMAD.MOV.U32 R220, RZ, RZ, R210 ;  /* 0x000000ffffdc7224 */ /* 0x000fe400078e00d2 */
.L_x_24802:
[----:B------:R-:W-:Y:S05]  /*1b860*/  BSYNC B1 ;  /* 0x0000000000017941 */ /* 0x000fea0003800000 */
.L_x_24800:
        /* <DEDUP_REMOVED lines=16> */
.L_x_24806:
[----:B------:R-:W-:Y:S05]  /*1b970*/  BSYNC B2 ;  /* 0x0000000000027941 */ /* 0x000fea0003800000 */
.L_x_24805:
        /* <DEDUP_REMOVED lines=44> */
.L_x_24804:
[----:B------:R-:W-:Y:S05]  /*1bc40*/  BSYNC B1 ;  /* 0x0000000000017941 */ /* 0x000fea0003800000 */
.L_x_24803:
        /* <DEDUP_REMOVED lines=20> */
.L_x_24808:
[----:B------:R-:W-:Y:S02]  /*1bd90*/  IMAD.MOV.U32 R234, RZ, RZ, R210 ;  /* 0x000000ffffea7224 */ /* 0x000fe400078e00d2 */
.L_x_24809:
[----:B------:R-:W-:Y:S05]  /*1bda0*/  BSYNC B1 ;  /* 0x0000000000017941 */ /* 0x000fea0003800000 */
.L_x_24807:
        /* <DEDUP_REMOVED lines=16> */
.L_x_24813:
[----:B------:R-:W-:Y:S05]  /*1beb0*/  BSYNC B2 ;  /* 0x0000000000027941 */ /* 0x000fea0003800000 */
.L_x_24812:
        /* <DEDUP_REMOVED lines=44> */
.L_x_24811:
[----:B------:R-:W-:Y:S05]  /*1c180*/  BSYNC B1 ;  /* 0x0000000000017941 */ /* 0x000fea0003800000 */
.L_x_24810:
        /* <DEDUP_REMOVED lines=21> */
.L_x_24815:
[----:B------:R-:W-:Y:S02]  /*1c2e0*/  IMAD.MOV.U32 R234, RZ, RZ, R210 ;  /* 0x000000ffffea7224 */ /* 0x000fe400078e00d2 */
.L_x_24816:
[----:B------:R-:W-:Y:S05]  /*1c2f0*/  BSYNC B1 ;  /* 0x0000000000017941 */ /* 0x000fea0003800000 */
.L_x_24814:
        /* <DEDUP_REMOVED lines=18> */
.L_x_24820:
[----:B------:R-:W-:Y:S05]  /*1c420*/  BSYNC B2 ;  /* 0x0000000000027941 */ /* 0x000fea0003800000 */
.L_x_24819:
        /* <DEDUP_REMOVED lines=44> */
.L_x_24818:
[----:B------:R-:W-:Y:S05]  /*1c6f0*/  BSYNC B1 ;  /* 0x0000000000017941 */ /* 0x000fea0003800000 */
.L_x_24817:
[----:B------:R-:W-:Y:S01]  /*1c700*/  FADD.FTZ R226, RZ, R104 ;  /* 0x00000068ffe27221 */ /* 0x000fe20000010000 */
[----:B------:R-:W-:Y:S02]  /*1c710*/  SEL R230, RZ, 0x10000, P5 ;  /* 0x00010000ffe67807 */ /* 0x000fe40002800000 */
[----:B------:R-:W-:Y:S01]  /*1c720*/  SEL R237, RZ, 0x100, P4 ;  /* 0x00000100ffed7807 */ /* 0x000fe20002000000 */
[----:B------:R-:W-:Y:S01]  /*1c730*/  FADD.FTZ R227, R105, R226 ;  /* 0x000000e269e37221 */ /* 0x000fe20000010000 */
[C---:B------:R-:W-:Y:S02]  /*1c740*/  LOP3.LUT P6, RZ, R218.reuse, 0x4, RZ, 0xc0, !PT ;  /* 0x00000004daff7812 */ /* 0x040fe400078cc0ff */
[----:B------:R-:W-:Y:S01]  /*1c750*/  LOP3.LUT P5, RZ, R218, 0x2, RZ, 0xc0, !PT ;  /* 0x00000002daff7812 */ /* 0x000fe200078ac0ff */
        /* <DEDUP_REMOVED lines=61> */
[----:B------:R-:W0:Y:S02]  /*1cb30*/  I2F.U32 R227, R234 ;  /* 0x000000ea00e37306 */ /* 0x000e240000201000 */
[----:B------:R-:W-:-:S04]  /*1cb40*/  FADD.FTZ R229, R47, R226 ;  /* 0x000000e22fe57221 */ /* 0x000fc80000010000 */
[----:B------:R-:W-:-:S04]  /*1cb50*/  FADD.FTZ R226, R40, R229 ;  /* 0x000000e528e27221 */ /* 0x000fc80000010000 */
[----:B------:R-:W-:Y:S01]  /*1cb60*/  FADD.FTZ R229, R41, R226 ;  /* 0x000000e229e57221 */ /* 0x000fe20000010000 */
[----:B------:R-:W-:-:S03]  /*1cb70*/  PRMT R226, RZ, 0x7610, R159 ;  /* 0x00007610ffe27816 */ /* 0x000fc6000000009f */
[----:B------:R-:W-:Y:S02]  /*1cb80*/  FADD.FTZ R228, R42, R229 ;  /* 0x000000e52ae47221 */ /* 0x000fe40000010000 */
[----:B0-----:R-:W-:Y:S01]  /*1cb90*/  FFMA.FTZ R227, R227, R222, 1.1641532182693481445e-10 ;  /* 0x2f000000e3e37423 */ /* 0x001fe200000100de */
[----:B------:R-:W-:Y:S01]  /*1cba0*/  SEL R222, RZ, 0x1, P0 ;  /* 0x00000001ffde7807 */ /* 0x000fe20000000000 */
[----:B------:R-:W-:Y:S01]  /*1cbb0*/  FMUL.FTZ R159, R226, R223 ;  /* 0x000000dfe29f7220 */ /* 0x000fe20000410000 */
[----:B------:R-:W-:Y:S01]  /*1cbc0*/  SEL R226, RZ, 0x1, P1 ;  /* 0x00000001ffe27807 */ /* 0x000fe20000800000 */
[----:B------:R-:W-:Y:S01]  /*1cbd0*/  FADD.FTZ R223, R43, R228 ;  /* 0x000000e42bdf7221 */ /* 0x000fe20000010000 */
[----:B------:R-:W-:Y:S01]  /*1cbe0*/  SEL R228, RZ, 0x1, P2 ;  /* 0x00000001ffe47807 */ /* 0x000fe20001000000 */
[----:B------:R-:W-:Y:S01]  /*1cbf0*/  FMUL.FTZ R159, R159, c[0x0][0x1e8] ;  /* 0x00007a009f9f7a20 */ /* 0x000fe20000410000 */
[----:B------:R-:W-:Y:S01]  /*1cc00*/  FSETP.GTU.FTZ.AND P2, PT, R227, c[0x0][0x1e4], PT ;  /* 0x00007900e3007a0b */ /* 0x000fe20003f5c000 */
[----:B------:R-:W-:Y:S01]  /*1cc10*/  FADD.FTZ R232, R36, R223 ;  /* 0x000000df24e87221 */ /* 0x000fe20000010000 */
[----:B------:R-:W-:Y:S01]  /*1cc20*/  ISETP.NE.AND P1, PT, R221, RZ, PT ;  /* 0x000000ffdd00720c */ /* 0x000fe20003f25270 */
[----:B------:R-:W-:Y:S01]  /*1cc30*/  IMAD.WIDE.U32 R228, R228, 0x1000000, RZ ;  /* 0x01000000e4e47825 */ /* 0x000fe200078e00ff */
[----:B------:R-:W-:-:S02]  /*1cc40*/  SEL R233, RZ, 0x1000000, P2 ;  /* 0x01000000ffe97807 */ /* 0x000fc40001000000 */
[----:B------:R-:W-:Y:S01]  /*1cc50*/  FSEL R159, R159, RZ, !P2 ;  /* 0x000000ff9f9f7208 */ /* 0x000fe20005000000 */
[----:B------:R-:W-:Y:S01]  /*1cc60*/  FADD.FTZ R231, R37, R232 ;  /* 0x000000e825e77221 */ /* 0x000fe20000010000 */
[----:B------:R-:W-:Y:S01]  /*1cc70*/  LOP3.LUT R237, R237, R233, R230, 0xfe, !PT ;  /* 0x000000e9eded7212 */ /* 0x000fe200078efee6 */
[----:B------:R-:W-:Y:S01]  /*1cc80*/  IMAD.WIDE.U32 R226, R226, 0x10000, RZ ;  /* 0x00010000e2e27825 */ /* 0x000fe200078e00ff */
[----:B------:R-:W-:-:S03]  /*1cc90*/  SEL R233, RZ, 0x1, P5 ;  /* 0x00000001ffe97807 */ /* 0x000fc60002800000 */
[----:B------:R-:W-:-:S04]  /*1cca0*/  IMAD.WIDE.U32 R222, R222, 0x100, RZ ;  /* 0x00000100dede7825 */ /* 0x000fc800078e00ff */
[----:B------:R-:W-:Y:S01]  /*1ccb0*/  FADD.FTZ R230, R38, R231 ;  /* 0x000000e726e67221 */ /* 0x000fe20000010000 */
[----:B------:R-:W-:Y:S01]  /*1ccc0*/  LOP3.LUT R222, R222, R228, R226, 0xfe, !PT ;  /* 0x000000e4dede7212 */ /* 0x000fe200078efee2 */
[----:B------:R-:W-:Y:S01]  /*1ccd0*/  @P6 FADD.FTZ R159, R111, R159 ;  /* 0x0000009f6f9f6221 */ /* 0x000fe20000010000 */
[----:B------:R-:W-:Y:S01]  /*1cce0*/  SEL R228, RZ, 0x1, P3 ;  /* 0x00000001ffe47807 */ /* 0x000fe20001800000 */
[----:B------:R-:W-:Y:S01]  /*1ccf0*/  FADD.FTZ R231, R39, R230 ;  /* 0x000000e627e77221 */ /* 0x000fe20000010000 */
[----:B------:R-:W-:Y:S02]  /*1cd00*/  LOP3.LUT R222, R222, R233, RZ, 0xfc, !PT ;  /* 0x000000e9dede7212 */ /* 0x000fe400078efcff */
[----:B------:R-:W-:Y:S01]  /*1cd10*/  LOP3.LUT R233, R229, R237, R228, 0xfe, !PT ;  /* 0x000000ede5e97212 */ /* 0x000fe200078efee4 */
[----:B------:R-:W-:Y:S02]  /*1cd20*/  FADD.FTZ R226, R32, R231 ;  /* 0x000000e720e27221 */ /* 0x000fe40000010000 */
[----:B------:R-:W-:Y:S01]  /*1cd30*/  IMAD.WIDE.U32 R228, R235, R224, c[0x0][0x188] ;  /* 0x00006200ebe47625 */ /* 0x000fe200078e00e0 */
[----:B------:R-:W-:-:S03]  /*1cd40*/  LOP3.LUT R223, R223, R233, R227, 0xfe, !PT ;  /* 0x000000e9dfdf7212 */ /* 0x000fc600078efee3 */
[----:B------:R-:W-:Y:S01]  /*1cd50*/  IMAD.WIDE.U32 R224, R235, R225, c[0x0][0x190] ;  /* 0x00006400ebe07625 */ /* 0x000fe200078e00e1 */
[----:B------:R0:W-:Y:S03]  /*1cd60*/  STG.E.128 [R228.64], R32 ;  /* 0x00000020e4007986 */ /* 0x0001e6000c101d06 */
[----:B------:R-:W-:Y:S01]  /*1cd70*/  FADD.FTZ R231, R33, R226 ;  /* 0x000000e221e77221 */ /* 0x000fe20000010000 */
[----:B------:R0:W-:Y:S03]  /*1cd80*/  STG.E.128 [R228.64+0x10], R156 ;  /* 0x0000109ce4007986 */ /* 0x0001e6000c101d06 */
        /* <DEDUP_REMOVED lines=9> */
.L_x_24825:
        /* <DEDUP_REMOVED lines=180> */
.L_x_24826:
[----:B------:R-:W-:Y:S01]  /*1d960*/  FMUL.FTZ R223, R227, R227 ;  /* 0x000000e3e3df7220 */ /* 0x000fe20000410000 */
[----:B------:R-:W-:Y:S01]  /*1d970*/  MOV R222, c[0x0][0x1e0] ;  /* 0x0000780000de7a02 */ /* 0x000fe20000000f00 */
[----:B-1----:R-:W-:Y:S01]  /*1d980*/  FADD.FTZ R225, R225, R226 ;  /* 0x000000e2e1e17221 */ /* 0x002fe20000010000 */
[----:B------:R-:W-:Y:S01]  /*1d990*/  ISETP.NE.AND P0, PT, RZ, UR8, PT ;  /* 0x00000008ff007c0c */ /* 0x000fe2000bf05270 */
[----:B------:R-:W-:Y:S01]  /*1d9a0*/  IMAD.MOV.U32 R221, RZ, RZ, 0x4 ;  /* 0x00000004ffdd7424 */ /* 0x000fe200078e00ff */
[----:B------:R-:W-:Y:S01]  /*1d9b0*/  PRMT R232, RZ, 0x5410, R120 ;  /* 0x00005410ffe87816 */ /* 0x000fe20000000078 */
[----:B------:R-:W-:Y:S01]  /*1d9c0*/  FFMA.FTZ R222, R225, R222, c[0x0][0x228] ;  /* 0x00008a00e1de7623 */ /* 0x000fe200000100de */
[----:B------:R-:W-:Y:S01]  /*1d9d0*/  FSEL R229, R223, RZ, P0 ;  /* 0x000000ffdfe57208 */ /* 0x000fe20000000000 */
[----:B------:R-:W-:Y:S01]  /*1d9e0*/  @!P1 IMAD.WIDE R224, R0, R221, c[0x0][0x1a0] ;  /* 0x0000680000e09625 */ /* 0x000fe200078e02dd */
[----:B------:R-:W-:Y:S02]  /*1d9f0*/  FSEL R223, R227, RZ, !P0 ;  /* 0x000000ffe3df7208 */ /* 0x000fe40004000000 */
[----:B0-----:R-:W-:Y:S01]  /*1da00*/  PRMT R226, RZ, 0x7610, R126 ;  /* 0x00007610ffe27816 */ /* 0x001fe2000000007e */
[----:B------:R-:W-:Y:S01]  /*1da10*/  FADD.FTZ R222, R222, R229 ;  /* 0x000000e5dede7221 */ /* 0x000fe20000010000 */
[----:B------:R0:W-:Y:S01]  /*1da20*/  @!P1 STG.E [R224.64], R227 ;  /* 0x000000e3e0009986 */ /* 0x0001e2000c101906 */
[--C-:B------:R-:W-:Y:S01]  /*1da30*/  FADD.FTZ R101, R101, -R223.reuse ;  /* 0x800000df65657221 */ /* 0x100fe20000010000 */
[----:B------:R-:W-:Y:S01]  /*1da40*/  PRMT R230, RZ, 0x7610, R124 ;  /* 0x00007610ffe67816 */ /* 0x000fe2000000007c */
[----:B------:R-:W-:Y:S01]  /*1da50*/  FADD.FTZ R102, R102, -R223 ;  /* 0x800000df66667221 */ /* 0x000fe20000010000 */
[----:B------:R-:W-:Y:S01]  /*1da60*/  PRMT R228, RZ, 0x7610, R125 ;  /* 0x00007610ffe47816 */ /* 0x000fe2000000007d */
[----:B------:R-:W1:Y:S01]  /*1da70*/  MUFU.RSQ R222, R222 ;  /* 0x000000de00de7308 */ /* 0x000e620000001400 */
[----:B------:R-:W-:Y:S01]  /*1da80*/  FADD.FTZ R237, R158, -R223 ;  /* 0x800000df9eed7221 */ /* 0x000fe20000010000 */
[----:B------:R-:W-:Y:S01]  /*1da90*/  PRMT R158, RZ, 0x5410, R155 ;  /* 0x00005410ff9e7816 */ /* 0x000fe2000000009b */
[----:B------:R-:W-:-:S02]  /*1daa0*/  FADD.FTZ R103, R103, -R223 ;  /* 0x800000df67677221 */ /* 0x000fc40000010000 */
[--C-:B------:R-:W-:Y:S02]  /*1dab0*/  FADD.FTZ R229, R38, -R223.reuse ;  /* 0x800000df26e57221 */ /* 0x100fe40000010000 */
[----:B0-----:R-:W-:Y:S01]  /*1dac0*/  FADD.FTZ R227, R36, -R223 ;  /* 0x800000df24e37221 */ /* 0x001fe20000010000 */
[----:B------:R-:W-:Y:S01]  /*1dad0*/  PRMT R224, RZ, 0x7610, R127 ;  /* 0x00007610ffe07816 */ /* 0x000fe2000000007f */
[--C-:B------:R-:W-:Y:S02]  /*1dae0*/  FADD.FTZ R107, R107, -R223.reuse ;  /* 0x800000df6b6b7221 */ /* 0x100fe40000010000 */
[--C-:B------:R-:W-:Y:S02]  /*1daf0*/  FADD.FTZ R100, R100, -R223.reuse ;  /* 0x800000df64647221 */ /* 0x100fe40000010000 */
[--C-:B------:R-:W-:Y:S02]  /*1db00*/  FADD.FTZ R233, R34, -R223.reuse ;  /* 0x800000df22e97221 */ /* 0x100fe40000010000 */
[----:B------:R-:W-:-:S02]  /*1db10*/  FADD.FTZ R105, R105, -R223 ;  /* 0x800000df69697221 */ /* 0x000fc40000010000 */
[C---:B-1----:R-:W-:Y:S02]  /*1db20*/  FMUL.FTZ R36, R222.reuse, R101 ;  /* 0x00000065de247220 */ /* 0x042fe40000410000 */
[C---:B------:R-:W-:Y:S02]  /*1db30*/  FMUL.FTZ R101, R222.reuse, R102 ;  /* 0x00000066de657220 */ /* 0x040fe40000410000 */
[C---:B------:R-:W-:Y:S02]  /*1db40*/  FMUL.FTZ R38, R222.reuse, R103 ;  /* 0x00000067de267220 */ /* 0x040fe40000410000 */
[----:B------:R-:W-:Y:S01]  /*1db50*/  FFMA.FTZ R101, R101, R158, R8 ;  /* 0x0000009e65657223 */ /* 0x000fe20000010008 */
[----:B------:R-:W-:Y:S01]  /*1db60*/  PRMT R158, RZ, 0x7610, R155 ;  /* 0x00007610ff9e7816 */ /* 0x000fe2000000009b */
[C---:B------:R-:W-:Y:S02]  /*1db70*/  FMUL.FTZ R34, R222.reuse, R107 ;  /* 0x0000006bde227220 */ /* 0x040fe40000410000 */
[----:B------:R-:W-:-:S02]  /*1db80*/  FMUL.FTZ R107, R222, R100 ;  /* 0x00000064de6b7220 */ /* 0x000fc40000410000 */
[----:B------:R-:W-:Y:S01]  /*1db90*/  FFMA.FTZ R38, R38, R158, R9 ;  /* 0x0000009e26267223 */ /* 0x000fe20000010009 */
[----:B------:R-:W-:Y:S01]  /*1dba0*/  PRMT R158, RZ, 0x5410, R154 ;  /* 0x00005410ff9e7816 */ /* 0x000fe2000000009a */
[--C-:B------:R-:W-:Y:S02]  /*1dbb0*/  FADD.FTZ R106, R106, -R223.reuse ;  /* 0x800000df6a6a7221 */ /* 0x100fe40000010000 */
[----:B------:R-:W-:Y:S02]  /*1dbc0*/  FADD.FTZ R231, R32, -R223 ;  /* 0x800000df20e77221 */ /* 0x000fe40000010000 */
        /* <DEDUP_REMOVED lines=77> */
[----:B------:R-:W-:Y:S02]  /*1e0a0*/  FADD.FTZ R159, R159, -R223 ;  /* 0x800000df9f9f7221 */ /* 0x000fe40000010000 */
[----:B------:R-:W-:-:S02]  /*1e0b0*/  FMUL.FTZ R223, R222, R104 ;  /* 0x00000068dedf7220 */ /* 0x000fc40000410000 */
[C---:B------:R-:W-:Y:S02]  /*1e0c0*/  FMUL.FTZ R103, R222.reuse, R96 ;  /* 0x00000060de677220 */ /* 0x040fe40000410000 */
[----:B------:R-:W-:Y:S01]  /*1e0d0*/  FFMA.FTZ R223, R223, R158, R2 ;  /* 0x0000009edfdf7223 */ /* 0x000fe20000010002 */
[----:B------:R-:W-:Y:S01]  /*1e0e0*/  PRMT R158, RZ, 0x7610, R152 ;  /* 0x00007610ff9e7816 */ /* 0x000fe20000000098 */
[C---:B------:R-:W-:Y:S02]  /*1e0f0*/  FMUL.FTZ R96, R222.reuse, R99 ;  /* 0x00000063de607220 */ /* 0x040fe40000410000 */
[----:B------:R-:W-:Y:S02]  /*1e100*/  FMUL.FTZ R99, R222, R92 ;  /* 0x0000005cde637220 */ /* 0x000fe40000410000 */
[----:B------:R-:W-:Y:S01]  /*1e110*/  FFMA.FTZ R32, R32, R158, R3 ;  /* 0x0000009e20207223 */ /* 0x000fe20000010003 */
[----:B------:R-:W-:Y:S01]  /*1e120*/  PRMT R158, RZ, 0x5410, R151 ;  /* 0x00005410ff9e7816 */ /* 0x000fe20000000097 */
[----:B------:R-:W-:-:S02]  /*1e130*/  FMUL.FTZ R92, R222, R93 ;  /* 0x0000005dde5c7220 */ /* 0x000fc40000410000 */
[C---:B------:R-:W-:Y:S02]  /*1e140*/  FMUL.FTZ R93, R222.reuse, R94 ;  /* 0x0000005ede5d7220 */ /* 0x040fe40000410000 */
        /* <DEDUP_REMOVED lines=80> */
[C---:B------:R-:W-:Y:S01]  /*1e650*/  FMUL.FTZ R100, R222.reuse, R231 ;  /* 0x000000e7de647220 */ /* 0x040fe20000410000 */
[----:B------:R-:W-:Y:S01]  /*1e660*/  PRMT R231, RZ, 0x7610, R122 ;  /* 0x00007610ffe77816 */ /* 0x000fe2000000007a */
[----:B------:R-:W-:Y:S01]  /*1e670*/  FFMA.FTZ R81, R81, R158, R28 ;  /* 0x0000009e51517223 */ /* 0x000fe2000001001c */
[----:B------:R-:W-:Y:S01]  /*1e680*/  PRMT R158, RZ, 0x7610, R141 ;  /* 0x00007610ff9e7816 */ /* 0x000fe2000000008d */
[C---:B------:R-:W-:Y:S02]  /*1e690*/  FMUL.FTZ R59, R222.reuse, R59 ;  /* 0x0000003bde3b7220 */ /* 0x040fe40000410000 */
[----:B------:R-:W-:Y:S02]  /*1e6a0*/  FMUL.FTZ R37, R222, R37 ;  /* 0x00000025de257220 */ /* 0x000fe40000410000 */
[----:B------:R-:W-:Y:S01]  /*1e6b0*/  FFMA.FTZ R82, R82, R158, R29 ;  /* 0x0000009e52527223 */ /* 0x000fe2000001001d */
[----:B------:R-:W-:Y:S01]  /*1e6c0*/  PRMT R158, RZ, 0x5410, R140 ;  /* 0x00005410ff9e7816 */ /* 0x000fe2000000008c */
[----:B------:R-:W-:-:S04]  /*1e6d0*/  @!P1 IMAD.WIDE R238, R0, R221, c[0x0][0x1a8] ;  /* 0x00006a0000ee9625 */ /* 0x000fc800078e02dd */
[----:B------:R-:W-:Y:S01]  /*1e6e0*/  FFMA.FTZ R87, R87, R158, R26 ;  /* 0x0000009e57577223 */ /* 0x000fe2000001001a */
[----:B------:R-:W-:Y:S01]  /*1e6f0*/  PRMT R158, RZ, 0x7610, R140 ;  /* 0x00007610ff9e7816 */ /* 0x000fe2000000008c */
[----:B------:R-:W-:Y:S01]  /*1e700*/  FFMA.FTZ R231, R37, R231, R200 ;  /* 0x000000e725e77223 */ /* 0x000fe200000100c8 */
[----:B------:R-:W-:Y:S01]  /*1e710*/  PRMT R37, RZ, 0x5410, R121 ;  /* 0x00005410ff257816 */ /* 0x000fe20000000079 */
[----:B------:R-:W-:Y:S01]  /*1e720*/  FMUL.FTZ R56, R222, R56 ;  /* 0x00000038de387220 */ /* 0x000fe20000410000 */
[----:B------:R0:W-:Y:S01]  /*1e730*/  @!P1 STG.E [R238.64], R222 ;  /* 0x000000deee009986 */ /* 0x0001e2000c101906 */
        /* <DEDUP_REMOVED lines=8> */
[----:B------:R-:W-:Y:S01]  /*1e7c0*/  FMUL.FTZ R49, R222, R49 ;  /* 0x00000031de317220 */ /* 0x000fe20000410000 */
[----:B0-----:R-:W-:Y:S01]  /*1e7d0*/  PRMT R239, RZ, 0x7610, R117 ;  /* 0x00007610ffef7816 */ /* 0x001fe20000000075 */
[----:B------:R-:W-:Y:S01]  /*1e7e0*/  FFMA.FTZ R70, R70, R158, R169 ;  /* 0x0000009e46467223 */ /* 0x000fe200000100a9 */
[----:B------:R-:W-:Y:S01]  /*1e7f0*/  PRMT R158, RZ, 0x5410, R138 ;  /* 0x00005410ff9e7816 */ /* 0x000fe2000000008a */
[C---:B------:R-:W-:Y:S02]  /*1e800*/  FMUL.FTZ R50, R222.reuse, R50 ;  /* 0x00000032de327220 */ /* 0x040fe40000410000 */
[----:B------:R-:W-:-:S02]  /*1e810*/  FMUL.FTZ R51, R222, R51 ;  /* 0x00000033de337220 */ /* 0x000fc40000410000 */
[----:B------:R-:W-:Y:S01]  /*1e820*/  FFMA.FTZ R75, R75, R158, R166 ;  /* 0x0000009e4b4b7223 */ /* 0x000fe200000100a6 */
[----:B------:R-:W-:Y:S01]  /*1e830*/  PRMT R158, RZ, 0x7610, R138 ;  /* 0x00007610ff9e7816 */ /* 0x000fe2000000008a */
[C---:B------:R-:W-:Y:S02]  /*1e840*/  FMUL.FTZ R44, R222.reuse, R44 ;  /* 0x0000002cde2c7220 */ /* 0x040fe40000410000 */
[----:B------:R-:W-:Y:S02]  /*1e850*/  FMUL.FTZ R45, R222, R45 ;  /* 0x0000002dde2d7220 */ /* 0x000fe40000410000 */
        /* <DEDUP_REMOVED lines=11> */
[C---:B------:R-:W-:Y:S01]  /*1e910*/  FMUL.FTZ R98, R222.reuse, R227 ;  /* 0x000000e3de627220 */ /* 0x040fe20000410000 */
[----:B------:R-:W-:Y:S01]  /*1e920*/  PRMT R227, RZ, 0x5410, R124 ;  /* 0x00005410ffe37816 */ /* 0x000fe2000000007c */
        /* <DEDUP_REMOVED lines=9> */
[----:B------:R-:W-:Y:S01]  /*1e9c0*/  PRMT R233, RZ, 0x7610, R121 ;  /* 0x00007610ffe97816 */ /* 0x000fe20000000079 */
[----:B------:R-:W-:Y:S01]  /*1e9d0*/  FFMA.FTZ R62, R62, R158, R175 ;  /* 0x0000009e3e3e7223 */ /* 0x000fe200000100af */
[----:B------:R-:W-:Y:S01]  /*1e9e0*/  PRMT R158, RZ, 0x7610, R135 ;  /* 0x00007610ff9e7816 */ /* 0x000fe20000000087 */
[C---:B------:R-:W-:Y:S02]  /*1e9f0*/  FMUL.FTZ R35, R222.reuse, R35 ;  /* 0x00000023de237220 */ /* 0x040fe40000410000 */
[C---:B------:R-:W-:Y:S01]  /*1ea00*/  FMUL.FTZ R106, R222.reuse, R235 ;  /* 0x000000ebde6a7220 */ /* 0x040fe20000410000 */
[----:B------:R-:W-:Y:S01]  /*1ea10*/  PRMT R235, RZ, 0x7610, R120 ;  /* 0x00007610ffeb7816 */ /* 0x000fe20000000078 */
[----:B------:R-:W-:Y:S01]  /*1ea20*/  FFMA.FTZ R63, R63, R158, R178 ;  /* 0x0000009e3f3f7223 */ /* 0x000fe200000100b2 */
[----:B------:R-:W-:Y:S01]  /*1ea30*/  PRMT R158, RZ, 0x5410, R134 ;  /* 0x00005410ff9e7816 */ /* 0x000fe20000000086 */
[----:B------:R-:W-:-:S02]  /*1ea40*/  FMUL.FTZ R157, R222, R157 ;  /* 0x0000009dde9d7220 */ /* 0x000fc40000410000 */
[C---:B------:R-:W-:Y:S01]  /*1ea50*/  FMUL.FTZ R156, R222.reuse, R237 ;  /* 0x000000edde9c7220 */ /* 0x040fe20000410000 */
[----:B------:R-:W-:Y:S01]  /*1ea60*/  PRMT R237, RZ, 0x7610, R119 ;  /* 0x00007610ffed7816 */ /* 0x000fe20000000077 */
[----:B------:R-:W-:Y:S01]  /*1ea70*/  FFMA.FTZ R67, R67, R158, R174 ;  /* 0x0000009e43437223 */ /* 0x000fe200000100ae */
[----:B------:R-:W-:Y:S01]  /*1ea80*/  PRMT R158, RZ, 0x7610, R134 ;  /* 0x00007610ff9e7816 */ /* 0x000fe20000000086 */
        /* <DEDUP_REMOVED lines=23> */
[----:B------:R-:W-:Y:S01]  /*1ec00*/  PRMT R61, RZ, 0x7610, R132 ;  /* 0x00007610ff3d7816 */ /* 0x000fe20000000084 */
[----:B------:R-:W-:Y:S01]  /*1ec10*/  FFMA.FTZ R235, R41, R235, R196 ;  /* 0x000000eb29eb7223 */ /* 0x000fe200000100c4 */
[----:B------:R-:W-:Y:S01]  /*1ec20*/  LEA.HI.X R41, R219, c[0x0][0x20c], RZ, 0x4, P0 ;  /* 0x00008300db297a11 */ /* 0x000fe200000f24ff */
        /* <DEDUP_REMOVED lines=23> */
[C---:B------:R-:W-:Y:S01]  /*1eda0*/  IADD3 R66, R219.reuse, 0x60, RZ ;  /* 0x00000060db427810 */ /* 0x040fe20007ffe0ff */
[----:B------:R-:W-:Y:S01]  /*1edb0*/  FFMA.FTZ R225, R50, R225, R187 ;  /* 0x000000e132e17223 */ /* 0x000fe200000100bb */
        /* <DEDUP_REMOVED lines=17> */
[----:B------:R-:W-:Y:S01]  /*1eed0*/  IMAD R0, R221, c[0x0][0x160], R0 ;  /* 0x00005800dd007a24 */ /* 0x000fe200078e0200 */
[----:B------:R-:W-:Y:S01]  /*1eee0*/  F2FP.BF16.PACK_AB R38, R84, R91 ;  /* 0x0000005b5426723e */ /* 0x000fe200000010ff */
[----:B------:R-:W-:Y:S01]  /*1eef0*/  FFMA.FTZ R56, R56, R61, R177 ;  /* 0x0000003d38387223 */ /* 0x000fe200000100b1 */
[----:B------:R-:W-:-:S02]  /*1ef00*/  PRMT R61, RZ, 0x7610, R128 ;  /* 0x00007610ff3d7816 */ /* 0x000fc40000000080 */
[----:B------:R-:W-:Y:S02]  /*1ef10*/  F2FP.BF16.PACK_AB R37, R90, R89 ;  /* 0x000000595a25723e */ /* 0x000fe400000010ff */
[----:B------:R-:W-:Y:S01]  /*1ef20*/  F2FP.BF16.PACK_AB R50, R158, R67 ;  /* 0x000000439e32723e */ /* 0x000fe200000010ff */
[----:B------:R-:W-:Y:S01]  /*1ef30*/  FFMA.FTZ R57, R57, R61, R180 ;  /* 0x0000003d39397223 */ /* 0x000fe200000100b4 */
[----:B------:R-:W-:Y:S02]  /*1ef40*/  PRMT R61, RZ, 0x5410, R127 ;  /* 0x00005410ff3d7816 */ /* 0x000fe4000000007f */
[----:B------:R-:W-:Y:S02]  /*1ef50*/  F2FP.BF16.PACK_AB R43, R78, R77 ;  /* 0x0000004d4e2b723e */ /* 0x000fe400000010ff */
[----:B------:R-:W-:Y:S01]  /*1ef60*/  F2FP.BF16.PACK_AB R42, R76, R83 ;  /* 0x000000534c2a723e */ /* 0x000fe200000010ff */
[----:B------:R-:W-:Y:S01]  /*1ef70*/  FFMA.FTZ R61, R46, R61, R191 ;  /* 0x0000003d2e3d7223 */ /* 0x000fe200000100bf */
[----:B------:R-:W-:-:S02]  /*1ef80*/  F2FP.BF16.PACK_AB R46, R36, R107 ;  /* 0x0000006b242e723e */ /* 0x000fc400000010ff */
[----:B------:R-:W-:Y:S02]  /*1ef90*/  F2FP.BF16.PACK_AB R36, R88, R95 ;  /* 0x0000005f5824723e */ /* 0x000fe400000010ff */
[----:B------:R-:W-:Y:S01]  /*1efa0*/  F2FP.BF16.PACK_AB R51, R63, R62 ;  /* 0x0000003e3f33723e */ /* 0x000fe200000010ff */
[----:B------:R0:W-:Y:S01]  /*1efb0*/  STG.E.128 [R40.64], R44 ;  /* 0x0000002c28007986 */ /* 0x0001e2000c101d06 */
[----:B------:R-:W-:Y:S02]  /*1efc0*/  IADD3 R62, R219, 0xa0, RZ ;  /* 0x000000a0db3e7810 */ /* 0x000fe40007ffe0ff */
[----:B------:R-:W-:Y:S02]  /*1efd0*/  F2FP.BF16.PACK_AB R55, R55, R54 ;  /* 0x000000363737723e */ /* 0x000fe400000010ff */
[----:B------:R-:W-:Y:S02]  /*1efe0*/  F2FP.BF16.PACK_AB R54, R53, R52 ;  /* 0x000000343536723e */ /* 0x000fe400000010ff */
[----:B------:R-:W-:-:S02]  /*1eff0*/  F2FP.BF16.PACK_AB R53, R59, R58 ;  /* 0x0000003a3b35723e */ /* 0x000fc400000010ff */
[----:B------:R-:W-:Y:S02]  /*1f000*/  F2FP.BF16.PACK_AB R52, R57, R56 ;  /* 0x000000383934723e */ /* 0x000fe400000010ff */
[----:B------:R-:W-:Y:S02]  /*1f010*/  F2FP.BF16.PACK_AB R59, R224, R61 ;  /* 0x0000003de03b723e */ /* 0x000fe400000010ff */
[----:B------:R-:W-:Y:S02]  /*1f020*/  F2FP.BF16.PACK_AB R58, R226, R159 ;  /* 0x0000009fe23a723e */ /* 0x000fe400000010ff */
[----:B------:R-:W-:Y:S02]  /*1f030*/  F2FP.BF16.PACK_AB R57, R228, R225 ;  /* 0x000000e1e439723e */ /* 0x000fe400000010ff */
[----:B------:R-:W-:Y:S02]  /*1f040*/  F2FP.BF16.PACK_AB R56, R230, R227 ;  /* 0x000000e3e638723e */ /* 0x000fe400000010ff */
[----:B0-----:R-:W-:-:S02]  /*1f050*/  F2FP.BF16.PACK_AB R47, R70, R69 ;  /* 0x00000045462f723e */ /* 0x001fc400000010ff */
[----:B------:R-:W-:Y:S02]  /*1f060*/  F2FP.BF16.PACK_AB R46, R68, R75 ;  /* 0x0000004b442e723e */ /* 0x000fe400000010ff */
[----:B------:R-:W-:Y:S01]  /*1f070*/  F2FP.BF16.PACK_AB R45, R74, R73 ;  /* 0x000000494a2d723e */ /* 0x000fe200000010ff */
[----:B------:R-:W-:Y:S01]  /*1f080*/  IMAD.MOV.U32 R73, RZ, RZ, 0x10 ;  /* 0x00000010ff497424 */ /* 0x000fe200078e00ff */
[C---:B------:R-:W-:Y:S02]  /*1f090*/  IADD3 R70, R219.reuse, 0x20, RZ ;  /* 0x00000020db467810 */ /* 0x040fe40007ffe0ff */
[----:B------:R-:W-:Y:S01]  /*1f0a0*/  IADD3 R68, R219, 0x40, RZ ;  /* 0x00000040db447810 */ /* 0x000fe20007ffe0ff */
[C---:B------:R-:W-:Y:S01]  /*1f0b0*/  IMAD.WIDE.U32 R66, R73.reuse, R66, c[0x0][0x208] ;  /* 0x0000820049427625 */ /* 0x040fe200078e0042 */
[----:B------:R-:W-:Y:S02]  /*1f0c0*/  F2FP.BF16.PACK_AB R41, R82, R81 ;  /* 0x000000515229723e */ /* 0x000fe400000010ff */
[----:B------:R-:W-:Y:S01]  /*1f0d0*/  F2FP.BF16.PACK_AB R40, R80, R87 ;  /* 0x000000575028723e */ /* 0x000fe200000010ff */
[----:B------:R-:W-:Y:S01]  /*1f0e0*/  IMAD.WIDE.U32 R70, R73, R70, c[0x0][0x208] ;  /* 0x0000820049467625 */ /* 0x000fe200078e0046 */
[----:B------:R-:W-:-:S03]  /*1f0f0*/  F2FP.BF16.PACK_AB R44, R72, R79 ;  /* 0x0000004f482c723e */ /* 0x000fc600000010ff */
[C---:B------:R-:W-:Y:S01]  /*1f100*/  IMAD.WIDE.U32 R68, R73.reuse, R68, c[0x0][0x208] ;  /* 0x0000820049447625 */ /* 0x040fe200078e0044 */
[----:B------:R0:W-:Y:S03]  /*1f110*/  STG.E.128 [R70.64], R32 ;  /* 0x0000002046007986 */ /* 0x0001e6000c101d06 */
[C---:B------:R-:W-:Y:S01]  /*1f120*/  IMAD.WIDE.U32 R64, R73.reuse, R64, c[0x0][0x208] ;  /* 0x0000820049407625 */ /* 0x040fe200078e0040 */
[----:B------:R1:W-:Y:S03]  /*1f130*/  STG.E.128 [R68.64], R36 ;  /* 0x0000002444007986 */ /* 0x0003e6000c101d06 */
[----:B------:R-:W-:Y:S01]  /*1f140*/  IMAD.WIDE.U32 R62, R73, R62, c[0x0][0x208] ;  /* 0x00008200493e7625 */ /* 0x000fe200078e003e */
[----:B------:R2:W-:Y:S04]  /*1f150*/  STG.E.128 [R66.64], R40 ;  /* 0x0000002842007986 */ /* 0x0005e8000c101d06 */
[----:B------:R3:W-:Y:S04]  /*1f160*/  STG.E.128 [R64.64], R44 ;  /* 0x0000002c40007986 */ /* 0x0007e8000c101d06 */
[----:B------:R4:W-:Y:S01]  /*1f170*/  STG.E.128 [R62.64], R48 ;  /* 0x000000303e007986 */ /* 0x0009e2000c101d06 */
[----:B0-----:R-:W-:-:S02]  /*1f180*/  F2FP.BF16.PACK_AB R35, R229, R102 ;  /* 0x00000066e523723e */ /* 0x001fc400000010ff */
[----:B------:R-:W-:Y:S02]  /*1f190*/  F2FP.BF16.PACK_AB R34, R231, R98 ;  /* 0x00000062e722723e */ /* 0x000fe400000010ff */
[----:B-1----:R-:W-:Y:S02]  /*1f1a0*/  IADD3 R36, R219, 0x120, RZ ;  /* 0x00000120db247810 */ /* 0x002fe40007ffe0ff */
[----:B------:R-:W-:Y:S02]  /*1f1b0*/  F2FP.BF16.PACK_AB R33, R233, R60 ;  /* 0x0000003ce921723e */ /* 0x000fe400000010ff */
[C---:B--2---:R-:W-:Y:S02]  /*1f1c0*/  IADD3 R42, R219.reuse, 0x100, RZ ;  /* 0x00000100db2a7810 */ /* 0x044fe40007ffe0ff */
[----:B------:R-:W-:Y:S02]  /*1f1d0*/  LEA R40, P0, R36, c[0x0][0x208], 0x4 ;  /* 0x0000820024287a11 */ /* 0x000fe400078020ff */
[----:B---3--:R-:W-:Y:S01]  /*1f1e0*/  IADD3 R46, R219, 0xc0, RZ ;  /* 0x000000c0db2e7810 */ /* 0x008fe20007ffe0ff */
[----:B------:R-:W-:Y:S01]  /*1f1f0*/  IMAD.WIDE.U32 R42, R73, R42, c[0x0][0x208] ;  /* 0x00008200492a7625 */ /* 0x000fe200078e002a */
[----:B------:R-:W-:-:S02]  /*1f200*/  IADD3 R44, R219, 0xe0, RZ ;  /* 0x000000e0db2c7810 */ /* 0x000fc40007ffe0ff */
[----:B------:R-:W-:Y:S01]  /*1f210*/  F2FP.BF16.PACK_AB R32, R235, R232 ;  /* 0x000000e8eb20723e */ /* 0x000fe200000010ff */
[----:B------:R-:W-:Y:S01]  /*1f220*/  IMAD.WIDE.U32 R46, R73, R46, c[0x0][0x208] ;  /* 0x00008200492e7625 */ /* 0x000fe200078e002e */
[----:B------:R-:W-:Y:S02]  /*1f230*/  LEA.HI.X R41, R36, c[0x0][0x20c], RZ, 0x4, P0 ;  /* 0x0000830024297a11 */ /* 0x000fe400000f24ff */
        /* <DEDUP_REMOVED lines=8> */
[----:B------:R4:W-:Y:S04]  /*1f2c0*/  STG.E.128 [R42.64], R32 ;  /* 0x000000202a007986 */ /* 0x0009e8000c101d06 */
[----:B------:R4:W-:Y:S06]  /*1f2d0*/  STG.E.128 [R40.64], R36 ;  /* 0x0000002428007986 */ /* 0x0009ec000c101d06 */
[----:B----4-:R-:W-:Y:S01]  /*1f2e0*/  @P0 CALL.REL.NOINC `(.L_x_24823) ;  /* 0x0000001000000944 */ /* 0x010fe20003c00000 */
[----:B------:R-:W-:Y:S05]  /*1f2f0*/  BRA `(.L_x_24824) ;  /* 0xfffe1ac000007947 */ /* 0x000fea000383ffff */
.L_x_24823:
[----:B------:R-:W-:Y:S05]  /*1f300*/  BSYNC B0 ;  /* 0x0000000000007941 */ /* 0x000fea0003800000 */
.L_x_24260:
[----:B------:R-:W-:Y:S05]  /*1f310*/  EXIT ;  /* 0x000000000000794d */ /* 0x000fea0003800000 */
.L_x_24821:
[----:B0-----:R-:W-:Y:S01]  /*1f320*/  HFMA2.MMA R224, -RZ, RZ, 0, 1.847743988037109375e-06 ;  /* 0x0000001fffe07435 */ /* 0x001fe200000001ff */
[----:B------:R-:W-:Y:S01]  /*1f330*/  IMAD.MOV.U32 R221, RZ, RZ, 0x1 ;  /* 0x00000001ffdd7424 */ /* 0x000fe200078e00ff */
[----:B------:R-:W-:Y:S01]  /*1f340*/  MOV R222, 0x1f370 ;  /* 0x0001f37000de7802 */ /* 0x000fe20000000f00 */
[----:B------:R-:W-:-:S03]  /*1f350*/  IMAD.MOV.U32 R225, RZ, RZ, -0x1 ;  /* 0xffffffffffe17424 */ /* 0x000fc600078e00ff */
[----:B------:R-:W-:Y:S05]  /*1f360*/  CALL.REL.NOINC `($__internal_57_$__cuda_sm70_shflsync_bfly_p) ;  /* 0x00000d9000007944 */ /* 0x000fea0003c00000 */
[----:B01----:R-:W-:Y:S05]  /*1f370*/  BRA `(.L_x_24825) ;  /* 0xffffdaa000007947 */ /* 0x003fea000383ffff */
.L_x_24822:
[----:B------:R-:W-:Y:S01]  /*1f380*/  IMAD.MOV.U32 R221, RZ, RZ, 0x2 ;  /* 0x00000002ffdd7424 */ /* 0x000fe200078e00ff */
[----:B------:R-:W-:Y:S01]  /*1f390*/  MOV R225, 0xffffffff ;  /* 0xffffffff00e17802 */ /* 0x000fe20000000f00 */
[----:B------:R-:W-:Y:S01]  /*1f3a0*/  IMAD.MOV.U32 R224, RZ, RZ, 0x1f ;  /* 0x0000001fffe07424 */ /* 0x000fe200078e00ff */
[----:B------:R-:W-:-:S02]  /*1f3b0*/  MOV R222, 0x1f3d0 ;  /* 0x0001f3d000de7802 */ /* 0x000fc40000000f00 */
[----:B------:R-:W-:Y:S05]  /*1f3c0*/  CALL.REL.NOINC `($__internal_57_$__cuda_sm70_shflsync_bfly_p) ;  /* 0x00000d3000007944 */ /* 0x000fea0003c00000 */
[----:B01----:R-:W-:Y:S01]  /*1f3d0*/  FADD.FTZ R226, R226, R221 ;  /* 0x000000dde2e27221 */ /* 0x003fe20000010000 */
[----:B------:R-:W-:Y:S01]  /*1f3e0*/  MOV R222, 0x1f430 ;  /* 0x0001f43000de7802 */ /* 0x000fe20000000f00 */
[----:B------:R-:W-:-:S02]  /*1f3f0*/  IMAD.MOV.U32 R221, RZ, RZ, 0x4 ;  /* 0x00000004ffdd7424 */ /* 0x000fc400078e00ff */
[----:B------:R-:W-:Y:S02]  /*1f400*/  IMAD.MOV.U32 R224, RZ, RZ, 0x1f ;  /* 0x0000001fffe07424 */ /* 0x000fe400078e00ff */
[----:B------:R-:W-:Y:S02]  /*1f410*/  IMAD.MOV.U32 R225, RZ, RZ, -0x1 ;  /* 0xffffffffffe17424 */ /* 0x000fe400078e00ff */
[----:B------:R-:W-:Y:S05]  /*1f420*/  CALL.REL.NOINC `($__internal_57_$__cuda_sm70_shflsync_bfly_p) ;  /* 0x00000cd000007944 */ /* 0x000fea0003c00000 */
[----:B01----:R-:W-:Y:S01]  /*1f430*/  FADD.FTZ R226, R226, R221 ;  /* 0x000000dde2e27221 */ /* 0x003fe20000010000 */
[----:B------:R-:W-:Y:S01]  /*1f440*/  HFMA2.MMA R221, -RZ, RZ, 0, 4.76837158203125e-07 ;  /* 0x00000008ffdd7435 */ /* 0x000fe200000001ff */
[----:B------:R-:W-:Y:S01]  /*1f450*/  IMAD.MOV.U32 R224, RZ, RZ, 0x1f ;  /* 0x0000001fffe07424 */ /* 0x000fe200078e00ff */
[----:B------:R-:W-:Y:S01]  /*1f460*/  MOV R222, 0x1f490 ;  /* 0x0001f49000de7802 */ /* 0x000fe20000000f00 */
[----:B------:R-:W-:-:S03]  /*1f470*/  IMAD.MOV.U32 R225, RZ, RZ, -0x1 ;  /* 0xffffffffffe17424 */ /* 0x000fc600078e00ff */
[----:B------:R-:W-:Y:S05]  /*1f480*/  CALL.REL.NOINC `($__internal_57_$__cuda_sm70_shflsync_bfly_p) ;  /* 0x00000c7000007944 */ /* 0x000fea0003c00000 */
[----:B01----:R-:W-:Y:S01]  /*1f490*/  FADD.FTZ R226, R226, R221 ;  /* 0x000000dde2e27221 */ /* 0x003fe20000010000 */
[----:B------:R-:W-:Y:S01]  /*1f4a0*/  MOV R224, 0x1f ;  /* 0x0000001f00e07802 */ /* 0x000fe20000000f00 */
[----:B------:R-:W-:Y:S01]  /*1f4b0*/  IMAD.MOV.U32 R221, RZ, RZ, 0x10 ;  /* 0x00000010ffdd7424 */ /* 0x000fe200078e00ff */
[----:B------:R-:W-:Y:S01]  /*1f4c0*/  MOV R222, 0x1f4f0 ;  /* 0x0001f4f000de7802 */ /* 0x000fe20000000f00 */
[----:B------:R-:W-:-:S02]  /*1f4d0*/  IMAD.MOV.U32 R225, RZ, RZ, -0x1 ;  /* 0xffffffffffe17424 */ /* 0x000fc400078e00ff */
[----:B------:R-:W-:Y:S05]  /*1f4e0*/  CALL.REL.NOINC `($__internal_57_$__cuda_sm70_shflsync_bfly_p) ;  /* 0x00000c1000007944 */ /* 0x000fea0003c00000 */
[----:B-1----:R-:W-:Y:S01]  /*1f4f0*/  FADD.FTZ R221, R226, R221 ;  /* 0x000000dde2dd7221 */ /* 0x002fe20000010000 */
[----:B0-----:R-:W-:-:S03]  /*1f500*/  MOV R225, 0xffffffff ;  /* 0xffffffff00e17802 */ /* 0x001fc60000000f00 */
        /* <DEDUP_REMOVED lines=160> */
[----:B------:R-:W-:Y:S02]  /*1ff10*/  IMAD.MOV.U32 R224, RZ, RZ, 0x1f ;  /* 0x0000001fffe07424 */ /* 0x000fe400078e00ff */
[----:B------:R-:W-:Y:S01]  /*1ff20*/  FFMA.FTZ R226, R222, R222, R221 ;  /* 0x000000dedee27223 */ /* 0x000fe200000100dd */
[----:B------:R-:W-:Y:S01]  /*1ff30*/  MOV R222, 0x1ff60 ;  /* 0x0001ff6000de7802 */ /* 0x000fe20000000f00 */
[----:B------:R-:W-:-:S02]  /*1ff40*/  IMAD.MOV.U32 R221, RZ, RZ, 0x1 ;  /* 0x00000001ffdd7424 */ /* 0x000fc400078e00ff */
        /* <DEDUP_REMOVED lines=8> */
[----:B------:R-:W-:Y:S01]  /*1ffd0*/  HFMA2.MMA R221, -RZ, RZ, 0, 2.384185791015625e-07 ;  /* 0x00000004ffdd7435 */ /* 0x000fe200000001ff */
        /* <DEDUP_REMOVED lines=10> */
[----:B01----:R-:W-:Y:S01]  /*20080*/  FADD.FTZ R226, R226, R221 ;  /* 0x000000dde2e27221 */ /* 0x003fe20000010000 */
[----:B------:R-:W-:Y:S01]  /*20090*/  MOV R225, 0xffffffff ;  /* 0xffffffff00e17802 */ /* 0x000fe20000000f00 */
[----:B------:R-:W-:Y:S01]  /*200a0*/  IMAD.MOV.U32 R221, RZ, RZ, 0x10 ;  /* 0x00000010ffdd7424 */ /* 0x000fe200078e00ff */
[----:B------:R-:W-:Y:S01]  /*200b0*/  MOV R222, 0x200e0 ;  /* 0x000200e000de7802 */ /* 0x000fe20000000f00 */
[----:B------:R-:W-:-:S02]  /*200c0*/  IMAD.MOV.U32 R224, RZ, RZ, 0x1f ;  /* 0x0000001fffe07424 */ /* 0x000fc400078e00ff */
[----:B------:R-:W-:Y:S05]  /*200d0*/  CALL.REL.NOINC `($__internal_57_$__cuda_sm70_shflsync_bfly_p) ;  /* 0x0000002000007944 */ /* 0x000fea0003c00000 */
[----:B01----:R-:W-:Y:S01]  /*200e0*/  IMAD.MOV.U32 R225, RZ, RZ, R221 ;  /* 0x000000ffffe17224 */ /* 0x003fe200078e00dd */
[----:B------:R-:W-:Y:S05]  /*200f0*/  BRA `(.L_x_24826) ;  /* 0xffffd86000007947 */ /* 0x000fea000383ffff */
        .weak           $__internal_57_$__cuda_sm70_shflsync_bfly_p
        .type           $__internal_57_$__cuda_sm70_shflsync_bfly_p,@function
        .size           $__internal_57_$__cuda_sm70_shflsync_bfly_p,(.L_x_71057 - $__internal_57_$__cuda_sm70_shflsync_bfly_p)
$__internal_57_$__cuda_sm70_shflsync_bfly_p:
[----:B------:R-:W-:Y:S01]  /*20100*/  IMAD.MOV.U32 R223, RZ, RZ, 0x0 ;  /* 0x00000000ffdf7424 */ /* 0x000fe200078e00ff */
[----:B------:R-:W-:Y:S04]  /*20110*/  WARPSYNC R225 ;  /* 0x000000e100007348 */ /* 0x000fe80003800000 */
[----:B------:R0:W1:Y:S01]  /*20120*/  SHFL.BFLY PT, R221, R226, R221, R224 ;  /* 0x0c0000dde2dd7389 */ /* 0x00006200000e00e0 */
[----:B------:R-:W-:Y:S05]  /*20130*/  RET.REL.NODEC R222 `(_ZN10layer_norm13ln_fwd_kernelINS_13Kernel_traitsI13__nv_bfloat16S2_fS2_fjLj2560ELj1ELj4ELj1ELj16ENS_18Kernel_traits_baseILj2560ES2_S2_fS2_fjLj128EEEEELb1ELb0ELb0ELb1EEEvNS_9FwdParamsE) ;  /* 0xfffdfec0de007950 */ /* 0x000fea0003c3ffff */
.L_x_24827:
        /* <DEDUP_REMOVED lines=12> */
.L_x_71057:


//--------------------- .text._ZN10layer_norm13ln_fwd_kernelINS_13Kernel_traitsI13__nv_bfloat16S2_fS2_fjLj2560ELj1ELj4ELj1ELj16ENS_18Kernel_traits_baseILj2560ES2_S2_fS2_fjLj128EEEEELb1ELb0ELb1ELb0EEEvNS_9FwdParamsE --------------------------
	.section	.text._ZN10layer_norm13ln_fwd_kernelINS_13Kernel_traitsI13__nv_bfloat16S2_fS2_fjLj2560ELj1ELj4ELj1ELj16ENS_18Kernel_traits_baseILj2560ES2_S2_fS2_fjLj128EEEEELb1ELb0ELb1ELb0EEEvNS_9FwdParamsE,"ax",@progbits
	.sectioninfo	@"SHI_REGISTERS=255"
	.align	128
        .global         _ZN10layer_norm13ln_fwd_kernelINS_13Kernel_traitsI13__nv_bfloat16S2_fS2_fjLj2560ELj1ELj4ELj1ELj16ENS_18Kernel_traits_baseILj2560ES2_S2_fS2_fjLj128EEEEELb1ELb0ELb1ELb0EEEvNS_9FwdParamsE
        .type           _ZN10layer_norm13ln_fwd_kernelINS_13Kernel_traitsI13__nv_bfloat16S2_fS2_fjLj2560ELj1ELj4ELj1ELj16ENS_18Kernel_traits_baseILj2560ES2_S2_fS2_fjLj128EEEEELb1ELb0ELb1ELb0EEEvNS_9FwdParamsE,@function
        .size           _ZN10layer_norm13ln_fwd_kernelINS_13Kernel_traitsI13__nv_bfloat16S2_fS2_fjLj2560ELj1ELj4ELj1ELj16ENS_18Kernel_traits_baseILj2560ES2_S2_fS2_fjLj128EEEEELb1ELb0ELb1ELb0EEEvNS_9FwdParamsE,(.L_x_71058 - _ZN10layer_norm13ln_fwd_kernelINS_13Kernel_traitsI13__nv_bfloat16S2_fS2_fjLj2560ELj1ELj4ELj1ELj16ENS_18Kernel_traits_baseILj2560ES2_S2_fS2_fjLj128EEEEELb1ELb0ELb1ELb0EEEvNS_9FwdParamsE)
        .other          _ZN10layer_norm13ln_fwd_kernelINS_13Kernel_traitsI13__nv_bfloat16S2_fS2_fjLj2560ELj1ELj4ELj1ELj16ENS_18Kernel_traits_baseILj2560ES2_S2_fS2_fjLj128EEEEELb1ELb0ELb1ELb0EEEvNS_9FwdParamsE,@"STO_CUDA_ENTRY STV_DEFAULT"
_ZN10layer_norm13ln_fwd_kernelINS_13Kernel_traitsI13__nv_bfloat16S2_fS2_fjLj2560ELj1ELj4ELj1ELj16ENS_18Kernel_traits_baseILj2560ES2_S2_fS2_fjLj128EEEEELb1ELb0ELb1ELb0EEEvNS_9FwdParamsE:
.text._ZN10layer_norm13ln_fwd_kernelINS_13Kernel_traitsI13__nv_bfloat16S2_fS2_fjLj2560ELj1ELj4ELj1ELj16ENS_18Kernel_traits_baseILj2560ES2_S2_fS2_fjLj128EEEEELb1ELb0ELb1ELb0EEEvNS_9FwdParamsE:
        /* <DEDUP_REMOVED lines=94> */
.L_x_24829:
[----:B0-----:R-:W-:Y:S05]  /*05e0*/  BSYNC B0 ;  /* 0x0000000000007941 */ /* 0x001fea0003800000 */
.L_x_24828:
        /* <DEDUP_REMOVED lines=13> */
.L_x_24831:
[----:B0-----:R-:W-:Y:S05]  /*06c0*/  BSYNC B0 ;  /* 0x0000000000007941 */ /* 0x001fea0003800000 */
.L_x_24830:
        /* <DEDUP_REMOVED lines=13> */
.L_x_24833:
[----:B0-----:R-:W-:Y:S05]  /*07a0*/  BSYNC B0 ;  /* 0x0000000000007941 */ /* 0x001fea0003800000 */
.L_x_24832:
        /* <DEDUP_REMOVED lines=13> */
.L_x_24835:
[----:B0-----:R-:W-:Y:S05]  /*0880*/  BSYNC B0 ;  /* 0x0000000000007941 */ /* 0x001fea0003800000 */
.L_x_24834:
        /* <DEDUP_REMOVED lines=13> */
.L_x_24837:
[----:B0-----:R-:W-:Y:S05]  /*0960*/  BSYNC B0 ;  /* 0x0000000000007941 */ /* 0x001fea0003800000 */
.L_x_24836:
        /* <DEDUP_REMOVED lines=23> */
.L_x_24839:
[----:B0-----:R-:W-:Y:S05]  /*0ae0*/  BSYNC B0 ;  /* 0x0000000000007941 */ /* 0x001fea0003800000 */
.L_x_24838:
        /* <DEDUP_REMOVED lines=22> */
.L_x_24841:
[----:B0-----:R-:W-:Y:S05]  /*0c50*/  BSYNC B0 ;  /* 0x0000000000007941 */ /* 0x001fea0003800000 */
.L_x_24840:
        /* <DEDUP_REMOVED lines=16> */
.L_x_24843:
[----:B0-----:R-:W-:Y:S05]  /*0d60*/  BSYNC B0 ;  /* 0x0000000000007941 */ /* 0x001fea0003800000 */
.L_x_24842:
        /* <DEDUP_REMOVED lines=17> */
.L_x_24845:
[----:B0-----:R-:W-:Y:S05]  /*0e80*/  BSYNC B0 ;  /* 0x0000000000007941 */ /* 0x001fea0003800000 */
.L_x_24844:
        /* <DEDUP_REMOVED lines=16> */
.L_x_24847:
[----:B0-----:R-:W-:Y:S05]  /*0f90*/  BSYNC B0 ;  /* 0x0000000000007941 */ /* 0x001fea0003800000 */
.L_x_24846:
        /* <DEDUP_REMOVED lines=13> */
[----:B------:R1:W-:Y:S01]  /*1070*/  STL [R1+0x74], R7 ;  /* 0x0000740701007387 */ /* 0x0003e20000100800 */
[--C-:B------:R-:W-:Y:S01]  /*1080*/  PRMT R183, RZ, 0x5410, R9.reuse ;  /* 0x00005410ffb77816 */ /* 0x100fe20000000009 */
[----:B------:R-:W-:Y:S01]  /*1090*/  IMAD R152, R92, -0x326172a9, RZ ;  /* 0xcd9e8d575c987824 */ /* 0x000fe200078e02ff */
[----:B------:R-:W-:Y:S01]  /*10a0*/  PRMT R181, RZ, 0x7610, R9 ;  /* 0x00007610ffb57816 */ /* 0x000fe20000000009 */
[----:B------:R2:W-:Y:S01]  /*10b0*/  STL [R1+0x6c], R88 ;  /* 0x00006c5801007387 */ /* 0x0005e20000100800 */
[--C-:B------:R-:W-:Y:S01]  /*10c0*/  PRMT R179, RZ, 0x5410, R10.reuse ;  /* 0x00005410ffb37816 */ /* 0x100fe2000000000a */
[----:B------:R-:W-:Y:S01]  /*10d0*/  IMAD.MOV.U32 R153, RZ, RZ, RZ ;  /* 0x000000ffff997224 */ /* 0x000fe200078e00ff */
[----:B0-----:R-:W-:Y:S01]  /*10e0*/  PRMT R75, RZ, 0x7610, R89 ;  /* 0x00007610ff4b7816 */ /* 0x001fe20000000059 */
[----:B------:R-:W-:Y:S01]  /*10f0*/  ULDC.U8 UR8, c[0x0][0x1f0] ;  /* 0x00007c0000087ab9 */ /* 0x000fe20000000000 */
        /* <DEDUP_REMOVED lines=51> */
[----:B------:R-:W-:Y:S01]  /*1430*/  PRMT R20, RZ, 0x7610, R24 ;  /* 0x00007610ff147816 */ /* 0x000fe20000000018 */
[----:B------:R2:W-:Y:S01]  /*1440*/  STL [R1+0x34], R80 ;  /* 0x0000345001007387 */ /* 0x0005e20000100800 */
[--C-:B------:R-:W-:Y:S02]  /*1450*/  PRMT R139, RZ, 0x5410, R44.reuse ;  /* 0x00005410ff8b7816 */ /* 0x100fe4000000002c */
[--C-:B0-----:R-:W-:Y:S02]  /*1460*/  PRMT R75, RZ, 0x5410, R81.reuse ;  /* 0x00005410ff4b7816 */ /* 0x101fe40000000051 */
[----:B------:R-:W-:Y:S01]  /*1470*/  PRMT R140, RZ, 0x7610, R44 ;  /* 0x00007610ff8c7816 */ /* 0x000fe2000000002c */
[----:B------:R-:W-:Y:S01]  /*1480*/  IMAD.HI.U32 R44, R92, -0x326172a9, RZ ;  /* 0xcd9e8d575c2c7827 */ /* 0x000fe200078e00ff */
[----:B-1----:R-:W-:Y:S01]  /*1490*/  PRMT R7, RZ, 0x7610, R81 ;  /* 0x00007610ff077816 */ /* 0x002fe20000000051 */
[----:B------:R0:W-:Y:S01]  /*14a0*/  STL [R1+0x2c], R75 ;  /* 0x00002c4b01007387 */ /* 0x0001e20000100800 */
[----:B------:R-:W-:-:S02]  /*14b0*/  PRMT R141, RZ, 0x5410, R45 ;  /* 0x00005410ff8d7816 */ /* 0x000fc4000000002d */
[--C-:B--2---:R-:W-:Y:S01]  /*14c0*/  PRMT R80, RZ, 0x5410, R82.reuse ;  /* 0x00005410ff507816 */ /* 0x104fe20000000052 */
[----:B------:R1:W-:Y:S01]  /*14d0*/  STL [R1+0x24], R7 ;  /* 0x0000240701007387 */ /* 0x0003e20000100800 */
[----:B------:R-:W-:Y:S01]  /*14e0*/  PRMT R142, RZ, 0x7610, R45 ;  /* 0x00007610ff8e7816 */ /* 0x000fe2000000002d */
[C---:B------:R-:W-:Y:S01]  /*14f0*/  IMAD.HI.U32 R45, R154.reuse, -0x2daee0ad, RZ ;  /* 0xd2511f539a2d7827 */ /* 0x040fe200078e00ff */
[--C-:B------:R-:W-:Y:S01]  /*1500*/  PRMT R21, RZ, 0x5410, R25.reuse ;  /* 0x00005410ff157816 */ /* 0x100fe20000000019 */
[----:B------:R2:W-:Y:S01]  /*1510*/  STL [R1+0x1c], R80 ;  /* 0x00001c5001007387 */ /* 0x0005e20000100800 */
[----:B------:R-:W-:Y:S01]  /*1520*/  PRMT R22, RZ, 0x7610, R25 ;  /* 0x00007610ff167816 */ /* 0x000fe20000000019 */
[----:B------:R-:W-:Y:S01]  /*1530*/  IMAD R154, R154, -0x2daee0ad, RZ ;  /* 0xd2511f539a9a7824 */ /* 0x000fe200078e02ff */
        /* <DEDUP_REMOVED lines=8> */
[----:B------:R-:W-:Y:S01]  /*15c0*/  PRMT R25, RZ, 0x5410, R27 ;  /* 0x00005410ff197816 */ /* 0x000fe2000000001b */
[----:B------:R-:W-:Y:S01]  /*15d0*/  STL [R1+0x4], R80 ;  /* 0x0000045001007387 */ /* 0x000fe20000100800 */
[----:B------:R-:W-:-:S02]  /*15e0*/  PRMT R199, RZ, 0x5410, R29 ;  /* 0x00005410ffc77816 */ /* 0x000fc4000000001d */
[--C-:B0-----:R-:W-:Y:S02]  /*15f0*/  PRMT R75, RZ, 0x5410, R76.reuse ;  /* 0x00005410ff4b7816 */ /* 0x101fe4000000004c */
        /* <DEDUP_REMOVED lines=18> */
[----:B------:R-:W-:Y:S01]  /*1720*/  PRMT R31, RZ, 0x5410, R34 ;  /* 0x00005410ff1f7816 */ /* 0x000fe20000000022 */
[----:B------:R-:W-:Y:S01]  /*1730*/  STL [R1+0x10], R76 ;  /* 0x0000104c01007387 */ /* 0x000fe20000100800 */
[--C-:B------:R-:W-:Y:S02]  /*1740*/  PRMT R218, RZ, 0x5410, R36.reuse ;  /* 0x00005410ffda7816 */ /* 0x100fe40000000024 */
[----:B0-----:R-:W-:Y:S02]  /*1750*/  PRMT R75, RZ, 0x5410, R79 ;  /* 0x00005410ff4b7816 */ /* 0x001fe4000000004f */
[----:B------:R-:W-:-:S02]  /*1760*/  PRMT R216, RZ, 0x7610, R36 ;  /* 0x00007610ffd87816 */ /* 0x000fc40000000024 */
[----:B-1----:R-:W-:Y:S01]  /*1770*/  PRMT R7, RZ, 0x7610, R79 ;  /* 0x00007610ff077816 */ /* 0x002fe2000000004f */
        /* <DEDUP_REMOVED lines=8> */
[----:B------:R-:W-:Y:S02]  /*1800*/  PRMT R33, RZ, 0x5410, R35 ;  /* 0x00005410ff217816 */ /* 0x000fe40000000023 */
[----:B0-----:R-:W-:Y:S02]  /*1810*/  PRMT R7, RZ, 0x5410, R11 ;  /* 0x00005410ff077816 */ /* 0x001fe4000000000b */
        /* <DEDUP_REMOVED lines=61> */
[----:B------:R-:W-:Y:S02]  /*1bf0*/  LOP3.LUT R147, R44, UR25, R73, 0x96, !PT ;  /* 0x000000192c937c12 */ /* 0x000fe4000f8e9649 */
[----:B------:R-:W-:-:S02]  /*1c00*/  LOP3.LUT R148, R45, UR26, R74, 0x96, !PT ;  /* 0x0000001a2d947c12 */ /* 0x000fc4000f8e964a */
        /* <DEDUP_REMOVED lines=9> */
.L_x_25630:
[----:B------:R-:W-:-:S04]  /*1ca0*/  IMAD.MOV.U32 R170, RZ, RZ, 0x4 ;  /* 0x00000004ffaa7424 */ /* 0x000fc800078e00ff */
[----:B------:R-:W-:-:S06]  /*1cb0*/  IMAD.WIDE R132, R6, R170, c[0x0][0x1d0] ;  /* 0x0000740006847625 */ /* 0x000fcc00078e02aa */
[----:B------:R0:W2:Y:S01]  /*1cc0*/  LDG.E R132, [R132.64] ;  /* 0x0000000684847981 */ /* 0x0000a2000c1e1900 */
[C---:B------:R-:W-:Y:S02]  /*1cd0*/  IMAD R134, R6.reuse, c[0x0][0x168], RZ ;  /* 0x00005a0006867a24 */ /* 0x040fe400078e02ff */
[----:B------:R-:W-:Y:S01]  /*1ce0*/  IMAD.WIDE R170, R6, R170, c[0x0][0x1d8] ;  /* 0x0000760006aa7625 */ /* 0x000fe200078e02aa */
[----:B------:R-:W1:Y:S02]  /*1cf0*/  S2R R169, SR_TID.X ;  /* 0x0000000000a97919 */ /* 0x000e640000002100 */
[----:B0-----:R-:W-:-:S04]  /*1d00*/  SHF.R.S32.HI R133, RZ, 0x1f, R134 ;  /* 0x0000001fff857819 */ /* 0x001fc80000011486 */
[----:B------:R-:W-:Y:S02]  /*1d10*/  LEA.HI R134, R133, R134, RZ, 0x3 ;  /* 0x0000008685867211 */ /* 0x000fe400078f18ff */
[----:B-1----:R-:W-:Y:S01]  /*1d20*/  LOP3.LUT R169, R169, 0x1f, RZ, 0xc0, !PT ;  /* 0x0000001fa9a97812 */ /* 0x002fe200078ec0ff */
[----:B------:R-:W-:Y:S03]  /*1d30*/  BSSY B1, `(.L_x_24849) ;  /* 0x000031b000017945 */ /* 0x000fe60003800000 */
[----:B------:R-:W-:Y:S02]  /*1d40*/  LEA.HI.SX32 R134, R134, R169, 0x1d ;  /* 0x000000a986867211 */ /* 0x000fe400078feaff */
[----:B--2---:R-:W-:-:S13]  /*1d50*/  ISETP.GE.AND P1, PT, R132, 0x1, PT ;  /* 0x000000018400780c */ /* 0x004fda0003f26270 */
[----:B------:R-:W-:-:S05]  /*1d60*/  @P1 IADD3 R135, R132, -0x1, RZ ;  /* 0xffffffff84871810 */ /* 0x000fca0007ffe0ff */
[----:B------:R-:W-:-:S05]  /*1d70*/  @P1 IMAD R135, R135, c[0x0][0x168], RZ ;  /* 0x00005a0087871a24 */ /* 0x000fca00078e02ff */
[----:B------:R-:W-:-:S04]  /*1d80*/  @P1 SHF.R.S32.HI R133, RZ, 0x1f, R135 ;  /* 0x0000001fff851819 */ /* 0x000fc80000011487 */
[----:B------:R-:W-:Y:S01]  /*1d90*/  @P1 LEA.HI R135, R133, R135, RZ, 0x3 ;  /* 0x0000008785871211 */ /* 0x000fe200078f18ff */
[----:B------:R-:W-:-:S03]  /*1da0*/  IMAD.MOV.U32 R133, RZ, RZ, RZ ;  /* 0x000000ffff857224 */ /* 0x000fc600078e00ff */
[----:B------:R-:W-:Y:S02]  /*1db0*/  @P1 LEA.HI.SX32 R133, R135, R169, 0x1d ;  /* 0x000000a987851211 */ /* 0x000fe400078feaff */
[----:B------:R0:W5:Y:S01]  /*1dc0*/  LDG.E R135, [R170.64] ;  /* 0x00000006aa877981 */ /* 0x000162000c1e1900 */
[----:B------:R-:W-:Y:S01]  /*1dd0*/  SHF.R.S32.HI R169, RZ, 0x1f, R6 ;  /* 0x0000001fffa97819 */ /* 0x000fe20000011406 */
        /* <DEDUP_REMOVED lines=8> */
[----:B------:R-:W2:Y:S01]  /*1e60*/  @P2 LDG.E.128 R44, [R52.64] ;  /* 0x00000006342c2981 */ /* 0x000ea2000c1e1d00 */
[----:B------:R-:W-:Y:S01]  /*1e70*/  ISETP.GT.AND P3, PT, R132, RZ, PT ;  /* 0x000000ff8400720c */ /* 0x000fe20003f64270 */
[----:B------:R-:W-:Y:S02]  /*1e80*/  BSSY B2, `(.L_x_24851) ;  /* 0x000005d000027945 */ /* 0x000fe40003800000 */
[----:B------:R2:W5:Y:S10]  /*1e90*/  @P2 LDG.E.128 R48, [R52.64+0x10] ;  /* 0x0000100634302981 */ /* 0x000574000c1e1d00 */
[----:B------:R-:W-:Y:S01]  /*1ea0*/  @!P3 ISETP.NE.U32.AND P4, PT, RZ, c[0x0][0x180], PT ;  /* 0x00006000ff00ba0c */ /* 0x000fe20003f85070 */
[----:B------:R-:W-:-:S03]  /*1eb0*/  @!P3 IMAD.MOV.U32 R54, RZ, RZ, R151 ;  /* 0x000000ffff36b224 */ /* 0x000fc600078e0097 */
[----:B------:R-:W-:-:S04]  /*1ec0*/  @!P3 ISETP.NE.AND.EX P4, PT, RZ, c[0x0][0x184], PT, P4 ;  /* 0x00006100ff00ba0c */ /* 0x000fc80003f85340 */
[----:B--2---:R-:W-:Y:S01]  /*1ed0*/  @!P3 FSEL R52, R44, RZ, P4 ;  /* 0x000000ff2c34b208 */ /* 0x004fe20002000000 */
[----:B------:R-:W-:Y:S05]  /*1ee0*/  @!P3 BRA `(.L_x_24852) ;  /* 0x000005600000b947 */ /* 0x000fea0003800000 */
        /* <DEDUP_REMOVED lines=12> */
.L_x_24854:
[----:B------:R-:W-:Y:S02]  /*1fb0*/  MOV R58, R152 ;  /* 0x00000098003a7202 */ /* 0x000fe40000000f00 */
.L_x_24855:
[----:B------:R-:W-:Y:S05]  /*1fc0*/  BSYNC B3 ;  /* 0x0000000000037941 */ /* 0x000fea0003800000 */
.L_x_24853:
        /* <DEDUP_REMOVED lines=16> */
.L_x_24859:
[----:B------:R-:W-:Y:S05]  /*20d0*/  BSYNC B4 ;  /* 0x0000000000047941 */ /* 0x000fea0003800000 */
.L_x_24858:
        /* <DEDUP_REMOVED lines=44> */
.L_x_24857:
[----:B------:R-:W-:Y:S05]  /*23a0*/  BSYNC B3 ;  /* 0x0000000000037941 */ /* 0x000fea0003800000 */
.L_x_24856:
        /* <DEDUP_REMOVED lines=9> */
[----:B------:R-:W-:Y:S02]  /*2440*/  @P2 FADD.FTZ R52, R44, R52 ;  /* 0x000000342c342221 */ /* 0x000fe40000010000 */
.L_x_24852:
[----:B------:R-:W-:Y:S05]  /*2450*/  BSYNC B2 ;  /* 0x0000000000027941 */ /* 0x000fea0003800000 */
.L_x_24851:
[----:B------:R-:W-:Y:S01]  /*2460*/  @!P3 ISETP.NE.U32.AND P4, PT, RZ, c[0x0][0x180], PT ;  /* 0x00006000ff00ba0c */ /* 0x000fe20003f85070 */
[----:B------:R-:W-:Y:S01]  /*2470*/  BSSY B2, `(.L_x_24860) ;  /* 0x000005b000027945 */ /* 0x000fe20003800000 */
[----:B------:R-:W-:Y:S02]  /*2480*/  @!P3 IMAD.MOV.U32 R55, RZ, RZ, R54 ;  /* 0x000000ffff37b224 */ /* 0x000fe400078e0036 */
[----:B------:R-:W-:-:S04]  /*2490*/  @!P3 ISETP.NE.AND.EX P4, PT, RZ, c[0x0][0x184], PT, P4 ;  /* 0x00006100ff00ba0c */ /* 0x000fc80003f85340 */
[----:B------:R-:W-:Y:S01]  /*24a0*/  @!P3 FSEL R53, R45, RZ, P4 ;  /* 0x000000ff2d35b208 */ /* 0x000fe20002000000 */
        /* <DEDUP_REMOVED lines=13> */
.L_x_24863:
[----:B------:R-:W-:Y:S02]  /*2580*/  IMAD.MOV.U32 R53, RZ, RZ, R152 ;  /* 0x000000ffff357224 */ /* 0x000fe400078e0098 */
.L_x_24864:
[----:B------:R-:W-:Y:S05]  /*2590*/  BSYNC B3 ;  /* 0x0000000000037941 */ /* 0x000fea0003800000 */
.L_x_24862:
        /* <DEDUP_REMOVED lines=16> */
.L_x_24868:
[----:B------:R-:W-:Y:S05]  /*26a0*/  BSYNC B4 ;  /* 0x0000000000047941 */ /* 0x000fea0003800000 */
.L_x_24867:
        /* <DEDUP_REMOVED lines=44> */
.L_x_24866:
[----:B------:R-:W-:Y:S05]  /*2970*/  BSYNC B3 ;  /* 0x0000000000037941 */ /* 0x000fea0003800000 */
.L_x_24865:
        /* <DEDUP_REMOVED lines=10> */
.L_x_24861:
[----:B------:R-:W-:Y:S05]  /*2a20*/  BSYNC B2 ;  /* 0x0000000000027941 */ /* 0x000fea0003800000 */
.L_x_24860:
[----:B------:R-:W-:Y:S01]  /*2a30*/  @!P3 ISETP.NE.U32.AND P4, PT, RZ, c[0x0][0x180], PT ;  /* 0x00006000ff00ba0c */ /* 0x000fe20003f85070 */
[----:B------:R-:W-:Y:S01]  /*2a40*/  BSSY B2, `(.L_x_24869) ;  /* 0x000005b000027945 */ /* 0x000fe20003800000 */
[----:B------:R-:W-:Y:S02]  /*2a50*/  @!P3 MOV R56, R55 ;  /* 0x000000370038b202 */ /* 0x000fe40000000f00 */
        /* <DEDUP_REMOVED lines=15> */
.L_x_24872:
[----:B------:R-:W-:Y:S02]  /*2b50*/  IMAD.MOV.U32 R151, RZ, RZ, R152 ;  /* 0x000000ffff977224 */ /* 0x000fe400078e0098 */
.L_x_24873:
[----:B------:R-:W-:Y:S05]  /*2b60*/  BSYNC B3 ;  /* 0x0000000000037941 */ /* 0x000fea0003800000 */
.L_x_24871:
        /* <DEDUP_REMOVED lines=16> */
.L_x_24877:
[----:B------:R-:W-:Y:S05]  /*2c70*/  BSYNC B4 ;  /* 0x0000000000047941 */ /* 0x000fea0003800000 */
.L_x_24876:
        /* <DEDUP_REMOVED lines=44> */
.L_x_24875:
[----:B------:R-:W-:Y:S05]  /*2f40*/  BSYNC B3 ;  /* 0x0000000000037941 */ /* 0x000fea0003800000 */
.L_x_24874:
        /* <DEDUP_REMOVED lines=10> */
.L_x_24870:
[----:B------:R-:W-:Y:S05]  /*2ff0*/  BSYNC B2 ;  /* 0x0000000000027941 */ /* 0x000fea0003800000 */
.L_x_24869:
        /* <DEDUP_REMOVED lines=18> */
.L_x_24881:
[----:B------:R-:W-:Y:S02]  /*3120*/  IMAD.MOV.U32 R55, RZ, RZ, R152 ;  /* 0x000000ffff377224 */ /* 0x000fe400078e0098 */
.L_x_24882:
[----:B------:R-:W-:Y:S05]  /*3130*/  BSYNC B3 ;  /* 0x0000000000037941 */ /* 0x000fea0003800000 */
.L_x_24880:
        /* <DEDUP_REMOVED lines=16> */
.L_x_24886:
[----:B------:R-:W-:Y:S05]  /*3240*/  BSYNC B4 ;  /* 0x0000000000047941 */ /* 0x000fea0003800000 */
.L_x_24885:
[----:B------:R-:W-:Y:S01]  /*3250*/  LOP3.LUT R56, R56, UR5, R153, 0x96, !PT ;  /* 0x0000000538387c12 */ /* 0x000fe2000f8e9699 */
[----:B------:R-:W-:-:S04]  /*3260*/  IMAD.HI.U32 R58, R0, -0x326172a9, RZ ;  /* 0xcd9e8d57003a7827 */ /* 0x000fc800078e00ff */
[----:B0-----:R-:W-:Y:S01]  /*3270*/  IMAD R170, R0, -0x326172a9, RZ ;  /* 0xcd9e8d5700aa7824 */ /* 0x001fe200078e02ff */
        /* <DEDUP_REMOVED lines=41> */
.L_x_24884:
[----:B------:R-:W-:Y:S05]  /*3510*/  BSYNC B3 ;  /* 0x0000000000037941 */ /* 0x000fea0003800000 */
.L_x_24883:
        /* <DEDUP_REMOVED lines=10> */
.L_x_24879:
[----:B------:R-:W-:Y:S05]  /*35c0*/  BSYNC B2 ;  /* 0x0000000000027941 */ /* 0x000fea0003800000 */
.L_x_24878:
[----:B------:R-:W-:Y:S01]  /*35d0*/  @!P3 ISETP.NE.U32.AND P4, PT, RZ, c[0x0][0x180], PT ;  /* 0x00006000ff00ba0c */ /* 0x000fe20003f85070 */
[----:B------:R-:W-:Y:S01]  /*35e0*/  BSSY B2, `(.L_x_24887) ;  /* 0x000005b000027945 */ /* 0x000fe20003800000 */
[----:B------:R-:W-:Y:S02]  /*35f0*/  @!P3 IMAD.MOV.U32 R58, RZ, RZ, R57 ;  /* 0x000000ffff3ab224 */ /* 0x000fe400078e0039 */
[----:B------:R-:W-:-:S04]  /*3600*/  @!P3 ISETP.NE.AND.EX P4, PT, RZ, c[0x0][0x184], PT, P4 ;  /* 0x00006100ff00ba0c */ /* 0x000fc80003f85340 */
[----:B-----5:R-:W-:Y:S01]  /*3610*/  @!P3 FSEL R56, R48, RZ, P4 ;  /* 0x000000ff3038b208 */ /* 0x020fe20002000000 */
        /* <DEDUP_REMOVED lines=13> */
.L_x_24890:
[----:B------:R-:W-:Y:S02]  /*36f0*/  IMAD.MOV.U32 R151, RZ, RZ, R152 ;  /* 0x000000ffff977224 */ /* 0x000fe400078e0098 */
.L_x_24891:
[----:B------:R-:W-:Y:S05]  /*3700*/  BSYNC B3 ;  /* 0x0000000000037941 */ /* 0x000fea0003800000 */
.L_x_24889:
        /* <DEDUP_REMOVED lines=16> */
.L_x_24895:
[----:B------:R-:W-:Y:S05]  /*3810*/  BSYNC B4 ;  /* 0x0000000000047941 */ /* 0x000fea0003800000 */
.L_x_24894:
        /* <DEDUP_REMOVED lines=44> */
.L_x_24893:
[----:B------:R-:W-:Y:S05]  /*3ae0*/  BSYNC B3 ;  /* 0x0000000000037941 */ /* 0x000fea0003800000 */
.L_x_24892:
[----:B------:R-:W1:Y:S01]  /*3af0*/  I2F.U32 R56, R151 ;  /* 0x0000009700387306 */ /* 0x000e620000201000 */
[----:B------:R-:W-:-:S04]  /*3b00*/  IMAD.MOV.U32 R57, RZ, RZ, 0x2f800000 ;  /* 0x2f800000ff397424 */ /* 0x000fc800078e00ff */
[----:B-1----:R-:W-:-:S05]  /*3b10*/  FFMA.FTZ R56, R56, R57, 1.1641532182693481445e-10 ;  /* 0x2f00000038387423 */ /* 0x002fca0000010039 */
[----:B------:R-:W-:Y:S02]  /*3b20*/  FSETP.GTU.FTZ.AND P4, PT, R56, c[0x0][0x1e4], PT ;  /* 0x0000790038007a0b */ /* 0x000fe40003f9c000 */
[----:B------:R-:W-:Y:S02]  /*3b30*/  PRMT R56, RZ, 0x5410, R42 ;  /* 0x00005410ff387816 */ /* 0x000fe4000000002a */
[----:B------:R-:W-:-:S03]  /*3b40*/  SEL R165, RZ, 0x1, P4 ;  /* 0x00000001ffa57807 */ /* 0x000fc60002000000 */
[----:B------:R-:W-:-:S04]  /*3b50*/  FMUL.FTZ R56, R56, c[0x0][0x1ec] ;  /* 0x00007b0038387a20 */ /* 0x000fc80000410000 */
[----:B------:R-:W-:-:S05]  /*3b60*/  FMUL.FTZ R56, R56, c[0x0][0x1e8] ;  /* 0x00007a0038387a20 */ /* 0x000fca0000410000 */
[----:B------:R-:W-:-:S05]  /*3b70*/  FSEL R56, R56, RZ, !P4 ;  /* 0x000000ff38387208 */ /* 0x000fca0006000000 */
[----:B------:R-:W-:Y:S02]  /*3b80*/  @P2 FADD.FTZ R56, R48, R56 ;  /* 0x0000003830382221 */ /* 0x000fe40000010000 */
.L_x_24888:
[----:B------:R-:W-:Y:S05]  /*3b90*/  BSYNC B2 ;  /* 0x0000000000027941 */ /* 0x000fea0003800000 */
.L_x_24887:
        /* <DEDUP_REMOVED lines=18> */
.L_x_24899:
[----:B------:R-:W-:Y:S02]  /*3cc0*/  MOV R57, R152 ;  /* 0x0000009800397202 */ /* 0x000fe40000000f00 */
.L_x_24900:
[----:B------:R-:W-:Y:S05]  /*3cd0*/  BSYNC B3 ;  /* 0x0000000000037941 */ /* 0x000fea0003800000 */
.L_x_24898:
        /* <DEDUP_REMOVED lines=16> */
.L_x_24904:
[----:B------:R-:W-:Y:S05]  /*3de0*/  BSYNC B4 ;  /* 0x0000000000047941 */ /* 0x000fea0003800000 */
.L_x_24903:
[----:B------:R-:W-:Y:S01]  /*3df0*/  LOP3.LUT R58, R58, UR5, R153, 0x96, !PT ;  /* 0x000000053a3a7c12 */ /* 0x000fe2000f8e9699 */
[----:B0-----:R-:W-:-:S04]  /*3e00*/  IMAD.HI.U32 R170, R0, -0x326172a9, RZ ;  /* 0xcd9e8d5700aa7827 */ /* 0x001fc800078e00ff */
        /* <DEDUP_REMOVED lines=42> */
.L_x_24902:
[----:B------:R-:W-:Y:S05]  /*40b0*/  BSYNC B3 ;  /* 0x0000000000037941 */ /* 0x000fea0003800000 */
.L_x_24901:
        /* <DEDUP_REMOVED lines=10> */
.L_x_24897:
[----:B------:R-:W-:Y:S05]  /*4160*/  BSYNC B2 ;  /* 0x0000000000027941 */ /* 0x000fea0003800000 */
.L_x_24896:
[----:B------:R-:W-:Y:S01]  /*4170*/  @!P3 ISETP.NE.U32.AND P4, PT, RZ, c[0x0][0x180], PT ;  /* 0x00006000ff00ba0c */ /* 0x000fe20003f85070 */
[----:B------:R-:W-:Y:S01]  /*4180*/  BSSY B2, `(.L_x_24905) ;  /* 0x000005b000027945 */ /* 0x000fe20003800000 */
[----:B0-----:R-:W-:Y:S02]  /*4190*/  @!P3 IMAD.MOV.U32 R170, RZ, RZ, R59 ;  /* 0x000000ffffaab224 */ /* 0x001fe400078e003b */
        /* <DEDUP_REMOVED lines=15> */
.L_x_24908:
[----:B------:R-:W-:Y:S02]  /*4290*/  IMAD.MOV.U32 R151, RZ, RZ, R152 ;  /* 0x000000ffff977224 */ /* 0x000fe400078e0098 */
.L_x_24909:
[----:B------:R-:W-:Y:S05]  /*42a0*/  BSYNC B3 ;  /* 0x0000000000037941 */ /* 0x000fea0003800000 */
.L_x_24907:
        /* <DEDUP_REMOVED lines=16> */
.L_x_24913:
[----:B------:R-:W-:Y:S05]  /*43b0*/  BSYNC B4 ;  /* 0x0000000000047941 */ /* 0x000fea0003800000 */
.L_x_24912:
        /* <DEDUP_REMOVED lines=44> */
.L_x_24911:
[----:B------:R-:W-:Y:S05]  /*4680*/  BSYNC B3 ;  /* 0x0000000000037941 */ /* 0x000fea0003800000 */
.L_x_24910:
[----:B------:R-:W0:Y:S01]  /*4690*/  I2F.U32 R58, R151 ;  /* 0x00000097003a7306 */ /* 0x000e220000201000 */
[----:B------:R-:W-:-:S04]  /*46a0*/  IMAD.MOV.U32 R59, RZ, RZ, 0x2f800000 ;  /* 0x2f800000ff3b7424 */ /* 0x000fc800078e00ff */
[----:B0-----:R-:W-:-:S05]  /*46b0*/  FFMA.FTZ R58, R58, R59, 1.1641532182693481445e-10 ;  /* 0x2f0000003a3a7423 */ /* 0x001fca000001003b */
[----:B------:R-:W-:Y:S02]  /*46c0*/  FSETP.GTU.FTZ.AND P4, PT, R58, c[0x0][0x1e4], PT ;  /* 0x000079003a007a0b */ /* 0x000fe40003f9c000 */
[----:B------:R-:W-:Y:S02]  /*46d0*/  PRMT R58, RZ, 0x5410, R43 ;  /* 0x00005410ff3a7816 */ /* 0x000fe4000000002b */
[----:B------:R-:W-:-:S03]  /*46e0*/  SEL R167, RZ, 0x1, P4 ;  /* 0x00000001ffa77807 */ /* 0x000fc60002000000 */
[----:B------:R-:W-:-:S04]  /*46f0*/  FMUL.FTZ R58, R58, c[0x0][0x1ec] ;  /* 0x00007b003a3a7a20 */ /* 0x000fc80000410000 */
[----:B------:R-:W-:-:S05]  /*4700*/  FMUL.FTZ R58, R58, c[0x0][0x1e8] ;  /* 0x00007a003a3a7a20 */ /* 0x000fca0000410000 */
[----:B------:R-:W-:-:S05]  /*4710*/  FSEL R58, R58, RZ, !P4 ;  /* 0x000000ff3a3a7208 */ /* 0x000fca0006000000 */
[----:B------:R-:W-:Y:S02]  /*4720*/  @P2 FADD.FTZ R58, R50, R58 ;  /* 0x0000003a323a2221 */ /* 0x000fe40000010000 */
.L_x_24906:
[----:B------:R-:W-:Y:S05]  /*4730*/  BSYNC B2 ;  /* 0x0000000000027941 */ /* 0x000fea0003800000 */
.L_x_24905:
        /* <DEDUP_REMOVED lines=18> */
.L_x_24917:
[----:B------:R-:W-:Y:S02]  /*4860*/  IMAD.MOV.U32 R59, RZ, RZ, R152 ;  /* 0x000000ffff3b7224 */ /* 0x000fe400078e0098 */
.L_x_24918:
[----:B------:R-:W-:Y:S05]  /*4870*/  BSYNC B3 ;  /* 0x0000000000037941 */ /* 0x000fea0003800000 */
.L_x_24916:
        /* <DEDUP_REMOVED lines=16> */
.L_x_24922:
[----:B------:R-:W-:Y:S05]  /*4980*/  BSYNC B4 ;  /* 0x0000000000047941 */ /* 0x000fea0003800000 */
.L_x_24921:
        /* <DEDUP_REMOVED lines=44> */
.L_x_24920:
[----:B------:R-:W-:Y:S05]  /*4c50*/  BSYNC B3 ;  /* 0x0000000000037941 */ /* 0x000fea0003800000 */
.L_x_24919:
        /* <DEDUP_REMOVED lines=10> */
.L_x_24915:
[----:B------:R-:W-:Y:S05]  /*4d00*/  BSYNC B2 ;  /* 0x0000000000027941 */ /* 0x000fea0003800000 */
.L_x_24914:
[----:B------:R-:W-:Y:S01]  /*4d10*/  IMAD.MOV.U32 R170, RZ, RZ, 0x20 ;  /* 0x00000020ffaa7424 */ /* 0x000fe200078e00ff */
[----:B------:R-:W-:Y:S03]  /*4d20*/  BSSY B2, `(.L_x_24923) ;  /* 0x0000019000027945 */ /* 0x000fe60003800000 */
[----:B------:R-:W-:-:S05]  /*4d30*/  IMAD.WIDE.U32 R170, R134, R170, c[0x0][0x188] ;  /* 0x0000620086aa7625 */ /* 0x000fca00078e00aa */
[----:B------:R0:W-:Y:S04]  /*4d40*/  STG.E.128 [R170.64], R52 ;  /* 0x00000034aa007986 */ /* 0x0001e8000c101d06 */
[----:B------:R0:W-:Y:S01]  /*4d50*/  STG.E.128 [R170.64+0x10], R56 ;  /* 0x00001038aa007986 */ /* 0x0001e2000c101d06 */
[----:B------:R-:W-:Y:S05]  /*4d60*/  @!P1 BRA `(.L_x_24924) ;  /* 0x0000014000009947 */ /* 0x000fea0003800000 */
[----:B0-----:R-:W-:Y:S01]  /*4d70*/  IMAD.U32 R170, R167, 0x10000, RZ ;  /* 0x00010000a7aa7824 */ /* 0x001fe200078e00ff */
[----:B------:R-:W-:Y:S02]  /*4d80*/  LOP3.LUT R171, R168, 0xffff, RZ, 0xc0, !PT ;  /* 0x0000ffffa8ab7812 */ /* 0x000fe400078ec0ff */
[----:B------:R-:W-:Y:S02]  /*4d90*/  PRMT R252, R166, 0x7104, RZ ;  /* 0x00007104a6fc7816 */ /* 0x000fe400000000ff */
[----:B------:R-:W-:-:S02]  /*4da0*/  LOP3.LUT R170, R170, 0xff0000, RZ, 0xc0, !PT ;  /* 0x00ff0000aaaa7812 */ /* 0x000fc400078ec0ff */
[----:B------:R-:W-:Y:S02]  /*4db0*/  LOP3.LUT R172, R163, 0xff, RZ, 0xc0, !PT ;  /* 0x000000ffa3ac7812 */ /* 0x000fe400078ec0ff */
[----:B------:R-:W-:Y:S02]  /*4dc0*/  PRMT R170, R170, 0x4210, R171 ;  /* 0x00004210aaaa7816 */ /* 0x000fe400000000ab */
        /* <DEDUP_REMOVED lines=14> */
.L_x_24924:
[----:B------:R-:W-:Y:S05]  /*4eb0*/  BSYNC B2 ;  /* 0x0000000000027941 */ /* 0x000fea0003800000 */
.L_x_24923:
[----:B------:R-:W-:Y:S02]  /*4ec0*/  IADD3 R134, R134, 0x20, RZ ;  /* 0x0000002086867810 */ /* 0x000fe40007ffe0ff */
[----:B------:R-:W-:Y:S02]  /*4ed0*/  IADD3 R133, R133, 0x20, RZ ;  /* 0x0000002085857810 */ /* 0x000fe40007ffe0ff */
.L_x_24850:
[----:B------:R-:W-:Y:S05]  /*4ee0*/  BSYNC B1 ;  /* 0x0000000000017941 */ /* 0x000fea0003800000 */
.L_x_24849:
[----:B------:R-:W-:Y:S01]  /*4ef0*/  LOP3.LUT P2, RZ, R5, 0x1000, RZ, 0xc0, !PT ;  /* 0x0000100005ff7812 */ /* 0x000fe2000784c0ff */
[----:B------:R-:W-:-:S12]  /*4f00*/  BSSY B1, `(.L_x_24925) ;  /* 0x0000311000017945 */ /* 0x000fd80003800000 */
        /* <DEDUP_REMOVED lines=29> */
.L_x_24930:
[----:B------:R-:W-:Y:S02]  /*50e0*/  IMAD.MOV.U32 R66, RZ, RZ, R152 ;  /* 0x000000ffff427224 */ /* 0x000fe400078e0098 */
.L_x_24931:
[----:B------:R-:W-:Y:S05]  /*50f0*/  BSYNC B3 ;  /* 0x0000000000037941 */ /* 0x000fea0003800000 */
.L_x_24929:
        /* <DEDUP_REMOVED lines=16> */
.L_x_24935:
[----:B------:R-:W-:Y:S05]  /*5200*/  BSYNC B4 ;  /* 0x0000000000047941 */ /* 0x000fea0003800000 */
.L_x_24934:
        /* <DEDUP_REMOVED lines=44> */
.L_x_24933:
[----:B------:R-:W-:Y:S05]  /*54d0*/  BSYNC B3 ;  /* 0x0000000000037941 */ /* 0x000fea0003800000 */
.L_x_24932:
        /* <DEDUP_REMOVED lines=10> */
.L_x_24928:
[----:B------:R-:W-:Y:S05]  /*5580*/  BSYNC B2 ;  /* 0x0000000000027941 */ /* 0x000fea0003800000 */
.L_x_24927:
        /* <DEDUP_REMOVED lines=18> */
.L_x_24939:
[----:B------:R-:W-:Y:S02]  /*56b0*/  IMAD.MOV.U32 R61, RZ, RZ, R152 ;  /* 0x000000ffff3d7224 */ /* 0x000fe400078e0098 */
.L_x_24940:
[----:B------:R-:W-:Y:S05]  /*56c0*/  BSYNC B3 ;  /* 0x0000000000037941 */ /* 0x000fea0003800000 */
.L_x_24938:
        /* <DEDUP_REMOVED lines=16> */
.L_x_24944:
[----:B------:R-:W-:Y:S05]  /*57d0*/  BSYNC B4 ;  /* 0x0000000000047941 */ /* 0x000fea0003800000 */
.L_x_24943:
        /* <DEDUP_REMOVED lines=44> */
.L_x_24942:
[----:B------:R-:W-:Y:S05]  /*5aa0*/  BSYNC B3 ;  /* 0x0000000000037941 */ /* 0x000fea0003800000 */
.L_x_24941:
        /* <DEDUP_REMOVED lines=10> */
.L_x_24937:
[----:B------:R-:W-:Y:S05]  /*5b50*/  BSYNC B2 ;  /* 0x0000000000027941 */ /* 0x000fea0003800000 */
.L_x_24936:
        /* <DEDUP_REMOVED lines=18> */
.L_x_24948:
[----:B------:R-:W-:Y:S02]  /*5c80*/  IMAD.MOV.U32 R151, RZ, RZ, R152 ;  /* 0x000000ffff977224 */ /* 0x000fe400078e0098 */
.L_x_24949:
[----:B------:R-:W-:Y:S05]  /*5c90*/  BSYNC B3 ;  /* 0x0000000000037941 */ /* 0x000fea0003800000 */
.L_x_24947:
        /* <DEDUP_REMOVED lines=16> */
.L_x_24953:
[----:B------:R-:W-:Y:S05]  /*5da0*/  BSYNC B4 ;  /* 0x0000000000047941 */ /* 0x000fea0003800000 */
.L_x_24952:
        /* <DEDUP_REMOVED lines=44> */
.L_x_24951:
[----:B------:R-:W-:Y:S05]  /*6070*/  BSYNC B3 ;  /* 0x0000000000037941 */ /* 0x000fea0003800000 */
.L_x_24950:
        /* <DEDUP_REMOVED lines=10> */
.L_x_24946:
[----:B------:R-:W-:Y:S05]  /*6120*/  BSYNC B2 ;  /* 0x0000000000027941 */ /* 0x000fea0003800000 */
.L_x_24945:
        /* <DEDUP_REMOVED lines=18> */
.L_x_24957:
[----:B------:R-:W-:Y:S02]  /*6250*/  IMAD.MOV.U32 R63, RZ, RZ, R152 ;  /* 0x000000ffff3f7224 */ /* 0x000fe400078e0098 */
.L_x_24958:
[----:B------:R-:W-:Y:S05]  /*6260*/  BSYNC B3 ;  /* 0x0000000000037941 */ /* 0x000fea0003800000 */
.L_x_24956:
        /* <DEDUP_REMOVED lines=16> */
.L_x_24962:
[----:B------:R-:W-:Y:S05]  /*6370*/  BSYNC B4 ;  /* 0x0000000000047941 */ /* 0x000fea0003800000 */
.L_x_24961:
        /* <DEDUP_REMOVED lines=44> */
.L_x_24960:
[----:B------:R-:W-:Y:S05]  /*6640*/  BSYNC B3 ;  /* 0x0000000000037941 */ /* 0x000fea0003800000 */
.L_x_24959:
        /* <DEDUP_REMOVED lines=10> */
.L_x_24955:
[----:B------:R-:W-:Y:S05]  /*66f0*/  BSYNC B2 ;  /* 0x0000000000027941 */ /* 0x000fea0003800000 */
.L_x_24954:
        /* <DEDUP_REMOVED lines=18> */
.L_x_24966:
[----:B------:R-:W-:Y:S02]  /*6820*/  IMAD.MOV.U32 R151, RZ, RZ, R152 ;  /* 0x000000ffff977224 */ /* 0x000fe400078e0098 */
.L_x_24967:
[----:B------:R-:W-:Y:S05]  /*6830*/  BSYNC B3 ;  /* 0x0000000000037941 */ /* 0x000fea0003800000 */
.L_x_24965:
        /* <DEDUP_REMOVED lines=16> */
.L_x_24971:
[----:B------:R-:W-:Y:S05]  /*6940*/  BSYNC B4 ;  /* 0x0000000000047941 */ /* 0x000fea0003800000 */
.L_x_24970:
        /* <DEDUP_REMOVED lines=44> */
.L_x_24969:
[----:B------:R-:W-:Y:S05]  /*6c10*/  BSYNC B3 ;  /* 0x0000000000037941 */ /* 0x000fea0003800000 */
.L_x_24968:
        /* <DEDUP_REMOVED lines=10> */
.L_x_24964:
[----:B------:R-:W-:Y:S05]  /*6cc0*/  BSYNC B2 ;  /* 0x0000000000027941 */ /* 0x000fea0003800000 */
.L_x_24963:
        /* <DEDUP_REMOVED lines=18> */
.L_x_24975:
[----:B------:R-:W-:Y:S02]  /*6df0*/  IMAD.MOV.U32 R65, RZ, RZ, R152 ;  /* 0x000000ffff417224 */ /* 0x000fe400078e0098 */
.L_x_24976:
[----:B------:R-:W-:Y:S05]  /*6e00*/  BSYNC B3 ;  /* 0x0000000000037941 */ /* 0x000fea0003800000 */
.L_x_24974:
        /* <DEDUP_REMOVED lines=16> */
.L_x_24980:
[----:B------:R-:W-:Y:S05]  /*6f10*/  BSYNC B4 ;  /* 0x0000000000047941 */ /* 0x000fea0003800000 */
.L_x_24979:
        /* <DEDUP_REMOVED lines=44> */
.L_x_24978:
[----:B------:R-:W-:Y:S05]  /*71e0*/  BSYNC B3 ;  /* 0x0000000000037941 */ /* 0x000fea0003800000 */
.L_x_24977:
        /* <DEDUP_REMOVED lines=10> */
.L_x_24973:
[----:B------:R-:W-:Y:S05]  /*7290*/  BSYNC B2 ;  /* 0x0000000000027941 */ /* 0x000fea0003800000 */
.L_x_24972:
        /* <DEDUP_REMOVED lines=18> */
.L_x_24984:
[----:B------:R-:W-:Y:S02]  /*73c0*/  IMAD.MOV.U32 R151, RZ, RZ, R152 ;  /* 0x000000ffff977224 */ /* 0x000fe400078e0098 */
.L_x_24985:
[----:B------:R-:W-:Y:S05]  /*73d0*/  BSYNC B3 ;  /* 0x0000000000037941 */ /* 0x000fea0003800000 */
.L_x_24983:
        /* <DEDUP_REMOVED lines=16> */
.L_x_24989:
[----:B------:R-:W-:Y:S05]  /*74e0*/  BSYNC B4 ;  /* 0x0000000000047941 */ /* 0x000fea0003800000 */
.L_x_24988:
        /* <DEDUP_REMOVED lines=44> */
.L_x_24987:
[----:B------:R-:W-:Y:S05]  /*77b0*/  BSYNC B3 ;  /* 0x0000000000037941 */ /* 0x000fea0003800000 */
.L_x_24986:
[----:B------:R-:W0:Y:S01]  /*77c0*/  I2F.U32 R66, R151 ;  /* 0x0000009700427306 */ /* 0x000e220000201000 */
[----:B------:R-:W-:-:S10]  /*77d0*/  HFMA2.MMA R67, -RZ, RZ, 0.1171875, 0 ;  /* 0x2f800000ff437435 */ /* 0x000fd400000001ff */
        /* <DEDUP_REMOVED lines=8> */
.L_x_24982:
[----:B------:R-:W-:Y:S05]  /*7860*/  BSYNC B2 ;  /* 0x0000000000027941 */ /* 0x000fea0003800000 */
.L_x_24981:
        /* <DEDUP_REMOVED lines=18> */
.L_x_24993:
[----:B------:R-:W-:Y:S02]  /*7990*/  IMAD.MOV.U32 R67, RZ, RZ, R152 ;  /* 0x000000ffff437224 */ /* 0x000fe400078e0098 */
.L_x_24994:
[----:B------:R-:W-:Y:S05]  /*79a0*/  BSYNC B3 ;  /* 0x0000000000037941 */ /* 0x000fea0003800000 */
.L_x_24992:
        /* <DEDUP_REMOVED lines=16> */
.L_x_24998:
[----:B------:R-:W-:Y:S05]  /*7ab0*/  BSYNC B4 ;  /* 0x0000000000047941 */ /* 0x000fea0003800000 */
.L_x_24997:
        /* <DEDUP_REMOVED lines=44> */
.L_x_24996:
[----:B------:R-:W-:Y:S05]  /*7d80*/  BSYNC B3 ;  /* 0x0000000000037941 */ /* 0x000fea0003800000 */
.L_x_24995:
        /* <DEDUP_REMOVED lines=10> */
.L_x_24991:
[----:B------:R-:W-:Y:S05]  /*7e30*/  BSYNC B2 ;  /* 0x0000000000027941 */ /* 0x000fea0003800000 */
.L_x_24990:
        /* <DEDUP_REMOVED lines=26> */
.L_x_25000:
[----:B------:R-:W-:Y:S05]  /*7fe0*/  BSYNC B2 ;  /* 0x0000000000027941 */ /* 0x000fea0003800000 */
.L_x_24999:
[----:B------:R-:W-:Y:S02]  /*7ff0*/  IADD3 R134, R134, 0x20, RZ ;  /* 0x0000002086867810 */ /* 0x000fe40007ffe0ff */
[----:B------:R-:W-:Y:S02]  /*8000*/  IADD3 R133, R133, 0x20, RZ ;  /* 0x0000002085857810 */ /* 0x000fe40007ffe0ff */
.L_x_24926:
[----:B------:R-:W-:Y:S05]  /*8010*/  BSYNC B1 ;  /* 0x0000000000017941 */ /* 0x000fea0003800000 */
.L_x_24925:
        /* <DEDUP_REMOVED lines=31> */
.L_x_25006:
[----:B------:R-:W-:Y:S02]  /*8210*/  IMAD.MOV.U32 R74, RZ, RZ, R152 ;  /* 0x000000ffff4a7224 */ /* 0x000fe400078e0098 */
.L_x_25007:
[----:B------:R-:W-:Y:S05]  /*8220*/  BSYNC B3 ;  /* 0x0000000000037941 */ /* 0x000fea0003800000 */
.L_x_25005:
        /* <DEDUP_REMOVED lines=16> */
.L_x_25011:
[----:B------:R-:W-:Y:S05]  /*8330*/  BSYNC B4 ;  /* 0x0000000000047941 */ /* 0x000fea0003800000 */
.L_x_25010:
        /* <DEDUP_REMOVED lines=44> */
.L_x_25009:
[----:B------:R-:W-:Y:S05]  /*8600*/  BSYNC B3 ;  /* 0x0000000000037941 */ /* 0x000fea0003800000 */
.L_x_25008:
        /* <DEDUP_REMOVED lines=10> */
.L_x_25004:
[----:B------:R-:W-:Y:S05]  /*86b0*/  BSYNC B2 ;  /* 0x0000000000027941 */ /* 0x000fea0003800000 */
.L_x_25003:
        /* <DEDUP_REMOVED lines=18> */
.L_x_25015:
[----:B------:R-:W-:Y:S02]  /*87e0*/  IMAD.MOV.U32 R69, RZ, RZ, R152 ;  /* 0x000000ffff457224 */ /* 0x000fe400078e0098 */
.L_x_25016:
[----:B------:R-:W-:Y:S05]  /*87f0*/  BSYNC B3 ;  /* 0x0000000000037941 */ /* 0x000fea0003800000 */
.L_x_25014:
        /* <DEDUP_REMOVED lines=16> */
.L_x_25020:
[----:B------:R-:W-:Y:S05]  /*8900*/  BSYNC B4 ;  /* 0x0000000000047941 */ /* 0x000fea0003800000 */
.L_x_25019:
        /* <DEDUP_REMOVED lines=44> */
.L_x_25018:
[----:B------:R-:W-:Y:S05]  /*8bd0*/  BSYNC B3 ;  /* 0x0000000000037941 */ /* 0x000fea0003800000 */
.L_x_25017:
        /* <DEDUP_REMOVED lines=10> */
.L_x_25013:
[----:B------:R-:W-:Y:S05]  /*8c80*/  BSYNC B2 ;  /* 0x0000000000027941 */ /* 0x000fea0003800000 */
.L_x_25012:
        /* <DEDUP_REMOVED lines=18> */
.L_x_25024:
[----:B------:R-:W-:Y:S02]  /*8db0*/  IMAD.MOV.U32 R151, RZ, RZ, R152 ;  /* 0x000000ffff977224 */ /* 0x000fe400078e0098 */
.L_x_25025:
[----:B------:R-:W-:Y:S05]  /*8dc0*/  BSYNC B3 ;  /* 0x0000000000037941 */ /* 0x000fea0003800000 */
.L_x_25023:
        /* <DEDUP_REMOVED lines=16> */
.L_x_25029:
[----:B------:R-:W-:Y:S05]  /*8ed0*/  BSYNC B4 ;  /* 0x0000000000047941 */ /* 0x000fea0003800000 */
.L_x_25028:
        /* <DEDUP_REMOVED lines=44> */
.L_x_25027:
[----:B------:R-:W-:Y:S05]  /*91a0*/  BSYNC B3 ;  /* 0x0000000000037941 */ /* 0x000fea0003800000 */
.L_x_25026:
        /* <DEDUP_REMOVED lines=10> */
.L_x_25022:
[----:B------:R-:W-:Y:S05]  /*9250*/  BSYNC B2 ;  /* 0x0000000000027941 */ /* 0x000fea0003800000 */
.L_x_25021:
        /* <DEDUP_REMOVED lines=18> */
.L_x_25033:
[----:B------:R-:W-:Y:S02]  /*9380*/  IMAD.MOV.U32 R71, RZ, RZ, R152 ;  /* 0x000000ffff477224 */ /* 0x000fe400078e0098 */
.L_x_25034:
[----:B------:R-:W-:Y:S05]  /*9390*/  BSYNC B3 ;  /* 0x0000000000037941 */ /* 0x000fea0003800000 */
.L_x_25032:
        /* <DEDUP_REMOVED lines=16> */
.L_x_25038:
[----:B------:R-:W-:Y:S05]  /*94a0*/  BSYNC B4 ;  /* 0x0000000000047941 */ /* 0x000fea0003800000 */
.L_x_25037:
        /* <DEDUP_REMOVED lines=44> */
.L_x_25036:
[----:B------:R-:W-:Y:S05]  /*9770*/  BSYNC B3 ;  /* 0x0000000000037941 */ /* 0x000fea0003800000 */
.L_x_25035:
        /* <DEDUP_REMOVED lines=10> */
.L_x_25031:
[----:B------:R-:W-:Y:S05]  /*9820*/  BSYNC B2 ;  /* 0x0000000000027941 */ /* 0x000fea0003800000 */
.L_x_25030:
        /* <DEDUP_REMOVED lines=18> */
.L_x_25042:
[----:B------:R-:W-:Y:S02]  /*9950*/  MOV R151, R152 ;  /* 0x0000009800977202 */ /* 0x000fe40000000f00 */
.L_x_25043:
[----:B------:R-:W-:Y:S05]  /*9960*/  BSYNC B3 ;  /* 0x0000000000037941 */ /* 0x000fea0003800000 */
.L_x_25041:
        /* <DEDUP_REMOVED lines=16> */
.L_x_25047:
[----:B------:R-:W-:Y:S05]  /*9a70*/  BSYNC B4 ;  /* 0x0000000000047941 */ /* 0x000fea0003800000 */
.L_x_25046:
        /* <DEDUP_REMOVED lines=44> */
.L_x_25045:
[----:B------:R-:W-:Y:S05]  /*9d40*/  BSYNC B3 ;  /* 0x0000000000037941 */ /* 0x000fea0003800000 */
.L_x_25044:
        /* <DEDUP_REMOVED lines=10> */
.L_x_25040:
[----:B------:R-:W-:Y:S05]  /*9df0*/  BSYNC B2 ;  /* 0x0000000000027941 */ /* 0x000fea0003800000 */
.L_x_25039:
        /* <DEDUP_REMOVED lines=18> */
.L_x_25051:
[----:B------:R-:W-:Y:S02]  /*9f20*/  IMAD.MOV.U32 R73, RZ, RZ, R152 ;  /* 0x000000ffff497224 */ /* 0x000fe400078e0098 */
.L_x_25052:
[----:B------:R-:W-:Y:S05]  /*9f30*/  BSYNC B3 ;  /* 0x0000000000037941 */ /* 0x000fea0003800000 */
.L_x_25050:
        /* <DEDUP_REMOVED lines=16> */
.L_x_25056:
[----:B------:R-:W-:Y:S05]  /*a040*/  BSYNC B4 ;  /* 0x0000000000047941 */ /* 0x000fea0003800000 */
.L_x_25055:
        /* <DEDUP_REMOVED lines=44> */
.L_x_25054:
[----:B------:R-:W-:Y:S05]  /*a310*/  BSYNC B3 ;  /* 0x0000000000037941 */ /* 0x000fea0003800000 */
.L_x_25053:
        /* <DEDUP_REMOVED lines=10> */
.L_x_25049:
[----:B------:R-:W-:Y:S05]  /*a3c0*/  BSYNC B2 ;  /* 0x0000000000027941 */ /* 0x000fea0003800000 */
.L_x_25048:
[----:B------:R-:W-:Y:S01]  /*a3d0*/  @!P3 ISETP.NE.U32.AND P4, PT, RZ, c[0x0][0x180], PT ;  /* 0x00006000ff00ba0c */ /* 0x000fe20003f85070 */
[----:B------:R-:W-:Y:S01]  /*a3e0*/  BSSY B2, `(.L_x_25057) ;  /* 0x000005b000027945 */ /* 0x000fe20003800000 */
[----:B0-----:R-:W-:Y:S02]  /*a3f0*/  @!P3 MOV R170, R75 ;  /* 0x0000004b00aab202 */ /* 0x001fe40000000f00 */
        /* <DEDUP_REMOVED lines=15> */
.L_x_25060:
[----:B------:R-:W-:Y:S02]  /*a4f0*/  IMAD.MOV.U32 R151, RZ, RZ, R152 ;  /* 0x000000ffff977224 */ /* 0x000fe400078e0098 */
.L_x_25061:
[----:B------:R-:W-:Y:S05]  /*a500*/  BSYNC B3 ;  /* 0x0000000000037941 */ /* 0x000fea0003800000 */
.L_x_25059:
        /* <DEDUP_REMOVED lines=16> */
.L_x_25065:
[----:B------:R-:W-:Y:S05]  /*a610*/  BSYNC B4 ;  /* 0x0000000000047941 */ /* 0x000fea0003800000 */
.L_x_25064:
        /* <DEDUP_REMOVED lines=44> */
.L_x_25063:
[----:B------:R-:W-:Y:S05]  /*a8e0*/  BSYNC B3 ;  /* 0x0000000000037941 */ /* 0x000fea0003800000 */
.L_x_25062:
        /* <DEDUP_REMOVED lines=10> */
.L_x_25058:
[----:B------:R-:W-:Y:S05]  /*a990*/  BSYNC B2 ;  /* 0x0000000000027941 */ /* 0x000fea0003800000 */
.L_x_25057:
        /* <DEDUP_REMOVED lines=18> */
.L_x_25069:
[----:B------:R-:W-:Y:S02]  /*aac0*/  IMAD.MOV.U32 R75, RZ, RZ, R152 ;  /* 0x000000ffff4b7224 */ /* 0x000fe400078e0098 */
.L_x_25070:
[----:B------:R-:W-:Y:S05]  /*aad0*/  BSYNC B3 ;  /* 0x0000000000037941 */ /* 0x000fea0003800000 */
.L_x_25068:
        /* <DEDUP_REMOVED lines=16> */
.L_x_25074:
[----:B------:R-:W-:Y:S05]  /*abe0*/  BSYNC B4 ;  /* 0x0000000000047941 */ /* 0x000fea0003800000 */
.L_x_25073:
        /* <DEDUP_REMOVED lines=44> */
.L_x_25072:
[----:B------:R-:W-:Y:S05]  /*aeb0*/  BSYNC B3 ;  /* 0x0000000000037941 */ /* 0x000fea0003800000 */
.L_x_25071:
        /* <DEDUP_REMOVED lines=10> */
.L_x_25067:
[----:B------:R-:W-:Y:S05]  /*af60*/  BSYNC B2 ;  /* 0x0000000000027941 */ /* 0x000fea0003800000 */
.L_x_25066:
        /* <DEDUP_REMOVED lines=26> */
.L_x_25076:
[----:B------:R-:W-:Y:S05]  /*b110*/  BSYNC B2 ;  /* 0x0000000000027941 */ /* 0x000fea0003800000 */
.L_x_25075:
[----:B------:R-:W-:Y:S02]  /*b120*/  IADD3 R134, R134, 0x20, RZ ;  /* 0x0000002086867810 */ /* 0x000fe40007ffe0ff */
[----:B------:R-:W-:Y:S02]  /*b130*/  IADD3 R133, R133, 0x20, RZ ;  /* 0x0000002085857810 */ /* 0x000fe40007ffe0ff */
.L_x_25002:
[----:B------:R-:W-:Y:S05]  /*b140*/  BSYNC B1 ;  /* 0x0000000000017941 */ /* 0x000fea0003800000 */
.L_x_25001:
        /* <DEDUP_REMOVED lines=31> */
.L_x_25082:
[----:B------:R-:W-:Y:S02]  /*b340*/  IMAD.MOV.U32 R82, RZ, RZ, R152 ;  /* 0x000000ffff527224 */ /* 0x000fe400078e0098 */
.L_x_25083:
[----:B------:R-:W-:Y:S05]  /*b350*/  BSYNC B3 ;  /* 0x0000000000037941 */ /* 0x000fea0003800000 */
.L_x_25081:
        /* <DEDUP_REMOVED lines=16> */
.L_x_25087:
[----:B------:R-:W-:Y:S05]  /*b460*/  BSYNC B4 ;  /* 0x0000000000047941 */ /* 0x000fea0003800000 */
.L_x_25086:
        /* <DEDUP_REMOVED lines=44> */
.L_x_25085:
[----:B------:R-:W-:Y:S05]  /*b730*/  BSYNC B3 ;  /* 0x0000000000037941 */ /* 0x000fea0003800000 */
.L_x_25084:
        /* <DEDUP_REMOVED lines=10> */
.L_x_25080:
[----:B------:R-:W-:Y:S05]  /*b7e0*/  BSYNC B2 ;  /* 0x0000000000027941 */ /* 0x000fea0003800000 */
.L_x_25079:
        /* <DEDUP_REMOVED lines=18> */
.L_x_25091:
[----:B------:R-:W-:Y:S02]  /*b910*/  IMAD.MOV.U32 R77, RZ, RZ, R152 ;  /* 0x000000ffff4d7224 */ /* 0x000fe400078e0098 */
.L_x_25092:
[----:B------:R-:W-:Y:S05]  /*b920*/  BSYNC B3 ;  /* 0x0000000000037941 */ /* 0x000fea0003800000 */
.L_x_25090:
        /* <DEDUP_REMOVED lines=16> */
.L_x_25096:
[----:B------:R-:W-:Y:S05]  /*ba30*/  BSYNC B4 ;  /* 0x0000000000047941 */ /* 0x000fea0003800000 */
.L_x_25095:
        /* <DEDUP_REMOVED lines=44> */
.L_x_25094:
[----:B------:R-:W-:Y:S05]  /*bd00*/  BSYNC B3 ;  /* 0x0000000000037941 */ /* 0x000fea0003800000 */
.L_x_25093:
        /* <DEDUP_REMOVED lines=10> */
.L_x_25089:
[----:B------:R-:W-:Y:S05]  /*bdb0*/  BSYNC B2 ;  /* 0x0000000000027941 */ /* 0x000fea0003800000 */
.L_x_25088:
        /* <DEDUP_REMOVED lines=18> */
.L_x_25100:
[----:B------:R-:W-:Y:S02]  /*bee0*/  IMAD.MOV.U32 R151, RZ, RZ, R152 ;  /* 0x000000ffff977224 */ /* 0x000fe400078e0098 */
.L_x_25101:
[----:B------:R-:W-:Y:S05]  /*bef0*/  BSYNC B3 ;  /* 0x0000000000037941 */ /* 0x000fea0003800000 */
.L_x_25099:
        /* <DEDUP_REMOVED lines=16> */
.L_x_25105:
[----:B------:R-:W-:Y:S05]  /*c000*/  BSYNC B4 ;  /* 0x0000000000047941 */ /* 0x000fea0003800000 */
.L_x_25104:
        /* <DEDUP_REMOVED lines=44> */
.L_x_25103:
[----:B------:R-:W-:Y:S05]  /*c2d0*/  BSYNC B3 ;  /* 0x0000000000037941 */ /* 0x000fea0003800000 */
.L_x_25102:
        /* <DEDUP_REMOVED lines=10> */
.L_x_25098:
[----:B------:R-:W-:Y:S05]  /*c380*/  BSYNC B2 ;  /* 0x0000000000027941 */ /* 0x000fea0003800000 */
.L_x_25097:
        /* <DEDUP_REMOVED lines=18> */
.L_x_25109:
[----:B------:R-:W-:Y:S02]  /*c4b0*/  IMAD.MOV.U32 R79, RZ, RZ, R152 ;  /* 0x000000ffff4f7224 */ /* 0x000fe400078e0098 */
.L_x_25110:
[----:B------:R-:W-:Y:S05]  /*c4c0*/  BSYNC B3 ;  /* 0x0000000000037941 */ /* 0x000fea0003800000 */
.L_x_25108:
        /* <DEDUP_REMOVED lines=16> */
.L_x_25114:
[----:B------:R-:W-:Y:S05]  /*c5d0*/  BSYNC B4 ;  /* 0x0000000000047941 */ /* 0x000fea0003800000 */
.L_x_25113:
        /* <DEDUP_REMOVED lines=44> */
.L_x_25112:
[----:B------:R-:W-:Y:S05]  /*c8a0*/  BSYNC B3 ;  /* 0x0000000000037941 */ /* 0x000fea0003800000 */
.L_x_25111:
        /* <DEDUP_REMOVED lines=10> */
.L_x_25107:
[----:B------:R-:W-:Y:S05]  /*c950*/  BSYNC B2 ;  /* 0x0000000000027941 */ /* 0x000fea0003800000 */
.L_x_25106:
        /* <DEDUP_REMOVED lines=18> */
.L_x_25118:
[----:B------:R-:W-:Y:S02]  /*ca80*/  IMAD.MOV.U32 R151, RZ, RZ, R152 ;  /* 0x000000ffff977224 */ /* 0x000fe400078e0098 */
.L_x_25119:
[----:B------:R-:W-:Y:S05]  /*ca90*/  BSYNC B3 ;  /* 0x0000000000037941 */ /* 0x000fea0003800000 */
.L_x_25117:
        /* <DEDUP_REMOVED lines=16> */
.L_x_25123:
[----:B------:R-:W-:Y:S05]  /*cba0*/  BSYNC B4 ;  /* 0x0000000000047941 */ /* 0x000fea0003800000 */
.L_x_25122:
        /* <DEDUP_REMOVED lines=44> */
.L_x_25121:
[----:B------:R-:W-:Y:S05]  /*ce70*/  BSYNC B3 ;  /* 0x0000000000037941 */ /* 0x000fea0003800000 */
.L_x_25120:
        /* <DEDUP_REMOVED lines=10> */
.L_x_25116:
[----:B------:R-:W-:Y:S05]  /*cf20*/  BSYNC B2 ;  /* 0x0000000000027941 */ /* 0x000fea0003800000 */
.L_x_25115:
        /* <DEDUP_REMOVED lines=18> */
.L_x_25127:
[----:B------:R-:W-:Y:S02]  /*d050*/  IMAD.MOV.U32 R81, RZ, RZ, R152 ;  /* 0x000000ffff517224 */ /* 0x000fe400078e0098 */
.L_x_25128:
[----:B------:R-:W-:Y:S05]  /*d060*/  BSYNC B3 ;  /* 0x0000000000037941 */ /* 0x000fea0003800000 */
.L_x_25126:
        /* <DEDUP_REMOVED lines=16> */
.L_x_25132:
[----:B------:R-:W-:Y:S05]  /*d170*/  BSYNC B4 ;  /* 0x0000000000047941 */ /* 0x000fea0003800000 */
.L_x_25131:
        /* <DEDUP_REMOVED lines=44> */
.L_x_25130:
[----:B------:R-:W-:Y:S05]  /*d440*/  BSYNC B3 ;  /* 0x0000000000037941 */ /* 0x000fea0003800000 */
.L_x_25129:
[----:B------:R-:W1:Y:S01]  /*d450*/  I2F.U32 R81, R81 ;  /* 0x0000005100517306 */ /* 0x000e620000201000 */
[----:B------:R-:W-:-:S10]  /*d460*/  HFMA2.MMA R82, -RZ, RZ, 0.1171875, 0 ;  /* 0x2f800000ff527435 */ /* 0x000fd400000001ff */
        /* <DEDUP_REMOVED lines=8> */
.L_x_25125:
[----:B------:R-:W-:Y:S05]  /*d4f0*/  BSYNC B2 ;  /* 0x0000000000027941 */ /* 0x000fea0003800000 */
.L_x_25124:
        /* <DEDUP_REMOVED lines=18> */
.L_x_25136:
[----:B------:R-:W-:Y:S02]  /*d620*/  IMAD.MOV.U32 R151, RZ, RZ, R152 ;  /* 0x000000ffff977224 */ /* 0x000fe400078e0098 */
.L_x_25137:
[----:B------:R-:W-:Y:S05]  /*d630*/  BSYNC B3 ;  /* 0x0000000000037941 */ /* 0x000fea0003800000 */
.L_x_25135:
        /* <DEDUP_REMOVED lines=16> */
.L_x_25141:
[----:B------:R-:W-:Y:S05]  /*d740*/  BSYNC B4 ;  /* 0x0000000000047941 */ /* 0x000fea0003800000 */
.L_x_25140:
        /* <DEDUP_REMOVED lines=44> */
.L_x_25139:
[----:B------:R-:W-:Y:S05]  /*da10*/  BSYNC B3 ;  /* 0x0000000000037941 */ /* 0x000fea0003800000 */
.L_x_25138:
        /* <DEDUP_REMOVED lines=10> */
.L_x_25134:
[----:B------:R-:W-:Y:S05]  /*dac0*/  BSYNC B2 ;  /* 0x0000000000027941 */ /* 0x000fea0003800000 */
.L_x_25133:
        /* <DEDUP_REMOVED lines=18> */
.L_x_25145:
[----:B------:R-:W-:Y:S02]  /*dbf0*/  IMAD.MOV.U32 R83, RZ, RZ, R152 ;  /* 0x000000ffff537224 */ /* 0x000fe400078e0098 */
.L_x_25146:
[----:B------:R-:W-:Y:S05]  /*dc00*/  BSYNC B3 ;  /* 0x0000000000037941 */ /* 0x000fea0003800000 */
.L_x_25144:
        /* <DEDUP_REMOVED lines=16> */
.L_x_25150:
[----:B------:R-:W-:Y:S05]  /*dd10*/  BSYNC B4 ;  /* 0x0000000000047941 */ /* 0x000fea0003800000 */
.L_x_25149:
        /* <DEDUP_REMOVED lines=44> */
.L_x_25148:
[----:B------:R-:W-:Y:S05]  /*dfe0*/  BSYNC B3 ;  /* 0x0000000000037941 */ /* 0x000fea0003800000 */
.L_x_25147:
        /* <DEDUP_REMOVED lines=10> */
.L_x_25143:
[----:B------:R-:W-:Y:S05]  /*e090*/  BSYNC B2 ;  /* 0x0000000000027941 */ /* 0x000fea0003800000 */
.L_x_25142:
        /* <DEDUP_REMOVED lines=26> */
.L_x_25152:
[----:B------:R-:W-:Y:S05]  /*e240*/  BSYNC B2 ;  /* 0x0000000000027941 */ /* 0x000fea0003800000 */
.L_x_25151:
[----:B------:R-:W-:Y:S02]  /*e250*/  IADD3 R134, R134, 0x20, RZ ;  /* 0x0000002086867810 */ /* 0x000fe40007ffe0ff */
[----:B------:R-:W-:Y:S02]  /*e260*/  IADD3 R133, R133, 0x20, RZ ;  /* 0x0000002085857810 */ /* 0x000fe40007ffe0ff */
.L_x_25078:
[----:B------:R-:W-:Y:S05]  /*e270*/  BSYNC B1 ;  /* 0x0000000000017941 */ /* 0x000fea0003800000 */
.L_x_25077:
        /* <DEDUP_REMOVED lines=14> */
[----:B------:R-:W-:-:S02]  /*e360*/  @!P3 ISETP.NE.U32.AND P4, PT, RZ, c[0x0][0x180], PT ;  /* 0x00006000ff00ba0c */ /* 0x000fc40003f85070 */
[----:B------:R-:W-:Y:S02]  /*e370*/  @!P3 MOV R86, R151 ;  /* 0x000000970056b202 */ /* 0x000fe40000000f00 */
        /* <DEDUP_REMOVED lines=15> */
.L_x_25158:
[----:B------:R-:W-:Y:S02]  /*e470*/  IMAD.MOV.U32 R90, RZ, RZ, R152 ;  /* 0x000000ffff5a7224 */ /* 0x000fe400078e0098 */
.L_x_25159:
[----:B------:R-:W-:Y:S05]  /*e480*/  BSYNC B3 ;  /* 0x0000000000037941 */ /* 0x000fea0003800000 */
.L_x_25157:
        /* <DEDUP_REMOVED lines=16> */
.L_x_25163:
[----:B------:R-:W-:Y:S05]  /*e590*/  BSYNC B4 ;  /* 0x0000000000047941 */ /* 0x000fea0003800000 */
.L_x_25162:
        /* <DEDUP_REMOVED lines=44> */
.L_x_25161:
[----:B------:R-:W-:Y:S05]  /*e860*/  BSYNC B3 ;  /* 0x0000000000037941 */ /* 0x000fea0003800000 */
.L_x_25160:
        /* <DEDUP_REMOVED lines=10> */
.L_x_25156:
[----:B------:R-:W-:Y:S05]  /*e910*/  BSYNC B2 ;  /* 0x0000000000027941 */ /* 0x000fea0003800000 */
.L_x_25155:
        /* <DEDUP_REMOVED lines=18> */
.L_x_25167:
[----:B------:R-:W-:Y:S02]  /*ea40*/  IMAD.MOV.U32 R85, RZ, RZ, R152 ;  /* 0x000000ffff557224 */ /* 0x000fe400078e0098 */
.L_x_25168:
[----:B------:R-:W-:Y:S05]  /*ea50*/  BSYNC B3 ;  /* 0x0000000000037941 */ /* 0x000fea0003800000 */
.L_x_25166:
        /* <DEDUP_REMOVED lines=16> */
.L_x_25172:
[----:B------:R-:W-:Y:S05]  /*eb60*/  BSYNC B4 ;  /* 0x0000000000047941 */ /* 0x000fea0003800000 */
.L_x_25171:
        /* <DEDUP_REMOVED lines=44> */
.L_x_25170:
[----:B------:R-:W-:Y:S05]  /*ee30*/  BSYNC B3 ;  /* 0x0000000000037941 */ /* 0x000fea0003800000 */
.L_x_25169:
        /* <DEDUP_REMOVED lines=10> */
.L_x_25165:
[----:B------:R-:W-:Y:S05]  /*eee0*/  BSYNC B2 ;  /* 0x0000000000027941 */ /* 0x000fea0003800000 */
.L_x_25164:
        /* <DEDUP_REMOVED lines=18> */
.L_x_25176:
[----:B------:R-:W-:Y:S02]  /*f010*/  IMAD.MOV.U32 R151, RZ, RZ, R152 ;  /* 0x000000ffff977224 */ /* 0x000fe400078e0098 */
.L_x_25177:
[----:B------:R-:W-:Y:S05]  /*f020*/  BSYNC B3 ;  /* 0x0000000000037941 */ /* 0x000fea0003800000 */
.L_x_25175:
        /* <DEDUP_REMOVED lines=16> */
.L_x_25181:
[----:B------:R-:W-:Y:S05]  /*f130*/  BSYNC B4 ;  /* 0x0000000000047941 */ /* 0x000fea0003800000 */
.L_x_25180:
        /* <DEDUP_REMOVED lines=44> */
.L_x_25179:
[----:B------:R-:W-:Y:S05]  /*f400*/  BSYNC B3 ;  /* 0x0000000000037941 */ /* 0x000fea0003800000 */
.L_x_25178:
        /* <DEDUP_REMOVED lines=10> */
.L_x_25174:
[----:B------:R-:W-:Y:S05]  /*f4b0*/  BSYNC B2 ;  /* 0x0000000000027941 */ /* 0x000fea0003800000 */
.L_x_25173:
        /* <DEDUP_REMOVED lines=18> */
.L_x_25185:
[----:B------:R-:W-:Y:S02]  /*f5e0*/  MOV R87, R152 ;  /* 0x0000009800577202 */ /* 0x000fe40000000f00 */
.L_x_25186:
[----:B------:R-:W-:Y:S05]  /*f5f0*/  BSYNC B3 ;  /* 0x0000000000037941 */ /* 0x000fea0003800000 */
.L_x_25184:
        /* <DEDUP_REMOVED lines=16> */
.L_x_25190:
[----:B------:R-:W-:Y:S05]  /*f700*/  BSYNC B4 ;  /* 0x0000000000047941 */ /* 0x000fea0003800000 */
.L_x_25189:
        /* <DEDUP_REMOVED lines=44> */
.L_x_25188:
[----:B------:R-:W-:Y:S05]  /*f9d0*/  BSYNC B3 ;  /* 0x0000000000037941 */ /* 0x000fea0003800000 */
.L_x_25187:
        /* <DEDUP_REMOVED lines=10> */
.L_x_25183:
[----:B------:R-:W-:Y:S05]  /*fa80*/  BSYNC B2 ;  /* 0x0000000000027941 */ /* 0x000fea0003800000 */
.L_x_25182:
        /* <DEDUP_REMOVED lines=18> */
.L_x_25194:
[----:B------:R-:W-:Y:S02]  /*fbb0*/  IMAD.MOV.U32 R151, RZ, RZ, R152 ;  /* 0x000000ffff977224 */ /* 0x000fe400078e0098 */
.L_x_25195:
[----:B------:R-:W-:Y:S05]  /*fbc0*/  BSYNC B3 ;  /* 0x0000000000037941 */ /* 0x000fea0003800000 */
.L_x_25193:
        /* <DEDUP_REMOVED lines=16> */
.L_x_25199:
[----:B------:R-:W-:Y:S05]  /*fcd0*/  BSYNC B4 ;  /* 0x0000000000047941 */ /* 0x000fea0003800000 */
.L_x_25198:
        /* <DEDUP_REMOVED lines=44> */
.L_x_25197:
[----:B------:R-:W-:Y:S05]  /*ffa0*/  BSYNC B3 ;  /* 0x0000000000037941 */ /* 0x000fea0003800000 */
.L_x_25196:
        /* <DEDUP_REMOVED lines=10> */
.L_x_25192:
[----:B------:R-:W-:Y:S05]  /*10050*/  BSYNC B2 ;  /* 0x0000000000027941 */ /* 0x000fea0003800000 */
.L_x_25191:
        /* <DEDUP_REMOVED lines=18> */
.L_x_25203:
[----:B------:R-:W-:Y:S02]  /*10180*/  IMAD.MOV.U32 R89, RZ, RZ, R152 ;  /* 0x000000ffff597224 */ /* 0x000fe400078e0098 */
.L_x_25204:
[----:B------:R-:W-:Y:S05]  /*10190*/  BSYNC B3 ;  /* 0x0000000000037941 */ /* 0x000fea0003800000 */
.L_x_25202:
        /* <DEDUP_REMOVED lines=16> */
.L_x_25208:
[----:B------:R-:W-:Y:S05]  /*102a0*/  BSYNC B4 ;  /* 0x0000000000047941 */ /* 0x000fea0003800000 */
.L_x_25207:
        /* <DEDUP_REMOVED lines=44> */
.L_x_25206:
[----:B------:R-:W-:Y:S05]  /*10570*/  BSYNC B3 ;  /* 0x0000000000037941 */ /* 0x000fea0003800000 */
.L_x_25205:
        /* <DEDUP_REMOVED lines=10> */
.L_x_25201:
[----:B------:R-:W-:Y:S05]  /*10620*/  BSYNC B2 ;  /* 0x0000000000027941 */ /* 0x000fea0003800000 */
.L_x_25200:
        /* <DEDUP_REMOVED lines=18> */
.L_x_25212:
[----:B------:R-:W-:Y:S02]  /*10750*/  IMAD.MOV.U32 R151, RZ, RZ, R152 ;  /* 0x000000ffff977224 */ /* 0x000fe400078e0098 */
.L_x_25213:
[----:B------:R-:W-:Y:S05]  /*10760*/  BSYNC B3 ;  /* 0x0000000000037941 */ /* 0x000fea0003800000 */
.L_x_25211:
        /* <DEDUP_REMOVED lines=16> */
.L_x_25217:
[----:B------:R-:W-:Y:S05]  /*10870*/  BSYNC B4 ;  /* 0x0000000000047941 */ /* 0x000fea0003800000 */
.L_x_25216:
        /* <DEDUP_REMOVED lines=44> */
.L_x_25215:
[----:B------:R-:W-:Y:S05]  /*10b40*/  BSYNC B3 ;  /* 0x0000000000037941 */ /* 0x000fea0003800000 */
.L_x_25214:
        /* <DEDUP_REMOVED lines=10> */
.L_x_25210:
[----:B------:R-:W-:Y:S05]  /*10bf0*/  BSYNC B2 ;  /* 0x0000000000027941 */ /* 0x000fea0003800000 */
.L_x_25209:
        /* <DEDUP_REMOVED lines=18> */
.L_x_25221:
[----:B------:R-:W-:Y:S02]  /*10d20*/  IMAD.MOV.U32 R91, RZ, RZ, R152 ;  /* 0x000000ffff5b7224 */ /* 0x000fe400078e0098 */
.L_x_25222:
[----:B------:R-:W-:Y:S05]  /*10d30*/  BSYNC B3 ;  /* 0x0000000000037941 */ /* 0x000fea0003800000 */
.L_x_25220:
        /* <DEDUP_REMOVED lines=16> */
.L_x_25226:
[----:B------:R-:W-:Y:S05]  /*10e40*/  BSYNC B4 ;  /* 0x0000000000047941 */ /* 0x000fea0003800000 */
.L_x_25225:
        /* <DEDUP_REMOVED lines=44> */
.L_x_25224:
[----:B------:R-:W-:Y:S05]  /*11110*/  BSYNC B3 ;  /* 0x0000000000037941 */ /* 0x000fea0003800000 */
.L_x_25223:
        /* <DEDUP_REMOVED lines=10> */
.L_x_25219:
[----:B------:R-:W-:Y:S05]  /*111c0*/  BSYNC B2 ;  /* 0x0000000000027941 */ /* 0x000fea0003800000 */
.L_x_25218:
        /* <DEDUP_REMOVED lines=26> */
.L_x_25228:
[----:B------:R-:W-:Y:S05]  /*11370*/  BSYNC B2 ;  /* 0x0000000000027941 */ /* 0x000fea0003800000 */
.L_x_25227:
[----:B------:R-:W-:Y:S02]  /*11380*/  IADD3 R134, R134, 0x20, RZ ;  /* 0x0000002086867810 */ /* 0x000fe40007ffe0ff */
[----:B------:R-:W-:Y:S02]  /*11390*/  IADD3 R133, R133, 0x20, RZ ;  /* 0x0000002085857810 */ /* 0x000fe40007ffe0ff */
.L_x_25154:
[----:B------:R-:W-:Y:S05]  /*113a0*/  BSYNC B1 ;  /* 0x0000000000017941 */ /* 0x000fea0003800000 */
.L_x_25153:
        /* <DEDUP_REMOVED lines=8> */
[----:B-1----:R-:W-:-:S05]  /*11430*/  @P2 MOV R92, 0x20 ;  /* 0x00000020005c2802 */ /* 0x002fca0000000f00 */
        /* <DEDUP_REMOVED lines=22> */
.L_x_25234:
[----:B------:R-:W-:Y:S02]  /*115a0*/  IMAD.MOV.U32 R98, RZ, RZ, R152 ;  /* 0x000000ffff627224 */ /* 0x000fe400078e0098 */
.L_x_25235:
[----:B------:R-:W-:Y:S05]  /*115b0*/  BSYNC B3 ;  /* 0x0000000000037941 */ /* 0x000fea0003800000 */
.L_x_25233:
        /* <DEDUP_REMOVED lines=16> */
.L_x_25239:
[----:B------:R-:W-:Y:S05]  /*116c0*/  BSYNC B4 ;  /* 0x0000000000047941 */ /* 0x000fea0003800000 */
.L_x_25238:
        /* <DEDUP_REMOVED lines=44> */
.L_x_25237:
[----:B------:R-:W-:Y:S05]  /*11990*/  BSYNC B3 ;  /* 0x0000000000037941 */ /* 0x000fea0003800000 */
.L_x_25236:
        /* <DEDUP_REMOVED lines=10> */
.L_x_25232:
[----:B------:R-:W-:Y:S05]  /*11a40*/  BSYNC B2 ;  /* 0x0000000000027941 */ /* 0x000fea0003800000 */
.L_x_25231:
        /* <DEDUP_REMOVED lines=18> */
.L_x_25243:
[----:B------:R-:W-:Y:S02]  /*11b70*/  IMAD.MOV.U32 R93, RZ, RZ, R152 ;  /* 0x000000ffff5d7224 */ /* 0x000fe400078e0098 */
.L_x_25244:
[----:B------:R-:W-:Y:S05]  /*11b80*/  BSYNC B3 ;  /* 0x0000000000037941 */ /* 0x000fea0003800000 */
.L_x_25242:
        /* <DEDUP_REMOVED lines=16> */
.L_x_25248:
[----:B------:R-:W-:Y:S05]  /*11c90*/  BSYNC B4 ;  /* 0x0000000000047941 */ /* 0x000fea0003800000 */
.L_x_25247:
        /* <DEDUP_REMOVED lines=44> */
.L_x_25246:
[----:B------:R-:W-:Y:S05]  /*11f60*/  BSYNC B3 ;  /* 0x0000000000037941 */ /* 0x000fea0003800000 */
.L_x_25245:
        /* <DEDUP_REMOVED lines=10> */
.L_x_25241:
[----:B------:R-:W-:Y:S05]  /*12010*/  BSYNC B2 ;  /* 0x0000000000027941 */ /* 0x000fea0003800000 */
.L_x_25240:
        /* <DEDUP_REMOVED lines=18> */
.L_x_25252:
[----:B------:R-:W-:Y:S02]  /*12140*/  IMAD.MOV.U32 R151, RZ, RZ, R152 ;  /* 0x000000ffff977224 */ /* 0x000fe400078e0098 */
.L_x_25253:
[----:B------:R-:W-:Y:S05]  /*12150*/  BSYNC B3 ;  /* 0x0000000000037941 */ /* 0x000fea0003800000 */
.L_x_25251:
        /* <DEDUP_REMOVED lines=16> */
.L_x_25257:
[----:B------:R-:W-:Y:S05]  /*12260*/  BSYNC B4 ;  /* 0x0000000000047941 */ /* 0x000fea0003800000 */
.L_x_25256:
        /* <DEDUP_REMOVED lines=44> */
.L_x_25255:
[----:B------:R-:W-:Y:S05]  /*12530*/  BSYNC B3 ;  /* 0x0000000000037941 */ /* 0x000fea0003800000 */
.L_x_25254:
        /* <DEDUP_REMOVED lines=10> */
.L_x_25250:
[----:B------:R-:W-:Y:S05]  /*125e0*/  BSYNC B2 ;  /* 0x0000000000027941 */ /* 0x000fea0003800000 */
.L_x_25249:
        /* <DEDUP_REMOVED lines=18> */
.L_x_25261:
[----:B------:R-:W-:Y:S02]  /*12710*/  IMAD.MOV.U32 R95, RZ, RZ, R152 ;  /* 0x000000ffff5f7224 */ /* 0x000fe400078e0098 */
.L_x_25262:
[----:B------:R-:W-:Y:S05]  /*12720*/  BSYNC B3 ;  /* 0x0000000000037941 */ /* 0x000fea0003800000 */
.L_x_25260:
        /* <DEDUP_REMOVED lines=16> */
.L_x_25266:
[----:B------:R-:W-:Y:S05]  /*12830*/  BSYNC B4 ;  /* 0x0000000000047941 */ /* 0x000fea0003800000 */
.L_x_25265:
        /* <DEDUP_REMOVED lines=44> */
.L_x_25264:
[----:B------:R-:W-:Y:S05]  /*12b00*/  BSYNC B3 ;  /* 0x0000000000037941 */ /* 0x000fea0003800000 */
.L_x_25263:
        /* <DEDUP_REMOVED lines=10> */
.L_x_25259:
[----:B------:R-:W-:Y:S05]  /*12bb0*/  BSYNC B2 ;  /* 0x0000000000027941 */ /* 0x000fea0003800000 */
.L_x_25258:
        /* <DEDUP_REMOVED lines=18> */
.L_x_25270:
[----:B------:R-:W-:Y:S02]  /*12ce0*/  IMAD.MOV.U32 R151, RZ, RZ, R152 ;  /* 0x000000ffff977224 */ /* 0x000fe400078e0098 */
.L_x_25271:
[----:B------:R-:W-:Y:S05]  /*12cf0*/  BSYNC B3 ;  /* 0x0000000000037941 */ /* 0x000fea0003800000 */
.L_x_25269:
        /* <DEDUP_REMOVED lines=16> */
.L_x_25275:
[----:B------:R-:W-:Y:S05]  /*12e00*/  BSYNC B4 ;  /* 0x0000000000047941 */ /* 0x000fea0003800000 */
.L_x_25274:
        /* <DEDUP_REMOVED lines=44> */
.L_x_25273:
[----:B------:R-:W-:Y:S05]  /*130d0*/  BSYNC B3 ;  /* 0x0000000000037941 */ /* 0x000fea0003800000 */
.L_x_25272:
        /* <DEDUP_REMOVED lines=10> */
.L_x_25268:
[----:B------:R-:W-:Y:S05]  /*13180*/  BSYNC B2 ;  /* 0x0000000000027941 */ /* 0x000fea0003800000 */
.L_x_25267:
        /* <DEDUP_REMOVED lines=18> */
.L_x_25279:
[----:B------:R-:W-:Y:S02]  /*132b0*/  IMAD.MOV.U32 R97, RZ, RZ, R152 ;  /* 0x000000ffff617224 */ /* 0x000fe400078e0098 */
.L_x_25280:
[----:B------:R-:W-:Y:S05]  /*132c0*/  BSYNC B3 ;  /* 0x0000000000037941 */ /* 0x000fea0003800000 */
.L_x_25278:
        /* <DEDUP_REMOVED lines=16> */
.L_x_25284:
[----:B------:R-:W-:Y:S05]  /*133d0*/  BSYNC B4 ;  /* 0x0000000000047941 */ /* 0x000fea0003800000 */
.L_x_25283:
        /* <DEDUP_REMOVED lines=44> */
.L_x_25282:
[----:B------:R-:W-:Y:S05]  /*136a0*/  BSYNC B3 ;  /* 0x0000000000037941 */ /* 0x000fea0003800000 */
.L_x_25281:
        /* <DEDUP_REMOVED lines=10> */
.L_x_25277:
[----:B------:R-:W-:Y:S05]  /*13750*/  BSYNC B2 ;  /* 0x0000000000027941 */ /* 0x000fea0003800000 */
.L_x_25276:
        /* <DEDUP_REMOVED lines=18> */
.L_x_25288:
[----:B------:R-:W-:Y:S02]  /*13880*/  IMAD.MOV.U32 R151, RZ, RZ, R152 ;  /* 0x000000ffff977224 */ /* 0x000fe400078e0098 */
.L_x_25289:
[----:B------:R-:W-:Y:S05]  /*13890*/  BSYNC B3 ;  /* 0x0000000000037941 */ /* 0x000fea0003800000 */
.L_x_25287:
        /* <DEDUP_REMOVED lines=16> */
.L_x_25293:
[----:B------:R-:W-:Y:S05]  /*139a0*/  BSYNC B4 ;  /* 0x0000000000047941 */ /* 0x000fea0003800000 */
.L_x_25292:
        /* <DEDUP_REMOVED lines=44> */
.L_x_25291:
[----:B------:R-:W-:Y:S05]  /*13c70*/  BSYNC B3 ;  /* 0x0000000000037941 */ /* 0x000fea0003800000 */
.L_x_25290:
        /* <DEDUP_REMOVED lines=10> */
.L_x_25286:
[----:B------:R-:W-:Y:S05]  /*13d20*/  BSYNC B2 ;  /* 0x0000000000027941 */ /* 0x000fea0003800000 */
.L_x_25285:
        /* <DEDUP_REMOVED lines=18> */
.L_x_25297:
[----:B------:R-:W-:Y:S02]  /*13e50*/  IMAD.MOV.U32 R99, RZ, RZ, R152 ;  /* 0x000000ffff637224 */ /* 0x000fe400078e0098 */
.L_x_25298:
[----:B------:R-:W-:Y:S05]  /*13e60*/  BSYNC B3 ;  /* 0x0000000000037941 */ /* 0x000fea0003800000 */
.L_x_25296:
        /* <DEDUP_REMOVED lines=16> */
.L_x_25302:
[----:B------:R-:W-:Y:S05]  /*13f70*/  BSYNC B4 ;  /* 0x0000000000047941 */ /* 0x000fea0003800000 */
.L_x_25301:
        /* <DEDUP_REMOVED lines=44> */
.L_x_25300:
[----:B------:R-:W-:Y:S05]  /*14240*/  BSYNC B3 ;  /* 0x0000000000037941 */ /* 0x000fea0003800000 */
.L_x_25299:
        /* <DEDUP_REMOVED lines=10> */
.L_x_25295:
[----:B------:R-:W-:Y:S05]  /*142f0*/  BSYNC B2 ;  /* 0x0000000000027941 */ /* 0x000fea0003800000 */
.L_x_25294:
        /* <DEDUP_REMOVED lines=26> */
.L_x_25304:
[----:B------:R-:W-:Y:S05]  /*144a0*/  BSYNC B2 ;  /* 0x0000000000027941 */ /* 0x000fea0003800000 */
.L_x_25303:
[----:B------:R-:W-:Y:S02]  /*144b0*/  IADD3 R134, R134, 0x20, RZ ;  /* 0x0000002086867810 */ /* 0x000fe40007ffe0ff */
[----:B------:R-:W-:Y:S02]  /*144c0*/  IADD3 R133, R133, 0x20, RZ ;  /* 0x0000002085857810 */ /* 0x000fe40007ffe0ff */
.L_x_25230:
[----:B------:R-:W-:Y:S05]  /*144d0*/  BSYNC B1 ;  /* 0x0000000000017941 */ /* 0x000fea0003800000 */
.L_x_25229:
[----:B------:R-:W-:Y:S01]  /*144e0*/  LOP3.LUT P2, RZ, R5, 0x80, RZ, 0xc0, !PT ;  /* 0x0000008005ff7812 */ /* 0x000fe2000784c0ff */
[----:B------:R-:W-:-:S12]  /*144f0*/  BSSY B1, `(.L_x_25305) ;  /* 0x0000311000017945 */ /* 0x000fd80003800000 */
        /* <DEDUP_REMOVED lines=29> */
.L_x_25310:
[----:B------:R-:W-:Y:S02]  /*146d0*/  IMAD.MOV.U32 R106, RZ, RZ, R152 ;  /* 0x000000ffff6a7224 */ /* 0x000fe400078e0098 */
.L_x_25311:
[----:B------:R-:W-:Y:S05]  /*146e0*/  BSYNC B3 ;  /* 0x0000000000037941 */ /* 0x000fea0003800000 */
.L_x_25309:
        /* <DEDUP_REMOVED lines=16> */
.L_x_25315:
[----:B------:R-:W-:Y:S05]  /*147f0*/  BSYNC B4 ;  /* 0x0000000000047941 */ /* 0x000fea0003800000 */
.L_x_25314:
        /* <DEDUP_REMOVED lines=44> */
.L_x_25313:
[----:B------:R-:W-:Y:S05]  /*14ac0*/  BSYNC B3 ;  /* 0x0000000000037941 */ /* 0x000fea0003800000 */
.L_x_25312:
        /* <DEDUP_REMOVED lines=10> */
.L_x_25308:
[----:B------:R-:W-:Y:S05]  /*14b70*/  BSYNC B2 ;  /* 0x0000000000027941 */ /* 0x000fea0003800000 */
.L_x_25307:
        /* <DEDUP_REMOVED lines=18> */
.L_x_25319:
[----:B------:R-:W-:Y:S02]  /*14ca0*/  IMAD.MOV.U32 R101, RZ, RZ, R152 ;  /* 0x000000ffff657224 */ /* 0x000fe400078e0098 */
.L_x_25320:
[----:B------:R-:W-:Y:S05]  /*14cb0*/  BSYNC B3 ;  /* 0x0000000000037941 */ /* 0x000fea0003800000 */
.L_x_25318:
        /* <DEDUP_REMOVED lines=16> */
.L_x_25324:
[----:B------:R-:W-:Y:S05]  /*14dc0*/  BSYNC B4 ;  /* 0x0000000000047941 */ /* 0x000fea0003800000 */
.L_x_25323:
        /* <DEDUP_REMOVED lines=44> */
.L_x_25322:
[----:B------:R-:W-:Y:S05]  /*15090*/  BSYNC B3 ;  /* 0x0000000000037941 */ /* 0x000fea0003800000 */
.L_x_25321:
        /* <DEDUP_REMOVED lines=10> */
.L_x_25317:
[----:B------:R-:W-:Y:S05]  /*15140*/  BSYNC B2 ;  /* 0x0000000000027941 */ /* 0x000fea0003800000 */
.L_x_25316:
        /* <DEDUP_REMOVED lines=18> */
.L_x_25328:
[----:B------:R-:W-:Y:S02]  /*15270*/  MOV R151, R152 ;  /* 0x0000009800977202 */ /* 0x000fe40000000f00 */
.L_x_25329:
[----:B------:R-:W-:Y:S05]  /*15280*/  BSYNC B3 ;  /* 0x0000000000037941 */ /* 0x000fea0003800000 */
.L_x_25327:
        /* <DEDUP_REMOVED lines=16> */
.L_x_25333:
[----:B------:R-:W-:Y:S05]  /*15390*/  BSYNC B4 ;  /* 0x0000000000047941 */ /* 0x000fea0003800000 */
.L_x_25332:
        /* <DEDUP_REMOVED lines=44> */
.L_x_25331:
[----:B------:R-:W-:Y:S05]  /*15660*/  BSYNC B3 ;  /* 0x0000000000037941 */ /* 0x000fea0003800000 */
.L_x_25330:
        /* <DEDUP_REMOVED lines=10> */
.L_x_25326:
[----:B------:R-:W-:Y:S05]  /*15710*/  BSYNC B2 ;  /* 0x0000000000027941 */ /* 0x000fea0003800000 */
.L_x_25325:
        /* <DEDUP_REMOVED lines=18> */
.L_x_25337:
[----:B------:R-:W-:Y:S02]  /*15840*/  IMAD.MOV.U32 R103, RZ, RZ, R152 ;  /* 0x000000ffff677224 */ /* 0x000fe400078e0098 */
.L_x_25338:
[----:B------:R-:W-:Y:S05]  /*15850*/  BSYNC B3 ;  /* 0x0000000000037941 */ /* 0x000fea0003800000 */
.L_x_25336:
        /* <DEDUP_REMOVED lines=16> */
.L_x_25342:
[----:B------:R-:W-:Y:S05]  /*15960*/  BSYNC B4 ;  /* 0x0000000000047941 */ /* 0x000fea0003800000 */
.L_x_25341:
        /* <DEDUP_REMOVED lines=44> */
.L_x_25340:
[----:B------:R-:W-:Y:S05]  /*15c30*/  BSYNC B3 ;  /* 0x0000000000037941 */ /* 0x000fea0003800000 */
.L_x_25339:
        /* <DEDUP_REMOVED lines=10> */
.L_x_25335:
[----:B------:R-:W-:Y:S05]  /*15ce0*/  BSYNC B2 ;  /* 0x0000000000027941 */ /* 0x000fea0003800000 */
.L_x_25334:
[----:B------:R-:W-:Y:S01]  /*15cf0*/  @!P3 ISETP.NE.U32.AND P4, PT, RZ, c[0x0][0x180], PT ;  /* 0x00006000ff00ba0c */ /* 0x000fe20003f85070 */
[----:B------:R-:W-:Y:S01]  /*15d00*/  BSSY B2, `(.L_x_25343) ;  /* 0x000005b000027945 */ /* 0x000fe20003800000 */
[----:B------:R-:W-:Y:S02]  /*15d10*/  @!P3 MOV R106, R105 ;  /* 0x00000069006ab202 */ /* 0x000fe40000000f00 */
        /* <DEDUP_REMOVED lines=15> */
.L_x_25346:
[----:B------:R-:W-:Y:S02]  /*15e10*/  IMAD.MOV.U32 R151, RZ, RZ, R152 ;  /* 0x000000ffff977224 */ /* 0x000fe400078e0098 */
.L_x_25347:
[----:B------:R-:W-:Y:S05]  /*15e20*/  BSYNC B3 ;  /* 0x0000000000037941 */ /* 0x000fea0003800000 */
.L_x_25345:
        /* <DEDUP_REMOVED lines=16> */
.L_x_25351:
[----:B------:R-:W-:Y:S05]  /*15f30*/  BSYNC B4 ;  /* 0x0000000000047941 */ /* 0x000fea0003800000 */
.L_x_25350:
        /* <DEDUP_REMOVED lines=44> */
.L_x_25349:
[----:B------:R-:W-:Y:S05]  /*16200*/  BSYNC B3 ;  /* 0x0000000000037941 */ /* 0x000fea0003800000 */
.L_x_25348:
        /* <DEDUP_REMOVED lines=10> */
.L_x_25344:
[----:B------:R-:W-:Y:S05]  /*162b0*/  BSYNC B2 ;  /* 0x0000000000027941 */ /* 0x000fea0003800000 */
.L_x_25343:
        /* <DEDUP_REMOVED lines=18> */
.L_x_25355:
[----:B------:R-:W-:Y:S02]  /*163e0*/  IMAD.MOV.U32 R105, RZ, RZ, R152 ;  /* 0x000000ffff697224 */ /* 0x000fe400078e0098 */
.L_x_25356:
[----:B------:R-:W-:Y:S05]  /*163f0*/  BSYNC B3 ;  /* 0x0000000000037941 */ /* 0x000fea0003800000 */
.L_x_25354:
        /* <DEDUP_REMOVED lines=16> */
.L_x_25360:
[----:B------:R-:W-:Y:S05]  /*16500*/  BSYNC B4 ;  /* 0x0000000000047941 */ /* 0x000fea0003800000 */
.L_x_25359:
        /* <DEDUP_REMOVED lines=44> */
.L_x_25358:
[----:B------:R-:W-:Y:S05]  /*167d0*/  BSYNC B3 ;  /* 0x0000000000037941 */ /* 0x000fea0003800000 */
.L_x_25357:
        /* <DEDUP_REMOVED lines=10> */
.L_x_25353:
[----:B------:R-:W-:Y:S05]  /*16880*/  BSYNC B2 ;  /* 0x0000000000027941 */ /* 0x000fea0003800000 */
.L_x_25352:
        /* <DEDUP_REMOVED lines=18> */
.L_x_25364:
[----:B------:R-:W-:Y:S02]  /*169b0*/  IMAD.MOV.U32 R151, RZ, RZ, R152 ;  /* 0x000000ffff977224 */ /* 0x000fe400078e0098 */
.L_x_25365:
[----:B------:R-:W-:Y:S05]  /*169c0*/  BSYNC B3 ;  /* 0x0000000000037941 */ /* 0x000fea0003800000 */
.L_x_25363:
        /* <DEDUP_REMOVED lines=16> */
.L_x_25369:
[----:B------:R-:W-:Y:S05]  /*16ad0*/  BSYNC B4 ;  /* 0x0000000000047941 */ /* 0x000fea0003800000 */
.L_x_25368:
        /* <DEDUP_REMOVED lines=44> */
.L_x_25367:
[----:B------:R-:W-:Y:S05]  /*16da0*/  BSYNC B3 ;  /* 0x0000000000037941 */ /* 0x000fea0003800000 */
.L_x_25366:
        /* <DEDUP_REMOVED lines=10> */
.L_x_25362:
[----:B------:R-:W-:Y:S05]  /*16e50*/  BSYNC B2 ;  /* 0x0000000000027941 */ /* 0x000fea0003800000 */
.L_x_25361:
        /* <DEDUP_REMOVED lines=18> */
.L_x_25373:
[----:B------:R-:W-:Y:S02]  /*16f80*/  IMAD.MOV.U32 R107, RZ, RZ, R152 ;  /* 0x000000ffff6b7224 */ /* 0x000fe400078e0098 */
.L_x_25374:
[----:B------:R-:W-:Y:S05]  /*16f90*/  BSYNC B3 ;  /* 0x0000000000037941 */ /* 0x000fea0003800000 */
.L_x_25372:
        /* <DEDUP_REMOVED lines=16> */
.L_x_25378:
[----:B------:R-:W-:Y:S05]  /*170a0*/  BSYNC B4 ;  /* 0x0000000000047941 */ /* 0x000fea0003800000 */
.L_x_25377:
        /* <DEDUP_REMOVED lines=44> */
.L_x_25376:
[----:B------:R-:W-:Y:S05]  /*17370*/  BSYNC B3 ;  /* 0x0000000000037941 */ /* 0x000fea0003800000 */
.L_x_25375:
        /* <DEDUP_REMOVED lines=10> */
.L_x_25371:
[----:B------:R-:W-:Y:S05]  /*17420*/  BSYNC B2 ;  /* 0x0000000000027941 */ /* 0x000fea0003800000 */
.L_x_25370:
[----:B------:R-:W-:Y:S01]  /*17430*/  HFMA2.MMA R170, -RZ, RZ, 0, 1.9073486328125e-06 ;  /* 0x00000020ffaa7435 */ /* 0x000fe200000001ff */
[----:B------:R-:W-:Y:S09]  /*17440*/  BSSY B2, `(.L_x_25379) ;  /* 0x0000019000027945 */ /* 0x000ff20003800000 */
        /* <DEDUP_REMOVED lines=24> */
.L_x_25380:
[----:B------:R-:W-:Y:S05]  /*175d0*/  BSYNC B2 ;  /* 0x0000000000027941 */ /* 0x000fea0003800000 */
.L_x_25379:
[----:B------:R-:W-:Y:S02]  /*175e0*/  IADD3 R134, R134, 0x20, RZ ;  /* 0x0000002086867810 */ /* 0x000fe40007ffe0ff */
[----:B------:R-:W-:Y:S02]  /*175f0*/  IADD3 R133, R133, 0x20, RZ ;  /* 0x0000002085857810 */ /* 0x000fe40007ffe0ff */
.L_x_25306:
[----:B------:R-:W-:Y:S05]  /*17600*/  BSYNC B1 ;  /* 0x0000000000017941 */ /* 0x000fea0003800000 */
.L_x_25305:
        /* <DEDUP_REMOVED lines=31> */
.L_x_25386:
[----:B------:R-:W-:Y:S02]  /*17800*/  MOV R114, R152 ;  /* 0x0000009800727202 */ /* 0x000fe40000000f00 */
.L_x_25387:
[----:B------:R-:W-:Y:S05]  /*17810*/  BSYNC B3 ;  /* 0x0000000000037941 */ /* 0x000fea0003800000 */
.L_x_25385:
        /* <DEDUP_REMOVED lines=16> */
.L_x_25391:
[----:B------:R-:W-:Y:S05]  /*17920*/  BSYNC B4 ;  /* 0x0000000000047941 */ /* 0x000fea0003800000 */
.L_x_25390:
        /* <DEDUP_REMOVED lines=44> */
.L_x_25389:
[----:B------:R-:W-:Y:S05]  /*17bf0*/  BSYNC B3 ;  /* 0x0000000000037941 */ /* 0x000fea0003800000 */
.L_x_25388:
        /* <DEDUP_REMOVED lines=10> */
.L_x_25384:
[----:B------:R-:W-:Y:S05]  /*17ca0*/  BSYNC B2 ;  /* 0x0000000000027941 */ /* 0x000fea0003800000 */
.L_x_25383:
        /* <DEDUP_REMOVED lines=18> */
.L_x_25395:
[----:B------:R-:W-:Y:S02]  /*17dd0*/  IMAD.MOV.U32 R109, RZ, RZ, R152 ;  /* 0x000000ffff6d7224 */ /* 0x000fe400078e0098 */
.L_x_25396:
[----:B------:R-:W-:Y:S05]  /*17de0*/  BSYNC B3 ;  /* 0x0000000000037941 */ /* 0x000fea0003800000 */
.L_x_25394:
        /* <DEDUP_REMOVED lines=16> */
.L_x_25400:
[----:B------:R-:W-:Y:S05]  /*17ef0*/  BSYNC B4 ;  /* 0x0000000000047941 */ /* 0x000fea0003800000 */
.L_x_25399:
        /* <DEDUP_REMOVED lines=44> */
.L_x_25398:
[----:B------:R-:W-:Y:S05]  /*181c0*/  BSYNC B3 ;  /* 0x0000000000037941 */ /* 0x000fea0003800000 */
.L_x_25397:
        /* <DEDUP_REMOVED lines=10> */
.L_x_25393:
[----:B------:R-:W-:Y:S05]  /*18270*/  BSYNC B2 ;  /* 0x0000000000027941 */ /* 0x000fea0003800000 */
.L_x_25392:
        /* <DEDUP_REMOVED lines=18> */
.L_x_25404:
[----:B------:R-:W-:Y:S02]  /*183a0*/  IMAD.MOV.U32 R151, RZ, RZ, R152 ;  /* 0x000000ffff977224 */ /* 0x000fe400078e0098 */
.L_x_25405:
[----:B------:R-:W-:Y:S05]  /*183b0*/  BSYNC B3 ;  /* 0x0000000000037941 */ /* 0x000fea0003800000 */
.L_x_25403:
        /* <DEDUP_REMOVED lines=16> */
.L_x_25409:
[----:B------:R-:W-:Y:S05]  /*184c0*/  BSYNC B4 ;  /* 0x0000000000047941 */ /* 0x000fea0003800000 */
.L_x_25408:
        /* <DEDUP_REMOVED lines=44> */
.L_x_25407:
[----:B------:R-:W-:Y:S05]  /*18790*/  BSYNC B3 ;  /* 0x0000000000037941 */ /* 0x000fea0003800000 */
.L_x_25406:
        /* <DEDUP_REMOVED lines=10> */
.L_x_25402:
[----:B------:R-:W-:Y:S05]  /*18840*/  BSYNC B2 ;  /* 0x0000000000027941 */ /* 0x000fea0003800000 */
.L_x_25401:
        /* <DEDUP_REMOVED lines=18> */
.L_x_25413:
[----:B------:R-:W-:Y:S02]  /*18970*/  MOV R111, R152 ;  /* 0x00000098006f7202 */ /* 0x000fe40000000f00 */
.L_x_25414:
[----:B------:R-:W-:Y:S05]  /*18980*/  BSYNC B3 ;  /* 0x0000000000037941 */ /* 0x000fea0003800000 */
.L_x_25412:
        /* <DEDUP_REMOVED lines=16> */
.L_x_25418:
[----:B------:R-:W-:Y:S05]  /*18a90*/  BSYNC B4 ;  /* 0x0000000000047941 */ /* 0x000fea0003800000 */
.L_x_25417:
        /* <DEDUP_REMOVED lines=44> */
.L_x_25416:
[----:B------:R-:W-:Y:S05]  /*18d60*/  BSYNC B3 ;  /* 0x0000000000037941 */ /* 0x000fea0003800000 */
.L_x_25415:
        /* <DEDUP_REMOVED lines=10> */
.L_x_25411:
[----:B------:R-:W-:Y:S05]  /*18e10*/  BSYNC B2 ;  /* 0x0000000000027941 */ /* 0x000fea0003800000 */
.L_x_25410:
        /* <DEDUP_REMOVED lines=18> */
.L_x_25422:
[----:B------:R-:W-:Y:S02]  /*18f40*/  IMAD.MOV.U32 R151, RZ, RZ, R152 ;  /* 0x000000ffff977224 */ /* 0x000fe400078e0098 */
.L_x_25423:
[----:B------:R-:W-:Y:S05]  /*18f50*/  BSYNC B3 ;  /* 0x0000000000037941 */ /* 0x000fea0003800000 */
.L_x_25421:
        /* <DEDUP_REMOVED lines=16> */
.L_x_25427:
[----:B------:R-:W-:Y:S05]  /*19060*/  BSYNC B4 ;  /* 0x0000000000047941 */ /* 0x000fea0003800000 */
.L_x_25426:
        /* <DEDUP_REMOVED lines=44> */
.L_x_25425:
[----:B------:R-:W-:Y:S05]  /*19330*/  BSYNC B3 ;  /* 0x0000000000037941 */ /* 0x000fea0003800000 */
.L_x_25424:
        /* <DEDUP_REMOVED lines=10> */
.L_x_25420:
[----:B------:R-:W-:Y:S05]  /*193e0*/  BSYNC B2 ;  /* 0x0000000000027941 */ /* 0x000fea0003800000 */
.L_x_25419:
        /* <DEDUP_REMOVED lines=18> */
.L_x_25431:
[----:B------:R-:W-:Y:S02]  /*19510*/  IMAD.MOV.U32 R113, RZ, RZ, R152 ;  /* 0x000000ffff717224 */ /* 0x000fe400078e0098 */
.L_x_25432:
[----:B------:R-:W-:Y:S05]  /*19520*/  BSYNC B3 ;  /* 0x0000000000037941 */ /* 0x000fea0003800000 */
.L_x_25430:
        /* <DEDUP_REMOVED lines=16> */
.L_x_25436:
[----:B------:R-:W-:Y:S05]  /*19630*/  BSYNC B4 ;  /* 0x0000000000047941 */ /* 0x000fea0003800000 */
.L_x_25435:
        /* <DEDUP_REMOVED lines=44> */
.L_x_25434:
[----:B------:R-:W-:Y:S05]  /*19900*/  BSYNC B3 ;  /* 0x0000000000037941 */ /* 0x000fea0003800000 */
.L_x_25433:
        /* <DEDUP_REMOVED lines=10> */
.L_x_25429:
[----:B------:R-:W-:Y:S05]  /*199b0*/  BSYNC B2 ;  /* 0x0000000000027941 */ /* 0x000fea0003800000 */
.L_x_25428:
        /* <DEDUP_REMOVED lines=18> */
.L_x_25440:
[----:B------:R-:W-:Y:S02]  /*19ae0*/  MOV R151, R152 ;  /* 0x0000009800977202 */ /* 0x000fe40000000f00 */
.L_x_25441:
[----:B------:R-:W-:Y:S05]  /*19af0*/  BSYNC B3 ;  /* 0x0000000000037941 */ /* 0x000fea0003800000 */
.L_x_25439:
        /* <DEDUP_REMOVED lines=16> */
.L_x_25445:
[----:B------:R-:W-:Y:S05]  /*19c00*/  BSYNC B4 ;  /* 0x0000000000047941 */ /* 0x000fea0003800000 */
.L_x_25444:
        /* <DEDUP_REMOVED lines=44> */
.L_x_25443:
[----:B------:R-:W-:Y:S05]  /*19ed0*/  BSYNC B3 ;  /* 0x0000000000037941 */ /* 0x000fea0003800000 */
.L_x_25442:
        /* <DEDUP_REMOVED lines=10> */
.L_x_25438:
[----:B------:R-:W-:Y:S05]  /*19f80*/  BSYNC B2 ;  /* 0x0000000000027941 */ /* 0x000fea0003800000 */
.L_x_25437:
        /* <DEDUP_REMOVED lines=18> */
.L_x_25449:
[----:B------:R-:W-:Y:S02]  /*1a0b0*/  IMAD.MOV.U32 R115, RZ, RZ, R152 ;  /* 0x000000ffff737224 */ /* 0x000fe400078e0098 */
.L_x_25450:
[----:B------:R-:W-:Y:S05]  /*1a0c0*/  BSYNC B3 ;  /* 0x0000000000037941 */ /* 0x000fea0003800000 */
.L_x_25448:
        /* <DEDUP_REMOVED lines=16> */
.L_x_25454:
[----:B------:R-:W-:Y:S05]  /*1a1d0*/  BSYNC B4 ;  /* 0x0000000000047941 */ /* 0x000fea0003800000 */
.L_x_25453:
        /* <DEDUP_REMOVED lines=44> */
.L_x_25452:
[----:B------:R-:W-:Y:S05]  /*1a4a0*/  BSYNC B3 ;  /* 0x0000000000037941 */ /* 0x000fea0003800000 */
.L_x_25451:
        /* <DEDUP_REMOVED lines=10> */
.L_x_25447:
[----:B------:R-:W-:Y:S05]  /*1a550*/  BSYNC B2 ;  /* 0x0000000000027941 */ /* 0x000fea0003800000 */
.L_x_25446:
        /* <DEDUP_REMOVED lines=26> */
.L_x_25456:
[----:B------:R-:W-:Y:S05]  /*1a700*/  BSYNC B2 ;  /* 0x0000000000027941 */ /* 0x000fea0003800000 */
.L_x_25455:
[----:B------:R-:W-:Y:S02]  /*1a710*/  IADD3 R134, R134, 0x20, RZ ;  /* 0x0000002086867810 */ /* 0x000fe40007ffe0ff */
[----:B------:R-:W-:Y:S02]  /*1a720*/  IADD3 R133, R133, 0x20, RZ ;  /* 0x0000002085857810 */ /* 0x000fe40007ffe0ff */
.L_x_25382:
[----:B------:R-:W-:Y:S05]  /*1a730*/  BSYNC B1 ;  /* 0x0000000000017941 */ /* 0x000fea0003800000 */
.L_x_25381:
        /* <DEDUP_REMOVED lines=31> */
.L_x_25462:
[----:B------:R-:W-:Y:S02]  /*1a930*/  IMAD.MOV.U32 R122, RZ, RZ, R152 ;  /* 0x000000ffff7a7224 */ /* 0x000fe400078e0098 */
.L_x_25463:
[----:B------:R-:W-:Y:S05]  /*1a940*/  BSYNC B3 ;  /* 0x0000000000037941 */ /* 0x000fea0003800000 */
.L_x_25461:
        /* <DEDUP_REMOVED lines=16> */
.L_x_25467:
[----:B------:R-:W-:Y:S05]  /*1aa50*/  BSYNC B4 ;  /* 0x0000000000047941 */ /* 0x000fea0003800000 */
.L_x_25466:
        /* <DEDUP_REMOVED lines=44> */
.L_x_25465:
[----:B------:R-:W-:Y:S05]  /*1ad20*/  BSYNC B3 ;  /* 0x0000000000037941 */ /* 0x000fea0003800000 */
.L_x_25464:
        /* <DEDUP_REMOVED lines=10> */
.L_x_25460:
[----:B------:R-:W-:Y:S05]  /*1add0*/  BSYNC B2 ;  /* 0x0000000000027941 */ /* 0x000fea0003800000 */
.L_x_25459:
        /* <DEDUP_REMOVED lines=18> */
.L_x_25471:
[----:B------:R-:W-:Y:S02]  /*1af00*/  IMAD.MOV.U32 R117, RZ, RZ, R152 ;  /* 0x000000ffff757224 */ /* 0x000fe400078e0098 */
.L_x_25472:
[----:B------:R-:W-:Y:S05]  /*1af10*/  BSYNC B3 ;  /* 0x0000000000037941 */ /* 0x000fea0003800000 */
.L_x_25470:
        /* <DEDUP_REMOVED lines=16> */
.L_x_25476:
[----:B------:R-:W-:Y:S05]  /*1b020*/  BSYNC B4 ;  /* 0x0000000000047941 */ /* 0x000fea0003800000 */
.L_x_25475:
        /* <DEDUP_REMOVED lines=44> */
.L_x_25474:
[----:B------:R-:W-:Y:S05]  /*1b2f0*/  BSYNC B3 ;  /* 0x0000000000037941 */ /* 0x000fea0003800000 */
.L_x_25473:
        /* <DEDUP_REMOVED lines=10> */
.L_x_25469:
[----:B------:R-:W-:Y:S05]  /*1b3a0*/  BSYNC B2 ;  /* 0x0000000000027941 */ /* 0x000fea0003800000 */
.L_x_25468:
        /* <DEDUP_REMOVED lines=18> */
.L_x_25480:
[----:B------:R-:W-:Y:S02]  /*1b4d0*/  IMAD.MOV.U32 R151, RZ, RZ, R152 ;  /* 0x000000ffff977224 */ /* 0x000fe400078e0098 */
.L_x_25481:
[----:B------:R-:W-:Y:S05]  /*1b4e0*/  BSYNC B3 ;  /* 0x0000000000037941 */ /* 0x000fea0003800000 */
.L_x_25479:
        /* <DEDUP_REMOVED lines=16> */
.L_x_25485:
[----:B------:R-:W-:Y:S05]  /*1b5f0*/  BSYNC B4 ;  /* 0x0000000000047941 */ /* 0x000fea0003800000 */
.L_x_25484:
        /* <DEDUP_REMOVED lines=44> */
.L_x_25483:
[----:B------:R-:W-:Y:S05]  /*1b8c0*/  BSYNC B3 ;  /* 0x0000000000037941 */ /* 0x000fea0003800000 */
.L_x_25482:
        /* <DEDUP_REMOVED lines=10> */
.L_x_25478:
[----:B------:R-:W-:Y:S05]  /*1b970*/  BSYNC B2 ;  /* 0x0000000000027941 */ /* 0x000fea0003800000 */
.L_x_25477:
        /* <DEDUP_REMOVED lines=18> */
.L_x_25489:
[----:B------:R-:W-:Y:S02]  /*1baa0*/  IMAD.MOV.U32 R119, RZ, RZ, R152 ;  /* 0x000000ffff777224 */ /* 0x000fe400078e0098 */
.L_x_25490:
[----:B------:R-:W-:Y:S05]  /*1bab0*/  BSYNC B3 ;  /* 0x0000000000037941 */ /* 0x000fea0003800000 */
.L_x_25488:
        /* <DEDUP_REMOVED lines=16> */
.L_x_25494:
[----:B------:R-:W-:Y:S05]  /*1bbc0*/  BSYNC B4 ;  /* 0x0000000000047941 */ /* 0x000fea0003800000 */
.L_x_25493:
        /* <DEDUP_REMOVED lines=44> */
.L_x_25492:
[----:B------:R-:W-:Y:S05]  /*1be90*/  BSYNC B3 ;  /* 0x0000000000037941 */ /* 0x000fea0003800000 */
.L_x_25491:
        /* <DEDUP_REMOVED lines=10> */
.L_x_25487:
[----:B------:R-:W-:Y:S05]  /*1bf40*/  BSYNC B2 ;  /* 0x0000000000027941 */ /* 0x000fea0003800000 */
.L_x_25486:
        /* <DEDUP_REMOVED lines=18> */
.L_x_25498:
[----:B------:R-:W-:Y:S02]  /*1c070*/  IMAD.MOV.U32 R151, RZ, RZ, R152 ;  /* 0x000000ffff977224 */ /* 0x000fe400078e0098 */
.L_x_25499:
[----:B------:R-:W-:Y:S05]  /*1c080*/  BSYNC B3 ;  /* 0x0000000000037941 */ /* 0x000fea0003800000 */
.L_x_25497:
        /* <DEDUP_REMOVED lines=16> */
.L_x_25503:
[----:B------:R-:W-:Y:S05]  /*1c190*/  BSYNC B4 ;  /* 0x0000000000047941 */ /* 0x000fea0003800000 */
.L_x_25502:
        /* <DEDUP_REMOVED lines=44> */
.L_x_25501:
[----:B------:R-:W-:Y:S05]  /*1c460*/  BSYNC B3 ;  /* 0x0000000000037941 */ /* 0x000fea0003800000 */
.L_x_25500:
        /* <DEDUP_REMOVED lines=10> */
.L_x_25496:
[----:B------:R-:W-:Y:S05]  /*1c510*/  BSYNC B2 ;  /* 0x0000000000027941 */ /* 0x000fea0003800000 */
.L_x_25495:
        /* <DEDUP_REMOVED lines=18> */
.L_x_25507:
[----:B------:R-:W-:Y:S02]  /*1c640*/  IMAD.MOV.U32 R121, RZ, RZ, R152 ;  /* 0x000000ffff797224 */ /* 0x000fe400078e0098 */
.L_x_25508:
[----:B------:R-:W-:Y:S05]  /*1c650*/  BSYNC B3 ;  /* 0x0000000000037941 */ /* 0x000fea0003800000 */
.L_x_25506:
        /* <DEDUP_REMOVED lines=16> */
.L_x_25512:
[----:B------:R-:W-:Y:S05]  /*1c760*/  BSYNC B4 ;  /* 0x0000000000047941 */ /* 0x000fea0003800000 */
.L_x_25511:
        /* <DEDUP_REMOVED lines=44> */
.L_x_25510:
[----:B------:R-:W-:Y:S05]  /*1ca30*/  BSYNC B3 ;  /* 0x0000000000037941 */ /* 0x000fea0003800000 */
.L_x_25509:
        /* <DEDUP_REMOVED lines=10> */
.L_x_25505:
[----:B------:R-:W-:Y:S05]  /*1cae0*/  BSYNC B2 ;  /* 0x0000000000027941 */ /* 0x000fea0003800000 */
.L_x_25504:
        /* <DEDUP_REMOVED lines=18> */
.L_x_25516:
[----:B------:R-:W-:Y:S02]  /*1cc10*/  IMAD.MOV.U32 R151, RZ, RZ, R152 ;  /* 0x000000ffff977224 */ /* 0x000fe400078e0098 */
.L_x_25517:
[----:B------:R-:W-:Y:S05]  /*1cc20*/  BSYNC B3 ;  /* 0x0000000000037941 */ /* 0x000fea0003800000 */
.L_x_25515:
        /* <DEDUP_REMOVED lines=16> */
.L_x_25521:
[----:B------:R-:W-:Y:S05]  /*1cd30*/  BSYNC B4 ;  /* 0x0000000000047941 */ /* 0x000fea0003800000 */
.L_x_25520:
        /* <DEDUP_REMOVED lines=44> */
.L_x_25519:
[----:B------:R-:W-:Y:S05]  /*1d000*/  BSYNC B3 ;  /* 0x0000000000037941 */ /* 0x000fea0003800000 */
.L_x_25518:
        /* <DEDUP_REMOVED lines=10> */
.L_x_25514:
[----:B------:R-:W-:Y:S05]  /*1d0b0*/  BSYNC B2 ;  /* 0x0000000000027941 */ /* 0x000fea0003800000 */
.L_x_25513:
        /* <DEDUP_REMOVED lines=18> */
.L_x_25525:
[----:B------:R-:W-:Y:S02]  /*1d1e0*/  IMAD.MOV.U32 R123, RZ, RZ, R152 ;  /* 0x000000ffff7b7224 */ /* 0x000fe400078e0098 */
.L_x_25526:
[----:B------:R-:W-:Y:S05]  /*1d1f0*/  BSYNC B3 ;  /* 0x0000000000037941 */ /* 0x000fea0003800000 */
.L_x_25524:
        /* <DEDUP_REMOVED lines=16> */
.L_x_25530:
[----:B------:R-:W-:Y:S05]  /*1d300*/  BSYNC B4 ;  /* 0x0000000000047941 */ /* 0x000fea0003800000 */
.L_x_25529:
        /* <DEDUP_REMOVED lines=44> */
.L_x_25528:
[----:B------:R-:W-:Y:S05]  /*1d5d0*/  BSYNC B3 ;  /* 0x0000000000037941 */ /* 0x000fea0003800000 */
.L_x_25527:
        /* <DEDUP_REMOVED lines=10> */
.L_x_25523:
[----:B------:R-:W-:Y:S05]  /*1d680*/  BSYNC B2 ;  /* 0x0000000000027941 */ /* 0x000fea0003800000 */
.L_x_25522:
        /* <DEDUP_REMOVED lines=26> */
.L_x_25532:
[----:B------:R-:W-:Y:S05]  /*1d830*/  BSYNC B2 ;  /* 0x0000000000027941 */ /* 0x000fea0003800000 */
.L_x_25531:
[----:B------:R-:W-:Y:S02]  /*1d840*/  IADD3 R134, R134, 0x20, RZ ;  /* 0x0000002086867810 */ /* 0x000fe40007ffe0ff */
[----:B------:R-:W-:Y:S02]  /*1d850*/  IADD3 R133, R133, 0x20, RZ ;  /* 0x0000002085857810 */ /* 0x000fe40007ffe0ff */
.L_x_25458:
[----:B------:R-:W-:Y:S05]  /*1d860*/  BSYNC B1 ;  /* 0x0000000000017941 */ /* 0x000fea0003800000 */
.L_x_25457:
        /* <DEDUP_REMOVED lines=31> */
.L_x_25538:
[----:B------:R-:W-:Y:S02]  /*1da60*/  IMAD.MOV.U32 R130, RZ, RZ, R152 ;  /* 0x000000ffff827224 */ /* 0x000fe400078e0098 */
.L_x_25539:
[----:B------:R-:W-:Y:S05]  /*1da70*/  BSYNC B3 ;  /* 0x0000000000037941 */ /* 0x000fea0003800000 */
.L_x_25537:
        /* <DEDUP_REMOVED lines=16> */
.L_x_25543:
[----:B------:R-:W-:Y:S05]  /*1db80*/  BSYNC B4 ;  /* 0x0000000000047941 */ /* 0x000fea0003800000 */
.L_x_25542:
        /* <DEDUP_REMOVED lines=44> */
.L_x_25541:
[----:B------:R-:W-:Y:S05]  /*1de50*/  BSYNC B3 ;  /* 0x0000000000037941 */ /* 0x000fea0003800000 */
.L_x_25540:
        /* <DEDUP_REMOVED lines=10> */
.L_x_25536:
[----:B------:R-:W-:Y:S05]  /*1df00*/  BSYNC B2 ;  /* 0x0000000000027941 */ /* 0x000fea0003800000 */
.L_x_25535:
        /* <DEDUP_REMOVED lines=18> */
.L_x_25547:
[----:B------:R-:W-:Y:S02]  /*1e030*/  IMAD.MOV.U32 R125, RZ, RZ, R152 ;  /* 0x000000ffff7d7224 */ /* 0x000fe400078e0098 */
.L_x_25548:
[----:B------:R-:W-:Y:S05]  /*1e040*/  BSYNC B3 ;  /* 0x0000000000037941 */ /* 0x000fea0003800000 */
.L_x_25546:
        /* <DEDUP_REMOVED lines=16> */
.L_x_25552:
[----:B------:R-:W-:Y:S05]  /*1e150*/  BSYNC B4 ;  /* 0x0000000000047941 */ /* 0x000fea0003800000 */
.L_x_25551:
        /* <DEDUP_REMOVED lines=44> */
.L_x_25550:
[----:B------:R-:W-:Y:S05]  /*1e420*/  BSYNC B3 ;  /* 0x0000000000037941 */ /* 0x000fea0003800000 */
.L_x_25549:
        /* <DEDUP_REMOVED lines=10> */
.L_x_25545:
[----:B------:R-:W-:Y:S05]  /*1e4d0*/  BSYNC B2 ;  /* 0x0000000000027941 */ /* 0x000fea0003800000 */
.L_x_25544:
        /* <DEDUP_REMOVED lines=18> */
.L_x_25556:
[----:B------:R-:W-:Y:S02]  /*1e600*/  IMAD.MOV.U32 R132, RZ, RZ, R152 ;  /* 0x000000ffff847224 */ /* 0x000fe400078e0098 */
.L_x_25557:
[----:B------:R-:W-:Y:S05]  /*1e610*/  BSYNC B3 ;  /* 0x0000000000037941 */ /* 0x000fea0003800000 */
.L_x_25555:
        /* <DEDUP_REMOVED lines=16> */
.L_x_25561:
[----:B------:R-:W-:Y:S05]  /*1e720*/  BSYNC B4 ;  /* 0x0000000000047941 */ /* 0x000fea0003800000 */
.L_x_25560:
        /* <DEDUP_REMOVED lines=44> */
.L_x_25559:
[----:B------:R-:W-:Y:S05]  /*1e9f0*/  BSYNC B3 ;  /* 0x0000000000037941 */ /* 0x000fea0003800000 */
.L_x_25558:
        /* <DEDUP_REMOVED lines=10> */
.L_x_25554:
[----:B------:R-:W-:Y:S05]  /*1eaa0*/  BSYNC B2 ;  /* 0x0000000000027941 */ /* 0x000fea0003800000 */
.L_x_25553:
        /* <DEDUP_REMOVED lines=18> */
.L_x_25565:
[----:B------:R-:W-:Y:S02]  /*1ebd0*/  IMAD.MOV.U32 R127, RZ, RZ, R152 ;  /* 0x000000ffff7f7224 */ /* 0x000fe400078e0098 */
.L_x_25566:
[----:B------:R-:W-:Y:S05]  /*1ebe0*/  BSYNC B3 ;  /* 0x0000000000037941 */ /* 0x000fea0003800000 */
.L_x_25564:
        /* <DEDUP_REMOVED lines=16> */
.L_x_25570:
[----:B------:R-:W-:Y:S05]  /*1ecf0*/  BSYNC B4 ;  /* 0x0000000000047941 */ /* 0x000fea0003800000 */
.L_x_25569:
        /* <DEDUP_REMOVED lines=44> */
.L_x_25568:
[----:B------:R-:W-:Y:S05]  /*1efc0*/  BSYNC B3 ;  /* 0x0000000000037941 */ /* 0x000fea0003800000 */
.L_x_25567:
        /* <DEDUP_REMOVED lines=10> */
.L_x_25563:
[----:B------:R-:W-:Y:S05]  /*1f070*/  BSYNC B2 ;  /* 0x0000000000027941 */ /* 0x000fea0003800000 */
.L_x_25562:
        /* <DEDUP_REMOVED lines=18> */
.L_x_25574:
[----:B------:R-:W-:Y:S02]  /*1f1a0*/  IMAD.MOV.U32 R132, RZ, RZ, R152 ;  /* 0x000000ffff847224 */ /* 0x000fe400078e0098 */
.L_x_25575:
[----:B------:R-:W-:Y:S05]  /*1f1b0*/  BSYNC B3 ;  /* 0x0000000000037941 */ /* 0x000fea0003800000 */
.L_x_25573:
        /* <DEDUP_REMOVED lines=16> */
.L_x_25579:
[----:B------:R-:W-:Y:S05]  /*1f2c0*/  BSYNC B4 ;  /* 0x0000000000047941 */ /* 0x000fea0003800000 */
.L_x_25578:
        /* <DEDUP_REMOVED lines=44> */
.L_x_25577:
[----:B------:R-:W-:Y:S05]  /*1f590*/  BSYNC B3 ;  /* 0x0000000000037941 */ /* 0x000fea0003800000 */
.L_x_25576:
        /* <DEDUP_REMOVED lines=10> */
.L_x_25572:
[----:B------:R-:W-:Y:S05]  /*1f640*/  BSYNC B2 ;  /* 0x0000000000027941 */ /* 0x000fea0003800000 */
.L_x_25571:
        /* <DEDUP_REMOVED lines=18> */
.L_x_25583:
[----:B------:R-:W-:Y:S02]  /*1f770*/  IMAD.MOV.U32 R129, RZ, RZ, R152 ;  /* 0x000000ffff817224 */ /* 0x000fe400078e0098 */
.L_x_25584:
[----:B------:R-:W-:Y:S05]  /*1f780*/  BSYNC B3 ;  /* 0x0000000000037941 */ /* 0x000fea0003800000 */
.L_x_25582:
        /* <DEDUP_REMOVED lines=16> */
.L_x_25588:
[----:B------:R-:W-:Y:S05]  /*1f890*/  BSYNC B4 ;  /* 0x0000000000047941 */ /* 0x000fea0003800000 */
.L_x_25587:
        /* <DEDUP_REMOVED lines=44> */
.L_x_25586:
[----:B------:R-:W-:Y:S05]  /*1fb60*/  BSYNC B3 ;  /* 0x0000000000037941 */ /* 0x000fea0003800000 */
.L_x_25585:
        /* <DEDUP_REMOVED lines=10> */
.L_x_25581:
[----:B------:R-:W-:Y:S05]  /*1fc10*/  BSYNC B2 ;  /* 0x0000000000027941 */ /* 0x000fea0003800000 */
.L_x_25580:
        /* <DEDUP_REMOVED lines=18> */
.L_x_25592:
[----:B------:R-:W-:Y:S02]  /*1fd40*/  IMAD.MOV.U32 R132, RZ, RZ, R152 ;  /* 0x000000ffff847224 */ /* 0x000fe400078e0098 */
.L_x_25593:
[----:B------:R-:W-:Y:S05]  /*1fd50*/  BSYNC B3 ;  /* 0x0000000000037941 */ /* 0x000fea0003800000 */
.L_x_25591:
        /* <DEDUP_REMOVED lines=16> */
.L_x_25597:
[----:B------:R-:W-:Y:S05]  /*1fe60*/  BSYNC B4 ;  /* 0x0000000000047941 */ /* 0x000fea0003800000 */
.L_x_25596:
        /* <DEDUP_REMOVED lines=44> */
.L_x_25595:
[----:B------:R-:W-:Y:S05]  /*20130*/  BSYNC B3 ;  /* 0x0000000000037941 */ /* 0x000fea0003800000 */
.L_x_25594:
        /* <DEDUP_REMOVED lines=10> */
.L_x_25590:
[----:B------:R-:W-:Y:S05]  /*201e0*/  BSYNC B2 ;  /* 0x0000000000027941 */ /* 0x000fea0003800000 */
.L_x_25589:
        /* <DEDUP_REMOVED lines=18> */
.L_x_25601:
[----:B------:R-:W-:Y:S02]  /*20310*/  IMAD.MOV.U32 R131, RZ, RZ, R152 ;  /* 0x000000ffff837224 */ /* 0x000fe400078e0098 */
.L_x_25602:
[----:B------:R-:W-:Y:S05]  /*20320*/  BSYNC B3 ;  /* 0x0000000000037941 */ /* 0x000fea0003800000 */
.L_x_25600:
        /* <DEDUP_REMOVED lines=16> */
.L_x_25606:
[----:B------:R-:W-:Y:S05]  /*20430*/  BSYNC B4 ;  /* 0x0000000000047941 */ /* 0x000fea0003800000 */
.L_x_25605:
        /* <DEDUP_REMOVED lines=44> */
.L_x_25604:
[----:B------:R-:W-:Y:S05]  /*20700*/  BSYNC B3 ;  /* 0x0000000000037941 */ /* 0x000fea0003800000 */
.L_x_25603:
        /* <DEDUP_REMOVED lines=10> */
.L_x_25599:
[----:B------:R-:W-:Y:S05]  /*207b0*/  BSYNC B2 ;  /* 0x0000000000027941 */ /* 0x000fea0003800000 */
.L_x_25598:
[----:B------:R-:W-:-:S04]  /*207c0*/  IMAD.MOV.U32 R170, RZ, RZ, 0x20 ;  /* 0x00000020ffaa7424 */ /* 0x000fc800078e00ff */
[----:B------:R-:W-:-:S05]  /*207d0*/  IMAD.WIDE.U32 R170, R134, R170, c[0x0][0x188] ;  /* 0x0000620086aa7625 */ /* 0x000fca00078e00aa */
[----:B------:R0:W-:Y:S04]  /*207e0*/  STG.E.128 [R170.64], R124 ;  /* 0x0000007caa007986 */ /* 0x0001e8000c101d06 */
[----:B------:R0:W-:Y:S01]  /*207f0*/  STG.E.128 [R170.64+0x10], R128 ;  /* 0x00001080aa007986 */ /* 0x0001e2000c101d06 */
[----:B------:R-:W-:Y:S05]  /*20800*/  @!P1 BRA `(.L_x_25534) ;  /* 0x0000014000009947 */ /* 0x000fea0003800000 */
[----:B------:R-:W-:Y:S01]  /*20810*/  IMAD.U32 R132, R167, 0x10000, RZ ;  /* 0x00010000a7847824 */ /* 0x000fe200078e00ff */
[----:B------:R-:W-:Y:S02]  /*20820*/  LOP3.LUT R134, R168, 0xffff, RZ, 0xc0, !PT ;  /* 0x0000ffffa8867812 */ /* 0x000fe400078ec0ff */
[----:B0-----:R-:W-:Y:S02]  /*20830*/  LOP3.LUT R170, R164, 0xff, RZ, 0xc0, !PT ;  /* 0x000000ffa4aa7812 */ /* 0x001fe400078ec0ff */
[----:B------:R-:W-:-:S02]  /*20840*/  LOP3.LUT R132, R132, 0xff0000, RZ, 0xc0, !PT ;  /* 0x00ff000084847812 */ /* 0x000fc400078ec0ff */
[----:B------:R-:W-:Y:S01]  /*20850*/  LOP3.LUT R172, R163, 0xff, RZ, 0xc0, !PT ;  /* 0x000000ffa3ac7812 */ /* 0x000fe200078ec0ff */
[----:B------:R-:W-:Y:S01]  /*20860*/  IMAD.WIDE.U32 R170, R170, 0x1000000, RZ ;  /* 0x01000000aaaa7825 */ /* 0x000fe200078e00ff */
[----:B------:R-:W-:Y:S02]  /*20870*/  PRMT R132, R132, 0x4210, R134 ;  /* 0x0000421084847816 */ /* 0x000fe40000000086 */
[----:B------:R-:W-:Y:S01]  /*20880*/  PRMT R134, R166, 0x7104, RZ ;  /* 0x00007104a6867816 */ /* 0x000fe200000000ff */
[----:B------:R-:W-:Y:S01]  /*20890*/  IMAD.WIDE.U32 R172, R172, 0x10000, RZ ;  /* 0x00010000acac7825 */ /* 0x000fe200078e00ff */
[----:B------:R-:W-:Y:S02]  /*208a0*/  LOP3.LUT R174, R162, 0xff, RZ, 0xc0, !PT ;  /* 0x000000ffa2ae7812 */ /* 0x000fe400078ec0ff */
[----:B------:R-:W-:-:S03]  /*208b0*/  LOP3.LUT R132, R132, 0xff00, R134, 0xf8, !PT ;  /* 0x0000ff0084847812 */ /* 0x000fc600078ef886 */
[----:B------:R-:W-:Y:S01]  /*208c0*/  IMAD.WIDE.U32 R174, R174, 0x100, RZ ;  /* 0x00000100aeae7825 */ /* 0x000fe200078e00ff */
[----:B------:R-:W-:-:S04]  /*208d0*/  LOP3.LUT R132, R132, 0xff, R165, 0xf8, !PT ;  /* 0x000000ff84847812 */ /* 0x000fc800078ef8a5 */
[----:B------:R-:W-:Y:S02]  /*208e0*/  LOP3.LUT R132, R173, R132, R171, 0xfe, !PT ;  /* 0x00000084ad847212 */ /* 0x000fe400078efeab */
[----:B------:R-:W-:Y:S02]  /*208f0*/  LOP3.LUT R170, R174, R170, R172, 0xfe, !PT ;  /* 0x000000aaaeaa7212 */ /* 0x000fe400078efeac */
[----:B------:R-:W-:Y:S01]  /*20900*/  LOP3.LUT R175, R132, R175, RZ, 0xfc, !PT ;  /* 0x000000af84af7212 */ /* 0x000fe200078efcff */
[----:B------:R-:W-:Y:S01]  /*20910*/  IMAD.MOV.U32 R132, RZ, RZ, 0x8 ;  /* 0x00000008ff847424 */ /* 0x000fe200078e00ff */
[----:B------:R-:W-:-:S03]  /*20920*/  LOP3.LUT R174, R170, 0xff, R161, 0xf8, !PT ;  /* 0x000000ffaaae7812 */ /* 0x000fc600078ef8a1 */
[----:B------:R-:W-:-:S05]  /*20930*/  IMAD.WIDE.U32 R132, R133, R132, c[0x0][0x190] ;  /* 0x0000640085847625 */ /* 0x000fca00078e0084 */
[----:B------:R0:W-:Y:S02]  /*20940*/  STG.E.64 [R132.64], R174 ;  /* 0x000000ae84007986 */ /* 0x0001e4000c101b06 */
.L_x_25534:
[----:B------:R-:W-:Y:S05]  /*20950*/  BSYNC B1 ;  /* 0x0000000000017941 */ /* 0x000fea0003800000 */
.L_x_25533:
[----:B0-----:R-:W-:Y:S01]  /*20960*/  FADD.FTZ R132, RZ, R52 ;  /* 0x00000034ff847221 */ /* 0x001fe20000010000 */
[C---:B------:R-:W-:Y:S01]  /*20970*/  ISETP.GT.U32.AND P1, PT, R4.reuse, 0x3f, PT ;  /* 0x0000003f0400780c */ /* 0x040fe20003f24070 */
[----:B------:R-:W0:Y:S01]  /*20980*/  S2R R133, SR_TID.X ;  /* 0x0000000000857919 */ /* 0x000e220000002100 */
[----:B------:R-:W-:Y:S01]  /*20990*/  LOP3.LUT R5, R5, 0xffffdfff, RZ, 0xc0, !PT ;  /* 0xffffdfff05057812 */ /* 0x000fe200078ec0ff */
[----:B------:R-:W-:Y:S01]  /*209a0*/  FADD.FTZ R132, R53, R132 ;  /* 0x0000008435847221 */ /* 0x000fe20000010000 */
[----:B------:R-:W-:Y:S02]  /*209b0*/  ISETP.GT.U32.AND P2, PT, R4, 0xbf, PT ;  /* 0x000000bf0400780c */ /* 0x000fe40003f44070 */
        /* <DEDUP_REMOVED lines=99> */
.L_x_25631:
        /* <DEDUP_REMOVED lines=190> */
.L_x_25632:
        /* <DEDUP_REMOVED lines=46> */
[----:B------:R-:W-:-:S05]  /*21eb0*/  FSEL R170, R173, RZ, !P1 ;  /* 0x000000ffadaa7208 */ /* 0x000fca0004800000 */
[--C-:B------:R-:W-:Y:S02]  /*21ec0*/  FADD.FTZ R132, R52, -R170.reuse ;  /* 0x800000aa34847221 */ /* 0x100fe40000010000 */
[--C-:B------:R-:W-:Y:S02]  /*21ed0*/  FADD.FTZ R133, R53, -R170.reuse ;  /* 0x800000aa35857221 */ /* 0x100fe40000010000 */
[C---:B------:R-:W-:Y:S02]  /*21ee0*/  FMUL.FTZ R132, R172.reuse, R132 ;  /* 0x00000084ac847220 */ /* 0x040fe40000410000 */
[----:B------:R-:W-:Y:S02]  /*21ef0*/  FMUL.FTZ R133, R172, R133 ;  /* 0x00000085ac857220 */ /* 0x000fe40000410000 */
[----:B------:R-:W-:-:S04]  /*21f00*/  FADD.FTZ R134, R55, -R170 ;  /* 0x800000aa37867221 */ /* 0x000fc80000010000 */
[----:B------:R-:W-:Y:S02]  /*21f10*/  FMUL.FTZ R134, R172, R134 ;  /* 0x00000086ac867220 */ /* 0x000fe40000410000 */
[----:B--2---:R-:W-:Y:S02]  /*21f20*/  FFMA.FTZ R132, R175, R132, R252 ;  /* 0x00000084af847223 */ /* 0x004fe400000100fc */
[----:B------:R-:W2:Y:S04]  /*21f30*/  LDL R252, [R1+0x48] ;  /* 0x0000480001fc7983 */ /* 0x000ea80000100800 */
[----:B------:R-:W2:Y:S01]  /*21f40*/  LDL R175, [R1+0x4c] ;  /* 0x00004c0001af7983 */ /* 0x000ea20000100800 */
[----:B---3--:R-:W-:-:S03]  /*21f50*/  FFMA.FTZ R133, R171, R133, R174 ;  /* 0x00000085ab857223 */ /* 0x008fc600000100ae */
[----:B------:R-:W3:Y:S04]  /*21f60*/  LDL R174, [R1+0x40] ;  /* 0x0000400001ae7983 */ /* 0x000ee80000100800 */
[----:B------:R-:W3:Y:S01]  /*21f70*/  LDL R171, [R1+0x44] ;  /* 0x0000440001ab7983 */ /* 0x000ee20000100800 */
[----:B------:R-:W-:Y:S01]  /*21f80*/  F2FP.BF16.PACK_AB R132, R133, R132 ;  /* 0x000000848584723e */ /* 0x000fe200000010ff */
[----:B------:R-:W-:-:S04]  /*21f90*/  FADD.FTZ R133, R54, -R170 ;  /* 0x800000aa36857221 */ /* 0x000fc80000010000 */
        /* <DEDUP_REMOVED lines=29> */
.L_x_25612:
[----:B------:R-:W-:Y:S05]  /*22170*/  BSYNC B2 ;  /* 0x0000000000027941 */ /* 0x000fea0003800000 */
.L_x_25611:
[----:B-----5:R-:W-:Y:S01]  /*22180*/  LOP3.LUT P2, RZ, R5, 0x1000, RZ, 0xc0, !PT ;  /* 0x0000100005ff7812 */ /* 0x020fe2000784c0ff */
[----:B------:R-:W-:-:S12]  /*22190*/  BSSY B2, `(.L_x_25613) ;  /* 0x0000041000027945 */ /* 0x000fd80003800000 */
[----:B------:R-:W-:Y:S05]  /*221a0*/  @!P2 BRA `(.L_x_25614) ;  /* 0x000003f00000a947 */ /* 0x000fea0003800000 */
[----:B------:R-:W2:Y:S04]  /*221b0*/  LDL R175, [R1+0x38] ;  /* 0x0000380001af7983 */ /* 0x000ea80000100800 */
[----:B------:R-:W2:Y:S04]  /*221c0*/  LDL R174, [R1+0x3c] ;  /* 0x00003c0001ae7983 */ /* 0x000ea80000100800 */
[----:B0-----:R-:W3:Y:S04]  /*221d0*/  LDL R171, [R1+0x30] ;  /* 0x0000300001ab7983 */ /* 0x001ee80000100800 */
        /* <DEDUP_REMOVED lines=23> */
[----:B------:R-:W2:Y:S04]  /*22350*/  LDL R175, [R1+0xc] ;  /* 0x00000c0001af7983 */ /* 0x000ea80000100800 */
[----:B------:R-:W2:Y:S01]  /*22360*/  LDL R174, [R1] ;  /* 0x0000000001ae7983 */ /* 0x000ea20000100800 */
[----:B---3--:R-:W-:-:S03]  /*22370*/  FFMA.FTZ R133, R134, R133, R171 ;  /* 0x0000008586857223 */ /* 0x008fc600000100ab */
[----:B------:R-:W3:Y:S01]  /*22380*/  LDL R171, [R1+0x4] ;  /* 0x0000040001ab7983 */ /* 0x000ee20000100800 */
[--C-:B------:R-:W-:Y:S01]  /*22390*/  FADD.FTZ R134, R63, -R170.reuse ;  /* 0x800000aa3f867221 */ /* 0x100fe20000010000 */
[----:B------:R-:W-:Y:S01]  /*223a0*/  F2FP.BF16.PACK_AB R132, R133, R132 ;  /* 0x000000848584723e */ /* 0x000fe200000010ff */
        /* <DEDUP_REMOVED lines=31> */
.L_x_25614:
[----:B------:R-:W-:Y:S05]  /*225a0*/  BSYNC B2 ;  /* 0x0000000000027941 */ /* 0x000fea0003800000 */
.L_x_25613:
        /* <DEDUP_REMOVED lines=36> */
.L_x_25616:
[----:B------:R-:W-:Y:S05]  /*227f0*/  BSYNC B2 ;  /* 0x0000000000027941 */ /* 0x000fea0003800000 */
.L_x_25615:
        /* <DEDUP_REMOVED lines=36> */
.L_x_25618:
[----:B------:R-:W-:Y:S05]  /*22a40*/  BSYNC B2 ;  /* 0x0000000000027941 */ /* 0x000fea0003800000 */
.L_x_25617:
        /* <DEDUP_REMOVED lines=36> */
.L_x_25620:
[----:B------:R-:W-:Y:S05]  /*22c90*/  BSYNC B2 ;  /* 0x0000000000027941 */ /* 0x000fea0003800000 */
.L_x_25619:
        /* <DEDUP_REMOVED lines=36> */
.L_x_25622:
[----:B------:R-:W-:Y:S05]  /*22ee0*/  BSYNC B2 ;  /* 0x0000000000027941 */ /* 0x000fea0003800000 */
.L_x_25621:
        /* <DEDUP_REMOVED lines=36> */
.L_x_25624:
[----:B------:R-:W-:Y:S05]  /*23130*/  BSYNC B2 ;  /* 0x0000000000027941 */ /* 0x000fea0003800000 */
.L_x_25623:
        /* <DEDUP_REMOVED lines=36> */
.L_x_25626:
[----:B------:R-:W-:Y:S05]  /*23380*/  BSYNC B2 ;  /* 0x0000000000027941 */ /* 0x000fea0003800000 */
.L_x_25625:
        /* <DEDUP_REMOVED lines=36> */
.L_x_25628:
[----:B------:R-:W-:Y:S05]  /*235d0*/  BSYNC B2 ;  /* 0x0000000000027941 */ /* 0x000fea0003800000 */
.L_x_25627:
        /* <DEDUP_REMOVED lines=34> */
.L_x_25610:
[----:B------:R-:W-:Y:S05]  /*23800*/  BSYNC B1 ;  /* 0x0000000000017941 */ /* 0x000fea0003800000 */
.L_x_25609:
[----:B0-----:R-:W-:-:S04]  /*23810*/  IMAD.MOV.U32 R132, RZ, RZ, c[0x0][0x160] ;  /* 0x00005800ff847624 */ /* 0x001fc800078e00ff */
[----:B------:R-:W-:-:S05]  /*23820*/  IMAD R6, R132, 0x4, R6 ;  /* 0x0000000484067824 */ /* 0x000fca00078e0206 */
[----:B------:R-:W-:-:S13]  /*23830*/  ISETP.GE.AND P1, PT, R6, c[0x0][0x164], PT ;  /* 0x0000590006007a0c */ /* 0x000fda0003f26270 */
[----:B------:R-:W-:Y:S01]  /*23840*/  @P1 CALL.REL.NOINC `(.L_x_25629) ;  /* 0x0000001000001944 */ /* 0x000fe20003c00000 */
[----:B------:R-:W-:Y:S05]  /*23850*/  BRA `(.L_x_25630) ;  /* 0xfffde44000007947 */ /* 0x000fea000383ffff */
.L_x_25629:
[----:B------:R-:W-:Y:S05]  /*23860*/  BSYNC B0 ;  /* 0x0000000000007941 */ /* 0x000fea0003800000 */
.L_x_24848:
[----:B------:R-:W-:Y:S05]  /*23870*/  EXIT ;  /* 0x000000000000794d */ /* 0x000fea0003800000 */
.L_x_25607:
[----:B------:R-:W-:Y:S01]  /*23880*/  IMAD.MOV.U32 R134, RZ, RZ, 0x1 ;  /* 0x00000001ff867424 */ /* 0x000fe200078e00ff */
[----:B------:R-:W-:Y:S01]  /*23890*/  MOV R132, 0x238d0 ;  /* 0x000238d000847802 */ /* 0x000fe20000000f00 */
[----:B------:R-:W-:Y:S02]  /*238a0*/  IMAD.MOV.U32 R171, RZ, RZ, 0x1f ;  /* 0x0000001fffab7424 */ /* 0x000fe400078e00ff */
[----:B------:R-:W-:Y:S02]  /*238b0*/  IMAD.MOV.U32 R133, RZ, RZ, -0x1 ;  /* 0xffffffffff857424 */ /* 0x000fe400078e00ff */
[----:B-----5:R-:W-:Y:S05]  /*238c0*/  CALL.REL.NOINC `($__internal_58_$__cuda_sm70_shflsync_bfly_p) ;  /* 0x00000e2000007944 */ /* 0x020fea0003c00000 */
[----:B-1----:R-:W-:Y:S05]  /*238d0*/  BRA `(.L_x_25631) ;  /* 0xffffd71000007947 */ /* 0x002fea000383ffff */
.L_x_25608:
[----:B------:R-:W-:Y:S01]  /*238e0*/  IMAD.MOV.U32 R134, RZ, RZ, 0x2 ;  /* 0x00000002ff867424 */ /* 0x000fe200078e00ff */
[----:B------:R-:W-:Y:S01]  /*238f0*/  MOV R133, 0xffffffff ;  /* 0xffffffff00857802 */ /* 0x000fe20000000f00 */
[----:B------:R-:W-:Y:S01]  /*23900*/  IMAD.MOV.U32 R171, RZ, RZ, 0x1f ;  /* 0x0000001fffab7424 */ /* 0x000fe200078e00ff */
[----:B------:R-:W-:Y:S02]  /*23910*/  MOV R132, 0x23930 ;  /* 0x0002393000847802 */ /* 0x000fe40000000f00 */
[----:B-----5:R-:W-:Y:S05]  /*23920*/  CALL.REL.NOINC `($__internal_58_$__cuda_sm70_shflsync_bfly_p) ;  /* 0x00000dc000007944 */ /* 0x020fea0003c00000 */
[----:B-1----:R-:W-:Y:S01]  /*23930*/  FADD.FTZ R170, R170, R134 ;  /* 0x00000086aaaa7221 */ /* 0x002fe20000010000 */
[----:B------:R-:W-:Y:S01]  /*23940*/  MOV R132, 0x23990 ;  /* 0x0002399000847802 */ /* 0x000fe20000000f00 */
[----:B------:R-:W-:Y:S02]  /*23950*/  IMAD.MOV.U32 R134, RZ, RZ, 0x4 ;  /* 0x00000004ff867424 */ /* 0x000fe400078e00ff */
[----:B------:R-:W-:-:S02]  /*23960*/  IMAD.MOV.U32 R171, RZ, RZ, 0x1f ;  /* 0x0000001fffab7424 */ /* 0x000fc400078e00ff */
[----:B------:R-:W-:Y:S02]  /*23970*/  IMAD.MOV.U32 R133, RZ, RZ, -0x1 ;  /* 0xffffffffff857424 */ /* 0x000fe400078e00ff */
[----:B------:R-:W-:Y:S05]  /*23980*/  CALL.REL.NOINC `($__internal_58_$__cuda_sm70_shflsync_bfly_p) ;  /* 0x00000d6000007944 */ /* 0x000fea0003c00000 */
[----:B-1----:R-:W-:Y:S01]  /*23990*/  FADD.FTZ R170, R170, R134 ;  /* 0x00000086aaaa7221 */ /* 0x002fe20000010000 */
[----:B------:R-:W-:Y:S01]  /*239a0*/  MOV R132, 0x239f0 ;  /* 0x000239f000847802 */ /* 0x000fe20000000f00 */
[----:B------:R-:W-:Y:S02]  /*239b0*/  IMAD.MOV.U32 R134, RZ, RZ, 0x8 ;  /* 0x00000008ff867424 */ /* 0x000fe400078e00ff */
[----:B------:R-:W-:Y:S02]  /*239c0*/  IMAD.MOV.U32 R171, RZ, RZ, 0x1f ;  /* 0x0000001fffab7424 */ /* 0x000fe400078e00ff */
[----:B------:R-:W-:Y:S02]  /*239d0*/  IMAD.MOV.U32 R133, RZ, RZ, -0x1 ;  /* 0xffffffffff857424 */ /* 0x000fe400078e00ff */
[----:B------:R-:W-:Y:S05]  /*239e0*/  CALL.REL.NOINC `($__internal_58_$__cuda_sm70_shflsync_bfly_p) ;  /* 0x00000d0000007944 */ /* 0x000fea0003c00000 */
[----:B-1----:R-:W-:Y:S01]  /*239f0*/  FADD.FTZ R170, R170, R134 ;  /* 0x00000086aaaa7221 */ /* 0x002fe20000010000 */
[----:B------:R-:W-:Y:S01]  /*23a00*/  MOV R133, 0xffffffff ;  /* 0xffffffff00857802 */ /* 0x000fe20000000f00 */
[----:B------:R-:W-:Y:S01]  /*23a10*/  IMAD.MOV.U32 R134, RZ, RZ, 0x10 ;  /* 0x00000010ff867424 */ /* 0x000fe200078e00ff */
[----:B------:R-:W-:Y:S01]  /*23a20*/  MOV R132, 0x23a50 ;  /* 0x00023a5000847802 */ /* 0x000fe20000000f00 */
[----:B------:R-:W-:-:S02]  /*23a30*/  IMAD.MOV.U32 R171, RZ, RZ, 0x1f ;  /* 0x0000001fffab7424 */ /* 0x000fc400078e00ff */
[----:B------:R-:W-:Y:S05]  /*23a40*/  CALL.REL.NOINC `($__internal_58_$__cuda_sm70_shflsync_bfly_p) ;  /* 0x00000ca000007944 */ /* 0x000fea0003c00000 */
        /* <DEDUP_REMOVED lines=190> */
[----:B------:R-:W-:Y:S01]  /*24630*/  MOV R132, 0x24680 ;  /* 0x0002468000847802 */ /* 0x000fe20000000f00 */
[----:B------:R-:W-:-:S02]  /*24640*/  IMAD.MOV.U32 R134, RZ, RZ, 0x8 ;  /* 0x00000008ff867424 */ /* 0x000fc400078e00ff */
[----:B------:R-:W-:Y:S02]  /*24650*/  IMAD.MOV.U32 R171, RZ, RZ, 0x1f ;  /* 0x0000001fffab7424 */ /* 0x000fe400078e00ff */
        /* <DEDUP_REMOVED lines=8> */
[----:B-1----:R-:W-:Y:S05]  /*246e0*/  BRA `(.L_x_25632) ;  /* 0xffffd4e000007947 */ /* 0x002fea000383ffff */
        .weak           $__internal_58_$__cuda_sm70_shflsync_bfly_p
        .type           $__internal_58_$__cuda_sm70_shflsync_bfly_p,@function
        .size           $__internal_58_$__cuda_sm70_shflsync_bfly_p,(.L_x_71058 - $__internal_58_$__cuda_sm70_shflsync_bfly_p)
$__internal_58_$__cuda_sm70_shflsync_bfly_p:
[----:B------:R-:W-:Y:S04]  /*246f0*/  WARPSYNC R133 ;  /* 0x0000008500007348 */ /* 0x000fe80003800000 */
[----:B------:R0:W1:Y:S02]  /*24700*/  SHFL.BFLY PT, R134, R170, R134, R171 ;  /* 0x0c000086aa867389 */ /* 0x00006400000e00ab */
[----:B0-----:R-:W-:-:S04]  /*24710*/  IMAD.MOV.U32 R133, RZ, RZ, 0x0 ;  /* 0x00000000ff857424 */ /* 0x001fc800078e00ff */
[----:B------:R-:W-:Y:S05]  /*24720*/  RET.REL.NODEC R132 `(_ZN10layer_norm13ln_fwd_kernelINS_13Kernel_traitsI13__nv_bfloat16S2_fS2_fjLj2560ELj1ELj4ELj1ELj16ENS_18Kernel_traits_baseILj2560ES2_S2_fS2_fjLj128EEEEELb1ELb0ELb1ELb0EEEvNS_9FwdParamsE) ;  /* 0xfffdb8d084007950 */ /* 0x000fea0003c3ffff */
.L_x_25633:
        /* <DEDUP_REMOVED lines=13> */
.L_x_71058:


//--------------------- .text._ZN10layer_norm13ln_fwd_kernelINS_13Kernel_traitsI13__nv_bfloat16S2_fS2_fjLj2560ELj1ELj4ELj1ELj16ENS_18Kernel_traits_baseILj2560ES2_S2_fS2_fjLj128EEEEELb1ELb0ELb1ELb1EEEvNS_9FwdParamsE --------------------------
	.section	.text._ZN10layer_norm13ln_fwd_kernelINS_13Kernel_traitsI13__nv_bfloat16S2_fS2_fjLj2560ELj1ELj4ELj1ELj16ENS_18Kernel_traits_baseILj2560ES2_S2_fS2_fjLj128EEEEELb1ELb0ELb1ELb1EEEvNS_9FwdParamsE,"ax",@progbits
	.sectioninfo	@"SHI_REGISTERS=255"
	.align	128
        .global         _ZN10layer_norm13ln_fwd_kernelINS_13Kernel_traitsI13__nv_bfloat16S2_fS2_fjLj2560ELj1ELj4ELj1ELj16ENS_18Kernel_traits_baseILj2560ES2_S2_fS2_fjLj128EEEEELb1ELb0ELb1ELb1EEEvNS_9FwdParamsE
        .type           _ZN10layer_norm13ln_fwd_kernelINS_13Kernel_traitsI13__nv_bfloat16S2_fS2_fjLj2560ELj1ELj4ELj1ELj16ENS_18Kernel_traits_baseILj2560ES2_S2_fS2_fjLj128EEEEELb1ELb0ELb1ELb1EEEvNS_9FwdParamsE,@function
        .size           _ZN10layer_norm13ln_fwd_kernelINS_13Kernel_traitsI13__nv_bfloat16S2_fS2_fjLj2560ELj1ELj4ELj1ELj16ENS_18Kernel_traits_baseILj2560ES2_S2_fS2_fjLj128EEEEELb1ELb0ELb1ELb1EEEvNS_9FwdParamsE,(.L_x_71059 - _ZN10layer_norm13ln_fwd_kernelINS_13Kernel_traitsI13__nv_bfloat16S2_fS2_fjLj2560ELj1ELj4ELj1ELj16ENS_18Kernel_traits_baseILj2560ES2_S2_fS2_fjLj128EEEEELb1ELb0ELb1ELb1EEEvNS_9FwdParamsE)
        .other          _ZN10layer_norm13ln_fwd_kernelINS_13Kernel_traitsI13__nv_bfloat16S2_fS2_fjLj2560ELj1ELj4ELj1ELj16ENS_18Kernel_traits_baseILj2560ES2_S2_fS2_fjLj128EEEEELb1ELb0ELb1ELb1EEEvNS_9FwdParamsE,@"STO_CUDA_ENTRY STV_DEFAULT"
_ZN10layer_norm13ln_fwd_kernelINS_13Kernel_traitsI13__nv_bfloat16S2_fS2_fjLj2560ELj1ELj4ELj1ELj16ENS_18Kernel_traits_baseILj2560ES2_S2_fS2_fjLj128EEEEELb1ELb0ELb1ELb1EEEvNS_9FwdParamsE:
.text._ZN10layer_norm13ln_fwd_kernelINS_13Kernel_traitsI13__nv_bfloat16S2_fS2_fjLj2560ELj1ELj4ELj1ELj16ENS_18Kernel_traits_baseILj2560ES2_S2_fS2_fjLj128EEEEELb1ELb0ELb1ELb1EEEvNS_9FwdParamsE:
        /* <DEDUP_REMOVED lines=123> */
[----:B------:R0:W5:Y:S01]  /*07b0*/  LDG.E.128 R68, [R2.64] ;  /* 0x0000000602447981 */ /* 0x000162000c1e1d00 */
[----:B------:R-:W-:Y:S01]  /*07c0*/  IMAD.HI.U32 R76, R216, -0x326172a9, RZ ;  /* 0xcd9e8d57d84c7827 */ /* 0x000fe200078e00ff */
[----:B------:R-:W-:-:S02]  /*07d0*/  PRMT R169, RZ, 0x5410, R18 ;  /* 0x00005410ffa97816 */ /* 0x000fc40000000012 */
[----:B------:R0:W5:Y:S01]  /*07e0*/  LDG.E.128 R64, [R2.64+0x200] ;  /* 0x0002000602407981 */ /* 0x000162000c1e1d00 */
[----:B------:R-:W-:Y:S02]  /*07f0*/  IMAD R206, R206, -0x2daee0ad, RZ ;  /* 0xd2511f53cece7824 */ /* 0x000fe400078e02ff */
[----:B------:R-:W-:Y:S01]  /*0800*/  IMAD.HI.U32 R77, R214, -0x2daee0ad, RZ ;  /* 0xd2511f53d64d7827 */ /* 0x000fe200078e00ff */
[----:B------:R-:W-:Y:S01]  /*0810*/  PRMT R168, RZ, 0x7610, R18 ;  /* 0x00007610ffa87816 */ /* 0x000fe20000000012 */
[----:B------:R-:W-:Y:S01]  /*0820*/  BSSY B0, `(.L_x_25634) ;  /* 0x000217f000007945 */ /* 0x000fe20003800000 */
        /* <DEDUP_REMOVED lines=89> */
.L_x_26380:
[----:B------:R-:W-:-:S04]  /*0dc0*/  IMAD.MOV.U32 R91, RZ, RZ, 0x4 ;  /* 0x00000004ff5b7424 */ /* 0x000fc800078e00ff */
[----:B------:R-:W-:-:S06]  /*0dd0*/  IMAD.WIDE R84, R174, R91, c[0x0][0x1d0] ;  /* 0x00007400ae547625 */ /* 0x000fcc00078e025b */
[----:B------:R-:W2:Y:S01]  /*0de0*/  LDG.E R85, [R84.64] ;  /* 0x0000000654557981 */ /* 0x000ea2000c1e1900 */
[----:B------:R-:W-:Y:S01]  /*0df0*/  ISETP.NE.U32.AND P0, PT, RZ, c[0x0][0x180], PT ;  /* 0x00006000ff007a0c */ /* 0x000fe20003f05070 */
[C---:B------:R-:W-:Y:S02]  /*0e00*/  IMAD R86, R174.reuse, c[0x0][0x168], RZ ;  /* 0x00005a00ae567a24 */ /* 0x040fe400078e02ff */
[----:B------:R-:W0:Y:S01]  /*0e10*/  S2R R231, SR_TID.X ;  /* 0x0000000000e77919 */ /* 0x000e220000002100 */
[----:B------:R-:W-:Y:S01]  /*0e20*/  ISETP.NE.AND.EX P0, PT, RZ, c[0x0][0x184], PT, P0 ;  /* 0x00006100ff007a0c */ /* 0x000fe20003f05300 */
[----:B------:R-:W-:Y:S01]  /*0e30*/  IMAD.MOV.U32 R233, RZ, RZ, RZ ;  /* 0x000000ffffe97224 */ /* 0x000fe200078e00ff */
[----:B------:R-:W-:Y:S01]  /*0e40*/  SHF.R.S32.HI R87, RZ, 0x1f, R86 ;  /* 0x0000001fff577819 */ /* 0x000fe20000011456 */
[----:B------:R-:W-:-:S03]  /*0e50*/  IMAD.WIDE R90, R174, R91, c[0x0][0x1d8] ;  /* 0x00007600ae5a7625 */ /* 0x000fc600078e025b */
[----:B------:R-:W-:Y:S02]  /*0e60*/  LEA.HI R87, R87, R86, RZ, 0x3 ;  /* 0x0000005657577211 */ /* 0x000fe400078f18ff */
[----:B-----5:R1:W5:Y:S05]  /*0e70*/  LDG.E R232, [R90.64] ;  /* 0x000000065ae87981 */ /* 0x02036a000c1e1900 */
[----:B------:R-:W-:Y:S01]  /*0e80*/  @P0 IMAD.MOV.U32 R86, RZ, RZ, 0x20 ;  /* 0x00000020ff560424 */ /* 0x000fe200078e00ff */
[----:B--2---:R-:W-:-:S13]  /*0e90*/  ISETP.GE.AND P2, PT, R85, 0x1, PT ;  /* 0x000000015500780c */ /* 0x004fda0003f46270 */
[----:B------:R-:W-:-:S05]  /*0ea0*/  @P2 IADD3 R88, R85, -0x1, RZ ;  /* 0xffffffff55582810 */ /* 0x000fca0007ffe0ff */
[----:B------:R-:W-:Y:S01]  /*0eb0*/  @P2 IMAD R89, R88, c[0x0][0x168], RZ ;  /* 0x00005a0058592a24 */ /* 0x000fe200078e02ff */
[----:B0-----:R-:W-:-:S04]  /*0ec0*/  LOP3.LUT R88, R231, 0x1f, RZ, 0xc0, !PT ;  /* 0x0000001fe7587812 */ /* 0x001fc800078ec0ff */
[----:B------:R-:W-:Y:S02]  /*0ed0*/  @P2 SHF.R.S32.HI R84, RZ, 0x1f, R89 ;  /* 0x0000001fff542819 */ /* 0x000fe40000011459 */
[----:B------:R-:W-:Y:S02]  /*0ee0*/  LEA.HI.SX32 R239, R87, R88, 0x1d ;  /* 0x0000005857ef7211 */ /* 0x000fe400078feaff */
[----:B------:R-:W-:Y:S01]  /*0ef0*/  @P2 LEA.HI R89, R84, R89, RZ, 0x3 ;  /* 0x0000005954592211 */ /* 0x000fe200078f18ff */
[----:B------:R-:W-:Y:S02]  /*0f00*/  @P2 IMAD.MOV.U32 R84, RZ, RZ, 0x10 ;  /* 0x00000010ff542424 */ /* 0x000fe400078e00ff */
[----:B------:R-:W-:Y:S01]  /*0f10*/  @P0 IMAD.WIDE.U32 R86, R239, R86, c[0x0][0x180] ;  /* 0x00006000ef560625 */ /* 0x000fe200078e0056 */
[----:B------:R-:W-:-:S04]  /*0f20*/  @P2 LEA.HI.SX32 R233, R89, R88, 0x1d ;  /* 0x0000005859e92211 */ /* 0x000fc800078feaff */
[----:B------:R-:W2:Y:S01]  /*0f30*/  @P0 LDG.E.128 R72, [R86.64] ;  /* 0x0000000656480981 */ /* 0x000ea2000c1e1d00 */
[----:B------:R-:W-:-:S03]  /*0f40*/  @P2 IMAD.WIDE.U32 R88, R233, R84, c[0x0][0x170] ;  /* 0x00005c00e9582625 */ /* 0x000fc600078e0054 */
[----:B------:R1:W5:Y:S04]  /*0f50*/  @P0 LDG.E.128 R76, [R86.64+0x10] ;  /* 0x00001006564c0981 */ /* 0x000368000c1e1d00 */
[----:B------:R1:W5:Y:S01]  /*0f60*/  @P2 LDG.E.128 R80, [R88.64] ;  /* 0x0000000658502981 */ /* 0x000362000c1e1d00 */
[----:B------:R-:W-:Y:S01]  /*0f70*/  ISETP.GT.AND P3, PT, R85, RZ, PT ;  /* 0x000000ff5500720c */ /* 0x000fe20003f64270 */
[----:B------:R-:W-:Y:S01]  /*0f80*/  BSSY B1, `(.L_x_25635) ;  /* 0x000005d000017945 */ /* 0x000fe20003800000 */
[----:B------:R-:W-:-:S11]  /*0f90*/  SHF.R.S32.HI R241, RZ, 0x1f, R174 ;  /* 0x0000001ffff17819 */ /* 0x000fd600000114ae */
[----:B------:R-:W-:-:S04]  /*0fa0*/  @!P3 ISETP.NE.U32.AND P1, PT, RZ, c[0x0][0x180], PT ;  /* 0x00006000ff00ba0c */ /* 0x000fc80003f25070 */
[----:B------:R-:W-:Y:S02]  /*0fb0*/  @!P3 ISETP.NE.AND.EX P1, PT, RZ, c[0x0][0x184], PT, P1 ;  /* 0x00006100ff00ba0c */ /* 0x000fe40003f25310 */
[----:B------:R-:W-:Y:S02]  /*0fc0*/  @!P3 MOV R92, R212 ;  /* 0x000000d4005cb202 */ /* 0x000fe40000000f00 */
[----:B--2---:R-:W-:Y:S01]  /*0fd0*/  @!P3 FSEL R84, R72, RZ, P1 ;  /* 0x000000ff4854b208 */ /* 0x004fe20000800000 */
[----:B------:R-:W-:Y:S05]  /*0fe0*/  @!P3 BRA `(.L_x_25636) ;  /* 0x000005600000b947 */ /* 0x000fea0003800000 */
        /* <DEDUP_REMOVED lines=12> */
.L_x_25638:
[----:B------:R-:W-:Y:S02]  /*10b0*/  IMAD.MOV.U32 R93, RZ, RZ, R216 ;  /* 0x000000ffff5d7224 */ /* 0x000fe400078e00d8 */
.L_x_25639:
[----:B------:R-:W-:Y:S05]  /*10c0*/  BSYNC B2 ;  /* 0x0000000000027941 */ /* 0x000fea0003800000 */
.L_x_25637:
        /* <DEDUP_REMOVED lines=16> */
.L_x_25643:
[----:B------:R-:W-:Y:S05]  /*11d0*/  BSYNC B3 ;  /* 0x0000000000037941 */ /* 0x000fea0003800000 */
.L_x_25642:
        /* <DEDUP_REMOVED lines=44> */
.L_x_25641:
[----:B------:R-:W-:Y:S05]  /*14a0*/  BSYNC B2 ;  /* 0x0000000000027941 */ /* 0x000fea0003800000 */
.L_x_25640:
        /* <DEDUP_REMOVED lines=8> */
[----:B------:R-:W-:-:S05]  /*1530*/  FSEL R84, R85, RZ, !P1 ;  /* 0x000000ff55547208 */ /* 0x000fca0004800000 */
[----:B------:R-:W-:Y:S02]  /*1540*/  @P0 FADD.FTZ R84, R72, R84 ;  /* 0x0000005448540221 */ /* 0x000fe40000010000 */
.L_x_25636:
[----:B-1----:R-:W-:Y:S05]  /*1550*/  BSYNC B1 ;  /* 0x0000000000017941 */ /* 0x002fea0003800000 */
.L_x_25635:
        /* <DEDUP_REMOVED lines=18> */
.L_x_25647:
[----:B------:R-:W-:Y:S02]  /*1680*/  IMAD.MOV.U32 R94, RZ, RZ, R216 ;  /* 0x000000ffff5e7224 */ /* 0x000fe400078e00d8 */
.L_x_25648:
[----:B------:R-:W-:Y:S05]  /*1690*/  BSYNC B2 ;  /* 0x0000000000027941 */ /* 0x000fea0003800000 */
.L_x_25646:
        /* <DEDUP_REMOVED lines=16> */
.L_x_25652:
[----:B------:R-:W-:Y:S05]  /*17a0*/  BSYNC B3 ;  /* 0x0000000000037941 */ /* 0x000fea0003800000 */
.L_x_25651:
        /* <DEDUP_REMOVED lines=44> */
.L_x_25650:
[----:B------:R-:W-:Y:S05]  /*1a70*/  BSYNC B2 ;  /* 0x0000000000027941 */ /* 0x000fea0003800000 */
.L_x_25649:
        /* <DEDUP_REMOVED lines=10> */
.L_x_25645:
[----:B------:R-:W-:Y:S05]  /*1b20*/  BSYNC B1 ;  /* 0x0000000000017941 */ /* 0x000fea0003800000 */
.L_x_25644:
        /* <DEDUP_REMOVED lines=18> */
.L_x_25656:
[----:B------:R-:W-:Y:S02]  /*1c50*/  IMAD.MOV.U32 R94, RZ, RZ, R216 ;  /* 0x000000ffff5e7224 */ /* 0x000fe400078e00d8 */
.L_x_25657:
[----:B------:R-:W-:Y:S05]  /*1c60*/  BSYNC B2 ;  /* 0x0000000000027941 */ /* 0x000fea0003800000 */
.L_x_25655:
        /* <DEDUP_REMOVED lines=16> */
.L_x_25661:
[----:B------:R-:W-:Y:S05]  /*1d70*/  BSYNC B3 ;  /* 0x0000000000037941 */ /* 0x000fea0003800000 */
.L_x_25660:
        /* <DEDUP_REMOVED lines=44> */
.L_x_25659:
[----:B------:R-:W-:Y:S05]  /*2040*/  BSYNC B2 ;  /* 0x0000000000027941 */ /* 0x000fea0003800000 */
.L_x_25658:
        /* <DEDUP_REMOVED lines=10> */
.L_x_25654:
[----:B------:R-:W-:Y:S05]  /*20f0*/  BSYNC B1 ;  /* 0x0000000000017941 */ /* 0x000fea0003800000 */
.L_x_25653:
        /* <DEDUP_REMOVED lines=18> */
.L_x_25665:
[----:B------:R-:W-:Y:S02]  /*2220*/  IMAD.MOV.U32 R96, RZ, RZ, R216 ;  /* 0x000000ffff607224 */ /* 0x000fe400078e00d8 */
.L_x_25666:
[----:B------:R-:W-:Y:S05]  /*2230*/  BSYNC B2 ;  /* 0x0000000000027941 */ /* 0x000fea0003800000 */
.L_x_25664:
        /* <DEDUP_REMOVED lines=16> */
.L_x_25670:
[----:B------:R-:W-:Y:S05]  /*2340*/  BSYNC B3 ;  /* 0x0000000000037941 */ /* 0x000fea0003800000 */
.L_x_25669:
        /* <DEDUP_REMOVED lines=44> */
.L_x_25668:
[----:B------:R-:W-:Y:S05]  /*2610*/  BSYNC B2 ;  /* 0x0000000000027941 */ /* 0x000fea0003800000 */
.L_x_25667:
        /* <DEDUP_REMOVED lines=10> */
.L_x_25663:
[----:B------:R-:W-:Y:S05]  /*26c0*/  BSYNC B1 ;  /* 0x0000000000017941 */ /* 0x000fea0003800000 */
.L_x_25662:
        /* <DEDUP_REMOVED lines=18> */
.L_x_25674:
[----:B------:R-:W-:Y:S02]  /*27f0*/  IMAD.MOV.U32 R96, RZ, RZ, R216 ;  /* 0x000000ffff607224 */ /* 0x000fe400078e00d8 */
.L_x_25675:
[----:B------:R-:W-:Y:S05]  /*2800*/  BSYNC B2 ;  /* 0x0000000000027941 */ /* 0x000fea0003800000 */
.L_x_25673:
        /* <DEDUP_REMOVED lines=16> */
.L_x_25679:
[----:B------:R-:W-:Y:S05]  /*2910*/  BSYNC B3 ;  /* 0x0000000000037941 */ /* 0x000fea0003800000 */
.L_x_25678:
        /* <DEDUP_REMOVED lines=44> */
.L_x_25677:
[----:B------:R-:W-:Y:S05]  /*2be0*/  BSYNC B2 ;  /* 0x0000000000027941 */ /* 0x000fea0003800000 */
.L_x_25676:
[----:B------:R-:W0:Y:S01]  /*2bf0*/  I2F.U32 R88, R96 ;  /* 0x0000006000587306 */ /* 0x000e220000201000 */
[----:B------:R-:W-:-:S04]  /*2c00*/  IMAD.MOV.U32 R89, RZ, RZ, 0x2f800000 ;  /* 0x2f800000ff597424 */ /* 0x000fc800078e00ff */
[----:B0-----:R-:W-:Y:S01]  /*2c10*/  FFMA.FTZ R88, R88, R89, 1.1641532182693481445e-10 ;  /* 0x2f00000058587423 */ /* 0x001fe20000010059 */
[----:B------:R-:W-:-:S04]  /*2c20*/  PRMT R89, RZ, 0x5410, R82 ;  /* 0x00005410ff597816 */ /* 0x000fc80000000052 */
[----:B------:R-:W-:Y:S01]  /*2c30*/  FSETP.GTU.FTZ.AND P1, PT, R88, c[0x0][0x1e4], PT ;  /* 0x0000790058007a0b */ /* 0x000fe20003f3c000 */
[----:B------:R-:W-:-:S03]  /*2c40*/  FMUL.FTZ R89, R89, c[0x0][0x1ec] ;  /* 0x00007b0059597a20 */ /* 0x000fc60000410000 */
[----:B------:R-:W-:Y:S01]  /*2c50*/  SEL R226, RZ, 0x1, P1 ;  /* 0x00000001ffe27807 */ /* 0x000fe20000800000 */
[----:B------:R-:W-:-:S05]  /*2c60*/  FMUL.FTZ R89, R89, c[0x0][0x1e8] ;  /* 0x00007a0059597a20 */ /* 0x000fca0000410000 */
[----:B------:R-:W-:-:S05]  /*2c70*/  FSEL R88, R89, RZ, !P1 ;  /* 0x000000ff59587208 */ /* 0x000fca0004800000 */
[----:B------:R-:W-:Y:S02]  /*2c80*/  @P0 FADD.FTZ R88, R76, R88 ;  /* 0x000000584c580221 */ /* 0x000fe40000010000 */
.L_x_25672:
[----:B------:R-:W-:Y:S05]  /*2c90*/  BSYNC B1 ;  /* 0x0000000000017941 */ /* 0x000fea0003800000 */
.L_x_25671:
        /* <DEDUP_REMOVED lines=18> */
.L_x_25683:
[----:B------:R-:W-:Y:S02]  /*2dc0*/  IMAD.MOV.U32 R98, RZ, RZ, R216 ;  /* 0x000000ffff627224 */ /* 0x000fe400078e00d8 */
.L_x_25684:
[----:B------:R-:W-:Y:S05]  /*2dd0*/  BSYNC B2 ;  /* 0x0000000000027941 */ /* 0x000fea0003800000 */
.L_x_25682:
        /* <DEDUP_REMOVED lines=16> */
.L_x_25688:
[----:B------:R-:W-:Y:S05]  /*2ee0*/  BSYNC B3 ;  /* 0x0000000000037941 */ /* 0x000fea0003800000 */
.L_x_25687:
        /* <DEDUP_REMOVED lines=44> */
.L_x_25686:
[----:B------:R-:W-:Y:S05]  /*31b0*/  BSYNC B2 ;  /* 0x0000000000027941 */ /* 0x000fea0003800000 */
.L_x_25685:
        /* <DEDUP_REMOVED lines=10> */
.L_x_25681:
[----:B------:R-:W-:Y:S05]  /*3260*/  BSYNC B1 ;  /* 0x0000000000017941 */ /* 0x000fea0003800000 */
.L_x_25680:
        /* <DEDUP_REMOVED lines=18> */
.L_x_25692:
[----:B------:R-:W-:Y:S02]  /*3390*/  IMAD.MOV.U32 R98, RZ, RZ, R216 ;  /* 0x000000ffff627224 */ /* 0x000fe400078e00d8 */
.L_x_25693:
[----:B------:R-:W-:Y:S05]  /*33a0*/  BSYNC B2 ;  /* 0x0000000000027941 */ /* 0x000fea0003800000 */
.L_x_25691:
        /* <DEDUP_REMOVED lines=16> */
.L_x_25697:
[----:B------:R-:W-:Y:S05]  /*34b0*/  BSYNC B3 ;  /* 0x0000000000037941 */ /* 0x000fea0003800000 */
.L_x_25696:
        /* <DEDUP_REMOVED lines=44> */
.L_x_25695:
[----:B------:R-:W-:Y:S05]  /*3780*/  BSYNC B2 ;  /* 0x0000000000027941 */ /* 0x000fea0003800000 */
.L_x_25694:
        /* <DEDUP_REMOVED lines=10> */
.L_x_25690:
[----:B------:R-:W-:Y:S05]  /*3830*/  BSYNC B1 ;  /* 0x0000000000017941 */ /* 0x000fea0003800000 */
.L_x_25689:
        /* <DEDUP_REMOVED lines=18> */
.L_x_25701:
[----:B------:R-:W-:Y:S02]  /*3960*/  IMAD.MOV.U32 R101, RZ, RZ, R216 ;  /* 0x000000ffff657224 */ /* 0x000fe400078e00d8 */
.L_x_25702:
[----:B------:R-:W-:Y:S05]  /*3970*/  BSYNC B2 ;  /* 0x0000000000027941 */ /* 0x000fea0003800000 */
.L_x_25700:
        /* <DEDUP_REMOVED lines=16> */
.L_x_25706:
[----:B------:R-:W-:Y:S05]  /*3a80*/  BSYNC B3 ;  /* 0x0000000000037941 */ /* 0x000fea0003800000 */
.L_x_25705:
        /* <DEDUP_REMOVED lines=44> */
.L_x_25704:
[----:B------:R-:W-:Y:S05]  /*3d50*/  BSYNC B2 ;  /* 0x0000000000027941 */ /* 0x000fea0003800000 */
.L_x_25703:
        /* <DEDUP_REMOVED lines=10> */
.L_x_25699:
[----:B------:R-:W-:Y:S05]  /*3e00*/  BSYNC B1 ;  /* 0x0000000000017941 */ /* 0x000fea0003800000 */
.L_x_25698:
[----:B------:R-:W-:Y:S01]  /*3e10*/  HFMA2.MMA R238, -RZ, RZ, 0, 1.9073486328125e-06 ;  /* 0x00000020ffee7435 */ /* 0x000fe200000001ff */
[----:B------:R-:W-:Y:S01]  /*3e20*/  IADD3 R109, R239, 0x20, RZ ;  /* 0x00000020ef6d7810 */ /* 0x000fe20007ffe0ff */
[----:B------:R-:W-:Y:S01]  /*3e30*/  BSSY B1, `(.L_x_25707) ;  /* 0x000001c000017945 */ /* 0x000fe20003800000 */
[----:B------:R-:W-:Y:S01]  /*3e40*/  IADD3 R108, R233, 0x20, RZ ;  /* 0x00000020e96c7810 */ /* 0x000fe20007ffe0ff */
[----:B------:R-:W-:-:S06]  /*3e50*/  @P2 IMAD.MOV.U32 R105, RZ, RZ, 0x10 ;  /* 0x00000010ff692424 */ /* 0x000fcc00078e00ff */
[----:B------:R-:W-:-:S04]  /*3e60*/  IMAD.WIDE.U32 R92, R239, R238, c[0x0][0x188] ;  /* 0x00006200ef5c7625 */ /* 0x000fc800078e00ee */
[----:B------:R-:W-:Y:S01]  /*3e70*/  @P0 IMAD.WIDE.U32 R94, R109, R238, c[0x0][0x180] ;  /* 0x000060006d5e0625 */ /* 0x000fe200078e00ee */
[----:B------:R0:W-:Y:S04]  /*3e80*/  STG.E.128 [R92.64], R84 ;  /* 0x000000545c007986 */ /* 0x0001e8000c101d06 */
[----:B------:R0:W-:Y:S01]  /*3e90*/  STG.E.128 [R92.64+0x10], R88 ;  /* 0x000010585c007986 */ /* 0x0001e2000c101d06 */
        /* <DEDUP_REMOVED lines=21> */
.L_x_25708:
[----:B------:R-:W-:Y:S05]  /*3ff0*/  BSYNC B1 ;  /* 0x0000000000017941 */ /* 0x000fea0003800000 */
.L_x_25707:
[----:B0-----:R-:W-:Y:S01]  /*4000*/  @P2 IMAD.WIDE.U32 R96, R108, R105, c[0x0][0x170] ;  /* 0x00005c006c602625 */ /* 0x001fe200078e0069 */
[----:B------:R-:W2:Y:S04]  /*4010*/  @P0 LDG.E.128 R72, [R94.64] ;  /* 0x000000065e480981 */ /* 0x000ea8000c1e1d00 */
[----:B------:R0:W5:Y:S04]  /*4020*/  @P2 LDG.E.128 R80, [R96.64] ;  /* 0x0000000660502981 */ /* 0x000168000c1e1d00 */
[----:B------:R0:W5:Y:S01]  /*4030*/  @P0 LDG.E.128 R76, [R94.64+0x10] ;  /* 0x000010065e4c0981 */ /* 0x000162000c1e1d00 */
[----:B------:R-:W-:Y:S01]  /*4040*/  @!P3 ISETP.NE.U32.AND P1, PT, RZ, c[0x0][0x180], PT ;  /* 0x00006000ff00ba0c */ /* 0x000fe20003f25070 */
[----:B------:R-:W-:Y:S01]  /*4050*/  BSSY B1, `(.L_x_25709) ;  /* 0x000005b000017945 */ /* 0x000fe20003800000 */
[----:B------:R-:W-:-:S02]  /*4060*/  @!P3 IMAD.MOV.U32 R98, RZ, RZ, R100 ;  /* 0x000000ffff62b224 */ /* 0x000fc400078e0064 */
[----:B------:R-:W-:-:S04]  /*4070*/  @!P3 ISETP.NE.AND.EX P1, PT, RZ, c[0x0][0x184], PT, P1 ;  /* 0x00006100ff00ba0c */ /* 0x000fc80003f25310 */
[----:B--2---:R-:W-:Y:S01]  /*4080*/  @!P3 FSEL R92, R72, RZ, P1 ;  /* 0x000000ff485cb208 */ /* 0x004fe20000800000 */
[----:B------:R-:W-:Y:S05]  /*4090*/  @!P3 BRA `(.L_x_25710) ;  /* 0x000005600000b947 */ /* 0x000fea0003800000 */
        /* <DEDUP_REMOVED lines=12> */
.L_x_25712:
[----:B------:R-:W-:Y:S02]  /*4160*/  IMAD.MOV.U32 R101, RZ, RZ, R216 ;  /* 0x000000ffff657224 */ /* 0x000fe400078e00d8 */
.L_x_25713:
[----:B------:R-:W-:Y:S05]  /*4170*/  BSYNC B2 ;  /* 0x0000000000027941 */ /* 0x000fea0003800000 */
.L_x_25711:
        /* <DEDUP_REMOVED lines=16> */
.L_x_25717:
[----:B------:R-:W-:Y:S05]  /*4280*/  BSYNC B3 ;  /* 0x0000000000037941 */ /* 0x000fea0003800000 */
.L_x_25716:
        /* <DEDUP_REMOVED lines=44> */
.L_x_25715:
[----:B------:R-:W-:Y:S05]  /*4550*/  BSYNC B2 ;  /* 0x0000000000027941 */ /* 0x000fea0003800000 */
.L_x_25714:
        /* <DEDUP_REMOVED lines=10> */
.L_x_25710:
[----:B0-----:R-:W-:Y:S05]  /*4600*/  BSYNC B1 ;  /* 0x0000000000017941 */ /* 0x001fea0003800000 */
.L_x_25709:
        /* <DEDUP_REMOVED lines=18> */
.L_x_25721:
[----:B------:R-:W-:Y:S02]  /*4730*/  IMAD.MOV.U32 R102, RZ, RZ, R216 ;  /* 0x000000ffff667224 */ /* 0x000fe400078e00d8 */
.L_x_25722:
[----:B------:R-:W-:Y:S05]  /*4740*/  BSYNC B2 ;  /* 0x0000000000027941 */ /* 0x000fea0003800000 */
.L_x_25720:
        /* <DEDUP_REMOVED lines=16> */
.L_x_25726:
[----:B------:R-:W-:Y:S05]  /*4850*/  BSYNC B3 ;  /* 0x0000000000037941 */ /* 0x000fea0003800000 */
.L_x_25725:
        /* <DEDUP_REMOVED lines=44> */
.L_x_25724:
[----:B------:R-:W-:Y:S05]  /*4b20*/  BSYNC B2 ;  /* 0x0000000000027941 */ /* 0x000fea0003800000 */
.L_x_25723:
        /* <DEDUP_REMOVED lines=10> */
.L_x_25719:
[----:B------:R-:W-:Y:S05]  /*4bd0*/  BSYNC B1 ;  /* 0x0000000000017941 */ /* 0x000fea0003800000 */
.L_x_25718:
        /* <DEDUP_REMOVED lines=18> */
.L_x_25730:
[----:B------:R-:W-:Y:S02]  /*4d00*/  IMAD.MOV.U32 R102, RZ, RZ, R216 ;  /* 0x000000ffff667224 */ /* 0x000fe400078e00d8 */
.L_x_25731:
[----:B------:R-:W-:Y:S05]  /*4d10*/  BSYNC B2 ;  /* 0x0000000000027941 */ /* 0x000fea0003800000 */
.L_x_25729:
        /* <DEDUP_REMOVED lines=16> */
.L_x_25735:
[----:B------:R-:W-:Y:S05]  /*4e20*/  BSYNC B3 ;  /* 0x0000000000037941 */ /* 0x000fea0003800000 */
.L_x_25734:
        /* <DEDUP_REMOVED lines=44> */
.L_x_25733:
[----:B------:R-:W-:Y:S05]  /*50f0*/  BSYNC B2 ;  /* 0x0000000000027941 */ /* 0x000fea0003800000 */
.L_x_25732:
        /* <DEDUP_REMOVED lines=10> */
.L_x_25728:
[----:B------:R-:W-:Y:S05]  /*51a0*/  BSYNC B1 ;  /* 0x0000000000017941 */ /* 0x000fea0003800000 */
.L_x_25727:
        /* <DEDUP_REMOVED lines=18> */
.L_x_25739:
[----:B------:R-:W-:Y:S02]  /*52d0*/  IMAD.MOV.U32 R104, RZ, RZ, R216 ;  /* 0x000000ffff687224 */ /* 0x000fe400078e00d8 */
.L_x_25740:
[----:B------:R-:W-:Y:S05]  /*52e0*/  BSYNC B2 ;  /* 0x0000000000027941 */ /* 0x000fea0003800000 */
.L_x_25738:
        /* <DEDUP_REMOVED lines=16> */
.L_x_25744:
[----:B------:R-:W-:Y:S05]  /*53f0*/  BSYNC B3 ;  /* 0x0000000000037941 */ /* 0x000fea0003800000 */
.L_x_25743:
        /* <DEDUP_REMOVED lines=44> */
.L_x_25742:
[----:B------:R-:W-:Y:S05]  /*56c0*/  BSYNC B2 ;  /* 0x0000000000027941 */ /* 0x000fea0003800000 */
.L_x_25741:
        /* <DEDUP_REMOVED lines=10> */
.L_x_25737:
[----:B------:R-:W-:Y:S05]  /*5770*/  BSYNC B1 ;  /* 0x0000000000017941 */ /* 0x000fea0003800000 */
.L_x_25736:
        /* <DEDUP_REMOVED lines=18> */
.L_x_25748:
[----:B------:R-:W-:Y:S02]  /*58a0*/  IMAD.MOV.U32 R104, RZ, RZ, R216 ;  /* 0x000000ffff687224 */ /* 0x000fe400078e00d8 */
.L_x_25749:
[----:B------:R-:W-:Y:S05]  /*58b0*/  BSYNC B2 ;  /* 0x0000000000027941 */ /* 0x000fea0003800000 */
.L_x_25747:
        /* <DEDUP_REMOVED lines=16> */
.L_x_25753:
[----:B------:R-:W-:Y:S05]  /*59c0*/  BSYNC B3 ;  /* 0x0000000000037941 */ /* 0x000fea0003800000 */
.L_x_25752:
        /* <DEDUP_REMOVED lines=44> */
.L_x_25751:
[----:B------:R-:W-:Y:S05]  /*5c90*/  BSYNC B2 ;  /* 0x0000000000027941 */ /* 0x000fea0003800000 */
.L_x_25750:
        /* <DEDUP_REMOVED lines=10> */
.L_x_25746:
[----:B------:R-:W-:Y:S05]  /*5d40*/  BSYNC B1 ;  /* 0x0000000000017941 */ /* 0x000fea0003800000 */
.L_x_25745:
        /* <DEDUP_REMOVED lines=18> */
.L_x_25757:
[----:B------:R-:W-:Y:S02]  /*5e70*/  IMAD.MOV.U32 R106, RZ, RZ, R216 ;  /* 0x000000ffff6a7224 */ /* 0x000fe400078e00d8 */
.L_x_25758:
[----:B------:R-:W-:Y:S05]  /*5e80*/  BSYNC B2 ;  /* 0x0000000000027941 */ /* 0x000fea0003800000 */
.L_x_25756:
        /* <DEDUP_REMOVED lines=16> */
.L_x_25762:
[----:B------:R-:W-:Y:S05]  /*5f90*/  BSYNC B3 ;  /* 0x0000000000037941 */ /* 0x000fea0003800000 */
.L_x_25761:
        /* <DEDUP_REMOVED lines=44> */
.L_x_25760:
[----:B------:R-:W-:Y:S05]  /*6260*/  BSYNC B2 ;  /* 0x0000000000027941 */ /* 0x000fea0003800000 */
.L_x_25759:
        /* <DEDUP_REMOVED lines=10> */
.L_x_25755:
[----:B------:R-:W-:Y:S05]  /*6310*/  BSYNC B1 ;  /* 0x0000000000017941 */ /* 0x000fea0003800000 */
.L_x_25754:
        /* <DEDUP_REMOVED lines=18> */
.L_x_25766:
[----:B------:R-:W-:Y:S02]  /*6440*/  IMAD.MOV.U32 R106, RZ, RZ, R216 ;  /* 0x000000ffff6a7224 */ /* 0x000fe400078e00d8 */
.L_x_25767:
[----:B------:R-:W-:Y:S05]  /*6450*/  BSYNC B2 ;  /* 0x0000000000027941 */ /* 0x000fea0003800000 */
.L_x_25765:
        /* <DEDUP_REMOVED lines=16> */
.L_x_25771:
[----:B------:R-:W-:Y:S05]  /*6560*/  BSYNC B3 ;  /* 0x0000000000037941 */ /* 0x000fea0003800000 */
.L_x_25770:
        /* <DEDUP_REMOVED lines=44> */
.L_x_25769:
[----:B------:R-:W-:Y:S05]  /*6830*/  BSYNC B2 ;  /* 0x0000000000027941 */ /* 0x000fea0003800000 */
.L_x_25768:
        /* <DEDUP_REMOVED lines=10> */
.L_x_25764:
[----:B------:R-:W-:Y:S05]  /*68e0*/  BSYNC B1 ;  /* 0x0000000000017941 */ /* 0x000fea0003800000 */
.L_x_25763:
        /* <DEDUP_REMOVED lines=18> */
.L_x_25775:
[----:B------:R-:W-:Y:S02]  /*6a10*/  IMAD.MOV.U32 R111, RZ, RZ, R216 ;  /* 0x000000ffff6f7224 */ /* 0x000fe400078e00d8 */
.L_x_25776:
[----:B------:R-:W-:Y:S05]  /*6a20*/  BSYNC B2 ;  /* 0x0000000000027941 */ /* 0x000fea0003800000 */
.L_x_25774:
        /* <DEDUP_REMOVED lines=16> */
.L_x_25780:
[----:B------:R-:W-:Y:S05]  /*6b30*/  BSYNC B3 ;  /* 0x0000000000037941 */ /* 0x000fea0003800000 */
.L_x_25779:
        /* <DEDUP_REMOVED lines=44> */
.L_x_25778:
[----:B------:R-:W-:Y:S05]  /*6e00*/  BSYNC B2 ;  /* 0x0000000000027941 */ /* 0x000fea0003800000 */
.L_x_25777:
        /* <DEDUP_REMOVED lines=10> */
.L_x_25773:
[----:B------:R-:W-:Y:S05]  /*6eb0*/  BSYNC B1 ;  /* 0x0000000000017941 */ /* 0x000fea0003800000 */
.L_x_25772:
[-C--:B------:R-:W-:Y:S01]  /*6ec0*/  IMAD.WIDE.U32 R100, R109, R238.reuse, c[0x0][0x188] ;  /* 0x000062006d647625 */ /* 0x080fe200078e00ee */
[----:B------:R-:W-:Y:S01]  /*6ed0*/  IADD3 R117, R239, 0x40, RZ ;  /* 0x00000040ef757810 */ /* 0x000fe20007ffe0ff */
[----:B------:R-:W-:Y:S01]  /*6ee0*/  BSSY B1, `(.L_x_25781) ;  /* 0x000001b000017945 */ /* 0x000fe20003800000 */
[----:B------:R-:W-:Y:S01]  /*6ef0*/  IADD3 R116, R233, 0x40, RZ ;  /* 0x00000040e9747810 */ /* 0x000fe20007ffe0ff */
[----:B------:R-:W-:Y:S01]  /*6f00*/  @P2 IMAD.MOV.U32 R115, RZ, RZ, 0x10 ;  /* 0x00000010ff732424 */ /* 0x000fe200078e00ff */
[----:B------:R0:W-:Y:S01]  /*6f10*/  STG.E.128 [R100.64], R92 ;  /* 0x0000005c64007986 */ /* 0x0001e2000c101d06 */
[----:B------:R-:W-:-:S03]  /*6f20*/  @P0 IMAD.WIDE.U32 R106, R117, R238, c[0x0][0x180] ;  /* 0x00006000756a0625 */ /* 0x000fc600078e00ee */
[----:B------:R0:W-:Y:S01]  /*6f30*/  STG.E.128 [R100.64+0x10], R96 ;  /* 0x0000106064007986 */ /* 0x0001e2000c101d06 */
        /* <DEDUP_REMOVED lines=21> */
.L_x_25782:
[----:B------:R-:W-:Y:S05]  /*7090*/  BSYNC B1 ;  /* 0x0000000000017941 */ /* 0x000fea0003800000 */
.L_x_25781:
        /* <DEDUP_REMOVED lines=22> */
.L_x_25786:
[----:B------:R-:W-:Y:S02]  /*7200*/  IMAD.MOV.U32 R108, RZ, RZ, R216 ;  /* 0x000000ffff6c7224 */ /* 0x000fe400078e00d8 */
.L_x_25787:
[----:B------:R-:W-:Y:S05]  /*7210*/  BSYNC B2 ;  /* 0x0000000000027941 */ /* 0x000fea0003800000 */
.L_x_25785:
        /* <DEDUP_REMOVED lines=16> */
.L_x_25791:
[----:B------:R-:W-:Y:S05]  /*7320*/  BSYNC B3 ;  /* 0x0000000000037941 */ /* 0x000fea0003800000 */
.L_x_25790:
        /* <DEDUP_REMOVED lines=44> */
.L_x_25789:
[----:B------:R-:W-:Y:S05]  /*75f0*/  BSYNC B2 ;  /* 0x0000000000027941 */ /* 0x000fea0003800000 */
.L_x_25788:
[----:B------:R-:W0:Y:S01]  /*7600*/  I2F.U32 R100, R108 ;  /* 0x0000006c00647306 */ /* 0x000e220000201000 */
[----:B------:R-:W-:-:S05]  /*7610*/  MOV R101, 0x2f800000 ;  /* 0x2f80000000657802 */ /* 0x000fca0000000f00 */
        /* <DEDUP_REMOVED lines=8> */
.L_x_25784:
[----:B0-----:R-:W-:Y:S05]  /*76a0*/  BSYNC B1 ;  /* 0x0000000000017941 */ /* 0x001fea0003800000 */
.L_x_25783:
        /* <DEDUP_REMOVED lines=18> */
.L_x_25795:
[----:B------:R-:W-:Y:S02]  /*77d0*/  IMAD.MOV.U32 R110, RZ, RZ, R216 ;  /* 0x000000ffff6e7224 */ /* 0x000fe400078e00d8 */
.L_x_25796:
[----:B------:R-:W-:Y:S05]  /*77e0*/  BSYNC B2 ;  /* 0x0000000000027941 */ /* 0x000fea0003800000 */
.L_x_25794:
        /* <DEDUP_REMOVED lines=16> */
.L_x_25800:
[----:B------:R-:W-:Y:S05]  /*78f0*/  BSYNC B3 ;  /* 0x0000000000037941 */ /* 0x000fea0003800000 */
.L_x_25799:
        /* <DEDUP_REMOVED lines=44> */
.L_x_25798:
[----:B------:R-:W-:Y:S05]  /*7bc0*/  BSYNC B2 ;  /* 0x0000000000027941 */ /* 0x000fea0003800000 */
.L_x_25797:
        /* <DEDUP_REMOVED lines=10> */
.L_x_25793:
[----:B------:R-:W-:Y:S05]  /*7c70*/  BSYNC B1 ;  /* 0x0000000000017941 */ /* 0x000fea0003800000 */
.L_x_25792:
        /* <DEDUP_REMOVED lines=18> */
.L_x_25804:
[----:B------:R-:W-:Y:S02]  /*7da0*/  IMAD.MOV.U32 R110, RZ, RZ, R216 ;  /* 0x000000ffff6e7224 */ /* 0x000fe400078e00d8 */
.L_x_25805:
[----:B------:R-:W-:Y:S05]  /*7db0*/  BSYNC B2 ;  /* 0x0000000000027941 */ /* 0x000fea0003800000 */
.L_x_25803:
        /* <DEDUP_REMOVED lines=16> */
.L_x_25809:
[----:B------:R-:W-:Y:S05]  /*7ec0*/  BSYNC B3 ;  /* 0x0000000000037941 */ /* 0x000fea0003800000 */
.L_x_25808:
        /* <DEDUP_REMOVED lines=44> */
.L_x_25807:
[----:B------:R-:W-:Y:S05]  /*8190*/  BSYNC B2 ;  /* 0x0000000000027941 */ /* 0x000fea0003800000 */
.L_x_25806:
        /* <DEDUP_REMOVED lines=10> */
.L_x_25802:
[----:B------:R-:W-:Y:S05]  /*8240*/  BSYNC B1 ;  /* 0x0000000000017941 */ /* 0x000fea0003800000 */
.L_x_25801:
        /* <DEDUP_REMOVED lines=18> */
.L_x_25813:
[----:B------:R-:W-:Y:S02]  /*8370*/  IMAD.MOV.U32 R112, RZ, RZ, R216 ;  /* 0x000000ffff707224 */ /* 0x000fe400078e00d8 */
.L_x_25814:
[----:B------:R-:W-:Y:S05]  /*8380*/  BSYNC B2 ;  /* 0x0000000000027941 */ /* 0x000fea0003800000 */
.L_x_25812:
        /* <DEDUP_REMOVED lines=16> */
.L_x_25818:
[----:B------:R-:W-:Y:S05]  /*8490*/  BSYNC B3 ;  /* 0x0000000000037941 */ /* 0x000fea0003800000 */
.L_x_25817:
        /* <DEDUP_REMOVED lines=44> */
.L_x_25816:
[----:B------:R-:W-:Y:S05]  /*8760*/  BSYNC B2 ;  /* 0x0000000000027941 */ /* 0x000fea0003800000 */
.L_x_25815:
        /* <DEDUP_REMOVED lines=10> */
.L_x_25811:
[----:B------:R-:W-:Y:S05]  /*8810*/  BSYNC B1 ;  /* 0x0000000000017941 */ /* 0x000fea0003800000 */
.L_x_25810:
        /* <DEDUP_REMOVED lines=18> */
.L_x_25822:
[----:B------:R-:W-:Y:S02]  /*8940*/  IMAD.MOV.U32 R112, RZ, RZ, R216 ;  /* 0x000000ffff707224 */ /* 0x000fe400078e00d8 */
.L_x_25823:
[----:B------:R-:W-:Y:S05]  /*8950*/  BSYNC B2 ;  /* 0x0000000000027941 */ /* 0x000fea0003800000 */
.L_x_25821:
        /* <DEDUP_REMOVED lines=16> */
.L_x_25827:
[----:B------:R-:W-:Y:S05]  /*8a60*/  BSYNC B3 ;  /* 0x0000000000037941 */ /* 0x000fea0003800000 */
.L_x_25826:
        /* <DEDUP_REMOVED lines=44> */
.L_x_25825:
[----:B------:R-:W-:Y:S05]  /*8d30*/  BSYNC B2 ;  /* 0x0000000000027941 */ /* 0x000fea0003800000 */
.L_x_25824:
[----:B------:R-:W0:Y:S01]  /*8d40*/  I2F.U32 R104, R112 ;  /* 0x0000007000687306 */ /* 0x000e220000201000 */
[----:B------:R-:W-:-:S05]  /*8d50*/  MOV R105, 0x2f800000 ;  /* 0x2f80000000697802 */ /* 0x000fca0000000f00 */
        /* <DEDUP_REMOVED lines=8> */
.L_x_25820:
[----:B------:R-:W-:Y:S05]  /*8de0*/  BSYNC B1 ;  /* 0x0000000000017941 */ /* 0x000fea0003800000 */
.L_x_25819:
        /* <DEDUP_REMOVED lines=18> */
.L_x_25831:
[----:B------:R-:W-:Y:S02]  /*8f10*/  IMAD.MOV.U32 R114, RZ, RZ, R216 ;  /* 0x000000ffff727224 */ /* 0x000fe400078e00d8 */
.L_x_25832:
[----:B------:R-:W-:Y:S05]  /*8f20*/  BSYNC B2 ;  /* 0x0000000000027941 */ /* 0x000fea0003800000 */
.L_x_25830:
        /* <DEDUP_REMOVED lines=16> */
.L_x_25836:
[----:B------:R-:W-:Y:S05]  /*9030*/  BSYNC B3 ;  /* 0x0000000000037941 */ /* 0x000fea0003800000 */
.L_x_25835:
        /* <DEDUP_REMOVED lines=44> */
.L_x_25834:
[----:B------:R-:W-:Y:S05]  /*9300*/  BSYNC B2 ;  /* 0x0000000000027941 */ /* 0x000fea0003800000 */
.L_x_25833:
[----:B------:R-:W0:Y:S01]  /*9310*/  I2F.U32 R105, R114 ;  /* 0x0000007200697306 */ /* 0x000e220000201000 */
[----:B------:R-:W-:-:S10]  /*9320*/  HFMA2.MMA R106, -RZ, RZ, 0.1171875, 0 ;  /* 0x2f800000ff6a7435 */ /* 0x000fd400000001ff */
        /* <DEDUP_REMOVED lines=8> */
.L_x_25829:
[----:B------:R-:W-:Y:S05]  /*93b0*/  BSYNC B1 ;  /* 0x0000000000017941 */ /* 0x000fea0003800000 */
.L_x_25828:
        /* <DEDUP_REMOVED lines=18> */
.L_x_25840:
[----:B------:R-:W-:Y:S02]  /*94e0*/  IMAD.MOV.U32 R114, RZ, RZ, R216 ;  /* 0x000000ffff727224 */ /* 0x000fe400078e00d8 */
.L_x_25841:
[----:B------:R-:W-:Y:S05]  /*94f0*/  BSYNC B2 ;  /* 0x0000000000027941 */ /* 0x000fea0003800000 */
.L_x_25839:
        /* <DEDUP_REMOVED lines=16> */
.L_x_25845:
[----:B------:R-:W-:Y:S05]  /*9600*/  BSYNC B3 ;  /* 0x0000000000037941 */ /* 0x000fea0003800000 */
.L_x_25844:
        /* <DEDUP_REMOVED lines=44> */
.L_x_25843:
[----:B------:R-:W-:Y:S05]  /*98d0*/  BSYNC B2 ;  /* 0x0000000000027941 */ /* 0x000fea0003800000 */
.L_x_25842:
        /* <DEDUP_REMOVED lines=10> */
.L_x_25838:
[----:B------:R-:W-:Y:S05]  /*9980*/  BSYNC B1 ;  /* 0x0000000000017941 */ /* 0x000fea0003800000 */
.L_x_25837:
        /* <DEDUP_REMOVED lines=18> */
.L_x_25849:
[----:B------:R-:W-:Y:S02]  /*9ab0*/  IMAD.MOV.U32 R119, RZ, RZ, R216 ;  /* 0x000000ffff777224 */ /* 0x000fe400078e00d8 */
.L_x_25850:
[----:B------:R-:W-:Y:S05]  /*9ac0*/  BSYNC B2 ;  /* 0x0000000000027941 */ /* 0x000fea0003800000 */
.L_x_25848:
        /* <DEDUP_REMOVED lines=16> */
.L_x_25854:
[----:B------:R-:W-:Y:S05]  /*9bd0*/  BSYNC B3 ;  /* 0x0000000000037941 */ /* 0x000fea0003800000 */
.L_x_25853:
        /* <DEDUP_REMOVED lines=44> */
.L_x_25852:
[----:B------:R-:W-:Y:S05]  /*9ea0*/  BSYNC B2 ;  /* 0x0000000000027941 */ /* 0x000fea0003800000 */
.L_x_25851:
        /* <DEDUP_REMOVED lines=10> */
.L_x_25847:
[----:B------:R-:W-:Y:S05]  /*9f50*/  BSYNC B1 ;  /* 0x0000000000017941 */ /* 0x000fea0003800000 */
.L_x_25846:
        /* <DEDUP_REMOVED lines=29> */
.L_x_25856:
[----:B------:R-:W-:Y:S05]  /*a130*/  BSYNC B1 ;  /* 0x0000000000017941 */ /* 0x000fea0003800000 */
.L_x_25855:
        /* <DEDUP_REMOVED lines=22> */
.L_x_25860:
[----:B------:R-:W-:Y:S02]  /*a2a0*/  IMAD.MOV.U32 R116, RZ, RZ, R216 ;  /* 0x000000ffff747224 */ /* 0x000fe400078e00d8 */
.L_x_25861:
[----:B------:R-:W-:Y:S05]  /*a2b0*/  BSYNC B2 ;  /* 0x0000000000027941 */ /* 0x000fea0003800000 */
.L_x_25859:
        /* <DEDUP_REMOVED lines=16> */
.L_x_25865:
[----:B------:R-:W-:Y:S05]  /*a3c0*/  BSYNC B3 ;  /* 0x0000000000037941 */ /* 0x000fea0003800000 */
.L_x_25864:
        /* <DEDUP_REMOVED lines=44> */
.L_x_25863:
[----:B------:R-:W-:Y:S05]  /*a690*/  BSYNC B2 ;  /* 0x0000000000027941 */ /* 0x000fea0003800000 */
.L_x_25862:
        /* <DEDUP_REMOVED lines=10> */
.L_x_25858:
[----:B0-----:R-:W-:Y:S05]  /*a740*/  BSYNC B1 ;  /* 0x0000000000017941 */ /* 0x001fea0003800000 */
.L_x_25857:
        /* <DEDUP_REMOVED lines=18> */
.L_x_25869:
[----:B------:R-:W-:Y:S02]  /*a870*/  IMAD.MOV.U32 R118, RZ, RZ, R216 ;  /* 0x000000ffff767224 */ /* 0x000fe400078e00d8 */
.L_x_25870:
[----:B------:R-:W-:Y:S05]  /*a880*/  BSYNC B2 ;  /* 0x0000000000027941 */ /* 0x000fea0003800000 */
.L_x_25868:
        /* <DEDUP_REMOVED lines=16> */
.L_x_25874:
[----:B------:R-:W-:Y:S05]  /*a990*/  BSYNC B3 ;  /* 0x0000000000037941 */ /* 0x000fea0003800000 */
.L_x_25873:
        /* <DEDUP_REMOVED lines=44> */
.L_x_25872:
[----:B------:R-:W-:Y:S05]  /*ac60*/  BSYNC B2 ;  /* 0x0000000000027941 */ /* 0x000fea0003800000 */
.L_x_25871:
        /* <DEDUP_REMOVED lines=10> */
.L_x_25867:
[----:B------:R-:W-:Y:S05]  /*ad10*/  BSYNC B1 ;  /* 0x0000000000017941 */ /* 0x000fea0003800000 */
.L_x_25866:
        /* <DEDUP_REMOVED lines=18> */
.L_x_25878:
[----:B------:R-:W-:Y:S02]  /*ae40*/  IMAD.MOV.U32 R118, RZ, RZ, R216 ;  /* 0x000000ffff767224 */ /* 0x000fe400078e00d8 */
.L_x_25879:
[----:B------:R-:W-:Y:S05]  /*ae50*/  BSYNC B2 ;  /* 0x0000000000027941 */ /* 0x000fea0003800000 */
.L_x_25877:
        /* <DEDUP_REMOVED lines=16> */
.L_x_25883:
[----:B------:R-:W-:Y:S05]  /*af60*/  BSYNC B3 ;  /* 0x0000000000037941 */ /* 0x000fea0003800000 */
.L_x_25882:
        /* <DEDUP_REMOVED lines=44> */
.L_x_25881:
[----:B------:R-:W-:Y:S05]  /*b230*/  BSYNC B2 ;  /* 0x0000000000027941 */ /* 0x000fea0003800000 */
.L_x_25880:
        /* <DEDUP_REMOVED lines=10> */
.L_x_25876:
[----:B------:R-:W-:Y:S05]  /*b2e0*/  BSYNC B1 ;  /* 0x0000000000017941 */ /* 0x000fea0003800000 */
.L_x_25875:
        /* <DEDUP_REMOVED lines=18> */
.L_x_25887:
[----:B------:R-:W-:Y:S02]  /*b410*/  IMAD.MOV.U32 R120, RZ, RZ, R216 ;  /* 0x000000ffff787224 */ /* 0x000fe400078e00d8 */
.L_x_25888:
[----:B------:R-:W-:Y:S05]  /*b420*/  BSYNC B2 ;  /* 0x0000000000027941 */ /* 0x000fea0003800000 */
.L_x_25886:
        /* <DEDUP_REMOVED lines=16> */
.L_x_25892:
[----:B------:R-:W-:Y:S05]  /*b530*/  BSYNC B3 ;  /* 0x0000000000037941 */ /* 0x000fea0003800000 */
.L_x_25891:
        /* <DEDUP_REMOVED lines=44> */
.L_x_25890:
[----:B------:R-:W-:Y:S05]  /*b800*/  BSYNC B2 ;  /* 0x0000000000027941 */ /* 0x000fea0003800000 */
.L_x_25889:
        /* <DEDUP_REMOVED lines=10> */
.L_x_25885:
[----:B------:R-:W-:Y:S05]  /*b8b0*/  BSYNC B1 ;  /* 0x0000000000017941 */ /* 0x000fea0003800000 */
.L_x_25884:
        /* <DEDUP_REMOVED lines=18> */
.L_x_25896:
[----:B------:R-:W-:Y:S02]  /*b9e0*/  IMAD.MOV.U32 R120, RZ, RZ, R216 ;  /* 0x000000ffff787224 */ /* 0x000fe400078e00d8 */
.L_x_25897:
[----:B------:R-:W-:Y:S05]  /*b9f0*/  BSYNC B2 ;  /* 0x0000000000027941 */ /* 0x000fea0003800000 */
.L_x_25895:
        /* <DEDUP_REMOVED lines=16> */
.L_x_25901:
[----:B------:R-:W-:Y:S05]  /*bb00*/  BSYNC B3 ;  /* 0x0000000000037941 */ /* 0x000fea0003800000 */
.L_x_25900:
        /* <DEDUP_REMOVED lines=44> */
.L_x_25899:
[----:B------:R-:W-:Y:S05]  /*bdd0*/  BSYNC B2 ;  /* 0x0000000000027941 */ /* 0x000fea0003800000 */
.L_x_25898:
        /* <DEDUP_REMOVED lines=10> */
.L_x_25894:
[----:B------:R-:W-:Y:S05]  /*be80*/  BSYNC B1 ;  /* 0x0000000000017941 */ /* 0x000fea0003800000 */
.L_x_25893:
        /* <DEDUP_REMOVED lines=18> */
.L_x_25905:
[----:B------:R-:W-:Y:S02]  /*bfb0*/  IMAD.MOV.U32 R122, RZ, RZ, R216 ;  /* 0x000000ffff7a7224 */ /* 0x000fe400078e00d8 */
.L_x_25906:
[----:B------:R-:W-:Y:S05]  /*bfc0*/  BSYNC B2 ;  /* 0x0000000000027941 */ /* 0x000fea0003800000 */
.L_x_25904:
        /* <DEDUP_REMOVED lines=16> */
.L_x_25910:
[----:B------:R-:W-:Y:S05]  /*c0d0*/  BSYNC B3 ;  /* 0x0000000000037941 */ /* 0x000fea0003800000 */
.L_x_25909:
        /* <DEDUP_REMOVED lines=44> */
.L_x_25908:
[----:B------:R-:W-:Y:S05]  /*c3a0*/  BSYNC B2 ;  /* 0x0000000000027941 */ /* 0x000fea0003800000 */
.L_x_25907:
        /* <DEDUP_REMOVED lines=10> */
.L_x_25903:
[----:B------:R-:W-:Y:S05]  /*c450*/  BSYNC B1 ;  /* 0x0000000000017941 */ /* 0x000fea0003800000 */
.L_x_25902:
        /* <DEDUP_REMOVED lines=18> */
.L_x_25914:
[----:B------:R-:W-:Y:S02]  /*c580*/  IMAD.MOV.U32 R122, RZ, RZ, R216 ;  /* 0x000000ffff7a7224 */ /* 0x000fe400078e00d8 */
.L_x_25915:
[----:B------:R-:W-:Y:S05]  /*c590*/  BSYNC B2 ;  /* 0x0000000000027941 */ /* 0x000fea0003800000 */
.L_x_25913:
        /* <DEDUP_REMOVED lines=16> */
.L_x_25919:
[----:B------:R-:W-:Y:S05]  /*c6a0*/  BSYNC B3 ;  /* 0x0000000000037941 */ /* 0x000fea0003800000 */
.L_x_25918:
        /* <DEDUP_REMOVED lines=44> */
.L_x_25917:
[----:B------:R-:W-:Y:S05]  /*c970*/  BSYNC B2 ;  /* 0x0000000000027941 */ /* 0x000fea0003800000 */
.L_x_25916:
        /* <DEDUP_REMOVED lines=10> */
.L_x_25912:
[----:B------:R-:W-:Y:S05]  /*ca20*/  BSYNC B1 ;  /* 0x0000000000017941 */ /* 0x000fea0003800000 */
.L_x_25911:
        /* <DEDUP_REMOVED lines=18> */
.L_x_25923:
[----:B------:R-:W-:Y:S02]  /*cb50*/  IMAD.MOV.U32 R127, RZ, RZ, R216 ;  /* 0x000000ffff7f7224 */ /* 0x000fe400078e00d8 */
.L_x_25924:
[----:B------:R-:W-:Y:S05]  /*cb60*/  BSYNC B2 ;  /* 0x0000000000027941 */ /* 0x000fea0003800000 */
.L_x_25922:
        /* <DEDUP_REMOVED lines=16> */
.L_x_25928:
[----:B------:R-:W-:Y:S05]  /*cc70*/  BSYNC B3 ;  /* 0x0000000000037941 */ /* 0x000fea0003800000 */
.L_x_25927:
        /* <DEDUP_REMOVED lines=44> */
.L_x_25926:
[----:B------:R-:W-:Y:S05]  /*cf40*/  BSYNC B2 ;  /* 0x0000000000027941 */ /* 0x000fea0003800000 */
.L_x_25925:
        /* <DEDUP_REMOVED lines=10> */
.L_x_25921:
[----:B------:R-:W-:Y:S05]  /*cff0*/  BSYNC B1 ;  /* 0x0000000000017941 */ /* 0x000fea0003800000 */
.L_x_25920:
        /* <DEDUP_REMOVED lines=29> */
.L_x_25930:
[----:B------:R-:W-:Y:S05]  /*d1d0*/  BSYNC B1 ;  /* 0x0000000000017941 */ /* 0x000fea0003800000 */
.L_x_25929:
        /* <DEDUP_REMOVED lines=22> */
.L_x_25934:
[----:B------:R-:W-:Y:S02]  /*d340*/  IMAD.MOV.U32 R124, RZ, RZ, R216 ;  /* 0x000000ffff7c7224 */ /* 0x000fe400078e00d8 */
.L_x_25935:
[----:B------:R-:W-:Y:S05]  /*d350*/  BSYNC B2 ;  /* 0x0000000000027941 */ /* 0x000fea0003800000 */
.L_x_25933:
        /* <DEDUP_REMOVED lines=16> */
.L_x_25939:
[----:B------:R-:W-:Y:S05]  /*d460*/  BSYNC B3 ;  /* 0x0000000000037941 */ /* 0x000fea0003800000 */
.L_x_25938:
        /* <DEDUP_REMOVED lines=44> */
.L_x_25937:
[----:B------:R-:W-:Y:S05]  /*d730*/  BSYNC B2 ;  /* 0x0000000000027941 */ /* 0x000fea0003800000 */
.L_x_25936:
        /* <DEDUP_REMOVED lines=10> */
.L_x_25932:
[----:B0-----:R-:W-:Y:S05]  /*d7e0*/  BSYNC B1 ;  /* 0x0000000000017941 */ /* 0x001fea0003800000 */
.L_x_25931:
        /* <DEDUP_REMOVED lines=18> */
.L_x_25943:
[----:B------:R-:W-:Y:S02]  /*d910*/  IMAD.MOV.U32 R126, RZ, RZ, R216 ;  /* 0x000000ffff7e7224 */ /* 0x000fe400078e00d8 */
.L_x_25944:
[----:B------:R-:W-:Y:S05]  /*d920*/  BSYNC B2 ;  /* 0x0000000000027941 */ /* 0x000fea0003800000 */
.L_x_25942:
        /* <DEDUP_REMOVED lines=16> */
.L_x_25948:
[----:B------:R-:W-:Y:S05]  /*da30*/  BSYNC B3 ;  /* 0x0000000000037941 */ /* 0x000fea0003800000 */
.L_x_25947:
        /* <DEDUP_REMOVED lines=44> */
.L_x_25946:
[----:B------:R-:W-:Y:S05]  /*dd00*/  BSYNC B2 ;  /* 0x0000000000027941 */ /* 0x000fea0003800000 */
.L_x_25945:
        /* <DEDUP_REMOVED lines=10> */
.L_x_25941:
[----:B------:R-:W-:Y:S05]  /*ddb0*/  BSYNC B1 ;  /* 0x0000000000017941 */ /* 0x000fea0003800000 */
.L_x_25940:
        /* <DEDUP_REMOVED lines=18> */
.L_x_25952:
[----:B------:R-:W-:Y:S02]  /*dee0*/  IMAD.MOV.U32 R126, RZ, RZ, R216 ;  /* 0x000000ffff7e7224 */ /* 0x000fe400078e00d8 */
.L_x_25953:
[----:B------:R-:W-:Y:S05]  /*def0*/  BSYNC B2 ;  /* 0x0000000000027941 */ /* 0x000fea0003800000 */
.L_x_25951:
        /* <DEDUP_REMOVED lines=16> */
.L_x_25957:
[----:B------:R-:W-:Y:S05]  /*e000*/  BSYNC B3 ;  /* 0x0000000000037941 */ /* 0x000fea0003800000 */
.L_x_25956:
        /* <DEDUP_REMOVED lines=44> */
.L_x_25955:
[----:B------:R-:W-:Y:S05]  /*e2d0*/  BSYNC B2 ;  /* 0x0000000000027941 */ /* 0x000fea0003800000 */
.L_x_25954:
        /* <DEDUP_REMOVED lines=10> */
.L_x_25950:
[----:B------:R-:W-:Y:S05]  /*e380*/  BSYNC B1 ;  /* 0x0000000000017941 */ /* 0x000fea0003800000 */
.L_x_25949:
        /* <DEDUP_REMOVED lines=18> */
.L_x_25961:
[----:B------:R-:W-:Y:S02]  /*e4b0*/  IMAD.MOV.U32 R128, RZ, RZ, R216 ;  /* 0x000000ffff807224 */ /* 0x000fe400078e00d8 */
.L_x_25962:
[----:B------:R-:W-:Y:S05]  /*e4c0*/  BSYNC B2 ;  /* 0x0000000000027941 */ /* 0x000fea0003800000 */
.L_x_25960:
        /* <DEDUP_REMOVED lines=16> */
.L_x_25966:
[----:B------:R-:W-:Y:S05]  /*e5d0*/  BSYNC B3 ;  /* 0x0000000000037941 */ /* 0x000fea0003800000 */
.L_x_25965:
        /* <DEDUP_REMOVED lines=44> */
.L_x_25964:
[----:B------:R-:W-:Y:S05]  /*e8a0*/  BSYNC B2 ;  /* 0x0000000000027941 */ /* 0x000fea0003800000 */
.L_x_25963:
        /* <DEDUP_REMOVED lines=10> */
.L_x_25959:
[----:B------:R-:W-:Y:S05]  /*e950*/  BSYNC B1 ;  /* 0x0000000000017941 */ /* 0x000fea0003800000 */
.L_x_25958:
        /* <DEDUP_REMOVED lines=18> */
.L_x_25970:
[----:B------:R-:W-:Y:S02]  /*ea80*/  IMAD.MOV.U32 R128, RZ, RZ, R216 ;  /* 0x000000ffff807224 */ /* 0x000fe400078e00d8 */
.L_x_25971:
[----:B------:R-:W-:Y:S05]  /*ea90*/  BSYNC B2 ;  /* 0x0000000000027941 */ /* 0x000fea0003800000 */
.L_x_25969:
        /* <DEDUP_REMOVED lines=16> */
.L_x_25975:
[----:B------:R-:W-:Y:S05]  /*eba0*/  BSYNC B3 ;  /* 0x0000000000037941 */ /* 0x000fea0003800000 */
.L_x_25974:
        /* <DEDUP_REMOVED lines=44> */
.L_x_25973:
[----:B------:R-:W-:Y:S05]  /*ee70*/  BSYNC B2 ;  /* 0x0000000000027941 */ /* 0x000fea0003800000 */
.L_x_25972:
        /* <DEDUP_REMOVED lines=10> */
.L_x_25968:
[----:B------:R-:W-:Y:S05]  /*ef20*/  BSYNC B1 ;  /* 0x0000000000017941 */ /* 0x000fea0003800000 */
.L_x_25967:
        /* <DEDUP_REMOVED lines=18> */
.L_x_25979:
[----:B------:R-:W-:Y:S02]  /*f050*/  IMAD.MOV.U32 R130, RZ, RZ, R216 ;  /* 0x000000ffff827224 */ /* 0x000fe400078e00d8 */
.L_x_25980:
[----:B------:R-:W-:Y:S05]  /*f060*/  BSYNC B2 ;  /* 0x0000000000027941 */ /* 0x000fea0003800000 */
.L_x_25978:
        /* <DEDUP_REMOVED lines=16> */
.L_x_25984:
[----:B------:R-:W-:Y:S05]  /*f170*/  BSYNC B3 ;  /* 0x0000000000037941 */ /* 0x000fea0003800000 */
.L_x_25983:
        /* <DEDUP_REMOVED lines=44> */
.L_x_25982:
[----:B------:R-:W-:Y:S05]  /*f440*/  BSYNC B2 ;  /* 0x0000000000027941 */ /* 0x000fea0003800000 */
.L_x_25981:
        /* <DEDUP_REMOVED lines=10> */
.L_x_25977:
[----:B------:R-:W-:Y:S05]  /*f4f0*/  BSYNC B1 ;  /* 0x0000000000017941 */ /* 0x000fea0003800000 */
.L_x_25976:
        /* <DEDUP_REMOVED lines=18> */
.L_x_25988:
[----:B------:R-:W-:Y:S02]  /*f620*/  IMAD.MOV.U32 R130, RZ, RZ, R216 ;  /* 0x000000ffff827224 */ /* 0x000fe400078e00d8 */
.L_x_25989:
[----:B------:R-:W-:Y:S05]  /*f630*/  BSYNC B2 ;  /* 0x0000000000027941 */ /* 0x000fea0003800000 */
.L_x_25987:
        /* <DEDUP_REMOVED lines=16> */
.L_x_25993:
[----:B------:R-:W-:Y:S05]  /*f740*/  BSYNC B3 ;  /* 0x0000000000037941 */ /* 0x000fea0003800000 */
.L_x_25992:
        /* <DEDUP_REMOVED lines=44> */
.L_x_25991:
[----:B------:R-:W-:Y:S05]  /*fa10*/  BSYNC B2 ;  /* 0x0000000000027941 */ /* 0x000fea0003800000 */
.L_x_25990:
        /* <DEDUP_REMOVED lines=10> */
.L_x_25986:
[----:B------:R-:W-:Y:S05]  /*fac0*/  BSYNC B1 ;  /* 0x0000000000017941 */ /* 0x000fea0003800000 */
.L_x_25985:
        /* <DEDUP_REMOVED lines=18> */
.L_x_25997:
[----:B------:R-:W-:Y:S02]  /*fbf0*/  IMAD.MOV.U32 R134, RZ, RZ, R216 ;  /* 0x000000ffff867224 */ /* 0x000fe400078e00d8 */
.L_x_25998:
[----:B------:R-:W-:Y:S05]  /*fc00*/  BSYNC B2 ;  /* 0x0000000000027941 */ /* 0x000fea0003800000 */
.L_x_25996:
        /* <DEDUP_REMOVED lines=16> */
.L_x_26002:
[----:B------:R-:W-:Y:S05]  /*fd10*/  BSYNC B3 ;  /* 0x0000000000037941 */ /* 0x000fea0003800000 */
.L_x_26001:
        /* <DEDUP_REMOVED lines=44> */
.L_x_26000:
[----:B------:R-:W-:Y:S05]  /*ffe0*/  BSYNC B2 ;  /* 0x0000000000027941 */ /* 0x000fea0003800000 */
.L_x_25999:
        /* <DEDUP_REMOVED lines=10> */
.L_x_25995:
[----:B------:R-:W-:Y:S05]  /*10090*/  BSYNC B1 ;  /* 0x0000000000017941 */ /* 0x000fea0003800000 */
.L_x_25994:
        /* <DEDUP_REMOVED lines=29> */
.L_x_26004:
[----:B------:R-:W-:Y:S05]  /*10270*/  BSYNC B1 ;  /* 0x0000000000017941 */ /* 0x000fea0003800000 */
.L_x_26003:
        /* <DEDUP_REMOVED lines=22> */
.L_x_26008:
[----:B------:R-:W-:Y:S02]  /*103e0*/  IMAD.MOV.U32 R132, RZ, RZ, R216 ;  /* 0x000000ffff847224 */ /* 0x000fe400078e00d8 */
.L_x_26009:
[----:B------:R-:W-:Y:S05]  /*103f0*/  BSYNC B2 ;  /* 0x0000000000027941 */ /* 0x000fea0003800000 */
.L_x_26007:
        /* <DEDUP_REMOVED lines=16> */
.L_x_26013:
[----:B------:R-:W-:Y:S05]  /*10500*/  BSYNC B3 ;  /* 0x0000000000037941 */ /* 0x000fea0003800000 */
.L_x_26012:
        /* <DEDUP_REMOVED lines=44> */
.L_x_26011:
[----:B------:R-:W-:Y:S05]  /*107d0*/  BSYNC B2 ;  /* 0x0000000000027941 */ /* 0x000fea0003800000 */
.L_x_26010:
        /* <DEDUP_REMOVED lines=10> */
.L_x_26006:
[----:B0-----:R-:W-:Y:S05]  /*10880*/  BSYNC B1 ;  /* 0x0000000000017941 */ /* 0x001fea0003800000 */
.L_x_26005:
        /* <DEDUP_REMOVED lines=18> */
.L_x_26017:
[----:B------:R-:W-:Y:S02]  /*109b0*/  IMAD.MOV.U32 R134, RZ, RZ, R216 ;  /* 0x000000ffff867224 */ /* 0x000fe400078e00d8 */
.L_x_26018:
[----:B------:R-:W-:Y:S05]  /*109c0*/  BSYNC B2 ;  /* 0x0000000000027941 */ /* 0x000fea0003800000 */
.L_x_26016:
        /* <DEDUP_REMOVED lines=16> */
.L_x_26022:
[----:B------:R-:W-:Y:S05]  /*10ad0*/  BSYNC B3 ;  /* 0x0000000000037941 */ /* 0x000fea0003800000 */
.L_x_26021:
        /* <DEDUP_REMOVED lines=44> */
.L_x_26020:
[----:B------:R-:W-:Y:S05]  /*10da0*/  BSYNC B2 ;  /* 0x0000000000027941 */ /* 0x000fea0003800000 */
.L_x_26019:
        /* <DEDUP_REMOVED lines=10> */
.L_x_26015:
[----:B------:R-:W-:Y:S05]  /*10e50*/  BSYNC B1 ;  /* 0x0000000000017941 */ /* 0x000fea0003800000 */
.L_x_26014:
        /* <DEDUP_REMOVED lines=18> */
.L_x_26026:
[----:B------:R-:W-:Y:S02]  /*10f80*/  IMAD.MOV.U32 R134, RZ, RZ, R216 ;  /* 0x000000ffff867224 */ /* 0x000fe400078e00d8 */
.L_x_26027:
[----:B------:R-:W-:Y:S05]  /*10f90*/  BSYNC B2 ;  /* 0x0000000000027941 */ /* 0x000fea0003800000 */
.L_x_26025:
        /* <DEDUP_REMOVED lines=16> */
.L_x_26031:
[----:B------:R-:W-:Y:S05]  /*110a0*/  BSYNC B3 ;  /* 0x0000000000037941 */ /* 0x000fea0003800000 */
.L_x_26030:
        /* <DEDUP_REMOVED lines=44> */
.L_x_26029:
[----:B------:R-:W-:Y:S05]  /*11370*/  BSYNC B2 ;  /* 0x0000000000027941 */ /* 0x000fea0003800000 */
.L_x_26028:
        /* <DEDUP_REMOVED lines=10> */
.L_x_26024:
[----:B------:R-:W-:Y:S05]  /*11420*/  BSYNC B1 ;  /* 0x0000000000017941 */ /* 0x000fea0003800000 */
.L_x_26023:
        /* <DEDUP_REMOVED lines=18> */
.L_x_26035:
[----:B------:R-:W-:Y:S02]  /*11550*/  IMAD.MOV.U32 R136, RZ, RZ, R216 ;  /* 0x000000ffff887224 */ /* 0x000fe400078e00d8 */
.L_x_26036:
[----:B------:R-:W-:Y:S05]  /*11560*/  BSYNC B2 ;  /* 0x0000000000027941 */ /* 0x000fea0003800000 */
.L_x_26034:
        /* <DEDUP_REMOVED lines=16> */
.L_x_26040:
[----:B------:R-:W-:Y:S05]  /*11670*/  BSYNC B3 ;  /* 0x0000000000037941 */ /* 0x000fea0003800000 */
.L_x_26039:
        /* <DEDUP_REMOVED lines=44> */
.L_x_26038:
[----:B------:R-:W-:Y:S05]  /*11940*/  BSYNC B2 ;  /* 0x0000000000027941 */ /* 0x000fea0003800000 */
.L_x_26037:
        /* <DEDUP_REMOVED lines=10> */
.L_x_26033:
[----:B------:R-:W-:Y:S05]  /*119f0*/  BSYNC B1 ;  /* 0x0000000000017941 */ /* 0x000fea0003800000 */
.L_x_26032:
        /* <DEDUP_REMOVED lines=18> */
.L_x_26044:
[----:B------:R-:W-:Y:S02]  /*11b20*/  IMAD.MOV.U32 R136, RZ, RZ, R216 ;  /* 0x000000ffff887224 */ /* 0x000fe400078e00d8 */
.L_x_26045:
[----:B------:R-:W-:Y:S05]  /*11b30*/  BSYNC B2 ;  /* 0x0000000000027941 */ /* 0x000fea0003800000 */
.L_x_26043:
        /* <DEDUP_REMOVED lines=16> */
.L_x_26049:
[----:B------:R-:W-:Y:S05]  /*11c40*/  BSYNC B3 ;  /* 0x0000000000037941 */ /* 0x000fea0003800000 */
.L_x_26048:
        /* <DEDUP_REMOVED lines=44> */
.L_x_26047:
[----:B------:R-:W-:Y:S05]  /*11f10*/  BSYNC B2 ;  /* 0x0000000000027941 */ /* 0x000fea0003800000 */
.L_x_26046:
        /* <DEDUP_REMOVED lines=10> */
.L_x_26042:
[----:B------:R-:W-:Y:S05]  /*11fc0*/  BSYNC B1 ;  /* 0x0000000000017941 */ /* 0x000fea0003800000 */
.L_x_26041:
        /* <DEDUP_REMOVED lines=18> */
.L_x_26053:
[----:B------:R-:W-:Y:S02]  /*120f0*/  IMAD.MOV.U32 R138, RZ, RZ, R216 ;  /* 0x000000ffff8a7224 */ /* 0x000fe400078e00d8 */
.L_x_26054:
[----:B------:R-:W-:Y:S05]  /*12100*/  BSYNC B2 ;  /* 0x0000000000027941 */ /* 0x000fea0003800000 */
.L_x_26052:
        /* <DEDUP_REMOVED lines=16> */
.L_x_26058:
[----:B------:R-:W-:Y:S05]  /*12210*/  BSYNC B3 ;  /* 0x0000000000037941 */ /* 0x000fea0003800000 */
.L_x_26057:
        /* <DEDUP_REMOVED lines=44> */
.L_x_26056:
[----:B------:R-:W-:Y:S05]  /*124e0*/  BSYNC B2 ;  /* 0x0000000000027941 */ /* 0x000fea0003800000 */
.L_x_26055:
        /* <DEDUP_REMOVED lines=10> */
.L_x_26051:
[----:B------:R-:W-:Y:S05]  /*12590*/  BSYNC B1 ;  /* 0x0000000000017941 */ /* 0x000fea0003800000 */
.L_x_26050:
        /* <DEDUP_REMOVED lines=18> */
.L_x_26062:
[----:B------:R-:W-:Y:S02]  /*126c0*/  IMAD.MOV.U32 R138, RZ, RZ, R216 ;  /* 0x000000ffff8a7224 */ /* 0x000fe400078e00d8 */
.L_x_26063:
[----:B------:R-:W-:Y:S05]  /*126d0*/  BSYNC B2 ;  /* 0x0000000000027941 */ /* 0x000fea0003800000 */
.L_x_26061:
        /* <DEDUP_REMOVED lines=16> */
.L_x_26067:
[----:B------:R-:W-:Y:S05]  /*127e0*/  BSYNC B3 ;  /* 0x0000000000037941 */ /* 0x000fea0003800000 */
.L_x_26066:
        /* <DEDUP_REMOVED lines=44> */
.L_x_26065:
[----:B------:R-:W-:Y:S05]  /*12ab0*/  BSYNC B2 ;  /* 0x0000000000027941 */ /* 0x000fea0003800000 */
.L_x_26064:
        /* <DEDUP_REMOVED lines=10> */
.L_x_26060:
[----:B------:R-:W-:Y:S05]  /*12b60*/  BSYNC B1 ;  /* 0x0000000000017941 */ /* 0x000fea0003800000 */
.L_x_26059:
        /* <DEDUP_REMOVED lines=18> */
.L_x_26071:
[----:B------:R-:W-:Y:S02]  /*12c90*/  IMAD.MOV.U32 R142, RZ, RZ, R216 ;  /* 0x000000ffff8e7224 */ /* 0x000fe400078e00d8 */
.L_x_26072:
[----:B------:R-:W-:Y:S05]  /*12ca0*/  BSYNC B2 ;  /* 0x0000000000027941 */ /* 0x000fea0003800000 */
.L_x_26070:
        /* <DEDUP_REMOVED lines=16> */
.L_x_26076:
[----:B------:R-:W-:Y:S05]  /*12db0*/  BSYNC B3 ;  /* 0x0000000000037941 */ /* 0x000fea0003800000 */
.L_x_26075:
        /* <DEDUP_REMOVED lines=44> */
.L_x_26074:
[----:B------:R-:W-:Y:S05]  /*13080*/  BSYNC B2 ;  /* 0x0000000000027941 */ /* 0x000fea0003800000 */
.L_x_26073:
        /* <DEDUP_REMOVED lines=10> */
.L_x_26069:
[----:B------:R-:W-:Y:S05]  /*13130*/  BSYNC B1 ;  /* 0x0000000000017941 */ /* 0x000fea0003800000 */
.L_x_26068:
        /* <DEDUP_REMOVED lines=29> */
.L_x_26078:
[----:B------:R-:W-:Y:S05]  /*13310*/  BSYNC B1 ;  /* 0x0000000000017941 */ /* 0x000fea0003800000 */
.L_x_26077:
        /* <DEDUP_REMOVED lines=22> */
.L_x_26082:
[----:B------:R-:W-:Y:S02]  /*13480*/  IMAD.MOV.U32 R140, RZ, RZ, R216 ;  /* 0x000000ffff8c7224 */ /* 0x000fe400078e00d8 */
.L_x_26083:
[----:B------:R-:W-:Y:S05]  /*13490*/  BSYNC B2 ;  /* 0x0000000000027941 */ /* 0x000fea0003800000 */
.L_x_26081:
        /* <DEDUP_REMOVED lines=16> */
.L_x_26087:
[----:B------:R-:W-:Y:S05]  /*135a0*/  BSYNC B3 ;  /* 0x0000000000037941 */ /* 0x000fea0003800000 */
.L_x_26086:
        /* <DEDUP_REMOVED lines=44> */
.L_x_26085:
[----:B------:R-:W-:Y:S05]  /*13870*/  BSYNC B2 ;  /* 0x0000000000027941 */ /* 0x000fea0003800000 */
.L_x_26084:
        /* <DEDUP_REMOVED lines=10> */
.L_x_26080:
[----:B0-----:R-:W-:Y:S05]  /*13920*/  BSYNC B1 ;  /* 0x0000000000017941 */ /* 0x001fea0003800000 */
.L_x_26079:
        /* <DEDUP_REMOVED lines=18> */
.L_x_26091:
[----:B------:R-:W-:Y:S02]  /*13a50*/  IMAD.MOV.U32 R142, RZ, RZ, R216 ;  /* 0x000000ffff8e7224 */ /* 0x000fe400078e00d8 */
.L_x_26092:
[----:B------:R-:W-:Y:S05]  /*13a60*/  BSYNC B2 ;  /* 0x0000000000027941 */ /* 0x000fea0003800000 */
.L_x_26090:
        /* <DEDUP_REMOVED lines=16> */
.L_x_26096:
[----:B------:R-:W-:Y:S05]  /*13b70*/  BSYNC B3 ;  /* 0x0000000000037941 */ /* 0x000fea0003800000 */
.L_x_26095:
        /* <DEDUP_REMOVED lines=44> */
.L_x_26094:
[----:B------:R-:W-:Y:S05]  /*13e40*/  BSYNC B2 ;  /* 0x0000000000027941 */ /* 0x000fea0003800000 */
.L_x_26093:
        /* <DEDUP_REMOVED lines=10> */
.L_x_26089:
[----:B------:R-:W-:Y:S05]  /*13ef0*/  BSYNC B1 ;  /* 0x0000000000017941 */ /* 0x000fea0003800000 */
.L_x_26088:
        /* <DEDUP_REMOVED lines=18> */
.L_x_26100:
[----:B------:R-:W-:Y:S02]  /*14020*/  IMAD.MOV.U32 R142, RZ, RZ, R216 ;  /* 0x000000ffff8e7224 */ /* 0x000fe400078e00d8 */
.L_x_26101:
[----:B------:R-:W-:Y:S05]  /*14030*/  BSYNC B2 ;  /* 0x0000000000027941 */ /* 0x000fea0003800000 */
.L_x_26099:
        /* <DEDUP_REMOVED lines=16> */
.L_x_26105:
[----:B------:R-:W-:Y:S05]  /*14140*/  BSYNC B3 ;  /* 0x0000000000037941 */ /* 0x000fea0003800000 */
.L_x_26104:
        /* <DEDUP_REMOVED lines=44> */
.L_x_26103:
[----:B------:R-:W-:Y:S05]  /*14410*/  BSYNC B2 ;  /* 0x0000000000027941 */ /* 0x000fea0003800000 */
.L_x_26102:
        /* <DEDUP_REMOVED lines=10> */
.L_x_26098:
[----:B------:R-:W-:Y:S05]  /*144c0*/  BSYNC B1 ;  /* 0x0000000000017941 */ /* 0x000fea0003800000 */
.L_x_26097:
        /* <DEDUP_REMOVED lines=18> */
.L_x_26109:
[----:B------:R-:W-:Y:S02]  /*145f0*/  IMAD.MOV.U32 R144, RZ, RZ, R216 ;  /* 0x000000ffff907224 */ /* 0x000fe400078e00d8 */
.L_x_26110:
[----:B------:R-:W-:Y:S05]  /*14600*/  BSYNC B2 ;  /* 0x0000000000027941 */ /* 0x000fea0003800000 */
.L_x_26108:
        /* <DEDUP_REMOVED lines=16> */
.L_x_26114:
[----:B------:R-:W-:Y:S05]  /*14710*/  BSYNC B3 ;  /* 0x0000000000037941 */ /* 0x000fea0003800000 */
.L_x_26113:
        /* <DEDUP_REMOVED lines=44> */
.L_x_26112:
[----:B------:R-:W-:Y:S05]  /*149e0*/  BSYNC B2 ;  /* 0x0000000000027941 */ /* 0x000fea0003800000 */
.L_x_26111:
        /* <DEDUP_REMOVED lines=10> */
.L_x_26107:
[----:B------:R-:W-:Y:S05]  /*14a90*/  BSYNC B1 ;  /* 0x0000000000017941 */ /* 0x000fea0003800000 */
.L_x_26106:
        /* <DEDUP_REMOVED lines=18> */
.L_x_26118:
[----:B------:R-:W-:Y:S02]  /*14bc0*/  IMAD.MOV.U32 R144, RZ, RZ, R216 ;  /* 0x000000ffff907224 */ /* 0x000fe400078e00d8 */
.L_x_26119:
[----:B------:R-:W-:Y:S05]  /*14bd0*/  BSYNC B2 ;  /* 0x0000000000027941 */ /* 0x000fea0003800000 */
.L_x_26117:
        /* <DEDUP_REMOVED lines=16> */
.L_x_26123:
[----:B------:R-:W-:Y:S05]  /*14ce0*/  BSYNC B3 ;  /* 0x0000000000037941 */ /* 0x000fea0003800000 */
.L_x_26122:
        /* <DEDUP_REMOVED lines=44> */
.L_x_26121:
[----:B------:R-:W-:Y:S05]  /*14fb0*/  BSYNC B2 ;  /* 0x0000000000027941 */ /* 0x000fea0003800000 */
.L_x_26120:
        /* <DEDUP_REMOVED lines=10> */
.L_x_26116:
[----:B------:R-:W-:Y:S05]  /*15060*/  BSYNC B1 ;  /* 0x0000000000017941 */ /* 0x000fea0003800000 */
.L_x_26115:
        /* <DEDUP_REMOVED lines=18> */
.L_x_26127:
[----:B------:R-:W-:Y:S02]  /*15190*/  IMAD.MOV.U32 R146, RZ, RZ, R216 ;  /* 0x000000ffff927224 */ /* 0x000fe400078e00d8 */
.L_x_26128:
[----:B------:R-:W-:Y:S05]  /*151a0*/  BSYNC B2 ;  /* 0x0000000000027941 */ /* 0x000fea0003800000 */
.L_x_26126:
        /* <DEDUP_REMOVED lines=16> */
.L_x_26132:
[----:B------:R-:W-:Y:S05]  /*152b0*/  BSYNC B3 ;  /* 0x0000000000037941 */ /* 0x000fea0003800000 */
.L_x_26131:
        /* <DEDUP_REMOVED lines=44> */
.L_x_26130:
[----:B------:R-:W-:Y:S05]  /*15580*/  BSYNC B2 ;  /* 0x0000000000027941 */ /* 0x000fea0003800000 */
.L_x_26129:
        /* <DEDUP_REMOVED lines=10> */
.L_x_26125:
[----:B------:R-:W-:Y:S05]  /*15630*/  BSYNC B1 ;  /* 0x0000000000017941 */ /* 0x000fea0003800000 */
.L_x_26124:
        /* <DEDUP_REMOVED lines=18> */
.L_x_26136:
[----:B------:R-:W-:Y:S02]  /*15760*/  IMAD.MOV.U32 R146, RZ, RZ, R216 ;  /* 0x000000ffff927224 */ /* 0x000fe400078e00d8 */
.L_x_26137:
[----:B------:R-:W-:Y:S05]  /*15770*/  BSYNC B2 ;  /* 0x0000000000027941 */ /* 0x000fea0003800000 */
.L_x_26135:
        /* <DEDUP_REMOVED lines=16> */
.L_x_26141:
[----:B------:R-:W-:Y:S05]  /*15880*/  BSYNC B3 ;  /* 0x0000000000037941 */ /* 0x000fea0003800000 */
.L_x_26140:
        /* <DEDUP_REMOVED lines=44> */
.L_x_26139:
[----:B------:R-:W-:Y:S05]  /*15b50*/  BSYNC B2 ;  /* 0x0000000000027941 */ /* 0x000fea0003800000 */
.L_x_26138:
        /* <DEDUP_REMOVED lines=10> */
.L_x_26134:
[----:B------:R-:W-:Y:S05]  /*15c00*/  BSYNC B1 ;  /* 0x0000000000017941 */ /* 0x000fea0003800000 */
.L_x_26133:
        /* <DEDUP_REMOVED lines=18> */
.L_x_26145:
[----:B------:R-:W-:Y:S02]  /*15d30*/  IMAD.MOV.U32 R150, RZ, RZ, R216 ;  /* 0x000000ffff967224 */ /* 0x000fe400078e00d8 */
.L_x_26146:
[----:B------:R-:W-:Y:S05]  /*15d40*/  BSYNC B2 ;  /* 0x0000000000027941 */ /* 0x000fea0003800000 */
.L_x_26144:
        /* <DEDUP_REMOVED lines=16> */
.L_x_26150:
[----:B------:R-:W-:Y:S05]  /*15e50*/  BSYNC B3 ;  /* 0x0000000000037941 */ /* 0x000fea0003800000 */
.L_x_26149:
        /* <DEDUP_REMOVED lines=44> */
.L_x_26148:
[----:B------:R-:W-:Y:S05]  /*16120*/  BSYNC B2 ;  /* 0x0000000000027941 */ /* 0x000fea0003800000 */
.L_x_26147:
        /* <DEDUP_REMOVED lines=10> */
.L_x_26143:
[----:B------:R-:W-:Y:S05]  /*161d0*/  BSYNC B1 ;  /* 0x0000000000017941 */ /* 0x000fea0003800000 */
.L_x_26142:
        /* <DEDUP_REMOVED lines=29> */
.L_x_26152:
[----:B------:R-:W-:Y:S05]  /*163b0*/  BSYNC B1 ;  /* 0x0000000000017941 */ /* 0x000fea0003800000 */
.L_x_26151:
        /* <DEDUP_REMOVED lines=22> */
.L_x_26156:
[----:B------:R-:W-:Y:S02]  /*16520*/  IMAD.MOV.U32 R148, RZ, RZ, R216 ;  /* 0x000000ffff947224 */ /* 0x000fe400078e00d8 */
.L_x_26157:
[----:B------:R-:W-:Y:S05]  /*16530*/  BSYNC B2 ;  /* 0x0000000000027941 */ /* 0x000fea0003800000 */
.L_x_26155:
        /* <DEDUP_REMOVED lines=16> */
.L_x_26161:
[----:B------:R-:W-:Y:S05]  /*16640*/  BSYNC B3 ;  /* 0x0000000000037941 */ /* 0x000fea0003800000 */
.L_x_26160:
        /* <DEDUP_REMOVED lines=44> */
.L_x_26159:
[----:B------:R-:W-:Y:S05]  /*16910*/  BSYNC B2 ;  /* 0x0000000000027941 */ /* 0x000fea0003800000 */
.L_x_26158:
        /* <DEDUP_REMOVED lines=10> */
.L_x_26154:
[----:B0-----:R-:W-:Y:S05]  /*169c0*/  BSYNC B1 ;  /* 0x0000000000017941 */ /* 0x001fea0003800000 */
.L_x_26153:
        /* <DEDUP_REMOVED lines=18> */
.L_x_26165:
[----:B------:R-:W-:Y:S02]  /*16af0*/  IMAD.MOV.U32 R150, RZ, RZ, R216 ;  /* 0x000000ffff967224 */ /* 0x000fe400078e00d8 */
.L_x_26166:
[----:B------:R-:W-:Y:S05]  /*16b00*/  BSYNC B2 ;  /* 0x0000000000027941 */ /* 0x000fea0003800000 */
.L_x_26164:
        /* <DEDUP_REMOVED lines=16> */
.L_x_26170:
[----:B------:R-:W-:Y:S05]  /*16c10*/  BSYNC B3 ;  /* 0x0000000000037941 */ /* 0x000fea0003800000 */
.L_x_26169:
        /* <DEDUP_REMOVED lines=44> */
.L_x_26168:
[----:B------:R-:W-:Y:S05]  /*16ee0*/  BSYNC B2 ;  /* 0x0000000000027941 */ /* 0x000fea0003800000 */
.L_x_26167:
        /* <DEDUP_REMOVED lines=10> */
.L_x_26163:
[----:B------:R-:W-:Y:S05]  /*16f90*/  BSYNC B1 ;  /* 0x0000000000017941 */ /* 0x000fea0003800000 */
.L_x_26162:
        /* <DEDUP_REMOVED lines=18> */
.L_x_26174:
[----:B------:R-:W-:Y:S02]  /*170c0*/  IMAD.MOV.U32 R150, RZ, RZ, R216 ;  /* 0x000000ffff967224 */ /* 0x000fe400078e00d8 */
.L_x_26175:
[----:B------:R-:W-:Y:S05]  /*170d0*/  BSYNC B2 ;  /* 0x0000000000027941 */ /* 0x000fea0003800000 */
.L_x_26173:
        /* <DEDUP_REMOVED lines=16> */
.L_x_26179:
[----:B------:R-:W-:Y:S05]  /*171e0*/  BSYNC B3 ;  /* 0x0000000000037941 */ /* 0x000fea0003800000 */
.L_x_26178:
        /* <DEDUP_REMOVED lines=44> */
.L_x_26177:
[----:B------:R-:W-:Y:S05]  /*174b0*/  BSYNC B2 ;  /* 0x0000000000027941 */ /* 0x000fea0003800000 */
.L_x_26176:
        /* <DEDUP_REMOVED lines=10> */
.L_x_26172:
[----:B------:R-:W-:Y:S05]  /*17560*/  BSYNC B1 ;  /* 0x0000000000017941 */ /* 0x000fea0003800000 */
.L_x_26171:
        /* <DEDUP_REMOVED lines=18> */
.L_x_26183:
[----:B------:R-:W-:Y:S02]  /*17690*/  IMAD.MOV.U32 R152, RZ, RZ, R216 ;  /* 0x000000ffff987224 */ /* 0x000fe400078e00d8 */
.L_x_26184:
[----:B------:R-:W-:Y:S05]  /*176a0*/  BSYNC B2 ;  /* 0x0000000000027941 */ /* 0x000fea0003800000 */
.L_x_26182:
        /* <DEDUP_REMOVED lines=16> */
.L_x_26188:
[----:B------:R-:W-:Y:S05]  /*177b0*/  BSYNC B3 ;  /* 0x0000000000037941 */ /* 0x000fea0003800000 */
.L_x_26187:
        /* <DEDUP_REMOVED lines=44> */
.L_x_26186:
[----:B------:R-:W-:Y:S05]  /*17a80*/  BSYNC B2 ;  /* 0x0000000000027941 */ /* 0x000fea0003800000 */
.L_x_26185:
        /* <DEDUP_REMOVED lines=10> */
.L_x_26181:
[----:B------:R-:W-:Y:S05]  /*17b30*/  BSYNC B1 ;  /* 0x0000000000017941 */ /* 0x000fea0003800000 */
.L_x_26180:
        /* <DEDUP_REMOVED lines=18> */
.L_x_26192:
[----:B------:R-:W-:Y:S02]  /*17c60*/  IMAD.MOV.U32 R152, RZ, RZ, R216 ;  /* 0x000000ffff987224 */ /* 0x000fe400078e00d8 */
.L_x_26193:
[----:B------:R-:W-:Y:S05]  /*17c70*/  BSYNC B2 ;  /* 0x0000000000027941 */ /* 0x000fea0003800000 */
.L_x_26191:
        /* <DEDUP_REMOVED lines=16> */
.L_x_26197:
[----:B------:R-:W-:Y:S05]  /*17d80*/  BSYNC B3 ;  /* 0x0000000000037941 */ /* 0x000fea0003800000 */
.L_x_26196:
        /* <DEDUP_REMOVED lines=44> */
.L_x_26195:
[----:B------:R-:W-:Y:S05]  /*18050*/  BSYNC B2 ;  /* 0x0000000000027941 */ /* 0x000fea0003800000 */
.L_x_26194:
        /* <DEDUP_REMOVED lines=10> */
.L_x_26190:
[----:B------:R-:W-:Y:S05]  /*18100*/  BSYNC B1 ;  /* 0x0000000000017941 */ /* 0x000fea0003800000 */
.L_x_26189:
        /* <DEDUP_REMOVED lines=18> */
.L_x_26201:
[----:B------:R-:W-:Y:S02]  /*18230*/  IMAD.MOV.U32 R154, RZ, RZ, R216 ;  /* 0x000000ffff9a7224 */ /* 0x000fe400078e00d8 */
.L_x_26202:
[----:B------:R-:W-:Y:S05]  /*18240*/  BSYNC B2 ;  /* 0x0000000000027941 */ /* 0x000fea0003800000 */
.L_x_26200:
        /* <DEDUP_REMOVED lines=16> */
.L_x_26206:
[----:B------:R-:W-:Y:S05]  /*18350*/  BSYNC B3 ;  /* 0x0000000000037941 */ /* 0x000fea0003800000 */
.L_x_26205:
        /* <DEDUP_REMOVED lines=44> */
.L_x_26204:
[----:B------:R-:W-:Y:S05]  /*18620*/  BSYNC B2 ;  /* 0x0000000000027941 */ /* 0x000fea0003800000 */
.L_x_26203:
        /* <DEDUP_REMOVED lines=10> */
.L_x_26199:
[----:B------:R-:W-:Y:S05]  /*186d0*/  BSYNC B1 ;  /* 0x0000000000017941 */ /* 0x000fea0003800000 */
.L_x_26198:
        /* <DEDUP_REMOVED lines=18> */
.L_x_26210:
[----:B------:R-:W-:Y:S02]  /*18800*/  IMAD.MOV.U32 R154, RZ, RZ, R216 ;  /* 0x000000ffff9a7224 */ /* 0x000fe400078e00d8 */
.L_x_26211:
[----:B------:R-:W-:Y:S05]  /*18810*/  BSYNC B2 ;  /* 0x0000000000027941 */ /* 0x000fea0003800000 */
.L_x_26209:
        /* <DEDUP_REMOVED lines=16> */
.L_x_26215:
[----:B------:R-:W-:Y:S05]  /*18920*/  BSYNC B3 ;  /* 0x0000000000037941 */ /* 0x000fea0003800000 */
.L_x_26214:
        /* <DEDUP_REMOVED lines=44> */
.L_x_26213:
[----:B------:R-:W-:Y:S05]  /*18bf0*/  BSYNC B2 ;  /* 0x0000000000027941 */ /* 0x000fea0003800000 */
.L_x_26212:
        /* <DEDUP_REMOVED lines=10> */
.L_x_26208:
[----:B------:R-:W-:Y:S05]  /*18ca0*/  BSYNC B1 ;  /* 0x0000000000017941 */ /* 0x000fea0003800000 */
.L_x_26207:
        /* <DEDUP_REMOVED lines=18> */
.L_x_26219:
[----:B------:R-:W-:Y:S02]  /*18dd0*/  IMAD.MOV.U32 R158, RZ, RZ, R216 ;  /* 0x000000ffff9e7224 */ /* 0x000fe400078e00d8 */
.L_x_26220:
[----:B------:R-:W-:Y:S05]  /*18de0*/  BSYNC B2 ;  /* 0x0000000000027941 */ /* 0x000fea0003800000 */
.L_x_26218:
        /* <DEDUP_REMOVED lines=16> */
.L_x_26224:
[----:B------:R-:W-:Y:S05]  /*18ef0*/  BSYNC B3 ;  /* 0x0000000000037941 */ /* 0x000fea0003800000 */
.L_x_26223:
        /* <DEDUP_REMOVED lines=44> */
.L_x_26222:
[----:B------:R-:W-:Y:S05]  /*191c0*/  BSYNC B2 ;  /* 0x0000000000027941 */ /* 0x000fea0003800000 */
.L_x_26221:
        /* <DEDUP_REMOVED lines=10> */
.L_x_26217:
[----:B------:R-:W-:Y:S05]  /*19270*/  BSYNC B1 ;  /* 0x0000000000017941 */ /* 0x000fea0003800000 */
.L_x_26216:
        /* <DEDUP_REMOVED lines=21> */
[----:B------:R-:W-:Y:S01]  /*193d0*/  IMAD.WIDE.U32 R148, R149, 0x100, RZ ;  /* 0x0000010095947825 */ /* 0x000fe200078e00ff */
[----:B------:R-:W-:Y:S01]  /*193e0*/  LOP3.LUT R157, R151, R157, R153, 0xfe, !PT ;  /* 0x0000009d979d7212 */ /* 0x000fe200078efe99 */
[----:B------:R-:W-:-:S03]  /*193f0*/  HFMA2.MMA R153, -RZ, RZ, 0, 4.76837158203125e-07 ;  /* 0x00000008ff997435 */ /* 0x000fc600000001ff */
[----:B------:R-:W-:Y:S02]  /*19400*/  LOP3.LUT R151, R148, R152, R150, 0xfe, !PT ;  /* 0x0000009894977212 */ /* 0x000fe400078efe96 */
[----:B------:R-:W-:Y:S02]  /*19410*/  LOP3.LUT R149, R157, R149, RZ, 0xfc, !PT ;  /* 0x000000959d957212 */ /* 0x000fe400078efcff */
[----:B------:R-:W-:-:S03]  /*19420*/  LOP3.LUT R148, R151, 0xff, R230, 0xf8, !PT ;  /* 0x000000ff97947812 */ /* 0x000fc600078ef8e6 */
[----:B------:R-:W-:-:S05]  /*19430*/  IMAD.WIDE.U32 R150, R156, R153, c[0x0][0x190] ;  /* 0x000064009c967625 */ /* 0x000fca00078e0099 */
[----:B------:R0:W-:Y:S02]  /*19440*/  STG.E.64 [R150.64], R148 ;  /* 0x0000009496007986 */ /* 0x0001e4000c101b06 */
.L_x_26226:
[----:B------:R-:W-:Y:S05]  /*19450*/  BSYNC B1 ;  /* 0x0000000000017941 */ /* 0x000fea0003800000 */
.L_x_26225:
        /* <DEDUP_REMOVED lines=22> */
.L_x_26230:
[----:B------:R-:W-:Y:S02]  /*195c0*/  IMAD.MOV.U32 R156, RZ, RZ, R216 ;  /* 0x000000ffff9c7224 */ /* 0x000fe400078e00d8 */
.L_x_26231:
[----:B------:R-:W-:Y:S05]  /*195d0*/  BSYNC B2 ;  /* 0x0000000000027941 */ /* 0x000fea0003800000 */
.L_x_26229:
        /* <DEDUP_REMOVED lines=16> */
.L_x_26235:
[----:B------:R-:W-:Y:S05]  /*196e0*/  BSYNC B3 ;  /* 0x0000000000037941 */ /* 0x000fea0003800000 */
.L_x_26234:
        /* <DEDUP_REMOVED lines=44> */
.L_x_26233:
[----:B------:R-:W-:Y:S05]  /*199b0*/  BSYNC B2 ;  /* 0x0000000000027941 */ /* 0x000fea0003800000 */
.L_x_26232:
        /* <DEDUP_REMOVED lines=10> */
.L_x_26228:
[----:B0-----:R-:W-:Y:S05]  /*19a60*/  BSYNC B1 ;  /* 0x0000000000017941 */ /* 0x001fea0003800000 */
.L_x_26227:
        /* <DEDUP_REMOVED lines=18> */
.L_x_26239:
[----:B------:R-:W-:Y:S02]  /*19b90*/  IMAD.MOV.U32 R158, RZ, RZ, R216 ;  /* 0x000000ffff9e7224 */ /* 0x000fe400078e00d8 */
.L_x_26240:
[----:B------:R-:W-:Y:S05]  /*19ba0*/  BSYNC B2 ;  /* 0x0000000000027941 */ /* 0x000fea0003800000 */
.L_x_26238:
        /* <DEDUP_REMOVED lines=16> */
.L_x_26244:
[----:B------:R-:W-:Y:S05]  /*19cb0*/  BSYNC B3 ;  /* 0x0000000000037941 */ /* 0x000fea0003800000 */
.L_x_26243:
        /* <DEDUP_REMOVED lines=44> */
.L_x_26242:
[----:B------:R-:W-:Y:S05]  /*19f80*/  BSYNC B2 ;  /* 0x0000000000027941 */ /* 0x000fea0003800000 */
.L_x_26241:
        /* <DEDUP_REMOVED lines=10> */
.L_x_26237:
[----:B------:R-:W-:Y:S05]  /*1a030*/  BSYNC B1 ;  /* 0x0000000000017941 */ /* 0x000fea0003800000 */
.L_x_26236:
        /* <DEDUP_REMOVED lines=18> */
.L_x_26248:
[----:B------:R-:W-:Y:S02]  /*1a160*/  IMAD.MOV.U32 R158, RZ, RZ, R216 ;  /* 0x000000ffff9e7224 */ /* 0x000fe400078e00d8 */
.L_x_26249:
[----:B------:R-:W-:Y:S05]  /*1a170*/  BSYNC B2 ;  /* 0x0000000000027941 */ /* 0x000fea0003800000 */
.L_x_26247:
        /* <DEDUP_REMOVED lines=16> */
.L_x_26253:
[----:B------:R-:W-:Y:S05]  /*1a280*/  BSYNC B3 ;  /* 0x0000000000037941 */ /* 0x000fea0003800000 */
.L_x_26252:
        /* <DEDUP_REMOVED lines=44> */
.L_x_26251:
[----:B------:R-:W-:Y:S05]  /*1a550*/  BSYNC B2 ;  /* 0x0000000000027941 */ /* 0x000fea0003800000 */
.L_x_26250:
        /* <DEDUP_REMOVED lines=10> */
.L_x_26246:
[----:B------:R-:W-:Y:S05]  /*1a600*/  BSYNC B1 ;  /* 0x0000000000017941 */ /* 0x000fea0003800000 */
.L_x_26245:
        /* <DEDUP_REMOVED lines=18> */
.L_x_26257:
[----:B------:R-:W-:Y:S02]  /*1a730*/  IMAD.MOV.U32 R160, RZ, RZ, R216 ;  /* 0x000000ffffa07224 */ /* 0x000fe400078e00d8 */
.L_x_26258:
[----:B------:R-:W-:Y:S05]  /*1a740*/  BSYNC B2 ;  /* 0x0000000000027941 */ /* 0x000fea0003800000 */
.L_x_26256:
        /* <DEDUP_REMOVED lines=16> */
.L_x_26262:
[----:B------:R-:W-:Y:S05]  /*1a850*/  BSYNC B3 ;  /* 0x0000000000037941 */ /* 0x000fea0003800000 */
.L_x_26261:
        /* <DEDUP_REMOVED lines=44> */
.L_x_26260:
[----:B------:R-:W-:Y:S05]  /*1ab20*/  BSYNC B2 ;  /* 0x0000000000027941 */ /* 0x000fea0003800000 */
.L_x_26259:
        /* <DEDUP_REMOVED lines=10> */
.L_x_26255:
[----:B------:R-:W-:Y:S05]  /*1abd0*/  BSYNC B1 ;  /* 0x0000000000017941 */ /* 0x000fea0003800000 */
.L_x_26254:
        /* <DEDUP_REMOVED lines=18> */
.L_x_26266:
[----:B------:R-:W-:Y:S02]  /*1ad00*/  IMAD.MOV.U32 R160, RZ, RZ, R216 ;  /* 0x000000ffffa07224 */ /* 0x000fe400078e00d8 */
.L_x_26267:
[----:B------:R-:W-:Y:S05]  /*1ad10*/  BSYNC B2 ;  /* 0x0000000000027941 */ /* 0x000fea0003800000 */
.L_x_26265:
        /* <DEDUP_REMOVED lines=16> */
.L_x_26271:
[----:B------:R-:W-:Y:S05]  /*1ae20*/  BSYNC B3 ;  /* 0x0000000000037941 */ /* 0x000fea0003800000 */
.L_x_26270:
        /* <DEDUP_REMOVED lines=44> */
.L_x_26269:
[----:B------:R-:W-:Y:S05]  /*1b0f0*/  BSYNC B2 ;  /* 0x0000000000027941 */ /* 0x000fea0003800000 */
.L_x_26268:
        /* <DEDUP_REMOVED lines=10> */
.L_x_26264:
[----:B------:R-:W-:Y:S05]  /*1b1a0*/  BSYNC B1 ;  /* 0x0000000000017941 */ /* 0x000fea0003800000 */
.L_x_26263:
        /* <DEDUP_REMOVED lines=18> */
.L_x_26275:
[----:B------:R-:W-:Y:S02]  /*1b2d0*/  IMAD.MOV.U32 R162, RZ, RZ, R216 ;  /* 0x000000ffffa27224 */ /* 0x000fe400078e00d8 */
.L_x_26276:
[----:B------:R-:W-:Y:S05]  /*1b2e0*/  BSYNC B2 ;  /* 0x0000000000027941 */ /* 0x000fea0003800000 */
.L_x_26274:
        /* <DEDUP_REMOVED lines=16> */
.L_x_26280:
[----:B------:R-:W-:Y:S05]  /*1b3f0*/  BSYNC B3 ;  /* 0x0000000000037941 */ /* 0x000fea0003800000 */
.L_x_26279:
        /* <DEDUP_REMOVED lines=44> */
.L_x_26278:
[----:B------:R-:W-:Y:S05]  /*1b6c0*/  BSYNC B2 ;  /* 0x0000000000027941 */ /* 0x000fea0003800000 */
.L_x_26277:
        /* <DEDUP_REMOVED lines=10> */
.L_x_26273:
[----:B------:R-:W-:Y:S05]  /*1b770*/  BSYNC B1 ;  /* 0x0000000000017941 */ /* 0x000fea0003800000 */
.L_x_26272:
        /* <DEDUP_REMOVED lines=18> */
.L_x_26284:
[----:B------:R-:W-:Y:S02]  /*1b8a0*/  IMAD.MOV.U32 R162, RZ, RZ, R216 ;  /* 0x000000ffffa27224 */ /* 0x000fe400078e00d8 */
.L_x_26285:
[----:B------:R-:W-:Y:S05]  /*1b8b0*/  BSYNC B2 ;  /* 0x0000000000027941 */ /* 0x000fea0003800000 */
.L_x_26283:
        /* <DEDUP_REMOVED lines=16> */
.L_x_26289:
[----:B------:R-:W-:Y:S05]  /*1b9c0*/  BSYNC B3 ;  /* 0x0000000000037941 */ /* 0x000fea0003800000 */
.L_x_26288:
        /* <DEDUP_REMOVED lines=44> */
.L_x_26287:
[----:B------:R-:W-:Y:S05]  /*1bc90*/  BSYNC B2 ;  /* 0x0000000000027941 */ /* 0x000fea0003800000 */
.L_x_26286:
        /* <DEDUP_REMOVED lines=10> */
.L_x_26282:
[----:B------:R-:W-:Y:S05]  /*1bd40*/  BSYNC B1 ;  /* 0x0000000000017941 */ /* 0x000fea0003800000 */
.L_x_26281:
        /* <DEDUP_REMOVED lines=18> */
.L_x_26293:
[----:B------:R-:W-:Y:S02]  /*1be70*/  IMAD.MOV.U32 R234, RZ, RZ, R216 ;  /* 0x000000ffffea7224 */ /* 0x000fe400078e00d8 */
.L_x_26294:
[----:B------:R-:W-:Y:S05]  /*1be80*/  BSYNC B2 ;  /* 0x0000000000027941 */ /* 0x000fea0003800000 */
.L_x_26292:
        /* <DEDUP_REMOVED lines=16> */
.L_x_26298:
[----:B------:R-:W-:Y:S05]  /*1bf90*/  BSYNC B3 ;  /* 0x0000000000037941 */ /* 0x000fea0003800000 */
.L_x_26297:
        /* <DEDUP_REMOVED lines=44> */
.L_x_26296:
[----:B------:R-:W-:Y:S05]  /*1c260*/  BSYNC B2 ;  /* 0x0000000000027941 */ /* 0x000fea0003800000 */
.L_x_26295:
        /* <DEDUP_REMOVED lines=10> */
.L_x_26291:
[----:B------:R-:W-:Y:S05]  /*1c310*/  BSYNC B1 ;  /* 0x0000000000017941 */ /* 0x000fea0003800000 */
.L_x_26290:
        /* <DEDUP_REMOVED lines=29> */
.L_x_26300:
[----:B------:R-:W-:Y:S05]  /*1c4f0*/  BSYNC B1 ;  /* 0x0000000000017941 */ /* 0x000fea0003800000 */
.L_x_26299:
        /* <DEDUP_REMOVED lines=22> */
.L_x_26304:
[----:B------:R-:W-:Y:S02]  /*1c660*/  IMAD.MOV.U32 R212, RZ, RZ, R216 ;  /* 0x000000ffffd47224 */ /* 0x000fe400078e00d8 */
.L_x_26305:
[----:B------:R-:W-:Y:S05]  /*1c670*/  BSYNC B2 ;  /* 0x0000000000027941 */ /* 0x000fea0003800000 */
.L_x_26303:
        /* <DEDUP_REMOVED lines=16> */
.L_x_26309:
[----:B------:R-:W-:Y:S05]  /*1c780*/  BSYNC B3 ;  /* 0x0000000000037941 */ /* 0x000fea0003800000 */
.L_x_26308:
        /* <DEDUP_REMOVED lines=44> */
.L_x_26307:
[----:B------:R-:W-:Y:S05]  /*1ca50*/  BSYNC B2 ;  /* 0x0000000000027941 */ /* 0x000fea0003800000 */
.L_x_26306:
        /* <DEDUP_REMOVED lines=10> */
.L_x_26302:
[----:B0-----:R-:W-:Y:S05]  /*1cb00*/  BSYNC B1 ;  /* 0x0000000000017941 */ /* 0x001fea0003800000 */
.L_x_26301:
        /* <DEDUP_REMOVED lines=18> */
.L_x_26313:
[----:B------:R-:W-:Y:S02]  /*1cc30*/  IMAD.MOV.U32 R212, RZ, RZ, R216 ;  /* 0x000000ffffd47224 */ /* 0x000fe400078e00d8 */
.L_x_26314:
[----:B------:R-:W-:Y:S05]  /*1cc40*/  BSYNC B2 ;  /* 0x0000000000027941 */ /* 0x000fea0003800000 */
.L_x_26312:
        /* <DEDUP_REMOVED lines=16> */
.L_x_26318:
[----:B------:R-:W-:Y:S05]  /*1cd50*/  BSYNC B3 ;  /* 0x0000000000037941 */ /* 0x000fea0003800000 */
.L_x_26317:
        /* <DEDUP_REMOVED lines=44> */
.L_x_26316:
[----:B------:R-:W-:Y:S05]  /*1d020*/  BSYNC B2 ;  /* 0x0000000000027941 */ /* 0x000fea0003800000 */
.L_x_26315:
        /* <DEDUP_REMOVED lines=10> */
.L_x_26311:
[----:B------:R-:W-:Y:S05]  /*1d0d0*/  BSYNC B1 ;  /* 0x0000000000017941 */ /* 0x000fea0003800000 */
.L_x_26310:
        /* <DEDUP_REMOVED lines=18> */
.L_x_26322:
[----:B------:R-:W-:Y:S02]  /*1d200*/  IMAD.MOV.U32 R212, RZ, RZ, R216 ;  /* 0x000000ffffd47224 */ /* 0x000fe400078e00d8 */
.L_x_26323:
[----:B------:R-:W-:Y:S05]  /*1d210*/  BSYNC B2 ;  /* 0x0000000000027941 */ /* 0x000fea0003800000 */
.L_x_26321:
        /* <DEDUP_REMOVED lines=16> */
.L_x_26327:
[----:B------:R-:W-:Y:S05]  /*1d320*/  BSYNC B3 ;  /* 0x0000000000037941 */ /* 0x000fea0003800000 */
.L_x_26326:
        /* <DEDUP_REMOVED lines=44> */
.L_x_26325:
[----:B------:R-:W-:Y:S05]  /*1d5f0*/  BSYNC B2 ;  /* 0x0000000000027941 */ /* 0x000fea0003800000 */
.L_x_26324:
        /* <DEDUP_REMOVED lines=10> */
.L_x_26320:
[----:B------:R-:W-:Y:S05]  /*1d6a0*/  BSYNC B1 ;  /* 0x0000000000017941 */ /* 0x000fea0003800000 */
.L_x_26319:
        /* <DEDUP_REMOVED lines=18> */
.L_x_26331:
[----:B------:R-:W-:Y:S02]  /*1d7d0*/  IMAD.MOV.U32 R212, RZ, RZ, R216 ;  /* 0x000000ffffd47224 */ /* 0x000fe400078e00d8 */
.L_x_26332:
[----:B------:R-:W-:Y:S05]  /*1d7e0*/  BSYNC B2 ;  /* 0x0000000000027941 */ /* 0x000fea0003800000 */
.L_x_26330:
        /* <DEDUP_REMOVED lines=16> */
.L_x_26336:
[----:B------:R-:W-:Y:S05]  /*1d8f0*/  BSYNC B3 ;  /* 0x0000000000037941 */ /* 0x000fea0003800000 */
.L_x_26335:
        /* <DEDUP_REMOVED lines=44> */
.L_x_26334:
[----:B------:R-:W-:Y:S05]  /*1dbc0*/  BSYNC B2 ;  /* 0x0000000000027941 */ /* 0x000fea0003800000 */
.L_x_26333:
        /* <DEDUP_REMOVED lines=10> */
.L_x_26329:
[----:B------:R-:W-:Y:S05]  /*1dc70*/  BSYNC B1 ;  /* 0x0000000000017941 */ /* 0x000fea0003800000 */
.L_x_26328:
        /* <DEDUP_REMOVED lines=18> */
.L_x_26340:
[----:B------:R-:W-:Y:S02]  /*1dda0*/  IMAD.MOV.U32 R212, RZ, RZ, R216 ;  /* 0x000000ffffd47224 */ /* 0x000fe400078e00d8 */
.L_x_26341:
[----:B------:R-:W-:Y:S05]  /*1ddb0*/  BSYNC B2 ;  /* 0x0000000000027941 */ /* 0x000fea0003800000 */
.L_x_26339:
        /* <DEDUP_REMOVED lines=16> */
.L_x_26345:
[----:B------:R-:W-:Y:S05]  /*1dec0*/  BSYNC B3 ;  /* 0x0000000000037941 */ /* 0x000fea0003800000 */
.L_x_26344:
        /* <DEDUP_REMOVED lines=44> */
.L_x_26343:
[----:B------:R-:W-:Y:S05]  /*1e190*/  BSYNC B2 ;  /* 0x0000000000027941 */ /* 0x000fea0003800000 */
.L_x_26342:
        /* <DEDUP_REMOVED lines=10> */
.L_x_26338:
[----:B------:R-:W-:Y:S05]  /*1e240*/  BSYNC B1 ;  /* 0x0000000000017941 */ /* 0x000fea0003800000 */
.L_x_26337:
        /* <DEDUP_REMOVED lines=18> */
.L_x_26349:
[----:B------:R-:W-:Y:S02]  /*1e370*/  IMAD.MOV.U32 R212, RZ, RZ, R216 ;  /* 0x000000ffffd47224 */ /* 0x000fe400078e00d8 */
.L_x_26350:
[----:B------:R-:W-:Y:S05]  /*1e380*/  BSYNC B2 ;  /* 0x0000000000027941 */ /* 0x000fea0003800000 */
.L_x_26348:
        /* <DEDUP_REMOVED lines=16> */
.L_x_26354:
[----:B------:R-:W-:Y:S05]  /*1e490*/  BSYNC B3 ;  /* 0x0000000000037941 */ /* 0x000fea0003800000 */
.L_x_26353:
        /* <DEDUP_REMOVED lines=44> */
.L_x_26352:
[----:B------:R-:W-:Y:S05]  /*1e760*/  BSYNC B2 ;  /* 0x0000000000027941 */ /* 0x000fea0003800000 */
.L_x_26351:
        /* <DEDUP_REMOVED lines=10> */
.L_x_26347:
[----:B------:R-:W-:Y:S05]  /*1e810*/  BSYNC B1 ;  /* 0x0000000000017941 */ /* 0x000fea0003800000 */
.L_x_26346:
        /* <DEDUP_REMOVED lines=18> */
.L_x_26358:
[----:B------:R-:W-:Y:S02]  /*1e940*/  IMAD.MOV.U32 R212, RZ, RZ, R216 ;  /* 0x000000ffffd47224 */ /* 0x000fe400078e00d8 */
.L_x_26359:
[----:B------:R-:W-:Y:S05]  /*1e950*/  BSYNC B2 ;  /* 0x0000000000027941 */ /* 0x000fea0003800000 */
.L_x_26357:
        /* <DEDUP_REMOVED lines=16> */
.L_x_26363:
[----:B------:R-:W-:Y:S05]  /*1ea60*/  BSYNC B3 ;  /* 0x0000000000037941 */ /* 0x000fea0003800000 */
.L_x_26362:
        /* <DEDUP_REMOVED lines=39> */
[----:B------:R-:W-:Y:S01]  /*1ece0*/  IMAD.MOV.U32 R234, RZ, RZ, RZ ;  /* 0x000000ffffea7224 */ /* 0x000fe200078e00ff */
[----:B------:R-:W-:Y:S01]  /*1ecf0*/  MOV R216, R162 ;  /* 0x000000a200d87202 */ /* 0x000fe20000000f00 */
[----:B------:R-:W-:-:S04]  /*1ed00*/  IMAD.WIDE.U32 R162, R214, -0x2daee0ad, RZ ;  /* 0xd2511f53d6a27825 */ /* 0x000fc800078e00ff */
[----:B------:R-:W-:Y:S01]  /*1ed10*/  IMAD.MOV.U32 R214, RZ, RZ, R162 ;  /* 0x000000ffffd67224 */ /* 0x000fe200078e00a2 */
[----:B------:R-:W-:Y:S02]  /*1ed20*/  LOP3.LUT R206, R163, UR26, R206, 0x96, !PT ;  /* 0x0000001aa3ce7c12 */ /* 0x000fe4000f8e96ce */
.L_x_26361:
[----:B------:R-:W-:Y:S05]  /*1ed30*/  BSYNC B2 ;  /* 0x0000000000027941 */ /* 0x000fea0003800000 */
.L_x_26360:
        /* <DEDUP_REMOVED lines=10> */
.L_x_26356:
[----:B------:R-:W-:Y:S05]  /*1ede0*/  BSYNC B1 ;  /* 0x0000000000017941 */ /* 0x000fea0003800000 */
.L_x_26355:
        /* <DEDUP_REMOVED lines=18> */
.L_x_26367:
[----:B------:R-:W-:Y:S02]  /*1ef10*/  IMAD.MOV.U32 R240, RZ, RZ, R216 ;  /* 0x000000fffff07224 */ /* 0x000fe400078e00d8 */
.L_x_26368:
[----:B------:R-:W-:Y:S05]  /*1ef20*/  BSYNC B2 ;  /* 0x0000000000027941 */ /* 0x000fea0003800000 */
.L_x_26366:
        /* <DEDUP_REMOVED lines=16> */
.L_x_26372:
[----:B------:R-:W-:Y:S05]  /*1f030*/  BSYNC B3 ;  /* 0x0000000000037941 */ /* 0x000fea0003800000 */
.L_x_26371:
        /* <DEDUP_REMOVED lines=44> */
.L_x_26370:
[----:B------:R-:W-:Y:S05]  /*1f300*/  BSYNC B2 ;  /* 0x0000000000027941 */ /* 0x000fea0003800000 */
.L_x_26369:
[----:B------:R-:W0:Y:S01]  /*1f310*/  I2F.U32 R163, R240 ;  /* 0x000000f000a37306 */ /* 0x000e220000201000 */
[----:B------:R-:W-:Y:S01]  /*1f320*/  HFMA2.MMA R234, -RZ, RZ, 0.1171875, 0 ;  /* 0x2f800000ffea7435 */ /* 0x000fe200000001ff */
[----:B------:R-:W-:-:S05]  /*1f330*/  PRMT R223, RZ, 0x7610, R83 ;  /* 0x00007610ffdf7816 */ /* 0x000fca0000000053 */
[----:B------:R-:W-:-:S04]  /*1f340*/  FMUL.FTZ R223, R223, c[0x0][0x1ec] ;  /* 0x00007b00dfdf7a20 */ /* 0x000fc80000410000 */
[----:B------:R-:W-:Y:S02]  /*1f350*/  FMUL.FTZ R223, R223, c[0x0][0x1e8] ;  /* 0x00007a00dfdf7a20 */ /* 0x000fe40000410000 */
[----:B0-----:R-:W-:-:S05]  /*1f360*/  FFMA.FTZ R163, R163, R234, 1.1641532182693481445e-10 ;  /* 0x2f000000a3a37423 */ /* 0x001fca00000100ea */
[----:B------:R-:W-:-:S04]  /*1f370*/  FSETP.GTU.FTZ.AND P1, PT, R163, c[0x0][0x1e4], PT ;  /* 0x00007900a3007a0b */ /* 0x000fc80003f3c000 */
[----:B------:R-:W-:Y:S02]  /*1f380*/  FSEL R163, R223, RZ, !P1 ;  /* 0x000000ffdfa37208 */ /* 0x000fe40004800000 */
[----:B------:R-:W-:-:S03]  /*1f390*/  SEL R223, RZ, 0x1, P1 ;  /* 0x00000001ffdf7807 */ /* 0x000fc60000800000 */
[----:B------:R-:W-:Y:S02]  /*1f3a0*/  @P0 FADD.FTZ R163, R79, R163 ;  /* 0x000000a34fa30221 */ /* 0x000fe40000010000 */
.L_x_26365:
[----:B------:R-:W-:Y:S05]  /*1f3b0*/  BSYNC B1 ;  /* 0x0000000000017941 */ /* 0x000fea0003800000 */
.L_x_26364:
[----:B------:R-:W-:Y:S01]  /*1f3c0*/  FADD.FTZ R236, RZ, R84 ;  /* 0x00000054ffec7221 */ /* 0x000fe20000010000 */
[----:B------:R-:W-:Y:S01]  /*1f3d0*/  BSSY B1, `(.L_x_26373) ;  /* 0x0000065000017945 */ /* 0x000fe20003800000 */
[----:B------:R-:W-:-:S04]  /*1f3e0*/  IMAD.WIDE.U32 R234, R239, R238, c[0x0][0x188] ;  /* 0x00006200efea7625 */ /* 0x000fc800078e00ee */
[----:B------:R-:W-:Y:S01]  /*1f3f0*/  FADD.FTZ R237, R236, R85 ;  /* 0x00000055eced7221 */ /* 0x000fe20000010000 */
[----:B------:R-:W-:Y:S03]  /*1f400*/  STG.E.128 [R234.64], R156 ;  /* 0x0000009cea007986 */ /* 0x000fe6000c101d06 */
        /* <DEDUP_REMOVED lines=97> */
.L_x_26374:
[----:B------:R-:W-:Y:S05]  /*1fa20*/  BSYNC B1 ;  /* 0x0000000000017941 */ /* 0x000fea0003800000 */
.L_x_26373:
[----:B------:R-:W-:Y:S01]  /*1fa30*/  FADD.FTZ R233, R240, R161 ;  /* 0x000000a1f0e97221 */ /* 0x000fe20000010000 */
[----:B------:R-:W-:-:S03]  /*1fa40*/  LOP3.LUT P0, RZ, R231, 0x1f, RZ, 0xc0, !PT ;  /* 0x0000001fe7ff7812 */ /* 0x000fc6000780c0ff */
[----:B0-----:R-:W-:-:S04]  /*1fa50*/  FADD.FTZ R234, R233, R162 ;  /* 0x000000a2e9ea7221 */ /* 0x001fc80000010000 */
[----:B------:R-:W-:Y:S01]  /*1fa60*/  FADD.FTZ R238, R234, R163 ;  /* 0x000000a3eaee7221 */ /* 0x000fe20000010000 */
[----:B------:R-:W-:Y:S05]  /*1fa70*/  BRA.DIV ~URZ, `(.L_x_26375) ;  /* 0x000025b27f007947 */ /* 0x000fea000b800000 */
[----:B------:R0:W1:Y:S02]  /*1fa80*/  SHFL.BFLY PT, R233, R238, 0x1, 0x1f ;  /* 0x0c201f00eee97f89 */ /* 0x00006400000e0000 */
.L_x_26381:
        /* <DEDUP_REMOVED lines=15> */
[----:B------:R-:W-:-:S04]  /*1fb80*/  FFMA.FTZ R236, R237, R237, R236 ;  /* 0x000000ededec7223 */ /* 0x000fc800000100ec */
        /* <DEDUP_REMOVED lines=164> */
.L_x_26382:
[----:B------:R-:W-:Y:S01]  /*205d0*/  FMUL.FTZ R234, R239, R239 ;  /* 0x000000efefea7220 */ /* 0x000fe20000410000 */
[----:B------:R-:W-:Y:S01]  /*205e0*/  ISETP.NE.AND P1, PT, RZ, UR8, PT ;  /* 0x00000008ff007c0c */ /* 0x000fe2000bf25270 */
[----:B01----:R-:W-:Y:S01]  /*205f0*/  FADD.FTZ R238, R237, R238 ;  /* 0x000000eeedee7221 */ /* 0x003fe20000010000 */
[----:B------:R-:W-:Y:S01]  /*20600*/  @!P0 LEA R236, P2, R174, c[0x0][0x1a0], 0x2 ;  /* 0x00006800aeec8a11 */ /* 0x000fe200078410ff */
[----:B------:R-:W-:Y:S01]  /*20610*/  IMAD.MOV.U32 R233, RZ, RZ, c[0x0][0x1e0] ;  /* 0x00007800ffe97624 */ /* 0x000fe200078e00ff */
[----:B------:R-:W-:Y:S01]  /*20620*/  FSEL R234, R234, RZ, P1 ;  /* 0x000000ffeaea7208 */ /* 0x000fe20000800000 */
[----:B------:R-:W-:Y:S01]  /*20630*/  BSSY B1, `(.L_x_26377) ;  /* 0x0000198000017945 */ /* 0x000fe20003800000 */
[----:B------:R-:W-:Y:S01]  /*20640*/  @!P0 LEA.HI.X R237, R174, c[0x0][0x1a4], R241, 0x2, P2 ;  /* 0x00006900aeed8a11 */ /* 0x000fe200010f14f1 */
[----:B------:R-:W-:-:S04]  /*20650*/  FFMA.FTZ R233, R238, R233, c[0x0][0x228] ;  /* 0x00008a00eee97623 */ /* 0x000fc800000100e9 */
[----:B------:R-:W-:Y:S01]  /*20660*/  FADD.FTZ R233, R233, R234 ;  /* 0x000000eae9e97221 */ /* 0x000fe20000010000 */
[C---:B------:R-:W-:Y:S01]  /*20670*/  @!P0 LEA R234, P2, R174.reuse, c[0x0][0x1a8], 0x2 ;  /* 0x00006a00aeea8a11 */ /* 0x040fe200078410ff */
[----:B------:R0:W-:Y:S03]  /*20680*/  @!P0 STG.E [R236.64], R239 ;  /* 0x000000efec008986 */ /* 0x0001e6000c101906 */
[----:B------:R-:W-:Y:S01]  /*20690*/  @!P0 LEA.HI.X R235, R174, c[0x0][0x1ac], R241, 0x2, P2 ;  /* 0x00006b00aeeb8a11 */ /* 0x000fe200010f14f1 */
[----:B------:R-:W1:Y:S04]  /*206a0*/  MUFU.RSQ R233, R233 ;  /* 0x000000e900e97308 */ /* 0x000e680000001400 */
[----:B-1----:R0:W-:Y:S01]  /*206b0*/  @!P0 STG.E [R234.64], R233 ;  /* 0x000000e9ea008986 */ /* 0x0021e2000c101906 */
[----:B------:R-:W-:-:S13]  /*206c0*/  ISETP.GE.AND P0, PT, R232, 0x1, PT ;  /* 0x00000001e800780c */ /* 0x000fda0003f06270 */
[----:B------:R-:W-:Y:S05]  /*206d0*/  @!P0 BRA `(.L_x_26378) ;  /* 0x000018d000008947 */ /* 0x000fea0003800000 */
[----:B0-----:R-:W-:Y:S02]  /*206e0*/  FSEL R234, R239, RZ, !P1 ;  /* 0x000000ffefea7208 */ /* 0x001fe40004800000 */
[----:B------:R-:W-:-:S03]  /*206f0*/  PRMT R237, RZ, 0x7610, R68 ;  /* 0x00007610ffed7816 */ /* 0x000fc60000000044 */
[----:B------:R-:W-:Y:S01]  /*20700*/  FADD.FTZ R236, -R234, R85 ;  /* 0x00000055eaec7221 */ /* 0x000fe20000010100 */
[----:B------:R-:W-:Y:S01]  /*20710*/  IADD3 R85, R232, -0x1, RZ ;  /* 0xffffffffe8557810 */ /* 0x000fe20007ffe0ff */
        /* <DEDUP_REMOVED lines=78> */
[----:B------:R-:W-:Y:S02]  /*20c00*/  IMAD R85, R85, c[0x0][0x168], RZ ;  /* 0x00005a0055557a24 */ /* 0x000fe400078e02ff */
[----:B------:R-:W-:Y:S02]  /*20c10*/  FADD.FTZ R234, -R234, R163 ;  /* 0x000000a3eaea7221 */ /* 0x000fe40000010100 */
[C---:B------:R-:W-:Y:S02]  /*20c20*/  FMUL.FTZ R163, R233.reuse, R124 ;  /* 0x0000007ce9a37220 */ /* 0x040fe40000410000 */
[C---:B------:R-:W-:Y:S02]  /*20c30*/  FMUL.FTZ R124, R233.reuse, R159 ;  /* 0x0000009fe97c7220 */ /* 0x040fe40000410000 */
[C---:B------:R-:W-:Y:S01]  /*20c40*/  FMUL.FTZ R159, R233.reuse, R160 ;  /* 0x000000a0e99f7220 */ /* 0x040fe20000410000 */
[----:B------:R-:W-:Y:S01]  /*20c50*/  SHF.R.S32.HI R160, RZ, 0x1f, R85 ;  /* 0x0000001fffa07819 */ /* 0x000fe20000011455 */
[----:B------:R-:W-:-:S02]  /*20c60*/  FMUL.FTZ R90, R233, R90 ;  /* 0x0000005ae95a7220 */ /* 0x000fc40000410000 */
[C---:B------:R-:W-:Y:S01]  /*20c70*/  FMUL.FTZ R93, R233.reuse, R242 ;  /* 0x000000f2e95d7220 */ /* 0x040fe20000410000 */
[----:B------:R-:W-:Y:S01]  /*20c80*/  LEA.HI R85, R160, R85, RZ, 0x3 ;  /* 0x00000055a0557211 */ /* 0x000fe200078f18ff */
[C---:B------:R-:W-:Y:S01]  /*20c90*/  FMUL.FTZ R88, R233.reuse, R88 ;  /* 0x00000058e9587220 */ /* 0x040fe20000410000 */
        /* <DEDUP_REMOVED lines=147> */
[----:B------:R-:W-:Y:S01]  /*215d0*/  FFMA.FTZ R125, R124, R125, R219 ;  /* 0x0000007d7c7d7223 */ /* 0x000fe200000100db */
[----:B------:R-:W-:Y:S01]  /*215e0*/  LOP3.LUT R124, R231, 0x1f, RZ, 0xc0, !PT ;  /* 0x0000001fe77c7812 */ /* 0x000fe200078ec0ff */
[----:B------:R-:W-:Y:S02]  /*215f0*/  FMUL.FTZ R87, R233, R236 ;  /* 0x000000ece9577220 */ /* 0x000fe40000410000 */
[----:B------:R-:W-:Y:S01]  /*21600*/  FFMA.FTZ R119, R119, R86, R6 ;  /* 0x0000005677777223 */ /* 0x000fe20000010006 */
[----:B------:R-:W-:Y:S01]  /*21610*/  PRMT R86, RZ, 0x5410, R52 ;  /* 0x00005410ff567816 */ /* 0x000fe20000000034 */
[----:B------:R-:W-:Y:S01]  /*21620*/  FMUL.FTZ R157, R233, R157 ;  /* 0x0000009de99d7220 */ /* 0x000fe20000410000 */
[----:B------:R-:W-:Y:S01]  /*21630*/  LEA.HI.SX32 R124, R85, R124, 0x1d ;  /* 0x0000007c557c7211 */ /* 0x000fe200078feaff */
[----:B------:R-:W-:Y:S01]  /*21640*/  FFMA.FTZ R237, R87, R237, R172 ;  /* 0x000000ed57ed7223 */ /* 0x000fe200000100ac */
[----:B------:R-:W-:Y:S01]  /*21650*/  F2FP.BF16.PACK_AB R87, R93, R90 ;  /* 0x0000005a5d57723e */ /* 0x000fe200000010ff */
[----:B------:R-:W-:Y:S01]  /*21660*/  FFMA.FTZ R116, R116, R86, R9 ;  /* 0x0000005674747223 */ /* 0x000fe20000010009 */
[----:B------:R-:W-:Y:S01]  /*21670*/  PRMT R86, RZ, 0x7610, R52 ;  /* 0x00007610ff567816 */ /* 0x000fe20000000034 */
[----:B------:R-:W-:Y:S01]  /*21680*/  FMUL.FTZ R233, R233, R234 ;  /* 0x000000eae9e97220 */ /* 0x000fe20000410000 */
[----:B------:R-:W-:-:S02]  /*21690*/  F2FP.BF16.PACK_AB R93, R103, R102 ;  /* 0x00000066675d723e */ /* 0x000fc400000010ff */
[----:B------:R-:W-:Y:S01]  /*216a0*/  F2FP.BF16.PACK_AB R102, R121, R120 ;  /* 0x000000787966723e */ /* 0x000fe200000010ff */
[----:B------:R-:W-:Y:S01]  /*216b0*/  FFMA.FTZ R117, R117, R86, R8 ;  /* 0x0000005675757223 */ /* 0x000fe20000010008 */
[----:B------:R-:W-:Y:S01]  /*216c0*/  PRMT R86, RZ, 0x5410, R51 ;  /* 0x00005410ff567816 */ /* 0x000fe20000000033 */
[----:B------:R-:W-:Y:S01]  /*216d0*/  IMAD.MOV.U32 R121, RZ, RZ, 0x10 ;  /* 0x00000010ff797424 */ /* 0x000fe200078e00ff */
[----:B------:R-:W-:Y:S02]  /*216e0*/  F2FP.BF16.PACK_AB R90, R99, R96 ;  /* 0x00000060635a723e */ /* 0x000fe400000010ff */
[----:B------:R-:W-:Y:S01]  /*216f0*/  F2FP.BF16.PACK_AB R99, R115, R114 ;  /* 0x000000727363723e */ /* 0x000fe200000010ff */
[----:B------:R-:W-:Y:S01]  /*21700*/  FFMA.FTZ R130, R130, R86, R179 ;  /* 0x0000005682827223 */ /* 0x000fe200000100b3 */
[----:B------:R-:W-:Y:S02]  /*21710*/  PRMT R86, RZ, 0x7610, R51 ;  /* 0x00007610ff567816 */ /* 0x000fe40000000033 */
[----:B------:R-:W-:-:S02]  /*21720*/  IADD3 R114, R124, 0x60, RZ ;  /* 0x000000607c727810 */ /* 0x000fc40007ffe0ff */
[----:B------:R-:W-:Y:S01]  /*21730*/  F2FP.BF16.PACK_AB R96, R109, R108 ;  /* 0x0000006c6d60723e */ /* 0x000fe200000010ff */
[----:B------:R-:W-:Y:S01]  /*21740*/  FFMA.FTZ R131, R131, R86, R182 ;  /* 0x0000005683837223 */ /* 0x000fe200000100b6 */
[--C-:B------:R-:W-:Y:S01]  /*21750*/  PRMT R86, RZ, 0x5410, R50.reuse ;  /* 0x00005410ff567816 */ /* 0x100fe20000000032 */
[-C--:B------:R-:W-:Y:S01]  /*21760*/  IMAD.WIDE.U32 R108, R124, R121.reuse, c[0x0][0x208] ;  /* 0x000082007c6c7625 */ /* 0x080fe200078e0079 */
[----:B------:R-:W-:Y:S02]  /*21770*/  F2FP.BF16.PACK_AB R85, R89, R160 ;  /* 0x000000a05955723e */ /* 0x000fe400000010ff */
[----:B------:R-:W-:Y:S01]  /*21780*/  F2FP.BF16.PACK_AB R84, R237, R84 ;  /* 0x00000054ed54723e */ /* 0x000fe200000010ff */
[----:B------:R-:W-:Y:S01]  /*21790*/  FFMA.FTZ R128, R128, R86, R177 ;  /* 0x0000005680807223 */ /* 0x000fe200000100b1 */
[----:B------:R-:W-:Y:S01]  /*217a0*/  PRMT R86, RZ, 0x7610, R50 ;  /* 0x00007610ff567816 */ /* 0x000fe20000000032 */
[----:B------:R-:W-:Y:S01]  /*217b0*/  IMAD.WIDE.U32 R114, R114, R121, c[0x0][0x208] ;  /* 0x0000820072727625 */ /* 0x000fe200078e0079 */
[----:B------:R-:W-:-:S02]  /*217c0*/  F2FP.BF16.PACK_AB R89, R97, R94 ;  /* 0x0000005e6159723e */ /* 0x000fc400000010ff */
[----:B------:R-:W-:Y:S01]  /*217d0*/  F2FP.BF16.PACK_AB R94, R105, R104 ;  /* 0x00000068695e723e */ /* 0x000fe200000010ff */
[----:B------:R-:W-:Y:S01]  /*217e0*/  FFMA.FTZ R129, R129, R86, R180 ;  /* 0x0000005681817223 */ /* 0x000fe200000100b4 */
[----:B------:R-:W-:Y:S02]  /*217f0*/  PRMT R86, RZ, 0x5410, R49 ;  /* 0x00005410ff567816 */ /* 0x000fe40000000031 */
[----:B------:R-:W-:Y:S02]  /*21800*/  F2FP.BF16.PACK_AB R97, R111, R110 ;  /* 0x0000006e6f61723e */ /* 0x000fe400000010ff */
[----:B------:R-:W-:Y:S01]  /*21810*/  F2FP.BF16.PACK_AB R103, R123, R122 ;  /* 0x0000007a7b67723e */ /* 0x000fe200000010ff */
[----:B------:R-:W-:Y:S01]  /*21820*/  FFMA.FTZ R126, R126, R86, R175 ;  /* 0x000000567e7e7223 */ /* 0x000fe200000100af */
[----:B------:R-:W-:Y:S02]  /*21830*/  PRMT R86, RZ, 0x7610, R49 ;  /* 0x00007610ff567816 */ /* 0x000fe40000000031 */
[----:B------:R-:W-:-:S03]  /*21840*/  PRMT R234, RZ, 0x7610, R35 ;  /* 0x00007610ffea7816 */ /* 0x000fc60000000023 */
[----:B------:R-:W-:Y:S01]  /*21850*/  FFMA.FTZ R127, R127, R86, R178 ;  /* 0x000000567f7f7223 */ /* 0x000fe200000100b2 */
[----:B------:R-:W-:Y:S01]  /*21860*/  PRMT R86, RZ, 0x5410, R48 ;  /* 0x00005410ff567816 */ /* 0x000fe20000000030 */
[----:B------:R-:W-:-:S03]  /*21870*/  FFMA.FTZ R234, R233, R234, R222 ;  /* 0x000000eae9ea7223 */ /* 0x000fc600000100de */
        /* <DEDUP_REMOVED lines=69> */
[----:B------:R-:W-:Y:S02]  /*21cd0*/  F2FP.BF16.PACK_AB R92, R161, R100 ;  /* 0x00000064a15c723e */ /* 0x000fe400000010ff */
[----:B------:R-:W-:Y:S02]  /*21ce0*/  F2FP.BF16.PACK_AB R101, R119, R118 ;  /* 0x000000767765723e */ /* 0x000fe400000010ff */
[----:B------:R-:W-:-:S02]  /*21cf0*/  F2FP.BF16.PACK_AB R100, R117, R116 ;  /* 0x000000747564723e */ /* 0x000fc400000010ff */
[C---:B------:R-:W-:Y:S02]  /*21d00*/  IADD3 R118, R124.reuse, 0x20, RZ ;  /* 0x000000207c767810 */ /* 0x040fe40007ffe0ff */
[----:B------:R-:W-:Y:S02]  /*21d10*/  IADD3 R116, R124, 0x40, RZ ;  /* 0x000000407c747810 */ /* 0x000fe40007ffe0ff */
[----:B------:R-:W-:Y:S01]  /*21d20*/  F2FP.BF16.PACK_AB R98, R113, R112 ;  /* 0x000000707162723e */ /* 0x000fe200000010ff */
[-C--:B------:R-:W-:Y:S01]  /*21d30*/  IMAD.WIDE.U32 R118, R118, R121.reuse, c[0x0][0x208] ;  /* 0x0000820076767625 */ /* 0x080fe200078e0079 */
[----:B------:R-:W-:Y:S02]  /*21d40*/  IADD3 R112, R124, 0x80, RZ ;  /* 0x000000807c707810 */ /* 0x000fe40007ffe0ff */
[----:B------:R-:W-:Y:S01]  /*21d50*/  F2FP.BF16.PACK_AB R95, R107, R106 ;  /* 0x0000006a6b5f723e */ /* 0x000fe200000010ff */
[----:B------:R-:W-:Y:S01]  /*21d60*/  IMAD.WIDE.U32 R116, R116, R121, c[0x0][0x208] ;  /* 0x0000820074747625 */ /* 0x000fe200078e0079 */
[----:B------:R1:W-:Y:S01]  /*21d70*/  STG.E.128 [R118.64], R88 ;  /* 0x0000005876007986 */ /* 0x0003e2000c101d06 */
[----:B------:R-:W-:-:S02]  /*21d80*/  F2FP.BF16.PACK_AB R107, R131, R130 ;  /* 0x00000082836b723e */ /* 0x000fc400000010ff */
[----:B------:R-:W-:Y:S01]  /*21d90*/  IMAD.WIDE.U32 R112, R112, R121, c[0x0][0x208] ;  /* 0x0000820070707625 */ /* 0x000fe200078e0079 */
[----:B------:R-:W-:Y:S01]  /*21da0*/  STG.E.128 [R116.64], R92 ;  /* 0x0000005c74007986 */ /* 0x000fe2000c101d06 */
[----:B------:R-:W-:Y:S02]  /*21db0*/  F2FP.BF16.PACK_AB R106, R129, R128 ;  /* 0x00000080816a723e */ /* 0x000fe400000010ff */
[----:B0-----:R-:W-:Y:S01]  /*21dc0*/  F2FP.BF16.PACK_AB R109, R135, R134 ;  /* 0x00000086876d723e */ /* 0x001fe200000010ff */
[----:B------:R0:W-:Y:S01]  /*21dd0*/  STG.E.128 [R114.64], R96 ;  /* 0x0000006072007986 */ /* 0x0001e2000c101d06 */
[----:B------:R-:W-:Y:S02]  /*21de0*/  F2FP.BF16.PACK_AB R108, R133, R132 ;  /* 0x00000084856c723e */ /* 0x000fe400000010ff */
[----:B------:R-:W-:Y:S01]  /*21df0*/  F2FP.BF16.PACK_AB R87, R147, R146 ;  /* 0x000000929357723e */ /* 0x000fe200000010ff */
[----:B------:R2:W-:Y:S01]  /*21e00*/  STG.E.128 [R112.64], R100 ;  /* 0x0000006470007986 */ /* 0x0005e2000c101d06 */
[----:B------:R-:W-:-:S02]  /*21e10*/  F2FP.BF16.PACK_AB R86, R145, R144 ;  /* 0x000000909156723e */ /* 0x000fc400000010ff */
[----:B------:R-:W-:Y:S02]  /*21e20*/  F2FP.BF16.PACK_AB R85, R143, R142 ;  /* 0x0000008e8f55723e */ /* 0x000fe400000010ff */
[----:B------:R-:W-:Y:S02]  /*21e30*/  F2FP.BF16.PACK_AB R84, R141, R140 ;  /* 0x0000008c8d54723e */ /* 0x000fe400000010ff */
[----:B-1----:R-:W-:Y:S02]  /*21e40*/  F2FP.BF16.PACK_AB R91, R155, R154 ;  /* 0x0000009a9b5b723e */ /* 0x002fe400000010ff */
[----:B------:R-:W-:Y:S02]  /*21e50*/  F2FP.BF16.PACK_AB R90, R153, R152 ;  /* 0x00000098995a723e */ /* 0x000fe400000010ff */
[----:B------:R-:W-:Y:S02]  /*21e60*/  F2FP.BF16.PACK_AB R89, R151, R150 ;  /* 0x000000969759723e */ /* 0x000fe400000010ff */
[----:B------:R-:W-:-:S02]  /*21e70*/  F2FP.BF16.PACK_AB R88, R149, R148 ;  /* 0x000000949558723e */ /* 0x000fc400000010ff */
[C---:B0-----:R-:W-:Y:S02]  /*21e80*/  IADD3 R98, R124.reuse, 0x100, RZ ;  /* 0x000001007c627810 */ /* 0x041fe40007ffe0ff */
[C---:B------:R-:W-:Y:S02]  /*21e90*/  IADD3 R96, R124.reuse, 0x120, RZ ;  /* 0x000001207c607810 */ /* 0x040fe40007ffe0ff */
[----:B--2---:R-:W-:Y:S01]  /*21ea0*/  IADD3 R112, R124, 0xa0, RZ ;  /* 0x000000a07c707810 */ /* 0x004fe20007ffe0ff */
[-C--:B------:R-:W-:Y:S01]  /*21eb0*/  IMAD.WIDE.U32 R98, R98, R121.reuse, c[0x0][0x208] ;  /* 0x0000820062627625 */ /* 0x080fe200078e0079 */
[C---:B------:R-:W-:Y:S02]  /*21ec0*/  IADD3 R102, R124.reuse, 0xc0, RZ ;  /* 0x000000c07c667810 */ /* 0x040fe40007ffe0ff */
[----:B------:R-:W-:Y:S01]  /*21ed0*/  IADD3 R100, R124, 0xe0, RZ ;  /* 0x000000e07c647810 */ /* 0x000fe20007ffe0ff */
[----:B------:R-:W-:Y:S01]  /*21ee0*/  IMAD.WIDE.U32 R112, R112, R121, c[0x0][0x208] ;  /* 0x0000820070707625 */ /* 0x000fe200078e0079 */
[----:B------:R-:W-:-:S02]  /*21ef0*/  F2FP.BF16.PACK_AB R95, R234, R235 ;  /* 0x000000ebea5f723e */ /* 0x000fc400000010ff */
[----:B------:R-:W-:Y:S01]  /*21f00*/  F2FP.BF16.PACK_AB R94, R232, R159 ;  /* 0x0000009fe85e723e */ /* 0x000fe200000010ff */
[-C--:B------:R-:W-:Y:S01]  /*21f10*/  IMAD.WIDE.U32 R102, R102, R121.reuse, c[0x0][0x208] ;  /* 0x0000820066667625 */ /* 0x080fe200078e0079 */
[----:B------:R-:W-:Y:S01]  /*21f20*/  F2FP.BF16.PACK_AB R93, R125, R158 ;  /* 0x0000009e7d5d723e */ /* 0x000fe200000010ff */
[----:B------:R0:W-:Y:S01]  /*21f30*/  STG.E.128 [R112.64], R104 ;  /* 0x0000006870007986 */ /* 0x0001e2000c101d06 */
[----:B------:R-:W-:Y:S01]  /*21f40*/  F2FP.BF16.PACK_AB R92, R157, R156 ;  /* 0x0000009c9d5c723e */ /* 0x000fe200000010ff */
[-C--:B------:R-:W-:Y:S02]  /*21f50*/  IMAD.WIDE.U32 R100, R100, R121.reuse, c[0x0][0x208] ;  /* 0x0000820064647625 */ /* 0x080fe400078e0079 */
[----:B------:R0:W-:Y:S02]  /*21f60*/  STG.E.128 [R102.64], R108 ;  /* 0x0000006c66007986 */ /* 0x0001e4000c101d06 */
[----:B------:R-:W-:Y:S02]  /*21f70*/  IMAD.WIDE.U32 R96, R96, R121, c[0x0][0x208] ;  /* 0x0000820060607625 */ /* 0x000fe400078e0079 */
[----:B------:R0:W-:Y:S04]  /*21f80*/  STG.E.128 [R100.64], R84 ;  /* 0x0000005464007986 */ /* 0x0001e8000c101d06 */
[----:B------:R0:W-:Y:S04]  /*21f90*/  STG.E.128 [R98.64], R88 ;  /* 0x0000005862007986 */ /* 0x0001e8000c101d06 */
[----:B------:R0:W-:Y:S02]  /*21fa0*/  STG.E.128 [R96.64], R92 ;  /* 0x0000005c60007986 */ /* 0x0001e4000c101d06 */
.L_x_26378:
[----:B0-----:R-:W-:Y:S05]  /*21fb0*/  BSYNC B1 ;  /* 0x0000000000017941 */ /* 0x001fea0003800000 */
.L_x_26377:
[----:B------:R-:W-:-:S05]  /*21fc0*/  MOV R85, c[0x0][0x160] ;  /* 0x0000580000557a02 */ /* 0x000fca0000000f00 */
[----:B------:R-:W-:-:S05]  /*21fd0*/  IMAD R174, R85, 0x4, R174 ;  /* 0x0000000455ae7824 */ /* 0x000fca00078e02ae */
[----:B------:R-:W-:-:S13]  /*21fe0*/  ISETP.GE.AND P0, PT, R174, c[0x0][0x164], PT ;  /* 0x00005900ae007a0c */ /* 0x000fda0003f06270 */
[----:B------:R-:W-:Y:S01]  /*21ff0*/  @P0 CALL.REL.NOINC `(.L_x_26379) ;  /* 0x0000001000000944 */ /* 0x000fe20003c00000 */
[----:B------:R-:W-:Y:S05]  /*22000*/  BRA `(.L_x_26380) ;  /* 0xfffdedb000007947 */ /* 0x000fea000383ffff */
.L_x_26379:
[----:B------:R-:W-:Y:S05]  /*22010*/  BSYNC B0 ;  /* 0x0000000000007941 */ /* 0x000fea0003800000 */
.L_x_25634:
[----:B------:R-:W-:Y:S05]  /*22020*/  EXIT ;  /* 0x000000000000794d */ /* 0x000fea0003800000 */
.L_x_26375:
[----:B------:R-:W-:Y:S01]  /*22030*/  IMAD.MOV.U32 R233, RZ, RZ, 0x1 ;  /* 0x00000001ffe97424 */ /* 0x000fe200078e00ff */
[----:B------:R-:W-:Y:S01]  /*22040*/  MOV R234, 0x22080 ;  /* 0x0002208000ea7802 */ /* 0x000fe20000000f00 */
[----:B------:R-:W-:Y:S02]  /*22050*/  IMAD.MOV.U32 R236, RZ, RZ, 0x1f ;  /* 0x0000001fffec7424 */ /* 0x000fe400078e00ff */
[----:B------:R-:W-:Y:S02]  /*22060*/  IMAD.MOV.U32 R237, RZ, RZ, -0x1 ;  /* 0xffffffffffed7424 */ /* 0x000fe400078e00ff */
[----:B------:R-:W-:Y:S05]  /*22070*/  CALL.REL.NOINC `($__internal_59_$__cuda_sm70_shflsync_bfly_p) ;  /* 0x00000d9000007944 */ /* 0x000fea0003c00000 */
[----:B01----:R-:W-:Y:S05]  /*22080*/  BRA `(.L_x_26381) ;  /* 0xffffda0000007947 */ /* 0x003fea000383ffff */
.L_x_26376:
[----:B------:R-:W-:Y:S01]  /*22090*/  HFMA2.MMA R233, -RZ, RZ, 0, 1.1920928955078125e-07 ;  /* 0x00000002ffe97435 */ /* 0x000fe200000001ff */
[----:B------:R-:W-:Y:S01]  /*220a0*/  IMAD.MOV.U32 R236, RZ, RZ, 0x1f ;  /* 0x0000001fffec7424 */ /* 0x000fe200078e00ff */
[----:B------:R-:W-:Y:S01]  /*220b0*/  MOV R234, 0x220e0 ;  /* 0x000220e000ea7802 */ /* 0x000fe20000000f00 */
[----:B------:R-:W-:-:S03]  /*220c0*/  IMAD.MOV.U32 R237, RZ, RZ, -0x1 ;  /* 0xffffffffffed7424 */ /* 0x000fc600078e00ff */
[----:B------:R-:W-:Y:S05]  /*220d0*/  CALL.REL.NOINC `($__internal_59_$__cuda_sm70_shflsync_bfly_p) ;  /* 0x00000d3000007944 */ /* 0x000fea0003c00000 */
[----:B01----:R-:W-:Y:S01]  /*220e0*/  FADD.FTZ R238, R238, R233 ;  /* 0x000000e9eeee7221 */ /* 0x003fe20000010000 */
[----:B------:R-:W-:Y:S01]  /*220f0*/  MOV R237, 0xffffffff ;  /* 0xffffffff00ed7802 */ /* 0x000fe20000000f00 */
[----:B------:R-:W-:Y:S01]  /*22100*/  IMAD.MOV.U32 R233, RZ, RZ, 0x4 ;  /* 0x00000004ffe97424 */ /* 0x000fe200078e00ff */
[----:B------:R-:W-:Y:S01]  /*22110*/  MOV R234, 0x22140 ;  /* 0x0002214000ea7802 */ /* 0x000fe20000000f00 */
[----:B------:R-:W-:-:S02]  /*22120*/  IMAD.MOV.U32 R236, RZ, RZ, 0x1f ;  /* 0x0000001fffec7424 */ /* 0x000fc400078e00ff */
[----:B------:R-:W-:Y:S05]  /*22130*/  CALL.REL.NOINC `($__internal_59_$__cuda_sm70_shflsync_bfly_p) ;  /* 0x00000cd000007944 */ /* 0x000fea0003c00000 */
[----:B01----:R-:W-:Y:S01]  /*22140*/  FADD.FTZ R238, R238, R233 ;  /* 0x000000e9eeee7221 */ /* 0x003fe20000010000 */
[----:B------:R-:W-:Y:S01]  /*22150*/  MOV R234, 0x221a0 ;  /* 0x000221a000ea7802 */ /* 0x000fe20000000f00 */
[----:B------:R-:W-:-:S02]  /*22160*/  IMAD.MOV.U32 R233, RZ, RZ, 0x8 ;  /* 0x00000008ffe97424 */ /* 0x000fc400078e00ff */
[----:B------:R-:W-:Y:S02]  /*22170*/  IMAD.MOV.U32 R236, RZ, RZ, 0x1f ;  /* 0x0000001fffec7424 */ /* 0x000fe400078e00ff */
[----:B------:R-:W-:Y:S02]  /*22180*/  IMAD.MOV.U32 R237, RZ, RZ, -0x1 ;  /* 0xffffffffffed7424 */ /* 0x000fe400078e00ff */
[----:B------:R-:W-:Y:S05]  /*22190*/  CALL.REL.NOINC `($__internal_59_$__cuda_sm70_shflsync_bfly_p) ;  /* 0x00000c7000007944 */ /* 0x000fea0003c00000 */
[----:B0-----:R-:W-:Y:S01]  /*221a0*/  HFMA2.MMA R236, -RZ, RZ, 0, 1.847743988037109375e-06 ;  /* 0x0000001fffec7435 */ /* 0x001fe200000001ff */
[----:B-1----:R-:W-:Y:S01]  /*221b0*/  FADD.FTZ R238, R238, R233 ;  /* 0x000000e9eeee7221 */ /* 0x002fe20000010000 */
[----:B------:R-:W-:Y:S01]  /*221c0*/  MOV R234, 0x22200 ;  /* 0x0002220000ea7802 */ /* 0x000fe20000000f00 */
[----:B------:R-:W-:Y:S02]  /*221d0*/  IMAD.MOV.U32 R233, RZ, RZ, 0x10 ;  /* 0x00000010ffe97424 */ /* 0x000fe400078e00ff */
[----:B------:R-:W-:Y:S02]  /*221e0*/  IMAD.MOV.U32 R237, RZ, RZ, -0x1 ;  /* 0xffffffffffed7424 */ /* 0x000fe400078e00ff */
[----:B------:R-:W-:Y:S05]  /*221f0*/  CALL.REL.NOINC `($__internal_59_$__cuda_sm70_shflsync_bfly_p) ;  /* 0x00000c1000007944 */ /* 0x000fea0003c00000 */
[----:B-1----:R-:W-:Y:S02]  /*22200*/  FADD.FTZ R233, R238, R233 ;  /* 0x000000e9eee97221 */ /* 0x002fe40000010000 */
[----:B0-----:R-:W-:Y:S02]  /*22210*/  IMAD.MOV.U32 R236, RZ, RZ, 0x1f ;  /* 0x0000001fffec7424 */ /* 0x001fe400078e00ff */
[----:B------:R-:W-:-:S02]  /*22220*/  FMUL.FTZ R239, R233, c[0x0][0x1e0] ;  /* 0x00007800e9ef7a20 */ /* 0x000fc40000410000 */
[----:B------:R-:W-:Y:S02]  /*22230*/  IMAD.MOV.U32 R237, RZ, RZ, -0x1 ;  /* 0xffffffffffed7424 */ /* 0x000fe400078e00ff */
        /* <DEDUP_REMOVED lines=160> */
[----:B------:R-:W-:Y:S01]  /*22c40*/  MOV R234, 0x22c70 ;  /* 0x00022c7000ea7802 */ /* 0x000fe20000000f00 */
[----:B------:R-:W-:Y:S02]  /*22c50*/  IMAD.MOV.U32 R233, RZ, RZ, 0x1 ;  /* 0x00000001ffe97424 */ /* 0x000fe400078e00ff */
[----:B------:R-:W-:Y:S05]  /*22c60*/  CALL.REL.NOINC `($__internal_59_$__cuda_sm70_shflsync_bfly_p) ;  /* 0x000001a000007944 */ /* 0x000fea0003c00000 */
[----:B01----:R-:W-:Y:S01]  /*22c70*/  FADD.FTZ R238, R238, R233 ;  /* 0x000000e9eeee7221 */ /* 0x003fe20000010000 */
[----:B------:R-:W-:Y:S01]  /*22c80*/  MOV R233, 0x2 ;  /* 0x0000000200e97802 */ /* 0x000fe20000000f00 */
[----:B------:R-:W-:Y:S01]  /*22c90*/  IMAD.MOV.U32 R236, RZ, RZ, 0x1f ;  /* 0x0000001fffec7424 */ /* 0x000fe200078e00ff */
[----:B------:R-:W-:Y:S01]  /*22ca0*/  MOV R234, 0x22cd0 ;  /* 0x00022cd000ea7802 */ /* 0x000fe20000000f00 */
[----:B------:R-:W-:Y:S02]  /*22cb0*/  IMAD.MOV.U32 R237, RZ, RZ, -0x1 ;  /* 0xffffffffffed7424 */ /* 0x000fe400078e00ff */
        /* <DEDUP_REMOVED lines=19> */
[----:B01----:R-:W-:Y:S01]  /*22df0*/  IMAD.MOV.U32 R237, RZ, RZ, R233 ;  /* 0x000000ffffed7224 */ /* 0x003fe200078e00e9 */
[----:B------:R-:W-:Y:S05]  /*22e00*/  BRA `(.L_x_26382) ;  /* 0xffffd7c000007947 */ /* 0x000fea000383ffff */
        .weak           $__internal_59_$__cuda_sm70_shflsync_bfly_p
        .type           $__internal_59_$__cuda_sm70_shflsync_bfly_p,@function
        .size           $__internal_59_$__cuda_sm70_shflsync_bfly_p,(.L_x_71059 - $__internal_59_$__cuda_sm70_shflsync_bfly_p)
$__internal_59_$__cuda_sm70_shflsync_bfly_p:
[----:B------:R-:W-:Y:S01]  /*22e10*/  IMAD.MOV.U32 R235, RZ, RZ, 0x0 ;  /* 0x00000000ffeb7424 */ /* 0x000fe200078e00ff */
[----:B------:R-:W-:Y:S04]  /*22e20*/  WARPSYNC R237 ;  /* 0x000000ed00007348 */ /* 0x000fe80003800000 */
[----:B------:R0:W1:Y:S01]  /*22e30*/  SHFL.BFLY PT, R233, R238, R233, R236 ;  /* 0x0c0000e9eee97389 */ /* 0x00006200000e00ec */
[----:B------:R-:W-:Y:S05]  /*22e40*/  RET.REL.NODEC R234 `(_ZN10layer_norm13ln_fwd_kernelINS_13Kernel_traitsI13__nv_bfloat16S2_fS2_fjLj2560ELj1ELj4ELj1ELj16ENS_18Kernel_traits_baseILj2560ES2_S2_fS2_fjLj128EEEEELb1ELb0ELb1ELb1EEEvNS_9FwdParamsE) ;  /* 0xfffdd1b0ea007950 */ /* 0x000fea0003c3ffff */
.L_x_26383:
        /* <DEDUP_REMOVED lines=11> */
.L_x_71059:


//--------------------- .text._ZN10layer_norm13ln_fwd_kernelINS_13Kernel_traitsI13__nv_bfloat16S2_fS2_fjLj2560ELj1ELj4ELj1ELj16ENS_18Kernel_traits_baseILj2560ES2_S2_fS2_fjLj128EEEEELb1ELb1ELb0ELb0EEEvNS_9FwdParamsE --------------------------
	.section	.text._ZN10layer_norm13ln_fwd_kernelINS_13Kernel_traitsI13__nv_bfloat16S2_fS2_fjLj2560ELj1ELj4ELj1ELj16ENS_18Kernel_traits_baseILj2560ES2_S2_fS2_fjLj128EEEEELb1ELb1ELb0ELb0EEEvNS_9FwdParamsE,"ax",@progbits
	.sectioninfo	@"SHI_REGISTERS=255"
	.align	128
        .global         _ZN10layer_norm13ln_fwd_kernelINS_13Kernel_traitsI13__nv_bfloat16S2_fS2_fjLj2560ELj1ELj4ELj1ELj16ENS_18Kernel_traits_baseILj2560ES2_S2_fS2_fjLj128EEEEELb1ELb1ELb0ELb0EEEvNS_9FwdParamsE
        .type           _ZN10layer_norm13ln_fwd_kernelINS_13Kernel_traitsI13__nv_bfloat16S2_fS2_fjLj2560ELj1ELj4ELj1ELj16ENS_18Kernel_traits_baseILj2560ES2_S2_fS2_fjLj128EEEEELb1ELb1ELb0ELb0EEEvNS_9FwdParamsE,@function
        .size           _ZN10layer_norm13ln_fwd_kernelINS_13Kernel_traitsI13__nv_bfloat16S2_fS2_fjLj2560ELj1ELj4ELj1ELj16ENS_18Kernel_traits_baseILj2560ES2_S2_fS2_fjLj128EEEEELb1ELb1ELb0ELb0EEEvNS_9FwdParamsE,(.L_x_71060 - _ZN10layer_norm13ln_fwd_kernelINS_13Kernel_traitsI13__nv_bfloat16S2_fS2_fjLj2560ELj1ELj4ELj1ELj16ENS_18Kernel_traits_baseILj2560ES2_S2_fS2_fjLj128EEEEELb1ELb1ELb0ELb0EEEvNS_9FwdParamsE)
        .other          _ZN10layer_norm13ln_fwd_kernelINS_13Kernel_traitsI13__nv_bfloat16S2_fS2_fjLj2560ELj1ELj4ELj1ELj16ENS_18Kernel_traits_baseILj2560ES2_S2_fS2_fjLj128EEEEELb1ELb1ELb0ELb0EEEvNS_9FwdParamsE,@"STO_CUDA_ENTRY STV_DEFAULT"
_ZN10layer_norm13ln_fwd_kernelINS_13Kernel_traitsI13__nv_bfloat16S2_fS2_fjLj2560ELj1ELj4ELj1ELj16ENS_18Kernel_traits_baseILj2560ES2_S2_fS2_fjLj128EEEEELb1ELb1ELb0ELb0EEEvNS_9FwdParamsE:
.text._ZN10layer_norm13ln_fwd_kernelINS_13Kernel_traitsI13__nv_bfloat16S2_fS2_fjLj2560ELj1ELj4ELj1ELj16ENS_18Kernel_traits_baseILj2560ES2_S2_fS2_fjLj128EEEEELb1ELb1ELb0ELb0EEEvNS_9FwdParamsE:
        /* <DEDUP_REMOVED lines=99> */
.L_x_26385:
[----:B0-----:R-:W-:Y:S05]  /*0630*/  BSYNC B0 ;  /* 0x0000000000007941 */ /* 0x001fea0003800000 */
.L_x_26384:
        /* <DEDUP_REMOVED lines=16> */
.L_x_26387:
[----:B0-----:R-:W-:Y:S05]  /*0740*/  BSYNC B0 ;  /* 0x0000000000007941 */ /* 0x001fea0003800000 */
.L_x_26386:
        /* <DEDUP_REMOVED lines=16> */
.L_x_26389:
[----:B0-----:R-:W-:Y:S05]  /*0850*/  BSYNC B0 ;  /* 0x0000000000007941 */ /* 0x001fea0003800000 */
.L_x_26388:
        /* <DEDUP_REMOVED lines=16> */
.L_x_26391:
[----:B0-----:R-:W-:Y:S05]  /*0960*/  BSYNC B0 ;  /* 0x0000000000007941 */ /* 0x001fea0003800000 */
.L_x_26390:
        /* <DEDUP_REMOVED lines=16> */
.L_x_26393:
[----:B0-----:R-:W-:Y:S05]  /*0a70*/  BSYNC B0 ;  /* 0x0000000000007941 */ /* 0x001fea0003800000 */
.L_x_26392:
        /* <DEDUP_REMOVED lines=26> */
.L_x_26395:
[----:B0-----:R-:W-:Y:S05]  /*0c20*/  BSYNC B0 ;  /* 0x0000000000007941 */ /* 0x001fea0003800000 */
.L_x_26394:
        /* <DEDUP_REMOVED lines=25> */
.L_x_26397:
[----:B0-----:R-:W-:Y:S05]  /*0dc0*/  BSYNC B0 ;  /* 0x0000000000007941 */ /* 0x001fea0003800000 */
.L_x_26396:
        /* <DEDUP_REMOVED lines=19> */
.L_x_26399:
[----:B0-----:R-:W-:Y:S05]  /*0f00*/  BSYNC B0 ;  /* 0x0000000000007941 */ /* 0x001fea0003800000 */
.L_x_26398:
        /* <DEDUP_REMOVED lines=20> */
.L_x_26401:
[----:B0-----:R-:W-:Y:S05]  /*1050*/  BSYNC B0 ;  /* 0x0000000000007941 */ /* 0x001fea0003800000 */
.L_x_26400:
        /* <DEDUP_REMOVED lines=19> */
.L_x_26403:
[----:B0-----:R-:W-:Y:S05]  /*1190*/  BSYNC B0 ;  /* 0x0000000000007941 */ /* 0x001fea0003800000 */
.L_x_26402:
        /* <DEDUP_REMOVED lines=15> */
[----:B------:R-:W-:Y:S01]  /*1290*/  IMAD.MOV.U32 R161, RZ, RZ, RZ ;  /* 0x000000ffffa17224 */ /* 0x000fe200078e00ff */
[----:B------:R-:W-:Y:S01]  /*12a0*/  PRMT R174, RZ, 0x7610, R27 ;  /* 0x00007610ffae7816 */ /* 0x000fe2000000001b */
[----:B------:R-:W-:Y:S01]  /*12b0*/  STL [R1+0x17c], R104 ;  /* 0x00017c6801007387 */ /* 0x000fe20000100800 */
[C---:B------:R-:W-:Y:S01]  /*12c0*/  IMAD.HI.U32 R27, R160.reuse, -0x326172a9, RZ ;  /* 0xcd9e8d57a01b7827 */ /* 0x040fe200078e00ff */
[----:B0-----:R-:W-:Y:S01]  /*12d0*/  PRMT R3, RZ, 0x7610, R101 ;  /* 0x00007610ff037816 */ /* 0x001fe20000000065 */
[----:B------:R-:W-:Y:S01]  /*12e0*/  ULDC.U8 UR8, c[0x0][0x1f0] ;  /* 0x00007c0000087ab9 */ /* 0x000fe20000000000 */
[--C-:B------:R-:W-:Y:S01]  /*12f0*/  PRMT R101, RZ, 0x7610, R102.reuse ;  /* 0x00007610ff657816 */ /* 0x100fe20000000066 */
[----:B------:R-:W-:Y:S01]  /*1300*/  IMAD R160, R160, -0x326172a9, RZ ;  /* 0xcd9e8d57a0a07824 */ /* 0x000fe200078e02ff */
[----:B-1----:R-:W-:Y:S01]  /*1310*/  PRMT R100, RZ, 0x5410, R102 ;  /* 0x00005410ff647816 */ /* 0x002fe20000000066 */
        /* <DEDUP_REMOVED lines=49> */
[--C-:B------:R-:W-:Y:S01]  /*1630*/  PRMT R197, RZ, 0x5410, R190.reuse ;  /* 0x00005410ffc57816 */ /* 0x100fe200000000be */
[----:B------:R-:W-:Y:S01]  /*1640*/  STL [R1+0x140], R96 ;  /* 0x0001406001007387 */ /* 0x000fe20000100800 */
[----:B------:R-:W-:-:S02]  /*1650*/  PRMT R195, RZ, 0x7610, R190 ;  /* 0x00007610ffc37816 */ /* 0x000fc400000000be */
[----:B0-----:R-:W-:Y:S02]  /*1660*/  PRMT R3, RZ, 0x5410, R93 ;  /* 0x00005410ff037816 */ /* 0x001fe4000000005d */
        /* <DEDUP_REMOVED lines=76> */
[----:B0-----:R-:W-:Y:S02]  /*1b30*/  PRMT R3, RZ, 0x7610, R87 ;  /* 0x00007610ff037816 */ /* 0x001fe40000000057 */
[----:B------:R-:W-:Y:S02]  /*1b40*/  PRMT R134, RZ, 0x7610, R16 ;  /* 0x00007610ff867816 */ /* 0x000fe40000000010 */
[--C-:B-1----:R-:W-:Y:S01]  /*1b50*/  PRMT R84, RZ, 0x5410, R80.reuse ;  /* 0x00005410ff547816 */ /* 0x102fe20000000050 */
        /* <DEDUP_REMOVED lines=25> */
[----:B------:R-:W-:Y:S01]  /*1cf0*/  STL [R1+0xcc], R81 ;  /* 0x0000cc5101007387 */ /* 0x000fe20000100800 */
[----:B------:R-:W-:-:S02]  /*1d00*/  PRMT R20, RZ, 0x7610, R10 ;  /* 0x00007610ff147816 */ /* 0x000fc4000000000a */
[----:B------:R-:W-:Y:S01]  /*1d10*/  PRMT R18, RZ, 0x7610, R11 ;  /* 0x00007610ff127816 */ /* 0x000fe2000000000b */
        /* <DEDUP_REMOVED lines=19> */
[----:B------:R1:W-:Y:S01]  /*1e50*/  STL [R1+0xb4], R76 ;  /* 0x0000b44c01007387 */ /* 0x0003e20000100800 */
[----:B------:R-:W-:Y:S02]  /*1e60*/  PRMT R177, RZ, 0x5410, R175 ;  /* 0x00005410ffb17816 */ /* 0x000fe400000000af */
[----:B------:R-:W-:Y:S01]  /*1e70*/  LOP3.LUT R27, R27, UR25, R2, 0x96, !PT ;  /* 0x000000191b1b7c12 */ /* 0x000fe2000f8e9602 */
        /* <DEDUP_REMOVED lines=79> */
[----:B0-----:R-:W-:Y:S02]  /*2370*/  PRMT R3, RZ, 0x7610, R65 ;  /* 0x00007610ff037816 */ /* 0x001fe40000000041 */
[----:B------:R-:W-:Y:S02]  /*2380*/  PRMT R65, RZ, 0x5410, R66 ;  /* 0x00005410ff417816 */ /* 0x000fe40000000042 */
[--C-:B------:R-:W-:Y:S01]  /*2390*/  PRMT R153, RZ, 0x5410, R42.reuse ;  /* 0x00005410ff997816 */ /* 0x100fe2000000002a */
[----:B------:R0:W-:Y:S01]  /*23a0*/  STL [R1+0x58], R3 ;  /* 0x0000580301007387 */ /* 0x0001e20000100800 */
[----:B------:R-:W-:-:S02]  /*23b0*/  PRMT R154, RZ, 0x7610, R42 ;  /* 0x00007610ff9a7816 */ /* 0x000fc4000000002a */
[----:B-1----:R-:W-:Y:S01]  /*23c0*/  PRMT R64, RZ, 0x7610, R66 ;  /* 0x00007610ff407816 */ /* 0x002fe20000000042 */
[----:B------:R1:W-:Y:S01]  /*23d0*/  STL [R1+0x54], R65 ;  /* 0x0000544101007387 */ /* 0x0003e20000100800 */
[--C-:B------:R-:W-:Y:S02]  /*23e0*/  PRMT R155, RZ, 0x5410, R43.reuse ;  /* 0x00005410ff9b7816 */ /* 0x100fe4000000002b */
[----:B------:R-:W-:Y:S01]  /*23f0*/  PRMT R156, RZ, 0x7610, R43 ;  /* 0x00007610ff9c7816 */ /* 0x000fe2000000002b */
[----:B------:R2:W-:Y:S01]  /*2400*/  STL [R1+0x50], R64 ;  /* 0x0000504001007387 */ /* 0x0005e20000100800 */
[--C-:B------:R-:W-:Y:S02]  /*2410*/  PRMT R157, RZ, 0x5410, R44.reuse ;  /* 0x00005410ff9d7816 */ /* 0x100fe4000000002c */
[----:B0-----:R-:W-:Y:S02]  /*2420*/  PRMT R3, RZ, 0x5410, R67 ;  /* 0x00005410ff037816 */ /* 0x001fe40000000043 */
[----:B------:R-:W-:-:S02]  /*2430*/  PRMT R158, RZ, 0x7610, R44 ;  /* 0x00007610ff9e7816 */ /* 0x000fc4000000002c */
[----:B-1----:R-:W-:Y:S01]  /*2440*/  PRMT R65, RZ, 0x7610, R67 ;  /* 0x00007610ff417816 */ /* 0x002fe20000000043 */
[----:B------:R0:W-:Y:S01]  /*2450*/  STL [R1+0x4c], R3 ;  /* 0x00004c0301007387 */ /* 0x0001e20000100800 */
[----:B------:R-:W-:Y:S02]  /*2460*/  LOP3.LUT R159, R159, 0x3, RZ, 0xc0, !PT ;  /* 0x000000039f9f7812 */ /* 0x000fe400078ec0ff */
        /* <DEDUP_REMOVED lines=13> */
[----:B------:R-:W-:-:S03]  /*2540*/  PRMT R168, RZ, 0x7610, R47 ;  /* 0x00007610ffa87816 */ /* 0x000fc6000000002f */
[----:B------:R2:W-:Y:S01]  /*2550*/  STL [R1+0x2c], R61 ;  /* 0x00002c3d01007387 */ /* 0x0005e20000100800 */
[--C-:B0-----:R-:W-:Y:S02]  /*2560*/  PRMT R3, RZ, 0x5410, R62.reuse ;  /* 0x00005410ff037816 */ /* 0x101fe4000000003e */
[----:B-1----:R-:W-:-:S03]  /*2570*/  PRMT R60, RZ, 0x7610, R62 ;  /* 0x00007610ff3c7816 */ /* 0x002fc6000000003e */
[----:B------:R0:W-:Y:S01]  /*2580*/  STL [R1+0x24], R3 ;  /* 0x0000240301007387 */ /* 0x0001e20000100800 */
[----:B--2---:R-:W-:-:S03]  /*2590*/  PRMT R61, RZ, 0x5410, R63 ;  /* 0x00005410ff3d7816 */ /* 0x004fc6000000003f */
[----:B------:R1:W-:Y:S04]  /*25a0*/  STL [R1+0x1c], R60 ;  /* 0x00001c3c01007387 */ /* 0x0003e80000100800 */
[----:B------:R-:W-:Y:S01]  /*25b0*/  STL [R1+0x14], R61 ;  /* 0x0000143d01007387 */ /* 0x000fe20000100800 */
[----:B0-----:R-:W-:Y:S02]  /*25c0*/  PRMT R3, RZ, 0x7610, R63 ;  /* 0x00007610ff037816 */ /* 0x001fe4000000003f */
[----:B-1----:R-:W-:-:S03]  /*25d0*/  PRMT R60, RZ, 0x5410, R56 ;  /* 0x00005410ff3c7816 */ /* 0x002fc60000000038 */
[----:B------:R0:W-:Y:S01]  /*25e0*/  STL [R1+0xc], R3 ;  /* 0x00000c0301007387 */ /* 0x0001e20000100800 */
[----:B------:R-:W-:-:S03]  /*25f0*/  PRMT R56, RZ, 0x7610, R56 ;  /* 0x00007610ff387816 */ /* 0x000fc60000000038 */
[----:B------:R-:W-:Y:S04]  /*2600*/  STL [R1+0x40], R60 ;  /* 0x0000403c01007387 */ /* 0x000fe80000100800 */
[----:B------:R1:W-:Y:S01]  /*2610*/  STL [R1+0x38], R56 ;  /* 0x0000383801007387 */ /* 0x0003e20000100800 */
[--C-:B0-----:R-:W-:Y:S02]  /*2620*/  PRMT R3, RZ, 0x5410, R57.reuse ;  /* 0x00005410ff037816 */ /* 0x101fe40000000039 */
[----:B------:R-:W-:-:S03]  /*2630*/  PRMT R57, RZ, 0x7610, R57 ;  /* 0x00007610ff397816 */ /* 0x000fc60000000039 */
[----:B------:R0:W-:Y:S01]  /*2640*/  STL [R1+0x30], R3 ;  /* 0x0000300301007387 */ /* 0x0001e20000100800 */
[----:B-1----:R-:W-:-:S03]  /*2650*/  PRMT R56, RZ, 0x5410, R58 ;  /* 0x00005410ff387816 */ /* 0x002fc6000000003a */
[----:B------:R1:W-:Y:S04]  /*2660*/  STL [R1+0x28], R57 ;  /* 0x0000283901007387 */ /* 0x0003e80000100800 */
[----:B------:R2:W-:Y:S01]  /*2670*/  STL [R1+0x20], R56 ;  /* 0x0000203801007387 */ /* 0x0005e20000100800 */
[----:B0-----:R-:W-:Y:S02]  /*2680*/  PRMT R3, RZ, 0x7610, R58 ;  /* 0x00007610ff037816 */ /* 0x001fe4000000003a */
[----:B-1----:R-:W-:-:S03]  /*2690*/  PRMT R57, RZ, 0x5410, R59 ;  /* 0x00005410ff397816 */ /* 0x002fc6000000003b */
[----:B------:R0:W-:Y:S01]  /*26a0*/  STL [R1+0x18], R3 ;  /* 0x0000180301007387 */ /* 0x0001e20000100800 */
[----:B--2---:R-:W-:-:S03]  /*26b0*/  PRMT R56, RZ, 0x7610, R59 ;  /* 0x00007610ff387816 */ /* 0x004fc6000000003b */
[----:B------:R-:W-:Y:S04]  /*26c0*/  STL [R1+0x10], R57 ;  /* 0x0000103901007387 */ /* 0x000fe80000100800 */
[----:B------:R-:W-:Y:S01]  /*26d0*/  STL [R1+0x8], R56 ;  /* 0x0000083801007387 */ /* 0x000fe20000100800 */
[----:B0-----:R-:W-:Y:S02]  /*26e0*/  PRMT R3, RZ, 0x5410, R236 ;  /* 0x00005410ff037816 */ /* 0x001fe400000000ec */
[----:B------:R-:W-:Y:S02]  /*26f0*/  PRMT R236, RZ, 0x5410, R36 ;  /* 0x00005410ffec7816 */ /* 0x000fe40000000024 */
[----:B------:R-:W-:Y:S01]  /*2700*/  PRMT R36, RZ, 0x7610, R19 ;  /* 0x00007610ff247816 */ /* 0x000fe20000000013 */
[----:B------:R0:W-:Y:S01]  /*2710*/  STL [R1+0x4], R3 ;  /* 0x0000040301007387 */ /* 0x0001e20000100800 */
[----:B------:R-:W-:-:S02]  /*2720*/  PRMT R19, RZ, 0x5410, R11 ;  /* 0x00005410ff137816 */ /* 0x000fc4000000000b */
[----:B------:R-:W-:Y:S02]  /*2730*/  PRMT R11, RZ, 0x5410, R7 ;  /* 0x00005410ff0b7816 */ /* 0x000fe40000000007 */
[----:B------:R-:W-:Y:S02]  /*2740*/  PRMT R7, RZ, 0x5410, R49 ;  /* 0x00005410ff077816 */ /* 0x000fe40000000031 */
[----:B0-----:R-:W-:-:S05]  /*2750*/  PRMT R3, RZ, 0x5410, R52 ;  /* 0x00005410ff037816 */ /* 0x001fca0000000034 */
[----:B------:R0:W-:Y:S02]  /*2760*/  STL [R1], R3 ;  /* 0x0000000301007387 */ /* 0x0001e40000100800 */
[----:B0-----:R-:W-:-:S04]  /*2770*/  IMAD.HI.U32 R3, R162, -0x2daee0ad, RZ ;  /* 0xd2511f53a2037827 */ /* 0x001fc800078e00ff */
[----:B------:R-:W-:Y:S01]  /*2780*/  IMAD R162, R162, -0x2daee0ad, RZ ;  /* 0xd2511f53a2a27824 */ /* 0x000fe200078e02ff */
[----:B------:R-:W-:Y:S02]  /*2790*/  LOP3.LUT R26, R3, UR26, R0, 0x96, !PT ;  /* 0x0000001a031a7c12 */ /* 0x000fe4000f8e9600 */
[----:B------:R-:W-:Y:S02]  /*27a0*/  PRMT R3, RZ, 0x5410, R51 ;  /* 0x00005410ff037816 */ /* 0x000fe40000000033 */
[----:B------:R-:W-:Y:S02]  /*27b0*/  PRMT R0, RZ, 0x5410, R40 ;  /* 0x00005410ff007816 */ /* 0x000fe40000000028 */
.L_x_27008:
[----:B------:R-:W-:Y:S02]  /*27c0*/  ISETP.NE.U32.AND P0, PT, RZ, c[0x0][0x1c0], PT ;  /* 0x00007000ff007a0c */ /* 0x000fe40003f05070 */
[----:B------:R-:W-:Y:S02]  /*27d0*/  LOP3.LUT P1, RZ, R145, 0x8, RZ, 0xc0, !PT ;  /* 0x0000000891ff7812 */ /* 0x000fe4000782c0ff */
[----:B------:R-:W-:-:S13]  /*27e0*/  ISETP.NE.AND.EX P0, PT, RZ, c[0x0][0x1c4], PT, P0 ;  /* 0x00007100ff007a0c */ /* 0x000fda0003f05300 */
[----:B------:R-:W-:-:S05]  /*27f0*/  @P0 MOV R128, 0x2 ;  /* 0x0000000200800802 */ /* 0x000fca0000000f00 */
        /* <DEDUP_REMOVED lines=34> */
.L_x_26408:
[----:B0-----:R-:W-:Y:S02]  /*2a20*/  IMAD.MOV.U32 R129, RZ, RZ, R160 ;  /* 0x000000ffff817224 */ /* 0x001fe400078e00a0 */
.L_x_26409:
[----:B------:R-:W-:Y:S05]  /*2a30*/  BSYNC B2 ;  /* 0x0000000000027941 */ /* 0x000fea0003800000 */
.L_x_26407:
        /* <DEDUP_REMOVED lines=16> */
.L_x_26413:
[----:B------:R-:W-:Y:S05]  /*2b40*/  BSYNC B3 ;  /* 0x0000000000037941 */ /* 0x000fea0003800000 */
.L_x_26412:
        /* <DEDUP_REMOVED lines=44> */
.L_x_26411:
[----:B------:R-:W-:Y:S05]  /*2e10*/  BSYNC B2 ;  /* 0x0000000000027941 */ /* 0x000fea0003800000 */
.L_x_26410:
[----:B------:R-:W2:Y:S01]  /*2e20*/  LDL R49, [R1+0x184] ;  /* 0x0001840001317983 */ /* 0x000ea20000100800 */
        /* <DEDUP_REMOVED lines=15> */
[----:B--2---:R-:W-:-:S04]  /*2f20*/  FMUL.FTZ R48, R49, R48 ;  /* 0x0000003031307220 */ /* 0x004fc80000410000 */
        /* <DEDUP_REMOVED lines=10> */
.L_x_26415:
[----:B------:R-:W-:Y:S02]  /*2fd0*/  IMAD.MOV.U32 R49, RZ, RZ, R160 ;  /* 0x000000ffff317224 */ /* 0x000fe400078e00a0 */
.L_x_26416:
[----:B------:R-:W-:Y:S05]  /*2fe0*/  BSYNC B2 ;  /* 0x0000000000027941 */ /* 0x000fea0003800000 */
.L_x_26414:
        /* <DEDUP_REMOVED lines=16> */
.L_x_26420:
[----:B------:R-:W-:Y:S05]  /*30f0*/  BSYNC B3 ;  /* 0x0000000000037941 */ /* 0x000fea0003800000 */
.L_x_26419:
        /* <DEDUP_REMOVED lines=44> */
.L_x_26418:
[----:B------:R-:W-:Y:S05]  /*33c0*/  BSYNC B2 ;  /* 0x0000000000027941 */ /* 0x000fea0003800000 */
.L_x_26417:
[----:B------:R-:W2:Y:S01]  /*33d0*/  LDL R51, [R1+0x180] ;  /* 0x0001800001337983 */ /* 0x000ea20000100800 */
        /* <DEDUP_REMOVED lines=9> */
[----:B------:R-:W-:-:S09]  /*3470*/  FSEL R52, R52, RZ, !P1 ;  /* 0x000000ff34347208 */ /* 0x000fd20004800000 */
[----:B------:R-:W-:Y:S02]  /*3480*/  @P1 LOP3.LUT R145, R145, 0x2, RZ, 0xfc, !PT ;  /* 0x0000000291911812 */ /* 0x000fe400078efcff */
[----:B------:R-:W-:Y:S01]  /*3490*/  ISETP.NE.AND P1, PT, R50, 0x1, PT ;  /* 0x000000013200780c */ /* 0x000fe20003f25270 */
[----:B--2---:R-:W-:-:S04]  /*34a0*/  FMUL.FTZ R49, R51, R52 ;  /* 0x0000003433317220 */ /* 0x004fc80000410000 */
        /* <DEDUP_REMOVED lines=10> */
.L_x_26422:
[----:B------:R-:W-:Y:S02]  /*3550*/  IMAD.MOV.U32 R52, RZ, RZ, R160 ;  /* 0x000000ffff347224 */ /* 0x000fe400078e00a0 */
.L_x_26423:
[----:B------:R-:W-:Y:S05]  /*3560*/  BSYNC B2 ;  /* 0x0000000000027941 */ /* 0x000fea0003800000 */
.L_x_26421:
        /* <DEDUP_REMOVED lines=16> */
.L_x_26427:
[----:B------:R-:W-:Y:S05]  /*3670*/  BSYNC B3 ;  /* 0x0000000000037941 */ /* 0x000fea0003800000 */
.L_x_26426:
        /* <DEDUP_REMOVED lines=44> */
.L_x_26425:
[----:B------:R-:W-:Y:S05]  /*3940*/  BSYNC B2 ;  /* 0x0000000000027941 */ /* 0x000fea0003800000 */
.L_x_26424:
        /* <DEDUP_REMOVED lines=22> */
.L_x_26429:
[----:B------:R-:W-:Y:S02]  /*3ab0*/  IMAD.MOV.U32 R51, RZ, RZ, R160 ;  /* 0x000000ffff337224 */ /* 0x000fe400078e00a0 */
.L_x_26430:
[----:B------:R-:W-:Y:S05]  /*3ac0*/  BSYNC B2 ;  /* 0x0000000000027941 */ /* 0x000fea0003800000 */
.L_x_26428:
        /* <DEDUP_REMOVED lines=16> */
.L_x_26434:
[----:B------:R-:W-:Y:S05]  /*3bd0*/  BSYNC B3 ;  /* 0x0000000000037941 */ /* 0x000fea0003800000 */
.L_x_26433:
        /* <DEDUP_REMOVED lines=44> */
.L_x_26432:
[----:B------:R-:W-:Y:S05]  /*3ea0*/  BSYNC B2 ;  /* 0x0000000000027941 */ /* 0x000fea0003800000 */
.L_x_26431:
        /* <DEDUP_REMOVED lines=22> */
.L_x_26436:
[----:B------:R-:W-:Y:S02]  /*4010*/  IMAD.MOV.U32 R159, RZ, RZ, R160 ;  /* 0x000000ffff9f7224 */ /* 0x000fe400078e00a0 */
.L_x_26437:
[----:B------:R-:W-:Y:S05]  /*4020*/  BSYNC B2 ;  /* 0x0000000000027941 */ /* 0x000fea0003800000 */
.L_x_26435:
        /* <DEDUP_REMOVED lines=16> */
.L_x_26441:
[----:B------:R-:W-:Y:S05]  /*4130*/  BSYNC B3 ;  /* 0x0000000000037941 */ /* 0x000fea0003800000 */
.L_x_26440:
        /* <DEDUP_REMOVED lines=44> */
.L_x_26439:
[----:B------:R-:W-:Y:S05]  /*4400*/  BSYNC B2 ;  /* 0x0000000000027941 */ /* 0x000fea0003800000 */
.L_x_26438:
        /* <DEDUP_REMOVED lines=22> */
.L_x_26443:
[----:B------:R-:W-:Y:S02]  /*4570*/  IMAD.MOV.U32 R53, RZ, RZ, R160 ;  /* 0x000000ffff357224 */ /* 0x000fe400078e00a0 */
.L_x_26444:
[----:B------:R-:W-:Y:S05]  /*4580*/  BSYNC B2 ;  /* 0x0000000000027941 */ /* 0x000fea0003800000 */
.L_x_26442:
        /* <DEDUP_REMOVED lines=16> */
.L_x_26448:
[----:B------:R-:W-:Y:S05]  /*4690*/  BSYNC B3 ;  /* 0x0000000000037941 */ /* 0x000fea0003800000 */
.L_x_26447:
        /* <DEDUP_REMOVED lines=44> */
.L_x_26446:
[----:B------:R-:W-:Y:S05]  /*4960*/  BSYNC B2 ;  /* 0x0000000000027941 */ /* 0x000fea0003800000 */
.L_x_26445:
        /* <DEDUP_REMOVED lines=22> */
.L_x_26450:
[----:B------:R-:W-:Y:S02]  /*4ad0*/  IMAD.MOV.U32 R54, RZ, RZ, R160 ;  /* 0x000000ffff367224 */ /* 0x000fe400078e00a0 */
.L_x_26451:
[----:B------:R-:W-:Y:S05]  /*4ae0*/  BSYNC B2 ;  /* 0x0000000000027941 */ /* 0x000fea0003800000 */
.L_x_26449:
        /* <DEDUP_REMOVED lines=16> */
.L_x_26455:
[----:B------:R-:W-:Y:S05]  /*4bf0*/  BSYNC B3 ;  /* 0x0000000000037941 */ /* 0x000fea0003800000 */
.L_x_26454:
        /* <DEDUP_REMOVED lines=44> */
.L_x_26453:
[----:B------:R-:W-:Y:S05]  /*4ec0*/  BSYNC B2 ;  /* 0x0000000000027941 */ /* 0x000fea0003800000 */
.L_x_26452:
        /* <DEDUP_REMOVED lines=22> */
.L_x_26457:
[----:B------:R-:W-:Y:S02]  /*5030*/  IMAD.MOV.U32 R172, RZ, RZ, R160 ;  /* 0x000000ffffac7224 */ /* 0x000fe400078e00a0 */
.L_x_26458:
[----:B------:R-:W-:Y:S05]  /*5040*/  BSYNC B2 ;  /* 0x0000000000027941 */ /* 0x000fea0003800000 */
.L_x_26456:
        /* <DEDUP_REMOVED lines=19> */
.L_x_26462:
[----:B------:R-:W-:Y:S05]  /*5180*/  BSYNC B3 ;  /* 0x0000000000037941 */ /* 0x000fea0003800000 */
.L_x_26461:
        /* <DEDUP_REMOVED lines=44> */
.L_x_26460:
[----:B------:R-:W-:Y:S05]  /*5450*/  BSYNC B2 ;  /* 0x0000000000027941 */ /* 0x000fea0003800000 */
.L_x_26459:
        /* <DEDUP_REMOVED lines=11> */
[----:B------:R-:W-:Y:S02]  /*5510*/  FSETP.GTU.FTZ.AND P2, PT, R170, c[0x0][0x1e4], PT ;  /* 0x00007900aa007a0b */ /* 0x000fe40003f5c000 */
[----:B------:R-:W-:Y:S02]  /*5520*/  SEL R170, RZ, 0x1, P1 ;  /* 0x00000001ffaa7807 */ /* 0x000fe40000800000 */
[----:B------:R-:W-:Y:S02]  /*5530*/  SEL R172, RZ, 0x1000000, P2 ;  /* 0x01000000ffac7807 */ /* 0x000fe40001000000 */
[----:B------:R-:W-:Y:S02]  /*5540*/  FSEL R55, R55, RZ, !P2 ;  /* 0x000000ff37377208 */ /* 0x000fe40005000000 */
[----:B------:R-:W-:Y:S01]  /*5550*/  LOP3.LUT R172, R131, R172, R130, 0xfe, !PT ;  /* 0x000000ac83ac7212 */ /* 0x000fe200078efe82 */
[----:B------:R-:W-:-:S05]  /*5560*/  IMAD.WIDE.U32 R130, R129, 0x1000000, RZ ;  /* 0x0100000081827825 */ /* 0x000fca00078e00ff */
[----:B------:R-:W-:Y:S01]  /*5570*/  LOP3.LUT R131, R131, R172, R171, 0xfe, !PT ;  /* 0x000000ac83837212 */ /* 0x000fe200078efeab */
[----:B------:R-:W-:Y:S01]  /*5580*/  IMAD.WIDE.U32 R170, R170, 0x10000, RZ ;  /* 0x00010000aaaa7825 */ /* 0x000fe200078e00ff */
[----:B------:R-:W-:-:S05]  /*5590*/  SEL R172, RZ, 0x1, P5 ;  /* 0x00000001ffac7807 */ /* 0x000fca0002800000 */
[----:B------:R-:W-:-:S05]  /*55a0*/  IMAD.WIDE.U32 R172, R172, 0x100, RZ ;  /* 0x00000100acac7825 */ /* 0x000fca00078e00ff */
[----:B------:R-:W-:Y:S02]  /*55b0*/  LOP3.LUT R171, R173, R131, R171, 0xfe, !PT ;  /* 0x00000083adab7212 */ /* 0x000fe400078efeab */
[----:B------:R-:W2:Y:S01]  /*55c0*/  LDL R173, [R1+0x168] ;  /* 0x0001680001ad7983 */ /* 0x000ea20000100800 */
[----:B------:R-:W-:Y:S02]  /*55d0*/  LOP3.LUT R129, R172, R130, R170, 0xfe, !PT ;  /* 0x00000082ac817212 */ /* 0x000fe400078efeaa */
[----:B------:R-:W-:-:S04]  /*55e0*/  LEA R130, P1, R169, c[0x0][0x188], 0x5 ;  /* 0x00006200a9827a11 */ /* 0x000fc800078228ff */
[----:B------:R-:W-:Y:S02]  /*55f0*/  LEA.HI.X R131, R169, c[0x0][0x18c], RZ, 0x5, P1 ;  /* 0x00006300a9837a11 */ /* 0x000fe400008f2cff */
[----:B------:R-:W-:-:S03]  /*5600*/  SEL R170, RZ, 0x1, P6 ;  /* 0x00000001ffaa7807 */ /* 0x000fc60003000000 */
[----:B------:R-:W-:Y:S01]  /*5610*/  STG.E.128 [R130.64], R48 ;  /* 0x0000003082007986 */ /* 0x000fe2000c101d06 */
[----:B------:R-:W-:Y:S02]  /*5620*/  LOP3.LUT R170, R129, R170, RZ, 0xfc, !PT ;  /* 0x000000aa81aa7212 */ /* 0x000fe400078efcff */
[----:B------:R-:W-:Y:S01]  /*5630*/  IADD3 R129, R169, 0x20, RZ ;  /* 0x00000020a9817810 */ /* 0x000fe20007ffe0ff */
[----:B--2---:R-:W-:-:S04]  /*5640*/  FMUL.FTZ R55, R173, R55 ;  /* 0x00000037ad377220 */ /* 0x004fc80000410000 */
[----:B------:R-:W-:-:S05]  /*5650*/  @P0 FADD.FTZ R55, R47, R55 ;  /* 0x000000372f370221 */ /* 0x000fca0000010000 */
[----:B------:R0:W-:Y:S02]  /*5660*/  STG.E.128 [R130.64+0x10], R52 ;  /* 0x0000103482007986 */ /* 0x0001e4000c101d06 */
[----:B0-----:R-:W-:-:S04]  /*5670*/  LEA R130, P0, R169, c[0x0][0x190], 0x3 ;  /* 0x00006400a9827a11 */ /* 0x001fc800078018ff */
[----:B------:R-:W-:-:S05]  /*5680*/  LEA.HI.X R131, R169, c[0x0][0x194], RZ, 0x3, P0 ;  /* 0x00006500a9837a11 */ /* 0x000fca00000f1cff */
[----:B------:R0:W-:Y:S04]  /*5690*/  STG.E.64 [R130.64], R170 ;  /* 0x000000aa82007986 */ /* 0x0001e8000c101b06 */
.L_x_26406:
[----:B------:R-:W-:Y:S05]  /*56a0*/  BSYNC B1 ;  /* 0x0000000000017941 */ /* 0x000fea0003800000 */
.L_x_26405:
        /* <DEDUP_REMOVED lines=24> */
.L_x_26466:
[----:B01----:R-:W-:Y:S02]  /*5830*/  IMAD.MOV.U32 R130, RZ, RZ, R160 ;  /* 0x000000ffff827224 */ /* 0x003fe400078e00a0 */
.L_x_26467:
[----:B------:R-:W-:Y:S05]  /*5840*/  BSYNC B2 ;  /* 0x0000000000027941 */ /* 0x000fea0003800000 */
.L_x_26465:
        /* <DEDUP_REMOVED lines=16> */
.L_x_26471:
[----:B------:R-:W-:Y:S05]  /*5950*/  BSYNC B3 ;  /* 0x0000000000037941 */ /* 0x000fea0003800000 */
.L_x_26470:
        /* <DEDUP_REMOVED lines=44> */
.L_x_26469:
[----:B------:R-:W-:Y:S05]  /*5c20*/  BSYNC B2 ;  /* 0x0000000000027941 */ /* 0x000fea0003800000 */
.L_x_26468:
[----:B------:R-:W2:Y:S01]  /*5c30*/  LDL R57, [R1+0x164] ;  /* 0x0001640001397983 */ /* 0x000ea20000100800 */
        /* <DEDUP_REMOVED lines=26> */
.L_x_26473:
[----:B------:R-:W-:Y:S02]  /*5de0*/  IMAD.MOV.U32 R57, RZ, RZ, R160 ;  /* 0x000000ffff397224 */ /* 0x000fe400078e00a0 */
.L_x_26474:
[----:B------:R-:W-:Y:S05]  /*5df0*/  BSYNC B2 ;  /* 0x0000000000027941 */ /* 0x000fea0003800000 */
.L_x_26472:
        /* <DEDUP_REMOVED lines=16> */
.L_x_26478:
[----:B------:R-:W-:Y:S05]  /*5f00*/  BSYNC B3 ;  /* 0x0000000000037941 */ /* 0x000fea0003800000 */
.L_x_26477:
        /* <DEDUP_REMOVED lines=44> */
.L_x_26476:
[----:B------:R-:W-:Y:S05]  /*61d0*/  BSYNC B2 ;  /* 0x0000000000027941 */ /* 0x000fea0003800000 */
.L_x_26475:
        /* <DEDUP_REMOVED lines=24> */
.L_x_26480:
[----:B------:R-:W-:Y:S02]  /*6360*/  MOV R60, R160 ;  /* 0x000000a0003c7202 */ /* 0x000fe40000000f00 */
.L_x_26481:
[----:B------:R-:W-:Y:S05]  /*6370*/  BSYNC B2 ;  /* 0x0000000000027941 */ /* 0x000fea0003800000 */
.L_x_26479:
        /* <DEDUP_REMOVED lines=16> */
.L_x_26485:
[----:B------:R-:W-:Y:S05]  /*6480*/  BSYNC B3 ;  /* 0x0000000000037941 */ /* 0x000fea0003800000 */
.L_x_26484:
        /* <DEDUP_REMOVED lines=44> */
.L_x_26483:
[----:B------:R-:W-:Y:S05]  /*6750*/  BSYNC B2 ;  /* 0x0000000000027941 */ /* 0x000fea0003800000 */
.L_x_26482:
        /* <DEDUP_REMOVED lines=22> */
.L_x_26487:
[----:B------:R-:W-:Y:S02]  /*68c0*/  IMAD.MOV.U32 R59, RZ, RZ, R160 ;  /* 0x000000ffff3b7224 */ /* 0x000fe400078e00a0 */
.L_x_26488:
[----:B------:R-:W-:Y:S05]  /*68d0*/  BSYNC B2 ;  /* 0x0000000000027941 */ /* 0x000fea0003800000 */
.L_x_26486:
        /* <DEDUP_REMOVED lines=16> */
.L_x_26492:
[----:B------:R-:W-:Y:S05]  /*69e0*/  BSYNC B3 ;  /* 0x0000000000037941 */ /* 0x000fea0003800000 */
.L_x_26491:
        /* <DEDUP_REMOVED lines=44> */
.L_x_26490:
[----:B------:R-:W-:Y:S05]  /*6cb0*/  BSYNC B2 ;  /* 0x0000000000027941 */ /* 0x000fea0003800000 */
.L_x_26489:
        /* <DEDUP_REMOVED lines=22> */
.L_x_26494:
[----:B------:R-:W-:Y:S02]  /*6e20*/  IMAD.MOV.U32 R159, RZ, RZ, R160 ;  /* 0x000000ffff9f7224 */ /* 0x000fe400078e00a0 */
.L_x_26495:
[----:B------:R-:W-:Y:S05]  /*6e30*/  BSYNC B2 ;  /* 0x0000000000027941 */ /* 0x000fea0003800000 */
.L_x_26493:
        /* <DEDUP_REMOVED lines=16> */
.L_x_26499:
[----:B------:R-:W-:Y:S05]  /*6f40*/  BSYNC B3 ;  /* 0x0000000000037941 */ /* 0x000fea0003800000 */
.L_x_26498:
        /* <DEDUP_REMOVED lines=44> */
.L_x_26497:
[----:B------:R-:W-:Y:S05]  /*7210*/  BSYNC B2 ;  /* 0x0000000000027941 */ /* 0x000fea0003800000 */
.L_x_26496:
        /* <DEDUP_REMOVED lines=22> */
.L_x_26501:
[----:B------:R-:W-:Y:S02]  /*7380*/  IMAD.MOV.U32 R61, RZ, RZ, R160 ;  /* 0x000000ffff3d7224 */ /* 0x000fe400078e00a0 */
.L_x_26502:
[----:B------:R-:W-:Y:S05]  /*7390*/  BSYNC B2 ;  /* 0x0000000000027941 */ /* 0x000fea0003800000 */
.L_x_26500:
        /* <DEDUP_REMOVED lines=16> */
.L_x_26506:
[----:B------:R-:W-:Y:S05]  /*74a0*/  BSYNC B3 ;  /* 0x0000000000037941 */ /* 0x000fea0003800000 */
.L_x_26505:
        /* <DEDUP_REMOVED lines=44> */
.L_x_26504:
[----:B------:R-:W-:Y:S05]  /*7770*/  BSYNC B2 ;  /* 0x0000000000027941 */ /* 0x000fea0003800000 */
.L_x_26503:
        /* <DEDUP_REMOVED lines=22> */
.L_x_26508:
[----:B------:R-:W-:Y:S02]  /*78e0*/  IMAD.MOV.U32 R62, RZ, RZ, R160 ;  /* 0x000000ffff3e7224 */ /* 0x000fe400078e00a0 */
.L_x_26509:
[----:B------:R-:W-:Y:S05]  /*78f0*/  BSYNC B2 ;  /* 0x0000000000027941 */ /* 0x000fea0003800000 */
.L_x_26507:
        /* <DEDUP_REMOVED lines=16> */
.L_x_26513:
[----:B------:R-:W-:Y:S05]  /*7a00*/  BSYNC B3 ;  /* 0x0000000000037941 */ /* 0x000fea0003800000 */
.L_x_26512:
        /* <DEDUP_REMOVED lines=44> */
.L_x_26511:
[----:B------:R-:W-:Y:S05]  /*7cd0*/  BSYNC B2 ;  /* 0x0000000000027941 */ /* 0x000fea0003800000 */
.L_x_26510:
        /* <DEDUP_REMOVED lines=22> */
.L_x_26515:
[----:B------:R-:W-:Y:S02]  /*7e40*/  IMAD.MOV.U32 R173, RZ, RZ, R160 ;  /* 0x000000ffffad7224 */ /* 0x000fe400078e00a0 */
.L_x_26516:
[----:B------:R-:W-:Y:S05]  /*7e50*/  BSYNC B2 ;  /* 0x0000000000027941 */ /* 0x000fea0003800000 */
.L_x_26514:
        /* <DEDUP_REMOVED lines=19> */
.L_x_26520:
[----:B------:R-:W-:Y:S05]  /*7f90*/  BSYNC B3 ;  /* 0x0000000000037941 */ /* 0x000fea0003800000 */
.L_x_26519:
        /* <DEDUP_REMOVED lines=44> */
.L_x_26518:
[----:B------:R-:W-:Y:S05]  /*8260*/  BSYNC B2 ;  /* 0x0000000000027941 */ /* 0x000fea0003800000 */
.L_x_26517:
[----:B------:R-:W0:Y:S01]  /*8270*/  I2F.U32 R170, R173 ;  /* 0x000000ad00aa7306 */ /* 0x000e220000201000 */
[----:B------:R-:W-:Y:S02]  /*8280*/  SEL R130, RZ, 0x10000, P5 ;  /* 0x00010000ff827807 */ /* 0x000fe40002800000 */
[----:B------:R-:W-:Y:S02]  /*8290*/  SEL R131, RZ, 0x100, P4 ;  /* 0x00000100ff837807 */ /* 0x000fe40002000000 */
[----:B------:R-:W-:Y:S02]  /*82a0*/  LOP3.LUT P5, RZ, R145, 0x2, RZ, 0xc0, !PT ;  /* 0x0000000291ff7812 */ /* 0x000fe400078ac0ff */
[----:B------:R-:W-:Y:S02]  /*82b0*/  SEL R171, RZ, 0x1, P3 ;  /* 0x00000001ffab7807 */ /* 0x000fe40001800000 */
        /* <DEDUP_REMOVED lines=11> */
[----:B------:R-:W-:Y:S01]  /*8370*/  IMAD.WIDE.U32 R130, R172, 0x1000000, RZ ;  /* 0x01000000ac827825 */ /* 0x000fe200078e00ff */
[----:B------:R-:W-:-:S04]  /*8380*/  SEL R172, RZ, 0x1, P5 ;  /* 0x00000001ffac7807 */ /* 0x000fc80002800000 */
[----:B------:R-:W-:Y:S01]  /*8390*/  LOP3.LUT R131, R131, R173, R171, 0xfe, !PT ;  /* 0x000000ad83837212 */ /* 0x000fe200078efeab */
[----:B------:R-:W-:-:S04]  /*83a0*/  IMAD.WIDE.U32 R170, R170, 0x10000, RZ ;  /* 0x00010000aaaa7825 */ /* 0x000fc800078e00ff */
        /* <DEDUP_REMOVED lines=8> */
[----:B------:R-:W-:Y:S01]  /*8430*/  LOP3.LUT R170, R170, R172, RZ, 0xfc, !PT ;  /* 0x000000acaaaa7212 */ /* 0x000fe200078efcff */
[----:B--2---:R-:W-:-:S04]  /*8440*/  FMUL.FTZ R63, R173, R63 ;  /* 0x0000003fad3f7220 */ /* 0x004fc80000410000 */
[----:B------:R-:W-:-:S05]  /*8450*/  @P0 FADD.FTZ R63, R47, R63 ;  /* 0x0000003f2f3f0221 */ /* 0x000fca0000010000 */
[----:B------:R0:W-:Y:S02]  /*8460*/  STG.E.128 [R130.64+0x10], R60 ;  /* 0x0000103c82007986 */ /* 0x0001e4000c101d06 */
[----:B0-----:R-:W-:-:S04]  /*8470*/  LEA R130, P0, R129, c[0x0][0x190], 0x3 ;  /* 0x0000640081827a11 */ /* 0x001fc800078018ff */
[----:B------:R-:W-:-:S05]  /*8480*/  LEA.HI.X R131, R129, c[0x0][0x194], RZ, 0x3, P0 ;  /* 0x0000650081837a11 */ /* 0x000fca00000f1cff */
[----:B------:R0:W-:Y:S01]  /*8490*/  STG.E.64 [R130.64], R170 ;  /* 0x000000aa82007986 */ /* 0x0001e2000c101b06 */
[----:B------:R-:W-:-:S03]  /*84a0*/  IADD3 R129, R129, 0x20, RZ ;  /* 0x0000002081817810 */ /* 0x000fc60007ffe0ff */
.L_x_26464:
[----:B------:R-:W-:Y:S05]  /*84b0*/  BSYNC B1 ;  /* 0x0000000000017941 */ /* 0x000fea0003800000 */
.L_x_26463:
        /* <DEDUP_REMOVED lines=24> */
.L_x_26524:
[----:B01----:R-:W-:Y:S02]  /*8640*/  IMAD.MOV.U32 R130, RZ, RZ, R160 ;  /* 0x000000ffff827224 */ /* 0x003fe400078e00a0 */
.L_x_26525:
[----:B------:R-:W-:Y:S05]  /*8650*/  BSYNC B2 ;  /* 0x0000000000027941 */ /* 0x000fea0003800000 */
.L_x_26523:
        /* <DEDUP_REMOVED lines=16> */
.L_x_26529:
[----:B------:R-:W-:Y:S05]  /*8760*/  BSYNC B3 ;  /* 0x0000000000037941 */ /* 0x000fea0003800000 */
.L_x_26528:
        /* <DEDUP_REMOVED lines=44> */
.L_x_26527:
[----:B------:R-:W-:Y:S05]  /*8a30*/  BSYNC B2 ;  /* 0x0000000000027941 */ /* 0x000fea0003800000 */
.L_x_26526:
        /* <DEDUP_REMOVED lines=27> */
.L_x_26531:
[----:B------:R-:W-:Y:S02]  /*8bf0*/  IMAD.MOV.U32 R65, RZ, RZ, R160 ;  /* 0x000000ffff417224 */ /* 0x000fe400078e00a0 */
.L_x_26532:
[----:B------:R-:W-:Y:S05]  /*8c00*/  BSYNC B2 ;  /* 0x0000000000027941 */ /* 0x000fea0003800000 */
.L_x_26530:
        /* <DEDUP_REMOVED lines=16> */
.L_x_26536:
[----:B------:R-:W-:Y:S05]  /*8d10*/  BSYNC B3 ;  /* 0x0000000000037941 */ /* 0x000fea0003800000 */
.L_x_26535:
        /* <DEDUP_REMOVED lines=44> */
.L_x_26534:
[----:B------:R-:W-:Y:S05]  /*8fe0*/  BSYNC B2 ;  /* 0x0000000000027941 */ /* 0x000fea0003800000 */
.L_x_26533:
        /* <DEDUP_REMOVED lines=24> */
.L_x_26538:
[----:B------:R-:W-:Y:S02]  /*9170*/  IMAD.MOV.U32 R68, RZ, RZ, R160 ;  /* 0x000000ffff447224 */ /* 0x000fe400078e00a0 */
.L_x_26539:
[----:B------:R-:W-:Y:S05]  /*9180*/  BSYNC B2 ;  /* 0x0000000000027941 */ /* 0x000fea0003800000 */
.L_x_26537:
        /* <DEDUP_REMOVED lines=16> */
.L_x_26543:
[----:B------:R-:W-:Y:S05]  /*9290*/  BSYNC B3 ;  /* 0x0000000000037941 */ /* 0x000fea0003800000 */
.L_x_26542:
        /* <DEDUP_REMOVED lines=44> */
.L_x_26541:
[----:B------:R-:W-:Y:S05]  /*9560*/  BSYNC B2 ;  /* 0x0000000000027941 */ /* 0x000fea0003800000 */
.L_x_26540:
        /* <DEDUP_REMOVED lines=22> */
.L_x_26545:
[----:B------:R-:W-:Y:S02]  /*96d0*/  IMAD.MOV.U32 R67, RZ, RZ, R160 ;  /* 0x000000ffff437224 */ /* 0x000fe400078e00a0 */
.L_x_26546:
[----:B------:R-:W-:Y:S05]  /*96e0*/  BSYNC B2 ;  /* 0x0000000000027941 */ /* 0x000fea0003800000 */
.L_x_26544:
        /* <DEDUP_REMOVED lines=16> */
.L_x_26550:
[----:B------:R-:W-:Y:S05]  /*97f0*/  BSYNC B3 ;  /* 0x0000000000037941 */ /* 0x000fea0003800000 */
.L_x_26549:
        /* <DEDUP_REMOVED lines=44> */
.L_x_26548:
[----:B------:R-:W-:Y:S05]  /*9ac0*/  BSYNC B2 ;  /* 0x0000000000027941 */ /* 0x000fea0003800000 */
.L_x_26547:
        /* <DEDUP_REMOVED lines=22> */
.L_x_26552:
[----:B------:R-:W-:Y:S02]  /*9c30*/  IMAD.MOV.U32 R159, RZ, RZ, R160 ;  /* 0x000000ffff9f7224 */ /* 0x000fe400078e00a0 */
.L_x_26553:
[----:B------:R-:W-:Y:S05]  /*9c40*/  BSYNC B2 ;  /* 0x0000000000027941 */ /* 0x000fea0003800000 */
.L_x_26551:
        /* <DEDUP_REMOVED lines=16> */
.L_x_26557:
[----:B------:R-:W-:Y:S05]  /*9d50*/  BSYNC B3 ;  /* 0x0000000000037941 */ /* 0x000fea0003800000 */
.L_x_26556:
        /* <DEDUP_REMOVED lines=44> */
.L_x_26555:
[----:B------:R-:W-:Y:S05]  /*a020*/  BSYNC B2 ;  /* 0x0000000000027941 */ /* 0x000fea0003800000 */
.L_x_26554:
        /* <DEDUP_REMOVED lines=22> */
.L_x_26559:
[----:B------:R-:W-:Y:S02]  /*a190*/  IMAD.MOV.U32 R69, RZ, RZ, R160 ;  /* 0x000000ffff457224 */ /* 0x000fe400078e00a0 */
.L_x_26560:
[----:B------:R-:W-:Y:S05]  /*a1a0*/  BSYNC B2 ;  /* 0x0000000000027941 */ /* 0x000fea0003800000 */
.L_x_26558:
        /* <DEDUP_REMOVED lines=16> */
.L_x_26564:
[----:B------:R-:W-:Y:S05]  /*a2b0*/  BSYNC B3 ;  /* 0x0000000000037941 */ /* 0x000fea0003800000 */
.L_x_26563:
        /* <DEDUP_REMOVED lines=44> */
.L_x_26562:
[----:B------:R-:W-:Y:S05]  /*a580*/  BSYNC B2 ;  /* 0x0000000000027941 */ /* 0x000fea0003800000 */
.L_x_26561:
        /* <DEDUP_REMOVED lines=22> */
.L_x_26566:
[----:B------:R-:W-:Y:S02]  /*a6f0*/  IMAD.MOV.U32 R70, RZ, RZ, R160 ;  /* 0x000000ffff467224 */ /* 0x000fe400078e00a0 */
.L_x_26567:
[----:B------:R-:W-:Y:S05]  /*a700*/  BSYNC B2 ;  /* 0x0000000000027941 */ /* 0x000fea0003800000 */
.L_x_26565:
        /* <DEDUP_REMOVED lines=16> */
.L_x_26571:
[----:B------:R-:W-:Y:S05]  /*a810*/  BSYNC B3 ;  /* 0x0000000000037941 */ /* 0x000fea0003800000 */
.L_x_26570:
        /* <DEDUP_REMOVED lines=44> */
.L_x_26569:
[----:B------:R-:W-:Y:S05]  /*aae0*/  BSYNC B2 ;  /* 0x0000000000027941 */ /* 0x000fea0003800000 */
.L_x_26568:
        /* <DEDUP_REMOVED lines=22> */
.L_x_26573:
[----:B------:R-:W-:Y:S02]  /*ac50*/  MOV R173, R160 ;  /* 0x000000a000ad7202 */ /* 0x000fe40000000f00 */
.L_x_26574:
[----:B------:R-:W-:Y:S05]  /*ac60*/  BSYNC B2 ;  /* 0x0000000000027941 */ /* 0x000fea0003800000 */
.L_x_26572:
        /* <DEDUP_REMOVED lines=19> */
.L_x_26578:
[----:B------:R-:W-:Y:S05]  /*ada0*/  BSYNC B3 ;  /* 0x0000000000037941 */ /* 0x000fea0003800000 */
.L_x_26577:
        /* <DEDUP_REMOVED lines=44> */
.L_x_26576:
[----:B------:R-:W-:Y:S05]  /*b070*/  BSYNC B2 ;  /* 0x0000000000027941 */ /* 0x000fea0003800000 */
.L_x_26575:
        /* <DEDUP_REMOVED lines=36> */
.L_x_26522:
[----:B------:R-:W-:Y:S05]  /*b2c0*/  BSYNC B1 ;  /* 0x0000000000017941 */ /* 0x000fea0003800000 */
.L_x_26521:
        /* <DEDUP_REMOVED lines=24> */
.L_x_26582:
[----:B01----:R-:W-:Y:S02]  /*b450*/  MOV R130, R160 ;  /* 0x000000a000827202 */ /* 0x003fe40000000f00 */
.L_x_26583:
[----:B------:R-:W-:Y:S05]  /*b460*/  BSYNC B2 ;  /* 0x0000000000027941 */ /* 0x000fea0003800000 */
.L_x_26581:
        /* <DEDUP_REMOVED lines=16> */
.L_x_26587:
[----:B------:R-:W-:Y:S05]  /*b570*/  BSYNC B3 ;  /* 0x0000000000037941 */ /* 0x000fea0003800000 */
.L_x_26586:
        /* <DEDUP_REMOVED lines=44> */
.L_x_26585:
[----:B------:R-:W-:Y:S05]  /*b840*/  BSYNC B2 ;  /* 0x0000000000027941 */ /* 0x000fea0003800000 */
.L_x_26584:
        /* <DEDUP_REMOVED lines=27> */
.L_x_26589:
[----:B------:R-:W-:Y:S02]  /*ba00*/  MOV R73, R160 ;  /* 0x000000a000497202 */ /* 0x000fe40000000f00 */
.L_x_26590:
[----:B------:R-:W-:Y:S05]  /*ba10*/  BSYNC B2 ;  /* 0x0000000000027941 */ /* 0x000fea0003800000 */
.L_x_26588:
        /* <DEDUP_REMOVED lines=16> */
.L_x_26594:
[----:B------:R-:W-:Y:S05]  /*bb20*/  BSYNC B3 ;  /* 0x0000000000037941 */ /* 0x000fea0003800000 */
.L_x_26593:
        /* <DEDUP_REMOVED lines=44> */
.L_x_26592:
[----:B------:R-:W-:Y:S05]  /*bdf0*/  BSYNC B2 ;  /* 0x0000000000027941 */ /* 0x000fea0003800000 */
.L_x_26591:
        /* <DEDUP_REMOVED lines=24> */
.L_x_26596:
[----:B------:R-:W-:Y:S02]  /*bf80*/  IMAD.MOV.U32 R76, RZ, RZ, R160 ;  /* 0x000000ffff4c7224 */ /* 0x000fe400078e00a0 */
.L_x_26597:
[----:B------:R-:W-:Y:S05]  /*bf90*/  BSYNC B2 ;  /* 0x0000000000027941 */ /* 0x000fea0003800000 */
.L_x_26595:
        /* <DEDUP_REMOVED lines=16> */
.L_x_26601:
[----:B------:R-:W-:Y:S05]  /*c0a0*/  BSYNC B3 ;  /* 0x0000000000037941 */ /* 0x000fea0003800000 */
.L_x_26600:
        /* <DEDUP_REMOVED lines=44> */
.L_x_26599:
[----:B------:R-:W-:Y:S05]  /*c370*/  BSYNC B2 ;  /* 0x0000000000027941 */ /* 0x000fea0003800000 */
.L_x_26598:
        /* <DEDUP_REMOVED lines=22> */
.L_x_26603:
[----:B------:R-:W-:Y:S02]  /*c4e0*/  IMAD.MOV.U32 R75, RZ, RZ, R160 ;  /* 0x000000ffff4b7224 */ /* 0x000fe400078e00a0 */
.L_x_26604:
[----:B------:R-:W-:Y:S05]  /*c4f0*/  BSYNC B2 ;  /* 0x0000000000027941 */ /* 0x000fea0003800000 */
.L_x_26602:
        /* <DEDUP_REMOVED lines=16> */
.L_x_26608:
[----:B------:R-:W-:Y:S05]  /*c600*/  BSYNC B3 ;  /* 0x0000000000037941 */ /* 0x000fea0003800000 */
.L_x_26607:
        /* <DEDUP_REMOVED lines=44> */
.L_x_26606:
[----:B------:R-:W-:Y:S05]  /*c8d0*/  BSYNC B2 ;  /* 0x0000000000027941 */ /* 0x000fea0003800000 */
.L_x_26605:
        /* <DEDUP_REMOVED lines=22> */
.L_x_26610:
[----:B------:R-:W-:Y:S02]  /*ca40*/  IMAD.MOV.U32 R159, RZ, RZ, R160 ;  /* 0x000000ffff9f7224 */ /* 0x000fe400078e00a0 */
.L_x_26611:
[----:B------:R-:W-:Y:S05]  /*ca50*/  BSYNC B2 ;  /* 0x0000000000027941 */ /* 0x000fea0003800000 */
.L_x_26609:
        /* <DEDUP_REMOVED lines=16> */
.L_x_26615:
[----:B------:R-:W-:Y:S05]  /*cb60*/  BSYNC B3 ;  /* 0x0000000000037941 */ /* 0x000fea0003800000 */
.L_x_26614:
        /* <DEDUP_REMOVED lines=44> */
.L_x_26613:
[----:B------:R-:W-:Y:S05]  /*ce30*/  BSYNC B2 ;  /* 0x0000000000027941 */ /* 0x000fea0003800000 */
.L_x_26612:
        /* <DEDUP_REMOVED lines=22> */
.L_x_26617:
[----:B------:R-:W-:Y:S02]  /*cfa0*/  IMAD.MOV.U32 R77, RZ, RZ, R160 ;  /* 0x000000ffff4d7224 */ /* 0x000fe400078e00a0 */
.L_x_26618:
[----:B------:R-:W-:Y:S05]  /*cfb0*/  BSYNC B2 ;  /* 0x0000000000027941 */ /* 0x000fea0003800000 */
.L_x_26616:
        /* <DEDUP_REMOVED lines=16> */
.L_x_26622:
[----:B------:R-:W-:Y:S05]  /*d0c0*/  BSYNC B3 ;  /* 0x0000000000037941 */ /* 0x000fea0003800000 */
.L_x_26621:
        /* <DEDUP_REMOVED lines=44> */
.L_x_26620:
[----:B------:R-:W-:Y:S05]  /*d390*/  BSYNC B2 ;  /* 0x0000000000027941 */ /* 0x000fea0003800000 */
.L_x_26619:
        /* <DEDUP_REMOVED lines=22> */
.L_x_26624:
[----:B------:R-:W-:Y:S02]  /*d500*/  IMAD.MOV.U32 R78, RZ, RZ, R160 ;  /* 0x000000ffff4e7224 */ /* 0x000fe400078e00a0 */
.L_x_26625:
[----:B------:R-:W-:Y:S05]  /*d510*/  BSYNC B2 ;  /* 0x0000000000027941 */ /* 0x000fea0003800000 */
.L_x_26623:
        /* <DEDUP_REMOVED lines=16> */
.L_x_26629:
[----:B------:R-:W-:Y:S05]  /*d620*/  BSYNC B3 ;  /* 0x0000000000037941 */ /* 0x000fea0003800000 */
.L_x_26628:
        /* <DEDUP_REMOVED lines=44> */
.L_x_26627:
[----:B------:R-:W-:Y:S05]  /*d8f0*/  BSYNC B2 ;  /* 0x0000000000027941 */ /* 0x000fea0003800000 */
.L_x_26626:
        /* <DEDUP_REMOVED lines=22> */
.L_x_26631:
[----:B------:R-:W-:Y:S02]  /*da60*/  IMAD.MOV.U32 R173, RZ, RZ, R160 ;  /* 0x000000ffffad7224 */ /* 0x000fe400078e00a0 */
.L_x_26632:
[----:B------:R-:W-:Y:S05]  /*da70*/  BSYNC B2 ;  /* 0x0000000000027941 */ /* 0x000fea0003800000 */
.L_x_26630:
        /* <DEDUP_REMOVED lines=19> */
.L_x_26636:
[----:B------:R-:W-:Y:S05]  /*dbb0*/  BSYNC B3 ;  /* 0x0000000000037941 */ /* 0x000fea0003800000 */
.L_x_26635:
        /* <DEDUP_REMOVED lines=44> */
.L_x_26634:
[----:B------:R-:W-:Y:S05]  /*de80*/  BSYNC B2 ;  /* 0x0000000000027941 */ /* 0x000fea0003800000 */
.L_x_26633:
        /* <DEDUP_REMOVED lines=36> */
.L_x_26580:
[----:B------:R-:W-:Y:S05]  /*e0d0*/  BSYNC B1 ;  /* 0x0000000000017941 */ /* 0x000fea0003800000 */
.L_x_26579:
        /* <DEDUP_REMOVED lines=24> */
.L_x_26640:
[----:B01----:R-:W-:Y:S02]  /*e260*/  IMAD.MOV.U32 R130, RZ, RZ, R160 ;  /* 0x000000ffff827224 */ /* 0x003fe400078e00a0 */
.L_x_26641:
[----:B------:R-:W-:Y:S05]  /*e270*/  BSYNC B2 ;  /* 0x0000000000027941 */ /* 0x000fea0003800000 */
.L_x_26639:
        /* <DEDUP_REMOVED lines=16> */
.L_x_26645:
[----:B------:R-:W-:Y:S05]  /*e380*/  BSYNC B3 ;  /* 0x0000000000037941 */ /* 0x000fea0003800000 */
.L_x_26644:
        /* <DEDUP_REMOVED lines=37> */
[----:B------:R-:W-:-:S03]  /*e5e0*/  MOV R83, RZ ;  /* 0x000000ff00537202 */ /* 0x000fc60000000f00 */
[----:B------:R-:W-:-:S04]  /*e5f0*/  IMAD.WIDE.U32 R80, R80, -0x2daee0ad, RZ ;  /* 0xd2511f5350507825 */ /* 0x000fc800078e00ff */
[----:B------:R-:W-:Y:S01]  /*e600*/  IMAD.MOV.U32 R162, RZ, RZ, R80 ;  /* 0x000000ffffa27224 */ /* 0x000fe200078e0050 */
[----:B------:R-:W-:Y:S01]  /*e610*/  LOP3.LUT R26, R81, UR26, R26, 0x96, !PT ;  /* 0x0000001a511a7c12 */ /* 0x000fe2000f8e961a */
[----:B------:R-:W-:-:S04]  /*e620*/  IMAD.WIDE.U32 R80, R27, -0x326172a9, RZ ;  /* 0xcd9e8d571b507825 */ /* 0x000fc800078e00ff */
[----:B------:R-:W-:Y:S01]  /*e630*/  IMAD.MOV.U32 R160, RZ, RZ, R80 ;  /* 0x000000ffffa07224 */ /* 0x000fe200078e0050 */
[----:B------:R-:W-:Y:S02]  /*e640*/  LOP3.LUT R27, R81, UR25, R82, 0x96, !PT ;  /* 0x00000019511b7c12 */ /* 0x000fe4000f8e9652 */
.L_x_26643:
[----:B------:R-:W-:Y:S05]  /*e650*/  BSYNC B2 ;  /* 0x0000000000027941 */ /* 0x000fea0003800000 */
.L_x_26642:
        /* <DEDUP_REMOVED lines=27> */
.L_x_26647:
[----:B------:R-:W-:Y:S02]  /*e810*/  IMAD.MOV.U32 R81, RZ, RZ, R160 ;  /* 0x000000ffff517224 */ /* 0x000fe400078e00a0 */
.L_x_26648:
[----:B------:R-:W-:Y:S05]  /*e820*/  BSYNC B2 ;  /* 0x0000000000027941 */ /* 0x000fea0003800000 */
.L_x_26646:
        /* <DEDUP_REMOVED lines=16> */
.L_x_26652:
[----:B------:R-:W-:Y:S05]  /*e930*/  BSYNC B3 ;  /* 0x0000000000037941 */ /* 0x000fea0003800000 */
.L_x_26651:
        /* <DEDUP_REMOVED lines=44> */
.L_x_26650:
[----:B------:R-:W-:Y:S05]  /*ec00*/  BSYNC B2 ;  /* 0x0000000000027941 */ /* 0x000fea0003800000 */
.L_x_26649:
        /* <DEDUP_REMOVED lines=24> */
.L_x_26654:
[----:B------:R-:W-:Y:S02]  /*ed90*/  IMAD.MOV.U32 R84, RZ, RZ, R160 ;  /* 0x000000ffff547224 */ /* 0x000fe400078e00a0 */
.L_x_26655:
[----:B------:R-:W-:Y:S05]  /*eda0*/  BSYNC B2 ;  /* 0x0000000000027941 */ /* 0x000fea0003800000 */
.L_x_26653:
        /* <DEDUP_REMOVED lines=16> */
.L_x_26659:
[----:B------:R-:W-:Y:S05]  /*eeb0*/  BSYNC B3 ;  /* 0x0000000000037941 */ /* 0x000fea0003800000 */
.L_x_26658:
        /* <DEDUP_REMOVED lines=44> */
.L_x_26657:
[----:B------:R-:W-:Y:S05]  /*f180*/  BSYNC B2 ;  /* 0x0000000000027941 */ /* 0x000fea0003800000 */
.L_x_26656:
        /* <DEDUP_REMOVED lines=22> */
.L_x_26661:
[----:B------:R-:W-:Y:S02]  /*f2f0*/  IMAD.MOV.U32 R83, RZ, RZ, R160 ;  /* 0x000000ffff537224 */ /* 0x000fe400078e00a0 */
.L_x_26662:
[----:B------:R-:W-:Y:S05]  /*f300*/  BSYNC B2 ;  /* 0x0000000000027941 */ /* 0x000fea0003800000 */
.L_x_26660:
        /* <DEDUP_REMOVED lines=16> */
.L_x_26666:
[----:B------:R-:W-:Y:S05]  /*f410*/  BSYNC B3 ;  /* 0x0000000000037941 */ /* 0x000fea0003800000 */
.L_x_26665:
        /* <DEDUP_REMOVED lines=44> */
.L_x_26664:
[----:B------:R-:W-:Y:S05]  /*f6e0*/  BSYNC B2 ;  /* 0x0000000000027941 */ /* 0x000fea0003800000 */
.L_x_26663:
        /* <DEDUP_REMOVED lines=22> */
.L_x_26668:
[----:B------:R-:W-:Y:S02]  /*f850*/  IMAD.MOV.U32 R159, RZ, RZ, R160 ;  /* 0x000000ffff9f7224 */ /* 0x000fe400078e00a0 */
.L_x_26669:
[----:B------:R-:W-:Y:S05]  /*f860*/  BSYNC B2 ;  /* 0x0000000000027941 */ /* 0x000fea0003800000 */
.L_x_26667:
        /* <DEDUP_REMOVED lines=16> */
.L_x_26673:
[----:B------:R-:W-:Y:S05]  /*f970*/  BSYNC B3 ;  /* 0x0000000000037941 */ /* 0x000fea0003800000 */
.L_x_26672:
        /* <DEDUP_REMOVED lines=44> */
.L_x_26671:
[----:B------:R-:W-:Y:S05]  /*fc40*/  BSYNC B2 ;  /* 0x0000000000027941 */ /* 0x000fea0003800000 */
.L_x_26670:
        /* <DEDUP_REMOVED lines=22> */
.L_x_26675:
[----:B------:R-:W-:Y:S02]  /*fdb0*/  IMAD.MOV.U32 R85, RZ, RZ, R160 ;  /* 0x000000ffff557224 */ /* 0x000fe400078e00a0 */
.L_x_26676:
[----:B------:R-:W-:Y:S05]  /*fdc0*/  BSYNC B2 ;  /* 0x0000000000027941 */ /* 0x000fea0003800000 */
.L_x_26674:
        /* <DEDUP_REMOVED lines=16> */
.L_x_26680:
[----:B------:R-:W-:Y:S05]  /*fed0*/  BSYNC B3 ;  /* 0x0000000000037941 */ /* 0x000fea0003800000 */
.L_x_26679:
        /* <DEDUP_REMOVED lines=44> */
.L_x_26678:
[----:B------:R-:W-:Y:S05]  /*101a0*/  BSYNC B2 ;  /* 0x0000000000027941 */ /* 0x000fea0003800000 */
.L_x_26677:
        /* <DEDUP_REMOVED lines=22> */
.L_x_26682:
[----:B------:R-:W-:Y:S02]  /*10310*/  MOV R86, R160 ;  /* 0x000000a000567202 */ /* 0x000fe40000000f00 */
.L_x_26683:
[----:B------:R-:W-:Y:S05]  /*10320*/  BSYNC B2 ;  /* 0x0000000000027941 */ /* 0x000fea0003800000 */
.L_x_26681:
        /* <DEDUP_REMOVED lines=16> */
.L_x_26687:
[----:B------:R-:W-:Y:S05]  /*10430*/  BSYNC B3 ;  /* 0x0000000000037941 */ /* 0x000fea0003800000 */
.L_x_26686:
        /* <DEDUP_REMOVED lines=44> */
.L_x_26685:
[----:B------:R-:W-:Y:S05]  /*10700*/  BSYNC B2 ;  /* 0x0000000000027941 */ /* 0x000fea0003800000 */
.L_x_26684:
        /* <DEDUP_REMOVED lines=22> */
.L_x_26689:
[----:B------:R-:W-:Y:S02]  /*10870*/  IMAD.MOV.U32 R173, RZ, RZ, R160 ;  /* 0x000000ffffad7224 */ /* 0x000fe400078e00a0 */
.L_x_26690:
[----:B------:R-:W-:Y:S05]  /*10880*/  BSYNC B2 ;  /* 0x0000000000027941 */ /* 0x000fea0003800000 */
.L_x_26688:
        /* <DEDUP_REMOVED lines=19> */
.L_x_26694:
[----:B------:R-:W-:Y:S05]  /*109c0*/  BSYNC B3 ;  /* 0x0000000000037941 */ /* 0x000fea0003800000 */
.L_x_26693:
        /* <DEDUP_REMOVED lines=44> */
.L_x_26692:
[----:B------:R-:W-:Y:S05]  /*10c90*/  BSYNC B2 ;  /* 0x0000000000027941 */ /* 0x000fea0003800000 */
.L_x_26691:
        /* <DEDUP_REMOVED lines=36> */
.L_x_26638:
[----:B------:R-:W-:Y:S05]  /*10ee0*/  BSYNC B1 ;  /* 0x0000000000017941 */ /* 0x000fea0003800000 */
.L_x_26637:
        /* <DEDUP_REMOVED lines=24> */
.L_x_26698:
[----:B01----:R-:W-:Y:S02]  /*11070*/  IMAD.MOV.U32 R130, RZ, RZ, R160 ;  /* 0x000000ffff827224 */ /* 0x003fe400078e00a0 */
.L_x_26699:
[----:B------:R-:W-:Y:S05]  /*11080*/  BSYNC B2 ;  /* 0x0000000000027941 */ /* 0x000fea0003800000 */
.L_x_26697:
        /* <DEDUP_REMOVED lines=16> */
.L_x_26703:
[----:B------:R-:W-:Y:S05]  /*11190*/  BSYNC B3 ;  /* 0x0000000000037941 */ /* 0x000fea0003800000 */
.L_x_26702:
        /* <DEDUP_REMOVED lines=44> */
.L_x_26701:
[----:B------:R-:W-:Y:S05]  /*11460*/  BSYNC B2 ;  /* 0x0000000000027941 */ /* 0x000fea0003800000 */
.L_x_26700:
        /* <DEDUP_REMOVED lines=27> */
.L_x_26705:
[----:B------:R-:W-:Y:S02]  /*11620*/  IMAD.MOV.U32 R89, RZ, RZ, R160 ;  /* 0x000000ffff597224 */ /* 0x000fe400078e00a0 */
.L_x_26706:
[----:B------:R-:W-:Y:S05]  /*11630*/  BSYNC B2 ;  /* 0x0000000000027941 */ /* 0x000fea0003800000 */
.L_x_26704:
        /* <DEDUP_REMOVED lines=16> */
.L_x_26710:
[----:B------:R-:W-:Y:S05]  /*11740*/  BSYNC B3 ;  /* 0x0000000000037941 */ /* 0x000fea0003800000 */
.L_x_26709:
        /* <DEDUP_REMOVED lines=44> */
.L_x_26708:
[----:B------:R-:W-:Y:S05]  /*11a10*/  BSYNC B2 ;  /* 0x0000000000027941 */ /* 0x000fea0003800000 */
.L_x_26707:
        /* <DEDUP_REMOVED lines=24> */
.L_x_26712:
[----:B------:R-:W-:Y:S02]  /*11ba0*/  IMAD.MOV.U32 R92, RZ, RZ, R160 ;  /* 0x000000ffff5c7224 */ /* 0x000fe400078e00a0 */
.L_x_26713:
[----:B------:R-:W-:Y:S05]  /*11bb0*/  BSYNC B2 ;  /* 0x0000000000027941 */ /* 0x000fea0003800000 */
.L_x_26711:
        /* <DEDUP_REMOVED lines=16> */
.L_x_26717:
[----:B------:R-:W-:Y:S05]  /*11cc0*/  BSYNC B3 ;  /* 0x0000000000037941 */ /* 0x000fea0003800000 */
.L_x_26716:
        /* <DEDUP_REMOVED lines=44> */
.L_x_26715:
[----:B------:R-:W-:Y:S05]  /*11f90*/  BSYNC B2 ;  /* 0x0000000000027941 */ /* 0x000fea0003800000 */
.L_x_26714:
        /* <DEDUP_REMOVED lines=22> */
.L_x_26719:
[----:B------:R-:W-:Y:S02]  /*12100*/  IMAD.MOV.U32 R91, RZ, RZ, R160 ;  /* 0x000000ffff5b7224 */ /* 0x000fe400078e00a0 */
.L_x_26720:
[----:B------:R-:W-:Y:S05]  /*12110*/  BSYNC B2 ;  /* 0x0000000000027941 */ /* 0x000fea0003800000 */
.L_x_26718:
        /* <DEDUP_REMOVED lines=16> */
.L_x_26724:
[----:B------:R-:W-:Y:S05]  /*12220*/  BSYNC B3 ;  /* 0x0000000000037941 */ /* 0x000fea0003800000 */
.L_x_26723:
        /* <DEDUP_REMOVED lines=44> */
.L_x_26722:
[----:B------:R-:W-:Y:S05]  /*124f0*/  BSYNC B2 ;  /* 0x0000000000027941 */ /* 0x000fea0003800000 */
.L_x_26721:
        /* <DEDUP_REMOVED lines=22> */
.L_x_26726:
[----:B------:R-:W-:Y:S02]  /*12660*/  IMAD.MOV.U32 R159, RZ, RZ, R160 ;  /* 0x000000ffff9f7224 */ /* 0x000fe400078e00a0 */
.L_x_26727:
[----:B------:R-:W-:Y:S05]  /*12670*/  BSYNC B2 ;  /* 0x0000000000027941 */ /* 0x000fea0003800000 */
.L_x_26725:
        /* <DEDUP_REMOVED lines=16> */
.L_x_26731:
[----:B------:R-:W-:Y:S05]  /*12780*/  BSYNC B3 ;  /* 0x0000000000037941 */ /* 0x000fea0003800000 */
.L_x_26730:
        /* <DEDUP_REMOVED lines=44> */
.L_x_26729:
[----:B------:R-:W-:Y:S05]  /*12a50*/  BSYNC B2 ;  /* 0x0000000000027941 */ /* 0x000fea0003800000 */
.L_x_26728:
        /* <DEDUP_REMOVED lines=22> */
.L_x_26733:
[----:B------:R-:W-:Y:S02]  /*12bc0*/  IMAD.MOV.U32 R93, RZ, RZ, R160 ;  /* 0x000000ffff5d7224 */ /* 0x000fe400078e00a0 */
.L_x_26734:
[----:B------:R-:W-:Y:S05]  /*12bd0*/  BSYNC B2 ;  /* 0x0000000000027941 */ /* 0x000fea0003800000 */
.L_x_26732:
        /* <DEDUP_REMOVED lines=16> */
.L_x_26738:
[----:B------:R-:W-:Y:S05]  /*12ce0*/  BSYNC B3 ;  /* 0x0000000000037941 */ /* 0x000fea0003800000 */
.L_x_26737:
        /* <DEDUP_REMOVED lines=44> */
.L_x_26736:
[----:B------:R-:W-:Y:S05]  /*12fb0*/  BSYNC B2 ;  /* 0x0000000000027941 */ /* 0x000fea0003800000 */
.L_x_26735:
        /* <DEDUP_REMOVED lines=22> */
.L_x_26740:
[----:B------:R-:W-:Y:S02]  /*13120*/  IMAD.MOV.U32 R94, RZ, RZ, R160 ;  /* 0x000000ffff5e7224 */ /* 0x000fe400078e00a0 */
.L_x_26741:
[----:B------:R-:W-:Y:S05]  /*13130*/  BSYNC B2 ;  /* 0x0000000000027941 */ /* 0x000fea0003800000 */
.L_x_26739:
        /* <DEDUP_REMOVED lines=16> */
.L_x_26745:
[----:B------:R-:W-:Y:S05]  /*13240*/  BSYNC B3 ;  /* 0x0000000000037941 */ /* 0x000fea0003800000 */
.L_x_26744:
        /* <DEDUP_REMOVED lines=44> */
.L_x_26743:
[----:B------:R-:W-:Y:S05]  /*13510*/  BSYNC B2 ;  /* 0x0000000000027941 */ /* 0x000fea0003800000 */
.L_x_26742:
        /* <DEDUP_REMOVED lines=22> */
.L_x_26747:
[----:B------:R-:W-:Y:S02]  /*13680*/  IMAD.MOV.U32 R173, RZ, RZ, R160 ;  /* 0x000000ffffad7224 */ /* 0x000fe400078e00a0 */
.L_x_26748:
[----:B------:R-:W-:Y:S05]  /*13690*/  BSYNC B2 ;  /* 0x0000000000027941 */ /* 0x000fea0003800000 */
.L_x_26746:
        /* <DEDUP_REMOVED lines=19> */
.L_x_26752:
[----:B------:R-:W-:Y:S05]  /*137d0*/  BSYNC B3 ;  /* 0x0000000000037941 */ /* 0x000fea0003800000 */
.L_x_26751:
        /* <DEDUP_REMOVED lines=44> */
.L_x_26750:
[----:B------:R-:W-:Y:S05]  /*13aa0*/  BSYNC B2 ;  /* 0x0000000000027941 */ /* 0x000fea0003800000 */
.L_x_26749:
        /* <DEDUP_REMOVED lines=36> */
.L_x_26696:
[----:B------:R-:W-:Y:S05]  /*13cf0*/  BSYNC B1 ;  /* 0x0000000000017941 */ /* 0x000fea0003800000 */
.L_x_26695:
[----:B------:R-:W-:Y:S01]  /*13d00*/  LOP3.LUT P0, RZ, R145, 0x80, RZ, 0xc0, !PT ;  /* 0x0000008091ff7812 */ /* 0x000fe2000780c0ff */
[----:B------:R-:W-:-:S12]  /*13d10*/  BSSY B1, `(.L_x_26753) ;  /* 0x00002df000017945 */ /* 0x000fd80003800000 */
[----:B------:R-:W-:Y:S05]  /*13d20*/  @!P0 BRA `(.L_x_26754) ;  /* 0x00002dd000008947 */ /* 0x000fea0003800000 */
[----:B------:R-:W-:Y:S02]  /*13d30*/  MOV R100, 0x10 ;  /* 0x0000001000647802 */ /* 0x000fe40000000f00 */
        /* <DEDUP_REMOVED lines=20> */
.L_x_26756:
[----:B01----:R-:W-:Y:S02]  /*13e80*/  IMAD.MOV.U32 R130, RZ, RZ, R160 ;  /* 0x000000ffff827224 */ /* 0x003fe400078e00a0 */
.L_x_26757:
[----:B------:R-:W-:Y:S05]  /*13e90*/  BSYNC B2 ;  /* 0x0000000000027941 */ /* 0x000fea0003800000 */
.L_x_26755:
        /* <DEDUP_REMOVED lines=16> */
.L_x_26761:
[----:B------:R-:W-:Y:S05]  /*13fa0*/  BSYNC B3 ;  /* 0x0000000000037941 */ /* 0x000fea0003800000 */
.L_x_26760:
        /* <DEDUP_REMOVED lines=44> */
.L_x_26759:
[----:B------:R-:W-:Y:S05]  /*14270*/  BSYNC B2 ;  /* 0x0000000000027941 */ /* 0x000fea0003800000 */
.L_x_26758:
[----:B------:R-:W2:Y:S01]  /*14280*/  LDL R97, [R1+0xc4] ;  /* 0x0000c40001617983 */ /* 0x000ea20000100800 */
        /* <DEDUP_REMOVED lines=26> */
.L_x_26763:
[----:B------:R-:W-:Y:S02]  /*14430*/  IMAD.MOV.U32 R97, RZ, RZ, R160 ;  /* 0x000000ffff617224 */ /* 0x000fe400078e00a0 */
.L_x_26764:
[----:B------:R-:W-:Y:S05]  /*14440*/  BSYNC B2 ;  /* 0x0000000000027941 */ /* 0x000fea0003800000 */
.L_x_26762:
        /* <DEDUP_REMOVED lines=16> */
.L_x_26768:
[----:B------:R-:W-:Y:S05]  /*14550*/  BSYNC B3 ;  /* 0x0000000000037941 */ /* 0x000fea0003800000 */
.L_x_26767:
        /* <DEDUP_REMOVED lines=44> */
.L_x_26766:
[----:B------:R-:W-:Y:S05]  /*14820*/  BSYNC B2 ;  /* 0x0000000000027941 */ /* 0x000fea0003800000 */
.L_x_26765:
        /* <DEDUP_REMOVED lines=24> */
.L_x_26770:
[----:B------:R-:W-:Y:S02]  /*149b0*/  IMAD.MOV.U32 R100, RZ, RZ, R160 ;  /* 0x000000ffff647224 */ /* 0x000fe400078e00a0 */
.L_x_26771:
[----:B------:R-:W-:Y:S05]  /*149c0*/  BSYNC B2 ;  /* 0x0000000000027941 */ /* 0x000fea0003800000 */
.L_x_26769:
        /* <DEDUP_REMOVED lines=16> */
.L_x_26775:
[----:B------:R-:W-:Y:S05]  /*14ad0*/  BSYNC B3 ;  /* 0x0000000000037941 */ /* 0x000fea0003800000 */
.L_x_26774:
        /* <DEDUP_REMOVED lines=44> */
.L_x_26773:
[----:B------:R-:W-:Y:S05]  /*14da0*/  BSYNC B2 ;  /* 0x0000000000027941 */ /* 0x000fea0003800000 */
.L_x_26772:
        /* <DEDUP_REMOVED lines=22> */
.L_x_26777:
[----:B------:R-:W-:Y:S02]  /*14f10*/  IMAD.MOV.U32 R99, RZ, RZ, R160 ;  /* 0x000000ffff637224 */ /* 0x000fe400078e00a0 */
.L_x_26778:
[----:B------:R-:W-:Y:S05]  /*14f20*/  BSYNC B2 ;  /* 0x0000000000027941 */ /* 0x000fea0003800000 */
.L_x_26776:
        /* <DEDUP_REMOVED lines=16> */
.L_x_26782:
[----:B------:R-:W-:Y:S05]  /*15030*/  BSYNC B3 ;  /* 0x0000000000037941 */ /* 0x000fea0003800000 */
.L_x_26781:
        /* <DEDUP_REMOVED lines=44> */
.L_x_26780:
[----:B------:R-:W-:Y:S05]  /*15300*/  BSYNC B2 ;  /* 0x0000000000027941 */ /* 0x000fea0003800000 */
.L_x_26779:
        /* <DEDUP_REMOVED lines=22> */
.L_x_26784:
[----:B------:R-:W-:Y:S02]  /*15470*/  IMAD.MOV.U32 R159, RZ, RZ, R160 ;  /* 0x000000ffff9f7224 */ /* 0x000fe400078e00a0 */
.L_x_26785:
[----:B------:R-:W-:Y:S05]  /*15480*/  BSYNC B2 ;  /* 0x0000000000027941 */ /* 0x000fea0003800000 */
.L_x_26783:
        /* <DEDUP_REMOVED lines=16> */
.L_x_26789:
[----:B------:R-:W-:Y:S05]  /*15590*/  BSYNC B3 ;  /* 0x0000000000037941 */ /* 0x000fea0003800000 */
.L_x_26788:
        /* <DEDUP_REMOVED lines=44> */
.L_x_26787:
[----:B------:R-:W-:Y:S05]  /*15860*/  BSYNC B2 ;  /* 0x0000000000027941 */ /* 0x000fea0003800000 */
.L_x_26786:
        /* <DEDUP_REMOVED lines=22> */
.L_x_26791:
[----:B------:R-:W-:Y:S02]  /*159d0*/  MOV R101, R160 ;  /* 0x000000a000657202 */ /* 0x000fe40000000f00 */
.L_x_26792:
[----:B------:R-:W-:Y:S05]  /*159e0*/  BSYNC B2 ;  /* 0x0000000000027941 */ /* 0x000fea0003800000 */
.L_x_26790:
        /* <DEDUP_REMOVED lines=16> */
.L_x_26796:
[----:B------:R-:W-:Y:S05]  /*15af0*/  BSYNC B3 ;  /* 0x0000000000037941 */ /* 0x000fea0003800000 */
.L_x_26795:
        /* <DEDUP_REMOVED lines=44> */
.L_x_26794:
[----:B------:R-:W-:Y:S05]  /*15dc0*/  BSYNC B2 ;  /* 0x0000000000027941 */ /* 0x000fea0003800000 */
.L_x_26793:
        /* <DEDUP_REMOVED lines=22> */
.L_x_26798:
[----:B------:R-:W-:Y:S02]  /*15f30*/  IMAD.MOV.U32 R102, RZ, RZ, R160 ;  /* 0x000000ffff667224 */ /* 0x000fe400078e00a0 */
.L_x_26799:
[----:B------:R-:W-:Y:S05]  /*15f40*/  BSYNC B2 ;  /* 0x0000000000027941 */ /* 0x000fea0003800000 */
.L_x_26797:
        /* <DEDUP_REMOVED lines=16> */
.L_x_26803:
[----:B------:R-:W-:Y:S05]  /*16050*/  BSYNC B3 ;  /* 0x0000000000037941 */ /* 0x000fea0003800000 */
.L_x_26802:
        /* <DEDUP_REMOVED lines=44> */
.L_x_26801:
[----:B------:R-:W-:Y:S05]  /*16320*/  BSYNC B2 ;  /* 0x0000000000027941 */ /* 0x000fea0003800000 */
.L_x_26800:
        /* <DEDUP_REMOVED lines=22> */
.L_x_26805:
[----:B------:R-:W-:Y:S02]  /*16490*/  IMAD.MOV.U32 R173, RZ, RZ, R160 ;  /* 0x000000ffffad7224 */ /* 0x000fe400078e00a0 */
.L_x_26806:
[----:B------:R-:W-:Y:S05]  /*164a0*/  BSYNC B2 ;  /* 0x0000000000027941 */ /* 0x000fea0003800000 */
.L_x_26804:
        /* <DEDUP_REMOVED lines=19> */
.L_x_26810:
[----:B------:R-:W-:Y:S05]  /*165e0*/  BSYNC B3 ;  /* 0x0000000000037941 */ /* 0x000fea0003800000 */
.L_x_26809:
        /* <DEDUP_REMOVED lines=44> */
.L_x_26808:
[----:B------:R-:W-:Y:S05]  /*168b0*/  BSYNC B2 ;  /* 0x0000000000027941 */ /* 0x000fea0003800000 */
.L_x_26807:
        /* <DEDUP_REMOVED lines=36> */
.L_x_26754:
[----:B------:R-:W-:Y:S05]  /*16b00*/  BSYNC B1 ;  /* 0x0000000000017941 */ /* 0x000fea0003800000 */
.L_x_26753:
        /* <DEDUP_REMOVED lines=24> */
.L_x_26814:
[----:B01----:R-:W-:Y:S02]  /*16c90*/  IMAD.MOV.U32 R130, RZ, RZ, R160 ;  /* 0x000000ffff827224 */ /* 0x003fe400078e00a0 */
.L_x_26815:
[----:B------:R-:W-:Y:S05]  /*16ca0*/  BSYNC B2 ;  /* 0x0000000000027941 */ /* 0x000fea0003800000 */
.L_x_26813:
        /* <DEDUP_REMOVED lines=16> */
.L_x_26819:
[----:B------:R-:W-:Y:S05]  /*16db0*/  BSYNC B3 ;  /* 0x0000000000037941 */ /* 0x000fea0003800000 */
.L_x_26818:
        /* <DEDUP_REMOVED lines=44> */
.L_x_26817:
[----:B------:R-:W-:Y:S05]  /*17080*/  BSYNC B2 ;  /* 0x0000000000027941 */ /* 0x000fea0003800000 */
.L_x_26816:
        /* <DEDUP_REMOVED lines=27> */
.L_x_26821:
[----:B------:R-:W-:Y:S02]  /*17240*/  IMAD.MOV.U32 R105, RZ, RZ, R160 ;  /* 0x000000ffff697224 */ /* 0x000fe400078e00a0 */
.L_x_26822:
[----:B------:R-:W-:Y:S05]  /*17250*/  BSYNC B2 ;  /* 0x0000000000027941 */ /* 0x000fea0003800000 */
.L_x_26820:
        /* <DEDUP_REMOVED lines=16> */
.L_x_26826:
[----:B------:R-:W-:Y:S05]  /*17360*/  BSYNC B3 ;  /* 0x0000000000037941 */ /* 0x000fea0003800000 */
.L_x_26825:
        /* <DEDUP_REMOVED lines=44> */
.L_x_26824:
[----:B------:R-:W-:Y:S05]  /*17630*/  BSYNC B2 ;  /* 0x0000000000027941 */ /* 0x000fea0003800000 */
.L_x_26823:
        /* <DEDUP_REMOVED lines=24> */
.L_x_26828:
[----:B------:R-:W-:Y:S02]  /*177c0*/  IMAD.MOV.U32 R108, RZ, RZ, R160 ;  /* 0x000000ffff6c7224 */ /* 0x000fe400078e00a0 */
.L_x_26829:
[----:B------:R-:W-:Y:S05]  /*177d0*/  BSYNC B2 ;  /* 0x0000000000027941 */ /* 0x000fea0003800000 */
.L_x_26827:
        /* <DEDUP_REMOVED lines=16> */
.L_x_26833:
[----:B------:R-:W-:Y:S05]  /*178e0*/  BSYNC B3 ;  /* 0x0000000000037941 */ /* 0x000fea0003800000 */
.L_x_26832:
        /* <DEDUP_REMOVED lines=44> */
.L_x_26831:
[----:B------:R-:W-:Y:S05]  /*17bb0*/  BSYNC B2 ;  /* 0x0000000000027941 */ /* 0x000fea0003800000 */
.L_x_26830:
        /* <DEDUP_REMOVED lines=22> */
.L_x_26835:
[----:B------:R-:W-:Y:S02]  /*17d20*/  IMAD.MOV.U32 R107, RZ, RZ, R160 ;  /* 0x000000ffff6b7224 */ /* 0x000fe400078e00a0 */
.L_x_26836:
[----:B------:R-:W-:Y:S05]  /*17d30*/  BSYNC B2 ;  /* 0x0000000000027941 */ /* 0x000fea0003800000 */
.L_x_26834:
        /* <DEDUP_REMOVED lines=16> */
.L_x_26840:
[----:B------:R-:W-:Y:S05]  /*17e40*/  BSYNC B3 ;  /* 0x0000000000037941 */ /* 0x000fea0003800000 */
.L_x_26839:
        /* <DEDUP_REMOVED lines=44> */
.L_x_26838:
[----:B------:R-:W-:Y:S05]  /*18110*/  BSYNC B2 ;  /* 0x0000000000027941 */ /* 0x000fea0003800000 */
.L_x_26837:
        /* <DEDUP_REMOVED lines=22> */
.L_x_26842:
[----:B------:R-:W-:Y:S02]  /*18280*/  IMAD.MOV.U32 R159, RZ, RZ, R160 ;  /* 0x000000ffff9f7224 */ /* 0x000fe400078e00a0 */
.L_x_26843:
[----:B------:R-:W-:Y:S05]  /*18290*/  BSYNC B2 ;  /* 0x0000000000027941 */ /* 0x000fea0003800000 */
.L_x_26841:
        /* <DEDUP_REMOVED lines=16> */
.L_x_26847:
[----:B------:R-:W-:Y:S05]  /*183a0*/  BSYNC B3 ;  /* 0x0000000000037941 */ /* 0x000fea0003800000 */
.L_x_26846:
        /* <DEDUP_REMOVED lines=44> */
.L_x_26845:
[----:B------:R-:W-:Y:S05]  /*18670*/  BSYNC B2 ;  /* 0x0000000000027941 */ /* 0x000fea0003800000 */
.L_x_26844:
        /* <DEDUP_REMOVED lines=22> */
.L_x_26849:
[----:B------:R-:W-:Y:S02]  /*187e0*/  IMAD.MOV.U32 R109, RZ, RZ, R160 ;  /* 0x000000ffff6d7224 */ /* 0x000fe400078e00a0 */
.L_x_26850:
[----:B------:R-:W-:Y:S05]  /*187f0*/  BSYNC B2 ;  /* 0x0000000000027941 */ /* 0x000fea0003800000 */
.L_x_26848:
        /* <DEDUP_REMOVED lines=16> */
.L_x_26854:
[----:B------:R-:W-:Y:S05]  /*18900*/  BSYNC B3 ;  /* 0x0000000000037941 */ /* 0x000fea0003800000 */
.L_x_26853:
        /* <DEDUP_REMOVED lines=44> */
.L_x_26852:
[----:B------:R-:W-:Y:S05]  /*18bd0*/  BSYNC B2 ;  /* 0x0000000000027941 */ /* 0x000fea0003800000 */
.L_x_26851:
        /* <DEDUP_REMOVED lines=22> */
.L_x_26856:
[----:B------:R-:W-:Y:S02]  /*18d40*/  IMAD.MOV.U32 R110, RZ, RZ, R160 ;  /* 0x000000ffff6e7224 */ /* 0x000fe400078e00a0 */
.L_x_26857:
[----:B------:R-:W-:Y:S05]  /*18d50*/  BSYNC B2 ;  /* 0x0000000000027941 */ /* 0x000fea0003800000 */
.L_x_26855:
        /* <DEDUP_REMOVED lines=16> */
.L_x_26861:
[----:B------:R-:W-:Y:S05]  /*18e60*/  BSYNC B3 ;  /* 0x0000000000037941 */ /* 0x000fea0003800000 */
.L_x_26860:
        /* <DEDUP_REMOVED lines=44> */
.L_x_26859:
[----:B------:R-:W-:Y:S05]  /*19130*/  BSYNC B2 ;  /* 0x0000000000027941 */ /* 0x000fea0003800000 */
.L_x_26858:
        /* <DEDUP_REMOVED lines=22> */
.L_x_26863:
[----:B------:R-:W-:Y:S02]  /*192a0*/  IMAD.MOV.U32 R173, RZ, RZ, R160 ;  /* 0x000000ffffad7224 */ /* 0x000fe400078e00a0 */
.L_x_26864:
[----:B------:R-:W-:Y:S05]  /*192b0*/  BSYNC B2 ;  /* 0x0000000000027941 */ /* 0x000fea0003800000 */
.L_x_26862:
        /* <DEDUP_REMOVED lines=19> */
.L_x_26868:
[----:B------:R-:W-:Y:S05]  /*193f0*/  BSYNC B3 ;  /* 0x0000000000037941 */ /* 0x000fea0003800000 */
.L_x_26867:
        /* <DEDUP_REMOVED lines=44> */
.L_x_26866:
[----:B------:R-:W-:Y:S05]  /*196c0*/  BSYNC B2 ;  /* 0x0000000000027941 */ /* 0x000fea0003800000 */
.L_x_26865:
        /* <DEDUP_REMOVED lines=36> */
.L_x_26812:
[----:B------:R-:W-:Y:S05]  /*19910*/  BSYNC B1 ;  /* 0x0000000000017941 */ /* 0x000fea0003800000 */
.L_x_26811:
[----:B------:R-:W-:Y:S01]  /*19920*/  LOP3.LUT P0, RZ, R145, 0x20, RZ, 0xc0, !PT ;  /* 0x0000002091ff7812 */ /* 0x000fe2000780c0ff */
[----:B------:R-:W-:-:S12]  /*19930*/  BSSY B1, `(.L_x_26869) ;  /* 0x00002df000017945 */ /* 0x000fd80003800000 */
[----:B------:R-:W-:Y:S05]  /*19940*/  @!P0 BRA `(.L_x_26870) ;  /* 0x00002dd000008947 */ /* 0x000fea0003800000 */
[----:B------:R-:W-:Y:S01]  /*19950*/  HFMA2.MMA R116, -RZ, RZ, 0, 9.5367431640625e-07 ;  /* 0x00000010ff747435 */ /* 0x000fe200000001ff */
[----:B------:R-:W-:-:S04]  /*19960*/  ISETP.NE.U32.AND P0, PT, RZ, c[0x0][0x180], PT ;  /* 0x00006000ff007a0c */ /* 0x000fc80003f05070 */
[----:B------:R-:W-:-:S05]  /*19970*/  ISETP.NE.AND.EX P0, PT, RZ, c[0x0][0x184], PT, P0 ;  /* 0x00006100ff007a0c */ /* 0x000fca0003f05300 */
[----:B------:R-:W-:-:S06]  /*19980*/  IMAD.WIDE.U32 R116, R129, R116, c[0x0][0x170] ;  /* 0x00005c0081747625 */ /* 0x000fcc00078e0074 */
[----:B------:R-:W5:Y:S02]  /*19990*/  LDG.E.128 R116, [R116.64] ;  /* 0x0000000674747981 */ /* 0x000f64000c1e1d00 */
        /* <DEDUP_REMOVED lines=16> */
.L_x_26872:
[----:B01----:R-:W-:Y:S02]  /*19aa0*/  IMAD.MOV.U32 R130, RZ, RZ, R160 ;  /* 0x000000ffff827224 */ /* 0x003fe400078e00a0 */
.L_x_26873:
[----:B------:R-:W-:Y:S05]  /*19ab0*/  BSYNC B2 ;  /* 0x0000000000027941 */ /* 0x000fea0003800000 */
.L_x_26871:
        /* <DEDUP_REMOVED lines=16> */
.L_x_26877:
[----:B------:R-:W-:Y:S05]  /*19bc0*/  BSYNC B3 ;  /* 0x0000000000037941 */ /* 0x000fea0003800000 */
.L_x_26876:
        /* <DEDUP_REMOVED lines=44> */
.L_x_26875:
[----:B------:R-:W-:Y:S05]  /*19e90*/  BSYNC B2 ;  /* 0x0000000000027941 */ /* 0x000fea0003800000 */
.L_x_26874:
        /* <DEDUP_REMOVED lines=27> */
.L_x_26879:
[----:B------:R-:W-:Y:S02]  /*1a050*/  IMAD.MOV.U32 R113, RZ, RZ, R160 ;  /* 0x000000ffff717224 */ /* 0x000fe400078e00a0 */
.L_x_26880:
[----:B------:R-:W-:Y:S05]  /*1a060*/  BSYNC B2 ;  /* 0x0000000000027941 */ /* 0x000fea0003800000 */
.L_x_26878:
        /* <DEDUP_REMOVED lines=16> */
.L_x_26884:
[----:B------:R-:W-:Y:S05]  /*1a170*/  BSYNC B3 ;  /* 0x0000000000037941 */ /* 0x000fea0003800000 */
.L_x_26883:
        /* <DEDUP_REMOVED lines=44> */
.L_x_26882:
[----:B------:R-:W-:Y:S05]  /*1a440*/  BSYNC B2 ;  /* 0x0000000000027941 */ /* 0x000fea0003800000 */
.L_x_26881:
        /* <DEDUP_REMOVED lines=24> */
.L_x_26886:
[----:B------:R-:W-:Y:S02]  /*1a5d0*/  IMAD.MOV.U32 R116, RZ, RZ, R160 ;  /* 0x000000ffff747224 */ /* 0x000fe400078e00a0 */
.L_x_26887:
[----:B------:R-:W-:Y:S05]  /*1a5e0*/  BSYNC B2 ;  /* 0x0000000000027941 */ /* 0x000fea0003800000 */
.L_x_26885:
        /* <DEDUP_REMOVED lines=16> */
.L_x_26891:
[----:B------:R-:W-:Y:S05]  /*1a6f0*/  BSYNC B3 ;  /* 0x0000000000037941 */ /* 0x000fea0003800000 */
.L_x_26890:
        /* <DEDUP_REMOVED lines=44> */
.L_x_26889:
[----:B------:R-:W-:Y:S05]  /*1a9c0*/  BSYNC B2 ;  /* 0x0000000000027941 */ /* 0x000fea0003800000 */
.L_x_26888:
        /* <DEDUP_REMOVED lines=22> */
.L_x_26893:
[----:B------:R-:W-:Y:S02]  /*1ab30*/  IMAD.MOV.U32 R115, RZ, RZ, R160 ;  /* 0x000000ffff737224 */ /* 0x000fe400078e00a0 */
.L_x_26894:
[----:B------:R-:W-:Y:S05]  /*1ab40*/  BSYNC B2 ;  /* 0x0000000000027941 */ /* 0x000fea0003800000 */
.L_x_26892:
        /* <DEDUP_REMOVED lines=16> */
.L_x_26898:
[----:B------:R-:W-:Y:S05]  /*1ac50*/  BSYNC B3 ;  /* 0x0000000000037941 */ /* 0x000fea0003800000 */
.L_x_26897:
        /* <DEDUP_REMOVED lines=44> */
.L_x_26896:
[----:B------:R-:W-:Y:S05]  /*1af20*/  BSYNC B2 ;  /* 0x0000000000027941 */ /* 0x000fea0003800000 */
.L_x_26895:
        /* <DEDUP_REMOVED lines=22> */
.L_x_26900:
[----:B------:R-:W-:Y:S02]  /*1b090*/  IMAD.MOV.U32 R159, RZ, RZ, R160 ;  /* 0x000000ffff9f7224 */ /* 0x000fe400078e00a0 */
.L_x_26901:
[----:B------:R-:W-:Y:S05]  /*1b0a0*/  BSYNC B2 ;  /* 0x0000000000027941 */ /* 0x000fea0003800000 */
.L_x_26899:
        /* <DEDUP_REMOVED lines=16> */
.L_x_26905:
[----:B------:R-:W-:Y:S05]  /*1b1b0*/  BSYNC B3 ;  /* 0x0000000000037941 */ /* 0x000fea0003800000 */
.L_x_26904:
        /* <DEDUP_REMOVED lines=44> */
.L_x_26903:
[----:B------:R-:W-:Y:S05]  /*1b480*/  BSYNC B2 ;  /* 0x0000000000027941 */ /* 0x000fea0003800000 */
.L_x_26902:
        /* <DEDUP_REMOVED lines=22> */
.L_x_26907:
[----:B------:R-:W-:Y:S02]  /*1b5f0*/  IMAD.MOV.U32 R117, RZ, RZ, R160 ;  /* 0x000000ffff757224 */ /* 0x000fe400078e00a0 */
.L_x_26908:
[----:B------:R-:W-:Y:S05]  /*1b600*/  BSYNC B2 ;  /* 0x0000000000027941 */ /* 0x000fea0003800000 */
.L_x_26906:
        /* <DEDUP_REMOVED lines=16> */
.L_x_26912:
[----:B------:R-:W-:Y:S05]  /*1b710*/  BSYNC B3 ;  /* 0x0000000000037941 */ /* 0x000fea0003800000 */
.L_x_26911:
        /* <DEDUP_REMOVED lines=44> */
.L_x_26910:
[----:B------:R-:W-:Y:S05]  /*1b9e0*/  BSYNC B2 ;  /* 0x0000000000027941 */ /* 0x000fea0003800000 */
.L_x_26909:
        /* <DEDUP_REMOVED lines=22> */
.L_x_26914:
[----:B------:R-:W-:Y:S02]  /*1bb50*/  IMAD.MOV.U32 R118, RZ, RZ, R160 ;  /* 0x000000ffff767224 */ /* 0x000fe400078e00a0 */
.L_x_26915:
[----:B------:R-:W-:Y:S05]  /*1bb60*/  BSYNC B2 ;  /* 0x0000000000027941 */ /* 0x000fea0003800000 */
.L_x_26913:
        /* <DEDUP_REMOVED lines=16> */
.L_x_26919:
[----:B------:R-:W-:Y:S05]  /*1bc70*/  BSYNC B3 ;  /* 0x0000000000037941 */ /* 0x000fea0003800000 */
.L_x_26918:
        /* <DEDUP_REMOVED lines=44> */
.L_x_26917:
[----:B------:R-:W-:Y:S05]  /*1bf40*/  BSYNC B2 ;  /* 0x0000000000027941 */ /* 0x000fea0003800000 */
.L_x_26916:
        /* <DEDUP_REMOVED lines=22> */
.L_x_26921:
[----:B------:R-:W-:Y:S02]  /*1c0b0*/  IMAD.MOV.U32 R173, RZ, RZ, R160 ;  /* 0x000000ffffad7224 */ /* 0x000fe400078e00a0 */
.L_x_26922:
[----:B------:R-:W-:Y:S05]  /*1c0c0*/  BSYNC B2 ;  /* 0x0000000000027941 */ /* 0x000fea0003800000 */
.L_x_26920:
        /* <DEDUP_REMOVED lines=19> */
.L_x_26926:
[----:B------:R-:W-:Y:S05]  /*1c200*/  BSYNC B3 ;  /* 0x0000000000037941 */ /* 0x000fea0003800000 */
.L_x_26925:
        /* <DEDUP_REMOVED lines=44> */
.L_x_26924:
[----:B------:R-:W-:Y:S05]  /*1c4d0*/  BSYNC B2 ;  /* 0x0000000000027941 */ /* 0x000fea0003800000 */
.L_x_26923:
        /* <DEDUP_REMOVED lines=36> */
.L_x_26870:
[----:B------:R-:W-:Y:S05]  /*1c720*/  BSYNC B1 ;  /* 0x0000000000017941 */ /* 0x000fea0003800000 */
.L_x_26869:
        /* <DEDUP_REMOVED lines=24> */
.L_x_26930:
[----:B01----:R-:W-:Y:S02]  /*1c8b0*/  IMAD.MOV.U32 R130, RZ, RZ, R160 ;  /* 0x000000ffff827224 */ /* 0x003fe400078e00a0 */
.L_x_26931:
[----:B------:R-:W-:Y:S05]  /*1c8c0*/  BSYNC B2 ;  /* 0x0000000000027941 */ /* 0x000fea0003800000 */
.L_x_26929:
        /* <DEDUP_REMOVED lines=16> */
.L_x_26935:
[----:B------:R-:W-:Y:S05]  /*1c9d0*/  BSYNC B3 ;  /* 0x0000000000037941 */ /* 0x000fea0003800000 */
.L_x_26934:
        /* <DEDUP_REMOVED lines=44> */
.L_x_26933:
[----:B------:R-:W-:Y:S05]  /*1cca0*/  BSYNC B2 ;  /* 0x0000000000027941 */ /* 0x000fea0003800000 */
.L_x_26932:
        /* <DEDUP_REMOVED lines=27> */
.L_x_26937:
[----:B------:R-:W-:Y:S02]  /*1ce60*/  IMAD.MOV.U32 R121, RZ, RZ, R160 ;  /* 0x000000ffff797224 */ /* 0x000fe400078e00a0 */
.L_x_26938:
[----:B------:R-:W-:Y:S05]  /*1ce70*/  BSYNC B2 ;  /* 0x0000000000027941 */ /* 0x000fea0003800000 */
.L_x_26936:
        /* <DEDUP_REMOVED lines=16> */
.L_x_26942:
[----:B------:R-:W-:Y:S05]  /*1cf80*/  BSYNC B3 ;  /* 0x0000000000037941 */ /* 0x000fea0003800000 */
.L_x_26941:
        /* <DEDUP_REMOVED lines=44> */
.L_x_26940:
[----:B------:R-:W-:Y:S05]  /*1d250*/  BSYNC B2 ;  /* 0x0000000000027941 */ /* 0x000fea0003800000 */
.L_x_26939:
        /* <DEDUP_REMOVED lines=24> */
.L_x_26944:
[----:B------:R-:W-:Y:S02]  /*1d3e0*/  IMAD.MOV.U32 R124, RZ, RZ, R160 ;  /* 0x000000ffff7c7224 */ /* 0x000fe400078e00a0 */
.L_x_26945:
[----:B------:R-:W-:Y:S05]  /*1d3f0*/  BSYNC B2 ;  /* 0x0000000000027941 */ /* 0x000fea0003800000 */
.L_x_26943:
        /* <DEDUP_REMOVED lines=16> */
.L_x_26949:
[----:B------:R-:W-:Y:S05]  /*1d500*/  BSYNC B3 ;  /* 0x0000000000037941 */ /* 0x000fea0003800000 */
.L_x_26948:
        /* <DEDUP_REMOVED lines=44> */
.L_x_26947:
[----:B------:R-:W-:Y:S05]  /*1d7d0*/  BSYNC B2 ;  /* 0x0000000000027941 */ /* 0x000fea0003800000 */
.L_x_26946:
        /* <DEDUP_REMOVED lines=22> */
.L_x_26951:
[----:B------:R-:W-:Y:S02]  /*1d940*/  IMAD.MOV.U32 R123, RZ, RZ, R160 ;  /* 0x000000ffff7b7224 */ /* 0x000fe400078e00a0 */
.L_x_26952:
[----:B------:R-:W-:Y:S05]  /*1d950*/  BSYNC B2 ;  /* 0x0000000000027941 */ /* 0x000fea0003800000 */
.L_x_26950:
        /* <DEDUP_REMOVED lines=16> */
.L_x_26956:
[----:B------:R-:W-:Y:S05]  /*1da60*/  BSYNC B3 ;  /* 0x0000000000037941 */ /* 0x000fea0003800000 */
.L_x_26955:
        /* <DEDUP_REMOVED lines=44> */
.L_x_26954:
[----:B------:R-:W-:Y:S05]  /*1dd30*/  BSYNC B2 ;  /* 0x0000000000027941 */ /* 0x000fea0003800000 */
.L_x_26953:
        /* <DEDUP_REMOVED lines=22> */
.L_x_26958:
[----:B------:R-:W-:Y:S02]  /*1dea0*/  IMAD.MOV.U32 R159, RZ, RZ, R160 ;  /* 0x000000ffff9f7224 */ /* 0x000fe400078e00a0 */
.L_x_26959:
[----:B------:R-:W-:Y:S05]  /*1deb0*/  BSYNC B2 ;  /* 0x0000000000027941 */ /* 0x000fea0003800000 */
.L_x_26957:
        /* <DEDUP_REMOVED lines=16> */
.L_x_26963:
[----:B------:R-:W-:Y:S05]  /*1dfc0*/  BSYNC B3 ;  /* 0x0000000000037941 */ /* 0x000fea0003800000 */
.L_x_26962:
        /* <DEDUP_REMOVED lines=44> */
.L_x_26961:
[----:B------:R-:W-:Y:S05]  /*1e290*/  BSYNC B2 ;  /* 0x0000000000027941 */ /* 0x000fea0003800000 */
.L_x_26960:
        /* <DEDUP_REMOVED lines=22> */
.L_x_26965:
[----:B------:R-:W-:Y:S02]  /*1e400*/  IMAD.MOV.U32 R125, RZ, RZ, R160 ;  /* 0x000000ffff7d7224 */ /* 0x000fe400078e00a0 */
.L_x_26966:
[----:B------:R-:W-:Y:S05]  /*1e410*/  BSYNC B2 ;  /* 0x0000000000027941 */ /* 0x000fea0003800000 */
.L_x_26964:
        /* <DEDUP_REMOVED lines=16> */
.L_x_26970:
[----:B------:R-:W-:Y:S05]  /*1e520*/  BSYNC B3 ;  /* 0x0000000000037941 */ /* 0x000fea0003800000 */
.L_x_26969:
        /* <DEDUP_REMOVED lines=44> */
.L_x_26968:
[----:B------:R-:W-:Y:S05]  /*1e7f0*/  BSYNC B2 ;  /* 0x0000000000027941 */ /* 0x000fea0003800000 */
.L_x_26967:
        /* <DEDUP_REMOVED lines=22> */
.L_x_26972:
[----:B------:R-:W-:Y:S02]  /*1e960*/  IMAD.MOV.U32 R126, RZ, RZ, R160 ;  /* 0x000000ffff7e7224 */ /* 0x000fe400078e00a0 */
.L_x_26973:
[----:B------:R-:W-:Y:S05]  /*1e970*/  BSYNC B2 ;  /* 0x0000000000027941 */ /* 0x000fea0003800000 */
.L_x_26971:
        /* <DEDUP_REMOVED lines=16> */
.L_x_26977:
[----:B------:R-:W-:Y:S05]  /*1ea80*/  BSYNC B3 ;  /* 0x0000000000037941 */ /* 0x000fea0003800000 */
.L_x_26976:
        /* <DEDUP_REMOVED lines=44> */
.L_x_26975:
[----:B------:R-:W-:Y:S05]  /*1ed50*/  BSYNC B2 ;  /* 0x0000000000027941 */ /* 0x000fea0003800000 */
.L_x_26974:
        /* <DEDUP_REMOVED lines=22> */
.L_x_26979:
[----:B------:R-:W-:Y:S02]  /*1eec0*/  IMAD.MOV.U32 R173, RZ, RZ, R160 ;  /* 0x000000ffffad7224 */ /* 0x000fe400078e00a0 */
.L_x_26980:
[----:B------:R-:W-:Y:S05]  /*1eed0*/  BSYNC B2 ;  /* 0x0000000000027941 */ /* 0x000fea0003800000 */
.L_x_26978:
        /* <DEDUP_REMOVED lines=19> */
.L_x_26984:
[----:B------:R-:W-:Y:S05]  /*1f010*/  BSYNC B3 ;  /* 0x0000000000037941 */ /* 0x000fea0003800000 */
.L_x_26983:
        /* <DEDUP_REMOVED lines=44> */
.L_x_26982:
[----:B------:R-:W-:Y:S05]  /*1f2e0*/  BSYNC B2 ;  /* 0x0000000000027941 */ /* 0x000fea0003800000 */
.L_x_26981:
[----:B------:R0:W1:Y:S01]  /*1f2f0*/  I2F.U32 R170, R173 ;  /* 0x000000ad00aa7306 */ /* 0x0000620000201000 */
[----:B------:R-:W-:Y:S02]  /*1f300*/  SEL R130, RZ, 0x100, P4 ;  /* 0x00000100ff827807 */ /* 0x000fe40002000000 */
[----:B------:R-:W-:Y:S02]  /*1f310*/  SEL R131, RZ, 0x10000, P5 ;  /* 0x00010000ff837807 */ /* 0x000fe40002800000 */
[----:B------:R-:W-:Y:S02]  /*1f320*/  PRMT R127, RZ, 0x7610, R127 ;  /* 0x00007610ff7f7816 */ /* 0x000fe4000000007f */
[----:B------:R-:W-:Y:S01]  /*1f330*/  SEL R171, RZ, 0x1, P2 ;  /* 0x00000001ffab7807 */ /* 0x000fe20001000000 */
[----:B0-----:R-:W2:Y:S01]  /*1f340*/  LDL R173, [R1+0x48] ;  /* 0x0000480001ad7983 */ /* 0x001ea20000100800 */
[C---:B------:R-:W-:Y:S01]  /*1f350*/  LOP3.LUT P6, RZ, R145.reuse, 0x4, RZ, 0xc0, !PT ;  /* 0x0000000491ff7812 */ /* 0x040fe200078cc0ff */
[----:B-1----:R-:W-:Y:S01]  /*1f360*/  FFMA.FTZ R170, R170, R172, 1.1641532182693481445e-10 ;  /* 0x2f000000aaaa7423 */ /* 0x002fe200000100ac */
[----:B------:R-:W-:-:S04]  /*1f370*/  LOP3.LUT P5, RZ, R145, 0x2, RZ, 0xc0, !PT ;  /* 0x0000000291ff7812 */ /* 0x000fc800078ac0ff */
[----:B------:R-:W-:Y:S01]  /*1f380*/  FSETP.GTU.FTZ.AND P4, PT, R170, c[0x0][0x1e4], PT ;  /* 0x00007900aa007a0b */ /* 0x000fe20003f9c000 */
[----:B------:R-:W-:-:S03]  /*1f390*/  FMUL.FTZ R127, R127, R128 ;  /* 0x000000807f7f7220 */ /* 0x000fc60000410000 */
[----:B------:R-:W-:Y:S01]  /*1f3a0*/  SEL R172, RZ, 0x1000000, P4 ;  /* 0x01000000ffac7807 */ /* 0x000fe20002000000 */
[----:B------:R-:W-:Y:S01]  /*1f3b0*/  FMUL.FTZ R127, R127, c[0x0][0x1e8] ;  /* 0x00007a007f7f7a20 */ /* 0x000fe20000410000 */
[----:B------:R-:W-:Y:S02]  /*1f3c0*/  SEL R128, RZ, 0x1, P3 ;  /* 0x00000001ff807807 */ /* 0x000fe40001800000 */
[----:B------:R-:W-:Y:S01]  /*1f3d0*/  LOP3.LUT R172, R130, R172, R131, 0xfe, !PT ;  /* 0x000000ac82ac7212 */ /* 0x000fe200078efe83 */
[----:B------:R-:W-:Y:S01]  /*1f3e0*/  IMAD.WIDE.U32 R130, R171, 0x1000000, RZ ;  /* 0x01000000ab827825 */ /* 0x000fe200078e00ff */
[----:B------:R-:W-:Y:S02]  /*1f3f0*/  FSEL R127, R127, RZ, !P4 ;  /* 0x000000ff7f7f7208 */ /* 0x000fe40006000000 */
[----:B------:R-:W-:Y:S02]  /*1f400*/  SEL R170, RZ, 0x1, P1 ;  /* 0x00000001ffaa7807 */ /* 0x000fe40000800000 */
[----:B------:R-:W-:-:S02]  /*1f410*/  LOP3.LUT R131, R131, R172, R128, 0xfe, !PT ;  /* 0x000000ac83837212 */ /* 0x000fc400078efe80 */
[----:B------:R-:W-:Y:S01]  /*1f420*/  SEL R172, RZ, 0x1, P5 ;  /* 0x00000001ffac7807 */ /* 0x000fe20002800000 */
[----:B------:R-:W-:-:S04]  /*1f430*/  IMAD.WIDE.U32 R170, R170, 0x10000, RZ ;  /* 0x00010000aaaa7825 */ /* 0x000fc800078e00ff */
[----:B--2---:R-:W-:Y:S02]  /*1f440*/  FMUL.FTZ R127, R173, R127 ;  /* 0x0000007fad7f7220 */ /* 0x004fe40000410000 */
[----:B------:R-:W-:-:S04]  /*1f450*/  IMAD.WIDE.U32 R172, R172, 0x100, RZ ;  /* 0x00000100acac7825 */ /* 0x000fc800078e00ff */
[----:B------:R-:W-:Y:S01]  /*1f460*/  @P0 FADD.FTZ R127, R47, R127 ;  /* 0x0000007f2f7f0221 */ /* 0x000fe20000010000 */
[----:B------:R-:W-:Y:S02]  /*1f470*/  LOP3.LUT R128, R172, R130, R170, 0xfe, !PT ;  /* 0x00000082ac807212 */ /* 0x000fe400078efeaa */
[----:B------:R-:W-:Y:S02]  /*1f480*/  SEL R170, RZ, 0x1, P6 ;  /* 0x00000001ffaa7807 */ /* 0x000fe40003000000 */
[----:B------:R-:W-:Y:S02]  /*1f490*/  LEA R130, P0, R129, c[0x0][0x188], 0x5 ;  /* 0x0000620081827a11 */ /* 0x000fe400078028ff */
[----:B------:R-:W-:Y:S02]  /*1f4a0*/  LOP3.LUT R171, R173, R131, R171, 0xfe, !PT ;  /* 0x00000083adab7212 */ /* 0x000fe400078efeab */
[----:B------:R-:W-:Y:S02]  /*1f4b0*/  LEA.HI.X R131, R129, c[0x0][0x18c], RZ, 0x5, P0 ;  /* 0x0000630081837a11 */ /* 0x000fe400000f2cff */
[----:B------:R-:W-:-:S02]  /*1f4c0*/  LOP3.LUT R170, R128, R170, RZ, 0xfc, !PT ;  /* 0x000000aa80aa7212 */ /* 0x000fc400078efcff */
[----:B------:R-:W-:-:S04]  /*1f4d0*/  LEA R128, P0, R129, c[0x0][0x190], 0x3 ;  /* 0x0000640081807a11 */ /* 0x000fc800078018ff */
[----:B------:R-:W-:Y:S01]  /*1f4e0*/  LEA.HI.X R129, R129, c[0x0][0x194], RZ, 0x3, P0 ;  /* 0x0000650081817a11 */ /* 0x000fe200000f1cff */
[----:B------:R0:W-:Y:S04]  /*1f4f0*/  STG.E.128 [R130.64], R120 ;  /* 0x0000007882007986 */ /* 0x0001e8000c101d06 */
[----:B------:R0:W-:Y:S04]  /*1f500*/  STG.E.128 [R130.64+0x10], R124 ;  /* 0x0000107c82007986 */ /* 0x0001e8000c101d06 */
[----:B------:R0:W-:Y:S02]  /*1f510*/  STG.E.64 [R128.64], R170 ;  /* 0x000000aa80007986 */ /* 0x0001e4000c101b06 */
.L_x_26928:
[----:B------:R-:W-:Y:S05]  /*1f520*/  BSYNC B1 ;  /* 0x0000000000017941 */ /* 0x000fea0003800000 */
.L_x_26927:
[----:B0-----:R-:W-:Y:S01]  /*1f530*/  FADD.FTZ R128, RZ, R48 ;  /* 0x00000030ff807221 */ /* 0x001fe20000010000 */
[----:B------:R-:W-:-:S02]  /*1f540*/  LOP3.LUT P0, RZ, R145, 0x8, RZ, 0xc0, !PT ;  /* 0x0000000891ff7812 */ /* 0x000fc4000780c0ff */
        /* <DEDUP_REMOVED lines=98> */
.L_x_27009:
        /* <DEDUP_REMOVED lines=191> */
.L_x_27010:
        /* <DEDUP_REMOVED lines=25> */
[----:B------:R-:W2:Y:S04]  /*208f0*/  LDL R131, [R1+0x2c] ;  /* 0x00002c0001837983 */ /* 0x000ea80000100800 */
[----:B-1----:R-:W2:Y:S04]  /*20900*/  LDL R7, [R1+0x28] ;  /* 0x0000280001077983 */ /* 0x002ea80000100800 */
[----:B------:R1:W-:Y:S04]  /*20910*/  STL [R1+0x19c], R6 ;  /* 0x00019c0601007387 */ /* 0x0003e80000100800 */
[----:B-1----:R-:W2:Y:S01]  /*20920*/  LDL R6, [R1+0x40] ;  /* 0x0000400001067983 */ /* 0x002ea20000100800 */
[----:B------:R-:W-:-:S05]  /*20930*/  FSEL R170, R173, RZ, !P0 ;  /* 0x000000ffadaa7208 */ /* 0x000fca0004000000 */
[----:B0-----:R-:W-:Y:S01]  /*20940*/  FADD.FTZ R128, R48, -R170 ;  /* 0x800000aa30807221 */ /* 0x001fe20000010000 */
[----:B------:R0:W-:Y:S03]  /*20950*/  STL [R1+0x198], R5 ;  /* 0x0001980501007387 */ /* 0x0001e60000100800 */
[----:B------:R-:W-:Y:S01]  /*20960*/  FMUL.FTZ R128, R172, R128 ;  /* 0x00000080ac807220 */ /* 0x000fe20000410000 */
[----:B------:R1:W-:Y:S04]  /*20970*/  STL [R1+0x194], R4 ;  /* 0x0001940401007387 */ /* 0x0003e80000100800 */
[----:B------:R0:W-:Y:S04]  /*20980*/  STL [R1+0x190], R3 ;  /* 0x0001900301007387 */ /* 0x0001e80000100800 */
[----:B------:R1:W-:Y:S04]  /*20990*/  STL [R1+0x18c], R2 ;  /* 0x00018c0201007387 */ /* 0x0003e80000100800 */
[----:B------:R1:W-:Y:S04]  /*209a0*/  STL [R1+0x188], R0 ;  /* 0x0001880001007387 */ /* 0x0003e80000100800 */
[----:B0-----:R-:W4:Y:S04]  /*209b0*/  LDL R5, [R1+0x24] ;  /* 0x0000240001057983 */ /* 0x001f280000100800 */
[----:B-1----:R-:W4:Y:S04]  /*209c0*/  LDL R4, [R1+0x18] ;  /* 0x0000180001047983 */ /* 0x002f280000100800 */
[----:B------:R-:W4:Y:S04]  /*209d0*/  LDL R3, [R1+0x1c] ;  /* 0x00001c0001037983 */ /* 0x000f280000100800 */
[----:B------:R-:W4:Y:S04]  /*209e0*/  LDL R2, [R1+0x10] ;  /* 0x0000100001027983 */ /* 0x000f280000100800 */
[----:B------:R-:W4:Y:S01]  /*209f0*/  LDL R0, [R1+0x14] ;  /* 0x0000140001007983 */ /* 0x000f220000100800 */
[----:B--2---:R-:W-:-:S03]  /*20a00*/  FFMA.FTZ R128, R130, R128, R6 ;  /* 0x0000008082807223 */ /* 0x004fc60000010006 */
        /* <DEDUP_REMOVED lines=10> */
[----:B------:R-:W-:-:S02]  /*20ab0*/  FMUL.FTZ R129, R172, R129 ;  /* 0x00000081ac817220 */ /* 0x000fc40000410000 */
[----:B------:R-:W-:Y:S02]  /*20ac0*/  FFMA.FTZ R130, R131, R130, R7 ;  /* 0x0000008283827223 */ /* 0x000fe40000010007 */
[----:B----4-:R-:W-:Y:S02]  /*20ad0*/  FFMA.FTZ R129, R8, R129, R9 ;  /* 0x0000008108817223 */ /* 0x010fe40000010009 */
[--C-:B------:R-:W-:Y:S01]  /*20ae0*/  FADD.FTZ R131, R53, -R170.reuse ;  /* 0x800000aa35837221 */ /* 0x100fe20000010000 */
[----:B------:R0:W5:Y:S02]  /*20af0*/  LDL.LU R9, [R1+0x1a8] ;  /* 0x0001a80001097983 */ /* 0x0001640000300800 */
[----:B------:R-:W-:Y:S01]  /*20b00*/  F2FP.BF16.PACK_AB R129, R130, R129 ;  /* 0x000000818281723e */ /* 0x000fe200000010ff */
[----:B------:R-:W-:Y:S01]  /*20b10*/  FADD.FTZ R130, R52, -R170 ;  /* 0x800000aa34827221 */ /* 0x000fe20000010000 */
[----:B------:R0:W5:Y:S01]  /*20b20*/  LDL.LU R8, [R1+0x1a4] ;  /* 0x0001a40001087983 */ /* 0x0001620000300800 */
[----:B------:R-:W-:-:S02]  /*20b30*/  FMUL.FTZ R131, R172, R131 ;  /* 0x00000083ac837220 */ /* 0x000fc40000410000 */
[----:B------:R-:W-:Y:S01]  /*20b40*/  FMUL.FTZ R130, R172, R130 ;  /* 0x00000082ac827220 */ /* 0x000fe20000410000 */
[----:B------:R0:W5:Y:S01]  /*20b50*/  LDL.LU R7, [R1+0x1a0] ;  /* 0x0001a00001077983 */ /* 0x0001620000300800 */
[----:B------:R-:W-:Y:S02]  /*20b60*/  FFMA.FTZ R131, R3, R131, R4 ;  /* 0x0000008303837223 */ /* 0x000fe40000010004 */
[----:B--2---:R-:W-:Y:S02]  /*20b70*/  FFMA.FTZ R130, R5, R130, R6 ;  /* 0x0000008205827223 */ /* 0x004fe40000010006 */
[----:B------:R0:W5:Y:S03]  /*20b80*/  LDL.LU R6, [R1+0x19c] ;  /* 0x00019c0001067983 */ /* 0x0001660000300800 */
[----:B------:R-:W-:Y:S01]  /*20b90*/  F2FP.BF16.PACK_AB R130, R131, R130 ;  /* 0x000000828382723e */ /* 0x000fe200000010ff */
[----:B------:R-:W-:Y:S01]  /*20ba0*/  FADD.FTZ R131, R54, -R170 ;  /* 0x800000aa36837221 */ /* 0x000fe20000010000 */
[----:B------:R0:W5:Y:S03]  /*20bb0*/  LDL.LU R5, [R1+0x198] ;  /* 0x0001980001057983 */ /* 0x0001660000300800 */
[----:B------:R-:W-:Y:S01]  /*20bc0*/  FMUL.FTZ R131, R172, R131 ;  /* 0x00000083ac837220 */ /* 0x000fe20000410000 */
[----:B------:R0:W5:Y:S03]  /*20bd0*/  LDL.LU R4, [R1+0x194] ;  /* 0x0001940001047983 */ /* 0x0001660000300800 */
[----:B------:R-:W-:Y:S01]  /*20be0*/  FFMA.FTZ R131, R0, R131, R2 ;  /* 0x0000008300837223 */ /* 0x000fe20000010002 */
[----:B------:R0:W5:Y:S04]  /*20bf0*/  LDL.LU R3, [R1+0x190] ;  /* 0x0001900001037983 */ /* 0x0001680000300800 */
[----:B------:R0:W5:Y:S04]  /*20c00*/  LDL.LU R2, [R1+0x18c] ;  /* 0x00018c0001027983 */ /* 0x0001680000300800 */
        /* <DEDUP_REMOVED lines=9> */
.L_x_26988:
[----:B------:R-:W-:Y:S05]  /*20ca0*/  BSYNC B1 ;  /* 0x0000000000017941 */ /* 0x000fea0003800000 */
.L_x_26987:
[----:B------:R-:W-:Y:S01]  /*20cb0*/  LOP3.LUT P1, RZ, R145, 0x1000, RZ, 0xc0, !PT ;  /* 0x0000100091ff7812 */ /* 0x000fe2000782c0ff */
[----:B------:R-:W-:-:S12]  /*20cc0*/  BSSY B1, `(.L_x_26989) ;  /* 0x0000025000017945 */ /* 0x000fd80003800000 */
[----:B------:R-:W-:Y:S05]  /*20cd0*/  @!P1 BRA `(.L_x_26990) ;  /* 0x0000023000009947 */ /* 0x000fea0003800000 */
[----:B0-----:R-:W2:Y:S04]  /*20ce0*/  LDL R131, [R1] ;  /* 0x0000000001837983 */ /* 0x001ea80000100800 */
[----:B------:R-:W2:Y:S01]  /*20cf0*/  LDL R130, [R1+0x4] ;  /* 0x0000040001827983 */ /* 0x000ea20000100800 */
[----:B------:R-:W-:-:S05]  /*20d00*/  FSEL R170, R173, RZ, !P0 ;  /* 0x000000ffadaa7208 */ /* 0x000fca0004000000 */
[--C-:B------:R-:W-:Y:S02]  /*20d10*/  FADD.FTZ R128, R56, -R170.reuse ;  /* 0x800000aa38807221 */ /* 0x100fe40000010000 */
[----:B------:R-:W-:Y:S02]  /*20d20*/  FADD.FTZ R129, R57, -R170 ;  /* 0x800000aa39817221 */ /* 0x000fe40000010000 */
[C---:B------:R-:W-:Y:S02]  /*20d30*/  FMUL.FTZ R128, R172.reuse, R128 ;  /* 0x00000080ac807220 */ /* 0x040fe40000410000 */
[----:B------:R-:W-:-:S04]  /*20d40*/  FMUL.FTZ R129, R172, R129 ;  /* 0x00000081ac817220 */ /* 0x000fc80000410000 */
[----:B------:R-:W-:Y:S02]  /*20d50*/  FFMA.FTZ R129, R251, R129, R250 ;  /* 0x00000081fb817223 */ /* 0x000fe400000100fa */
[----:B--2---:R-:W-:Y:S02]  /*20d60*/  FFMA.FTZ R128, R130, R128, R131 ;  /* 0x0000008082807223 */ /* 0x004fe40000010083 */
[--C-:B------:R-:W-:Y:S02]  /*20d70*/  FADD.FTZ R130, R59, -R170.reuse ;  /* 0x800000aa3b827221 */ /* 0x100fe40000010000 */
[--C-:B------:R-:W-:Y:S01]  /*20d80*/  FADD.FTZ R131, R61, -R170.reuse ;  /* 0x800000aa3d837221 */ /* 0x100fe20000010000 */
[----:B------:R-:W-:Y:S01]  /*20d90*/  F2FP.BF16.PACK_AB R128, R129, R128 ;  /* 0x000000808180723e */ /* 0x000fe200000010ff */
[----:B------:R-:W-:Y:S02]  /*20da0*/  FADD.FTZ R129, R58, -R170 ;  /* 0x800000aa3a817221 */ /* 0x000fe40000010000 */
[----:B------:R-:W-:-:S02]  /*20db0*/  FMUL.FTZ R130, R172, R130 ;  /* 0x00000082ac827220 */ /* 0x000fc40000410000 */
[C---:B------:R-:W-:Y:S02]  /*20dc0*/  FMUL.FTZ R129, R172.reuse, R129 ;  /* 0x00000081ac817220 */ /* 0x040fe40000410000 */
[----:B------:R-:W-:Y:S02]  /*20dd0*/  FFMA.FTZ R130, R247, R130, R246 ;  /* 0x00000082f7827223 */ /* 0x000fe400000100f6 */
        /* <DEDUP_REMOVED lines=19> */
.L_x_26990:
[----:B------:R-:W-:Y:S05]  /*20f10*/  BSYNC B1 ;  /* 0x0000000000017941 */ /* 0x000fea0003800000 */
.L_x_26989:
        /* <DEDUP_REMOVED lines=36> */
.L_x_26992:
[----:B------:R-:W-:Y:S05]  /*21160*/  BSYNC B1 ;  /* 0x0000000000017941 */ /* 0x000fea0003800000 */
.L_x_26991:
        /* <DEDUP_REMOVED lines=36> */
.L_x_26994:
[----:B------:R-:W-:Y:S05]  /*213b0*/  BSYNC B1 ;  /* 0x0000000000017941 */ /* 0x000fea0003800000 */
.L_x_26993:
        /* <DEDUP_REMOVED lines=36> */
.L_x_26996:
[----:B------:R-:W-:Y:S05]  /*21600*/  BSYNC B1 ;  /* 0x0000000000017941 */ /* 0x000fea0003800000 */
.L_x_26995:
        /* <DEDUP_REMOVED lines=36> */
.L_x_26998:
[----:B------:R-:W-:Y:S05]  /*21850*/  BSYNC B1 ;  /* 0x0000000000017941 */ /* 0x000fea0003800000 */
.L_x_26997:
        /* <DEDUP_REMOVED lines=36> */
.L_x_27000:
[----:B------:R-:W-:Y:S05]  /*21aa0*/  BSYNC B1 ;  /* 0x0000000000017941 */ /* 0x000fea0003800000 */
.L_x_26999:
        /* <DEDUP_REMOVED lines=36> */
.L_x_27002:
[----:B------:R-:W-:Y:S05]  /*21cf0*/  BSYNC B1 ;  /* 0x0000000000017941 */ /* 0x000fea0003800000 */
.L_x_27001:
        /* <DEDUP_REMOVED lines=36> */
.L_x_27004:
[----:B------:R-:W-:Y:S05]  /*21f40*/  BSYNC B1 ;  /* 0x0000000000017941 */ /* 0x000fea0003800000 */
.L_x_27003:
        /* <DEDUP_REMOVED lines=35> */
.L_x_27006:
[----:B------:R-:W-:Y:S05]  /*22180*/  BSYNC B1 ;  /* 0x0000000000017941 */ /* 0x000fea0003800000 */
.L_x_27005:
[----:B0-----:R-:W-:-:S04]  /*22190*/  IMAD.MOV.U32 R128, RZ, RZ, 0x4 ;  /* 0x00000004ff807424 */ /* 0x001fc800078e00ff */
[----:B------:R-:W-:-:S05]  /*221a0*/  IMAD R144, R128, c[0x0][0x160], R144 ;  /* 0x0000580080907a24 */ /* 0x000fca00078e0290 */
[----:B------:R-:W-:-:S13]  /*221b0*/  ISETP.GE.AND P0, PT, R144, c[0x0][0x164], PT ;  /* 0x0000590090007a0c */ /* 0x000fda0003f06270 */
[----:B-----5:R-:W-:Y:S01]  /*221c0*/  @P0 CALL.REL.NOINC `(.L_x_27007) ;  /* 0x0000001000000944 */ /* 0x020fe20003c00000 */
[----:B------:R-:W-:Y:S05]  /*221d0*/  BRA `(.L_x_27008) ;  /* 0xfffe05e000007947 */ /* 0x000fea000383ffff */
.L_x_27007:
[----:B------:R-:W-:Y:S05]  /*221e0*/  BSYNC B0 ;  /* 0x0000000000007941 */ /* 0x000fea0003800000 */
.L_x_26404:
[----:B------:R-:W-:Y:S05]  /*221f0*/  EXIT ;  /* 0x000000000000794d */ /* 0x000fea0003800000 */
.L_x_26985:
[----:B------:R-:W-:Y:S01]  /*22200*/  IMAD.MOV.U32 R130, RZ, RZ, 0x1 ;  /* 0x00000001ff827424 */ /* 0x000fe200078e00ff */
[----:B------:R-:W-:Y:S01]  /*22210*/  MOV R129, 0xffffffff ;  /* 0xffffffff00817802 */ /* 0x000fe20000000f00 */
[----:B------:R-:W-:Y:S01]  /*22220*/  IMAD.MOV.U32 R170, RZ, RZ, 0x1f ;  /* 0x0000001fffaa7424 */ /* 0x000fe200078e00ff */
[----:B------:R-:W-:Y:S02]  /*22230*/  MOV R128, 0x22250 ;  /* 0x0002225000807802 */ /* 0x000fe40000000f00 */
[----:B------:R-:W-:Y:S05]  /*22240*/  CALL.REL.NOINC `($__internal_60_$__cuda_sm70_shflsync_bfly_p) ;  /* 0x00000e3000007944 */ /* 0x000fea0003c00000 */
[----:B-1----:R-:W-:Y:S05]  /*22250*/  BRA `(.L_x_27009) ;  /* 0xffffd91000007947 */ /* 0x002fea000383ffff */
.L_x_26986:
[----:B------:R-:W-:Y:S01]  /*22260*/  IMAD.MOV.U32 R130, RZ, RZ, 0x2 ;  /* 0x00000002ff827424 */ /* 0x000fe200078e00ff */
[----:B------:R-:W-:Y:S01]  /*22270*/  MOV R128, 0x222b0 ;  /* 0x000222b000807802 */ /* 0x000fe20000000f00 */
[----:B------:R-:W-:Y:S02]  /*22280*/  IMAD.MOV.U32 R170, RZ, RZ, 0x1f ;  /* 0x0000001fffaa7424 */ /* 0x000fe400078e00ff */
[----:B------:R-:W-:Y:S02]  /*22290*/  IMAD.MOV.U32 R129, RZ, RZ, -0x1 ;  /* 0xffffffffff817424 */ /* 0x000fe400078e00ff */
[----:B------:R-:W-:Y:S05]  /*222a0*/  CALL.REL.NOINC `($__internal_60_$__cuda_sm70_shflsync_bfly_p) ;  /* 0x00000dd000007944 */ /* 0x000fea0003c00000 */
[----:B-1----:R-:W-:Y:S01]  /*222b0*/  FADD.FTZ R131, R131, R130 ;  /* 0x0000008283837221 */ /* 0x002fe20000010000 */
[----:B------:R-:W-:Y:S01]  /*222c0*/  MOV R128, 0x22310 ;  /* 0x0002231000807802 */ /* 0x000fe20000000f00 */
[----:B------:R-:W-:Y:S02]  /*222d0*/  IMAD.MOV.U32 R130, RZ, RZ, 0x4 ;  /* 0x00000004ff827424 */ /* 0x000fe400078e00ff */
[----:B------:R-:W-:-:S02]  /*222e0*/  IMAD.MOV.U32 R170, RZ, RZ, 0x1f ;  /* 0x0000001fffaa7424 */ /* 0x000fc400078e00ff */
[----:B------:R-:W-:Y:S02]  /*222f0*/  IMAD.MOV.U32 R129, RZ, RZ, -0x1 ;  /* 0xffffffffff817424 */ /* 0x000fe400078e00ff */
[----:B------:R-:W-:Y:S05]  /*22300*/  CALL.REL.NOINC `($__internal_60_$__cuda_sm70_shflsync_bfly_p) ;  /* 0x00000d7000007944 */ /* 0x000fea0003c00000 */
[----:B-1----:R-:W-:Y:S01]  /*22310*/  FADD.FTZ R131, R131, R130 ;  /* 0x0000008283837221 */ /* 0x002fe20000010000 */
[----:B------:R-:W-:Y:S01]  /*22320*/  MOV R128, 0x22370 ;  /* 0x0002237000807802 */ /* 0x000fe20000000f00 */
[----:B------:R-:W-:Y:S02]  /*22330*/  IMAD.MOV.U32 R130, RZ, RZ, 0x8 ;  /* 0x00000008ff827424 */ /* 0x000fe400078e00ff */
[----:B------:R-:W-:Y:S02]  /*22340*/  IMAD.MOV.U32 R170, RZ, RZ, 0x1f ;  /* 0x0000001fffaa7424 */ /* 0x000fe400078e00ff */
[----:B------:R-:W-:Y:S02]  /*22350*/  IMAD.MOV.U32 R129, RZ, RZ, -0x1 ;  /* 0xffffffffff817424 */ /* 0x000fe400078e00ff */
[----:B------:R-:W-:Y:S05]  /*22360*/  CALL.REL.NOINC `($__internal_60_$__cuda_sm70_shflsync_bfly_p) ;  /* 0x00000d1000007944 */ /* 0x000fea0003c00000 */
[----:B-1----:R-:W-:Y:S01]  /*22370*/  FADD.FTZ R131, R131, R130 ;  /* 0x0000008283837221 */ /* 0x002fe20000010000 */
[----:B------:R-:W-:Y:S01]  /*22380*/  HFMA2.MMA R130, -RZ, RZ, 0, 9.5367431640625e-07 ;  /* 0x00000010ff827435 */ /* 0x000fe200000001ff */
[----:B------:R-:W-:Y:S01]  /*22390*/  IMAD.MOV.U32 R170, RZ, RZ, 0x1f ;  /* 0x0000001fffaa7424 */ /* 0x000fe200078e00ff */
[----:B------:R-:W-:Y:S01]  /*223a0*/  MOV R128, 0x223d0 ;  /* 0x000223d000807802 */ /* 0x000fe20000000f00 */
[----:B------:R-:W-:-:S03]  /*223b0*/  IMAD.MOV.U32 R129, RZ, RZ, -0x1 ;  /* 0xffffffffff817424 */ /* 0x000fc600078e00ff */
[----:B------:R-:W-:Y:S05]  /*223c0*/  CALL.REL.NOINC `($__internal_60_$__cuda_sm70_shflsync_bfly_p) ;  /* 0x00000cb000007944 */ /* 0x000fea0003c00000 */
        /* <DEDUP_REMOVED lines=185> */
[----:B------:R-:W-:Y:S01]  /*22f60*/  MOV R170, 0x1f ;  /* 0x0000001f00aa7802 */ /* 0x000fe20000000f00 */
[----:B------:R-:W-:Y:S01]  /*22f70*/  IMAD.MOV.U32 R130, RZ, RZ, 0x4 ;  /* 0x00000004ff827424 */ /* 0x000fe200078e00ff */
[----:B------:R-:W-:Y:S01]  /*22f80*/  MOV R128, 0x22fb0 ;  /* 0x00022fb000807802 */ /* 0x000fe20000000f00 */
[----:B------:R-:W-:-:S02]  /*22f90*/  IMAD.MOV.U32 R129, RZ, RZ, -0x1 ;  /* 0xffffffffff817424 */ /* 0x000fc400078e00ff */
[----:B------:R-:W-:Y:S05]  /*22fa0*/  CALL.REL.NOINC `($__internal_60_$__cuda_sm70_shflsync_bfly_p) ;  /* 0x000000d000007944 */ /* 0x000fea0003c00000 */
[----:B-1----:R-:W-:Y:S01]  /*22fb0*/  FADD.FTZ R131, R131, R130 ;  /* 0x0000008283837221 */ /* 0x002fe20000010000 */
[----:B------:R-:W-:Y:S01]  /*22fc0*/  MOV R128, 0x23010 ;  /* 0x0002301000807802 */ /* 0x000fe20000000f00 */
[----:B------:R-:W-:-:S02]  /*22fd0*/  IMAD.MOV.U32 R130, RZ, RZ, 0x8 ;  /* 0x00000008ff827424 */ /* 0x000fc400078e00ff */
[----:B------:R-:W-:Y:S02]  /*22fe0*/  IMAD.MOV.U32 R170, RZ, RZ, 0x1f ;  /* 0x0000001fffaa7424 */ /* 0x000fe400078e00ff */
        /* <DEDUP_REMOVED lines=8> */
[----:B-1----:R-:W-:Y:S05]  /*23070*/  BRA `(.L_x_27010) ;  /* 0xffffd6e000007947 */ /* 0x002fea000383ffff */
        .weak           $__internal_60_$__cuda_sm70_shflsync_bfly_p
        .type           $__internal_60_$__cuda_sm70_shflsync_bfly_p,@function
        .size           $__internal_60_$__cuda_sm70_shflsync_bfly_p,(.L_x_71060 - $__internal_60_$__cuda_sm70_shflsync_bfly_p)
$__internal_60_$__cuda_sm70_shflsync_bfly_p:
[----:B------:R-:W-:Y:S04]  /*23080*/  WARPSYNC R129 ;  /* 0x0000008100007348 */ /* 0x000fe80003800000 */
[----:B------:R0:W1:Y:S02]  /*23090*/  SHFL.BFLY PT, R130, R131, R130, R170 ;  /* 0x0c00008283827389 */ /* 0x00006400000e00aa */
[----:B0-----:R-:W-:-:S04]  /*230a0*/  IMAD.MOV.U32 R129, RZ, RZ, 0x0 ;  /* 0x00000000ff817424 */ /* 0x001fc800078e00ff */
[----:B------:R-:W-:Y:S05]  /*230b0*/  RET.REL.NODEC R128 `(_ZN10layer_norm13ln_fwd_kernelINS_13Kernel_traitsI13__nv_bfloat16S2_fS2_fjLj2560ELj1ELj4ELj1ELj16ENS_18Kernel_traits_baseILj2560ES2_S2_fS2_fjLj128EEEEELb1ELb1ELb0ELb0EEEvNS_9FwdParamsE) ;  /* 0xfffdcf4080007950 */ /* 0x000fea0003c3ffff */
.L_x_27011:
        /* <DEDUP_REMOVED lines=12> */
.L_x_71060:


//--------------------- .text._ZN10layer_norm13ln_fwd_kernelINS_13Kernel_traitsI13__nv_bfloat16S2_fS2_fjLj2560ELj1ELj4ELj1ELj16ENS_18Kernel_traits_baseILj2560ES2_S2_fS2_fjLj128EEEEELb1ELb1ELb0ELb1EEEvNS_9FwdParamsE --------------------------
	.section	.text._ZN10layer_norm13ln_fwd_kernelINS_13Kernel_traitsI13__nv_bfloat16S2_fS2_fjLj2560ELj1ELj4ELj1ELj16ENS_18Kernel_traits_baseILj2560ES2_S2_fS2_fjLj128EEEEELb1ELb1ELb0ELb1EEEvNS_9FwdParamsE,"ax",@progbits
	.sectioninfo	@"SHI_REGISTERS=255"
	.align	128
        .global         _ZN10layer_norm13ln_fwd_kernelINS_13Kernel_traitsI13__nv_bfloat16S2_fS2_fjLj2560ELj1ELj4ELj1ELj16ENS_18Kernel_traits_baseILj2560ES2_S2_fS2_fjLj128EEEEELb1ELb1ELb0ELb1EEEvNS_9FwdParamsE
        .type           _ZN10layer_norm13ln_fwd_kernelINS_13Kernel_traitsI13__nv_bfloat16S2_fS2_fjLj2560ELj1ELj4ELj1ELj16ENS_18Kernel_traits_baseILj2560ES2_S2_fS2_fjLj128EEEEELb1ELb1ELb0ELb1EEEvNS_9FwdParamsE,@function
        .size           _ZN10layer_norm13ln_fwd_kernelINS_13Kernel_traitsI13__nv_bfloat16S2_fS2_fjLj2560ELj1ELj4ELj1ELj16ENS_18Kernel_traits_baseILj2560ES2_S2_fS2_fjLj128EEEEELb1ELb1ELb0ELb1EEEvNS_9FwdParamsE,(.L_x_71061 - _ZN10layer_norm13ln_fwd_kernelINS_13Kernel_traitsI13__nv_bfloat16S2_fS2_fjLj2560ELj1ELj4ELj1ELj16ENS_18Kernel_traits_baseILj2560ES2_S2_fS2_fjLj128EEEEELb1ELb1ELb0ELb1EEEvNS_9FwdParamsE)
        .other          _ZN10layer_norm13ln_fwd_kernelINS_13Kernel_traitsI13__nv_bfloat16S2_fS2_fjLj2560ELj1ELj4ELj1ELj16ENS_18Kernel_traits_baseILj2560ES2_S2_fS2_fjLj128EEEEELb1ELb1ELb0ELb1EEEvNS_9FwdParamsE,@"STO_CUDA_ENTRY STV_DEFAULT"
_ZN10layer_norm13ln_fwd_kernelINS_13Kernel_traitsI13__nv_bfloat16S2_fS2_fjLj2560ELj1ELj4ELj1ELj16ENS_18Kernel_traits_baseILj2560ES2_S2_fS2_fjLj128EEEEELb1ELb1ELb0ELb1EEEvNS_9FwdParamsE:
.text._ZN10layer_norm13ln_fwd_kernelINS_13Kernel_traitsI13__nv_bfloat16S2_fS2_fjLj2560ELj1ELj4ELj1ELj16ENS_18Kernel_traits_baseILj2560ES2_S2_fS2_fjLj128EEEEELb1ELb1ELb0ELb1EEEvNS_9FwdParamsE:
        /* <DEDUP_REMOVED lines=56> */
[----:B------:R-:W-:Y:S01]  /*0380*/  IMAD.WIDE.U32 R18, R18, -0x326172a9, RZ ;  /* 0xcd9e8d5712127825 */ /* 0x000fe200078e00ff */
[----:B------:R-:W-:Y:S01]  /*0390*/  UIADD3 UR18, UR5, -0x56f99767, URZ ;  /* 0xa906689905127890 */ /* 0x000fe2000fffe03f */
[----:B------:R0:W5:Y:S02]  /*03a0*/  @P0 LDG.E.128 R4, [R24.64+0xc00] ;  /* 0x000c000618040981 */ /* 0x000164000c1e1d00 */
[----:B------:R-:W-:Y:S01]  /*03b0*/  IMAD.WIDE.U32 R16, R16, -0x2daee0ad, RZ ;  /* 0xd2511f5310107825 */ /* 0x000fe200078e00ff */
[----:B------:R-:W-:Y:S01]  /*03c0*/  LOP3.LUT R3, R19, UR15, R8, 0x96, !PT ;  /* 0x0000000f13037c12 */ /* 0x000fe2000f8e9608 */
[----:B------:R-:W-:Y:S01]  /*03d0*/  UIADD3 UR17, UR4, 0x1715609d, URZ ;  /* 0x1715609d04117890 */ /* 0x000fe2000fffe03f */
[----:B------:R0:W5:Y:S02]  /*03e0*/  @P0 LDG.E.128 R8, [R24.64+0xe00] ;  /* 0x000e000618080981 */ /* 0x000164000c1e1d00 */
[----:B------:R-:W-:Y:S01]  /*03f0*/  LOP3.LUT R26, R17, UR16, R2, 0x96, !PT ;  /* 0x00000010111a7c12 */ /* 0x000fe2000f8e9602 */
[----:B------:R-:W-:-:S04]  /*0400*/  IMAD.WIDE.U32 R2, R3, -0x2daee0ad, RZ ;  /* 0xd2511f5303027825 */ /* 0x000fc800078e00ff */
[----:B------:R-:W-:Y:S01]  /*0410*/  IMAD.WIDE.U32 R26, R26, -0x326172a9, RZ ;  /* 0xcd9e8d571a1a7825 */ /* 0x000fe200078e00ff */
[----:B------:R-:W-:Y:S01]  /*0420*/  LOP3.LUT R30, R3, UR18, R16, 0x96, !PT ;  /* 0x00000012031e7c12 */ /* 0x000fe2000f8e9610 */
[----:B------:R-:W-:-:S03]  /*0430*/  UIADD3 UR19, UR4, -0x4ab325aa, URZ ;  /* 0xb54cda5604137890 */ /* 0x000fc6000fffe03f */
[----:B------:R-:W-:Y:S01]  /*0440*/  LOP3.LUT R28, R27, UR17, R18, 0x96, !PT ;  /* 0x000000111b1c7c12 */ /* 0x000fe2000f8e9612 */
[----:B------:R-:W-:Y:S01]  /*0450*/  UIADD3 UR20, UR5, 0x646e171e, URZ ;  /* 0x646e171e05147890 */ /* 0x000fe2000fffe03f */
[----:B------:R-:W-:Y:S01]  /*0460*/  IMAD.WIDE.U32 R30, R30, -0x326172a9, RZ ;  /* 0xcd9e8d571e1e7825 */ /* 0x000fe200078e00ff */
[----:B------:R-:W-:Y:S01]  /*0470*/  UIADD3 UR21, UR4, 0x5384540f, URZ ;  /* 0x5384540f04157890 */ /* 0x000fe2000fffe03f */
[----:B------:R0:W5:Y:S02]  /*0480*/  @P0 LDG.E.128 R16, [R24.64+0x1000] ;  /* 0x0010000618100981 */ /* 0x000164000c1e1d00 */
[----:B------:R-:W-:Y:S01]  /*0490*/  IMAD.WIDE.U32 R28, R28, -0x2daee0ad, RZ ;  /* 0xd2511f531c1c7825 */ /* 0x000fe200078e00ff */
[----:B------:R-:W-:-:S04]  /*04a0*/  LOP3.LUT R3, R31, UR19, R26, 0x96, !PT ;  /* 0x000000131f037c12 */ /* 0x000fc8000f8e961a */
[----:B------:R-:W-:Y:S01]  /*04b0*/  LOP3.LUT R26, R29, UR20, R2, 0x96, !PT ;  /* 0x000000141d1a7c12 */ /* 0x000fe2000f8e9602 */
[----:B------:R-:W-:Y:S01]  /*04c0*/  UIADD3 UR22, UR5, 0x1fd5c5a3, URZ ;  /* 0x1fd5c5a305167890 */ /* 0x000fe2000fffe03f */
[----:B------:R-:W-:-:S04]  /*04d0*/  IMAD.WIDE.U32 R2, R3, -0x2daee0ad, RZ ;  /* 0xd2511f5303027825 */ /* 0x000fc800078e00ff */
[----:B------:R-:W-:Y:S01]  /*04e0*/  IMAD.WIDE.U32 R26, R26, -0x326172a9, RZ ;  /* 0xcd9e8d571a1a7825 */ /* 0x000fe200078e00ff */
[----:B------:R-:W-:-:S04]  /*04f0*/  LOP3.LUT R190, R3, UR22, R28, 0x96, !PT ;  /* 0x0000001603be7c12 */ /* 0x000fc8000f8e961c */
[----:B------:R-:W-:Y:S02]  /*0500*/  LOP3.LUT R191, R27, UR21, R30, 0x96, !PT ;  /* 0x000000151bbf7c12 */ /* 0x000fe4000f8e961e */
[----:B------:R0:W5:Y:S01]  /*0510*/  @P0 LDG.E.128 R28, [R24.64+0x1200] ;  /* 0x00120006181c0981 */ /* 0x000162000c1e1d00 */
[----:B------:R-:W-:-:S05]  /*0520*/  SHF.R.U32.HI R0, RZ, 0x5, R50 ;  /* 0x00000005ff007819 */ /* 0x000fca0000011632 */
[----:B------:R-:W-:-:S05]  /*0530*/  IMAD R199, R199, 0x4, R0 ;  /* 0x00000004c7c77824 */ /* 0x000fca00078e0200 */
[----:B------:R-:W-:Y:S01]  /*0540*/  ISETP.GE.AND P1, PT, R199, c[0x0][0x164], PT ;  /* 0x00005900c7007a0c */ /* 0x000fe20003f26270 */
        /* <DEDUP_REMOVED lines=55> */
[----:B---3--:R-:W-:-:S03]  /*08c0*/  PRMT R0, RZ, 0x7610, R40 ;  /* 0x00007610ff007816 */ /* 0x008fc60000000028 */
[----:B------:R1:W-:Y:S01]  /*08d0*/  STL [R1+0x2c], R2 ;  /* 0x00002c0201007387 */ /* 0x0003e20000100800 */
[----:B------:R-:W-:-:S03]  /*08e0*/  PRMT R3, RZ, 0x5410, R41 ;  /* 0x00005410ff037816 */ /* 0x000fc60000000029 */
        /* <DEDUP_REMOVED lines=9> */
[----:B------:R1:W-:Y:S01]  /*0980*/  STL [R1+0x18], R3 ;  /* 0x0000180301007387 */ /* 0x0003e20000100800 */
[----:B----4-:R-:W-:-:S03]  /*0990*/  PRMT R0, RZ, 0x7610, R43 ;  /* 0x00007610ff007816 */ /* 0x010fc6000000002b */
[----:B------:R-:W-:Y:S04]  /*09a0*/  STL [R1+0x14], R2 ;  /* 0x0000140201007387 */ /* 0x000fe80000100800 */
[----:B------:R3:W-:Y:S01]  /*09b0*/  STL [R1+0x10], R0 ;  /* 0x0000100001007387 */ /* 0x0007e20000100800 */
[----:B------:R-:W-:Y:S01]  /*09c0*/  @!P0 CS2R R4, SRZ ;  /* 0x0000000000048805 */ /* 0x000fe2000001ff00 */
[--C-:B-1----:R-:W-:Y:S01]  /*09d0*/  PRMT R3, RZ, 0x7610, R36.reuse ;  /* 0x00007610ff037816 */ /* 0x102fe20000000024 */
[----:B------:R-:W-:Y:S01]  /*09e0*/  @!P0 CS2R R6, SRZ ;  /* 0x0000000000068805 */ /* 0x000fe2000001ff00 */
[----:B------:R-:W-:Y:S01]  /*09f0*/  @!P0 CS2R R8, SRZ ;  /* 0x0000000000088805 */ /* 0x000fe2000001ff00 */
[----:B---3--:R-:W-:Y:S02]  /*0a00*/  PRMT R0, RZ, 0x5410, R36 ;  /* 0x00005410ff007816 */ /* 0x008fe40000000024 */
[----:B------:R-:W-:Y:S01]  /*0a10*/  PRMT R2, RZ, 0x5410, R37 ;  /* 0x00005410ff027816 */ /* 0x000fe20000000025 */
[----:B------:R-:W-:-:S02]  /*0a20*/  @!P0 CS2R R12, SRZ ;  /* 0x00000000000c8805 */ /* 0x000fc4000001ff00 */
[----:B------:R1:W-:Y:S01]  /*0a30*/  STL [R1+0xc], R0 ;  /* 0x00000c0001007387 */ /* 0x0003e20000100800 */
[----:B------:R-:W-:Y:S01]  /*0a40*/  @!P0 CS2R R10, SRZ ;  /* 0x00000000000a8805 */ /* 0x000fe2000001ff00 */
[----:B------:R-:W-:Y:S01]  /*0a50*/  @!P0 CS2R R14, SRZ ;  /* 0x00000000000e8805 */ /* 0x000fe2000001ff00 */
[----:B------:R-:W-:Y:S01]  /*0a60*/  @!P0 CS2R R16, SRZ ;  /* 0x0000000000108805 */ /* 0x000fe2000001ff00 */
[----:B------:R-:W-:Y:S01]  /*0a70*/  STL [R1+0x8], R3 ;  /* 0x0000080301007387 */ /* 0x000fe20000100800 */
[----:B------:R-:W-:Y:S01]  /*0a80*/  @!P0 CS2R R20, SRZ ;  /* 0x0000000000148805 */ /* 0x000fe2000001ff00 */
[----:B------:R-:W-:Y:S01]  /*0a90*/  @!P0 CS2R R18, SRZ ;  /* 0x0000000000128805 */ /* 0x000fe2000001ff00 */
[----:B-1----:R-:W-:Y:S01]  /*0aa0*/  PRMT R0, RZ, 0x7610, R37 ;  /* 0x00007610ff007816 */ /* 0x002fe20000000025 */
        /* <DEDUP_REMOVED lines=10> */
[----:B-1----:R-:W-:Y:S02]  /*0b50*/  PRMT R0, RZ, 0x7610, R7 ;  /* 0x00007610ff007816 */ /* 0x002fe40000000007 */
        /* <DEDUP_REMOVED lines=11> */
[----:B------:R-:W-:Y:S01]  /*0c10*/  PRMT R9, RZ, 0x7610, R11 ;  /* 0x00007610ff097816 */ /* 0x000fe2000000000b */
[----:B------:R-:W-:Y:S01]  /*0c20*/  @!P0 CS2R R22, SRZ ;  /* 0x0000000000168805 */ /* 0x000fe2000001ff00 */
[--C-:B------:R-:W-:Y:S02]  /*0c30*/  PRMT R227, RZ, 0x5410, R14.reuse ;  /* 0x00005410ffe37816 */ /* 0x100fe4000000000e */
[----:B------:R-:W-:Y:S02]  /*0c40*/  PRMT R226, RZ, 0x7610, R14 ;  /* 0x00007610ffe27816 */ /* 0x000fe4000000000e */
[--C-:B------:R-:W-:Y:S02]  /*0c50*/  PRMT R225, RZ, 0x5410, R15.reuse ;  /* 0x00005410ffe17816 */ /* 0x100fe4000000000f */
[----:B------:R-:W-:Y:S02]  /*0c60*/  PRMT R224, RZ, 0x7610, R15 ;  /* 0x00007610ffe07816 */ /* 0x000fe4000000000f */
[----:B------:R-:W-:-:S02]  /*0c70*/  PRMT R10, RZ, 0x5410, R16 ;  /* 0x00005410ff0a7816 */ /* 0x000fc40000000010 */
[----:B------:R-:W-:Y:S02]  /*0c80*/  PRMT R11, RZ, 0x7610, R16 ;  /* 0x00007610ff0b7816 */ /* 0x000fe40000000010 */
[--C-:B------:R-:W-:Y:S02]  /*0c90*/  PRMT R12, RZ, 0x5410, R17.reuse ;  /* 0x00005410ff0c7816 */ /* 0x100fe40000000011 */
[----:B------:R-:W-:Y:S01]  /*0ca0*/  PRMT R13, RZ, 0x7610, R17 ;  /* 0x00007610ff0d7816 */ /* 0x000fe20000000011 */
[----:B------:R-:W-:Y:S01]  /*0cb0*/  @!P0 CS2R R38, SRZ ;  /* 0x0000000000268805 */ /* 0x000fe2000001ff00 */
[--C-:B------:R-:W-:Y:S01]  /*0cc0*/  PRMT R240, RZ, 0x5410, R20.reuse ;  /* 0x00005410fff07816 */ /* 0x100fe20000000014 */
[----:B------:R-:W-:Y:S01]  /*0cd0*/  @!P0 CS2R R32, SRZ ;  /* 0x0000000000208805 */ /* 0x000fe2000001ff00 */
[----:B------:R-:W-:Y:S01]  /*0ce0*/  PRMT R239, RZ, 0x7610, R20 ;  /* 0x00007610ffef7816 */ /* 0x000fe20000000014 */
[----:B------:R-:W-:Y:S01]  /*0cf0*/  @!P0 CS2R R34, SRZ ;  /* 0x0000000000228805 */ /* 0x000fe2000001ff00 */
[--C-:B------:R-:W-:Y:S01]  /*0d00*/  PRMT R238, RZ, 0x5410, R21.reuse ;  /* 0x00005410ffee7816 */ /* 0x100fe20000000015 */
[----:B------:R-:W-:Y:S01]  /*0d10*/  @!P0 CS2R R30, SRZ ;  /* 0x00000000001e8805 */ /* 0x000fe2000001ff00 */
[----:B------:R-:W-:Y:S01]  /*0d20*/  PRMT R237, RZ, 0x7610, R21 ;  /* 0x00007610ffed7816 */ /* 0x000fe20000000015 */
[----:B------:R-:W-:Y:S01]  /*0d30*/  UIADD3 UR25, UR4, -0x700cb87f, URZ ;  /* 0x8ff3478104197890 */ /* 0x000fe2000fffe03f */
[--C-:B------:R-:W-:Y:S01]  /*0d40*/  PRMT R14, RZ, 0x5410, R18.reuse ;  /* 0x00005410ff0e7816 */ /* 0x100fe20000000012 */
[----:B------:R-:W-:Y:S01]  /*0d50*/  UIADD3 UR26, UR5, -0x695add53, URZ ;  /* 0x96a522ad051a7890 */ /* 0x000fe2000fffe03f */
[----:B------:R-:W-:-:S02]  /*0d60*/  PRMT R15, RZ, 0x7610, R18 ;  /* 0x00007610ff0f7816 */ /* 0x000fc40000000012 */
[--C-:B------:R-:W-:Y:S02]  /*0d70*/  PRMT R16, RZ, 0x5410, R19.reuse ;  /* 0x00005410ff107816 */ /* 0x100fe40000000013 */
[----:B------:R-:W-:Y:S01]  /*0d80*/  PRMT R17, RZ, 0x7610, R19 ;  /* 0x00007610ff117816 */ /* 0x000fe20000000013 */
[----:B------:R-:W-:Y:S01]  /*0d90*/  IMAD R191, R191, -0x2daee0ad, RZ ;  /* 0xd2511f53bfbf7824 */ /* 0x000fe200078e02ff */
[--C-:B------:R-:W-:Y:S01]  /*0da0*/  PRMT R18, RZ, 0x5410, R28.reuse ;  /* 0x00005410ff127816 */ /* 0x100fe2000000001c */
[----:B------:R-:W-:Y:S01]  /*0db0*/  IMAD R190, R190, -0x326172a9, RZ ;  /* 0xcd9e8d57bebe7824 */ /* 0x000fe200078e02ff */
[----:B------:R-:W-:Y:S01]  /*0dc0*/  PRMT R19, RZ, 0x7610, R28 ;  /* 0x00007610ff137816 */ /* 0x000fe2000000001c */
[----:B------:R-:W-:Y:S01]  /*0dd0*/  IMAD.HI.U32 R28, R198, -0x2daee0ad, RZ ;  /* 0xd2511f53c61c7827 */ /* 0x000fe200078e00ff */
[--C-:B------:R-:W-:Y:S02]  /*0de0*/  PRMT R20, RZ, 0x5410, R29.reuse ;  /* 0x00005410ff147816 */ /* 0x100fe4000000001d */
[----:B------:R-:W-:Y:S01]  /*0df0*/  PRMT R21, RZ, 0x7610, R29 ;  /* 0x00007610ff157816 */ /* 0x000fe2000000001d */
[----:B------:R-:W-:Y:S01]  /*0e00*/  IMAD.HI.U32 R29, R196, -0x326172a9, RZ ;  /* 0xcd9e8d57c41d7827 */ /* 0x000fe200078e00ff */
[----:B------:R-:W-:Y:S01]  /*0e10*/  BSSY B0, `(.L_x_27012) ;  /* 0x0001f2f000007945 */ /* 0x000fe20003800000 */
[----:B------:R-:W-:-:S02]  /*0e20*/  PRMT R236, RZ, 0x5410, R22 ;  /* 0x00005410ffec7816 */ /* 0x000fc40000000016 */
[----:B------:R-:W-:Y:S01]  /*0e30*/  PRMT R235, RZ, 0x7610, R22 ;  /* 0x00007610ffeb7816 */ /* 0x000fe20000000016 */
[----:B------:R-:W-:Y:S01]  /*0e40*/  IMAD R196, R196, -0x326172a9, RZ ;  /* 0xcd9e8d57c4c47824 */ /* 0x000fe200078e02ff */
[--C-:B------:R-:W-:Y:S01]  /*0e50*/  PRMT R233, RZ, 0x5410, R23.reuse ;  /* 0x00005410ffe97816 */ /* 0x100fe20000000017 */
[----:B------:R-:W-:Y:S01]  /*0e60*/  IMAD R198, R198, -0x2daee0ad, RZ ;  /* 0xd2511f53c6c67824 */ /* 0x000fe200078e02ff */
[----:B------:R-:W-:Y:S01]  /*0e70*/  PRMT R232, RZ, 0x7610, R23 ;  /* 0x00007610ffe87816 */ /* 0x000fe20000000017 */
[----:B------:R-:W-:Y:S01]  /*0e80*/  IMAD.MOV.U32 R197, RZ, RZ, RZ ;  /* 0x000000ffffc57224 */ /* 0x000fe200078e00ff */
        /* <DEDUP_REMOVED lines=18> */
[----:B------:R-:W-:Y:S02]  /*0fb0*/  LOP3.LUT R204, R204, 0x3, RZ, 0xc0, !PT ;  /* 0x00000003cccc7812 */ /* 0x000fe400078ec0ff */
[--C-:B--2---:R-:W-:Y:S02]  /*0fc0*/  PRMT R234, RZ, 0x5410, R24.reuse ;  /* 0x00005410ffea7816 */ /* 0x104fe40000000018 */
[----:B------:R-:W-:-:S02]  /*0fd0*/  PRMT R217, RZ, 0x7610, R24 ;  /* 0x00007610ffd97816 */ /* 0x000fc40000000018 */
[--C-:B------:R-:W-:Y:S02]  /*0fe0*/  PRMT R216, RZ, 0x5410, R25.reuse ;  /* 0x00005410ffd87816 */ /* 0x100fe40000000019 */
[----:B------:R-:W-:Y:S02]  /*0ff0*/  PRMT R215, RZ, 0x7610, R25 ;  /* 0x00007610ffd77816 */ /* 0x000fe40000000019 */
[--C-:B------:R-:W-:Y:S02]  /*1000*/  PRMT R214, RZ, 0x5410, R26.reuse ;  /* 0x00005410ffd67816 */ /* 0x100fe4000000001a */
[----:B------:R-:W-:Y:S02]  /*1010*/  PRMT R205, RZ, 0x7610, R26 ;  /* 0x00007610ffcd7816 */ /* 0x000fe4000000001a */
[--C-:B------:R-:W-:Y:S02]  /*1020*/  PRMT R203, RZ, 0x5410, R27.reuse ;  /* 0x00005410ffcb7816 */ /* 0x100fe4000000001b */
[----:B0-----:R-:W-:-:S02]  /*1030*/  PRMT R202, RZ, 0x7610, R27 ;  /* 0x00007610ffca7816 */ /* 0x001fc4000000001b */
.L_x_27576:
[----:B------:R-:W0:Y:S01]  /*1040*/  S2R R27, SR_TID.X ;  /* 0x00000000001b7919 */ /* 0x000e220000002100 */
[----:B------:R-:W-:Y:S01]  /*1050*/  ISETP.NE.U32.AND P0, PT, RZ, c[0x0][0x1c0], PT ;  /* 0x00007000ff007a0c */ /* 0x000fe20003f05070 */
[----:B------:R-:W-:Y:S01]  /*1060*/  IMAD R24, R199, c[0x0][0x168], RZ ;  /* 0x00005a00c7187a24 */ /* 0x000fe200078e02ff */
[----:B------:R-:W-:Y:S01]  /*1070*/  ISETP.NE.U32.AND P1, PT, RZ, c[0x0][0x180], PT ;  /* 0x00006000ff007a0c */ /* 0x000fe20003f25070 */
[----:B------:R-:W-:Y:S01]  /*1080*/  IMAD.MOV.U32 R209, RZ, RZ, 0x10 ;  /* 0x00000010ffd17424 */ /* 0x000fe200078e00ff */
[----:B------:R-:W-:-:S02]  /*1090*/  ISETP.NE.AND.EX P0, PT, RZ, c[0x0][0x1c4], PT, P0 ;  /* 0x00007100ff007a0c */ /* 0x000fc40003f05300 */
[----:B------:R-:W-:Y:S02]  /*10a0*/  ISETP.NE.AND.EX P2, PT, RZ, c[0x0][0x184], PT, P1 ;  /* 0x00006100ff007a0c */ /* 0x000fe40003f45310 */
[----:B------:R-:W-:Y:S02]  /*10b0*/  SHF.R.S32.HI R25, RZ, 0x1f, R24 ;  /* 0x0000001fff197819 */ /* 0x000fe40000011418 */
[----:B------:R-:W-:Y:S02]  /*10c0*/  LOP3.LUT R195, R195, 0xfffffff7, RZ, 0xc0, !PT ;  /* 0xfffffff7c3c37812 */ /* 0x000fe400078ec0ff */
[----:B------:R-:W-:-:S05]  /*10d0*/  LEA.HI R25, R25, R24, RZ, 0x3 ;  /* 0x0000001819197211 */ /* 0x000fca00078f18ff */
[----:B------:R-:W-:Y:S01]  /*10e0*/  @P0 IMAD.MOV.U32 R26, RZ, RZ, 0x2 ;  /* 0x00000002ff1a0424 */ /* 0x000fe200078e00ff */
[----:B------:R-:W-:Y:S01]  /*10f0*/  HFMA2.MMA R206, -RZ, RZ, 1.875, 0 ;  /* 0x3f800000ffce7435 */ /* 0x000fe200000001ff */
[----:B------:R-:W-:Y:S01]  /*1100*/  BSSY B1, `(.L_x_27013) ;  /* 0x0000019000017945 */ /* 0x000fe20003800000 */
[----:B------:R-:W-:Y:S02]  /*1110*/  @P2 LOP3.LUT R195, R195, 0x8, RZ, 0xfc, !PT ;  /* 0x00000008c3c32812 */ /* 0x000fe400078efcff */
[----:B0-----:R-:W-:-:S04]  /*1120*/  LOP3.LUT R27, R27, 0x1f, RZ, 0xc0, !PT ;  /* 0x0000001f1b1b7812 */ /* 0x001fc800078ec0ff */
[----:B------:R-:W-:Y:S01]  /*1130*/  LEA.HI.SX32 R200, R25, R27, 0x1d ;  /* 0x0000001b19c87211 */ /* 0x000fe200078feaff */
[----:B------:R-:W-:-:S03]  /*1140*/  @P0 IMAD.WIDE R26, R199, R26, c[0x0][0x1c0] ;  /* 0x00007000c71a0625 */ /* 0x000fc600078e021a */
[C---:B------:R-:W-:Y:S02]  /*1150*/  @P2 LEA R24, P1, R200.reuse, c[0x0][0x180], 0x5 ;  /* 0x00006000c8182a11 */ /* 0x040fe400078228ff */
[----:B------:R0:W2:Y:S02]  /*1160*/  @P0 LDG.E.U16 R28, [R26.64] ;  /* 0x000000061a1c0981 */ /* 0x0000a4000c1e1500 */
[----:B------:R-:W-:-:S05]  /*1170*/  @P2 LEA.HI.X R25, R200, c[0x0][0x184], RZ, 0x5, P1 ;  /* 0x00006100c8192a11 */ /* 0x000fca00008f2cff */
[----:B-----5:R1:W5:Y:S01]  /*1180*/  @P2 LDG.E.128 R100, [R24.64] ;  /* 0x0000000618642981 */ /* 0x020362000c1e1d00 */
[----:B0-----:R-:W-:-:S03]  /*1190*/  IMAD.WIDE.U32 R26, R200, R209, c[0x0][0x170] ;  /* 0x00005c00c81a7625 */ /* 0x001fc600078e00d1 */
[----:B------:R1:W5:Y:S04]  /*11a0*/  @P2 LDG.E.128 R96, [R24.64+0x10] ;  /* 0x0000100618602981 */ /* 0x000368000c1e1d00 */
[----:B-1----:R-:W5:Y:S01]  /*11b0*/  LDG.E.128 R24, [R26.64] ;  /* 0x000000061a187981 */ /* 0x002f62000c1e1d00 */
[C---:B------:R-:W-:Y:S02]  /*11c0*/  ISETP.NE.AND P1, PT, R204.reuse, 0x1, PT ;  /* 0x00000001cc00780c */ /* 0x040fe40003f25270 */
[----:B------:R-:W-:Y:S02]  /*11d0*/  IADD3 R29, R204, 0x1, RZ ;  /* 0x00000001cc1d7810 */ /* 0x000fe40007ffe0ff */
[----:B--2---:R-:W-:-:S09]  /*11e0*/  @P0 PRMT R206, RZ, 0x5410, R28 ;  /* 0x00005410ffce0816 */ /* 0x004fd2000000001c */
        /* <DEDUP_REMOVED lines=9> */
.L_x_27014:
[----:B------:R-:W-:Y:S02]  /*1280*/  IMAD.MOV.U32 R36, RZ, RZ, R196 ;  /* 0x000000ffff247224 */ /* 0x000fe400078e00c4 */
.L_x_27015:
[----:B------:R-:W-:Y:S05]  /*1290*/  BSYNC B1 ;  /* 0x0000000000017941 */ /* 0x000fea0003800000 */
.L_x_27013:
        /* <DEDUP_REMOVED lines=16> */
.L_x_27019:
[----:B------:R-:W-:Y:S05]  /*13a0*/  BSYNC B2 ;  /* 0x0000000000027941 */ /* 0x000fea0003800000 */
.L_x_27018:
        /* <DEDUP_REMOVED lines=42> */
[----:B------:R-:W-:Y:S01]  /*1650*/  IMAD.MOV.U32 R198, RZ, RZ, R28 ;  /* 0x000000ffffc67224 */ /* 0x000fe200078e001c */
[----:B------:R-:W-:Y:S02]  /*1660*/  MOV R29, RZ ;  /* 0x000000ff001d7202 */ /* 0x000fe40000000f00 */
.L_x_27017:
[----:B------:R-:W-:Y:S05]  /*1670*/  BSYNC B1 ;  /* 0x0000000000017941 */ /* 0x000fea0003800000 */
.L_x_27016:
[----:B------:R-:W0:Y:S01]  /*1680*/  I2F.U32 R28, R36 ;  /* 0x00000024001c7306 */ /* 0x000e220000201000 */
[----:B-----5:R-:W-:Y:S01]  /*1690*/  PRMT R31, RZ, 0x5410, R24 ;  /* 0x00005410ff1f7816 */ /* 0x020fe20000000018 */
[----:B------:R-:W-:Y:S01]  /*16a0*/  IMAD.MOV.U32 R207, RZ, RZ, 0x2f800000 ;  /* 0x2f800000ffcf7424 */ /* 0x000fe200078e00ff */
[----:B------:R-:W-:Y:S01]  /*16b0*/  ISETP.NE.U32.AND P0, PT, RZ, c[0x0][0x180], PT ;  /* 0x00006000ff007a0c */ /* 0x000fe20003f05070 */
[----:B------:R-:W-:Y:S01]  /*16c0*/  BSSY B1, `(.L_x_27020) ;  /* 0x0000019000017945 */ /* 0x000fe20003800000 */
[----:B------:R-:W-:Y:S01]  /*16d0*/  PRMT R92, RZ, 0x5410, R176 ;  /* 0x00005410ff5c7816 */ /* 0x000fe200000000b0 */
[----:B------:R-:W-:Y:S01]  /*16e0*/  FMUL.FTZ R31, R31, R206 ;  /* 0x000000ce1f1f7220 */ /* 0x000fe20000410000 */
[----:B------:R-:W-:-:S02]  /*16f0*/  ISETP.NE.AND.EX P6, PT, RZ, c[0x0][0x184], PT, P0 ;  /* 0x00006100ff007a0c */ /* 0x000fc40003fc5300 */
[----:B------:R-:W-:Y:S01]  /*1700*/  ISETP.NE.AND P0, PT, R29, 0x1, PT ;  /* 0x000000011d00780c */ /* 0x000fe20003f05270 */
[----:B------:R-:W-:Y:S01]  /*1710*/  FMUL.FTZ R31, R31, c[0x0][0x1e8] ;  /* 0x00007a001f1f7a20 */ /* 0x000fe20000410000 */
[----:B------:R-:W-:Y:S02]  /*1720*/  LOP3.LUT R195, R195, 0xfffffffb, RZ, 0xc0, !PT ;  /* 0xfffffffbc3c37812 */ /* 0x000fe400078ec0ff */
[----:B------:R-:W-:Y:S01]  /*1730*/  IADD3 R30, R29, 0x1, RZ ;  /* 0x000000011d1e7810 */ /* 0x000fe20007ffe0ff */
[----:B0-----:R-:W-:-:S06]  /*1740*/  FFMA.FTZ R28, R28, R207, 1.1641532182693481445e-10 ;  /* 0x2f0000001c1c7423 */ /* 0x001fcc00000100cf */
[----:B------:R-:W-:Y:S02]  /*1750*/  @P6 LOP3.LUT R195, R195, 0x4, RZ, 0xfc, !PT ;  /* 0x00000004c3c36812 */ /* 0x000fe400078efcff */
[----:B------:R-:W-:-:S04]  /*1760*/  FSETP.GTU.FTZ.AND P1, PT, R28, c[0x0][0x1e4], PT ;  /* 0x000079001c007a0b */ /* 0x000fc80003f3c000 */
[----:B------:R-:W-:Y:S02]  /*1770*/  FSEL R31, R31, RZ, !P1 ;  /* 0x000000ff1f1f7208 */ /* 0x000fe40004800000 */
[----:B------:R-:W-:-:S03]  /*1780*/  P2R R34, PR, RZ, 0x2 ;  /* 0x00000002ff227803 */ /* 0x000fc60000000000 */
        /* <DEDUP_REMOVED lines=11> */
.L_x_27021:
[----:B------:R-:W-:Y:S02]  /*1840*/  MOV R35, R196 ;  /* 0x000000c400237202 */ /* 0x000fe40000000f00 */
.L_x_27022:
[----:B------:R-:W-:Y:S05]  /*1850*/  BSYNC B1 ;  /* 0x0000000000017941 */ /* 0x000fea0003800000 */
.L_x_27020:
        /* <DEDUP_REMOVED lines=16> */
.L_x_27026:
[----:B------:R-:W-:Y:S05]  /*1960*/  BSYNC B2 ;  /* 0x0000000000027941 */ /* 0x000fea0003800000 */
.L_x_27025:
        /* <DEDUP_REMOVED lines=44> */
.L_x_27024:
[----:B------:R-:W-:Y:S05]  /*1c30*/  BSYNC B1 ;  /* 0x0000000000017941 */ /* 0x000fea0003800000 */
.L_x_27023:
        /* <DEDUP_REMOVED lines=22> */
.L_x_27028:
[----:B------:R-:W-:Y:S02]  /*1da0*/  MOV R24, R196 ;  /* 0x000000c400187202 */ /* 0x000fe40000000f00 */
.L_x_27029:
[----:B------:R-:W-:Y:S05]  /*1db0*/  BSYNC B1 ;  /* 0x0000000000017941 */ /* 0x000fea0003800000 */
.L_x_27027:
        /* <DEDUP_REMOVED lines=16> */
.L_x_27033:
[----:B------:R-:W-:Y:S05]  /*1ec0*/  BSYNC B2 ;  /* 0x0000000000027941 */ /* 0x000fea0003800000 */
.L_x_27032:
        /* <DEDUP_REMOVED lines=44> */
.L_x_27031:
[----:B------:R-:W-:Y:S05]  /*2190*/  BSYNC B1 ;  /* 0x0000000000017941 */ /* 0x000fea0003800000 */
.L_x_27030:
        /* <DEDUP_REMOVED lines=22> */
.L_x_27035:
[----:B------:R-:W-:Y:S02]  /*2300*/  MOV R24, R196 ;  /* 0x000000c400187202 */ /* 0x000fe40000000f00 */
.L_x_27036:
[----:B------:R-:W-:Y:S05]  /*2310*/  BSYNC B1 ;  /* 0x0000000000017941 */ /* 0x000fea0003800000 */
.L_x_27034:
        /* <DEDUP_REMOVED lines=16> */
.L_x_27040:
[----:B------:R-:W-:Y:S05]  /*2420*/  BSYNC B2 ;  /* 0x0000000000027941 */ /* 0x000fea0003800000 */
.L_x_27039:
        /* <DEDUP_REMOVED lines=44> */
.L_x_27038:
[----:B------:R-:W-:Y:S05]  /*26f0*/  BSYNC B1 ;  /* 0x0000000000017941 */ /* 0x000fea0003800000 */
.L_x_27037:
[----:B------:R-:W0:Y:S01]  /*2700*/  I2F.U32 R24, R24 ;  /* 0x0000001800187306 */ /* 0x000e220000201000 */
[----:B------:R-:W-:Y:S01]  /*2710*/  PRMT R31, RZ, 0x7610, R25 ;  /* 0x00007610ff1f7816 */ /* 0x000fe20000000019 */
[----:B------:R-:W-:Y:S01]  /*2720*/  BSSY B1, `(.L_x_27041) ;  /* 0x0000015000017945 */ /* 0x000fe20003800000 */
[----:B------:R-:W-:-:S03]  /*2730*/  ISETP.NE.AND P3, PT, R29, 0x1, PT ;  /* 0x000000011d00780c */ /* 0x000fc60003f65270 */
[----:B------:R-:W-:-:S04]  /*2740*/  FMUL.FTZ R31, R31, R206 ;  /* 0x000000ce1f1f7220 */ /* 0x000fc80000410000 */
[----:B------:R-:W-:Y:S02]  /*2750*/  FMUL.FTZ R31, R31, c[0x0][0x1e8] ;  /* 0x00007a001f1f7a20 */ /* 0x000fe40000410000 */
[----:B0-----:R-:W-:Y:S01]  /*2760*/  FFMA.FTZ R25, R24, R207, 1.1641532182693481445e-10 ;  /* 0x2f00000018197423 */ /* 0x001fe200000100cf */
[----:B------:R-:W-:-:S04]  /*2770*/  PRMT R24, RZ, 0x7610, R177 ;  /* 0x00007610ff187816 */ /* 0x000fc800000000b1 */
        /* <DEDUP_REMOVED lines=14> */
.L_x_27042:
[----:B------:R-:W-:Y:S02]  /*2860*/  MOV R35, R196 ;  /* 0x000000c400237202 */ /* 0x000fe40000000f00 */
.L_x_27043:
[----:B------:R-:W-:Y:S05]  /*2870*/  BSYNC B1 ;  /* 0x0000000000017941 */ /* 0x000fea0003800000 */
.L_x_27041:
        /* <DEDUP_REMOVED lines=16> */
.L_x_27047:
[----:B------:R-:W-:Y:S05]  /*2980*/  BSYNC B2 ;  /* 0x0000000000027941 */ /* 0x000fea0003800000 */
.L_x_27046:
        /* <DEDUP_REMOVED lines=44> */
.L_x_27045:
[----:B------:R-:W-:Y:S05]  /*2c50*/  BSYNC B1 ;  /* 0x0000000000017941 */ /* 0x000fea0003800000 */
.L_x_27044:
        /* <DEDUP_REMOVED lines=22> */
.L_x_27049:
[----:B------:R-:W-:Y:S02]  /*2dc0*/  MOV R35, R196 ;  /* 0x000000c400237202 */ /* 0x000fe40000000f00 */
.L_x_27050:
[----:B------:R-:W-:Y:S05]  /*2dd0*/  BSYNC B1 ;  /* 0x0000000000017941 */ /* 0x000fea0003800000 */
.L_x_27048:
        /* <DEDUP_REMOVED lines=16> */
.L_x_27054:
[----:B------:R-:W-:Y:S05]  /*2ee0*/  BSYNC B2 ;  /* 0x0000000000027941 */ /* 0x000fea0003800000 */
.L_x_27053:
        /* <DEDUP_REMOVED lines=44> */
.L_x_27052:
[----:B------:R-:W-:Y:S05]  /*31b0*/  BSYNC B1 ;  /* 0x0000000000017941 */ /* 0x000fea0003800000 */
.L_x_27051:
        /* <DEDUP_REMOVED lines=8> */
[----:B------:R-:W-:-:S04]  /*3240*/  FSETP.GTU.FTZ.AND P4, PT, R28, c[0x0][0x1e4], PT ;  /* 0x000079001c007a0b */ /* 0x000fc80003f9c000 */
        /* <DEDUP_REMOVED lines=13> */
.L_x_27056:
[----:B------:R-:W-:Y:S02]  /*3320*/  MOV R26, R196 ;  /* 0x000000c4001a7202 */ /* 0x000fe40000000f00 */
.L_x_27057:
[----:B------:R-:W-:Y:S05]  /*3330*/  BSYNC B1 ;  /* 0x0000000000017941 */ /* 0x000fea0003800000 */
.L_x_27055:
        /* <DEDUP_REMOVED lines=16> */
.L_x_27061:
[----:B------:R-:W-:Y:S05]  /*3440*/  BSYNC B2 ;  /* 0x0000000000027941 */ /* 0x000fea0003800000 */
.L_x_27060:
        /* <DEDUP_REMOVED lines=44> */
.L_x_27059:
[----:B------:R-:W-:Y:S05]  /*3710*/  BSYNC B1 ;  /* 0x0000000000017941 */ /* 0x000fea0003800000 */
.L_x_27058:
[----:B------:R-:W0:Y:S01]  /*3720*/  I2F.U32 R24, R26 ;  /* 0x0000001a00187306 */ /* 0x000e220000201000 */
[----:B------:R-:W-:Y:S01]  /*3730*/  PRMT R29, RZ, 0x5410, R27 ;  /* 0x00005410ff1d7816 */ /* 0x000fe2000000001b */
[----:B------:R-:W-:Y:S01]  /*3740*/  BSSY B1, `(.L_x_27062) ;  /* 0x0000016000017945 */ /* 0x000fe20003800000 */
[----:B------:R-:W-:Y:S02]  /*3750*/  LOP3.LUT P6, RZ, R195, 0x4, RZ, 0xc0, !PT ;  /* 0x00000004c3ff7812 */ /* 0x000fe400078cc0ff */
[----:B------:R-:W-:Y:S01]  /*3760*/  PRMT R90, RZ, 0x5410, R179 ;  /* 0x00005410ff5a7816 */ /* 0x000fe200000000b3 */
        /* <DEDUP_REMOVED lines=18> */
.L_x_27063:
[----:B------:R-:W-:Y:S02]  /*3890*/  MOV R35, R196 ;  /* 0x000000c400237202 */ /* 0x000fe40000000f00 */
.L_x_27064:
[----:B------:R-:W-:Y:S05]  /*38a0*/  BSYNC B1 ;  /* 0x0000000000017941 */ /* 0x000fea0003800000 */
.L_x_27062:
        /* <DEDUP_REMOVED lines=18> */
.L_x_27068:
[----:B------:R-:W-:Y:S05]  /*39d0*/  BSYNC B2 ;  /* 0x0000000000027941 */ /* 0x000fea0003800000 */
.L_x_27067:
        /* <DEDUP_REMOVED lines=44> */
.L_x_27066:
[----:B------:R-:W-:Y:S05]  /*3ca0*/  BSYNC B1 ;  /* 0x0000000000017941 */ /* 0x000fea0003800000 */
.L_x_27065:
[----:B------:R-:W0:Y:S01]  /*3cb0*/  I2F.U32 R24, R35 ;  /* 0x0000002300187306 */ /* 0x000e220000201000 */
[----:B------:R-:W-:Y:S02]  /*3cc0*/  PRMT R27, RZ, 0x7610, R27 ;  /* 0x00007610ff1b7816 */ /* 0x000fe4000000001b */
[----:B------:R-:W-:Y:S02]  /*3cd0*/  SEL R25, RZ, 0x1, P2 ;  /* 0x00000001ff197807 */ /* 0x000fe40001000000 */
[----:B------:R-:W-:Y:S01]  /*3ce0*/  SEL R26, RZ, 0x1, P1 ;  /* 0x00000001ff1a7807 */ /* 0x000fe20000800000 */
[----:B------:R-:W-:Y:S01]  /*3cf0*/  FMUL.FTZ R30, R27, R206 ;  /* 0x000000ce1b1e7220 */ /* 0x000fe20000410000 */
[----:B------:R-:W-:-:S02]  /*3d00*/  SEL R28, RZ, 0x1, P0 ;  /* 0x00000001ff1c7807 */ /* 0x000fc40000000000 */
[----:B------:R-:W-:Y:S01]  /*3d10*/  SEL R31, RZ, 0x10000, P5 ;  /* 0x00010000ff1f7807 */ /* 0x000fe20002800000 */
[----:B------:R-:W-:Y:S01]  /*3d20*/  FMUL.FTZ R30, R30, c[0x0][0x1e8] ;  /* 0x00007a001e1e7a20 */ /* 0x000fe20000410000 */
[----:B------:R-:W-:Y:S01]  /*3d30*/  SEL R32, RZ, 0x100, P4 ;  /* 0x00000100ff207807 */ /* 0x000fe20002000000 */
[----:B------:R-:W-:Y:S01]  /*3d40*/  IMAD.WIDE.U32 R26, R26, 0x10000, RZ ;  /* 0x000100001a1a7825 */ /* 0x000fe200078e00ff */
[C---:B------:R-:W-:Y:S02]  /*3d50*/  LOP3.LUT P6, RZ, R195.reuse, 0x4, RZ, 0xc0, !PT ;  /* 0x00000004c3ff7812 */ /* 0x040fe400078cc0ff */
[----:B------:R-:W-:Y:S01]  /*3d60*/  LOP3.LUT P5, RZ, R195, 0x8, RZ, 0xc0, !PT ;  /* 0x00000008c3ff7812 */ /* 0x000fe200078ac0ff */
[----:B0-----:R-:W-:Y:S01]  /*3d70*/  FFMA.FTZ R24, R24, R207, 1.1641532182693481445e-10 ;  /* 0x2f00000018187423 */ /* 0x001fe200000100cf */
[----:B------:R-:W-:Y:S01]  /*3d80*/  PRMT R91, RZ, 0x7610, R179 ;  /* 0x00007610ff5b7816 */ /* 0x000fe200000000b3 */
[----:B------:R-:W-:Y:S01]  /*3d90*/  IMAD.WIDE.U32 R28, R28, 0x100, RZ ;  /* 0x000001001c1c7825 */ /* 0x000fe200078e00ff */
[----:B------:R-:W-:-:S02]  /*3da0*/  ISETP.NE.AND P4, PT, R34, RZ, PT ;  /* 0x000000ff2200720c */ /* 0x000fc40003f85270 */
[----:B------:R-:W-:Y:S01]  /*3db0*/  FSETP.GTU.FTZ.AND P2, PT, R24, c[0x0][0x1e4], PT ;  /* 0x0000790018007a0b */ /* 0x000fe20003f5c000 */
[----:B------:R-:W-:-:S03]  /*3dc0*/  IMAD.WIDE.U32 R24, R25, 0x1000000, RZ ;  /* 0x0100000019187825 */ /* 0x000fc600078e00ff */
[----:B------:R-:W-:Y:S02]  /*3dd0*/  SEL R33, RZ, 0x1000000, P2 ;  /* 0x01000000ff217807 */ /* 0x000fe40001000000 */
[----:B------:R-:W-:Y:S02]  /*3de0*/  FSEL R30, R30, RZ, !P2 ;  /* 0x000000ff1e1e7208 */ /* 0x000fe40005000000 */
[----:B------:R-:W-:Y:S02]  /*3df0*/  LOP3.LUT R32, R32, R33, R31, 0xfe, !PT ;  /* 0x0000002120207212 */ /* 0x000fe400078efe1f */
[----:B------:R-:W-:Y:S01]  /*3e00*/  SEL R33, RZ, 0x1, P3 ;  /* 0x00000001ff217807 */ /* 0x000fe20001800000 */
[----:B------:R-:W-:Y:S01]  /*3e10*/  FMUL.FTZ R91, R30, R91 ;  /* 0x0000005b1e5b7220 */ /* 0x000fe20000410000 */
[----:B------:R-:W-:Y:S01]  /*3e20*/  LOP3.LUT R24, R28, R24, R26, 0xfe, !PT ;  /* 0x000000181c187212 */ /* 0x000fe200078efe1a */
[----:B------:R-:W-:Y:S01]  /*3e30*/  @P5 IMAD.MOV.U32 R30, RZ, RZ, 0x20 ;  /* 0x00000020ff1e5424 */ /* 0x000fe200078e00ff */
[----:B------:R-:W-:Y:S01]  /*3e40*/  LOP3.LUT R25, R25, R32, R33, 0xfe, !PT ;  /* 0x0000002019197212 */ /* 0x000fe200078efe21 */
[----:B------:R-:W-:Y:S01]  /*3e50*/  @P6 FADD.FTZ R91, R99, R91 ;  /* 0x0000005b635b6221 */ /* 0x000fe20000010000 */
[----:B------:R-:W-:-:S02]  /*3e60*/  LEA R28, P0, R200, c[0x0][0x188], 0x5 ;  /* 0x00006200c81c7a11 */ /* 0x000fc400078028ff */
[----:B------:R-:W-:Y:S02]  /*3e70*/  LOP3.LUT R25, R29, R25, R27, 0xfe, !PT ;  /* 0x000000191d197212 */ /* 0x000fe400078efe1b */
[C---:B------:R-:W-:Y:S02]  /*3e80*/  LEA.HI.X R29, R200.reuse, c[0x0][0x18c], RZ, 0x5, P0 ;  /* 0x00006300c81d7a11 */ /* 0x040fe400000f2cff */
[C---:B------:R-:W-:Y:S02]  /*3e90*/  IADD3 R33, R200.reuse, 0x20, RZ ;  /* 0x00000020c8217810 */ /* 0x040fe40007ffe0ff */
[----:B------:R-:W-:Y:S01]  /*3ea0*/  SEL R31, RZ, 0x1, P4 ;  /* 0x00000001ff1f7807 */ /* 0x000fe20002000000 */
[----:B------:R-:W-:Y:S01]  /*3eb0*/  STG.E.128 [R28.64], R92 ;  /* 0x0000005c1c007986 */ /* 0x000fe2000c101d06 */
[----:B------:R-:W-:Y:S02]  /*3ec0*/  LEA R26, P1, R200, c[0x0][0x190], 0x3 ;  /* 0x00006400c81a7a11 */ /* 0x000fe400078218ff */
[----:B------:R-:W-:Y:S01]  /*3ed0*/  LOP3.LUT R24, R24, R31, RZ, 0xfc, !PT ;  /* 0x0000001f18187212 */ /* 0x000fe200078efcff */
[----:B------:R0:W-:Y:S01]  /*3ee0*/  STG.E.128 [R28.64+0x10], R88 ;  /* 0x000010581c007986 */ /* 0x0001e2000c101d06 */
[----:B------:R-:W-:-:S05]  /*3ef0*/  LEA.HI.X R27, R200, c[0x0][0x194], RZ, 0x3, P1 ;  /* 0x00006500c81b7a11 */ /* 0x000fca00008f1cff */
[----:B------:R1:W-:Y:S01]  /*3f00*/  STG.E.64 [R26.64], R24 ;  /* 0x000000181a007986 */ /* 0x0003e2000c101b06 */
[----:B0-----:R-:W-:-:S04]  /*3f10*/  @P5 IMAD.WIDE.U32 R28, R33, R30, c[0x0][0x180] ;  /* 0x00006000211c5625 */ /* 0x001fc800078e001e */
[----:B------:R-:W-:Y:S01]  /*3f20*/  IMAD.WIDE.U32 R30, R33, R209, c[0x0][0x170] ;  /* 0x00005c00211e7625 */ /* 0x000fe200078e00d1 */
[----:B------:R0:W5:Y:S04]  /*3f30*/  @P5 LDG.E.128 R100, [R28.64] ;  /* 0x000000061c645981 */ /* 0x000168000c1e1d00 */
[----:B------:R0:W5:Y:S04]  /*3f40*/  @P5 LDG.E.128 R96, [R28.64+0x10] ;  /* 0x000010061c605981 */ /* 0x000168000c1e1d00 */
        /* <DEDUP_REMOVED lines=13> */
.L_x_27070:
[----:B0-----:R-:W-:Y:S02]  /*4020*/  IMAD.MOV.U32 R32, RZ, RZ, R196 ;  /* 0x000000ffff207224 */ /* 0x001fe400078e00c4 */
.L_x_27071:
[----:B------:R-:W-:Y:S05]  /*4030*/  BSYNC B1 ;  /* 0x0000000000017941 */ /* 0x000fea0003800000 */
.L_x_27069:
        /* <DEDUP_REMOVED lines=16> */
.L_x_27075:
[----:B------:R-:W-:Y:S05]  /*4140*/  BSYNC B2 ;  /* 0x0000000000027941 */ /* 0x000fea0003800000 */
.L_x_27074:
        /* <DEDUP_REMOVED lines=44> */
.L_x_27073:
[----:B------:R-:W-:Y:S05]  /*4410*/  BSYNC B1 ;  /* 0x0000000000017941 */ /* 0x000fea0003800000 */
.L_x_27072:
[----:B------:R-:W0:Y:S01]  /*4420*/  I2F.U32 R28, R32 ;  /* 0x00000020001c7306 */ /* 0x000e220000201000 */
[----:B-----5:R-:W-:Y:S01]  /*4430*/  PRMT R29, RZ, 0x5410, R24 ;  /* 0x00005410ff1d7816 */ /* 0x020fe20000000018 */
[----:B------:R-:W-:Y:S01]  /*4440*/  BSSY B1, `(.L_x_27076) ;  /* 0x0000016000017945 */ /* 0x000fe20003800000 */
[----:B------:R-:W-:-:S03]  /*4450*/  PRMT R84, RZ, 0x5410, R172 ;  /* 0x00005410ff547816 */ /* 0x000fc600000000ac */
[----:B------:R-:W-:-:S04]  /*4460*/  FMUL.FTZ R29, R29, R206 ;  /* 0x000000ce1d1d7220 */ /* 0x000fc80000410000 */
[----:B------:R-:W-:Y:S02]  /*4470*/  FMUL.FTZ R29, R29, c[0x0][0x1e8] ;  /* 0x00007a001d1d7a20 */ /* 0x000fe40000410000 */
[----:B0-----:R-:W-:-:S05]  /*4480*/  FFMA.FTZ R28, R28, R207, 1.1641532182693481445e-10 ;  /* 0x2f0000001c1c7423 */ /* 0x001fca00000100cf */
[----:B------:R-:W-:Y:S02]  /*4490*/  FSETP.GTU.FTZ.AND P0, PT, R28, c[0x0][0x1e4], PT ;  /* 0x000079001c007a0b */ /* 0x000fe40003f1c000 */
[C---:B------:R-:W-:Y:S02]  /*44a0*/  IADD3 R28, R34.reuse, 0x1, RZ ;  /* 0x00000001221c7810 */ /* 0x040fe40007ffe0ff */
        /* <DEDUP_REMOVED lines=14> */
.L_x_27077:
[----:B------:R-:W-:Y:S02]  /*4590*/  IMAD.MOV.U32 R38, RZ, RZ, R196 ;  /* 0x000000ffff267224 */ /* 0x000fe400078e00c4 */
.L_x_27078:
[----:B------:R-:W-:Y:S05]  /*45a0*/  BSYNC B1 ;  /* 0x0000000000017941 */ /* 0x000fea0003800000 */
.L_x_27076:
        /* <DEDUP_REMOVED lines=16> */
.L_x_27082:
[----:B------:R-:W-:Y:S05]  /*46b0*/  BSYNC B2 ;  /* 0x0000000000027941 */ /* 0x000fea0003800000 */
.L_x_27081:
        /* <DEDUP_REMOVED lines=44> */
.L_x_27080:
[----:B------:R-:W-:Y:S05]  /*4980*/  BSYNC B1 ;  /* 0x0000000000017941 */ /* 0x000fea0003800000 */
.L_x_27079:
        /* <DEDUP_REMOVED lines=22> */
.L_x_27084:
[----:B------:R-:W-:Y:S02]  /*4af0*/  IMAD.MOV.U32 R24, RZ, RZ, R196 ;  /* 0x000000ffff187224 */ /* 0x000fe400078e00c4 */
.L_x_27085:
[----:B------:R-:W-:Y:S05]  /*4b00*/  BSYNC B1 ;  /* 0x0000000000017941 */ /* 0x000fea0003800000 */
.L_x_27083:
        /* <DEDUP_REMOVED lines=16> */
.L_x_27089:
[----:B------:R-:W-:Y:S05]  /*4c10*/  BSYNC B2 ;  /* 0x0000000000027941 */ /* 0x000fea0003800000 */
.L_x_27088:
        /* <DEDUP_REMOVED lines=44> */
.L_x_27087:
[----:B------:R-:W-:Y:S05]  /*4ee0*/  BSYNC B1 ;  /* 0x0000000000017941 */ /* 0x000fea0003800000 */
.L_x_27086:
        /* <DEDUP_REMOVED lines=22> */
.L_x_27091:
[----:B------:R-:W-:Y:S02]  /*5050*/  IMAD.MOV.U32 R24, RZ, RZ, R196 ;  /* 0x000000ffff187224 */ /* 0x000fe400078e00c4 */
.L_x_27092:
[----:B------:R-:W-:Y:S05]  /*5060*/  BSYNC B1 ;  /* 0x0000000000017941 */ /* 0x000fea0003800000 */
.L_x_27090:
        /* <DEDUP_REMOVED lines=16> */
.L_x_27096:
[----:B------:R-:W-:Y:S05]  /*5170*/  BSYNC B2 ;  /* 0x0000000000027941 */ /* 0x000fea0003800000 */
.L_x_27095:
        /* <DEDUP_REMOVED lines=44> */
.L_x_27094:
[----:B------:R-:W-:Y:S05]  /*5440*/  BSYNC B1 ;  /* 0x0000000000017941 */ /* 0x000fea0003800000 */
.L_x_27093:
        /* <DEDUP_REMOVED lines=22> */
.L_x_27098:
[----:B------:R-:W-:Y:S02]  /*55b0*/  IMAD.MOV.U32 R36, RZ, RZ, R196 ;  /* 0x000000ffff247224 */ /* 0x000fe400078e00c4 */
.L_x_27099:
[----:B------:R-:W-:Y:S05]  /*55c0*/  BSYNC B1 ;  /* 0x0000000000017941 */ /* 0x000fea0003800000 */
.L_x_27097:
        /* <DEDUP_REMOVED lines=16> */
.L_x_27103:
[----:B------:R-:W-:Y:S05]  /*56d0*/  BSYNC B2 ;  /* 0x0000000000027941 */ /* 0x000fea0003800000 */
.L_x_27102:
        /* <DEDUP_REMOVED lines=44> */
.L_x_27101:
[----:B------:R-:W-:Y:S05]  /*59a0*/  BSYNC B1 ;  /* 0x0000000000017941 */ /* 0x000fea0003800000 */
.L_x_27100:
        /* <DEDUP_REMOVED lines=22> */
.L_x_27105:
[----:B------:R-:W-:Y:S02]  /*5b10*/  IMAD.MOV.U32 R36, RZ, RZ, R196 ;  /* 0x000000ffff247224 */ /* 0x000fe400078e00c4 */
.L_x_27106:
[----:B------:R-:W-:Y:S05]  /*5b20*/  BSYNC B1 ;  /* 0x0000000000017941 */ /* 0x000fea0003800000 */
.L_x_27104:
        /* <DEDUP_REMOVED lines=16> */
.L_x_27110:
[----:B------:R-:W-:Y:S05]  /*5c30*/  BSYNC B2 ;  /* 0x0000000000027941 */ /* 0x000fea0003800000 */
.L_x_27109:
        /* <DEDUP_REMOVED lines=44> */
.L_x_27108:
[----:B------:R-:W-:Y:S05]  /*5f00*/  BSYNC B1 ;  /* 0x0000000000017941 */ /* 0x000fea0003800000 */
.L_x_27107:
        /* <DEDUP_REMOVED lines=22> */
.L_x_27112:
[----:B------:R-:W-:Y:S02]  /*6070*/  IMAD.MOV.U32 R26, RZ, RZ, R196 ;  /* 0x000000ffff1a7224 */ /* 0x000fe400078e00c4 */
.L_x_27113:
[----:B------:R-:W-:Y:S05]  /*6080*/  BSYNC B1 ;  /* 0x0000000000017941 */ /* 0x000fea0003800000 */
.L_x_27111:
        /* <DEDUP_REMOVED lines=16> */
.L_x_27117:
[----:B------:R-:W-:Y:S05]  /*6190*/  BSYNC B2 ;  /* 0x0000000000027941 */ /* 0x000fea0003800000 */
.L_x_27116:
        /* <DEDUP_REMOVED lines=44> */
.L_x_27115:
[----:B------:R-:W-:Y:S05]  /*6460*/  BSYNC B1 ;  /* 0x0000000000017941 */ /* 0x000fea0003800000 */
.L_x_27114:
        /* <DEDUP_REMOVED lines=23> */
.L_x_27119:
[----:B------:R-:W-:Y:S02]  /*65e0*/  IMAD.MOV.U32 R26, RZ, RZ, R196 ;  /* 0x000000ffff1a7224 */ /* 0x000fe400078e00c4 */
.L_x_27120:
[----:B------:R-:W-:Y:S05]  /*65f0*/  BSYNC B1 ;  /* 0x0000000000017941 */ /* 0x000fea0003800000 */
.L_x_27118:
        /* <DEDUP_REMOVED lines=18> */
.L_x_27124:
[----:B------:R-:W-:Y:S05]  /*6720*/  BSYNC B2 ;  /* 0x0000000000027941 */ /* 0x000fea0003800000 */
.L_x_27123:
        /* <DEDUP_REMOVED lines=44> */
.L_x_27122:
[----:B------:R-:W-:Y:S05]  /*69f0*/  BSYNC B1 ;  /* 0x0000000000017941 */ /* 0x000fea0003800000 */
.L_x_27121:
[----:B------:R0:W1:Y:S01]  /*6a00*/  I2F.U32 R24, R26 ;  /* 0x0000001a00187306 */ /* 0x0000620000201000 */
[----:B------:R-:W-:Y:S01]  /*6a10*/  PRMT R27, RZ, 0x7610, R27 ;  /* 0x00007610ff1b7816 */ /* 0x000fe2000000001b */
[----:B------:R-:W-:Y:S01]  /*6a20*/  IMAD.MOV.U32 R204, RZ, RZ, 0x20 ;  /* 0x00000020ffcc7424 */ /* 0x000fe200078e00ff */
[----:B------:R-:W-:Y:S01]  /*6a30*/  SEL R28, RZ, 0x1, P2 ;  /* 0x00000001ff1c7807 */ /* 0x000fe20001000000 */
[----:B------:R-:W-:Y:S01]  /*6a40*/  IMAD.MOV.U32 R210, RZ, RZ, 0x8 ;  /* 0x00000008ffd27424 */ /* 0x000fe200078e00ff */
[----:B------:R-:W-:Y:S01]  /*6a50*/  SEL R31, RZ, 0x1, P0 ;  /* 0x00000001ff1f7807 */ /* 0x000fe20000000000 */
[----:B------:R-:W-:Y:S01]  /*6a60*/  FMUL.FTZ R30, R27, R206 ;  /* 0x000000ce1b1e7220 */ /* 0x000fe20000410000 */
[----:B------:R-:W-:Y:S01]  /*6a70*/  LOP3.LUT P6, RZ, R195, 0x4, RZ, 0xc0, !PT ;  /* 0x00000004c3ff7812 */ /* 0x000fe200078cc0ff */
[----:B------:R-:W-:Y:S01]  /*6a80*/  IMAD.WIDE.U32 R28, R28, 0x1000000, RZ ;  /* 0x010000001c1c7825 */ /* 0x000fe200078e00ff */
[----:B------:R-:W-:-:S02]  /*6a90*/  SEL R35, RZ, 0x100, P4 ;  /* 0x00000100ff237807 */ /* 0x000fc40002000000 */
[----:B------:R-:W-:Y:S01]  /*6aa0*/  ISETP.NE.AND P4, PT, R32, RZ, PT ;  /* 0x000000ff2000720c */ /* 0x000fe20003f85270 */
[----:B------:R-:W-:Y:S01]  /*6ab0*/  FMUL.FTZ R30, R30, c[0x0][0x1e8] ;  /* 0x00007a001e1e7a20 */ /* 0x000fe20000410000 */
[----:B------:R-:W-:Y:S01]  /*6ac0*/  SEL R36, RZ, 0x10000, P5 ;  /* 0x00010000ff247807 */ /* 0x000fe20002800000 */
[----:B0-----:R-:W-:Y:S01]  /*6ad0*/  IMAD.WIDE.U32 R26, R31, 0x100, RZ ;  /* 0x000001001f1a7825 */ /* 0x001fe200078e00ff */
[----:B------:R-:W-:Y:S02]  /*6ae0*/  PRMT R83, RZ, 0x7610, R175 ;  /* 0x00007610ff537816 */ /* 0x000fe400000000af */
[----:B------:R-:W-:Y:S01]  /*6af0*/  LOP3.LUT P5, RZ, R195, 0x8, RZ, 0xc0, !PT ;  /* 0x00000008c3ff7812 */ /* 0x000fe200078ac0ff */
[----:B-1----:R-:W-:Y:S01]  /*6b00*/  FFMA.FTZ R24, R24, R207, 1.1641532182693481445e-10 ;  /* 0x2f00000018187423 */ /* 0x002fe200000100cf */
[----:B------:R-:W-:-:S04]  /*6b10*/  SEL R31, RZ, 0x1, P4 ;  /* 0x00000001ff1f7807 */ /* 0x000fc80002000000 */
[----:B------:R-:W-:Y:S02]  /*6b20*/  FSETP.GTU.FTZ.AND P2, PT, R24, c[0x0][0x1e4], PT ;  /* 0x0000790018007a0b */ /* 0x000fe40003f5c000 */
[----:B------:R-:W-:Y:S02]  /*6b30*/  SEL R24, RZ, 0x1, P1 ;  /* 0x00000001ff187807 */ /* 0x000fe40000800000 */
[----:B------:R-:W-:Y:S02]  /*6b40*/  SEL R32, RZ, 0x1000000, P2 ;  /* 0x01000000ff207807 */ /* 0x000fe40001000000 */
[----:B------:R-:W-:Y:S01]  /*6b50*/  FSEL R30, R30, RZ, !P2 ;  /* 0x000000ff1e1e7208 */ /* 0x000fe20005000000 */
[----:B------:R-:W-:Y:S01]  /*6b60*/  IMAD.WIDE.U32 R24, R24, 0x10000, RZ ;  /* 0x0001000018187825 */ /* 0x000fe200078e00ff */
[----:B------:R-:W-:Y:S02]  /*6b70*/  LOP3.LUT R35, R35, R32, R36, 0xfe, !PT ;  /* 0x0000002023237212 */ /* 0x000fe400078efe24 */
[----:B------:R-:W-:Y:S01]  /*6b80*/  IADD3 R32, R200, 0x40, RZ ;  /* 0x00000040c8207810 */ /* 0x000fe20007ffe0ff */
[----:B------:R-:W-:Y:S01]  /*6b90*/  FMUL.FTZ R83, R30, R83 ;  /* 0x000000531e537220 */ /* 0x000fe20000410000 */
[----:B------:R-:W-:-:S02]  /*6ba0*/  LOP3.LUT R26, R26, R28, R24, 0xfe, !PT ;  /* 0x0000001c1a1a7212 */ /* 0x000fc400078efe18 */
[----:B------:R-:W-:Y:S01]  /*6bb0*/  SEL R28, RZ, 0x1, P3 ;  /* 0x00000001ff1c7807 */ /* 0x000fe20001800000 */
[----:B------:R-:W-:Y:S01]  /*6bc0*/  @P6 FADD.FTZ R83, R99, R83 ;  /* 0x0000005363536221 */ /* 0x000fe20000010000 */
[----:B------:R-:W-:Y:S01]  /*6bd0*/  LOP3.LUT R26, R26, R31, RZ, 0xfc, !PT ;  /* 0x0000001f1a1a7212 */ /* 0x000fe200078efcff */
[----:B------:R-:W-:Y:S01]  /*6be0*/  IMAD.WIDE.U32 R30, R33, R204, c[0x0][0x188] ;  /* 0x00006200211e7625 */ /* 0x000fe200078e00cc */
[----:B------:R-:W-:-:S04]  /*6bf0*/  LOP3.LUT R29, R29, R35, R28, 0xfe, !PT ;  /* 0x000000231d1d7212 */ /* 0x000fc800078efe1c */
[----:B------:R-:W-:Y:S01]  /*6c00*/  LOP3.LUT R27, R27, R29, R25, 0xfe, !PT ;  /* 0x0000001d1b1b7212 */ /* 0x000fe200078efe19 */
[----:B------:R-:W-:Y:S01]  /*6c10*/  IMAD.WIDE.U32 R28, R33, R210, c[0x0][0x190] ;  /* 0x00006400211c7625 */ /* 0x000fe200078e00d2 */
[----:B------:R-:W-:Y:S03]  /*6c20*/  STG.E.128 [R30.64], R84 ;  /* 0x000000541e007986 */ /* 0x000fe6000c101d06 */
[C---:B------:R-:W-:Y:S01]  /*6c30*/  @P5 IMAD.WIDE.U32 R24, R32.reuse, R204, c[0x0][0x180] ;  /* 0x0000600020185625 */ /* 0x040fe200078e00cc */
[----:B------:R0:W-:Y:S04]  /*6c40*/  STG.E.128 [R30.64+0x10], R80 ;  /* 0x000010501e007986 */ /* 0x0001e8000c101d06 */
[----:B------:R1:W-:Y:S04]  /*6c50*/  STG.E.64 [R28.64], R26 ;  /* 0x0000001a1c007986 */ /* 0x0003e8000c101b06 */
[----:B------:R1:W5:Y:S04]  /*6c60*/  @P5 LDG.E.128 R100, [R24.64] ;  /* 0x0000000618645981 */ /* 0x000368000c1e1d00 */
[----:B------:R1:W5:Y:S01]  /*6c70*/  @P5 LDG.E.128 R96, [R24.64+0x10] ;  /* 0x0000100618605981 */ /* 0x000362000c1e1d00 */
[----:B0-----:R-:W-:-:S05]  /*6c80*/  IMAD.WIDE.U32 R30, R32, R209, c[0x0][0x170] ;  /* 0x00005c00201e7625 */ /* 0x001fca00078e00d1 */
        /* <DEDUP_REMOVED lines=13> */
.L_x_27126:
[----:B0-----:R-:W-:Y:S02]  /*6d60*/  IMAD.MOV.U32 R33, RZ, RZ, R196 ;  /* 0x000000ffff217224 */ /* 0x001fe400078e00c4 */
.L_x_27127:
[----:B------:R-:W-:Y:S05]  /*6d70*/  BSYNC B1 ;  /* 0x0000000000017941 */ /* 0x000fea0003800000 */
.L_x_27125:
        /* <DEDUP_REMOVED lines=16> */
.L_x_27131:
[----:B------:R-:W-:Y:S05]  /*6e80*/  BSYNC B2 ;  /* 0x0000000000027941 */ /* 0x000fea0003800000 */
.L_x_27130:
        /* <DEDUP_REMOVED lines=44> */
.L_x_27129:
[----:B------:R-:W-:Y:S05]  /*7150*/  BSYNC B1 ;  /* 0x0000000000017941 */ /* 0x000fea0003800000 */
.L_x_27128:
        /* <DEDUP_REMOVED lines=8> */
[----:B------:R-:W-:Y:S02]  /*71e0*/  IADD3 R28, R35, 0x1, RZ ;  /* 0x00000001231c7810 */ /* 0x000fe40007ffe0ff */
        /* <DEDUP_REMOVED lines=14> */
.L_x_27133:
[----:B------:R-:W-:Y:S02]  /*72d0*/  IMAD.MOV.U32 R38, RZ, RZ, R196 ;  /* 0x000000ffff267224 */ /* 0x000fe400078e00c4 */
.L_x_27134:
[----:B------:R-:W-:Y:S05]  /*72e0*/  BSYNC B1 ;  /* 0x0000000000017941 */ /* 0x000fea0003800000 */
.L_x_27132:
        /* <DEDUP_REMOVED lines=16> */
.L_x_27138:
[----:B------:R-:W-:Y:S05]  /*73f0*/  BSYNC B2 ;  /* 0x0000000000027941 */ /* 0x000fea0003800000 */
.L_x_27137:
        /* <DEDUP_REMOVED lines=44> */
.L_x_27136:
[----:B------:R-:W-:Y:S05]  /*76c0*/  BSYNC B1 ;  /* 0x0000000000017941 */ /* 0x000fea0003800000 */
.L_x_27135:
        /* <DEDUP_REMOVED lines=22> */
.L_x_27140:
[----:B------:R-:W-:Y:S02]  /*7830*/  IMAD.MOV.U32 R24, RZ, RZ, R196 ;  /* 0x000000ffff187224 */ /* 0x000fe400078e00c4 */
.L_x_27141:
[----:B------:R-:W-:Y:S05]  /*7840*/  BSYNC B1 ;  /* 0x0000000000017941 */ /* 0x000fea0003800000 */
.L_x_27139:
        /* <DEDUP_REMOVED lines=16> */
.L_x_27145:
[----:B------:R-:W-:Y:S05]  /*7950*/  BSYNC B2 ;  /* 0x0000000000027941 */ /* 0x000fea0003800000 */
.L_x_27144:
        /* <DEDUP_REMOVED lines=44> */
.L_x_27143:
[----:B------:R-:W-:Y:S05]  /*7c20*/  BSYNC B1 ;  /* 0x0000000000017941 */ /* 0x000fea0003800000 */
.L_x_27142:
        /* <DEDUP_REMOVED lines=22> */
.L_x_27147:
[----:B------:R-:W-:Y:S02]  /*7d90*/  IMAD.MOV.U32 R24, RZ, RZ, R196 ;  /* 0x000000ffff187224 */ /* 0x000fe400078e00c4 */
.L_x_27148:
[----:B------:R-:W-:Y:S05]  /*7da0*/  BSYNC B1 ;  /* 0x0000000000017941 */ /* 0x000fea0003800000 */
.L_x_27146:
        /* <DEDUP_REMOVED lines=16> */
.L_x_27152:
[----:B------:R-:W-:Y:S05]  /*7eb0*/  BSYNC B2 ;  /* 0x0000000000027941 */ /* 0x000fea0003800000 */
.L_x_27151:
        /* <DEDUP_REMOVED lines=44> */
.L_x_27150:
[----:B------:R-:W-:Y:S05]  /*8180*/  BSYNC B1 ;  /* 0x0000000000017941 */ /* 0x000fea0003800000 */
.L_x_27149:
        /* <DEDUP_REMOVED lines=22> */
.L_x_27154:
[----:B------:R-:W-:Y:S02]  /*82f0*/  IMAD.MOV.U32 R36, RZ, RZ, R196 ;  /* 0x000000ffff247224 */ /* 0x000fe400078e00c4 */
.L_x_27155:
[----:B------:R-:W-:Y:S05]  /*8300*/  BSYNC B1 ;  /* 0x0000000000017941 */ /* 0x000fea0003800000 */
.L_x_27153:
        /* <DEDUP_REMOVED lines=16> */
.L_x_27159:
[----:B------:R-:W-:Y:S05]  /*8410*/  BSYNC B2 ;  /* 0x0000000000027941 */ /* 0x000fea0003800000 */
.L_x_27158:
        /* <DEDUP_REMOVED lines=44> */
.L_x_27157:
[----:B------:R-:W-:Y:S05]  /*86e0*/  BSYNC B1 ;  /* 0x0000000000017941 */ /* 0x000fea0003800000 */
.L_x_27156:
        /* <DEDUP_REMOVED lines=22> */
.L_x_27161:
[----:B------:R-:W-:Y:S02]  /*8850*/  IMAD.MOV.U32 R36, RZ, RZ, R196 ;  /* 0x000000ffff247224 */ /* 0x000fe400078e00c4 */
.L_x_27162:
[----:B------:R-:W-:Y:S05]  /*8860*/  BSYNC B1 ;  /* 0x0000000000017941 */ /* 0x000fea0003800000 */
.L_x_27160:
        /* <DEDUP_REMOVED lines=16> */
.L_x_27166:
[----:B------:R-:W-:Y:S05]  /*8970*/  BSYNC B2 ;  /* 0x0000000000027941 */ /* 0x000fea0003800000 */
.L_x_27165:
        /* <DEDUP_REMOVED lines=44> */
.L_x_27164:
[----:B------:R-:W-:Y:S05]  /*8c40*/  BSYNC B1 ;  /* 0x0000000000017941 */ /* 0x000fea0003800000 */
.L_x_27163:
        /* <DEDUP_REMOVED lines=22> */
.L_x_27168:
[----:B------:R-:W-:Y:S02]  /*8db0*/  IMAD.MOV.U32 R26, RZ, RZ, R196 ;  /* 0x000000ffff1a7224 */ /* 0x000fe400078e00c4 */
.L_x_27169:
[----:B------:R-:W-:Y:S05]  /*8dc0*/  BSYNC B1 ;  /* 0x0000000000017941 */ /* 0x000fea0003800000 */
.L_x_27167:
        /* <DEDUP_REMOVED lines=16> */
.L_x_27173:
[----:B------:R-:W-:Y:S05]  /*8ed0*/  BSYNC B2 ;  /* 0x0000000000027941 */ /* 0x000fea0003800000 */
.L_x_27172:
        /* <DEDUP_REMOVED lines=44> */
.L_x_27171:
[----:B------:R-:W-:Y:S05]  /*91a0*/  BSYNC B1 ;  /* 0x0000000000017941 */ /* 0x000fea0003800000 */
.L_x_27170:
        /* <DEDUP_REMOVED lines=23> */
.L_x_27175:
[----:B------:R-:W-:Y:S02]  /*9320*/  IMAD.MOV.U32 R36, RZ, RZ, R196 ;  /* 0x000000ffff247224 */ /* 0x000fe400078e00c4 */
.L_x_27176:
[----:B------:R-:W-:Y:S05]  /*9330*/  BSYNC B1 ;  /* 0x0000000000017941 */ /* 0x000fea0003800000 */
.L_x_27174:
        /* <DEDUP_REMOVED lines=18> */
.L_x_27180:
[----:B------:R-:W-:Y:S05]  /*9460*/  BSYNC B2 ;  /* 0x0000000000027941 */ /* 0x000fea0003800000 */
.L_x_27179:
        /* <DEDUP_REMOVED lines=44> */
.L_x_27178:
[----:B------:R-:W-:Y:S05]  /*9730*/  BSYNC B1 ;  /* 0x0000000000017941 */ /* 0x000fea0003800000 */
.L_x_27177:
[----:B------:R-:W0:Y:S01]  /*9740*/  I2F.U32 R24, R36 ;  /* 0x0000002400187306 */ /* 0x000e220000201000 */
[----:B------:R-:W-:Y:S02]  /*9750*/  PRMT R27, RZ, 0x7610, R27 ;  /* 0x00007610ff1b7816 */ /* 0x000fe4000000001b */
[----:B------:R-:W-:Y:S02]  /*9760*/  SEL R28, RZ, 0x1, P2 ;  /* 0x00000001ff1c7807 */ /* 0x000fe40001000000 */
[----:B------:R-:W-:Y:S01]  /*9770*/  SEL R25, RZ, 0x1, P1 ;  /* 0x00000001ff197807 */ /* 0x000fe20000800000 */
[----:B------:R-:W-:Y:S01]  /*9780*/  FMUL.FTZ R30, R27, R206 ;  /* 0x000000ce1b1e7220 */ /* 0x000fe20000410000 */
[----:B------:R-:W-:Y:S01]  /*9790*/  SEL R26, RZ, 0x1, P0 ;  /* 0x00000001ff1a7807 */ /* 0x000fe20000000000 */
[----:B------:R-:W-:Y:S01]  /*97a0*/  IMAD.WIDE.U32 R28, R28, 0x1000000, RZ ;  /* 0x010000001c1c7825 */ /* 0x000fe200078e00ff */
[----:B------:R-:W-:-:S02]  /*97b0*/  LOP3.LUT P6, RZ, R195, 0x4, RZ, 0xc0, !PT ;  /* 0x00000004c3ff7812 */ /* 0x000fc400078cc0ff */
[----:B------:R-:W-:Y:S01]  /*97c0*/  ISETP.NE.AND P2, PT, R33, RZ, PT ;  /* 0x000000ff2100720c */ /* 0x000fe20003f45270 */
[----:B------:R-:W-:Y:S01]  /*97d0*/  FMUL.FTZ R30, R30, c[0x0][0x1e8] ;  /* 0x00007a001e1e7a20 */ /* 0x000fe20000410000 */
[----:B------:R-:W-:Y:S01]  /*97e0*/  SEL R38, RZ, 0x10000, P5 ;  /* 0x00010000ff267807 */ /* 0x000fe20002800000 */
[----:B------:R-:W-:Y:S01]  /*97f0*/  IMAD.WIDE.U32 R26, R26, 0x100, RZ ;  /* 0x000001001a1a7825 */ /* 0x000fe200078e00ff */
[----:B------:R-:W-:Y:S02]  /*9800*/  SEL R33, RZ, 0x100, P4 ;  /* 0x00000100ff217807 */ /* 0x000fe40002000000 */
[----:B------:R-:W-:Y:S01]  /*9810*/  PRMT R75, RZ, 0x7610, R171 ;  /* 0x00007610ff4b7816 */ /* 0x000fe200000000ab */
[----:B0-----:R-:W-:Y:S01]  /*9820*/  FFMA.FTZ R24, R24, R207, 1.1641532182693481445e-10 ;  /* 0x2f00000018187423 */ /* 0x001fe200000100cf */
[----:B------:R-:W-:Y:S02]  /*9830*/  LOP3.LUT P5, RZ, R195, 0x8, RZ, 0xc0, !PT ;  /* 0x00000008c3ff7812 */ /* 0x000fe400078ac0ff */
[----:B------:R-:W-:-:S02]  /*9840*/  SEL R31, RZ, 0x1, P2 ;  /* 0x00000001ff1f7807 */ /* 0x000fc40001000000 */
[----:B------:R-:W-:Y:S01]  /*9850*/  FSETP.GTU.FTZ.AND P0, PT, R24, c[0x0][0x1e4], PT ;  /* 0x0000790018007a0b */ /* 0x000fe20003f1c000 */
[----:B------:R-:W-:-:S03]  /*9860*/  IMAD.WIDE.U32 R24, R25, 0x10000, RZ ;  /* 0x0001000019187825 */ /* 0x000fc600078e00ff */
[----:B------:R-:W-:Y:S02]  /*9870*/  SEL R35, RZ, 0x1000000, P0 ;  /* 0x01000000ff237807 */ /* 0x000fe40000000000 */
[----:B------:R-:W-:Y:S02]  /*9880*/  FSEL R30, R30, RZ, !P0 ;  /* 0x000000ff1e1e7208 */ /* 0x000fe40004000000 */
[----:B------:R-:W-:Y:S02]  /*9890*/  LOP3.LUT R26, R26, R28, R24, 0xfe, !PT ;  /* 0x0000001c1a1a7212 */ /* 0x000fe400078efe18 */
[----:B------:R-:W-:Y:S01]  /*98a0*/  LOP3.LUT R33, R33, R35, R38, 0xfe, !PT ;  /* 0x0000002321217212 */ /* 0x000fe200078efe26 */
[----:B------:R-:W-:Y:S01]  /*98b0*/  FMUL.FTZ R75, R30, R75 ;  /* 0x0000004b1e4b7220 */ /* 0x000fe20000410000 */
[----:B------:R-:W-:Y:S02]  /*98c0*/  SEL R28, RZ, 0x1, P3 ;  /* 0x00000001ff1c7807 */ /* 0x000fe40001800000 */
[----:B------:R-:W-:Y:S01]  /*98d0*/  LOP3.LUT R26, R26, R31, RZ, 0xfc, !PT ;  /* 0x0000001f1a1a7212 */ /* 0x000fe200078efcff */
[----:B------:R-:W-:Y:S01]  /*98e0*/  IMAD.WIDE.U32 R30, R32, R204, c[0x0][0x188] ;  /* 0x00006200201e7625 */ /* 0x000fe200078e00cc */
[----:B------:R-:W-:-:S02]  /*98f0*/  LOP3.LUT R29, R29, R33, R28, 0xfe, !PT ;  /* 0x000000211d1d7212 */ /* 0x000fc400078efe1c */
[----:B------:R-:W-:Y:S01]  /*9900*/  IADD3 R33, R200, 0x60, RZ ;  /* 0x00000060c8217810 */ /* 0x000fe20007ffe0ff */
[----:B------:R-:W-:Y:S01]  /*9910*/  @P6 FADD.FTZ R75, R99, R75 ;  /* 0x0000004b634b6221 */ /* 0x000fe20000010000 */
        /* <DEDUP_REMOVED lines=22> */
.L_x_27182:
[----:B0-----:R-:W-:Y:S02]  /*9a80*/  IMAD.MOV.U32 R32, RZ, RZ, R196 ;  /* 0x000000ffff207224 */ /* 0x001fe400078e00c4 */
.L_x_27183:
[----:B------:R-:W-:Y:S05]  /*9a90*/  BSYNC B1 ;  /* 0x0000000000017941 */ /* 0x000fea0003800000 */
.L_x_27181:
        /* <DEDUP_REMOVED lines=16> */
.L_x_27187:
[----:B------:R-:W-:Y:S05]  /*9ba0*/  BSYNC B2 ;  /* 0x0000000000027941 */ /* 0x000fea0003800000 */
.L_x_27186:
        /* <DEDUP_REMOVED lines=44> */
.L_x_27185:
[----:B------:R-:W-:Y:S05]  /*9e70*/  BSYNC B1 ;  /* 0x0000000000017941 */ /* 0x000fea0003800000 */
.L_x_27184:
        /* <DEDUP_REMOVED lines=23> */
.L_x_27189:
[----:B------:R-:W-:Y:S02]  /*9ff0*/  IMAD.MOV.U32 R38, RZ, RZ, R196 ;  /* 0x000000ffff267224 */ /* 0x000fe400078e00c4 */
.L_x_27190:
[----:B------:R-:W-:Y:S05]  /*a000*/  BSYNC B1 ;  /* 0x0000000000017941 */ /* 0x000fea0003800000 */
.L_x_27188:
        /* <DEDUP_REMOVED lines=16> */
.L_x_27194:
[----:B------:R-:W-:Y:S05]  /*a110*/  BSYNC B2 ;  /* 0x0000000000027941 */ /* 0x000fea0003800000 */
.L_x_27193:
        /* <DEDUP_REMOVED lines=44> */
.L_x_27192:
[----:B------:R-:W-:Y:S05]  /*a3e0*/  BSYNC B1 ;  /* 0x0000000000017941 */ /* 0x000fea0003800000 */
.L_x_27191:
        /* <DEDUP_REMOVED lines=22> */
.L_x_27196:
[----:B------:R-:W-:Y:S02]  /*a550*/  IMAD.MOV.U32 R24, RZ, RZ, R196 ;  /* 0x000000ffff187224 */ /* 0x000fe400078e00c4 */
.L_x_27197:
[----:B------:R-:W-:Y:S05]  /*a560*/  BSYNC B1 ;  /* 0x0000000000017941 */ /* 0x000fea0003800000 */
.L_x_27195:
        /* <DEDUP_REMOVED lines=16> */
.L_x_27201:
[----:B------:R-:W-:Y:S05]  /*a670*/  BSYNC B2 ;  /* 0x0000000000027941 */ /* 0x000fea0003800000 */
.L_x_27200:
        /* <DEDUP_REMOVED lines=44> */
.L_x_27199:
[----:B------:R-:W-:Y:S05]  /*a940*/  BSYNC B1 ;  /* 0x0000000000017941 */ /* 0x000fea0003800000 */
.L_x_27198:
        /* <DEDUP_REMOVED lines=22> */
.L_x_27203:
[----:B------:R-:W-:Y:S02]  /*aab0*/  IMAD.MOV.U32 R24, RZ, RZ, R196 ;  /* 0x000000ffff187224 */ /* 0x000fe400078e00c4 */
.L_x_27204:
[----:B------:R-:W-:Y:S05]  /*aac0*/  BSYNC B1 ;  /* 0x0000000000017941 */ /* 0x000fea0003800000 */
.L_x_27202:
        /* <DEDUP_REMOVED lines=16> */
.L_x_27208:
[----:B------:R-:W-:Y:S05]  /*abd0*/  BSYNC B2 ;  /* 0x0000000000027941 */ /* 0x000fea0003800000 */
.L_x_27207:
        /* <DEDUP_REMOVED lines=44> */
.L_x_27206:
[----:B------:R-:W-:Y:S05]  /*aea0*/  BSYNC B1 ;  /* 0x0000000000017941 */ /* 0x000fea0003800000 */
.L_x_27205:
        /* <DEDUP_REMOVED lines=22> */
.L_x_27210:
[----:B------:R-:W-:Y:S02]  /*b010*/  IMAD.MOV.U32 R36, RZ, RZ, R196 ;  /* 0x000000ffff247224 */ /* 0x000fe400078e00c4 */
.L_x_27211:
[----:B------:R-:W-:Y:S05]  /*b020*/  BSYNC B1 ;  /* 0x0000000000017941 */ /* 0x000fea0003800000 */
.L_x_27209:
        /* <DEDUP_REMOVED lines=16> */
.L_x_27215:
[----:B------:R-:W-:Y:S05]  /*b130*/  BSYNC B2 ;  /* 0x0000000000027941 */ /* 0x000fea0003800000 */
.L_x_27214:
        /* <DEDUP_REMOVED lines=44> */
.L_x_27213:
[----:B------:R-:W-:Y:S05]  /*b400*/  BSYNC B1 ;  /* 0x0000000000017941 */ /* 0x000fea0003800000 */
.L_x_27212:
        /* <DEDUP_REMOVED lines=22> */
.L_x_27217:
[----:B------:R-:W-:Y:S02]  /*b570*/  IMAD.MOV.U32 R36, RZ, RZ, R196 ;  /* 0x000000ffff247224 */ /* 0x000fe400078e00c4 */
.L_x_27218:
[----:B------:R-:W-:Y:S05]  /*b580*/  BSYNC B1 ;  /* 0x0000000000017941 */ /* 0x000fea0003800000 */
.L_x_27216:
        /* <DEDUP_REMOVED lines=16> */
.L_x_27222:
[----:B------:R-:W-:Y:S05]  /*b690*/  BSYNC B2 ;  /* 0x0000000000027941 */ /* 0x000fea0003800000 */
.L_x_27221:
        /* <DEDUP_REMOVED lines=44> */
.L_x_27220:
[----:B------:R-:W-:Y:S05]  /*b960*/  BSYNC B1 ;  /* 0x0000000000017941 */ /* 0x000fea0003800000 */
.L_x_27219:
        /* <DEDUP_REMOVED lines=22> */
.L_x_27224:
[----:B------:R-:W-:Y:S02]  /*bad0*/  IMAD.MOV.U32 R26, RZ, RZ, R196 ;  /* 0x000000ffff1a7224 */ /* 0x000fe400078e00c4 */
.L_x_27225:
[----:B------:R-:W-:Y:S05]  /*bae0*/  BSYNC B1 ;  /* 0x0000000000017941 */ /* 0x000fea0003800000 */
.L_x_27223:
        /* <DEDUP_REMOVED lines=16> */
.L_x_27229:
[----:B------:R-:W-:Y:S05]  /*bbf0*/  BSYNC B2 ;  /* 0x0000000000027941 */ /* 0x000fea0003800000 */
.L_x_27228:
        /* <DEDUP_REMOVED lines=44> */
.L_x_27227:
[----:B------:R-:W-:Y:S05]  /*bec0*/  BSYNC B1 ;  /* 0x0000000000017941 */ /* 0x000fea0003800000 */
.L_x_27226:
        /* <DEDUP_REMOVED lines=23> */
.L_x_27231:
[----:B------:R-:W-:Y:S02]  /*c040*/  IMAD.MOV.U32 R26, RZ, RZ, R196 ;  /* 0x000000ffff1a7224 */ /* 0x000fe400078e00c4 */
.L_x_27232:
[----:B------:R-:W-:Y:S05]  /*c050*/  BSYNC B1 ;  /* 0x0000000000017941 */ /* 0x000fea0003800000 */
.L_x_27230:
        /* <DEDUP_REMOVED lines=18> */
.L_x_27236:
[----:B------:R-:W-:Y:S05]  /*c180*/  BSYNC B2 ;  /* 0x0000000000027941 */ /* 0x000fea0003800000 */
.L_x_27235:
        /* <DEDUP_REMOVED lines=44> */
.L_x_27234:
[----:B------:R-:W-:Y:S05]  /*c450*/  BSYNC B1 ;  /* 0x0000000000017941 */ /* 0x000fea0003800000 */
.L_x_27233:
[----:B------:R0:W1:Y:S01]  /*c460*/  I2F.U32 R24, R26 ;  /* 0x0000001a00187306 */ /* 0x0000620000201000 */
        /* <DEDUP_REMOVED lines=10> */
[----:B0-----:R-:W-:Y:S01]  /*c510*/  IMAD.WIDE.U32 R26, R31, 0x100, RZ ;  /* 0x000001001f1a7825 */ /* 0x001fe200078e00ff */
[----:B------:R-:W-:Y:S02]  /*c520*/  SEL R35, RZ, 0x100, P4 ;  /* 0x00000100ff237807 */ /* 0x000fe40002000000 */
[----:B------:R-:W-:Y:S01]  /*c530*/  PRMT R67, RZ, 0x7610, R167 ;  /* 0x00007610ff437816 */ /* 0x000fe200000000a7 */
[----:B-1----:R-:W-:Y:S01]  /*c540*/  FFMA.FTZ R24, R24, R207, 1.1641532182693481445e-10 ;  /* 0x2f00000018187423 */ /* 0x002fe200000100cf */
        /* <DEDUP_REMOVED lines=37> */
.L_x_27238:
[----:B0-----:R-:W-:Y:S02]  /*c7a0*/  IMAD.MOV.U32 R33, RZ, RZ, R196 ;  /* 0x000000ffff217224 */ /* 0x001fe400078e00c4 */
.L_x_27239:
[----:B------:R-:W-:Y:S05]  /*c7b0*/  BSYNC B1 ;  /* 0x0000000000017941 */ /* 0x000fea0003800000 */
.L_x_27237:
        /* <DEDUP_REMOVED lines=16> */
.L_x_27243:
[----:B------:R-:W-:Y:S05]  /*c8c0*/  BSYNC B2 ;  /* 0x0000000000027941 */ /* 0x000fea0003800000 */
.L_x_27242:
        /* <DEDUP_REMOVED lines=44> */
.L_x_27241:
[----:B------:R-:W-:Y:S05]  /*cb90*/  BSYNC B1 ;  /* 0x0000000000017941 */ /* 0x000fea0003800000 */
.L_x_27240:
        /* <DEDUP_REMOVED lines=23> */
.L_x_27245:
[----:B------:R-:W-:Y:S02]  /*cd10*/  IMAD.MOV.U32 R38, RZ, RZ, R196 ;  /* 0x000000ffff267224 */ /* 0x000fe400078e00c4 */
.L_x_27246:
[----:B------:R-:W-:Y:S05]  /*cd20*/  BSYNC B1 ;  /* 0x0000000000017941 */ /* 0x000fea0003800000 */
.L_x_27244:
        /* <DEDUP_REMOVED lines=16> */
.L_x_27250:
[----:B------:R-:W-:Y:S05]  /*ce30*/  BSYNC B2 ;  /* 0x0000000000027941 */ /* 0x000fea0003800000 */
.L_x_27249:
        /* <DEDUP_REMOVED lines=44> */
.L_x_27248:
[----:B------:R-:W-:Y:S05]  /*d100*/  BSYNC B1 ;  /* 0x0000000000017941 */ /* 0x000fea0003800000 */
.L_x_27247:
        /* <DEDUP_REMOVED lines=22> */
.L_x_27252:
[----:B------:R-:W-:Y:S02]  /*d270*/  IMAD.MOV.U32 R24, RZ, RZ, R196 ;  /* 0x000000ffff187224 */ /* 0x000fe400078e00c4 */
.L_x_27253:
[----:B------:R-:W-:Y:S05]  /*d280*/  BSYNC B1 ;  /* 0x0000000000017941 */ /* 0x000fea0003800000 */
.L_x_27251:
        /* <DEDUP_REMOVED lines=16> */
.L_x_27257:
[----:B------:R-:W-:Y:S05]  /*d390*/  BSYNC B2 ;  /* 0x0000000000027941 */ /* 0x000fea0003800000 */
.L_x_27256:
        /* <DEDUP_REMOVED lines=44> */
.L_x_27255:
[----:B------:R-:W-:Y:S05]  /*d660*/  BSYNC B1 ;  /* 0x0000000000017941 */ /* 0x000fea0003800000 */
.L_x_27254:
        /* <DEDUP_REMOVED lines=22> */
.L_x_27259:
[----:B------:R-:W-:Y:S02]  /*d7d0*/  IMAD.MOV.U32 R24, RZ, RZ, R196 ;  /* 0x000000ffff187224 */ /* 0x000fe400078e00c4 */
.L_x_27260:
[----:B------:R-:W-:Y:S05]  /*d7e0*/  BSYNC B1 ;  /* 0x0000000000017941 */ /* 0x000fea0003800000 */
.L_x_27258:
        /* <DEDUP_REMOVED lines=16> */
.L_x_27264:
[----:B------:R-:W-:Y:S05]  /*d8f0*/  BSYNC B2 ;  /* 0x0000000000027941 */ /* 0x000fea0003800000 */
.L_x_27263:
        /* <DEDUP_REMOVED lines=44> */
.L_x_27262:
[----:B------:R-:W-:Y:S05]  /*dbc0*/  BSYNC B1 ;  /* 0x0000000000017941 */ /* 0x000fea0003800000 */
.L_x_27261:
        /* <DEDUP_REMOVED lines=22> */
.L_x_27266:
[----:B------:R-:W-:Y:S02]  /*dd30*/  IMAD.MOV.U32 R36, RZ, RZ, R196 ;  /* 0x000000ffff247224 */ /* 0x000fe400078e00c4 */
.L_x_27267:
[----:B------:R-:W-:Y:S05]  /*dd40*/  BSYNC B1 ;  /* 0x0000000000017941 */ /* 0x000fea0003800000 */
.L_x_27265:
        /* <DEDUP_REMOVED lines=16> */
.L_x_27271:
[----:B------:R-:W-:Y:S05]  /*de50*/  BSYNC B2 ;  /* 0x0000000000027941 */ /* 0x000fea0003800000 */
.L_x_27270:
        /* <DEDUP_REMOVED lines=44> */
.L_x_27269:
[----:B------:R-:W-:Y:S05]  /*e120*/  BSYNC B1 ;  /* 0x0000000000017941 */ /* 0x000fea0003800000 */
.L_x_27268:
        /* <DEDUP_REMOVED lines=22> */
.L_x_27273:
[----:B------:R-:W-:Y:S02]  /*e290*/  IMAD.MOV.U32 R36, RZ, RZ, R196 ;  /* 0x000000ffff247224 */ /* 0x000fe400078e00c4 */
.L_x_27274:
[----:B------:R-:W-:Y:S05]  /*e2a0*/  BSYNC B1 ;  /* 0x0000000000017941 */ /* 0x000fea0003800000 */
.L_x_27272:
        /* <DEDUP_REMOVED lines=16> */
.L_x_27278:
[----:B------:R-:W-:Y:S05]  /*e3b0*/  BSYNC B2 ;  /* 0x0000000000027941 */ /* 0x000fea0003800000 */
.L_x_27277:
        /* <DEDUP_REMOVED lines=44> */
.L_x_27276:
[----:B------:R-:W-:Y:S05]  /*e680*/  BSYNC B1 ;  /* 0x0000000000017941 */ /* 0x000fea0003800000 */
.L_x_27275:
        /* <DEDUP_REMOVED lines=22> */
.L_x_27280:
[----:B------:R-:W-:Y:S02]  /*e7f0*/  IMAD.MOV.U32 R26, RZ, RZ, R196 ;  /* 0x000000ffff1a7224 */ /* 0x000fe400078e00c4 */
.L_x_27281:
[----:B------:R-:W-:Y:S05]  /*e800*/  BSYNC B1 ;  /* 0x0000000000017941 */ /* 0x000fea0003800000 */
.L_x_27279:
        /* <DEDUP_REMOVED lines=16> */
.L_x_27285:
[----:B------:R-:W-:Y:S05]  /*e910*/  BSYNC B2 ;  /* 0x0000000000027941 */ /* 0x000fea0003800000 */
.L_x_27284:
        /* <DEDUP_REMOVED lines=44> */
.L_x_27283:
[----:B------:R-:W-:Y:S05]  /*ebe0*/  BSYNC B1 ;  /* 0x0000000000017941 */ /* 0x000fea0003800000 */
.L_x_27282:
        /* <DEDUP_REMOVED lines=23> */
.L_x_27287:
[----:B------:R-:W-:Y:S02]  /*ed60*/  IMAD.MOV.U32 R26, RZ, RZ, R196 ;  /* 0x000000ffff1a7224 */ /* 0x000fe400078e00c4 */
.L_x_27288:
[----:B------:R-:W-:Y:S05]  /*ed70*/  BSYNC B1 ;  /* 0x0000000000017941 */ /* 0x000fea0003800000 */
.L_x_27286:
        /* <DEDUP_REMOVED lines=18> */
.L_x_27292:
[----:B------:R-:W-:Y:S05]  /*eea0*/  BSYNC B2 ;  /* 0x0000000000027941 */ /* 0x000fea0003800000 */
.L_x_27291:
        /* <DEDUP_REMOVED lines=44> */
.L_x_27290:
[----:B------:R-:W-:Y:S05]  /*f170*/  BSYNC B1 ;  /* 0x0000000000017941 */ /* 0x000fea0003800000 */
.L_x_27289:
[----:B------:R-:W0:Y:S01]  /*f180*/  I2F.U32 R24, R26 ;  /* 0x0000001a00187306 */ /* 0x000e220000201000 */
[----:B------:R-:W-:Y:S02]  /*f190*/  SEL R25, RZ, 0x1, P2 ;  /* 0x00000001ff197807 */ /* 0x000fe40001000000 */
[----:B------:R-:W-:Y:S02]  /*f1a0*/  SEL R29, RZ, 0x10000, P5 ;  /* 0x00010000ff1d7807 */ /* 0x000fe40002800000 */
[----:B------:R-:W-:Y:S02]  /*f1b0*/  SEL R28, RZ, 0x100, P4 ;  /* 0x00000100ff1c7807 */ /* 0x000fe40002000000 */
[----:B------:R-:W-:-:S02]  /*f1c0*/  PRMT R27, RZ, 0x7610, R27 ;  /* 0x00007610ff1b7816 */ /* 0x000fc4000000001b */
[----:B------:R-:W-:Y:S02]  /*f1d0*/  SEL R30, RZ, 0x1, P0 ;  /* 0x00000001ff1e7807 */ /* 0x000fe40000000000 */
[----:B------:R-:W-:Y:S01]  /*f1e0*/  LOP3.LUT P6, RZ, R195, 0x4, RZ, 0xc0, !PT ;  /* 0x00000004c3ff7812 */ /* 0x000fe200078cc0ff */
[----:B------:R-:W-:Y:S01]  /*f1f0*/  FMUL.FTZ R27, R27, R206 ;  /* 0x000000ce1b1b7220 */ /* 0x000fe20000410000 */
[----:B------:R-:W-:Y:S01]  /*f200*/  ISETP.NE.AND P4, PT, R33, RZ, PT ;  /* 0x000000ff2100720c */ /* 0x000fe20003f85270 */
[----:B------:R-:W-:Y:S01]  /*f210*/  IMAD.WIDE.U32 R30, R30, 0x100, RZ ;  /* 0x000001001e1e7825 */ /* 0x000fe200078e00ff */
[----:B------:R-:W-:-:S03]  /*f220*/  LOP3.LUT P5, RZ, R195, 0x8, RZ, 0xc0, !PT ;  /* 0x00000008c3ff7812 */ /* 0x000fc600078ac0ff */
[----:B0-----:R-:W-:Y:S02]  /*f230*/  FFMA.FTZ R24, R24, R207, 1.1641532182693481445e-10 ;  /* 0x2f00000018187423 */ /* 0x001fe400000100cf */
[----:B------:R-:W-:-:S03]  /*f240*/  FMUL.FTZ R27, R27, c[0x0][0x1e8] ;  /* 0x00007a001b1b7a20 */ /* 0x000fc60000410000 */
[----:B------:R-:W-:-:S04]  /*f250*/  FSETP.GTU.FTZ.AND P2, PT, R24, c[0x0][0x1e4], PT ;  /* 0x0000790018007a0b */ /* 0x000fc80003f5c000 */
[----:B------:R-:W-:Y:S02]  /*f260*/  SEL R24, RZ, 0x1000000, P2 ;  /* 0x01000000ff187807 */ /* 0x000fe40001000000 */
[----:B------:R-:W-:Y:S02]  /*f270*/  FSEL R27, R27, RZ, !P2 ;  /* 0x000000ff1b1b7208 */ /* 0x000fe40005000000 */
[----:B------:R-:W-:Y:S01]  /*f280*/  LOP3.LUT R28, R28, R24, R29, 0xfe, !PT ;  /* 0x000000181c1c7212 */ /* 0x000fe200078efe1d */
[----:B------:R-:W-:Y:S01]  /*f290*/  IMAD.WIDE.U32 R24, R25, 0x1000000, RZ ;  /* 0x0100000019187825 */ /* 0x000fe200078e00ff */
[----:B------:R-:W-:-:S04]  /*f2a0*/  SEL R29, RZ, 0x1, P3 ;  /* 0x00000001ff1d7807 */ /* 0x000fc80001800000 */
[----:B------:R-:W-:Y:S02]  /*f2b0*/  LOP3.LUT R25, R25, R28, R29, 0xfe, !PT ;  /* 0x0000001c19197212 */ /* 0x000fe400078efe1d */
[----:B------:R-:W-:-:S05]  /*f2c0*/  SEL R28, RZ, 0x1, P1 ;  /* 0x00000001ff1c7807 */ /* 0x000fca0000800000 */
[----:B------:R-:W-:-:S05]  /*f2d0*/  IMAD.WIDE.U32 R28, R28, 0x10000, RZ ;  /* 0x000100001c1c7825 */ /* 0x000fca00078e00ff */
[----:B------:R-:W-:Y:S02]  /*f2e0*/  LOP3.LUT R26, R30, R24, R28, 0xfe, !PT ;  /* 0x000000181e1a7212 */ /* 0x000fe400078efe1c */
[----:B------:R-:W-:Y:S02]  /*f2f0*/  PRMT R24, RZ, 0x7610, R163 ;  /* 0x00007610ff187816 */ /* 0x000fe400000000a3 */
[----:B------:R-:W-:-:S03]  /*f300*/  LOP3.LUT R29, R31, R25, R29, 0xfe, !PT ;  /* 0x000000191f1d7212 */ /* 0x000fc600078efe1d */
[----:B------:R-:W-:Y:S01]  /*f310*/  FMUL.FTZ R59, R27, R24 ;  /* 0x000000181b3b7220 */ /* 0x000fe20000410000 */
[----:B------:R-:W-:Y:S01]  /*f320*/  SEL R27, RZ, 0x1, P4 ;  /* 0x00000001ff1b7807 */ /* 0x000fe20002000000 */
[----:B------:R-:W-:-:S03]  /*f330*/  IMAD.WIDE.U32 R24, R32, R204, c[0x0][0x188] ;  /* 0x0000620020187625 */ /* 0x000fc600078e00cc */
[----:B------:R-:W-:Y:S01]  /*f340*/  LOP3.LUT R28, R26, R27, RZ, 0xfc, !PT ;  /* 0x0000001b1a1c7212 */ /* 0x000fe200078efcff */
[----:B------:R-:W-:Y:S01]  /*f350*/  @P6 FADD.FTZ R59, R99, R59 ;  /* 0x0000003b633b6221 */ /* 0x000fe20000010000 */
[----:B------:R-:W-:Y:S04]  /*f360*/  STG.E.128 [R24.64], R60 ;  /* 0x0000003c18007986 */ /* 0x000fe8000c101d06 */
[----:B------:R0:W-:Y:S02]  /*f370*/  STG.E.128 [R24.64+0x10], R56 ;  /* 0x0000103818007986 */ /* 0x0001e4000c101d06 */
[----:B0-----:R-:W-:Y:S01]  /*f380*/  IMAD.WIDE.U32 R24, R32, R210, c[0x0][0x190] ;  /* 0x0000640020187625 */ /* 0x001fe200078e00d2 */
[----:B------:R-:W-:-:S04]  /*f390*/  IADD3 R32, R200, 0xa0, RZ ;  /* 0x000000a0c8207810 */ /* 0x000fc80007ffe0ff */
[----:B------:R0:W-:Y:S01]  /*f3a0*/  STG.E.64 [R24.64], R28 ;  /* 0x0000001c18007986 */ /* 0x0001e2000c101b06 */
[----:B------:R-:W-:-:S04]  /*f3b0*/  IMAD.WIDE.U32 R26, R32, R209, c[0x0][0x170] ;  /* 0x00005c00201a7625 */ /* 0x000fc800078e00d1 */
[----:B0-----:R-:W-:-:S05]  /*f3c0*/  @P5 IMAD.WIDE.U32 R24, R32, R204, c[0x0][0x180] ;  /* 0x0000600020185625 */ /* 0x001fca00078e00cc */
[----:B------:R0:W5:Y:S04]  /*f3d0*/  @P5 LDG.E.128 R100, [R24.64] ;  /* 0x0000000618645981 */ /* 0x000168000c1e1d00 */
[----:B------:R0:W5:Y:S04]  /*f3e0*/  @P5 LDG.E.128 R96, [R24.64+0x10] ;  /* 0x0000100618605981 */ /* 0x000168000c1e1d00 */
        /* <DEDUP_REMOVED lines=13> */
.L_x_27294:
[----:B------:R-:W-:Y:S02]  /*f4c0*/  IMAD.MOV.U32 R33, RZ, RZ, R196 ;  /* 0x000000ffff217224 */ /* 0x000fe400078e00c4 */
.L_x_27295:
[----:B------:R-:W-:Y:S05]  /*f4d0*/  BSYNC B1 ;  /* 0x0000000000017941 */ /* 0x000fea0003800000 */
.L_x_27293:
        /* <DEDUP_REMOVED lines=16> */
.L_x_27299:
[----:B------:R-:W-:Y:S05]  /*f5e0*/  BSYNC B2 ;  /* 0x0000000000027941 */ /* 0x000fea0003800000 */
.L_x_27298:
        /* <DEDUP_REMOVED lines=44> */
.L_x_27297:
[----:B------:R-:W-:Y:S05]  /*f8b0*/  BSYNC B1 ;  /* 0x0000000000017941 */ /* 0x000fea0003800000 */
.L_x_27296:
        /* <DEDUP_REMOVED lines=24> */
.L_x_27301:
[----:B------:R-:W-:Y:S02]  /*fa40*/  IMAD.MOV.U32 R33, RZ, RZ, R196 ;  /* 0x000000ffff217224 */ /* 0x000fe400078e00c4 */
.L_x_27302:
[----:B------:R-:W-:Y:S05]  /*fa50*/  BSYNC B1 ;  /* 0x0000000000017941 */ /* 0x000fea0003800000 */
.L_x_27300:
        /* <DEDUP_REMOVED lines=16> */
.L_x_27306:
[----:B------:R-:W-:Y:S05]  /*fb60*/  BSYNC B2 ;  /* 0x0000000000027941 */ /* 0x000fea0003800000 */
.L_x_27305:
        /* <DEDUP_REMOVED lines=44> */
.L_x_27304:
[----:B------:R-:W-:Y:S05]  /*fe30*/  BSYNC B1 ;  /* 0x0000000000017941 */ /* 0x000fea0003800000 */
.L_x_27303:
        /* <DEDUP_REMOVED lines=22> */
.L_x_27308:
[----:B------:R-:W-:Y:S02]  /*ffa0*/  IMAD.MOV.U32 R24, RZ, RZ, R196 ;  /* 0x000000ffff187224 */ /* 0x000fe400078e00c4 */
.L_x_27309:
[----:B------:R-:W-:Y:S05]  /*ffb0*/  BSYNC B1 ;  /* 0x0000000000017941 */ /* 0x000fea0003800000 */
.L_x_27307:
        /* <DEDUP_REMOVED lines=16> */
.L_x_27313:
[----:B------:R-:W-:Y:S05]  /*100c0*/  BSYNC B2 ;  /* 0x0000000000027941 */ /* 0x000fea0003800000 */
.L_x_27312:
        /* <DEDUP_REMOVED lines=44> */
.L_x_27311:
[----:B------:R-:W-:Y:S05]  /*10390*/  BSYNC B1 ;  /* 0x0000000000017941 */ /* 0x000fea0003800000 */
.L_x_27310:
        /* <DEDUP_REMOVED lines=22> */
.L_x_27315:
[----:B------:R-:W-:Y:S02]  /*10500*/  IMAD.MOV.U32 R24, RZ, RZ, R196 ;  /* 0x000000ffff187224 */ /* 0x000fe400078e00c4 */
.L_x_27316:
[----:B------:R-:W-:Y:S05]  /*10510*/  BSYNC B1 ;  /* 0x0000000000017941 */ /* 0x000fea0003800000 */
.L_x_27314:
        /* <DEDUP_REMOVED lines=16> */
.L_x_27320:
[----:B------:R-:W-:Y:S05]  /*10620*/  BSYNC B2 ;  /* 0x0000000000027941 */ /* 0x000fea0003800000 */
.L_x_27319:
        /* <DEDUP_REMOVED lines=44> */
.L_x_27318:
[----:B------:R-:W-:Y:S05]  /*108f0*/  BSYNC B1 ;  /* 0x0000000000017941 */ /* 0x000fea0003800000 */
.L_x_27317:
        /* <DEDUP_REMOVED lines=22> */
.L_x_27322:
[----:B------:R-:W-:Y:S02]  /*10a60*/  IMAD.MOV.U32 R33, RZ, RZ, R196 ;  /* 0x000000ffff217224 */ /* 0x000fe400078e00c4 */
.L_x_27323:
[----:B------:R-:W-:Y:S05]  /*10a70*/  BSYNC B1 ;  /* 0x0000000000017941 */ /* 0x000fea0003800000 */
.L_x_27321:
        /* <DEDUP_REMOVED lines=16> */
.L_x_27327:
[----:B------:R-:W-:Y:S05]  /*10b80*/  BSYNC B2 ;  /* 0x0000000000027941 */ /* 0x000fea0003800000 */
.L_x_27326:
        /* <DEDUP_REMOVED lines=44> */
.L_x_27325:
[----:B------:R-:W-:Y:S05]  /*10e50*/  BSYNC B1 ;  /* 0x0000000000017941 */ /* 0x000fea0003800000 */
.L_x_27324:
        /* <DEDUP_REMOVED lines=22> */
.L_x_27329:
[----:B------:R-:W-:Y:S02]  /*10fc0*/  IMAD.MOV.U32 R33, RZ, RZ, R196 ;  /* 0x000000ffff217224 */ /* 0x000fe400078e00c4 */
.L_x_27330:
[----:B------:R-:W-:Y:S05]  /*10fd0*/  BSYNC B1 ;  /* 0x0000000000017941 */ /* 0x000fea0003800000 */
.L_x_27328:
        /* <DEDUP_REMOVED lines=16> */
.L_x_27334:
[----:B------:R-:W-:Y:S05]  /*110e0*/  BSYNC B2 ;  /* 0x0000000000027941 */ /* 0x000fea0003800000 */
.L_x_27333:
        /* <DEDUP_REMOVED lines=41> */
[----:B------:R-:W-:Y:S01]  /*11380*/  MOV R198, R24 ;  /* 0x0000001800c67202 */ /* 0x000fe20000000f00 */
[----:B------:R-:W-:Y:S01]  /*11390*/  IMAD.MOV.U32 R24, RZ, RZ, RZ ;  /* 0x000000ffff187224 */ /* 0x000fe200078e00ff */
[----:B------:R-:W-:Y:S02]  /*113a0*/  LOP3.LUT R191, R25, UR26, R28, 0x96, !PT ;  /* 0x0000001a19bf7c12 */ /* 0x000fe4000f8e961c */
.L_x_27332:
[----:B------:R-:W-:Y:S05]  /*113b0*/  BSYNC B1 ;  /* 0x0000000000017941 */ /* 0x000fea0003800000 */
.L_x_27331:
        /* <DEDUP_REMOVED lines=22> */
.L_x_27336:
[----:B------:R-:W-:Y:S02]  /*11520*/  IMAD.MOV.U32 R26, RZ, RZ, R196 ;  /* 0x000000ffff1a7224 */ /* 0x000fe400078e00c4 */
.L_x_27337:
[----:B------:R-:W-:Y:S05]  /*11530*/  BSYNC B1 ;  /* 0x0000000000017941 */ /* 0x000fea0003800000 */
.L_x_27335:
        /* <DEDUP_REMOVED lines=16> */
.L_x_27341:
[----:B------:R-:W-:Y:S05]  /*11640*/  BSYNC B2 ;  /* 0x0000000000027941 */ /* 0x000fea0003800000 */
.L_x_27340:
        /* <DEDUP_REMOVED lines=44> */
.L_x_27339:
[----:B------:R-:W-:Y:S05]  /*11910*/  BSYNC B1 ;  /* 0x0000000000017941 */ /* 0x000fea0003800000 */
.L_x_27338:
        /* <DEDUP_REMOVED lines=23> */
.L_x_27343:
[----:B------:R-:W-:Y:S02]  /*11a90*/  IMAD.MOV.U32 R26, RZ, RZ, R196 ;  /* 0x000000ffff1a7224 */ /* 0x000fe400078e00c4 */
.L_x_27344:
[----:B------:R-:W-:Y:S05]  /*11aa0*/  BSYNC B1 ;  /* 0x0000000000017941 */ /* 0x000fea0003800000 */
.L_x_27342:
        /* <DEDUP_REMOVED lines=18> */
.L_x_27348:
[----:B------:R-:W-:Y:S05]  /*11bd0*/  BSYNC B2 ;  /* 0x0000000000027941 */ /* 0x000fea0003800000 */
.L_x_27347:
        /* <DEDUP_REMOVED lines=42> */
[----:B------:R-:W-:Y:S02]  /*11e80*/  LOP3.LUT R191, R25, UR26, R28, 0x96, !PT ;  /* 0x0000001a19bf7c12 */ /* 0x000fe4000f8e961c */
[----:B------:R-:W-:Y:S02]  /*11e90*/  MOV R198, R24 ;  /* 0x0000001800c67202 */ /* 0x000fe40000000f00 */
.L_x_27346:
[----:B------:R-:W-:Y:S05]  /*11ea0*/  BSYNC B1 ;  /* 0x0000000000017941 */ /* 0x000fea0003800000 */
.L_x_27345:
[----:B------:R-:W0:Y:S01]  /*11eb0*/  I2F.U32 R24, R26 ;  /* 0x0000001a00187306 */ /* 0x000e220000201000 */
[----:B------:R-:W-:Y:S02]  /*11ec0*/  SEL R25, RZ, 0x1, P2 ;  /* 0x00000001ff197807 */ /* 0x000fe40001000000 */
[----:B------:R-:W-:Y:S02]  /*11ed0*/  SEL R29, RZ, 0x10000, P5 ;  /* 0x00010000ff1d7807 */ /* 0x000fe40002800000 */
[----:B------:R-:W-:Y:S02]  /*11ee0*/  SEL R28, RZ, 0x100, P4 ;  /* 0x00000100ff1c7807 */ /* 0x000fe40002000000 */
[----:B------:R-:W-:Y:S02]  /*11ef0*/  PRMT R27, RZ, 0x7610, R27 ;  /* 0x00007610ff1b7816 */ /* 0x000fe4000000001b */
[----:B------:R-:W-:-:S02]  /*11f00*/  SEL R30, RZ, 0x1, P0 ;  /* 0x00000001ff1e7807 */ /* 0x000fc40000000000 */
[----:B------:R-:W-:Y:S01]  /*11f10*/  LOP3.LUT P6, RZ, R195, 0x4, RZ, 0xc0, !PT ;  /* 0x00000004c3ff7812 */ /* 0x000fe200078cc0ff */
[----:B------:R-:W-:Y:S01]  /*11f20*/  FMUL.FTZ R27, R27, R206 ;  /* 0x000000ce1b1b7220 */ /* 0x000fe20000410000 */
[C---:B------:R-:W-:Y:S01]  /*11f30*/  LOP3.LUT P4, RZ, R195.reuse, 0x2, RZ, 0xc0, !PT ;  /* 0x00000002c3ff7812 */ /* 0x040fe2000788c0ff */
        /* <DEDUP_REMOVED lines=25> */
[----:B------:R0:W-:Y:S02]  /*120d0*/  STG.E.64 [R24.64], R28 ;  /* 0x0000001c18007986 */ /* 0x0001e4000c101b06 */
[----:B0-----:R-:W-:-:S05]  /*120e0*/  @P5 IMAD.WIDE.U32 R24, R32, R204, c[0x0][0x180] ;  /* 0x0000600020185625 */ /* 0x001fca00078e00cc */
[----:B------:R0:W5:Y:S04]  /*120f0*/  @P5 LDG.E.128 R100, [R24.64] ;  /* 0x0000000618645981 */ /* 0x000168000c1e1d00 */
[----:B------:R0:W5:Y:S02]  /*12100*/  @P5 LDG.E.128 R96, [R24.64+0x10] ;  /* 0x0000100618605981 */ /* 0x000164000c1e1d00 */
        /* <DEDUP_REMOVED lines=14> */
.L_x_27350:
[----:B------:R-:W-:Y:S02]  /*121f0*/  IMAD.MOV.U32 R33, RZ, RZ, R196 ;  /* 0x000000ffff217224 */ /* 0x000fe400078e00c4 */
.L_x_27351:
[----:B------:R-:W-:Y:S05]  /*12200*/  BSYNC B1 ;  /* 0x0000000000017941 */ /* 0x000fea0003800000 */
.L_x_27349:
        /* <DEDUP_REMOVED lines=16> */
.L_x_27355:
[----:B------:R-:W-:Y:S05]  /*12310*/  BSYNC B2 ;  /* 0x0000000000027941 */ /* 0x000fea0003800000 */
.L_x_27354:
        /* <DEDUP_REMOVED lines=44> */
.L_x_27353:
[----:B------:R-:W-:Y:S05]  /*125e0*/  BSYNC B1 ;  /* 0x0000000000017941 */ /* 0x000fea0003800000 */
.L_x_27352:
        /* <DEDUP_REMOVED lines=24> */
.L_x_27357:
[----:B------:R-:W-:Y:S02]  /*12770*/  IMAD.MOV.U32 R33, RZ, RZ, R196 ;  /* 0x000000ffff217224 */ /* 0x000fe400078e00c4 */
.L_x_27358:
[----:B------:R-:W-:Y:S05]  /*12780*/  BSYNC B1 ;  /* 0x0000000000017941 */ /* 0x000fea0003800000 */
.L_x_27356:
        /* <DEDUP_REMOVED lines=16> */
.L_x_27362:
[----:B------:R-:W-:Y:S05]  /*12890*/  BSYNC B2 ;  /* 0x0000000000027941 */ /* 0x000fea0003800000 */
.L_x_27361:
        /* <DEDUP_REMOVED lines=44> */
.L_x_27360:
[----:B------:R-:W-:Y:S05]  /*12b60*/  BSYNC B1 ;  /* 0x0000000000017941 */ /* 0x000fea0003800000 */
.L_x_27359:
        /* <DEDUP_REMOVED lines=22> */
.L_x_27364:
[----:B------:R-:W-:Y:S02]  /*12cd0*/  IMAD.MOV.U32 R24, RZ, RZ, R196 ;  /* 0x000000ffff187224 */ /* 0x000fe400078e00c4 */
.L_x_27365:
[----:B------:R-:W-:Y:S05]  /*12ce0*/  BSYNC B1 ;  /* 0x0000000000017941 */ /* 0x000fea0003800000 */
.L_x_27363:
        /* <DEDUP_REMOVED lines=16> */
.L_x_27369:
[----:B------:R-:W-:Y:S05]  /*12df0*/  BSYNC B2 ;  /* 0x0000000000027941 */ /* 0x000fea0003800000 */
.L_x_27368:
        /* <DEDUP_REMOVED lines=44> */
.L_x_27367:
[----:B------:R-:W-:Y:S05]  /*130c0*/  BSYNC B1 ;  /* 0x0000000000017941 */ /* 0x000fea0003800000 */
.L_x_27366:
        /* <DEDUP_REMOVED lines=22> */
.L_x_27371:
[----:B------:R-:W-:Y:S02]  /*13230*/  IMAD.MOV.U32 R24, RZ, RZ, R196 ;  /* 0x000000ffff187224 */ /* 0x000fe400078e00c4 */
.L_x_27372:
[----:B------:R-:W-:Y:S05]  /*13240*/  BSYNC B1 ;  /* 0x0000000000017941 */ /* 0x000fea0003800000 */
.L_x_27370:
        /* <DEDUP_REMOVED lines=16> */
.L_x_27376:
[----:B------:R-:W-:Y:S05]  /*13350*/  BSYNC B2 ;  /* 0x0000000000027941 */ /* 0x000fea0003800000 */
.L_x_27375:
        /* <DEDUP_REMOVED lines=44> */
.L_x_27374:
[----:B------:R-:W-:Y:S05]  /*13620*/  BSYNC B1 ;  /* 0x0000000000017941 */ /* 0x000fea0003800000 */
.L_x_27373:
        /* <DEDUP_REMOVED lines=22> */
.L_x_27378:
[----:B------:R-:W-:Y:S02]  /*13790*/  IMAD.MOV.U32 R33, RZ, RZ, R196 ;  /* 0x000000ffff217224 */ /* 0x000fe400078e00c4 */
.L_x_27379:
[----:B------:R-:W-:Y:S05]  /*137a0*/  BSYNC B1 ;  /* 0x0000000000017941 */ /* 0x000fea0003800000 */
.L_x_27377:
        /* <DEDUP_REMOVED lines=16> */
.L_x_27383:
[----:B------:R-:W-:Y:S05]  /*138b0*/  BSYNC B2 ;  /* 0x0000000000027941 */ /* 0x000fea0003800000 */
.L_x_27382:
        /* <DEDUP_REMOVED lines=44> */
.L_x_27381:
[----:B------:R-:W-:Y:S05]  /*13b80*/  BSYNC B1 ;  /* 0x0000000000017941 */ /* 0x000fea0003800000 */
.L_x_27380:
        /* <DEDUP_REMOVED lines=22> */
.L_x_27385:
[----:B------:R-:W-:Y:S02]  /*13cf0*/  IMAD.MOV.U32 R33, RZ, RZ, R196 ;  /* 0x000000ffff217224 */ /* 0x000fe400078e00c4 */
.L_x_27386:
[----:B------:R-:W-:Y:S05]  /*13d00*/  BSYNC B1 ;  /* 0x0000000000017941 */ /* 0x000fea0003800000 */
.L_x_27384:
        /* <DEDUP_REMOVED lines=16> */
.L_x_27390:
[----:B------:R-:W-:Y:S05]  /*13e10*/  BSYNC B2 ;  /* 0x0000000000027941 */ /* 0x000fea0003800000 */
.L_x_27389:
        /* <DEDUP_REMOVED lines=44> */
.L_x_27388:
[----:B------:R-:W-:Y:S05]  /*140e0*/  BSYNC B1 ;  /* 0x0000000000017941 */ /* 0x000fea0003800000 */
.L_x_27387:
        /* <DEDUP_REMOVED lines=22> */
.L_x_27392:
[----:B------:R-:W-:Y:S02]  /*14250*/  IMAD.MOV.U32 R26, RZ, RZ, R196 ;  /* 0x000000ffff1a7224 */ /* 0x000fe400078e00c4 */
.L_x_27393:
[----:B------:R-:W-:Y:S05]  /*14260*/  BSYNC B1 ;  /* 0x0000000000017941 */ /* 0x000fea0003800000 */
.L_x_27391:
        /* <DEDUP_REMOVED lines=16> */
.L_x_27397:
[----:B------:R-:W-:Y:S05]  /*14370*/  BSYNC B2 ;  /* 0x0000000000027941 */ /* 0x000fea0003800000 */
.L_x_27396:
        /* <DEDUP_REMOVED lines=44> */
.L_x_27395:
[----:B------:R-:W-:Y:S05]  /*14640*/  BSYNC B1 ;  /* 0x0000000000017941 */ /* 0x000fea0003800000 */
.L_x_27394:
        /* <DEDUP_REMOVED lines=23> */
.L_x_27399:
[----:B------:R-:W-:Y:S02]  /*147c0*/  IMAD.MOV.U32 R26, RZ, RZ, R196 ;  /* 0x000000ffff1a7224 */ /* 0x000fe400078e00c4 */
.L_x_27400:
[----:B------:R-:W-:Y:S05]  /*147d0*/  BSYNC B1 ;  /* 0x0000000000017941 */ /* 0x000fea0003800000 */
.L_x_27398:
        /* <DEDUP_REMOVED lines=18> */
.L_x_27404:
[----:B------:R-:W-:Y:S05]  /*14900*/  BSYNC B2 ;  /* 0x0000000000027941 */ /* 0x000fea0003800000 */
.L_x_27403:
        /* <DEDUP_REMOVED lines=41> */
[----:B------:R-:W-:-:S03]  /*14ba0*/  MOV R198, R24 ;  /* 0x0000001800c67202 */ /* 0x000fc60000000f00 */
[----:B------:R-:W-:Y:S01]  /*14bb0*/  IMAD.MOV.U32 R196, RZ, RZ, R28 ;  /* 0x000000ffffc47224 */ /* 0x000fe200078e001c */
[----:B------:R-:W-:Y:S02]  /*14bc0*/  LOP3.LUT R190, R29, UR25, R190, 0x96, !PT ;  /* 0x000000191dbe7c12 */ /* 0x000fe4000f8e96be */
.L_x_27402:
[----:B------:R-:W-:Y:S05]  /*14bd0*/  BSYNC B1 ;  /* 0x0000000000017941 */ /* 0x000fea0003800000 */
.L_x_27401:
[----:B------:R-:W0:Y:S01]  /*14be0*/  I2F.U32 R26, R26 ;  /* 0x0000001a001a7306 */ /* 0x000e220000201000 */
[----:B------:R-:W-:Y:S02]  /*14bf0*/  SEL R28, RZ, 0x1, P2 ;  /* 0x00000001ff1c7807 */ /* 0x000fe40001000000 */
[----:B------:R-:W-:Y:S02]  /*14c00*/  SEL R25, RZ, 0x10000, P5 ;  /* 0x00010000ff197807 */ /* 0x000fe40002800000 */
[----:B------:R-:W-:Y:S02]  /*14c10*/  SEL R24, RZ, 0x100, P4 ;  /* 0x00000100ff187807 */ /* 0x000fe40002000000 */
[----:B------:R-:W-:Y:S02]  /*14c20*/  PRMT R27, RZ, 0x7610, R27 ;  /* 0x00007610ff1b7816 */ /* 0x000fe4000000001b */
[----:B------:R-:W-:-:S02]  /*14c30*/  LOP3.LUT P6, RZ, R195, 0x4, RZ, 0xc0, !PT ;  /* 0x00000004c3ff7812 */ /* 0x000fc400078cc0ff */
[----:B------:R-:W-:Y:S01]  /*14c40*/  LOP3.LUT P4, RZ, R195, 0x2, RZ, 0xc0, !PT ;  /* 0x00000002c3ff7812 */ /* 0x000fe2000788c0ff */
[----:B------:R-:W-:Y:S01]  /*14c50*/  FMUL.FTZ R27, R27, R206 ;  /* 0x000000ce1b1b7220 */ /* 0x000fe20000410000 */
[----:B------:R-:W-:Y:S02]  /*14c60*/  LOP3.LUT P5, RZ, R195, 0x8, RZ, 0xc0, !PT ;  /* 0x00000008c3ff7812 */ /* 0x000fe400078ac0ff */
[----:B------:R-:W-:Y:S01]  /*14c70*/  IADD3 R180, R200, 0xe0, RZ ;  /* 0x000000e0c8b47810 */ /* 0x000fe20007ffe0ff */
[----:B0-----:R-:W-:Y:S02]  /*14c80*/  FFMA.FTZ R29, R26, R207, 1.1641532182693481445e-10 ;  /* 0x2f0000001a1d7423 */ /* 0x001fe400000100cf */
        /* <DEDUP_REMOVED lines=9> */
[----:B------:R-:W-:Y:S01]  /*14d20*/  IMAD.WIDE.U32 R28, R28, 0x10000, RZ ;  /* 0x000100001c1c7825 */ /* 0x000fe200078e00ff */
        /* <DEDUP_REMOVED lines=12> */
[----:B0-----:R-:W-:-:S05]  /*14df0*/  IMAD.WIDE.U32 R24, R32, R210, c[0x0][0x190] ;  /* 0x0000640020187625 */ /* 0x001fca00078e00d2 */
        /* <DEDUP_REMOVED lines=18> */
.L_x_27406:
[----:B------:R-:W-:Y:S02]  /*14f20*/  IMAD.MOV.U32 R34, RZ, RZ, R196 ;  /* 0x000000ffff227224 */ /* 0x000fe400078e00c4 */
.L_x_27407:
[----:B------:R-:W-:Y:S05]  /*14f30*/  BSYNC B1 ;  /* 0x0000000000017941 */ /* 0x000fea0003800000 */
.L_x_27405:
        /* <DEDUP_REMOVED lines=16> */
.L_x_27411:
[----:B------:R-:W-:Y:S05]  /*15040*/  BSYNC B2 ;  /* 0x0000000000027941 */ /* 0x000fea0003800000 */
.L_x_27410:
        /* <DEDUP_REMOVED lines=40> */
[----:B------:R-:W-:-:S04]  /*152d0*/  IMAD.WIDE.U32 R28, R32, -0x326172a9, RZ ;  /* 0xcd9e8d57201c7825 */ /* 0x000fc800078e00ff */
[----:B------:R-:W-:Y:S01]  /*152e0*/  IMAD.MOV.U32 R196, RZ, RZ, R28 ;  /* 0x000000ffffc47224 */ /* 0x000fe200078e001c */
[----:B------:R-:W-:Y:S01]  /*152f0*/  LOP3.LUT R190, R29, UR25, R190, 0x96, !PT ;  /* 0x000000191dbe7c12 */ /* 0x000fe2000f8e96be */
[----:B------:R-:W-:Y:S02]  /*15300*/  IMAD.MOV.U32 R29, RZ, RZ, RZ ;  /* 0x000000ffff1d7224 */ /* 0x000fe400078e00ff */
.L_x_27409:
[----:B------:R-:W-:Y:S05]  /*15310*/  BSYNC B1 ;  /* 0x0000000000017941 */ /* 0x000fea0003800000 */
.L_x_27408:
[----:B------:R-:W0:Y:S01]  /*15320*/  I2F.U32 R28, R34 ;  /* 0x00000022001c7306 */ /* 0x000e220000201000 */
[----:B-----5:R-:W-:Y:S01]  /*15330*/  PRMT R31, RZ, 0x5410, R24 ;  /* 0x00005410ff1f7816 */ /* 0x020fe20000000018 */
[----:B------:R-:W-:Y:S01]  /*15340*/  BSSY B1, `(.L_x_27412) ;  /* 0x0000017000017945 */ /* 0x000fe20003800000 */
[----:B------:R-:W-:-:S03]  /*15350*/  LOP3.LUT R195, R195, 0xfffffffd, RZ, 0xc0, !PT ;  /* 0xfffffffdc3c37812 */ /* 0x000fc600078ec0ff */
[----:B------:R-:W-:-:S04]  /*15360*/  FMUL.FTZ R31, R31, R206 ;  /* 0x000000ce1f1f7220 */ /* 0x000fc80000410000 */
[----:B------:R-:W-:Y:S02]  /*15370*/  FMUL.FTZ R31, R31, c[0x0][0x1e8] ;  /* 0x00007a001f1f7a20 */ /* 0x000fe40000410000 */
[----:B0-----:R-:W-:-:S05]  /*15380*/  FFMA.FTZ R28, R28, R207, 1.1641532182693481445e-10 ;  /* 0x2f0000001c1c7423 */ /* 0x001fca00000100cf */
[----:B------:R-:W-:Y:S02]  /*15390*/  FSETP.GTU.FTZ.AND P0, PT, R28, c[0x0][0x1e4], PT ;  /* 0x000079001c007a0b */ /* 0x000fe40003f1c000 */
[----:B------:R-:W-:Y:S02]  /*153a0*/  PRMT R28, RZ, 0x5410, R148 ;  /* 0x00005410ff1c7816 */ /* 0x000fe40000000094 */
[----:B------:R-:W-:-:S05]  /*153b0*/  FSEL R36, R31, RZ, !P0 ;  /* 0x000000ff1f247208 */ /* 0x000fca0004000000 */
[----:B------:R-:W-:Y:S01]  /*153c0*/  FMUL.FTZ R36, R36, R28 ;  /* 0x0000001c24247220 */ /* 0x000fe20000410000 */
[----:B------:R-:W-:-:S03]  /*153d0*/  IADD3 R28, R29, 0x1, RZ ;  /* 0x000000011d1c7810 */ /* 0x000fc60007ffe0ff */
        /* <DEDUP_REMOVED lines=12> */
.L_x_27413:
[----:B------:R-:W-:Y:S02]  /*154a0*/  IMAD.MOV.U32 R34, RZ, RZ, R196 ;  /* 0x000000ffff227224 */ /* 0x000fe400078e00c4 */
.L_x_27414:
[----:B------:R-:W-:Y:S05]  /*154b0*/  BSYNC B1 ;  /* 0x0000000000017941 */ /* 0x000fea0003800000 */
.L_x_27412:
        /* <DEDUP_REMOVED lines=16> */
.L_x_27418:
[----:B------:R-:W-:Y:S05]  /*155c0*/  BSYNC B2 ;  /* 0x0000000000027941 */ /* 0x000fea0003800000 */
.L_x_27417:
        /* <DEDUP_REMOVED lines=40> */
[----:B------:R-:W-:-:S05]  /*15850*/  IMAD.WIDE.U32 R28, R32, -0x326172a9, RZ ;  /* 0xcd9e8d57201c7825 */ /* 0x000fca00078e00ff */
[----:B------:R-:W-:Y:S01]  /*15860*/  MOV R196, R28 ;  /* 0x0000001c00c47202 */ /* 0x000fe20000000f00 */
[----:B------:R-:W-:Y:S01]  /*15870*/  IMAD.MOV.U32 R28, RZ, RZ, RZ ;  /* 0x000000ffff1c7224 */ /* 0x000fe200078e00ff */
[----:B------:R-:W-:Y:S02]  /*15880*/  LOP3.LUT R190, R29, UR25, R190, 0x96, !PT ;  /* 0x000000191dbe7c12 */ /* 0x000fe4000f8e96be */
.L_x_27416:
[----:B------:R-:W-:Y:S05]  /*15890*/  BSYNC B1 ;  /* 0x0000000000017941 */ /* 0x000fea0003800000 */
.L_x_27415:
[----:B------:R-:W0:Y:S01]  /*158a0*/  I2F.U32 R29, R34 ;  /* 0x00000022001d7306 */ /* 0x000e220000201000 */
[----:B------:R-:W-:Y:S01]  /*158b0*/  ISETP.NE.AND P1, PT, R28, 0x1, PT ;  /* 0x000000011c00780c */ /* 0x000fe20003f25270 */
[----:B------:R-:W-:Y:S01]  /*158c0*/  BSSY B1, `(.L_x_27419) ;  /* 0x0000015000017945 */ /* 0x000fe20003800000 */
[----:B0-----:R-:W-:-:S05]  /*158d0*/  FFMA.FTZ R29, R29, R207, 1.1641532182693481445e-10 ;  /* 0x2f0000001d1d7423 */ /* 0x001fca00000100cf */
[----:B------:R-:W-:Y:S02]  /*158e0*/  FSETP.GTU.FTZ.AND P0, PT, R29, c[0x0][0x1e4], PT ;  /* 0x000079001d007a0b */ /* 0x000fe40003f1c000 */
[----:B------:R-:W-:Y:S02]  /*158f0*/  PRMT R29, RZ, 0x7610, R24 ;  /* 0x00007610ff1d7816 */ /* 0x000fe40000000018 */
[----:B------:R-:W-:-:S03]  /*15900*/  PRMT R24, RZ, 0x7610, R148 ;  /* 0x00007610ff187816 */ /* 0x000fc60000000094 */
[----:B------:R-:W-:-:S04]  /*15910*/  FMUL.FTZ R29, R29, R206 ;  /* 0x000000ce1d1d7220 */ /* 0x000fc80000410000 */
[----:B------:R-:W-:-:S05]  /*15920*/  FMUL.FTZ R29, R29, c[0x0][0x1e8] ;  /* 0x00007a001d1d7a20 */ /* 0x000fca0000410000 */
[----:B------:R-:W-:Y:S02]  /*15930*/  FSEL R37, R29, RZ, !P0 ;  /* 0x000000ff1d257208 */ /* 0x000fe40004000000 */
[----:B------:R-:W-:-:S03]  /*15940*/  IADD3 R29, R28, 0x1, RZ ;  /* 0x000000011c1d7810 */ /* 0x000fc60007ffe0ff */
        /* <DEDUP_REMOVED lines=11> */
.L_x_27420:
[----:B------:R-:W-:Y:S02]  /*15a00*/  IMAD.MOV.U32 R24, RZ, RZ, R196 ;  /* 0x000000ffff187224 */ /* 0x000fe400078e00c4 */
.L_x_27421:
[----:B------:R-:W-:Y:S05]  /*15a10*/  BSYNC B1 ;  /* 0x0000000000017941 */ /* 0x000fea0003800000 */
.L_x_27419:
        /* <DEDUP_REMOVED lines=16> */
.L_x_27425:
[----:B------:R-:W-:Y:S05]  /*15b20*/  BSYNC B2 ;  /* 0x0000000000027941 */ /* 0x000fea0003800000 */
.L_x_27424:
        /* <DEDUP_REMOVED lines=44> */
.L_x_27423:
[----:B------:R-:W-:Y:S05]  /*15df0*/  BSYNC B1 ;  /* 0x0000000000017941 */ /* 0x000fea0003800000 */
.L_x_27422:
        /* <DEDUP_REMOVED lines=22> */
.L_x_27427:
[----:B------:R-:W-:Y:S02]  /*15f60*/  IMAD.MOV.U32 R24, RZ, RZ, R196 ;  /* 0x000000ffff187224 */ /* 0x000fe400078e00c4 */
.L_x_27428:
[----:B------:R-:W-:Y:S05]  /*15f70*/  BSYNC B1 ;  /* 0x0000000000017941 */ /* 0x000fea0003800000 */
.L_x_27426:
        /* <DEDUP_REMOVED lines=16> */
.L_x_27432:
[----:B------:R-:W-:Y:S05]  /*16080*/  BSYNC B2 ;  /* 0x0000000000027941 */ /* 0x000fea0003800000 */
.L_x_27431:
        /* <DEDUP_REMOVED lines=44> */
.L_x_27430:
[----:B------:R-:W-:Y:S05]  /*16350*/  BSYNC B1 ;  /* 0x0000000000017941 */ /* 0x000fea0003800000 */
.L_x_27429:
        /* <DEDUP_REMOVED lines=22> */
.L_x_27434:
[----:B------:R-:W-:Y:S02]  /*164c0*/  IMAD.MOV.U32 R32, RZ, RZ, R196 ;  /* 0x000000ffff207224 */ /* 0x000fe400078e00c4 */
.L_x_27435:
[----:B------:R-:W-:Y:S05]  /*164d0*/  BSYNC B1 ;  /* 0x0000000000017941 */ /* 0x000fea0003800000 */
.L_x_27433:
        /* <DEDUP_REMOVED lines=16> */
.L_x_27439:
[----:B------:R-:W-:Y:S05]  /*165e0*/  BSYNC B2 ;  /* 0x0000000000027941 */ /* 0x000fea0003800000 */
.L_x_27438:
        /* <DEDUP_REMOVED lines=44> */
.L_x_27437:
[----:B------:R-:W-:Y:S05]  /*168b0*/  BSYNC B1 ;  /* 0x0000000000017941 */ /* 0x000fea0003800000 */
.L_x_27436:
        /* <DEDUP_REMOVED lines=22> */
.L_x_27441:
[----:B------:R-:W-:Y:S02]  /*16a20*/  IMAD.MOV.U32 R33, RZ, RZ, R196 ;  /* 0x000000ffff217224 */ /* 0x000fe400078e00c4 */
.L_x_27442:
[----:B------:R-:W-:Y:S05]  /*16a30*/  BSYNC B1 ;  /* 0x0000000000017941 */ /* 0x000fea0003800000 */
.L_x_27440:
        /* <DEDUP_REMOVED lines=16> */
.L_x_27446:
[----:B------:R-:W-:Y:S05]  /*16b40*/  BSYNC B2 ;  /* 0x0000000000027941 */ /* 0x000fea0003800000 */
.L_x_27445:
        /* <DEDUP_REMOVED lines=41> */
[----:B------:R-:W-:Y:S01]  /*16de0*/  LOP3.LUT R190, R25, UR25, R190, 0x96, !PT ;  /* 0x0000001919be7c12 */ /* 0x000fe2000f8e96be */
[----:B------:R-:W-:Y:S01]  /*16df0*/  IMAD.MOV.U32 R25, RZ, RZ, RZ ;  /* 0x000000ffff197224 */ /* 0x000fe200078e00ff */
[----:B------:R-:W-:Y:S02]  /*16e00*/  MOV R196, R24 ;  /* 0x0000001800c47202 */ /* 0x000fe40000000f00 */
.L_x_27444:
[----:B------:R-:W-:Y:S05]  /*16e10*/  BSYNC B1 ;  /* 0x0000000000017941 */ /* 0x000fea0003800000 */
.L_x_27443:
        /* <DEDUP_REMOVED lines=22> */
.L_x_27448:
[----:B------:R-:W-:Y:S02]  /*16f80*/  IMAD.MOV.U32 R26, RZ, RZ, R196 ;  /* 0x000000ffff1a7224 */ /* 0x000fe400078e00c4 */
.L_x_27449:
[----:B------:R-:W-:Y:S05]  /*16f90*/  BSYNC B1 ;  /* 0x0000000000017941 */ /* 0x000fea0003800000 */
.L_x_27447:
        /* <DEDUP_REMOVED lines=16> */
.L_x_27453:
[----:B------:R-:W-:Y:S05]  /*170a0*/  BSYNC B2 ;  /* 0x0000000000027941 */ /* 0x000fea0003800000 */
.L_x_27452:
        /* <DEDUP_REMOVED lines=44> */
.L_x_27451:
[----:B------:R-:W-:Y:S05]  /*17370*/  BSYNC B1 ;  /* 0x0000000000017941 */ /* 0x000fea0003800000 */
.L_x_27450:
[----:B------:R-:W0:Y:S01]  /*17380*/  I2F.U32 R25, R26 ;  /* 0x0000001a00197306 */ /* 0x000e220000201000 */
[----:B------:R-:W-:Y:S01]  /*17390*/  LOP3.LUT P6, RZ, R195, 0x4, RZ, 0xc0, !PT ;  /* 0x00000004c3ff7812 */ /* 0x000fe200078cc0ff */
        /* <DEDUP_REMOVED lines=21> */
.L_x_27455:
[----:B------:R-:W-:Y:S02]  /*174f0*/  IMAD.MOV.U32 R26, RZ, RZ, R196 ;  /* 0x000000ffff1a7224 */ /* 0x000fe400078e00c4 */
.L_x_27456:
[----:B------:R-:W-:Y:S05]  /*17500*/  BSYNC B1 ;  /* 0x0000000000017941 */ /* 0x000fea0003800000 */
.L_x_27454:
        /* <DEDUP_REMOVED lines=19> */
.L_x_27460:
[----:B------:R-:W-:Y:S05]  /*17640*/  BSYNC B2 ;  /* 0x0000000000027941 */ /* 0x000fea0003800000 */
.L_x_27459:
        /* <DEDUP_REMOVED lines=42> */
[----:B------:R-:W-:Y:S02]  /*178f0*/  LOP3.LUT R190, R25, UR25, R190, 0x96, !PT ;  /* 0x0000001919be7c12 */ /* 0x000fe4000f8e96be */
[----:B------:R-:W-:Y:S02]  /*17900*/  MOV R196, R24 ;  /* 0x0000001800c47202 */ /* 0x000fe40000000f00 */
.L_x_27458:
[----:B------:R-:W-:Y:S05]  /*17910*/  BSYNC B1 ;  /* 0x0000000000017941 */ /* 0x000fea0003800000 */
.L_x_27457:
[----:B------:R0:W1:Y:S01]  /*17920*/  I2F.U32 R28, R26 ;  /* 0x0000001a001c7306 */ /* 0x0000620000201000 */
[----:B------:R-:W-:Y:S02]  /*17930*/  SEL R25, RZ, 0x10000, P5 ;  /* 0x00010000ff197807 */ /* 0x000fe40002800000 */
[----:B------:R-:W-:Y:S02]  /*17940*/  SEL R24, RZ, 0x100, P4 ;  /* 0x00000100ff187807 */ /* 0x000fe40002000000 */
[----:B------:R-:W-:Y:S02]  /*17950*/  PRMT R27, RZ, 0x7610, R27 ;  /* 0x00007610ff1b7816 */ /* 0x000fe4000000001b */
[----:B------:R-:W-:Y:S02]  /*17960*/  SEL R30, RZ, 0x1, P0 ;  /* 0x00000001ff1e7807 */ /* 0x000fe40000000000 */
[----:B0-----:R-:W-:Y:S01]  /*17970*/  SEL R26, RZ, 0x1, P2 ;  /* 0x00000001ff1a7807 */ /* 0x001fe20001000000 */
[----:B------:R-:W-:Y:S01]  /*17980*/  FMUL.FTZ R27, R27, R206 ;  /* 0x000000ce1b1b7220 */ /* 0x000fe20000410000 */
[C---:B------:R-:W-:Y:S01]  /*17990*/  LOP3.LUT P6, RZ, R195.reuse, 0x4, RZ, 0xc0, !PT ;  /* 0x00000004c3ff7812 */ /* 0x040fe200078cc0ff */
[----:B------:R-:W-:Y:S01]  /*179a0*/  IMAD.WIDE.U32 R30, R30, 0x100, RZ ;  /* 0x000001001e1e7825 */ /* 0x000fe200078e00ff */
[----:B------:R-:W-:-:S02]  /*179b0*/  LOP3.LUT P4, RZ, R195, 0x2, RZ, 0xc0, !PT ;  /* 0x00000002c3ff7812 */ /* 0x000fc4000788c0ff */
[----:B------:R-:W-:Y:S01]  /*179c0*/  LOP3.LUT P5, RZ, R195, 0x8, RZ, 0xc0, !PT ;  /* 0x00000008c3ff7812 */ /* 0x000fe200078ac0ff */
[----:B-1----:R-:W-:Y:S01]  /*179d0*/  FFMA.FTZ R28, R28, R207, 1.1641532182693481445e-10 ;  /* 0x2f0000001c1c7423 */ /* 0x002fe200000100cf */
[----:B------:R-:W-:Y:S01]  /*179e0*/  IADD3 R186, R200, 0x100, RZ ;  /* 0x00000100c8ba7810 */ /* 0x000fe20007ffe0ff */
        /* <DEDUP_REMOVED lines=13> */
[----:B------:R-:W-:Y:S02]  /*17ac0*/  FMUL.FTZ R35, R35, R24 ;  /* 0x0000001823237220 */ /* 0x000fe40000410000 */
[----:B------:R-:W-:-:S04]  /*17ad0*/  IMAD.WIDE.U32 R24, R180, R204, c[0x0][0x188] ;  /* 0x00006200b4187625 */ /* 0x000fc800078e00cc */
[----:B------:R-:W-:Y:S01]  /*17ae0*/  @P6 FADD.FTZ R35, R99, R35 ;  /* 0x0000002363236221 */ /* 0x000fe20000010000 */
[----:B------:R-:W-:Y:S04]  /*17af0*/  STG.E.128 [R24.64], R36 ;  /* 0x0000002418007986 */ /* 0x000fe8000c101d06 */
[----:B------:R0:W-:Y:S02]  /*17b00*/  STG.E.128 [R24.64+0x10], R32 ;  /* 0x0000102018007986 */ /* 0x0001e4000c101d06 */
[----:B0-----:R-:W-:-:S04]  /*17b10*/  SEL R24, RZ, 0x1, P4 ;  /* 0x00000001ff187807 */ /* 0x001fc80002000000 */
[----:B------:R-:W-:Y:S01]  /*17b20*/  LOP3.LUT R28, R26, R24, RZ, 0xfc, !PT ;  /* 0x000000181a1c7212 */ /* 0x000fe200078efcff */
[----:B------:R-:W-:-:S05]  /*17b30*/  IMAD.WIDE.U32 R24, R180, R210, c[0x0][0x190] ;  /* 0x00006400b4187625 */ /* 0x000fca00078e00d2 */
        /* <DEDUP_REMOVED lines=18> */
.L_x_27462:
[----:B------:R-:W-:Y:S02]  /*17c60*/  IMAD.MOV.U32 R182, RZ, RZ, R196 ;  /* 0x000000ffffb67224 */ /* 0x000fe400078e00c4 */
.L_x_27463:
[----:B------:R-:W-:Y:S05]  /*17c70*/  BSYNC B1 ;  /* 0x0000000000017941 */ /* 0x000fea0003800000 */
.L_x_27461:
        /* <DEDUP_REMOVED lines=16> */
.L_x_27467:
[----:B------:R-:W-:Y:S05]  /*17d80*/  BSYNC B2 ;  /* 0x0000000000027941 */ /* 0x000fea0003800000 */
.L_x_27466:
        /* <DEDUP_REMOVED lines=44> */
.L_x_27465:
[----:B------:R-:W-:Y:S05]  /*18050*/  BSYNC B1 ;  /* 0x0000000000017941 */ /* 0x000fea0003800000 */
.L_x_27464:
        /* <DEDUP_REMOVED lines=24> */
.L_x_27469:
[----:B------:R-:W-:Y:S02]  /*181e0*/  IMAD.MOV.U32 R29, RZ, RZ, R196 ;  /* 0x000000ffff1d7224 */ /* 0x000fe400078e00c4 */
.L_x_27470:
[----:B------:R-:W-:Y:S05]  /*181f0*/  BSYNC B1 ;  /* 0x0000000000017941 */ /* 0x000fea0003800000 */
.L_x_27468:
        /* <DEDUP_REMOVED lines=16> */
.L_x_27474:
[----:B------:R-:W-:Y:S05]  /*18300*/  BSYNC B2 ;  /* 0x0000000000027941 */ /* 0x000fea0003800000 */
.L_x_27473:
        /* <DEDUP_REMOVED lines=44> */
.L_x_27472:
[----:B------:R-:W-:Y:S05]  /*185d0*/  BSYNC B1 ;  /* 0x0000000000017941 */ /* 0x000fea0003800000 */
.L_x_27471:
        /* <DEDUP_REMOVED lines=10> */
[----:B------:R-:W-:-:S05]  /*18680*/  PRMT R24, RZ, 0x7610, R144 ;  /* 0x00007610ff187816 */ /* 0x000fca0000000090 */
        /* <DEDUP_REMOVED lines=11> */
.L_x_27476:
[----:B------:R-:W-:Y:S02]  /*18740*/  IMAD.MOV.U32 R24, RZ, RZ, R196 ;  /* 0x000000ffff187224 */ /* 0x000fe400078e00c4 */
.L_x_27477:
[----:B------:R-:W-:Y:S05]  /*18750*/  BSYNC B1 ;  /* 0x0000000000017941 */ /* 0x000fea0003800000 */
.L_x_27475:
        /* <DEDUP_REMOVED lines=16> */
.L_x_27481:
[----:B------:R-:W-:Y:S05]  /*18860*/  BSYNC B2 ;  /* 0x0000000000027941 */ /* 0x000fea0003800000 */
.L_x_27480:
        /* <DEDUP_REMOVED lines=44> */
.L_x_27479:
[----:B------:R-:W-:Y:S05]  /*18b30*/  BSYNC B1 ;  /* 0x0000000000017941 */ /* 0x000fea0003800000 */
.L_x_27478:
        /* <DEDUP_REMOVED lines=22> */
.L_x_27483:
[----:B------:R-:W-:Y:S02]  /*18ca0*/  IMAD.MOV.U32 R24, RZ, RZ, R196 ;  /* 0x000000ffff187224 */ /* 0x000fe400078e00c4 */
.L_x_27484:
[----:B------:R-:W-:Y:S05]  /*18cb0*/  BSYNC B1 ;  /* 0x0000000000017941 */ /* 0x000fea0003800000 */
.L_x_27482:
        /* <DEDUP_REMOVED lines=16> */
.L_x_27488:
[----:B------:R-:W-:Y:S05]  /*18dc0*/  BSYNC B2 ;  /* 0x0000000000027941 */ /* 0x000fea0003800000 */
.L_x_27487:
        /* <DEDUP_REMOVED lines=44> */
.L_x_27486:
[----:B------:R-:W-:Y:S05]  /*19090*/  BSYNC B1 ;  /* 0x0000000000017941 */ /* 0x000fea0003800000 */
.L_x_27485:
        /* <DEDUP_REMOVED lines=22> */
.L_x_27490:
[----:B------:R-:W-:Y:S02]  /*19200*/  IMAD.MOV.U32 R184, RZ, RZ, R196 ;  /* 0x000000ffffb87224 */ /* 0x000fe400078e00c4 */
.L_x_27491:
[----:B------:R-:W-:Y:S05]  /*19210*/  BSYNC B1 ;  /* 0x0000000000017941 */ /* 0x000fea0003800000 */
.L_x_27489:
        /* <DEDUP_REMOVED lines=16> */
.L_x_27495:
[----:B------:R-:W-:Y:S05]  /*19320*/  BSYNC B2 ;  /* 0x0000000000027941 */ /* 0x000fea0003800000 */
.L_x_27494:
        /* <DEDUP_REMOVED lines=44> */
.L_x_27493:
[----:B------:R-:W-:Y:S05]  /*195f0*/  BSYNC B1 ;  /* 0x0000000000017941 */ /* 0x000fea0003800000 */
.L_x_27492:
[----:B------:R-:W0:Y:S01]  /*19600*/  I2F.U32 R24, R184 ;  /* 0x000000b800187306 */ /* 0x000e220000201000 */
[C---:B------:R-:W-:Y:S01]  /*19610*/  ISETP.NE.AND P4, PT, R180.reuse, 0x1, PT ;  /* 0x00000001b400780c */ /* 0x040fe20003f85270 */
[----:B------:R-:W-:Y:S01]  /*19620*/  BSSY B1, `(.L_x_27496) ;  /* 0x0000015000017945 */ /* 0x000fe20003800000 */
[----:B------:R-:W-:Y:S02]  /*19630*/  PRMT R25, RZ, 0x5410, R146 ;  /* 0x00005410ff197816 */ /* 0x000fe40000000092 */
[----:B------:R-:W-:Y:S01]  /*19640*/  IADD3 R181, R180, 0x1, RZ ;  /* 0x00000001b4b57810 */ /* 0x000fe20007ffe0ff */
[----:B0-----:R-:W-:-:S05]  /*19650*/  FFMA.FTZ R24, R24, R207, 1.1641532182693481445e-10 ;  /* 0x2f00000018187423 */ /* 0x001fca00000100cf */
[----:B------:R-:W-:Y:S02]  /*19660*/  FSETP.GTU.FTZ.AND P3, PT, R24, c[0x0][0x1e4], PT ;  /* 0x0000790018007a0b */ /* 0x000fe40003f7c000 */
[----:B------:R-:W-:-:S05]  /*19670*/  PRMT R24, RZ, 0x5410, R26 ;  /* 0x00005410ff187816 */ /* 0x000fca000000001a */
[----:B------:R-:W-:-:S04]  /*19680*/  FMUL.FTZ R24, R24, R206 ;  /* 0x000000ce18187220 */ /* 0x000fc80000410000 */
[----:B------:R-:W-:-:S05]  /*19690*/  FMUL.FTZ R24, R24, c[0x0][0x1e8] ;  /* 0x00007a0018187a20 */ /* 0x000fca0000410000 */
        /* <DEDUP_REMOVED lines=12> */
.L_x_27497:
[----:B------:R-:W-:Y:S02]  /*19760*/  IMAD.MOV.U32 R25, RZ, RZ, R196 ;  /* 0x000000ffff197224 */ /* 0x000fe400078e00c4 */
.L_x_27498:
[----:B------:R-:W-:Y:S05]  /*19770*/  BSYNC B1 ;  /* 0x0000000000017941 */ /* 0x000fea0003800000 */
.L_x_27496:
        /* <DEDUP_REMOVED lines=16> */
.L_x_27502:
[----:B------:R-:W-:Y:S05]  /*19880*/  BSYNC B2 ;  /* 0x0000000000027941 */ /* 0x000fea0003800000 */
.L_x_27501:
        /* <DEDUP_REMOVED lines=44> */
.L_x_27500:
[----:B------:R-:W-:Y:S05]  /*19b50*/  BSYNC B1 ;  /* 0x0000000000017941 */ /* 0x000fea0003800000 */
.L_x_27499:
[----:B------:R-:W0:Y:S01]  /*19b60*/  I2F.U32 R25, R25 ;  /* 0x0000001900197306 */ /* 0x000e220000201000 */
[----:B------:R-:W-:Y:S01]  /*19b70*/  PRMT R26, RZ, 0x7610, R26 ;  /* 0x00007610ff1a7816 */ /* 0x000fe2000000001a */
[----:B------:R-:W-:Y:S01]  /*19b80*/  BSSY B1, `(.L_x_27503) ;  /* 0x0000015000017945 */ /* 0x000fe20003800000 */
[C---:B------:R-:W-:Y:S02]  /*19b90*/  ISETP.NE.AND P5, PT, R181.reuse, 0x1, PT ;  /* 0x00000001b500780c */ /* 0x040fe40003fa5270 */
[----:B------:R-:W-:Y:S01]  /*19ba0*/  IADD3 R180, R181, 0x1, RZ ;  /* 0x00000001b5b47810 */ /* 0x000fe20007ffe0ff */
[----:B------:R-:W-:Y:S02]  /*19bb0*/  FMUL.FTZ R26, R26, R206 ;  /* 0x000000ce1a1a7220 */ /* 0x000fe40000410000 */
[----:B0-----:R-:W-:-:S05]  /*19bc0*/  FFMA.FTZ R25, R25, R207, 1.1641532182693481445e-10 ;  /* 0x2f00000019197423 */ /* 0x001fca00000100cf */
[----:B------:R-:W-:Y:S01]  /*19bd0*/  FSETP.GTU.FTZ.AND P4, PT, R25, c[0x0][0x1e4], PT ;  /* 0x0000790019007a0b */ /* 0x000fe20003f9c000 */
[----:B------:R-:W-:Y:S01]  /*19be0*/  FMUL.FTZ R25, R26, c[0x0][0x1e8] ;  /* 0x00007a001a197a20 */ /* 0x000fe20000410000 */
[----:B------:R-:W-:-:S04]  /*19bf0*/  PRMT R26, RZ, 0x7610, R146 ;  /* 0x00007610ff1a7816 */ /* 0x000fc80000000092 */
        /* <DEDUP_REMOVED lines=12> */
.L_x_27504:
[----:B------:R-:W-:Y:S02]  /*19cc0*/  IMAD.MOV.U32 R26, RZ, RZ, R196 ;  /* 0x000000ffff1a7224 */ /* 0x000fe400078e00c4 */
.L_x_27505:
[----:B------:R-:W-:Y:S05]  /*19cd0*/  BSYNC B1 ;  /* 0x0000000000017941 */ /* 0x000fea0003800000 */
.L_x_27503:
        /* <DEDUP_REMOVED lines=16> */
.L_x_27509:
[----:B------:R-:W-:Y:S05]  /*19de0*/  BSYNC B2 ;  /* 0x0000000000027941 */ /* 0x000fea0003800000 */
.L_x_27508:
        /* <DEDUP_REMOVED lines=44> */
.L_x_27507:
[----:B------:R-:W-:Y:S05]  /*1a0b0*/  BSYNC B1 ;  /* 0x0000000000017941 */ /* 0x000fea0003800000 */
.L_x_27506:
[----:B------:R-:W0:Y:S01]  /*1a0c0*/  I2F.U32 R26, R26 ;  /* 0x0000001a001a7306 */ /* 0x000e220000201000 */
[----:B------:R-:W-:Y:S01]  /*1a0d0*/  LOP3.LUT P6, RZ, R195, 0x4, RZ, 0xc0, !PT ;  /* 0x00000004c3ff7812 */ /* 0x000fe200078cc0ff */
        /* <DEDUP_REMOVED lines=21> */
.L_x_27511:
[----:B------:R-:W-:Y:S02]  /*1a230*/  IMAD.MOV.U32 R187, RZ, RZ, R196 ;  /* 0x000000ffffbb7224 */ /* 0x000fe400078e00c4 */
.L_x_27512:
[----:B------:R-:W-:Y:S05]  /*1a240*/  BSYNC B1 ;  /* 0x0000000000017941 */ /* 0x000fea0003800000 */
.L_x_27510:
        /* <DEDUP_REMOVED lines=19> */
.L_x_27516:
[----:B------:R-:W-:Y:S05]  /*1a380*/  BSYNC B2 ;  /* 0x0000000000027941 */ /* 0x000fea0003800000 */
.L_x_27515:
        /* <DEDUP_REMOVED lines=44> */
.L_x_27514:
[----:B------:R-:W-:Y:S05]  /*1a650*/  BSYNC B1 ;  /* 0x0000000000017941 */ /* 0x000fea0003800000 */
.L_x_27513:
        /* <DEDUP_REMOVED lines=10> */
[----:B------:R-:W-:Y:S02]  /*1a700*/  LOP3.LUT P5, RZ, R195, 0x8, RZ, 0xc0, !PT ;  /* 0x00000008c3ff7812 */ /* 0x000fe400078ac0ff */
[----:B------:R-:W-:Y:S01]  /*1a710*/  IADD3 R212, R200, 0x120, RZ ;  /* 0x00000120c8d47810 */ /* 0x000fe20007ffe0ff */
        /* <DEDUP_REMOVED lines=18> */
[----:B------:R0:W-:Y:S01]  /*1a840*/  STG.E.128 [R180.64+0x10], R24 ;  /* 0x00001018b4007986 */ /* 0x0001e2000c101d06 */
[----:B------:R-:W-:Y:S01]  /*1a850*/  IMAD.WIDE.U32 R184, R212, R209, c[0x0][0x170] ;  /* 0x00005c00d4b87625 */ /* 0x000fe200078e00d1 */
[----:B0-----:R-:W-:-:S04]  /*1a860*/  SEL R180, RZ, 0x1, P4 ;  /* 0x00000001ffb47807 */ /* 0x001fc80002000000 */
[----:B------:R-:W-:Y:S01]  /*1a870*/  LOP3.LUT R182, R182, R180, RZ, 0xfc, !PT ;  /* 0x000000b4b6b67212 */ /* 0x000fe200078efcff */
[----:B------:R-:W-:-:S05]  /*1a880*/  IMAD.WIDE.U32 R180, R186, R210, c[0x0][0x190] ;  /* 0x00006400bab47625 */ /* 0x000fca00078e00d2 */
[----:B------:R0:W-:Y:S04]  /*1a890*/  STG.E.64 [R180.64], R182 ;  /* 0x000000b6b4007986 */ /* 0x0001e8000c101b06 */
[----:B------:R-:W5:Y:S01]  /*1a8a0*/  LDG.E.128 R184, [R184.64] ;  /* 0x00000006b8b87981 */ /* 0x000f62000c1e1d00 */
[----:B0-----:R-:W-:-:S05]  /*1a8b0*/  @P5 IMAD.WIDE.U32 R180, R212, R204, c[0x0][0x180] ;  /* 0x00006000d4b45625 */ /* 0x001fca00078e00cc */
        /* <DEDUP_REMOVED lines=14> */
.L_x_27518:
[----:B0-----:R-:W-:Y:S02]  /*1a9a0*/  IMAD.MOV.U32 R204, RZ, RZ, R196 ;  /* 0x000000ffffcc7224 */ /* 0x001fe400078e00c4 */
.L_x_27519:
[----:B------:R-:W-:Y:S05]  /*1a9b0*/  BSYNC B1 ;  /* 0x0000000000017941 */ /* 0x000fea0003800000 */
.L_x_27517:
        /* <DEDUP_REMOVED lines=16> */
.L_x_27523:
[----:B------:R-:W-:Y:S05]  /*1aac0*/  BSYNC B2 ;  /* 0x0000000000027941 */ /* 0x000fea0003800000 */
.L_x_27522:
        /* <DEDUP_REMOVED lines=44> */
.L_x_27521:
[----:B------:R-:W-:Y:S05]  /*1ad90*/  BSYNC B1 ;  /* 0x0000000000017941 */ /* 0x000fea0003800000 */
.L_x_27520:
        /* <DEDUP_REMOVED lines=23> */
.L_x_27525:
[----:B------:R-:W-:Y:S02]  /*1af10*/  IMAD.MOV.U32 R181, RZ, RZ, R196 ;  /* 0x000000ffffb57224 */ /* 0x000fe400078e00c4 */
.L_x_27526:
[----:B------:R-:W-:Y:S05]  /*1af20*/  BSYNC B1 ;  /* 0x0000000000017941 */ /* 0x000fea0003800000 */
.L_x_27524:
        /* <DEDUP_REMOVED lines=16> */
.L_x_27530:
[----:B------:R-:W-:Y:S05]  /*1b030*/  BSYNC B2 ;  /* 0x0000000000027941 */ /* 0x000fea0003800000 */
.L_x_27529:
        /* <DEDUP_REMOVED lines=44> */
.L_x_27528:
[----:B------:R-:W-:Y:S05]  /*1b300*/  BSYNC B1 ;  /* 0x0000000000017941 */ /* 0x000fea0003800000 */
.L_x_27527:
        /* <DEDUP_REMOVED lines=21> */
.L_x_27532:
[----:B------:R-:W-:Y:S02]  /*1b460*/  IMAD.MOV.U32 R184, RZ, RZ, R196 ;  /* 0x000000ffffb87224 */ /* 0x000fe400078e00c4 */
.L_x_27533:
[----:B------:R-:W-:Y:S05]  /*1b470*/  BSYNC B1 ;  /* 0x0000000000017941 */ /* 0x000fea0003800000 */
.L_x_27531:
        /* <DEDUP_REMOVED lines=16> */
.L_x_27537:
[----:B------:R-:W-:Y:S05]  /*1b580*/  BSYNC B2 ;  /* 0x0000000000027941 */ /* 0x000fea0003800000 */
.L_x_27536:
        /* <DEDUP_REMOVED lines=44> */
.L_x_27535:
[----:B------:R-:W-:Y:S05]  /*1b850*/  BSYNC B1 ;  /* 0x0000000000017941 */ /* 0x000fea0003800000 */
.L_x_27534:
        /* <DEDUP_REMOVED lines=21> */
.L_x_27539:
[----:B------:R-:W-:Y:S02]  /*1b9b0*/  IMAD.MOV.U32 R183, RZ, RZ, R196 ;  /* 0x000000ffffb77224 */ /* 0x000fe400078e00c4 */
.L_x_27540:
[----:B------:R-:W-:Y:S05]  /*1b9c0*/  BSYNC B1 ;  /* 0x0000000000017941 */ /* 0x000fea0003800000 */
.L_x_27538:
        /* <DEDUP_REMOVED lines=16> */
.L_x_27544:
[----:B------:R-:W-:Y:S05]  /*1bad0*/  BSYNC B2 ;  /* 0x0000000000027941 */ /* 0x000fea0003800000 */
.L_x_27543:
        /* <DEDUP_REMOVED lines=44> */
.L_x_27542:
[----:B------:R-:W-:Y:S05]  /*1bda0*/  BSYNC B1 ;  /* 0x0000000000017941 */ /* 0x000fea0003800000 */
.L_x_27541:
        /* <DEDUP_REMOVED lines=21> */
.L_x_27546:
[----:B------:R-:W-:Y:S02]  /*1bf00*/  IMAD.MOV.U32 R204, RZ, RZ, R196 ;  /* 0x000000ffffcc7224 */ /* 0x000fe400078e00c4 */
.L_x_27547:
[----:B------:R-:W-:Y:S05]  /*1bf10*/  BSYNC B1 ;  /* 0x0000000000017941 */ /* 0x000fea0003800000 */
.L_x_27545:
        /* <DEDUP_REMOVED lines=16> */
.L_x_27551:
[----:B------:R-:W-:Y:S05]  /*1c020*/  BSYNC B2 ;  /* 0x0000000000027941 */ /* 0x000fea0003800000 */
.L_x_27550:
        /* <DEDUP_REMOVED lines=44> */
.L_x_27549:
[----:B------:R-:W-:Y:S05]  /*1c2f0*/  BSYNC B1 ;  /* 0x0000000000017941 */ /* 0x000fea0003800000 */
.L_x_27548:
        /* <DEDUP_REMOVED lines=21> */
.L_x_27553:
[----:B------:R-:W-:Y:S02]  /*1c450*/  IMAD.MOV.U32 R185, RZ, RZ, R196 ;  /* 0x000000ffffb97224 */ /* 0x000fe400078e00c4 */
.L_x_27554:
[----:B------:R-:W-:Y:S05]  /*1c460*/  BSYNC B1 ;  /* 0x0000000000017941 */ /* 0x000fea0003800000 */
.L_x_27552:
        /* <DEDUP_REMOVED lines=16> */
.L_x_27558:
[----:B------:R-:W-:Y:S05]  /*1c570*/  BSYNC B2 ;  /* 0x0000000000027941 */ /* 0x000fea0003800000 */
.L_x_27557:
        /* <DEDUP_REMOVED lines=44> */
.L_x_27556:
[----:B------:R-:W-:Y:S05]  /*1c840*/  BSYNC B1 ;  /* 0x0000000000017941 */ /* 0x000fea0003800000 */
.L_x_27555:
        /* <DEDUP_REMOVED lines=21> */
.L_x_27560:
[----:B------:R-:W-:Y:S02]  /*1c9a0*/  IMAD.MOV.U32 R186, RZ, RZ, R196 ;  /* 0x000000ffffba7224 */ /* 0x000fe400078e00c4 */
.L_x_27561:
[----:B------:R-:W-:Y:S05]  /*1c9b0*/  BSYNC B1 ;  /* 0x0000000000017941 */ /* 0x000fea0003800000 */
.L_x_27559:
        /* <DEDUP_REMOVED lines=16> */
.L_x_27565:
[----:B------:R-:W-:Y:S05]  /*1cac0*/  BSYNC B2 ;  /* 0x0000000000027941 */ /* 0x000fea0003800000 */
.L_x_27564:
        /* <DEDUP_REMOVED lines=44> */
.L_x_27563:
[----:B------:R-:W-:Y:S05]  /*1cd90*/  BSYNC B1 ;  /* 0x0000000000017941 */ /* 0x000fea0003800000 */
.L_x_27562:
        /* <DEDUP_REMOVED lines=22> */
.L_x_27567:
[----:B------:R-:W-:Y:S02]  /*1cf00*/  IMAD.MOV.U32 R213, RZ, RZ, R196 ;  /* 0x000000ffffd57224 */ /* 0x000fe400078e00c4 */
.L_x_27568:
[----:B------:R-:W-:Y:S05]  /*1cf10*/  BSYNC B1 ;  /* 0x0000000000017941 */ /* 0x000fea0003800000 */
.L_x_27566:
        /* <DEDUP_REMOVED lines=19> */
.L_x_27572:
[----:B------:R-:W-:Y:S05]  /*1d050*/  BSYNC B2 ;  /* 0x0000000000027941 */ /* 0x000fea0003800000 */
.L_x_27571:
        /* <DEDUP_REMOVED lines=44> */
.L_x_27570:
[----:B------:R-:W-:Y:S05]  /*1d320*/  BSYNC B1 ;  /* 0x0000000000017941 */ /* 0x000fea0003800000 */
.L_x_27569:
[----:B------:R0:W1:Y:S01]  /*1d330*/  I2F.U32 R208, R213 ;  /* 0x000000d500d07306 */ /* 0x0000620000201000 */
[----:B------:R-:W-:Y:S01]  /*1d340*/  PRMT R187, RZ, 0x7610, R187 ;  /* 0x00007610ffbb7816 */ /* 0x000fe200000000bb */
[----:B------:R-:W-:Y:S01]  /*1d350*/  IMAD.MOV.U32 R209, RZ, RZ, 0x20 ;  /* 0x00000020ffd17424 */ /* 0x000fe200078e00ff */
[----:B------:R-:W-:-:S03]  /*1d360*/  LOP3.LUT R195, R195, 0xffffffef, RZ, 0xc0, !PT ;  /* 0xffffffefc3c37812 */ /* 0x000fc600078ec0ff */
[----:B------:R-:W-:Y:S01]  /*1d370*/  FMUL.FTZ R187, R187, R206 ;  /* 0x000000cebbbb7220 */ /* 0x000fe20000410000 */
[----:B------:R-:W-:Y:S01]  /*1d380*/  @P0 LOP3.LUT R195, R195, 0x10, RZ, 0xfc, !PT ;  /* 0x00000010c3c30812 */ /* 0x000fe200078efcff */
[----:B0-----:R-:W-:Y:S02]  /*1d390*/  IMAD.MOV.U32 R213, RZ, RZ, 0x8 ;  /* 0x00000008ffd57424 */ /* 0x001fe400078e00ff */
[----:B------:R-:W-:Y:S01]  /*1d3a0*/  FMUL.FTZ R187, R187, c[0x0][0x1e8] ;  /* 0x00007a00bbbb7a20 */ /* 0x000fe20000410000 */
[----:B------:R-:W-:Y:S01]  /*1d3b0*/  LOP3.LUT P0, RZ, R195, 0x4, RZ, 0xc0, !PT ;  /* 0x00000004c3ff7812 */ /* 0x000fe2000780c0ff */
[----:B-1----:R-:W-:Y:S02]  /*1d3c0*/  FFMA.FTZ R208, R208, R207, 1.1641532182693481445e-10 ;  /* 0x2f000000d0d07423 */ /* 0x002fe400000100cf */
[----:B------:R-:W-:Y:S01]  /*1d3d0*/  IMAD.WIDE.U32 R206, R212, R209, c[0x0][0x188] ;  /* 0x00006200d4ce7625 */ /* 0x000fe200078e00d1 */
[----:B------:R-:W-:Y:S02]  /*1d3e0*/  SEL R209, RZ, 0x1, P3 ;  /* 0x00000001ffd17807 */ /* 0x000fe40001800000 */
[----:B------:R-:W-:Y:S01]  /*1d3f0*/  FSETP.GTU.FTZ.AND P6, PT, R208, c[0x0][0x1e4], PT ;  /* 0x00007900d0007a0b */ /* 0x000fe20003fdc000 */
[----:B------:R-:W-:Y:S01]  /*1d400*/  IMAD.WIDE.U32 R212, R212, R213, c[0x0][0x190] ;  /* 0x00006400d4d47625 */ /* 0x000fe200078e00d5 */
[----:B------:R-:W-:Y:S01]  /*1d410*/  STG.E.128 [R206.64], R180 ;  /* 0x000000b4ce007986 */ /* 0x000fe2000c101d06 */
[----:B------:R-:W-:-:S02]  /*1d420*/  SEL R208, RZ, 0x10000, P5 ;  /* 0x00010000ffd07807 */ /* 0x000fc40002800000 */
[----:B------:R-:W-:Y:S02]  /*1d430*/  FSEL R187, R187, RZ, !P6 ;  /* 0x000000ffbbbb7208 */ /* 0x000fe40007000000 */
[----:B------:R-:W-:-:S03]  /*1d440*/  LOP3.LUT P5, RZ, R195, 0x2, RZ, 0xc0, !PT ;  /* 0x00000002c3ff7812 */ /* 0x000fc600078ac0ff */
[----:B------:R-:W-:-:S04]  /*1d450*/  FMUL.FTZ R187, R202, R187 ;  /* 0x000000bbcabb7220 */ /* 0x000fc80000410000 */
[----:B------:R-:W-:Y:S01]  /*1d460*/  @P0 FADD.FTZ R187, R99, R187 ;  /* 0x000000bb63bb0221 */ /* 0x000fe20000010000 */
[----:B------:R-:W-:-:S04]  /*1d470*/  LOP3.LUT P0, RZ, R195, 0x10, RZ, 0xc0, !PT ;  /* 0x00000010c3ff7812 */ /* 0x000fc8000780c0ff */
[----:B------:R0:W-:Y:S01]  /*1d480*/  STG.E.128 [R206.64+0x10], R184 ;  /* 0x000010b8ce007986 */ /* 0x0001e2000c101d06 */
[----:B------:R-:W-:-:S05]  /*1d490*/  SEL R210, RZ, 0x1, P0 ;  /* 0x00000001ffd27807 */ /* 0x000fca0000000000 */
[----:B------:R-:W-:Y:S01]  /*1d4a0*/  IMAD.WIDE.U32 R210, R210, 0x100, RZ ;  /* 0x00000100d2d27825 */ /* 0x000fe200078e00ff */
[----:B0-----:R-:W-:Y:S02]  /*1d4b0*/  SEL R206, RZ, 0x100, P4 ;  /* 0x00000100ffce7807 */ /* 0x001fe40002000000 */
[----:B------:R-:W-:-:S04]  /*1d4c0*/  SEL R207, RZ, 0x1000000, P6 ;  /* 0x01000000ffcf7807 */ /* 0x000fc80003000000 */
[----:B------:R-:W-:Y:S02]  /*1d4d0*/  LOP3.LUT R208, R206, R207, R208, 0xfe, !PT ;  /* 0x000000cfced07212 */ /* 0x000fe400078efed0 */
[----:B------:R-:W-:-:S05]  /*1d4e0*/  SEL R206, RZ, 0x1, P2 ;  /* 0x00000001ffce7807 */ /* 0x000fca0001000000 */
[----:B------:R-:W-:-:S05]  /*1d4f0*/  IMAD.WIDE.U32 R206, R206, 0x1000000, RZ ;  /* 0x01000000cece7825 */ /* 0x000fca00078e00ff */
[----:B------:R-:W-:Y:S02]  /*1d500*/  LOP3.LUT R207, R207, R208, R209, 0xfe, !PT ;  /* 0x000000d0cfcf7212 */ /* 0x000fe400078efed1 */
[----:B------:R-:W-:-:S05]  /*1d510*/  SEL R208, RZ, 0x1, P1 ;  /* 0x00000001ffd07807 */ /* 0x000fca0000800000 */
[----:B------:R-:W-:-:S05]  /*1d520*/  IMAD.WIDE.U32 R208, R208, 0x10000, RZ ;  /* 0x00010000d0d07825 */ /* 0x000fca00078e00ff */
[----:B------:R-:W-:Y:S02]  /*1d530*/  LOP3.LUT R209, R211, R207, R209, 0xfe, !PT ;  /* 0x000000cfd3d17212 */ /* 0x000fe400078efed1 */
[----:B------:R-:W-:Y:S01]  /*1d540*/  LOP3.LUT R206, R210, R206, R208, 0xfe, !PT ;  /* 0x000000ced2ce7212 */ /* 0x000fe200078efed0 */
[----:B------:R-:W0:Y:S01]  /*1d550*/  S2R R211, SR_TID.X ;  /* 0x0000000000d37919 */ /* 0x000e220000002100 */
[----:B------:R-:W-:-:S04]  /*1d560*/  SEL R207, RZ, 0x1, P5 ;  /* 0x00000001ffcf7807 */ /* 0x000fc80002800000 */
[----:B------:R-:W-:Y:S01]  /*1d570*/  LOP3.LUT R208, R206, R207, RZ, 0xfc, !PT ;  /* 0x000000cfced07212 */ /* 0x000fe200078efcff */
[----:B------:R-:W-:-:S04]  /*1d580*/  FADD.FTZ R206, RZ, R92 ;  /* 0x0000005cffce7221 */ /* 0x000fc80000010000 */
[----:B------:R-:W-:Y:S01]  /*1d590*/  FADD.FTZ R206, R93, R206 ;  /* 0x000000ce5dce7221 */ /* 0x000fe20000010000 */
[----:B------:R1:W-:Y:S03]  /*1d5a0*/  STG.E.64 [R212.64], R208 ;  /* 0x000000d0d4007986 */ /* 0x0003e6000c101b06 */
        /* <DEDUP_REMOVED lines=79> */
[----:B-1----:R-:W-:Y:S01]  /*1daa0*/  FADD.FTZ R209, R187, R206 ;  /* 0x000000cebbd17221 */ /* 0x002fe20000010000 */
[----:B------:R-:W-:Y:S05]  /*1dab0*/  BRA.DIV ~URZ, `(.L_x_27573) ;  /* 0x000026627f007947 */ /* 0x000fea000b800000 */
[----:B------:R0:W1:Y:S02]  /*1dac0*/  SHFL.BFLY PT, R208, R209, 0x1, 0x1f ;  /* 0x0c201f00d1d07f89 */ /* 0x00006400000e0000 */
.L_x_27577:
        /* <DEDUP_REMOVED lines=180> */
.L_x_27578:
[----:B------:R-:W2:Y:S04]  /*1e610*/  LDL R212, [R1+0x34] ;  /* 0x0000340001d47983 */ /* 0x000ea80000100800 */
[----:B------:R-:W3:Y:S01]  /*1e620*/  LDL R211, [R1+0x30] ;  /* 0x0000300001d37983 */ /* 0x000ee20000100800 */
[----:B-1----:R-:W-:-:S03]  /*1e630*/  FADD.FTZ R206, R208, R210 ;  /* 0x000000d2d0ce7221 */ /* 0x002fc60000010000 */
[----:B0-----:R-:W4:Y:S01]  /*1e640*/  LDL R210, [R1+0x3c] ;  /* 0x00003c0001d27983 */ /* 0x001f220000100800 */
[----:B------:R-:W-:Y:S01]  /*1e650*/  MOV R207, c[0x0][0x1e0] ;  /* 0x0000780000cf7a02 */ /* 0x000fe20000000f00 */
[----:B------:R-:W-:Y:S02]  /*1e660*/  ULDC.U8 UR8, c[0x0][0x1f0] ;  /* 0x00007c0000087ab9 */ /* 0x000fe40000000000 */
[----:B------:R-:W-:Y:S01]  /*1e670*/  ISETP.NE.AND P0, PT, RZ, UR8, PT ;  /* 0x00000008ff007c0c */ /* 0x000fe2000bf05270 */
[----:B------:R-:W5:Y:S01]  /*1e680*/  LDL R213, [R1+0x38] ;  /* 0x0000380001d57983 */ /* 0x000f620000100800 */
[----:B------:R-:W-:Y:S02]  /*1e690*/  FFMA.FTZ R206, R206, R207, c[0x0][0x228] ;  /* 0x00008a00cece7623 */ /* 0x000fe400000100cf */
[----:B------:R-:W-:-:S05]  /*1e6a0*/  FMUL.FTZ R207, R209, R209 ;  /* 0x000000d1d1cf7220 */ /* 0x000fca0000410000 */
[----:B------:R-:W-:-:S05]  /*1e6b0*/  FSEL R207, R207, RZ, P0 ;  /* 0x000000ffcfcf7208 */ /* 0x000fca0000000000 */
[----:B------:R-:W-:-:S06]  /*1e6c0*/  FADD.FTZ R207, R206, R207 ;  /* 0x000000cfcecf7221 */ /* 0x000fcc0000010000 */
[----:B------:R-:W0:Y:S01]  /*1e6d0*/  MUFU.RSQ R207, R207 ;  /* 0x000000cf00cf7308 */ /* 0x000e220000001400 */
[----:B------:R-:W-:Y:S02]  /*1e6e0*/  FSEL R206, R209, RZ, !P0 ;  /* 0x000000ffd1ce7208 */ /* 0x000fe40004000000 */
[----:B------:R-:W-:-:S03]  /*1e6f0*/  PRMT R208, RZ, 0x5410, R143 ;  /* 0x00005410ffd07816 */ /* 0x000fc6000000008f */
[--C-:B------:R-:W-:Y:S02]  /*1e700*/  FADD.FTZ R90, R90, -R206.reuse ;  /* 0x800000ce5a5a7221 */ /* 0x100fe40000010000 */
[--C-:B------:R-:W-:Y:S02]  /*1e710*/  FADD.FTZ R91, R91, -R206.reuse ;  /* 0x800000ce5b5b7221 */ /* 0x100fe40000010000 */
[C---:B0-----:R-:W-:Y:S02]  /*1e720*/  FMUL.FTZ R90, R207.reuse, R90 ;  /* 0x0000005acf5a7220 */ /* 0x041fe40000410000 */
[----:B------:R-:W-:Y:S02]  /*1e730*/  FMUL.FTZ R91, R207, R91 ;  /* 0x0000005bcf5b7220 */ /* 0x000fe40000410000 */
[----:B------:R-:W-:-:S04]  /*1e740*/  FADD.FTZ R88, R88, -R206 ;  /* 0x800000ce58587221 */ /* 0x000fc80000010000 */
[----:B------:R-:W-:Y:S02]  /*1e750*/  FMUL.FTZ R88, R207, R88 ;  /* 0x00000058cf587220 */ /* 0x000fe40000410000 */
[----:B--2---:R-:W-:Y:S01]  /*1e760*/  FFMA.FTZ R90, R90, R208, R212 ;  /* 0x000000d05a5a7223 */ /* 0x004fe200000100d4 */
[----:B------:R-:W-:Y:S01]  /*1e770*/  PRMT R208, RZ, 0x7610, R143 ;  /* 0x00007610ffd07816 */ /* 0x000fe2000000008f */
[----:B------:R-:W2:Y:S04]  /*1e780*/  LDL R212, [R1+0x44] ;  /* 0x0000440001d47983 */ /* 0x000ea80000100800 */
[----:B---3--:R-:W-:Y:S02]  /*1e790*/  FFMA.FTZ R91, R91, R208, R211 ;  /* 0x000000d05b5b7223 */ /* 0x008fe400000100d3 */
[----:B------:R-:W3:Y:S03]  /*1e7a0*/  LDL R211, [R1+0x40] ;  /* 0x0000400001d37983 */ /* 0x000ee60000100800 */
[----:B------:R-:W-:Y:S01]  /*1e7b0*/  F2FP.BF16.PACK_AB R91, R91, R90 ;  /* 0x0000005a5b5b723e */ /* 0x000fe200000010ff */
[----:B------:R-:W3:Y:S01]  /*1e7c0*/  LDL R208, [R1+0x48] ;  /* 0x0000480001d07983 */ /* 0x000ee20000100800 */
[----:B------:R-:W-:-:S05]  /*1e7d0*/  PRMT R90, RZ, 0x5410, R142 ;  /* 0x00005410ff5a7816 */ /* 0x000fca000000008e */
[----:B----4-:R-:W-:Y:S02]  /*1e7e0*/  FFMA.FTZ R90, R88, R90, R210 ;  /* 0x0000005a585a7223 */ /* 0x010fe400000100d2 */
[----:B------:R-:W4:Y:S01]  /*1e7f0*/  LDL R210, [R1+0x4c] ;  /* 0x00004c0001d27983 */ /* 0x000f220000100800 */
[----:B------:R-:W-:Y:S01]  /*1e800*/  FADD.FTZ R89, R89, -R206 ;  /* 0x800000ce59597221 */ /* 0x000fe20000010000 */
[----:B------:R-:W-:-:S03]  /*1e810*/  PRMT R88, RZ, 0x7610, R142 ;  /* 0x00007610ff587816 */ /* 0x000fc6000000008e */
[----:B------:R-:W-:-:S04]  /*1e820*/  FMUL.FTZ R89, R207, R89 ;  /* 0x00000059cf597220 */ /* 0x000fc80000410000 */
[----:B-----5:R-:W-:Y:S02]  /*1e830*/  FFMA.FTZ R88, R89, R88, R213 ;  /* 0x0000005859587223 */ /* 0x020fe400000100d5 */
[--C-:B------:R-:W-:Y:S02]  /*1e840*/  FADD.FTZ R94, R94, -R206.reuse ;  /* 0x800000ce5e5e7221 */ /* 0x100fe40000010000 */
[--C-:B------:R-:W-:Y:S01]  /*1e850*/  FADD.FTZ R92, R92, -R206.reuse ;  /* 0x800000ce5c5c7221 */ /* 0x100fe20000010000 */
[----:B------:R-:W-:Y:S01]  /*1e860*/  F2FP.BF16.PACK_AB R90, R88, R90 ;  /* 0x0000005a585a723e */ /* 0x000fe200000010ff */
[C---:B------:R-:W-:Y:S01]  /*1e870*/  FMUL.FTZ R94, R207.reuse, R94 ;  /* 0x0000005ecf5e7220 */ /* 0x040fe20000410000 */
[----:B------:R-:W-:Y:S01]  /*1e880*/  PRMT R88, RZ, 0x5410, R141 ;  /* 0x00005410ff587816 */ /* 0x000fe2000000008d */
[----:B------:R-:W-:Y:S02]  /*1e890*/  FMUL.FTZ R92, R207, R92 ;  /* 0x0000005ccf5c7220 */ /* 0x000fe40000410000 */
[----:B------:R-:W-:-:S02]  /*1e8a0*/  FADD.FTZ R95, R95, -R206 ;  /* 0x800000ce5f5f7221 */ /* 0x000fc40000010000 */
[----:B------:R-:W-:Y:S01]  /*1e8b0*/  FADD.FTZ R93, R93, -R206 ;  /* 0x800000ce5d5d7221 */ /* 0x000fe20000010000 */
[----:B------:R-:W-:Y:S01]  /*1e8c0*/  PRMT R89, RZ, 0x7610, R141 ;  /* 0x00007610ff597816 */ /* 0x000fe2000000008d */
[C---:B------:R-:W-:Y:S01]  /*1e8d0*/  FMUL.FTZ R95, R207.reuse, R95 ;  /* 0x0000005fcf5f7220 */ /* 0x040fe20000410000 */
[----:B------:R-:W5:Y:S01]  /*1e8e0*/  LDL R213, [R1+0x18] ;  /* 0x0000180001d57983 */ /* 0x000f620000100800 */
[----:B------:R-:W-:Y:S02]  /*1e8f0*/  FMUL.FTZ R93, R207, R93 ;  /* 0x0000005dcf5d7220 */ /* 0x000fe40000410000 */
[----:B--2---:R-:W-:Y:S01]  /*1e900*/  FFMA.FTZ R88, R94, R88, R212 ;  /* 0x000000585e587223 */ /* 0x004fe200000100d4 */
[----:B------:R-:W-:Y:S01]  /*1e910*/  PRMT R94, RZ, 0x5410, R140 ;  /* 0x00005410ff5e7816 */ /* 0x000fe2000000008c */
[----:B------:R-:W2:Y:S01]  /*1e920*/  LDL R212, [R1+0x24] ;  /* 0x0000240001d47983 */ /* 0x000ea20000100800 */
[----:B---3--:R-:W-:-:S03]  /*1e930*/  FFMA.FTZ R89, R95, R89, R211 ;  /* 0x000000595f597223 */ /* 0x008fc600000100d3 */
[----:B------:R-:W3:Y:S01]  /*1e940*/  LDL R211, [R1+0x20] ;  /* 0x0000200001d37983 */ /* 0x000ee20000100800 */
[----:B----4-:R-:W-:Y:S01]  /*1e950*/  FFMA.FTZ R92, R92, R94, R210 ;  /* 0x0000005e5c5c7223 */ /* 0x010fe200000100d2 */
[----:B------:R-:W-:Y:S02]  /*1e960*/  PRMT R94, RZ, 0x7610, R140 ;  /* 0x00007610ff5e7816 */ /* 0x000fe4000000008c */
[----:B------:R-:W4:Y:S03]  /*1e970*/  LDL R210, [R1+0x2c] ;  /* 0x00002c0001d27983 */ /* 0x000f260000100800 */
[----:B------:R-:W-:Y:S01]  /*1e980*/  FFMA.FTZ R93, R93, R94, R208 ;  /* 0x0000005e5d5d7223 */ /* 0x000fe200000100d0 */
[----:B------:R-:W2:Y:S01]  /*1e990*/  LDL R95, [R1+0x28] ;  /* 0x00002800015f7983 */ /* 0x000ea20000100800 */
[----:B------:R-:W-:Y:S01]  /*1e9a0*/  IMAD.MOV.U32 R208, RZ, RZ, 0x4 ;  /* 0x00000004ffd07424 */ /* 0x000fe200078e00ff */
[----:B------:R-:W-:-:S02]  /*1e9b0*/  F2FP.BF16.PACK_AB R89, R89, R88 ;  /* 0x000000585959723e */ /* 0x000fc400000010ff */
[----:B------:R-:W-:Y:S01]  /*1e9c0*/  F2FP.BF16.PACK_AB R88, R93, R92 ;  /* 0x0000005c5d58723e */ /* 0x000fe200000010ff */
[CC--:B------:R-:W-:Y:S01]  /*1e9d0*/  @!P1 IMAD.WIDE R92, R199.reuse, R208.reuse, c[0x0][0x1a0] ;  /* 0x00006800c75c9625 */ /* 0x0c0fe200078e02d0 */
[----:B------:R-:W2:Y:S04]  /*1e9e0*/  LDL R94, [R1+0x1c] ;  /* 0x00001c00015e7983 */ /* 0x000ea80000100800 */
[----:B------:R0:W-:Y:S02]  /*1e9f0*/  @!P1 STG.E [R92.64], R209 ;  /* 0x000000d15c009986 */ /* 0x0001e4000c101906 */
[----:B0-----:R-:W-:Y:S02]  /*1ea00*/  @!P1 IMAD.WIDE R92, R199, R208, c[0x0][0x1a8] ;  /* 0x00006a00c75c9625 */ /* 0x001fe400078e02d0 */
[----:B------:R-:W2:Y:S04]  /*1ea10*/  LDL R209, [R1+0x10] ;  /* 0x0000100001d17983 */ /* 0x000ea80000100800 */
[----:B------:R0:W-:Y:S02]  /*1ea20*/  @!P1 STG.E [R92.64], R207 ;  /* 0x000000cf5c009986 */ /* 0x0001e4000c101906 */
[----:B0-----:R-:W-:-:S04]  /*1ea30*/  LEA R92, P0, R200, c[0x0][0x208], 0x4 ;  /* 0x00008200c85c7a11 */ /* 0x001fc800078020ff */
[----:B------:R-:W-:-:S05]  /*1ea40*/  LEA.HI.X R93, R200, c[0x0][0x20c], RZ, 0x4, P0 ;  /* 0x00008300c85d7a11 */ /* 0x000fca00000f24ff */
[----:B------:R0:W-:Y:S04]  /*1ea50*/  STG.E.128 [R92.64], R88 ;  /* 0x000000585c007986 */ /* 0x0001e8000c101d06 */
[----:B0-----:R-:W2:Y:S01]  /*1ea60*/  LDL R93, [R1+0x14] ;  /* 0x00001400015d7983 */ /* 0x001ea20000100800 */
[--C-:B------:R-:W-:Y:S02]  /*1ea70*/  FADD.FTZ R82, R82, -R206.reuse ;  /* 0x800000ce52527221 */ /* 0x100fe40000010000 */
[--C-:B------:R-:W-:Y:S02]  /*1ea80*/  FADD.FTZ R83, R83, -R206.reuse ;  /* 0x800000ce53537221 */ /* 0x100fe40000010000 */
[C---:B------:R-:W-:Y:S02]  /*1ea90*/  FMUL.FTZ R88, R207.reuse, R82 ;  /* 0x00000052cf587220 */ /* 0x040fe40000410000 */
[----:B------:R-:W-:Y:S01]  /*1eaa0*/  FMUL.FTZ R82, R207, R83 ;  /* 0x00000053cf527220 */ /* 0x000fe20000410000 */
[----:B------:R-:W-:Y:S01]  /*1eab0*/  PRMT R83, RZ, 0x5410, R139 ;  /* 0x00005410ff537816 */ /* 0x000fe2000000008b */
[----:B------:R-:W-:-:S02]  /*1eac0*/  FADD.FTZ R80, R80, -R206 ;  /* 0x800000ce50507221 */ /* 0x000fc40000010000 */
[--C-:B------:R-:W-:Y:S02]  /*1ead0*/  FADD.FTZ R81, R81, -R206.reuse ;  /* 0x800000ce51517221 */ /* 0x100fe40000010000 */
[--C-:B------:R-:W-:Y:S02]  /*1eae0*/  FADD.FTZ R86, R86, -R206.reuse ;  /* 0x800000ce56567221 */ /* 0x100fe40000010000 */
[--C-:B------:R-:W-:Y:S02]  /*1eaf0*/  FADD.FTZ R87, R87, -R206.reuse ;  /* 0x800000ce57577221 */ /* 0x100fe40000010000 */
[--C-:B------:R-:W-:Y:S02]  /*1eb00*/  FADD.FTZ R84, R84, -R206.reuse ;  /* 0x800000ce54547221 */ /* 0x100fe40000010000 */
[----:B------:R-:W-:Y:S02]  /*1eb10*/  FADD.FTZ R85, R85, -R206 ;  /* 0x800000ce55557221 */ /* 0x000fe40000010000 */
[----:B--2---:R-:W-:Y:S01]  /*1eb20*/  FFMA.FTZ R83, R88, R83, R93 ;  /* 0x0000005358537223 */ /* 0x004fe2000001005d */
[----:B------:R-:W-:-:S05]  /*1eb30*/  PRMT R88, RZ, 0x7610, R139 ;  /* 0x00007610ff587816 */ /* 0x000fca000000008b */
[----:B------:R-:W-:Y:S02]  /*1eb40*/  FFMA.FTZ R82, R82, R88, R209 ;  /* 0x0000005852527223 */ /* 0x000fe400000100d1 */
[----:B------:R-:W2:Y:S01]  /*1eb50*/  LDL R209, [R1+0x8] ;  /* 0x0000080001d17983 */ /* 0x000ea20000100800 */
[C---:B------:R-:W-:Y:S02]  /*1eb60*/  FMUL.FTZ R88, R207.reuse, R80 ;  /* 0x00000050cf587220 */ /* 0x040fe40000410000 */
[----:B------:R-:W-:Y:S01]  /*1eb70*/  FMUL.FTZ R80, R207, R81 ;  /* 0x00000051cf507220 */ /* 0x000fe20000410000 */
[----:B------:R-:W-:-:S05]  /*1eb80*/  PRMT R81, RZ, 0x5410, R138 ;  /* 0x00005410ff517816 */ /* 0x000fca000000008a */
[----:B------:R-:W-:Y:S01]  /*1eb90*/  FFMA.FTZ R81, R88, R81, R94 ;  /* 0x0000005158517223 */ /* 0x000fe2000001005e */
[----:B------:R-:W-:-:S05]  /*1eba0*/  PRMT R88, RZ, 0x7610, R138 ;  /* 0x00007610ff587816 */ /* 0x000fca000000008a */
[----:B-----5:R-:W-:Y:S02]  /*1ebb0*/  FFMA.FTZ R80, R80, R88, R213 ;  /* 0x0000005850507223 */ /* 0x020fe400000100d5 */
[C---:B------:R-:W-:Y:S02]  /*1ebc0*/  FMUL.FTZ R88, R207.reuse, R86 ;  /* 0x00000056cf587220 */ /* 0x040fe40000410000 */
[----:B------:R-:W-:Y:S01]  /*1ebd0*/  FMUL.FTZ R86, R207, R87 ;  /* 0x00000057cf567220 */ /* 0x000fe20000410000 */
[----:B------:R-:W-:-:S05]  /*1ebe0*/  PRMT R87, RZ, 0x5410, R137 ;  /* 0x00005410ff577816 */ /* 0x000fca0000000089 */
[----:B------:R-:W-:Y:S01]  /*1ebf0*/  FFMA.FTZ R87, R88, R87, R212 ;  /* 0x0000005758577223 */ /* 0x000fe200000100d4 */
[----:B------:R-:W-:Y:S01]  /*1ec00*/  PRMT R88, RZ, 0x7610, R137 ;  /* 0x00007610ff587816 */ /* 0x000fe20000000089 */
[----:B------:R-:W5:Y:S04]  /*1ec10*/  LDL R212, [R1+0x4] ;  /* 0x0000040001d47983 */ /* 0x000f680000100800 */
[----:B---3--:R-:W-:Y:S02]  /*1ec20*/  FFMA.FTZ R86, R86, R88, R211 ;  /* 0x0000005856567223 */ /* 0x008fe400000100d3 */
[C---:B------:R-:W-:Y:S01]  /*1ec30*/  FMUL.FTZ R88, R207.reuse, R84 ;  /* 0x00000054cf587220 */ /* 0x040fe20000410000 */
[----:B------:R-:W3:Y:S01]  /*1ec40*/  LDL R211, [R1] ;  /* 0x0000000001d37983 */ /* 0x000ee20000100800 */
[----:B------:R-:W-:Y:S01]  /*1ec50*/  FMUL.FTZ R84, R207, R85 ;  /* 0x00000055cf547220 */ /* 0x000fe20000410000 */
[----:B------:R-:W-:-:S05]  /*1ec60*/  PRMT R85, RZ, 0x5410, R136 ;  /* 0x00005410ff557816 */ /* 0x000fca0000000088 */
[----:B----4-:R-:W-:Y:S02]  /*1ec70*/  FFMA.FTZ R85, R88, R85, R210 ;  /* 0x0000005558557223 */ /* 0x010fe400000100d2 */
[----:B------:R-:W4:Y:S01]  /*1ec80*/  LDL R210, [R1+0xc] ;  /* 0x00000c0001d27983 */ /* 0x000f220000100800 */
[----:B------:R-:W-:Y:S01]  /*1ec90*/  PRMT R88, RZ, 0x7610, R136 ;  /* 0x00007610ff587816 */ /* 0x000fe20000000088 */
[--C-:B------:R-:W-:Y:S02]  /*1eca0*/  FADD.FTZ R35, R35, -R206.reuse ;  /* 0x800000ce23237221 */ /* 0x100fe40000010000 */
[----:B------:R-:W-:Y:S02]  /*1ecb0*/  FADD.FTZ R77, R77, -R206 ;  /* 0x800000ce4d4d7221 */ /* 0x000fe40000010000 */
[----:B------:R-:W-:Y:S02]  /*1ecc0*/  FFMA.FTZ R84, R84, R88, R95 ;  /* 0x0000005854547223 */ /* 0x000fe4000001005f */
[C---:B------:R-:W-:Y:S01]  /*1ecd0*/  FMUL.FTZ R88, R207.reuse, R35 ;  /* 0x00000023cf587220 */ /* 0x040fe20000410000 */
[----:B------:R-:W-:Y:S01]  /*1ece0*/  PRMT R35, RZ, 0x7610, R132 ;  /* 0x00007610ff237816 */ /* 0x000fe20000000084 */
[----:B------:R-:W-:-:S02]  /*1ecf0*/  FMUL.FTZ R77, R207, R77 ;  /* 0x0000004dcf4d7220 */ /* 0x000fc40000410000 */
[--C-:B------:R-:W-:Y:S02]  /*1ed00*/  FADD.FTZ R66, R66, -R206.reuse ;  /* 0x800000ce42427221 */ /* 0x100fe40000010000 */
[--C-:B------:R-:W-:Y:S02]  /*1ed10*/  FADD.FTZ R67, R67, -R206.reuse ;  /* 0x800000ce43437221 */ /* 0x100fe40000010000 */
[C---:B------:R-:W-:Y:S02]  /*1ed20*/  FMUL.FTZ R66, R207.reuse, R66 ;  /* 0x00000042cf427220 */ /* 0x040fe40000410000 */
[----:B------:R-:W-:Y:S02]  /*1ed30*/  FMUL.FTZ R67, R207, R67 ;  /* 0x00000043cf437220 */ /* 0x000fe40000410000 */
[--C-:B------:R-:W-:Y:S02]  /*1ed40*/  FADD.FTZ R64, R64, -R206.reuse ;  /* 0x800000ce40407221 */ /* 0x100fe40000010000 */
[----:B------:R-:W-:-:S02]  /*1ed50*/  FADD.FTZ R70, R70, -R206 ;  /* 0x800000ce46467221 */ /* 0x000fc40000010000 */
[C---:B------:R-:W-:Y:S02]  /*1ed60*/  FMUL.FTZ R64, R207.reuse, R64 ;  /* 0x00000040cf407220 */ /* 0x040fe40000410000 */
[C---:B------:R-:W-:Y:S02]  /*1ed70*/  FMUL.FTZ R70, R207.reuse, R70 ;  /* 0x00000046cf467220 */ /* 0x040fe40000410000 */
[--C-:B------:R-:W-:Y:S02]  /*1ed80*/  FADD.FTZ R68, R68, -R206.reuse ;  /* 0x800000ce44447221 */ /* 0x100fe40000010000 */
[--C-:B------:R-:W-:Y:S02]  /*1ed90*/  FADD.FTZ R28, R28, -R206.reuse ;  /* 0x800000ce1c1c7221 */ /* 0x100fe40000010000 */
[----:B------:R-:W-:Y:S02]  /*1eda0*/  FMUL.FTZ R68, R207, R68 ;  /* 0x00000044cf447220 */ /* 0x000fe40000410000 */
[----:B------:R-:W-:-:S02]  /*1edb0*/  FADD.FTZ R75, R75, -R206 ;  /* 0x800000ce4b4b7221 */ /* 0x000fc40000010000 */
[--C-:B------:R-:W-:Y:S02]  /*1edc0*/  FADD.FTZ R59, R59, -R206.reuse ;  /* 0x800000ce3b3b7221 */ /* 0x100fe40000010000 */
[C---:B------:R-:W-:Y:S01]  /*1edd0*/  FMUL.FTZ R89, R207.reuse, R28 ;  /* 0x0000001ccf597220 */ /* 0x040fe20000410000 */
[----:B------:R-:W-:Y:S01]  /*1ede0*/  PRMT R28, RZ, 0x7610, R135 ;  /* 0x00007610ff1c7816 */ /* 0x000fe20000000087 */
[--C-:B------:R-:W-:Y:S02]  /*1edf0*/  FADD.FTZ R30, R30, -R206.reuse ;  /* 0x800000ce1e1e7221 */ /* 0x100fe40000010000 */
[C---:B------:R-:W-:Y:S02]  /*1ee00*/  FMUL.FTZ R75, R207.reuse, R75 ;  /* 0x0000004bcf4b7220 */ /* 0x040fe40000410000 */
[----:B------:R-:W-:Y:S02]  /*1ee10*/  FMUL.FTZ R59, R207, R59 ;  /* 0x0000003bcf3b7220 */ /* 0x000fe40000410000 */
[----:B------:R-:W-:-:S02]  /*1ee20*/  FADD.FTZ R72, R72, -R206 ;  /* 0x800000ce48487221 */ /* 0x000fc40000010000 */
[--C-:B------:R-:W-:Y:S02]  /*1ee30*/  FADD.FTZ R73, R73, -R206.reuse ;  /* 0x800000ce49497221 */ /* 0x100fe40000010000 */
[----:B------:R-:W-:Y:S02]  /*1ee40*/  FADD.FTZ R56, R56, -R206 ;  /* 0x800000ce38387221 */ /* 0x000fe40000010000 */
[----:B------:R-:W-:Y:S01]  /*1ee50*/  FMUL.FTZ R91, R207, R30 ;  /* 0x0000001ecf5b7220 */ /* 0x000fe20000410000 */
[--C-:B------:R-:W-:Y:S01]  /*1ee60*/  PRMT R30, RZ, 0x5410, R134.reuse ;  /* 0x00005410ff1e7816 */ /* 0x100fe20000000086 */
[----:B------:R-:W-:Y:S01]  /*1ee70*/  FFMA.FTZ R75, R75, R28, R249 ;  /* 0x0000001c4b4b7223 */ /* 0x000fe200000100f9 */
[----:B------:R-:W-:Y:S01]  /*1ee80*/  PRMT R28, RZ, 0x7610, R134 ;  /* 0x00007610ff1c7816 */ /* 0x000fe20000000086 */
[C---:B------:R-:W-:Y:S02]  /*1ee90*/  FMUL.FTZ R72, R207.reuse, R72 ;  /* 0x00000048cf487220 */ /* 0x040fe40000410000 */
[----:B------:R-:W-:-:S02]  /*1eea0*/  FMUL.FTZ R73, R207, R73 ;  /* 0x00000049cf497220 */ /* 0x000fc40000410000 */
[----:B------:R-:W-:Y:S02]  /*1eeb0*/  FMUL.FTZ R56, R207, R56 ;  /* 0x00000038cf387220 */ /* 0x000fe40000410000 */
[----:B------:R-:W-:Y:S02]  /*1eec0*/  FADD.FTZ R57, R57, -R206 ;  /* 0x800000ce39397221 */ /* 0x000fe40000010000 */
[----:B------:R-:W-:Y:S02]  /*1eed0*/  FFMA.FTZ R30, R72, R30, R252 ;  /* 0x0000001e481e7223 */ /* 0x000fe400000100fc */
[----:B------:R-:W-:Y:S02]  /*1eee0*/  FFMA.FTZ R73, R73, R28, R251 ;  /* 0x0000001c49497223 */ /* 0x000fe400000100fb */
[----:B------:R-:W-:Y:S02]  /*1eef0*/  FMUL.FTZ R57, R207, R57 ;  /* 0x00000039cf397220 */ /* 0x000fe40000410000 */
[--C-:B------:R-:W-:Y:S01]  /*1ef00*/  FADD.FTZ R79, R79, -R206.reuse ;  /* 0x800000ce4f4f7221 */ /* 0x100fe20000010000 */
[----:B------:R-:W-:Y:S01]  /*1ef10*/  F2FP.BF16.PACK_AB R30, R73, R30 ;  /* 0x0000001e491e723e */ /* 0x000fe200000010ff */
[----:B------:R-:W-:Y:S01]  /*1ef20*/  FADD.FTZ R62, R62, -R206 ;  /* 0x800000ce3e3e7221 */ /* 0x000fe20000010000 */
[----:B------:R-:W-:Y:S01]  /*1ef30*/  PRMT R28, RZ, 0x7610, R133 ;  /* 0x00007610ff1c7816 */ /* 0x000fe20000000085 */
[----:B------:R-:W-:-:S02]  /*1ef40*/  FMUL.FTZ R79, R207, R79 ;  /* 0x0000004fcf4f7220 */ /* 0x000fc40000410000 */
[C---:B------:R-:W-:Y:S02]  /*1ef50*/  FMUL.FTZ R62, R207.reuse, R62 ;  /* 0x0000003ecf3e7220 */ /* 0x040fe40000410000 */
[--C-:B------:R-:W-:Y:S02]  /*1ef60*/  FADD.FTZ R76, R76, -R206.reuse ;  /* 0x800000ce4c4c7221 */ /* 0x100fe40000010000 */
[--C-:B------:R-:W-:Y:S02]  /*1ef70*/  FADD.FTZ R60, R60, -R206.reuse ;  /* 0x800000ce3c3c7221 */ /* 0x100fe40000010000 */
[C---:B------:R-:W-:Y:S02]  /*1ef80*/  FMUL.FTZ R76, R207.reuse, R76 ;  /* 0x0000004ccf4c7220 */ /* 0x040fe40000410000 */
[----:B------:R-:W-:Y:S02]  /*1ef90*/  FMUL.FTZ R60, R207, R60 ;  /* 0x0000003ccf3c7220 */ /* 0x000fe40000410000 */
[----:B------:R-:W-:-:S02]  /*1efa0*/  FADD.FTZ R41, R41, -R206 ;  /* 0x800000ce29297221 */ /* 0x000fc40000010000 */
[--C-:B------:R-:W-:Y:S02]  /*1efb0*/  FADD.FTZ R31, R31, -R206.reuse ;  /* 0x800000ce1f1f7221 */ /* 0x100fe40000010000 */
[C---:B------:R-:W-:Y:S02]  /*1efc0*/  FMUL.FTZ R41, R207.reuse, R41 ;  /* 0x00000029cf297220 */ /* 0x040fe40000410000 */
[--C-:B------:R-:W-:Y:S02]  /*1efd0*/  FADD.FTZ R74, R74, -R206.reuse ;  /* 0x800000ce4a4a7221 */ /* 0x100fe40000010000 */
[----:B------:R-:W-:Y:S02]  /*1efe0*/  FADD.FTZ R32, R32, -R206 ;  /* 0x800000ce20207221 */ /* 0x000fe40000010000 */
[C---:B------:R-:W-:Y:S01]  /*1eff0*/  FMUL.FTZ R92, R207.reuse, R31 ;  /* 0x0000001fcf5c7220 */ /* 0x040fe20000410000 */
[----:B------:R-:W-:Y:S01]  /*1f000*/  PRMT R31, RZ, 0x5410, R135 ;  /* 0x00005410ff1f7816 */ /* 0x000fe20000000087 */
[----:B------:R-:W-:-:S02]  /*1f010*/  FMUL.FTZ R74, R207, R74 ;  /* 0x0000004acf4a7220 */ /* 0x000fc40000410000 */
[----:B------:R-:W-:Y:S02]  /*1f020*/  FMUL.FTZ R32, R207, R32 ;  /* 0x00000020cf207220 */ /* 0x000fe40000410000 */
[----:B------:R-:W-:Y:S02]  /*1f030*/  FADD.FTZ R33, R33, -R206 ;  /* 0x800000ce21217221 */ /* 0x000fe40000010000 */
[----:B------:R-:W-:Y:S02]  /*1f040*/  FFMA.FTZ R31, R74, R31, R250 ;  /* 0x0000001f4a1f7223 */ /* 0x000fe400000100fa */
[----:B------:R-:W-:Y:S02]  /*1f050*/  FMUL.FTZ R33, R207, R33 ;  /* 0x00000021cf217220 */ /* 0x000fe40000410000 */
[--C-:B------:R-:W-:Y:S02]  /*1f060*/  FADD.FTZ R26, R26, -R206.reuse ;  /* 0x800000ce1a1a7221 */ /* 0x100fe40000010000 */
[----:B------:R-:W-:-:S02]  /*1f070*/  FADD.FTZ R27, R27, -R206 ;  /* 0x800000ce1b1b7221 */ /* 0x000fc40000010000 */
[----:B------:R-:W-:Y:S02]  /*1f080*/  FMUL.FTZ R95, R207, R26 ;  /* 0x0000001acf5f7220 */ /* 0x000fe40000410000 */
        /* <DEDUP_REMOVED lines=26> */
[----:B------:R-:W-:Y:S02]  /*1f230*/  FADD.FTZ R34, R34, -R206 ;  /* 0x800000ce22227221 */ /* 0x000fe40000010000 */
[----:B--2---:R-:W-:Y:S01]  /*1f240*/  FFMA.FTZ R77, R77, R35, R209 ;  /* 0x000000234d4d7223 */ /* 0x004fe200000100d1 */
[----:B------:R-:W-:-:S05]  /*1f250*/  PRMT R35, RZ, 0x5410, R131 ;  /* 0x00005410ff237816 */ /* 0x000fca0000000083 */
[----:B------:R-:W-:Y:S01]  /*1f260*/  FFMA.FTZ R35, R66, R35, R242 ;  /* 0x0000002342237223 */ /* 0x000fe200000100f2 */
[----:B------:R-:W-:-:S05]  /*1f270*/  PRMT R66, RZ, 0x7610, R131 ;  /* 0x00007610ff427816 */ /* 0x000fca0000000083 */
[----:B------:R-:W-:-:S05]  /*1f280*/  FFMA.FTZ R67, R67, R66, R241 ;  /* 0x0000004243437223 */ /* 0x000fca00000100f1 */
[----:B------:R-:W-:Y:S02]  /*1f290*/  F2FP.BF16.PACK_AB R35, R67, R35 ;  /* 0x000000234323723e */ /* 0x000fe400000010ff */
        /* <DEDUP_REMOVED lines=13> */
[----:B---3--:R-:W-:Y:S01]  /*1f370*/  FFMA.FTZ R79, R79, R28, R211 ;  /* 0x0000001c4f4f7223 */ /* 0x008fe200000100d3 */
[----:B------:R-:W-:-:S03]  /*1f380*/  PRMT R28, RZ, 0x5410, R132 ;  /* 0x00005410ff1c7816 */ /* 0x000fc60000000084 */
[----:B------:R-:W-:Y:S01]  /*1f390*/  FFMA.FTZ R62, R62, R57, R238 ;  /* 0x000000393e3e7223 */ /* 0x000fe200000100ee */
[----:B------:R-:W-:Y:S01]  /*1f3a0*/  PRMT R57, RZ, 0x5410, R124 ;  /* 0x00005410ff397816 */ /* 0x000fe2000000007c */
[----:B----4-:R-:W-:-:S04]  /*1f3b0*/  FFMA.FTZ R28, R76, R28, R210 ;  /* 0x0000001c4c1c7223 */ /* 0x010fc800000100d2 */
[----:B------:R-:W-:Y:S01]  /*1f3c0*/  FFMA.FTZ R76, R60, R57, R240 ;  /* 0x000000393c4c7223 */ /* 0x000fe200000100f0 */
[----:B------:R-:W-:-:S05]  /*1f3d0*/  PRMT R57, RZ, 0x7610, R118 ;  /* 0x00007610ff397816 */ /* 0x000fca0000000076 */
[----:B------:R-:W-:Y:S01]  /*1f3e0*/  FFMA.FTZ R57, R41, R57, R218 ;  /* 0x0000003929397223 */ /* 0x000fe200000100da */
[----:B------:R-:W-:-:S05]  /*1f3f0*/  PRMT R41, RZ, 0x5410, R114 ;  /* 0x00005410ff297816 */ /* 0x000fca0000000072 */
[----:B------:R-:W-:Y:S01]  /*1f400*/  FFMA.FTZ R74, R32, R41, R6 ;  /* 0x00000029204a7223 */ /* 0x000fe20000010006 */
[----:B------:R-:W-:Y:S02]  /*1f410*/  PRMT R32, RZ, 0x7610, R114 ;  /* 0x00007610ff207816 */ /* 0x000fe40000000072 */
[----:B------:R-:W-:-:S03]  /*1f420*/  F2FP.BF16.PACK_AB R28, R77, R28 ;  /* 0x0000001c4d1c723e */ /* 0x000fc600000010ff */
[----:B------:R-:W-:Y:S01]  /*1f430*/  FFMA.FTZ R77, R33, R32, R7 ;  /* 0x00000020214d7223 */ /* 0x000fe20000010007 */
[--C-:B------:R-:W-:Y:S01]  /*1f440*/  PRMT R32, RZ, 0x5410, R111.reuse ;  /* 0x00005410ff207816 */ /* 0x100fe2000000006f */
[--C-:B------:R-:W-:Y:S02]  /*1f450*/  FADD.FTZ R29, R29, -R206.reuse ;  /* 0x800000ce1d1d7221 */ /* 0x100fe40000010000 */
[----:B------:R-:W-:Y:S02]  /*1f460*/  FADD.FTZ R24, R24, -R206 ;  /* 0x800000ce18187221 */ /* 0x000fe40000010000 */
[----:B------:R-:W-:Y:S01]  /*1f470*/  FFMA.FTZ R95, R95, R32, R16 ;  /* 0x000000205f5f7223 */ /* 0x000fe20000010010 */
[----:B------:R-:W-:Y:S01]  /*1f480*/  PRMT R32, RZ, 0x7610, R111 ;  /* 0x00007610ff207816 */ /* 0x000fe2000000006f */
        /* <DEDUP_REMOVED lines=8> */
[----:B------:R-:W-:Y:S02]  /*1f510*/  FADD.FTZ R187, R187, -R206 ;  /* 0x800000cebbbb7221 */ /* 0x000fe40000010000 */
[C---:B------:R-:W-:Y:S02]  /*1f520*/  FMUL.FTZ R206, R207.reuse, R27 ;  /* 0x0000001bcfce7220 */ /* 0x040fe40000410000 */
[C---:B------:R-:W-:Y:S02]  /*1f530*/  FMUL.FTZ R93, R207.reuse, R24 ;  /* 0x00000018cf5d7220 */ /* 0x040fe40000410000 */
[----:B------:R-:W-:Y:S01]  /*1f540*/  FFMA.FTZ R206, R206, R32, R17 ;  /* 0x00000020cece7223 */ /* 0x000fe20000010011 */
[----:B------:R-:W-:Y:S01]  /*1f550*/  PRMT R32, RZ, 0x5410, R110 ;  /* 0x00005410ff207816 */ /* 0x000fe2000000006e */
[----:B------:R-:W-:-:S04]  /*1f560*/  FMUL.FTZ R94, R207, R25 ;  /* 0x00000019cf5e7220 */ /* 0x000fc80000410000 */
[----:B------:R-:W-:Y:S01]  /*1f570*/  FFMA.FTZ R93, R93, R32, R14 ;  /* 0x000000205d5d7223 */ /* 0x000fe2000001000e */
[----:B------:R-:W-:Y:S01]  /*1f580*/  PRMT R32, RZ, 0x7610, R110 ;  /* 0x00007610ff207816 */ /* 0x000fe2000000006e */
[----:B------:R-:W-:Y:S01]  /*1f590*/  FMUL.FTZ R90, R207, R29 ;  /* 0x0000001dcf5a7220 */ /* 0x000fe20000410000 */
[----:B------:R-:W-:-:S03]  /*1f5a0*/  PRMT R29, RZ, 0x5410, R133 ;  /* 0x00005410ff1d7816 */ /* 0x000fc60000000085 */
[----:B------:R-:W-:Y:S01]  /*1f5b0*/  FFMA.FTZ R94, R94, R32, R15 ;  /* 0x000000205e5e7223 */ /* 0x000fe2000001000f */
[----:B------:R-:W-:Y:S01]  /*1f5c0*/  PRMT R32, RZ, 0x5410, R109 ;  /* 0x00005410ff207816 */ /* 0x000fe2000000006d */
[C---:B------:R-:W-:Y:S01]  /*1f5d0*/  FMUL.FTZ R78, R207.reuse, R78 ;  /* 0x0000004ecf4e7220 */ /* 0x040fe20000410000 */
[----:B------:R-:W-:Y:S01]  /*1f5e0*/  PRMT R56, RZ, 0x7610, R125 ;  /* 0x00007610ff387816 */ /* 0x000fe2000000007d */
[----:B------:R-:W-:Y:S01]  /*1f5f0*/  FMUL.FTZ R63, R207, R63 ;  /* 0x0000003fcf3f7220 */ /* 0x000fe20000410000 */
[----:B------:R-:W-:Y:S01]  /*1f600*/  F2FP.BF16.PACK_AB R31, R75, R31 ;  /* 0x0000001f4b1f723e */ /* 0x000fe200000010ff */
[----:B------:R-:W-:Y:S01]  /*1f610*/  FFMA.FTZ R91, R91, R32, R12 ;  /* 0x000000205b5b7223 */ /* 0x000fe2000001000c */
[----:B------:R-:W-:Y:S01]  /*1f620*/  PRMT R32, RZ, 0x7610, R109 ;  /* 0x00007610ff207816 */ /* 0x000fe2000000006d */
[----:B-----5:R-:W-:Y:S02]  /*1f630*/  FFMA.FTZ R29, R78, R29, R212 ;  /* 0x0000001d4e1d7223 */ /* 0x020fe400000100d4 */
[----:B------:R-:W-:Y:S01]  /*1f640*/  FFMA.FTZ R75, R63, R56, R237 ;  /* 0x000000383f4b7223 */ /* 0x000fe200000100ed */
[----:B------:R-:W-:Y:S01]  /*1f650*/  PRMT R56, RZ, 0x7610, R124 ;  /* 0x00007610ff387816 */ /* 0x000fe2000000007c */
[----:B------:R-:W-:Y:S01]  /*1f660*/  FMUL.FTZ R61, R207, R61 ;  /* 0x0000003dcf3d7220 */ /* 0x000fe20000410000 */
[----:B------:R-:W-:Y:S01]  /*1f670*/  F2FP.BF16.PACK_AB R29, R79, R29 ;  /* 0x0000001d4f1d723e */ /* 0x000fe200000010ff */
[----:B------:R-:W-:Y:S01]  /*1f680*/  FFMA.FTZ R92, R92, R32, R13 ;  /* 0x000000205c5c7223 */ /* 0x000fe2000001000d */
[----:B------:R-:W-:Y:S01]  /*1f690*/  PRMT R32, RZ, 0x5410, R108 ;  /* 0x00005410ff207816 */ /* 0x000fe2000000006c */
[----:B------:R-:W-:Y:S01]  /*1f6a0*/  FFMA.FTZ R79, R61, R56, R239 ;  /* 0x000000383d4f7223 */ /* 0x000fe200000100ef */
[----:B------:R-:W-:Y:S01]  /*1f6b0*/  PRMT R56, RZ, 0x5410, R123 ;  /* 0x00005410ff387816 */ /* 0x000fe2000000007b */
[----:B------:R-:W-:Y:S01]  /*1f6c0*/  FMUL.FTZ R50, R207, R50 ;  /* 0x00000032cf327220 */ /* 0x000fe20000410000 */
[----:B------:R-:W-:Y:S01]  /*1f6d0*/  F2FP.BF16.PACK_AB R27, R82, R83 ;  /* 0x00000053521b723e */ /* 0x000fe200000010ff */
[----:B------:R-:W-:Y:S01]  /*1f6e0*/  FFMA.FTZ R89, R89, R32, R10 ;  /* 0x0000002059597223 */ /* 0x000fe2000001000a */
[----:B------:R-:W-:Y:S01]  /*1f6f0*/  PRMT R66, RZ, 0x7610, R130 ;  /* 0x00007610ff427816 */ /* 0x000fe20000000082 */
[C---:B------:R-:W-:Y:S01]  /*1f700*/  FMUL.FTZ R65, R207.reuse, R65 ;  /* 0x00000041cf417220 */ /* 0x040fe20000410000 */
[----:B------:R-:W-:Y:S01]  /*1f710*/  PRMT R83, RZ, 0x5410, R121 ;  /* 0x00005410ff537816 */ /* 0x000fe20000000079 */
[C---:B------:R-:W-:Y:S01]  /*1f720*/  FMUL.FTZ R54, R207.reuse, R54 ;  /* 0x00000036cf367220 */ /* 0x040fe20000410000 */
[----:B------:R-:W-:Y:S01]  /*1f730*/  PRMT R33, RZ, 0x5410, R113 ;  /* 0x00005410ff217816 */ /* 0x000fe20000000071 */
[C---:B------:R-:W-:Y:S01]  /*1f740*/  FMUL.FTZ R38, R207.reuse, R38 ;  /* 0x00000026cf267220 */ /* 0x040fe20000410000 */
[----:B------:R-:W-:Y:S01]  /*1f750*/  PRMT R32, RZ, 0x7610, R108 ;  /* 0x00007610ff207816 */ /* 0x000fe2000000006c */
[----:B------:R-:W-:Y:S01]  /*1f760*/  FFMA.FTZ R50, R50, R56, R225 ;  /* 0x0000003832327223 */ /* 0x000fe200000100e1 */
[----:B------:R-:W-:Y:S01]  /*1f770*/  PRMT R56, RZ, 0x7610, R123 ;  /* 0x00007610ff387816 */ /* 0x000fe2000000007b */
[----:B------:R-:W-:-:S02]  /*1f780*/  FMUL.FTZ R51, R207, R51 ;  /* 0x00000033cf337220 */ /* 0x000fc40000410000 */
        /* <DEDUP_REMOVED lines=8> */
[C---:B------:R-:W-:Y:S02]  /*1f810*/  FMUL.FTZ R71, R207.reuse, R71 ;  /* 0x00000047cf477220 */ /* 0x040fe40000410000 */
[----:B------:R-:W-:-:S02]  /*1f820*/  FMUL.FTZ R52, R207, R52 ;  /* 0x00000034cf347220 */ /* 0x000fc40000410000 */
[C---:B------:R-:W-:Y:S02]  /*1f830*/  FMUL.FTZ R186, R207.reuse, R186 ;  /* 0x000000bacfba7220 */ /* 0x040fe40000410000 */
[----:B------:R-:W-:Y:S02]  /*1f840*/  FMUL.FTZ R187, R207, R187 ;  /* 0x000000bbcfbb7220 */ /* 0x000fe40000410000 */
[----:B------:R-:W-:Y:S01]  /*1f850*/  FFMA.FTZ R51, R51, R56, R224 ;  /* 0x0000003833337223 */ /* 0x000fe200000100e0 */
[----:B------:R-:W-:Y:S01]  /*1f860*/  PRMT R56, RZ, 0x5410, R122 ;  /* 0x00005410ff387816 */ /* 0x000fe2000000007a */
[----:B------:R-:W-:Y:S02]  /*1f870*/  FMUL.FTZ R48, R207, R48 ;  /* 0x00000030cf307220 */ /* 0x000fe40000410000 */
[----:B------:R-:W-:Y:S01]  /*1f880*/  FFMA.FTZ R71, R71, R66, R245 ;  /* 0x0000004247477223 */ /* 0x000fe200000100f5 */
[----:B------:R-:W-:Y:S01]  /*1f890*/  PRMT R66, RZ, 0x7610, R128 ;  /* 0x00007610ff427816 */ /* 0x000fe20000000080 */
[----:B------:R-:W-:Y:S01]  /*1f8a0*/  FFMA.FTZ R52, R52, R54, R231 ;  /* 0x0000003634347223 */ /* 0x000fe200000100e7 */
[----:B------:R-:W-:Y:S01]  /*1f8b0*/  F2FP.BF16.PACK_AB R24, R84, R85 ;  /* 0x000000555418723e */ /* 0x000fe200000010ff */
        /* <DEDUP_REMOVED lines=8> */
[----:B------:R-:W-:-:S02]  /*1f940*/  FMUL.FTZ R184, R207, R184 ;  /* 0x000000b8cfb87220 */ /* 0x000fc40000410000 */
[C---:B------:R-:W-:Y:S02]  /*1f950*/  FMUL.FTZ R185, R207.reuse, R185 ;  /* 0x000000b9cfb97220 */ /* 0x040fe40000410000 */
        /* <DEDUP_REMOVED lines=13> */
[C---:B------:R-:W-:Y:S01]  /*1fa30*/  FMUL.FTZ R58, R207.reuse, R58 ;  /* 0x0000003acf3a7220 */ /* 0x040fe20000410000 */
[----:B------:R-:W-:Y:S01]  /*1fa40*/  PRMT R63, RZ, 0x5410, R115 ;  /* 0x00005410ff3f7816 */ /* 0x000fe20000000073 */
[C---:B------:R-:W-:Y:S01]  /*1fa50*/  FMUL.FTZ R45, R207.reuse, R45 ;  /* 0x0000002dcf2d7220 */ /* 0x040fe20000410000 */
[--C-:B------:R-:W-:Y:S01]  /*1fa60*/  PRMT R33, RZ, 0x5410, R105.reuse ;  /* 0x00005410ff217816 */ /* 0x100fe20000000069 */
[----:B------:R-:W-:Y:S01]  /*1fa70*/  FMUL.FTZ R37, R207, R37 ;  /* 0x00000025cf257220 */ /* 0x000fe20000410000 */
[----:B------:R-:W-:Y:S01]  /*1fa80*/  PRMT R32, RZ, 0x7610, R105 ;  /* 0x00007610ff207816 */ /* 0x000fe20000000069 */
[----:B------:R-:W-:Y:S01]  /*1fa90*/  FFMA.FTZ R84, R55, R84, R228 ;  /* 0x0000005437547223 */ /* 0x000fe200000100e4 */
[----:B------:R-:W-:Y:S01]  /*1faa0*/  PRMT R55, RZ, 0x7610, R119 ;  /* 0x00007610ff377816 */ /* 0x000fe20000000077 */
[----:B------:R-:W-:-:S02]  /*1fab0*/  FMUL.FTZ R47, R207, R47 ;  /* 0x0000002fcf2f7220 */ /* 0x000fc40000410000 */
[C---:B------:R-:W-:Y:S02]  /*1fac0*/  FMUL.FTZ R42, R207.reuse, R42 ;  /* 0x0000002acf2a7220 */ /* 0x040fe40000410000 */
[C---:B------:R-:W-:Y:S02]  /*1fad0*/  FMUL.FTZ R34, R207.reuse, R34 ;  /* 0x00000022cf227220 */ /* 0x040fe40000410000 */
[C---:B------:R-:W-:Y:S02]  /*1fae0*/  FMUL.FTZ R182, R207.reuse, R182 ;  /* 0x000000b6cfb67220 */ /* 0x040fe40000410000 */
[----:B------:R-:W-:Y:S02]  /*1faf0*/  FMUL.FTZ R183, R207, R183 ;  /* 0x000000b7cfb77220 */ /* 0x000fe40000410000 */
[----:B------:R-:W-:Y:S02]  /*1fb00*/  FFMA.FTZ R49, R49, R56, R226 ;  /* 0x0000003831317223 */ /* 0x000fe400000100e2 */
[----:B------:R-:W-:Y:S01]  /*1fb10*/  FMUL.FTZ R43, R207, R43 ;  /* 0x0000002bcf2b7220 */ /* 0x000fe20000410000 */
[----:B------:R-:W-:Y:S01]  /*1fb20*/  PRMT R60, RZ, 0x5410, R116 ;  /* 0x00005410ff3c7816 */ /* 0x000fe20000000074 */
[----:B------:R-:W-:Y:S01]  /*1fb30*/  FFMA.FTZ R66, R58, R66, R233 ;  /* 0x000000423a427223 */ /* 0x000fe200000100e9 */
[----:B------:R-:W-:Y:S01]  /*1fb40*/  PRMT R58, RZ, 0x5410, R117 ;  /* 0x00005410ff3a7816 */ /* 0x000fe20000000075 */
[----:B------:R-:W-:Y:S01]  /*1fb50*/  FFMA.FTZ R61, R45, R61, R222 ;  /* 0x0000003d2d3d7223 */ /* 0x000fe200000100de */
[----:B------:R-:W-:Y:S01]  /*1fb60*/  IADD3 R45, R200, 0x20, RZ ;  /* 0x00000020c82d7810 */ /* 0x000fe20007ffe0ff */
[----:B------:R-:W-:Y:S01]  /*1fb70*/  FFMA.FTZ R82, R37, R82, R3 ;  /* 0x0000005225527223 */ /* 0x000fe20000010003 */
[----:B------:R-:W-:Y:S01]  /*1fb80*/  F2FP.BF16.PACK_AB R37, R75, R62 ;  /* 0x0000003e4b25723e */ /* 0x000fe200000010ff */
[----:B------:R-:W-:Y:S01]  /*1fb90*/  FMUL.FTZ R44, R207, R44 ;  /* 0x0000002ccf2c7220 */ /* 0x000fe20000410000 */
[----:B------:R-:W-:Y:S01]  /*1fba0*/  F2FP.BF16.PACK_AB R26, R80, R81 ;  /* 0x00000051501a723e */ /* 0x000fe200000010ff */
[----:B------:R-:W-:Y:S01]  /*1fbb0*/  FFMA.FTZ R54, R42, R54, R201 ;  /* 0x000000362a367223 */ /* 0x000fe200000100c9 */
[----:B------:R-:W-:Y:S01]  /*1fbc0*/  F2FP.BF16.PACK_AB R42, R49, R48 ;  /* 0x00000030312a723e */ /* 0x000fe200000010ff */
[----:B------:R-:W-:Y:S01]  /*1fbd0*/  FFMA.FTZ R59, R47, R59, R220 ;  /* 0x0000003b2f3b7223 */ /* 0x000fe200000100dc */
[----:B------:R-:W-:Y:S01]  /*1fbe0*/  IADD3 R47, R200, 0x40, RZ ;  /* 0x00000040c82f7810 */ /* 0x000fe20007ffe0ff */
[----:B------:R-:W-:Y:S01]  /*1fbf0*/  FFMA.FTZ R63, R34, R63, R8 ;  /* 0x0000003f223f7223 */ /* 0x000fe20000010008 */
[----:B------:R-:W-:Y:S01]  /*1fc00*/  PRMT R34, RZ, 0x7610, R115 ;  /* 0x00007610ff227816 */ /* 0x000fe20000000073 */
[----:B------:R-:W-:Y:S01]  /*1fc10*/  FFMA.FTZ R182, R182, R33, R20 ;  /* 0x00000021b6b67223 */ /* 0x000fe20000010014 */
[--C-:B------:R-:W-:Y:S01]  /*1fc20*/  PRMT R33, RZ, 0x5410, R104.reuse ;  /* 0x00005410ff217816 */ /* 0x100fe20000000068 */
[----:B------:R-:W-:Y:S01]  /*1fc30*/  FFMA.FTZ R183, R183, R32, R21 ;  /* 0x00000020b7b77223 */ /* 0x000fe20000010015 */
[----:B------:R-:W-:Y:S01]  /*1fc40*/  PRMT R32, RZ, 0x7610, R104 ;  /* 0x00007610ff207816 */ /* 0x000fe20000000068 */
[----:B------:R-:W-:Y:S01]  /*1fc50*/  FMUL.FTZ R46, R207, R46 ;  /* 0x0000002ecf2e7220 */ /* 0x000fe20000410000 */
[----:B------:R-:W-:Y:S01]  /*1fc60*/  PRMT R80, RZ, 0x7610, R113 ;  /* 0x00007610ff507816 */ /* 0x000fe20000000071 */
[----:B------:R-:W-:Y:S01]  /*1fc70*/  FFMA.FTZ R55, R43, R55, R0 ;  /* 0x000000372b377223 */ /* 0x000fe20000010000 */
[----:B------:R-:W-:Y:S01]  /*1fc80*/  PRMT R81, RZ, 0x5410, R112 ;  /* 0x00005410ff517816 */ /* 0x000fe20000000070 */
[----:B------:R-:W-:Y:S01]  /*1fc90*/  IMAD.MOV.U32 R62, RZ, RZ, 0x10 ;  /* 0x00000010ff3e7424 */ /* 0x000fe200078e00ff */
[----:B------:R-:W-:Y:S01]  /*1fca0*/  F2FP.BF16.PACK_AB R43, R51, R50 ;  /* 0x00000032332b723e */ /* 0x000fe200000010ff */
[C---:B------:R-:W-:Y:S01]  /*1fcb0*/  FMUL.FTZ R180, R207.reuse, R180 ;  /* 0x000000b4cfb47220 */ /* 0x040fe20000410000 */
[C---:B------:R-:W-:Y:S01]  /*1fcc0*/  IADD3 R49, R200.reuse, 0x60, RZ ;  /* 0x00000060c8317810 */ /* 0x040fe20007ffe0ff */
[C---:B------:R-:W-:Y:S01]  /*1fcd0*/  FMUL.FTZ R181, R207.reuse, R181 ;  /* 0x000000b5cfb57220 */ /* 0x040fe20000410000 */
[----:B------:R-:W-:Y:S01]  /*1fce0*/  IADD3 R51, R200, 0x80, RZ ;  /* 0x00000080c8337810 */ /* 0x000fe20007ffe0ff */
[----:B------:R-:W-:-:S02]  /*1fcf0*/  FMUL.FTZ R36, R207, R36 ;  /* 0x00000024cf247220 */ /* 0x000fc40000410000 */
[----:B------:R-:W-:Y:S01]  /*1fd00*/  FMUL.FTZ R39, R207, R39 ;  /* 0x00000027cf277220 */ /* 0x000fe20000410000 */
[----:B------:R-:W-:Y:S01]  /*1fd10*/  F2FP.BF16.PACK_AB R25, R86, R87 ;  /* 0x000000575619723e */ /* 0x000fe200000010ff */
[----:B------:R-:W-:Y:S01]  /*1fd20*/  FFMA.FTZ R60, R44, R60, R223 ;  /* 0x0000003c2c3c7223 */ /* 0x000fe200000100df */
[----:B------:R-:W-:Y:S01]  /*1fd30*/  PRMT R56, RZ, 0x5410, R118 ;  /* 0x00005410ff387816 */ /* 0x000fe20000000076 */
[----:B------:R-:W-:Y:S02]  /*1fd40*/  FFMA.FTZ R58, R46, R58, R221 ;  /* 0x0000003a2e3a7223 */ /* 0x000fe400000100dd */
[----:B------:R-:W-:Y:S01]  /*1fd50*/  IMAD.WIDE.U32 R44, R62, R45, c[0x0][0x208] ;  /* 0x000082003e2c7625 */ /* 0x000fe200078e002d */
[----:B------:R-:W-:-:S03]  /*1fd60*/  F2FP.BF16.PACK_AB R38, R73, R72 ;  /* 0x000000484926723e */ /* 0x000fc600000010ff */
[----:B------:R-:W-:Y:S02]  /*1fd70*/  FMUL.FTZ R40, R207, R40 ;  /* 0x00000028cf287220 */ /* 0x000fe40000410000 */
[----:B------:R-:W-:Y:S01]  /*1fd80*/  FFMA.FTZ R88, R88, R34, R9 ;  /* 0x0000002258587223 */ /* 0x000fe20000010009 */
[----:B------:R-:W-:Y:S01]  /*1fd90*/  F2FP.BF16.PACK_AB R34, R65, R64 ;  /* 0x000000404122723e */ /* 0x000fe200000010ff */
[----:B------:R-:W-:Y:S01]  /*1fda0*/  FFMA.FTZ R180, R180, R33, R18 ;  /* 0x00000021b4b47223 */ /* 0x000fe20000010012 */
[----:B------:R-:W-:Y:S01]  /*1fdb0*/  F2FP.BF16.PACK_AB R33, R71, R70 ;  /* 0x000000464721723e */ /* 0x000fe200000010ff */
[----:B------:R-:W-:Y:S01]  /*1fdc0*/  FFMA.FTZ R181, R181, R32, R19 ;  /* 0x00000020b5b57223 */ /* 0x000fe20000010013 */
[----:B------:R-:W-:Y:S01]  /*1fdd0*/  F2FP.BF16.PACK_AB R32, R69, R68 ;  /* 0x000000444520723e */ /* 0x000fe200000010ff */
[----:B------:R-:W-:Y:S01]  /*1fde0*/  IMAD.WIDE.U32 R46, R62, R47, c[0x0][0x208] ;  /* 0x000082003e2e7625 */ /* 0x000fe200078e002f */
[----:B------:R-:W-:Y:S03]  /*1fdf0*/  STG.E.128 [R44.64], R24 ;  /* 0x000000182c007986 */ /* 0x000fe6000c101d06 */
[----:B------:R-:W-:Y:S01]  /*1fe00*/  FFMA.FTZ R80, R39, R80, R5 ;  /* 0x0000005027507223 */ /* 0x000fe20000010005 */
[----:B------:R-:W-:Y:S01]  /*1fe10*/  F2FP.BF16.PACK_AB R39, R67, R66 ;  /* 0x000000424327723e */ /* 0x000fe200000010ff */
[----:B------:R-:W-:Y:S01]  /*1fe20*/  FFMA.FTZ R81, R36, R81, R2 ;  /* 0x0000005124517223 */ /* 0x000fe20000010002 */
[----:B------:R-:W-:Y:S01]  /*1fe30*/  F2FP.BF16.PACK_AB R36, R79, R76 ;  /* 0x0000004c4f24723e */ /* 0x000fe200000010ff */
[C---:B------:R-:W-:Y:S01]  /*1fe40*/  IMAD.WIDE.U32 R48, R62.reuse, R49, c[0x0][0x208] ;  /* 0x000082003e307625 */ /* 0x040fe200078e0031 */
[----:B------:R0:W-:Y:S03]  /*1fe50*/  STG.E.128 [R46.64], R28 ;  /* 0x0000001c2e007986 */ /* 0x0001e6000c101d06 */
[----:B------:R-:W-:Y:S01]  /*1fe60*/  IMAD.WIDE.U32 R50, R62, R51, c[0x0][0x208] ;  /* 0x000082003e327625 */ /* 0x000fe200078e0033 */
[----:B------:R1:W-:Y:S03]  /*1fe70*/  STG.E.128 [R48.64], R32 ;  /* 0x0000002030007986 */ /* 0x0003e6000c101d06 */
[----:B------:R-:W-:Y:S01]  /*1fe80*/  FFMA.FTZ R56, R40, R56, R219 ;  /* 0x0000003828387223 */ /* 0x000fe200000100db */
[----:B------:R-:W-:Y:S01]  /*1fe90*/  F2FP.BF16.PACK_AB R40, R53, R52 ;  /* 0x000000343528723e */ /* 0x000fe200000010ff */
[----:B------:R2:W-:Y:S01]  /*1fea0*/  STG.E.128 [R50.64], R36 ;  /* 0x0000002432007986 */ /* 0x0005e2000c101d06 */
[----:B------:R-:W-:-:S02]  /*1feb0*/  IADD3 R53, R200, 0xa0, RZ ;  /* 0x000000a0c8357810 */ /* 0x000fc40007ffe0ff */
[----:B------:R-:W-:Y:S02]  /*1fec0*/  F2FP.BF16.PACK_AB R41, R84, R83 ;  /* 0x000000535429723e */ /* 0x000fe400000010ff */
[C---:B0-----:R-:W-:Y:S02]  /*1fed0*/  IADD3 R28, R200.reuse, 0x120, RZ ;  /* 0x00000120c81c7810 */ /* 0x041fe40007ffe0ff */
[----:B-1----:R-:W-:Y:S01]  /*1fee0*/  IADD3 R35, R200, 0xc0, RZ ;  /* 0x000000c0c8237810 */ /* 0x002fe20007ffe0ff */
[----:B------:R-:W-:Y:S01]  /*1fef0*/  IMAD.WIDE.U32 R52, R62, R53, c[0x0][0x208] ;  /* 0x000082003e347625 */ /* 0x000fe200078e0035 */
[----:B------:R-:W-:Y:S02]  /*1ff00*/  LEA R32, P0, R28, c[0x0][0x208], 0x4 ;  /* 0x000082001c207a11 */ /* 0x000fe400078020ff */
[C---:B--2---:R-:W-:Y:S02]  /*1ff10*/  IADD3 R37, R200.reuse, 0xe0, RZ ;  /* 0x000000e0c8257810 */ /* 0x044fe40007ffe0ff */
[----:B------:R-:W-:Y:S01]  /*1ff20*/  IADD3 R39, R200, 0x100, RZ ;  /* 0x00000100c8277810 */ /* 0x000fe20007ffe0ff */
[----:B------:R-:W-:Y:S01]  /*1ff30*/  IMAD.WIDE.U32 R34, R62, R35, c[0x0][0x208] ;  /* 0x000082003e227625 */ /* 0x000fe200078e0023 */
[----:B------:R-:W-:-:S02]  /*1ff40*/  F2FP.BF16.PACK_AB R47, R55, R54 ;  /* 0x00000036372f723e */ /* 0x000fc400000010ff */
[----:B------:R-:W-:Y:S01]  /*1ff50*/  F2FP.BF16.PACK_AB R46, R57, R56 ;  /* 0x00000038392e723e */ /* 0x000fe200000010ff */
[C---:B------:R-:W-:Y:S01]  /*1ff60*/  IMAD.WIDE.U32 R36, R62.reuse, R37, c[0x0][0x208] ;  /* 0x000082003e247625 */ /* 0x040fe200078e0025 */
[----:B------:R-:W-:Y:S02]  /*1ff70*/  F2FP.BF16.PACK_AB R45, R59, R58 ;  /* 0x0000003a3b2d723e */ /* 0x000fe400000010ff */
[----:B------:R-:W-:Y:S01]  /*1ff80*/  F2FP.BF16.PACK_AB R44, R61, R60 ;  /* 0x0000003c3d2c723e */ /* 0x000fe200000010ff */
[----:B------:R-:W-:Y:S01]  /*1ff90*/  IMAD.WIDE.U32 R38, R62, R39, c[0x0][0x208] ;  /* 0x000082003e267625 */ /* 0x000fe200078e0027 */
        /* <DEDUP_REMOVED lines=8> */
[----:B------:R-:W-:Y:S01]  /*20020*/  LEA.HI.X R33, R28, c[0x0][0x20c], RZ, 0x4, P0 ;  /* 0x000083001c217a11 */ /* 0x000fe200000f24ff */
[----:B------:R0:W-:Y:S01]  /*20030*/  STG.E.128 [R52.64], R40 ;  /* 0x0000002834007986 */ /* 0x0001e2000c101d06 */
[----:B------:R-:W-:-:S02]  /*20040*/  F2FP.BF16.PACK_AB R31, R187, R186 ;  /* 0x000000babb1f723e */ /* 0x000fc400000010ff */
[----:B------:R-:W-:Y:S02]  /*20050*/  F2FP.BF16.PACK_AB R30, R185, R184 ;  /* 0x000000b8b91e723e */ /* 0x000fe400000010ff */
[----:B------:R-:W-:Y:S02]  /*20060*/  F2FP.BF16.PACK_AB R29, R183, R182 ;  /* 0x000000b6b71d723e */ /* 0x000fe400000010ff */
        /* <DEDUP_REMOVED lines=9> */
.L_x_27575:
[----:B------:R-:W-:Y:S05]  /*20100*/  BSYNC B0 ;  /* 0x0000000000007941 */ /* 0x000fea0003800000 */
.L_x_27012:
[----:B------:R-:W-:Y:S05]  /*20110*/  EXIT ;  /* 0x000000000000794d */ /* 0x000fea0003800000 */
.L_x_27573:
[----:B------:R-:W-:Y:S01]  /*20120*/  HFMA2.MMA R208, -RZ, RZ, 0, 5.9604644775390625e-08 ;  /* 0x00000001ffd07435 */ /* 0x000fe200000001ff */
[----:B------:R-:W-:Y:S01]  /*20130*/  IMAD.MOV.U32 R210, RZ, RZ, R209 ;  /* 0x000000ffffd27224 */ /* 0x000fe200078e00d1 */
[----:B------:R-:W-:Y:S01]  /*20140*/  MOV R206, 0x20180 ;  /* 0x0002018000ce7802 */ /* 0x000fe20000000f00 */
[----:B------:R-:W-:Y:S02]  /*20150*/  IMAD.MOV.U32 R211, RZ, RZ, 0x1f ;  /* 0x0000001fffd37424 */ /* 0x000fe400078e00ff */
[----:B------:R-:W-:Y:S02]  /*20160*/  IMAD.MOV.U32 R207, RZ, RZ, -0x1 ;  /* 0xffffffffffcf7424 */ /* 0x000fe400078e00ff */
[----:B------:R-:W-:Y:S05]  /*20170*/  CALL.REL.NOINC `($__internal_61_$__cuda_sm70_shflsync_bfly_p) ;  /* 0x00000dc000007944 */ /* 0x000fea0003c00000 */
[----:B-1----:R-:W-:Y:S05]  /*20180*/  BRA `(.L_x_27577) ;  /* 0xffffd94000007947 */ /* 0x002fea000383ffff */
.L_x_27574:
[----:B------:R-:W-:Y:S01]  /*20190*/  IMAD.MOV.U32 R210, RZ, RZ, R209 ;  /* 0x000000ffffd27224 */ /* 0x000fe200078e00d1 */
[----:B------:R-:W-:Y:S01]  /*201a0*/  MOV R208, 0x2 ;  /* 0x0000000200d07802 */ /* 0x000fe20000000f00 */
[----:B------:R-:W-:Y:S01]  /*201b0*/  IMAD.MOV.U32 R211, RZ, RZ, 0x1f ;  /* 0x0000001fffd37424 */ /* 0x000fe200078e00ff */
[----:B------:R-:W-:Y:S01]  /*201c0*/  MOV R206, 0x201f0 ;  /* 0x000201f000ce7802 */ /* 0x000fe20000000f00 */
[----:B------:R-:W-:Y:S02]  /*201d0*/  IMAD.MOV.U32 R207, RZ, RZ, -0x1 ;  /* 0xffffffffffcf7424 */ /* 0x000fe400078e00ff */
[----:B------:R-:W-:Y:S05]  /*201e0*/  CALL.REL.NOINC `($__internal_61_$__cuda_sm70_shflsync_bfly_p) ;  /* 0x00000d5000007944 */ /* 0x000fea0003c00000 */
[----:B-1----:R-:W-:Y:S01]  /*201f0*/  FADD.FTZ R209, R209, R208 ;  /* 0x000000d0d1d17221 */ /* 0x002fe20000010000 */
[----:B------:R-:W-:Y:S01]  /*20200*/  HFMA2.MMA R211, -RZ, RZ, 0, 1.847743988037109375e-06 ;  /* 0x0000001fffd37435 */ /* 0x000fe200000001ff */
[----:B------:R-:W-:Y:S01]  /*20210*/  IMAD.MOV.U32 R208, RZ, RZ, 0x4 ;  /* 0x00000004ffd07424 */ /* 0x000fe200078e00ff */
[----:B------:R-:W-:Y:S01]  /*20220*/  MOV R206, 0x20260 ;  /* 0x0002026000ce7802 */ /* 0x000fe20000000f00 */
[----:B------:R-:W-:-:S02]  /*20230*/  IMAD.MOV.U32 R207, RZ, RZ, -0x1 ;  /* 0xffffffffffcf7424 */ /* 0x000fc400078e00ff */
[----:B------:R-:W-:Y:S02]  /*20240*/  IMAD.MOV.U32 R210, RZ, RZ, R209 ;  /* 0x000000ffffd27224 */ /* 0x000fe400078e00d1 */
[----:B------:R-:W-:Y:S05]  /*20250*/  CALL.REL.NOINC `($__internal_61_$__cuda_sm70_shflsync_bfly_p) ;  /* 0x00000ce000007944 */ /* 0x000fea0003c00000 */
[----:B-1----:R-:W-:Y:S01]  /*20260*/  FADD.FTZ R209, R209, R208 ;  /* 0x000000d0d1d17221 */ /* 0x002fe20000010000 */
[----:B------:R-:W-:Y:S01]  /*20270*/  MOV R211, 0x1f ;  /* 0x0000001f00d37802 */ /* 0x000fe20000000f00 */
[----:B------:R-:W-:Y:S01]  /*20280*/  IMAD.MOV.U32 R208, RZ, RZ, 0x8 ;  /* 0x00000008ffd07424 */ /* 0x000fe200078e00ff */
[----:B------:R-:W-:Y:S01]  /*20290*/  MOV R206, 0x202d0 ;  /* 0x000202d000ce7802 */ /* 0x000fe20000000f00 */
[----:B------:R-:W-:Y:S02]  /*202a0*/  IMAD.MOV.U32 R207, RZ, RZ, -0x1 ;  /* 0xffffffffffcf7424 */ /* 0x000fe400078e00ff */
[----:B------:R-:W-:Y:S02]  /*202b0*/  IMAD.MOV.U32 R210, RZ, RZ, R209 ;  /* 0x000000ffffd27224 */ /* 0x000fe400078e00d1 */
        /* <DEDUP_REMOVED lines=10> */
[----:B------:R-:W-:Y:S02]  /*20360*/  IMAD.MOV.U32 R208, RZ, RZ, 0x1 ;  /* 0x00000001ffd07424 */ /* 0x000fe400078e00ff */
        /* <DEDUP_REMOVED lines=160> */
[----:B------:R-:W-:Y:S02]  /*20d70*/  IMAD.MOV.U32 R207, RZ, RZ, -0x1 ;  /* 0xffffffffffcf7424 */ /* 0x000fe400078e00ff */
[----:B------:R-:W-:Y:S01]  /*20d80*/  FFMA.FTZ R210, R210, R210, R206 ;  /* 0x000000d2d2d27223 */ /* 0x000fe200000100ce */
[----:B------:R-:W-:Y:S02]  /*20d90*/  MOV R206, 0x20db0 ;  /* 0x00020db000ce7802 */ /* 0x000fe40000000f00 */
[----:B------:R-:W-:Y:S05]  /*20da0*/  CALL.REL.NOINC `($__internal_61_$__cuda_sm70_shflsync_bfly_p) ;  /* 0x0000019000007944 */ /* 0x000fea0003c00000 */
[----:B-1----:R-:W-:Y:S01]  /*20db0*/  FADD.FTZ R210, R210, R208 ;  /* 0x000000d0d2d27221 */ /* 0x002fe20000010000 */
[----:B------:R-:W-:Y:S01]  /*20dc0*/  MOV R207, 0xffffffff ;  /* 0xffffffff00cf7802 */ /* 0x000fe20000000f00 */
[----:B------:R-:W-:Y:S01]  /*20dd0*/  IMAD.MOV.U32 R208, RZ, RZ, 0x2 ;  /* 0x00000002ffd07424 */ /* 0x000fe200078e00ff */
[----:B------:R-:W-:Y:S01]  /*20de0*/  MOV R206, 0x20e10 ;  /* 0x00020e1000ce7802 */ /* 0x000fe20000000f00 */
[----:B------:R-:W-:Y:S02]  /*20df0*/  IMAD.MOV.U32 R211, RZ, RZ, 0x1f ;  /* 0x0000001fffd37424 */ /* 0x000fe400078e00ff */
[----:B------:R-:W-:Y:S05]  /*20e00*/  CALL.REL.NOINC `($__internal_61_$__cuda_sm70_shflsync_bfly_p) ;  /* 0x0000013000007944 */ /* 0x000fea0003c00000 */
[----:B-1----:R-:W-:Y:S01]  /*20e10*/  FADD.FTZ R210, R210, R208 ;  /* 0x000000d0d2d27221 */ /* 0x002fe20000010000 */
[----:B------:R-:W-:Y:S01]  /*20e20*/  MOV R206, 0x20e70 ;  /* 0x00020e7000ce7802 */ /* 0x000fe20000000f00 */
[----:B------:R-:W-:-:S02]  /*20e30*/  IMAD.MOV.U32 R208, RZ, RZ, 0x4 ;  /* 0x00000004ffd07424 */ /* 0x000fc400078e00ff */
[----:B------:R-:W-:Y:S02]  /*20e40*/  IMAD.MOV.U32 R211, RZ, RZ, 0x1f ;  /* 0x0000001fffd37424 */ /* 0x000fe400078e00ff */
[----:B------:R-:W-:Y:S02]  /*20e50*/  IMAD.MOV.U32 R207, RZ, RZ, -0x1 ;  /* 0xffffffffffcf7424 */ /* 0x000fe400078e00ff */
[----:B------:R-:W-:Y:S05]  /*20e60*/  CALL.REL.NOINC `($__internal_61_$__cuda_sm70_shflsync_bfly_p) ;  /* 0x000000d000007944 */ /* 0x000fea0003c00000 */
[----:B-1----:R-:W-:Y:S01]  /*20e70*/  FADD.FTZ R210, R210, R208 ;  /* 0x000000d0d2d27221 */ /* 0x002fe20000010000 */
[----:B------:R-:W-:Y:S01]  /*20e80*/  HFMA2.MMA R208, -RZ, RZ, 0, 4.76837158203125e-07 ;  /* 0x00000008ffd07435 */ /* 0x000fe200000001ff */
[----:B------:R-:W-:Y:S01]  /*20e90*/  IMAD.MOV.U32 R211, RZ, RZ, 0x1f ;  /* 0x0000001fffd37424 */ /* 0x000fe200078e00ff */
[----:B------:R-:W-:Y:S01]  /*20ea0*/  MOV R206, 0x20ed0 ;  /* 0x00020ed000ce7802 */ /* 0x000fe20000000f00 */
[----:B------:R-:W-:-:S03]  /*20eb0*/  IMAD.MOV.U32 R207, RZ, RZ, -0x1 ;  /* 0xffffffffffcf7424 */ /* 0x000fc600078e00ff */
[----:B------:R-:W-:Y:S05]  /*20ec0*/  CALL.REL.NOINC `($__internal_61_$__cuda_sm70_shflsync_bfly_p) ;  /* 0x0000007000007944 */ /* 0x000fea0003c00000 */
[----:B-1----:R-:W-:Y:S01]  /*20ed0*/  FADD.FTZ R210, R210, R208 ;  /* 0x000000d0d2d27221 */ /* 0x002fe20000010000 */
[----:B------:R-:W-:Y:S01]  /*20ee0*/  MOV R211, 0x1f ;  /* 0x0000001f00d37802 */ /* 0x000fe20000000f00 */
[----:B------:R-:W-:Y:S01]  /*20ef0*/  IMAD.MOV.U32 R208, RZ, RZ, 0x10 ;  /* 0x00000010ffd07424 */ /* 0x000fe200078e00ff */
[----:B------:R-:W-:Y:S01]  /*20f00*/  MOV R206, 0x20f30 ;  /* 0x00020f3000ce7802 */ /* 0x000fe20000000f00 */
[----:B------:R-:W-:-:S02]  /*20f10*/  IMAD.MOV.U32 R207, RZ, RZ, -0x1 ;  /* 0xffffffffffcf7424 */ /* 0x000fc400078e00ff */
[----:B------:R-:W-:Y:S05]  /*20f20*/  CALL.REL.NOINC `($__internal_61_$__cuda_sm70_shflsync_bfly_p) ;  /* 0x0000001000007944 */ /* 0x000fea0003c00000 */
[----:B-1----:R-:W-:Y:S05]  /*20f30*/  BRA `(.L_x_27578) ;  /* 0xffffd6d000007947 */ /* 0x002fea000383ffff */
        .weak           $__internal_61_$__cuda_sm70_shflsync_bfly_p
        .type           $__internal_61_$__cuda_sm70_shflsync_bfly_p,@function
        .size           $__internal_61_$__cuda_sm70_shflsync_bfly_p,(.L_x_71061 - $__internal_61_$__cuda_sm70_shflsync_bfly_p)
$__internal_61_$__cuda_sm70_shflsync_bfly_p:
[----:B------:R-:W-:Y:S04]  /*20f40*/  WARPSYNC R207 ;  /* 0x000000cf00007348 */ /* 0x000fe80003800000 */
[----:B------:R0:W1:Y:S02]  /*20f50*/  SHFL.BFLY PT, R208, R210, R208, R211 ;  /* 0x0c0000d0d2d07389 */ /* 0x00006400000e00d3 */
[----:B0-----:R-:W-:-:S04]  /*20f60*/  IMAD.MOV.U32 R207, RZ, RZ, 0x0 ;  /* 0x00000000ffcf7424 */ /* 0x001fc800078e00ff */
[----:B------:R-:W-:Y:S05]  /*20f70*/  RET.REL.NODEC R206 `(_ZN10layer_norm13ln_fwd_kernelINS_13Kernel_traitsI13__nv_bfloat16S2_fS2_fjLj2560ELj1ELj4ELj1ELj16ENS_18Kernel_traits_baseILj2560ES2_S2_fS2_fjLj128EEEEELb1ELb1ELb0ELb1EEEvNS_9FwdParamsE) ;  /* 0xfffdf080ce007950 */ /* 0x000fea0003c3ffff */
.L_x_27579:
        /* <DEDUP_REMOVED lines=16> */
.L_x_71061:


//--------------------- .text._ZN10layer_norm13ln_fwd_kernelINS_13Kernel_traitsI13__nv_bfloat16S2_fS2_fjLj2560ELj1ELj4ELj1ELj16ENS_18Kernel_traits_baseILj2560ES2_S2_fS2_fjLj128EEEEELb1ELb1ELb1ELb0EEEvNS_9FwdParamsE --------------------------
	.section	.text._ZN10layer_norm13ln_fwd_kernelINS_13Kernel_traitsI13__nv_bfloat16S2_fS2_fjLj2560ELj1ELj4ELj1ELj16ENS_18Kernel_traits_baseILj2560ES2_S2_fS2_fjLj128EEEEELb1ELb1ELb1ELb0EEEvNS_9FwdParamsE,"ax",@progbits
	.sectioninfo	@"SHI_REGISTERS=255"
	.align	128
        .global         _ZN10layer_norm13ln_fwd_kernelINS_13Kernel_traitsI13__nv_bfloat16S2_fS2_fjLj2560ELj1ELj4ELj1ELj16ENS_18Kernel_traits_baseILj2560ES2_S2_fS2_fjLj128EEEEELb1ELb1ELb1ELb0EEEvNS_9FwdParamsE
        .type           _ZN10layer_norm13ln_fwd_kernelINS_13Kernel_traitsI13__nv_bfloat16S2_fS2_fjLj2560ELj1ELj4ELj1ELj16ENS_18Kernel_traits_baseILj2560ES2_S2_fS2_fjLj128EEEEELb1ELb1ELb1ELb0EEEvNS_9FwdParamsE,@function
        .size           _ZN10layer_norm13ln_fwd_kernelINS_13Kernel_traitsI13__nv_bfloat16S2_fS2_fjLj2560ELj1ELj4ELj1ELj16ENS_18Kernel_traits_baseILj2560ES2_S2_fS2_fjLj128EEEEELb1ELb1ELb1ELb0EEEvNS_9FwdParamsE,(.L_x_71062 - _ZN10layer_norm13ln_fwd_kernelINS_13Kernel_traitsI13__nv_bfloat16S2_fS2_fjLj2560ELj1ELj4ELj1ELj16ENS_18Kernel_traits_baseILj2560ES2_S2_fS2_fjLj128EEEEELb1ELb1ELb1ELb0EEEvNS_9FwdParamsE)
        .other          _ZN10layer_norm13ln_fwd_kernelINS_13Kernel_traitsI13__nv_bfloat16S2_fS2_fjLj2560ELj1ELj4ELj1ELj16ENS_18Kernel_traits_baseILj2560ES2_S2_fS2_fjLj128EEEEELb1ELb1ELb1ELb0EEEvNS_9FwdParamsE,@"STO_CUDA_ENTRY STV_DEFAULT"
_ZN10layer_norm13ln_fwd_kernelINS_13Kernel_traitsI13__nv_bfloat16S2_fS2_fjLj2560ELj1ELj4ELj1ELj16ENS_18Kernel_traits_baseILj2560ES2_S2_fS2_fjLj128EEEEELb1ELb1ELb1ELb0EEEvNS_9FwdParamsE:
.text._ZN10layer_norm13ln_fwd_kernelINS_13Kernel_traitsI13__nv_bfloat16S2_fS2_fjLj2560ELj1ELj4ELj1ELj16ENS_18Kernel_traits_baseILj2560ES2_S2_fS2_fjLj128EEEEELb1ELb1ELb1ELb0EEEvNS_9FwdParamsE:
        /* <DEDUP_REMOVED lines=97> */
.L_x_27581:
[----:B0-----:R-:W-:Y:S05]  /*0610*/  BSYNC B0 ;  /* 0x0000000000007941 */ /* 0x001fea0003800000 */
.L_x_27580:
        /* <DEDUP_REMOVED lines=16> */
.L_x_27583:
[----:B0-----:R-:W-:Y:S05]  /*0720*/  BSYNC B0 ;  /* 0x0000000000007941 */ /* 0x001fea0003800000 */
.L_x_27582:
        /* <DEDUP_REMOVED lines=16> */
.L_x_27585:
[----:B0-----:R-:W-:Y:S05]  /*0830*/  BSYNC B0 ;  /* 0x0000000000007941 */ /* 0x001fea0003800000 */
.L_x_27584:
        /* <DEDUP_REMOVED lines=16> */
.L_x_27587:
[----:B0-----:R-:W-:Y:S05]  /*0940*/  BSYNC B0 ;  /* 0x0000000000007941 */ /* 0x001fea0003800000 */
.L_x_27586:
        /* <DEDUP_REMOVED lines=16> */
.L_x_27589:
[----:B0-----:R-:W-:Y:S05]  /*0a50*/  BSYNC B0 ;  /* 0x0000000000007941 */ /* 0x001fea0003800000 */
.L_x_27588:
        /* <DEDUP_REMOVED lines=26> */
.L_x_27591:
[----:B0-----:R-:W-:Y:S05]  /*0c00*/  BSYNC B0 ;  /* 0x0000000000007941 */ /* 0x001fea0003800000 */
.L_x_27590:
        /* <DEDUP_REMOVED lines=25> */
.L_x_27593:
[----:B0-----:R-:W-:Y:S05]  /*0da0*/  BSYNC B0 ;  /* 0x0000000000007941 */ /* 0x001fea0003800000 */
.L_x_27592:
        /* <DEDUP_REMOVED lines=19> */
.L_x_27595:
[----:B0-----:R-:W-:Y:S05]  /*0ee0*/  BSYNC B0 ;  /* 0x0000000000007941 */ /* 0x001fea0003800000 */
.L_x_27594:
        /* <DEDUP_REMOVED lines=20> */
.L_x_27597:
[----:B0-----:R-:W-:Y:S05]  /*1030*/  BSYNC B0 ;  /* 0x0000000000007941 */ /* 0x001fea0003800000 */
.L_x_27596:
        /* <DEDUP_REMOVED lines=19> */
.L_x_27599:
[----:B0-----:R-:W-:Y:S05]  /*1170*/  BSYNC B0 ;  /* 0x0000000000007941 */ /* 0x001fea0003800000 */
.L_x_27598:
[----:B------:R-:W-:Y:S02]  /*1180*/  ISETP.GE.AND P1, PT, R6, c[0x0][0x164], PT ;  /* 0x0000590006007a0c */ /* 0x000fe40003f26270 */
[----:B------:R-:W-:Y:S02]  /*1190*/  LOP3.LUT R154, R133, UR23, R154, 0x96, !PT ;  /* 0x00000017859a7c12 */ /* 0x000fe4000f8e969a */
[----:B------:R-:W-:-:S09]  /*11a0*/  LOP3.LUT R152, R7, UR24, R152, 0x96, !PT ;  /* 0x0000001807987c12 */ /* 0x000fd2000f8e9698 */
[----:B------:R-:W-:Y:S05]  /*11b0*/  @P1 EXIT ;  /* 0x000000000000194d */ /* 0x000fea0003800000 */
[--C-:B-----5:R-:W-:Y:S01]  /*11c0*/  PRMT R7, RZ, 0x5410, R128.reuse ;  /* 0x00005410ff077816 */ /* 0x120fe20000000080 */
[----:B------:R-:W-:Y:S01]  /*11d0*/  IMAD R93, R93, -0x326172a9, RZ ;  /* 0xcd9e8d575d5d7824 */ /* 0x000fe200078e02ff */
[----:B------:R-:W-:Y:S01]  /*11e0*/  PRMT R94, RZ, 0x7610, R128 ;  /* 0x00007610ff5e7816 */ /* 0x000fe20000000080 */
[----:B------:R-:W-:Y:S01]  /*11f0*/  BSSY B0, `(.L_x_27600) ;  /* 0x00023c5000007945 */ /* 0x000fe20003800000 */
[----:B------:R-:W-:Y:S01]  /*1200*/  PRMT R95, RZ, 0x5410, R129 ;  /* 0x00005410ff5f7816 */ /* 0x000fe20000000081 */
[----:B------:R0:W-:Y:S01]  /*1210*/  STL [R1+0x1bc], R7 ;  /* 0x0001bc0701007387 */ /* 0x0001e20000100800 */
[--C-:B------:R-:W-:Y:S01]  /*1220*/  PRMT R202, RZ, 0x5410, R20.reuse ;  /* 0x00005410ffca7816 */ /* 0x100fe20000000014 */
[----:B------:R-:W-:Y:S01]  /*1230*/  IMAD.MOV.U32 R153, RZ, RZ, RZ ;  /* 0x000000ffff997224 */ /* 0x000fe200078e00ff */
[----:B------:R-:W-:Y:S01]  /*1240*/  PRMT R200, RZ, 0x7610, R20 ;  /* 0x00007610ffc87816 */ /* 0x000fe20000000014 */
[----:B------:R1:W-:Y:S01]  /*1250*/  STL [R1+0x1b8], R94 ;  /* 0x0001b85e01007387 */ /* 0x0003e20000100800 */
[--C-:B------:R-:W-:Y:S01]  /*1260*/  PRMT R198, RZ, 0x5410, R21.reuse ;  /* 0x00005410ffc67816 */ /* 0x100fe20000000015 */
[----:B------:R-:W-:Y:S01]  /*1270*/  IMAD R20, R92, -0x2daee0ad, RZ ;  /* 0xd2511f535c147824 */ /* 0x000fe200078e02ff */
[----:B------:R-:W-:Y:S01]  /*1280*/  PRMT R196, RZ, 0x7610, R21 ;  /* 0x00007610ffc47816 */ /* 0x000fe20000000015 */
[----:B------:R2:W-:Y:S01]  /*1290*/  STL [R1+0x1b4], R95 ;  /* 0x0001b45f01007387 */ /* 0x0005e20000100800 */
[--C-:B------:R-:W-:Y:S01]  /*12a0*/  PRMT R194, RZ, 0x5410, R22.reuse ;  /* 0x00005410ffc27816 */ /* 0x100fe20000000016 */
[----:B------:R-:W-:Y:S01]  /*12b0*/  IMAD.HI.U32 R21, R154, -0x2daee0ad, RZ ;  /* 0xd2511f539a157827 */ /* 0x000fe200078e00ff */
[----:B0-----:R-:W-:Y:S01]  /*12c0*/  PRMT R7, RZ, 0x7610, R129 ;  /* 0x00007610ff077816 */ /* 0x001fe20000000081 */
[----:B------:R-:W-:Y:S01]  /*12d0*/  ULDC.U8 UR8, c[0x0][0x1f0] ;  /* 0x00007c0000087ab9 */ /* 0x000fe20000000000 */
[----:B------:R-:W-:Y:S01]  /*12e0*/  PRMT R192, RZ, 0x7610, R22 ;  /* 0x00007610ffc07816 */ /* 0x000fe20000000016 */
[C---:B------:R-:W-:Y:S01]  /*12f0*/  IMAD.HI.U32 R22, R152.reuse, -0x326172a9, RZ ;  /* 0xcd9e8d5798167827 */ /* 0x040fe200078e00ff */
[----:B-1----:R-:W-:Y:S01]  /*1300*/  PRMT R94, RZ, 0x5410, R130 ;  /* 0x00005410ff5e7816 */ /* 0x002fe20000000082 */
[----:B------:R0:W-:Y:S01]  /*1310*/  STL [R1+0x1b0], R7 ;  /* 0x0001b00701007387 */ /* 0x0001e20000100800 */
[----:B------:R-:W-:Y:S01]  /*1320*/  PRMT R187, RZ, 0x5410, R8 ;  /* 0x00005410ffbb7816 */ /* 0x000fe20000000008 */
[----:B------:R-:W-:Y:S01]  /*1330*/  IMAD R152, R152, -0x326172a9, RZ ;  /* 0xcd9e8d5798987824 */ /* 0x000fe200078e02ff */
[----:B--2---:R-:W-:Y:S01]  /*1340*/  PRMT R95, RZ, 0x7610, R130 ;  /* 0x00007610ff5f7816 */ /* 0x004fe20000000082 */
[----:B------:R1:W-:Y:S01]  /*1350*/  STL [R1+0x1ac], R94 ;  /* 0x0001ac5e01007387 */ /* 0x0003e20000100800 */
[----:B------:R-:W-:Y:S01]  /*1360*/  PRMT R185, RZ, 0x7610, R8 ;  /* 0x00007610ffb97816 */ /* 0x000fe20000000008 */
[----:B------:R-:W-:Y:S01]  /*1370*/  IMAD R154, R154, -0x2daee0ad, RZ ;  /* 0xd2511f539a9a7824 */ /* 0x000fe200078e02ff */
        /* <DEDUP_REMOVED lines=57> */
[----:B------:R-:W-:Y:S02]  /*1710*/  LOP3.LUT R20, R21, UR26, R20, 0x96, !PT ;  /* 0x0000001a15147c12 */ /* 0x000fe4000f8e9614 */
        /* <DEDUP_REMOVED lines=177> */
[----:B------:R-:W-:Y:S02]  /*2230*/  LOP3.LUT R151, R151, 0x3, RZ, 0xc0, !PT ;  /* 0x0000000397977812 */ /* 0x000fe400078ec0ff */
        /* <DEDUP_REMOVED lines=12> */
[----:B------:R0:W-:Y:S01]  /*2300*/  STL [R1+0x9c], R7 ;  /* 0x00009c0701007387 */ /* 0x0001e20000100800 */
[----:B------:R-:W-:-:S02]  /*2310*/  PRMT R88, RZ, 0x5410, R89 ;  /* 0x00005410ff587816 */ /* 0x000fc40000000059 */
[----:B------:R-:W-:Y:S01]  /*2320*/  PRMT R160, RZ, 0x7610, R43 ;  /* 0x00007610ffa07816 */ /* 0x000fe2000000002b */
[----:B------:R-:W-:Y:S04]  /*2330*/  STL [R1+0x98], R94 ;  /* 0x0000985e01007387 */ /* 0x000fe80000100800 */
[----:B------:R1:W-:Y:S01]  /*2340*/  STL [R1+0x94], R88 ;  /* 0x0000945801007387 */ /* 0x0003e20000100800 */
[----:B0-----:R-:W-:Y:S02]  /*2350*/  PRMT R7, RZ, 0x7610, R89 ;  /* 0x00007610ff077816 */ /* 0x001fe40000000059 */
[----:B------:R-:W-:-:S03]  /*2360*/  PRMT R89, RZ, 0x5410, R90 ;  /* 0x00005410ff597816 */ /* 0x000fc6000000005a */
[----:B------:R0:W-:Y:S01]  /*2370*/  STL [R1+0x90], R7 ;  /* 0x0000900701007387 */ /* 0x0001e20000100800 */
[----:B-1----:R-:W-:-:S03]  /*2380*/  PRMT R88, RZ, 0x7610, R90 ;  /* 0x00007610ff587816 */ /* 0x002fc6000000005a */
[----:B------:R1:W-:Y:S04]  /*2390*/  STL [R1+0x8c], R89 ;  /* 0x00008c5901007387 */ /* 0x0003e80000100800 */
[----:B------:R2:W-:Y:S01]  /*23a0*/  STL [R1+0x88], R88 ;  /* 0x0000885801007387 */ /* 0x0005e20000100800 */
[--C-:B0-----:R-:W-:Y:S02]  /*23b0*/  PRMT R7, RZ, 0x5410, R91.reuse ;  /* 0x00005410ff077816 */ /* 0x101fe4000000005b */
[----:B-1----:R-:W-:-:S03]  /*23c0*/  PRMT R89, RZ, 0x7610, R91 ;  /* 0x00007610ff597816 */ /* 0x002fc6000000005b */
[----:B------:R0:W-:Y:S01]  /*23d0*/  STL [R1+0x84], R7 ;  /* 0x0000840701007387 */ /* 0x0001e20000100800 */
[----:B--2---:R-:W-:-:S03]  /*23e0*/  PRMT R88, RZ, 0x5410, R84 ;  /* 0x00005410ff587816 */ /* 0x004fc60000000054 */
[----:B------:R-:W-:Y:S04]  /*23f0*/  STL [R1+0x80], R89 ;  /* 0x0000805901007387 */ /* 0x000fe80000100800 */
[----:B------:R-:W-:Y:S01]  /*2400*/  STL [R1+0x7c], R88 ;  /* 0x00007c5801007387 */ /* 0x000fe20000100800 */
[----:B0-----:R-:W-:Y:S02]  /*2410*/  PRMT R7, RZ, 0x7610, R84 ;  /* 0x00007610ff077816 */ /* 0x001fe40000000054 */
[--C-:B------:R-:W-:Y:S02]  /*2420*/  PRMT R84, RZ, 0x5410, R85.reuse ;  /* 0x00005410ff547816 */ /* 0x100fe40000000055 */
[----:B------:R-:W-:Y:S01]  /*2430*/  PRMT R85, RZ, 0x7610, R85 ;  /* 0x00007610ff557816 */ /* 0x000fe20000000055 */
[----:B------:R0:W-:Y:S04]  /*2440*/  STL [R1+0x74], R7 ;  /* 0x0000740701007387 */ /* 0x0001e80000100800 */
[----:B------:R1:W-:Y:S04]  /*2450*/  STL [R1+0x6c], R84 ;  /* 0x00006c5401007387 */ /* 0x0003e80000100800 */
[----:B------:R2:W-:Y:S01]  /*2460*/  STL [R1+0x64], R85 ;  /* 0x0000645501007387 */ /* 0x0005e20000100800 */
[----:B0-----:R-:W-:-:S02]  /*2470*/  PRMT R7, RZ, 0x5410, R86 ;  /* 0x00005410ff077816 */ /* 0x001fc40000000056 */
        /* <DEDUP_REMOVED lines=22> */
[----:B------:R1:W-:Y:S01]  /*25e0*/  STL [R1+0x40], R80 ;  /* 0x0000405001007387 */ /* 0x0003e20000100800 */
[--C-:B0-----:R-:W-:Y:S02]  /*25f0*/  PRMT R7, RZ, 0x5410, R76.reuse ;  /* 0x00005410ff077816 */ /* 0x101fe4000000004c */
[----:B------:R-:W-:-:S03]  /*2600*/  PRMT R76, RZ, 0x7610, R76 ;  /* 0x00007610ff4c7816 */ /* 0x000fc6000000004c */
[----:B------:R0:W-:Y:S01]  /*2610*/  STL [R1+0x3c], R7 ;  /* 0x00003c0701007387 */ /* 0x0001e20000100800 */
[----:B-1----:R-:W-:-:S03]  /*2620*/  PRMT R80, RZ, 0x5410, R77 ;  /* 0x00005410ff507816 */ /* 0x002fc6000000004d */
[----:B------:R1:W-:Y:S04]  /*2630*/  STL [R1+0x34], R76 ;  /* 0x0000344c01007387 */ /* 0x0003e80000100800 */
[----:B------:R-:W-:Y:S01]  /*2640*/  STL [R1+0x2c], R80 ;  /* 0x00002c5001007387 */ /* 0x000fe20000100800 */
[----:B0-----:R-:W-:Y:S02]  /*2650*/  PRMT R7, RZ, 0x7610, R77 ;  /* 0x00007610ff077816 */ /* 0x001fe4000000004d */
[--C-:B------:R-:W-:Y:S02]  /*2660*/  PRMT R77, RZ, 0x7610, R78.reuse ;  /* 0x00007610ff4d7816 */ /* 0x100fe4000000004e */
[----:B-1----:R-:W-:Y:S01]  /*2670*/  PRMT R76, RZ, 0x5410, R78 ;  /* 0x00005410ff4c7816 */ /* 0x002fe2000000004e */
        /* <DEDUP_REMOVED lines=10> */
[--C-:B------:R-:W-:Y:S02]  /*2720*/  PRMT R72, RZ, 0x7610, R73.reuse ;  /* 0x00007610ff487816 */ /* 0x100fe40000000049 */
[----:B-1----:R-:W-:Y:S01]  /*2730*/  PRMT R76, RZ, 0x5410, R73 ;  /* 0x00005410ff4c7816 */ /* 0x002fe20000000049 */
[----:B------:R0:W-:Y:S01]  /*2740*/  STL [R1+0x30], R7 ;  /* 0x0000300701007387 */ /* 0x0001e20000100800 */
[----:B------:R-:W-:-:S03]  /*2750*/  PRMT R73, RZ, 0x7610, R74 ;  /* 0x00007610ff497816 */ /* 0x000fc6000000004a */
[----:B------:R-:W-:Y:S04]  /*2760*/  STL [R1+0x28], R76 ;  /* 0x0000284c01007387 */ /* 0x000fe80000100800 */
[----:B------:R1:W-:Y:S01]  /*2770*/  STL [R1+0x20], R72 ;  /* 0x0000204801007387 */ /* 0x0003e20000100800 */
[----:B0-----:R-:W-:-:S05]  /*2780*/  PRMT R7, RZ, 0x5410, R74 ;  /* 0x00005410ff077816 */ /* 0x001fca000000004a */
[----:B------:R0:W-:Y:S01]  /*2790*/  STL [R1+0x18], R7 ;  /* 0x0000180701007387 */ /* 0x0001e20000100800 */
[----:B-1----:R-:W-:-:S03]  /*27a0*/  PRMT R72, RZ, 0x5410, R75 ;  /* 0x00005410ff487816 */ /* 0x002fc6000000004b */
[----:B------:R-:W-:Y:S04]  /*27b0*/  STL [R1+0x10], R73 ;  /* 0x0000104901007387 */ /* 0x000fe80000100800 */
[----:B------:R-:W-:Y:S01]  /*27c0*/  STL [R1+0x8], R72 ;  /* 0x0000084801007387 */ /* 0x000fe20000100800 */
[----:B0-----:R-:W-:-:S05]  /*27d0*/  PRMT R7, RZ, 0x7610, R75 ;  /* 0x00007610ff077816 */ /* 0x001fca000000004b */
[----:B------:R0:W-:Y:S02]  /*27e0*/  STL [R1], R7 ;  /* 0x0000000701007387 */ /* 0x0001e40000100800 */
[----:B0-----:R-:W-:Y:S02]  /*27f0*/  PRMT R7, RZ, 0x5410, R11 ;  /* 0x00005410ff077816 */ /* 0x001fe4000000000b */
[----:B------:R-:W-:Y:S02]  /*2800*/  PRMT R11, RZ, 0x5410, R16 ;  /* 0x00005410ff0b7816 */ /* 0x000fe40000000010 */
[----:B------:R-:W-:Y:S02]  /*2810*/  PRMT R16, RZ, 0x7610, R18 ;  /* 0x00007610ff107816 */ /* 0x000fe40000000012 */
[----:B------:R-:W-:Y:S02]  /*2820*/  PRMT R18, RZ, 0x7610, R19 ;  /* 0x00007610ff127816 */ /* 0x000fe40000000013 */
[----:B------:R-:W-:-:S02]  /*2830*/  LOP3.LUT R19, R22, UR25, R93, 0x96, !PT ;  /* 0x0000001916137c12 */ /* 0x000fc4000f8e965d */
[----:B------:R-:W-:Y:S02]  /*2840*/  PRMT R22, RZ, 0x7610, R28 ;  /* 0x00007610ff167816 */ /* 0x000fe4000000001c */
[----:B------:R-:W-:Y:S02]  /*2850*/  PRMT R28, RZ, 0x7610, R31 ;  /* 0x00007610ff1c7816 */ /* 0x000fe4000000001f */
[----:B------:R-:W-:Y:S02]  /*2860*/  PRMT R31, RZ, 0x5410, R37 ;  /* 0x00005410ff1f7816 */ /* 0x000fe40000000025 */
[----:B------:R-:W-:Y:S02]  /*2870*/  PRMT R37, RZ, 0x5410, R48 ;  /* 0x00005410ff257816 */ /* 0x000fe40000000030 */
.L_x_28382:
[----:B------:R-:W-:-:S10]  /*2880*/  HFMA2.MMA R170, -RZ, RZ, 0, 2.384185791015625e-07 ;  /* 0x00000004ffaa7435 */ /* 0x000fd400000001ff */
        /* <DEDUP_REMOVED lines=48> */
.L_x_27606:
[----:B------:R-:W-:Y:S02]  /*2b90*/  IMAD.MOV.U32 R58, RZ, RZ, R152 ;  /* 0x000000ffff3a7224 */ /* 0x000fe400078e0098 */
.L_x_27607:
[----:B------:R-:W-:Y:S05]  /*2ba0*/  BSYNC B3 ;  /* 0x0000000000037941 */ /* 0x000fea0003800000 */
.L_x_27605:
        /* <DEDUP_REMOVED lines=16> */
.L_x_27611:
[----:B------:R-:W-:Y:S05]  /*2cb0*/  BSYNC B4 ;  /* 0x0000000000047941 */ /* 0x000fea0003800000 */
.L_x_27610:
        /* <DEDUP_REMOVED lines=44> */
.L_x_27609:
[----:B------:R-:W-:Y:S05]  /*2f80*/  BSYNC B3 ;  /* 0x0000000000037941 */ /* 0x000fea0003800000 */
.L_x_27608:
        /* <DEDUP_REMOVED lines=10> */
[----:B--2---:R-:W-:-:S04]  /*3030*/  FMUL.FTZ R52, R55, R52 ;  /* 0x0000003437347220 */ /* 0x004fc80000410000 */
[----:B------:R-:W-:Y:S02]  /*3040*/  @P2 FADD.FTZ R52, R44, R52 ;  /* 0x000000342c342221 */ /* 0x000fe40000010000 */
.L_x_27604:
[----:B------:R-:W-:Y:S05]  /*3050*/  BSYNC B2 ;  /* 0x0000000000027941 */ /* 0x000fea0003800000 */
.L_x_27603:
        /* <DEDUP_REMOVED lines=18> */
.L_x_27615:
[----:B------:R-:W-:Y:S02]  /*3180*/  IMAD.MOV.U32 R53, RZ, RZ, R152 ;  /* 0x000000ffff357224 */ /* 0x000fe400078e0098 */
.L_x_27616:
[----:B------:R-:W-:Y:S05]  /*3190*/  BSYNC B3 ;  /* 0x0000000000037941 */ /* 0x000fea0003800000 */
.L_x_27614:
        /* <DEDUP_REMOVED lines=16> */
.L_x_27620:
[----:B------:R-:W-:Y:S05]  /*32a0*/  BSYNC B4 ;  /* 0x0000000000047941 */ /* 0x000fea0003800000 */
.L_x_27619:
        /* <DEDUP_REMOVED lines=44> */
.L_x_27618:
[----:B------:R-:W-:Y:S05]  /*3570*/  BSYNC B3 ;  /* 0x0000000000037941 */ /* 0x000fea0003800000 */
.L_x_27617:
        /* <DEDUP_REMOVED lines=12> */
.L_x_27613:
[----:B------:R-:W-:Y:S05]  /*3640*/  BSYNC B2 ;  /* 0x0000000000027941 */ /* 0x000fea0003800000 */
.L_x_27612:
        /* <DEDUP_REMOVED lines=18> */
.L_x_27624:
[----:B------:R-:W-:Y:S02]  /*3770*/  IMAD.MOV.U32 R151, RZ, RZ, R152 ;  /* 0x000000ffff977224 */ /* 0x000fe400078e0098 */
.L_x_27625:
[----:B------:R-:W-:Y:S05]  /*3780*/  BSYNC B3 ;  /* 0x0000000000037941 */ /* 0x000fea0003800000 */
.L_x_27623:
        /* <DEDUP_REMOVED lines=16> */
.L_x_27629:
[----:B------:R-:W-:Y:S05]  /*3890*/  BSYNC B4 ;  /* 0x0000000000047941 */ /* 0x000fea0003800000 */
.L_x_27628:
        /* <DEDUP_REMOVED lines=44> */
.L_x_27627:
[----:B------:R-:W-:Y:S05]  /*3b60*/  BSYNC B3 ;  /* 0x0000000000037941 */ /* 0x000fea0003800000 */
.L_x_27626:
        /* <DEDUP_REMOVED lines=12> */
.L_x_27622:
[----:B------:R-:W-:Y:S05]  /*3c30*/  BSYNC B2 ;  /* 0x0000000000027941 */ /* 0x000fea0003800000 */
.L_x_27621:
        /* <DEDUP_REMOVED lines=18> */
.L_x_27633:
[----:B------:R-:W-:Y:S02]  /*3d60*/  MOV R55, R152 ;  /* 0x0000009800377202 */ /* 0x000fe40000000f00 */
.L_x_27634:
[----:B------:R-:W-:Y:S05]  /*3d70*/  BSYNC B3 ;  /* 0x0000000000037941 */ /* 0x000fea0003800000 */
.L_x_27632:
        /* <DEDUP_REMOVED lines=16> */
.L_x_27638:
[----:B------:R-:W-:Y:S05]  /*3e80*/  BSYNC B4 ;  /* 0x0000000000047941 */ /* 0x000fea0003800000 */
.L_x_27637:
        /* <DEDUP_REMOVED lines=44> */
.L_x_27636:
[----:B------:R-:W-:Y:S05]  /*4150*/  BSYNC B3 ;  /* 0x0000000000037941 */ /* 0x000fea0003800000 */
.L_x_27635:
        /* <DEDUP_REMOVED lines=12> */
.L_x_27631:
[----:B------:R-:W-:Y:S05]  /*4220*/  BSYNC B2 ;  /* 0x0000000000027941 */ /* 0x000fea0003800000 */
.L_x_27630:
        /* <DEDUP_REMOVED lines=18> */
.L_x_27642:
[----:B------:R-:W-:Y:S02]  /*4350*/  IMAD.MOV.U32 R151, RZ, RZ, R152 ;  /* 0x000000ffff977224 */ /* 0x000fe400078e0098 */
.L_x_27643:
[----:B------:R-:W-:Y:S05]  /*4360*/  BSYNC B3 ;  /* 0x0000000000037941 */ /* 0x000fea0003800000 */
.L_x_27641:
        /* <DEDUP_REMOVED lines=16> */
.L_x_27647:
[----:B------:R-:W-:Y:S05]  /*4470*/  BSYNC B4 ;  /* 0x0000000000047941 */ /* 0x000fea0003800000 */
.L_x_27646:
        /* <DEDUP_REMOVED lines=44> */
.L_x_27645:
[----:B------:R-:W-:Y:S05]  /*4740*/  BSYNC B3 ;  /* 0x0000000000037941 */ /* 0x000fea0003800000 */
.L_x_27644:
[----:B------:R-:W2:Y:S01]  /*4750*/  LDL R59, [R1+0x1ac] ;  /* 0x0001ac00013b7983 */ /* 0x000ea20000100800 */
        /* <DEDUP_REMOVED lines=9> */
[----:B--2---:R-:W-:-:S04]  /*47f0*/  FMUL.FTZ R56, R59, R56 ;  /* 0x000000383b387220 */ /* 0x004fc80000410000 */
[----:B------:R-:W-:Y:S02]  /*4800*/  @P2 FADD.FTZ R56, R48, R56 ;  /* 0x0000003830382221 */ /* 0x000fe40000010000 */
.L_x_27640:
[----:B------:R-:W-:Y:S05]  /*4810*/  BSYNC B2 ;  /* 0x0000000000027941 */ /* 0x000fea0003800000 */
.L_x_27639:
        /* <DEDUP_REMOVED lines=18> */
.L_x_27651:
[----:B------:R-:W-:Y:S02]  /*4940*/  IMAD.MOV.U32 R57, RZ, RZ, R152 ;  /* 0x000000ffff397224 */ /* 0x000fe400078e0098 */
.L_x_27652:
[----:B------:R-:W-:Y:S05]  /*4950*/  BSYNC B3 ;  /* 0x0000000000037941 */ /* 0x000fea0003800000 */
.L_x_27650:
        /* <DEDUP_REMOVED lines=16> */
.L_x_27656:
[----:B------:R-:W-:Y:S05]  /*4a60*/  BSYNC B4 ;  /* 0x0000000000047941 */ /* 0x000fea0003800000 */
.L_x_27655:
        /* <DEDUP_REMOVED lines=44> */
.L_x_27654:
[----:B------:R-:W-:Y:S05]  /*4d30*/  BSYNC B3 ;  /* 0x0000000000037941 */ /* 0x000fea0003800000 */
.L_x_27653:
        /* <DEDUP_REMOVED lines=12> */
.L_x_27649:
[----:B------:R-:W-:Y:S05]  /*4e00*/  BSYNC B2 ;  /* 0x0000000000027941 */ /* 0x000fea0003800000 */
.L_x_27648:
        /* <DEDUP_REMOVED lines=18> */
.L_x_27660:
[----:B------:R-:W-:Y:S02]  /*4f30*/  IMAD.MOV.U32 R151, RZ, RZ, R152 ;  /* 0x000000ffff977224 */ /* 0x000fe400078e0098 */
.L_x_27661:
[----:B------:R-:W-:Y:S05]  /*4f40*/  BSYNC B3 ;  /* 0x0000000000037941 */ /* 0x000fea0003800000 */
.L_x_27659:
        /* <DEDUP_REMOVED lines=16> */
.L_x_27665:
[----:B------:R-:W-:Y:S05]  /*5050*/  BSYNC B4 ;  /* 0x0000000000047941 */ /* 0x000fea0003800000 */
.L_x_27664:
        /* <DEDUP_REMOVED lines=44> */
.L_x_27663:
[----:B------:R-:W-:Y:S05]  /*5320*/  BSYNC B3 ;  /* 0x0000000000037941 */ /* 0x000fea0003800000 */
.L_x_27662:
[----:B------:R-:W2:Y:S01]  /*5330*/  LDL R171, [R1+0x1a4] ;  /* 0x0001a40001ab7983 */ /* 0x000ea20000100800 */
        /* <DEDUP_REMOVED lines=11> */
.L_x_27658:
[----:B------:R-:W-:Y:S05]  /*53f0*/  BSYNC B2 ;  /* 0x0000000000027941 */ /* 0x000fea0003800000 */
.L_x_27657:
        /* <DEDUP_REMOVED lines=18> */
.L_x_27669:
[----:B------:R-:W-:Y:S02]  /*5520*/  IMAD.MOV.U32 R59, RZ, RZ, R152 ;  /* 0x000000ffff3b7224 */ /* 0x000fe400078e0098 */
.L_x_27670:
[----:B------:R-:W-:Y:S05]  /*5530*/  BSYNC B3 ;  /* 0x0000000000037941 */ /* 0x000fea0003800000 */
.L_x_27668:
        /* <DEDUP_REMOVED lines=16> */
.L_x_27674:
[----:B------:R-:W-:Y:S05]  /*5640*/  BSYNC B4 ;  /* 0x0000000000047941 */ /* 0x000fea0003800000 */
.L_x_27673:
        /* <DEDUP_REMOVED lines=44> */
.L_x_27672:
[----:B------:R-:W-:Y:S05]  /*5910*/  BSYNC B3 ;  /* 0x0000000000037941 */ /* 0x000fea0003800000 */
.L_x_27671:
[----:B------:R-:W2:Y:S01]  /*5920*/  LDL R170, [R1+0x1a0] ;  /* 0x0001a00001aa7983 */ /* 0x000ea20000100800 */
        /* <DEDUP_REMOVED lines=11> */
.L_x_27667:
[----:B------:R-:W-:Y:S05]  /*59e0*/  BSYNC B2 ;  /* 0x0000000000027941 */ /* 0x000fea0003800000 */
.L_x_27666:
        /* <DEDUP_REMOVED lines=26> */
.L_x_27676:
[----:B------:R-:W-:Y:S05]  /*5b90*/  BSYNC B2 ;  /* 0x0000000000027941 */ /* 0x000fea0003800000 */
.L_x_27675:
[----:B------:R-:W-:Y:S02]  /*5ba0*/  IADD3 R134, R134, 0x20, RZ ;  /* 0x0000002086867810 */ /* 0x000fe40007ffe0ff */
[----:B------:R-:W-:Y:S02]  /*5bb0*/  IADD3 R133, R133, 0x20, RZ ;  /* 0x0000002085857810 */ /* 0x000fe40007ffe0ff */
.L_x_27602:
[----:B------:R-:W-:Y:S05]  /*5bc0*/  BSYNC B1 ;  /* 0x0000000000017941 */ /* 0x000fea0003800000 */
.L_x_27601:
        /* <DEDUP_REMOVED lines=31> */
.L_x_27682:
[----:B------:R-:W-:Y:S02]  /*5dc0*/  IMAD.MOV.U32 R66, RZ, RZ, R152 ;  /* 0x000000ffff427224 */ /* 0x000fe400078e0098 */
.L_x_27683:
[----:B------:R-:W-:Y:S05]  /*5dd0*/  BSYNC B3 ;  /* 0x0000000000037941 */ /* 0x000fea0003800000 */
.L_x_27681:
        /* <DEDUP_REMOVED lines=16> */
.L_x_27687:
[----:B------:R-:W-:Y:S05]  /*5ee0*/  BSYNC B4 ;  /* 0x0000000000047941 */ /* 0x000fea0003800000 */
.L_x_27686:
        /* <DEDUP_REMOVED lines=44> */
.L_x_27685:
[----:B------:R-:W-:Y:S05]  /*61b0*/  BSYNC B3 ;  /* 0x0000000000037941 */ /* 0x000fea0003800000 */
.L_x_27684:
        /* <DEDUP_REMOVED lines=12> */
.L_x_27680:
[----:B------:R-:W-:Y:S05]  /*6280*/  BSYNC B2 ;  /* 0x0000000000027941 */ /* 0x000fea0003800000 */
.L_x_27679:
        /* <DEDUP_REMOVED lines=18> */
.L_x_27691:
[----:B------:R-:W-:Y:S02]  /*63b0*/  MOV R61, R152 ;  /* 0x00000098003d7202 */ /* 0x000fe40000000f00 */
.L_x_27692:
[----:B------:R-:W-:Y:S05]  /*63c0*/  BSYNC B3 ;  /* 0x0000000000037941 */ /* 0x000fea0003800000 */
.L_x_27690:
        /* <DEDUP_REMOVED lines=16> */
.L_x_27696:
[----:B------:R-:W-:Y:S05]  /*64d0*/  BSYNC B4 ;  /* 0x0000000000047941 */ /* 0x000fea0003800000 */
.L_x_27695:
        /* <DEDUP_REMOVED lines=44> */
.L_x_27694:
[----:B------:R-:W-:Y:S05]  /*67a0*/  BSYNC B3 ;  /* 0x0000000000037941 */ /* 0x000fea0003800000 */
.L_x_27693:
        /* <DEDUP_REMOVED lines=12> */
.L_x_27689:
[----:B------:R-:W-:Y:S05]  /*6870*/  BSYNC B2 ;  /* 0x0000000000027941 */ /* 0x000fea0003800000 */
.L_x_27688:
        /* <DEDUP_REMOVED lines=18> */
.L_x_27700:
[----:B------:R-:W-:Y:S02]  /*69a0*/  IMAD.MOV.U32 R151, RZ, RZ, R152 ;  /* 0x000000ffff977224 */ /* 0x000fe400078e0098 */
.L_x_27701:
[----:B------:R-:W-:Y:S05]  /*69b0*/  BSYNC B3 ;  /* 0x0000000000037941 */ /* 0x000fea0003800000 */
.L_x_27699:
        /* <DEDUP_REMOVED lines=16> */
.L_x_27705:
[----:B------:R-:W-:Y:S05]  /*6ac0*/  BSYNC B4 ;  /* 0x0000000000047941 */ /* 0x000fea0003800000 */
.L_x_27704:
        /* <DEDUP_REMOVED lines=44> */
.L_x_27703:
[----:B------:R-:W-:Y:S05]  /*6d90*/  BSYNC B3 ;  /* 0x0000000000037941 */ /* 0x000fea0003800000 */
.L_x_27702:
        /* <DEDUP_REMOVED lines=12> */
.L_x_27698:
[----:B------:R-:W-:Y:S05]  /*6e60*/  BSYNC B2 ;  /* 0x0000000000027941 */ /* 0x000fea0003800000 */
.L_x_27697:
        /* <DEDUP_REMOVED lines=18> */
.L_x_27709:
[----:B------:R-:W-:Y:S02]  /*6f90*/  IMAD.MOV.U32 R63, RZ, RZ, R152 ;  /* 0x000000ffff3f7224 */ /* 0x000fe400078e0098 */
.L_x_27710:
[----:B------:R-:W-:Y:S05]  /*6fa0*/  BSYNC B3 ;  /* 0x0000000000037941 */ /* 0x000fea0003800000 */
.L_x_27708:
        /* <DEDUP_REMOVED lines=16> */
.L_x_27714:
[----:B------:R-:W-:Y:S05]  /*70b0*/  BSYNC B4 ;  /* 0x0000000000047941 */ /* 0x000fea0003800000 */
.L_x_27713:
        /* <DEDUP_REMOVED lines=44> */
.L_x_27712:
[----:B------:R-:W-:Y:S05]  /*7380*/  BSYNC B3 ;  /* 0x0000000000037941 */ /* 0x000fea0003800000 */
.L_x_27711:
        /* <DEDUP_REMOVED lines=12> */
.L_x_27707:
[----:B------:R-:W-:Y:S05]  /*7450*/  BSYNC B2 ;  /* 0x0000000000027941 */ /* 0x000fea0003800000 */
.L_x_27706:
        /* <DEDUP_REMOVED lines=18> */
.L_x_27718:
[----:B------:R-:W-:Y:S02]  /*7580*/  IMAD.MOV.U32 R151, RZ, RZ, R152 ;  /* 0x000000ffff977224 */ /* 0x000fe400078e0098 */
.L_x_27719:
[----:B------:R-:W-:Y:S05]  /*7590*/  BSYNC B3 ;  /* 0x0000000000037941 */ /* 0x000fea0003800000 */
.L_x_27717:
        /* <DEDUP_REMOVED lines=16> */
.L_x_27723:
[----:B------:R-:W-:Y:S05]  /*76a0*/  BSYNC B4 ;  /* 0x0000000000047941 */ /* 0x000fea0003800000 */
.L_x_27722:
        /* <DEDUP_REMOVED lines=44> */
.L_x_27721:
[----:B------:R-:W-:Y:S05]  /*7970*/  BSYNC B3 ;  /* 0x0000000000037941 */ /* 0x000fea0003800000 */
.L_x_27720:
        /* <DEDUP_REMOVED lines=12> */
.L_x_27716:
[----:B------:R-:W-:Y:S05]  /*7a40*/  BSYNC B2 ;  /* 0x0000000000027941 */ /* 0x000fea0003800000 */
.L_x_27715:
        /* <DEDUP_REMOVED lines=18> */
.L_x_27727:
[----:B------:R-:W-:Y:S02]  /*7b70*/  IMAD.MOV.U32 R65, RZ, RZ, R152 ;  /* 0x000000ffff417224 */ /* 0x000fe400078e0098 */
.L_x_27728:
[----:B------:R-:W-:Y:S05]  /*7b80*/  BSYNC B3 ;  /* 0x0000000000037941 */ /* 0x000fea0003800000 */
.L_x_27726:
        /* <DEDUP_REMOVED lines=16> */
.L_x_27732:
[----:B------:R-:W-:Y:S05]  /*7c90*/  BSYNC B4 ;  /* 0x0000000000047941 */ /* 0x000fea0003800000 */
.L_x_27731:
        /* <DEDUP_REMOVED lines=44> */
.L_x_27730:
[----:B------:R-:W-:Y:S05]  /*7f60*/  BSYNC B3 ;  /* 0x0000000000037941 */ /* 0x000fea0003800000 */
.L_x_27729:
[----:B------:R-:W2:Y:S01]  /*7f70*/  LDL R151, [R1+0x188] ;  /* 0x0001880001977983 */ /* 0x000ea20000100800 */
        /* <DEDUP_REMOVED lines=11> */
.L_x_27725:
[----:B------:R-:W-:Y:S05]  /*8030*/  BSYNC B2 ;  /* 0x0000000000027941 */ /* 0x000fea0003800000 */
.L_x_27724:
        /* <DEDUP_REMOVED lines=18> */
.L_x_27736:
[----:B------:R-:W-:Y:S02]  /*8160*/  IMAD.MOV.U32 R151, RZ, RZ, R152 ;  /* 0x000000ffff977224 */ /* 0x000fe400078e0098 */
.L_x_27737:
[----:B------:R-:W-:Y:S05]  /*8170*/  BSYNC B3 ;  /* 0x0000000000037941 */ /* 0x000fea0003800000 */
.L_x_27735:
        /* <DEDUP_REMOVED lines=16> */
.L_x_27741:
[----:B------:R-:W-:Y:S05]  /*8280*/  BSYNC B4 ;  /* 0x0000000000047941 */ /* 0x000fea0003800000 */
.L_x_27740:
        /* <DEDUP_REMOVED lines=44> */
.L_x_27739:
[----:B------:R-:W-:Y:S05]  /*8550*/  BSYNC B3 ;  /* 0x0000000000037941 */ /* 0x000fea0003800000 */
.L_x_27738:
        /* <DEDUP_REMOVED lines=12> */
.L_x_27734:
[----:B------:R-:W-:Y:S05]  /*8620*/  BSYNC B2 ;  /* 0x0000000000027941 */ /* 0x000fea0003800000 */
.L_x_27733:
        /* <DEDUP_REMOVED lines=18> */
.L_x_27745:
[----:B------:R-:W-:Y:S02]  /*8750*/  IMAD.MOV.U32 R67, RZ, RZ, R152 ;  /* 0x000000ffff437224 */ /* 0x000fe400078e0098 */
.L_x_27746:
[----:B------:R-:W-:Y:S05]  /*8760*/  BSYNC B3 ;  /* 0x0000000000037941 */ /* 0x000fea0003800000 */
.L_x_27744:
        /* <DEDUP_REMOVED lines=16> */
.L_x_27750:
[----:B------:R-:W-:Y:S05]  /*8870*/  BSYNC B4 ;  /* 0x0000000000047941 */ /* 0x000fea0003800000 */
.L_x_27749:
        /* <DEDUP_REMOVED lines=44> */
.L_x_27748:
[----:B------:R-:W-:Y:S05]  /*8b40*/  BSYNC B3 ;  /* 0x0000000000037941 */ /* 0x000fea0003800000 */
.L_x_27747:
        /* <DEDUP_REMOVED lines=12> */
.L_x_27743:
[----:B------:R-:W-:Y:S05]  /*8c10*/  BSYNC B2 ;  /* 0x0000000000027941 */ /* 0x000fea0003800000 */
.L_x_27742:
        /* <DEDUP_REMOVED lines=26> */
.L_x_27752:
[----:B------:R-:W-:Y:S05]  /*8dc0*/  BSYNC B2 ;  /* 0x0000000000027941 */ /* 0x000fea0003800000 */
.L_x_27751:
[----:B------:R-:W-:Y:S02]  /*8dd0*/  IADD3 R134, R134, 0x20, RZ ;  /* 0x0000002086867810 */ /* 0x000fe40007ffe0ff */
[----:B------:R-:W-:Y:S02]  /*8de0*/  IADD3 R133, R133, 0x20, RZ ;  /* 0x0000002085857810 */ /* 0x000fe40007ffe0ff */
.L_x_27678:
[----:B------:R-:W-:Y:S05]  /*8df0*/  BSYNC B1 ;  /* 0x0000000000017941 */ /* 0x000fea0003800000 */
.L_x_27677:
        /* <DEDUP_REMOVED lines=31> */
.L_x_27758:
[----:B------:R-:W-:Y:S02]  /*8ff0*/  IMAD.MOV.U32 R74, RZ, RZ, R152 ;  /* 0x000000ffff4a7224 */ /* 0x000fe400078e0098 */
.L_x_27759:
[----:B------:R-:W-:Y:S05]  /*9000*/  BSYNC B3 ;  /* 0x0000000000037941 */ /* 0x000fea0003800000 */
.L_x_27757:
        /* <DEDUP_REMOVED lines=16> */
.L_x_27763:
[----:B------:R-:W-:Y:S05]  /*9110*/  BSYNC B4 ;  /* 0x0000000000047941 */ /* 0x000fea0003800000 */
.L_x_27762:
        /* <DEDUP_REMOVED lines=44> */
.L_x_27761:
[----:B------:R-:W-:Y:S05]  /*93e0*/  BSYNC B3 ;  /* 0x0000000000037941 */ /* 0x000fea0003800000 */
.L_x_27760:
        /* <DEDUP_REMOVED lines=12> */
.L_x_27756:
[----:B------:R-:W-:Y:S05]  /*94b0*/  BSYNC B2 ;  /* 0x0000000000027941 */ /* 0x000fea0003800000 */
.L_x_27755:
        /* <DEDUP_REMOVED lines=18> */
.L_x_27767:
[----:B------:R-:W-:Y:S02]  /*95e0*/  IMAD.MOV.U32 R69, RZ, RZ, R152 ;  /* 0x000000ffff457224 */ /* 0x000fe400078e0098 */
.L_x_27768:
[----:B------:R-:W-:Y:S05]  /*95f0*/  BSYNC B3 ;  /* 0x0000000000037941 */ /* 0x000fea0003800000 */
.L_x_27766:
        /* <DEDUP_REMOVED lines=16> */
.L_x_27772:
[----:B------:R-:W-:Y:S05]  /*9700*/  BSYNC B4 ;  /* 0x0000000000047941 */ /* 0x000fea0003800000 */
.L_x_27771:
        /* <DEDUP_REMOVED lines=44> */
.L_x_27770:
[----:B------:R-:W-:Y:S05]  /*99d0*/  BSYNC B3 ;  /* 0x0000000000037941 */ /* 0x000fea0003800000 */
.L_x_27769:
        /* <DEDUP_REMOVED lines=12> */
.L_x_27765:
[----:B------:R-:W-:Y:S05]  /*9aa0*/  BSYNC B2 ;  /* 0x0000000000027941 */ /* 0x000fea0003800000 */
.L_x_27764:
        /* <DEDUP_REMOVED lines=18> */
.L_x_27776:
[----:B------:R-:W-:Y:S02]  /*9bd0*/  IMAD.MOV.U32 R151, RZ, RZ, R152 ;  /* 0x000000ffff977224 */ /* 0x000fe400078e0098 */
.L_x_27777:
[----:B------:R-:W-:Y:S05]  /*9be0*/  BSYNC B3 ;  /* 0x0000000000037941 */ /* 0x000fea0003800000 */
.L_x_27775:
        /* <DEDUP_REMOVED lines=16> */
.L_x_27781:
[----:B------:R-:W-:Y:S05]  /*9cf0*/  BSYNC B4 ;  /* 0x0000000000047941 */ /* 0x000fea0003800000 */
.L_x_27780:
        /* <DEDUP_REMOVED lines=44> */
.L_x_27779:
[----:B------:R-:W-:Y:S05]  /*9fc0*/  BSYNC B3 ;  /* 0x0000000000037941 */ /* 0x000fea0003800000 */
.L_x_27778:
        /* <DEDUP_REMOVED lines=12> */
.L_x_27774:
[----:B------:R-:W-:Y:S05]  /*a090*/  BSYNC B2 ;  /* 0x0000000000027941 */ /* 0x000fea0003800000 */
.L_x_27773:
        /* <DEDUP_REMOVED lines=18> */
.L_x_27785:
[----:B------:R-:W-:Y:S02]  /*a1c0*/  IMAD.MOV.U32 R71, RZ, RZ, R152 ;  /* 0x000000ffff477224 */ /* 0x000fe400078e0098 */
.L_x_27786:
[----:B------:R-:W-:Y:S05]  /*a1d0*/  BSYNC B3 ;  /* 0x0000000000037941 */ /* 0x000fea0003800000 */
.L_x_27784:
        /* <DEDUP_REMOVED lines=16> */
.L_x_27790:
[----:B------:R-:W-:Y:S05]  /*a2e0*/  BSYNC B4 ;  /* 0x0000000000047941 */ /* 0x000fea0003800000 */
.L_x_27789:
        /* <DEDUP_REMOVED lines=44> */
.L_x_27788:
[----:B------:R-:W-:Y:S05]  /*a5b0*/  BSYNC B3 ;  /* 0x0000000000037941 */ /* 0x000fea0003800000 */
.L_x_27787:
        /* <DEDUP_REMOVED lines=12> */
.L_x_27783:
[----:B------:R-:W-:Y:S05]  /*a680*/  BSYNC B2 ;  /* 0x0000000000027941 */ /* 0x000fea0003800000 */
.L_x_27782:
        /* <DEDUP_REMOVED lines=18> */
.L_x_27794:
[----:B------:R-:W-:Y:S02]  /*a7b0*/  IMAD.MOV.U32 R151, RZ, RZ, R152 ;  /* 0x000000ffff977224 */ /* 0x000fe400078e0098 */
.L_x_27795:
[----:B------:R-:W-:Y:S05]  /*a7c0*/  BSYNC B3 ;  /* 0x0000000000037941 */ /* 0x000fea0003800000 */
.L_x_27793:
        /* <DEDUP_REMOVED lines=16> */
.L_x_27799:
[----:B------:R-:W-:Y:S05]  /*a8d0*/  BSYNC B4 ;  /* 0x0000000000047941 */ /* 0x000fea0003800000 */
.L_x_27798:
        /* <DEDUP_REMOVED lines=44> */
.L_x_27797:
[----:B------:R-:W-:Y:S05]  /*aba0*/  BSYNC B3 ;  /* 0x0000000000037941 */ /* 0x000fea0003800000 */
.L_x_27796:
        /* <DEDUP_REMOVED lines=12> */
.L_x_27792:
[----:B------:R-:W-:Y:S05]  /*ac70*/  BSYNC B2 ;  /* 0x0000000000027941 */ /* 0x000fea0003800000 */
.L_x_27791:
        /* <DEDUP_REMOVED lines=18> */
.L_x_27803:
[----:B------:R-:W-:Y:S02]  /*ada0*/  IMAD.MOV.U32 R73, RZ, RZ, R152 ;  /* 0x000000ffff497224 */ /* 0x000fe400078e0098 */
.L_x_27804:
[----:B------:R-:W-:Y:S05]  /*adb0*/  BSYNC B3 ;  /* 0x0000000000037941 */ /* 0x000fea0003800000 */
.L_x_27802:
        /* <DEDUP_REMOVED lines=16> */
.L_x_27808:
[----:B------:R-:W-:Y:S05]  /*aec0*/  BSYNC B4 ;  /* 0x0000000000047941 */ /* 0x000fea0003800000 */
.L_x_27807:
        /* <DEDUP_REMOVED lines=44> */
.L_x_27806:
[----:B------:R-:W-:Y:S05]  /*b190*/  BSYNC B3 ;  /* 0x0000000000037941 */ /* 0x000fea0003800000 */
.L_x_27805:
        /* <DEDUP_REMOVED lines=12> */
.L_x_27801:
[----:B------:R-:W-:Y:S05]  /*b260*/  BSYNC B2 ;  /* 0x0000000000027941 */ /* 0x000fea0003800000 */
.L_x_27800:
        /* <DEDUP_REMOVED lines=18> */
.L_x_27812:
[----:B------:R-:W-:Y:S02]  /*b390*/  IMAD.MOV.U32 R151, RZ, RZ, R152 ;  /* 0x000000ffff977224 */ /* 0x000fe400078e0098 */
.L_x_27813:
[----:B------:R-:W-:Y:S05]  /*b3a0*/  BSYNC B3 ;  /* 0x0000000000037941 */ /* 0x000fea0003800000 */
.L_x_27811:
        /* <DEDUP_REMOVED lines=16> */
.L_x_27817:
[----:B------:R-:W-:Y:S05]  /*b4b0*/  BSYNC B4 ;  /* 0x0000000000047941 */ /* 0x000fea0003800000 */
.L_x_27816:
        /* <DEDUP_REMOVED lines=44> */
.L_x_27815:
[----:B------:R-:W-:Y:S05]  /*b780*/  BSYNC B3 ;  /* 0x0000000000037941 */ /* 0x000fea0003800000 */
.L_x_27814:
        /* <DEDUP_REMOVED lines=12> */
.L_x_27810:
[----:B------:R-:W-:Y:S05]  /*b850*/  BSYNC B2 ;  /* 0x0000000000027941 */ /* 0x000fea0003800000 */
.L_x_27809:
        /* <DEDUP_REMOVED lines=18> */
.L_x_27821:
[----:B------:R-:W-:Y:S02]  /*b980*/  IMAD.MOV.U32 R75, RZ, RZ, R152 ;  /* 0x000000ffff4b7224 */ /* 0x000fe400078e0098 */
.L_x_27822:
[----:B------:R-:W-:Y:S05]  /*b990*/  BSYNC B3 ;  /* 0x0000000000037941 */ /* 0x000fea0003800000 */
.L_x_27820:
        /* <DEDUP_REMOVED lines=16> */
.L_x_27826:
[----:B------:R-:W-:Y:S05]  /*baa0*/  BSYNC B4 ;  /* 0x0000000000047941 */ /* 0x000fea0003800000 */
.L_x_27825:
        /* <DEDUP_REMOVED lines=44> */
.L_x_27824:
[----:B------:R-:W-:Y:S05]  /*bd70*/  BSYNC B3 ;  /* 0x0000000000037941 */ /* 0x000fea0003800000 */
.L_x_27823:
        /* <DEDUP_REMOVED lines=12> */
.L_x_27819:
[----:B------:R-:W-:Y:S05]  /*be40*/  BSYNC B2 ;  /* 0x0000000000027941 */ /* 0x000fea0003800000 */
.L_x_27818:
        /* <DEDUP_REMOVED lines=26> */
.L_x_27828:
[----:B------:R-:W-:Y:S05]  /*bff0*/  BSYNC B2 ;  /* 0x0000000000027941 */ /* 0x000fea0003800000 */
.L_x_27827:
[----:B------:R-:W-:Y:S02]  /*c000*/  IADD3 R134, R134, 0x20, RZ ;  /* 0x0000002086867810 */ /* 0x000fe40007ffe0ff */
[----:B------:R-:W-:Y:S02]  /*c010*/  IADD3 R133, R133, 0x20, RZ ;  /* 0x0000002085857810 */ /* 0x000fe40007ffe0ff */
.L_x_27754:
[----:B------:R-:W-:Y:S05]  /*c020*/  BSYNC B1 ;  /* 0x0000000000017941 */ /* 0x000fea0003800000 */
.L_x_27753:
        /* <DEDUP_REMOVED lines=31> */
.L_x_27834:
[----:B------:R-:W-:Y:S02]  /*c220*/  IMAD.MOV.U32 R82, RZ, RZ, R152 ;  /* 0x000000ffff527224 */ /* 0x000fe400078e0098 */
.L_x_27835:
[----:B------:R-:W-:Y:S05]  /*c230*/  BSYNC B3 ;  /* 0x0000000000037941 */ /* 0x000fea0003800000 */
.L_x_27833:
        /* <DEDUP_REMOVED lines=16> */
.L_x_27839:
[----:B------:R-:W-:Y:S05]  /*c340*/  BSYNC B4 ;  /* 0x0000000000047941 */ /* 0x000fea0003800000 */
.L_x_27838:
        /* <DEDUP_REMOVED lines=44> */
.L_x_27837:
[----:B------:R-:W-:Y:S05]  /*c610*/  BSYNC B3 ;  /* 0x0000000000037941 */ /* 0x000fea0003800000 */
.L_x_27836:
        /* <DEDUP_REMOVED lines=12> */
.L_x_27832:
[----:B------:R-:W-:Y:S05]  /*c6e0*/  BSYNC B2 ;  /* 0x0000000000027941 */ /* 0x000fea0003800000 */
.L_x_27831:
        /* <DEDUP_REMOVED lines=18> */
.L_x_27843:
[----:B------:R-:W-:Y:S02]  /*c810*/  IMAD.MOV.U32 R77, RZ, RZ, R152 ;  /* 0x000000ffff4d7224 */ /* 0x000fe400078e0098 */
.L_x_27844:
[----:B------:R-:W-:Y:S05]  /*c820*/  BSYNC B3 ;  /* 0x0000000000037941 */ /* 0x000fea0003800000 */
.L_x_27842:
        /* <DEDUP_REMOVED lines=16> */
.L_x_27848:
[----:B------:R-:W-:Y:S05]  /*c930*/  BSYNC B4 ;  /* 0x0000000000047941 */ /* 0x000fea0003800000 */
.L_x_27847:
        /* <DEDUP_REMOVED lines=44> */
.L_x_27846:
[----:B------:R-:W-:Y:S05]  /*cc00*/  BSYNC B3 ;  /* 0x0000000000037941 */ /* 0x000fea0003800000 */
.L_x_27845:
        /* <DEDUP_REMOVED lines=12> */
.L_x_27841:
[----:B------:R-:W-:Y:S05]  /*ccd0*/  BSYNC B2 ;  /* 0x0000000000027941 */ /* 0x000fea0003800000 */
.L_x_27840:
        /* <DEDUP_REMOVED lines=18> */
.L_x_27852:
[----:B------:R-:W-:Y:S02]  /*ce00*/  IMAD.MOV.U32 R151, RZ, RZ, R152 ;  /* 0x000000ffff977224 */ /* 0x000fe400078e0098 */
.L_x_27853:
[----:B------:R-:W-:Y:S05]  /*ce10*/  BSYNC B3 ;  /* 0x0000000000037941 */ /* 0x000fea0003800000 */
.L_x_27851:
        /* <DEDUP_REMOVED lines=16> */
.L_x_27857:
[----:B------:R-:W-:Y:S05]  /*cf20*/  BSYNC B4 ;  /* 0x0000000000047941 */ /* 0x000fea0003800000 */
.L_x_27856:
        /* <DEDUP_REMOVED lines=44> */
.L_x_27855:
[----:B------:R-:W-:Y:S05]  /*d1f0*/  BSYNC B3 ;  /* 0x0000000000037941 */ /* 0x000fea0003800000 */
.L_x_27854:
        /* <DEDUP_REMOVED lines=12> */
.L_x_27850:
[----:B------:R-:W-:Y:S05]  /*d2c0*/  BSYNC B2 ;  /* 0x0000000000027941 */ /* 0x000fea0003800000 */
.L_x_27849:
        /* <DEDUP_REMOVED lines=18> */
.L_x_27861:
[----:B------:R-:W-:Y:S02]  /*d3f0*/  IMAD.MOV.U32 R79, RZ, RZ, R152 ;  /* 0x000000ffff4f7224 */ /* 0x000fe400078e0098 */
.L_x_27862:
[----:B------:R-:W-:Y:S05]  /*d400*/  BSYNC B3 ;  /* 0x0000000000037941 */ /* 0x000fea0003800000 */
.L_x_27860:
        /* <DEDUP_REMOVED lines=16> */
.L_x_27866:
[----:B------:R-:W-:Y:S05]  /*d510*/  BSYNC B4 ;  /* 0x0000000000047941 */ /* 0x000fea0003800000 */
.L_x_27865:
        /* <DEDUP_REMOVED lines=44> */
.L_x_27864:
[----:B------:R-:W-:Y:S05]  /*d7e0*/  BSYNC B3 ;  /* 0x0000000000037941 */ /* 0x000fea0003800000 */
.L_x_27863:
        /* <DEDUP_REMOVED lines=12> */
.L_x_27859:
[----:B------:R-:W-:Y:S05]  /*d8b0*/  BSYNC B2 ;  /* 0x0000000000027941 */ /* 0x000fea0003800000 */
.L_x_27858:
        /* <DEDUP_REMOVED lines=18> */
.L_x_27870:
[----:B------:R-:W-:Y:S02]  /*d9e0*/  IMAD.MOV.U32 R151, RZ, RZ, R152 ;  /* 0x000000ffff977224 */ /* 0x000fe400078e0098 */
.L_x_27871:
[----:B------:R-:W-:Y:S05]  /*d9f0*/  BSYNC B3 ;  /* 0x0000000000037941 */ /* 0x000fea0003800000 */
.L_x_27869:
        /* <DEDUP_REMOVED lines=16> */
.L_x_27875:
[----:B------:R-:W-:Y:S05]  /*db00*/  BSYNC B4 ;  /* 0x0000000000047941 */ /* 0x000fea0003800000 */
.L_x_27874:
        /* <DEDUP_REMOVED lines=44> */
.L_x_27873:
[----:B------:R-:W-:Y:S05]  /*ddd0*/  BSYNC B3 ;  /* 0x0000000000037941 */ /* 0x000fea0003800000 */
.L_x_27872:
        /* <DEDUP_REMOVED lines=12> */
.L_x_27868:
[----:B------:R-:W-:Y:S05]  /*dea0*/  BSYNC B2 ;  /* 0x0000000000027941 */ /* 0x000fea0003800000 */
.L_x_27867:
        /* <DEDUP_REMOVED lines=18> */
.L_x_27879:
[----:B------:R-:W-:Y:S02]  /*dfd0*/  IMAD.MOV.U32 R81, RZ, RZ, R152 ;  /* 0x000000ffff517224 */ /* 0x000fe400078e0098 */
.L_x_27880:
[----:B------:R-:W-:Y:S05]  /*dfe0*/  BSYNC B3 ;  /* 0x0000000000037941 */ /* 0x000fea0003800000 */
.L_x_27878:
        /* <DEDUP_REMOVED lines=16> */
.L_x_27884:
[----:B------:R-:W-:Y:S05]  /*e0f0*/  BSYNC B4 ;  /* 0x0000000000047941 */ /* 0x000fea0003800000 */
.L_x_27883:
        /* <DEDUP_REMOVED lines=44> */
.L_x_27882:
[----:B------:R-:W-:Y:S05]  /*e3c0*/  BSYNC B3 ;  /* 0x0000000000037941 */ /* 0x000fea0003800000 */
.L_x_27881:
        /* <DEDUP_REMOVED lines=12> */
.L_x_27877:
[----:B------:R-:W-:Y:S05]  /*e490*/  BSYNC B2 ;  /* 0x0000000000027941 */ /* 0x000fea0003800000 */
.L_x_27876:
        /* <DEDUP_REMOVED lines=18> */
.L_x_27888:
[----:B------:R-:W-:Y:S02]  /*e5c0*/  IMAD.MOV.U32 R151, RZ, RZ, R152 ;  /* 0x000000ffff977224 */ /* 0x000fe400078e0098 */
.L_x_27889:
[----:B------:R-:W-:Y:S05]  /*e5d0*/  BSYNC B3 ;  /* 0x0000000000037941 */ /* 0x000fea0003800000 */
.L_x_27887:
        /* <DEDUP_REMOVED lines=16> */
.L_x_27893:
[----:B------:R-:W-:Y:S05]  /*e6e0*/  BSYNC B4 ;  /* 0x0000000000047941 */ /* 0x000fea0003800000 */
.L_x_27892:
        /* <DEDUP_REMOVED lines=44> */
.L_x_27891:
[----:B------:R-:W-:Y:S05]  /*e9b0*/  BSYNC B3 ;  /* 0x0000000000037941 */ /* 0x000fea0003800000 */
.L_x_27890:
        /* <DEDUP_REMOVED lines=12> */
.L_x_27886:
[----:B------:R-:W-:Y:S05]  /*ea80*/  BSYNC B2 ;  /* 0x0000000000027941 */ /* 0x000fea0003800000 */
.L_x_27885:
        /* <DEDUP_REMOVED lines=18> */
.L_x_27897:
[----:B------:R-:W-:Y:S02]  /*ebb0*/  IMAD.MOV.U32 R83, RZ, RZ, R152 ;  /* 0x000000ffff537224 */ /* 0x000fe400078e0098 */
.L_x_27898:
[----:B------:R-:W-:Y:S05]  /*ebc0*/  BSYNC B3 ;  /* 0x0000000000037941 */ /* 0x000fea0003800000 */
.L_x_27896:
        /* <DEDUP_REMOVED lines=16> */
.L_x_27902:
[----:B------:R-:W-:Y:S05]  /*ecd0*/  BSYNC B4 ;  /* 0x0000000000047941 */ /* 0x000fea0003800000 */
.L_x_27901:
        /* <DEDUP_REMOVED lines=44> */
.L_x_27900:
[----:B------:R-:W-:Y:S05]  /*efa0*/  BSYNC B3 ;  /* 0x0000000000037941 */ /* 0x000fea0003800000 */
.L_x_27899:
        /* <DEDUP_REMOVED lines=12> */
.L_x_27895:
[----:B------:R-:W-:Y:S05]  /*f070*/  BSYNC B2 ;  /* 0x0000000000027941 */ /* 0x000fea0003800000 */
.L_x_27894:
        /* <DEDUP_REMOVED lines=26> */
.L_x_27904:
[----:B------:R-:W-:Y:S05]  /*f220*/  BSYNC B2 ;  /* 0x0000000000027941 */ /* 0x000fea0003800000 */
.L_x_27903:
[----:B------:R-:W-:Y:S02]  /*f230*/  IADD3 R134, R134, 0x20, RZ ;  /* 0x0000002086867810 */ /* 0x000fe40007ffe0ff */
[----:B------:R-:W-:Y:S02]  /*f240*/  IADD3 R133, R133, 0x20, RZ ;  /* 0x0000002085857810 */ /* 0x000fe40007ffe0ff */
.L_x_27830:
[----:B------:R-:W-:Y:S05]  /*f250*/  BSYNC B1 ;  /* 0x0000000000017941 */ /* 0x000fea0003800000 */
.L_x_27829:
        /* <DEDUP_REMOVED lines=31> */
.L_x_27910:
[----:B------:R-:W-:Y:S02]  /*f450*/  IMAD.MOV.U32 R90, RZ, RZ, R152 ;  /* 0x000000ffff5a7224 */ /* 0x000fe400078e0098 */
.L_x_27911:
[----:B------:R-:W-:Y:S05]  /*f460*/  BSYNC B3 ;  /* 0x0000000000037941 */ /* 0x000fea0003800000 */
.L_x_27909:
        /* <DEDUP_REMOVED lines=16> */
.L_x_27915:
[----:B------:R-:W-:Y:S05]  /*f570*/  BSYNC B4 ;  /* 0x0000000000047941 */ /* 0x000fea0003800000 */
.L_x_27914:
        /* <DEDUP_REMOVED lines=44> */
.L_x_27913:
[----:B------:R-:W-:Y:S05]  /*f840*/  BSYNC B3 ;  /* 0x0000000000037941 */ /* 0x000fea0003800000 */
.L_x_27912:
        /* <DEDUP_REMOVED lines=12> */
.L_x_27908:
[----:B------:R-:W-:Y:S05]  /*f910*/  BSYNC B2 ;  /* 0x0000000000027941 */ /* 0x000fea0003800000 */
.L_x_27907:
        /* <DEDUP_REMOVED lines=18> */
.L_x_27919:
[----:B------:R-:W-:Y:S02]  /*fa40*/  IMAD.MOV.U32 R85, RZ, RZ, R152 ;  /* 0x000000ffff557224 */ /* 0x000fe400078e0098 */
.L_x_27920:
[----:B------:R-:W-:Y:S05]  /*fa50*/  BSYNC B3 ;  /* 0x0000000000037941 */ /* 0x000fea0003800000 */
.L_x_27918:
        /* <DEDUP_REMOVED lines=16> */
.L_x_27924:
[----:B------:R-:W-:Y:S05]  /*fb60*/  BSYNC B4 ;  /* 0x0000000000047941 */ /* 0x000fea0003800000 */
.L_x_27923:
        /* <DEDUP_REMOVED lines=44> */
.L_x_27922:
[----:B------:R-:W-:Y:S05]  /*fe30*/  BSYNC B3 ;  /* 0x0000000000037941 */ /* 0x000fea0003800000 */
.L_x_27921:
        /* <DEDUP_REMOVED lines=12> */
.L_x_27917:
[----:B------:R-:W-:Y:S05]  /*ff00*/  BSYNC B2 ;  /* 0x0000000000027941 */ /* 0x000fea0003800000 */
.L_x_27916:
        /* <DEDUP_REMOVED lines=18> */
.L_x_27928:
[----:B------:R-:W-:Y:S02]  /*10030*/  IMAD.MOV.U32 R151, RZ, RZ, R152 ;  /* 0x000000ffff977224 */ /* 0x000fe400078e0098 */
.L_x_27929:
[----:B------:R-:W-:Y:S05]  /*10040*/  BSYNC B3 ;  /* 0x0000000000037941 */ /* 0x000fea0003800000 */
.L_x_27927:
        /* <DEDUP_REMOVED lines=16> */
.L_x_27933:
[----:B------:R-:W-:Y:S05]  /*10150*/  BSYNC B4 ;  /* 0x0000000000047941 */ /* 0x000fea0003800000 */
.L_x_27932:
        /* <DEDUP_REMOVED lines=44> */
.L_x_27931:
[----:B------:R-:W-:Y:S05]  /*10420*/  BSYNC B3 ;  /* 0x0000000000037941 */ /* 0x000fea0003800000 */
.L_x_27930:
        /* <DEDUP_REMOVED lines=12> */
.L_x_27926:
[----:B------:R-:W-:Y:S05]  /*104f0*/  BSYNC B2 ;  /* 0x0000000000027941 */ /* 0x000fea0003800000 */
.L_x_27925:
        /* <DEDUP_REMOVED lines=18> */
.L_x_27937:
[----:B------:R-:W-:Y:S02]  /*10620*/  IMAD.MOV.U32 R87, RZ, RZ, R152 ;  /* 0x000000ffff577224 */ /* 0x000fe400078e0098 */
.L_x_27938:
[----:B------:R-:W-:Y:S05]  /*10630*/  BSYNC B3 ;  /* 0x0000000000037941 */ /* 0x000fea0003800000 */
.L_x_27936:
        /* <DEDUP_REMOVED lines=16> */
.L_x_27942:
[----:B------:R-:W-:Y:S05]  /*10740*/  BSYNC B4 ;  /* 0x0000000000047941 */ /* 0x000fea0003800000 */
.L_x_27941:
        /* <DEDUP_REMOVED lines=44> */
.L_x_27940:
[----:B------:R-:W-:Y:S05]  /*10a10*/  BSYNC B3 ;  /* 0x0000000000037941 */ /* 0x000fea0003800000 */
.L_x_27939:
        /* <DEDUP_REMOVED lines=12> */
.L_x_27935:
[----:B------:R-:W-:Y:S05]  /*10ae0*/  BSYNC B2 ;  /* 0x0000000000027941 */ /* 0x000fea0003800000 */
.L_x_27934:
        /* <DEDUP_REMOVED lines=18> */
.L_x_27946:
[----:B------:R-:W-:Y:S02]  /*10c10*/  IMAD.MOV.U32 R151, RZ, RZ, R152 ;  /* 0x000000ffff977224 */ /* 0x000fe400078e0098 */
.L_x_27947:
[----:B------:R-:W-:Y:S05]  /*10c20*/  BSYNC B3 ;  /* 0x0000000000037941 */ /* 0x000fea0003800000 */
.L_x_27945:
        /* <DEDUP_REMOVED lines=16> */
.L_x_27951:
[----:B------:R-:W-:Y:S05]  /*10d30*/  BSYNC B4 ;  /* 0x0000000000047941 */ /* 0x000fea0003800000 */
.L_x_27950:
        /* <DEDUP_REMOVED lines=44> */
.L_x_27949:
[----:B------:R-:W-:Y:S05]  /*11000*/  BSYNC B3 ;  /* 0x0000000000037941 */ /* 0x000fea0003800000 */
.L_x_27948:
        /* <DEDUP_REMOVED lines=12> */
.L_x_27944:
[----:B------:R-:W-:Y:S05]  /*110d0*/  BSYNC B2 ;  /* 0x0000000000027941 */ /* 0x000fea0003800000 */
.L_x_27943:
        /* <DEDUP_REMOVED lines=18> */
.L_x_27955:
[----:B------:R-:W-:Y:S02]  /*11200*/  IMAD.MOV.U32 R89, RZ, RZ, R152 ;  /* 0x000000ffff597224 */ /* 0x000fe400078e0098 */
.L_x_27956:
[----:B------:R-:W-:Y:S05]  /*11210*/  BSYNC B3 ;  /* 0x0000000000037941 */ /* 0x000fea0003800000 */
.L_x_27954:
        /* <DEDUP_REMOVED lines=16> */
.L_x_27960:
[----:B------:R-:W-:Y:S05]  /*11320*/  BSYNC B4 ;  /* 0x0000000000047941 */ /* 0x000fea0003800000 */
.L_x_27959:
        /* <DEDUP_REMOVED lines=44> */
.L_x_27958:
[----:B------:R-:W-:Y:S05]  /*115f0*/  BSYNC B3 ;  /* 0x0000000000037941 */ /* 0x000fea0003800000 */
.L_x_27957:
        /* <DEDUP_REMOVED lines=12> */
.L_x_27953:
[----:B------:R-:W-:Y:S05]  /*116c0*/  BSYNC B2 ;  /* 0x0000000000027941 */ /* 0x000fea0003800000 */
.L_x_27952:
        /* <DEDUP_REMOVED lines=18> */
.L_x_27964:
[----:B------:R-:W-:Y:S02]  /*117f0*/  MOV R151, R152 ;  /* 0x0000009800977202 */ /* 0x000fe40000000f00 */
.L_x_27965:
[----:B------:R-:W-:Y:S05]  /*11800*/  BSYNC B3 ;  /* 0x0000000000037941 */ /* 0x000fea0003800000 */
.L_x_27963:
        /* <DEDUP_REMOVED lines=16> */
.L_x_27969:
[----:B------:R-:W-:Y:S05]  /*11910*/  BSYNC B4 ;  /* 0x0000000000047941 */ /* 0x000fea0003800000 */
.L_x_27968:
        /* <DEDUP_REMOVED lines=44> */
.L_x_27967:
[----:B------:R-:W-:Y:S05]  /*11be0*/  BSYNC B3 ;  /* 0x0000000000037941 */ /* 0x000fea0003800000 */
.L_x_27966:
        /* <DEDUP_REMOVED lines=12> */
.L_x_27962:
[----:B------:R-:W-:Y:S05]  /*11cb0*/  BSYNC B2 ;  /* 0x0000000000027941 */ /* 0x000fea0003800000 */
.L_x_27961:
        /* <DEDUP_REMOVED lines=18> */
.L_x_27973:
[----:B------:R-:W-:Y:S02]  /*11de0*/  IMAD.MOV.U32 R91, RZ, RZ, R152 ;  /* 0x000000ffff5b7224 */ /* 0x000fe400078e0098 */
.L_x_27974:
[----:B------:R-:W-:Y:S05]  /*11df0*/  BSYNC B3 ;  /* 0x0000000000037941 */ /* 0x000fea0003800000 */
.L_x_27972:
        /* <DEDUP_REMOVED lines=16> */
.L_x_27978:
[----:B------:R-:W-:Y:S05]  /*11f00*/  BSYNC B4 ;  /* 0x0000000000047941 */ /* 0x000fea0003800000 */
.L_x_27977:
        /* <DEDUP_REMOVED lines=44> */
.L_x_27976:
[----:B------:R-:W-:Y:S05]  /*121d0*/  BSYNC B3 ;  /* 0x0000000000037941 */ /* 0x000fea0003800000 */
.L_x_27975:
        /* <DEDUP_REMOVED lines=12> */
.L_x_27971:
[----:B------:R-:W-:Y:S05]  /*122a0*/  BSYNC B2 ;  /* 0x0000000000027941 */ /* 0x000fea0003800000 */
.L_x_27970:
        /* <DEDUP_REMOVED lines=26> */
.L_x_27980:
[----:B------:R-:W-:Y:S05]  /*12450*/  BSYNC B2 ;  /* 0x0000000000027941 */ /* 0x000fea0003800000 */
.L_x_27979:
[----:B------:R-:W-:Y:S02]  /*12460*/  IADD3 R134, R134, 0x20, RZ ;  /* 0x0000002086867810 */ /* 0x000fe40007ffe0ff */
[----:B------:R-:W-:Y:S02]  /*12470*/  IADD3 R133, R133, 0x20, RZ ;  /* 0x0000002085857810 */ /* 0x000fe40007ffe0ff */
.L_x_27906:
[----:B------:R-:W-:Y:S05]  /*12480*/  BSYNC B1 ;  /* 0x0000000000017941 */ /* 0x000fea0003800000 */
.L_x_27905:
        /* <DEDUP_REMOVED lines=31> */
.L_x_27986:
[----:B------:R-:W-:Y:S02]  /*12680*/  IMAD.MOV.U32 R98, RZ, RZ, R152 ;  /* 0x000000ffff627224 */ /* 0x000fe400078e0098 */
.L_x_27987:
[----:B------:R-:W-:Y:S05]  /*12690*/  BSYNC B3 ;  /* 0x0000000000037941 */ /* 0x000fea0003800000 */
.L_x_27985:
        /* <DEDUP_REMOVED lines=16> */
.L_x_27991:
[----:B------:R-:W-:Y:S05]  /*127a0*/  BSYNC B4 ;  /* 0x0000000000047941 */ /* 0x000fea0003800000 */
.L_x_27990:
        /* <DEDUP_REMOVED lines=44> */
.L_x_27989:
[----:B------:R-:W-:Y:S05]  /*12a70*/  BSYNC B3 ;  /* 0x0000000000037941 */ /* 0x000fea0003800000 */
.L_x_27988:
        /* <DEDUP_REMOVED lines=12> */
.L_x_27984:
[----:B------:R-:W-:Y:S05]  /*12b40*/  BSYNC B2 ;  /* 0x0000000000027941 */ /* 0x000fea0003800000 */
.L_x_27983:
        /* <DEDUP_REMOVED lines=18> */
.L_x_27995:
[----:B------:R-:W-:Y:S02]  /*12c70*/  IMAD.MOV.U32 R93, RZ, RZ, R152 ;  /* 0x000000ffff5d7224 */ /* 0x000fe400078e0098 */
.L_x_27996:
[----:B------:R-:W-:Y:S05]  /*12c80*/  BSYNC B3 ;  /* 0x0000000000037941 */ /* 0x000fea0003800000 */
.L_x_27994:
        /* <DEDUP_REMOVED lines=16> */
.L_x_28000:
[----:B------:R-:W-:Y:S05]  /*12d90*/  BSYNC B4 ;  /* 0x0000000000047941 */ /* 0x000fea0003800000 */
.L_x_27999:
        /* <DEDUP_REMOVED lines=44> */
.L_x_27998:
[----:B------:R-:W-:Y:S05]  /*13060*/  BSYNC B3 ;  /* 0x0000000000037941 */ /* 0x000fea0003800000 */
.L_x_27997:
        /* <DEDUP_REMOVED lines=12> */
.L_x_27993:
[----:B------:R-:W-:Y:S05]  /*13130*/  BSYNC B2 ;  /* 0x0000000000027941 */ /* 0x000fea0003800000 */
.L_x_27992:
        /* <DEDUP_REMOVED lines=18> */
.L_x_28004:
[----:B------:R-:W-:Y:S02]  /*13260*/  IMAD.MOV.U32 R151, RZ, RZ, R152 ;  /* 0x000000ffff977224 */ /* 0x000fe400078e0098 */
.L_x_28005:
[----:B------:R-:W-:Y:S05]  /*13270*/  BSYNC B3 ;  /* 0x0000000000037941 */ /* 0x000fea0003800000 */
.L_x_28003:
        /* <DEDUP_REMOVED lines=16> */
.L_x_28009:
[----:B------:R-:W-:Y:S05]  /*13380*/  BSYNC B4 ;  /* 0x0000000000047941 */ /* 0x000fea0003800000 */
.L_x_28008:
        /* <DEDUP_REMOVED lines=44> */
.L_x_28007:
[----:B------:R-:W-:Y:S05]  /*13650*/  BSYNC B3 ;  /* 0x0000000000037941 */ /* 0x000fea0003800000 */
.L_x_28006:
        /* <DEDUP_REMOVED lines=12> */
.L_x_28002:
[----:B------:R-:W-:Y:S05]  /*13720*/  BSYNC B2 ;  /* 0x0000000000027941 */ /* 0x000fea0003800000 */
.L_x_28001:
        /* <DEDUP_REMOVED lines=18> */
.L_x_28013:
[----:B------:R-:W-:Y:S02]  /*13850*/  IMAD.MOV.U32 R95, RZ, RZ, R152 ;  /* 0x000000ffff5f7224 */ /* 0x000fe400078e0098 */
.L_x_28014:
[----:B------:R-:W-:Y:S05]  /*13860*/  BSYNC B3 ;  /* 0x0000000000037941 */ /* 0x000fea0003800000 */
.L_x_28012:
        /* <DEDUP_REMOVED lines=16> */
.L_x_28018:
[----:B------:R-:W-:Y:S05]  /*13970*/  BSYNC B4 ;  /* 0x0000000000047941 */ /* 0x000fea0003800000 */
.L_x_28017:
        /* <DEDUP_REMOVED lines=44> */
.L_x_28016:
[----:B------:R-:W-:Y:S05]  /*13c40*/  BSYNC B3 ;  /* 0x0000000000037941 */ /* 0x000fea0003800000 */
.L_x_28015:
        /* <DEDUP_REMOVED lines=12> */
.L_x_28011:
[----:B------:R-:W-:Y:S05]  /*13d10*/  BSYNC B2 ;  /* 0x0000000000027941 */ /* 0x000fea0003800000 */
.L_x_28010:
        /* <DEDUP_REMOVED lines=18> */
.L_x_28022:
[----:B------:R-:W-:Y:S02]  /*13e40*/  MOV R151, R152 ;  /* 0x0000009800977202 */ /* 0x000fe40000000f00 */
.L_x_28023:
[----:B------:R-:W-:Y:S05]  /*13e50*/  BSYNC B3 ;  /* 0x0000000000037941 */ /* 0x000fea0003800000 */
.L_x_28021:
        /* <DEDUP_REMOVED lines=16> */
.L_x_28027:
[----:B------:R-:W-:Y:S05]  /*13f60*/  BSYNC B4 ;  /* 0x0000000000047941 */ /* 0x000fea0003800000 */
.L_x_28026:
        /* <DEDUP_REMOVED lines=44> */
.L_x_28025:
[----:B------:R-:W-:Y:S05]  /*14230*/  BSYNC B3 ;  /* 0x0000000000037941 */ /* 0x000fea0003800000 */
.L_x_28024:
        /* <DEDUP_REMOVED lines=12> */
.L_x_28020:
[----:B------:R-:W-:Y:S05]  /*14300*/  BSYNC B2 ;  /* 0x0000000000027941 */ /* 0x000fea0003800000 */
.L_x_28019:
        /* <DEDUP_REMOVED lines=18> */
.L_x_28031:
[----:B------:R-:W-:Y:S02]  /*14430*/  IMAD.MOV.U32 R97, RZ, RZ, R152 ;  /* 0x000000ffff617224 */ /* 0x000fe400078e0098 */
.L_x_28032:
[----:B------:R-:W-:Y:S05]  /*14440*/  BSYNC B3 ;  /* 0x0000000000037941 */ /* 0x000fea0003800000 */
.L_x_28030:
        /* <DEDUP_REMOVED lines=16> */
.L_x_28036:
[----:B------:R-:W-:Y:S05]  /*14550*/  BSYNC B4 ;  /* 0x0000000000047941 */ /* 0x000fea0003800000 */
.L_x_28035:
        /* <DEDUP_REMOVED lines=44> */
.L_x_28034:
[----:B------:R-:W-:Y:S05]  /*14820*/  BSYNC B3 ;  /* 0x0000000000037941 */ /* 0x000fea0003800000 */
.L_x_28033:
        /* <DEDUP_REMOVED lines=12> */
.L_x_28029:
[----:B------:R-:W-:Y:S05]  /*148f0*/  BSYNC B2 ;  /* 0x0000000000027941 */ /* 0x000fea0003800000 */
.L_x_28028:
        /* <DEDUP_REMOVED lines=18> */
.L_x_28040:
[----:B------:R-:W-:Y:S02]  /*14a20*/  IMAD.MOV.U32 R151, RZ, RZ, R152 ;  /* 0x000000ffff977224 */ /* 0x000fe400078e0098 */
.L_x_28041:
[----:B------:R-:W-:Y:S05]  /*14a30*/  BSYNC B3 ;  /* 0x0000000000037941 */ /* 0x000fea0003800000 */
.L_x_28039:
        /* <DEDUP_REMOVED lines=16> */
.L_x_28045:
[----:B------:R-:W-:Y:S05]  /*14b40*/  BSYNC B4 ;  /* 0x0000000000047941 */ /* 0x000fea0003800000 */
.L_x_28044:
        /* <DEDUP_REMOVED lines=44> */
.L_x_28043:
[----:B------:R-:W-:Y:S05]  /*14e10*/  BSYNC B3 ;  /* 0x0000000000037941 */ /* 0x000fea0003800000 */
.L_x_28042:
        /* <DEDUP_REMOVED lines=12> */
.L_x_28038:
[----:B------:R-:W-:Y:S05]  /*14ee0*/  BSYNC B2 ;  /* 0x0000000000027941 */ /* 0x000fea0003800000 */
.L_x_28037:
        /* <DEDUP_REMOVED lines=18> */
.L_x_28049:
[----:B------:R-:W-:Y:S02]  /*15010*/  IMAD.MOV.U32 R99, RZ, RZ, R152 ;  /* 0x000000ffff637224 */ /* 0x000fe400078e0098 */
.L_x_28050:
[----:B------:R-:W-:Y:S05]  /*15020*/  BSYNC B3 ;  /* 0x0000000000037941 */ /* 0x000fea0003800000 */
.L_x_28048:
        /* <DEDUP_REMOVED lines=16> */
.L_x_28054:
[----:B------:R-:W-:Y:S05]  /*15130*/  BSYNC B4 ;  /* 0x0000000000047941 */ /* 0x000fea0003800000 */
.L_x_28053:
        /* <DEDUP_REMOVED lines=44> */
.L_x_28052:
[----:B------:R-:W-:Y:S05]  /*15400*/  BSYNC B3 ;  /* 0x0000000000037941 */ /* 0x000fea0003800000 */
.L_x_28051:
        /* <DEDUP_REMOVED lines=12> */
.L_x_28047:
[----:B------:R-:W-:Y:S05]  /*154d0*/  BSYNC B2 ;  /* 0x0000000000027941 */ /* 0x000fea0003800000 */
.L_x_28046:
        /* <DEDUP_REMOVED lines=26> */
.L_x_28056:
[----:B------:R-:W-:Y:S05]  /*15680*/  BSYNC B2 ;  /* 0x0000000000027941 */ /* 0x000fea0003800000 */
.L_x_28055:
[----:B------:R-:W-:Y:S02]  /*15690*/  IADD3 R134, R134, 0x20, RZ ;  /* 0x0000002086867810 */ /* 0x000fe40007ffe0ff */
[----:B------:R-:W-:Y:S02]  /*156a0*/  IADD3 R133, R133, 0x20, RZ ;  /* 0x0000002085857810 */ /* 0x000fe40007ffe0ff */
.L_x_27982:
[----:B------:R-:W-:Y:S05]  /*156b0*/  BSYNC B1 ;  /* 0x0000000000017941 */ /* 0x000fea0003800000 */
.L_x_27981:
        /* <DEDUP_REMOVED lines=31> */
.L_x_28062:
[----:B------:R-:W-:Y:S02]  /*158b0*/  IMAD.MOV.U32 R106, RZ, RZ, R152 ;  /* 0x000000ffff6a7224 */ /* 0x000fe400078e0098 */
.L_x_28063:
[----:B------:R-:W-:Y:S05]  /*158c0*/  BSYNC B3 ;  /* 0x0000000000037941 */ /* 0x000fea0003800000 */
.L_x_28061:
        /* <DEDUP_REMOVED lines=16> */
.L_x_28067:
[----:B------:R-:W-:Y:S05]  /*159d0*/  BSYNC B4 ;  /* 0x0000000000047941 */ /* 0x000fea0003800000 */
.L_x_28066:
        /* <DEDUP_REMOVED lines=44> */
.L_x_28065:
[----:B------:R-:W-:Y:S05]  /*15ca0*/  BSYNC B3 ;  /* 0x0000000000037941 */ /* 0x000fea0003800000 */
.L_x_28064:
        /* <DEDUP_REMOVED lines=12> */
.L_x_28060:
[----:B------:R-:W-:Y:S05]  /*15d70*/  BSYNC B2 ;  /* 0x0000000000027941 */ /* 0x000fea0003800000 */
.L_x_28059:
        /* <DEDUP_REMOVED lines=18> */
.L_x_28071:
[----:B------:R-:W-:Y:S02]  /*15ea0*/  IMAD.MOV.U32 R101, RZ, RZ, R152 ;  /* 0x000000ffff657224 */ /* 0x000fe400078e0098 */
.L_x_28072:
[----:B------:R-:W-:Y:S05]  /*15eb0*/  BSYNC B3 ;  /* 0x0000000000037941 */ /* 0x000fea0003800000 */
.L_x_28070:
        /* <DEDUP_REMOVED lines=16> */
.L_x_28076:
[----:B------:R-:W-:Y:S05]  /*15fc0*/  BSYNC B4 ;  /* 0x0000000000047941 */ /* 0x000fea0003800000 */
.L_x_28075:
        /* <DEDUP_REMOVED lines=44> */
.L_x_28074:
[----:B------:R-:W-:Y:S05]  /*16290*/  BSYNC B3 ;  /* 0x0000000000037941 */ /* 0x000fea0003800000 */
.L_x_28073:
        /* <DEDUP_REMOVED lines=12> */
.L_x_28069:
[----:B------:R-:W-:Y:S05]  /*16360*/  BSYNC B2 ;  /* 0x0000000000027941 */ /* 0x000fea0003800000 */
.L_x_28068:
        /* <DEDUP_REMOVED lines=18> */
.L_x_28080:
[----:B------:R-:W-:Y:S02]  /*16490*/  IMAD.MOV.U32 R151, RZ, RZ, R152 ;  /* 0x000000ffff977224 */ /* 0x000fe400078e0098 */
.L_x_28081:
[----:B------:R-:W-:Y:S05]  /*164a0*/  BSYNC B3 ;  /* 0x0000000000037941 */ /* 0x000fea0003800000 */
.L_x_28079:
        /* <DEDUP_REMOVED lines=16> */
.L_x_28085:
[----:B------:R-:W-:Y:S05]  /*165b0*/  BSYNC B4 ;  /* 0x0000000000047941 */ /* 0x000fea0003800000 */
.L_x_28084:
        /* <DEDUP_REMOVED lines=44> */
.L_x_28083:
[----:B------:R-:W-:Y:S05]  /*16880*/  BSYNC B3 ;  /* 0x0000000000037941 */ /* 0x000fea0003800000 */
.L_x_28082:
        /* <DEDUP_REMOVED lines=12> */
.L_x_28078:
[----:B------:R-:W-:Y:S05]  /*16950*/  BSYNC B2 ;  /* 0x0000000000027941 */ /* 0x000fea0003800000 */
.L_x_28077:
        /* <DEDUP_REMOVED lines=18> */
.L_x_28089:
[----:B------:R-:W-:Y:S02]  /*16a80*/  IMAD.MOV.U32 R103, RZ, RZ, R152 ;  /* 0x000000ffff677224 */ /* 0x000fe400078e0098 */
.L_x_28090:
[----:B------:R-:W-:Y:S05]  /*16a90*/  BSYNC B3 ;  /* 0x0000000000037941 */ /* 0x000fea0003800000 */
.L_x_28088:
        /* <DEDUP_REMOVED lines=16> */
.L_x_28094:
[----:B------:R-:W-:Y:S05]  /*16ba0*/  BSYNC B4 ;  /* 0x0000000000047941 */ /* 0x000fea0003800000 */
.L_x_28093:
        /* <DEDUP_REMOVED lines=44> */
.L_x_28092:
[----:B------:R-:W-:Y:S05]  /*16e70*/  BSYNC B3 ;  /* 0x0000000000037941 */ /* 0x000fea0003800000 */
.L_x_28091:
        /* <DEDUP_REMOVED lines=12> */
.L_x_28087:
[----:B------:R-:W-:Y:S05]  /*16f40*/  BSYNC B2 ;  /* 0x0000000000027941 */ /* 0x000fea0003800000 */
.L_x_28086:
        /* <DEDUP_REMOVED lines=18> */
.L_x_28098:
[----:B------:R-:W-:Y:S02]  /*17070*/  IMAD.MOV.U32 R151, RZ, RZ, R152 ;  /* 0x000000ffff977224 */ /* 0x000fe400078e0098 */
.L_x_28099:
[----:B------:R-:W-:Y:S05]  /*17080*/  BSYNC B3 ;  /* 0x0000000000037941 */ /* 0x000fea0003800000 */
.L_x_28097:
        /* <DEDUP_REMOVED lines=16> */
.L_x_28103:
[----:B------:R-:W-:Y:S05]  /*17190*/  BSYNC B4 ;  /* 0x0000000000047941 */ /* 0x000fea0003800000 */
.L_x_28102:
        /* <DEDUP_REMOVED lines=44> */
.L_x_28101:
[----:B------:R-:W-:Y:S05]  /*17460*/  BSYNC B3 ;  /* 0x0000000000037941 */ /* 0x000fea0003800000 */
.L_x_28100:
        /* <DEDUP_REMOVED lines=12> */
.L_x_28096:
[----:B------:R-:W-:Y:S05]  /*17530*/  BSYNC B2 ;  /* 0x0000000000027941 */ /* 0x000fea0003800000 */
.L_x_28095:
        /* <DEDUP_REMOVED lines=18> */
.L_x_28107:
[----:B------:R-:W-:Y:S02]  /*17660*/  IMAD.MOV.U32 R105, RZ, RZ, R152 ;  /* 0x000000ffff697224 */ /* 0x000fe400078e0098 */
.L_x_28108:
[----:B------:R-:W-:Y:S05]  /*17670*/  BSYNC B3 ;  /* 0x0000000000037941 */ /* 0x000fea0003800000 */
.L_x_28106:
        /* <DEDUP_REMOVED lines=16> */
.L_x_28112:
[----:B------:R-:W-:Y:S05]  /*17780*/  BSYNC B4 ;  /* 0x0000000000047941 */ /* 0x000fea0003800000 */
.L_x_28111:
        /* <DEDUP_REMOVED lines=44> */
.L_x_28110:
[----:B------:R-:W-:Y:S05]  /*17a50*/  BSYNC B3 ;  /* 0x0000000000037941 */ /* 0x000fea0003800000 */
.L_x_28109:
        /* <DEDUP_REMOVED lines=12> */
.L_x_28105:
[----:B------:R-:W-:Y:S05]  /*17b20*/  BSYNC B2 ;  /* 0x0000000000027941 */ /* 0x000fea0003800000 */
.L_x_28104:
        /* <DEDUP_REMOVED lines=18> */
.L_x_28116:
[----:B------:R-:W-:Y:S02]  /*17c50*/  IMAD.MOV.U32 R151, RZ, RZ, R152 ;  /* 0x000000ffff977224 */ /* 0x000fe400078e0098 */
.L_x_28117:
[----:B------:R-:W-:Y:S05]  /*17c60*/  BSYNC B3 ;  /* 0x0000000000037941 */ /* 0x000fea0003800000 */
.L_x_28115:
        /* <DEDUP_REMOVED lines=16> */
.L_x_28121:
[----:B------:R-:W-:Y:S05]  /*17d70*/  BSYNC B4 ;  /* 0x0000000000047941 */ /* 0x000fea0003800000 */
.L_x_28120:
        /* <DEDUP_REMOVED lines=44> */
.L_x_28119:
[----:B------:R-:W-:Y:S05]  /*18040*/  BSYNC B3 ;  /* 0x0000000000037941 */ /* 0x000fea0003800000 */
.L_x_28118:
        /* <DEDUP_REMOVED lines=12> */
.L_x_28114:
[----:B------:R-:W-:Y:S05]  /*18110*/  BSYNC B2 ;  /* 0x0000000000027941 */ /* 0x000fea0003800000 */
.L_x_28113:
        /* <DEDUP_REMOVED lines=18> */
.L_x_28125:
[----:B------:R-:W-:Y:S02]  /*18240*/  IMAD.MOV.U32 R107, RZ, RZ, R152 ;  /* 0x000000ffff6b7224 */ /* 0x000fe400078e0098 */
.L_x_28126:
[----:B------:R-:W-:Y:S05]  /*18250*/  BSYNC B3 ;  /* 0x0000000000037941 */ /* 0x000fea0003800000 */
.L_x_28124:
        /* <DEDUP_REMOVED lines=16> */
.L_x_28130:
[----:B------:R-:W-:Y:S05]  /*18360*/  BSYNC B4 ;  /* 0x0000000000047941 */ /* 0x000fea0003800000 */
.L_x_28129:
        /* <DEDUP_REMOVED lines=44> */
.L_x_28128:
[----:B------:R-:W-:Y:S05]  /*18630*/  BSYNC B3 ;  /* 0x0000000000037941 */ /* 0x000fea0003800000 */
.L_x_28127:
        /* <DEDUP_REMOVED lines=12> */
.L_x_28123:
[----:B------:R-:W-:Y:S05]  /*18700*/  BSYNC B2 ;  /* 0x0000000000027941 */ /* 0x000fea0003800000 */
.L_x_28122:
[----:B------:R-:W-:Y:S01]  /*18710*/  IMAD.MOV.U32 R170, RZ, RZ, 0x20 ;  /* 0x00000020ffaa7424 */ /* 0x000fe200078e00ff */
[----:B------:R-:W-:Y:S03]  /*18720*/  BSSY B2, `(.L_x_28131) ;  /* 0x0000019000027945 */ /* 0x000fe60003800000 */
[----:B------:R-:W-:-:S05]  /*18730*/  IMAD.WIDE.U32 R170, R134, R170, c[0x0][0x188] ;  /* 0x0000620086aa7625 */ /* 0x000fca00078e00aa */
[----:B------:R0:W-:Y:S04]  /*18740*/  STG.E.128 [R170.64], R100 ;  /* 0x00000064aa007986 */ /* 0x0001e8000c101d06 */
[----:B------:R0:W-:Y:S01]  /*18750*/  STG.E.128 [R170.64+0x10], R104 ;  /* 0x00001068aa007986 */ /* 0x0001e2000c101d06 */
[----:B------:R-:W-:Y:S05]  /*18760*/  @!P1 BRA `(.L_x_28132) ;  /* 0x0000014000009947 */ /* 0x000fea0003800000 */
[----:B0-----:R-:W-:Y:S02]  /*18770*/  SHF.L.U32 R170, R167, 0x10, RZ ;  /* 0x00000010a7aa7819 */ /* 0x001fe400000006ff */
[----:B------:R-:W-:Y:S02]  /*18780*/  LOP3.LUT R171, R168, 0xffff, RZ, 0xc0, !PT ;  /* 0x0000ffffa8ab7812 */ /* 0x000fe400078ec0ff */
[----:B------:R-:W-:Y:S02]  /*18790*/  LOP3.LUT R170, R170, 0xff0000, RZ, 0xc0, !PT ;  /* 0x00ff0000aaaa7812 */ /* 0x000fe400078ec0ff */
[----:B------:R-:W-:-:S02]  /*187a0*/  PRMT R252, R166, 0x7104, RZ ;  /* 0x00007104a6fc7816 */ /* 0x000fc400000000ff */
[----:B------:R-:W-:Y:S02]  /*187b0*/  PRMT R170, R170, 0x4210, R171 ;  /* 0x00004210aaaa7816 */ /* 0x000fe400000000ab */
[----:B------:R-:W-:Y:S02]  /*187c0*/  LOP3.LUT R172, R163, 0xff, RZ, 0xc0, !PT ;  /* 0x000000ffa3ac7812 */ /* 0x000fe400078ec0ff */
        /* <DEDUP_REMOVED lines=14> */
.L_x_28132:
[----:B------:R-:W-:Y:S05]  /*188b0*/  BSYNC B2 ;  /* 0x0000000000027941 */ /* 0x000fea0003800000 */
.L_x_28131:
[----:B------:R-:W-:Y:S02]  /*188c0*/  IADD3 R134, R134, 0x20, RZ ;  /* 0x0000002086867810 */ /* 0x000fe40007ffe0ff */
[----:B------:R-:W-:Y:S02]  /*188d0*/  IADD3 R133, R133, 0x20, RZ ;  /* 0x0000002085857810 */ /* 0x000fe40007ffe0ff */
.L_x_28058:
[----:B------:R-:W-:Y:S05]  /*188e0*/  BSYNC B1 ;  /* 0x0000000000017941 */ /* 0x000fea0003800000 */
.L_x_28057:
        /* <DEDUP_REMOVED lines=31> */
.L_x_28138:
[----:B------:R-:W-:Y:S02]  /*18ae0*/  IMAD.MOV.U32 R114, RZ, RZ, R152 ;  /* 0x000000ffff727224 */ /* 0x000fe400078e0098 */
.L_x_28139:
[----:B------:R-:W-:Y:S05]  /*18af0*/  BSYNC B3 ;  /* 0x0000000000037941 */ /* 0x000fea0003800000 */
.L_x_28137:
        /* <DEDUP_REMOVED lines=16> */
.L_x_28143:
[----:B------:R-:W-:Y:S05]  /*18c00*/  BSYNC B4 ;  /* 0x0000000000047941 */ /* 0x000fea0003800000 */
.L_x_28142:
        /* <DEDUP_REMOVED lines=44> */
.L_x_28141:
[----:B------:R-:W-:Y:S05]  /*18ed0*/  BSYNC B3 ;  /* 0x0000000000037941 */ /* 0x000fea0003800000 */
.L_x_28140:
        /* <DEDUP_REMOVED lines=12> */
.L_x_28136:
[----:B------:R-:W-:Y:S05]  /*18fa0*/  BSYNC B2 ;  /* 0x0000000000027941 */ /* 0x000fea0003800000 */
.L_x_28135:
        /* <DEDUP_REMOVED lines=18> */
.L_x_28147:
[----:B------:R-:W-:Y:S02]  /*190d0*/  MOV R109, R152 ;  /* 0x00000098006d7202 */ /* 0x000fe40000000f00 */
.L_x_28148:
[----:B------:R-:W-:Y:S05]  /*190e0*/  BSYNC B3 ;  /* 0x0000000000037941 */ /* 0x000fea0003800000 */
.L_x_28146:
        /* <DEDUP_REMOVED lines=16> */
.L_x_28152:
[----:B------:R-:W-:Y:S05]  /*191f0*/  BSYNC B4 ;  /* 0x0000000000047941 */ /* 0x000fea0003800000 */
.L_x_28151:
        /* <DEDUP_REMOVED lines=44> */
.L_x_28150:
[----:B------:R-:W-:Y:S05]  /*194c0*/  BSYNC B3 ;  /* 0x0000000000037941 */ /* 0x000fea0003800000 */
.L_x_28149:
        /* <DEDUP_REMOVED lines=12> */
.L_x_28145:
[----:B------:R-:W-:Y:S05]  /*19590*/  BSYNC B2 ;  /* 0x0000000000027941 */ /* 0x000fea0003800000 */
.L_x_28144:
        /* <DEDUP_REMOVED lines=18> */
.L_x_28156:
[----:B------:R-:W-:Y:S02]  /*196c0*/  IMAD.MOV.U32 R151, RZ, RZ, R152 ;  /* 0x000000ffff977224 */ /* 0x000fe400078e0098 */
.L_x_28157:
[----:B------:R-:W-:Y:S05]  /*196d0*/  BSYNC B3 ;  /* 0x0000000000037941 */ /* 0x000fea0003800000 */
.L_x_28155:
        /* <DEDUP_REMOVED lines=16> */
.L_x_28161:
[----:B------:R-:W-:Y:S05]  /*197e0*/  BSYNC B4 ;  /* 0x0000000000047941 */ /* 0x000fea0003800000 */
.L_x_28160:
        /* <DEDUP_REMOVED lines=44> */
.L_x_28159:
[----:B------:R-:W-:Y:S05]  /*19ab0*/  BSYNC B3 ;  /* 0x0000000000037941 */ /* 0x000fea0003800000 */
.L_x_28158:
        /* <DEDUP_REMOVED lines=12> */
.L_x_28154:
[----:B------:R-:W-:Y:S05]  /*19b80*/  BSYNC B2 ;  /* 0x0000000000027941 */ /* 0x000fea0003800000 */
.L_x_28153:
        /* <DEDUP_REMOVED lines=18> */
.L_x_28165:
[----:B------:R-:W-:Y:S02]  /*19cb0*/  IMAD.MOV.U32 R111, RZ, RZ, R152 ;  /* 0x000000ffff6f7224 */ /* 0x000fe400078e0098 */
.L_x_28166:
[----:B------:R-:W-:Y:S05]  /*19cc0*/  BSYNC B3 ;  /* 0x0000000000037941 */ /* 0x000fea0003800000 */
.L_x_28164:
        /* <DEDUP_REMOVED lines=16> */
.L_x_28170:
[----:B------:R-:W-:Y:S05]  /*19dd0*/  BSYNC B4 ;  /* 0x0000000000047941 */ /* 0x000fea0003800000 */
.L_x_28169:
        /* <DEDUP_REMOVED lines=44> */
.L_x_28168:
[----:B------:R-:W-:Y:S05]  /*1a0a0*/  BSYNC B3 ;  /* 0x0000000000037941 */ /* 0x000fea0003800000 */
.L_x_28167:
        /* <DEDUP_REMOVED lines=12> */
.L_x_28163:
[----:B------:R-:W-:Y:S05]  /*1a170*/  BSYNC B2 ;  /* 0x0000000000027941 */ /* 0x000fea0003800000 */
.L_x_28162:
        /* <DEDUP_REMOVED lines=18> */
.L_x_28174:
[----:B------:R-:W-:Y:S02]  /*1a2a0*/  IMAD.MOV.U32 R151, RZ, RZ, R152 ;  /* 0x000000ffff977224 */ /* 0x000fe400078e0098 */
.L_x_28175:
[----:B------:R-:W-:Y:S05]  /*1a2b0*/  BSYNC B3 ;  /* 0x0000000000037941 */ /* 0x000fea0003800000 */
.L_x_28173:
        /* <DEDUP_REMOVED lines=16> */
.L_x_28179:
[----:B------:R-:W-:Y:S05]  /*1a3c0*/  BSYNC B4 ;  /* 0x0000000000047941 */ /* 0x000fea0003800000 */
.L_x_28178:
        /* <DEDUP_REMOVED lines=44> */
.L_x_28177:
[----:B------:R-:W-:Y:S05]  /*1a690*/  BSYNC B3 ;  /* 0x0000000000037941 */ /* 0x000fea0003800000 */
.L_x_28176:
        /* <DEDUP_REMOVED lines=12> */
.L_x_28172:
[----:B------:R-:W-:Y:S05]  /*1a760*/  BSYNC B2 ;  /* 0x0000000000027941 */ /* 0x000fea0003800000 */
.L_x_28171:
        /* <DEDUP_REMOVED lines=18> */
.L_x_28183:
[----:B------:R-:W-:Y:S02]  /*1a890*/  IMAD.MOV.U32 R113, RZ, RZ, R152 ;  /* 0x000000ffff717224 */ /* 0x000fe400078e0098 */
.L_x_28184:
[----:B------:R-:W-:Y:S05]  /*1a8a0*/  BSYNC B3 ;  /* 0x0000000000037941 */ /* 0x000fea0003800000 */
.L_x_28182:
        /* <DEDUP_REMOVED lines=16> */
.L_x_28188:
[----:B------:R-:W-:Y:S05]  /*1a9b0*/  BSYNC B4 ;  /* 0x0000000000047941 */ /* 0x000fea0003800000 */
.L_x_28187:
        /* <DEDUP_REMOVED lines=44> */
.L_x_28186:
[----:B------:R-:W-:Y:S05]  /*1ac80*/  BSYNC B3 ;  /* 0x0000000000037941 */ /* 0x000fea0003800000 */
.L_x_28185:
        /* <DEDUP_REMOVED lines=12> */
.L_x_28181:
[----:B------:R-:W-:Y:S05]  /*1ad50*/  BSYNC B2 ;  /* 0x0000000000027941 */ /* 0x000fea0003800000 */
.L_x_28180:
        /* <DEDUP_REMOVED lines=18> */
.L_x_28192:
[----:B------:R-:W-:Y:S02]  /*1ae80*/  MOV R151, R152 ;  /* 0x0000009800977202 */ /* 0x000fe40000000f00 */
.L_x_28193:
[----:B------:R-:W-:Y:S05]  /*1ae90*/  BSYNC B3 ;  /* 0x0000000000037941 */ /* 0x000fea0003800000 */
.L_x_28191:
        /* <DEDUP_REMOVED lines=16> */
.L_x_28197:
[----:B------:R-:W-:Y:S05]  /*1afa0*/  BSYNC B4 ;  /* 0x0000000000047941 */ /* 0x000fea0003800000 */
.L_x_28196:
        /* <DEDUP_REMOVED lines=44> */
.L_x_28195:
[----:B------:R-:W-:Y:S05]  /*1b270*/  BSYNC B3 ;  /* 0x0000000000037941 */ /* 0x000fea0003800000 */
.L_x_28194:
        /* <DEDUP_REMOVED lines=12> */
.L_x_28190:
[----:B------:R-:W-:Y:S05]  /*1b340*/  BSYNC B2 ;  /* 0x0000000000027941 */ /* 0x000fea0003800000 */
.L_x_28189:
        /* <DEDUP_REMOVED lines=18> */
.L_x_28201:
[----:B------:R-:W-:Y:S02]  /*1b470*/  IMAD.MOV.U32 R115, RZ, RZ, R152 ;  /* 0x000000ffff737224 */ /* 0x000fe400078e0098 */
.L_x_28202:
[----:B------:R-:W-:Y:S05]  /*1b480*/  BSYNC B3 ;  /* 0x0000000000037941 */ /* 0x000fea0003800000 */
.L_x_28200:
        /* <DEDUP_REMOVED lines=16> */
.L_x_28206:
[----:B------:R-:W-:Y:S05]  /*1b590*/  BSYNC B4 ;  /* 0x0000000000047941 */ /* 0x000fea0003800000 */
.L_x_28205:
        /* <DEDUP_REMOVED lines=44> */
.L_x_28204:
[----:B------:R-:W-:Y:S05]  /*1b860*/  BSYNC B3 ;  /* 0x0000000000037941 */ /* 0x000fea0003800000 */
.L_x_28203:
        /* <DEDUP_REMOVED lines=12> */
.L_x_28199:
[----:B------:R-:W-:Y:S05]  /*1b930*/  BSYNC B2 ;  /* 0x0000000000027941 */ /* 0x000fea0003800000 */
.L_x_28198:
        /* <DEDUP_REMOVED lines=26> */
.L_x_28208:
[----:B------:R-:W-:Y:S05]  /*1bae0*/  BSYNC B2 ;  /* 0x0000000000027941 */ /* 0x000fea0003800000 */
.L_x_28207:
[----:B------:R-:W-:Y:S02]  /*1baf0*/  IADD3 R134, R134, 0x20, RZ ;  /* 0x0000002086867810 */ /* 0x000fe40007ffe0ff */
[----:B------:R-:W-:Y:S02]  /*1bb00*/  IADD3 R133, R133, 0x20, RZ ;  /* 0x0000002085857810 */ /* 0x000fe40007ffe0ff */
.L_x_28134:
[----:B------:R-:W-:Y:S05]  /*1bb10*/  BSYNC B1 ;  /* 0x0000000000017941 */ /* 0x000fea0003800000 */
.L_x_28133:
        /* <DEDUP_REMOVED lines=31> */
.L_x_28214:
[----:B------:R-:W-:Y:S02]  /*1bd10*/  IMAD.MOV.U32 R122, RZ, RZ, R152 ;  /* 0x000000ffff7a7224 */ /* 0x000fe400078e0098 */
.L_x_28215:
[----:B------:R-:W-:Y:S05]  /*1bd20*/  BSYNC B3 ;  /* 0x0000000000037941 */ /* 0x000fea0003800000 */
.L_x_28213:
        /* <DEDUP_REMOVED lines=16> */
.L_x_28219:
[----:B------:R-:W-:Y:S05]  /*1be30*/  BSYNC B4 ;  /* 0x0000000000047941 */ /* 0x000fea0003800000 */
.L_x_28218:
        /* <DEDUP_REMOVED lines=44> */
.L_x_28217:
[----:B------:R-:W-:Y:S05]  /*1c100*/  BSYNC B3 ;  /* 0x0000000000037941 */ /* 0x000fea0003800000 */
.L_x_28216:
        /* <DEDUP_REMOVED lines=12> */
.L_x_28212:
[----:B------:R-:W-:Y:S05]  /*1c1d0*/  BSYNC B2 ;  /* 0x0000000000027941 */ /* 0x000fea0003800000 */
.L_x_28211:
        /* <DEDUP_REMOVED lines=18> */
.L_x_28223:
[----:B------:R-:W-:Y:S02]  /*1c300*/  IMAD.MOV.U32 R117, RZ, RZ, R152 ;  /* 0x000000ffff757224 */ /* 0x000fe400078e0098 */
.L_x_28224:
[----:B------:R-:W-:Y:S05]  /*1c310*/  BSYNC B3 ;  /* 0x0000000000037941 */ /* 0x000fea0003800000 */
.L_x_28222:
        /* <DEDUP_REMOVED lines=16> */
.L_x_28228:
[----:B------:R-:W-:Y:S05]  /*1c420*/  BSYNC B4 ;  /* 0x0000000000047941 */ /* 0x000fea0003800000 */
.L_x_28227:
        /* <DEDUP_REMOVED lines=44> */
.L_x_28226:
[----:B------:R-:W-:Y:S05]  /*1c6f0*/  BSYNC B3 ;  /* 0x0000000000037941 */ /* 0x000fea0003800000 */
.L_x_28225:
        /* <DEDUP_REMOVED lines=12> */
.L_x_28221:
[----:B------:R-:W-:Y:S05]  /*1c7c0*/  BSYNC B2 ;  /* 0x0000000000027941 */ /* 0x000fea0003800000 */
.L_x_28220:
        /* <DEDUP_REMOVED lines=18> */
.L_x_28232:
[----:B------:R-:W-:Y:S02]  /*1c8f0*/  IMAD.MOV.U32 R151, RZ, RZ, R152 ;  /* 0x000000ffff977224 */ /* 0x000fe400078e0098 */
.L_x_28233:
[----:B------:R-:W-:Y:S05]  /*1c900*/  BSYNC B3 ;  /* 0x0000000000037941 */ /* 0x000fea0003800000 */
.L_x_28231:
        /* <DEDUP_REMOVED lines=16> */
.L_x_28237:
[----:B------:R-:W-:Y:S05]  /*1ca10*/  BSYNC B4 ;  /* 0x0000000000047941 */ /* 0x000fea0003800000 */
.L_x_28236:
        /* <DEDUP_REMOVED lines=44> */
.L_x_28235:
[----:B------:R-:W-:Y:S05]  /*1cce0*/  BSYNC B3 ;  /* 0x0000000000037941 */ /* 0x000fea0003800000 */
.L_x_28234:
        /* <DEDUP_REMOVED lines=12> */
.L_x_28230:
[----:B------:R-:W-:Y:S05]  /*1cdb0*/  BSYNC B2 ;  /* 0x0000000000027941 */ /* 0x000fea0003800000 */
.L_x_28229:
        /* <DEDUP_REMOVED lines=18> */
.L_x_28241:
[----:B------:R-:W-:Y:S02]  /*1cee0*/  IMAD.MOV.U32 R119, RZ, RZ, R152 ;  /* 0x000000ffff777224 */ /* 0x000fe400078e0098 */
.L_x_28242:
[----:B------:R-:W-:Y:S05]  /*1cef0*/  BSYNC B3 ;  /* 0x0000000000037941 */ /* 0x000fea0003800000 */
.L_x_28240:
        /* <DEDUP_REMOVED lines=16> */
.L_x_28246:
[----:B------:R-:W-:Y:S05]  /*1d000*/  BSYNC B4 ;  /* 0x0000000000047941 */ /* 0x000fea0003800000 */
.L_x_28245:
        /* <DEDUP_REMOVED lines=44> */
.L_x_28244:
[----:B------:R-:W-:Y:S05]  /*1d2d0*/  BSYNC B3 ;  /* 0x0000000000037941 */ /* 0x000fea0003800000 */
.L_x_28243:
        /* <DEDUP_REMOVED lines=12> */
.L_x_28239:
[----:B------:R-:W-:Y:S05]  /*1d3a0*/  BSYNC B2 ;  /* 0x0000000000027941 */ /* 0x000fea0003800000 */
.L_x_28238:
        /* <DEDUP_REMOVED lines=18> */
.L_x_28250:
[----:B------:R-:W-:Y:S02]  /*1d4d0*/  IMAD.MOV.U32 R151, RZ, RZ, R152 ;  /* 0x000000ffff977224 */ /* 0x000fe400078e0098 */
.L_x_28251:
[----:B------:R-:W-:Y:S05]  /*1d4e0*/  BSYNC B3 ;  /* 0x0000000000037941 */ /* 0x000fea0003800000 */
.L_x_28249:
        /* <DEDUP_REMOVED lines=16> */
.L_x_28255:
[----:B------:R-:W-:Y:S05]  /*1d5f0*/  BSYNC B4 ;  /* 0x0000000000047941 */ /* 0x000fea0003800000 */
.L_x_28254:
        /* <DEDUP_REMOVED lines=44> */
.L_x_28253:
[----:B------:R-:W-:Y:S05]  /*1d8c0*/  BSYNC B3 ;  /* 0x0000000000037941 */ /* 0x000fea0003800000 */
.L_x_28252:
        /* <DEDUP_REMOVED lines=12> */
.L_x_28248:
[----:B------:R-:W-:Y:S05]  /*1d990*/  BSYNC B2 ;  /* 0x0000000000027941 */ /* 0x000fea0003800000 */
.L_x_28247:
        /* <DEDUP_REMOVED lines=18> */
.L_x_28259:
[----:B------:R-:W-:Y:S02]  /*1dac0*/  IMAD.MOV.U32 R121, RZ, RZ, R152 ;  /* 0x000000ffff797224 */ /* 0x000fe400078e0098 */
.L_x_28260:
[----:B------:R-:W-:Y:S05]  /*1dad0*/  BSYNC B3 ;  /* 0x0000000000037941 */ /* 0x000fea0003800000 */
.L_x_28258:
        /* <DEDUP_REMOVED lines=16> */
.L_x_28264:
[----:B------:R-:W-:Y:S05]  /*1dbe0*/  BSYNC B4 ;  /* 0x0000000000047941 */ /* 0x000fea0003800000 */
.L_x_28263:
        /* <DEDUP_REMOVED lines=44> */
.L_x_28262:
[----:B------:R-:W-:Y:S05]  /*1deb0*/  BSYNC B3 ;  /* 0x0000000000037941 */ /* 0x000fea0003800000 */
.L_x_28261:
        /* <DEDUP_REMOVED lines=12> */
.L_x_28257:
[----:B------:R-:W-:Y:S05]  /*1df80*/  BSYNC B2 ;  /* 0x0000000000027941 */ /* 0x000fea0003800000 */
.L_x_28256:
        /* <DEDUP_REMOVED lines=18> */
.L_x_28268:
[----:B------:R-:W-:Y:S02]  /*1e0b0*/  IMAD.MOV.U32 R151, RZ, RZ, R152 ;  /* 0x000000ffff977224 */ /* 0x000fe400078e0098 */
.L_x_28269:
[----:B------:R-:W-:Y:S05]  /*1e0c0*/  BSYNC B3 ;  /* 0x0000000000037941 */ /* 0x000fea0003800000 */
.L_x_28267:
        /* <DEDUP_REMOVED lines=16> */
.L_x_28273:
[----:B------:R-:W-:Y:S05]  /*1e1d0*/  BSYNC B4 ;  /* 0x0000000000047941 */ /* 0x000fea0003800000 */
.L_x_28272:
        /* <DEDUP_REMOVED lines=44> */
.L_x_28271:
[----:B------:R-:W-:Y:S05]  /*1e4a0*/  BSYNC B3 ;  /* 0x0000000000037941 */ /* 0x000fea0003800000 */
.L_x_28270:
        /* <DEDUP_REMOVED lines=12> */
.L_x_28266:
[----:B------:R-:W-:Y:S05]  /*1e570*/  BSYNC B2 ;  /* 0x0000000000027941 */ /* 0x000fea0003800000 */
.L_x_28265:
        /* <DEDUP_REMOVED lines=18> */
.L_x_28277:
[----:B------:R-:W-:Y:S02]  /*1e6a0*/  IMAD.MOV.U32 R123, RZ, RZ, R152 ;  /* 0x000000ffff7b7224 */ /* 0x000fe400078e0098 */
.L_x_28278:
[----:B------:R-:W-:Y:S05]  /*1e6b0*/  BSYNC B3 ;  /* 0x0000000000037941 */ /* 0x000fea0003800000 */
.L_x_28276:
        /* <DEDUP_REMOVED lines=16> */
.L_x_28282:
[----:B------:R-:W-:Y:S05]  /*1e7c0*/  BSYNC B4 ;  /* 0x0000000000047941 */ /* 0x000fea0003800000 */
.L_x_28281:
        /* <DEDUP_REMOVED lines=44> */
.L_x_28280:
[----:B------:R-:W-:Y:S05]  /*1ea90*/  BSYNC B3 ;  /* 0x0000000000037941 */ /* 0x000fea0003800000 */
.L_x_28279:
        /* <DEDUP_REMOVED lines=12> */
.L_x_28275:
[----:B------:R-:W-:Y:S05]  /*1eb60*/  BSYNC B2 ;  /* 0x0000000000027941 */ /* 0x000fea0003800000 */
.L_x_28274:
        /* <DEDUP_REMOVED lines=26> */
.L_x_28284:
[----:B------:R-:W-:Y:S05]  /*1ed10*/  BSYNC B2 ;  /* 0x0000000000027941 */ /* 0x000fea0003800000 */
.L_x_28283:
[----:B------:R-:W-:Y:S02]  /*1ed20*/  IADD3 R134, R134, 0x20, RZ ;  /* 0x0000002086867810 */ /* 0x000fe40007ffe0ff */
[----:B------:R-:W-:Y:S02]  /*1ed30*/  IADD3 R133, R133, 0x20, RZ ;  /* 0x0000002085857810 */ /* 0x000fe40007ffe0ff */
.L_x_28210:
[----:B------:R-:W-:Y:S05]  /*1ed40*/  BSYNC B1 ;  /* 0x0000000000017941 */ /* 0x000fea0003800000 */
.L_x_28209:
        /* <DEDUP_REMOVED lines=31> */
.L_x_28290:
[----:B------:R-:W-:Y:S02]  /*1ef40*/  MOV R130, R152 ;  /* 0x0000009800827202 */ /* 0x000fe40000000f00 */
.L_x_28291:
[----:B------:R-:W-:Y:S05]  /*1ef50*/  BSYNC B3 ;  /* 0x0000000000037941 */ /* 0x000fea0003800000 */
.L_x_28289:
        /* <DEDUP_REMOVED lines=16> */
.L_x_28295:
[----:B------:R-:W-:Y:S05]  /*1f060*/  BSYNC B4 ;  /* 0x0000000000047941 */ /* 0x000fea0003800000 */
.L_x_28294:
        /* <DEDUP_REMOVED lines=44> */
.L_x_28293:
[----:B------:R-:W-:Y:S05]  /*1f330*/  BSYNC B3 ;  /* 0x0000000000037941 */ /* 0x000fea0003800000 */
.L_x_28292:
        /* <DEDUP_REMOVED lines=12> */
.L_x_28288:
[----:B------:R-:W-:Y:S05]  /*1f400*/  BSYNC B2 ;  /* 0x0000000000027941 */ /* 0x000fea0003800000 */
.L_x_28287:
        /* <DEDUP_REMOVED lines=18> */
.L_x_28299:
[----:B------:R-:W-:Y:S02]  /*1f530*/  IMAD.MOV.U32 R125, RZ, RZ, R152 ;  /* 0x000000ffff7d7224 */ /* 0x000fe400078e0098 */
.L_x_28300:
[----:B------:R-:W-:Y:S05]  /*1f540*/  BSYNC B3 ;  /* 0x0000000000037941 */ /* 0x000fea0003800000 */
.L_x_28298:
        /* <DEDUP_REMOVED lines=16> */
.L_x_28304:
[----:B------:R-:W-:Y:S05]  /*1f650*/  BSYNC B4 ;  /* 0x0000000000047941 */ /* 0x000fea0003800000 */
.L_x_28303:
        /* <DEDUP_REMOVED lines=44> */
.L_x_28302:
[----:B------:R-:W-:Y:S05]  /*1f920*/  BSYNC B3 ;  /* 0x0000000000037941 */ /* 0x000fea0003800000 */
.L_x_28301:
        /* <DEDUP_REMOVED lines=12> */
.L_x_28297:
[----:B------:R-:W-:Y:S05]  /*1f9f0*/  BSYNC B2 ;  /* 0x0000000000027941 */ /* 0x000fea0003800000 */
.L_x_28296:
        /* <DEDUP_REMOVED lines=18> */
.L_x_28308:
[----:B------:R-:W-:Y:S02]  /*1fb20*/  IMAD.MOV.U32 R132, RZ, RZ, R152 ;  /* 0x000000ffff847224 */ /* 0x000fe400078e0098 */
.L_x_28309:
[----:B------:R-:W-:Y:S05]  /*1fb30*/  BSYNC B3 ;  /* 0x0000000000037941 */ /* 0x000fea0003800000 */
.L_x_28307:
        /* <DEDUP_REMOVED lines=16> */
.L_x_28313:
[----:B------:R-:W-:Y:S05]  /*1fc40*/  BSYNC B4 ;  /* 0x0000000000047941 */ /* 0x000fea0003800000 */
.L_x_28312:
        /* <DEDUP_REMOVED lines=44> */
.L_x_28311:
[----:B------:R-:W-:Y:S05]  /*1ff10*/  BSYNC B3 ;  /* 0x0000000000037941 */ /* 0x000fea0003800000 */
.L_x_28310:
        /* <DEDUP_REMOVED lines=12> */
.L_x_28306:
[----:B------:R-:W-:Y:S05]  /*1ffe0*/  BSYNC B2 ;  /* 0x0000000000027941 */ /* 0x000fea0003800000 */
.L_x_28305:
        /* <DEDUP_REMOVED lines=18> */
.L_x_28317:
[----:B------:R-:W-:Y:S02]  /*20110*/  IMAD.MOV.U32 R127, RZ, RZ, R152 ;  /* 0x000000ffff7f7224 */ /* 0x000fe400078e0098 */
.L_x_28318:
[----:B------:R-:W-:Y:S05]  /*20120*/  BSYNC B3 ;  /* 0x0000000000037941 */ /* 0x000fea0003800000 */
.L_x_28316:
        /* <DEDUP_REMOVED lines=16> */
.L_x_28322:
[----:B------:R-:W-:Y:S05]  /*20230*/  BSYNC B4 ;  /* 0x0000000000047941 */ /* 0x000fea0003800000 */
.L_x_28321:
        /* <DEDUP_REMOVED lines=44> */
.L_x_28320:
[----:B------:R-:W-:Y:S05]  /*20500*/  BSYNC B3 ;  /* 0x0000000000037941 */ /* 0x000fea0003800000 */
.L_x_28319:
        /* <DEDUP_REMOVED lines=12> */
.L_x_28315:
[----:B------:R-:W-:Y:S05]  /*205d0*/  BSYNC B2 ;  /* 0x0000000000027941 */ /* 0x000fea0003800000 */
.L_x_28314:
        /* <DEDUP_REMOVED lines=18> */
.L_x_28326:
[----:B------:R-:W-:Y:S02]  /*20700*/  IMAD.MOV.U32 R132, RZ, RZ, R152 ;  /* 0x000000ffff847224 */ /* 0x000fe400078e0098 */
.L_x_28327:
[----:B------:R-:W-:Y:S05]  /*20710*/  BSYNC B3 ;  /* 0x0000000000037941 */ /* 0x000fea0003800000 */
.L_x_28325:
        /* <DEDUP_REMOVED lines=16> */
.L_x_28331:
[----:B------:R-:W-:Y:S05]  /*20820*/  BSYNC B4 ;  /* 0x0000000000047941 */ /* 0x000fea0003800000 */
.L_x_28330:
        /* <DEDUP_REMOVED lines=44> */
.L_x_28329:
[----:B------:R-:W-:Y:S05]  /*20af0*/  BSYNC B3 ;  /* 0x0000000000037941 */ /* 0x000fea0003800000 */
.L_x_28328:
        /* <DEDUP_REMOVED lines=12> */
.L_x_28324:
[----:B------:R-:W-:Y:S05]  /*20bc0*/  BSYNC B2 ;  /* 0x0000000000027941 */ /* 0x000fea0003800000 */
.L_x_28323:
        /* <DEDUP_REMOVED lines=18> */
.L_x_28335:
[----:B------:R-:W-:Y:S02]  /*20cf0*/  MOV R129, R152 ;  /* 0x0000009800817202 */ /* 0x000fe40000000f00 */
.L_x_28336:
[----:B------:R-:W-:Y:S05]  /*20d00*/  BSYNC B3 ;  /* 0x0000000000037941 */ /* 0x000fea0003800000 */
.L_x_28334:
        /* <DEDUP_REMOVED lines=16> */
.L_x_28340:
[----:B------:R-:W-:Y:S05]  /*20e10*/  BSYNC B4 ;  /* 0x0000000000047941 */ /* 0x000fea0003800000 */
.L_x_28339:
        /* <DEDUP_REMOVED lines=44> */
.L_x_28338:
[----:B------:R-:W-:Y:S05]  /*210e0*/  BSYNC B3 ;  /* 0x0000000000037941 */ /* 0x000fea0003800000 */
.L_x_28337:
        /* <DEDUP_REMOVED lines=12> */
.L_x_28333:
[----:B------:R-:W-:Y:S05]  /*211b0*/  BSYNC B2 ;  /* 0x0000000000027941 */ /* 0x000fea0003800000 */
.L_x_28332:
        /* <DEDUP_REMOVED lines=18> */
.L_x_28344:
[----:B------:R-:W-:Y:S02]  /*212e0*/  IMAD.MOV.U32 R132, RZ, RZ, R152 ;  /* 0x000000ffff847224 */ /* 0x000fe400078e0098 */
.L_x_28345:
[----:B------:R-:W-:Y:S05]  /*212f0*/  BSYNC B3 ;  /* 0x0000000000037941 */ /* 0x000fea0003800000 */
.L_x_28343:
        /* <DEDUP_REMOVED lines=16> */
.L_x_28349:
[----:B------:R-:W-:Y:S05]  /*21400*/  BSYNC B4 ;  /* 0x0000000000047941 */ /* 0x000fea0003800000 */
.L_x_28348:
        /* <DEDUP_REMOVED lines=44> */
.L_x_28347:
[----:B------:R-:W-:Y:S05]  /*216d0*/  BSYNC B3 ;  /* 0x0000000000037941 */ /* 0x000fea0003800000 */
.L_x_28346:
        /* <DEDUP_REMOVED lines=12> */
.L_x_28342:
[----:B------:R-:W-:Y:S05]  /*217a0*/  BSYNC B2 ;  /* 0x0000000000027941 */ /* 0x000fea0003800000 */
.L_x_28341:
        /* <DEDUP_REMOVED lines=18> */
.L_x_28353:
[----:B------:R-:W-:Y:S02]  /*218d0*/  IMAD.MOV.U32 R131, RZ, RZ, R152 ;  /* 0x000000ffff837224 */ /* 0x000fe400078e0098 */
.L_x_28354:
[----:B------:R-:W-:Y:S05]  /*218e0*/  BSYNC B3 ;  /* 0x0000000000037941 */ /* 0x000fea0003800000 */
.L_x_28352:
        /* <DEDUP_REMOVED lines=16> */
.L_x_28358:
[----:B------:R-:W-:Y:S05]  /*219f0*/  BSYNC B4 ;  /* 0x0000000000047941 */ /* 0x000fea0003800000 */
.L_x_28357:
        /* <DEDUP_REMOVED lines=44> */
.L_x_28356:
[----:B------:R-:W-:Y:S05]  /*21cc0*/  BSYNC B3 ;  /* 0x0000000000037941 */ /* 0x000fea0003800000 */
.L_x_28355:
        /* <DEDUP_REMOVED lines=12> */
.L_x_28351:
[----:B------:R-:W-:Y:S05]  /*21d90*/  BSYNC B2 ;  /* 0x0000000000027941 */ /* 0x000fea0003800000 */
.L_x_28350:
        /* <DEDUP_REMOVED lines=25> */
.L_x_28286:
[----:B------:R-:W-:Y:S05]  /*21f30*/  BSYNC B1 ;  /* 0x0000000000017941 */ /* 0x000fea0003800000 */
.L_x_28285:
        /* <DEDUP_REMOVED lines=105> */
.L_x_28383:
        /* <DEDUP_REMOVED lines=190> */
.L_x_28384:
        /* <DEDUP_REMOVED lines=90> */
.L_x_28364:
[----:B------:R-:W-:Y:S05]  /*23750*/  BSYNC B2 ;  /* 0x0000000000027941 */ /* 0x000fea0003800000 */
.L_x_28363:
        /* <DEDUP_REMOVED lines=66> */
.L_x_28366:
[----:B------:R-:W-:Y:S05]  /*23b80*/  BSYNC B2 ;  /* 0x0000000000027941 */ /* 0x000fea0003800000 */
.L_x_28365:
        /* <DEDUP_REMOVED lines=36> */
.L_x_28368:
[----:B------:R-:W-:Y:S05]  /*23dd0*/  BSYNC B2 ;  /* 0x0000000000027941 */ /* 0x000fea0003800000 */
.L_x_28367:
        /* <DEDUP_REMOVED lines=36> */
.L_x_28370:
[----:B------:R-:W-:Y:S05]  /*24020*/  BSYNC B2 ;  /* 0x0000000000027941 */ /* 0x000fea0003800000 */
.L_x_28369:
        /* <DEDUP_REMOVED lines=36> */
.L_x_28372:
[----:B------:R-:W-:Y:S05]  /*24270*/  BSYNC B2 ;  /* 0x0000000000027941 */ /* 0x000fea0003800000 */
.L_x_28371:
        /* <DEDUP_REMOVED lines=36> */
.L_x_28374:
[----:B------:R-:W-:Y:S05]  /*244c0*/  BSYNC B2 ;  /* 0x0000000000027941 */ /* 0x000fea0003800000 */
.L_x_28373:
        /* <DEDUP_REMOVED lines=36> */
.L_x_28376:
[----:B------:R-:W-:Y:S05]  /*24710*/  BSYNC B2 ;  /* 0x0000000000027941 */ /* 0x000fea0003800000 */
.L_x_28375:
        /* <DEDUP_REMOVED lines=36> */
.L_x_28378:
[----:B------:R-:W-:Y:S05]  /*24960*/  BSYNC B2 ;  /* 0x0000000000027941 */ /* 0x000fea0003800000 */
.L_x_28377:
        /* <DEDUP_REMOVED lines=36> */
.L_x_28380:
[----:B------:R-:W-:Y:S05]  /*24bb0*/  BSYNC B2 ;  /* 0x0000000000027941 */ /* 0x000fea0003800000 */
.L_x_28379:
        /* <DEDUP_REMOVED lines=34> */
.L_x_28362:
[----:B------:R-:W-:Y:S05]  /*24de0*/  BSYNC B1 ;  /* 0x0000000000017941 */ /* 0x000fea0003800000 */
.L_x_28361:
[----:B0-----:R-:W-:-:S04]  /*24df0*/  IMAD.MOV.U32 R132, RZ, RZ, c[0x0][0x160] ;  /* 0x00005800ff847624 */ /* 0x001fc800078e00ff */
[----:B------:R-:W-:-:S05]  /*24e00*/  IMAD R6, R132, 0x4, R6 ;  /* 0x0000000484067824 */ /* 0x000fca00078e0206 */
[----:B------:R-:W-:-:S13]  /*24e10*/  ISETP.GE.AND P1, PT, R6, c[0x0][0x164], PT ;  /* 0x0000590006007a0c */ /* 0x000fda0003f26270 */
[----:B------:R-:W-:Y:S01]  /*24e20*/  @P1 CALL.REL.NOINC `(.L_x_28381) ;  /* 0x0000001000001944 */ /* 0x000fe20003c00000 */
[----:B------:R-:W-:Y:S05]  /*24e30*/  BRA `(.L_x_28382) ;  /* 0xfffdda4000007947 */ /* 0x000fea000383ffff */
.L_x_28381:
[----:B------:R-:W-:Y:S05]  /*24e40*/  BSYNC B0 ;  /* 0x0000000000007941 */ /* 0x000fea0003800000 */
.L_x_27600:
[----:B------:R-:W-:Y:S05]  /*24e50*/  EXIT ;  /* 0x000000000000794d */ /* 0x000fea0003800000 */
.L_x_28359:
[----:B------:R-:W-:Y:S01]  /*24e60*/  IMAD.MOV.U32 R134, RZ, RZ, 0x1 ;  /* 0x00000001ff867424 */ /* 0x000fe200078e00ff */
[----:B------:R-:W-:Y:S01]  /*24e70*/  MOV R133, 0xffffffff ;  /* 0xffffffff00857802 */ /* 0x000fe20000000f00 */
[----:B------:R-:W-:Y:S01]  /*24e80*/  IMAD.MOV.U32 R171, RZ, RZ, 0x1f ;  /* 0x0000001fffab7424 */ /* 0x000fe200078e00ff */
[----:B------:R-:W-:Y:S02]  /*24e90*/  MOV R132, 0x24eb0 ;  /* 0x00024eb000847802 */ /* 0x000fe40000000f00 */
[----:B-----5:R-:W-:Y:S05]  /*24ea0*/  CALL.REL.NOINC `($__internal_62_$__cuda_sm70_shflsync_bfly_p) ;  /* 0x00000e2000007944 */ /* 0x020fea0003c00000 */
[----:B-1----:R-:W-:Y:S05]  /*24eb0*/  BRA `(.L_x_28383) ;  /* 0xffffd71000007947 */ /* 0x002fea000383ffff */
.L_x_28360:
[----:B------:R-:W-:Y:S01]  /*24ec0*/  IMAD.MOV.U32 R134, RZ, RZ, 0x2 ;  /* 0x00000002ff867424 */ /* 0x000fe200078e00ff */
[----:B------:R-:W-:Y:S01]  /*24ed0*/  MOV R132, 0x24f10 ;  /* 0x00024f1000847802 */ /* 0x000fe20000000f00 */
[----:B------:R-:W-:Y:S02]  /*24ee0*/  IMAD.MOV.U32 R171, RZ, RZ, 0x1f ;  /* 0x0000001fffab7424 */ /* 0x000fe400078e00ff */
[----:B------:R-:W-:Y:S02]  /*24ef0*/  IMAD.MOV.U32 R133, RZ, RZ, -0x1 ;  /* 0xffffffffff857424 */ /* 0x000fe400078e00ff */
[----:B-----5:R-:W-:Y:S05]  /*24f00*/  CALL.REL.NOINC `($__internal_62_$__cuda_sm70_shflsync_bfly_p) ;  /* 0x00000dc000007944 */ /* 0x020fea0003c00000 */
[----:B-1----:R-:W-:Y:S01]  /*24f10*/  FADD.FTZ R170, R170, R134 ;  /* 0x00000086aaaa7221 */ /* 0x002fe20000010000 */
[----:B------:R-:W-:Y:S01]  /*24f20*/  MOV R132, 0x24f70 ;  /* 0x00024f7000847802 */ /* 0x000fe20000000f00 */
[----:B------:R-:W-:Y:S02]  /*24f30*/  IMAD.MOV.U32 R134, RZ, RZ, 0x4 ;  /* 0x00000004ff867424 */ /* 0x000fe400078e00ff */
[----:B------:R-:W-:-:S02]  /*24f40*/  IMAD.MOV.U32 R171, RZ, RZ, 0x1f ;  /* 0x0000001fffab7424 */ /* 0x000fc400078e00ff */
[----:B------:R-:W-:Y:S02]  /*24f50*/  IMAD.MOV.U32 R133, RZ, RZ, -0x1 ;  /* 0xffffffffff857424 */ /* 0x000fe400078e00ff */
[----:B------:R-:W-:Y:S05]  /*24f60*/  CALL.REL.NOINC `($__internal_62_$__cuda_sm70_shflsync_bfly_p) ;  /* 0x00000d6000007944 */ /* 0x000fea0003c00000 */
[----:B-1----:R-:W-:Y:S01]  /*24f70*/  FADD.FTZ R170, R170, R134 ;  /* 0x00000086aaaa7221 */ /* 0x002fe20000010000 */
[----:B------:R-:W-:Y:S01]  /*24f80*/  MOV R132, 0x24fd0 ;  /* 0x00024fd000847802 */ /* 0x000fe20000000f00 */
[----:B------:R-:W-:Y:S02]  /*24f90*/  IMAD.MOV.U32 R134, RZ, RZ, 0x8 ;  /* 0x00000008ff867424 */ /* 0x000fe400078e00ff */
[----:B------:R-:W-:Y:S02]  /*24fa0*/  IMAD.MOV.U32 R171, RZ, RZ, 0x1f ;  /* 0x0000001fffab7424 */ /* 0x000fe400078e00ff */
[----:B------:R-:W-:Y:S02]  /*24fb0*/  IMAD.MOV.U32 R133, RZ, RZ, -0x1 ;  /* 0xffffffffff857424 */ /* 0x000fe400078e00ff */
[----:B------:R-:W-:Y:S05]  /*24fc0*/  CALL.REL.NOINC `($__internal_62_$__cuda_sm70_shflsync_bfly_p) ;  /* 0x00000d0000007944 */ /* 0x000fea0003c00000 */
[----:B-1----:R-:W-:Y:S01]  /*24fd0*/  FADD.FTZ R170, R170, R134 ;  /* 0x00000086aaaa7221 */ /* 0x002fe20000010000 */
[----:B------:R-:W-:Y:S01]  /*24fe0*/  HFMA2.MMA R134, -RZ, RZ, 0, 9.5367431640625e-07 ;  /* 0x00000010ff867435 */ /* 0x000fe200000001ff */
[----:B------:R-:W-:Y:S01]  /*24ff0*/  IMAD.MOV.U32 R171, RZ, RZ, 0x1f ;  /* 0x0000001fffab7424 */ /* 0x000fe200078e00ff */
[----:B------:R-:W-:Y:S01]  /*25000*/  MOV R132, 0x25030 ;  /* 0x0002503000847802 */ /* 0x000fe20000000f00 */
[----:B------:R-:W-:-:S03]  /*25010*/  IMAD.MOV.U32 R133, RZ, RZ, -0x1 ;  /* 0xffffffffff857424 */ /* 0x000fc600078e00ff */
[----:B------:R-:W-:Y:S05]  /*25020*/  CALL.REL.NOINC `($__internal_62_$__cuda_sm70_shflsync_bfly_p) ;  /* 0x00000ca000007944 */ /* 0x000fea0003c00000 */
        /* <DEDUP_REMOVED lines=184> */
[----:B------:R-:W-:Y:S01]  /*25bb0*/  MOV R171, 0x1f ;  /* 0x0000001f00ab7802 */ /* 0x000fe20000000f00 */
[----:B------:R-:W-:Y:S01]  /*25bc0*/  IMAD.MOV.U32 R134, RZ, RZ, 0x4 ;  /* 0x00000004ff867424 */ /* 0x000fe200078e00ff */
[----:B------:R-:W-:Y:S01]  /*25bd0*/  MOV R132, 0x25c00 ;  /* 0x00025c0000847802 */ /* 0x000fe20000000f00 */
[----:B------:R-:W-:-:S02]  /*25be0*/  IMAD.MOV.U32 R133, RZ, RZ, -0x1 ;  /* 0xffffffffff857424 */ /* 0x000fc400078e00ff */
[----:B------:R-:W-:Y:S05]  /*25bf0*/  CALL.REL.NOINC `($__internal_62_$__cuda_sm70_shflsync_bfly_p) ;  /* 0x000000d000007944 */ /* 0x000fea0003c00000 */
[----:B-1----:R-:W-:Y:S01]  /*25c00*/  FADD.FTZ R170, R170, R134 ;  /* 0x00000086aaaa7221 */ /* 0x002fe20000010000 */
[----:B------:R-:W-:Y:S01]  /*25c10*/  MOV R132, 0x25c60 ;  /* 0x00025c6000847802 */ /* 0x000fe20000000f00 */
[----:B------:R-:W-:-:S02]  /*25c20*/  IMAD.MOV.U32 R134, RZ, RZ, 0x8 ;  /* 0x00000008ff867424 */ /* 0x000fc400078e00ff */
[----:B------:R-:W-:Y:S02]  /*25c30*/  IMAD.MOV.U32 R171, RZ, RZ, 0x1f ;  /* 0x0000001fffab7424 */ /* 0x000fe400078e00ff */
        /* <DEDUP_REMOVED lines=8> */
[----:B-1----:R-:W-:Y:S05]  /*25cc0*/  BRA `(.L_x_28384) ;  /* 0xffffd4e000007947 */ /* 0x002fea000383ffff */
        .weak           $__internal_62_$__cuda_sm70_shflsync_bfly_p
        .type           $__internal_62_$__cuda_sm70_shflsync_bfly_p,@function
        .size           $__internal_62_$__cuda_sm70_shflsync_bfly_p,(.L_x_71062 - $__internal_62_$__cuda_sm70_shflsync_bfly_p)
$__internal_62_$__cuda_sm70_shflsync_bfly_p:
[----:B------:R-:W-:Y:S04]  /*25cd0*/  WARPSYNC R133 ;  /* 0x0000008500007348 */ /* 0x000fe80003800000 */
[----:B------:R0:W1:Y:S02]  /*25ce0*/  SHFL.BFLY PT, R134, R170, R134, R171 ;  /* 0x0c000086aa867389 */ /* 0x00006400000e00ab */
[----:B0-----:R-:W-:-:S04]  /*25cf0*/  IMAD.MOV.U32 R133, RZ, RZ, 0x0 ;  /* 0x00000000ff857424 */ /* 0x001fc800078e00ff */
[----:B------:R-:W-:Y:S05]  /*25d00*/  RET.REL.NODEC R132 `(_ZN10layer_norm13ln_fwd_kernelINS_13Kernel_traitsI13__nv_bfloat16S2_fS2_fjLj2560ELj1ELj4ELj1ELj16ENS_18Kernel_traits_baseILj2560ES2_S2_fS2_fjLj128EEEEELb1ELb1ELb1ELb0EEEvNS_9FwdParamsE) ;  /* 0xfffda2f084007950 */ /* 0x000fea0003c3ffff */
.L_x_28385:
        /* <DEDUP_REMOVED lines=15> */
.L_x_71062:


//--------------------- .text._ZN10layer_norm13ln_fwd_kernelINS_13Kernel_traitsI13__nv_bfloat16S2_fS2_fjLj2560ELj1ELj4ELj1ELj16ENS_18Kernel_traits_baseILj2560ES2_S2_fS2_fjLj128EEEEELb1ELb1ELb1ELb1EEEvNS_9FwdParamsE --------------------------
	.section	.text._ZN10layer_norm13ln_fwd_kernelINS_13Kernel_traitsI13__nv_bfloat16S2_fS2_fjLj2560ELj1ELj4ELj1ELj16ENS_18Kernel_traits_baseILj2560ES2_S2_fS2_fjLj128EEEEELb1ELb1ELb1ELb1EEEvNS_9FwdParamsE,"ax",@progbits
	.sectioninfo	@"SHI_REGISTERS=255"
	.align	128
        .global         _ZN10layer_norm13ln_fwd_kernelINS_13Kernel_traitsI13__nv_bfloat16S2_fS2_fjLj2560ELj1ELj4ELj1ELj16ENS_18Kernel_traits_baseILj2560ES2_S2_fS2_fjLj128EEEEELb1ELb1ELb1ELb1EEEvNS_9FwdParamsE
        .type           _ZN10layer_norm13ln_fwd_kernelINS_13Kernel_traitsI13__nv_bfloat16S2_fS2_fjLj2560ELj1ELj4ELj1ELj16ENS_18Kernel_traits_baseILj2560ES2_S2_fS2_fjLj128EEEEELb1ELb1ELb1ELb1EEEvNS_9FwdParamsE,@function
        .size           _ZN10layer_norm13ln_fwd_kernelINS_13Kernel_traitsI13__nv_bfloat16S2_fS2_fjLj2560ELj1ELj4ELj1ELj16ENS_18Kernel_traits_baseILj2560ES2_S2_fS2_fjLj128EEEEELb1ELb1ELb1ELb1EEEvNS_9FwdParamsE,(.L_x_71063 - _ZN10layer_norm13ln_fwd_kernelINS_13Kernel_traitsI13__nv_bfloat16S2_fS2_fjLj2560ELj1ELj4ELj1ELj16ENS_18Kernel_traits_baseILj2560ES2_S2_fS2_fjLj128EEEEELb1ELb1ELb1ELb1EEEvNS_9FwdParamsE)
        .other          _ZN10layer_norm13ln_fwd_kernelINS_13Kernel_traitsI13__nv_bfloat16S2_fS2_fjLj2560ELj1ELj4ELj1ELj16ENS_18Kernel_traits_baseILj2560ES2_S2_fS2_fjLj128EEEEELb1ELb1ELb1ELb1EEEvNS_9FwdParamsE,@"STO_CUDA_ENTRY STV_DEFAULT"
_ZN10layer_norm13ln_fwd_kernelINS_13Kernel_traitsI13__nv_bfloat16S2_fS2_fjLj2560ELj1ELj4ELj1ELj16ENS_18Kernel_traits_baseILj2560ES2_S2_fS2_fjLj128EEEEELb1ELb1ELb1ELb1EEEvNS_9FwdParamsE:
.text._ZN10layer_norm13ln_fwd_kernelINS_13Kernel_traitsI13__nv_bfloat16S2_fS2_fjLj2560ELj1ELj4ELj1ELj16ENS_18Kernel_traits_baseILj2560ES2_S2_fS2_fjLj128EEEEELb1ELb1ELb1ELb1EEEvNS_9FwdParamsE:
[----:B------:R-:W-:-:S04]  /*0000*/  IMAD.MOV.U32 R1, RZ, RZ, c[0x0][0x28] ;  /* 0x00000a00ff017624 */ /* 0x000fc800078e00ff */
[----:B------:R-:W-:Y:S01]  /*0010*/  ULDC.U8 UR4, c[0x0][0x244] ;  /* 0x0000910000047ab9 */ /* 0x000fe20000000000 */
[----:B------:R-:W-:Y:S01]  /*0020*/  IADD3 R1, R1, -0x78, RZ ;  /* 0xffffff8801017810 */ /* 0x000fe20007ffe0ff */
[----:B------:R-:W-:Y:S01]  /*0030*/  ULDC.64 UR6, c[0x0][0x118] ;  /* 0x0000460000067ab9 */ /* 0x000fe20000000a00 */
[----:B------:R-:W-:Y:S01]  /*0040*/  ISETP.NE.AND P1, PT, RZ, UR4, PT ;  /* 0x00000004ff007c0c */ /* 0x000fe2000bf25270 */
[----:B------:R-:W-:Y:S02]  /*0050*/  ULDC.64 UR4, c[0x0][0x230] ;  /* 0x00008c0000047ab9 */ /* 0x000fe40000000a00 */
[----:B------:R-:W-:Y:S02]  /*0060*/  IMAD.U32 R2, RZ, RZ, UR4 ;  /* 0x00000004ff027e24 */ /* 0x000fe4000f8e00ff */
[----:B------:R-:W-:Y:S02]  /*0070*/  IMAD.U32 R3, RZ, RZ, UR5 ;  /* 0x00000005ff037e24 */ /* 0x000fe4000f8e00ff */
[----:B------:R-:W-:-:S02]  /*0080*/  IMAD.MOV.U32 R124, RZ, RZ, c[0x0][0x238] ;  /* 0x00008e00ff7c7624 */ /* 0x000fc400078e00ff */
[----:B------:R-:W-:-:S04]  /*0090*/  IMAD.MOV.U32 R125, RZ, RZ, c[0x0][0x23c] ;  /* 0x00008f00ff7d7624 */ /* 0x000fc800078e00ff */
        /* <DEDUP_REMOVED lines=13> */
[----:B------:R0:W5:Y:S03]  /*0170*/  @P0 LDG.E.128 R120, [R24.64] ;  /* 0x0000000618780981 */ /* 0x000166000c1e1d00 */
[----:B------:R-:W-:Y:S01]  /*0180*/  IMAD.SHL.U32 R0, R10, 0x10, RZ ;  /* 0x000000100a007824 */ /* 0x000fe200078e00ff */
        /* <DEDUP_REMOVED lines=8> */
[----:B---3--:R-:W-:-:S05]  /*0210*/  @P1 IADD3 R124, P2, R4, c[0x0][0x240], RZ ;  /* 0x00009000047c1a10 */ /* 0x008fca0007f5e0ff */
[----:B------:R-:W-:-:S05]  /*0220*/  @P1 IMAD.X R125, RZ, RZ, R5, P2 ;  /* 0x000000ffff7d1224 */ /* 0x000fca00010e0605 */
        /* <DEDUP_REMOVED lines=44> */
[----:B------:R-:W-:Y:S01]  /*04f0*/  SHF.R.U32.HI R27, RZ, 0x5, R10 ;  /* 0x00000005ff1b7819 */ /* 0x000fe2000001160a */
[----:B------:R-:W-:Y:S01]  /*0500*/  UIADD3 UR23, UR4, -0xe443238, URZ ;  /* 0xf1bbcdc804177890 */ /* 0x000fe2000fffe03f */
[----:B------:R0:W5:Y:S02]  /*0510*/  @P0 LDG.E.128 R8, [R24.64+0x1000] ;  /* 0x0010000618080981 */ /* 0x000164000c1e1d00 */
[----:B------:R-:W-:Y:S01]  /*0520*/  LOP3.LUT R130, R3, UR22, R26, 0x96, !PT ;  /* 0x0000001603827c12 */ /* 0x000fe2000f8e961a */
[----:B------:R-:W-:Y:S02]  /*0530*/  IMAD R128, R128, 0x4, R27 ;  /* 0x0000000480807824 */ /* 0x000fe400078e021b */
[----:B------:R-:W-:-:S04]  /*0540*/  IMAD.WIDE.U32 R30, R30, -0x326172a9, RZ ;  /* 0xcd9e8d571e1e7825 */ /* 0x000fc800078e00ff */
[----:B------:R-:W-:-:S05]  /*0550*/  IMAD.HI.U32 R27, R130, -0x326172a9, RZ ;  /* 0xcd9e8d57821b7827 */ /* 0x000fca00078e00ff */
[----:B------:R-:W-:Y:S02]  /*0560*/  LOP3.LUT R131, R27, UR23, R30, 0x96, !PT ;  /* 0x000000171b837c12 */ /* 0x000fe4000f8e961e */
[----:B0-----:R-:W5:Y:S01]  /*0570*/  @P0 LDG.E.128 R24, [R24.64+0x1200] ;  /* 0x0012000618180981 */ /* 0x001f62000c1e1d00 */
[----:B------:R-:W-:Y:S01]  /*0580*/  UIADD3 UR21, UR4, 0x5384540f, URZ ;  /* 0x5384540f04157890 */ /* 0x000fe2000fffe03f */
[----:B------:R-:W-:Y:S02]  /*0590*/  ISETP.GE.AND P1, PT, R128, c[0x0][0x164], PT ;  /* 0x0000590080007a0c */ /* 0x000fe40003f26270 */
[----:B------:R-:W-:-:S03]  /*05a0*/  LOP3.LUT R0, R0, 0x1f0, RZ, 0xc0, !PT ;  /* 0x000001f000007812 */ /* 0x000fc600078ec0ff */
[----:B------:R-:W-:Y:S01]  /*05b0*/  LOP3.LUT R129, R31, UR21, R28, 0x96, !PT ;  /* 0x000000151f817c12 */ /* 0x000fe2000f8e961c */
[----:B------:R-:W-:Y:S01]  /*05c0*/  UIADD3 UR24, UR5, -0x24c28bd8, URZ ;  /* 0xdb3d742805187890 */ /* 0x000fe2000fffe03f */
[----:B------:R-:W-:Y:S02]  /*05d0*/  IADD3 R64, P3, R0, c[0x0][0x1c8], RZ ;  /* 0x0000720000407a10 */ /* 0x000fe40007f7e0ff */
[----:B------:R-:W-:Y:S01]  /*05e0*/  LEA R104, P2, R33, c[0x0][0x1c8], 0x4 ;  /* 0x0000720021687a11 */ /* 0x000fe200078420ff */
[----:B------:R-:W-:-:S03]  /*05f0*/  IMAD.HI.U32 R3, R129, -0x2daee0ad, RZ ;  /* 0xd2511f5381037827 */ /* 0x000fc600078e00ff */
[----:B------:R-:W-:Y:S01]  /*0600*/  IADD3.X R105, RZ, c[0x0][0x1cc], RZ, P2, !PT ;  /* 0x00007300ff697a10 */ /* 0x000fe200017fe4ff */
[----:B------:R-:W-:Y:S01]  /*0610*/  IMAD.X R65, RZ, RZ, c[0x0][0x1cc], P3 ;  /* 0x00007300ff417624 */ /* 0x000fe200018e06ff */
[----:B------:R-:W-:Y:S01]  /*0620*/  LOP3.LUT R132, R3, UR24, R2, 0x96, !PT ;  /* 0x0000001803847c12 */ /* 0x000fe2000f8e9602 */
[----:B------:R-:W-:Y:S06]  /*0630*/  @P1 EXIT ;  /* 0x000000000000194d */ /* 0x000fec0003800000 */
[----:B------:R-:W5:Y:S01]  /*0640*/  LDG.E.128 R64, [R64.64+0x1200] ;  /* 0x0012000640407981 */ /* 0x000f62000c1e1d00 */
[----:B------:R-:W-:Y:S01]  /*0650*/  IMAD.WIDE.U32 R2, R33, R32, c[0x0][0x1b0] ;  /* 0x00006c0021027625 */ /* 0x000fe200078e0020 */
[----:B-----5:R-:W-:Y:S02]  /*0660*/  @!P0 CS2R R120, SRZ ;  /* 0x0000000000788805 */ /* 0x020fe4000001ff00 */
        /* <DEDUP_REMOVED lines=20> */
[----:B0-----:R1:W5:Y:S02]  /*07b0*/  LDG.E.128 R104, [R2.64+0x1200] ;  /* 0x0012000602687981 */ /* 0x001364000c1e1d00 */
[----:B-1----:R-:W-:-:S02]  /*07c0*/  PRMT R2, RZ, 0x5410, R120 ;  /* 0x00005410ff027816 */ /* 0x002fc40000000078 */
[----:B------:R-:W-:-:S03]  /*07d0*/  PRMT R3, RZ, 0x5410, R121 ;  /* 0x00005410ff037816 */ /* 0x000fc60000000079 */
[----:B------:R0:W-:Y:S04]  /*07e0*/  STL [R1+0x70], R2 ;  /* 0x0000700201007387 */ /* 0x0001e80000100800 */
[----:B------:R1:W-:Y:S01]  /*07f0*/  STL [R1+0x6c], R0 ;  /* 0x00006c0001007387 */ /* 0x0003e20000100800 */
[----:B0-----:R-:W-:-:S03]  /*0800*/  PRMT R2, RZ, 0x7610, R121 ;  /* 0x00007610ff027816 */ /* 0x001fc60000000079 */
[----:B------:R0:W-:Y:S01]  /*0810*/  STL [R1+0x68], R3 ;  /* 0x0000680301007387 */ /* 0x0001e20000100800 */
[----:B-1----:R-:W-:-:S03]  /*0820*/  PRMT R0, RZ, 0x5410, R122 ;  /* 0x00005410ff007816 */ /* 0x002fc6000000007a */
[----:B------:R1:W-:Y:S01]  /*0830*/  STL [R1+0x64], R2 ;  /* 0x0000640201007387 */ /* 0x0003e20000100800 */
[----:B------:R-:W-:-:S03]  /*0840*/  @!P0 CS2R R116, SRZ ;  /* 0x0000000000748805 */ /* 0x000fc6000001ff00 */
[----:B------:R2:W-:Y:S01]  /*0850*/  STL [R1+0x60], R0 ;  /* 0x0000600001007387 */ /* 0x0005e20000100800 */
[----:B0-----:R-:W-:Y:S02]  /*0860*/  PRMT R3, RZ, 0x7610, R122 ;  /* 0x00007610ff037816 */ /* 0x001fe4000000007a */
[----:B-1----:R-:W-:-:S03]  /*0870*/  PRMT R2, RZ, 0x5410, R123 ;  /* 0x00005410ff027816 */ /* 0x002fc6000000007b */
[----:B------:R-:W-:Y:S01]  /*0880*/  STL [R1+0x5c], R3 ;  /* 0x00005c0301007387 */ /* 0x000fe20000100800 */
[----:B--2---:R-:W-:-:S03]  /*0890*/  PRMT R0, RZ, 0x7610, R123 ;  /* 0x00007610ff007816 */ /* 0x004fc6000000007b */
[----:B------:R0:W-:Y:S01]  /*08a0*/  STL [R1+0x58], R2 ;  /* 0x0000580201007387 */ /* 0x0001e20000100800 */
[----:B------:R-:W-:-:S03]  /*08b0*/  @!P0 CS2R R118, SRZ ;  /* 0x0000000000768805 */ /* 0x000fc6000001ff00 */
[----:B------:R1:W-:Y:S01]  /*08c0*/  STL [R1+0x54], R0 ;  /* 0x0000540001007387 */ /* 0x0003e20000100800 */
[--C-:B0-----:R-:W-:Y:S02]  /*08d0*/  PRMT R2, RZ, 0x5410, R116.reuse ;  /* 0x00005410ff027816 */ /* 0x101fe40000000074 */
[----:B-1----:R-:W-:-:S03]  /*08e0*/  PRMT R0, RZ, 0x7610, R116 ;  /* 0x00007610ff007816 */ /* 0x002fc60000000074 */
[----:B------:R0:W-:Y:S01]  /*08f0*/  STL [R1+0x50], R2 ;  /* 0x0000500201007387 */ /* 0x0001e20000100800 */
[----:B------:R-:W-:-:S03]  /*0900*/  PRMT R3, RZ, 0x5410, R117 ;  /* 0x00005410ff037816 */ /* 0x000fc60000000075 */
        /* <DEDUP_REMOVED lines=32> */
[----:B------:R-:W-:Y:S01]  /*0b10*/  @!P0 CS2R R12, SRZ ;  /* 0x00000000000c8805 */ /* 0x000fe2000001ff00 */
[----:B------:R-:W-:Y:S01]  /*0b20*/  @!P0 CS2R R14, SRZ ;  /* 0x00000000000e8805 */ /* 0x000fe2000001ff00 */
[--C-:B0-----:R-:W-:Y:S02]  /*0b30*/  PRMT R2, RZ, 0x5410, R108.reuse ;  /* 0x00005410ff027816 */ /* 0x101fe4000000006c */
[----:B-1----:R-:W-:-:S03]  /*0b40*/  PRMT R0, RZ, 0x7610, R108 ;  /* 0x00007610ff007816 */ /* 0x002fc6000000006c */
[----:B------:R0:W-:Y:S01]  /*0b50*/  STL [R1+0x10], R2 ;  /* 0x0000100201007387 */ /* 0x0001e20000100800 */
[--C-:B------:R-:W-:Y:S01]  /*0b60*/  PRMT R3, RZ, 0x5410, R109.reuse ;  /* 0x00005410ff037816 */ /* 0x100fe2000000006d */
[----:B------:R-:W-:Y:S01]  /*0b70*/  @!P0 CS2R R4, SRZ ;  /* 0x0000000000048805 */ /* 0x000fe2000001ff00 */
[----:B------:R-:W-:Y:S01]  /*0b80*/  @!P0 CS2R R6, SRZ ;  /* 0x0000000000068805 */ /* 0x000fe2000001ff00 */
[----:B------:R1:W-:Y:S01]  /*0b90*/  STL [R1+0xc], R0 ;  /* 0x00000c0001007387 */ /* 0x0003e20000100800 */
[----:B------:R-:W-:Y:S01]  /*0ba0*/  @!P0 CS2R R8, SRZ ;  /* 0x0000000000088805 */ /* 0x000fe2000001ff00 */
[----:B------:R-:W-:Y:S01]  /*0bb0*/  @!P0 CS2R R20, SRZ ;  /* 0x0000000000148805 */ /* 0x000fe2000001ff00 */
[----:B------:R-:W-:Y:S01]  /*0bc0*/  @!P0 CS2R R10, SRZ ;  /* 0x00000000000a8805 */ /* 0x000fe2000001ff00 */
[----:B0-----:R-:W-:Y:S01]  /*0bd0*/  PRMT R2, RZ, 0x7610, R109 ;  /* 0x00007610ff027816 */ /* 0x001fe2000000006d */
[----:B------:R-:W-:Y:S01]  /*0be0*/  STL [R1+0x8], R3 ;  /* 0x0000080301007387 */ /* 0x000fe20000100800 */
[----:B-1----:R-:W-:Y:S01]  /*0bf0*/  PRMT R0, RZ, 0x5410, R110 ;  /* 0x00005410ff007816 */ /* 0x002fe2000000006e */
        /* <DEDUP_REMOVED lines=8> */
[----:B------:R-:W-:Y:S01]  /*0c80*/  STL [R1+0x4], R2 ;  /* 0x0000040201007387 */ /* 0x000fe20000100800 */
[----:B------:R-:W-:Y:S01]  /*0c90*/  PRMT R230, RZ, 0x7610, R13 ;  /* 0x00007610ffe67816 */ /* 0x000fe2000000000d */
[----:B------:R-:W-:Y:S01]  /*0ca0*/  IMAD R12, R129, -0x2daee0ad, RZ ;  /* 0xd2511f53810c7824 */ /* 0x000fe200078e02ff */
[--C-:B------:R-:W-:Y:S01]  /*0cb0*/  PRMT R229, RZ, 0x5410, R14.reuse ;  /* 0x00005410ffe57816 */ /* 0x100fe2000000000e */
[----:B------:R-:W-:Y:S01]  /*0cc0*/  IMAD.HI.U32 R13, R131, -0x2daee0ad, RZ ;  /* 0xd2511f53830d7827 */ /* 0x000fe200078e00ff */
[----:B------:R-:W-:Y:S01]  /*0cd0*/  PRMT R228, RZ, 0x7610, R14 ;  /* 0x00007610ffe47816 */ /* 0x000fe2000000000e */
[----:B------:R-:W-:Y:S01]  /*0ce0*/  @!P0 CS2R R24, SRZ ;  /* 0x0000000000188805 */ /* 0x000fe2000001ff00 */
[--C-:B------:R-:W-:Y:S01]  /*0cf0*/  PRMT R227, RZ, 0x5410, R15.reuse ;  /* 0x00005410ffe37816 */ /* 0x100fe2000000000f */
[----:B------:R-:W-:Y:S01]  /*0d00*/  IMAD R14, R130, -0x326172a9, RZ ;  /* 0xcd9e8d57820e7824 */ /* 0x000fe200078e02ff */
[----:B------:R-:W-:Y:S01]  /*0d10*/  PRMT R226, RZ, 0x7610, R15 ;  /* 0x00007610ffe27816 */ /* 0x000fe2000000000f */
[----:B------:R-:W-:Y:S01]  /*0d20*/  IMAD.HI.U32 R15, R132, -0x326172a9, RZ ;  /* 0xcd9e8d57840f7827 */ /* 0x000fe200078e00ff */
[----:B------:R-:W-:Y:S01]  /*0d30*/  @!P0 CS2R R26, SRZ ;  /* 0x00000000001a8805 */ /* 0x000fe2000001ff00 */
[----:B------:R0:W-:Y:S01]  /*0d40*/  STL [R1], R0 ;  /* 0x0000000001007387 */ /* 0x0001e20000100800 */
        /* <DEDUP_REMOVED lines=9> */
[----:B------:R-:W-:Y:S01]  /*0de0*/  PRMT R4, RZ, 0x7610, R8 ;  /* 0x00007610ff047816 */ /* 0x000fe20000000008 */
[----:B------:R-:W-:Y:S01]  /*0df0*/  BSSY B0, `(.L_x_28386) ;  /* 0x0002212000007945 */ /* 0x000fe20003800000 */
[--C-:B------:R-:W-:Y:S02]  /*0e00*/  PRMT R247, RZ, 0x5410, R21.reuse ;  /* 0x00005410fff77816 */ /* 0x100fe40000000015 */
[----:B------:R-:W-:Y:S01]  /*0e10*/  PRMT R246, RZ, 0x7610, R21 ;  /* 0x00007610fff67816 */ /* 0x000fe20000000015 */
[----:B------:R-:W-:Y:S01]  /*0e20*/  HFMA2.MMA R21, -RZ, RZ, 0, 0 ;  /* 0x00000000ff157435 */ /* 0x000fe200000001ff */
        /* <DEDUP_REMOVED lines=14> */
[----:B------:R-:W-:Y:S01]  /*0f10*/  PRMT R240, RZ, 0x7610, R16 ;  /* 0x00007610fff07816 */ /* 0x000fe20000000010 */
[----:B------:R-:W-:Y:S01]  /*0f20*/  IMAD.MOV.U32 R16, RZ, RZ, R128 ;  /* 0x000000ffff107224 */ /* 0x000fe200078e0080 */
[--C-:B------:R-:W-:Y:S02]  /*0f30*/  PRMT R239, RZ, 0x5410, R17.reuse ;  /* 0x00005410ffef7816 */ /* 0x100fe40000000011 */
[----:B------:R-:W-:Y:S02]  /*0f40*/  PRMT R238, RZ, 0x7610, R17 ;  /* 0x00007610ffee7816 */ /* 0x000fe40000000011 */
[--C-:B------:R-:W-:Y:S02]  /*0f50*/  PRMT R237, RZ, 0x5410, R18.reuse ;  /* 0x00005410ffed7816 */ /* 0x100fe40000000012 */
[----:B------:R-:W-:Y:S01]  /*0f60*/  PRMT R236, RZ, 0x7610, R18 ;  /* 0x00007610ffec7816 */ /* 0x000fe20000000012 */
[----:B------:R-:W-:Y:S01]  /*0f70*/  IMAD R18, R132, -0x326172a9, RZ ;  /* 0xcd9e8d5784127824 */ /* 0x000fe200078e02ff */
[----:B------:R-:W-:-:S02]  /*0f80*/  PRMT R235, RZ, 0x5410, R19 ;  /* 0x00005410ffeb7816 */ /* 0x000fc40000000013 */
[----:B------:R-:W-:Y:S02]  /*0f90*/  PRMT R234, RZ, 0x7610, R19 ;  /* 0x00007610ffea7816 */ /* 0x000fe40000000013 */
[----:B------:R-:W-:Y:S01]  /*0fa0*/  LOP3.LUT R11, R15, UR25, R14, 0x96, !PT ;  /* 0x000000190f0b7c12 */ /* 0x000fe2000f8e960e */
[----:B------:R-:W-:Y:S01]  /*0fb0*/  IMAD.MOV.U32 R14, RZ, RZ, R126 ;  /* 0x000000ffff0e7224 */ /* 0x000fe200078e007e */
[----:B------:R-:W-:Y:S01]  /*0fc0*/  LOP3.LUT R12, R13, UR26, R12, 0x96, !PT ;  /* 0x0000001a0d0c7c12 */ /* 0x000fe2000f8e960c */
[----:B------:R-:W-:Y:S01]  /*0fd0*/  IMAD.MOV.U32 R13, RZ, RZ, R127 ;  /* 0x000000ffff0d7224 */ /* 0x000fe200078e007f */
[----:B------:R-:W-:Y:S01]  /*0fe0*/  PRMT R252, RZ, 0x7610, R110 ;  /* 0x00007610fffc7816 */ /* 0x000fe2000000006e */
[----:B------:R-:W-:Y:S01]  /*0ff0*/  IMAD.MOV.U32 R15, RZ, RZ, R125 ;  /* 0x000000ffff0f7224 */ /* 0x000fe200078e007d */
[--C-:B------:R-:W-:Y:S02]  /*1000*/  PRMT R251, RZ, 0x5410, R111.reuse ;  /* 0x00005410fffb7816 */ /* 0x100fe4000000006f */
[----:B------:R-:W-:-:S02]  /*1010*/  PRMT R250, RZ, 0x7610, R111 ;  /* 0x00007610fffa7816 */ /* 0x000fc4000000006f */
[----:B------:R-:W-:Y:S02]  /*1020*/  LOP3.LUT R17, R124, 0x3, RZ, 0xc0, !PT ;  /* 0x000000037c117812 */ /* 0x000fe400078ec0ff */
        /* <DEDUP_REMOVED lines=8> */
.L_x_29132:
[----:B------:R-:W-:-:S04]  /*10b0*/  IMAD.MOV.U32 R123, RZ, RZ, 0x4 ;  /* 0x00000004ff7b7424 */ /* 0x000fc800078e00ff */
[----:B------:R-:W-:-:S05]  /*10c0*/  IMAD.WIDE R24, R16, R123, c[0x0][0x1d0] ;  /* 0x0000740010187625 */ /* 0x000fca00078e027b */
[----:B------:R0:W2:Y:S01]  /*10d0*/  LDG.E R122, [R24.64] ;  /* 0x00000006187a7981 */ /* 0x0000a2000c1e1900 */
[----:B------:R-:W-:Y:S01]  /*10e0*/  ISETP.NE.U32.AND P0, PT, RZ, c[0x0][0x180], PT ;  /* 0x00006000ff007a0c */ /* 0x000fe20003f05070 */
[----:B------:R-:W-:Y:S02]  /*10f0*/  IMAD R26, R16, c[0x0][0x168], RZ ;  /* 0x00005a00101a7a24 */ /* 0x000fe400078e02ff */
[----:B------:R-:W1:Y:S01]  /*1100*/  S2R R124, SR_TID.X ;  /* 0x00000000007c7919 */ /* 0x000e620000002100 */
[----:B------:R-:W-:Y:S01]  /*1110*/  ISETP.NE.AND.EX P0, PT, RZ, c[0x0][0x184], PT, P0 ;  /* 0x00006100ff007a0c */ /* 0x000fe20003f05300 */
[----:B------:R-:W-:Y:S01]  /*1120*/  IMAD.MOV.U32 R219, RZ, RZ, RZ ;  /* 0x000000ffffdb7224 */ /* 0x000fe200078e00ff */
[----:B------:R-:W-:-:S04]  /*1130*/  SHF.R.S32.HI R27, RZ, 0x1f, R26 ;  /* 0x0000001fff1b7819 */ /* 0x000fc8000001141a */
[----:B------:R-:W-:-:S07]  /*1140*/  LEA.HI R27, R27, R26, RZ, 0x3 ;  /* 0x0000001a1b1b7211 */ /* 0x000fce00078f18ff */
[----:B------:R-:W-:Y:S01]  /*1150*/  @P0 IMAD.MOV.U32 R125, RZ, RZ, 0x20 ;  /* 0x00000020ff7d0424 */ /* 0x000fe200078e00ff */
[----:B-1----:R-:W-:-:S04]  /*1160*/  LOP3.LUT R124, R124, 0x1f, RZ, 0xc0, !PT ;  /* 0x0000001f7c7c7812 */ /* 0x002fc800078ec0ff */
[----:B------:R-:W-:-:S05]  /*1170*/  LEA.HI.SX32 R214, R27, R124, 0x1d ;  /* 0x0000007c1bd67211 */ /* 0x000fca00078feaff */
[----:B0-----:R-:W-:-:S05]  /*1180*/  @P0 IMAD.WIDE.U32 R24, R214, R125, c[0x0][0x180] ;  /* 0x00006000d6180625 */ /* 0x001fca00078e007d */
[----:B------:R-:W3:Y:S01]  /*1190*/  @P0 LDG.E.128 R108, [R24.64] ;  /* 0x00000006186c0981 */ /* 0x000ee2000c1e1d00 */
[----:B------:R-:W-:Y:S01]  /*11a0*/  BSSY B1, `(.L_x_28387) ;  /* 0x000006c000017945 */ /* 0x000fe20003800000 */
[----:B------:R-:W-:Y:S02]  /*11b0*/  SHF.R.S32.HI R218, RZ, 0x1f, R16 ;  /* 0x0000001fffda7819 */ /* 0x000fe40000011410 */
[----:B-----5:R3:W5:Y:S01]  /*11c0*/  @P0 LDG.E.128 R112, [R24.64+0x10] ;  /* 0x0000100618700981 */ /* 0x020762000c1e1d00 */
[----:B--2---:R-:W-:-:S13]  /*11d0*/  ISETP.GE.AND P2, PT, R122, 0x1, PT ;  /* 0x000000017a00780c */ /* 0x004fda0003f46270 */
[----:B------:R-:W-:Y:S01]  /*11e0*/  @P2 IADD3 R120, R122, -0x1, RZ ;  /* 0xffffffff7a782810 */ /* 0x000fe20007ffe0ff */
[----:B------:R-:W-:-:S04]  /*11f0*/  @P2 IMAD.MOV.U32 R26, RZ, RZ, 0x10 ;  /* 0x00000010ff1a2424 */ /* 0x000fc800078e00ff */
[----:B------:R-:W-:-:S05]  /*1200*/  @P2 IMAD R120, R120, c[0x0][0x168], RZ ;  /* 0x00005a0078782a24 */ /* 0x000fca00078e02ff */
[----:B------:R-:W-:-:S04]  /*1210*/  @P2 SHF.R.S32.HI R121, RZ, 0x1f, R120 ;  /* 0x0000001fff792819 */ /* 0x000fc80000011478 */
[----:B------:R-:W-:-:S04]  /*1220*/  @P2 LEA.HI R121, R121, R120, RZ, 0x3 ;  /* 0x0000007879792211 */ /* 0x000fc800078f18ff */
[----:B------:R-:W-:Y:S01]  /*1230*/  @P2 LEA.HI.SX32 R219, R121, R124, 0x1d ;  /* 0x0000007c79db2211 */ /* 0x000fe200078feaff */
[----:B------:R-:W-:-:S04]  /*1240*/  IMAD.WIDE R120, R16, R123, c[0x0][0x1d8] ;  /* 0x0000760010787625 */ /* 0x000fc800078e027b */
[----:B------:R-:W-:Y:S01]  /*1250*/  @P2 IMAD.WIDE.U32 R26, R219, R26, c[0x0][0x170] ;  /* 0x00005c00db1a2625 */ /* 0x000fe200078e001a */
[----:B------:R0:W5:Y:S04]  /*1260*/  LDG.E R217, [R120.64] ;  /* 0x0000000678d97981 */ /* 0x000168000c1e1900 */
[----:B------:R0:W5:Y:S01]  /*1270*/  @P2 LDG.E.128 R116, [R26.64] ;  /* 0x000000061a742981 */ /* 0x000162000c1e1d00 */
[----:B------:R-:W-:-:S13]  /*1280*/  ISETP.GT.AND P3, PT, R122, RZ, PT ;  /* 0x000000ff7a00720c */ /* 0x000fda0003f64270 */
[----:B------:R-:W-:-:S04]  /*1290*/  @!P3 ISETP.NE.U32.AND P1, PT, RZ, c[0x0][0x180], PT ;  /* 0x00006000ff00ba0c */ /* 0x000fc80003f25070 */
[----:B------:R-:W-:Y:S01]  /*12a0*/  @!P3 ISETP.NE.AND.EX P1, PT, RZ, c[0x0][0x184], PT, P1 ;  /* 0x00006100ff00ba0c */ /* 0x000fe20003f25310 */
[----:B------:R-:W-:-:S03]  /*12b0*/  @!P3 IMAD.MOV.U32 R122, RZ, RZ, R17 ;  /* 0x000000ffff7ab224 */ /* 0x000fc600078e0011 */
[----:B---3--:R-:W-:Y:S01]  /*12c0*/  @!P3 FSEL R24, R108, RZ, P1 ;  /* 0x000000ff6c18b208 */ /* 0x008fe20000800000 */
[----:B------:R-:W-:Y:S05]  /*12d0*/  @!P3 BRA `(.L_x_28388) ;  /* 0x000005800000b947 */ /* 0x000fea0003800000 */
        /* <DEDUP_REMOVED lines=12> */
.L_x_28390:
[----:B------:R-:W-:Y:S02]  /*13a0*/  IMAD.MOV.U32 R124, RZ, RZ, R18 ;  /* 0x000000ffff7c7224 */ /* 0x000fe400078e0012 */
.L_x_28391:
[----:B------:R-:W-:Y:S05]  /*13b0*/  BSYNC B2 ;  /* 0x0000000000027941 */ /* 0x000fea0003800000 */
.L_x_28389:
        /* <DEDUP_REMOVED lines=16> */
.L_x_28395:
[----:B------:R-:W-:Y:S05]  /*14c0*/  BSYNC B3 ;  /* 0x0000000000037941 */ /* 0x000fea0003800000 */
.L_x_28394:
        /* <DEDUP_REMOVED lines=44> */
.L_x_28393:
[----:B------:R-:W-:Y:S05]  /*1790*/  BSYNC B2 ;  /* 0x0000000000027941 */ /* 0x000fea0003800000 */
.L_x_28392:
        /* <DEDUP_REMOVED lines=10> */
[----:B------:R-:W-:-:S04]  /*1840*/  FMUL.FTZ R24, R24, R17 ;  /* 0x0000001118187220 */ /* 0x000fc80000410000 */
[----:B------:R-:W-:Y:S02]  /*1850*/  @P0 FADD.FTZ R24, R108, R24 ;  /* 0x000000186c180221 */ /* 0x000fe40000010000 */
.L_x_28388:
[----:B0-----:R-:W-:Y:S05]  /*1860*/  BSYNC B1 ;  /* 0x0000000000017941 */ /* 0x001fea0003800000 */
.L_x_28387:
        /* <DEDUP_REMOVED lines=18> */
.L_x_28399:
[----:B------:R-:W-:Y:S02]  /*1990*/  IMAD.MOV.U32 R17, RZ, RZ, R18 ;  /* 0x000000ffff117224 */ /* 0x000fe400078e0012 */
.L_x_28400:
[----:B------:R-:W-:Y:S05]  /*19a0*/  BSYNC B2 ;  /* 0x0000000000027941 */ /* 0x000fea0003800000 */
.L_x_28398:
        /* <DEDUP_REMOVED lines=16> */
.L_x_28404:
[----:B------:R-:W-:Y:S05]  /*1ab0*/  BSYNC B3 ;  /* 0x0000000000037941 */ /* 0x000fea0003800000 */
.L_x_28403:
        /* <DEDUP_REMOVED lines=44> */
.L_x_28402:
[----:B------:R-:W-:Y:S05]  /*1d80*/  BSYNC B2 ;  /* 0x0000000000027941 */ /* 0x000fea0003800000 */
.L_x_28401:
        /* <DEDUP_REMOVED lines=12> */
.L_x_28397:
[----:B------:R-:W-:Y:S05]  /*1e50*/  BSYNC B1 ;  /* 0x0000000000017941 */ /* 0x000fea0003800000 */
.L_x_28396:
        /* <DEDUP_REMOVED lines=18> */
.L_x_28408:
[----:B------:R-:W-:Y:S02]  /*1f80*/  IMAD.MOV.U32 R17, RZ, RZ, R18 ;  /* 0x000000ffff117224 */ /* 0x000fe400078e0012 */
.L_x_28409:
[----:B------:R-:W-:Y:S05]  /*1f90*/  BSYNC B2 ;  /* 0x0000000000027941 */ /* 0x000fea0003800000 */
.L_x_28407:
        /* <DEDUP_REMOVED lines=16> */
.L_x_28413:
[----:B------:R-:W-:Y:S05]  /*20a0*/  BSYNC B3 ;  /* 0x0000000000037941 */ /* 0x000fea0003800000 */
.L_x_28412:
        /* <DEDUP_REMOVED lines=44> */
.L_x_28411:
[----:B------:R-:W-:Y:S05]  /*2370*/  BSYNC B2 ;  /* 0x0000000000027941 */ /* 0x000fea0003800000 */
.L_x_28410:
        /* <DEDUP_REMOVED lines=12> */
.L_x_28406:
[----:B------:R-:W-:Y:S05]  /*2440*/  BSYNC B1 ;  /* 0x0000000000017941 */ /* 0x000fea0003800000 */
.L_x_28405:
        /* <DEDUP_REMOVED lines=18> */
.L_x_28417:
[----:B------:R-:W-:Y:S02]  /*2570*/  IMAD.MOV.U32 R17, RZ, RZ, R18 ;  /* 0x000000ffff117224 */ /* 0x000fe400078e0012 */
.L_x_28418:
[----:B------:R-:W-:Y:S05]  /*2580*/  BSYNC B2 ;  /* 0x0000000000027941 */ /* 0x000fea0003800000 */
.L_x_28416:
        /* <DEDUP_REMOVED lines=16> */
.L_x_28422:
[----:B------:R-:W-:Y:S05]  /*2690*/  BSYNC B3 ;  /* 0x0000000000037941 */ /* 0x000fea0003800000 */
.L_x_28421:
        /* <DEDUP_REMOVED lines=44> */
.L_x_28420:
[----:B------:R-:W-:Y:S05]  /*2960*/  BSYNC B2 ;  /* 0x0000000000027941 */ /* 0x000fea0003800000 */
.L_x_28419:
        /* <DEDUP_REMOVED lines=12> */
.L_x_28415:
[----:B------:R-:W-:Y:S05]  /*2a30*/  BSYNC B1 ;  /* 0x0000000000017941 */ /* 0x000fea0003800000 */
.L_x_28414:
        /* <DEDUP_REMOVED lines=18> */
.L_x_28426:
[----:B------:R-:W-:Y:S02]  /*2b60*/  IMAD.MOV.U32 R17, RZ, RZ, R18 ;  /* 0x000000ffff117224 */ /* 0x000fe400078e0012 */
.L_x_28427:
[----:B------:R-:W-:Y:S05]  /*2b70*/  BSYNC B2 ;  /* 0x0000000000027941 */ /* 0x000fea0003800000 */
.L_x_28425:
        /* <DEDUP_REMOVED lines=16> */
.L_x_28431:
[----:B------:R-:W-:Y:S05]  /*2c80*/  BSYNC B3 ;  /* 0x0000000000037941 */ /* 0x000fea0003800000 */
.L_x_28430:
        /* <DEDUP_REMOVED lines=44> */
.L_x_28429:
[----:B------:R-:W-:Y:S05]  /*2f50*/  BSYNC B2 ;  /* 0x0000000000027941 */ /* 0x000fea0003800000 */
.L_x_28428:
[----:B------:R-:W0:Y:S01]  /*2f60*/  I2F.U32 R17, R17 ;  /* 0x0000001100117306 */ /* 0x000e220000201000 */
[----:B------:R-:W-:Y:S01]  /*2f70*/  PRMT R122, RZ, 0x5410, R118 ;  /* 0x00005410ff7a7816 */ /* 0x000fe20000000076 */
        /* <DEDUP_REMOVED lines=8> */
[----:B------:R-:W-:-:S04]  /*3000*/  FMUL.FTZ R192, R122, R17 ;  /* 0x000000117ac07220 */ /* 0x000fc80000410000 */
[----:B------:R-:W-:Y:S02]  /*3010*/  @P0 FADD.FTZ R192, R112, R192 ;  /* 0x000000c070c00221 */ /* 0x000fe40000010000 */
.L_x_28424:
[----:B------:R-:W-:Y:S05]  /*3020*/  BSYNC B1 ;  /* 0x0000000000017941 */ /* 0x000fea0003800000 */
.L_x_28423:
        /* <DEDUP_REMOVED lines=18> */
.L_x_28435:
[----:B------:R-:W-:Y:S02]  /*3150*/  IMAD.MOV.U32 R17, RZ, RZ, R18 ;  /* 0x000000ffff117224 */ /* 0x000fe400078e0012 */
.L_x_28436:
[----:B------:R-:W-:Y:S05]  /*3160*/  BSYNC B2 ;  /* 0x0000000000027941 */ /* 0x000fea0003800000 */
.L_x_28434:
        /* <DEDUP_REMOVED lines=16> */
.L_x_28440:
[----:B------:R-:W-:Y:S05]  /*3270*/  BSYNC B3 ;  /* 0x0000000000037941 */ /* 0x000fea0003800000 */
.L_x_28439:
        /* <DEDUP_REMOVED lines=44> */
.L_x_28438:
[----:B------:R-:W-:Y:S05]  /*3540*/  BSYNC B2 ;  /* 0x0000000000027941 */ /* 0x000fea0003800000 */
.L_x_28437:
[----:B------:R-:W0:Y:S01]  /*3550*/  I2F.U32 R17, R17 ;  /* 0x0000001100117306 */ /* 0x000e220000201000 */
[----:B------:R-:W-:Y:S01]  /*3560*/  PRMT R122, RZ, 0x7610, R118 ;  /* 0x00007610ff7a7816 */ /* 0x000fe20000000076 */
        /* <DEDUP_REMOVED lines=8> */
[----:B------:R-:W-:-:S04]  /*35f0*/  FMUL.FTZ R193, R122, R193 ;  /* 0x000000c17ac17220 */ /* 0x000fc80000410000 */
[----:B------:R-:W-:Y:S02]  /*3600*/  @P0 FADD.FTZ R193, R113, R193 ;  /* 0x000000c171c10221 */ /* 0x000fe40000010000 */
.L_x_28433:
[----:B------:R-:W-:Y:S05]  /*3610*/  BSYNC B1 ;  /* 0x0000000000017941 */ /* 0x000fea0003800000 */
.L_x_28432:
        /* <DEDUP_REMOVED lines=18> */
.L_x_28444:
[----:B------:R-:W-:Y:S02]  /*3740*/  IMAD.MOV.U32 R17, RZ, RZ, R18 ;  /* 0x000000ffff117224 */ /* 0x000fe400078e0012 */
.L_x_28445:
[----:B------:R-:W-:Y:S05]  /*3750*/  BSYNC B2 ;  /* 0x0000000000027941 */ /* 0x000fea0003800000 */
.L_x_28443:
        /* <DEDUP_REMOVED lines=16> */
.L_x_28449:
[----:B------:R-:W-:Y:S05]  /*3860*/  BSYNC B3 ;  /* 0x0000000000037941 */ /* 0x000fea0003800000 */
.L_x_28448:
        /* <DEDUP_REMOVED lines=44> */
.L_x_28447:
[----:B------:R-:W-:Y:S05]  /*3b30*/  BSYNC B2 ;  /* 0x0000000000027941 */ /* 0x000fea0003800000 */
.L_x_28446:
        /* <DEDUP_REMOVED lines=12> */
.L_x_28442:
[----:B------:R-:W-:Y:S05]  /*3c00*/  BSYNC B1 ;  /* 0x0000000000017941 */ /* 0x000fea0003800000 */
.L_x_28441:
        /* <DEDUP_REMOVED lines=18> */
.L_x_28453:
[----:B------:R-:W-:Y:S02]  /*3d30*/  IMAD.MOV.U32 R17, RZ, RZ, R18 ;  /* 0x000000ffff117224 */ /* 0x000fe400078e0012 */
.L_x_28454:
[----:B------:R-:W-:Y:S05]  /*3d40*/  BSYNC B2 ;  /* 0x0000000000027941 */ /* 0x000fea0003800000 */
.L_x_28452:
        /* <DEDUP_REMOVED lines=16> */
.L_x_28458:
[----:B------:R-:W-:Y:S05]  /*3e50*/  BSYNC B3 ;  /* 0x0000000000037941 */ /* 0x000fea0003800000 */
.L_x_28457:
        /* <DEDUP_REMOVED lines=44> */
.L_x_28456:
[----:B------:R-:W-:Y:S05]  /*4120*/  BSYNC B2 ;  /* 0x0000000000027941 */ /* 0x000fea0003800000 */
.L_x_28455:
[----:B------:R-:W0:Y:S01]  /*4130*/  I2F.U32 R17, R17 ;  /* 0x0000001100117306 */ /* 0x000e220000201000 */
[----:B------:R-:W-:Y:S01]  /*4140*/  PRMT R121, RZ, 0x7610, R119 ;  /* 0x00007610ff797816 */ /* 0x000fe20000000077 */
        /* <DEDUP_REMOVED lines=10> */
.L_x_28451:
[----:B------:R-:W-:Y:S05]  /*41f0*/  BSYNC B1 ;  /* 0x0000000000017941 */ /* 0x000fea0003800000 */
.L_x_28450:
[----:B------:R-:W-:Y:S01]  /*4200*/  IMAD.MOV.U32 R215, RZ, RZ, 0x20 ;  /* 0x00000020ffd77424 */ /* 0x000fe200078e00ff */
[C---:B------:R-:W-:Y:S01]  /*4210*/  IADD3 R17, R214.reuse, 0x20, RZ ;  /* 0x00000020d6117810 */ /* 0x040fe20007ffe0ff */
[----:B------:R-:W-:Y:S01]  /*4220*/  BSSY B1, `(.L_x_28459) ;  /* 0x000001c000017945 */ /* 0x000fe20003800000 */
[----:B------:R-:W-:Y:S01]  /*4230*/  IADD3 R129, R219, 0x20, RZ ;  /* 0x00000020db817810 */ /* 0x000fe20007ffe0ff */
[----:B------:R-:W-:Y:S01]  /*4240*/  IMAD.WIDE.U32 R122, R214, R215, c[0x0][0x188] ;  /* 0x00006200d67a7625 */ /* 0x000fe200078e00d7 */
[----:B------:R-:W-:-:S03]  /*4250*/  @P2 MOV R132, 0x10 ;  /* 0x0000001000842802 */ /* 0x000fc60000000f00 */
[----:B------:R-:W-:Y:S01]  /*4260*/  @P0 IMAD.WIDE.U32 R120, R17, R215, c[0x0][0x180] ;  /* 0x0000600011780625 */ /* 0x000fe200078e00d7 */
        /* <DEDUP_REMOVED lines=23> */
.L_x_28460:
[----:B------:R-:W-:Y:S05]  /*43e0*/  BSYNC B1 ;  /* 0x0000000000017941 */ /* 0x000fea0003800000 */
.L_x_28459:
        /* <DEDUP_REMOVED lines=22> */
.L_x_28464:
[----:B------:R-:W-:Y:S02]  /*4550*/  IMAD.MOV.U32 R128, RZ, RZ, R18 ;  /* 0x000000ffff807224 */ /* 0x000fe400078e0012 */
.L_x_28465:
[----:B------:R-:W-:Y:S05]  /*4560*/  BSYNC B2 ;  /* 0x0000000000027941 */ /* 0x000fea0003800000 */
.L_x_28463:
        /* <DEDUP_REMOVED lines=16> */
.L_x_28469:
[----:B------:R-:W-:Y:S05]  /*4670*/  BSYNC B3 ;  /* 0x0000000000037941 */ /* 0x000fea0003800000 */
.L_x_28468:
        /* <DEDUP_REMOVED lines=44> */
.L_x_28467:
[----:B------:R-:W-:Y:S05]  /*4940*/  BSYNC B2 ;  /* 0x0000000000027941 */ /* 0x000fea0003800000 */
.L_x_28466:
        /* <DEDUP_REMOVED lines=12> */
.L_x_28462:
[----:B0-----:R-:W-:Y:S05]  /*4a10*/  BSYNC B1 ;  /* 0x0000000000017941 */ /* 0x001fea0003800000 */
.L_x_28461:
        /* <DEDUP_REMOVED lines=18> */
.L_x_28473:
[----:B------:R-:W-:Y:S02]  /*4b40*/  IMAD.MOV.U32 R128, RZ, RZ, R18 ;  /* 0x000000ffff807224 */ /* 0x000fe400078e0012 */
.L_x_28474:
[----:B------:R-:W-:Y:S05]  /*4b50*/  BSYNC B2 ;  /* 0x0000000000027941 */ /* 0x000fea0003800000 */
.L_x_28472:
        /* <DEDUP_REMOVED lines=16> */
.L_x_28478:
[----:B------:R-:W-:Y:S05]  /*4c60*/  BSYNC B3 ;  /* 0x0000000000037941 */ /* 0x000fea0003800000 */
.L_x_28477:
        /* <DEDUP_REMOVED lines=44> */
.L_x_28476:
[----:B------:R-:W-:Y:S05]  /*4f30*/  BSYNC B2 ;  /* 0x0000000000027941 */ /* 0x000fea0003800000 */
.L_x_28475:
        /* <DEDUP_REMOVED lines=12> */
.L_x_28471:
[----:B------:R-:W-:Y:S05]  /*5000*/  BSYNC B1 ;  /* 0x0000000000017941 */ /* 0x000fea0003800000 */
.L_x_28470:
        /* <DEDUP_REMOVED lines=18> */
.L_x_28482:
[----:B------:R-:W-:Y:S02]  /*5130*/  IMAD.MOV.U32 R128, RZ, RZ, R18 ;  /* 0x000000ffff807224 */ /* 0x000fe400078e0012 */
.L_x_28483:
[----:B------:R-:W-:Y:S05]  /*5140*/  BSYNC B2 ;  /* 0x0000000000027941 */ /* 0x000fea0003800000 */
.L_x_28481:
        /* <DEDUP_REMOVED lines=16> */
.L_x_28487:
[----:B------:R-:W-:Y:S05]  /*5250*/  BSYNC B3 ;  /* 0x0000000000037941 */ /* 0x000fea0003800000 */
.L_x_28486:
        /* <DEDUP_REMOVED lines=44> */
.L_x_28485:
[----:B------:R-:W-:Y:S05]  /*5520*/  BSYNC B2 ;  /* 0x0000000000027941 */ /* 0x000fea0003800000 */
.L_x_28484:
        /* <DEDUP_REMOVED lines=12> */
.L_x_28480:
[----:B------:R-:W-:Y:S05]  /*55f0*/  BSYNC B1 ;  /* 0x0000000000017941 */ /* 0x000fea0003800000 */
.L_x_28479:
        /* <DEDUP_REMOVED lines=18> */
.L_x_28491:
[----:B------:R-:W-:Y:S02]  /*5720*/  IMAD.MOV.U32 R128, RZ, RZ, R18 ;  /* 0x000000ffff807224 */ /* 0x000fe400078e0012 */
.L_x_28492:
[----:B------:R-:W-:Y:S05]  /*5730*/  BSYNC B2 ;  /* 0x0000000000027941 */ /* 0x000fea0003800000 */
.L_x_28490:
        /* <DEDUP_REMOVED lines=16> */
.L_x_28496:
[----:B------:R-:W-:Y:S05]  /*5840*/  BSYNC B3 ;  /* 0x0000000000037941 */ /* 0x000fea0003800000 */
.L_x_28495:
        /* <DEDUP_REMOVED lines=44> */
.L_x_28494:
[----:B------:R-:W-:Y:S05]  /*5b10*/  BSYNC B2 ;  /* 0x0000000000027941 */ /* 0x000fea0003800000 */
.L_x_28493:
        /* <DEDUP_REMOVED lines=12> */
.L_x_28489:
[----:B------:R-:W-:Y:S05]  /*5be0*/  BSYNC B1 ;  /* 0x0000000000017941 */ /* 0x000fea0003800000 */
.L_x_28488:
        /* <DEDUP_REMOVED lines=18> */
.L_x_28500:
[----:B------:R-:W-:Y:S02]  /*5d10*/  IMAD.MOV.U32 R128, RZ, RZ, R18 ;  /* 0x000000ffff807224 */ /* 0x000fe400078e0012 */
.L_x_28501:
[----:B------:R-:W-:Y:S05]  /*5d20*/  BSYNC B2 ;  /* 0x0000000000027941 */ /* 0x000fea0003800000 */
.L_x_28499:
        /* <DEDUP_REMOVED lines=16> */
.L_x_28505:
[----:B------:R-:W-:Y:S05]  /*5e30*/  BSYNC B3 ;  /* 0x0000000000037941 */ /* 0x000fea0003800000 */
.L_x_28504:
        /* <DEDUP_REMOVED lines=44> */
.L_x_28503:
[----:B------:R-:W-:Y:S05]  /*6100*/  BSYNC B2 ;  /* 0x0000000000027941 */ /* 0x000fea0003800000 */
.L_x_28502:
        /* <DEDUP_REMOVED lines=12> */
.L_x_28498:
[----:B------:R-:W-:Y:S05]  /*61d0*/  BSYNC B1 ;  /* 0x0000000000017941 */ /* 0x000fea0003800000 */
.L_x_28497:
        /* <DEDUP_REMOVED lines=18> */
.L_x_28509:
[----:B------:R-:W-:Y:S02]  /*6300*/  IMAD.MOV.U32 R128, RZ, RZ, R18 ;  /* 0x000000ffff807224 */ /* 0x000fe400078e0012 */
.L_x_28510:
[----:B------:R-:W-:Y:S05]  /*6310*/  BSYNC B2 ;  /* 0x0000000000027941 */ /* 0x000fea0003800000 */
.L_x_28508:
        /* <DEDUP_REMOVED lines=16> */
.L_x_28514:
[----:B------:R-:W-:Y:S05]  /*6420*/  BSYNC B3 ;  /* 0x0000000000037941 */ /* 0x000fea0003800000 */
.L_x_28513:
        /* <DEDUP_REMOVED lines=44> */
.L_x_28512:
[----:B------:R-:W-:Y:S05]  /*66f0*/  BSYNC B2 ;  /* 0x0000000000027941 */ /* 0x000fea0003800000 */
.L_x_28511:
        /* <DEDUP_REMOVED lines=12> */
.L_x_28507:
[----:B------:R-:W-:Y:S05]  /*67c0*/  BSYNC B1 ;  /* 0x0000000000017941 */ /* 0x000fea0003800000 */
.L_x_28506:
        /* <DEDUP_REMOVED lines=18> */
.L_x_28518:
[----:B------:R-:W-:Y:S02]  /*68f0*/  IMAD.MOV.U32 R128, RZ, RZ, R18 ;  /* 0x000000ffff807224 */ /* 0x000fe400078e0012 */
.L_x_28519:
[----:B------:R-:W-:Y:S05]  /*6900*/  BSYNC B2 ;  /* 0x0000000000027941 */ /* 0x000fea0003800000 */
.L_x_28517:
        /* <DEDUP_REMOVED lines=16> */
.L_x_28523:
[----:B------:R-:W-:Y:S05]  /*6a10*/  BSYNC B3 ;  /* 0x0000000000037941 */ /* 0x000fea0003800000 */
.L_x_28522:
        /* <DEDUP_REMOVED lines=44> */
.L_x_28521:
[----:B------:R-:W-:Y:S05]  /*6ce0*/  BSYNC B2 ;  /* 0x0000000000027941 */ /* 0x000fea0003800000 */
.L_x_28520:
        /* <DEDUP_REMOVED lines=12> */
.L_x_28516:
[----:B------:R-:W-:Y:S05]  /*6db0*/  BSYNC B1 ;  /* 0x0000000000017941 */ /* 0x000fea0003800000 */
.L_x_28515:
        /* <DEDUP_REMOVED lines=18> */
.L_x_28527:
[----:B------:R-:W-:Y:S02]  /*6ee0*/  IMAD.MOV.U32 R128, RZ, RZ, R18 ;  /* 0x000000ffff807224 */ /* 0x000fe400078e0012 */
.L_x_28528:
[----:B------:R-:W-:Y:S05]  /*6ef0*/  BSYNC B2 ;  /* 0x0000000000027941 */ /* 0x000fea0003800000 */
.L_x_28526:
        /* <DEDUP_REMOVED lines=16> */
.L_x_28532:
[----:B------:R-:W-:Y:S05]  /*7000*/  BSYNC B3 ;  /* 0x0000000000037941 */ /* 0x000fea0003800000 */
.L_x_28531:
        /* <DEDUP_REMOVED lines=44> */
.L_x_28530:
[----:B------:R-:W-:Y:S05]  /*72d0*/  BSYNC B2 ;  /* 0x0000000000027941 */ /* 0x000fea0003800000 */
.L_x_28529:
        /* <DEDUP_REMOVED lines=12> */
.L_x_28525:
[----:B------:R-:W-:Y:S05]  /*73a0*/  BSYNC B1 ;  /* 0x0000000000017941 */ /* 0x000fea0003800000 */
.L_x_28524:
        /* <DEDUP_REMOVED lines=29> */
.L_x_28534:
[----:B------:R-:W-:Y:S05]  /*7580*/  BSYNC B1 ;  /* 0x0000000000017941 */ /* 0x000fea0003800000 */
.L_x_28533:
[----:B0-----:R-:W-:Y:S01]  /*7590*/  @P2 IMAD.WIDE.U32 R122, R128, R133, c[0x0][0x170] ;  /* 0x00005c00807a2625 */ /* 0x001fe200078e0085 */
[----:B------:R-:W2:Y:S04]  /*75a0*/  @P0 LDG.E.128 R108, [R120.64] ;  /* 0x00000006786c0981 */ /* 0x000ea8000c1e1d00 */
[----:B------:R0:W5:Y:S04]  /*75b0*/  @P2 LDG.E.128 R116, [R122.64] ;  /* 0x000000067a742981 */ /* 0x000168000c1e1d00 */
[----:B------:R0:W5:Y:S01]  /*75c0*/  @P0 LDG.E.128 R112, [R120.64+0x10] ;  /* 0x0000100678700981 */ /* 0x000162000c1e1d00 */
[----:B------:R-:W-:Y:S01]  /*75d0*/  @!P3 ISETP.NE.U32.AND P1, PT, RZ, c[0x0][0x180], PT ;  /* 0x00006000ff00ba0c */ /* 0x000fe20003f25070 */
[----:B------:R-:W-:Y:S01]  /*75e0*/  BSSY B1, `(.L_x_28535) ;  /* 0x000005d000017945 */ /* 0x000fe20003800000 */
[----:B------:R-:W-:-:S02]  /*75f0*/  @!P3 MOV R124, R130 ;  /* 0x00000082007cb202 */ /* 0x000fc40000000f00 */
        /* <DEDUP_REMOVED lines=15> */
.L_x_28538:
[----:B------:R-:W-:Y:S02]  /*76f0*/  IMAD.MOV.U32 R129, RZ, RZ, R18 ;  /* 0x000000ffff817224 */ /* 0x000fe400078e0012 */
.L_x_28539:
[----:B------:R-:W-:Y:S05]  /*7700*/  BSYNC B2 ;  /* 0x0000000000027941 */ /* 0x000fea0003800000 */
.L_x_28537:
        /* <DEDUP_REMOVED lines=16> */
.L_x_28543:
[----:B------:R-:W-:Y:S05]  /*7810*/  BSYNC B3 ;  /* 0x0000000000037941 */ /* 0x000fea0003800000 */
.L_x_28542:
        /* <DEDUP_REMOVED lines=44> */
.L_x_28541:
[----:B------:R-:W-:Y:S05]  /*7ae0*/  BSYNC B2 ;  /* 0x0000000000027941 */ /* 0x000fea0003800000 */
.L_x_28540:
        /* <DEDUP_REMOVED lines=12> */
.L_x_28536:
[----:B0-----:R-:W-:Y:S05]  /*7bb0*/  BSYNC B1 ;  /* 0x0000000000017941 */ /* 0x001fea0003800000 */
.L_x_28535:
        /* <DEDUP_REMOVED lines=18> */
.L_x_28547:
[----:B------:R-:W-:Y:S02]  /*7ce0*/  IMAD.MOV.U32 R129, RZ, RZ, R18 ;  /* 0x000000ffff817224 */ /* 0x000fe400078e0012 */
.L_x_28548:
[----:B------:R-:W-:Y:S05]  /*7cf0*/  BSYNC B2 ;  /* 0x0000000000027941 */ /* 0x000fea0003800000 */
.L_x_28546:
        /* <DEDUP_REMOVED lines=16> */
.L_x_28552:
[----:B------:R-:W-:Y:S05]  /*7e00*/  BSYNC B3 ;  /* 0x0000000000037941 */ /* 0x000fea0003800000 */
.L_x_28551:
        /* <DEDUP_REMOVED lines=44> */
.L_x_28550:
[----:B------:R-:W-:Y:S05]  /*80d0*/  BSYNC B2 ;  /* 0x0000000000027941 */ /* 0x000fea0003800000 */
.L_x_28549:
        /* <DEDUP_REMOVED lines=12> */
.L_x_28545:
[----:B------:R-:W-:Y:S05]  /*81a0*/  BSYNC B1 ;  /* 0x0000000000017941 */ /* 0x000fea0003800000 */
.L_x_28544:
        /* <DEDUP_REMOVED lines=18> */
.L_x_28556:
[----:B------:R-:W-:Y:S02]  /*82d0*/  IMAD.MOV.U32 R129, RZ, RZ, R18 ;  /* 0x000000ffff817224 */ /* 0x000fe400078e0012 */
.L_x_28557:
[----:B------:R-:W-:Y:S05]  /*82e0*/  BSYNC B2 ;  /* 0x0000000000027941 */ /* 0x000fea0003800000 */
.L_x_28555:
        /* <DEDUP_REMOVED lines=16> */
.L_x_28561:
[----:B------:R-:W-:Y:S05]  /*83f0*/  BSYNC B3 ;  /* 0x0000000000037941 */ /* 0x000fea0003800000 */
.L_x_28560:
        /* <DEDUP_REMOVED lines=44> */
.L_x_28559:
[----:B------:R-:W-:Y:S05]  /*86c0*/  BSYNC B2 ;  /* 0x0000000000027941 */ /* 0x000fea0003800000 */
.L_x_28558:
        /* <DEDUP_REMOVED lines=12> */
.L_x_28554:
[----:B------:R-:W-:Y:S05]  /*8790*/  BSYNC B1 ;  /* 0x0000000000017941 */ /* 0x000fea0003800000 */
.L_x_28553:
        /* <DEDUP_REMOVED lines=18> */
.L_x_28565:
[----:B------:R-:W-:Y:S02]  /*88c0*/  IMAD.MOV.U32 R129, RZ, RZ, R18 ;  /* 0x000000ffff817224 */ /* 0x000fe400078e0012 */
.L_x_28566:
[----:B------:R-:W-:Y:S05]  /*88d0*/  BSYNC B2 ;  /* 0x0000000000027941 */ /* 0x000fea0003800000 */
.L_x_28564:
        /* <DEDUP_REMOVED lines=16> */
.L_x_28570:
[----:B------:R-:W-:Y:S05]  /*89e0*/  BSYNC B3 ;  /* 0x0000000000037941 */ /* 0x000fea0003800000 */
.L_x_28569:
        /* <DEDUP_REMOVED lines=44> */
.L_x_28568:
[----:B------:R-:W-:Y:S05]  /*8cb0*/  BSYNC B2 ;  /* 0x0000000000027941 */ /* 0x000fea0003800000 */
.L_x_28567:
        /* <DEDUP_REMOVED lines=12> */
.L_x_28563:
[----:B------:R-:W-:Y:S05]  /*8d80*/  BSYNC B1 ;  /* 0x0000000000017941 */ /* 0x000fea0003800000 */
.L_x_28562:
        /* <DEDUP_REMOVED lines=18> */
.L_x_28574:
[----:B------:R-:W-:Y:S02]  /*8eb0*/  IMAD.MOV.U32 R129, RZ, RZ, R18 ;  /* 0x000000ffff817224 */ /* 0x000fe400078e0012 */
.L_x_28575:
[----:B------:R-:W-:Y:S05]  /*8ec0*/  BSYNC B2 ;  /* 0x0000000000027941 */ /* 0x000fea0003800000 */
.L_x_28573:
        /* <DEDUP_REMOVED lines=16> */
.L_x_28579:
[----:B------:R-:W-:Y:S05]  /*8fd0*/  BSYNC B3 ;  /* 0x0000000000037941 */ /* 0x000fea0003800000 */
.L_x_28578:
        /* <DEDUP_REMOVED lines=44> */
.L_x_28577:
[----:B------:R-:W-:Y:S05]  /*92a0*/  BSYNC B2 ;  /* 0x0000000000027941 */ /* 0x000fea0003800000 */
.L_x_28576:
        /* <DEDUP_REMOVED lines=12> */
.L_x_28572:
[----:B------:R-:W-:Y:S05]  /*9370*/  BSYNC B1 ;  /* 0x0000000000017941 */ /* 0x000fea0003800000 */
.L_x_28571:
        /* <DEDUP_REMOVED lines=18> */
.L_x_28583:
[----:B------:R-:W-:Y:S02]  /*94a0*/  IMAD.MOV.U32 R129, RZ, RZ, R18 ;  /* 0x000000ffff817224 */ /* 0x000fe400078e0012 */
.L_x_28584:
[----:B------:R-:W-:Y:S05]  /*94b0*/  BSYNC B2 ;  /* 0x0000000000027941 */ /* 0x000fea0003800000 */
.L_x_28582:
        /* <DEDUP_REMOVED lines=16> */
.L_x_28588:
[----:B------:R-:W-:Y:S05]  /*95c0*/  BSYNC B3 ;  /* 0x0000000000037941 */ /* 0x000fea0003800000 */
.L_x_28587:
        /* <DEDUP_REMOVED lines=44> */
.L_x_28586:
[----:B------:R-:W-:Y:S05]  /*9890*/  BSYNC B2 ;  /* 0x0000000000027941 */ /* 0x000fea0003800000 */
.L_x_28585:
        /* <DEDUP_REMOVED lines=12> */
.L_x_28581:
[----:B------:R-:W-:Y:S05]  /*9960*/  BSYNC B1 ;  /* 0x0000000000017941 */ /* 0x000fea0003800000 */
.L_x_28580:
        /* <DEDUP_REMOVED lines=18> */
.L_x_28592:
[----:B------:R-:W-:Y:S02]  /*9a90*/  IMAD.MOV.U32 R129, RZ, RZ, R18 ;  /* 0x000000ffff817224 */ /* 0x000fe400078e0012 */
.L_x_28593:
[----:B------:R-:W-:Y:S05]  /*9aa0*/  BSYNC B2 ;  /* 0x0000000000027941 */ /* 0x000fea0003800000 */
.L_x_28591:
        /* <DEDUP_REMOVED lines=16> */
.L_x_28597:
[----:B------:R-:W-:Y:S05]  /*9bb0*/  BSYNC B3 ;  /* 0x0000000000037941 */ /* 0x000fea0003800000 */
.L_x_28596:
        /* <DEDUP_REMOVED lines=44> */
.L_x_28595:
[----:B------:R-:W-:Y:S05]  /*9e80*/  BSYNC B2 ;  /* 0x0000000000027941 */ /* 0x000fea0003800000 */
.L_x_28594:
        /* <DEDUP_REMOVED lines=12> */
.L_x_28590:
[----:B------:R-:W-:Y:S05]  /*9f50*/  BSYNC B1 ;  /* 0x0000000000017941 */ /* 0x000fea0003800000 */
.L_x_28589:
        /* <DEDUP_REMOVED lines=18> */
.L_x_28601:
[----:B------:R-:W-:Y:S02]  /*a080*/  IMAD.MOV.U32 R129, RZ, RZ, R18 ;  /* 0x000000ffff817224 */ /* 0x000fe400078e0012 */
.L_x_28602:
[----:B------:R-:W-:Y:S05]  /*a090*/  BSYNC B2 ;  /* 0x0000000000027941 */ /* 0x000fea0003800000 */
.L_x_28600:
        /* <DEDUP_REMOVED lines=16> */
.L_x_28606:
[----:B------:R-:W-:Y:S05]  /*a1a0*/  BSYNC B3 ;  /* 0x0000000000037941 */ /* 0x000fea0003800000 */
.L_x_28605:
        /* <DEDUP_REMOVED lines=44> */
.L_x_28604:
[----:B------:R-:W-:Y:S05]  /*a470*/  BSYNC B2 ;  /* 0x0000000000027941 */ /* 0x000fea0003800000 */
.L_x_28603:
        /* <DEDUP_REMOVED lines=12> */
.L_x_28599:
[----:B------:R-:W-:Y:S05]  /*a540*/  BSYNC B1 ;  /* 0x0000000000017941 */ /* 0x000fea0003800000 */
.L_x_28598:
[-C--:B------:R-:W-:Y:S01]  /*a550*/  IMAD.WIDE.U32 R122, R17, R215.reuse, c[0x0][0x188] ;  /* 0x00006200117a7625 */ /* 0x080fe200078e00d7 */
[----:B------:R-:W-:Y:S01]  /*a560*/  IADD3 R17, R214, 0x60, RZ ;  /* 0x00000060d6117810 */ /* 0x000fe20007ffe0ff */
[----:B------:R-:W-:Y:S01]  /*a570*/  BSSY B1, `(.L_x_28607) ;  /* 0x000001b000017945 */ /* 0x000fe20003800000 */
[----:B------:R-:W-:Y:S02]  /*a580*/  IADD3 R129, R219, 0x60, RZ ;  /* 0x00000060db817810 */ /* 0x000fe40007ffe0ff */
[----:B------:R0:W-:Y:S01]  /*a590*/  STG.E.128 [R122.64], R180 ;  /* 0x000000b47a007986 */ /* 0x0001e2000c101d06 */
[----:B------:R-:W-:Y:S01]  /*a5a0*/  @P2 MOV R134, 0x10 ;  /* 0x0000001000862802 */ /* 0x000fe20000000f00 */
[----:B------:R-:W-:Y:S02]  /*a5b0*/  @P0 IMAD.WIDE.U32 R120, R17, R215, c[0x0][0x180] ;  /* 0x0000600011780625 */ /* 0x000fe400078e00d7 */
[----:B------:R0:W-:Y:S01]  /*a5c0*/  STG.E.128 [R122.64+0x10], R172 ;  /* 0x000010ac7a007986 */ /* 0x0001e2000c101d06 */
[----:B------:R-:W-:Y:S05]  /*a5d0*/  @!P2 BRA `(.L_x_28608) ;  /* 0x000001400000a947 */ /* 0x000fea0003800000 */
[----:B0-----:R-:W-:Y:S01]  /*a5e0*/  IMAD.U32 R123, R207, 0x10000, RZ ;  /* 0x00010000cf7b7824 */ /* 0x001fe200078e00ff */
[----:B------:R-:W-:-:S02]  /*a5f0*/  LOP3.LUT R122, R208, 0xffff, RZ, 0xc0, !PT ;  /* 0x0000ffffd07a7812 */ /* 0x000fc400078ec0ff */
[----:B------:R-:W-:Y:S02]  /*a600*/  PRMT R125, R206, 0x7104, RZ ;  /* 0x00007104ce7d7816 */ /* 0x000fe400000000ff */
[----:B------:R-:W-:Y:S02]  /*a610*/  LOP3.LUT R123, R123, 0xff0000, RZ, 0xc0, !PT ;  /* 0x00ff00007b7b7812 */ /* 0x000fe400078ec0ff */
[----:B------:R-:W-:Y:S02]  /*a620*/  LOP3.LUT R124, R204, 0xff, RZ, 0xc0, !PT ;  /* 0x000000ffcc7c7812 */ /* 0x000fe400078ec0ff */
[----:B------:R-:W-:Y:S02]  /*a630*/  PRMT R122, R123, 0x4210, R122 ;  /* 0x000042107b7a7816 */ /* 0x000fe4000000007a */
[----:B------:R-:W-:Y:S02]  /*a640*/  LOP3.LUT R126, R203, 0xff, RZ, 0xc0, !PT ;  /* 0x000000ffcb7e7812 */ /* 0x000fe400078ec0ff */
[----:B------:R-:W-:-:S02]  /*a650*/  LOP3.LUT R127, R202, 0xff, RZ, 0xc0, !PT ;  /* 0x000000ffca7f7812 */ /* 0x000fc400078ec0ff */
        /* <DEDUP_REMOVED lines=12> */
.L_x_28608:
[----:B------:R-:W-:Y:S05]  /*a720*/  BSYNC B1 ;  /* 0x0000000000017941 */ /* 0x000fea0003800000 */
.L_x_28607:
        /* <DEDUP_REMOVED lines=22> */
.L_x_28612:
[----:B------:R-:W-:Y:S02]  /*a890*/  IMAD.MOV.U32 R128, RZ, RZ, R18 ;  /* 0x000000ffff807224 */ /* 0x000fe400078e0012 */
.L_x_28613:
[----:B------:R-:W-:Y:S05]  /*a8a0*/  BSYNC B2 ;  /* 0x0000000000027941 */ /* 0x000fea0003800000 */
.L_x_28611:
        /* <DEDUP_REMOVED lines=16> */
.L_x_28617:
[----:B------:R-:W-:Y:S05]  /*a9b0*/  BSYNC B3 ;  /* 0x0000000000037941 */ /* 0x000fea0003800000 */
.L_x_28616:
        /* <DEDUP_REMOVED lines=44> */
.L_x_28615:
[----:B------:R-:W-:Y:S05]  /*ac80*/  BSYNC B2 ;  /* 0x0000000000027941 */ /* 0x000fea0003800000 */
.L_x_28614:
        /* <DEDUP_REMOVED lines=12> */
.L_x_28610:
[----:B0-----:R-:W-:Y:S05]  /*ad50*/  BSYNC B1 ;  /* 0x0000000000017941 */ /* 0x001fea0003800000 */
.L_x_28609:
        /* <DEDUP_REMOVED lines=18> */
.L_x_28621:
[----:B------:R-:W-:Y:S02]  /*ae80*/  IMAD.MOV.U32 R128, RZ, RZ, R18 ;  /* 0x000000ffff807224 */ /* 0x000fe400078e0012 */
.L_x_28622:
[----:B------:R-:W-:Y:S05]  /*ae90*/  BSYNC B2 ;  /* 0x0000000000027941 */ /* 0x000fea0003800000 */
.L_x_28620:
        /* <DEDUP_REMOVED lines=16> */
.L_x_28626:
[----:B------:R-:W-:Y:S05]  /*afa0*/  BSYNC B3 ;  /* 0x0000000000037941 */ /* 0x000fea0003800000 */
.L_x_28625:
        /* <DEDUP_REMOVED lines=44> */
.L_x_28624:
[----:B------:R-:W-:Y:S05]  /*b270*/  BSYNC B2 ;  /* 0x0000000000027941 */ /* 0x000fea0003800000 */
.L_x_28623:
        /* <DEDUP_REMOVED lines=12> */
.L_x_28619:
[----:B------:R-:W-:Y:S05]  /*b340*/  BSYNC B1 ;  /* 0x0000000000017941 */ /* 0x000fea0003800000 */
.L_x_28618:
        /* <DEDUP_REMOVED lines=18> */
.L_x_28630:
[----:B------:R-:W-:Y:S02]  /*b470*/  IMAD.MOV.U32 R128, RZ, RZ, R18 ;  /* 0x000000ffff807224 */ /* 0x000fe400078e0012 */
.L_x_28631:
[----:B------:R-:W-:Y:S05]  /*b480*/  BSYNC B2 ;  /* 0x0000000000027941 */ /* 0x000fea0003800000 */
.L_x_28629:
        /* <DEDUP_REMOVED lines=16> */
.L_x_28635:
[----:B------:R-:W-:Y:S05]  /*b590*/  BSYNC B3 ;  /* 0x0000000000037941 */ /* 0x000fea0003800000 */
.L_x_28634:
        /* <DEDUP_REMOVED lines=44> */
.L_x_28633:
[----:B------:R-:W-:Y:S05]  /*b860*/  BSYNC B2 ;  /* 0x0000000000027941 */ /* 0x000fea0003800000 */
.L_x_28632:
        /* <DEDUP_REMOVED lines=12> */
.L_x_28628:
[----:B------:R-:W-:Y:S05]  /*b930*/  BSYNC B1 ;  /* 0x0000000000017941 */ /* 0x000fea0003800000 */
.L_x_28627:
        /* <DEDUP_REMOVED lines=18> */
.L_x_28639:
[----:B------:R-:W-:Y:S02]  /*ba60*/  IMAD.MOV.U32 R128, RZ, RZ, R18 ;  /* 0x000000ffff807224 */ /* 0x000fe400078e0012 */
.L_x_28640:
[----:B------:R-:W-:Y:S05]  /*ba70*/  BSYNC B2 ;  /* 0x0000000000027941 */ /* 0x000fea0003800000 */
.L_x_28638:
        /* <DEDUP_REMOVED lines=16> */
.L_x_28644:
[----:B------:R-:W-:Y:S05]  /*bb80*/  BSYNC B3 ;  /* 0x0000000000037941 */ /* 0x000fea0003800000 */
.L_x_28643:
        /* <DEDUP_REMOVED lines=44> */
.L_x_28642:
[----:B------:R-:W-:Y:S05]  /*be50*/  BSYNC B2 ;  /* 0x0000000000027941 */ /* 0x000fea0003800000 */
.L_x_28641:
        /* <DEDUP_REMOVED lines=12> */
.L_x_28637:
[----:B------:R-:W-:Y:S05]  /*bf20*/  BSYNC B1 ;  /* 0x0000000000017941 */ /* 0x000fea0003800000 */
.L_x_28636:
        /* <DEDUP_REMOVED lines=18> */
.L_x_28648:
[----:B------:R-:W-:Y:S02]  /*c050*/  IMAD.MOV.U32 R128, RZ, RZ, R18 ;  /* 0x000000ffff807224 */ /* 0x000fe400078e0012 */
.L_x_28649:
[----:B------:R-:W-:Y:S05]  /*c060*/  BSYNC B2 ;  /* 0x0000000000027941 */ /* 0x000fea0003800000 */
.L_x_28647:
        /* <DEDUP_REMOVED lines=16> */
.L_x_28653:
[----:B------:R-:W-:Y:S05]  /*c170*/  BSYNC B3 ;  /* 0x0000000000037941 */ /* 0x000fea0003800000 */
.L_x_28652:
        /* <DEDUP_REMOVED lines=44> */
.L_x_28651:
[----:B------:R-:W-:Y:S05]  /*c440*/  BSYNC B2 ;  /* 0x0000000000027941 */ /* 0x000fea0003800000 */
.L_x_28650:
        /* <DEDUP_REMOVED lines=12> */
.L_x_28646:
[----:B------:R-:W-:Y:S05]  /*c510*/  BSYNC B1 ;  /* 0x0000000000017941 */ /* 0x000fea0003800000 */
.L_x_28645:
        /* <DEDUP_REMOVED lines=18> */
.L_x_28657:
[----:B------:R-:W-:Y:S02]  /*c640*/  IMAD.MOV.U32 R128, RZ, RZ, R18 ;  /* 0x000000ffff807224 */ /* 0x000fe400078e0012 */
.L_x_28658:
[----:B------:R-:W-:Y:S05]  /*c650*/  BSYNC B2 ;  /* 0x0000000000027941 */ /* 0x000fea0003800000 */
.L_x_28656:
        /* <DEDUP_REMOVED lines=16> */
.L_x_28662:
[----:B------:R-:W-:Y:S05]  /*c760*/  BSYNC B3 ;  /* 0x0000000000037941 */ /* 0x000fea0003800000 */
.L_x_28661:
        /* <DEDUP_REMOVED lines=44> */
.L_x_28660:
[----:B------:R-:W-:Y:S05]  /*ca30*/  BSYNC B2 ;  /* 0x0000000000027941 */ /* 0x000fea0003800000 */
.L_x_28659:
        /* <DEDUP_REMOVED lines=12> */
.L_x_28655:
[----:B------:R-:W-:Y:S05]  /*cb00*/  BSYNC B1 ;  /* 0x0000000000017941 */ /* 0x000fea0003800000 */
.L_x_28654:
        /* <DEDUP_REMOVED lines=18> */
.L_x_28666:
[----:B------:R-:W-:Y:S02]  /*cc30*/  IMAD.MOV.U32 R128, RZ, RZ, R18 ;  /* 0x000000ffff807224 */ /* 0x000fe400078e0012 */
.L_x_28667:
[----:B------:R-:W-:Y:S05]  /*cc40*/  BSYNC B2 ;  /* 0x0000000000027941 */ /* 0x000fea0003800000 */
.L_x_28665:
        /* <DEDUP_REMOVED lines=16> */
.L_x_28671:
[----:B------:R-:W-:Y:S05]  /*cd50*/  BSYNC B3 ;  /* 0x0000000000037941 */ /* 0x000fea0003800000 */
.L_x_28670:
        /* <DEDUP_REMOVED lines=44> */
.L_x_28669:
[----:B------:R-:W-:Y:S05]  /*d020*/  BSYNC B2 ;  /* 0x0000000000027941 */ /* 0x000fea0003800000 */
.L_x_28668:
        /* <DEDUP_REMOVED lines=12> */
.L_x_28664:
[----:B------:R-:W-:Y:S05]  /*d0f0*/  BSYNC B1 ;  /* 0x0000000000017941 */ /* 0x000fea0003800000 */
.L_x_28663:
        /* <DEDUP_REMOVED lines=18> */
.L_x_28675:
[----:B------:R-:W-:Y:S02]  /*d220*/  IMAD.MOV.U32 R128, RZ, RZ, R18 ;  /* 0x000000ffff807224 */ /* 0x000fe400078e0012 */
.L_x_28676:
[----:B------:R-:W-:Y:S05]  /*d230*/  BSYNC B2 ;  /* 0x0000000000027941 */ /* 0x000fea0003800000 */
.L_x_28674:
        /* <DEDUP_REMOVED lines=16> */
.L_x_28680:
[----:B------:R-:W-:Y:S05]  /*d340*/  BSYNC B3 ;  /* 0x0000000000037941 */ /* 0x000fea0003800000 */
.L_x_28679:
        /* <DEDUP_REMOVED lines=44> */
.L_x_28678:
[----:B------:R-:W-:Y:S05]  /*d610*/  BSYNC B2 ;  /* 0x0000000000027941 */ /* 0x000fea0003800000 */
.L_x_28677:
        /* <DEDUP_REMOVED lines=12> */
.L_x_28673:
[----:B------:R-:W-:Y:S05]  /*d6e0*/  BSYNC B1 ;  /* 0x0000000000017941 */ /* 0x000fea0003800000 */
.L_x_28672:
[-C--:B------:R-:W-:Y:S01]  /*d6f0*/  IMAD.WIDE.U32 R120, R17, R215.reuse, c[0x0][0x188] ;  /* 0x0000620011787625 */ /* 0x080fe200078e00d7 */
[----:B------:R-:W-:Y:S01]  /*d700*/  IADD3 R128, R214, 0x80, RZ ;  /* 0x00000080d6807810 */ /* 0x000fe20007ffe0ff */
[----:B------:R-:W-:Y:S01]  /*d710*/  BSSY B1, `(.L_x_28681) ;  /* 0x000001b000017945 */ /* 0x000fe20003800000 */
[----:B------:R-:W-:Y:S01]  /*d720*/  IADD3 R17, R219, 0x80, RZ ;  /* 0x00000080db117810 */ /* 0x000fe20007ffe0ff */
[----:B------:R-:W-:Y:S01]  /*d730*/  @P2 IMAD.MOV.U32 R132, RZ, RZ, 0x10 ;  /* 0x00000010ff842424 */ /* 0x000fe200078e00ff */
[----:B------:R-:W-:Y:S04]  /*d740*/  STG.E.128 [R120.64], R176 ;  /* 0x000000b078007986 */ /* 0x000fe8000c101d06 */
[----:B------:R0:W-:Y:S02]  /*d750*/  STG.E.128 [R120.64+0x10], R168 ;  /* 0x000010a878007986 */ /* 0x0001e4000c101d06 */
[----:B0-----:R-:W-:Y:S01]  /*d760*/  @P0 IMAD.WIDE.U32 R120, R128, R215, c[0x0][0x180] ;  /* 0x0000600080780625 */ /* 0x001fe200078e00d7 */
[----:B------:R-:W-:Y:S05]  /*d770*/  @!P2 BRA `(.L_x_28682) ;  /* 0x000001400000a947 */ /* 0x000fea0003800000 */
[----:B------:R-:W-:Y:S01]  /*d780*/  IMAD.U32 R122, R207, 0x10000, RZ ;  /* 0x00010000cf7a7824 */ /* 0x000fe200078e00ff */
[----:B------:R-:W-:-:S02]  /*d790*/  LOP3.LUT R124, R203, 0xff, RZ, 0xc0, !PT ;  /* 0x000000ffcb7c7812 */ /* 0x000fc400078ec0ff */
        /* <DEDUP_REMOVED lines=18> */
.L_x_28682:
[----:B------:R-:W-:Y:S05]  /*d8c0*/  BSYNC B1 ;  /* 0x0000000000017941 */ /* 0x000fea0003800000 */
.L_x_28681:
        /* <DEDUP_REMOVED lines=22> */
.L_x_28686:
[----:B------:R-:W-:Y:S02]  /*da30*/  IMAD.MOV.U32 R129, RZ, RZ, R18 ;  /* 0x000000ffff817224 */ /* 0x000fe400078e0012 */
.L_x_28687:
[----:B------:R-:W-:Y:S05]  /*da40*/  BSYNC B2 ;  /* 0x0000000000027941 */ /* 0x000fea0003800000 */
.L_x_28685:
        /* <DEDUP_REMOVED lines=16> */
.L_x_28691:
[----:B------:R-:W-:Y:S05]  /*db50*/  BSYNC B3 ;  /* 0x0000000000037941 */ /* 0x000fea0003800000 */
.L_x_28690:
        /* <DEDUP_REMOVED lines=44> */
.L_x_28689:
[----:B------:R-:W-:Y:S05]  /*de20*/  BSYNC B2 ;  /* 0x0000000000027941 */ /* 0x000fea0003800000 */
.L_x_28688:
        /* <DEDUP_REMOVED lines=12> */
.L_x_28684:
[----:B0-----:R-:W-:Y:S05]  /*def0*/  BSYNC B1 ;  /* 0x0000000000017941 */ /* 0x001fea0003800000 */
.L_x_28683:
        /* <DEDUP_REMOVED lines=18> */
.L_x_28695:
[----:B------:R-:W-:Y:S02]  /*e020*/  IMAD.MOV.U32 R129, RZ, RZ, R18 ;  /* 0x000000ffff817224 */ /* 0x000fe400078e0012 */
.L_x_28696:
[----:B------:R-:W-:Y:S05]  /*e030*/  BSYNC B2 ;  /* 0x0000000000027941 */ /* 0x000fea0003800000 */
.L_x_28694:
        /* <DEDUP_REMOVED lines=16> */
.L_x_28700:
[----:B------:R-:W-:Y:S05]  /*e140*/  BSYNC B3 ;  /* 0x0000000000037941 */ /* 0x000fea0003800000 */
.L_x_28699:
        /* <DEDUP_REMOVED lines=44> */
.L_x_28698:
[----:B------:R-:W-:Y:S05]  /*e410*/  BSYNC B2 ;  /* 0x0000000000027941 */ /* 0x000fea0003800000 */
.L_x_28697:
        /* <DEDUP_REMOVED lines=12> */
.L_x_28693:
[----:B------:R-:W-:Y:S05]  /*e4e0*/  BSYNC B1 ;  /* 0x0000000000017941 */ /* 0x000fea0003800000 */
.L_x_28692:
        /* <DEDUP_REMOVED lines=18> */
.L_x_28704:
[----:B------:R-:W-:Y:S02]  /*e610*/  IMAD.MOV.U32 R129, RZ, RZ, R18 ;  /* 0x000000ffff817224 */ /* 0x000fe400078e0012 */
.L_x_28705:
[----:B------:R-:W-:Y:S05]  /*e620*/  BSYNC B2 ;  /* 0x0000000000027941 */ /* 0x000fea0003800000 */
.L_x_28703:
        /* <DEDUP_REMOVED lines=16> */
.L_x_28709:
[----:B------:R-:W-:Y:S05]  /*e730*/  BSYNC B3 ;  /* 0x0000000000037941 */ /* 0x000fea0003800000 */
.L_x_28708:
        /* <DEDUP_REMOVED lines=44> */
.L_x_28707:
[----:B------:R-:W-:Y:S05]  /*ea00*/  BSYNC B2 ;  /* 0x0000000000027941 */ /* 0x000fea0003800000 */
.L_x_28706:
        /* <DEDUP_REMOVED lines=12> */
.L_x_28702:
[----:B------:R-:W-:Y:S05]  /*ead0*/  BSYNC B1 ;  /* 0x0000000000017941 */ /* 0x000fea0003800000 */
.L_x_28701:
        /* <DEDUP_REMOVED lines=18> */
.L_x_28713:
[----:B------:R-:W-:Y:S02]  /*ec00*/  IMAD.MOV.U32 R126, RZ, RZ, R18 ;  /* 0x000000ffff7e7224 */ /* 0x000fe400078e0012 */
.L_x_28714:
[----:B------:R-:W-:Y:S05]  /*ec10*/  BSYNC B2 ;  /* 0x0000000000027941 */ /* 0x000fea0003800000 */
.L_x_28712:
        /* <DEDUP_REMOVED lines=16> */
.L_x_28718:
[----:B------:R-:W-:Y:S05]  /*ed20*/  BSYNC B3 ;  /* 0x0000000000037941 */ /* 0x000fea0003800000 */
.L_x_28717:
        /* <DEDUP_REMOVED lines=44> */
.L_x_28716:
[----:B------:R-:W-:Y:S05]  /*eff0*/  BSYNC B2 ;  /* 0x0000000000027941 */ /* 0x000fea0003800000 */
.L_x_28715:
        /* <DEDUP_REMOVED lines=10> */
[----:B------:R-:W-:-:S04]  /*f0a0*/  FMUL.FTZ R155, R155, R122 ;  /* 0x0000007a9b9b7220 */ /* 0x000fc80000410000 */
[----:B------:R-:W-:Y:S02]  /*f0b0*/  @P0 FADD.FTZ R155, R111, R155 ;  /* 0x0000009b6f9b0221 */ /* 0x000fe40000010000 */
.L_x_28711:
[----:B------:R-:W-:Y:S05]  /*f0c0*/  BSYNC B1 ;  /* 0x0000000000017941 */ /* 0x000fea0003800000 */
.L_x_28710:
        /* <DEDUP_REMOVED lines=18> */
.L_x_28722:
[----:B------:R-:W-:Y:S02]  /*f1f0*/  IMAD.MOV.U32 R126, RZ, RZ, R18 ;  /* 0x000000ffff7e7224 */ /* 0x000fe400078e0012 */
.L_x_28723:
[----:B------:R-:W-:Y:S05]  /*f200*/  BSYNC B2 ;  /* 0x0000000000027941 */ /* 0x000fea0003800000 */
.L_x_28721:
        /* <DEDUP_REMOVED lines=16> */
.L_x_28727:
[----:B------:R-:W-:Y:S05]  /*f310*/  BSYNC B3 ;  /* 0x0000000000037941 */ /* 0x000fea0003800000 */
.L_x_28726:
        /* <DEDUP_REMOVED lines=44> */
.L_x_28725:
[----:B------:R-:W-:Y:S05]  /*f5e0*/  BSYNC B2 ;  /* 0x0000000000027941 */ /* 0x000fea0003800000 */
.L_x_28724:
        /* <DEDUP_REMOVED lines=12> */
.L_x_28720:
[----:B------:R-:W-:Y:S05]  /*f6b0*/  BSYNC B1 ;  /* 0x0000000000017941 */ /* 0x000fea0003800000 */
.L_x_28719:
        /* <DEDUP_REMOVED lines=18> */
.L_x_28731:
[----:B------:R-:W-:Y:S02]  /*f7e0*/  IMAD.MOV.U32 R126, RZ, RZ, R18 ;  /* 0x000000ffff7e7224 */ /* 0x000fe400078e0012 */
.L_x_28732:
[----:B------:R-:W-:Y:S05]  /*f7f0*/  BSYNC B2 ;  /* 0x0000000000027941 */ /* 0x000fea0003800000 */
.L_x_28730:
        /* <DEDUP_REMOVED lines=16> */
.L_x_28736:
[----:B------:R-:W-:Y:S05]  /*f900*/  BSYNC B3 ;  /* 0x0000000000037941 */ /* 0x000fea0003800000 */
.L_x_28735:
        /* <DEDUP_REMOVED lines=44> */
.L_x_28734:
[----:B------:R-:W-:Y:S05]  /*fbd0*/  BSYNC B2 ;  /* 0x0000000000027941 */ /* 0x000fea0003800000 */
.L_x_28733:
        /* <DEDUP_REMOVED lines=12> */
.L_x_28729:
[----:B------:R-:W-:Y:S05]  /*fca0*/  BSYNC B1 ;  /* 0x0000000000017941 */ /* 0x000fea0003800000 */
.L_x_28728:
        /* <DEDUP_REMOVED lines=18> */
.L_x_28740:
[----:B------:R-:W-:Y:S02]  /*fdd0*/  IMAD.MOV.U32 R126, RZ, RZ, R18 ;  /* 0x000000ffff7e7224 */ /* 0x000fe400078e0012 */
.L_x_28741:
[----:B------:R-:W-:Y:S05]  /*fde0*/  BSYNC B2 ;  /* 0x0000000000027941 */ /* 0x000fea0003800000 */
.L_x_28739:
        /* <DEDUP_REMOVED lines=16> */
.L_x_28745:
[----:B------:R-:W-:Y:S05]  /*fef0*/  BSYNC B3 ;  /* 0x0000000000037941 */ /* 0x000fea0003800000 */
.L_x_28744:
        /* <DEDUP_REMOVED lines=44> */
.L_x_28743:
[----:B------:R-:W-:Y:S05]  /*101c0*/  BSYNC B2 ;  /* 0x0000000000027941 */ /* 0x000fea0003800000 */
.L_x_28742:
        /* <DEDUP_REMOVED lines=12> */
.L_x_28738:
[----:B------:R-:W-:Y:S05]  /*10290*/  BSYNC B1 ;  /* 0x0000000000017941 */ /* 0x000fea0003800000 */
.L_x_28737:
        /* <DEDUP_REMOVED lines=18> */
.L_x_28749:
[----:B------:R-:W-:Y:S02]  /*103c0*/  IMAD.MOV.U32 R126, RZ, RZ, R18 ;  /* 0x000000ffff7e7224 */ /* 0x000fe400078e0012 */
.L_x_28750:
[----:B------:R-:W-:Y:S05]  /*103d0*/  BSYNC B2 ;  /* 0x0000000000027941 */ /* 0x000fea0003800000 */
.L_x_28748:
        /* <DEDUP_REMOVED lines=16> */
.L_x_28754:
[----:B------:R-:W-:Y:S05]  /*104e0*/  BSYNC B3 ;  /* 0x0000000000037941 */ /* 0x000fea0003800000 */
.L_x_28753:
        /* <DEDUP_REMOVED lines=44> */
.L_x_28752:
[----:B------:R-:W-:Y:S05]  /*107b0*/  BSYNC B2 ;  /* 0x0000000000027941 */ /* 0x000fea0003800000 */
.L_x_28751:
[----:B------:R-:W0:Y:S01]  /*107c0*/  I2F.U32 R120, R126 ;  /* 0x0000007e00787306 */ /* 0x000e220000201000 */
[----:B------:R-:W-:-:S04]  /*107d0*/  IMAD.MOV.U32 R121, RZ, RZ, 0x2f800000 ;  /* 0x2f800000ff797424 */ /* 0x000fc800078e00ff */
[----:B0-----:R-:W-:Y:S01]  /*107e0*/  FFMA.FTZ R120, R120, R121, 1.1641532182693481445e-10 ;  /* 0x2f00000078787423 */ /* 0x001fe20000010079 */
[----:B------:R-:W-:-:S04]  /*107f0*/  PRMT R121, RZ, 0x7610, R119 ;  /* 0x00007610ff797816 */ /* 0x000fc80000000077 */
[----:B------:R-:W-:Y:S01]  /*10800*/  FSETP.GTU.FTZ.AND P1, PT, R120, c[0x0][0x1e4], PT ;  /* 0x0000790078007a0b */ /* 0x000fe20003f3c000 */
[----:B------:R-:W-:Y:S01]  /*10810*/  FMUL.FTZ R121, R121, c[0x0][0x1ec] ;  /* 0x00007b0079797a20 */ /* 0x000fe20000410000 */
[----:B------:R-:W-:Y:S02]  /*10820*/  PRMT R120, RZ, 0x7610, R47 ;  /* 0x00007610ff787816 */ /* 0x000fe4000000002f */
[----:B------:R-:W-:Y:S01]  /*10830*/  SEL R208, RZ, 0x1, P1 ;  /* 0x00000001ffd07807 */ /* 0x000fe20000800000 */
[----:B------:R-:W-:-:S05]  /*10840*/  FMUL.FTZ R121, R121, c[0x0][0x1e8] ;  /* 0x00007a0079797a20 */ /* 0x000fca0000410000 */
[----:B------:R-:W-:-:S05]  /*10850*/  FSEL R163, R121, RZ, !P1 ;  /* 0x000000ff79a37208 */ /* 0x000fca0004800000 */
[----:B------:R-:W-:-:S04]  /*10860*/  FMUL.FTZ R163, R163, R120 ;  /* 0x00000078a3a37220 */ /* 0x000fc80000410000 */
[----:B------:R-:W-:Y:S02]  /*10870*/  @P0 FADD.FTZ R163, R115, R163 ;  /* 0x000000a373a30221 */ /* 0x000fe40000010000 */
.L_x_28747:
[----:B------:R-:W-:Y:S05]  /*10880*/  BSYNC B1 ;  /* 0x0000000000017941 */ /* 0x000fea0003800000 */
.L_x_28746:
[----:B------:R-:W-:Y:S01]  /*10890*/  IMAD.WIDE.U32 R120, R128, R215, c[0x0][0x188] ;  /* 0x0000620080787625 */ /* 0x000fe200078e00d7 */
[----:B------:R-:W-:Y:S04]  /*108a0*/  BSSY B1, `(.L_x_28755) ;  /* 0x0000018000017945 */ /* 0x000fe80003800000 */
[----:B------:R0:W-:Y:S04]  /*108b0*/  STG.E.128 [R120.64], R152 ;  /* 0x0000009878007986 */ /* 0x0001e8000c101d06 */
[----:B------:R0:W-:Y:S01]  /*108c0*/  STG.E.128 [R120.64+0x10], R160 ;  /* 0x000010a078007986 */ /* 0x0001e2000c101d06 */
[----:B------:R-:W-:Y:S05]  /*108d0*/  @!P2 BRA `(.L_x_28756) ;  /* 0x000001400000a947 */ /* 0x000fea0003800000 */
[----:B0-----:R-:W-:Y:S02]  /*108e0*/  SHF.L.U32 R120, R207, 0x10, RZ ;  /* 0x00000010cf787819 */ /* 0x001fe400000006ff */
[----:B------:R-:W-:-:S02]  /*108f0*/  LOP3.LUT R122, R203, 0xff, RZ, 0xc0, !PT ;  /* 0x000000ffcb7a7812 */ /* 0x000fc400078ec0ff */
[----:B------:R-:W-:Y:S02]  /*10900*/  LOP3.LUT R121, R120, 0xff0000, RZ, 0xc0, !PT ;  /* 0x00ff000078797812 */ /* 0x000fe400078ec0ff */
[----:B------:R-:W-:Y:S01]  /*10910*/  LOP3.LUT R120, R208, 0xffff, RZ, 0xc0, !PT ;  /* 0x0000ffffd0787812 */ /* 0x000fe200078ec0ff */
[----:B------:R-:W-:Y:S01]  /*10920*/  IMAD.WIDE.U32 R122, R122, 0x10000, RZ ;  /* 0x000100007a7a7825 */ /* 0x000fe200078e00ff */
[----:B------:R-:W-:Y:S02]  /*10930*/  LOP3.LUT R124, R202, 0xff, RZ, 0xc0, !PT ;  /* 0x000000ffca7c7812 */ /* 0x000fe400078ec0ff */
[----:B------:R-:W-:Y:S02]  /*10940*/  PRMT R120, R121, 0x4210, R120 ;  /* 0x0000421079787816 */ /* 0x000fe40000000078 */
        /* <DEDUP_REMOVED lines=13> */
.L_x_28756:
[----:B------:R-:W-:Y:S05]  /*10a20*/  BSYNC B1 ;  /* 0x0000000000017941 */ /* 0x000fea0003800000 */
.L_x_28755:
[----:B------:R-:W-:Y:S01]  /*10a30*/  IADD3 R126, R214, 0xa0, RZ ;  /* 0x000000a0d67e7810 */ /* 0x000fe20007ffe0ff */
[----:B------:R-:W-:Y:S01]  /*10a40*/  @P2 IMAD.MOV.U32 R122, RZ, RZ, 0x10 ;  /* 0x00000010ff7a2424 */ /* 0x000fe200078e00ff */
[----:B------:R-:W-:-:S03]  /*10a50*/  IADD3 R17, R219, 0xa0, RZ ;  /* 0x000000a0db117810 */ /* 0x000fc60007ffe0ff */
[----:B0-----:R-:W-:-:S04]  /*10a60*/  @P0 IMAD.WIDE.U32 R120, R126, R215, c[0x0][0x180] ;  /* 0x000060007e780625 */ /* 0x001fc800078e00d7 */
[----:B------:R-:W-:Y:S01]  /*10a70*/  @P2 IMAD.WIDE.U32 R122, R17, R122, c[0x0][0x170] ;  /* 0x00005c00117a2625 */ /* 0x000fe200078e007a */
        /* <DEDUP_REMOVED lines=21> */
.L_x_28760:
[----:B------:R-:W-:Y:S02]  /*10bd0*/  IMAD.MOV.U32 R127, RZ, RZ, R18 ;  /* 0x000000ffff7f7224 */ /* 0x000fe400078e0012 */
.L_x_28761:
[----:B------:R-:W-:Y:S05]  /*10be0*/  BSYNC B2 ;  /* 0x0000000000027941 */ /* 0x000fea0003800000 */
.L_x_28759:
        /* <DEDUP_REMOVED lines=16> */
.L_x_28765:
[----:B------:R-:W-:Y:S05]  /*10cf0*/  BSYNC B3 ;  /* 0x0000000000037941 */ /* 0x000fea0003800000 */
.L_x_28764:
        /* <DEDUP_REMOVED lines=44> */
.L_x_28763:
[----:B------:R-:W-:Y:S05]  /*10fc0*/  BSYNC B2 ;  /* 0x0000000000027941 */ /* 0x000fea0003800000 */
.L_x_28762:
        /* <DEDUP_REMOVED lines=12> */
.L_x_28758:
[----:B0-----:R-:W-:Y:S05]  /*11090*/  BSYNC B1 ;  /* 0x0000000000017941 */ /* 0x001fea0003800000 */
.L_x_28757:
        /* <DEDUP_REMOVED lines=18> */
.L_x_28769:
[----:B------:R-:W-:Y:S02]  /*111c0*/  IMAD.MOV.U32 R127, RZ, RZ, R18 ;  /* 0x000000ffff7f7224 */ /* 0x000fe400078e0012 */
.L_x_28770:
[----:B------:R-:W-:Y:S05]  /*111d0*/  BSYNC B2 ;  /* 0x0000000000027941 */ /* 0x000fea0003800000 */
.L_x_28768:
        /* <DEDUP_REMOVED lines=16> */
.L_x_28774:
[----:B------:R-:W-:Y:S05]  /*112e0*/  BSYNC B3 ;  /* 0x0000000000037941 */ /* 0x000fea0003800000 */
.L_x_28773:
        /* <DEDUP_REMOVED lines=44> */
.L_x_28772:
[----:B------:R-:W-:Y:S05]  /*115b0*/  BSYNC B2 ;  /* 0x0000000000027941 */ /* 0x000fea0003800000 */
.L_x_28771:
        /* <DEDUP_REMOVED lines=12> */
.L_x_28767:
[----:B------:R-:W-:Y:S05]  /*11680*/  BSYNC B1 ;  /* 0x0000000000017941 */ /* 0x000fea0003800000 */
.L_x_28766:
        /* <DEDUP_REMOVED lines=18> */
.L_x_28778:
[----:B------:R-:W-:Y:S02]  /*117b0*/  IMAD.MOV.U32 R127, RZ, RZ, R18 ;  /* 0x000000ffff7f7224 */ /* 0x000fe400078e0012 */
.L_x_28779:
[----:B------:R-:W-:Y:S05]  /*117c0*/  BSYNC B2 ;  /* 0x0000000000027941 */ /* 0x000fea0003800000 */
.L_x_28777:
        /* <DEDUP_REMOVED lines=16> */
.L_x_28783:
[----:B------:R-:W-:Y:S05]  /*118d0*/  BSYNC B3 ;  /* 0x0000000000037941 */ /* 0x000fea0003800000 */
.L_x_28782:
        /* <DEDUP_REMOVED lines=44> */
.L_x_28781:
[----:B------:R-:W-:Y:S05]  /*11ba0*/  BSYNC B2 ;  /* 0x0000000000027941 */ /* 0x000fea0003800000 */
.L_x_28780:
        /* <DEDUP_REMOVED lines=12> */
.L_x_28776:
[----:B------:R-:W-:Y:S05]  /*11c70*/  BSYNC B1 ;  /* 0x0000000000017941 */ /* 0x000fea0003800000 */
.L_x_28775:
        /* <DEDUP_REMOVED lines=18> */
.L_x_28787:
[----:B------:R-:W-:Y:S02]  /*11da0*/  IMAD.MOV.U32 R127, RZ, RZ, R18 ;  /* 0x000000ffff7f7224 */ /* 0x000fe400078e0012 */
.L_x_28788:
[----:B------:R-:W-:Y:S05]  /*11db0*/  BSYNC B2 ;  /* 0x0000000000027941 */ /* 0x000fea0003800000 */
.L_x_28786:
        /* <DEDUP_REMOVED lines=16> */
.L_x_28792:
[----:B------:R-:W-:Y:S05]  /*11ec0*/  BSYNC B3 ;  /* 0x0000000000037941 */ /* 0x000fea0003800000 */
.L_x_28791:
        /* <DEDUP_REMOVED lines=44> */
.L_x_28790:
[----:B------:R-:W-:Y:S05]  /*12190*/  BSYNC B2 ;  /* 0x0000000000027941 */ /* 0x000fea0003800000 */
.L_x_28789:
        /* <DEDUP_REMOVED lines=12> */
.L_x_28785:
[----:B------:R-:W-:Y:S05]  /*12260*/  BSYNC B1 ;  /* 0x0000000000017941 */ /* 0x000fea0003800000 */
.L_x_28784:
        /* <DEDUP_REMOVED lines=18> */
.L_x_28796:
[----:B------:R-:W-:Y:S02]  /*12390*/  IMAD.MOV.U32 R127, RZ, RZ, R18 ;  /* 0x000000ffff7f7224 */ /* 0x000fe400078e0012 */
.L_x_28797:
[----:B------:R-:W-:Y:S05]  /*123a0*/  BSYNC B2 ;  /* 0x0000000000027941 */ /* 0x000fea0003800000 */
.L_x_28795:
        /* <DEDUP_REMOVED lines=16> */
.L_x_28801:
[----:B------:R-:W-:Y:S05]  /*124b0*/  BSYNC B3 ;  /* 0x0000000000037941 */ /* 0x000fea0003800000 */
.L_x_28800:
        /* <DEDUP_REMOVED lines=44> */
.L_x_28799:
[----:B------:R-:W-:Y:S05]  /*12780*/  BSYNC B2 ;  /* 0x0000000000027941 */ /* 0x000fea0003800000 */
.L_x_28798:
        /* <DEDUP_REMOVED lines=12> */
.L_x_28794:
[----:B------:R-:W-:Y:S05]  /*12850*/  BSYNC B1 ;  /* 0x0000000000017941 */ /* 0x000fea0003800000 */
.L_x_28793:
        /* <DEDUP_REMOVED lines=18> */
.L_x_28805:
[----:B------:R-:W-:Y:S02]  /*12980*/  IMAD.MOV.U32 R127, RZ, RZ, R18 ;  /* 0x000000ffff7f7224 */ /* 0x000fe400078e0012 */
.L_x_28806:
[----:B------:R-:W-:Y:S05]  /*12990*/  BSYNC B2 ;  /* 0x0000000000027941 */ /* 0x000fea0003800000 */
.L_x_28804:
        /* <DEDUP_REMOVED lines=16> */
.L_x_28810:
[----:B------:R-:W-:Y:S05]  /*12aa0*/  BSYNC B3 ;  /* 0x0000000000037941 */ /* 0x000fea0003800000 */
.L_x_28809:
        /* <DEDUP_REMOVED lines=44> */
.L_x_28808:
[----:B------:R-:W-:Y:S05]  /*12d70*/  BSYNC B2 ;  /* 0x0000000000027941 */ /* 0x000fea0003800000 */
.L_x_28807:
        /* <DEDUP_REMOVED lines=12> */
.L_x_28803:
[----:B------:R-:W-:Y:S05]  /*12e40*/  BSYNC B1 ;  /* 0x0000000000017941 */ /* 0x000fea0003800000 */
.L_x_28802:
        /* <DEDUP_REMOVED lines=18> */
.L_x_28814:
[----:B------:R-:W-:Y:S02]  /*12f70*/  IMAD.MOV.U32 R127, RZ, RZ, R18 ;  /* 0x000000ffff7f7224 */ /* 0x000fe400078e0012 */
.L_x_28815:
[----:B------:R-:W-:Y:S05]  /*12f80*/  BSYNC B2 ;  /* 0x0000000000027941 */ /* 0x000fea0003800000 */
.L_x_28813:
        /* <DEDUP_REMOVED lines=16> */
.L_x_28819:
[----:B------:R-:W-:Y:S05]  /*13090*/  BSYNC B3 ;  /* 0x0000000000037941 */ /* 0x000fea0003800000 */
.L_x_28818:
        /* <DEDUP_REMOVED lines=44> */
.L_x_28817:
[----:B------:R-:W-:Y:S05]  /*13360*/  BSYNC B2 ;  /* 0x0000000000027941 */ /* 0x000fea0003800000 */
.L_x_28816:
        /* <DEDUP_REMOVED lines=12> */
.L_x_28812:
[----:B------:R-:W-:Y:S05]  /*13430*/  BSYNC B1 ;  /* 0x0000000000017941 */ /* 0x000fea0003800000 */
.L_x_28811:
        /* <DEDUP_REMOVED lines=18> */
.L_x_28823:
[----:B------:R-:W-:Y:S02]  /*13560*/  IMAD.MOV.U32 R127, RZ, RZ, R18 ;  /* 0x000000ffff7f7224 */ /* 0x000fe400078e0012 */
.L_x_28824:
[----:B------:R-:W-:Y:S05]  /*13570*/  BSYNC B2 ;  /* 0x0000000000027941 */ /* 0x000fea0003800000 */
.L_x_28822:
        /* <DEDUP_REMOVED lines=16> */
.L_x_28828:
[----:B------:R-:W-:Y:S05]  /*13680*/  BSYNC B3 ;  /* 0x0000000000037941 */ /* 0x000fea0003800000 */
.L_x_28827:
        /* <DEDUP_REMOVED lines=42> */
[----:B------:R-:W-:Y:S02]  /*13930*/  LOP3.LUT R12, R121, UR26, R122, 0x96, !PT ;  /* 0x0000001a790c7c12 */ /* 0x000fe4000f8e967a */
[----:B------:R-:W-:Y:S02]  /*13940*/  MOV R20, R120 ;  /* 0x0000007800147202 */ /* 0x000fe40000000f00 */
.L_x_28826:
[----:B------:R-:W-:Y:S05]  /*13950*/  BSYNC B2 ;  /* 0x0000000000027941 */ /* 0x000fea0003800000 */
.L_x_28825:
        /* <DEDUP_REMOVED lines=12> */
.L_x_28821:
[----:B------:R-:W-:Y:S05]  /*13a20*/  BSYNC B1 ;  /* 0x0000000000017941 */ /* 0x000fea0003800000 */
.L_x_28820:
[----:B------:R-:W-:Y:S01]  /*13a30*/  IMAD.WIDE.U32 R120, R126, R215, c[0x0][0x188] ;  /* 0x000062007e787625 */ /* 0x000fe200078e00d7 */
[----:B------:R-:W-:Y:S04]  /*13a40*/  BSSY B1, `(.L_x_28829) ;  /* 0x0000018000017945 */ /* 0x000fe80003800000 */
[----:B------:R0:W-:Y:S04]  /*13a50*/  STG.E.128 [R120.64], R164 ;  /* 0x000000a478007986 */ /* 0x0001e8000c101d06 */
[----:B------:R0:W-:Y:S01]  /*13a60*/  STG.E.128 [R120.64+0x10], R128 ;  /* 0x0000108078007986 */ /* 0x0001e2000c101d06 */
[----:B------:R-:W-:Y:S05]  /*13a70*/  @!P2 BRA `(.L_x_28830) ;  /* 0x000001400000a947 */ /* 0x000fea0003800000 */
[----:B0-----:R-:W-:Y:S01]  /*13a80*/  IMAD.U32 R120, R207, 0x10000, RZ ;  /* 0x00010000cf787824 */ /* 0x001fe200078e00ff */
        /* <DEDUP_REMOVED lines=19> */
.L_x_28830:
[----:B------:R-:W-:Y:S05]  /*13bc0*/  BSYNC B1 ;  /* 0x0000000000017941 */ /* 0x000fea0003800000 */
.L_x_28829:
[----:B------:R-:W-:Y:S01]  /*13bd0*/  IADD3 R17, R219, 0xc0, RZ ;  /* 0x000000c0db117810 */ /* 0x000fe20007ffe0ff */
[----:B0-----:R-:W-:Y:S01]  /*13be0*/  @P2 IMAD.MOV.U32 R120, RZ, RZ, 0x10 ;  /* 0x00000010ff782424 */ /* 0x001fe200078e00ff */
[----:B------:R-:W-:-:S03]  /*13bf0*/  IADD3 R126, R214, 0xc0, RZ ;  /* 0x000000c0d67e7810 */ /* 0x000fc60007ffe0ff */
[----:B------:R-:W-:-:S05]  /*13c00*/  @P2 IMAD.WIDE.U32 R120, R17, R120, c[0x0][0x170] ;  /* 0x00005c0011782625 */ /* 0x000fca00078e0078 */
[----:B------:R0:W5:Y:S02]  /*13c10*/  @P2 LDG.E.128 R116, [R120.64] ;  /* 0x0000000678742981 */ /* 0x000164000c1e1d00 */
[----:B0-----:R-:W-:-:S05]  /*13c20*/  @P0 IMAD.WIDE.U32 R120, R126, R215, c[0x0][0x180] ;  /* 0x000060007e780625 */ /* 0x001fca00078e00d7 */
[----:B------:R-:W2:Y:S04]  /*13c30*/  @P0 LDG.E.128 R108, [R120.64] ;  /* 0x00000006786c0981 */ /* 0x000ea8000c1e1d00 */
[----:B------:R0:W5:Y:S01]  /*13c40*/  @P0 LDG.E.128 R112, [R120.64+0x10] ;  /* 0x0000100678700981 */ /* 0x000162000c1e1d00 */
[----:B------:R-:W-:Y:S01]  /*13c50*/  @!P3 ISETP.NE.U32.AND P1, PT, RZ, c[0x0][0x180], PT ;  /* 0x00006000ff00ba0c */ /* 0x000fe20003f25070 */
[----:B------:R-:W-:Y:S01]  /*13c60*/  BSSY B1, `(.L_x_28831) ;  /* 0x000005d000017945 */ /* 0x000fe20003800000 */
[----:B------:R-:W-:Y:S02]  /*13c70*/  @!P3 MOV R122, R132 ;  /* 0x00000084007ab202 */ /* 0x000fe40000000f00 */
        /* <DEDUP_REMOVED lines=15> */
.L_x_28834:
[----:B------:R-:W-:Y:S02]  /*13d70*/  IMAD.MOV.U32 R127, RZ, RZ, R18 ;  /* 0x000000ffff7f7224 */ /* 0x000fe400078e0012 */
.L_x_28835:
[----:B------:R-:W-:Y:S05]  /*13d80*/  BSYNC B2 ;  /* 0x0000000000027941 */ /* 0x000fea0003800000 */
.L_x_28833:
        /* <DEDUP_REMOVED lines=16> */
.L_x_28839:
[----:B------:R-:W-:Y:S05]  /*13e90*/  BSYNC B3 ;  /* 0x0000000000037941 */ /* 0x000fea0003800000 */
.L_x_28838:
        /* <DEDUP_REMOVED lines=44> */
.L_x_28837:
[----:B------:R-:W-:Y:S05]  /*14160*/  BSYNC B2 ;  /* 0x0000000000027941 */ /* 0x000fea0003800000 */
.L_x_28836:
        /* <DEDUP_REMOVED lines=12> */
.L_x_28832:
[----:B0-----:R-:W-:Y:S05]  /*14230*/  BSYNC B1 ;  /* 0x0000000000017941 */ /* 0x001fea0003800000 */
.L_x_28831:
        /* <DEDUP_REMOVED lines=18> */
.L_x_28843:
[----:B------:R-:W-:Y:S02]  /*14360*/  IMAD.MOV.U32 R127, RZ, RZ, R18 ;  /* 0x000000ffff7f7224 */ /* 0x000fe400078e0012 */
.L_x_28844:
[----:B------:R-:W-:Y:S05]  /*14370*/  BSYNC B2 ;  /* 0x0000000000027941 */ /* 0x000fea0003800000 */
.L_x_28842:
        /* <DEDUP_REMOVED lines=16> */
.L_x_28848:
[----:B------:R-:W-:Y:S05]  /*14480*/  BSYNC B3 ;  /* 0x0000000000037941 */ /* 0x000fea0003800000 */
.L_x_28847:
        /* <DEDUP_REMOVED lines=44> */
.L_x_28846:
[----:B------:R-:W-:Y:S05]  /*14750*/  BSYNC B2 ;  /* 0x0000000000027941 */ /* 0x000fea0003800000 */
.L_x_28845:
        /* <DEDUP_REMOVED lines=12> */
.L_x_28841:
[----:B------:R-:W-:Y:S05]  /*14820*/  BSYNC B1 ;  /* 0x0000000000017941 */ /* 0x000fea0003800000 */
.L_x_28840:
        /* <DEDUP_REMOVED lines=18> */
.L_x_28852:
[----:B------:R-:W-:Y:S02]  /*14950*/  IMAD.MOV.U32 R127, RZ, RZ, R18 ;  /* 0x000000ffff7f7224 */ /* 0x000fe400078e0012 */
.L_x_28853:
[----:B------:R-:W-:Y:S05]  /*14960*/  BSYNC B2 ;  /* 0x0000000000027941 */ /* 0x000fea0003800000 */
.L_x_28851:
        /* <DEDUP_REMOVED lines=16> */
.L_x_28857:
[----:B------:R-:W-:Y:S05]  /*14a70*/  BSYNC B3 ;  /* 0x0000000000037941 */ /* 0x000fea0003800000 */
.L_x_28856:
        /* <DEDUP_REMOVED lines=44> */
.L_x_28855:
[----:B------:R-:W-:Y:S05]  /*14d40*/  BSYNC B2 ;  /* 0x0000000000027941 */ /* 0x000fea0003800000 */
.L_x_28854:
        /* <DEDUP_REMOVED lines=12> */
.L_x_28850:
[----:B------:R-:W-:Y:S05]  /*14e10*/  BSYNC B1 ;  /* 0x0000000000017941 */ /* 0x000fea0003800000 */
.L_x_28849:
        /* <DEDUP_REMOVED lines=18> */
.L_x_28861:
[----:B------:R-:W-:Y:S02]  /*14f40*/  IMAD.MOV.U32 R127, RZ, RZ, R18 ;  /* 0x000000ffff7f7224 */ /* 0x000fe400078e0012 */
.L_x_28862:
[----:B------:R-:W-:Y:S05]  /*14f50*/  BSYNC B2 ;  /* 0x0000000000027941 */ /* 0x000fea0003800000 */
.L_x_28860:
        /* <DEDUP_REMOVED lines=16> */
.L_x_28866:
[----:B------:R-:W-:Y:S05]  /*15060*/  BSYNC B3 ;  /* 0x0000000000037941 */ /* 0x000fea0003800000 */
.L_x_28865:
        /* <DEDUP_REMOVED lines=44> */
.L_x_28864:
[----:B------:R-:W-:Y:S05]  /*15330*/  BSYNC B2 ;  /* 0x0000000000027941 */ /* 0x000fea0003800000 */
.L_x_28863:
        /* <DEDUP_REMOVED lines=10> */
[----:B------:R-:W-:-:S04]  /*153e0*/  FMUL.FTZ R159, R159, R120 ;  /* 0x000000789f9f7220 */ /* 0x000fc80000410000 */
[----:B------:R-:W-:Y:S02]  /*153f0*/  @P0 FADD.FTZ R159, R111, R159 ;  /* 0x0000009f6f9f0221 */ /* 0x000fe40000010000 */
.L_x_28859:
[----:B------:R-:W-:Y:S05]  /*15400*/  BSYNC B1 ;  /* 0x0000000000017941 */ /* 0x000fea0003800000 */
.L_x_28858:
        /* <DEDUP_REMOVED lines=18> */
.L_x_28870:
[----:B------:R-:W-:Y:S02]  /*15530*/  IMAD.MOV.U32 R127, RZ, RZ, R18 ;  /* 0x000000ffff7f7224 */ /* 0x000fe400078e0012 */
.L_x_28871:
[----:B------:R-:W-:Y:S05]  /*15540*/  BSYNC B2 ;  /* 0x0000000000027941 */ /* 0x000fea0003800000 */
.L_x_28869:
        /* <DEDUP_REMOVED lines=16> */
.L_x_28875:
[----:B------:R-:W-:Y:S05]  /*15650*/  BSYNC B3 ;  /* 0x0000000000037941 */ /* 0x000fea0003800000 */
.L_x_28874:
        /* <DEDUP_REMOVED lines=44> */
.L_x_28873:
[----:B------:R-:W-:Y:S05]  /*15920*/  BSYNC B2 ;  /* 0x0000000000027941 */ /* 0x000fea0003800000 */
.L_x_28872:
        /* <DEDUP_REMOVED lines=8> */
[----:B------:R-:W-:Y:S02]  /*159b0*/  FSEL R148, R121, RZ, !P1 ;  /* 0x000000ff79947208 */ /* 0x000fe40004800000 */
[----:B------:R-:W-:-:S05]  /*159c0*/  PRMT R121, RZ, 0x5410, R54 ;  /* 0x00005410ff797816 */ /* 0x000fca0000000036 */
[----:B------:R-:W-:-:S04]  /*159d0*/  FMUL.FTZ R148, R148, R121 ;  /* 0x0000007994947220 */ /* 0x000fc80000410000 */
[----:B------:R-:W-:Y:S02]  /*159e0*/  @P0 FADD.FTZ R148, R112, R148 ;  /* 0x0000009470940221 */ /* 0x000fe40000010000 */
.L_x_28868:
[----:B------:R-:W-:Y:S05]  /*159f0*/  BSYNC B1 ;  /* 0x0000000000017941 */ /* 0x000fea0003800000 */
.L_x_28867:
        /* <DEDUP_REMOVED lines=18> */
.L_x_28879:
[----:B------:R-:W-:Y:S02]  /*15b20*/  IMAD.MOV.U32 R127, RZ, RZ, R18 ;  /* 0x000000ffff7f7224 */ /* 0x000fe400078e0012 */
.L_x_28880:
[----:B------:R-:W-:Y:S05]  /*15b30*/  BSYNC B2 ;  /* 0x0000000000027941 */ /* 0x000fea0003800000 */
.L_x_28878:
        /* <DEDUP_REMOVED lines=16> */
.L_x_28884:
[----:B------:R-:W-:Y:S05]  /*15c40*/  BSYNC B3 ;  /* 0x0000000000037941 */ /* 0x000fea0003800000 */
.L_x_28883:
        /* <DEDUP_REMOVED lines=44> */
.L_x_28882:
[----:B------:R-:W-:Y:S05]  /*15f10*/  BSYNC B2 ;  /* 0x0000000000027941 */ /* 0x000fea0003800000 */
.L_x_28881:
        /* <DEDUP_REMOVED lines=12> */
.L_x_28877:
[----:B------:R-:W-:Y:S05]  /*15fe0*/  BSYNC B1 ;  /* 0x0000000000017941 */ /* 0x000fea0003800000 */
.L_x_28876:
        /* <DEDUP_REMOVED lines=18> */
.L_x_28888:
[----:B------:R-:W-:Y:S02]  /*16110*/  IMAD.MOV.U32 R127, RZ, RZ, R18 ;  /* 0x000000ffff7f7224 */ /* 0x000fe400078e0012 */
.L_x_28889:
[----:B------:R-:W-:Y:S05]  /*16120*/  BSYNC B2 ;  /* 0x0000000000027941 */ /* 0x000fea0003800000 */
.L_x_28887:
        /* <DEDUP_REMOVED lines=16> */
.L_x_28893:
[----:B------:R-:W-:Y:S05]  /*16230*/  BSYNC B3 ;  /* 0x0000000000037941 */ /* 0x000fea0003800000 */
.L_x_28892:
        /* <DEDUP_REMOVED lines=44> */
.L_x_28891:
[----:B------:R-:W-:Y:S05]  /*16500*/  BSYNC B2 ;  /* 0x0000000000027941 */ /* 0x000fea0003800000 */
.L_x_28890:
        /* <DEDUP_REMOVED lines=12> */
.L_x_28886:
[----:B------:R-:W-:Y:S05]  /*165d0*/  BSYNC B1 ;  /* 0x0000000000017941 */ /* 0x000fea0003800000 */
.L_x_28885:
        /* <DEDUP_REMOVED lines=18> */
.L_x_28897:
[----:B------:R-:W-:Y:S02]  /*16700*/  IMAD.MOV.U32 R127, RZ, RZ, R18 ;  /* 0x000000ffff7f7224 */ /* 0x000fe400078e0012 */
.L_x_28898:
[----:B------:R-:W-:Y:S05]  /*16710*/  BSYNC B2 ;  /* 0x0000000000027941 */ /* 0x000fea0003800000 */
.L_x_28896:
        /* <DEDUP_REMOVED lines=16> */
.L_x_28902:
[----:B------:R-:W-:Y:S05]  /*16820*/  BSYNC B3 ;  /* 0x0000000000037941 */ /* 0x000fea0003800000 */
.L_x_28901:
        /* <DEDUP_REMOVED lines=44> */
.L_x_28900:
[----:B------:R-:W-:Y:S05]  /*16af0*/  BSYNC B2 ;  /* 0x0000000000027941 */ /* 0x000fea0003800000 */
.L_x_28899:
        /* <DEDUP_REMOVED lines=12> */
.L_x_28895:
[----:B------:R-:W-:Y:S05]  /*16bc0*/  BSYNC B1 ;  /* 0x0000000000017941 */ /* 0x000fea0003800000 */
.L_x_28894:
        /* <DEDUP_REMOVED lines=8> */
[----:B------:R-:W-:Y:S02]  /*16c50*/  PRMT R126, R206, 0x7104, RZ ;  /* 0x00007104ce7e7816 */ /* 0x000fe400000000ff */
[----:B------:R-:W-:Y:S02]  /*16c60*/  PRMT R120, R120, 0x4210, R121 ;  /* 0x0000421078787816 */ /* 0x000fe40000000079 */
[----:B------:R-:W-:Y:S02]  /*16c70*/  LOP3.LUT R122, R203, 0xff, RZ, 0xc0, !PT ;  /* 0x000000ffcb7a7812 */ /* 0x000fe400078ec0ff */
[----:B------:R-:W-:Y:S02]  /*16c80*/  LOP3.LUT R126, R120, 0xff00, R126, 0xf8, !PT ;  /* 0x0000ff00787e7812 */ /* 0x000fe400078ef87e */
[----:B------:R-:W-:Y:S01]  /*16c90*/  LOP3.LUT R120, R204, 0xff, RZ, 0xc0, !PT ;  /* 0x000000ffcc787812 */ /* 0x000fe200078ec0ff */
[----:B------:R-:W-:Y:S01]  /*16ca0*/  IMAD.WIDE.U32 R122, R122, 0x10000, RZ ;  /* 0x000100007a7a7825 */ /* 0x000fe200078e00ff */
[----:B------:R-:W-:-:S02]  /*16cb0*/  LOP3.LUT R124, R202, 0xff, RZ, 0xc0, !PT ;  /* 0x000000ffca7c7812 */ /* 0x000fc400078ec0ff */
        /* <DEDUP_REMOVED lines=10> */
.L_x_28904:
[----:B------:R-:W-:Y:S05]  /*16d60*/  BSYNC B1 ;  /* 0x0000000000017941 */ /* 0x000fea0003800000 */
.L_x_28903:
[----:B------:R-:W-:Y:S01]  /*16d70*/  IADD3 R17, R219, 0xe0, RZ ;  /* 0x000000e0db117810 */ /* 0x000fe20007ffe0ff */
[----:B0-----:R-:W-:Y:S01]  /*16d80*/  @P2 IMAD.MOV.U32 R120, RZ, RZ, 0x10 ;  /* 0x00000010ff782424 */ /* 0x001fe200078e00ff */
[----:B------:R-:W-:-:S03]  /*16d90*/  IADD3 R134, R214, 0xe0, RZ ;  /* 0x000000e0d6867810 */ /* 0x000fc60007ffe0ff */
[----:B------:R-:W-:-:S05]  /*16da0*/  @P2 IMAD.WIDE.U32 R120, R17, R120, c[0x0][0x170] ;  /* 0x00005c0011782625 */ /* 0x000fca00078e0078 */
[----:B------:R0:W5:Y:S02]  /*16db0*/  @P2 LDG.E.128 R116, [R120.64] ;  /* 0x0000000678742981 */ /* 0x000164000c1e1d00 */
[----:B0-----:R-:W-:-:S05]  /*16dc0*/  @P0 IMAD.WIDE.U32 R120, R134, R215, c[0x0][0x180] ;  /* 0x0000600086780625 */ /* 0x001fca00078e00d7 */
[----:B------:R-:W2:Y:S01]  /*16dd0*/  @P0 LDG.E.128 R108, [R120.64] ;  /* 0x00000006786c0981 */ /* 0x000ea2000c1e1d00 */
[----:B------:R-:W-:Y:S01]  /*16de0*/  @!P3 ISETP.NE.U32.AND P1, PT, RZ, c[0x0][0x180], PT ;  /* 0x00006000ff00ba0c */ /* 0x000fe20003f25070 */
[----:B------:R-:W-:Y:S01]  /*16df0*/  BSSY B1, `(.L_x_28905) ;  /* 0x000005e000017945 */ /* 0x000fe20003800000 */
[----:B------:R-:W-:Y:S01]  /*16e00*/  @!P3 IMAD.MOV.U32 R122, RZ, RZ, R132 ;  /* 0x000000ffff7ab224 */ /* 0x000fe200078e0084 */
[----:B------:R2:W5:Y:S01]  /*16e10*/  @P0 LDG.E.128 R112, [R120.64+0x10] ;  /* 0x0000100678700981 */ /* 0x000562000c1e1d00 */
        /* <DEDUP_REMOVED lines=15> */
.L_x_28908:
[----:B------:R-:W-:Y:S02]  /*16f10*/  IMAD.MOV.U32 R126, RZ, RZ, R18 ;  /* 0x000000ffff7e7224 */ /* 0x000fe400078e0012 */
.L_x_28909:
[----:B------:R-:W-:Y:S05]  /*16f20*/  BSYNC B2 ;  /* 0x0000000000027941 */ /* 0x000fea0003800000 */
.L_x_28907:
        /* <DEDUP_REMOVED lines=16> */
.L_x_28913:
[----:B------:R-:W-:Y:S05]  /*17030*/  BSYNC B3 ;  /* 0x0000000000037941 */ /* 0x000fea0003800000 */
.L_x_28912:
        /* <DEDUP_REMOVED lines=44> */
.L_x_28911:
[----:B------:R-:W-:Y:S05]  /*17300*/  BSYNC B2 ;  /* 0x0000000000027941 */ /* 0x000fea0003800000 */
.L_x_28910:
[----:B------:R-:W0:Y:S01]  /*17310*/  I2F.U32 R120, R126 ;  /* 0x0000007e00787306 */ /* 0x000e220000201000 */
[----:B------:R-:W-:-:S04]  /*17320*/  IMAD.MOV.U32 R121, RZ, RZ, 0x2f800000 ;  /* 0x2f800000ff797424 */ /* 0x000fc800078e00ff */
[----:B0-----:R-:W-:Y:S01]  /*17330*/  FFMA.FTZ R120, R120, R121, 1.1641532182693481445e-10 ;  /* 0x2f00000078787423 */ /* 0x001fe20000010079 */
[----:B------:R-:W-:-:S04]  /*17340*/  PRMT R121, RZ, 0x5410, R56 ;  /* 0x00005410ff797816 */ /* 0x000fc80000000038 */
[----:B------:R-:W-:Y:S02]  /*17350*/  FSETP.GTU.FTZ.AND P1, PT, R120, c[0x0][0x1e4], PT ;  /* 0x0000790078007a0b */ /* 0x000fe40003f3c000 */
[----:B-----5:R-:W-:Y:S02]  /*17360*/  PRMT R120, RZ, 0x5410, R116 ;  /* 0x00005410ff787816 */ /* 0x020fe40000000074 */
[----:B------:R-:W-:-:S03]  /*17370*/  SEL R201, RZ, 0x1, P1 ;  /* 0x00000001ffc97807 */ /* 0x000fc60000800000 */
[----:B------:R-:W-:-:S04]  /*17380*/  FMUL.FTZ R120, R120, c[0x0][0x1ec] ;  /* 0x00007b0078787a20 */ /* 0x000fc80000410000 */
[----:B------:R-:W-:-:S05]  /*17390*/  FMUL.FTZ R120, R120, c[0x0][0x1e8] ;  /* 0x00007a0078787a20 */ /* 0x000fca0000410000 */
[----:B------:R-:W-:-:S05]  /*173a0*/  FSEL R120, R120, RZ, !P1 ;  /* 0x000000ff78787208 */ /* 0x000fca0004800000 */
[----:B------:R-:W-:-:S04]  /*173b0*/  FMUL.FTZ R120, R120, R121 ;  /* 0x0000007978787220 */ /* 0x000fc80000410000 */
[----:B------:R-:W-:Y:S02]  /*173c0*/  @P0 FADD.FTZ R120, R108, R120 ;  /* 0x000000786c780221 */ /* 0x000fe40000010000 */
.L_x_28906:
[----:B------:R-:W-:Y:S05]  /*173d0*/  BSYNC B1 ;  /* 0x0000000000017941 */ /* 0x000fea0003800000 */
.L_x_28905:
        /* <DEDUP_REMOVED lines=18> */
.L_x_28917:
[----:B------:R-:W-:Y:S02]  /*17500*/  IMAD.MOV.U32 R121, RZ, RZ, R18 ;  /* 0x000000ffff797224 */ /* 0x000fe400078e0012 */
.L_x_28918:
[----:B------:R-:W-:Y:S05]  /*17510*/  BSYNC B2 ;  /* 0x0000000000027941 */ /* 0x000fea0003800000 */
.L_x_28916:
        /* <DEDUP_REMOVED lines=16> */
.L_x_28922:
[----:B------:R-:W-:Y:S05]  /*17620*/  BSYNC B3 ;  /* 0x0000000000037941 */ /* 0x000fea0003800000 */
.L_x_28921:
        /* <DEDUP_REMOVED lines=44> */
.L_x_28920:
[----:B------:R-:W-:Y:S05]  /*178f0*/  BSYNC B2 ;  /* 0x0000000000027941 */ /* 0x000fea0003800000 */
.L_x_28919:
        /* <DEDUP_REMOVED lines=12> */
.L_x_28915:
[----:B------:R-:W-:Y:S05]  /*179c0*/  BSYNC B1 ;  /* 0x0000000000017941 */ /* 0x000fea0003800000 */
.L_x_28914:
        /* <DEDUP_REMOVED lines=18> */
.L_x_28926:
[----:B------:R-:W-:Y:S02]  /*17af0*/  IMAD.MOV.U32 R132, RZ, RZ, R18 ;  /* 0x000000ffff847224 */ /* 0x000fe400078e0012 */
.L_x_28927:
[----:B------:R-:W-:Y:S05]  /*17b00*/  BSYNC B2 ;  /* 0x0000000000027941 */ /* 0x000fea0003800000 */
.L_x_28925:
        /* <DEDUP_REMOVED lines=16> */
.L_x_28931:
[----:B------:R-:W-:Y:S05]  /*17c10*/  BSYNC B3 ;  /* 0x0000000000037941 */ /* 0x000fea0003800000 */
.L_x_28930:
        /* <DEDUP_REMOVED lines=44> */
.L_x_28929:
[----:B------:R-:W-:Y:S05]  /*17ee0*/  BSYNC B2 ;  /* 0x0000000000027941 */ /* 0x000fea0003800000 */
.L_x_28928:
        /* <DEDUP_REMOVED lines=12> */
.L_x_28924:
[----:B------:R-:W-:Y:S05]  /*17fb0*/  BSYNC B1 ;  /* 0x0000000000017941 */ /* 0x000fea0003800000 */
.L_x_28923:
        /* <DEDUP_REMOVED lines=18> */
.L_x_28935:
[----:B------:R-:W-:Y:S02]  /*180e0*/  IMAD.MOV.U32 R123, RZ, RZ, R18 ;  /* 0x000000ffff7b7224 */ /* 0x000fe400078e0012 */
.L_x_28936:
[----:B------:R-:W-:Y:S05]  /*180f0*/  BSYNC B2 ;  /* 0x0000000000027941 */ /* 0x000fea0003800000 */
.L_x_28934:
        /* <DEDUP_REMOVED lines=16> */
.L_x_28940:
[----:B------:R-:W-:Y:S05]  /*18200*/  BSYNC B3 ;  /* 0x0000000000037941 */ /* 0x000fea0003800000 */
.L_x_28939:
        /* <DEDUP_REMOVED lines=44> */
.L_x_28938:
[----:B------:R-:W-:Y:S05]  /*184d0*/  BSYNC B2 ;  /* 0x0000000000027941 */ /* 0x000fea0003800000 */
.L_x_28937:
        /* <DEDUP_REMOVED lines=12> */
.L_x_28933:
[----:B------:R-:W-:Y:S05]  /*185a0*/  BSYNC B1 ;  /* 0x0000000000017941 */ /* 0x000fea0003800000 */
.L_x_28932:
        /* <DEDUP_REMOVED lines=18> */
.L_x_28944:
[----:B------:R-:W-:Y:S02]  /*186d0*/  IMAD.MOV.U32 R135, RZ, RZ, R18 ;  /* 0x000000ffff877224 */ /* 0x000fe400078e0012 */
.L_x_28945:
[----:B------:R-:W-:Y:S05]  /*186e0*/  BSYNC B2 ;  /* 0x0000000000027941 */ /* 0x000fea0003800000 */
.L_x_28943:
        /* <DEDUP_REMOVED lines=16> */
.L_x_28949:
[----:B------:R-:W-:Y:S05]  /*187f0*/  BSYNC B3 ;  /* 0x0000000000037941 */ /* 0x000fea0003800000 */
.L_x_28948:
        /* <DEDUP_REMOVED lines=44> */
.L_x_28947:
[----:B------:R-:W-:Y:S05]  /*18ac0*/  BSYNC B2 ;  /* 0x0000000000027941 */ /* 0x000fea0003800000 */
.L_x_28946:
        /* <DEDUP_REMOVED lines=12> */
.L_x_28942:
[----:B------:R-:W-:Y:S05]  /*18b90*/  BSYNC B1 ;  /* 0x0000000000017941 */ /* 0x000fea0003800000 */
.L_x_28941:
        /* <DEDUP_REMOVED lines=18> */
.L_x_28953:
[----:B------:R-:W-:Y:S02]  /*18cc0*/  IMAD.MOV.U32 R135, RZ, RZ, R18 ;  /* 0x000000ffff877224 */ /* 0x000fe400078e0012 */
.L_x_28954:
[----:B------:R-:W-:Y:S05]  /*18cd0*/  BSYNC B2 ;  /* 0x0000000000027941 */ /* 0x000fea0003800000 */
.L_x_28952:
        /* <DEDUP_REMOVED lines=16> */
.L_x_28958:
[----:B------:R-:W-:Y:S05]  /*18de0*/  BSYNC B3 ;  /* 0x0000000000037941 */ /* 0x000fea0003800000 */
.L_x_28957:
        /* <DEDUP_REMOVED lines=44> */
.L_x_28956:
[----:B------:R-:W-:Y:S05]  /*190b0*/  BSYNC B2 ;  /* 0x0000000000027941 */ /* 0x000fea0003800000 */
.L_x_28955:
        /* <DEDUP_REMOVED lines=12> */
.L_x_28951:
[----:B------:R-:W-:Y:S05]  /*19180*/  BSYNC B1 ;  /* 0x0000000000017941 */ /* 0x000fea0003800000 */
.L_x_28950:
        /* <DEDUP_REMOVED lines=18> */
.L_x_28962:
[----:B------:R-:W-:Y:S02]  /*192b0*/  IMAD.MOV.U32 R135, RZ, RZ, R18 ;  /* 0x000000ffff877224 */ /* 0x000fe400078e0012 */
.L_x_28963:
[----:B------:R-:W-:Y:S05]  /*192c0*/  BSYNC B2 ;  /* 0x0000000000027941 */ /* 0x000fea0003800000 */
.L_x_28961:
        /* <DEDUP_REMOVED lines=16> */
.L_x_28967:
[----:B------:R-:W-:Y:S05]  /*193d0*/  BSYNC B3 ;  /* 0x0000000000037941 */ /* 0x000fea0003800000 */
.L_x_28966:
        /* <DEDUP_REMOVED lines=44> */
.L_x_28965:
[----:B------:R-:W-:Y:S05]  /*196a0*/  BSYNC B2 ;  /* 0x0000000000027941 */ /* 0x000fea0003800000 */
.L_x_28964:
        /* <DEDUP_REMOVED lines=12> */
.L_x_28960:
[----:B------:R-:W-:Y:S05]  /*19770*/  BSYNC B1 ;  /* 0x0000000000017941 */ /* 0x000fea0003800000 */
.L_x_28959:
        /* <DEDUP_REMOVED lines=18> */
.L_x_28971:
[----:B------:R-:W-:Y:S02]  /*198a0*/  IMAD.MOV.U32 R135, RZ, RZ, R18 ;  /* 0x000000ffff877224 */ /* 0x000fe400078e0012 */
.L_x_28972:
[----:B------:R-:W-:Y:S05]  /*198b0*/  BSYNC B2 ;  /* 0x0000000000027941 */ /* 0x000fea0003800000 */
.L_x_28970:
        /* <DEDUP_REMOVED lines=16> */
.L_x_28976:
[----:B------:R-:W-:Y:S05]  /*199c0*/  BSYNC B3 ;  /* 0x0000000000037941 */ /* 0x000fea0003800000 */
.L_x_28975:
        /* <DEDUP_REMOVED lines=44> */
.L_x_28974:
[----:B------:R-:W-:Y:S05]  /*19c90*/  BSYNC B2 ;  /* 0x0000000000027941 */ /* 0x000fea0003800000 */
.L_x_28973:
        /* <DEDUP_REMOVED lines=12> */
.L_x_28969:
[----:B------:R-:W-:Y:S05]  /*19d60*/  BSYNC B1 ;  /* 0x0000000000017941 */ /* 0x000fea0003800000 */
.L_x_28968:
[----:B------:R-:W-:Y:S01]  /*19d70*/  IMAD.WIDE.U32 R124, R134, R215, c[0x0][0x188] ;  /* 0x00006200867c7625 */ /* 0x000fe200078e00d7 */
[----:B------:R-:W-:Y:S04]  /*19d80*/  BSSY B1, `(.L_x_28977) ;  /* 0x0000018000017945 */ /* 0x000fe80003800000 */
[----:B------:R0:W-:Y:S04]  /*19d90*/  STG.E.128 [R124.64], R120 ;  /* 0x000000787c007986 */ /* 0x0001e8000c101d06 */
        /* <DEDUP_REMOVED lines=8> */
[----:B------:R-:W-:Y:S01]  /*19e20*/  LOP3.LUT R132, R202, 0xff, RZ, 0xc0, !PT ;  /* 0x000000ffca847812 */ /* 0x000fe200078ec0ff */
[----:B------:R-:W-:Y:S01]  /*19e30*/  IMAD.WIDE.U32 R126, R126, 0x10000, RZ ;  /* 0x000100007e7e7825 */ /* 0x000fe200078e00ff */
[----:B------:R-:W-:-:S02]  /*19e40*/  LOP3.LUT R134, R124, 0xff00, R134, 0xf8, !PT ;  /* 0x0000ff007c867812 */ /* 0x000fc400078ef886 */
        /* <DEDUP_REMOVED lines=11> */
.L_x_28978:
[----:B------:R-:W-:Y:S05]  /*19f00*/  BSYNC B1 ;  /* 0x0000000000017941 */ /* 0x000fea0003800000 */
.L_x_28977:
[----:B------:R-:W-:Y:S01]  /*19f10*/  IADD3 R17, R219, 0x100, RZ ;  /* 0x00000100db117810 */ /* 0x000fe20007ffe0ff */
[----:B0-----:R-:W-:Y:S01]  /*19f20*/  @P2 IMAD.MOV.U32 R124, RZ, RZ, 0x10 ;  /* 0x00000010ff7c2424 */ /* 0x001fe200078e00ff */
[----:B------:R-:W-:-:S03]  /*19f30*/  IADD3 R136, R214, 0x100, RZ ;  /* 0x00000100d6887810 */ /* 0x000fc60007ffe0ff */
[----:B------:R-:W-:-:S05]  /*19f40*/  @P2 IMAD.WIDE.U32 R124, R17, R124, c[0x0][0x170] ;  /* 0x00005c00117c2625 */ /* 0x000fca00078e007c */
[----:B------:R0:W5:Y:S02]  /*19f50*/  @P2 LDG.E.128 R116, [R124.64] ;  /* 0x000000067c742981 */ /* 0x000164000c1e1d00 */
[----:B0-----:R-:W-:-:S05]  /*19f60*/  @P0 IMAD.WIDE.U32 R124, R136, R215, c[0x0][0x180] ;  /* 0x00006000887c0625 */ /* 0x001fca00078e00d7 */
[----:B------:R0:W2:Y:S01]  /*19f70*/  @P0 LDG.E.128 R108, [R124.64] ;  /* 0x000000067c6c0981 */ /* 0x0000a2000c1e1d00 */
[----:B------:R-:W-:Y:S01]  /*19f80*/  @!P3 ISETP.NE.U32.AND P1, PT, RZ, c[0x0][0x180], PT ;  /* 0x00006000ff00ba0c */ /* 0x000fe20003f25070 */
[----:B------:R-:W-:Y:S02]  /*19f90*/  BSSY B1, `(.L_x_28979) ;  /* 0x000005e000017945 */ /* 0x000fe40003800000 */
[----:B------:R0:W5:Y:S01]  /*19fa0*/  @P0 LDG.E.128 R112, [R124.64+0x10] ;  /* 0x000010067c700981 */ /* 0x000162000c1e1d00 */
[----:B------:R-:W-:Y:S02]  /*19fb0*/  @!P3 ISETP.NE.AND.EX P1, PT, RZ, c[0x0][0x184], PT, P1 ;  /* 0x00006100ff00ba0c */ /* 0x000fe40003f25310 */
[----:B0-----:R-:W-:Y:S02]  /*19fc0*/  @!P3 MOV R124, R137 ;  /* 0x00000089007cb202 */ /* 0x001fe40000000f00 */
        /* <DEDUP_REMOVED lines=14> */
.L_x_28982:
[----:B------:R-:W-:Y:S02]  /*1a0b0*/  IMAD.MOV.U32 R134, RZ, RZ, R18 ;  /* 0x000000ffff867224 */ /* 0x000fe400078e0012 */
.L_x_28983:
[----:B------:R-:W-:Y:S05]  /*1a0c0*/  BSYNC B2 ;  /* 0x0000000000027941 */ /* 0x000fea0003800000 */
.L_x_28981:
        /* <DEDUP_REMOVED lines=16> */
.L_x_28987:
[----:B------:R-:W-:Y:S05]  /*1a1d0*/  BSYNC B3 ;  /* 0x0000000000037941 */ /* 0x000fea0003800000 */
.L_x_28986:
        /* <DEDUP_REMOVED lines=44> */
.L_x_28985:
[----:B------:R-:W-:Y:S05]  /*1a4a0*/  BSYNC B2 ;  /* 0x0000000000027941 */ /* 0x000fea0003800000 */
.L_x_28984:
        /* <DEDUP_REMOVED lines=12> */
.L_x_28980:
[----:B------:R-:W-:Y:S05]  /*1a570*/  BSYNC B1 ;  /* 0x0000000000017941 */ /* 0x000fea0003800000 */
.L_x_28979:
        /* <DEDUP_REMOVED lines=18> */
.L_x_28991:
[----:B------:R-:W-:Y:S02]  /*1a6a0*/  IMAD.MOV.U32 R134, RZ, RZ, R18 ;  /* 0x000000ffff867224 */ /* 0x000fe400078e0012 */
.L_x_28992:
[----:B------:R-:W-:Y:S05]  /*1a6b0*/  BSYNC B2 ;  /* 0x0000000000027941 */ /* 0x000fea0003800000 */
.L_x_28990:
        /* <DEDUP_REMOVED lines=16> */
.L_x_28996:
[----:B------:R-:W-:Y:S05]  /*1a7c0*/  BSYNC B3 ;  /* 0x0000000000037941 */ /* 0x000fea0003800000 */
.L_x_28995:
        /* <DEDUP_REMOVED lines=44> */
.L_x_28994:
[----:B------:R-:W-:Y:S05]  /*1aa90*/  BSYNC B2 ;  /* 0x0000000000027941 */ /* 0x000fea0003800000 */
.L_x_28993:
        /* <DEDUP_REMOVED lines=12> */
.L_x_28989:
[----:B------:R-:W-:Y:S05]  /*1ab60*/  BSYNC B1 ;  /* 0x0000000000017941 */ /* 0x000fea0003800000 */
.L_x_28988:
        /* <DEDUP_REMOVED lines=18> */
.L_x_29000:
[----:B------:R-:W-:Y:S02]  /*1ac90*/  IMAD.MOV.U32 R134, RZ, RZ, R18 ;  /* 0x000000ffff867224 */ /* 0x000fe400078e0012 */
.L_x_29001:
[----:B------:R-:W-:Y:S05]  /*1aca0*/  BSYNC B2 ;  /* 0x0000000000027941 */ /* 0x000fea0003800000 */
.L_x_28999:
        /* <DEDUP_REMOVED lines=16> */
.L_x_29005:
[----:B------:R-:W-:Y:S05]  /*1adb0*/  BSYNC B3 ;  /* 0x0000000000037941 */ /* 0x000fea0003800000 */
.L_x_29004:
        /* <DEDUP_REMOVED lines=44> */
.L_x_29003:
[----:B------:R-:W-:Y:S05]  /*1b080*/  BSYNC B2 ;  /* 0x0000000000027941 */ /* 0x000fea0003800000 */
.L_x_29002:
        /* <DEDUP_REMOVED lines=12> */
.L_x_28998:
[----:B------:R-:W-:Y:S05]  /*1b150*/  BSYNC B1 ;  /* 0x0000000000017941 */ /* 0x000fea0003800000 */
.L_x_28997:
        /* <DEDUP_REMOVED lines=18> */
.L_x_29009:
[----:B------:R-:W-:Y:S02]  /*1b280*/  IMAD.MOV.U32 R134, RZ, RZ, R18 ;  /* 0x000000ffff867224 */ /* 0x000fe400078e0012 */
.L_x_29010:
[----:B------:R-:W-:Y:S05]  /*1b290*/  BSYNC B2 ;  /* 0x0000000000027941 */ /* 0x000fea0003800000 */
.L_x_29008:
        /* <DEDUP_REMOVED lines=16> */
.L_x_29014:
[----:B------:R-:W-:Y:S05]  /*1b3a0*/  BSYNC B3 ;  /* 0x0000000000037941 */ /* 0x000fea0003800000 */
.L_x_29013:
        /* <DEDUP_REMOVED lines=44> */
.L_x_29012:
[----:B------:R-:W-:Y:S05]  /*1b670*/  BSYNC B2 ;  /* 0x0000000000027941 */ /* 0x000fea0003800000 */
.L_x_29011:
        /* <DEDUP_REMOVED lines=12> */
.L_x_29007:
[----:B------:R-:W-:Y:S05]  /*1b740*/  BSYNC B1 ;  /* 0x0000000000017941 */ /* 0x000fea0003800000 */
.L_x_29006:
        /* <DEDUP_REMOVED lines=18> */
.L_x_29018:
[----:B------:R-:W-:Y:S02]  /*1b870*/  IMAD.MOV.U32 R134, RZ, RZ, R18 ;  /* 0x000000ffff867224 */ /* 0x000fe400078e0012 */
.L_x_29019:
[----:B------:R-:W-:Y:S05]  /*1b880*/  BSYNC B2 ;  /* 0x0000000000027941 */ /* 0x000fea0003800000 */
.L_x_29017:
        /* <DEDUP_REMOVED lines=16> */
.L_x_29023:
[----:B------:R-:W-:Y:S05]  /*1b990*/  BSYNC B3 ;  /* 0x0000000000037941 */ /* 0x000fea0003800000 */
.L_x_29022:
        /* <DEDUP_REMOVED lines=44> */
.L_x_29021:
[----:B------:R-:W-:Y:S05]  /*1bc60*/  BSYNC B2 ;  /* 0x0000000000027941 */ /* 0x000fea0003800000 */
.L_x_29020:
        /* <DEDUP_REMOVED lines=12> */
.L_x_29016:
[----:B------:R-:W-:Y:S05]  /*1bd30*/  BSYNC B1 ;  /* 0x0000000000017941 */ /* 0x000fea0003800000 */
.L_x_29015:
        /* <DEDUP_REMOVED lines=18> */
.L_x_29027:
[----:B------:R-:W-:Y:S02]  /*1be60*/  IMAD.MOV.U32 R133, RZ, RZ, R18 ;  /* 0x000000ffff857224 */ /* 0x000fe400078e0012 */
.L_x_29028:
[----:B------:R-:W-:Y:S05]  /*1be70*/  BSYNC B2 ;  /* 0x0000000000027941 */ /* 0x000fea0003800000 */
.L_x_29026:
        /* <DEDUP_REMOVED lines=16> */
.L_x_29032:
[----:B------:R-:W-:Y:S05]  /*1bf80*/  BSYNC B3 ;  /* 0x0000000000037941 */ /* 0x000fea0003800000 */
.L_x_29031:
        /* <DEDUP_REMOVED lines=44> */
.L_x_29030:
[----:B------:R-:W-:Y:S05]  /*1c250*/  BSYNC B2 ;  /* 0x0000000000027941 */ /* 0x000fea0003800000 */
.L_x_29029:
        /* <DEDUP_REMOVED lines=12> */
.L_x_29025:
[----:B------:R-:W-:Y:S05]  /*1c320*/  BSYNC B1 ;  /* 0x0000000000017941 */ /* 0x000fea0003800000 */
.L_x_29024:
        /* <DEDUP_REMOVED lines=18> */
.L_x_29036:
[----:B------:R-:W-:Y:S02]  /*1c450*/  IMAD.MOV.U32 R137, RZ, RZ, R18 ;  /* 0x000000ffff897224 */ /* 0x000fe400078e0012 */
.L_x_29037:
[----:B------:R-:W-:Y:S05]  /*1c460*/  BSYNC B2 ;  /* 0x0000000000027941 */ /* 0x000fea0003800000 */
.L_x_29035:
        /* <DEDUP_REMOVED lines=16> */
.L_x_29041:
[----:B------:R-:W-:Y:S05]  /*1c570*/  BSYNC B3 ;  /* 0x0000000000037941 */ /* 0x000fea0003800000 */
.L_x_29040:
        /* <DEDUP_REMOVED lines=44> */
.L_x_29039:
[----:B------:R-:W-:Y:S05]  /*1c840*/  BSYNC B2 ;  /* 0x0000000000027941 */ /* 0x000fea0003800000 */
.L_x_29038:
        /* <DEDUP_REMOVED lines=12> */
.L_x_29034:
[----:B------:R-:W-:Y:S05]  /*1c910*/  BSYNC B1 ;  /* 0x0000000000017941 */ /* 0x000fea0003800000 */
.L_x_29033:
        /* <DEDUP_REMOVED lines=18> */
.L_x_29045:
[----:B------:R-:W-:Y:S02]  /*1ca40*/  MOV R135, R18 ;  /* 0x0000001200877202 */ /* 0x000fe40000000f00 */
.L_x_29046:
[----:B------:R-:W-:Y:S05]  /*1ca50*/  BSYNC B2 ;  /* 0x0000000000027941 */ /* 0x000fea0003800000 */
.L_x_29044:
        /* <DEDUP_REMOVED lines=16> */
.L_x_29050:
[----:B------:R-:W-:Y:S05]  /*1cb60*/  BSYNC B3 ;  /* 0x0000000000037941 */ /* 0x000fea0003800000 */
.L_x_29049:
        /* <DEDUP_REMOVED lines=44> */
.L_x_29048:
[----:B------:R-:W-:Y:S05]  /*1ce30*/  BSYNC B2 ;  /* 0x0000000000027941 */ /* 0x000fea0003800000 */
.L_x_29047:
        /* <DEDUP_REMOVED lines=12> */
.L_x_29043:
[----:B------:R-:W-:Y:S05]  /*1cf00*/  BSYNC B1 ;  /* 0x0000000000017941 */ /* 0x000fea0003800000 */
.L_x_29042:
        /* <DEDUP_REMOVED lines=25> */
.L_x_29052:
[----:B------:R-:W-:Y:S05]  /*1d0a0*/  BSYNC B1 ;  /* 0x0000000000017941 */ /* 0x000fea0003800000 */
.L_x_29051:
[----:B------:R-:W-:Y:S02]  /*1d0b0*/  IADD3 R219, R219, 0x120, RZ ;  /* 0x00000120dbdb7810 */ /* 0x000fe40007ffe0ff */
[----:B0-----:R-:W-:Y:S02]  /*1d0c0*/  @P2 MOV R124, 0x10 ;  /* 0x00000010007c2802 */ /* 0x001fe40000000f00 */
        /* <DEDUP_REMOVED lines=8> */
[----:B------:R-:W-:Y:S01]  /*1d150*/  @!P3 ISETP.NE.AND.EX P1, PT, RZ, c[0x0][0x184], PT, P1 ;  /* 0x00006100ff00ba0c */ /* 0x000fe20003f25310 */
[----:B0-----:R-:W-:-:S03]  /*1d160*/  @!P3 IMAD.MOV.U32 R124, RZ, RZ, R138 ;  /* 0x000000ffff7cb224 */ /* 0x001fc600078e008a */
        /* <DEDUP_REMOVED lines=14> */
.L_x_29056:
[----:B------:R-:W-:Y:S02]  /*1d250*/  MOV R17, R18 ;  /* 0x0000001200117202 */ /* 0x000fe40000000f00 */
.L_x_29057:
[----:B------:R-:W-:Y:S05]  /*1d260*/  BSYNC B2 ;  /* 0x0000000000027941 */ /* 0x000fea0003800000 */
.L_x_29055:
        /* <DEDUP_REMOVED lines=16> */
.L_x_29061:
[----:B------:R-:W-:Y:S05]  /*1d370*/  BSYNC B3 ;  /* 0x0000000000037941 */ /* 0x000fea0003800000 */
.L_x_29060:
        /* <DEDUP_REMOVED lines=44> */
.L_x_29059:
[----:B------:R-:W-:Y:S05]  /*1d640*/  BSYNC B2 ;  /* 0x0000000000027941 */ /* 0x000fea0003800000 */
.L_x_29058:
        /* <DEDUP_REMOVED lines=12> */
.L_x_29054:
[----:B------:R-:W-:Y:S05]  /*1d710*/  BSYNC B1 ;  /* 0x0000000000017941 */ /* 0x000fea0003800000 */
.L_x_29053:
        /* <DEDUP_REMOVED lines=18> */
.L_x_29065:
[----:B------:R-:W-:Y:S02]  /*1d840*/  IMAD.MOV.U32 R17, RZ, RZ, R18 ;  /* 0x000000ffff117224 */ /* 0x000fe400078e0012 */
.L_x_29066:
[----:B------:R-:W-:Y:S05]  /*1d850*/  BSYNC B2 ;  /* 0x0000000000027941 */ /* 0x000fea0003800000 */
.L_x_29064:
        /* <DEDUP_REMOVED lines=16> */
.L_x_29070:
[----:B------:R-:W-:Y:S05]  /*1d960*/  BSYNC B3 ;  /* 0x0000000000037941 */ /* 0x000fea0003800000 */
.L_x_29069:
        /* <DEDUP_REMOVED lines=44> */
.L_x_29068:
[----:B------:R-:W-:Y:S05]  /*1dc30*/  BSYNC B2 ;  /* 0x0000000000027941 */ /* 0x000fea0003800000 */
.L_x_29067:
        /* <DEDUP_REMOVED lines=12> */
.L_x_29063:
[----:B------:R-:W-:Y:S05]  /*1dd00*/  BSYNC B1 ;  /* 0x0000000000017941 */ /* 0x000fea0003800000 */
.L_x_29062:
        /* <DEDUP_REMOVED lines=18> */
.L_x_29074:
[----:B------:R-:W-:Y:S02]  /*1de30*/  IMAD.MOV.U32 R17, RZ, RZ, R18 ;  /* 0x000000ffff117224 */ /* 0x000fe400078e0012 */
.L_x_29075:
[----:B------:R-:W-:Y:S05]  /*1de40*/  BSYNC B2 ;  /* 0x0000000000027941 */ /* 0x000fea0003800000 */
.L_x_29073:
        /* <DEDUP_REMOVED lines=16> */
.L_x_29079:
[----:B------:R-:W-:Y:S05]  /*1df50*/  BSYNC B3 ;  /* 0x0000000000037941 */ /* 0x000fea0003800000 */
.L_x_29078:
        /* <DEDUP_REMOVED lines=44> */
.L_x_29077:
[----:B------:R-:W-:Y:S05]  /*1e220*/  BSYNC B2 ;  /* 0x0000000000027941 */ /* 0x000fea0003800000 */
.L_x_29076:
        /* <DEDUP_REMOVED lines=12> */
.L_x_29072:
[----:B------:R-:W-:Y:S05]  /*1e2f0*/  BSYNC B1 ;  /* 0x0000000000017941 */ /* 0x000fea0003800000 */
.L_x_29071:
        /* <DEDUP_REMOVED lines=18> */
.L_x_29083:
[----:B------:R-:W-:Y:S02]  /*1e420*/  IMAD.MOV.U32 R17, RZ, RZ, R18 ;  /* 0x000000ffff117224 */ /* 0x000fe400078e0012 */
.L_x_29084:
[----:B------:R-:W-:Y:S05]  /*1e430*/  BSYNC B2 ;  /* 0x0000000000027941 */ /* 0x000fea0003800000 */
.L_x_29082:
        /* <DEDUP_REMOVED lines=16> */
.L_x_29088:
[----:B------:R-:W-:Y:S05]  /*1e540*/  BSYNC B3 ;  /* 0x0000000000037941 */ /* 0x000fea0003800000 */
.L_x_29087:
        /* <DEDUP_REMOVED lines=44> */
.L_x_29086:
[----:B------:R-:W-:Y:S05]  /*1e810*/  BSYNC B2 ;  /* 0x0000000000027941 */ /* 0x000fea0003800000 */
.L_x_29085:
        /* <DEDUP_REMOVED lines=12> */
.L_x_29081:
[----:B------:R-:W-:Y:S05]  /*1e8e0*/  BSYNC B1 ;  /* 0x0000000000017941 */ /* 0x000fea0003800000 */
.L_x_29080:
        /* <DEDUP_REMOVED lines=18> */
.L_x_29092:
[----:B------:R-:W-:Y:S02]  /*1ea10*/  IMAD.MOV.U32 R17, RZ, RZ, R18 ;  /* 0x000000ffff117224 */ /* 0x000fe400078e0012 */
.L_x_29093:
[----:B------:R-:W-:Y:S05]  /*1ea20*/  BSYNC B2 ;  /* 0x0000000000027941 */ /* 0x000fea0003800000 */
.L_x_29091:
        /* <DEDUP_REMOVED lines=16> */
.L_x_29097:
[----:B------:R-:W-:Y:S05]  /*1eb30*/  BSYNC B3 ;  /* 0x0000000000037941 */ /* 0x000fea0003800000 */
.L_x_29096:
        /* <DEDUP_REMOVED lines=44> */
.L_x_29095:
[----:B------:R-:W-:Y:S05]  /*1ee00*/  BSYNC B2 ;  /* 0x0000000000027941 */ /* 0x000fea0003800000 */
.L_x_29094:
        /* <DEDUP_REMOVED lines=12> */
.L_x_29090:
[----:B------:R-:W-:Y:S05]  /*1eed0*/  BSYNC B1 ;  /* 0x0000000000017941 */ /* 0x000fea0003800000 */
.L_x_29089:
        /* <DEDUP_REMOVED lines=18> */
.L_x_29101:
[----:B------:R-:W-:Y:S02]  /*1f000*/  MOV R17, R18 ;  /* 0x0000001200117202 */ /* 0x000fe40000000f00 */
.L_x_29102:
[----:B------:R-:W-:Y:S05]  /*1f010*/  BSYNC B2 ;  /* 0x0000000000027941 */ /* 0x000fea0003800000 */
.L_x_29100:
        /* <DEDUP_REMOVED lines=16> */
.L_x_29106:
[----:B------:R-:W-:Y:S05]  /*1f120*/  BSYNC B3 ;  /* 0x0000000000037941 */ /* 0x000fea0003800000 */
.L_x_29105:
        /* <DEDUP_REMOVED lines=44> */
.L_x_29104:
[----:B------:R-:W-:Y:S05]  /*1f3f0*/  BSYNC B2 ;  /* 0x0000000000027941 */ /* 0x000fea0003800000 */
.L_x_29103:
        /* <DEDUP_REMOVED lines=12> */
.L_x_29099:
[----:B------:R-:W-:Y:S05]  /*1f4c0*/  BSYNC B1 ;  /* 0x0000000000017941 */ /* 0x000fea0003800000 */
.L_x_29098:
        /* <DEDUP_REMOVED lines=18> */
.L_x_29110:
[----:B------:R-:W-:Y:S02]  /*1f5f0*/  IMAD.MOV.U32 R17, RZ, RZ, R18 ;  /* 0x000000ffff117224 */ /* 0x000fe400078e0012 */
.L_x_29111:
[----:B------:R-:W-:Y:S05]  /*1f600*/  BSYNC B2 ;  /* 0x0000000000027941 */ /* 0x000fea0003800000 */
.L_x_29109:
        /* <DEDUP_REMOVED lines=16> */
.L_x_29115:
[----:B------:R-:W-:Y:S05]  /*1f710*/  BSYNC B3 ;  /* 0x0000000000037941 */ /* 0x000fea0003800000 */
.L_x_29114:
        /* <DEDUP_REMOVED lines=44> */
.L_x_29113:
[----:B------:R-:W-:Y:S05]  /*1f9e0*/  BSYNC B2 ;  /* 0x0000000000027941 */ /* 0x000fea0003800000 */
.L_x_29112:
        /* <DEDUP_REMOVED lines=12> */
.L_x_29108:
[----:B------:R-:W-:Y:S05]  /*1fab0*/  BSYNC B1 ;  /* 0x0000000000017941 */ /* 0x000fea0003800000 */
.L_x_29107:
        /* <DEDUP_REMOVED lines=18> */
.L_x_29119:
[----:B------:R-:W-:Y:S02]  /*1fbe0*/  IMAD.MOV.U32 R127, RZ, RZ, R18 ;  /* 0x000000ffff7f7224 */ /* 0x000fe400078e0012 */
.L_x_29120:
[----:B------:R-:W-:Y:S05]  /*1fbf0*/  BSYNC B2 ;  /* 0x0000000000027941 */ /* 0x000fea0003800000 */
.L_x_29118:
        /* <DEDUP_REMOVED lines=16> */
.L_x_29124:
[----:B------:R-:W-:Y:S05]  /*1fd00*/  BSYNC B3 ;  /* 0x0000000000037941 */ /* 0x000fea0003800000 */
.L_x_29123:
        /* <DEDUP_REMOVED lines=44> */
.L_x_29122:
[----:B------:R-:W-:Y:S05]  /*1ffd0*/  BSYNC B2 ;  /* 0x0000000000027941 */ /* 0x000fea0003800000 */
.L_x_29121:
[----:B------:R-:W0:Y:S01]  /*1ffe0*/  I2F.U32 R127, R127 ;  /* 0x0000007f007f7306 */ /* 0x000e220000201000 */
[----:B------:R-:W-:-:S04]  /*1fff0*/  IMAD.MOV.U32 R208, RZ, RZ, 0x2f800000 ;  /* 0x2f800000ffd07424 */ /* 0x000fc800078e00ff */
[----:B0-----:R-:W-:Y:S01]  /*20000*/  FFMA.FTZ R127, R127, R208, 1.1641532182693481445e-10 ;  /* 0x2f0000007f7f7423 */ /* 0x001fe200000100d0 */
[----:B------:R-:W-:-:S04]  /*20010*/  PRMT R208, RZ, 0x7610, R67 ;  /* 0x00007610ffd07816 */ /* 0x000fc80000000043 */
[----:B------:R-:W-:Y:S02]  /*20020*/  FSETP.GTU.FTZ.AND P1, PT, R127, c[0x0][0x1e4], PT ;  /* 0x000079007f007a0b */ /* 0x000fe40003f3c000 */
[----:B------:R-:W-:-:S05]  /*20030*/  PRMT R127, RZ, 0x7610, R119 ;  /* 0x00007610ff7f7816 */ /* 0x000fca0000000077 */
[----:B------:R-:W-:-:S04]  /*20040*/  FMUL.FTZ R127, R127, c[0x0][0x1ec] ;  /* 0x00007b007f7f7a20 */ /* 0x000fc80000410000 */
[----:B------:R-:W-:-:S05]  /*20050*/  FMUL.FTZ R127, R127, c[0x0][0x1e8] ;  /* 0x00007a007f7f7a20 */ /* 0x000fca0000410000 */
[----:B------:R-:W-:-:S05]  /*20060*/  FSEL R127, R127, RZ, !P1 ;  /* 0x000000ff7f7f7208 */ /* 0x000fca0004800000 */
[----:B------:R-:W-:Y:S01]  /*20070*/  FMUL.FTZ R127, R127, R208 ;  /* 0x000000d07f7f7220 */ /* 0x000fe20000410000 */
[----:B------:R-:W-:-:S03]  /*20080*/  SEL R208, RZ, 0x1, P1 ;  /* 0x00000001ffd07807 */ /* 0x000fc60000800000 */
[----:B------:R-:W-:Y:S02]  /*20090*/  @P0 FADD.FTZ R127, R115, R127 ;  /* 0x0000007f737f0221 */ /* 0x000fe40000010000 */
.L_x_29117:
[----:B------:R-:W-:Y:S05]  /*200a0*/  BSYNC B1 ;  /* 0x0000000000017941 */ /* 0x000fea0003800000 */
.L_x_29116:
        /* <DEDUP_REMOVED lines=25> */
.L_x_29126:
[----:B------:R-:W-:Y:S05]  /*20240*/  BSYNC B1 ;  /* 0x0000000000017941 */ /* 0x000fea0003800000 */
.L_x_29125:
        /* <DEDUP_REMOVED lines=85> */
.L_x_29133:
        /* <DEDUP_REMOVED lines=180> */
.L_x_29134:
        /* <DEDUP_REMOVED lines=19> */
[----:B------:R-:W3:Y:S04]  /*21410*/  LDL R221, [R1+0x54] ;  /* 0x0000540001dd7983 */ /* 0x000ee80000100800 */
[----:B------:R-:W4:Y:S01]  /*21420*/  LDL R220, [R1+0x60] ;  /* 0x0000600001dc7983 */ /* 0x000f220000100800 */
[----:B------:R-:W-:-:S03]  /*21430*/  FSEL R213, R213, RZ, !P0 ;  /* 0x000000ffd5d57208 */ /* 0x000fc60004000000 */
[----:B------:R-:W5:Y:S01]  /*21440*/  LDL R219, [R1+0x5c] ;  /* 0x00005c0001db7983 */ /* 0x000f620000100800 */
[----:B------:R-:W-:Y:S01]  /*21450*/  PRMT R210, RZ, 0x5410, R71 ;  /* 0x00005410ffd27816 */ /* 0x000fe20000000047 */
[C---:B------:R-:W-:Y:S02]  /*21460*/  FADD.FTZ R194, -R213.reuse, R194 ;  /* 0x000000c2d5c27221 */ /* 0x040fe40000010100 */
[----:B------:R-:W4:Y:S01]  /*21470*/  LDL R218, [R1+0x68] ;  /* 0x0000680001da7983 */ /* 0x000f220000100800 */
[----:B------:R-:W-:Y:S02]  /*21480*/  FADD.FTZ R195, -R213, R195 ;  /* 0x000000c3d5c37221 */ /* 0x000fe40000010100 */
[C---:B------:R-:W-:Y:S01]  /*21490*/  FMUL.FTZ R194, R212.reuse, R194 ;  /* 0x000000c2d4c27220 */ /* 0x040fe20000410000 */
[----:B------:R-:W4:Y:S01]  /*214a0*/  LDL R214, [R1+0x70] ;  /* 0x0000700001d67983 */ /* 0x000f220000100800 */
[----:B------:R-:W-:-:S03]  /*214b0*/  FMUL.FTZ R195, R212, R195 ;  /* 0x000000c3d4c37220 */ /* 0x000fc60000410000 */
[----:B------:R-:W5:Y:S01]  /*214c0*/  LDL R211, [R1+0x6c] ;  /* 0x00006c0001d37983 */ /* 0x000f620000100800 */
[----:B------:R-:W-:Y:S02]  /*214d0*/  FADD.FTZ R192, -R213, R192 ;  /* 0x000000c0d5c07221 */ /* 0x000fe40000010100 */
[----:B--2---:R-:W-:Y:S02]  /*214e0*/  FFMA.FTZ R194, R194, R210, R215 ;  /* 0x000000d2c2c27223 */ /* 0x004fe400000100d7 */
[----:B------:R-:W2:Y:S01]  /*214f0*/  LDL R215, [R1+0x64] ;  /* 0x0000640001d77983 */ /* 0x000ea20000100800 */
[----:B------:R-:W-:-:S05]  /*21500*/  PRMT R210, RZ, 0x7610, R71 ;  /* 0x00007610ffd27816 */ /* 0x000fca0000000047 */
[----:B---3--:R-:W-:Y:S02]  /*21510*/  FFMA.FTZ R195, R195, R210, R221 ;  /* 0x000000d2c3c37223 */ /* 0x008fe400000100dd */
[----:B------:R-:W-:Y:S01]  /*21520*/  FMUL.FTZ R192, R212, R192 ;  /* 0x000000c0d4c07220 */ /* 0x000fe20000410000 */
[----:B------:R-:W3:Y:S02]  /*21530*/  LDL R221, [R1+0x38] ;  /* 0x0000380001dd7983 */ /* 0x000ee40000100800 */
[----:B------:R-:W-:Y:S02]  /*21540*/  F2FP.BF16.PACK_AB R195, R195, R194 ;  /* 0x000000c2c3c3723e */ /* 0x000fe400000010ff */
[----:B------:R-:W-:Y:S01]  /*21550*/  PRMT R194, RZ, 0x5410, R70 ;  /* 0x00005410ffc27816 */ /* 0x000fe20000000046 */
[----:B------:R-:W-:-:S04]  /*21560*/  FADD.FTZ R193, -R213, R193 ;  /* 0x000000c1d5c17221 */ /* 0x000fc80000010100 */
[----:B----4-:R-:W-:Y:S01]  /*21570*/  FFMA.FTZ R194, R192, R194, R220 ;  /* 0x000000c2c0c27223 */ /* 0x010fe200000100dc */
[----:B------:R-:W-:Y:S01]  /*21580*/  PRMT R192, RZ, 0x7610, R70 ;  /* 0x00007610ffc07816 */ /* 0x000fe20000000046 */
[C---:B------:R-:W-:Y:S01]  /*21590*/  FMUL.FTZ R193, R212.reuse, R193 ;  /* 0x000000c1d4c17220 */ /* 0x040fe20000410000 */
[----:B------:R-:W4:Y:S01]  /*215a0*/  LDL R220, [R1+0x40] ;  /* 0x0000400001dc7983 */ /* 0x000f220000100800 */
[----:B------:R-:W-:Y:S02]  /*215b0*/  FADD.FTZ R26, -R213, R26 ;  /* 0x0000001ad51a7221 */ /* 0x000fe40000010100 */
[----:B-----5:R-:W-:Y:S02]  /*215c0*/  FFMA.FTZ R192, R193, R192, R219 ;  /* 0x000000c0c1c07223 */ /* 0x020fe400000100db */
[----:B------:R-:W-:Y:S01]  /*215d0*/  FADD.FTZ R193, -R213, R27 ;  /* 0x0000001bd5c17221 */ /* 0x000fe20000010100 */
[----:B------:R-:W-:Y:S01]  /*215e0*/  PRMT R27, RZ, 0x5410, R69 ;  /* 0x00005410ff1b7816 */ /* 0x000fe20000000045 */
[C---:B------:R-:W-:Y:S01]  /*215f0*/  FMUL.FTZ R26, R212.reuse, R26 ;  /* 0x0000001ad41a7220 */ /* 0x040fe20000410000 */
[----:B------:R-:W5:Y:S01]  /*21600*/  LDL R219, [R1+0x3c] ;  /* 0x00003c0001db7983 */ /* 0x000f620000100800 */
[----:B------:R-:W-:-:S02]  /*21610*/  FMUL.FTZ R193, R212, R193 ;  /* 0x000000c1d4c17220 */ /* 0x000fc40000410000 */
[----:B------:R-:W-:Y:S01]  /*21620*/  FFMA.FTZ R26, R26, R27, R218 ;  /* 0x0000001b1a1a7223 */ /* 0x000fe200000100da */
[----:B------:R-:W-:Y:S01]  /*21630*/  PRMT R27, RZ, 0x7610, R69 ;  /* 0x00007610ff1b7816 */ /* 0x000fe20000000045 */
[C---:B------:R-:W-:Y:S01]  /*21640*/  FADD.FTZ R25, -R213.reuse, R25 ;  /* 0x00000019d5197221 */ /* 0x040fe20000010100 */
[----:B------:R-:W-:Y:S01]  /*21650*/  F2FP.BF16.PACK_AB R194, R192, R194 ;  /* 0x000000c2c0c2723e */ /* 0x000fe200000010ff */
[----:B------:R-:W-:Y:S01]  /*21660*/  FADD.FTZ R192, -R213, R24 ;  /* 0x00000018d5c07221 */ /* 0x000fe20000010100 */
[----:B------:R-:W-:Y:S01]  /*21670*/  IADD3 R217, R217, -0x1, RZ ;  /* 0xffffffffd9d97810 */ /* 0x000fe20007ffe0ff */
[C---:B------:R-:W-:Y:S01]  /*21680*/  FMUL.FTZ R24, R212.reuse, R25 ;  /* 0x00000019d4187220 */ /* 0x040fe20000410000 */
[----:B------:R-:W-:Y:S01]  /*21690*/  PRMT R25, RZ, 0x5410, R68 ;  /* 0x00005410ff197816 */ /* 0x000fe20000000044 */
[----:B------:R-:W-:Y:S01]  /*216a0*/  FMUL.FTZ R192, R212, R192 ;  /* 0x000000c0d4c07220 */ /* 0x000fe20000410000 */
[----:B------:R-:W3:Y:S03]  /*216b0*/  LDL R218, [R1+0x48] ;  /* 0x0000480001da7983 */ /* 0x000ee60000100800 */
[----:B------:R-:W-:Y:S01]  /*216c0*/  FFMA.FTZ R192, R192, R25, R214 ;  /* 0x00000019c0c07223 */ /* 0x000fe200000100d6 */
[----:B------:R-:W-:Y:S01]  /*216d0*/  PRMT R25, RZ, 0x7610, R68 ;  /* 0x00007610ff197816 */ /* 0x000fe20000000044 */
[----:B------:R-:W-:Y:S01]  /*216e0*/  IMAD R217, R217, c[0x0][0x168], RZ ;  /* 0x00005a00d9d97a24 */ /* 0x000fe200078e02ff */
[----:B------:R-:W3:Y:S03]  /*216f0*/  LDL R214, [R1+0x4c] ;  /* 0x00004c0001d67983 */ /* 0x000ee60000100800 */
[----:B------:R-:W-:-:S02]  /*21700*/  FFMA.FTZ R24, R24, R25, R211 ;  /* 0x0000001918187223 */ /* 0x000fc400000100d3 */
[----:B------:R-:W0:Y:S01]  /*21710*/  S2R R211, SR_TID.X ;  /* 0x0000000000d37919 */ /* 0x000e220000002100 */
[----:B--2---:R-:W-:Y:S01]  /*21720*/  FFMA.FTZ R193, R193, R27, R215 ;  /* 0x0000001bc1c17223 */ /* 0x004fe200000100d7 */
[----:B------:R-:W-:Y:S02]  /*21730*/  SHF.R.S32.HI R210, RZ, 0x1f, R217 ;  /* 0x0000001fffd27819 */ /* 0x000fe400000114d9 */
[----:B------:R-:W2:Y:S02]  /*21740*/  LDL R215, [R1+0x50] ;  /* 0x0000500001d77983 */ /* 0x000ea40000100800 */
[----:B------:R-:W-:Y:S02]  /*21750*/  F2FP.BF16.PACK_AB R193, R193, R26 ;  /* 0x0000001ac1c1723e */ /* 0x000fe400000010ff */
[----:B------:R-:W2:Y:S01]  /*21760*/  LDL R26, [R1+0x34] ;  /* 0x00003400011a7983 */ /* 0x000ea20000100800 */
[----:B------:R-:W-:-:S03]  /*21770*/  LEA.HI R210, R210, R217, RZ, 0x3 ;  /* 0x000000d9d2d27211 */ /* 0x000fc600078f18ff */
[----:B------:R-:W4:Y:S01]  /*21780*/  LDL R217, [R1+0x44] ;  /* 0x0000440001d97983 */ /* 0x000f220000100800 */
[----:B0-----:R-:W-:-:S04]  /*21790*/  LOP3.LUT R211, R211, 0x1f, RZ, 0xc0, !PT ;  /* 0x0000001fd3d37812 */ /* 0x001fc800078ec0ff */
[----:B------:R-:W-:Y:S01]  /*217a0*/  LEA.HI.SX32 R210, R210, R211, 0x1d ;  /* 0x000000d3d2d27211 */ /* 0x000fe200078feaff */
[----:B------:R-:W-:Y:S01]  /*217b0*/  HFMA2.MMA R211, -RZ, RZ, 0, 9.5367431640625e-07 ;  /* 0x00000010ffd37435 */ /* 0x000fe200000001ff */
[----:B------:R-:W-:-:S09]  /*217c0*/  F2FP.BF16.PACK_AB R192, R24, R192 ;  /* 0x000000c018c0723e */ /* 0x000fd200000010ff */
[----:B------:R-:W-:-:S05]  /*217d0*/  IMAD.WIDE.U32 R24, R210, R211, c[0x0][0x208] ;  /* 0x00008200d2187625 */ /* 0x000fca00078e00d3 */
[----:B------:R0:W-:Y:S01]  /*217e0*/  STG.E.128 [R24.64], R192 ;  /* 0x000000c018007986 */ /* 0x0001e2000c101d06 */
[----:B------:R-:W-:-:S04]  /*217f0*/  FADD.FTZ R27, -R213, R187 ;  /* 0x000000bbd51b7221 */ /* 0x000fc80000010100 */
[C---:B------:R-:W-:Y:S02]  /*21800*/  FMUL.FTZ R27, R212.reuse, R27 ;  /* 0x0000001bd41b7220 */ /* 0x040fe40000410000 */
[----:B0-----:R-:W-:Y:S01]  /*21810*/  FADD.FTZ R24, -R213, R186 ;  /* 0x000000bad5187221 */ /* 0x001fe20000010100 */
[----:B------:R-:W-:Y:S01]  /*21820*/  PRMT R25, RZ, 0x5410, R75 ;  /* 0x00005410ff197816 */ /* 0x000fe2000000004b */
[----:B------:R-:W5:Y:S02]  /*21830*/  LDL R194, [R1+0x18] ;  /* 0x0000180001c27983 */ /* 0x000f640000100800 */
[----:B------:R-:W-:Y:S02]  /*21840*/  FMUL.FTZ R24, R212, R24 ;  /* 0x00000018d4187220 */ /* 0x000fe40000410000 */
[----:B------:R-:W5:Y:S02]  /*21850*/  LDL R192, [R1+0x20] ;  /* 0x0000200001c07983 */ /* 0x000f640000100800 */
[----:B---3--:R-:W-:Y:S01]  /*21860*/  FFMA.FTZ R24, R24, R25, R221 ;  /* 0x0000001918187223 */ /* 0x008fe200000100dd */
[----:B------:R-:W-:Y:S01]  /*21870*/  PRMT R25, RZ, 0x7610, R75 ;  /* 0x00007610ff197816 */ /* 0x000fe2000000004b */
[----:B------:R-:W3:Y:S01]  /*21880*/  LDL R193, [R1+0x14] ;  /* 0x0000140001c17983 */ /* 0x000ee20000100800 */
[----:B------:R-:W-:-:S03]  /*21890*/  PRMT R186, RZ, 0x5410, R73 ;  /* 0x00005410ffba7816 */ /* 0x000fc60000000049 */
[----:B--2---:R-:W-:Y:S02]  /*218a0*/  FFMA.FTZ R27, R27, R25, R26 ;  /* 0x000000191b1b7223 */ /* 0x004fe4000001001a */
[C---:B------:R-:W-:Y:S01]  /*218b0*/  FADD.FTZ R25, -R213.reuse, R184 ;  /* 0x000000b8d5197221 */ /* 0x040fe20000010100 */
[----:B------:R-:W-:Y:S01]  /*218c0*/  PRMT R184, RZ, 0x5410, R74 ;  /* 0x00005410ffb87816 */ /* 0x000fe2000000004a */
[----:B------:R-:W-:Y:S02]  /*218d0*/  FADD.FTZ R26, -R213, R185 ;  /* 0x000000b9d51a7221 */ /* 0x000fe40000010100 */
[C---:B------:R-:W-:Y:S02]  /*218e0*/  FMUL.FTZ R25, R212.reuse, R25 ;  /* 0x00000019d4197220 */ /* 0x040fe40000410000 */
[----:B------:R-:W-:Y:S02]  /*218f0*/  FMUL.FTZ R26, R212, R26 ;  /* 0x0000001ad41a7220 */ /* 0x000fe40000410000 */
[----:B----4-:R-:W-:Y:S01]  /*21900*/  FFMA.FTZ R25, R25, R184, R220 ;  /* 0x000000b819197223 */ /* 0x010fe200000100dc */
[----:B------:R-:W-:-:S05]  /*21910*/  PRMT R184, RZ, 0x7610, R74 ;  /* 0x00007610ffb87816 */ /* 0x000fca000000004a */
[----:B-----5:R-:W-:Y:S02]  /*21920*/  FFMA.FTZ R26, R26, R184, R219 ;  /* 0x000000b81a1a7223 */ /* 0x020fe400000100db */
[C---:B------:R-:W-:Y:S02]  /*21930*/  FADD.FTZ R184, -R213.reuse, R191 ;  /* 0x000000bfd5b87221 */ /* 0x040fe40000010100 */
[----:B------:R-:W2:Y:S01]  /*21940*/  LDL R191, [R1+0x1c] ;  /* 0x00001c0001bf7983 */ /* 0x000ea20000100800 */
[----:B------:R-:W-:Y:S02]  /*21950*/  FADD.FTZ R185, -R213, R190 ;  /* 0x000000bed5b97221 */ /* 0x000fe40000010100 */
[C---:B------:R-:W-:Y:S01]  /*21960*/  FMUL.FTZ R184, R212.reuse, R184 ;  /* 0x000000b8d4b87220 */ /* 0x040fe20000410000 */
[----:B------:R-:W4:Y:S01]  /*21970*/  LDL R190, [R1+0x28] ;  /* 0x0000280001be7983 */ /* 0x000f220000100800 */
[----:B------:R-:W-:-:S04]  /*21980*/  FMUL.FTZ R185, R212, R185 ;  /* 0x000000b9d4b97220 */ /* 0x000fc80000410000 */
[----:B------:R-:W-:Y:S01]  /*21990*/  FFMA.FTZ R185, R185, R186, R218 ;  /* 0x000000bab9b97223 */ /* 0x000fe200000100da */
[----:B------:R-:W-:-:S05]  /*219a0*/  PRMT R186, RZ, 0x7610, R73 ;  /* 0x00007610ffba7816 */ /* 0x000fca0000000049 */
[----:B------:R-:W-:Y:S02]  /*219b0*/  FFMA.FTZ R184, R184, R186, R217 ;  /* 0x000000bab8b87223 */ /* 0x000fe400000100d9 */
[C---:B------:R-:W-:Y:S01]  /*219c0*/  FADD.FTZ R186, -R213.reuse, R188 ;  /* 0x000000bcd5ba7221 */ /* 0x040fe20000010100 */
[--C-:B------:R-:W-:Y:S01]  /*219d0*/  PRMT R188, RZ, 0x5410, R72.reuse ;  /* 0x00005410ffbc7816 */ /* 0x100fe20000000048 */
[----:B------:R-:W-:Y:S02]  /*219e0*/  FADD.FTZ R187, -R213, R189 ;  /* 0x000000bdd5bb7221 */ /* 0x000fe40000010100 */
[C---:B------:R-:W-:Y:S01]  /*219f0*/  FMUL.FTZ R186, R212.reuse, R186 ;  /* 0x000000bad4ba7220 */ /* 0x040fe20000410000 */
[----:B------:R-:W5:Y:S01]  /*21a00*/  LDL R189, [R1+0x24] ;  /* 0x0000240001bd7983 */ /* 0x000f620000100800 */
[----:B------:R-:W-:Y:S02]  /*21a10*/  FMUL.FTZ R187, R212, R187 ;  /* 0x000000bbd4bb7220 */ /* 0x000fe40000410000 */
[----:B------:R-:W-:Y:S01]  /*21a20*/  FFMA.FTZ R186, R186, R188, R215 ;  /* 0x000000bcbaba7223 */ /* 0x000fe200000100d7 */
[----:B------:R-:W-:-:S05]  /*21a30*/  PRMT R188, RZ, 0x7610, R72 ;  /* 0x00007610ffbc7816 */ /* 0x000fca0000000048 */
[----:B------:R-:W-:Y:S02]  /*21a40*/  FFMA.FTZ R187, R187, R188, R214 ;  /* 0x000000bcbbbb7223 */ /* 0x000fe400000100d6 */
[----:B------:R-:W5:Y:S01]  /*21a50*/  LDL R188, [R1+0x30] ;  /* 0x0000300001bc7983 */ /* 0x000f620000100800 */
[----:B------:R-:W-:Y:S02]  /*21a60*/  F2FP.BF16.PACK_AB R27, R27, R24 ;  /* 0x000000181b1b723e */ /* 0x000fe400000010ff */
[----:B------:R-:W-:Y:S02]  /*21a70*/  F2FP.BF16.PACK_AB R24, R187, R186 ;  /* 0x000000babb18723e */ /* 0x000fe400000010ff */
[----:B------:R-:W5:Y:S01]  /*21a80*/  LDL R187, [R1+0x2c] ;  /* 0x00002c0001bb7983 */ /* 0x000f620000100800 */
[----:B------:R-:W-:Y:S02]  /*21a90*/  F2FP.BF16.PACK_AB R26, R26, R25 ;  /* 0x000000191a1a723e */ /* 0x000fe400000010ff */
[----:B------:R-:W-:Y:S01]  /*21aa0*/  F2FP.BF16.PACK_AB R25, R184, R185 ;  /* 0x000000b9b819723e */ /* 0x000fe200000010ff */
[----:B------:R-:W5:Y:S01]  /*21ab0*/  LDL R186, [R1] ;  /* 0x0000000001ba7983 */ /* 0x000f620000100800 */
[----:B------:R-:W-:Y:S01]  /*21ac0*/  IADD3 R184, R210, 0x20, RZ ;  /* 0x00000020d2b87810 */ /* 0x000fe20007ffe0ff */
[----:B------:R-:W-:-:S04]  /*21ad0*/  FADD.FTZ R174, -R213, R174 ;  /* 0x000000aed5ae7221 */ /* 0x000fc80000010100 */
[----:B------:R-:W-:-:S04]  /*21ae0*/  IMAD.WIDE.U32 R184, R184, R211, c[0x0][0x208] ;  /* 0x00008200b8b87625 */ /* 0x000fc800078e00d3 */
[C---:B------:R-:W-:Y:S01]  /*21af0*/  FADD.FTZ R172, -R213.reuse, R172 ;  /* 0x000000acd5ac7221 */ /* 0x040fe20000010100 */
[----:B------:R0:W-:Y:S01]  /*21b00*/  STG.E.128 [R184.64], R24 ;  /* 0x00000018b8007986 */ /* 0x0001e2000c101d06 */
[C---:B------:R-:W-:Y:S02]  /*21b10*/  FADD.FTZ R175, -R213.reuse, R175 ;  /* 0x000000afd5af7221 */ /* 0x040fe40000010100 */
[C---:B------:R-:W-:Y:S02]  /*21b20*/  FADD.FTZ R173, -R213.reuse, R173 ;  /* 0x000000add5ad7221 */ /* 0x040fe40000010100 */
[----:B------:R-:W-:Y:S01]  /*21b30*/  FADD.FTZ R183, -R213, R183 ;  /* 0x000000b7d5b77221 */ /* 0x000fe20000010100 */
[--C-:B0-----:R-:W-:Y:S01]  /*21b40*/  PRMT R26, RZ, 0x5410, R79.reuse ;  /* 0x00005410ff1a7816 */ /* 0x101fe2000000004f */
[C---:B------:R-:W-:Y:S01]  /*21b50*/  FMUL.FTZ R25, R212.reuse, R174 ;  /* 0x000000aed4197220 */ /* 0x040fe20000410000 */
[----:B------:R-:W5:Y:S01]  /*21b60*/  LDL R185, [R1+0x8] ;  /* 0x0000080001b97983 */ /* 0x000f620000100800 */
[C---:B------:R-:W-:Y:S01]  /*21b70*/  FMUL.FTZ R27, R212.reuse, R172 ;  /* 0x000000acd41b7220 */ /* 0x040fe20000410000 */
[----:B------:R-:W-:Y:S01]  /*21b80*/  PRMT R172, RZ, 0x5410, R78 ;  /* 0x00005410ffac7816 */ /* 0x000fe2000000004e */
[----:B------:R-:W-:Y:S01]  /*21b90*/  FFMA.FTZ R25, R25, R26, R194 ;  /* 0x0000001a19197223 */ /* 0x000fe200000100c2 */
[----:B------:R-:W-:Y:S01]  /*21ba0*/  PRMT R26, RZ, 0x7610, R79 ;  /* 0x00007610ff1a7816 */ /* 0x000fe2000000004f */
[----:B------:R-:W-:Y:S01]  /*21bb0*/  FMUL.FTZ R24, R212, R175 ;  /* 0x000000afd4187220 */ /* 0x000fe20000410000 */
[----:B------:R-:W5:Y:S01]  /*21bc0*/  LDL R184, [R1+0x4] ;  /* 0x0000040001b87983 */ /* 0x000f620000100800 */
[----:B------:R-:W-:Y:S01]  /*21bd0*/  FFMA.FTZ R27, R27, R172, R192 ;  /* 0x000000ac1b1b7223 */ /* 0x000fe200000100c0 */
[----:B------:R-:W-:Y:S01]  /*21be0*/  PRMT R172, RZ, 0x7610, R78 ;  /* 0x00007610ffac7816 */ /* 0x000fe2000000004e */
[----:B---3--:R-:W-:-:S02]  /*21bf0*/  FFMA.FTZ R24, R24, R26, R193 ;  /* 0x0000001a18187223 */ /* 0x008fc400000100c1 */
[----:B------:R-:W-:Y:S02]  /*21c00*/  FMUL.FTZ R26, R212, R173 ;  /* 0x000000add41a7220 */ /* 0x000fe40000410000 */
[----:B------:R-:W-:-:S04]  /*21c10*/  FADD.FTZ R182, -R213, R182 ;  /* 0x000000b6d5b67221 */ /* 0x000fc80000010100 */
[----:B------:R-:W-:Y:S02]  /*21c20*/  FMUL.FTZ R173, R212, R182 ;  /* 0x000000b6d4ad7220 */ /* 0x000fe40000410000 */
[----:B------:R-:W3:Y:S01]  /*21c30*/  LDL R182, [R1+0xc] ;  /* 0x00000c0001b67983 */ /* 0x000ee20000100800 */
[----:B--2---:R-:W-:Y:S02]  /*21c40*/  FFMA.FTZ R26, R26, R172, R191 ;  /* 0x000000ac1a1a7223 */ /* 0x004fe400000100bf */
[----:B------:R-:W-:Y:S02]  /*21c50*/  FMUL.FTZ R172, R212, R183 ;  /* 0x000000b7d4ac7220 */ /* 0x000fe40000410000 */
[----:B------:R-:W2:Y:S01]  /*21c60*/  LDL R183, [R1+0x10] ;  /* 0x0000100001b77983 */ /* 0x000ea20000100800 */
[----:B------:R-:W-:Y:S01]  /*21c70*/  PRMT R174, RZ, 0x5410, R77 ;  /* 0x00005410ffae7816 */ /* 0x000fe2000000004d */
[----:B------:R-:W-:-:S04]  /*21c80*/  FADD.FTZ R180, -R213, R180 ;  /* 0x000000b4d5b47221 */ /* 0x000fc80000010100 */
[----:B----4-:R-:W-:Y:S01]  /*21c90*/  FFMA.FTZ R173, R173, R174, R190 ;  /* 0x000000aeadad7223 */ /* 0x010fe200000100be */
        /* <DEDUP_REMOVED lines=58> */
[----:B-----5:R-:W-:Y:S02]  /*22040*/  FFMA.FTZ R172, R172, R174, R189 ;  /* 0x000000aeacac7223 */ /* 0x020fe400000100bd */
        /* <DEDUP_REMOVED lines=57> */
[----:B------:R-:W-:Y:S01]  /*223e0*/  FMUL.FTZ R212, R212, R127 ;  /* 0x0000007fd4d47220 */ /* 0x000fe20000410000 */
[----:B------:R-:W-:Y:S02]  /*223f0*/  F2FP.BF16.PACK_AB R127, R24, R25 ;  /* 0x00000019187f723e */ /* 0x000fe400000010ff */
[----:B------:R-:W-:-:S05]  /*22400*/  PRMT R24, RZ, 0x5410, R76 ;  /* 0x00005410ff187816 */ /* 0x000fca000000004c */
[----:B------:R-:W-:Y:S01]  /*22410*/  FFMA.FTZ R180, R180, R24, R188 ;  /* 0x00000018b4b47223 */ /* 0x000fe200000100bc */
[----:B------:R-:W-:-:S05]  /*22420*/  PRMT R24, RZ, 0x7610, R76 ;  /* 0x00007610ff187816 */ /* 0x000fca000000004c */
[----:B------:R-:W-:Y:S01]  /*22430*/  FFMA.FTZ R181, R181, R24, R187 ;  /* 0x00000018b5b57223 */ /* 0x000fe200000100bb */
[----:B------:R-:W-:Y:S02]  /*22440*/  PRMT R24, RZ, 0x5410, R83 ;  /* 0x00005410ff187816 */ /* 0x000fe40000000053 */
[----:B------:R-:W-:-:S03]  /*22450*/  F2FP.BF16.PACK_AB R126, R26, R27 ;  /* 0x0000001b1a7e723e */ /* 0x000fc600000010ff */
        /* <DEDUP_REMOVED lines=22> */
[----:B------:R-:W-:-:S05]  /*225c0*/  PRMT R128, RZ, 0x5410, R95 ;  /* 0x00005410ff807816 */ /* 0x000fca000000005f */
[----:B------:R-:W-:Y:S01]  /*225d0*/  FFMA.FTZ R150, R150, R128, R227 ;  /* 0x0000008096967223 */ /* 0x000fe200000100e3 */
[----:B------:R-:W-:Y:S01]  /*225e0*/  PRMT R128, RZ, 0x7610, R95 ;  /* 0x00007610ff807816 */ /* 0x000fe2000000005f */
[----:B--2---:R-:W-:Y:S01]  /*225f0*/  FFMA.FTZ R176, R176, R24, R183 ;  /* 0x00000018b0b07223 */ /* 0x004fe200000100b7 */
[----:B------:R-:W-:-:S03]  /*22600*/  PRMT R24, RZ, 0x7610, R80 ;  /* 0x00007610ff187816 */ /* 0x000fc60000000050 */
[----:B------:R-:W-:Y:S01]  /*22610*/  FFMA.FTZ R151, R151, R128, R226 ;  /* 0x0000008097977223 */ /* 0x000fe200000100e2 */
[----:B------:R-:W-:Y:S01]  /*22620*/  PRMT R128, RZ, 0x5410, R94 ;  /* 0x00005410ff807816 */ /* 0x000fe2000000005e */
[----:B---3--:R-:W-:Y:S01]  /*22630*/  FFMA.FTZ R177, R177, R24, R182 ;  /* 0x00000018b1b17223 */ /* 0x008fe200000100b6 */
        /* <DEDUP_REMOVED lines=47> */
[----:B------:R-:W-:-:S02]  /*22930*/  F2FP.BF16.PACK_AB R125, R172, R173 ;  /* 0x000000adac7d723e */ /* 0x000fc400000010ff */
[----:B------:R-:W-:Y:S02]  /*22940*/  PRMT R128, RZ, 0x5410, R98 ;  /* 0x00005410ff807816 */ /* 0x000fe40000000062 */
        /* <DEDUP_REMOVED lines=9> */
[----:B------:R-:W-:Y:S01]  /*229e0*/  IADD3 R120, R210, 0x40, RZ ;  /* 0x00000040d2787810 */ /* 0x000fe20007ffe0ff */
[----:B------:R-:W-:Y:S01]  /*229f0*/  FFMA.FTZ R186, R132, R186, R7 ;  /* 0x000000ba84ba7223 */ /* 0x000fe20000010007 */
[----:B------:R-:W-:Y:S01]  /*22a00*/  PRMT R27, RZ, 0x5410, R91 ;  /* 0x00005410ff1b7816 */ /* 0x000fe2000000005b */
[----:B------:R-:W-:Y:S01]  /*22a10*/  FFMA.FTZ R189, R138, R189, R23 ;  /* 0x000000bd8abd7223 */ /* 0x000fe20000010017 */
        /* <DEDUP_REMOVED lines=8> */
[C---:B------:R-:W-:Y:S01]  /*22aa0*/  IADD3 R122, R210.reuse, 0x60, RZ ;  /* 0x00000060d27a7810 */ /* 0x040fe20007ffe0ff */
[----:B------:R-:W-:Y:S01]  /*22ab0*/  FFMA.FTZ R183, R121, R183, R224 ;  /* 0x000000b779b77223 */ /* 0x000fe200000100e0 */
[----:B------:R-:W-:Y:S01]  /*22ac0*/  IADD3 R138, R210, 0x80, RZ ;  /* 0x00000080d28a7810 */ /* 0x000fe20007ffe0ff */
[----:B------:R-:W-:Y:S01]  /*22ad0*/  FFMA.FTZ R188, R124, R188, R197 ;  /* 0x000000bc7cbc7223 */ /* 0x000fe200000100c5 */
[----:B------:R-:W-:Y:S01]  /*22ae0*/  F2FP.BF16.PACK_AB R132, R153, R152 ;  /* 0x000000989984723e */ /* 0x000fe200000010ff */
[----:B------:R-:W-:Y:S01]  /*22af0*/  IMAD.WIDE.U32 R120, R120, R211, c[0x0][0x208] ;  /* 0x0000820078787625 */ /* 0x000fe200078e00d3 */
[----:B------:R-:W-:Y:S02]  /*22b00*/  PRMT R152, RZ, 0x7610, R104 ;  /* 0x00007610ff987816 */ /* 0x000fe40000000068 */
        /* <DEDUP_REMOVED lines=25> */
[----:B0-----:R-:W-:Y:S02]  /*22ca0*/  F2FP.BF16.PACK_AB R127, R143, R142 ;  /* 0x0000008e8f7f723e */ /* 0x001fe400000010ff */
[----:B------:R-:W-:Y:S02]  /*22cb0*/  F2FP.BF16.PACK_AB R126, R141, R140 ;  /* 0x0000008c8d7e723e */ /* 0x000fe400000010ff */
[C---:B------:R-:W-:Y:S02]  /*22cc0*/  IADD3 R142, R210.reuse, 0xa0, RZ ;  /* 0x000000a0d28e7810 */ /* 0x040fe40007ffe0ff */
[----:B------:R-:W-:Y:S02]  /*22cd0*/  IADD3 R140, R210, 0xc0, RZ ;  /* 0x000000c0d28c7810 */ /* 0x000fe40007ffe0ff */
[----:B-1----:R-:W-:-:S02]  /*22ce0*/  F2FP.BF16.PACK_AB R132, R137, R136 ;  /* 0x000000888984723e */ /* 0x002fc400000010ff */
[C---:B------:R-:W-:Y:S02]  /*22cf0*/  IADD3 R138, R210.reuse, 0xe0, RZ ;  /* 0x000000e0d28a7810 */ /* 0x040fe40007ffe0ff */
[----:B------:R-:W-:Y:S02]  /*22d00*/  F2FP.BF16.PACK_AB R128, R145, R144 ;  /* 0x000000909180723e */ /* 0x000fe400000010ff */
[----:B------:R-:W-:Y:S01]  /*22d10*/  IADD3 R136, R210, 0x100, RZ ;  /* 0x00000100d2887810 */ /* 0x000fe20007ffe0ff */
[-C--:B------:R-:W-:Y:S01]  /*22d20*/  IMAD.WIDE.U32 R142, R142, R211.reuse, c[0x0][0x208] ;  /* 0x000082008e8e7625 */ /* 0x080fe200078e00d3 */
[----:B------:R-:W-:Y:S02]  /*22d30*/  IADD3 R144, R210, 0x120, RZ ;  /* 0x00000120d2907810 */ /* 0x000fe40007ffe0ff */
[----:B------:R-:W-:Y:S01]  /*22d40*/  F2FP.BF16.PACK_AB R25, R167, R166 ;  /* 0x000000a6a719723e */ /* 0x000fe200000010ff */
[----:B------:R-:W-:Y:S01]  /*22d50*/  IMAD.WIDE.U32 R140, R140, R211, c[0x0][0x208] ;  /* 0x000082008c8c7625 */ /* 0x000fe200078e00d3 */
[----:B------:R-:W-:-:S02]  /*22d60*/  F2FP.BF16.PACK_AB R24, R165, R164 ;  /* 0x000000a4a518723e */ /* 0x000fc400000010ff */
[----:B------:R-:W-:Y:S01]  /*22d70*/  F2FP.BF16.PACK_AB R123, R151, R150 ;  /* 0x00000096977b723e */ /* 0x000fe200000010ff */
[-C--:B------:R-:W-:Y:S01]  /*22d80*/  IMAD.WIDE.U32 R138, R138, R211.reuse, c[0x0][0x208] ;  /* 0x000082008a8a7625 */ /* 0x080fe200078e00d3 */
[----:B------:R-:W-:Y:S02]  /*22d90*/  F2FP.BF16.PACK_AB R122, R149, R148 ;  /* 0x00000094957a723e */ /* 0x000fe400000010ff */
        /* <DEDUP_REMOVED lines=17> */
.L_x_29130:
[----:B0-----:R-:W-:Y:S05]  /*22eb0*/  BSYNC B1 ;  /* 0x0000000000017941 */ /* 0x001fea0003800000 */
.L_x_29129:
[----:B------:R-:W-:-:S04]  /*22ec0*/  IMAD.MOV.U32 R25, RZ, RZ, c[0x0][0x160] ;  /* 0x00005800ff197624 */ /* 0x000fc800078e00ff */
[----:B------:R-:W-:-:S05]  /*22ed0*/  IMAD R16, R25, 0x4, R16 ;  /* 0x0000000419107824 */ /* 0x000fca00078e0210 */
[----:B------:R-:W-:-:S13]  /*22ee0*/  ISETP.GE.AND P0, PT, R16, c[0x0][0x164], PT ;  /* 0x0000590010007a0c */ /* 0x000fda0003f06270 */
[----:B------:R-:W-:Y:S01]  /*22ef0*/  @P0 CALL.REL.NOINC `(.L_x_29131) ;  /* 0x0000001000000944 */ /* 0x000fe20003c00000 */
[----:B------:R-:W-:Y:S05]  /*22f00*/  BRA `(.L_x_29132) ;  /* 0xfffde1a000007947 */ /* 0x000fea000383ffff */
.L_x_29131:
[----:B------:R-:W-:Y:S05]  /*22f10*/  BSYNC B0 ;  /* 0x0000000000007941 */ /* 0x000fea0003800000 */
.L_x_28386:
[----:B------:R-:W-:Y:S05]  /*22f20*/  EXIT ;  /* 0x000000000000794d */ /* 0x000fea0003800000 */
.L_x_29127:
[----:B------:R-:W-:Y:S01]  /*22f30*/  IMAD.MOV.U32 R214, RZ, RZ, R213 ;  /* 0x000000ffffd67224 */ /* 0x000fe200078e00d5 */
[----:B------:R-:W-:Y:S01]  /*22f40*/  MOV R215, 0x1f ;  /* 0x0000001f00d77802 */ /* 0x000fe20000000f00 */
[----:B------:R-:W-:Y:S01]  /*22f50*/  IMAD.MOV.U32 R212, RZ, RZ, 0x1 ;  /* 0x00000001ffd47424 */ /* 0x000fe200078e00ff */
[----:B------:R-:W-:Y:S01]  /*22f60*/  MOV R210, 0x22f90 ;  /* 0x00022f9000d27802 */ /* 0x000fe20000000f00 */
[----:B------:R-:W-:Y:S02]  /*22f70*/  IMAD.MOV.U32 R211, RZ, RZ, -0x1 ;  /* 0xffffffffffd37424 */ /* 0x000fe400078e00ff */
[----:B------:R-:W-:Y:S05]  /*22f80*/  CALL.REL.NOINC `($__internal_63_$__cuda_sm70_shflsync_bfly_p) ;  /* 0x00000dc000007944 */ /* 0x000fea0003c00000 */
[----:B-1----:R-:W-:Y:S05]  /*22f90*/  BRA `(.L_x_29133) ;  /* 0xffffd80000007947 */ /* 0x002fea000383ffff */
.L_x_29128:
[----:B------:R-:W-:Y:S01]  /*22fa0*/  IMAD.MOV.U32 R214, RZ, RZ, R213 ;  /* 0x000000ffffd67224 */ /* 0x000fe200078e00d5 */
[----:B------:R-:W-:Y:S01]  /*22fb0*/  MOV R211, 0xffffffff ;  /* 0xffffffff00d37802 */ /* 0x000fe20000000f00 */
[----:B------:R-:W-:Y:S01]  /*22fc0*/  IMAD.MOV.U32 R212, RZ, RZ, 0x2 ;  /* 0x00000002ffd47424 */ /* 0x000fe200078e00ff */
[----:B------:R-:W-:Y:S01]  /*22fd0*/  MOV R210, 0x23000 ;  /* 0x0002300000d27802 */ /* 0x000fe20000000f00 */
[----:B------:R-:W-:Y:S02]  /*22fe0*/  IMAD.MOV.U32 R215, RZ, RZ, 0x1f ;  /* 0x0000001fffd77424 */ /* 0x000fe400078e00ff */
[----:B------:R-:W-:Y:S05]  /*22ff0*/  CALL.REL.NOINC `($__internal_63_$__cuda_sm70_shflsync_bfly_p) ;  /* 0x00000d5000007944 */ /* 0x000fea0003c00000 */
[----:B-1----:R-:W-:Y:S01]  /*23000*/  FADD.FTZ R213, R213, R212 ;  /* 0x000000d4d5d57221 */ /* 0x002fe20000010000 */
[----:B------:R-:W-:Y:S01]  /*23010*/  MOV R210, 0x23070 ;  /* 0x0002307000d27802 */ /* 0x000fe20000000f00 */
[----:B------:R-:W-:-:S02]  /*23020*/  IMAD.MOV.U32 R212, RZ, RZ, 0x4 ;  /* 0x00000004ffd47424 */ /* 0x000fc400078e00ff */
[----:B------:R-:W-:Y:S02]  /*23030*/  IMAD.MOV.U32 R215, RZ, RZ, 0x1f ;  /* 0x0000001fffd77424 */ /* 0x000fe400078e00ff */
[----:B------:R-:W-:Y:S02]  /*23040*/  IMAD.MOV.U32 R211, RZ, RZ, -0x1 ;  /* 0xffffffffffd37424 */ /* 0x000fe400078e00ff */
[----:B------:R-:W-:Y:S02]  /*23050*/  IMAD.MOV.U32 R214, RZ, RZ, R213 ;  /* 0x000000ffffd67224 */ /* 0x000fe400078e00d5 */
[----:B------:R-:W-:Y:S05]  /*23060*/  CALL.REL.NOINC `($__internal_63_$__cuda_sm70_shflsync_bfly_p) ;  /* 0x00000ce000007944 */ /* 0x000fea0003c00000 */
[----:B-1----:R-:W-:Y:S01]  /*23070*/  FADD.FTZ R213, R213, R212 ;  /* 0x000000d4d5d57221 */ /* 0x002fe20000010000 */
[----:B------:R-:W-:Y:S01]  /*23080*/  HFMA2.MMA R212, -RZ, RZ, 0, 4.76837158203125e-07 ;  /* 0x00000008ffd47435 */ /* 0x000fe200000001ff */
[----:B------:R-:W-:Y:S01]  /*23090*/  IMAD.MOV.U32 R215, RZ, RZ, 0x1f ;  /* 0x0000001fffd77424 */ /* 0x000fe200078e00ff */
[----:B------:R-:W-:Y:S01]  /*230a0*/  MOV R210, 0x230e0 ;  /* 0x000230e000d27802 */ /* 0x000fe20000000f00 */
[----:B------:R-:W-:Y:S02]  /*230b0*/  IMAD.MOV.U32 R211, RZ, RZ, -0x1 ;  /* 0xffffffffffd37424 */ /* 0x000fe400078e00ff */
[----:B------:R-:W-:-:S02]  /*230c0*/  IMAD.MOV.U32 R214, RZ, RZ, R213 ;  /* 0x000000ffffd67224 */ /* 0x000fc400078e00d5 */
[----:B------:R-:W-:Y:S05]  /*230d0*/  CALL.REL.NOINC `($__internal_63_$__cuda_sm70_shflsync_bfly_p) ;  /* 0x00000c7000007944 */ /* 0x000fea0003c00000 */
[----:B-1----:R-:W-:Y:S01]  /*230e0*/  FADD.FTZ R213, R213, R212 ;  /* 0x000000d4d5d57221 */ /* 0x002fe20000010000 */
[----:B------:R-:W-:Y:S01]  /*230f0*/  MOV R215, 0x1f ;  /* 0x0000001f00d77802 */ /* 0x000fe20000000f00 */
[----:B------:R-:W-:Y:S01]  /*23100*/  IMAD.MOV.U32 R212, RZ, RZ, 0x10 ;  /* 0x00000010ffd47424 */ /* 0x000fe200078e00ff */
[----:B------:R-:W-:Y:S01]  /*23110*/  MOV R210, 0x23150 ;  /* 0x0002315000d27802 */ /* 0x000fe20000000f00 */
[----:B------:R-:W-:-:S02]  /*23120*/  IMAD.MOV.U32 R211, RZ, RZ, -0x1 ;  /* 0xffffffffffd37424 */ /* 0x000fc400078e00ff */
[----:B------:R-:W-:Y:S02]  /*23130*/  IMAD.MOV.U32 R214, RZ, RZ, R213 ;  /* 0x000000ffffd67224 */ /* 0x000fe400078e00d5 */
[----:B------:R-:W-:Y:S05]  /*23140*/  CALL.REL.NOINC `($__internal_63_$__cuda_sm70_shflsync_bfly_p) ;  /* 0x00000c0000007944 */ /* 0x000fea0003c00000 */
[----:B-1----:R-:W-:Y:S02]  /*23150*/  FADD.FTZ R213, R213, R212 ;  /* 0x000000d4d5d57221 */ /* 0x002fe40000010000 */
[----:B------:R-:W-:Y:S02]  /*23160*/  IMAD.MOV.U32 R212, RZ, RZ, 0x1 ;  /* 0x00000001ffd47424 */ /* 0x000fe400078e00ff */
[----:B------:R-:W-:Y:S02]  /*23170*/  FMUL.FTZ R213, R213, c[0x0][0x1e0] ;  /* 0x00007800d5d57a20 */ /* 0x000fe40000410000 */
[----:B------:R-:W-:Y:S02]  /*23180*/  IMAD.MOV.U32 R215, RZ, RZ, 0x1f ;  /* 0x0000001fffd77424 */ /* 0x000fe400078e00ff */
[C---:B------:R-:W-:Y:S02]  /*23190*/  FADD.FTZ R210, -R213.reuse, R24 ;  /* 0x00000018d5d27221 */ /* 0x040fe40000010100 */
[----:B------:R-:W-:-:S02]  /*231a0*/  FADD.FTZ R211, -R213, R25 ;  /* 0x00000019d5d37221 */ /* 0x000fc40000010100 */
        /* <DEDUP_REMOVED lines=160> */
[----:B------:R-:W-:Y:S05]  /*23bb0*/  CALL.REL.NOINC `($__internal_63_$__cuda_sm70_shflsync_bfly_p) ;  /* 0x0000019000007944 */ /* 0x000fea0003c00000 */
[----:B-1----:R-:W-:Y:S01]  /*23bc0*/  FADD.FTZ R214, R214, R212 ;  /* 0x000000d4d6d67221 */ /* 0x002fe20000010000 */
[----:B------:R-:W-:Y:S01]  /*23bd0*/  MOV R210, 0x23c20 ;  /* 0x00023c2000d27802 */ /* 0x000fe20000000f00 */
[----:B------:R-:W-:Y:S02]  /*23be0*/  IMAD.MOV.U32 R212, RZ, RZ, 0x2 ;  /* 0x00000002ffd47424 */ /* 0x000fe400078e00ff */
[----:B------:R-:W-:Y:S02]  /*23bf0*/  IMAD.MOV.U32 R215, RZ, RZ, 0x1f ;  /* 0x0000001fffd77424 */ /* 0x000fe400078e00ff */
[----:B------:R-:W-:Y:S02]  /*23c00*/  IMAD.MOV.U32 R211, RZ, RZ, -0x1 ;  /* 0xffffffffffd37424 */ /* 0x000fe400078e00ff */
[----:B------:R-:W-:Y:S05]  /*23c10*/  CALL.REL.NOINC `($__internal_63_$__cuda_sm70_shflsync_bfly_p) ;  /* 0x0000013000007944 */ /* 0x000fea0003c00000 */
[----:B------:R-:W-:Y:S01]  /*23c20*/  HFMA2.MMA R215, -RZ, RZ, 0, 1.847743988037109375e-06 ;  /* 0x0000001fffd77435 */ /* 0x000fe200000001ff */
[----:B-1----:R-:W-:Y:S01]  /*23c30*/  FADD.FTZ R214, R214, R212 ;  /* 0x000000d4d6d67221 */ /* 0x002fe20000010000 */
[----:B------:R-:W-:Y:S01]  /*23c40*/  MOV R210, 0x23c80 ;  /* 0x00023c8000d27802 */ /* 0x000fe20000000f00 */
[----:B------:R-:W-:-:S02]  /*23c50*/  IMAD.MOV.U32 R212, RZ, RZ, 0x4 ;  /* 0x00000004ffd47424 */ /* 0x000fc400078e00ff */
[----:B------:R-:W-:Y:S02]  /*23c60*/  IMAD.MOV.U32 R211, RZ, RZ, -0x1 ;  /* 0xffffffffffd37424 */ /* 0x000fe400078e00ff */
[----:B------:R-:W-:Y:S05]  /*23c70*/  CALL.REL.NOINC `($__internal_63_$__cuda_sm70_shflsync_bfly_p) ;  /* 0x000000d000007944 */ /* 0x000fea0003c00000 */
[----:B-1----:R-:W-:Y:S01]  /*23c80*/  FADD.FTZ R214, R214, R212 ;  /* 0x000000d4d6d67221 */ /* 0x002fe20000010000 */
[----:B------:R-:W-:Y:S01]  /*23c90*/  MOV R210, 0x23ce0 ;  /* 0x00023ce000d27802 */ /* 0x000fe20000000f00 */
[----:B------:R-:W-:Y:S02]  /*23ca0*/  IMAD.MOV.U32 R212, RZ, RZ, 0x8 ;  /* 0x00000008ffd47424 */ /* 0x000fe400078e00ff */
[----:B------:R-:W-:Y:S02]  /*23cb0*/  IMAD.MOV.U32 R215, RZ, RZ, 0x1f ;  /* 0x0000001fffd77424 */ /* 0x000fe400078e00ff */
[----:B------:R-:W-:Y:S02]  /*23cc0*/  IMAD.MOV.U32 R211, RZ, RZ, -0x1 ;  /* 0xffffffffffd37424 */ /* 0x000fe400078e00ff */
[----:B------:R-:W-:Y:S05]  /*23cd0*/  CALL.REL.NOINC `($__internal_63_$__cuda_sm70_shflsync_bfly_p) ;  /* 0x0000007000007944 */ /* 0x000fea0003c00000 */
[----:B-1----:R-:W-:Y:S01]  /*23ce0*/  FADD.FTZ R214, R214, R212 ;  /* 0x000000d4d6d67221 */ /* 0x002fe20000010000 */
[----:B------:R-:W-:Y:S01]  /*23cf0*/  MOV R212, 0x10 ;  /* 0x0000001000d47802 */ /* 0x000fe20000000f00 */
[----:B------:R-:W-:Y:S01]  /*23d00*/  IMAD.MOV.U32 R215, RZ, RZ, 0x1f ;  /* 0x0000001fffd77424 */ /* 0x000fe200078e00ff */
[----:B------:R-:W-:Y:S01]  /*23d10*/  MOV R210, 0x23d40 ;  /* 0x00023d4000d27802 */ /* 0x000fe20000000f00 */
[----:B------:R-:W-:-:S02]  /*23d20*/  IMAD.MOV.U32 R211, RZ, RZ, -0x1 ;  /* 0xffffffffffd37424 */ /* 0x000fc400078e00ff */
[----:B------:R-:W-:Y:S05]  /*23d30*/  CALL.REL.NOINC `($__internal_63_$__cuda_sm70_shflsync_bfly_p) ;  /* 0x0000001000007944 */ /* 0x000fea0003c00000 */
[----:B-1----:R-:W-:Y:S05]  /*23d40*/  BRA `(.L_x_29134) ;  /* 0xffffd59000007947 */ /* 0x002fea000383ffff */
        .weak           $__internal_63_$__cuda_sm70_shflsync_bfly_p
        .type           $__internal_63_$__cuda_sm70_shflsync_bfly_p,@function
        .size           $__internal_63_$__cuda_sm70_shflsync_bfly_p,(.L_x_71063 - $__internal_63_$__cuda_sm70_shflsync_bfly_p)
$__internal_63_$__cuda_sm70_shflsync_bfly_p:
[----:B------:R-:W-:Y:S04]  /*23d50*/  WARPSYNC R211 ;  /* 0x000000d300007348 */ /* 0x000fe80003800000 */
[----:B------:R0:W1:Y:S02]  /*23d60*/  SHFL.BFLY PT, R212, R214, R212, R215 ;  /* 0x0c0000d4d6d47389 */ /* 0x00006400000e00d7 */
[----:B0-----:R-:W-:-:S04]  /*23d70*/  IMAD.MOV.U32 R211, RZ, RZ, 0x0 ;  /* 0x00000000ffd37424 */ /* 0x001fc800078e00ff */
[----:B------:R-:W-:Y:S05]  /*23d80*/  RET.REL.NODEC R210 `(_ZN10layer_norm13ln_fwd_kernelINS_13Kernel_traitsI13__nv_bfloat16S2_fS2_fjLj2560ELj1ELj4ELj1ELj16ENS_18Kernel_traits_baseILj2560ES2_S2_fS2_fjLj128EEEEELb1ELb1ELb1ELb1EEEvNS_9FwdParamsE) ;  /* 0xfffdc270d2007950 */ /* 0x000fea0003c3ffff */
.L_x_29135:
        /* <DEDUP_REMOVED lines=15> */
.L_x_71063:


//--------------------- .text._ZN10layer_norm13ln_fwd_kernelINS_13Kernel_traitsIf13__nv_bfloat16fS2_fjLj2560ELj1ELj4ELj1ELj16ENS_18Kernel_traits_baseILj2560EfS2_fS2_fjLj128EEEEELb0ELb0ELb0ELb0EEEvNS_9FwdParamsE --------------------------
	.section	.text._ZN10layer_norm13ln_fwd_kernelINS_13Kernel_traitsIf13__nv_bfloat16fS2_fjLj2560ELj1ELj4ELj1ELj16ENS_18Kernel_traits_baseILj2560EfS2_fS2_fjLj128EEEEELb0ELb0ELb0ELb0EEEvNS_9FwdParamsE,"ax",@progbits
	.sectioninfo	@"SHI_REGISTERS=255"
	.align	128
        .global         _ZN10layer_norm13ln_fwd_kernelINS_13Kernel_traitsIf13__nv_bfloat16fS2_fjLj2560ELj1ELj4ELj1ELj16ENS_18Kernel_traits_baseILj2560EfS2_fS2_fjLj128EEEEELb0ELb0ELb0ELb0EEEvNS_9FwdParamsE
        .type           _ZN10layer_norm13ln_fwd_kernelINS_13Kernel_traitsIf13__nv_bfloat16fS2_fjLj2560ELj1ELj4ELj1ELj16ENS_18Kernel_traits_baseILj2560EfS2_fS2_fjLj128EEEEELb0ELb0ELb0ELb0EEEvNS_9FwdParamsE,@function
        .size           _ZN10layer_norm13ln_fwd_kernelINS_13Kernel_traitsIf13__nv_bfloat16fS2_fjLj2560ELj1ELj4ELj1ELj16ENS_18Kernel_traits_baseILj2560EfS2_fS2_fjLj128EEEEELb0ELb0ELb0ELb0EEEvNS_9FwdParamsE,(.L_x_71064 - _ZN10layer_norm13ln_fwd_kernelINS_13Kernel_traitsIf13__nv_bfloat16fS2_fjLj2560ELj1ELj4ELj1ELj16ENS_18Kernel_traits_baseILj2560EfS2_fS2_fjLj128EEEEELb0ELb0ELb0ELb0EEEvNS_9FwdParamsE)
        .other          _ZN10layer_norm13ln_fwd_kernelINS_13Kernel_traitsIf13__nv_bfloat16fS2_fjLj2560ELj1ELj4ELj1ELj16ENS_18Kernel_traits_baseILj2560EfS2_fS2_fjLj128EEEEELb0ELb0ELb0ELb0EEEvNS_9FwdParamsE,@"STO_CUDA_ENTRY STV_DEFAULT"
_ZN10layer_norm13ln_fwd_kernelINS_13Kernel_traitsIf13__nv_bfloat16fS2_fjLj2560ELj1ELj4ELj1ELj16ENS_18Kernel_traits_baseILj2560EfS2_fS2_fjLj128EEEEELb0ELb0ELb0ELb0EEEvNS_9FwdParamsE:
.text._ZN10layer_norm13ln_fwd_kernelINS_13Kernel_traitsIf13__nv_bfloat16fS2_fjLj2560ELj1ELj4ELj1ELj16ENS_18Kernel_traits_baseILj2560EfS2_fS2_fjLj128EEEEELb0ELb0ELb0ELb0EEEvNS_9FwdParamsE:
        /* <DEDUP_REMOVED lines=41> */
[----:B---3--:R0:W-:Y:S04]  /*0290*/  STL.64 [R1], R4 ;  /* 0x0000000401007387 */ /* 0x0081e80000100a00 */
[----:B------:R0:W-:Y:S04]  /*02a0*/  STL.64 [R1+0x8], R6 ;  /* 0x0000080601007387 */ /* 0x0001e80000100a00 */
[----:B--2---:R0:W-:Y:S04]  /*02b0*/  STL.64 [R1+0x10], R16 ;  /* 0x0000101001007387 */ /* 0x0041e80000100a00 */
[----:B------:R0:W-:Y:S02]  /*02c0*/  STL.64 [R1+0x18], R18 ;  /* 0x0000181201007387 */ /* 0x0001e40000100a00 */
.L_x_29137:
[----:B-1----:R-:W-:Y:S05]  /*02d0*/  BSYNC B0 ;  /* 0x0000000000007941 */ /* 0x002fea0003800000 */
.L_x_29136:
[----:B------:R-:W-:Y:S01]  /*02e0*/  BSSY B0, `(.L_x_29138) ;  /* 0x0000011000007945 */ /* 0x000fe20003800000 */
[----:B------:R-:W-:Y:S05]  /*02f0*/  @!P6 BRA `(.L_x_29139) ;  /* 0x000000f00000e947 */ /* 0x000fea0003800000 */
[----:B------:R-:W-:Y:S01]  /*0300*/  ISETP.NE.U32.AND P1, PT, RZ, c[0x0][0x218], PT ;  /* 0x00008600ff007a0c */ /* 0x000fe20003f25070 */
[----:B0-----:R-:W-:Y:S01]  /*0310*/  CS2R R18, SRZ ;  /* 0x0000000000127805 */ /* 0x001fe2000001ff00 */
[----:B------:R-:W-:Y:S01]  /*0320*/  MOV R6, 0x20 ;  /* 0x0000002000067802 */ /* 0x000fe20000000f00 */
        /* <DEDUP_REMOVED lines=12> */
.L_x_29139:
[----:B------:R-:W-:Y:S05]  /*03f0*/  BSYNC B0 ;  /* 0x0000000000007941 */ /* 0x000fea0003800000 */
.L_x_29138:
        /* <DEDUP_REMOVED lines=17> */
.L_x_29141:
[----:B------:R-:W-:Y:S05]  /*0510*/  BSYNC B0 ;  /* 0x0000000000007941 */ /* 0x000fea0003800000 */
.L_x_29140:
        /* <DEDUP_REMOVED lines=17> */
.L_x_29143:
[----:B------:R-:W-:Y:S05]  /*0630*/  BSYNC B0 ;  /* 0x0000000000007941 */ /* 0x000fea0003800000 */
.L_x_29142:
        /* <DEDUP_REMOVED lines=17> */
.L_x_29145:
[----:B------:R-:W-:Y:S05]  /*0750*/  BSYNC B0 ;  /* 0x0000000000007941 */ /* 0x000fea0003800000 */
.L_x_29144:
        /* <DEDUP_REMOVED lines=20> */
.L_x_29147:
[----:B------:R-:W-:Y:S05]  /*08a0*/  BSYNC B0 ;  /* 0x0000000000007941 */ /* 0x000fea0003800000 */
.L_x_29146:
        /* <DEDUP_REMOVED lines=22> */
.L_x_29149:
[----:B------:R-:W-:Y:S05]  /*0a10*/  BSYNC B0 ;  /* 0x0000000000007941 */ /* 0x000fea0003800000 */
.L_x_29148:
        /* <DEDUP_REMOVED lines=20> */
.L_x_29151:
[----:B------:R-:W-:Y:S05]  /*0b60*/  BSYNC B0 ;  /* 0x0000000000007941 */ /* 0x000fea0003800000 */
.L_x_29150:
        /* <DEDUP_REMOVED lines=20> */
.L_x_29153:
[----:B------:R-:W-:Y:S05]  /*0cb0*/  BSYNC B0 ;  /* 0x0000000000007941 */ /* 0x000fea0003800000 */
.L_x_29152:
        /* <DEDUP_REMOVED lines=18> */
[----:B------:R0:W5:Y:S02]  /*0de0*/  @P1 LDG.E.128 R140, [R6.64+0x10] ;  /* 0x00001004068c1981 */ /* 0x000164000c1e1d00 */
.L_x_29155:
[----:B------:R-:W-:Y:S05]  /*0df0*/  BSYNC B0 ;  /* 0x0000000000007941 */ /* 0x000fea0003800000 */
.L_x_29154:
[----:B------:R-:W-:-:S13]  /*0e00*/  ISETP.GE.AND P1, PT, R252, c[0x0][0x164], PT ;  /* 0x00005900fc007a0c */ /* 0x000fda0003f26270 */
[----:B------:R-:W-:Y:S05]  /*0e10*/  @P1 EXIT ;  /* 0x000000000000194d */ /* 0x000fea0003800000 */
[----:B------:R-:W-:Y:S02]  /*0e20*/  ULDC.U8 UR6, c[0x0][0x1f0] ;  /* 0x00007c0000067ab9 */ /* 0x000fe40000000000 */
.L_x_29199:
[----:B------:R-:W-:-:S04]  /*0e30*/  ISETP.NE.U32.AND P1, PT, RZ, c[0x0][0x1c0], PT ;  /* 0x00007000ff007a0c */ /* 0x000fc80003f25070 */
[----:B------:R-:W-:-:S13]  /*0e40*/  ISETP.NE.AND.EX P1, PT, RZ, c[0x0][0x1c4], PT, P1 ;  /* 0x00007100ff007a0c */ /* 0x000fda0003f25310 */
[----:B0-----:R-:W-:-:S05]  /*0e50*/  @P1 MOV R5, 0x2 ;  /* 0x0000000200051802 */ /* 0x001fca0000000f00 */
[----:B------:R-:W-:-:S06]  /*0e60*/  @P1 IMAD.WIDE R4, R252, R5, c[0x0][0x1c0] ;  /* 0x00007000fc041625 */ /* 0x000fcc00078e0205 */
[----:B------:R-:W2:Y:S01]  /*0e70*/  @P1 LDG.E.U16 R4, [R4.64] ;  /* 0x0000000404041981 */ /* 0x000ea2000c1e1500 */
[----:B------:R-:W-:Y:S01]  /*0e80*/  HFMA2.MMA R3, -RZ, RZ, 1.875, 0 ;  /* 0x3f800000ff037435 */ /* 0x000fe200000001ff */
[----:B------:R-:W-:Y:S05]  /*0e90*/  BSSY B0, `(.L_x_29156) ;  /* 0x0000032000007945 */ /* 0x000fea0003800000 */
[----:B--2---:R-:W-:Y:S01]  /*0ea0*/  @P1 PRMT R3, RZ, 0x5410, R4 ;  /* 0x00005410ff031816 */ /* 0x004fe20000000004 */
[----:B------:R-:W-:-:S05]  /*0eb0*/  IMAD R4, R252, c[0x0][0x168], RZ ;  /* 0x00005a00fc047a24 */ /* 0x000fca00078e02ff */
[----:B------:R-:W-:-:S04]  /*0ec0*/  SHF.R.S32.HI R5, RZ, 0x1f, R4 ;  /* 0x0000001fff057819 */ /* 0x000fc80000011404 */
[----:B------:R-:W-:Y:S02]  /*0ed0*/  LEA.HI R5, R5, R4, RZ, 0x3 ;  /* 0x0000000405057211 */ /* 0x000fe400078f18ff */
[----:B------:R-:W0:Y:S02]  /*0ee0*/  S2R R4, SR_TID.X ;  /* 0x0000000000047919 */ /* 0x000e240000002100 */
[----:B0-----:R-:W-:-:S04]  /*0ef0*/  LOP3.LUT R6, R4, 0x1f, RZ, 0xc0, !PT ;  /* 0x0000001f04067812 */ /* 0x001fc800078ec0ff */
[----:B------:R-:W-:-:S04]  /*0f00*/  LEA.HI.SX32 R5, R5, R6, 0x1d ;  /* 0x0000000605057211 */ /* 0x000fc800078feaff */
[----:B------:R-:W-:Y:S01]  /*0f10*/  MOV R4, R5 ;  /* 0x0000000500047202 */ /* 0x000fe20000000f00 */
[----:B------:R-:W-:Y:S05]  /*0f20*/  @!P0 BRA `(.L_x_29157) ;  /* 0x0000028000008947 */ /* 0x000fea0003800000 */
[----:B------:R-:W-:Y:S02]  /*0f30*/  ISETP.NE.U32.AND P1, PT, RZ, c[0x0][0x180], PT ;  /* 0x00006000ff007a0c */ /* 0x000fe40003f25070 */
[----:B------:R-:W-:Y:S02]  /*0f40*/  MOV R152, 0x10 ;  /* 0x0000001000987802 */ /* 0x000fe40000000f00 */
[----:B------:R-:W-:-:S03]  /*0f50*/  ISETP.NE.AND.EX P1, PT, RZ, c[0x0][0x184], PT, P1 ;  /* 0x00006100ff007a0c */ /* 0x000fc60003f25310 */
[----:B------:R-:W-:-:S06]  /*0f60*/  IMAD.WIDE.U32 R152, R5, R152, c[0x0][0x170] ;  /* 0x00005c0005987625 */ /* 0x000fcc00078e0098 */
[----:B------:R-:W2:Y:S04]  /*0f70*/  LDG.E.128 R152, [R152.64] ;  /* 0x0000000498987981 */ /* 0x000ea8000c1e1d00 */
[----:B------:R-:W-:-:S04]  /*0f80*/  @P1 LEA R6, P2, R5, c[0x0][0x180], 0x5 ;  /* 0x0000600005061a11 */ /* 0x000fc800078428ff */
[----:B------:R-:W-:-:S05]  /*0f90*/  @P1 LEA.HI.X R7, R5, c[0x0][0x184], RZ, 0x5, P2 ;  /* 0x0000610005071a11 */ /* 0x000fca00010f2cff */
[----:B------:R0:W3:Y:S04]  /*0fa0*/  @P1 LDG.E.128 R144, [R6.64] ;  /* 0x0000000406901981 */ /* 0x0000e8000c1e1d00 */
[----:B------:R0:W4:Y:S02]  /*0fb0*/  @P1 LDG.E.128 R148, [R6.64+0x10] ;  /* 0x0000100406941981 */ /* 0x000124000c1e1d00 */
[----:B0-----:R-:W-:-:S04]  /*0fc0*/  LEA R6, P1, R5, c[0x0][0x188], 0x5 ;  /* 0x0000620005067a11 */ /* 0x001fc800078228ff */
[----:B------:R-:W-:Y:S02]  /*0fd0*/  LEA.HI.X R7, R5, c[0x0][0x18c], RZ, 0x5, P1 ;  /* 0x0000630005077a11 */ /* 0x000fe400008f2cff */
[----:B------:R-:W-:-:S04]  /*0fe0*/  ISETP.NE.U32.AND P1, PT, RZ, c[0x0][0x180], PT ;  /* 0x00006000ff007a0c */ /* 0x000fc80003f25070 */
[----:B------:R-:W-:Y:S02]  /*0ff0*/  ISETP.NE.AND.EX P1, PT, RZ, c[0x0][0x184], PT, P1 ;  /* 0x00006100ff007a0c */ /* 0x000fe40003f25310 */
[--C-:B--2---:R-:W-:Y:S02]  /*1000*/  PRMT R159, RZ, 0x5410, R152.reuse ;  /* 0x00005410ff9f7816 */ /* 0x104fe40000000098 */
[----:B------:R-:W-:Y:S02]  /*1010*/  PRMT R158, RZ, 0x7610, R152 ;  /* 0x00007610ff9e7816 */ /* 0x000fe40000000098 */
        /* <DEDUP_REMOVED lines=14> */
[----:B---3--:R-:W-:Y:S02]  /*1100*/  @P1 FADD.FTZ R152, R144, R152 ;  /* 0x0000009890981221 */ /* 0x008fe40000010000 */
[----:B------:R-:W-:-:S02]  /*1110*/  @P1 FADD.FTZ R153, R145, R153 ;  /* 0x0000009991991221 */ /* 0x000fc40000010000 */
[----:B------:R-:W-:Y:S02]  /*1120*/  @P1 FADD.FTZ R154, R146, R154 ;  /* 0x0000009a929a1221 */ /* 0x000fe40000010000 */
[----:B------:R-:W-:Y:S02]  /*1130*/  @P1 FADD.FTZ R155, R147, R155 ;  /* 0x0000009b939b1221 */ /* 0x000fe40000010000 */
[----:B----4-:R-:W-:Y:S02]  /*1140*/  @P1 FADD.FTZ R156, R148, R156 ;  /* 0x0000009c949c1221 */ /* 0x010fe40000010000 */
[----:B------:R-:W-:Y:S02]  /*1150*/  @P1 FADD.FTZ R157, R149, R157 ;  /* 0x0000009d959d1221 */ /* 0x000fe40000010000 */
[----:B------:R-:W-:Y:S02]  /*1160*/  @P1 FADD.FTZ R158, R150, R158 ;  /* 0x0000009e969e1221 */ /* 0x000fe40000010000 */
[----:B------:R-:W-:Y:S01]  /*1170*/  @P1 FADD.FTZ R159, R151, R159 ;  /* 0x0000009f979f1221 */ /* 0x000fe20000010000 */
[----:B------:R0:W-:Y:S04]  /*1180*/  STG.E.128 [R6.64], R152 ;  /* 0x0000009806007986 */ /* 0x0001e8000c101d04 */
[----:B------:R0:W-:Y:S01]  /*1190*/  STG.E.128 [R6.64+0x10], R156 ;  /* 0x0000109c06007986 */ /* 0x0001e2000c101d04 */
[----:B------:R-:W-:-:S03]  /*11a0*/  IADD3 R4, R5, 0x20, RZ ;  /* 0x0000002005047810 */ /* 0x000fc60007ffe0ff */
.L_x_29157:
[----:B------:R-:W-:Y:S05]  /*11b0*/  BSYNC B0 ;  /* 0x0000000000007941 */ /* 0x000fea0003800000 */
.L_x_29156:
[----:B------:R-:W-:Y:S01]  /*11c0*/  ISETP.GE.U32.AND P1, PT, R0, 0x40, PT ;  /* 0x000000400000780c */ /* 0x000fe20003f26070 */
[----:B------:R-:W-:-:S12]  /*11d0*/  BSSY B0, `(.L_x_29158) ;  /* 0x000002a000007945 */ /* 0x000fd80003800000 */
[----:B------:R-:W-:Y:S05]  /*11e0*/  @!P1 BRA `(.L_x_29159) ;  /* 0x0000028000009947 */ /* 0x000fea0003800000 */
[----:B------:R-:W-:Y:S01]  /*11f0*/  ISETP.NE.U32.AND P1, PT, RZ, c[0x0][0x180], PT ;  /* 0x00006000ff007a0c */ /* 0x000fe20003f25070 */
[----:B------:R-:W-:-:S03]  /*1200*/  HFMA2.MMA R161, -RZ, RZ, 0, 9.5367431640625e-07 ;  /* 0x00000010ffa17435 */ /* 0x000fc600000001ff */
[----:B------:R-:W-:-:S07]  /*1210*/  ISETP.NE.AND.EX P1, PT, RZ, c[0x0][0x184], PT, P1 ;  /* 0x00006100ff007a0c */ /* 0x000fce0003f25310 */
[----:B------:R-:W-:-:S06]  /*1220*/  IMAD.WIDE.U32 R160, R4, R161, c[0x0][0x170] ;  /* 0x00005c0004a07625 */ /* 0x000fcc00078e00a1 */
[----:B------:R-:W2:Y:S01]  /*1230*/  LDG.E.128 R160, [R160.64] ;  /* 0x00000004a0a07981 */ /* 0x000ea2000c1e1d00 */
[----:B0-----:R-:W-:-:S04]  /*1240*/  @P1 LEA R6, P2, R4, c[0x0][0x180], 0x5 ;  /* 0x0000600004061a11 */ /* 0x001fc800078428ff */
[----:B------:R-:W-:-:S05]  /*1250*/  @P1 LEA.HI.X R7, R4, c[0x0][0x184], RZ, 0x5, P2 ;  /* 0x0000610004071a11 */ /* 0x000fca00010f2cff */
[----:B------:R0:W3:Y:S04]  /*1260*/  @P1 LDG.E.128 R144, [R6.64] ;  /* 0x0000000406901981 */ /* 0x0000e8000c1e1d00 */
[----:B------:R0:W4:Y:S02]  /*1270*/  @P1 LDG.E.128 R148, [R6.64+0x10] ;  /* 0x0000100406941981 */ /* 0x000124000c1e1d00 */
[----:B0-----:R-:W-:-:S04]  /*1280*/  LEA R6, P1, R4, c[0x0][0x188], 0x5 ;  /* 0x0000620004067a11 */ /* 0x001fc800078228ff */
[----:B------:R-:W-:Y:S02]  /*1290*/  LEA.HI.X R7, R4, c[0x0][0x18c], RZ, 0x5, P1 ;  /* 0x0000630004077a11 */ /* 0x000fe400008f2cff */
[----:B------:R-:W-:-:S04]  /*12a0*/  ISETP.NE.U32.AND P1, PT, RZ, c[0x0][0x180], PT ;  /* 0x00006000ff007a0c */ /* 0x000fc80003f25070 */
[----:B------:R-:W-:Y:S02]  /*12b0*/  ISETP.NE.AND.EX P1, PT, RZ, c[0x0][0x184], PT, P1 ;  /* 0x00006100ff007a0c */ /* 0x000fe40003f25310 */
[----:B------:R-:W-:Y:S02]  /*12c0*/  IADD3 R4, R4, 0x20, RZ ;  /* 0x0000002004047810 */ /* 0x000fe40007ffe0ff */
[--C-:B--2---:R-:W-:Y:S02]  /*12d0*/  PRMT R167, RZ, 0x5410, R160.reuse ;  /* 0x00005410ffa77816 */ /* 0x104fe400000000a0 */
[----:B------:R-:W-:Y:S02]  /*12e0*/  PRMT R166, RZ, 0x7610, R160 ;  /* 0x00007610ffa67816 */ /* 0x000fe400000000a0 */
        /* <DEDUP_REMOVED lines=21> */
[----:B------:R-:W-:Y:S01]  /*1440*/  @P1 FADD.FTZ R167, R151, R167 ;  /* 0x000000a797a71221 */ /* 0x000fe20000010000 */
[----:B------:R0:W-:Y:S04]  /*1450*/  STG.E.128 [R6.64], R160 ;  /* 0x000000a006007986 */ /* 0x0001e8000c101d04 */
[----:B------:R0:W-:Y:S02]  /*1460*/  STG.E.128 [R6.64+0x10], R164 ;  /* 0x000010a406007986 */ /* 0x0001e4000c101d04 */
.L_x_29159:
[----:B------:R-:W-:Y:S05]  /*1470*/  BSYNC B0 ;  /* 0x0000000000007941 */ /* 0x000fea0003800000 */
.L_x_29158:
[----:B------:R-:W-:Y:S01]  /*1480*/  ISETP.GE.U32.AND P1, PT, R0, 0x60, PT ;  /* 0x000000600000780c */ /* 0x000fe20003f26070 */
[----:B------:R-:W-:-:S12]  /*1490*/  BSSY B0, `(.L_x_29160) ;  /* 0x000002a000007945 */ /* 0x000fd80003800000 */
[----:B------:R-:W-:Y:S05]  /*14a0*/  @!P1 BRA `(.L_x_29161) ;  /* 0x0000028000009947 */ /* 0x000fea0003800000 */
[----:B------:R-:W-:Y:S02]  /*14b0*/  ISETP.NE.U32.AND P1, PT, RZ, c[0x0][0x180], PT ;  /* 0x00006000ff007a0c */ /* 0x000fe40003f25070 */
[----:B------:R-:W-:Y:S02]  /*14c0*/  MOV R169, 0x10 ;  /* 0x0000001000a97802 */ /* 0x000fe40000000f00 */
[----:B------:R-:W-:-:S03]  /*14d0*/  ISETP.NE.AND.EX P1, PT, RZ, c[0x0][0x184], PT, P1 ;  /* 0x00006100ff007a0c */ /* 0x000fc60003f25310 */
[----:B------:R-:W-:-:S06]  /*14e0*/  IMAD.WIDE.U32 R168, R4, R169, c[0x0][0x170] ;  /* 0x00005c0004a87625 */ /* 0x000fcc00078e00a9 */
[----:B------:R-:W2:Y:S04]  /*14f0*/  LDG.E.128 R168, [R168.64] ;  /* 0x00000004a8a87981 */ /* 0x000ea8000c1e1d00 */
        /* <DEDUP_REMOVED lines=35> */
.L_x_29161:
[----:B------:R-:W-:Y:S05]  /*1730*/  BSYNC B0 ;  /* 0x0000000000007941 */ /* 0x000fea0003800000 */
.L_x_29160:
        /* <DEDUP_REMOVED lines=43> */
.L_x_29163:
[----:B------:R-:W-:Y:S05]  /*19f0*/  BSYNC B0 ;  /* 0x0000000000007941 */ /* 0x000fea0003800000 */
.L_x_29162:
        /* <DEDUP_REMOVED lines=43> */
.L_x_29165:
[----:B------:R-:W-:Y:S05]  /*1cb0*/  BSYNC B0 ;  /* 0x0000000000007941 */ /* 0x000fea0003800000 */
.L_x_29164:
        /* <DEDUP_REMOVED lines=43> */
.L_x_29167:
[----:B------:R-:W-:Y:S05]  /*1f70*/  BSYNC B0 ;  /* 0x0000000000007941 */ /* 0x000fea0003800000 */
.L_x_29166:
        /* <DEDUP_REMOVED lines=43> */
.L_x_29169:
[----:B------:R-:W-:Y:S05]  /*2230*/  BSYNC B0 ;  /* 0x0000000000007941 */ /* 0x000fea0003800000 */
.L_x_29168:
        /* <DEDUP_REMOVED lines=43> */
.L_x_29171:
[----:B------:R-:W-:Y:S05]  /*24f0*/  BSYNC B0 ;  /* 0x0000000000007941 */ /* 0x000fea0003800000 */
.L_x_29170:
        /* <DEDUP_REMOVED lines=43> */
.L_x_29173:
[----:B------:R-:W-:Y:S05]  /*27b0*/  BSYNC B0 ;  /* 0x0000000000007941 */ /* 0x000fea0003800000 */
.L_x_29172:
[----:B------:R-:W-:Y:S01]  /*27c0*/  ISETP.GE.U32.AND P1, PT, R0, 0x140, PT ;  /* 0x000001400000780c */ /* 0x000fe20003f26070 */
[----:B------:R-:W-:-:S12]  /*27d0*/  BSSY B0, `(.L_x_29174) ;  /* 0x0000029000007945 */ /* 0x000fd80003800000 */
[----:B------:R-:W-:Y:S05]  /*27e0*/  @!P1 BRA `(.L_x_29175) ;  /* 0x0000027000009947 */ /* 0x000fea0003800000 */
[----:B------:R-:W-:Y:S01]  /*27f0*/  HFMA2.MMA R225, -RZ, RZ, 0, 9.5367431640625e-07 ;  /* 0x00000010ffe17435 */ /* 0x000fe200000001ff */
[----:B------:R-:W-:-:S04]  /*2800*/  ISETP.NE.U32.AND P1, PT, RZ, c[0x0][0x180], PT ;  /* 0x00006000ff007a0c */ /* 0x000fc80003f25070 */
[----:B------:R-:W-:-:S05]  /*2810*/  ISETP.NE.AND.EX P1, PT, RZ, c[0x0][0x184], PT, P1 ;  /* 0x00006100ff007a0c */ /* 0x000fca0003f25310 */
[----:B------:R-:W-:-:S06]  /*2820*/  IMAD.WIDE.U32 R224, R4, R225, c[0x0][0x170] ;  /* 0x00005c0004e07625 */ /* 0x000fcc00078e00e1 */
[----:B------:R-:W2:Y:S02]  /*2830*/  LDG.E.128 R224, [R224.64] ;  /* 0x00000004e0e07981 */ /* 0x000ea4000c1e1d00 */
        /* <DEDUP_REMOVED lines=24> */
[----:B----4-:R-:W-:Y:S02]  /*29c0*/  @P1 FADD.FTZ R230, R150, R230 ;  /* 0x000000e696e61221 */ /* 0x010fe40000010000 */
[----:B---3--:R-:W-:-:S02]  /*29d0*/  @P1 FADD.FTZ R224, R144, R224 ;  /* 0x000000e090e01221 */ /* 0x008fc40000010000 */
[----:B------:R-:W-:Y:S02]  /*29e0*/  @P1 FADD.FTZ R225, R145, R225 ;  /* 0x000000e191e11221 */ /* 0x000fe40000010000 */
[----:B------:R-:W-:Y:S02]  /*29f0*/  @P1 FADD.FTZ R226, R146, R226 ;  /* 0x000000e292e21221 */ /* 0x000fe40000010000 */
[----:B------:R-:W-:Y:S02]  /*2a00*/  @P1 FADD.FTZ R227, R147, R227 ;  /* 0x000000e393e31221 */ /* 0x000fe40000010000 */
[----:B------:R-:W-:Y:S02]  /*2a10*/  @P1 FADD.FTZ R228, R148, R228 ;  /* 0x000000e494e41221 */ /* 0x000fe40000010000 */
[----:B------:R-:W-:Y:S02]  /*2a20*/  @P1 FADD.FTZ R229, R149, R229 ;  /* 0x000000e595e51221 */ /* 0x000fe40000010000 */
[----:B------:R-:W-:Y:S01]  /*2a30*/  @P1 FADD.FTZ R231, R151, R231 ;  /* 0x000000e797e71221 */ /* 0x000fe20000010000 */
[----:B------:R0:W-:Y:S04]  /*2a40*/  STG.E.128 [R6.64], R224 ;  /* 0x000000e006007986 */ /* 0x0001e8000c101d04 */
[----:B------:R0:W-:Y:S02]  /*2a50*/  STG.E.128 [R6.64+0x10], R228 ;  /* 0x000010e406007986 */ /* 0x0001e4000c101d04 */
.L_x_29175:
[----:B------:R-:W-:Y:S05]  /*2a60*/  BSYNC B0 ;  /* 0x0000000000007941 */ /* 0x000fea0003800000 */
.L_x_29174:
[----:B------:R-:W-:Y:S01]  /*2a70*/  FADD.FTZ R3, RZ, R152 ;  /* 0x00000098ff037221 */ /* 0x000fe20000010000 */
[----:B------:R-:W-:Y:S01]  /*2a80*/  ISETP.GT.U32.AND P1, PT, R0, 0x3f, PT ;  /* 0x0000003f0000780c */ /* 0x000fe20003f24070 */
[----:B0-----:R-:W0:Y:S01]  /*2a90*/  S2R R6, SR_TID.X ;  /* 0x0000000000067919 */ /* 0x001e220000002100 */
[----:B------:R-:W-:Y:S01]  /*2aa0*/  LOP3.LUT R2, R2, 0xfffffff7, RZ, 0xc0, !PT ;  /* 0xfffffff702027812 */ /* 0x000fe200078ec0ff */
[----:B------:R-:W-:Y:S01]  /*2ab0*/  FADD.FTZ R3, R153, R3 ;  /* 0x0000000399037221 */ /* 0x000fe20000010000 */
[----:B------:R-:W-:-:S02]  /*2ac0*/  ISETP.GT.U32.AND P2, PT, R0, 0xdf, PT ;  /* 0x000000df0000780c */ /* 0x000fc40003f44070 */
[----:B------:R-:W-:Y:S01]  /*2ad0*/  ISETP.GT.U32.AND P3, PT, R0, 0xff, PT ;  /* 0x000000ff0000780c */ /* 0x000fe20003f64070 */
[----:B------:R-:W-:Y:S01]  /*2ae0*/  FADD.FTZ R3, R154, R3 ;  /* 0x000000039a037221 */ /* 0x000fe20000010000 */
[C---:B------:R-:W-:Y:S02]  /*2af0*/  ISETP.GT.U32.AND P4, PT, R0.reuse, 0x11f, PT ;  /* 0x0000011f0000780c */ /* 0x040fe40003f84070 */
[----:B------:R-:W-:Y:S01]  /*2b00*/  ISETP.GT.U32.AND P5, PT, R0, 0x13f, PT ;  /* 0x0000013f0000780c */ /* 0x000fe20003fa4070 */
[----:B------:R-:W-:Y:S02]  /*2b10*/  FADD.FTZ R3, R155, R3 ;  /* 0x000000039b037221 */ /* 0x000fe40000010000 */
[----:B------:R-:W-:Y:S02]  /*2b20*/  @P1 LOP3.LUT R2, R2, 0x8, RZ, 0xfc, !PT ;  /* 0x0000000802021812 */ /* 0x000fe400078efcff */
[----:B------:R-:W-:Y:S02]  /*2b30*/  FADD.FTZ R3, R156, R3 ;  /* 0x000000039c037221 */ /* 0x000fe40000010000 */
[----:B------:R-:W-:-:S02]  /*2b40*/  LOP3.LUT R2, R2, 0xfffffffb, RZ, 0xc0, !PT ;  /* 0xfffffffb02027812 */ /* 0x000fc400078ec0ff */
[----:B------:R-:W-:-:S04]  /*2b50*/  FADD.FTZ R3, R157, R3 ;  /* 0x000000039d037221 */ /* 0x000fc80000010000 */
[----:B------:R-:W-:Y:S01]  /*2b60*/  FADD.FTZ R3, R158, R3 ;  /* 0x000000039e037221 */ /* 0x000fe20000010000 */
[----:B0-----:R-:W-:-:S03]  /*2b70*/  LOP3.LUT R6, R6, 0x1f, RZ, 0xc0, !PT ;  /* 0x0000001f06067812 */ /* 0x001fc600078ec0ff */
[----:B------:R-:W-:Y:S01]  /*2b80*/  FADD.FTZ R3, R159, R3 ;  /* 0x000000039f037221 */ /* 0x000fe20000010000 */
[----:B------:R-:W-:-:S04]  /*2b90*/  ISETP.NE.AND P6, PT, R6, RZ, PT ;  /* 0x000000ff0600720c */ /* 0x000fc80003fc5270 */
        /* <DEDUP_REMOVED lines=84> */
.L_x_29200:
        /* <DEDUP_REMOVED lines=188> */
.L_x_29201:
[----:B------:R-:W-:Y:S01]  /*3ca0*/  @!P6 MOV R6, 0x4 ;  /* 0x000000040006e802 */ /* 0x000fe20000000f00 */
[----:B-1----:R-:W-:Y:S01]  /*3cb0*/  FADD.FTZ R4, R4, R232 ;  /* 0x000000e804047221 */ /* 0x002fe20000010000 */
[----:B------:R-:W-:Y:S01]  /*3cc0*/  ISETP.NE.AND P1, PT, RZ, UR6, PT ;  /* 0x00000006ff007c0c */ /* 0x000fe2000bf25270 */
[----:B------:R-:W-:Y:S02]  /*3cd0*/  BSSY B0, `(.L_x_29178) ;  /* 0x000003e000007945 */ /* 0x000fe40003800000 */
[----:B------:R-:W-:-:S05]  /*3ce0*/  @!P6 IMAD.WIDE R6, R252, R6, c[0x0][0x1a0] ;  /* 0x00006800fc06e625 */ /* 0x000fca00078e0206 */
[----:B------:R1:W-:Y:S02]  /*3cf0*/  @!P6 STG.E [R6.64], R3 ;  /* 0x000000030600e986 */ /* 0x0003e4000c101904 */
[----:B-1----:R-:W-:-:S05]  /*3d00*/  MOV R6, c[0x0][0x1e0] ;  /* 0x0000780000067a02 */ /* 0x002fca0000000f00 */
[----:B------:R-:W-:Y:S02]  /*3d10*/  FFMA.FTZ R4, R4, R6, c[0x0][0x228] ;  /* 0x00008a0004047623 */ /* 0x000fe40000010006 */
[C---:B------:R-:W-:Y:S01]  /*3d20*/  FMUL.FTZ R6, R3.reuse, R3 ;  /* 0x0000000303067220 */ /* 0x040fe20000410000 */
[----:B------:R-:W-:-:S04]  /*3d30*/  FSEL R3, R3, RZ, !P1 ;  /* 0x000000ff03037208 */ /* 0x000fc80004800000 */
[----:B------:R-:W-:-:S05]  /*3d40*/  FSEL R6, R6, RZ, P1 ;  /* 0x000000ff06067208 */ /* 0x000fca0000800000 */
[----:B------:R-:W-:Y:S01]  /*3d50*/  FADD.FTZ R4, R4, R6 ;  /* 0x0000000604047221 */ /* 0x000fe20000010000 */
[----:B------:R-:W-:-:S05]  /*3d60*/  @!P6 MOV R6, 0x4 ;  /* 0x000000040006e802 */ /* 0x000fca0000000f00 */
[----:B------:R-:W1:Y:S01]  /*3d70*/  MUFU.RSQ R4, R4 ;  /* 0x0000000400047308 */ /* 0x000e620000001400 */
[----:B------:R-:W-:-:S05]  /*3d80*/  @!P6 IMAD.WIDE R6, R252, R6, c[0x0][0x1a8] ;  /* 0x00006a00fc06e625 */ /* 0x000fca00078e0206 */
[----:B-1----:R1:W-:Y:S01]  /*3d90*/  @!P6 STG.E [R6.64], R4 ;  /* 0x000000040600e986 */ /* 0x0023e2000c101904 */
[----:B------:R-:W-:Y:S05]  /*3da0*/  @!P0 BRA `(.L_x_29179) ;  /* 0x0000030000008947 */ /* 0x000fea0003800000 */
[----:B-----5:R2:W-:Y:S04]  /*3db0*/  STL [R1+0x2c], R17 ;  /* 0x00002c1101007387 */ /* 0x0205e80000100800 */
[----:B0-----:R-:W3:Y:S04]  /*3dc0*/  LDL R232, [R1+0x14] ;  /* 0x0000140001e87983 */ /* 0x001ee80000100800 */
[----:B--2---:R-:W2:Y:S04]  /*3dd0*/  LDL R17, [R1+0x10] ;  /* 0x0000100001117983 */ /* 0x004ea80000100800 */
[----:B------:R0:W-:Y:S04]  /*3de0*/  STL [R1+0x28], R16 ;  /* 0x0000281001007387 */ /* 0x0001e80000100800 */
[----:B------:R-:W4:Y:S04]  /*3df0*/  LDL R233, [R1+0x1c] ;  /* 0x00001c0001e97983 */ /* 0x000f280000100800 */
[----:B0-----:R-:W4:Y:S04]  /*3e00*/  LDL R16, [R1+0x18] ;  /* 0x0000180001107983 */ /* 0x001f280000100800 */
[----:B------:R0:W-:Y:S04]  /*3e10*/  STL [R1+0x24], R2 ;  /* 0x0000240201007387 */ /* 0x0001e80000100800 */
[----:B------:R-:W4:Y:S04]  /*3e20*/  LDL R234, [R1+0x4] ;  /* 0x0000040001ea7983 */ /* 0x000f280000100800 */
[----:B0-----:R-:W4:Y:S04]  /*3e30*/  LDL R2, [R1] ;  /* 0x0000000001027983 */ /* 0x001f280000100800 */
[----:B------:R0:W-:Y:S01]  /*3e40*/  STL [R1+0x20], R0 ;  /* 0x0000200001007387 */ /* 0x0001e20000100800 */
[----:B-1----:R-:W-:-:S02]  /*3e50*/  FADD.FTZ R6, R152, -R3 ;  /* 0x8000000398067221 */ /* 0x002fc40000010000 */
[----:B------:R-:W-:Y:S01]  /*3e60*/  FADD.FTZ R7, R153, -R3 ;  /* 0x8000000399077221 */ /* 0x000fe20000010000 */
[----:B------:R-:W4:Y:S04]  /*3e70*/  LDL R235, [R1+0xc] ;  /* 0x00000c0001eb7983 */ /* 0x000f280000100800 */
[----:B0-----:R-:W4:Y:S01]  /*3e80*/  LDL R0, [R1+0x8] ;  /* 0x0000080001007983 */ /* 0x001f220000100800 */
[C---:B------:R-:W-:Y:S02]  /*3e90*/  FMUL.FTZ R6, R4.reuse, R6 ;  /* 0x0000000604067220 */ /* 0x040fe40000410000 */
[----:B------:R-:W-:-:S04]  /*3ea0*/  FMUL.FTZ R7, R4, R7 ;  /* 0x0000000704077220 */ /* 0x000fc80000410000 */
[----:B---3--:R-:W-:Y:S02]  /*3eb0*/  FFMA.FTZ R7, R232, R7, R9 ;  /* 0x00000007e8077223 */ /* 0x008fe40000010009 */
[----:B--2---:R-:W-:Y:S02]  /*3ec0*/  FFMA.FTZ R6, R17, R6, R8 ;  /* 0x0000000611067223 */ /* 0x004fe40000010008 */
[----:B------:R0:W5:Y:S03]  /*3ed0*/  LDL.LU R17, [R1+0x2c] ;  /* 0x00002c0001117983 */ /* 0x0001660000300800 */
[----:B------:R-:W-:Y:S01]  /*3ee0*/  F2FP.BF16.PACK_AB R232, R7, R6 ;  /* 0x0000000607e8723e */ /* 0x000fe200000010ff */
[--C-:B------:R-:W-:Y:S02]  /*3ef0*/  FADD.FTZ R7, R154, -R3.reuse ;  /* 0x800000039a077221 */ /* 0x100fe40000010000 */
[----:B------:R-:W-:-:S02]  /*3f00*/  FADD.FTZ R6, R155, -R3 ;  /* 0x800000039b067221 */ /* 0x000fc40000010000 */
[C---:B------:R-:W-:Y:S02]  /*3f10*/  FMUL.FTZ R7, R4.reuse, R7 ;  /* 0x0000000704077220 */ /* 0x040fe40000410000 */
[----:B------:R-:W-:Y:S02]  /*3f20*/  FMUL.FTZ R6, R4, R6 ;  /* 0x0000000604067220 */ /* 0x000fe40000410000 */
[----:B----4-:R-:W-:Y:S02]  /*3f30*/  FFMA.FTZ R7, R16, R7, R10 ;  /* 0x0000000710077223 */ /* 0x010fe4000001000a */
[----:B------:R-:W-:Y:S01]  /*3f40*/  FFMA.FTZ R6, R233, R6, R11 ;  /* 0x00000006e9067223 */ /* 0x000fe2000001000b */
[----:B------:R0:W5:Y:S04]  /*3f50*/  LDL.LU R16, [R1+0x28] ;  /* 0x0000280001107983 */ /* 0x0001680000300800 */
[----:B------:R-:W-:Y:S01]  /*3f60*/  F2FP.BF16.PACK_AB R233, R6, R7 ;  /* 0x0000000706e9723e */ /* 0x000fe200000010ff */
[----:B------:R-:W-:-:S02]  /*3f70*/  FADD.FTZ R7, R156, -R3 ;  /* 0x800000039c077221 */ /* 0x000fc40000010000 */
[----:B------:R-:W-:Y:S02]  /*3f80*/  FADD.FTZ R6, R157, -R3 ;  /* 0x800000039d067221 */ /* 0x000fe40000010000 */
[C---:B------:R-:W-:Y:S02]  /*3f90*/  FMUL.FTZ R7, R4.reuse, R7 ;  /* 0x0000000704077220 */ /* 0x040fe40000410000 */
[----:B------:R-:W-:Y:S02]  /*3fa0*/  FMUL.FTZ R6, R4, R6 ;  /* 0x0000000604067220 */ /* 0x000fe40000410000 */
[----:B------:R-:W-:Y:S02]  /*3fb0*/  FFMA.FTZ R7, R2, R7, R12 ;  /* 0x0000000702077223 */ /* 0x000fe4000001000c */
[----:B------:R-:W-:Y:S01]  /*3fc0*/  FFMA.FTZ R6, R234, R6, R13 ;  /* 0x00000006ea067223 */ /* 0x000fe2000001000d */
[----:B------:R0:W5:Y:S04]  /*3fd0*/  LDL.LU R2, [R1+0x24] ;  /* 0x0000240001027983 */ /* 0x0001680000300800 */
[----:B------:R-:W-:Y:S01]  /*3fe0*/  F2FP.BF16.PACK_AB R234, R6, R7 ;  /* 0x0000000706ea723e */ /* 0x000fe200000010ff */
[----:B------:R-:W-:-:S04]  /*3ff0*/  FADD.FTZ R7, R158, -R3 ;  /* 0x800000039e077221 */ /* 0x000fc80000010000 */
[----:B------:R-:W-:-:S04]  /*4000*/  FMUL.FTZ R7, R4, R7 ;  /* 0x0000000704077220 */ /* 0x000fc80000410000 */
[----:B------:R-:W-:Y:S02]  /*4010*/  FFMA.FTZ R7, R0, R7, R14 ;  /* 0x0000000700077223 */ /* 0x000fe4000001000e */
[----:B------:R0:W5:Y:S01]  /*4020*/  LDL.LU R0, [R1+0x20] ;  /* 0x0000200001007983 */ /* 0x0001620000300800 */
[----:B------:R-:W-:-:S04]  /*4030*/  FADD.FTZ R6, R159, -R3 ;  /* 0x800000039f067221 */ /* 0x000fc80000010000 */
[----:B------:R-:W-:-:S04]  /*4040*/  FMUL.FTZ R6, R4, R6 ;  /* 0x0000000604067220 */ /* 0x000fc80000410000 */
[----:B------:R-:W-:-:S05]  /*4050*/  FFMA.FTZ R6, R235, R6, R15 ;  /* 0x00000006eb067223 */ /* 0x000fca000001000f */
[----:B------:R-:W-:Y:S01]  /*4060*/  F2FP.BF16.PACK_AB R235, R6, R7 ;  /* 0x0000000706eb723e */ /* 0x000fe200000010ff */
[----:B------:R-:W-:-:S10]  /*4070*/  HFMA2.MMA R6, -RZ, RZ, 0, 9.5367431640625e-07 ;  /* 0x00000010ff067435 */ /* 0x000fd400000001ff */
[----:B------:R-:W-:-:S05]  /*4080*/  IMAD.WIDE.U32 R6, R5, R6, c[0x0][0x208] ;  /* 0x0000820005067625 */ /* 0x000fca00078e0006 */
[----:B------:R0:W-:Y:S01]  /*4090*/  STG.E.128 [R6.64], R232 ;  /* 0x000000e806007986 */ /* 0x0001e2000c101d04 */
[----:B------:R-:W-:-:S03]  /*40a0*/  IADD3 R5, R5, 0x20, RZ ;  /* 0x0000002005057810 */ /* 0x000fc60007ffe0ff */
.L_x_29179:
[----:B------:R-:W-:Y:S05]  /*40b0*/  BSYNC B0 ;  /* 0x0000000000007941 */ /* 0x000fea0003800000 */
.L_x_29178:
[----:B-----5:R-:W-:Y:S01]  /*40c0*/  ISETP.GE.U32.AND P1, PT, R0, 0x40, PT ;  /* 0x000000400000780c */ /* 0x020fe20003f26070 */
[----:B------:R-:W-:-:S12]  /*40d0*/  BSSY B0, `(.L_x_29180) ;  /* 0x0000022000007945 */ /* 0x000fd80003800000 */
[----:B------:R-:W-:Y:S05]  /*40e0*/  @!P1 BRA `(.L_x_29181) ;  /* 0x0000020000009947 */ /* 0x000fea0003800000 */
[--C-:B01----:R-:W-:Y:S02]  /*40f0*/  FADD.FTZ R6, R160, -R3.reuse ;  /* 0x80000003a0067221 */ /* 0x103fe40000010000 */
        /* <DEDUP_REMOVED lines=31> */
.L_x_29181:
[----:B------:R-:W-:Y:S05]  /*42f0*/  BSYNC B0 ;  /* 0x0000000000007941 */ /* 0x000fea0003800000 */
.L_x_29180:
[----:B------:R-:W-:Y:S01]  /*4300*/  ISETP.GE.U32.AND P1, PT, R0, 0x60, PT ;  /* 0x000000600000780c */ /* 0x000fe20003f26070 */
        /* <DEDUP_REMOVED lines=34> */
.L_x_29183:
[----:B------:R-:W-:Y:S05]  /*4530*/  BSYNC B0 ;  /* 0x0000000000007941 */ /* 0x000fea0003800000 */
.L_x_29182:
        /* <DEDUP_REMOVED lines=35> */
.L_x_29185:
[----:B------:R-:W-:Y:S05]  /*4770*/  BSYNC B0 ;  /* 0x0000000000007941 */ /* 0x000fea0003800000 */
.L_x_29184:
        /* <DEDUP_REMOVED lines=35> */
.L_x_29187:
[----:B------:R-:W-:Y:S05]  /*49b0*/  BSYNC B0 ;  /* 0x0000000000007941 */ /* 0x000fea0003800000 */
.L_x_29186:
        /* <DEDUP_REMOVED lines=35> */
.L_x_29189:
[----:B------:R-:W-:Y:S05]  /*4bf0*/  BSYNC B0 ;  /* 0x0000000000007941 */ /* 0x000fea0003800000 */
.L_x_29188:
        /* <DEDUP_REMOVED lines=35> */
.L_x_29191:
[----:B------:R-:W-:Y:S05]  /*4e30*/  BSYNC B0 ;  /* 0x0000000000007941 */ /* 0x000fea0003800000 */
.L_x_29190:
        /* <DEDUP_REMOVED lines=35> */
.L_x_29193:
[----:B------:R-:W-:Y:S05]  /*5070*/  BSYNC B0 ;  /* 0x0000000000007941 */ /* 0x000fea0003800000 */
.L_x_29192:
        /* <DEDUP_REMOVED lines=35> */
.L_x_29195:
[----:B------:R-:W-:Y:S05]  /*52b0*/  BSYNC B0 ;  /* 0x0000000000007941 */ /* 0x000fea0003800000 */
.L_x_29194:
        /* <DEDUP_REMOVED lines=27> */
[----:B------:R-:W-:Y:S01]  /*5470*/  FMUL.FTZ R3, R4, R3 ;  /* 0x0000000304037220 */ /* 0x000fe20000410000 */
[----:B------:R-:W-:Y:S01]  /*5480*/  MOV R4, 0x10 ;  /* 0x0000001000047802 */ /* 0x000fe20000000f00 */
[----:B------:R-:W-:Y:S02]  /*5490*/  FFMA.FTZ R6, R247, R6, R143 ;  /* 0x00000006f7067223 */ /* 0x000fe4000001008f */
[----:B------:R-:W-:-:S02]  /*54a0*/  FFMA.FTZ R3, R246, R3, R142 ;  /* 0x00000003f6037223 */ /* 0x000fc4000001008e */
[----:B------:R-:W-:-:S03]  /*54b0*/  IMAD.WIDE.U32 R4, R5, R4, c[0x0][0x208] ;  /* 0x0000820005047625 */ /* 0x000fc600078e0004 */
[----:B------:R-:W-:-:S05]  /*54c0*/  F2FP.BF16.PACK_AB R235, R6, R3 ;  /* 0x0000000306eb723e */ /* 0x000fca00000010ff */
[----:B------:R0:W-:Y:S02]  /*54d0*/  STG.E.128 [R4.64], R232 ;  /* 0x000000e804007986 */ /* 0x0001e4000c101d04 */
.L_x_29197:
[----:B------:R-:W-:Y:S05]  /*54e0*/  BSYNC B0 ;  /* 0x0000000000007941 */ /* 0x000fea0003800000 */
.L_x_29196:
[----:B------:R-:W-:-:S10]  /*54f0*/  HFMA2.MMA R3, -RZ, RZ, 0, 2.384185791015625e-07 ;  /* 0x00000004ff037435 */ /* 0x000fd400000001ff */
[----:B------:R-:W-:-:S05]  /*5500*/  IMAD R252, R3, c[0x0][0x160], R252 ;  /* 0x0000580003fc7a24 */ /* 0x000fca00078e02fc */
[----:B------:R-:W-:-:S13]  /*5510*/  ISETP.GE.AND P1, PT, R252, c[0x0][0x164], PT ;  /* 0x00005900fc007a0c */ /* 0x000fda0003f26270 */
[----:B01----:R-:W-:Y:S01]  /*5520*/  @P1 CALL.REL.NOINC `(.L_x_29198) ;  /* 0x0000001000001944 */ /* 0x003fe20003c00000 */
[----:B------:R-:W-:Y:S05]  /*5530*/  BRA `(.L_x_29199) ;  /* 0xffffb8f000007947 */ /* 0x000fea000383ffff */
.L_x_29198:
[----:B------:R-:W-:Y:S05]  /*5540*/  EXIT ;  /* 0x000000000000794d */ /* 0x000fea0003800000 */
.L_x_29176:
[----:B------:R-:W-:Y:S01]  /*5550*/  HFMA2.MMA R4, -RZ, RZ, 0, 5.9604644775390625e-08 ;  /* 0x00000001ff047435 */ /* 0x000fe200000001ff */
[----:B------:R-:W-:Y:S02]  /*5560*/  MOV R232, R3 ;  /* 0x0000000300e87202 */ /* 0x000fe40000000f00 */
[----:B------:R-:W-:Y:S02]  /*5570*/  MOV R233, 0x1f ;  /* 0x0000001f00e97802 */ /* 0x000fe40000000f00 */
[----:B------:R-:W-:Y:S02]  /*5580*/  MOV R7, 0xffffffff ;  /* 0xffffffff00077802 */ /* 0x000fe40000000f00 */
[----:B------:R-:W-:Y:S02]  /*5590*/  MOV R6, 0x55b0 ;  /* 0x000055b000067802 */ /* 0x000fe40000000f00 */
[----:B-----5:R-:W-:Y:S05]  /*55a0*/  CALL.REL.NOINC `($__internal_64_$__cuda_sm70_shflsync_bfly_p) ;  /* 0x00000e4000007944 */ /* 0x020fea0003c00000 */
[----:B-1----:R-:W-:Y:S05]  /*55b0*/  BRA `(.L_x_29200) ;  /* 0xffffdb2000007947 */ /* 0x002fea000383ffff */
.L_x_29177:
[----:B------:R-:W-:Y:S01]  /*55c0*/  HFMA2.MMA R4, -RZ, RZ, 0, 1.1920928955078125e-07 ;  /* 0x00000002ff047435 */ /* 0x000fe200000001ff */
[----:B------:R-:W-:Y:S02]  /*55d0*/  MOV R232, R3 ;  /* 0x0000000300e87202 */ /* 0x000fe40000000f00 */
[----:B------:R-:W-:-:S02]  /*55e0*/  MOV R233, 0x1f ;  /* 0x0000001f00e97802 */ /* 0x000fc40000000f00 */
[----:B------:R-:W-:Y:S02]  /*55f0*/  MOV R7, 0xffffffff ;  /* 0xffffffff00077802 */ /* 0x000fe40000000f00 */
[----:B------:R-:W-:Y:S02]  /*5600*/  MOV R6, 0x5620 ;  /* 0x0000562000067802 */ /* 0x000fe40000000f00 */
[----:B-----5:R-:W-:Y:S05]  /*5610*/  CALL.REL.NOINC `($__internal_64_$__cuda_sm70_shflsync_bfly_p) ;  /* 0x00000dd000007944 */ /* 0x020fea0003c00000 */
[----:B-1----:R-:W-:Y:S01]  /*5620*/  FADD.FTZ R3, R3, R4 ;  /* 0x0000000403037221 */ /* 0x002fe20000010000 */
[----:B------:R-:W-:Y:S01]  /*5630*/  HFMA2.MMA R4, -RZ, RZ, 0, 2.384185791015625e-07 ;  /* 0x00000004ff047435 */ /* 0x000fe200000001ff */
[----:B------:R-:W-:Y:S02]  /*5640*/  MOV R233, 0x1f ;  /* 0x0000001f00e97802 */ /* 0x000fe40000000f00 */
[----:B------:R-:W-:Y:S02]  /*5650*/  MOV R7, 0xffffffff ;  /* 0xffffffff00077802 */ /* 0x000fe40000000f00 */
[----:B------:R-:W-:Y:S02]  /*5660*/  MOV R232, R3 ;  /* 0x0000000300e87202 */ /* 0x000fe40000000f00 */
[----:B------:R-:W-:-:S02]  /*5670*/  MOV R6, 0x5690 ;  /* 0x0000569000067802 */ /* 0x000fc40000000f00 */
[----:B------:R-:W-:Y:S05]  /*5680*/  CALL.REL.NOINC `($__internal_64_$__cuda_sm70_shflsync_bfly_p) ;  /* 0x00000d6000007944 */ /* 0x000fea0003c00000 */
[----:B-1----:R-:W-:Y:S01]  /*5690*/  FADD.FTZ R3, R3, R4 ;  /* 0x0000000403037221 */ /* 0x002fe20000010000 */
[----:B------:R-:W-:Y:S01]  /*56a0*/  HFMA2.MMA R4, -RZ, RZ, 0, 4.76837158203125e-07 ;  /* 0x00000008ff047435 */ /* 0x000fe200000001ff */
[----:B------:R-:W-:-:S02]  /*56b0*/  MOV R233, 0x1f ;  /* 0x0000001f00e97802 */ /* 0x000fc40000000f00 */
[----:B------:R-:W-:Y:S02]  /*56c0*/  MOV R7, 0xffffffff ;  /* 0xffffffff00077802 */ /* 0x000fe40000000f00 */
[----:B------:R-:W-:Y:S02]  /*56d0*/  MOV R232, R3 ;  /* 0x0000000300e87202 */ /* 0x000fe40000000f00 */
[----:B------:R-:W-:Y:S02]  /*56e0*/  MOV R6, 0x5700 ;  /* 0x0000570000067802 */ /* 0x000fe40000000f00 */
[----:B------:R-:W-:Y:S05]  /*56f0*/  CALL.REL.NOINC `($__internal_64_$__cuda_sm70_shflsync_bfly_p) ;  /* 0x00000cf000007944 */ /* 0x000fea0003c00000 */
[----:B-1----:R-:W-:Y:S01]  /*5700*/  FADD.FTZ R3, R3, R4 ;  /* 0x0000000403037221 */ /* 0x002fe20000010000 */
[----:B------:R-:W-:Y:S01]  /*5710*/  HFMA2.MMA R4, -RZ, RZ, 0, 9.5367431640625e-07 ;  /* 0x00000010ff047435 */ /* 0x000fe200000001ff */
[----:B------:R-:W-:Y:S02]  /*5720*/  MOV R233, 0x1f ;  /* 0x0000001f00e97802 */ /* 0x000fe40000000f00 */
[----:B------:R-:W-:Y:S02]  /*5730*/  MOV R7, 0xffffffff ;  /* 0xffffffff00077802 */ /* 0x000fe40000000f00 */
[----:B------:R-:W-:-:S02]  /*5740*/  MOV R232, R3 ;  /* 0x0000000300e87202 */ /* 0x000fc40000000f00 */
[----:B------:R-:W-:Y:S02]  /*5750*/  MOV R6, 0x5770 ;  /* 0x0000577000067802 */ /* 0x000fe40000000f00 */
[----:B------:R-:W-:Y:S05]  /*5760*/  CALL.REL.NOINC `($__internal_64_$__cuda_sm70_shflsync_bfly_p) ;  /* 0x00000c8000007944 */ /* 0x000fea0003c00000 */
        /* <DEDUP_REMOVED lines=174> */
[----:B------:R-:W-:Y:S05]  /*6250*/  CALL.REL.NOINC `($__internal_64_$__cuda_sm70_shflsync_bfly_p) ;  /* 0x0000019000007944 */ /* 0x000fea0003c00000 */
[----:B-1----:R-:W-:Y:S01]  /*6260*/  FADD.FTZ R232, R232, R4 ;  /* 0x00000004e8e87221 */ /* 0x002fe20000010000 */
[----:B------:R-:W-:Y:S01]  /*6270*/  HFMA2.MMA R4, -RZ, RZ, 0, 1.1920928955078125e-07 ;  /* 0x00000002ff047435 */ /* 0x000fe200000001ff */
[----:B------:R-:W-:Y:S02]  /*6280*/  MOV R233, 0x1f ;  /* 0x0000001f00e97802 */ /* 0x000fe40000000f00 */
[----:B------:R-:W-:Y:S02]  /*6290*/  MOV R7, 0xffffffff ;  /* 0xffffffff00077802 */ /* 0x000fe40000000f00 */
[----:B------:R-:W-:Y:S02]  /*62a0*/  MOV R6, 0x62c0 ;  /* 0x000062c000067802 */ /* 0x000fe40000000f00 */
[----:B------:R-:W-:Y:S05]  /*62b0*/  CALL.REL.NOINC `($__internal_64_$__cuda_sm70_shflsync_bfly_p) ;  /* 0x0000013000007944 */ /* 0x000fea0003c00000 */
[----:B-1----:R-:W-:Y:S01]  /*62c0*/  FADD.FTZ R232, R232, R4 ;  /* 0x00000004e8e87221 */ /* 0x002fe20000010000 */
[----:B------:R-:W-:Y:S01]  /*62d0*/  HFMA2.MMA R4, -RZ, RZ, 0, 2.384185791015625e-07 ;  /* 0x00000004ff047435 */ /* 0x000fe200000001ff */
[----:B------:R-:W-:-:S02]  /*62e0*/  MOV R233, 0x1f ;  /* 0x0000001f00e97802 */ /* 0x000fc40000000f00 */
[----:B------:R-:W-:Y:S02]  /*62f0*/  MOV R7, 0xffffffff ;  /* 0xffffffff00077802 */ /* 0x000fe40000000f00 */
[----:B------:R-:W-:Y:S02]  /*6300*/  MOV R6, 0x6320 ;  /* 0x0000632000067802 */ /* 0x000fe40000000f00 */
[----:B------:R-:W-:Y:S05]  /*6310*/  CALL.REL.NOINC `($__internal_64_$__cuda_sm70_shflsync_bfly_p) ;  /* 0x000000d000007944 */ /* 0x000fea0003c00000 */
[----:B-1----:R-:W-:Y:S01]  /*6320*/  FADD.FTZ R232, R232, R4 ;  /* 0x00000004e8e87221 */ /* 0x002fe20000010000 */
[----:B------:R-:W-:Y:S01]  /*6330*/  HFMA2.MMA R4, -RZ, RZ, 0, 4.76837158203125e-07 ;  /* 0x00000008ff047435 */ /* 0x000fe200000001ff */
[----:B------:R-:W-:Y:S02]  /*6340*/  MOV R233, 0x1f ;  /* 0x0000001f00e97802 */ /* 0x000fe40000000f00 */
[----:B------:R-:W-:Y:S02]  /*6350*/  MOV R7, 0xffffffff ;  /* 0xffffffff00077802 */ /* 0x000fe40000000f00 */
[----:B------:R-:W-:Y:S02]  /*6360*/  MOV R6, 0x6380 ;  /* 0x0000638000067802 */ /* 0x000fe40000000f00 */
[----:B------:R-:W-:Y:S05]  /*6370*/  CALL.REL.NOINC `($__internal_64_$__cuda_sm70_shflsync_bfly_p) ;  /* 0x0000007000007944 */ /* 0x000fea0003c00000 */
[----:B-1----:R-:W-:Y:S01]  /*6380*/  FADD.FTZ R232, R232, R4 ;  /* 0x00000004e8e87221 */ /* 0x002fe20000010000 */
[----:B------:R-:W-:Y:S01]  /*6390*/  HFMA2.MMA R4, -RZ, RZ, 0, 9.5367431640625e-07 ;  /* 0x00000010ff047435 */ /* 0x000fe200000001ff */
[----:B------:R-:W-:-:S02]  /*63a0*/  MOV R233, 0x1f ;  /* 0x0000001f00e97802 */ /* 0x000fc40000000f00 */
[----:B------:R-:W-:Y:S02]  /*63b0*/  MOV R7, 0xffffffff ;  /* 0xffffffff00077802 */ /* 0x000fe40000000f00 */
[----:B------:R-:W-:Y:S02]  /*63c0*/  MOV R6, 0x63e0 ;  /* 0x000063e000067802 */ /* 0x000fe40000000f00 */
[----:B------:R-:W-:Y:S05]  /*63d0*/  CALL.REL.NOINC `($__internal_64_$__cuda_sm70_shflsync_bfly_p) ;  /* 0x0000001000007944 */ /* 0x000fea0003c00000 */
[----:B-1----:R-:W-:Y:S05]  /*63e0*/  BRA `(.L_x_29201) ;  /* 0xffffd8b000007947 */ /* 0x002fea000383ffff */
        .weak           $__internal_64_$__cuda_sm70_shflsync_bfly_p
        .type           $__internal_64_$__cuda_sm70_shflsync_bfly_p,@function
        .size           $__internal_64_$__cuda_sm70_shflsync_bfly_p,(.L_x_71064 - $__internal_64_$__cuda_sm70_shflsync_bfly_p)
$__internal_64_$__cuda_sm70_shflsync_bfly_p:
[----:B------:R-:W-:Y:S04]  /*63f0*/  WARPSYNC R7 ;  /* 0x0000000700007348 */ /* 0x000fe80003800000 */
[----:B------:R0:W1:Y:S02]  /*6400*/  SHFL.BFLY PT, R4, R232, R4, R233 ;  /* 0x0c000004e8047389 */ /* 0x00006400000e00e9 */
[----:B0-----:R-:W-:-:S06]  /*6410*/  HFMA2.MMA R7, -RZ, RZ, 0, 0 ;  /* 0x00000000ff077435 */ /* 0x001fcc00000001ff */
[----:B------:R-:W-:Y:S05]  /*6420*/  RET.REL.NODEC R6 `(_ZN10layer_norm13ln_fwd_kernelINS_13Kernel_traitsIf13__nv_bfloat16fS2_fjLj2560ELj1ELj4ELj1ELj16ENS_18Kernel_traits_baseILj2560EfS2_fS2_fjLj128EEEEELb0ELb0ELb0ELb0EEEvNS_9FwdParamsE) ;  /* 0xffff9bd006007950 */ /* 0x000fea0003c3ffff */
.L_x_29202:
        /* <DEDUP_REMOVED lines=13> */
.L_x_71064:


//--------------------- .text._ZN10layer_norm13ln_fwd_kernelINS_13Kernel_traitsIf13__nv_bfloat16fS2_fjLj2560ELj1ELj4ELj1ELj16ENS_18Kernel_traits_baseILj2560EfS2_fS2_fjLj128EEEEELb0ELb0ELb0ELb1EEEvNS_9FwdParamsE --------------------------
	.section	.text._ZN10layer_norm13ln_fwd_kernelINS_13Kernel_traitsIf13__nv_bfloat16fS2_fjLj2560ELj1ELj4ELj1ELj16ENS_18Kernel_traits_baseILj2560EfS2_fS2_fjLj128EEEEELb0ELb0ELb0ELb1EEEvNS_9FwdParamsE,"ax",@progbits
	.sectioninfo	@"SHI_REGISTERS=255"
	.align	128
        .global         _ZN10layer_norm13ln_fwd_kernelINS_13Kernel_traitsIf13__nv_bfloat16fS2_fjLj2560ELj1ELj4ELj1ELj16ENS_18Kernel_traits_baseILj2560EfS2_fS2_fjLj128EEEEELb0ELb0ELb0ELb1EEEvNS_9FwdParamsE
        .type           _ZN10layer_norm13ln_fwd_kernelINS_13Kernel_traitsIf13__nv_bfloat16fS2_fjLj2560ELj1ELj4ELj1ELj16ENS_18Kernel_traits_baseILj2560EfS2_fS2_fjLj128EEEEELb0ELb0ELb0ELb1EEEvNS_9FwdParamsE,@function
        .size           _ZN10layer_norm13ln_fwd_kernelINS_13Kernel_traitsIf13__nv_bfloat16fS2_fjLj2560ELj1ELj4ELj1ELj16ENS_18Kernel_traits_baseILj2560EfS2_fS2_fjLj128EEEEELb0ELb0ELb0ELb1EEEvNS_9FwdParamsE,(.L_x_71065 - _ZN10layer_norm13ln_fwd_kernelINS_13Kernel_traitsIf13__nv_bfloat16fS2_fjLj2560ELj1ELj4ELj1ELj16ENS_18Kernel_traits_baseILj2560EfS2_fS2_fjLj128EEEEELb0ELb0ELb0ELb1EEEvNS_9FwdParamsE)
        .other          _ZN10layer_norm13ln_fwd_kernelINS_13Kernel_traitsIf13__nv_bfloat16fS2_fjLj2560ELj1ELj4ELj1ELj16ENS_18Kernel_traits_baseILj2560EfS2_fS2_fjLj128EEEEELb0ELb0ELb0ELb1EEEvNS_9FwdParamsE,@"STO_CUDA_ENTRY STV_DEFAULT"
_ZN10layer_norm13ln_fwd_kernelINS_13Kernel_traitsIf13__nv_bfloat16fS2_fjLj2560ELj1ELj4ELj1ELj16ENS_18Kernel_traits_baseILj2560EfS2_fS2_fjLj128EEEEELb0ELb0ELb0ELb1EEEvNS_9FwdParamsE:
.text._ZN10layer_norm13ln_fwd_kernelINS_13Kernel_traitsIf13__nv_bfloat16fS2_fjLj2560ELj1ELj4ELj1ELj16ENS_18Kernel_traits_baseILj2560EfS2_fS2_fjLj128EEEEELb0ELb0ELb0ELb1EEEvNS_9FwdParamsE:
        /* <DEDUP_REMOVED lines=78> */
[----:B------:R-:W3:Y:S04]  /*04e0*/  LDG.E.128 R8, [R2.64] ;  /* 0x0000000402087981 */ /* 0x000ee8000c1e1d00 */
        /* <DEDUP_REMOVED lines=19> */
[----:B--2---:R0:W-:Y:S04]  /*0620*/  STL.64 [R1], R4 ;  /* 0x0000000401007387 */ /* 0x0041e80000100a00 */
[----:B------:R0:W-:Y:S04]  /*0630*/  STL.64 [R1+0x8], R6 ;  /* 0x0000080601007387 */ /* 0x0001e80000100a00 */
[----:B---3--:R0:W-:Y:S04]  /*0640*/  STL.64 [R1+0x10], R8 ;  /* 0x0000100801007387 */ /* 0x0081e80000100a00 */
[----:B------:R0:W-:Y:S02]  /*0650*/  STL.64 [R1+0x18], R10 ;  /* 0x0000180a01007387 */ /* 0x0001e40000100a00 */
.L_x_29206:
[----:B0-----:R-:W0:Y:S01]  /*0660*/  S2R R2, SR_TID.X ;  /* 0x0000000000027919 */ /* 0x001e220000002100 */
[----:B------:R-:W-:Y:S01]  /*0670*/  ISETP.NE.U32.AND P1, PT, RZ, c[0x0][0x1c0], PT ;  /* 0x00007000ff007a0c */ /* 0x000fe20003f25070 */
[----:B------:R-:W-:Y:S01]  /*0680*/  IMAD R0, R252, c[0x0][0x168], RZ ;  /* 0x00005a00fc007a24 */ /* 0x000fe200078e02ff */
[----:B------:R-:W-:Y:S01]  /*0690*/  ISETP.NE.U32.AND P0, PT, RZ, c[0x0][0x180], PT ;  /* 0x00006000ff007a0c */ /* 0x000fe20003f05070 */
[----:B------:R-:W-:Y:S01]  /*06a0*/  HFMA2.MMA R24, -RZ, RZ, 0, 9.5367431640625e-07 ;  /* 0x00000010ff187435 */ /* 0x000fe200000001ff */
[----:B------:R-:W-:Y:S01]  /*06b0*/  ISETP.NE.AND.EX P1, PT, RZ, c[0x0][0x1c4], PT, P1 ;  /* 0x00007100ff007a0c */ /* 0x000fe20003f25310 */
[----:B-----5:R1:W-:Y:S01]  /*06c0*/  STL [R1+0x20], R100 ;  /* 0x0000206401007387 */ /* 0x0203e20000100800 */
[----:B------:R-:W-:-:S02]  /*06d0*/  SHF.R.S32.HI R3, RZ, 0x1f, R0 ;  /* 0x0000001fff037819 */ /* 0x000fc40000011400 */
[----:B------:R-:W-:Y:S02]  /*06e0*/  ISETP.NE.AND.EX P0, PT, RZ, c[0x0][0x184], PT, P0 ;  /* 0x00006100ff007a0c */ /* 0x000fe40003f05300 */
[----:B------:R-:W-:-:S07]  /*06f0*/  LEA.HI R0, R3, R0, RZ, 0x3 ;  /* 0x0000000003007211 */ /* 0x000fce00078f18ff */
[----:B------:R-:W-:Y:S02]  /*0700*/  @P1 MOV R5, 0x2 ;  /* 0x0000000200051802 */ /* 0x000fe40000000f00 */
[----:B0-----:R-:W-:-:S04]  /*0710*/  LOP3.LUT R4, R2, 0x1f, RZ, 0xc0, !PT ;  /* 0x0000001f02047812 */ /* 0x001fc800078ec0ff */
[----:B------:R-:W-:Y:S01]  /*0720*/  LEA.HI.SX32 R0, R0, R4, 0x1d ;  /* 0x0000000400007211 */ /* 0x000fe200078feaff */
[----:B------:R-:W-:-:S04]  /*0730*/  @P1 IMAD.WIDE R4, R252, R5, c[0x0][0x1c0] ;  /* 0x00007000fc041625 */ /* 0x000fc800078e0205 */
[C---:B------:R-:W-:Y:S02]  /*0740*/  IMAD.WIDE.U32 R6, R0.reuse, R24, c[0x0][0x170] ;  /* 0x00005c0000067625 */ /* 0x040fe400078e0018 */
[----:B------:R-:W2:Y:S01]  /*0750*/  @P1 LDG.E.U16 R4, [R4.64] ;  /* 0x0000000404041981 */ /* 0x000ea2000c1e1500 */
[----:B------:R-:W-:-:S03]  /*0760*/  @P0 LEA R8, P2, R0, c[0x0][0x180], 0x5 ;  /* 0x0000600000080a11 */ /* 0x000fc600078428ff */
[----:B------:R-:W3:Y:S01]  /*0770*/  LDG.E.128 R92, [R6.64] ;  /* 0x00000004065c7981 */ /* 0x000ee2000c1e1d00 */
[----:B------:R-:W-:-:S05]  /*0780*/  @P0 LEA.HI.X R9, R0, c[0x0][0x184], RZ, 0x5, P2 ;  /* 0x0000610000090a11 */ /* 0x000fca00010f2cff */
[----:B------:R0:W4:Y:S04]  /*0790*/  @P0 LDG.E.128 R12, [R8.64] ;  /* 0x00000004080c0981 */ /* 0x000128000c1e1d00 */
[----:B------:R0:W4:Y:S01]  /*07a0*/  @P0 LDG.E.128 R16, [R8.64+0x10] ;  /* 0x0000100408100981 */ /* 0x000122000c1e1d00 */
[----:B------:R-:W-:Y:S02]  /*07b0*/  ISETP.NE.U32.AND P2, PT, RZ, c[0x0][0x180], PT ;  /* 0x00006000ff007a0c */ /* 0x000fe40003f45070 */
[----:B------:R-:W-:Y:S01]  /*07c0*/  MOV R2, 0x3f800000 ;  /* 0x3f80000000027802 */ /* 0x000fe20000000f00 */
[----:B-1----:R-:W-:Y:S01]  /*07d0*/  HFMA2.MMA R100, -RZ, RZ, 0, 1.9073486328125e-06 ;  /* 0x00000020ff647435 */ /* 0x002fe200000001ff */
[----:B0-----:R-:W-:Y:S02]  /*07e0*/  IADD3 R8, R0, 0x20, RZ ;  /* 0x0000002000087810 */ /* 0x001fe40007ffe0ff */
[----:B--2---:R-:W-:-:S02]  /*07f0*/  @P1 PRMT R2, RZ, 0x5410, R4 ;  /* 0x00005410ff021816 */ /* 0x004fc40000000004 */
[----:B------:R-:W-:Y:S02]  /*0800*/  ISETP.NE.AND.EX P1, PT, RZ, c[0x0][0x184], PT, P2 ;  /* 0x00006100ff007a0c */ /* 0x000fe40003f25320 */
[--C-:B---3--:R-:W-:Y:S02]  /*0810*/  PRMT R5, RZ, 0x5410, R93.reuse ;  /* 0x00005410ff057816 */ /* 0x108fe4000000005d */
[----:B------:R-:W-:Y:S02]  /*0820*/  PRMT R99, RZ, 0x7610, R93 ;  /* 0x00007610ff637816 */ /* 0x000fe4000000005d */
[----:B------:R-:W-:Y:S01]  /*0830*/  PRMT R9, RZ, 0x5410, R95 ;  /* 0x00005410ff097816 */ /* 0x000fe2000000005f */
[-C--:B------:R-:W-:Y:S01]  /*0840*/  FMUL.FTZ R98, R5, R2.reuse ;  /* 0x0000000205627220 */ /* 0x080fe20000410000 */
[--C-:B------:R-:W-:Y:S01]  /*0850*/  PRMT R3, RZ, 0x5410, R92.reuse ;  /* 0x00005410ff037816 */ /* 0x100fe2000000005c */
[----:B------:R-:W-:Y:S01]  /*0860*/  FMUL.FTZ R99, R99, R2 ;  /* 0x0000000263637220 */ /* 0x000fe20000410000 */
[----:B------:R-:W-:Y:S01]  /*0870*/  PRMT R97, RZ, 0x7610, R92 ;  /* 0x00007610ff617816 */ /* 0x000fe2000000005c */
[----:B------:R-:W-:Y:S01]  /*0880*/  IMAD.WIDE.U32 R4, R8, R24, c[0x0][0x170] ;  /* 0x00005c0008047625 */ /* 0x000fe200078e0018 */
[----:B------:R-:W-:-:S02]  /*0890*/  PRMT R7, RZ, 0x5410, R94 ;  /* 0x00005410ff077816 */ /* 0x000fc4000000005e */
[----:B------:R-:W-:Y:S01]  /*08a0*/  PRMT R93, RZ, 0x7610, R94 ;  /* 0x00007610ff5d7816 */ /* 0x000fe2000000005e */
[-C--:B------:R-:W-:Y:S01]  /*08b0*/  FMUL.FTZ R96, R3, R2.reuse ;  /* 0x0000000203607220 */ /* 0x080fe20000410000 */
[----:B------:R-:W-:Y:S01]  /*08c0*/  PRMT R95, RZ, 0x7610, R95 ;  /* 0x00007610ff5f7816 */ /* 0x000fe2000000005f */
[-C--:B------:R-:W-:Y:S01]  /*08d0*/  FMUL.FTZ R97, R97, R2.reuse ;  /* 0x0000000261617220 */ /* 0x080fe20000410000 */
[C---:B------:R-:W-:Y:S01]  /*08e0*/  LEA R10, P2, R0.reuse, c[0x0][0x188], 0x5 ;  /* 0x00006200000a7a11 */ /* 0x040fe200078428ff */
[-C--:B------:R-:W-:Y:S02]  /*08f0*/  FMUL.FTZ R92, R7, R2.reuse ;  /* 0x00000002075c7220 */ /* 0x080fe40000410000 */
[-C--:B------:R-:W-:Y:S01]  /*0900*/  FMUL.FTZ R93, R93, R2.reuse ;  /* 0x000000025d5d7220 */ /* 0x080fe20000410000 */
[----:B------:R-:W-:Y:S01]  /*0910*/  LEA.HI.X R11, R0, c[0x0][0x18c], RZ, 0x5, P2 ;  /* 0x00006300000b7a11 */ /* 0x000fe200010f2cff */
[-C--:B------:R-:W-:Y:S02]  /*0920*/  FMUL.FTZ R94, R9, R2.reuse ;  /* 0x00000002095e7220 */ /* 0x080fe40000410000 */
[----:B------:R-:W-:-:S02]  /*0930*/  FMUL.FTZ R95, R95, R2 ;  /* 0x000000025f5f7220 */ /* 0x000fc40000410000 */
[----:B----4-:R-:W-:Y:S02]  /*0940*/  @P1 FADD.FTZ R96, R12, R96 ;  /* 0x000000600c601221 */ /* 0x010fe40000010000 */
[----:B------:R-:W-:Y:S02]  /*0950*/  @P1 FADD.FTZ R97, R13, R97 ;  /* 0x000000610d611221 */ /* 0x000fe40000010000 */
[----:B------:R-:W-:Y:S02]  /*0960*/  @P1 FADD.FTZ R98, R14, R98 ;  /* 0x000000620e621221 */ /* 0x000fe40000010000 */
[----:B------:R-:W-:Y:S02]  /*0970*/  @P1 FADD.FTZ R99, R15, R99 ;  /* 0x000000630f631221 */ /* 0x000fe40000010000 */
[----:B------:R-:W-:Y:S02]  /*0980*/  @P1 FADD.FTZ R92, R16, R92 ;  /* 0x0000005c105c1221 */ /* 0x000fe40000010000 */
[----:B------:R-:W-:Y:S01]  /*0990*/  @P1 FADD.FTZ R93, R17, R93 ;  /* 0x0000005d115d1221 */ /* 0x000fe20000010000 */
[----:B------:R-:W-:Y:S01]  /*09a0*/  STG.E.128 [R10.64], R96 ;  /* 0x000000600a007986 */ /* 0x000fe2000c101d04 */
[----:B------:R-:W-:-:S02]  /*09b0*/  @P1 FADD.FTZ R94, R18, R94 ;  /* 0x0000005e125e1221 */ /* 0x000fc40000010000 */
[----:B------:R-:W-:-:S05]  /*09c0*/  @P1 FADD.FTZ R95, R19, R95 ;  /* 0x0000005f135f1221 */ /* 0x000fca0000010000 */
[----:B------:R0:W-:Y:S04]  /*09d0*/  STG.E.128 [R10.64+0x10], R92 ;  /* 0x0000105c0a007986 */ /* 0x0001e8000c101d04 */
[----:B------:R-:W2:Y:S01]  /*09e0*/  LDG.E.128 R84, [R4.64] ;  /* 0x0000000404547981 */ /* 0x000ea2000c1e1d00 */
[----:B------:R-:W-:Y:S01]  /*09f0*/  MOV R32, R12 ;  /* 0x0000000c00207202 */ /* 0x000fe20000000f00 */
[----:B------:R-:W-:Y:S01]  /*0a00*/  @P0 IMAD.WIDE.U32 R6, R8, R100, c[0x0][0x180] ;  /* 0x0000600008060625 */ /* 0x000fe200078e0064 */
[----:B------:R-:W-:Y:S02]  /*0a10*/  MOV R33, R13 ;  /* 0x0000000d00217202 */ /* 0x000fe40000000f00 */
[----:B------:R-:W-:Y:S02]  /*0a20*/  MOV R34, R14 ;  /* 0x0000000e00227202 */ /* 0x000fe40000000f00 */
[----:B------:R-:W-:-:S02]  /*0a30*/  MOV R35, R15 ;  /* 0x0000000f00237202 */ /* 0x000fc40000000f00 */
[----:B------:R-:W-:Y:S02]  /*0a40*/  MOV R28, R16 ;  /* 0x00000010001c7202 */ /* 0x000fe40000000f00 */
[----:B------:R-:W-:Y:S02]  /*0a50*/  MOV R29, R17 ;  /* 0x00000011001d7202 */ /* 0x000fe40000000f00 */
[----:B------:R-:W-:Y:S01]  /*0a60*/  MOV R30, R18 ;  /* 0x00000012001e7202 */ /* 0x000fe20000000f00 */
[----:B------:R1:W3:Y:S01]  /*0a70*/  @P0 LDG.E.128 R32, [R6.64] ;  /* 0x0000000406200981 */ /* 0x0002e2000c1e1d00 */
[----:B------:R-:W-:-:S06]  /*0a80*/  MOV R31, R19 ;  /* 0x00000013001f7202 */ /* 0x000fcc0000000f00 */
[----:B------:R1:W4:Y:S01]  /*0a90*/  @P0 LDG.E.128 R28, [R6.64+0x10] ;  /* 0x00001004061c0981 */ /* 0x000322000c1e1d00 */
[----:B------:R-:W-:Y:S01]  /*0aa0*/  IADD3 R20, R0, 0x40, RZ ;  /* 0x0000004000147810 */ /* 0x000fe20007ffe0ff */
[----:B------:R-:W-:Y:S01]  /*0ab0*/  IMAD.WIDE.U32 R8, R8, R100, c[0x0][0x188] ;  /* 0x0000620008087625 */ /* 0x000fe200078e0064 */
[--C-:B--2---:R-:W-:Y:S02]  /*0ac0*/  PRMT R5, RZ, 0x5410, R85.reuse ;  /* 0x00005410ff057816 */ /* 0x104fe40000000055 */
[----:B------:R-:W-:Y:S02]  /*0ad0*/  PRMT R91, RZ, 0x7610, R85 ;  /* 0x00007610ff5b7816 */ /* 0x000fe40000000055 */
[----:B0-----:R-:W-:Y:S02]  /*0ae0*/  PRMT R11, RZ, 0x5410, R87 ;  /* 0x00005410ff0b7816 */ /* 0x001fe40000000057 */
[--C-:B------:R-:W-:Y:S02]  /*0af0*/  PRMT R3, RZ, 0x5410, R84.reuse ;  /* 0x00005410ff037816 */ /* 0x100fe40000000054 */
[----:B------:R-:W-:-:S02]  /*0b00*/  PRMT R89, RZ, 0x7610, R84 ;  /* 0x00007610ff597816 */ /* 0x000fc40000000054 */
[--C-:B-1----:R-:W-:Y:S02]  /*0b10*/  PRMT R7, RZ, 0x5410, R86.reuse ;  /* 0x00005410ff077816 */ /* 0x102fe40000000056 */
[----:B------:R-:W-:Y:S02]  /*0b20*/  PRMT R85, RZ, 0x7610, R86 ;  /* 0x00007610ff557816 */ /* 0x000fe40000000056 */
        /* <DEDUP_REMOVED lines=16> */
[----:B------:R-:W-:-:S02]  /*0c30*/  @P1 FADD.FTZ R87, R31, R87 ;  /* 0x000000571f571221 */ /* 0x000fc40000010000 */
        /* <DEDUP_REMOVED lines=16> */
[----:B0-----:R-:W-:Y:S01]  /*0d40*/  IMAD.WIDE.U32 R8, R20, R100, c[0x0][0x188] ;  /* 0x0000620014087625 */ /* 0x001fe200078e0064 */
[----:B--2---:R-:W-:Y:S02]  /*0d50*/  PRMT R11, RZ, 0x5410, R5 ;  /* 0x00005410ff0b7816 */ /* 0x004fe40000000005 */
[----:B------:R-:W-:Y:S02]  /*0d60*/  PRMT R23, RZ, 0x5410, R7 ;  /* 0x00005410ff177816 */ /* 0x000fe40000000007 */
[--C-:B------:R-:W-:Y:S02]  /*0d70*/  PRMT R3, RZ, 0x5410, R4.reuse ;  /* 0x00005410ff037816 */ /* 0x100fe40000000004 */
[----:B------:R-:W-:-:S02]  /*0d80*/  PRMT R81, RZ, 0x7610, R4 ;  /* 0x00007610ff517816 */ /* 0x000fc40000000004 */
[----:B------:R-:W-:Y:S02]  /*0d90*/  PRMT R5, RZ, 0x7610, R5 ;  /* 0x00007610ff057816 */ /* 0x000fe40000000005 */
[--C-:B------:R-:W-:Y:S02]  /*0da0*/  PRMT R21, RZ, 0x5410, R6.reuse ;  /* 0x00005410ff157816 */ /* 0x100fe40000000006 */
[----:B------:R-:W-:Y:S02]  /*0db0*/  PRMT R77, RZ, 0x7610, R6 ;  /* 0x00007610ff4d7816 */ /* 0x000fe40000000006 */
        /* <DEDUP_REMOVED lines=121> */
[--C-:B-1----:R-:W-:Y:S02]  /*1550*/  PRMT R21, RZ, 0x5410, R6.reuse ;  /* 0x00005410ff157816 */ /* 0x102fe40000000006 */
        /* <DEDUP_REMOVED lines=35> */
[----:B--2---:R-:W-:Y:S02]  /*1790*/  PRMT R21, RZ, 0x5410, R5 ;  /* 0x00005410ff157816 */ /* 0x004fe40000000005 */
[----:B------:R-:W-:Y:S02]  /*17a0*/  PRMT R25, RZ, 0x5410, R7 ;  /* 0x00005410ff197816 */ /* 0x000fe40000000007 */
[--C-:B0-----:R-:W-:Y:S02]  /*17b0*/  PRMT R9, RZ, 0x5410, R4.reuse ;  /* 0x00005410ff097816 */ /* 0x101fe40000000004 */
        /* <DEDUP_REMOVED lines=23> */
[----:B------:R-:W-:Y:S04]  /*1930*/  STG.E.128 [R10.64+0x10], R44 ;  /* 0x0000102c0a007986 */ /* 0x000fe8000c101d04 */
[----:B------:R-:W2:Y:S01]  /*1940*/  LDG.E.128 R4, [R4.64] ;  /* 0x0000000404047981 */ /* 0x000ea2000c1e1d00 */
[----:B------:R-:W-:Y:S01]  /*1950*/  @P0 IMAD.WIDE.U32 R8, R3, R100, c[0x0][0x180] ;  /* 0x0000600003080625 */ /* 0x000fe200078e0064 */
[----:B------:R-:W-:-:S02]  /*1960*/  @P0 MOV R12, R32 ;  /* 0x00000020000c0202 */ /* 0x000fc40000000f00 */
[----:B------:R-:W-:Y:S02]  /*1970*/  @P0 MOV R13, R33 ;  /* 0x00000021000d0202 */ /* 0x000fe40000000f00 */
[----:B------:R-:W-:Y:S02]  /*1980*/  @P0 MOV R14, R34 ;  /* 0x00000022000e0202 */ /* 0x000fe40000000f00 */
[----:B------:R-:W-:Y:S02]  /*1990*/  @P0 MOV R15, R35 ;  /* 0x00000023000f0202 */ /* 0x000fe40000000f00 */
[----:B------:R-:W-:Y:S01]  /*19a0*/  @P0 MOV R16, R28 ;  /* 0x0000001c00100202 */ /* 0x000fe20000000f00 */
[----:B------:R-:W3:Y:S01]  /*19b0*/  @P0 LDG.E.128 R32, [R8.64] ;  /* 0x0000000408200981 */ /* 0x000ee2000c1e1d00 */
[----:B------:R-:W-:Y:S02]  /*19c0*/  @P0 MOV R17, R29 ;  /* 0x0000001d00110202 */ /* 0x000fe40000000f00 */
[----:B------:R-:W-:-:S02]  /*19d0*/  @P0 MOV R18, R30 ;  /* 0x0000001e00120202 */ /* 0x000fc40000000f00 */
[----:B------:R-:W-:Y:S02]  /*19e0*/  @P0 MOV R19, R31 ;  /* 0x0000001f00130202 */ /* 0x000fe40000000f00 */
[----:B------:R-:W4:Y:S01]  /*19f0*/  @P0 LDG.E.128 R28, [R8.64+0x10] ;  /* 0x00001004081c0981 */ /* 0x000f22000c1e1d00 */
[----:B--2---:R-:W-:Y:S02]  /*1a00*/  PRMT R36, RZ, 0x5410, R6 ;  /* 0x00005410ff247816 */ /* 0x004fe40000000006 */
[----:B------:R-:W-:Y:S02]  /*1a10*/  PRMT R38, RZ, 0x5410, R7 ;  /* 0x00005410ff267816 */ /* 0x000fe40000000007 */
[--C-:B------:R-:W-:Y:S02]  /*1a20*/  PRMT R40, RZ, 0x5410, R4.reuse ;  /* 0x00005410ff287816 */ /* 0x100fe40000000004 */
[----:B------:R-:W-:Y:S02]  /*1a30*/  PRMT R41, RZ, 0x7610, R4 ;  /* 0x00007610ff297816 */ /* 0x000fe40000000004 */
[----:B------:R-:W-:-:S02]  /*1a40*/  PRMT R42, RZ, 0x5410, R5 ;  /* 0x00005410ff2a7816 */ /* 0x000fc40000000005 */
[----:B------:R-:W-:Y:S02]  /*1a50*/  PRMT R43, RZ, 0x7610, R5 ;  /* 0x00007610ff2b7816 */ /* 0x000fe40000000005 */
        /* <DEDUP_REMOVED lines=10> */
[----:B------:R-:W-:Y:S01]  /*1b00*/  IMAD.WIDE.U32 R4, R3, R100, c[0x0][0x188] ;  /* 0x0000620003047625 */ /* 0x000fe200078e0064 */
[----:B------:R-:W-:-:S03]  /*1b10*/  IADD3 R3, R0, 0x100, RZ ;  /* 0x0000010000037810 */ /* 0x000fc60007ffe0ff */
        /* <DEDUP_REMOVED lines=9> */
[----:B------:R0:W-:Y:S01]  /*1bb0*/  STG.E.128 [R4.64+0x10], R36 ;  /* 0x0000102404007986 */ /* 0x0001e2000c101d04 */
[----:B------:R-:W-:Y:S01]  /*1bc0*/  @P0 IMAD.WIDE.U32 R8, R3, R100, c[0x0][0x180] ;  /* 0x0000600003080625 */ /* 0x000fe200078e0064 */
[----:B------:R-:W-:-:S03]  /*1bd0*/  @P0 MOV R12, R32 ;  /* 0x00000020000c0202 */ /* 0x000fc60000000f00 */
[----:B0-----:R-:W-:-:S06]  /*1be0*/  IMAD.WIDE.U32 R4, R3, R24, c[0x0][0x170] ;  /* 0x00005c0003047625 */ /* 0x001fcc00078e0018 */
[----:B------:R-:W2:Y:S01]  /*1bf0*/  LDG.E.128 R4, [R4.64] ;  /* 0x0000000404047981 */ /* 0x000ea2000c1e1d00 */
        /* <DEDUP_REMOVED lines=9> */
[--C-:B--2---:R-:W-:Y:S02]  /*1c90*/  PRMT R10, RZ, 0x5410, R4.reuse ;  /* 0x00005410ff0a7816 */ /* 0x104fe40000000004 */
[----:B------:R-:W-:Y:S02]  /*1ca0*/  PRMT R11, RZ, 0x7610, R4 ;  /* 0x00007610ff0b7816 */ /* 0x000fe40000000004 */
[--C-:B0-----:R-:W-:Y:S02]  /*1cb0*/  PRMT R8, RZ, 0x5410, R5.reuse ;  /* 0x00005410ff087816 */ /* 0x101fe40000000005 */
[----:B------:R-:W-:Y:S02]  /*1cc0*/  PRMT R9, RZ, 0x7610, R5 ;  /* 0x00007610ff097816 */ /* 0x000fe40000000005 */
[----:B------:R-:W-:-:S02]  /*1cd0*/  PRMT R5, RZ, 0x5410, R6 ;  /* 0x00005410ff057816 */ /* 0x000fc40000000006 */
[--C-:B------:R-:W-:Y:S02]  /*1ce0*/  PRMT R4, RZ, 0x5410, R7.reuse ;  /* 0x00005410ff047816 */ /* 0x100fe40000000007 */
[----:B------:R-:W-:Y:S02]  /*1cf0*/  PRMT R6, RZ, 0x7610, R6 ;  /* 0x00007610ff067816 */ /* 0x000fe40000000006 */
[----:B------:R-:W-:Y:S01]  /*1d00*/  PRMT R7, RZ, 0x7610, R7 ;  /* 0x00007610ff077816 */ /* 0x000fe20000000007 */
[-C--:B------:R-:W-:Y:S01]  /*1d10*/  FMUL.FTZ R24, R10, R2.reuse ;  /* 0x000000020a187220 */ /* 0x080fe20000410000 */
[----:B------:R-:W-:Y:S01]  /*1d20*/  HFMA2.MMA R10, -RZ, RZ, 0, 9.5367431640625e-07 ;  /* 0x00000010ff0a7435 */ /* 0x000fe200000001ff */
        /* <DEDUP_REMOVED lines=15> */
[----:B------:R-:W-:Y:S01]  /*1e20*/  IMAD.WIDE.U32 R4, R3, R100, c[0x0][0x188] ;  /* 0x0000620003047625 */ /* 0x000fe200078e0064 */
[----:B------:R-:W-:-:S04]  /*1e30*/  IADD3 R3, R0, 0x120, RZ ;  /* 0x0000012000037810 */ /* 0x000fc80007ffe0ff */
[----:B------:R-:W-:Y:S04]  /*1e40*/  STG.E.128 [R4.64], R24 ;  /* 0x0000001804007986 */ /* 0x000fe8000c101d04 */
[----:B------:R0:W-:Y:S01]  /*1e50*/  STG.E.128 [R4.64+0x10], R20 ;  /* 0x0000101404007986 */ /* 0x0001e2000c101d04 */
[----:B------:R-:W-:Y:S01]  /*1e60*/  @P0 MOV R16, R28 ;  /* 0x0000001c00100202 */ /* 0x000fe20000000f00 */
[C---:B------:R-:W-:Y:S01]  /*1e70*/  @P0 IMAD.WIDE.U32 R8, R3.reuse, R100, c[0x0][0x180] ;  /* 0x0000600003080625 */ /* 0x040fe200078e0064 */
[----:B------:R-:W-:Y:S02]  /*1e80*/  @P0 MOV R17, R29 ;  /* 0x0000001d00110202 */ /* 0x000fe40000000f00 */
[----:B------:R-:W-:Y:S01]  /*1e90*/  @P0 MOV R18, R30 ;  /* 0x0000001e00120202 */ /* 0x000fe20000000f00 */
[----:B0-----:R-:W-:-:S06]  /*1ea0*/  IMAD.WIDE.U32 R4, R3, R10, c[0x0][0x170] ;  /* 0x00005c0003047625 */ /* 0x001fcc00078e000a */
[----:B------:R-:W2:Y:S01]  /*1eb0*/  LDG.E.128 R4, [R4.64] ;  /* 0x0000000404047981 */ /* 0x000ea2000c1e1d00 */
[----:B------:R-:W-:-:S06]  /*1ec0*/  @P0 MOV R19, R31 ;  /* 0x0000001f00130202 */ /* 0x000fcc0000000f00 */
[----:B------:R0:W3:Y:S01]  /*1ed0*/  @P0 LDG.E.128 R16, [R8.64+0x10] ;  /* 0x0000100408100981 */ /* 0x0000e2000c1e1d00 */
[----:B------:R-:W-:Y:S02]  /*1ee0*/  @P0 MOV R12, R32 ;  /* 0x00000020000c0202 */ /* 0x000fe40000000f00 */
[----:B------:R-:W-:Y:S02]  /*1ef0*/  @P0 MOV R13, R33 ;  /* 0x00000021000d0202 */ /* 0x000fe40000000f00 */
[----:B------:R-:W-:Y:S02]  /*1f00*/  @P0 MOV R14, R34 ;  /* 0x00000022000e0202 */ /* 0x000fe40000000f00 */
[----:B------:R-:W-:-:S06]  /*1f10*/  @P0 MOV R15, R35 ;  /* 0x00000023000f0202 */ /* 0x000fcc0000000f00 */
[----:B------:R0:W4:Y:S01]  /*1f20*/  @P0 LDG.E.128 R12, [R8.64] ;  /* 0x00000004080c0981 */ /* 0x000122000c1e1d00 */
[--C-:B--2---:R-:W-:Y:S02]  /*1f30*/  PRMT R10, RZ, 0x5410, R7.reuse ;  /* 0x00005410ff0a7816 */ /* 0x104fe40000000007 */
[----:B------:R-:W-:Y:S02]  /*1f40*/  PRMT R7, RZ, 0x7610, R7 ;  /* 0x00007610ff077816 */ /* 0x000fe40000000007 */
[--C-:B------:R-:W-:Y:S02]  /*1f50*/  PRMT R11, RZ, 0x5410, R5.reuse ;  /* 0x00005410ff0b7816 */ /* 0x100fe40000000005 */
[--C-:B0-----:R-:W-:Y:S02]  /*1f60*/  PRMT R9, RZ, 0x5410, R4.reuse ;  /* 0x00005410ff097816 */ /* 0x101fe40000000004 */
[----:B------:R-:W-:Y:S02]  /*1f70*/  PRMT R8, RZ, 0x7610, R4 ;  /* 0x00007610ff087816 */ /* 0x000fe40000000004 */
[----:B------:R-:W-:-:S02]  /*1f80*/  PRMT R4, RZ, 0x7610, R5 ;  /* 0x00007610ff047816 */ /* 0x000fc40000000005 */
[--C-:B------:R-:W-:Y:S02]  /*1f90*/  PRMT R5, RZ, 0x5410, R6.reuse ;  /* 0x00005410ff057816 */ /* 0x100fe40000000006 */
[----:B------:R-:W-:Y:S02]  /*1fa0*/  PRMT R100, RZ, 0x7610, R6 ;  /* 0x00007610ff647816 */ /* 0x000fe40000000006 */
[----:B------:R-:W-:Y:S01]  /*1fb0*/  MOV R6, R11 ;  /* 0x0000000b00067202 */ /* 0x000fe20000000f00 */
[----:B------:R-:W-:Y:S01]  /*1fc0*/  FMUL.FTZ R11, R7, R2 ;  /* 0x00000002070b7220 */ /* 0x000fe20000410000 */
[----:B------:R-:W-:Y:S01]  /*1fd0*/  MOV R7, R4 ;  /* 0x0000000400077202 */ /* 0x000fe20000000f00 */
[-C--:B------:R-:W-:Y:S01]  /*1fe0*/  FMUL.FTZ R4, R9, R2.reuse ;  /* 0x0000000209047220 */ /* 0x080fe20000410000 */
[----:B------:R-:W-:Y:S01]  /*1ff0*/  MOV R9, R5 ;  /* 0x0000000500097202 */ /* 0x000fe20000000f00 */
[----:B------:R-:W-:Y:S01]  /*2000*/  FMUL.FTZ R5, R8, R2 ;  /* 0x0000000208057220 */ /* 0x000fe20000410000 */
[----:B---3--:R-:W-:-:S03]  /*2010*/  @P0 MOV R28, R16 ;  /* 0x00000010001c0202 */ /* 0x008fc60000000f00 */
[-C--:B------:R-:W-:Y:S01]  /*2020*/  FMUL.FTZ R8, R9, R2.reuse ;  /* 0x0000000209087220 */ /* 0x080fe20000410000 */
[----:B------:R-:W-:Y:S01]  /*2030*/  @P0 MOV R29, R17 ;  /* 0x00000011001d0202 */ /* 0x000fe20000000f00 */
[----:B------:R-:W-:Y:S02]  /*2040*/  FMUL.FTZ R9, R100, R2 ;  /* 0x0000000264097220 */ /* 0x000fe40000410000 */
[----:B------:R-:W-:Y:S01]  /*2050*/  @P1 FADD.FTZ R8, R8, R28 ;  /* 0x0000001c08081221 */ /* 0x000fe20000010000 */
[----:B------:R0:W5:Y:S01]  /*2060*/  LDL.LU R100, [R1+0x20] ;  /* 0x0000200001647983 */ /* 0x0001620000300800 */
[----:B------:R-:W-:Y:S02]  /*2070*/  FADD.FTZ R28, RZ, R96 ;  /* 0x00000060ff1c7221 */ /* 0x000fe40000010000 */
[----:B------:R-:W-:Y:S02]  /*2080*/  @P1 FADD.FTZ R9, R9, R29 ;  /* 0x0000001d09091221 */ /* 0x000fe40000010000 */
[----:B------:R-:W-:-:S04]  /*2090*/  FADD.FTZ R29, R97, R28 ;  /* 0x0000001c611d7221 */ /* 0x000fc80000010000 */
[----:B------:R-:W-:-:S04]  /*20a0*/  FADD.FTZ R28, R98, R29 ;  /* 0x0000001d621c7221 */ /* 0x000fc80000010000 */
[----:B------:R-:W-:-:S04]  /*20b0*/  FADD.FTZ R29, R99, R28 ;  /* 0x0000001c631d7221 */ /* 0x000fc80000010000 */
[----:B------:R-:W-:-:S04]  /*20c0*/  FADD.FTZ R28, R92, R29 ;  /* 0x0000001d5c1c7221 */ /* 0x000fc80000010000 */
[----:B------:R-:W-:Y:S02]  /*20d0*/  FADD.FTZ R29, R93, R28 ;  /* 0x0000001c5d1d7221 */ /* 0x000fe40000010000 */
[-C--:B------:R-:W-:Y:S02]  /*20e0*/  FMUL.FTZ R10, R10, R2.reuse ;  /* 0x000000020a0a7220 */ /* 0x080fe40000410000 */
[-C--:B------:R-:W-:Y:S02]  /*20f0*/  FMUL.FTZ R6, R6, R2.reuse ;  /* 0x0000000206067220 */ /* 0x080fe40000410000 */
[----:B------:R-:W-:Y:S01]  /*2100*/  FMUL.FTZ R7, R7, R2 ;  /* 0x0000000207077220 */ /* 0x000fe20000410000 */
[----:B------:R-:W-:Y:S01]  /*2110*/  HFMA2.MMA R2, -RZ, RZ, 0, 1.9073486328125e-06 ;  /* 0x00000020ff027435 */ /* 0x000fe200000001ff */
[----:B------:R-:W-:Y:S01]  /*2120*/  FADD.FTZ R28, R94, R29 ;  /* 0x0000001d5e1c7221 */ /* 0x000fe20000010000 */
[----:B------:R-:W-:Y:S02]  /*2130*/  @P0 MOV R30, R18 ;  /* 0x00000012001e0202 */ /* 0x000fe40000000f00 */
[----:B------:R-:W-:Y:S01]  /*2140*/  @P0 MOV R31, R19 ;  /* 0x00000013001f0202 */ /* 0x000fe20000000f00 */
[----:B------:R-:W-:Y:S01]  /*2150*/  FADD.FTZ R29, R95, R28 ;  /* 0x0000001c5f1d7221 */ /* 0x000fe20000010000 */
[----:B----4-:R-:W-:-:S02]  /*2160*/  @P0 MOV R32, R12 ;  /* 0x0000000c00200202 */ /* 0x010fc40000000f00 */
[----:B------:R-:W-:Y:S02]  /*2170*/  @P0 MOV R33, R13 ;  /* 0x0000000d00210202 */ /* 0x000fe40000000f00 */
[----:B------:R-:W-:Y:S02]  /*2180*/  @P0 MOV R34, R14 ;  /* 0x0000000e00220202 */ /* 0x000fe40000000f00 */
[----:B------:R-:W-:Y:S01]  /*2190*/  @P0 MOV R35, R15 ;  /* 0x0000000f00230202 */ /* 0x000fe20000000f00 */
[----:B------:R-:W-:Y:S02]  /*21a0*/  FADD.FTZ R28, R88, R29 ;  /* 0x0000001d581c7221 */ /* 0x000fe40000010000 */
[----:B------:R-:W-:Y:S02]  /*21b0*/  @P1 FADD.FTZ R10, R10, R30 ;  /* 0x0000001e0a0a1221 */ /* 0x000fe40000010000 */
[----:B------:R-:W-:Y:S02]  /*21c0*/  @P1 FADD.FTZ R11, R11, R31 ;  /* 0x0000001f0b0b1221 */ /* 0x000fe40000010000 */
[----:B------:R-:W-:-:S02]  /*21d0*/  @P1 FADD.FTZ R4, R4, R32 ;  /* 0x0000002004041221 */ /* 0x000fc40000010000 */
[----:B------:R-:W-:Y:S02]  /*21e0*/  @P1 FADD.FTZ R5, R5, R33 ;  /* 0x0000002105051221 */ /* 0x000fe40000010000 */
[----:B------:R-:W-:Y:S02]  /*21f0*/  @P1 FADD.FTZ R6, R6, R34 ;  /* 0x0000002206061221 */ /* 0x000fe40000010000 */
[----:B------:R-:W-:Y:S02]  /*2200*/  @P1 FADD.FTZ R7, R7, R35 ;  /* 0x0000002307071221 */ /* 0x000fe40000010000 */
[----:B------:R-:W-:-:S04]  /*2210*/  IMAD.WIDE.U32 R2, R3, R2, c[0x0][0x188] ;  /* 0x0000620003027625 */ /* 0x000fc800078e0002 */
[----:B------:R-:W-:Y:S01]  /*2220*/  FADD.FTZ R29, R89, R28 ;  /* 0x0000001c591d7221 */ /* 0x000fe20000010000 */
[----:B------:R-:W-:Y:S04]  /*2230*/  STG.E.128 [R2.64], R4 ;  /* 0x0000000402007986 */ /* 0x000fe8000c101d04 */
[----:B------:R1:W-:Y:S02]  /*2240*/  STG.E.128 [R2.64+0x10], R8 ;  /* 0x0000100802007986 */ /* 0x0003e4000c101d04 */
        /* <DEDUP_REMOVED lines=62> */
[----:B------:R-:W1:Y:S03]  /*2630*/  S2R R30, SR_TID.X ;  /* 0x00000000001e7919 */ /* 0x000e660000002100 */
[----:B------:R-:W-:-:S04]  /*2640*/  FADD.FTZ R2, R4, R3 ;  /* 0x0000000304027221 */ /* 0x000fc80000010000 */
[----:B------:R-:W-:-:S04]  /*2650*/  FADD.FTZ R3, R5, R2 ;  /* 0x0000000205037221 */ /* 0x000fc80000010000 */
[----:B------:R-:W-:-:S04]  /*2660*/  FADD.FTZ R2, R6, R3 ;  /* 0x0000000306027221 */ /* 0x000fc80000010000 */
[----:B------:R-:W-:-:S04]  /*2670*/  FADD.FTZ R3, R7, R2 ;  /* 0x0000000207037221 */ /* 0x000fc80000010000 */
[----:B------:R-:W-:-:S04]  /*2680*/  FADD.FTZ R2, R8, R3 ;  /* 0x0000000308027221 */ /* 0x000fc80000010000 */
[----:B------:R-:W-:Y:S01]  /*2690*/  FADD.FTZ R3, R9, R2 ;  /* 0x0000000209037221 */ /* 0x000fe20000010000 */
[----:B-1----:R-:W-:-:S03]  /*26a0*/  LOP3.LUT R30, R30, 0x1f, RZ, 0xc0, !PT ;  /* 0x0000001f1e1e7812 */ /* 0x002fc600078ec0ff */
[----:B------:R-:W-:Y:S01]  /*26b0*/  FADD.FTZ R2, R10, R3 ;  /* 0x000000030a027221 */ /* 0x000fe20000010000 */
[----:B------:R-:W-:-:S03]  /*26c0*/  ISETP.NE.AND P1, PT, R30, RZ, PT ;  /* 0x000000ff1e00720c */ /* 0x000fc60003f25270 */
[----:B------:R-:W-:Y:S01]  /*26d0*/  FADD.FTZ R2, R11, R2 ;  /* 0x000000020b027221 */ /* 0x000fe20000010000 */
[----:B------:R-:W-:Y:S07]  /*26e0*/  BRA.DIV ~URZ, `(.L_x_29203) ;  /* 0x000020727f007947 */ /* 0x000fee000b800000 */
[----:B0-----:R0:W1:Y:S02]  /*26f0*/  SHFL.BFLY PT, R3, R2, 0x1, 0x1f ;  /* 0x0c201f0002037f89 */ /* 0x00106400000e0000 */
.L_x_29207:
        /* <DEDUP_REMOVED lines=180> */
.L_x_29208:
[----:B------:R-:W2:Y:S04]  /*3240*/  LDL R33, [R1+0x8] ;  /* 0x0000080001217983 */ /* 0x000ea80000100800 */
[----:B------:R-:W3:Y:S01]  /*3250*/  LDL R31, [R1+0xc] ;  /* 0x00000c00011f7983 */ /* 0x000ee20000100800 */
[----:B------:R-:W-:Y:S01]  /*3260*/  MOV R28, c[0x0][0x1e0] ;  /* 0x00007800001c7a02 */ /* 0x000fe20000000f00 */
[----:B-1----:R-:W-:Y:S01]  /*3270*/  FADD.FTZ R3, R3, R30 ;  /* 0x0000001e03037221 */ /* 0x002fe20000010000 */
[----:B------:R-:W-:-:S03]  /*3280*/  ISETP.NE.AND P0, PT, RZ, UR6, PT ;  /* 0x00000006ff007c0c */ /* 0x000fc6000bf05270 */
[----:B------:R-:W-:Y:S02]  /*3290*/  FFMA.FTZ R3, R3, R28, c[0x0][0x228] ;  /* 0x00008a0003037623 */ /* 0x000fe4000001001c */
[----:B------:R-:W-:-:S05]  /*32a0*/  FMUL.FTZ R28, R2, R2 ;  /* 0x00000002021c7220 */ /* 0x000fca0000410000 */
[----:B------:R-:W-:-:S05]  /*32b0*/  FSEL R28, R28, RZ, P0 ;  /* 0x000000ff1c1c7208 */ /* 0x000fca0000000000 */
[----:B------:R-:W-:Y:S01]  /*32c0*/  FADD.FTZ R32, R3, R28 ;  /* 0x0000001c03207221 */ /* 0x000fe20000010000 */
[----:B------:R-:W-:-:S05]  /*32d0*/  FSEL R3, R2, RZ, !P0 ;  /* 0x000000ff02037208 */ /* 0x000fca0004000000 */
[----:B------:R-:W1:Y:S01]  /*32e0*/  MUFU.RSQ R32, R32 ;  /* 0x0000002000207308 */ /* 0x000e620000001400 */
[--C-:B------:R-:W-:Y:S02]  /*32f0*/  FADD.FTZ R28, R94, -R3.reuse ;  /* 0x800000035e1c7221 */ /* 0x100fe40000010000 */
[--C-:B------:R-:W-:Y:S01]  /*3300*/  FADD.FTZ R29, R95, -R3.reuse ;  /* 0x800000035f1d7221 */ /* 0x100fe20000010000 */
[----:B------:R-:W4:Y:S01]  /*3310*/  LDL R94, [R1+0x14] ;  /* 0x00001400015e7983 */ /* 0x000f220000100800 */
[----:B0-----:R-:W-:-:S03]  /*3320*/  FADD.FTZ R30, R98, -R3 ;  /* 0x80000003621e7221 */ /* 0x001fc60000010000 */
[----:B------:R-:W4:Y:S04]  /*3330*/  LDL R95, [R1+0x1c] ;  /* 0x00001c00015f7983 */ /* 0x000f280000100800 */
[----:B------:R-:W4:Y:S01]  /*3340*/  LDL R98, [R1+0x18] ;  /* 0x0000180001627983 */ /* 0x000f220000100800 */
[C---:B-1----:R-:W-:Y:S02]  /*3350*/  FMUL.FTZ R28, R32.reuse, R28 ;  /* 0x0000001c201c7220 */ /* 0x042fe40000410000 */
[----:B------:R-:W-:Y:S02]  /*3360*/  FMUL.FTZ R29, R32, R29 ;  /* 0x0000001d201d7220 */ /* 0x000fe40000410000 */
[----:B--2---:R-:W-:Y:S02]  /*3370*/  FFMA.FTZ R28, R33, R28, R106 ;  /* 0x0000001c211c7223 */ /* 0x004fe4000001006a */
[----:B---3--:R-:W-:-:S05]  /*3380*/  FFMA.FTZ R29, R31, R29, R107 ;  /* 0x0000001d1f1d7223 */ /* 0x008fca000001006b */
[----:B------:R-:W-:Y:S01]  /*3390*/  F2FP.BF16.PACK_AB R31, R29, R28 ;  /* 0x0000001c1d1f723e */ /* 0x000fe200000010ff */
[--C-:B------:R-:W-:Y:S02]  /*33a0*/  FADD.FTZ R29, R97, -R3.reuse ;  /* 0x80000003611d7221 */ /* 0x100fe40000010000 */
[----:B------:R-:W2:Y:S01]  /*33b0*/  LDL R97, [R1] ;  /* 0x0000000001617983 */ /* 0x000ea20000100800 */
[--C-:B------:R-:W-:Y:S02]  /*33c0*/  FADD.FTZ R28, R96, -R3.reuse ;  /* 0x80000003601c7221 */ /* 0x100fe40000010000 */
[--C-:B------:R-:W-:Y:S01]  /*33d0*/  FADD.FTZ R33, R99, -R3.reuse ;  /* 0x8000000363217221 */ /* 0x100fe20000010000 */
[----:B------:R-:W3:Y:S04]  /*33e0*/  LDL R96, [R1+0x4] ;  /* 0x0000040001607983 */ /* 0x000ee80000100800 */
[----:B------:R-:W3:Y:S01]  /*33f0*/  LDL R99, [R1+0x10] ;  /* 0x0000100001637983 */ /* 0x000ee20000100800 */
[----:B------:R-:W-:-:S02]  /*3400*/  FADD.FTZ R34, R92, -R3 ;  /* 0x800000035c227221 */ /* 0x000fc40000010000 */
[C---:B------:R-:W-:Y:S02]  /*3410*/  FMUL.FTZ R30, R32.reuse, R30 ;  /* 0x0000001e201e7220 */ /* 0x040fe40000410000 */
[C---:B------:R-:W-:Y:S02]  /*3420*/  FMUL.FTZ R33, R32.reuse, R33 ;  /* 0x0000002120217220 */ /* 0x040fe40000410000 */
[C---:B------:R-:W-:Y:S02]  /*3430*/  FMUL.FTZ R34, R32.reuse, R34 ;  /* 0x0000002220227220 */ /* 0x040fe40000410000 */
[----:B------:R-:W-:Y:S02]  /*3440*/  FMUL.FTZ R29, R32, R29 ;  /* 0x0000001d201d7220 */ /* 0x000fe40000410000 */
[----:B------:R-:W-:Y:S02]  /*3450*/  FADD.FTZ R35, R93, -R3 ;  /* 0x800000035d237221 */ /* 0x000fe40000010000 */
[----:B----4-:R-:W-:-:S02]  /*3460*/  FFMA.FTZ R33, R95, R33, R103 ;  /* 0x000000215f217223 */ /* 0x010fc40000010067 */
[----:B------:R-:W-:Y:S02]  /*3470*/  FFMA.FTZ R92, R98, R30, R102 ;  /* 0x0000001e625c7223 */ /* 0x000fe40000010066 */
[C---:B------:R-:W-:Y:S02]  /*3480*/  FMUL.FTZ R28, R32.reuse, R28 ;  /* 0x0000001c201c7220 */ /* 0x040fe40000410000 */
        /* <DEDUP_REMOVED lines=49> */
[----:B--2---:R-:W-:Y:S02]  /*37a0*/  FFMA.FTZ R30, R97, R34, R104 ;  /* 0x00000022611e7223 */ /* 0x004fe40000010068 */
[----:B------:R-:W-:Y:S01]  /*37b0*/  FFMA.FTZ R34, R94, R29, R101 ;  /* 0x0000001d5e227223 */ /* 0x000fe20000010065 */
[----:B------:R-:W-:Y:S01]  /*37c0*/  F2FP.BF16.PACK_AB R29, R33, R92 ;  /* 0x0000005c211d723e */ /* 0x000fe200000010ff */
[----:B------:R-:W-:Y:S01]  /*37d0*/  HFMA2.MMA R92, -RZ, RZ, 0, 2.384185791015625e-07 ;  /* 0x00000004ff5c7435 */ /* 0x000fe200000001ff */
[----:B---3--:R-:W-:-:S02]  /*37e0*/  FFMA.FTZ R35, R96, R35, R105 ;  /* 0x0000002360237223 */ /* 0x008fc40000010069 */
[----:B-----5:R-:W-:-:S03]  /*37f0*/  FFMA.FTZ R28, R99, R28, R100 ;  /* 0x0000001c631c7223 */ /* 0x020fc60000010064 */
[----:B------:R-:W-:Y:S02]  /*3800*/  F2FP.BF16.PACK_AB R30, R35, R30 ;  /* 0x0000001e231e723e */ /* 0x000fe400000010ff */
[----:B------:R-:W-:Y:S02]  /*3810*/  F2FP.BF16.PACK_AB R28, R34, R28 ;  /* 0x0000001c221c723e */ /* 0x000fe400000010ff */
[----:B------:R-:W-:-:S05]  /*3820*/  @!P1 IMAD.WIDE R34, R252, R92, c[0x0][0x1a0] ;  /* 0x00006800fc229625 */ /* 0x000fca00078e025c */
[----:B------:R0:W-:Y:S01]  /*3830*/  @!P1 STG.E [R34.64], R2 ;  /* 0x0000000222009986 */ /* 0x0001e2000c101904 */
[----:B------:R-:W-:Y:S02]  /*3840*/  FADD.FTZ R33, R86, -R3 ;  /* 0x8000000356217221 */ /* 0x000fe40000010000 */
[C---:B------:R-:W-:Y:S02]  /*3850*/  FMUL.FTZ R86, R32.reuse, R87 ;  /* 0x0000005720567220 */ /* 0x040fe40000410000 */
[----:B------:R-:W-:Y:S02]  /*3860*/  FMUL.FTZ R33, R32, R33 ;  /* 0x0000002120217220 */ /* 0x000fe40000410000 */
[----:B0-----:R-:W-:-:S05]  /*3870*/  @!P1 IMAD.WIDE R34, R252, R92, c[0x0][0x1a8] ;  /* 0x00006a00fc229625 */ /* 0x001fca00078e025c */
[----:B------:R0:W-:Y:S01]  /*3880*/  @!P1 STG.E [R34.64], R32 ;  /* 0x0000002022009986 */ /* 0x0001e2000c101904 */
[----:B------:R-:W-:Y:S02]  /*3890*/  FFMA.FTZ R33, R182, R33, R114 ;  /* 0x00000021b6217223 */ /* 0x000fe40000010072 */
[----:B------:R-:W-:Y:S01]  /*38a0*/  FFMA.FTZ R86, R183, R86, R115 ;  /* 0x00000056b7567223 */ /* 0x000fe20000010073 */
[----:B0-----:R-:W-:-:S04]  /*38b0*/  LEA R34, P0, R0, c[0x0][0x208], 0x4 ;  /* 0x0000820000227a11 */ /* 0x001fc800078020ff */
[----:B------:R-:W-:Y:S01]  /*38c0*/  LEA.HI.X R35, R0, c[0x0][0x20c], RZ, 0x4, P0 ;  /* 0x0000830000237a11 */ /* 0x000fe200000f24ff */
[----:B------:R-:W-:-:S04]  /*38d0*/  FADD.FTZ R87, R90, -R3 ;  /* 0x800000035a577221 */ /* 0x000fc80000010000 */
[----:B------:R0:W-:Y:S01]  /*38e0*/  STG.E.128 [R34.64], R28 ;  /* 0x0000001c22007986 */ /* 0x0001e2000c101d04 */
[C---:B------:R-:W-:Y:S02]  /*38f0*/  FMUL.FTZ R2, R32.reuse, R89 ;  /* 0x0000005920027220 */ /* 0x040fe40000410000 */
[----:B------:R-:W-:Y:S01]  /*3900*/  FMUL.FTZ R87, R32, R87 ;  /* 0x0000005720577220 */ /* 0x000fe20000410000 */
[----:B0-----:R-:W-:Y:S01]  /*3910*/  F2FP.BF16.PACK_AB R31, R86, R33 ;  /* 0x00000021561f723e */ /* 0x001fe200000010ff */
[--C-:B------:R-:W-:Y:S02]  /*3920*/  FADD.FTZ R33, R88, -R3.reuse ;  /* 0x8000000358217221 */ /* 0x100fe40000010000 */
[----:B------:R-:W-:Y:S02]  /*3930*/  FADD.FTZ R29, R84, -R3 ;  /* 0x80000003541d7221 */ /* 0x000fe40000010000 */
[C---:B------:R-:W-:Y:S02]  /*3940*/  FMUL.FTZ R33, R32.reuse, R33 ;  /* 0x0000002120217220 */ /* 0x040fe40000410000 */
[----:B------:R-:W-:-:S02]  /*3950*/  FMUL.FTZ R34, R32, R85 ;  /* 0x0000005520227220 */ /* 0x000fc40000410000 */
[C---:B------:R-:W-:Y:S02]  /*3960*/  FMUL.FTZ R30, R32.reuse, R91 ;  /* 0x0000005b201e7220 */ /* 0x040fe40000410000 */
[----:B------:R-:W-:Y:S01]  /*3970*/  FMUL.FTZ R35, R32, R29 ;  /* 0x0000001d20237220 */ /* 0x000fe20000410000 */
[----:B------:R-:W-:Y:S01]  /*3980*/  IADD3 R86, R0, 0x20, RZ ;  /* 0x0000002000567810 */ /* 0x000fe20007ffe0ff */
[----:B------:R-:W-:Y:S01]  /*3990*/  FFMA.FTZ R28, R248, R33, R108 ;  /* 0x00000021f81c7223 */ /* 0x000fe2000001006c */
[----:B------:R-:W-:Y:S01]  /*39a0*/  MOV R85, 0x10 ;  /* 0x0000001000557802 */ /* 0x000fe20000000f00 */
[----:B------:R-:W-:Y:S02]  /*39b0*/  FFMA.FTZ R84, R181, R34, R113 ;  /* 0x00000022b5547223 */ /* 0x000fe40000010071 */
        /* <DEDUP_REMOVED lines=8> */
[--C-:B------:R-:W-:Y:S02]  /*3a40*/  FADD.FTZ R33, R77, -R3.reuse ;  /* 0x800000034d217221 */ /* 0x100fe40000010000 */
[----:B------:R-:W-:-:S02]  /*3a50*/  FADD.FTZ R35, R79, -R3 ;  /* 0x800000034f237221 */ /* 0x000fc40000010000 */
[--C-:B------:R-:W-:Y:S01]  /*3a60*/  FADD.FTZ R2, R80, -R3.reuse ;  /* 0x8000000350027221 */ /* 0x100fe20000010000 */
[----:B------:R0:W-:Y:S01]  /*3a70*/  STG.E.128 [R86.64], R28 ;  /* 0x0000001c56007986 */ /* 0x0001e2000c101d04 */
[--C-:B------:R-:W-:Y:S02]  /*3a80*/  FADD.FTZ R34, R78, -R3.reuse ;  /* 0x800000034e227221 */ /* 0x100fe40000010000 */
[--C-:B------:R-:W-:Y:S02]  /*3a90*/  FADD.FTZ R80, R4, -R3.reuse ;  /* 0x8000000304507221 */ /* 0x100fe40000010000 */
[----:B------:R-:W-:Y:S02]  /*3aa0*/  FADD.FTZ R84, R8, -R3 ;  /* 0x8000000308547221 */ /* 0x000fe40000010000 */
[C---:B------:R-:W-:Y:S02]  /*3ab0*/  FMUL.FTZ R8, R32.reuse, R35 ;  /* 0x0000002320087220 */ /* 0x040fe40000410000 */
[----:B------:R-:W-:-:S02]  /*3ac0*/  FMUL.FTZ R4, R32, R33 ;  /* 0x0000002120047220 */ /* 0x000fc40000410000 */
[--C-:B------:R-:W-:Y:S02]  /*3ad0*/  FADD.FTZ R77, R21, -R3.reuse ;  /* 0x80000003154d7221 */ /* 0x100fe40000010000 */
[--C-:B------:R-:W-:Y:S02]  /*3ae0*/  FADD.FTZ R78, R22, -R3.reuse ;  /* 0x80000003164e7221 */ /* 0x100fe40000010000 */
[--C-:B------:R-:W-:Y:S02]  /*3af0*/  FADD.FTZ R79, R23, -R3.reuse ;  /* 0x80000003174f7221 */ /* 0x100fe40000010000 */
[--C-:B------:R-:W-:Y:S02]  /*3b00*/  FADD.FTZ R33, R9, -R3.reuse ;  /* 0x8000000309217221 */ /* 0x100fe40000010000 */
[--C-:B0-----:R-:W-:Y:S02]  /*3b10*/  FADD.FTZ R28, R81, -R3.reuse ;  /* 0x80000003511c7221 */ /* 0x101fe40000010000 */
        /* <DEDUP_REMOVED lines=19> */
[----:B------:R-:W-:Y:S02]  /*3c50*/  FFMA.FTZ R3, R184, R3, R116 ;  /* 0x00000003b8037223 */ /* 0x000fe40000010074 */
[----:B------:R-:W-:Y:S02]  /*3c60*/  FFMA.FTZ R4, R185, R28, R117 ;  /* 0x0000001cb9047223 */ /* 0x000fe40000010075 */
[----:B------:R-:W-:Y:S01]  /*3c70*/  FMUL.FTZ R31, R32, R31 ;  /* 0x0000001f201f7220 */ /* 0x000fe20000410000 */
[----:B------:R-:W-:Y:S01]  /*3c80*/  F2FP.BF16.PACK_AB R7, R8, R7 ;  /* 0x000000070807723e */ /* 0x000fe200000010ff */
[----:B------:R-:W-:Y:S01]  /*3c90*/  FMUL.FTZ R21, R32, R68 ;  /* 0x0000004420157220 */ /* 0x000fe20000410000 */
[----:B------:R-:W-:Y:S01]  /*3ca0*/  F2FP.BF16.PACK_AB R11, R2, R9 ;  /* 0x00000009020b723e */ /* 0x000fe200000010ff */
[----:B------:R-:W-:Y:S01]  /*3cb0*/  FMUL.FTZ R9, R32, R74 ;  /* 0x0000004a20097220 */ /* 0x000fe20000410000 */
[----:B------:R-:W-:Y:S01]  /*3cc0*/  F2FP.BF16.PACK_AB R4, R4, R3 ;  /* 0x000000030404723e */ /* 0x000fe200000010ff */
[----:B------:R-:W-:-:S02]  /*3cd0*/  FMUL.FTZ R8, R32, R75 ;  /* 0x0000004b20087220 */ /* 0x000fc40000410000 */
[----:B------:R-:W-:Y:S02]  /*3ce0*/  FMUL.FTZ R20, R32, R69 ;  /* 0x0000004520147220 */ /* 0x000fe40000410000 */
[----:B------:R-:W-:Y:S02]  /*3cf0*/  FFMA.FTZ R6, R188, R31, R120 ;  /* 0x0000001fbc067223 */ /* 0x000fe40000010078 */
[C---:B------:R-:W-:Y:S02]  /*3d00*/  FMUL.FTZ R3, R32.reuse, R72 ;  /* 0x0000004820037220 */ /* 0x040fe40000410000 */
[C---:B------:R-:W-:Y:S02]  /*3d10*/  FMUL.FTZ R2, R32.reuse, R73 ;  /* 0x0000004920027220 */ /* 0x040fe40000410000 */
[C---:B------:R-:W-:Y:S02]  /*3d20*/  FMUL.FTZ R29, R32.reuse, R29 ;  /* 0x0000001d201d7220 */ /* 0x040fe40000410000 */
[----:B------:R-:W-:-:S02]  /*3d30*/  FMUL.FTZ R30, R32, R30 ;  /* 0x0000001e201e7220 */ /* 0x000fc40000410000 */
[----:B------:R-:W-:Y:S02]  /*3d40*/  FFMA.FTZ R10, R196, R21, R128 ;  /* 0x00000015c40a7223 */ /* 0x000fe40000010080 */
[----:B------:R-:W-:Y:S02]  /*3d50*/  FFMA.FTZ R9, R194, R9, R126 ;  /* 0x00000009c2097223 */ /* 0x000fe4000001007e */
[----:B------:R-:W-:Y:S02]  /*3d60*/  FFMA.FTZ R8, R195, R8, R127 ;  /* 0x00000008c3087223 */ /* 0x000fe4000001007f */
[----:B------:R-:W-:Y:S01]  /*3d70*/  FFMA.FTZ R21, R197, R20, R129 ;  /* 0x00000014c5157223 */ /* 0x000fe20000010081 */
[----:B------:R-:W-:Y:S01]  /*3d80*/  F2FP.BF16.PACK_AB R6, R5, R6 ;  /* 0x000000060506723e */ /* 0x000fe200000010ff */
[----:B------:R-:W-:Y:S02]  /*3d90*/  FFMA.FTZ R3, R192, R3, R124 ;  /* 0x00000003c0037223 */ /* 0x000fe4000001007c */
[----:B------:R-:W-:-:S02]  /*3da0*/  FFMA.FTZ R2, R193, R2, R125 ;  /* 0x00000002c1027223 */ /* 0x000fc4000001007d */
[----:B------:R-:W-:Y:S02]  /*3db0*/  FFMA.FTZ R5, R186, R29, R118 ;  /* 0x0000001dba057223 */ /* 0x000fe40000010076 */
[----:B------:R-:W-:Y:S01]  /*3dc0*/  FFMA.FTZ R30, R187, R30, R119 ;  /* 0x0000001ebb1e7223 */ /* 0x000fe20000010077 */
[----:B------:R-:W-:Y:S01]  /*3dd0*/  F2FP.BF16.PACK_AB R10, R21, R10 ;  /* 0x0000000a150a723e */ /* 0x000fe200000010ff */
[----:B------:R-:W-:Y:S01]  /*3de0*/  FMUL.FTZ R23, R32, R60 ;  /* 0x0000003c20177220 */ /* 0x000fe20000410000 */
[----:B------:R-:W-:Y:S01]  /*3df0*/  F2FP.BF16.PACK_AB R9, R8, R9 ;  /* 0x000000090809723e */ /* 0x000fe200000010ff */
[----:B------:R-:W-:Y:S01]  /*3e00*/  FMUL.FTZ R21, R32, R66 ;  /* 0x0000004220157220 */ /* 0x000fe20000410000 */
[----:B------:R-:W-:Y:S01]  /*3e10*/  F2FP.BF16.PACK_AB R8, R2, R3 ;  /* 0x000000030208723e */ /* 0x000fe200000010ff */
[----:B------:R-:W-:Y:S01]  /*3e20*/  FMUL.FTZ R20, R32, R67 ;  /* 0x0000004320147220 */ /* 0x000fe20000410000 */
[----:B------:R-:W-:Y:S01]  /*3e30*/  F2FP.BF16.PACK_AB R5, R30, R5 ;  /* 0x000000051e05723e */ /* 0x000fe200000010ff */
[----:B------:R-:W-:-:S02]  /*3e40*/  FMUL.FTZ R29, R32, R62 ;  /* 0x0000003e201d7220 */ /* 0x000fc40000410000 */
[C---:B------:R-:W-:Y:S02]  /*3e50*/  FMUL.FTZ R3, R32.reuse, R64 ;  /* 0x0000004020037220 */ /* 0x040fe40000410000 */
[C---:B------:R-:W-:Y:S02]  /*3e60*/  FMUL.FTZ R2, R32.reuse, R65 ;  /* 0x0000004120027220 */ /* 0x040fe40000410000 */
[C---:B------:R-:W-:Y:S02]  /*3e70*/  FMUL.FTZ R28, R32.reuse, R61 ;  /* 0x0000003d201c7220 */ /* 0x040fe40000410000 */
[----:B------:R-:W-:Y:S02]  /*3e80*/  FMUL.FTZ R30, R32, R63 ;  /* 0x0000003f201e7220 */ /* 0x000fe40000410000 */
[----:B------:R-:W-:Y:S02]  /*3e90*/  FFMA.FTZ R22, R204, R23, R136 ;  /* 0x00000017cc167223 */ /* 0x000fe40000010088 */
[----:B------:R-:W-:-:S02]  /*3ea0*/  FFMA.FTZ R21, R202, R21, R134 ;  /* 0x00000015ca157223 */ /* 0x000fc40000010086 */
[----:B------:R-:W-:Y:S01]  /*3eb0*/  FFMA.FTZ R20, R203, R20, R135 ;  /* 0x00000014cb147223 */ /* 0x000fe20000010087 */
[----:B------:R-:W-:Y:S01]  /*3ec0*/  IADD3 R34, R0, 0x40, RZ ;  /* 0x0000004000227810 */ /* 0x000fe20007ffe0ff */
[----:B------:R-:W-:Y:S02]  /*3ed0*/  FFMA.FTZ R23, R206, R29, R138 ;  /* 0x0000001dce177223 */ /* 0x000fe4000001008a */
[----:B------:R-:W-:Y:S02]  /*3ee0*/  FFMA.FTZ R3, R200, R3, R132 ;  /* 0x00000003c8037223 */ /* 0x000fe40000010084 */
[----:B------:R-:W-:Y:S02]  /*3ef0*/  FFMA.FTZ R2, R201, R2, R133 ;  /* 0x00000002c9027223 */ /* 0x000fe40000010085 */
[----:B------:R-:W-:Y:S01]  /*3f00*/  FFMA.FTZ R29, R205, R28, R137 ;  /* 0x0000001ccd1d7223 */ /* 0x000fe20000010089 */
[----:B------:R-:W-:Y:S01]  /*3f10*/  IADD3 R28, R0, 0x60, RZ ;  /* 0x00000060001c7810 */ /* 0x000fe20007ffe0ff */
[----:B------:R-:W-:-:S02]  /*3f20*/  FMUL.FTZ R61, R32, R56 ;  /* 0x00000038203d7220 */ /* 0x000fc40000410000 */
[----:B------:R-:W-:Y:S02]  /*3f30*/  FFMA.FTZ R30, R207, R30, R139 ;  /* 0x0000001ecf1e7223 */ /* 0x000fe4000001008b */
[----:B------:R-:W-:Y:S01]  /*3f40*/  FMUL.FTZ R56, R32, R59 ;  /* 0x0000003b20387220 */ /* 0x000fe20000410000 */
[----:B------:R-:W-:Y:S01]  /*3f50*/  F2FP.BF16.PACK_AB R21, R20, R21 ;  /* 0x000000151415723e */ /* 0x000fe200000010ff */
[----:B------:R-:W-:Y:S01]  /*3f60*/  FMUL.FTZ R59, R32, R52 ;  /* 0x00000034203b7220 */ /* 0x000fe20000410000 */
[----:B------:R-:W-:Y:S01]  /*3f70*/  F2FP.BF16.PACK_AB R20, R2, R3 ;  /* 0x000000030214723e */ /* 0x000fe200000010ff */
[C---:B------:R-:W-:Y:S01]  /*3f80*/  FMUL.FTZ R52, R32.reuse, R53 ;  /* 0x0000003520347220 */ /* 0x040fe20000410000 */
[----:B------:R-:W-:Y:S01]  /*3f90*/  F2FP.BF16.PACK_AB R22, R29, R22 ;  /* 0x000000161d16723e */ /* 0x000fe200000010ff */
[----:B------:R-:W-:Y:S01]  /*3fa0*/  FMUL.FTZ R53, R32, R48 ;  /* 0x0000003020357220 */ /* 0x000fe20000410000 */
[----:B------:R-:W-:Y:S01]  /*3fb0*/  F2FP.BF16.PACK_AB R23, R30, R23 ;  /* 0x000000171e17723e */ /* 0x000fe200000010ff */
[----:B------:R-:W-:Y:S01]  /*3fc0*/  IMAD.WIDE.U32 R2, R85, R34, c[0x0][0x208] ;  /* 0x0000820055027625 */ /* 0x000fe200078e0022 */
[----:B------:R-:W-:-:S03]  /*3fd0*/  IADD3 R30, R0, 0x80, RZ ;  /* 0x00000080001e7810 */ /* 0x000fc60007ffe0ff */
[----:B------:R-:W-:Y:S02]  /*3fe0*/  FMUL.FTZ R48, R32, R49 ;  /* 0x0000003120307220 */ /* 0x000fe40000410000 */
[----:B------:R-:W-:-:S04]  /*3ff0*/  IMAD.WIDE.U32 R28, R85, R28, c[0x0][0x208] ;  /* 0x00008200551c7625 */ /* 0x000fc800078e001c */
[C---:B------:R-:W-:Y:S02]  /*4000*/  FMUL.FTZ R49, R32.reuse, R50 ;  /* 0x0000003220317220 */ /* 0x040fe40000410000 */
[C---:B------:R-:W-:Y:S02]  /*4010*/  FMUL.FTZ R50, R32.reuse, R51 ;  /* 0x0000003320327220 */ /* 0x040fe40000410000 */
[C---:B------:R-:W-:Y:S01]  /*4020*/  FMUL.FTZ R51, R32.reuse, R44 ;  /* 0x0000002c20337220 */ /* 0x040fe20000410000 */
[----:B------:R0:W-:Y:S01]  /*4030*/  STG.E.128 [R2.64], R4 ;  /* 0x0000000402007986 */ /* 0x0001e2000c101d04 */
[C---:B------:R-:W-:Y:S02]  /*4040*/  FMUL.FTZ R44, R32.reuse, R45 ;  /* 0x0000002d202c7220 */ /* 0x040fe40000410000 */
[C---:B------:R-:W-:Y:S01]  /*4050*/  FMUL.FTZ R45, R32.reuse, R40 ;  /* 0x00000028202d7220 */ /* 0x040fe20000410000 */
[----:B------:R1:W-:Y:S01]  /*4060*/  STG.E.128 [R28.64], R8 ;  /* 0x000000081c007986 */ /* 0x0003e2000c101d04 */
[----:B------:R-:W-:-:S02]  /*4070*/  FMUL.FTZ R40, R32, R41 ;  /* 0x0000002920287220 */ /* 0x000fc40000410000 */
[----:B------:R-:W-:-:S04]  /*4080*/  IMAD.WIDE.U32 R30, R85, R30, c[0x0][0x208] ;  /* 0x00008200551e7625 */ /* 0x000fc800078e001e */
[C---:B------:R-:W-:Y:S02]  /*4090*/  FMUL.FTZ R41, R32.reuse, R42 ;  /* 0x0000002a20297220 */ /* 0x040fe40000410000 */
[C---:B------:R-:W-:Y:S02]  /*40a0*/  FMUL.FTZ R42, R32.reuse, R43 ;  /* 0x0000002b202a7220 */ /* 0x040fe40000410000 */
[----:B------:R-:W-:Y:S02]  /*40b0*/  FMUL.FTZ R43, R32, R36 ;  /* 0x00000024202b7220 */ /* 0x000fe40000410000 */
[----:B0-----:R-:W-:Y:S02]  /*40c0*/  FFMA.FTZ R3, R217, R48, R149 ;  /* 0x00000030d9037223 */ /* 0x001fe40000010095 */
[----:B-1----:R-:W-:Y:S02]  /*40d0*/  FFMA.FTZ R8, R216, R53, R148 ;  /* 0x00000035d8087223 */ /* 0x002fe40000010094 */
[C---:B------:R-:W-:Y:S01]  /*40e0*/  FMUL.FTZ R36, R32.reuse, R37 ;  /* 0x0000002520247220 */ /* 0x040fe20000410000 */
[----:B------:R0:W-:Y:S01]  /*40f0*/  STG.E.128 [R30.64], R20 ;  /* 0x000000141e007986 */ /* 0x0001e2000c101d04 */
[C---:B------:R-:W-:Y:S01]  /*4100*/  FMUL.FTZ R63, R32.reuse, R54 ;  /* 0x00000036203f7220 */ /* 0x040fe20000410000 */
[----:B------:R-:W-:Y:S01]  /*4110*/  F2FP.BF16.PACK_AB R8, R3, R8 ;  /* 0x000000080308723e */ /* 0x000fe200000010ff */
[----:B------:R-:W-:-:S02]  /*4120*/  FMUL.FTZ R54, R32, R55 ;  /* 0x0000003720367220 */ /* 0x000fc40000410000 */
[C---:B------:R-:W-:Y:S02]  /*4130*/  FMUL.FTZ R37, R32.reuse, R24 ;  /* 0x0000001820257220 */ /* 0x040fe40000410000 */
[C---:B------:R-:W-:Y:S02]  /*4140*/  FMUL.FTZ R34, R32.reuse, R57 ;  /* 0x0000003920227220 */ /* 0x040fe40000410000 */
[C---:B------:R-:W-:Y:S02]  /*4150*/  FMUL.FTZ R55, R32.reuse, R46 ;  /* 0x0000002e20377220 */ /* 0x040fe40000410000 */
[C---:B------:R-:W-:Y:S02]  /*4160*/  FMUL.FTZ R24, R32.reuse, R25 ;  /* 0x0000001920187220 */ /* 0x040fe40000410000 */
[----:B------:R-:W-:Y:S02]  /*4170*/  FFMA.FTZ R3, R225, R40, R157 ;  /* 0x00000028e1037223 */ /* 0x000fe4000001009d */
[----:B------:R-:W-:-:S02]  /*4180*/  FMUL.FTZ R57, R32, R58 ;  /* 0x0000003a20397220 */ /* 0x000fc40000410000 */
[----:B------:R-:W-:Y:S02]  /*4190*/  FMUL.FTZ R46, R32, R47 ;  /* 0x0000002f202e7220 */ /* 0x000fe40000410000 */
[----:B0-----:R-:W-:Y:S02]  /*41a0*/  FFMA.FTZ R20, R224, R45, R156 ;  /* 0x0000002de0147223 */ /* 0x001fe4000001009c */
[----:B------:R-:W-:Y:S02]  /*41b0*/  FMUL.FTZ R25, R32, R26 ;  /* 0x0000001a20197220 */ /* 0x000fe40000410000 */
[----:B------:R-:W-:Y:S02]  /*41c0*/  FFMA.FTZ R22, R228, R43, R160 ;  /* 0x0000002be4167223 */ /* 0x000fe400000100a0 */
[----:B------:R-:W-:Y:S02]  /*41d0*/  FFMA.FTZ R29, R229, R36, R161 ;  /* 0x00000024e51d7223 */ /* 0x000fe400000100a1 */
        /* <DEDUP_REMOVED lines=13> */
[C---:B------:R-:W-:Y:S01]  /*42b0*/  FMUL.FTZ R35, R32.reuse, R35 ;  /* 0x0000002320237220 */ /* 0x040fe20000410000 */
[----:B------:R-:W-:Y:S01]  /*42c0*/  F2FP.BF16.PACK_AB R20, R3, R20 ;  /* 0x000000140314723e */ /* 0x000fe200000010ff */
[----:B------:R-:W-:Y:S01]  /*42d0*/  FMUL.FTZ R32, R32, R87 ;  /* 0x0000005720207220 */ /* 0x000fe20000410000 */
[----:B------:R-:W-:Y:S01]  /*42e0*/  F2FP.BF16.PACK_AB R22, R29, R22 ;  /* 0x000000161d16723e */ /* 0x000fe200000010ff */
        /* <DEDUP_REMOVED lines=24> */
[----:B------:R-:W-:Y:S01]  /*4470*/  IADD3 R32, R0, 0xc0, RZ ;  /* 0x000000c000207810 */ /* 0x000fe20007ffe0ff */
[----:B------:R-:W-:-:S02]  /*4480*/  FFMA.FTZ R56, R211, R56, R143 ;  /* 0x00000038d3387223 */ /* 0x000fc4000001008f */
[----:B------:R-:W-:Y:S01]  /*4490*/  FFMA.FTZ R33, R241, R38, R173 ;  /* 0x00000026f1217223 */ /* 0x000fe200000100ad */
[----:B------:R-:W-:Y:S01]  /*44a0*/  IADD3 R34, R0, 0xe0, RZ ;  /* 0x000000e000227810 */ /* 0x000fe20007ffe0ff */
[----:B------:R-:W-:Y:S02]  /*44b0*/  FFMA.FTZ R55, R222, R55, R154 ;  /* 0x00000037de377223 */ /* 0x000fe4000001009a */
[----:B------:R-:W-:Y:S02]  /*44c0*/  FFMA.FTZ R46, R223, R46, R155 ;  /* 0x0000002edf2e7223 */ /* 0x000fe4000001009b */
[----:B------:R-:W-:Y:S02]  /*44d0*/  FFMA.FTZ R9, R218, R49, R150 ;  /* 0x00000031da097223 */ /* 0x000fe40000010096 */
        /* <DEDUP_REMOVED lines=23> */
[C---:B------:R-:W-:Y:S01]  /*4650*/  IMAD.WIDE.U32 R34, R85.reuse, R34, c[0x0][0x208] ;  /* 0x0000820055227625 */ /* 0x040fe200078e0022 */
[----:B------:R-:W-:Y:S02]  /*4660*/  F2FP.BF16.PACK_AB R23, R58, R23 ;  /* 0x000000173a17723e */ /* 0x000fe400000010ff */
[----:B------:R-:W-:Y:S01]  /*4670*/  F2FP.BF16.PACK_AB R21, R42, R21 ;  /* 0x000000152a15723e */ /* 0x000fe200000010ff */
[C---:B------:R-:W-:Y:S01]  /*4680*/  IMAD.WIDE.U32 R36, R85.reuse, R36, c[0x0][0x208] ;  /* 0x0000820055247625 */ /* 0x040fe200078e0024 */
[----:B------:R-:W-:Y:S01]  /*4690*/  F2FP.BF16.PACK_AB R31, R64, R31 ;  /* 0x0000001f401f723e */ /* 0x000fe200000010ff */
[----:B------:R0:W-:Y:S01]  /*46a0*/  STG.E.128 [R2.64], R4 ;  /* 0x0000000402007986 */ /* 0x0001e2000c101d04 */
[----:B------:R-:W-:Y:S01]  /*46b0*/  F2FP.BF16.PACK_AB R25, R62, R25 ;  /* 0x000000193e19723e */ /* 0x000fe200000010ff */
[----:B------:R-:W-:-:S02]  /*46c0*/  IMAD.WIDE.U32 R38, R85, R38, c[0x0][0x208] ;  /* 0x0000820055267625 */ /* 0x000fc400078e0026 */
[----:B------:R0:W-:Y:S02]  /*46d0*/  STG.E.128 [R32.64], R8 ;  /* 0x0000000820007986 */ /* 0x0001e4000c101d04 */
[----:B------:R-:W-:Y:S02]  /*46e0*/  IMAD R252, R92, c[0x0][0x160], R252 ;  /* 0x000058005cfc7a24 */ /* 0x000fe400078e02fc */
[----:B------:R0:W-:Y:S04]  /*46f0*/  STG.E.128 [R34.64], R20 ;  /* 0x0000001422007986 */ /* 0x0001e8000c101d04 */
[----:B------:R0:W-:Y:S04]  /*4700*/  STG.E.128 [R36.64], R28 ;  /* 0x0000001c24007986 */ /* 0x0001e8000c101d04 */
[----:B------:R0:W-:Y:S01]  /*4710*/  STG.E.128 [R38.64], R24 ;  /* 0x0000001826007986 */ /* 0x0001e2000c101d04 */
[----:B------:R-:W-:-:S13]  /*4720*/  ISETP.GE.AND P0, PT, R252, c[0x0][0x164], PT ;  /* 0x00005900fc007a0c */ /* 0x000fda0003f06270 */
[----:B0-----:R-:W-:Y:S01]  /*4730*/  @P0 CALL.REL.NOINC `(.L_x_29205) ;  /* 0x0000001000000944 */ /* 0x001fe20003c00000 */
[----:B------:R-:W-:Y:S05]  /*4740*/  BRA `(.L_x_29206) ;  /* 0xffffbf1000007947 */ /* 0x000fea000383ffff */
.L_x_29205:
[----:B------:R-:W-:Y:S05]  /*4750*/  EXIT ;  /* 0x000000000000794d */ /* 0x000fea0003800000 */
.L_x_29203:
[----:B0-----:R-:W-:Y:S02]  /*4760*/  MOV R30, R2 ;  /* 0x00000002001e7202 */ /* 0x001fe40000000f00 */
[----:B------:R-:W-:Y:S02]  /*4770*/  MOV R3, 0x1 ;  /* 0x0000000100037802 */ /* 0x000fe40000000f00 */
[----:B------:R-:W-:Y:S02]  /*4780*/  MOV R32, 0x1f ;  /* 0x0000001f00207802 */ /* 0x000fe40000000f00 */
[----:B------:R-:W-:Y:S02]  /*4790*/  MOV R29, 0xffffffff ;  /* 0xffffffff001d7802 */ /* 0x000fe40000000f00 */
[----:B------:R-:W-:Y:S02]  /*47a0*/  MOV R28, 0x47c0 ;  /* 0x000047c0001c7802 */ /* 0x000fe40000000f00 */
[----:B-----5:R-:W-:Y:S05]  /*47b0*/  CALL.REL.NOINC `($__internal_65_$__cuda_sm70_shflsync_bfly_p) ;  /* 0x00000dc000007944 */ /* 0x020fea0003c00000 */
[----:B-1----:R-:W-:Y:S05]  /*47c0*/  BRA `(.L_x_29207) ;  /* 0xffffdf3000007947 */ /* 0x002fea000383ffff */
.L_x_29204:
[----:B------:R-:W-:Y:S01]  /*47d0*/  HFMA2.MMA R3, -RZ, RZ, 0, 1.1920928955078125e-07 ;  /* 0x00000002ff037435 */ /* 0x000fe200000001ff */
[----:B------:R-:W-:Y:S02]  /*47e0*/  MOV R30, R2 ;  /* 0x00000002001e7202 */ /* 0x000fe40000000f00 */
[----:B------:R-:W-:-:S02]  /*47f0*/  MOV R32, 0x1f ;  /* 0x0000001f00207802 */ /* 0x000fc40000000f00 */
[----:B------:R-:W-:Y:S02]  /*4800*/  MOV R29, 0xffffffff ;  /* 0xffffffff001d7802 */ /* 0x000fe40000000f00 */
[----:B------:R-:W-:Y:S02]  /*4810*/  MOV R28, 0x4830 ;  /* 0x00004830001c7802 */ /* 0x000fe40000000f00 */
[----:B-----5:R-:W-:Y:S05]  /*4820*/  CALL.REL.NOINC `($__internal_65_$__cuda_sm70_shflsync_bfly_p) ;  /* 0x00000d5000007944 */ /* 0x020fea0003c00000 */
[----:B-1----:R-:W-:Y:S01]  /*4830*/  FADD.FTZ R2, R2, R3 ;  /* 0x0000000302027221 */ /* 0x002fe20000010000 */
[----:B------:R-:W-:Y:S01]  /*4840*/  HFMA2.MMA R3, -RZ, RZ, 0, 2.384185791015625e-07 ;  /* 0x00000004ff037435 */ /* 0x000fe200000001ff */
[----:B------:R-:W-:Y:S02]  /*4850*/  MOV R32, 0x1f ;  /* 0x0000001f00207802 */ /* 0x000fe40000000f00 */
[----:B------:R-:W-:Y:S02]  /*4860*/  MOV R29, 0xffffffff ;  /* 0xffffffff001d7802 */ /* 0x000fe40000000f00 */
[----:B------:R-:W-:Y:S02]  /*4870*/  MOV R30, R2 ;  /* 0x00000002001e7202 */ /* 0x000fe40000000f00 */
[----:B------:R-:W-:-:S02]  /*4880*/  MOV R28, 0x48a0 ;  /* 0x000048a0001c7802 */ /* 0x000fc40000000f00 */
[----:B------:R-:W-:Y:S05]  /*4890*/  CALL.REL.NOINC `($__internal_65_$__cuda_sm70_shflsync_bfly_p) ;  /* 0x00000ce000007944 */ /* 0x000fea0003c00000 */
[----:B-1----:R-:W-:Y:S01]  /*48a0*/  FADD.FTZ R2, R2, R3 ;  /* 0x0000000302027221 */ /* 0x002fe20000010000 */
[----:B------:R-:W-:Y:S01]  /*48b0*/  HFMA2.MMA R3, -RZ, RZ, 0, 4.76837158203125e-07 ;  /* 0x00000008ff037435 */ /* 0x000fe200000001ff */
[----:B------:R-:W-:-:S02]  /*48c0*/  MOV R32, 0x1f ;  /* 0x0000001f00207802 */ /* 0x000fc40000000f00 */
[----:B------:R-:W-:Y:S02]  /*48d0*/  MOV R29, 0xffffffff ;  /* 0xffffffff001d7802 */ /* 0x000fe40000000f00 */
[----:B------:R-:W-:Y:S02]  /*48e0*/  MOV R30, R2 ;  /* 0x00000002001e7202 */ /* 0x000fe40000000f00 */
[----:B------:R-:W-:Y:S02]  /*48f0*/  MOV R28, 0x4910 ;  /* 0x00004910001c7802 */ /* 0x000fe40000000f00 */
[----:B------:R-:W-:Y:S05]  /*4900*/  CALL.REL.NOINC `($__internal_65_$__cuda_sm70_shflsync_bfly_p) ;  /* 0x00000c7000007944 */ /* 0x000fea0003c00000 */
[----:B-1----:R-:W-:Y:S01]  /*4910*/  FADD.FTZ R2, R2, R3 ;  /* 0x0000000302027221 */ /* 0x002fe20000010000 */
[----:B------:R-:W-:Y:S01]  /*4920*/  HFMA2.MMA R3, -RZ, RZ, 0, 9.5367431640625e-07 ;  /* 0x00000010ff037435 */ /* 0x000fe200000001ff */
[----:B------:R-:W-:Y:S02]  /*4930*/  MOV R32, 0x1f ;  /* 0x0000001f00207802 */ /* 0x000fe40000000f00 */
[----:B------:R-:W-:Y:S02]  /*4940*/  MOV R29, 0xffffffff ;  /* 0xffffffff001d7802 */ /* 0x000fe40000000f00 */
[----:B------:R-:W-:-:S02]  /*4950*/  MOV R30, R2 ;  /* 0x00000002001e7202 */ /* 0x000fc40000000f00 */
[----:B------:R-:W-:Y:S02]  /*4960*/  MOV R28, 0x4980 ;  /* 0x00004980001c7802 */ /* 0x000fe40000000f00 */
[----:B------:R-:W-:Y:S05]  /*4970*/  CALL.REL.NOINC `($__internal_65_$__cuda_sm70_shflsync_bfly_p) ;  /* 0x00000c0000007944 */ /* 0x000fea0003c00000 */
[----:B-1----:R-:W-:Y:S01]  /*4980*/  FADD.FTZ R2, R2, R3 ;  /* 0x0000000302027221 */ /* 0x002fe20000010000 */
[----:B------:R-:W-:Y:S02]  /*4990*/  MOV R32, 0x1f ;  /* 0x0000001f00207802 */ /* 0x000fe40000000f00 */
[----:B------:R-:W-:Y:S01]  /*49a0*/  MOV R29, 0xffffffff ;  /* 0xffffffff001d7802 */ /* 0x000fe20000000f00 */
        /* <DEDUP_REMOVED lines=162> */
[----:B------:R-:W-:-:S06]  /*53d0*/  HFMA2.MMA R3, -RZ, RZ, 0, 5.9604644775390625e-08 ;  /* 0x00000001ff037435 */ /* 0x000fcc00000001ff */
[----:B------:R-:W-:Y:S05]  /*53e0*/  CALL.REL.NOINC `($__internal_65_$__cuda_sm70_shflsync_bfly_p) ;  /* 0x0000019000007944 */ /* 0x000fea0003c00000 */
[----:B-1----:R-:W-:Y:S01]  /*53f0*/  FADD.FTZ R30, R30, R3 ;  /* 0x000000031e1e7221 */ /* 0x002fe20000010000 */
[----:B------:R-:W-:Y:S01]  /*5400*/  HFMA2.MMA R3, -RZ, RZ, 0, 1.1920928955078125e-07 ;  /* 0x00000002ff037435 */ /* 0x000fe200000001ff */
[----:B------:R-:W-:Y:S02]  /*5410*/  MOV R32, 0x1f ;  /* 0x0000001f00207802 */ /* 0x000fe40000000f00 */
[----:B------:R-:W-:Y:S02]  /*5420*/  MOV R29, 0xffffffff ;  /* 0xffffffff001d7802 */ /* 0x000fe40000000f00 */
[----:B------:R-:W-:Y:S02]  /*5430*/  MOV R28, 0x5450 ;  /* 0x00005450001c7802 */ /* 0x000fe40000000f00 */
[----:B------:R-:W-:Y:S05]  /*5440*/  CALL.REL.NOINC `($__internal_65_$__cuda_sm70_shflsync_bfly_p) ;  /* 0x0000013000007944 */ /* 0x000fea0003c00000 */
[----:B-1----:R-:W-:Y:S01]  /*5450*/  FADD.FTZ R30, R30, R3 ;  /* 0x000000031e1e7221 */ /* 0x002fe20000010000 */
[----:B------:R-:W-:Y:S01]  /*5460*/  HFMA2.MMA R3, -RZ, RZ, 0, 2.384185791015625e-07 ;  /* 0x00000004ff037435 */ /* 0x000fe200000001ff */
[----:B------:R-:W-:Y:S02]  /*5470*/  MOV R32, 0x1f ;  /* 0x0000001f00207802 */ /* 0x000fe40000000f00 */
[----:B------:R-:W-:-:S02]  /*5480*/  MOV R29, 0xffffffff ;  /* 0xffffffff001d7802 */ /* 0x000fc40000000f00 */
[----:B------:R-:W-:Y:S02]  /*5490*/  MOV R28, 0x54b0 ;  /* 0x000054b0001c7802 */ /* 0x000fe40000000f00 */
[----:B------:R-:W-:Y:S05]  /*54a0*/  CALL.REL.NOINC `($__internal_65_$__cuda_sm70_shflsync_bfly_p) ;  /* 0x000000d000007944 */ /* 0x000fea0003c00000 */
[----:B-1----:R-:W-:Y:S01]  /*54b0*/  FADD.FTZ R30, R30, R3 ;  /* 0x000000031e1e7221 */ /* 0x002fe20000010000 */
[----:B------:R-:W-:Y:S01]  /*54c0*/  HFMA2.MMA R3, -RZ, RZ, 0, 4.76837158203125e-07 ;  /* 0x00000008ff037435 */ /* 0x000fe200000001ff */
[----:B------:R-:W-:Y:S02]  /*54d0*/  MOV R32, 0x1f ;  /* 0x0000001f00207802 */ /* 0x000fe40000000f00 */
[----:B------:R-:W-:Y:S02]  /*54e0*/  MOV R29, 0xffffffff ;  /* 0xffffffff001d7802 */ /* 0x000fe40000000f00 */
[----:B------:R-:W-:Y:S02]  /*54f0*/  MOV R28, 0x5510 ;  /* 0x00005510001c7802 */ /* 0x000fe40000000f00 */
[----:B------:R-:W-:Y:S05]  /*5500*/  CALL.REL.NOINC `($__internal_65_$__cuda_sm70_shflsync_bfly_p) ;  /* 0x0000007000007944 */ /* 0x000fea0003c00000 */
[----:B-1----:R-:W-:Y:S01]  /*5510*/  FADD.FTZ R30, R30, R3 ;  /* 0x000000031e1e7221 */ /* 0x002fe20000010000 */
[----:B------:R-:W-:Y:S01]  /*5520*/  HFMA2.MMA R3, -RZ, RZ, 0, 9.5367431640625e-07 ;  /* 0x00000010ff037435 */ /* 0x000fe200000001ff */
[----:B------:R-:W-:Y:S02]  /*5530*/  MOV R32, 0x1f ;  /* 0x0000001f00207802 */ /* 0x000fe40000000f00 */
[----:B------:R-:W-:-:S02]  /*5540*/  MOV R29, 0xffffffff ;  /* 0xffffffff001d7802 */ /* 0x000fc40000000f00 */
[----:B------:R-:W-:Y:S02]  /*5550*/  MOV R28, 0x5570 ;  /* 0x00005570001c7802 */ /* 0x000fe40000000f00 */
[----:B------:R-:W-:Y:S05]  /*5560*/  CALL.REL.NOINC `($__internal_65_$__cuda_sm70_shflsync_bfly_p) ;  /* 0x0000001000007944 */ /* 0x000fea0003c00000 */
[----:B-1----:R-:W-:Y:S05]  /*5570*/  BRA `(.L_x_29208) ;  /* 0xffffdcc000007947 */ /* 0x002fea000383ffff */
        .weak           $__internal_65_$__cuda_sm70_shflsync_bfly_p
        .type           $__internal_65_$__cuda_sm70_shflsync_bfly_p,@function
        .size           $__internal_65_$__cuda_sm70_shflsync_bfly_p,(.L_x_71065 - $__internal_65_$__cuda_sm70_shflsync_bfly_p)
$__internal_65_$__cuda_sm70_shflsync_bfly_p:
[----:B------:R-:W-:Y:S04]  /*5580*/  WARPSYNC R29 ;  /* 0x0000001d00007348 */ /* 0x000fe80003800000 */
[----:B------:R0:W1:Y:S02]  /*5590*/  SHFL.BFLY PT, R3, R30, R3, R32 ;  /* 0x0c0000031e037389 */ /* 0x00006400000e0020 */
[----:B0-----:R-:W-:-:S06]  /*55a0*/  HFMA2.MMA R29, -RZ, RZ, 0, 0 ;  /* 0x00000000ff1d7435 */ /* 0x001fcc00000001ff */
[----:B------:R-:W-:Y:S05]  /*55b0*/  RET.REL.NODEC R28 `(_ZN10layer_norm13ln_fwd_kernelINS_13Kernel_traitsIf13__nv_bfloat16fS2_fjLj2560ELj1ELj4ELj1ELj16ENS_18Kernel_traits_baseILj2560EfS2_fS2_fjLj128EEEEELb0ELb0ELb0ELb1EEEvNS_9FwdParamsE) ;  /* 0xffffaa401c007950 */ /* 0x000fea0003c3ffff */
.L_x_29209:
        /* <DEDUP_REMOVED lines=12> */
.L_x_71065:


//--------------------- .text._ZN10layer_norm13ln_fwd_kernelINS_13Kernel_traitsIf13__nv_bfloat16fS2_fjLj2560ELj1ELj4ELj1ELj16ENS_18Kernel_traits_baseILj2560EfS2_fS2_fjLj128EEEEELb0ELb0ELb1ELb0EEEvNS_9FwdParamsE --------------------------
	.section	.text._ZN10layer_norm13ln_fwd_kernelINS_13Kernel_traitsIf13__nv_bfloat16fS2_fjLj2560ELj1ELj4ELj1ELj16ENS_18Kernel_traits_baseILj2560EfS2_fS2_fjLj128EEEEELb0ELb0ELb1ELb0EEEvNS_9FwdParamsE,"ax",@progbits
	.sectioninfo	@"SHI_REGISTERS=255"
	.align	128
        .global         _ZN10layer_norm13ln_fwd_kernelINS_13Kernel_traitsIf13__nv_bfloat16fS2_fjLj2560ELj1ELj4ELj1ELj16ENS_18Kernel_traits_baseILj2560EfS2_fS2_fjLj128EEEEELb0ELb0ELb1ELb0EEEvNS_9FwdParamsE
        .type           _ZN10layer_norm13ln_fwd_kernelINS_13Kernel_traitsIf13__nv_bfloat16fS2_fjLj2560ELj1ELj4ELj1ELj16ENS_18Kernel_traits_baseILj2560EfS2_fS2_fjLj128EEEEELb0ELb0ELb1ELb0EEEvNS_9FwdParamsE,@function
        .size           _ZN10layer_norm13ln_fwd_kernelINS_13Kernel_traitsIf13__nv_bfloat16fS2_fjLj2560ELj1ELj4ELj1ELj16ENS_18Kernel_traits_baseILj2560EfS2_fS2_fjLj128EEEEELb0ELb0ELb1ELb0EEEvNS_9FwdParamsE,(.L_x_71066 - _ZN10layer_norm13ln_fwd_kernelINS_13Kernel_traitsIf13__nv_bfloat16fS2_fjLj2560ELj1ELj4ELj1ELj16ENS_18Kernel_traits_baseILj2560EfS2_fS2_fjLj128EEEEELb0ELb0ELb1ELb0EEEvNS_9FwdParamsE)
        .other          _ZN10layer_norm13ln_fwd_kernelINS_13Kernel_traitsIf13__nv_bfloat16fS2_fjLj2560ELj1ELj4ELj1ELj16ENS_18Kernel_traits_baseILj2560EfS2_fS2_fjLj128EEEEELb0ELb0ELb1ELb0EEEvNS_9FwdParamsE,@"STO_CUDA_ENTRY STV_DEFAULT"
_ZN10layer_norm13ln_fwd_kernelINS_13Kernel_traitsIf13__nv_bfloat16fS2_fjLj2560ELj1ELj4ELj1ELj16ENS_18Kernel_traits_baseILj2560EfS2_fS2_fjLj128EEEEELb0ELb0ELb1ELb0EEEvNS_9FwdParamsE:
.text._ZN10layer_norm13ln_fwd_kernelINS_13Kernel_traitsIf13__nv_bfloat16fS2_fjLj2560ELj1ELj4ELj1ELj16ENS_18Kernel_traits_baseILj2560EfS2_fS2_fjLj128EEEEELb0ELb0ELb1ELb0EEEvNS_9FwdParamsE:
        /* <DEDUP_REMOVED lines=45> */
.L_x_29211:
[----:B-1----:R-:W-:Y:S05]  /*02d0*/  BSYNC B0 ;  /* 0x0000000000007941 */ /* 0x002fea0003800000 */
.L_x_29210:
        /* <DEDUP_REMOVED lines=17> */
.L_x_29213:
[----:B------:R-:W-:Y:S05]  /*03f0*/  BSYNC B0 ;  /* 0x0000000000007941 */ /* 0x000fea0003800000 */
.L_x_29212:
        /* <DEDUP_REMOVED lines=17> */
.L_x_29215:
[----:B------:R-:W-:Y:S05]  /*0510*/  BSYNC B0 ;  /* 0x0000000000007941 */ /* 0x000fea0003800000 */
.L_x_29214:
        /* <DEDUP_REMOVED lines=17> */
.L_x_29217:
[----:B------:R-:W-:Y:S05]  /*0630*/  BSYNC B0 ;  /* 0x0000000000007941 */ /* 0x000fea0003800000 */
.L_x_29216:
        /* <DEDUP_REMOVED lines=17> */
.L_x_29219:
[----:B------:R-:W-:Y:S05]  /*0750*/  BSYNC B0 ;  /* 0x0000000000007941 */ /* 0x000fea0003800000 */
.L_x_29218:
        /* <DEDUP_REMOVED lines=20> */
.L_x_29221:
[----:B------:R-:W-:Y:S05]  /*08a0*/  BSYNC B0 ;  /* 0x0000000000007941 */ /* 0x000fea0003800000 */
.L_x_29220:
        /* <DEDUP_REMOVED lines=22> */
.L_x_29223:
[----:B------:R-:W-:Y:S05]  /*0a10*/  BSYNC B0 ;  /* 0x0000000000007941 */ /* 0x000fea0003800000 */
.L_x_29222:
        /* <DEDUP_REMOVED lines=20> */
.L_x_29225:
[----:B------:R-:W-:Y:S05]  /*0b60*/  BSYNC B0 ;  /* 0x0000000000007941 */ /* 0x000fea0003800000 */
.L_x_29224:
        /* <DEDUP_REMOVED lines=20> */
.L_x_29227:
[----:B------:R-:W-:Y:S05]  /*0cb0*/  BSYNC B0 ;  /* 0x0000000000007941 */ /* 0x000fea0003800000 */
.L_x_29226:
        /* <DEDUP_REMOVED lines=21> */
.L_x_29229:
[----:B------:R-:W-:Y:S05]  /*0e10*/  BSYNC B0 ;  /* 0x0000000000007941 */ /* 0x000fea0003800000 */
.L_x_29228:
[----:B------:R-:W-:-:S13]  /*0e20*/  ISETP.GE.AND P1, PT, R136, c[0x0][0x164], PT ;  /* 0x0000590088007a0c */ /* 0x000fda0003f26270 */
[----:B------:R-:W-:Y:S05]  /*0e30*/  @P1 EXIT ;  /* 0x000000000000194d */ /* 0x000fea0003800000 */
[----:B------:R-:W-:Y:S01]  /*0e40*/  MOV R3, R136 ;  /* 0x0000008800037202 */ /* 0x000fe20000000f00 */
[----:B------:R-:W-:Y:S02]  /*0e50*/  ULDC.U8 UR6, c[0x0][0x1f0] ;  /* 0x00007c0000067ab9 */ /* 0x000fe40000000000 */
.L_x_29433:
[----:B------:R-:W-:-:S10]  /*0e60*/  HFMA2.MMA R229, -RZ, RZ, 0, 2.384185791015625e-07 ;  /* 0x00000004ffe57435 */ /* 0x000fd400000001ff */
[----:B0-----:R-:W-:-:S06]  /*0e70*/  IMAD.WIDE R4, R3, R229, c[0x0][0x1d0] ;  /* 0x0000740003047625 */ /* 0x001fcc00078e02e5 */
[----:B------:R0:W2:Y:S01]  /*0e80*/  LDG.E R4, [R4.64] ;  /* 0x0000000404047981 */ /* 0x0000a2000c1e1900 */
[----:B------:R-:W-:-:S03]  /*0e90*/  MOV R228, RZ ;  /* 0x000000ff00e47202 */ /* 0x000fc60000000f00 */
        /* <DEDUP_REMOVED lines=13> */
[----:B-----5:R0:W5:Y:S01]  /*0f70*/  LDG.E R229, [R6.64] ;  /* 0x0000000406e57981 */ /* 0x020162000c1e1900 */
[----:B------:R-:W-:Y:S01]  /*0f80*/  BSSY B0, `(.L_x_29230) ;  /* 0x000005b000007945 */ /* 0x000fe20003800000 */
[----:B------:R-:W-:Y:S01]  /*0f90*/  SHF.R.S32.HI R230, RZ, 0x1f, R3 ;  /* 0x0000001fffe67819 */ /* 0x000fe20000011403 */
[----:B------:R-:W-:Y:S05]  /*0fa0*/  @!P0 BRA `(.L_x_29231) ;  /* 0x0000058000008947 */ /* 0x000fea0003800000 */
[----:B------:R-:W-:-:S04]  /*0fb0*/  ISETP.NE.U32.AND P2, PT, RZ, c[0x0][0x180], PT ;  /* 0x00006000ff007a0c */ /* 0x000fc80003f45070 */
[----:B------:R-:W-:-:S13]  /*0fc0*/  ISETP.NE.AND.EX P2, PT, RZ, c[0x0][0x184], PT, P2 ;  /* 0x00006100ff007a0c */ /* 0x000fda0003f45320 */
[----:B0-----:R-:W-:-:S05]  /*0fd0*/  @P2 MOV R6, 0x20 ;  /* 0x0000002000062802 */ /* 0x001fca0000000f00 */
[----:B------:R-:W-:-:S05]  /*0fe0*/  @P2 IMAD.WIDE.U32 R6, R5, R6, c[0x0][0x180] ;  /* 0x0000600005062625 */ /* 0x000fca00078e0006 */
[----:B------:R0:W2:Y:S01]  /*0ff0*/  @P2 LDG.E.128 R136, [R6.64] ;  /* 0x0000000406882981 */ /* 0x0000a2000c1e1d00 */
[----:B------:R-:W-:-:S03]  /*1000*/  ISETP.GT.AND P3, PT, R4, RZ, PT ;  /* 0x000000ff0400720c */ /* 0x000fc60003f64270 */
[----:B------:R0:W3:Y:S02]  /*1010*/  @P2 LDG.E.128 R144, [R6.64+0x10] ;  /* 0x0000100406902981 */ /* 0x0000e4000c1e1d00 */
[----:B0-----:R-:W-:-:S08]  /*1020*/  @P1 MOV R6, 0x10 ;  /* 0x0000001000061802 */ /* 0x001fd00000000f00 */
[----:B------:R-:W-:Y:S01]  /*1030*/  @!P3 ISETP.NE.U32.AND P4, PT, RZ, c[0x0][0x180], PT ;  /* 0x00006000ff00ba0c */ /* 0x000fe20003f85070 */
[----:B------:R-:W-:-:S03]  /*1040*/  @P1 IMAD.WIDE.U32 R6, R228, R6, c[0x0][0x170] ;  /* 0x00005c00e4061625 */ /* 0x000fc600078e0006 */
[----:B------:R-:W-:Y:S02]  /*1050*/  @!P3 ISETP.NE.AND.EX P4, PT, RZ, c[0x0][0x184], PT, P4 ;  /* 0x00006100ff00ba0c */ /* 0x000fe40003f85340 */
[----:B------:R0:W5:Y:S01]  /*1060*/  @P1 LDG.E.128 R152, [R6.64] ;  /* 0x0000000406981981 */ /* 0x000162000c1e1d00 */
[----:B------:R-:W-:Y:S01]  /*1070*/  BSSY B1, `(.L_x_29232) ;  /* 0x000001b000017945 */ /* 0x000fe20003800000 */
        /* <DEDUP_REMOVED lines=26> */
.L_x_29233:
[----:B0-----:R-:W-:Y:S05]  /*1220*/  BSYNC B1 ;  /* 0x0000000000017941 */ /* 0x001fea0003800000 */
.L_x_29232:
[----:B------:R-:W-:Y:S01]  /*1230*/  BSSY B1, `(.L_x_29234) ;  /* 0x0000005000017945 */ /* 0x000fe20003800000 */
[----:B------:R-:W-:Y:S05]  /*1240*/  @!P3 BRA `(.L_x_29235) ;  /* 0x000000300000b947 */ /* 0x000fea0003800000 */
[----:B-----5:R-:W-:-:S05]  /*1250*/  PRMT R6, RZ, 0x7610, R152 ;  /* 0x00007610ff067816 */ /* 0x020fca0000000098 */
[----:B------:R-:W-:-:S04]  /*1260*/  FMUL.FTZ R141, R6, c[0x0][0x1ec] ;  /* 0x00007b00068d7a20 */ /* 0x000fc80000410000 */
[----:B------:R-:W-:Y:S02]  /*1270*/  @P2 FADD.FTZ R141, R137, R141 ;  /* 0x0000008d898d2221 */ /* 0x000fe40000010000 */
.L_x_29235:
[----:B------:R-:W-:Y:S05]  /*1280*/  BSYNC B1 ;  /* 0x0000000000017941 */ /* 0x000fea0003800000 */
.L_x_29234:
[----:B------:R-:W-:Y:S01]  /*1290*/  BSSY B1, `(.L_x_29236) ;  /* 0x0000005000017945 */ /* 0x000fe20003800000 */
[----:B------:R-:W-:Y:S05]  /*12a0*/  @!P3 BRA `(.L_x_29237) ;  /* 0x000000300000b947 */ /* 0x000fea0003800000 */
[----:B-----5:R-:W-:-:S05]  /*12b0*/  PRMT R6, RZ, 0x5410, R153 ;  /* 0x00005410ff067816 */ /* 0x020fca0000000099 */
[----:B------:R-:W-:-:S04]  /*12c0*/  FMUL.FTZ R142, R6, c[0x0][0x1ec] ;  /* 0x00007b00068e7a20 */ /* 0x000fc80000410000 */
[----:B------:R-:W-:Y:S02]  /*12d0*/  @P2 FADD.FTZ R142, R138, R142 ;  /* 0x0000008e8a8e2221 */ /* 0x000fe40000010000 */
.L_x_29237:
[----:B------:R-:W-:Y:S05]  /*12e0*/  BSYNC B1 ;  /* 0x0000000000017941 */ /* 0x000fea0003800000 */
.L_x_29236:
[----:B------:R-:W-:Y:S01]  /*12f0*/  BSSY B1, `(.L_x_29238) ;  /* 0x0000005000017945 */ /* 0x000fe20003800000 */
[----:B------:R-:W-:Y:S05]  /*1300*/  @!P3 BRA `(.L_x_29239) ;  /* 0x000000300000b947 */ /* 0x000fea0003800000 */
[----:B-----5:R-:W-:-:S05]  /*1310*/  PRMT R6, RZ, 0x7610, R153 ;  /* 0x00007610ff067816 */ /* 0x020fca0000000099 */
[----:B------:R-:W-:-:S04]  /*1320*/  FMUL.FTZ R143, R6, c[0x0][0x1ec] ;  /* 0x00007b00068f7a20 */ /* 0x000fc80000410000 */
[----:B------:R-:W-:Y:S02]  /*1330*/  @P2 FADD.FTZ R143, R139, R143 ;  /* 0x0000008f8b8f2221 */ /* 0x000fe40000010000 */
.L_x_29239:
[----:B------:R-:W-:Y:S05]  /*1340*/  BSYNC B1 ;  /* 0x0000000000017941 */ /* 0x000fea0003800000 */
.L_x_29238:
[----:B------:R-:W-:Y:S01]  /*1350*/  BSSY B1, `(.L_x_29240) ;  /* 0x0000005000017945 */ /* 0x000fe20003800000 */
[----:B------:R-:W-:Y:S05]  /*1360*/  @!P3 BRA `(.L_x_29241) ;  /* 0x000000300000b947 */ /* 0x000fea0003800000 */
[----:B-----5:R-:W-:-:S05]  /*1370*/  PRMT R6, RZ, 0x5410, R154 ;  /* 0x00005410ff067816 */ /* 0x020fca000000009a */
[----:B------:R-:W-:-:S04]  /*1380*/  FMUL.FTZ R148, R6, c[0x0][0x1ec] ;  /* 0x00007b0006947a20 */ /* 0x000fc80000410000 */
[----:B------:R-:W-:Y:S02]  /*1390*/  @P2 FADD.FTZ R148, R144, R148 ;  /* 0x0000009490942221 */ /* 0x000fe40000010000 */
.L_x_29241:
[----:B------:R-:W-:Y:S05]  /*13a0*/  BSYNC B1 ;  /* 0x0000000000017941 */ /* 0x000fea0003800000 */
.L_x_29240:
[----:B------:R-:W-:Y:S01]  /*13b0*/  BSSY B1, `(.L_x_29242) ;  /* 0x0000005000017945 */ /* 0x000fe20003800000 */
[----:B------:R-:W-:Y:S05]  /*13c0*/  @!P3 BRA `(.L_x_29243) ;  /* 0x000000300000b947 */ /* 0x000fea0003800000 */
[----:B-----5:R-:W-:-:S05]  /*13d0*/  PRMT R6, RZ, 0x7610, R154 ;  /* 0x00007610ff067816 */ /* 0x020fca000000009a */
[----:B------:R-:W-:-:S04]  /*13e0*/  FMUL.FTZ R149, R6, c[0x0][0x1ec] ;  /* 0x00007b0006957a20 */ /* 0x000fc80000410000 */
[----:B------:R-:W-:Y:S02]  /*13f0*/  @P2 FADD.FTZ R149, R145, R149 ;  /* 0x0000009591952221 */ /* 0x000fe40000010000 */
.L_x_29243:
[----:B------:R-:W-:Y:S05]  /*1400*/  BSYNC B1 ;  /* 0x0000000000017941 */ /* 0x000fea0003800000 */
.L_x_29242:
[----:B------:R-:W-:Y:S01]  /*1410*/  BSSY B1, `(.L_x_29244) ;  /* 0x0000005000017945 */ /* 0x000fe20003800000 */
[----:B------:R-:W-:Y:S05]  /*1420*/  @!P3 BRA `(.L_x_29245) ;  /* 0x000000300000b947 */ /* 0x000fea0003800000 */
[----:B-----5:R-:W-:-:S05]  /*1430*/  PRMT R6, RZ, 0x5410, R155 ;  /* 0x00005410ff067816 */ /* 0x020fca000000009b */
[----:B------:R-:W-:-:S04]  /*1440*/  FMUL.FTZ R150, R6, c[0x0][0x1ec] ;  /* 0x00007b0006967a20 */ /* 0x000fc80000410000 */
[----:B------:R-:W-:Y:S02]  /*1450*/  @P2 FADD.FTZ R150, R146, R150 ;  /* 0x0000009692962221 */ /* 0x000fe40000010000 */
.L_x_29245:
[----:B------:R-:W-:Y:S05]  /*1460*/  BSYNC B1 ;  /* 0x0000000000017941 */ /* 0x000fea0003800000 */
.L_x_29244:
[----:B------:R-:W-:Y:S01]  /*1470*/  BSSY B1, `(.L_x_29246) ;  /* 0x0000005000017945 */ /* 0x000fe20003800000 */
[----:B------:R-:W-:Y:S05]  /*1480*/  @!P3 BRA `(.L_x_29247) ;  /* 0x000000300000b947 */ /* 0x000fea0003800000 */
[----:B-----5:R-:W-:-:S05]  /*1490*/  PRMT R6, RZ, 0x7610, R155 ;  /* 0x00007610ff067816 */ /* 0x020fca000000009b */
[----:B------:R-:W-:-:S04]  /*14a0*/  FMUL.FTZ R151, R6, c[0x0][0x1ec] ;  /* 0x00007b0006977a20 */ /* 0x000fc80000410000 */
[----:B------:R-:W-:Y:S02]  /*14b0*/  @P2 FADD.FTZ R151, R147, R151 ;  /* 0x0000009793972221 */ /* 0x000fe40000010000 */
.L_x_29247:
[----:B------:R-:W-:Y:S05]  /*14c0*/  BSYNC B1 ;  /* 0x0000000000017941 */ /* 0x000fea0003800000 */
.L_x_29246:
[----:B------:R-:W-:Y:S01]  /*14d0*/  HFMA2.MMA R6, -RZ, RZ, 0, 1.9073486328125e-06 ;  /* 0x00000020ff067435 */ /* 0x000fe200000001ff */
[----:B------:R-:W-:-:S09]  /*14e0*/  IADD3 R228, R228, 0x20, RZ ;  /* 0x00000020e4e47810 */ /* 0x000fd20007ffe0ff */
[C---:B------:R-:W-:Y:S01]  /*14f0*/  IMAD.WIDE.U32 R6, R5.reuse, R6, c[0x0][0x188] ;  /* 0x0000620005067625 */ /* 0x040fe200078e0006 */
[----:B------:R-:W-:-:S04]  /*1500*/  IADD3 R5, R5, 0x20, RZ ;  /* 0x0000002005057810 */ /* 0x000fc80007ffe0ff */
[----:B------:R0:W-:Y:S04]  /*1510*/  STG.E.128 [R6.64], R140 ;  /* 0x0000008c06007986 */ /* 0x0001e8000c101d04 */
[----:B------:R0:W-:Y:S02]  /*1520*/  STG.E.128 [R6.64+0x10], R148 ;  /* 0x0000109406007986 */ /* 0x0001e4000c101d04 */
.L_x_29231:
[----:B------:R-:W-:Y:S05]  /*1530*/  BSYNC B0 ;  /* 0x0000000000007941 */ /* 0x000fea0003800000 */
.L_x_29230:
[----:B------:R-:W-:Y:S01]  /*1540*/  ISETP.GE.U32.AND P2, PT, R0, 0x40, PT ;  /* 0x000000400000780c */ /* 0x000fe20003f46070 */
[----:B------:R-:W-:-:S12]  /*1550*/  BSSY B0, `(.L_x_29248) ;  /* 0x000005a000007945 */ /* 0x000fd80003800000 */
        /* <DEDUP_REMOVED lines=12> */
[----:B-----5:R0:W5:Y:S01]  /*1620*/  @P1 LDG.E.128 R152, [R6.64] ;  /* 0x0000000406981981 */ /* 0x020162000c1e1d00 */
        /* <DEDUP_REMOVED lines=27> */
.L_x_29251:
[----:B0-----:R-:W-:Y:S05]  /*17e0*/  BSYNC B1 ;  /* 0x0000000000017941 */ /* 0x001fea0003800000 */
.L_x_29250:
[----:B------:R-:W-:Y:S01]  /*17f0*/  BSSY B1, `(.L_x_29252) ;  /* 0x0000005000017945 */ /* 0x000fe20003800000 */
[----:B------:R-:W-:Y:S05]  /*1800*/  @!P3 BRA `(.L_x_29253) ;  /* 0x000000300000b947 */ /* 0x000fea0003800000 */
[----:B-----5:R-:W-:-:S05]  /*1810*/  PRMT R6, RZ, 0x7610, R152 ;  /* 0x00007610ff067816 */ /* 0x020fca0000000098 */
[----:B------:R-:W-:-:S04]  /*1820*/  FMUL.FTZ R157, R6, c[0x0][0x1ec] ;  /* 0x00007b00069d7a20 */ /* 0x000fc80000410000 */
[----:B------:R-:W-:Y:S02]  /*1830*/  @P2 FADD.FTZ R157, R137, R157 ;  /* 0x0000009d899d2221 */ /* 0x000fe40000010000 */
.L_x_29253:
[----:B------:R-:W-:Y:S05]  /*1840*/  BSYNC B1 ;  /* 0x0000000000017941 */ /* 0x000fea0003800000 */
.L_x_29252:
[----:B------:R-:W-:Y:S01]  /*1850*/  BSSY B1, `(.L_x_29254) ;  /* 0x0000005000017945 */ /* 0x000fe20003800000 */
[----:B------:R-:W-:Y:S05]  /*1860*/  @!P3 BRA `(.L_x_29255) ;  /* 0x000000300000b947 */ /* 0x000fea0003800000 */
[----:B-----5:R-:W-:-:S05]  /*1870*/  PRMT R6, RZ, 0x5410, R153 ;  /* 0x00005410ff067816 */ /* 0x020fca0000000099 */
[----:B------:R-:W-:-:S04]  /*1880*/  FMUL.FTZ R158, R6, c[0x0][0x1ec] ;  /* 0x00007b00069e7a20 */ /* 0x000fc80000410000 */
[----:B------:R-:W-:Y:S02]  /*1890*/  @P2 FADD.FTZ R158, R138, R158 ;  /* 0x0000009e8a9e2221 */ /* 0x000fe40000010000 */
.L_x_29255:
[----:B------:R-:W-:Y:S05]  /*18a0*/  BSYNC B1 ;  /* 0x0000000000017941 */ /* 0x000fea0003800000 */
.L_x_29254:
[----:B------:R-:W-:Y:S01]  /*18b0*/  BSSY B1, `(.L_x_29256) ;  /* 0x0000005000017945 */ /* 0x000fe20003800000 */
[----:B------:R-:W-:Y:S05]  /*18c0*/  @!P3 BRA `(.L_x_29257) ;  /* 0x000000300000b947 */ /* 0x000fea0003800000 */
[----:B-----5:R-:W-:-:S05]  /*18d0*/  PRMT R6, RZ, 0x7610, R153 ;  /* 0x00007610ff067816 */ /* 0x020fca0000000099 */
[----:B------:R-:W-:-:S04]  /*18e0*/  FMUL.FTZ R159, R6, c[0x0][0x1ec] ;  /* 0x00007b00069f7a20 */ /* 0x000fc80000410000 */
[----:B------:R-:W-:Y:S02]  /*18f0*/  @P2 FADD.FTZ R159, R139, R159 ;  /* 0x0000009f8b9f2221 */ /* 0x000fe40000010000 */
.L_x_29257:
[----:B------:R-:W-:Y:S05]  /*1900*/  BSYNC B1 ;  /* 0x0000000000017941 */ /* 0x000fea0003800000 */
.L_x_29256:
[----:B------:R-:W-:Y:S01]  /*1910*/  BSSY B1, `(.L_x_29258) ;  /* 0x0000005000017945 */ /* 0x000fe20003800000 */
[----:B------:R-:W-:Y:S05]  /*1920*/  @!P3 BRA `(.L_x_29259) ;  /* 0x000000300000b947 */ /* 0x000fea0003800000 */
[----:B-----5:R-:W-:-:S05]  /*1930*/  PRMT R6, RZ, 0x5410, R154 ;  /* 0x00005410ff067816 */ /* 0x020fca000000009a */
[----:B------:R-:W-:-:S04]  /*1940*/  FMUL.FTZ R160, R6, c[0x0][0x1ec] ;  /* 0x00007b0006a07a20 */ /* 0x000fc80000410000 */
[----:B------:R-:W-:Y:S02]  /*1950*/  @P2 FADD.FTZ R160, R144, R160 ;  /* 0x000000a090a02221 */ /* 0x000fe40000010000 */
.L_x_29259:
[----:B------:R-:W-:Y:S05]  /*1960*/  BSYNC B1 ;  /* 0x0000000000017941 */ /* 0x000fea0003800000 */
.L_x_29258:
[----:B------:R-:W-:Y:S01]  /*1970*/  BSSY B1, `(.L_x_29260) ;  /* 0x0000005000017945 */ /* 0x000fe20003800000 */
[----:B------:R-:W-:Y:S05]  /*1980*/  @!P3 BRA `(.L_x_29261) ;  /* 0x000000300000b947 */ /* 0x000fea0003800000 */
[----:B-----5:R-:W-:-:S05]  /*1990*/  PRMT R6, RZ, 0x7610, R154 ;  /* 0x00007610ff067816 */ /* 0x020fca000000009a */
[----:B------:R-:W-:-:S04]  /*19a0*/  FMUL.FTZ R161, R6, c[0x0][0x1ec] ;  /* 0x00007b0006a17a20 */ /* 0x000fc80000410000 */
[----:B------:R-:W-:Y:S02]  /*19b0*/  @P2 FADD.FTZ R161, R145, R161 ;  /* 0x000000a191a12221 */ /* 0x000fe40000010000 */
.L_x_29261:
[----:B------:R-:W-:Y:S05]  /*19c0*/  BSYNC B1 ;  /* 0x0000000000017941 */ /* 0x000fea0003800000 */
.L_x_29260:
[----:B------:R-:W-:Y:S01]  /*19d0*/  BSSY B1, `(.L_x_29262) ;  /* 0x0000005000017945 */ /* 0x000fe20003800000 */
[----:B------:R-:W-:Y:S05]  /*19e0*/  @!P3 BRA `(.L_x_29263) ;  /* 0x000000300000b947 */ /* 0x000fea0003800000 */
[----:B-----5:R-:W-:-:S05]  /*19f0*/  PRMT R6, RZ, 0x5410, R155 ;  /* 0x00005410ff067816 */ /* 0x020fca000000009b */
[----:B------:R-:W-:-:S04]  /*1a00*/  FMUL.FTZ R162, R6, c[0x0][0x1ec] ;  /* 0x00007b0006a27a20 */ /* 0x000fc80000410000 */
[----:B------:R-:W-:Y:S02]  /*1a10*/  @P2 FADD.FTZ R162, R146, R162 ;  /* 0x000000a292a22221 */ /* 0x000fe40000010000 */
.L_x_29263:
[----:B------:R-:W-:Y:S05]  /*1a20*/  BSYNC B1 ;  /* 0x0000000000017941 */ /* 0x000fea0003800000 */
.L_x_29262:
[----:B------:R-:W-:Y:S01]  /*1a30*/  BSSY B1, `(.L_x_29264) ;  /* 0x0000005000017945 */ /* 0x000fe20003800000 */
[----:B------:R-:W-:Y:S05]  /*1a40*/  @!P3 BRA `(.L_x_29265) ;  /* 0x000000300000b947 */ /* 0x000fea0003800000 */
[----:B-----5:R-:W-:-:S05]  /*1a50*/  PRMT R6, RZ, 0x7610, R155 ;  /* 0x00007610ff067816 */ /* 0x020fca000000009b */
[----:B------:R-:W-:-:S04]  /*1a60*/  FMUL.FTZ R163, R6, c[0x0][0x1ec] ;  /* 0x00007b0006a37a20 */ /* 0x000fc80000410000 */
[----:B------:R-:W-:Y:S02]  /*1a70*/  @P2 FADD.FTZ R163, R147, R163 ;  /* 0x000000a393a32221 */ /* 0x000fe40000010000 */
.L_x_29265:
[----:B------:R-:W-:Y:S05]  /*1a80*/  BSYNC B1 ;  /* 0x0000000000017941 */ /* 0x000fea0003800000 */
.L_x_29264:
[----:B------:R-:W-:Y:S01]  /*1a90*/  HFMA2.MMA R6, -RZ, RZ, 0, 1.9073486328125e-06 ;  /* 0x00000020ff067435 */ /* 0x000fe200000001ff */
[----:B------:R-:W-:-:S09]  /*1aa0*/  IADD3 R228, R228, 0x20, RZ ;  /* 0x00000020e4e47810 */ /* 0x000fd20007ffe0ff */
[C---:B------:R-:W-:Y:S01]  /*1ab0*/  IMAD.WIDE.U32 R6, R5.reuse, R6, c[0x0][0x188] ;  /* 0x0000620005067625 */ /* 0x040fe200078e0006 */
[----:B------:R-:W-:-:S04]  /*1ac0*/  IADD3 R5, R5, 0x20, RZ ;  /* 0x0000002005057810 */ /* 0x000fc80007ffe0ff */
[----:B------:R0:W-:Y:S04]  /*1ad0*/  STG.E.128 [R6.64], R156 ;  /* 0x0000009c06007986 */ /* 0x0001e8000c101d04 */
[----:B------:R0:W-:Y:S02]  /*1ae0*/  STG.E.128 [R6.64+0x10], R160 ;  /* 0x000010a006007986 */ /* 0x0001e4000c101d04 */
.L_x_29249:
[----:B------:R-:W-:Y:S05]  /*1af0*/  BSYNC B0 ;  /* 0x0000000000007941 */ /* 0x000fea0003800000 */
.L_x_29248:
        /* <DEDUP_REMOVED lines=42> */
.L_x_29269:
[----:B0-----:R-:W-:Y:S05]  /*1da0*/  BSYNC B1 ;  /* 0x0000000000017941 */ /* 0x001fea0003800000 */
.L_x_29268:
[----:B------:R-:W-:Y:S01]  /*1db0*/  BSSY B1, `(.L_x_29270) ;  /* 0x0000005000017945 */ /* 0x000fe20003800000 */
[----:B------:R-:W-:Y:S05]  /*1dc0*/  @!P3 BRA `(.L_x_29271) ;  /* 0x000000300000b947 */ /* 0x000fea0003800000 */
[----:B-----5:R-:W-:-:S05]  /*1dd0*/  PRMT R6, RZ, 0x7610, R152 ;  /* 0x00007610ff067816 */ /* 0x020fca0000000098 */
[----:B------:R-:W-:-:S04]  /*1de0*/  FMUL.FTZ R165, R6, c[0x0][0x1ec] ;  /* 0x00007b0006a57a20 */ /* 0x000fc80000410000 */
[----:B------:R-:W-:Y:S02]  /*1df0*/  @P2 FADD.FTZ R165, R137, R165 ;  /* 0x000000a589a52221 */ /* 0x000fe40000010000 */
.L_x_29271:
[----:B------:R-:W-:Y:S05]  /*1e00*/  BSYNC B1 ;  /* 0x0000000000017941 */ /* 0x000fea0003800000 */
.L_x_29270:
[----:B------:R-:W-:Y:S01]  /*1e10*/  BSSY B1, `(.L_x_29272) ;  /* 0x0000005000017945 */ /* 0x000fe20003800000 */
[----:B------:R-:W-:Y:S05]  /*1e20*/  @!P3 BRA `(.L_x_29273) ;  /* 0x000000300000b947 */ /* 0x000fea0003800000 */
[----:B-----5:R-:W-:-:S05]  /*1e30*/  PRMT R6, RZ, 0x5410, R153 ;  /* 0x00005410ff067816 */ /* 0x020fca0000000099 */
[----:B------:R-:W-:-:S04]  /*1e40*/  FMUL.FTZ R166, R6, c[0x0][0x1ec] ;  /* 0x00007b0006a67a20 */ /* 0x000fc80000410000 */
[----:B------:R-:W-:Y:S02]  /*1e50*/  @P2 FADD.FTZ R166, R138, R166 ;  /* 0x000000a68aa62221 */ /* 0x000fe40000010000 */
.L_x_29273:
[----:B------:R-:W-:Y:S05]  /*1e60*/  BSYNC B1 ;  /* 0x0000000000017941 */ /* 0x000fea0003800000 */
.L_x_29272:
[----:B------:R-:W-:Y:S01]  /*1e70*/  BSSY B1, `(.L_x_29274) ;  /* 0x0000005000017945 */ /* 0x000fe20003800000 */
[----:B------:R-:W-:Y:S05]  /*1e80*/  @!P3 BRA `(.L_x_29275) ;  /* 0x000000300000b947 */ /* 0x000fea0003800000 */
[----:B-----5:R-:W-:-:S05]  /*1e90*/  PRMT R6, RZ, 0x7610, R153 ;  /* 0x00007610ff067816 */ /* 0x020fca0000000099 */
[----:B------:R-:W-:-:S04]  /*1ea0*/  FMUL.FTZ R167, R6, c[0x0][0x1ec] ;  /* 0x00007b0006a77a20 */ /* 0x000fc80000410000 */
[----:B------:R-:W-:Y:S02]  /*1eb0*/  @P2 FADD.FTZ R167, R139, R167 ;  /* 0x000000a78ba72221 */ /* 0x000fe40000010000 */
.L_x_29275:
[----:B------:R-:W-:Y:S05]  /*1ec0*/  BSYNC B1 ;  /* 0x0000000000017941 */ /* 0x000fea0003800000 */
.L_x_29274:
[----:B------:R-:W-:Y:S01]  /*1ed0*/  BSSY B1, `(.L_x_29276) ;  /* 0x0000005000017945 */ /* 0x000fe20003800000 */
[----:B------:R-:W-:Y:S05]  /*1ee0*/  @!P3 BRA `(.L_x_29277) ;  /* 0x000000300000b947 */ /* 0x000fea0003800000 */
[----:B-----5:R-:W-:-:S05]  /*1ef0*/  PRMT R6, RZ, 0x5410, R154 ;  /* 0x00005410ff067816 */ /* 0x020fca000000009a */
[----:B------:R-:W-:-:S04]  /*1f00*/  FMUL.FTZ R168, R6, c[0x0][0x1ec] ;  /* 0x00007b0006a87a20 */ /* 0x000fc80000410000 */
[----:B------:R-:W-:Y:S02]  /*1f10*/  @P2 FADD.FTZ R168, R144, R168 ;  /* 0x000000a890a82221 */ /* 0x000fe40000010000 */
.L_x_29277:
[----:B------:R-:W-:Y:S05]  /*1f20*/  BSYNC B1 ;  /* 0x0000000000017941 */ /* 0x000fea0003800000 */
.L_x_29276:
[----:B------:R-:W-:Y:S01]  /*1f30*/  BSSY B1, `(.L_x_29278) ;  /* 0x0000005000017945 */ /* 0x000fe20003800000 */
[----:B------:R-:W-:Y:S05]  /*1f40*/  @!P3 BRA `(.L_x_29279) ;  /* 0x000000300000b947 */ /* 0x000fea0003800000 */
[----:B-----5:R-:W-:-:S05]  /*1f50*/  PRMT R6, RZ, 0x7610, R154 ;  /* 0x00007610ff067816 */ /* 0x020fca000000009a */
[----:B------:R-:W-:-:S04]  /*1f60*/  FMUL.FTZ R169, R6, c[0x0][0x1ec] ;  /* 0x00007b0006a97a20 */ /* 0x000fc80000410000 */
[----:B------:R-:W-:Y:S02]  /*1f70*/  @P2 FADD.FTZ R169, R145, R169 ;  /* 0x000000a991a92221 */ /* 0x000fe40000010000 */
.L_x_29279:
[----:B------:R-:W-:Y:S05]  /*1f80*/  BSYNC B1 ;  /* 0x0000000000017941 */ /* 0x000fea0003800000 */
.L_x_29278:
[----:B------:R-:W-:Y:S01]  /*1f90*/  BSSY B1, `(.L_x_29280) ;  /* 0x0000005000017945 */ /* 0x000fe20003800000 */
[----:B------:R-:W-:Y:S05]  /*1fa0*/  @!P3 BRA `(.L_x_29281) ;  /* 0x000000300000b947 */ /* 0x000fea0003800000 */
[----:B-----5:R-:W-:-:S05]  /*1fb0*/  PRMT R6, RZ, 0x5410, R155 ;  /* 0x00005410ff067816 */ /* 0x020fca000000009b */
[----:B------:R-:W-:-:S04]  /*1fc0*/  FMUL.FTZ R170, R6, c[0x0][0x1ec] ;  /* 0x00007b0006aa7a20 */ /* 0x000fc80000410000 */
[----:B------:R-:W-:Y:S02]  /*1fd0*/  @P2 FADD.FTZ R170, R146, R170 ;  /* 0x000000aa92aa2221 */ /* 0x000fe40000010000 */
.L_x_29281:
[----:B------:R-:W-:Y:S05]  /*1fe0*/  BSYNC B1 ;  /* 0x0000000000017941 */ /* 0x000fea0003800000 */
.L_x_29280:
[----:B------:R-:W-:Y:S01]  /*1ff0*/  BSSY B1, `(.L_x_29282) ;  /* 0x0000005000017945 */ /* 0x000fe20003800000 */
[----:B------:R-:W-:Y:S05]  /*2000*/  @!P3 BRA `(.L_x_29283) ;  /* 0x000000300000b947 */ /* 0x000fea0003800000 */
[----:B-----5:R-:W-:-:S05]  /*2010*/  PRMT R6, RZ, 0x7610, R155 ;  /* 0x00007610ff067816 */ /* 0x020fca000000009b */
[----:B------:R-:W-:-:S04]  /*2020*/  FMUL.FTZ R171, R6, c[0x0][0x1ec] ;  /* 0x00007b0006ab7a20 */ /* 0x000fc80000410000 */
[----:B------:R-:W-:Y:S02]  /*2030*/  @P2 FADD.FTZ R171, R147, R171 ;  /* 0x000000ab93ab2221 */ /* 0x000fe40000010000 */
.L_x_29283:
[----:B------:R-:W-:Y:S05]  /*2040*/  BSYNC B1 ;  /* 0x0000000000017941 */ /* 0x000fea0003800000 */
.L_x_29282:
[----:B------:R-:W-:Y:S01]  /*2050*/  HFMA2.MMA R6, -RZ, RZ, 0, 1.9073486328125e-06 ;  /* 0x00000020ff067435 */ /* 0x000fe200000001ff */
[----:B------:R-:W-:-:S09]  /*2060*/  IADD3 R228, R228, 0x20, RZ ;  /* 0x00000020e4e47810 */ /* 0x000fd20007ffe0ff */
[C---:B------:R-:W-:Y:S01]  /*2070*/  IMAD.WIDE.U32 R6, R5.reuse, R6, c[0x0][0x188] ;  /* 0x0000620005067625 */ /* 0x040fe200078e0006 */
[----:B------:R-:W-:-:S04]  /*2080*/  IADD3 R5, R5, 0x20, RZ ;  /* 0x0000002005057810 */ /* 0x000fc80007ffe0ff */
[----:B------:R0:W-:Y:S04]  /*2090*/  STG.E.128 [R6.64], R164 ;  /* 0x000000a406007986 */ /* 0x0001e8000c101d04 */
[----:B------:R0:W-:Y:S02]  /*20a0*/  STG.E.128 [R6.64+0x10], R168 ;  /* 0x000010a806007986 */ /* 0x0001e4000c101d04 */
.L_x_29267:
[----:B------:R-:W-:Y:S05]  /*20b0*/  BSYNC B0 ;  /* 0x0000000000007941 */ /* 0x000fea0003800000 */
.L_x_29266:
        /* <DEDUP_REMOVED lines=42> */
.L_x_29287:
[----:B0-----:R-:W-:Y:S05]  /*2360*/  BSYNC B1 ;  /* 0x0000000000017941 */ /* 0x001fea0003800000 */
.L_x_29286:
[----:B------:R-:W-:Y:S01]  /*2370*/  BSSY B1, `(.L_x_29288) ;  /* 0x0000005000017945 */ /* 0x000fe20003800000 */
[----:B------:R-:W-:Y:S05]  /*2380*/  @!P3 BRA `(.L_x_29289) ;  /* 0x000000300000b947 */ /* 0x000fea0003800000 */
[----:B-----5:R-:W-:-:S05]  /*2390*/  PRMT R6, RZ, 0x7610, R152 ;  /* 0x00007610ff067816 */ /* 0x020fca0000000098 */
[----:B------:R-:W-:-:S04]  /*23a0*/  FMUL.FTZ R173, R6, c[0x0][0x1ec] ;  /* 0x00007b0006ad7a20 */ /* 0x000fc80000410000 */
[----:B------:R-:W-:Y:S02]  /*23b0*/  @P2 FADD.FTZ R173, R137, R173 ;  /* 0x000000ad89ad2221 */ /* 0x000fe40000010000 */
.L_x_29289:
[----:B------:R-:W-:Y:S05]  /*23c0*/  BSYNC B1 ;  /* 0x0000000000017941 */ /* 0x000fea0003800000 */
.L_x_29288:
[----:B------:R-:W-:Y:S01]  /*23d0*/  BSSY B1, `(.L_x_29290) ;  /* 0x0000005000017945 */ /* 0x000fe20003800000 */
[----:B------:R-:W-:Y:S05]  /*23e0*/  @!P3 BRA `(.L_x_29291) ;  /* 0x000000300000b947 */ /* 0x000fea0003800000 */
[----:B-----5:R-:W-:-:S05]  /*23f0*/  PRMT R6, RZ, 0x5410, R153 ;  /* 0x00005410ff067816 */ /* 0x020fca0000000099 */
[----:B------:R-:W-:-:S04]  /*2400*/  FMUL.FTZ R174, R6, c[0x0][0x1ec] ;  /* 0x00007b0006ae7a20 */ /* 0x000fc80000410000 */
[----:B------:R-:W-:Y:S02]  /*2410*/  @P2 FADD.FTZ R174, R138, R174 ;  /* 0x000000ae8aae2221 */ /* 0x000fe40000010000 */
.L_x_29291:
[----:B------:R-:W-:Y:S05]  /*2420*/  BSYNC B1 ;  /* 0x0000000000017941 */ /* 0x000fea0003800000 */
.L_x_29290:
[----:B------:R-:W-:Y:S01]  /*2430*/  BSSY B1, `(.L_x_29292) ;  /* 0x0000005000017945 */ /* 0x000fe20003800000 */
[----:B------:R-:W-:Y:S05]  /*2440*/  @!P3 BRA `(.L_x_29293) ;  /* 0x000000300000b947 */ /* 0x000fea0003800000 */
[----:B-----5:R-:W-:-:S05]  /*2450*/  PRMT R6, RZ, 0x7610, R153 ;  /* 0x00007610ff067816 */ /* 0x020fca0000000099 */
[----:B------:R-:W-:-:S04]  /*2460*/  FMUL.FTZ R175, R6, c[0x0][0x1ec] ;  /* 0x00007b0006af7a20 */ /* 0x000fc80000410000 */
[----:B------:R-:W-:Y:S02]  /*2470*/  @P2 FADD.FTZ R175, R139, R175 ;  /* 0x000000af8baf2221 */ /* 0x000fe40000010000 */
.L_x_29293:
[----:B------:R-:W-:Y:S05]  /*2480*/  BSYNC B1 ;  /* 0x0000000000017941 */ /* 0x000fea0003800000 */
.L_x_29292:
[----:B------:R-:W-:Y:S01]  /*2490*/  BSSY B1, `(.L_x_29294) ;  /* 0x0000005000017945 */ /* 0x000fe20003800000 */
[----:B------:R-:W-:Y:S05]  /*24a0*/  @!P3 BRA `(.L_x_29295) ;  /* 0x000000300000b947 */ /* 0x000fea0003800000 */
[----:B-----5:R-:W-:-:S05]  /*24b0*/  PRMT R6, RZ, 0x5410, R154 ;  /* 0x00005410ff067816 */ /* 0x020fca000000009a */
[----:B------:R-:W-:-:S04]  /*24c0*/  FMUL.FTZ R176, R6, c[0x0][0x1ec] ;  /* 0x00007b0006b07a20 */ /* 0x000fc80000410000 */
[----:B------:R-:W-:Y:S02]  /*24d0*/  @P2 FADD.FTZ R176, R144, R176 ;  /* 0x000000b090b02221 */ /* 0x000fe40000010000 */
.L_x_29295:
[----:B------:R-:W-:Y:S05]  /*24e0*/  BSYNC B1 ;  /* 0x0000000000017941 */ /* 0x000fea0003800000 */
.L_x_29294:
[----:B------:R-:W-:Y:S01]  /*24f0*/  BSSY B1, `(.L_x_29296) ;  /* 0x0000005000017945 */ /* 0x000fe20003800000 */
[----:B------:R-:W-:Y:S05]  /*2500*/  @!P3 BRA `(.L_x_29297) ;  /* 0x000000300000b947 */ /* 0x000fea0003800000 */
[----:B-----5:R-:W-:-:S05]  /*2510*/  PRMT R6, RZ, 0x7610, R154 ;  /* 0x00007610ff067816 */ /* 0x020fca000000009a */
[----:B------:R-:W-:-:S04]  /*2520*/  FMUL.FTZ R177, R6, c[0x0][0x1ec] ;  /* 0x00007b0006b17a20 */ /* 0x000fc80000410000 */
[----:B------:R-:W-:Y:S02]  /*2530*/  @P2 FADD.FTZ R177, R145, R177 ;  /* 0x000000b191b12221 */ /* 0x000fe40000010000 */
.L_x_29297:
[----:B------:R-:W-:Y:S05]  /*2540*/  BSYNC B1 ;  /* 0x0000000000017941 */ /* 0x000fea0003800000 */
.L_x_29296:
[----:B------:R-:W-:Y:S01]  /*2550*/  BSSY B1, `(.L_x_29298) ;  /* 0x0000005000017945 */ /* 0x000fe20003800000 */
[----:B------:R-:W-:Y:S05]  /*2560*/  @!P3 BRA `(.L_x_29299) ;  /* 0x000000300000b947 */ /* 0x000fea0003800000 */
[----:B-----5:R-:W-:-:S05]  /*2570*/  PRMT R6, RZ, 0x5410, R155 ;  /* 0x00005410ff067816 */ /* 0x020fca000000009b */
[----:B------:R-:W-:-:S04]  /*2580*/  FMUL.FTZ R178, R6, c[0x0][0x1ec] ;  /* 0x00007b0006b27a20 */ /* 0x000fc80000410000 */
[----:B------:R-:W-:Y:S02]  /*2590*/  @P2 FADD.FTZ R178, R146, R178 ;  /* 0x000000b292b22221 */ /* 0x000fe40000010000 */
.L_x_29299:
[----:B------:R-:W-:Y:S05]  /*25a0*/  BSYNC B1 ;  /* 0x0000000000017941 */ /* 0x000fea0003800000 */
.L_x_29298:
[----:B------:R-:W-:Y:S01]  /*25b0*/  BSSY B1, `(.L_x_29300) ;  /* 0x0000005000017945 */ /* 0x000fe20003800000 */
[----:B------:R-:W-:Y:S05]  /*25c0*/  @!P3 BRA `(.L_x_29301) ;  /* 0x000000300000b947 */ /* 0x000fea0003800000 */
[----:B-----5:R-:W-:-:S05]  /*25d0*/  PRMT R6, RZ, 0x7610, R155 ;  /* 0x00007610ff067816 */ /* 0x020fca000000009b */
[----:B------:R-:W-:-:S04]  /*25e0*/  FMUL.FTZ R179, R6, c[0x0][0x1ec] ;  /* 0x00007b0006b37a20 */ /* 0x000fc80000410000 */
[----:B------:R-:W-:Y:S02]  /*25f0*/  @P2 FADD.FTZ R179, R147, R179 ;  /* 0x000000b393b32221 */ /* 0x000fe40000010000 */
.L_x_29301:
[----:B------:R-:W-:Y:S05]  /*2600*/  BSYNC B1 ;  /* 0x0000000000017941 */ /* 0x000fea0003800000 */
.L_x_29300:
[----:B------:R-:W-:Y:S01]  /*2610*/  HFMA2.MMA R6, -RZ, RZ, 0, 1.9073486328125e-06 ;  /* 0x00000020ff067435 */ /* 0x000fe200000001ff */
[----:B------:R-:W-:-:S09]  /*2620*/  IADD3 R228, R228, 0x20, RZ ;  /* 0x00000020e4e47810 */ /* 0x000fd20007ffe0ff */
[C---:B------:R-:W-:Y:S01]  /*2630*/  IMAD.WIDE.U32 R6, R5.reuse, R6, c[0x0][0x188] ;  /* 0x0000620005067625 */ /* 0x040fe200078e0006 */
[----:B------:R-:W-:-:S04]  /*2640*/  IADD3 R5, R5, 0x20, RZ ;  /* 0x0000002005057810 */ /* 0x000fc80007ffe0ff */
[----:B------:R0:W-:Y:S04]  /*2650*/  STG.E.128 [R6.64], R172 ;  /* 0x000000ac06007986 */ /* 0x0001e8000c101d04 */
[----:B------:R0:W-:Y:S02]  /*2660*/  STG.E.128 [R6.64+0x10], R176 ;  /* 0x000010b006007986 */ /* 0x0001e4000c101d04 */
.L_x_29285:
[----:B------:R-:W-:Y:S05]  /*2670*/  BSYNC B0 ;  /* 0x0000000000007941 */ /* 0x000fea0003800000 */
.L_x_29284:
        /* <DEDUP_REMOVED lines=42> */
.L_x_29305:
[----:B0-----:R-:W-:Y:S05]  /*2920*/  BSYNC B1 ;  /* 0x0000000000017941 */ /* 0x001fea0003800000 */
.L_x_29304:
[----:B------:R-:W-:Y:S01]  /*2930*/  BSSY B1, `(.L_x_29306) ;  /* 0x0000005000017945 */ /* 0x000fe20003800000 */
[----:B------:R-:W-:Y:S05]  /*2940*/  @!P3 BRA `(.L_x_29307) ;  /* 0x000000300000b947 */ /* 0x000fea0003800000 */
[----:B-----5:R-:W-:-:S05]  /*2950*/  PRMT R6, RZ, 0x7610, R152 ;  /* 0x00007610ff067816 */ /* 0x020fca0000000098 */
[----:B------:R-:W-:-:S04]  /*2960*/  FMUL.FTZ R181, R6, c[0x0][0x1ec] ;  /* 0x00007b0006b57a20 */ /* 0x000fc80000410000 */
[----:B------:R-:W-:Y:S02]  /*2970*/  @P2 FADD.FTZ R181, R137, R181 ;  /* 0x000000b589b52221 */ /* 0x000fe40000010000 */
.L_x_29307:
[----:B------:R-:W-:Y:S05]  /*2980*/  BSYNC B1 ;  /* 0x0000000000017941 */ /* 0x000fea0003800000 */
.L_x_29306:
[----:B------:R-:W-:Y:S01]  /*2990*/  BSSY B1, `(.L_x_29308) ;  /* 0x0000005000017945 */ /* 0x000fe20003800000 */
[----:B------:R-:W-:Y:S05]  /*29a0*/  @!P3 BRA `(.L_x_29309) ;  /* 0x000000300000b947 */ /* 0x000fea0003800000 */
[----:B-----5:R-:W-:-:S05]  /*29b0*/  PRMT R6, RZ, 0x5410, R153 ;  /* 0x00005410ff067816 */ /* 0x020fca0000000099 */
[----:B------:R-:W-:-:S04]  /*29c0*/  FMUL.FTZ R182, R6, c[0x0][0x1ec] ;  /* 0x00007b0006b67a20 */ /* 0x000fc80000410000 */
[----:B------:R-:W-:Y:S02]  /*29d0*/  @P2 FADD.FTZ R182, R138, R182 ;  /* 0x000000b68ab62221 */ /* 0x000fe40000010000 */
.L_x_29309:
[----:B------:R-:W-:Y:S05]  /*29e0*/  BSYNC B1 ;  /* 0x0000000000017941 */ /* 0x000fea0003800000 */
.L_x_29308:
[----:B------:R-:W-:Y:S01]  /*29f0*/  BSSY B1, `(.L_x_29310) ;  /* 0x0000005000017945 */ /* 0x000fe20003800000 */
[----:B------:R-:W-:Y:S05]  /*2a00*/  @!P3 BRA `(.L_x_29311) ;  /* 0x000000300000b947 */ /* 0x000fea0003800000 */
[----:B-----5:R-:W-:-:S05]  /*2a10*/  PRMT R6, RZ, 0x7610, R153 ;  /* 0x00007610ff067816 */ /* 0x020fca0000000099 */
[----:B------:R-:W-:-:S04]  /*2a20*/  FMUL.FTZ R183, R6, c[0x0][0x1ec] ;  /* 0x00007b0006b77a20 */ /* 0x000fc80000410000 */
[----:B------:R-:W-:Y:S02]  /*2a30*/  @P2 FADD.FTZ R183, R139, R183 ;  /* 0x000000b78bb72221 */ /* 0x000fe40000010000 */
.L_x_29311:
[----:B------:R-:W-:Y:S05]  /*2a40*/  BSYNC B1 ;  /* 0x0000000000017941 */ /* 0x000fea0003800000 */
.L_x_29310:
[----:B------:R-:W-:Y:S01]  /*2a50*/  BSSY B1, `(.L_x_29312) ;  /* 0x0000005000017945 */ /* 0x000fe20003800000 */
[----:B------:R-:W-:Y:S05]  /*2a60*/  @!P3 BRA `(.L_x_29313) ;  /* 0x000000300000b947 */ /* 0x000fea0003800000 */
[----:B-----5:R-:W-:-:S05]  /*2a70*/  PRMT R6, RZ, 0x5410, R154 ;  /* 0x00005410ff067816 */ /* 0x020fca000000009a */
[----:B------:R-:W-:-:S04]  /*2a80*/  FMUL.FTZ R184, R6, c[0x0][0x1ec] ;  /* 0x00007b0006b87a20 */ /* 0x000fc80000410000 */
[----:B------:R-:W-:Y:S02]  /*2a90*/  @P2 FADD.FTZ R184, R144, R184 ;  /* 0x000000b890b82221 */ /* 0x000fe40000010000 */
.L_x_29313:
[----:B------:R-:W-:Y:S05]  /*2aa0*/  BSYNC B1 ;  /* 0x0000000000017941 */ /* 0x000fea0003800000 */
.L_x_29312:
[----:B------:R-:W-:Y:S01]  /*2ab0*/  BSSY B1, `(.L_x_29314) ;  /* 0x0000005000017945 */ /* 0x000fe20003800000 */
[----:B------:R-:W-:Y:S05]  /*2ac0*/  @!P3 BRA `(.L_x_29315) ;  /* 0x000000300000b947 */ /* 0x000fea0003800000 */
[----:B-----5:R-:W-:-:S05]  /*2ad0*/  PRMT R6, RZ, 0x7610, R154 ;  /* 0x00007610ff067816 */ /* 0x020fca000000009a */
[----:B------:R-:W-:-:S04]  /*2ae0*/  FMUL.FTZ R185, R6, c[0x0][0x1ec] ;  /* 0x00007b0006b97a20 */ /* 0x000fc80000410000 */
[----:B------:R-:W-:Y:S02]  /*2af0*/  @P2 FADD.FTZ R185, R145, R185 ;  /* 0x000000b991b92221 */ /* 0x000fe40000010000 */
.L_x_29315:
[----:B------:R-:W-:Y:S05]  /*2b00*/  BSYNC B1 ;  /* 0x0000000000017941 */ /* 0x000fea0003800000 */
.L_x_29314:
[----:B------:R-:W-:Y:S01]  /*2b10*/  BSSY B1, `(.L_x_29316) ;  /* 0x0000005000017945 */ /* 0x000fe20003800000 */
[----:B------:R-:W-:Y:S05]  /*2b20*/  @!P3 BRA `(.L_x_29317) ;  /* 0x000000300000b947 */ /* 0x000fea0003800000 */
[----:B-----5:R-:W-:-:S05]  /*2b30*/  PRMT R6, RZ, 0x5410, R155 ;  /* 0x00005410ff067816 */ /* 0x020fca000000009b */
[----:B------:R-:W-:-:S04]  /*2b40*/  FMUL.FTZ R186, R6, c[0x0][0x1ec] ;  /* 0x00007b0006ba7a20 */ /* 0x000fc80000410000 */
[----:B------:R-:W-:Y:S02]  /*2b50*/  @P2 FADD.FTZ R186, R146, R186 ;  /* 0x000000ba92ba2221 */ /* 0x000fe40000010000 */
.L_x_29317:
[----:B------:R-:W-:Y:S05]  /*2b60*/  BSYNC B1 ;  /* 0x0000000000017941 */ /* 0x000fea0003800000 */
.L_x_29316:
[----:B------:R-:W-:Y:S01]  /*2b70*/  BSSY B1, `(.L_x_29318) ;  /* 0x0000005000017945 */ /* 0x000fe20003800000 */
[----:B------:R-:W-:Y:S05]  /*2b80*/  @!P3 BRA `(.L_x_29319) ;  /* 0x000000300000b947 */ /* 0x000fea0003800000 */
[----:B-----5:R-:W-:-:S05]  /*2b90*/  PRMT R6, RZ, 0x7610, R155 ;  /* 0x00007610ff067816 */ /* 0x020fca000000009b */
[----:B------:R-:W-:-:S04]  /*2ba0*/  FMUL.FTZ R187, R6, c[0x0][0x1ec] ;  /* 0x00007b0006bb7a20 */ /* 0x000fc80000410000 */
[----:B------:R-:W-:Y:S02]  /*2bb0*/  @P2 FADD.FTZ R187, R147, R187 ;  /* 0x000000bb93bb2221 */ /* 0x000fe40000010000 */
.L_x_29319:
[----:B------:R-:W-:Y:S05]  /*2bc0*/  BSYNC B1 ;  /* 0x0000000000017941 */ /* 0x000fea0003800000 */
.L_x_29318:
[----:B------:R-:W-:Y:S01]  /*2bd0*/  HFMA2.MMA R6, -RZ, RZ, 0, 1.9073486328125e-06 ;  /* 0x00000020ff067435 */ /* 0x000fe200000001ff */
[----:B------:R-:W-:-:S09]  /*2be0*/  IADD3 R228, R228, 0x20, RZ ;  /* 0x00000020e4e47810 */ /* 0x000fd20007ffe0ff */
[C---:B------:R-:W-:Y:S01]  /*2bf0*/  IMAD.WIDE.U32 R6, R5.reuse, R6, c[0x0][0x188] ;  /* 0x0000620005067625 */ /* 0x040fe200078e0006 */
[----:B------:R-:W-:-:S04]  /*2c00*/  IADD3 R5, R5, 0x20, RZ ;  /* 0x0000002005057810 */ /* 0x000fc80007ffe0ff */
[----:B------:R0:W-:Y:S04]  /*2c10*/  STG.E.128 [R6.64], R180 ;  /* 0x000000b406007986 */ /* 0x0001e8000c101d04 */
[----:B------:R0:W-:Y:S02]  /*2c20*/  STG.E.128 [R6.64+0x10], R184 ;  /* 0x000010b806007986 */ /* 0x0001e4000c101d04 */
.L_x_29303:
[----:B------:R-:W-:Y:S05]  /*2c30*/  BSYNC B0 ;  /* 0x0000000000007941 */ /* 0x000fea0003800000 */
.L_x_29302:
        /* <DEDUP_REMOVED lines=42> */
.L_x_29323:
[----:B0-----:R-:W-:Y:S05]  /*2ee0*/  BSYNC B1 ;  /* 0x0000000000017941 */ /* 0x001fea0003800000 */
.L_x_29322:
[----:B------:R-:W-:Y:S01]  /*2ef0*/  BSSY B1, `(.L_x_29324) ;  /* 0x0000005000017945 */ /* 0x000fe20003800000 */
[----:B------:R-:W-:Y:S05]  /*2f00*/  @!P3 BRA `(.L_x_29325) ;  /* 0x000000300000b947 */ /* 0x000fea0003800000 */
[----:B-----5:R-:W-:-:S05]  /*2f10*/  PRMT R6, RZ, 0x7610, R152 ;  /* 0x00007610ff067816 */ /* 0x020fca0000000098 */
[----:B------:R-:W-:-:S04]  /*2f20*/  FMUL.FTZ R189, R6, c[0x0][0x1ec] ;  /* 0x00007b0006bd7a20 */ /* 0x000fc80000410000 */
[----:B------:R-:W-:Y:S02]  /*2f30*/  @P2 FADD.FTZ R189, R137, R189 ;  /* 0x000000bd89bd2221 */ /* 0x000fe40000010000 */
.L_x_29325:
[----:B------:R-:W-:Y:S05]  /*2f40*/  BSYNC B1 ;  /* 0x0000000000017941 */ /* 0x000fea0003800000 */
.L_x_29324:
[----:B------:R-:W-:Y:S01]  /*2f50*/  BSSY B1, `(.L_x_29326) ;  /* 0x0000005000017945 */ /* 0x000fe20003800000 */
[----:B------:R-:W-:Y:S05]  /*2f60*/  @!P3 BRA `(.L_x_29327) ;  /* 0x000000300000b947 */ /* 0x000fea0003800000 */
[----:B-----5:R-:W-:-:S05]  /*2f70*/  PRMT R6, RZ, 0x5410, R153 ;  /* 0x00005410ff067816 */ /* 0x020fca0000000099 */
[----:B------:R-:W-:-:S04]  /*2f80*/  FMUL.FTZ R190, R6, c[0x0][0x1ec] ;  /* 0x00007b0006be7a20 */ /* 0x000fc80000410000 */
[----:B------:R-:W-:Y:S02]  /*2f90*/  @P2 FADD.FTZ R190, R138, R190 ;  /* 0x000000be8abe2221 */ /* 0x000fe40000010000 */
.L_x_29327:
[----:B------:R-:W-:Y:S05]  /*2fa0*/  BSYNC B1 ;  /* 0x0000000000017941 */ /* 0x000fea0003800000 */
.L_x_29326:
[----:B------:R-:W-:Y:S01]  /*2fb0*/  BSSY B1, `(.L_x_29328) ;  /* 0x0000005000017945 */ /* 0x000fe20003800000 */
[----:B------:R-:W-:Y:S05]  /*2fc0*/  @!P3 BRA `(.L_x_29329) ;  /* 0x000000300000b947 */ /* 0x000fea0003800000 */
[----:B-----5:R-:W-:-:S05]  /*2fd0*/  PRMT R6, RZ, 0x7610, R153 ;  /* 0x00007610ff067816 */ /* 0x020fca0000000099 */
[----:B------:R-:W-:-:S04]  /*2fe0*/  FMUL.FTZ R191, R6, c[0x0][0x1ec] ;  /* 0x00007b0006bf7a20 */ /* 0x000fc80000410000 */
[----:B------:R-:W-:Y:S02]  /*2ff0*/  @P2 FADD.FTZ R191, R139, R191 ;  /* 0x000000bf8bbf2221 */ /* 0x000fe40000010000 */
.L_x_29329:
[----:B------:R-:W-:Y:S05]  /*3000*/  BSYNC B1 ;  /* 0x0000000000017941 */ /* 0x000fea0003800000 */
.L_x_29328:
[----:B------:R-:W-:Y:S01]  /*3010*/  BSSY B1, `(.L_x_29330) ;  /* 0x0000005000017945 */ /* 0x000fe20003800000 */
[----:B------:R-:W-:Y:S05]  /*3020*/  @!P3 BRA `(.L_x_29331) ;  /* 0x000000300000b947 */ /* 0x000fea0003800000 */
[----:B-----5:R-:W-:-:S05]  /*3030*/  PRMT R6, RZ, 0x5410, R154 ;  /* 0x00005410ff067816 */ /* 0x020fca000000009a */
[----:B------:R-:W-:-:S04]  /*3040*/  FMUL.FTZ R192, R6, c[0x0][0x1ec] ;  /* 0x00007b0006c07a20 */ /* 0x000fc80000410000 */
[----:B------:R-:W-:Y:S02]  /*3050*/  @P2 FADD.FTZ R192, R144, R192 ;  /* 0x000000c090c02221 */ /* 0x000fe40000010000 */
.L_x_29331:
[----:B------:R-:W-:Y:S05]  /*3060*/  BSYNC B1 ;  /* 0x0000000000017941 */ /* 0x000fea0003800000 */
.L_x_29330:
[----:B------:R-:W-:Y:S01]  /*3070*/  BSSY B1, `(.L_x_29332) ;  /* 0x0000005000017945 */ /* 0x000fe20003800000 */
[----:B------:R-:W-:Y:S05]  /*3080*/  @!P3 BRA `(.L_x_29333) ;  /* 0x000000300000b947 */ /* 0x000fea0003800000 */
[----:B-----5:R-:W-:-:S05]  /*3090*/  PRMT R6, RZ, 0x7610, R154 ;  /* 0x00007610ff067816 */ /* 0x020fca000000009a */
[----:B------:R-:W-:-:S04]  /*30a0*/  FMUL.FTZ R193, R6, c[0x0][0x1ec] ;  /* 0x00007b0006c17a20 */ /* 0x000fc80000410000 */
[----:B------:R-:W-:Y:S02]  /*30b0*/  @P2 FADD.FTZ R193, R145, R193 ;  /* 0x000000c191c12221 */ /* 0x000fe40000010000 */
.L_x_29333:
[----:B------:R-:W-:Y:S05]  /*30c0*/  BSYNC B1 ;  /* 0x0000000000017941 */ /* 0x000fea0003800000 */
.L_x_29332:
[----:B------:R-:W-:Y:S01]  /*30d0*/  BSSY B1, `(.L_x_29334) ;  /* 0x0000005000017945 */ /* 0x000fe20003800000 */
[----:B------:R-:W-:Y:S05]  /*30e0*/  @!P3 BRA `(.L_x_29335) ;  /* 0x000000300000b947 */ /* 0x000fea0003800000 */
[----:B-----5:R-:W-:-:S05]  /*30f0*/  PRMT R6, RZ, 0x5410, R155 ;  /* 0x00005410ff067816 */ /* 0x020fca000000009b */
[----:B------:R-:W-:-:S04]  /*3100*/  FMUL.FTZ R194, R6, c[0x0][0x1ec] ;  /* 0x00007b0006c27a20 */ /* 0x000fc80000410000 */
[----:B------:R-:W-:Y:S02]  /*3110*/  @P2 FADD.FTZ R194, R146, R194 ;  /* 0x000000c292c22221 */ /* 0x000fe40000010000 */
.L_x_29335:
[----:B------:R-:W-:Y:S05]  /*3120*/  BSYNC B1 ;  /* 0x0000000000017941 */ /* 0x000fea0003800000 */
.L_x_29334:
[----:B------:R-:W-:Y:S01]  /*3130*/  BSSY B1, `(.L_x_29336) ;  /* 0x0000005000017945 */ /* 0x000fe20003800000 */
[----:B------:R-:W-:Y:S05]  /*3140*/  @!P3 BRA `(.L_x_29337) ;  /* 0x000000300000b947 */ /* 0x000fea0003800000 */
[----:B-----5:R-:W-:-:S05]  /*3150*/  PRMT R6, RZ, 0x7610, R155 ;  /* 0x00007610ff067816 */ /* 0x020fca000000009b */
[----:B------:R-:W-:-:S04]  /*3160*/  FMUL.FTZ R195, R6, c[0x0][0x1ec] ;  /* 0x00007b0006c37a20 */ /* 0x000fc80000410000 */
[----:B------:R-:W-:Y:S02]  /*3170*/  @P2 FADD.FTZ R195, R147, R195 ;  /* 0x000000c393c32221 */ /* 0x000fe40000010000 */
.L_x_29337:
[----:B------:R-:W-:Y:S05]  /*3180*/  BSYNC B1 ;  /* 0x0000000000017941 */ /* 0x000fea0003800000 */
.L_x_29336:
[----:B------:R-:W-:Y:S01]  /*3190*/  HFMA2.MMA R6, -RZ, RZ, 0, 1.9073486328125e-06 ;  /* 0x00000020ff067435 */ /* 0x000fe200000001ff */
[----:B------:R-:W-:-:S09]  /*31a0*/  IADD3 R228, R228, 0x20, RZ ;  /* 0x00000020e4e47810 */ /* 0x000fd20007ffe0ff */
[C---:B------:R-:W-:Y:S01]  /*31b0*/  IMAD.WIDE.U32 R6, R5.reuse, R6, c[0x0][0x188] ;  /* 0x0000620005067625 */ /* 0x040fe200078e0006 */
[----:B------:R-:W-:-:S04]  /*31c0*/  IADD3 R5, R5, 0x20, RZ ;  /* 0x0000002005057810 */ /* 0x000fc80007ffe0ff */
[----:B------:R0:W-:Y:S04]  /*31d0*/  STG.E.128 [R6.64], R188 ;  /* 0x000000bc06007986 */ /* 0x0001e8000c101d04 */
[----:B------:R0:W-:Y:S02]  /*31e0*/  STG.E.128 [R6.64+0x10], R192 ;  /* 0x000010c006007986 */ /* 0x0001e4000c101d04 */
.L_x_29321:
[----:B------:R-:W-:Y:S05]  /*31f0*/  BSYNC B0 ;  /* 0x0000000000007941 */ /* 0x000fea0003800000 */
.L_x_29320:
        /* <DEDUP_REMOVED lines=42> */
.L_x_29341:
[----:B0-----:R-:W-:Y:S05]  /*34a0*/  BSYNC B1 ;  /* 0x0000000000017941 */ /* 0x001fea0003800000 */
.L_x_29340:
[----:B------:R-:W-:Y:S01]  /*34b0*/  BSSY B1, `(.L_x_29342) ;  /* 0x0000005000017945 */ /* 0x000fe20003800000 */
[----:B------:R-:W-:Y:S05]  /*34c0*/  @!P3 BRA `(.L_x_29343) ;  /* 0x000000300000b947 */ /* 0x000fea0003800000 */
[----:B-----5:R-:W-:-:S05]  /*34d0*/  PRMT R6, RZ, 0x7610, R152 ;  /* 0x00007610ff067816 */ /* 0x020fca0000000098 */
[----:B------:R-:W-:-:S04]  /*34e0*/  FMUL.FTZ R197, R6, c[0x0][0x1ec] ;  /* 0x00007b0006c57a20 */ /* 0x000fc80000410000 */
[----:B------:R-:W-:Y:S02]  /*34f0*/  @P2 FADD.FTZ R197, R137, R197 ;  /* 0x000000c589c52221 */ /* 0x000fe40000010000 */
.L_x_29343:
[----:B------:R-:W-:Y:S05]  /*3500*/  BSYNC B1 ;  /* 0x0000000000017941 */ /* 0x000fea0003800000 */
.L_x_29342:
[----:B------:R-:W-:Y:S01]  /*3510*/  BSSY B1, `(.L_x_29344) ;  /* 0x0000005000017945 */ /* 0x000fe20003800000 */
[----:B------:R-:W-:Y:S05]  /*3520*/  @!P3 BRA `(.L_x_29345) ;  /* 0x000000300000b947 */ /* 0x000fea0003800000 */
[----:B-----5:R-:W-:-:S05]  /*3530*/  PRMT R6, RZ, 0x5410, R153 ;  /* 0x00005410ff067816 */ /* 0x020fca0000000099 */
[----:B------:R-:W-:-:S04]  /*3540*/  FMUL.FTZ R198, R6, c[0x0][0x1ec] ;  /* 0x00007b0006c67a20 */ /* 0x000fc80000410000 */
[----:B------:R-:W-:Y:S02]  /*3550*/  @P2 FADD.FTZ R198, R138, R198 ;  /* 0x000000c68ac62221 */ /* 0x000fe40000010000 */
.L_x_29345:
[----:B------:R-:W-:Y:S05]  /*3560*/  BSYNC B1 ;  /* 0x0000000000017941 */ /* 0x000fea0003800000 */
.L_x_29344:
[----:B------:R-:W-:Y:S01]  /*3570*/  BSSY B1, `(.L_x_29346) ;  /* 0x0000005000017945 */ /* 0x000fe20003800000 */
[----:B------:R-:W-:Y:S05]  /*3580*/  @!P3 BRA `(.L_x_29347) ;  /* 0x000000300000b947 */ /* 0x000fea0003800000 */
[----:B-----5:R-:W-:-:S05]  /*3590*/  PRMT R6, RZ, 0x7610, R153 ;  /* 0x00007610ff067816 */ /* 0x020fca0000000099 */
[----:B------:R-:W-:-:S04]  /*35a0*/  FMUL.FTZ R199, R6, c[0x0][0x1ec] ;  /* 0x00007b0006c77a20 */ /* 0x000fc80000410000 */
[----:B------:R-:W-:Y:S02]  /*35b0*/  @P2 FADD.FTZ R199, R139, R199 ;  /* 0x000000c78bc72221 */ /* 0x000fe40000010000 */
.L_x_29347:
[----:B------:R-:W-:Y:S05]  /*35c0*/  BSYNC B1 ;  /* 0x0000000000017941 */ /* 0x000fea0003800000 */
.L_x_29346:
[----:B------:R-:W-:Y:S01]  /*35d0*/  BSSY B1, `(.L_x_29348) ;  /* 0x0000005000017945 */ /* 0x000fe20003800000 */
[----:B------:R-:W-:Y:S05]  /*35e0*/  @!P3 BRA `(.L_x_29349) ;  /* 0x000000300000b947 */ /* 0x000fea0003800000 */
[----:B-----5:R-:W-:-:S05]  /*35f0*/  PRMT R6, RZ, 0x5410, R154 ;  /* 0x00005410ff067816 */ /* 0x020fca000000009a */
[----:B------:R-:W-:-:S04]  /*3600*/  FMUL.FTZ R200, R6, c[0x0][0x1ec] ;  /* 0x00007b0006c87a20 */ /* 0x000fc80000410000 */
[----:B------:R-:W-:Y:S02]  /*3610*/  @P2 FADD.FTZ R200, R144, R200 ;  /* 0x000000c890c82221 */ /* 0x000fe40000010000 */
.L_x_29349:
[----:B------:R-:W-:Y:S05]  /*3620*/  BSYNC B1 ;  /* 0x0000000000017941 */ /* 0x000fea0003800000 */
.L_x_29348:
[----:B------:R-:W-:Y:S01]  /*3630*/  BSSY B1, `(.L_x_29350) ;  /* 0x0000005000017945 */ /* 0x000fe20003800000 */
[----:B------:R-:W-:Y:S05]  /*3640*/  @!P3 BRA `(.L_x_29351) ;  /* 0x000000300000b947 */ /* 0x000fea0003800000 */
[----:B-----5:R-:W-:-:S05]  /*3650*/  PRMT R6, RZ, 0x7610, R154 ;  /* 0x00007610ff067816 */ /* 0x020fca000000009a */
[----:B------:R-:W-:-:S04]  /*3660*/  FMUL.FTZ R201, R6, c[0x0][0x1ec] ;  /* 0x00007b0006c97a20 */ /* 0x000fc80000410000 */
[----:B------:R-:W-:Y:S02]  /*3670*/  @P2 FADD.FTZ R201, R145, R201 ;  /* 0x000000c991c92221 */ /* 0x000fe40000010000 */
.L_x_29351:
[----:B------:R-:W-:Y:S05]  /*3680*/  BSYNC B1 ;  /* 0x0000000000017941 */ /* 0x000fea0003800000 */
.L_x_29350:
[----:B------:R-:W-:Y:S01]  /*3690*/  BSSY B1, `(.L_x_29352) ;  /* 0x0000005000017945 */ /* 0x000fe20003800000 */
[----:B------:R-:W-:Y:S05]  /*36a0*/  @!P3 BRA `(.L_x_29353) ;  /* 0x000000300000b947 */ /* 0x000fea0003800000 */
[----:B-----5:R-:W-:-:S05]  /*36b0*/  PRMT R6, RZ, 0x5410, R155 ;  /* 0x00005410ff067816 */ /* 0x020fca000000009b */
[----:B------:R-:W-:-:S04]  /*36c0*/  FMUL.FTZ R202, R6, c[0x0][0x1ec] ;  /* 0x00007b0006ca7a20 */ /* 0x000fc80000410000 */
[----:B------:R-:W-:Y:S02]  /*36d0*/  @P2 FADD.FTZ R202, R146, R202 ;  /* 0x000000ca92ca2221 */ /* 0x000fe40000010000 */
.L_x_29353:
[----:B------:R-:W-:Y:S05]  /*36e0*/  BSYNC B1 ;  /* 0x0000000000017941 */ /* 0x000fea0003800000 */
.L_x_29352:
[----:B------:R-:W-:Y:S01]  /*36f0*/  BSSY B1, `(.L_x_29354) ;  /* 0x0000005000017945 */ /* 0x000fe20003800000 */
[----:B------:R-:W-:Y:S05]  /*3700*/  @!P3 BRA `(.L_x_29355) ;  /* 0x000000300000b947 */ /* 0x000fea0003800000 */
[----:B-----5:R-:W-:-:S05]  /*3710*/  PRMT R6, RZ, 0x7610, R155 ;  /* 0x00007610ff067816 */ /* 0x020fca000000009b */
[----:B------:R-:W-:-:S04]  /*3720*/  FMUL.FTZ R203, R6, c[0x0][0x1ec] ;  /* 0x00007b0006cb7a20 */ /* 0x000fc80000410000 */
[----:B------:R-:W-:Y:S02]  /*3730*/  @P2 FADD.FTZ R203, R147, R203 ;  /* 0x000000cb93cb2221 */ /* 0x000fe40000010000 */
.L_x_29355:
[----:B------:R-:W-:Y:S05]  /*3740*/  BSYNC B1 ;  /* 0x0000000000017941 */ /* 0x000fea0003800000 */
.L_x_29354:
[----:B------:R-:W-:Y:S01]  /*3750*/  HFMA2.MMA R6, -RZ, RZ, 0, 1.9073486328125e-06 ;  /* 0x00000020ff067435 */ /* 0x000fe200000001ff */
[----:B------:R-:W-:-:S09]  /*3760*/  IADD3 R228, R228, 0x20, RZ ;  /* 0x00000020e4e47810 */ /* 0x000fd20007ffe0ff */
[C---:B------:R-:W-:Y:S01]  /*3770*/  IMAD.WIDE.U32 R6, R5.reuse, R6, c[0x0][0x188] ;  /* 0x0000620005067625 */ /* 0x040fe200078e0006 */
[----:B------:R-:W-:-:S04]  /*3780*/  IADD3 R5, R5, 0x20, RZ ;  /* 0x0000002005057810 */ /* 0x000fc80007ffe0ff */
[----:B------:R0:W-:Y:S04]  /*3790*/  STG.E.128 [R6.64], R196 ;  /* 0x000000c406007986 */ /* 0x0001e8000c101d04 */
[----:B------:R0:W-:Y:S02]  /*37a0*/  STG.E.128 [R6.64+0x10], R200 ;  /* 0x000010c806007986 */ /* 0x0001e4000c101d04 */
.L_x_29339:
[----:B------:R-:W-:Y:S05]  /*37b0*/  BSYNC B0 ;  /* 0x0000000000007941 */ /* 0x000fea0003800000 */
.L_x_29338:
        /* <DEDUP_REMOVED lines=42> */
.L_x_29359:
[----:B0-----:R-:W-:Y:S05]  /*3a60*/  BSYNC B1 ;  /* 0x0000000000017941 */ /* 0x001fea0003800000 */
.L_x_29358:
[----:B------:R-:W-:Y:S01]  /*3a70*/  BSSY B1, `(.L_x_29360) ;  /* 0x0000005000017945 */ /* 0x000fe20003800000 */
[----:B------:R-:W-:Y:S05]  /*3a80*/  @!P3 BRA `(.L_x_29361) ;  /* 0x000000300000b947 */ /* 0x000fea0003800000 */
[----:B-----5:R-:W-:-:S05]  /*3a90*/  PRMT R6, RZ, 0x7610, R152 ;  /* 0x00007610ff067816 */ /* 0x020fca0000000098 */
[----:B------:R-:W-:-:S04]  /*3aa0*/  FMUL.FTZ R205, R6, c[0x0][0x1ec] ;  /* 0x00007b0006cd7a20 */ /* 0x000fc80000410000 */
[----:B------:R-:W-:Y:S02]  /*3ab0*/  @P2 FADD.FTZ R205, R137, R205 ;  /* 0x000000cd89cd2221 */ /* 0x000fe40000010000 */
.L_x_29361:
[----:B------:R-:W-:Y:S05]  /*3ac0*/  BSYNC B1 ;  /* 0x0000000000017941 */ /* 0x000fea0003800000 */
.L_x_29360:
[----:B------:R-:W-:Y:S01]  /*3ad0*/  BSSY B1, `(.L_x_29362) ;  /* 0x0000005000017945 */ /* 0x000fe20003800000 */
[----:B------:R-:W-:Y:S05]  /*3ae0*/  @!P3 BRA `(.L_x_29363) ;  /* 0x000000300000b947 */ /* 0x000fea0003800000 */
[----:B-----5:R-:W-:-:S05]  /*3af0*/  PRMT R6, RZ, 0x5410, R153 ;  /* 0x00005410ff067816 */ /* 0x020fca0000000099 */
[----:B------:R-:W-:-:S04]  /*3b00*/  FMUL.FTZ R206, R6, c[0x0][0x1ec] ;  /* 0x00007b0006ce7a20 */ /* 0x000fc80000410000 */
[----:B------:R-:W-:Y:S02]  /*3b10*/  @P2 FADD.FTZ R206, R138, R206 ;  /* 0x000000ce8ace2221 */ /* 0x000fe40000010000 */
.L_x_29363:
[----:B------:R-:W-:Y:S05]  /*3b20*/  BSYNC B1 ;  /* 0x0000000000017941 */ /* 0x000fea0003800000 */
.L_x_29362:
[----:B------:R-:W-:Y:S01]  /*3b30*/  BSSY B1, `(.L_x_29364) ;  /* 0x0000005000017945 */ /* 0x000fe20003800000 */
[----:B------:R-:W-:Y:S05]  /*3b40*/  @!P3 BRA `(.L_x_29365) ;  /* 0x000000300000b947 */ /* 0x000fea0003800000 */
[----:B-----5:R-:W-:-:S05]  /*3b50*/  PRMT R6, RZ, 0x7610, R153 ;  /* 0x00007610ff067816 */ /* 0x020fca0000000099 */
[----:B------:R-:W-:-:S04]  /*3b60*/  FMUL.FTZ R207, R6, c[0x0][0x1ec] ;  /* 0x00007b0006cf7a20 */ /* 0x000fc80000410000 */
[----:B------:R-:W-:Y:S02]  /*3b70*/  @P2 FADD.FTZ R207, R139, R207 ;  /* 0x000000cf8bcf2221 */ /* 0x000fe40000010000 */
.L_x_29365:
[----:B------:R-:W-:Y:S05]  /*3b80*/  BSYNC B1 ;  /* 0x0000000000017941 */ /* 0x000fea0003800000 */
.L_x_29364:
[----:B------:R-:W-:Y:S01]  /*3b90*/  BSSY B1, `(.L_x_29366) ;  /* 0x0000005000017945 */ /* 0x000fe20003800000 */
[----:B------:R-:W-:Y:S05]  /*3ba0*/  @!P3 BRA `(.L_x_29367) ;  /* 0x000000300000b947 */ /* 0x000fea0003800000 */
[----:B-----5:R-:W-:-:S05]  /*3bb0*/  PRMT R6, RZ, 0x5410, R154 ;  /* 0x00005410ff067816 */ /* 0x020fca000000009a */
[----:B------:R-:W-:-:S04]  /*3bc0*/  FMUL.FTZ R208, R6, c[0x0][0x1ec] ;  /* 0x00007b0006d07a20 */ /* 0x000fc80000410000 */
[----:B------:R-:W-:Y:S02]  /*3bd0*/  @P2 FADD.FTZ R208, R144, R208 ;  /* 0x000000d090d02221 */ /* 0x000fe40000010000 */
.L_x_29367:
[----:B------:R-:W-:Y:S05]  /*3be0*/  BSYNC B1 ;  /* 0x0000000000017941 */ /* 0x000fea0003800000 */
.L_x_29366:
[----:B------:R-:W-:Y:S01]  /*3bf0*/  BSSY B1, `(.L_x_29368) ;  /* 0x0000005000017945 */ /* 0x000fe20003800000 */
[----:B------:R-:W-:Y:S05]  /*3c00*/  @!P3 BRA `(.L_x_29369) ;  /* 0x000000300000b947 */ /* 0x000fea0003800000 */
[----:B-----5:R-:W-:-:S05]  /*3c10*/  PRMT R6, RZ, 0x7610, R154 ;  /* 0x00007610ff067816 */ /* 0x020fca000000009a */
[----:B------:R-:W-:-:S04]  /*3c20*/  FMUL.FTZ R209, R6, c[0x0][0x1ec] ;  /* 0x00007b0006d17a20 */ /* 0x000fc80000410000 */
[----:B------:R-:W-:Y:S02]  /*3c30*/  @P2 FADD.FTZ R209, R145, R209 ;  /* 0x000000d191d12221 */ /* 0x000fe40000010000 */
.L_x_29369:
[----:B------:R-:W-:Y:S05]  /*3c40*/  BSYNC B1 ;  /* 0x0000000000017941 */ /* 0x000fea0003800000 */
.L_x_29368:
[----:B------:R-:W-:Y:S01]  /*3c50*/  BSSY B1, `(.L_x_29370) ;  /* 0x0000005000017945 */ /* 0x000fe20003800000 */
[----:B------:R-:W-:Y:S05]  /*3c60*/  @!P3 BRA `(.L_x_29371) ;  /* 0x000000300000b947 */ /* 0x000fea0003800000 */
[----:B-----5:R-:W-:-:S05]  /*3c70*/  PRMT R6, RZ, 0x5410, R155 ;  /* 0x00005410ff067816 */ /* 0x020fca000000009b */
[----:B------:R-:W-:-:S04]  /*3c80*/  FMUL.FTZ R210, R6, c[0x0][0x1ec] ;  /* 0x00007b0006d27a20 */ /* 0x000fc80000410000 */
[----:B------:R-:W-:Y:S02]  /*3c90*/  @P2 FADD.FTZ R210, R146, R210 ;  /* 0x000000d292d22221 */ /* 0x000fe40000010000 */
.L_x_29371:
[----:B------:R-:W-:Y:S05]  /*3ca0*/  BSYNC B1 ;  /* 0x0000000000017941 */ /* 0x000fea0003800000 */
.L_x_29370:
[----:B------:R-:W-:Y:S01]  /*3cb0*/  BSSY B1, `(.L_x_29372) ;  /* 0x0000005000017945 */ /* 0x000fe20003800000 */
[----:B------:R-:W-:Y:S05]  /*3cc0*/  @!P3 BRA `(.L_x_29373) ;  /* 0x000000300000b947 */ /* 0x000fea0003800000 */
[----:B-----5:R-:W-:-:S05]  /*3cd0*/  PRMT R6, RZ, 0x7610, R155 ;  /* 0x00007610ff067816 */ /* 0x020fca000000009b */
[----:B------:R-:W-:-:S04]  /*3ce0*/  FMUL.FTZ R211, R6, c[0x0][0x1ec] ;  /* 0x00007b0006d37a20 */ /* 0x000fc80000410000 */
[----:B------:R-:W-:Y:S02]  /*3cf0*/  @P2 FADD.FTZ R211, R147, R211 ;  /* 0x000000d393d32221 */ /* 0x000fe40000010000 */
.L_x_29373:
[----:B------:R-:W-:Y:S05]  /*3d00*/  BSYNC B1 ;  /* 0x0000000000017941 */ /* 0x000fea0003800000 */
.L_x_29372:
[----:B------:R-:W-:Y:S01]  /*3d10*/  HFMA2.MMA R6, -RZ, RZ, 0, 1.9073486328125e-06 ;  /* 0x00000020ff067435 */ /* 0x000fe200000001ff */
[----:B------:R-:W-:-:S09]  /*3d20*/  IADD3 R228, R228, 0x20, RZ ;  /* 0x00000020e4e47810 */ /* 0x000fd20007ffe0ff */
[C---:B------:R-:W-:Y:S01]  /*3d30*/  IMAD.WIDE.U32 R6, R5.reuse, R6, c[0x0][0x188] ;  /* 0x0000620005067625 */ /* 0x040fe200078e0006 */
[----:B------:R-:W-:-:S04]  /*3d40*/  IADD3 R5, R5, 0x20, RZ ;  /* 0x0000002005057810 */ /* 0x000fc80007ffe0ff */
[----:B------:R0:W-:Y:S04]  /*3d50*/  STG.E.128 [R6.64], R204 ;  /* 0x000000cc06007986 */ /* 0x0001e8000c101d04 */
[----:B------:R0:W-:Y:S02]  /*3d60*/  STG.E.128 [R6.64+0x10], R208 ;  /* 0x000010d006007986 */ /* 0x0001e4000c101d04 */
.L_x_29357:
[----:B------:R-:W-:Y:S05]  /*3d70*/  BSYNC B0 ;  /* 0x0000000000007941 */ /* 0x000fea0003800000 */
.L_x_29356:
        /* <DEDUP_REMOVED lines=42> */
.L_x_29377:
[----:B0-----:R-:W-:Y:S05]  /*4020*/  BSYNC B1 ;  /* 0x0000000000017941 */ /* 0x001fea0003800000 */
.L_x_29376:
[----:B------:R-:W-:Y:S01]  /*4030*/  BSSY B1, `(.L_x_29378) ;  /* 0x0000005000017945 */ /* 0x000fe20003800000 */
[----:B------:R-:W-:Y:S05]  /*4040*/  @!P3 BRA `(.L_x_29379) ;  /* 0x000000300000b947 */ /* 0x000fea0003800000 */
[----:B-----5:R-:W-:-:S05]  /*4050*/  PRMT R6, RZ, 0x7610, R152 ;  /* 0x00007610ff067816 */ /* 0x020fca0000000098 */
[----:B------:R-:W-:-:S04]  /*4060*/  FMUL.FTZ R213, R6, c[0x0][0x1ec] ;  /* 0x00007b0006d57a20 */ /* 0x000fc80000410000 */
[----:B------:R-:W-:Y:S02]  /*4070*/  @P2 FADD.FTZ R213, R137, R213 ;  /* 0x000000d589d52221 */ /* 0x000fe40000010000 */
.L_x_29379:
[----:B------:R-:W-:Y:S05]  /*4080*/  BSYNC B1 ;  /* 0x0000000000017941 */ /* 0x000fea0003800000 */
.L_x_29378:
[----:B------:R-:W-:Y:S01]  /*4090*/  BSSY B1, `(.L_x_29380) ;  /* 0x0000005000017945 */ /* 0x000fe20003800000 */
[----:B------:R-:W-:Y:S05]  /*40a0*/  @!P3 BRA `(.L_x_29381) ;  /* 0x000000300000b947 */ /* 0x000fea0003800000 */
[----:B-----5:R-:W-:-:S05]  /*40b0*/  PRMT R6, RZ, 0x5410, R153 ;  /* 0x00005410ff067816 */ /* 0x020fca0000000099 */
[----:B------:R-:W-:-:S04]  /*40c0*/  FMUL.FTZ R214, R6, c[0x0][0x1ec] ;  /* 0x00007b0006d67a20 */ /* 0x000fc80000410000 */
[----:B------:R-:W-:Y:S02]  /*40d0*/  @P2 FADD.FTZ R214, R138, R214 ;  /* 0x000000d68ad62221 */ /* 0x000fe40000010000 */
.L_x_29381:
[----:B------:R-:W-:Y:S05]  /*40e0*/  BSYNC B1 ;  /* 0x0000000000017941 */ /* 0x000fea0003800000 */
.L_x_29380:
[----:B------:R-:W-:Y:S01]  /*40f0*/  BSSY B1, `(.L_x_29382) ;  /* 0x0000005000017945 */ /* 0x000fe20003800000 */
[----:B------:R-:W-:Y:S05]  /*4100*/  @!P3 BRA `(.L_x_29383) ;  /* 0x000000300000b947 */ /* 0x000fea0003800000 */
[----:B-----5:R-:W-:-:S05]  /*4110*/  PRMT R6, RZ, 0x7610, R153 ;  /* 0x00007610ff067816 */ /* 0x020fca0000000099 */
[----:B------:R-:W-:-:S04]  /*4120*/  FMUL.FTZ R215, R6, c[0x0][0x1ec] ;  /* 0x00007b0006d77a20 */ /* 0x000fc80000410000 */
[----:B------:R-:W-:Y:S02]  /*4130*/  @P2 FADD.FTZ R215, R139, R215 ;  /* 0x000000d78bd72221 */ /* 0x000fe40000010000 */
.L_x_29383:
[----:B------:R-:W-:Y:S05]  /*4140*/  BSYNC B1 ;  /* 0x0000000000017941 */ /* 0x000fea0003800000 */
.L_x_29382:
[----:B------:R-:W-:Y:S01]  /*4150*/  BSSY B1, `(.L_x_29384) ;  /* 0x0000005000017945 */ /* 0x000fe20003800000 */
[----:B------:R-:W-:Y:S05]  /*4160*/  @!P3 BRA `(.L_x_29385) ;  /* 0x000000300000b947 */ /* 0x000fea0003800000 */
[----:B-----5:R-:W-:-:S05]  /*4170*/  PRMT R6, RZ, 0x5410, R154 ;  /* 0x00005410ff067816 */ /* 0x020fca000000009a */
[----:B------:R-:W-:-:S04]  /*4180*/  FMUL.FTZ R216, R6, c[0x0][0x1ec] ;  /* 0x00007b0006d87a20 */ /* 0x000fc80000410000 */
[----:B------:R-:W-:Y:S02]  /*4190*/  @P2 FADD.FTZ R216, R144, R216 ;  /* 0x000000d890d82221 */ /* 0x000fe40000010000 */
.L_x_29385:
[----:B------:R-:W-:Y:S05]  /*41a0*/  BSYNC B1 ;  /* 0x0000000000017941 */ /* 0x000fea0003800000 */
.L_x_29384:
[----:B------:R-:W-:Y:S01]  /*41b0*/  BSSY B1, `(.L_x_29386) ;  /* 0x0000005000017945 */ /* 0x000fe20003800000 */
[----:B------:R-:W-:Y:S05]  /*41c0*/  @!P3 BRA `(.L_x_29387) ;  /* 0x000000300000b947 */ /* 0x000fea0003800000 */
[----:B-----5:R-:W-:-:S05]  /*41d0*/  PRMT R6, RZ, 0x7610, R154 ;  /* 0x00007610ff067816 */ /* 0x020fca000000009a */
[----:B------:R-:W-:-:S04]  /*41e0*/  FMUL.FTZ R217, R6, c[0x0][0x1ec] ;  /* 0x00007b0006d97a20 */ /* 0x000fc80000410000 */
[----:B------:R-:W-:Y:S02]  /*41f0*/  @P2 FADD.FTZ R217, R145, R217 ;  /* 0x000000d991d92221 */ /* 0x000fe40000010000 */
.L_x_29387:
[----:B------:R-:W-:Y:S05]  /*4200*/  BSYNC B1 ;  /* 0x0000000000017941 */ /* 0x000fea0003800000 */
.L_x_29386:
[----:B------:R-:W-:Y:S01]  /*4210*/  BSSY B1, `(.L_x_29388) ;  /* 0x0000005000017945 */ /* 0x000fe20003800000 */
[----:B------:R-:W-:Y:S05]  /*4220*/  @!P3 BRA `(.L_x_29389) ;  /* 0x000000300000b947 */ /* 0x000fea0003800000 */
[----:B-----5:R-:W-:-:S05]  /*4230*/  PRMT R6, RZ, 0x5410, R155 ;  /* 0x00005410ff067816 */ /* 0x020fca000000009b */
[----:B------:R-:W-:-:S04]  /*4240*/  FMUL.FTZ R218, R6, c[0x0][0x1ec] ;  /* 0x00007b0006da7a20 */ /* 0x000fc80000410000 */
[----:B------:R-:W-:Y:S02]  /*4250*/  @P2 FADD.FTZ R218, R146, R218 ;  /* 0x000000da92da2221 */ /* 0x000fe40000010000 */
.L_x_29389:
[----:B------:R-:W-:Y:S05]  /*4260*/  BSYNC B1 ;  /* 0x0000000000017941 */ /* 0x000fea0003800000 */
.L_x_29388:
[----:B------:R-:W-:Y:S01]  /*4270*/  BSSY B1, `(.L_x_29390) ;  /* 0x0000005000017945 */ /* 0x000fe20003800000 */
[----:B------:R-:W-:Y:S05]  /*4280*/  @!P3 BRA `(.L_x_29391) ;  /* 0x000000300000b947 */ /* 0x000fea0003800000 */
[----:B-----5:R-:W-:-:S05]  /*4290*/  PRMT R6, RZ, 0x7610, R155 ;  /* 0x00007610ff067816 */ /* 0x020fca000000009b */
[----:B------:R-:W-:-:S04]  /*42a0*/  FMUL.FTZ R219, R6, c[0x0][0x1ec] ;  /* 0x00007b0006db7a20 */ /* 0x000fc80000410000 */
[----:B------:R-:W-:Y:S02]  /*42b0*/  @P2 FADD.FTZ R219, R147, R219 ;  /* 0x000000db93db2221 */ /* 0x000fe40000010000 */
.L_x_29391:
[----:B------:R-:W-:Y:S05]  /*42c0*/  BSYNC B1 ;  /* 0x0000000000017941 */ /* 0x000fea0003800000 */
.L_x_29390:
[----:B------:R-:W-:Y:S01]  /*42d0*/  HFMA2.MMA R6, -RZ, RZ, 0, 1.9073486328125e-06 ;  /* 0x00000020ff067435 */ /* 0x000fe200000001ff */
[----:B------:R-:W-:-:S09]  /*42e0*/  IADD3 R228, R228, 0x20, RZ ;  /* 0x00000020e4e47810 */ /* 0x000fd20007ffe0ff */
[C---:B------:R-:W-:Y:S01]  /*42f0*/  IMAD.WIDE.U32 R6, R5.reuse, R6, c[0x0][0x188] ;  /* 0x0000620005067625 */ /* 0x040fe200078e0006 */
[----:B------:R-:W-:-:S04]  /*4300*/  IADD3 R5, R5, 0x20, RZ ;  /* 0x0000002005057810 */ /* 0x000fc80007ffe0ff */
[----:B------:R0:W-:Y:S04]  /*4310*/  STG.E.128 [R6.64], R212 ;  /* 0x000000d406007986 */ /* 0x0001e8000c101d04 */
[----:B------:R0:W-:Y:S02]  /*4320*/  STG.E.128 [R6.64+0x10], R216 ;  /* 0x000010d806007986 */ /* 0x0001e4000c101d04 */
.L_x_29375:
[----:B------:R-:W-:Y:S05]  /*4330*/  BSYNC B0 ;  /* 0x0000000000007941 */ /* 0x000fea0003800000 */
.L_x_29374:
        /* <DEDUP_REMOVED lines=42> */
.L_x_29395:
[----:B------:R-:W-:Y:S05]  /*45e0*/  BSYNC B1 ;  /* 0x0000000000017941 */ /* 0x000fea0003800000 */
.L_x_29394:
[----:B------:R-:W-:Y:S01]  /*45f0*/  BSSY B1, `(.L_x_29396) ;  /* 0x0000005000017945 */ /* 0x000fe20003800000 */
[----:B------:R-:W-:Y:S05]  /*4600*/  @!P2 BRA `(.L_x_29397) ;  /* 0x000000300000a947 */ /* 0x000fea0003800000 */
[----:B-----5:R-:W-:-:S05]  /*4610*/  PRMT R4, RZ, 0x7610, R152 ;  /* 0x00007610ff047816 */ /* 0x020fca0000000098 */
[----:B------:R-:W-:-:S04]  /*4620*/  FMUL.FTZ R225, R4, c[0x0][0x1ec] ;  /* 0x00007b0004e17a20 */ /* 0x000fc80000410000 */
[----:B------:R-:W-:Y:S02]  /*4630*/  @P1 FADD.FTZ R225, R137, R225 ;  /* 0x000000e189e11221 */ /* 0x000fe40000010000 */
.L_x_29397:
[----:B------:R-:W-:Y:S05]  /*4640*/  BSYNC B1 ;  /* 0x0000000000017941 */ /* 0x000fea0003800000 */
.L_x_29396:
[----:B------:R-:W-:Y:S01]  /*4650*/  BSSY B1, `(.L_x_29398) ;  /* 0x0000005000017945 */ /* 0x000fe20003800000 */
[----:B------:R-:W-:Y:S05]  /*4660*/  @!P2 BRA `(.L_x_29399) ;  /* 0x000000300000a947 */ /* 0x000fea0003800000 */
[----:B-----5:R-:W-:-:S05]  /*4670*/  PRMT R4, RZ, 0x5410, R153 ;  /* 0x00005410ff047816 */ /* 0x020fca0000000099 */
[----:B------:R-:W-:-:S04]  /*4680*/  FMUL.FTZ R226, R4, c[0x0][0x1ec] ;  /* 0x00007b0004e27a20 */ /* 0x000fc80000410000 */
[----:B------:R-:W-:Y:S02]  /*4690*/  @P1 FADD.FTZ R226, R138, R226 ;  /* 0x000000e28ae21221 */ /* 0x000fe40000010000 */
.L_x_29399:
[----:B------:R-:W-:Y:S05]  /*46a0*/  BSYNC B1 ;  /* 0x0000000000017941 */ /* 0x000fea0003800000 */
.L_x_29398:
[----:B------:R-:W-:Y:S01]  /*46b0*/  BSSY B1, `(.L_x_29400) ;  /* 0x0000005000017945 */ /* 0x000fe20003800000 */
[----:B------:R-:W-:Y:S05]  /*46c0*/  @!P2 BRA `(.L_x_29401) ;  /* 0x000000300000a947 */ /* 0x000fea0003800000 */
[----:B-----5:R-:W-:-:S05]  /*46d0*/  PRMT R4, RZ, 0x7610, R153 ;  /* 0x00007610ff047816 */ /* 0x020fca0000000099 */
[----:B------:R-:W-:-:S04]  /*46e0*/  FMUL.FTZ R227, R4, c[0x0][0x1ec] ;  /* 0x00007b0004e37a20 */ /* 0x000fc80000410000 */
[----:B------:R-:W-:Y:S02]  /*46f0*/  @P1 FADD.FTZ R227, R139, R227 ;  /* 0x000000e38be31221 */ /* 0x000fe40000010000 */
.L_x_29401:
[----:B------:R-:W-:Y:S05]  /*4700*/  BSYNC B1 ;  /* 0x0000000000017941 */ /* 0x000fea0003800000 */
.L_x_29400:
[----:B------:R-:W-:Y:S01]  /*4710*/  BSSY B1, `(.L_x_29402) ;  /* 0x0000005000017945 */ /* 0x000fe20003800000 */
[----:B------:R-:W-:Y:S05]  /*4720*/  @!P2 BRA `(.L_x_29403) ;  /* 0x000000300000a947 */ /* 0x000fea0003800000 */
[----:B-----5:R-:W-:-:S05]  /*4730*/  PRMT R4, RZ, 0x5410, R154 ;  /* 0x00005410ff047816 */ /* 0x020fca000000009a */
[----:B------:R-:W-:-:S04]  /*4740*/  FMUL.FTZ R220, R4, c[0x0][0x1ec] ;  /* 0x00007b0004dc7a20 */ /* 0x000fc80000410000 */
[----:B------:R-:W-:Y:S02]  /*4750*/  @P1 FADD.FTZ R220, R144, R220 ;  /* 0x000000dc90dc1221 */ /* 0x000fe40000010000 */
.L_x_29403:
[----:B------:R-:W-:Y:S05]  /*4760*/  BSYNC B1 ;  /* 0x0000000000017941 */ /* 0x000fea0003800000 */
.L_x_29402:
[----:B------:R-:W-:Y:S01]  /*4770*/  BSSY B1, `(.L_x_29404) ;  /* 0x0000005000017945 */ /* 0x000fe20003800000 */
[----:B------:R-:W-:Y:S05]  /*4780*/  @!P2 BRA `(.L_x_29405) ;  /* 0x000000300000a947 */ /* 0x000fea0003800000 */
[----:B-----5:R-:W-:-:S05]  /*4790*/  PRMT R4, RZ, 0x7610, R154 ;  /* 0x00007610ff047816 */ /* 0x020fca000000009a */
[----:B------:R-:W-:-:S04]  /*47a0*/  FMUL.FTZ R221, R4, c[0x0][0x1ec] ;  /* 0x00007b0004dd7a20 */ /* 0x000fc80000410000 */
[----:B------:R-:W-:Y:S02]  /*47b0*/  @P1 FADD.FTZ R221, R145, R221 ;  /* 0x000000dd91dd1221 */ /* 0x000fe40000010000 */
.L_x_29405:
[----:B------:R-:W-:Y:S05]  /*47c0*/  BSYNC B1 ;  /* 0x0000000000017941 */ /* 0x000fea0003800000 */
.L_x_29404:
[----:B------:R-:W-:Y:S01]  /*47d0*/  BSSY B1, `(.L_x_29406) ;  /* 0x0000005000017945 */ /* 0x000fe20003800000 */
[----:B------:R-:W-:Y:S05]  /*47e0*/  @!P2 BRA `(.L_x_29407) ;  /* 0x000000300000a947 */ /* 0x000fea0003800000 */
[----:B-----5:R-:W-:-:S05]  /*47f0*/  PRMT R4, RZ, 0x5410, R155 ;  /* 0x00005410ff047816 */ /* 0x020fca000000009b */
[----:B------:R-:W-:-:S04]  /*4800*/  FMUL.FTZ R222, R4, c[0x0][0x1ec] ;  /* 0x00007b0004de7a20 */ /* 0x000fc80000410000 */
[----:B------:R-:W-:Y:S02]  /*4810*/  @P1 FADD.FTZ R222, R146, R222 ;  /* 0x000000de92de1221 */ /* 0x000fe40000010000 */
.L_x_29407:
[----:B------:R-:W-:Y:S05]  /*4820*/  BSYNC B1 ;  /* 0x0000000000017941 */ /* 0x000fea0003800000 */
.L_x_29406:
[----:B------:R-:W-:Y:S01]  /*4830*/  BSSY B1, `(.L_x_29408) ;  /* 0x0000005000017945 */ /* 0x000fe20003800000 */
[----:B------:R-:W-:Y:S05]  /*4840*/  @!P2 BRA `(.L_x_29409) ;  /* 0x000000300000a947 */ /* 0x000fea0003800000 */
[----:B-----5:R-:W-:-:S05]  /*4850*/  PRMT R4, RZ, 0x7610, R155 ;  /* 0x00007610ff047816 */ /* 0x020fca000000009b */
[----:B------:R-:W-:-:S04]  /*4860*/  FMUL.FTZ R223, R4, c[0x0][0x1ec] ;  /* 0x00007b0004df7a20 */ /* 0x000fc80000410000 */
[----:B------:R-:W-:Y:S02]  /*4870*/  @P1 FADD.FTZ R223, R147, R223 ;  /* 0x000000df93df1221 */ /* 0x000fe40000010000 */
.L_x_29409:
[----:B------:R-:W-:Y:S05]  /*4880*/  BSYNC B1 ;  /* 0x0000000000017941 */ /* 0x000fea0003800000 */
.L_x_29408:
[----:B------:R-:W-:-:S10]  /*4890*/  HFMA2.MMA R4, -RZ, RZ, 0, 1.9073486328125e-06 ;  /* 0x00000020ff047435 */ /* 0x000fd400000001ff */
[----:B------:R-:W-:-:S05]  /*48a0*/  IMAD.WIDE.U32 R4, R5, R4, c[0x0][0x188] ;  /* 0x0000620005047625 */ /* 0x000fca00078e0004 */
[----:B------:R0:W-:Y:S04]  /*48b0*/  STG.E.128 [R4.64], R224 ;  /* 0x000000e004007986 */ /* 0x0001e8000c101d04 */
[----:B------:R0:W-:Y:S02]  /*48c0*/  STG.E.128 [R4.64+0x10], R220 ;  /* 0x000010dc04007986 */ /* 0x0001e4000c101d04 */
.L_x_29393:
[----:B------:R-:W-:Y:S05]  /*48d0*/  BSYNC B0 ;  /* 0x0000000000007941 */ /* 0x000fea0003800000 */
.L_x_29392:
        /* <DEDUP_REMOVED lines=104> */
.L_x_29434:
        /* <DEDUP_REMOVED lines=187> */
.L_x_29435:
        /* <DEDUP_REMOVED lines=12> */
[----:B------:R-:W-:-:S04]  /*5bd0*/  @!P3 LEA R6, P2, R3, c[0x0][0x1a8], 0x2 ;  /* 0x00006a000306ba11 */ /* 0x000fc800078410ff */
[----:B------:R-:W-:Y:S01]  /*5be0*/  @!P3 LEA.HI.X R7, R3, c[0x0][0x1ac], R230, 0x2, P2 ;  /* 0x00006b000307ba11 */ /* 0x000fe200010f14e6 */
[----:B------:R-:W1:Y:S01]  /*5bf0*/  MUFU.RSQ R4, R4 ;  /* 0x0000000400047308 */ /* 0x000e620000001400 */
[----:B-----5:R-:W-:-:S03]  /*5c00*/  ISETP.GE.AND P2, PT, R229, 0x1, PT ;  /* 0x00000001e500780c */ /* 0x020fc60003f46270 */
[----:B-1----:R1:W-:Y:S10]  /*5c10*/  @!P3 STG.E [R6.64], R4 ;  /* 0x000000040600b986 */ /* 0x0023f4000c101904 */
[----:B------:R-:W-:Y:S05]  /*5c20*/  @!P2 BRA `(.L_x_29413) ;  /* 0x000018d00000a947 */ /* 0x000fea0003800000 */
[----:B-1----:R-:W-:Y:S01]  /*5c30*/  IADD3 R6, R229, -0x1, RZ ;  /* 0xffffffffe5067810 */ /* 0x002fe20007ffe0ff */
[----:B------:R-:W-:Y:S01]  /*5c40*/  BSSY B1, `(.L_x_29414) ;  /* 0x0000036000017945 */ /* 0x000fe20003800000 */
[----:B------:R-:W-:-:S03]  /*5c50*/  FSEL R5, R5, RZ, !P1 ;  /* 0x000000ff05057208 */ /* 0x000fc60004800000 */
[----:B------:R-:W-:-:S05]  /*5c60*/  IMAD R6, R6, c[0x0][0x168], RZ ;  /* 0x00005a0006067a24 */ /* 0x000fca00078e02ff */
[----:B------:R-:W-:-:S04]  /*5c70*/  SHF.R.S32.HI R7, RZ, 0x1f, R6 ;  /* 0x0000001fff077819 */ /* 0x000fc80000011406 */
[----:B------:R-:W-:Y:S02]  /*5c80*/  LEA.HI R6, R7, R6, RZ, 0x3 ;  /* 0x0000000607067211 */ /* 0x000fe400078f18ff */
[----:B------:R-:W-:-:S04]  /*5c90*/  LOP3.LUT R7, R231, 0x1f, RZ, 0xc0, !PT ;  /* 0x0000001fe7077812 */ /* 0x000fc800078ec0ff */
[----:B------:R-:W-:Y:S01]  /*5ca0*/  LEA.HI.SX32 R6, R6, R7, 0x1d ;  /* 0x0000000706067211 */ /* 0x000fe200078feaff */
[----:B------:R-:W-:Y:S05]  /*5cb0*/  @!P0 BRA `(.L_x_29415) ;  /* 0x000002e000008947 */ /* 0x000fea0003800000 */
[----:B------:R1:W-:Y:S04]  /*5cc0*/  STL [R1+0x3c], R16 ;  /* 0x00003c1001007387 */ /* 0x0003e80000100800 */
[----:B------:R-:W2:Y:S04]  /*5cd0*/  LDL R229, [R1+0x24] ;  /* 0x0000240001e57983 */ /* 0x000ea80000100800 */
[----:B-1----:R-:W3:Y:S04]  /*5ce0*/  LDL R16, [R1+0x20] ;  /* 0x0000200001107983 */ /* 0x002ee80000100800 */
[----:B------:R1:W-:Y:S04]  /*5cf0*/  STL [R1+0x38], R0 ;  /* 0x0000380001007387 */ /* 0x0003e80000100800 */
[----:B------:R-:W4:Y:S04]  /*5d00*/  LDL R230, [R1+0x2c] ;  /* 0x00002c0001e67983 */ /* 0x000f280000100800 */
[----:B------:R-:W4:Y:S04]  /*5d10*/  LDL R231, [R1+0x14] ;  /* 0x0000140001e77983 */ /* 0x000f280000100800 */
[----:B-1----:R-:W4:Y:S04]  /*5d20*/  LDL R0, [R1+0x28] ;  /* 0x0000280001007983 */ /* 0x002f280000100800 */
[----:B------:R-:W4:Y:S04]  /*5d30*/  LDL R252, [R1+0x1c] ;  /* 0x00001c0001fc7983 */ /* 0x000f280000100800 */
[----:B------:R1:W-:Y:S04]  /*5d40*/  STL.64 [R1+0x30], R2 ;  /* 0x0000300201007387 */ /* 0x0003e80000100a00 */
[----:B-1----:R-:W4:Y:S04]  /*5d50*/  LDL R2, [R1+0x10] ;  /* 0x0000100001027983 */ /* 0x002f280000100800 */
[----:B------:R-:W4:Y:S01]  /*5d60*/  LDL R3, [R1+0x18] ;  /* 0x0000180001037983 */ /* 0x000f220000100800 */
[----:B------:R-:W-:-:S02]  /*5d70*/  FADD.FTZ R7, R140, -R5 ;  /* 0x800000058c077221 */ /* 0x000fc40000010000 */
[----:B0-----:R-:W-:Y:S02]  /*5d80*/  FADD.FTZ R228, R141, -R5 ;  /* 0x800000058de47221 */ /* 0x001fe40000010000 */
[C---:B------:R-:W-:Y:S02]  /*5d90*/  FMUL.FTZ R7, R4.reuse, R7 ;  /* 0x0000000704077220 */ /* 0x040fe40000410000 */
[----:B------:R-:W-:-:S04]  /*5da0*/  FMUL.FTZ R228, R4, R228 ;  /* 0x000000e404e47220 */ /* 0x000fc80000410000 */
[----:B--2---:R-:W-:Y:S02]  /*5db0*/  FFMA.FTZ R228, R229, R228, R9 ;  /* 0x000000e4e5e47223 */ /* 0x004fe40000010009 */
[----:B---3--:R-:W-:Y:S02]  /*5dc0*/  FFMA.FTZ R7, R16, R7, R8 ;  /* 0x0000000710077223 */ /* 0x008fe40000010008 */
[--C-:B------:R-:W-:Y:S01]  /*5dd0*/  FADD.FTZ R229, R142, -R5.reuse ;  /* 0x800000058ee57221 */ /* 0x100fe20000010000 */
[----:B------:R0:W5:Y:S02]  /*5de0*/  LDL.LU R16, [R1+0x3c] ;  /* 0x00003c0001107983 */ /* 0x0001640000300800 */
[----:B------:R-:W-:Y:S01]  /*5df0*/  F2FP.BF16.PACK_AB R228, R228, R7 ;  /* 0x00000007e4e4723e */ /* 0x000fe200000010ff */
[----:B------:R-:W-:Y:S02]  /*5e00*/  FADD.FTZ R7, R143, -R5 ;  /* 0x800000058f077221 */ /* 0x000fe40000010000 */
[----:B------:R-:W-:-:S02]  /*5e10*/  FMUL.FTZ R229, R4, R229 ;  /* 0x000000e504e57220 */ /* 0x000fc40000410000 */
[----:B------:R-:W-:-:S04]  /*5e20*/  FMUL.FTZ R7, R4, R7 ;  /* 0x0000000704077220 */ /* 0x000fc80000410000 */
[----:B----4-:R-:W-:Y:S02]  /*5e30*/  FFMA.FTZ R7, R230, R7, R11 ;  /* 0x00000007e6077223 */ /* 0x010fe4000001000b */
[----:B------:R-:W-:Y:S02]  /*5e40*/  FFMA.FTZ R229, R0, R229, R10 ;  /* 0x000000e500e57223 */ /* 0x000fe4000001000a */
[--C-:B------:R-:W-:Y:S01]  /*5e50*/  FADD.FTZ R230, R148, -R5.reuse ;  /* 0x8000000594e67221 */ /* 0x100fe20000010000 */
[----:B------:R0:W5:Y:S02]  /*5e60*/  LDL.LU R0, [R1+0x38] ;  /* 0x0000380001007983 */ /* 0x0001640000300800 */
[----:B------:R-:W-:Y:S01]  /*5e70*/  F2FP.BF16.PACK_AB R229, R7, R229 ;  /* 0x000000e507e5723e */ /* 0x000fe200000010ff */
[----:B------:R-:W-:Y:S02]  /*5e80*/  FADD.FTZ R7, R149, -R5 ;  /* 0x8000000595077221 */ /* 0x000fe40000010000 */
[----:B------:R-:W-:-:S02]  /*5e90*/  FMUL.FTZ R230, R4, R230 ;  /* 0x000000e604e67220 */ /* 0x000fc40000410000 */
[----:B------:R-:W-:-:S04]  /*5ea0*/  FMUL.FTZ R7, R4, R7 ;  /* 0x0000000704077220 */ /* 0x000fc80000410000 */
        /* <DEDUP_REMOVED lines=12> */
[----:B------:R1:W-:Y:S04]  /*5f70*/  STG.E.128 [R2.64], R228 ;  /* 0x000000e402007986 */ /* 0x0003e8000c101d04 */
[----:B-1----:R0:W5:Y:S01]  /*5f80*/  LDL.LU.64 R2, [R1+0x30] ;  /* 0x0000300001027983 */ /* 0x0021620000300a00 */
[----:B------:R-:W-:-:S03]  /*5f90*/  IADD3 R6, R6, 0x20, RZ ;  /* 0x0000002006067810 */ /* 0x000fc60007ffe0ff */
.L_x_29415:
[----:B------:R-:W-:Y:S05]  /*5fa0*/  BSYNC B1 ;  /* 0x0000000000017941 */ /* 0x000fea0003800000 */
.L_x_29414:
[----:B-----5:R-:W-:Y:S01]  /*5fb0*/  ISETP.GE.U32.AND P1, PT, R0, 0x40, PT ;  /* 0x000000400000780c */ /* 0x020fe20003f26070 */
[----:B------:R-:W-:-:S12]  /*5fc0*/  BSSY B1, `(.L_x_29416) ;  /* 0x0000024000017945 */ /* 0x000fd80003800000 */
[----:B------:R-:W-:Y:S05]  /*5fd0*/  @!P1 BRA `(.L_x_29417) ;  /* 0x0000022000009947 */ /* 0x000fea0003800000 */
[--C-:B------:R-:W-:Y:S01]  /*5fe0*/  FADD.FTZ R7, R156, -R5.reuse ;  /* 0x800000059c077221 */ /* 0x100fe20000010000 */
[----:B------:R1:W-:Y:S01]  /*5ff0*/  STL.64 [R1+0x30], R2 ;  /* 0x0000300201007387 */ /* 0x0003e20000100a00 */
[----:B0-----:R-:W-:Y:S02]  /*6000*/  FADD.FTZ R228, R157, -R5 ;  /* 0x800000059de47221 */ /* 0x001fe40000010000 */
        /* <DEDUP_REMOVED lines=27> */
[----:B-1----:R-:W-:-:S05]  /*61c0*/  IMAD.WIDE.U32 R2, R6, R7, c[0x0][0x208] ;  /* 0x0000820006027625 */ /* 0x002fca00078e0007 */
[----:B------:R0:W-:Y:S04]  /*61d0*/  STG.E.128 [R2.64], R228 ;  /* 0x000000e402007986 */ /* 0x0001e8000c101d04 */
[----:B0-----:R0:W5:Y:S01]  /*61e0*/  LDL.LU.64 R2, [R1+0x30] ;  /* 0x0000300001027983 */ /* 0x0011620000300a00 */
[----:B------:R-:W-:-:S03]  /*61f0*/  IADD3 R6, R6, 0x20, RZ ;  /* 0x0000002006067810 */ /* 0x000fc60007ffe0ff */
.L_x_29417:
[----:B------:R-:W-:Y:S05]  /*6200*/  BSYNC B1 ;  /* 0x0000000000017941 */ /* 0x000fea0003800000 */
.L_x_29416:
[----:B------:R-:W-:Y:S01]  /*6210*/  ISETP.GE.U32.AND P1, PT, R0, 0x60, PT ;  /* 0x000000600000780c */ /* 0x000fe20003f26070 */
[----:B------:R-:W-:-:S12]  /*6220*/  BSSY B1, `(.L_x_29418) ;  /* 0x0000024000017945 */ /* 0x000fd80003800000 */
[----:B------:R-:W-:Y:S05]  /*6230*/  @!P1 BRA `(.L_x_29419) ;  /* 0x0000022000009947 */ /* 0x000fea0003800000 */
[--C-:B------:R-:W-:Y:S01]  /*6240*/  FADD.FTZ R7, R164, -R5.reuse ;  /* 0x80000005a4077221 */ /* 0x100fe20000010000 */
[----:B-----5:R1:W-:Y:S01]  /*6250*/  STL.64 [R1+0x30], R2 ;  /* 0x0000300201007387 */ /* 0x0203e20000100a00 */
        /* <DEDUP_REMOVED lines=28> */
[----:B-1----:R-:W-:-:S05]  /*6420*/  IMAD.WIDE.U32 R2, R6, R7, c[0x0][0x208] ;  /* 0x0000820006027625 */ /* 0x002fca00078e0007 */
[----:B------:R0:W-:Y:S04]  /*6430*/  STG.E.128 [R2.64], R228 ;  /* 0x000000e402007986 */ /* 0x0001e8000c101d04 */
[----:B0-----:R0:W5:Y:S01]  /*6440*/  LDL.LU.64 R2, [R1+0x30] ;  /* 0x0000300001027983 */ /* 0x0011620000300a00 */
[----:B------:R-:W-:-:S03]  /*6450*/  IADD3 R6, R6, 0x20, RZ ;  /* 0x0000002006067810 */ /* 0x000fc60007ffe0ff */
.L_x_29419:
[----:B------:R-:W-:Y:S05]  /*6460*/  BSYNC B1 ;  /* 0x0000000000017941 */ /* 0x000fea0003800000 */
.L_x_29418:
        /* <DEDUP_REMOVED lines=37> */
.L_x_29421:
[----:B------:R-:W-:Y:S05]  /*66c0*/  BSYNC B1 ;  /* 0x0000000000017941 */ /* 0x000fea0003800000 */
.L_x_29420:
        /* <DEDUP_REMOVED lines=37> */
.L_x_29423:
[----:B------:R-:W-:Y:S05]  /*6920*/  BSYNC B1 ;  /* 0x0000000000017941 */ /* 0x000fea0003800000 */
.L_x_29422:
        /* <DEDUP_REMOVED lines=37> */
.L_x_29425:
[----:B------:R-:W-:Y:S05]  /*6b80*/  BSYNC B1 ;  /* 0x0000000000017941 */ /* 0x000fea0003800000 */
.L_x_29424:
        /* <DEDUP_REMOVED lines=37> */
.L_x_29427:
[----:B------:R-:W-:Y:S05]  /*6de0*/  BSYNC B1 ;  /* 0x0000000000017941 */ /* 0x000fea0003800000 */
.L_x_29426:
        /* <DEDUP_REMOVED lines=37> */
.L_x_29429:
[----:B------:R-:W-:Y:S05]  /*7040*/  BSYNC B1 ;  /* 0x0000000000017941 */ /* 0x000fea0003800000 */
.L_x_29428:
        /* <DEDUP_REMOVED lines=37> */
.L_x_29431:
[----:B------:R-:W-:Y:S05]  /*72a0*/  BSYNC B1 ;  /* 0x0000000000017941 */ /* 0x000fea0003800000 */
.L_x_29430:
[----:B------:R-:W-:-:S13]  /*72b0*/  ISETP.GE.U32.AND P1, PT, R0, 0x140, PT ;  /* 0x000001400000780c */ /* 0x000fda0003f26070 */
[----:B------:R-:W-:Y:S05]  /*72c0*/  @!P1 BRA `(.L_x_29413) ;  /* 0x0000023000009947 */ /* 0x000fea0003800000 */
[----:B------:R-:W2:Y:S04]  /*72d0*/  LDL R252, [R1] ;  /* 0x0000000001fc7983 */ /* 0x000ea80000100800 */
[----:B------:R-:W3:Y:S04]  /*72e0*/  LDL R229, [R1+0x4] ;  /* 0x0000040001e57983 */ /* 0x000ee80000100800 */
[----:B------:R-:W4:Y:S04]  /*72f0*/  LDL R231, [R1+0x8] ;  /* 0x0000080001e77983 */ /* 0x000f280000100800 */
[----:B------:R-:W4:Y:S01]  /*7300*/  LDL R230, [R1+0xc] ;  /* 0x00000c0001e67983 */ /* 0x000f220000100800 */
[----:B------:R-:W-:-:S02]  /*7310*/  FADD.FTZ R7, R224, -R5 ;  /* 0x80000005e0077221 */ /* 0x000fc40000010000 */
[----:B0-----:R-:W-:Y:S02]  /*7320*/  FADD.FTZ R228, R225, -R5 ;  /* 0x80000005e1e47221 */ /* 0x001fe40000010000 */
        /* <DEDUP_REMOVED lines=29> */
.L_x_29413:
[----:B------:R-:W-:Y:S05]  /*7500*/  BSYNC B0 ;  /* 0x0000000000007941 */ /* 0x000fea0003800000 */
.L_x_29412:
[----:B-1----:R-:W-:-:S04]  /*7510*/  MOV R4, c[0x0][0x160] ;  /* 0x0000580000047a02 */ /* 0x002fc80000000f00 */
[----:B-----5:R-:W-:-:S04]  /*7520*/  LEA R3, R4, R3, 0x2 ;  /* 0x0000000304037211 */ /* 0x020fc800078e10ff */
[----:B------:R-:W-:-:S13]  /*7530*/  ISETP.GE.AND P1, PT, R3, c[0x0][0x164], PT ;  /* 0x0000590003007a0c */ /* 0x000fda0003f26270 */
[----:B0-----:R-:W-:Y:S01]  /*7540*/  @P1 CALL.REL.NOINC `(.L_x_29432) ;  /* 0x0000001000001944 */ /* 0x001fe20003c00000 */
[----:B------:R-:W-:Y:S05]  /*7550*/  BRA `(.L_x_29433) ;  /* 0xffff990000007947 */ /* 0x000fea000383ffff */
.L_x_29432:
[----:B------:R-:W-:Y:S05]  /*7560*/  EXIT ;  /* 0x000000000000794d */ /* 0x000fea0003800000 */
.L_x_29410:
[----:B------:R-:W-:Y:S01]  /*7570*/  HFMA2.MMA R4, -RZ, RZ, 0, 5.9604644775390625e-08 ;  /* 0x00000001ff047435 */ /* 0x000fe200000001ff */
[----:B------:R-:W-:Y:S02]  /*7580*/  MOV R228, R5 ;  /* 0x0000000500e47202 */ /* 0x000fe40000000f00 */
[----:B------:R-:W-:Y:S02]  /*7590*/  MOV R252, 0x1f ;  /* 0x0000001f00fc7802 */ /* 0x000fe40000000f00 */
[----:B------:R-:W-:Y:S02]  /*75a0*/  MOV R7, 0xffffffff ;  /* 0xffffffff00077802 */ /* 0x000fe40000000f00 */
[----:B------:R-:W-:Y:S02]  /*75b0*/  MOV R6, 0x75d0 ;  /* 0x000075d000067802 */ /* 0x000fe40000000f00 */
[----:B-----5:R-:W-:Y:S05]  /*75c0*/  CALL.REL.NOINC `($__internal_66_$__cuda_sm70_shflsync_bfly_p) ;  /* 0x00000e3000007944 */ /* 0x020fea0003c00000 */
[----:B-1----:R-:W-:Y:S05]  /*75d0*/  BRA `(.L_x_29434) ;  /* 0xffffd98000007947 */ /* 0x002fea000383ffff */
.L_x_29411:
[----:B------:R-:W-:Y:S01]  /*75e0*/  HFMA2.MMA R4, -RZ, RZ, 0, 1.1920928955078125e-07 ;  /* 0x00000002ff047435 */ /* 0x000fe200000001ff */
[----:B------:R-:W-:Y:S02]  /*75f0*/  MOV R228, R5 ;  /* 0x0000000500e47202 */ /* 0x000fe40000000f00 */
[----:B------:R-:W-:-:S02]  /*7600*/  MOV R252, 0x1f ;  /* 0x0000001f00fc7802 */ /* 0x000fc40000000f00 */
[----:B------:R-:W-:Y:S02]  /*7610*/  MOV R7, 0xffffffff ;  /* 0xffffffff00077802 */ /* 0x000fe40000000f00 */
[----:B------:R-:W-:Y:S02]  /*7620*/  MOV R6, 0x7640 ;  /* 0x0000764000067802 */ /* 0x000fe40000000f00 */
[----:B-----5:R-:W-:Y:S05]  /*7630*/  CALL.REL.NOINC `($__internal_66_$__cuda_sm70_shflsync_bfly_p) ;  /* 0x00000dc000007944 */ /* 0x020fea0003c00000 */
[----:B-1----:R-:W-:Y:S01]  /*7640*/  FADD.FTZ R5, R5, R4 ;  /* 0x0000000405057221 */ /* 0x002fe20000010000 */
[----:B------:R-:W-:Y:S01]  /*7650*/  HFMA2.MMA R4, -RZ, RZ, 0, 2.384185791015625e-07 ;  /* 0x00000004ff047435 */ /* 0x000fe200000001ff */
[----:B------:R-:W-:Y:S02]  /*7660*/  MOV R252, 0x1f ;  /* 0x0000001f00fc7802 */ /* 0x000fe40000000f00 */
[----:B------:R-:W-:Y:S02]  /*7670*/  MOV R7, 0xffffffff ;  /* 0xffffffff00077802 */ /* 0x000fe40000000f00 */
[----:B------:R-:W-:Y:S02]  /*7680*/  MOV R228, R5 ;  /* 0x0000000500e47202 */ /* 0x000fe40000000f00 */
[----:B------:R-:W-:-:S02]  /*7690*/  MOV R6, 0x76b0 ;  /* 0x000076b000067802 */ /* 0x000fc40000000f00 */
[----:B------:R-:W-:Y:S05]  /*76a0*/  CALL.REL.NOINC `($__internal_66_$__cuda_sm70_shflsync_bfly_p) ;  /* 0x00000d5000007944 */ /* 0x000fea0003c00000 */
[----:B-1----:R-:W-:Y:S01]  /*76b0*/  FADD.FTZ R5, R5, R4 ;  /* 0x0000000405057221 */ /* 0x002fe20000010000 */
[----:B------:R-:W-:Y:S01]  /*76c0*/  HFMA2.MMA R4, -RZ, RZ, 0, 4.76837158203125e-07 ;  /* 0x00000008ff047435 */ /* 0x000fe200000001ff */
[----:B------:R-:W-:-:S02]  /*76d0*/  MOV R252, 0x1f ;  /* 0x0000001f00fc7802 */ /* 0x000fc40000000f00 */
[----:B------:R-:W-:Y:S02]  /*76e0*/  MOV R7, 0xffffffff ;  /* 0xffffffff00077802 */ /* 0x000fe40000000f00 */
[----:B------:R-:W-:Y:S02]  /*76f0*/  MOV R228, R5 ;  /* 0x0000000500e47202 */ /* 0x000fe40000000f00 */
[----:B------:R-:W-:Y:S02]  /*7700*/  MOV R6, 0x7720 ;  /* 0x0000772000067802 */ /* 0x000fe40000000f00 */
[----:B------:R-:W-:Y:S05]  /*7710*/  CALL.REL.NOINC `($__internal_66_$__cuda_sm70_shflsync_bfly_p) ;  /* 0x00000ce000007944 */ /* 0x000fea0003c00000 */
[----:B-1----:R-:W-:Y:S01]  /*7720*/  FADD.FTZ R5, R5, R4 ;  /* 0x0000000405057221 */ /* 0x002fe20000010000 */
[----:B------:R-:W-:Y:S01]  /*7730*/  HFMA2.MMA R4, -RZ, RZ, 0, 9.5367431640625e-07 ;  /* 0x00000010ff047435 */ /* 0x000fe200000001ff */
[----:B------:R-:W-:Y:S02]  /*7740*/  MOV R252, 0x1f ;  /* 0x0000001f00fc7802 */ /* 0x000fe40000000f00 */
[----:B------:R-:W-:Y:S02]  /*7750*/  MOV R7, 0xffffffff ;  /* 0xffffffff00077802 */ /* 0x000fe40000000f00 */
[----:B------:R-:W-:-:S02]  /*7760*/  MOV R228, R5 ;  /* 0x0000000500e47202 */ /* 0x000fc40000000f00 */
[----:B------:R-:W-:Y:S02]  /*7770*/  MOV R6, 0x7790 ;  /* 0x0000779000067802 */ /* 0x000fe40000000f00 */
[----:B------:R-:W-:Y:S05]  /*7780*/  CALL.REL.NOINC `($__internal_66_$__cuda_sm70_shflsync_bfly_p) ;  /* 0x00000c7000007944 */ /* 0x000fea0003c00000 */
        /* <DEDUP_REMOVED lines=173> */
[----:B------:R-:W-:Y:S05]  /*8260*/  CALL.REL.NOINC `($__internal_66_$__cuda_sm70_shflsync_bfly_p) ;  /* 0x0000019000007944 */ /* 0x000fea0003c00000 */
[----:B-1----:R-:W-:Y:S01]  /*8270*/  FADD.FTZ R228, R228, R4 ;  /* 0x00000004e4e47221 */ /* 0x002fe20000010000 */
[----:B------:R-:W-:Y:S01]  /*8280*/  HFMA2.MMA R4, -RZ, RZ, 0, 1.1920928955078125e-07 ;  /* 0x00000002ff047435 */ /* 0x000fe200000001ff */
[----:B------:R-:W-:Y:S02]  /*8290*/  MOV R252, 0x1f ;  /* 0x0000001f00fc7802 */ /* 0x000fe40000000f00 */
[----:B------:R-:W-:Y:S02]  /*82a0*/  MOV R7, 0xffffffff ;  /* 0xffffffff00077802 */ /* 0x000fe40000000f00 */
[----:B------:R-:W-:Y:S02]  /*82b0*/  MOV R6, 0x82d0 ;  /* 0x000082d000067802 */ /* 0x000fe40000000f00 */
[----:B------:R-:W-:Y:S05]  /*82c0*/  CALL.REL.NOINC `($__internal_66_$__cuda_sm70_shflsync_bfly_p) ;  /* 0x0000013000007944 */ /* 0x000fea0003c00000 */
[----:B-1----:R-:W-:Y:S01]  /*82d0*/  FADD.FTZ R228, R228, R4 ;  /* 0x00000004e4e47221 */ /* 0x002fe20000010000 */
[----:B------:R-:W-:Y:S01]  /*82e0*/  HFMA2.MMA R4, -RZ, RZ, 0, 2.384185791015625e-07 ;  /* 0x00000004ff047435 */ /* 0x000fe200000001ff */
[----:B------:R-:W-:-:S02]  /*82f0*/  MOV R252, 0x1f ;  /* 0x0000001f00fc7802 */ /* 0x000fc40000000f00 */
[----:B------:R-:W-:Y:S02]  /*8300*/  MOV R7, 0xffffffff ;  /* 0xffffffff00077802 */ /* 0x000fe40000000f00 */
[----:B------:R-:W-:Y:S02]  /*8310*/  MOV R6, 0x8330 ;  /* 0x0000833000067802 */ /* 0x000fe40000000f00 */
[----:B------:R-:W-:Y:S05]  /*8320*/  CALL.REL.NOINC `($__internal_66_$__cuda_sm70_shflsync_bfly_p) ;  /* 0x000000d000007944 */ /* 0x000fea0003c00000 */
[----:B-1----:R-:W-:Y:S01]  /*8330*/  FADD.FTZ R228, R228, R4 ;  /* 0x00000004e4e47221 */ /* 0x002fe20000010000 */
[----:B------:R-:W-:Y:S01]  /*8340*/  HFMA2.MMA R4, -RZ, RZ, 0, 4.76837158203125e-07 ;  /* 0x00000008ff047435 */ /* 0x000fe200000001ff */
[----:B------:R-:W-:Y:S02]  /*8350*/  MOV R252, 0x1f ;  /* 0x0000001f00fc7802 */ /* 0x000fe40000000f00 */
[----:B------:R-:W-:Y:S02]  /*8360*/  MOV R7, 0xffffffff ;  /* 0xffffffff00077802 */ /* 0x000fe40000000f00 */
[----:B------:R-:W-:Y:S02]  /*8370*/  MOV R6, 0x8390 ;  /* 0x0000839000067802 */ /* 0x000fe40000000f00 */
[----:B------:R-:W-:Y:S05]  /*8380*/  CALL.REL.NOINC `($__internal_66_$__cuda_sm70_shflsync_bfly_p) ;  /* 0x0000007000007944 */ /* 0x000fea0003c00000 */
[----:B-1----:R-:W-:Y:S01]  /*8390*/  FADD.FTZ R228, R228, R4 ;  /* 0x00000004e4e47221 */ /* 0x002fe20000010000 */
[----:B------:R-:W-:Y:S01]  /*83a0*/  HFMA2.MMA R4, -RZ, RZ, 0, 9.5367431640625e-07 ;  /* 0x00000010ff047435 */ /* 0x000fe200000001ff */
[----:B------:R-:W-:-:S02]  /*83b0*/  MOV R252, 0x1f ;  /* 0x0000001f00fc7802 */ /* 0x000fc40000000f00 */
[----:B------:R-:W-:Y:S02]  /*83c0*/  MOV R7, 0xffffffff ;  /* 0xffffffff00077802 */ /* 0x000fe40000000f00 */
[----:B------:R-:W-:Y:S02]  /*83d0*/  MOV R6, 0x83f0 ;  /* 0x000083f000067802 */ /* 0x000fe40000000f00 */
[----:B------:R-:W-:Y:S05]  /*83e0*/  CALL.REL.NOINC `($__internal_66_$__cuda_sm70_shflsync_bfly_p) ;  /* 0x0000001000007944 */ /* 0x000fea0003c00000 */
[----:B-1----:R-:W-:Y:S05]  /*83f0*/  BRA `(.L_x_29435) ;  /* 0xffffd71000007947 */ /* 0x002fea000383ffff */
        .weak           $__internal_66_$__cuda_sm70_shflsync_bfly_p
        .type           $__internal_66_$__cuda_sm70_shflsync_bfly_p,@function
        .size           $__internal_66_$__cuda_sm70_shflsync_bfly_p,(.L_x_71066 - $__internal_66_$__cuda_sm70_shflsync_bfly_p)
$__internal_66_$__cuda_sm70_shflsync_bfly_p:
[----:B------:R-:W-:Y:S04]  /*8400*/  WARPSYNC R7 ;  /* 0x0000000700007348 */ /* 0x000fe80003800000 */
[----:B------:R0:W1:Y:S02]  /*8410*/  SHFL.BFLY PT, R4, R228, R4, R252 ;  /* 0x0c000004e4047389 */ /* 0x00006400000e00fc */
[----:B0-----:R-:W-:-:S06]  /*8420*/  HFMA2.MMA R7, -RZ, RZ, 0, 0 ;  /* 0x00000000ff077435 */ /* 0x001fcc00000001ff */
[----:B------:R-:W-:Y:S05]  /*8430*/  RET.REL.NODEC R6 `(_ZN10layer_norm13ln_fwd_kernelINS_13Kernel_traitsIf13__nv_bfloat16fS2_fjLj2560ELj1ELj4ELj1ELj16ENS_18Kernel_traits_baseILj2560EfS2_fS2_fjLj128EEEEELb0ELb0ELb1ELb0EEEvNS_9FwdParamsE) ;  /* 0xffff7bc006007950 */ /* 0x000fea0003c3ffff */
.L_x_29436:
        /* <DEDUP_REMOVED lines=12> */
.L_x_71066:


//--------------------- .text._ZN10layer_norm13ln_fwd_kernelINS_13Kernel_traitsIf13__nv_bfloat16fS2_fjLj2560ELj1ELj4ELj1ELj16ENS_18Kernel_traits_baseILj2560EfS2_fS2_fjLj128EEEEELb0ELb0ELb1ELb1EEEvNS_9FwdParamsE --------------------------
	.section	.text._ZN10layer_norm13ln_fwd_kernelINS_13Kernel_traitsIf13__nv_bfloat16fS2_fjLj2560ELj1ELj4ELj1ELj16ENS_18Kernel_traits_baseILj2560EfS2_fS2_fjLj128EEEEELb0ELb0ELb1ELb1EEEvNS_9FwdParamsE,"ax",@progbits
	.sectioninfo	@"SHI_REGISTERS=255"
	.align	128
        .global         _ZN10layer_norm13ln_fwd_kernelINS_13Kernel_traitsIf13__nv_bfloat16fS2_fjLj2560ELj1ELj4ELj1ELj16ENS_18Kernel_traits_baseILj2560EfS2_fS2_fjLj128EEEEELb0ELb0ELb1ELb1EEEvNS_9FwdParamsE
        .type           _ZN10layer_norm13ln_fwd_kernelINS_13Kernel_traitsIf13__nv_bfloat16fS2_fjLj2560ELj1ELj4ELj1ELj16ENS_18Kernel_traits_baseILj2560EfS2_fS2_fjLj128EEEEELb0ELb0ELb1ELb1EEEvNS_9FwdParamsE,@function
        .size           _ZN10layer_norm13ln_fwd_kernelINS_13Kernel_traitsIf13__nv_bfloat16fS2_fjLj2560ELj1ELj4ELj1ELj16ENS_18Kernel_traits_baseILj2560EfS2_fS2_fjLj128EEEEELb0ELb0ELb1ELb1EEEvNS_9FwdParamsE,(.L_x_71067 - _ZN10layer_norm13ln_fwd_kernelINS_13Kernel_traitsIf13__nv_bfloat16fS2_fjLj2560ELj1ELj4ELj1ELj16ENS_18Kernel_traits_baseILj2560EfS2_fS2_fjLj128EEEEELb0ELb0ELb1ELb1EEEvNS_9FwdParamsE)
        .other          _ZN10layer_norm13ln_fwd_kernelINS_13Kernel_traitsIf13__nv_bfloat16fS2_fjLj2560ELj1ELj4ELj1ELj16ENS_18Kernel_traits_baseILj2560EfS2_fS2_fjLj128EEEEELb0ELb0ELb1ELb1EEEvNS_9FwdParamsE,@"STO_CUDA_ENTRY STV_DEFAULT"
_ZN10layer_norm13ln_fwd_kernelINS_13Kernel_traitsIf13__nv_bfloat16fS2_fjLj2560ELj1ELj4ELj1ELj16ENS_18Kernel_traits_baseILj2560EfS2_fS2_fjLj128EEEEELb0ELb0ELb1ELb1EEEvNS_9FwdParamsE:
.text._ZN10layer_norm13ln_fwd_kernelINS_13Kernel_traitsIf13__nv_bfloat16fS2_fjLj2560ELj1ELj4ELj1ELj16ENS_18Kernel_traits_baseILj2560EfS2_fS2_fjLj128EEEEELb0ELb0ELb1ELb1EEEvNS_9FwdParamsE:
        /* <DEDUP_REMOVED lines=77> */
[----:B------:R-:W2:Y:S04]  /*04d0*/  LDG.E.128 R160, [R2.64+0x10] ;  /* 0x0000100402a07981 */ /* 0x000ea8000c1e1d00 */
        /* <DEDUP_REMOVED lines=19> */
[----:B------:R-:W-:Y:S01]  /*0610*/  MOV R0, R6 ;  /* 0x0000000600007202 */ /* 0x000fe20000000f00 */
[----:B------:R-:W-:-:S02]  /*0620*/  ULDC.U8 UR6, c[0x0][0x1f0] ;  /* 0x00007c0000067ab9 */ /* 0x000fc40000000000 */
[----:B--2---:R1:W-:Y:S04]  /*0630*/  STL.64 [R1], R160 ;  /* 0x000000a001007387 */ /* 0x0043e80000100a00 */
[----:B------:R1:W-:Y:S04]  /*0640*/  STL.64 [R1+0x8], R162 ;  /* 0x000008a201007387 */ /* 0x0003e80000100a00 */
[----:B---3--:R1:W-:Y:S04]  /*0650*/  STL.64 [R1+0x10], R164 ;  /* 0x000010a401007387 */ /* 0x0083e80000100a00 */
[----:B------:R1:W-:Y:S02]  /*0660*/  STL.64 [R1+0x18], R166 ;  /* 0x000018a601007387 */ /* 0x0003e40000100a00 */
.L_x_29602:
[----:B------:R-:W-:-:S10]  /*0670*/  HFMA2.MMA R7, -RZ, RZ, 0, 2.384185791015625e-07 ;  /* 0x00000004ff077435 */ /* 0x000fd400000001ff */
[----:B-1----:R-:W-:-:S05]  /*0680*/  IMAD.WIDE R2, R0, R7, c[0x0][0x1d0] ;  /* 0x0000740000027625 */ /* 0x002fca00078e0207 */
[----:B------:R1:W2:Y:S01]  /*0690*/  LDG.E R174, [R2.64] ;  /* 0x0000000402ae7981 */ /* 0x0002a2000c1e1900 */
[----:B------:R-:W-:Y:S01]  /*06a0*/  ISETP.NE.U32.AND P0, PT, RZ, c[0x0][0x180], PT ;  /* 0x00006000ff007a0c */ /* 0x000fe20003f05070 */
[----:B0-----:R-:W-:Y:S02]  /*06b0*/  IMAD R4, R0, c[0x0][0x168], RZ ;  /* 0x00005a0000047a24 */ /* 0x001fe400078e02ff */
[----:B------:R-:W0:Y:S01]  /*06c0*/  S2R R248, SR_TID.X ;  /* 0x0000000000f87919 */ /* 0x000e220000002100 */
[----:B------:R-:W-:Y:S02]  /*06d0*/  ISETP.NE.AND.EX P0, PT, RZ, c[0x0][0x184], PT, P0 ;  /* 0x00006100ff007a0c */ /* 0x000fe40003f05300 */
[----:B------:R-:W-:-:S04]  /*06e0*/  SHF.R.S32.HI R5, RZ, 0x1f, R4 ;  /* 0x0000001fff057819 */ /* 0x000fc80000011404 */
[----:B------:R-:W-:-:S07]  /*06f0*/  LEA.HI R5, R5, R4, RZ, 0x3 ;  /* 0x0000000405057211 */ /* 0x000fce00078f18ff */
[----:B------:R-:W-:Y:S02]  /*0700*/  @P0 MOV R173, 0x20 ;  /* 0x0000002000ad0802 */ /* 0x000fe40000000f00 */
[----:B0-----:R-:W-:-:S04]  /*0710*/  LOP3.LUT R6, R248, 0x1f, RZ, 0xc0, !PT ;  /* 0x0000001ff8067812 */ /* 0x001fc800078ec0ff */
[----:B------:R-:W-:-:S05]  /*0720*/  LEA.HI.SX32 R192, R5, R6, 0x1d ;  /* 0x0000000605c07211 */ /* 0x000fca00078feaff */
[----:B------:R-:W-:-:S05]  /*0730*/  @P0 IMAD.WIDE.U32 R4, R192, R173, c[0x0][0x180] ;  /* 0x00006000c0040625 */ /* 0x000fca00078e00ad */
[----:B------:R-:W3:Y:S04]  /*0740*/  @P0 LDG.E.128 R160, [R4.64] ;  /* 0x0000000404a00981 */ /* 0x000ee8000c1e1d00 */
[----:B------:R3:W4:Y:S01]  /*0750*/  @P0 LDG.E.128 R164, [R4.64+0x10] ;  /* 0x0000100404a40981 */ /* 0x000722000c1e1d00 */
[----:B-1----:R-:W-:Y:S01]  /*0760*/  IMAD.WIDE R2, R0, R7, c[0x0][0x1d8] ;  /* 0x0000760000027625 */ /* 0x002fe200078e0207 */
[----:B------:R-:W-:Y:S02]  /*0770*/  HFMA2.MMA R194, -RZ, RZ, 0, 0 ;  /* 0x00000000ffc27435 */ /* 0x000fe400000001ff */
[----:B------:R-:W-:Y:S01]  /*0780*/  HFMA2.MMA R195, -RZ, RZ, 0, 1.9073486328125e-06 ;  /* 0x00000020ffc37435 */ /* 0x000fe200000001ff */
[C---:B------:R-:W-:Y:S01]  /*0790*/  IADD3 R176, R192.reuse, 0x20, RZ ;  /* 0x00000020c0b07810 */ /* 0x040fe20007ffe0ff */
[----:B------:R-:W-:Y:S01]  /*07a0*/  BSSY B0, `(.L_x_29437) ;  /* 0x000002a000007945 */ /* 0x000fe20003800000 */
[----:B-----5:R0:W5:Y:S07]  /*07b0*/  LDG.E R251, [R2.64] ;  /* 0x0000000402fb7981 */ /* 0x02016e000c1e1900 */
[----:B0-----:R-:W-:Y:S01]  /*07c0*/  IMAD.WIDE.U32 R2, R192, R195, c[0x0][0x188] ;  /* 0x00006200c0027625 */ /* 0x001fe200078e00c3 */
        /* <DEDUP_REMOVED lines=10> */
[----:B------:R-:W-:Y:S01]  /*0870*/  @P5 IMAD.WIDE.U32 R6, R194, R7, c[0x0][0x170] ;  /* 0x00005c00c2065625 */ /* 0x000fe200078e0007 */
[----:B------:R-:W-:Y:S02]  /*0880*/  @!P6 ISETP.NE.U32.AND P4, PT, RZ, c[0x0][0x180], PT ;  /* 0x00006000ff00ea0c */ /* 0x000fe40003f85070 */
[----:B------:R-:W-:-:S02]  /*0890*/  @!P6 ISETP.NE.U32.AND P3, PT, RZ, c[0x0][0x180], PT ;  /* 0x00006000ff00ea0c */ /* 0x000fc40003f65070 */
[----:B------:R-:W-:Y:S01]  /*08a0*/  @!P6 ISETP.NE.AND.EX P1, PT, RZ, c[0x0][0x184], PT, P1 ;  /* 0x00006100ff00ea0c */ /* 0x000fe20003f25310 */
[----:B------:R0:W5:Y:S01]  /*08b0*/  @P5 LDG.E.128 R168, [R6.64] ;  /* 0x0000000406a85981 */ /* 0x000162000c1e1d00 */
[----:B------:R-:W-:Y:S01]  /*08c0*/  @!P6 ISETP.NE.AND.EX P2, PT, RZ, c[0x0][0x184], PT, P2 ;  /* 0x00006100ff00ea0c */ /* 0x000fe20003f45320 */
[----:B------:R-:W-:Y:S01]  /*08d0*/  @P0 IMAD.WIDE.U32 R174, R176, R195, c[0x0][0x180] ;  /* 0x00006000b0ae0625 */ /* 0x000fe200078e00c3 */
[----:B------:R-:W-:Y:S02]  /*08e0*/  @!P6 ISETP.NE.AND.EX P4, PT, RZ, c[0x0][0x184], PT, P4 ;  /* 0x00006100ff00ea0c */ /* 0x000fe40003f85340 */
[----:B------:R-:W-:Y:S02]  /*08f0*/  @!P6 ISETP.NE.AND.EX P3, PT, RZ, c[0x0][0x184], PT, P3 ;  /* 0x00006100ff00ea0c */ /* 0x000fe40003f65330 */
[----:B---3--:R-:W-:Y:S02]  /*0900*/  @!P6 FSEL R5, R161, RZ, P1 ;  /* 0x000000ffa105e208 */ /* 0x008fe40000800000 */
[----:B----4-:R-:W-:-:S02]  /*0910*/  @!P6 FSEL R244, R164, RZ, P3 ;  /* 0x000000ffa4f4e208 */ /* 0x010fc40001800000 */
[----:B0-----:R-:W-:Y:S02]  /*0920*/  @!P6 FSEL R6, R162, RZ, P2 ;  /* 0x000000ffa206e208 */ /* 0x001fe40001000000 */
[----:B------:R-:W-:Y:S02]  /*0930*/  @!P6 FSEL R7, R163, RZ, P4 ;  /* 0x000000ffa307e208 */ /* 0x000fe40002000000 */
        /* <DEDUP_REMOVED lines=13> */
[----:B-----5:R-:W-:-:S05]  /*0a10*/  PRMT R4, RZ, 0x5410, R168 ;  /* 0x00005410ff047816 */ /* 0x020fca00000000a8 */
[----:B------:R-:W-:-:S04]  /*0a20*/  FMUL.FTZ R4, R4, c[0x0][0x1ec] ;  /* 0x00007b0004047a20 */ /* 0x000fc80000410000 */
[----:B------:R-:W-:Y:S02]  /*0a30*/  @P0 FADD.FTZ R4, R160, R4 ;  /* 0x00000004a0040221 */ /* 0x000fe40000010000 */
.L_x_29438:
[----:B------:R-:W-:Y:S05]  /*0a40*/  BSYNC B0 ;  /* 0x0000000000007941 */ /* 0x000fea0003800000 */
.L_x_29437:
[----:B------:R-:W-:Y:S01]  /*0a50*/  BSSY B0, `(.L_x_29439) ;  /* 0x0000005000007945 */ /* 0x000fe20003800000 */
[----:B------:R-:W-:Y:S05]  /*0a60*/  @!P6 BRA `(.L_x_29440) ;  /* 0x000000300000e947 */ /* 0x000fea0003800000 */
[----:B-----5:R-:W-:-:S05]  /*0a70*/  PRMT R5, RZ, 0x7610, R168 ;  /* 0x00007610ff057816 */ /* 0x020fca00000000a8 */
[----:B------:R-:W-:-:S04]  /*0a80*/  FMUL.FTZ R5, R5, c[0x0][0x1ec] ;  /* 0x00007b0005057a20 */ /* 0x000fc80000410000 */
[----:B------:R-:W-:Y:S02]  /*0a90*/  @P0 FADD.FTZ R5, R161, R5 ;  /* 0x00000005a1050221 */ /* 0x000fe40000010000 */
.L_x_29440:
[----:B------:R-:W-:Y:S05]  /*0aa0*/  BSYNC B0 ;  /* 0x0000000000007941 */ /* 0x000fea0003800000 */
.L_x_29439:
[----:B------:R-:W-:Y:S01]  /*0ab0*/  BSSY B0, `(.L_x_29441) ;  /* 0x0000005000007945 */ /* 0x000fe20003800000 */
[----:B------:R-:W-:Y:S05]  /*0ac0*/  @!P6 BRA `(.L_x_29442) ;  /* 0x000000300000e947 */ /* 0x000fea0003800000 */
[----:B-----5:R-:W-:-:S05]  /*0ad0*/  PRMT R6, RZ, 0x5410, R169 ;  /* 0x00005410ff067816 */ /* 0x020fca00000000a9 */
[----:B------:R-:W-:-:S04]  /*0ae0*/  FMUL.FTZ R6, R6, c[0x0][0x1ec] ;  /* 0x00007b0006067a20 */ /* 0x000fc80000410000 */
[----:B------:R-:W-:Y:S02]  /*0af0*/  @P0 FADD.FTZ R6, R162, R6 ;  /* 0x00000006a2060221 */ /* 0x000fe40000010000 */
.L_x_29442:
[----:B------:R-:W-:Y:S05]  /*0b00*/  BSYNC B0 ;  /* 0x0000000000007941 */ /* 0x000fea0003800000 */
.L_x_29441:
[----:B------:R-:W-:Y:S01]  /*0b10*/  BSSY B0, `(.L_x_29443) ;  /* 0x0000005000007945 */ /* 0x000fe20003800000 */
[----:B------:R-:W-:Y:S05]  /*0b20*/  @!P6 BRA `(.L_x_29444) ;  /* 0x000000300000e947 */ /* 0x000fea0003800000 */
[----:B-----5:R-:W-:-:S05]  /*0b30*/  PRMT R7, RZ, 0x7610, R169 ;  /* 0x00007610ff077816 */ /* 0x020fca00000000a9 */
[----:B------:R-:W-:-:S04]  /*0b40*/  FMUL.FTZ R7, R7, c[0x0][0x1ec] ;  /* 0x00007b0007077a20 */ /* 0x000fc80000410000 */
[----:B------:R-:W-:Y:S02]  /*0b50*/  @P0 FADD.FTZ R7, R163, R7 ;  /* 0x00000007a3070221 */ /* 0x000fe40000010000 */
.L_x_29444:
[----:B------:R-:W-:Y:S05]  /*0b60*/  BSYNC B0 ;  /* 0x0000000000007941 */ /* 0x000fea0003800000 */
.L_x_29443:
[----:B------:R-:W-:Y:S01]  /*0b70*/  BSSY B0, `(.L_x_29445) ;  /* 0x0000005000007945 */ /* 0x000fe20003800000 */
[----:B------:R-:W-:Y:S05]  /*0b80*/  @!P6 BRA `(.L_x_29446) ;  /* 0x000000300000e947 */ /* 0x000fea0003800000 */
[----:B-----5:R-:W-:-:S05]  /*0b90*/  PRMT R244, RZ, 0x5410, R170 ;  /* 0x00005410fff47816 */ /* 0x020fca00000000aa */
[----:B------:R-:W-:-:S04]  /*0ba0*/  FMUL.FTZ R244, R244, c[0x0][0x1ec] ;  /* 0x00007b00f4f47a20 */ /* 0x000fc80000410000 */
[----:B------:R-:W-:Y:S02]  /*0bb0*/  @P0 FADD.FTZ R244, R164, R244 ;  /* 0x000000f4a4f40221 */ /* 0x000fe40000010000 */
.L_x_29446:
[----:B------:R-:W-:Y:S05]  /*0bc0*/  BSYNC B0 ;  /* 0x0000000000007941 */ /* 0x000fea0003800000 */
.L_x_29445:
[----:B------:R-:W-:Y:S01]  /*0bd0*/  BSSY B0, `(.L_x_29447) ;  /* 0x0000005000007945 */ /* 0x000fe20003800000 */
[----:B------:R-:W-:Y:S05]  /*0be0*/  @!P6 BRA `(.L_x_29448) ;  /* 0x000000300000e947 */ /* 0x000fea0003800000 */
[----:B-----5:R-:W-:-:S05]  /*0bf0*/  PRMT R245, RZ, 0x7610, R170 ;  /* 0x00007610fff57816 */ /* 0x020fca00000000aa */
[----:B------:R-:W-:-:S04]  /*0c00*/  FMUL.FTZ R245, R245, c[0x0][0x1ec] ;  /* 0x00007b00f5f57a20 */ /* 0x000fc80000410000 */
[----:B------:R-:W-:Y:S02]  /*0c10*/  @P0 FADD.FTZ R245, R165, R245 ;  /* 0x000000f5a5f50221 */ /* 0x000fe40000010000 */
.L_x_29448:
[----:B------:R-:W-:Y:S05]  /*0c20*/  BSYNC B0 ;  /* 0x0000000000007941 */ /* 0x000fea0003800000 */
.L_x_29447:
[----:B------:R-:W-:Y:S01]  /*0c30*/  BSSY B0, `(.L_x_29449) ;  /* 0x0000005000007945 */ /* 0x000fe20003800000 */
[----:B------:R-:W-:Y:S05]  /*0c40*/  @!P6 BRA `(.L_x_29450) ;  /* 0x000000300000e947 */ /* 0x000fea0003800000 */
[----:B-----5:R-:W-:-:S05]  /*0c50*/  PRMT R246, RZ, 0x5410, R171 ;  /* 0x00005410fff67816 */ /* 0x020fca00000000ab */
[----:B------:R-:W-:-:S04]  /*0c60*/  FMUL.FTZ R246, R246, c[0x0][0x1ec] ;  /* 0x00007b00f6f67a20 */ /* 0x000fc80000410000 */
[----:B------:R-:W-:Y:S02]  /*0c70*/  @P0 FADD.FTZ R246, R166, R246 ;  /* 0x000000f6a6f60221 */ /* 0x000fe40000010000 */
.L_x_29450:
[----:B------:R-:W-:Y:S05]  /*0c80*/  BSYNC B0 ;  /* 0x0000000000007941 */ /* 0x000fea0003800000 */
.L_x_29449:
[----:B------:R-:W-:Y:S01]  /*0c90*/  BSSY B0, `(.L_x_29451) ;  /* 0x0000005000007945 */ /* 0x000fe20003800000 */
[----:B------:R-:W-:Y:S05]  /*0ca0*/  @!P6 BRA `(.L_x_29452) ;  /* 0x000000300000e947 */ /* 0x000fea0003800000 */
[----:B-----5:R-:W-:-:S05]  /*0cb0*/  PRMT R247, RZ, 0x7610, R171 ;  /* 0x00007610fff77816 */ /* 0x020fca00000000ab */
[----:B------:R-:W-:-:S04]  /*0cc0*/  FMUL.FTZ R247, R247, c[0x0][0x1ec] ;  /* 0x00007b00f7f77a20 */ /* 0x000fc80000410000 */
[----:B------:R-:W-:Y:S02]  /*0cd0*/  @P0 FADD.FTZ R247, R167, R247 ;  /* 0x000000f7a7f70221 */ /* 0x000fe40000010000 */
.L_x_29452:
[----:B------:R-:W-:Y:S05]  /*0ce0*/  BSYNC B0 ;  /* 0x0000000000007941 */ /* 0x000fea0003800000 */
.L_x_29451:
[----:B------:R-:W-:Y:S04]  /*0cf0*/  STG.E.128 [R2.64], R4 ;  /* 0x0000000402007986 */ /* 0x000fe8000c101d04 */
[----:B------:R0:W-:Y:S01]  /*0d00*/  STG.E.128 [R2.64+0x10], R244 ;  /* 0x000010f402007986 */ /* 0x0001e2000c101d04 */
[----:B------:R-:W-:-:S03]  /*0d10*/  @P5 MOV R173, 0x10 ;  /* 0x0000001000ad5802 */ /* 0x000fc60000000f00 */
[----:B------:R1:W2:Y:S01]  /*0d20*/  @P0 LDG.E.128 R160, [R174.64] ;  /* 0x00000004aea00981 */ /* 0x0002a2000c1e1d00 */
[----:B------:R-:W-:-:S03]  /*0d30*/  @P5 IADD3 R172, R194, 0x20, RZ ;  /* 0x00000020c2ac5810 */ /* 0x000fc60007ffe0ff */
[----:B------:R1:W3:Y:S01]  /*0d40*/  @P0 LDG.E.128 R164, [R174.64+0x10] ;  /* 0x00001004aea40981 */ /* 0x0002e2000c1e1d00 */
[----:B------:R-:W-:Y:S01]  /*0d50*/  @!P6 ISETP.NE.U32.AND P1, PT, RZ, c[0x0][0x180], PT ;  /* 0x00006000ff00ea0c */ /* 0x000fe20003f25070 */
[----:B------:R-:W-:-:S05]  /*0d60*/  @P5 IMAD.WIDE.U32 R172, R172, R173, c[0x0][0x170] ;  /* 0x00005c00acac5625 */ /* 0x000fca00078e00ad */
[----:B-----5:R4:W5:Y:S01]  /*0d70*/  @P5 LDG.E.128 R168, [R172.64] ;  /* 0x00000004aca85981 */ /* 0x020962000c1e1d00 */
[----:B------:R-:W-:Y:S01]  /*0d80*/  @!P6 ISETP.NE.U32.AND P2, PT, RZ, c[0x0][0x180], PT ;  /* 0x00006000ff00ea0c */ /* 0x000fe20003f45070 */
[----:B------:R-:W-:Y:S01]  /*0d90*/  BSSY B0, `(.L_x_29453) ;  /* 0x000001e000007945 */ /* 0x000fe20003800000 */
[----:B------:R-:W-:Y:S01]  /*0da0*/  @!P6 ISETP.NE.U32.AND P4, PT, RZ, c[0x0][0x180], PT ;  /* 0x00006000ff00ea0c */ /* 0x000fe20003f85070 */
[----:B0-----:R-:W-:Y:S01]  /*0db0*/  IMAD.WIDE.U32 R2, R176, R195, c[0x0][0x188] ;  /* 0x00006200b0027625 */ /* 0x001fe200078e00c3 */
[----:B------:R-:W-:Y:S02]  /*0dc0*/  @!P6 ISETP.NE.U32.AND P3, PT, RZ, c[0x0][0x180], PT ;  /* 0x00006000ff00ea0c */ /* 0x000fe40003f65070 */
[----:B------:R-:W-:Y:S02]  /*0dd0*/  @!P6 ISETP.NE.AND.EX P1, PT, RZ, c[0x0][0x184], PT, P1 ;  /* 0x00006100ff00ea0c */ /* 0x000fe40003f25310 */
[----:B------:R-:W-:Y:S02]  /*0de0*/  @!P6 ISETP.NE.AND.EX P2, PT, RZ, c[0x0][0x184], PT, P2 ;  /* 0x00006100ff00ea0c */ /* 0x000fe40003f45320 */
[----:B------:R-:W-:-:S02]  /*0df0*/  @!P6 ISETP.NE.AND.EX P4, PT, RZ, c[0x0][0x184], PT, P4 ;  /* 0x00006100ff00ea0c */ /* 0x000fc40003f85340 */
[----:B------:R-:W-:Y:S02]  /*0e00*/  @!P6 ISETP.NE.AND.EX P3, PT, RZ, c[0x0][0x184], PT, P3 ;  /* 0x00006100ff00ea0c */ /* 0x000fe40003f65330 */
[----:B------:R-:W-:-:S05]  /*0e10*/  IADD3 R178, R192, 0x40, RZ ;  /* 0x00000040c0b27810 */ /* 0x000fca0007ffe0ff */
[----:B-1----:R-:W-:Y:S01]  /*0e20*/  @P0 IMAD.WIDE.U32 R174, R178, R195, c[0x0][0x180] ;  /* 0x00006000b2ae0625 */ /* 0x002fe200078e00c3 */
        /* <DEDUP_REMOVED lines=17> */
[----:B----45:R-:W-:-:S05]  /*0f40*/  PRMT R236, RZ, 0x5410, R168 ;  /* 0x00005410ffec7816 */ /* 0x030fca00000000a8 */
[----:B------:R-:W-:-:S04]  /*0f50*/  FMUL.FTZ R236, R236, c[0x0][0x1ec] ;  /* 0x00007b00ecec7a20 */ /* 0x000fc80000410000 */
[----:B------:R-:W-:Y:S02]  /*0f60*/  @P0 FADD.FTZ R236, R160, R236 ;  /* 0x000000eca0ec0221 */ /* 0x000fe40000010000 */
.L_x_29454:
[----:B----4-:R-:W-:Y:S05]  /*0f70*/  BSYNC B0 ;  /* 0x0000000000007941 */ /* 0x010fea0003800000 */
.L_x_29453:
[----:B------:R-:W-:Y:S01]  /*0f80*/  BSSY B0, `(.L_x_29455) ;  /* 0x0000005000007945 */ /* 0x000fe20003800000 */
[----:B------:R-:W-:Y:S05]  /*0f90*/  @!P6 BRA `(.L_x_29456) ;  /* 0x000000300000e947 */ /* 0x000fea0003800000 */
[----:B-----5:R-:W-:-:S05]  /*0fa0*/  PRMT R237, RZ, 0x7610, R168 ;  /* 0x00007610ffed7816 */ /* 0x020fca00000000a8 */
[----:B------:R-:W-:-:S04]  /*0fb0*/  FMUL.FTZ R237, R237, c[0x0][0x1ec] ;  /* 0x00007b00eded7a20 */ /* 0x000fc80000410000 */
[----:B------:R-:W-:Y:S02]  /*0fc0*/  @P0 FADD.FTZ R237, R161, R237 ;  /* 0x000000eda1ed0221 */ /* 0x000fe40000010000 */
.L_x_29456:
[----:B------:R-:W-:Y:S05]  /*0fd0*/  BSYNC B0 ;  /* 0x0000000000007941 */ /* 0x000fea0003800000 */
.L_x_29455:
[----:B------:R-:W-:Y:S01]  /*0fe0*/  BSSY B0, `(.L_x_29457) ;  /* 0x0000005000007945 */ /* 0x000fe20003800000 */
[----:B------:R-:W-:Y:S05]  /*0ff0*/  @!P6 BRA `(.L_x_29458) ;  /* 0x000000300000e947 */ /* 0x000fea0003800000 */
[----:B-----5:R-:W-:-:S05]  /*1000*/  PRMT R238, RZ, 0x5410, R169 ;  /* 0x00005410ffee7816 */ /* 0x020fca00000000a9 */
[----:B------:R-:W-:-:S04]  /*1010*/  FMUL.FTZ R238, R238, c[0x0][0x1ec] ;  /* 0x00007b00eeee7a20 */ /* 0x000fc80000410000 */
[----:B------:R-:W-:Y:S02]  /*1020*/  @P0 FADD.FTZ R238, R162, R238 ;  /* 0x000000eea2ee0221 */ /* 0x000fe40000010000 */
.L_x_29458:
[----:B------:R-:W-:Y:S05]  /*1030*/  BSYNC B0 ;  /* 0x0000000000007941 */ /* 0x000fea0003800000 */
.L_x_29457:
[----:B------:R-:W-:Y:S01]  /*1040*/  BSSY B0, `(.L_x_29459) ;  /* 0x0000005000007945 */ /* 0x000fe20003800000 */
[----:B------:R-:W-:Y:S05]  /*1050*/  @!P6 BRA `(.L_x_29460) ;  /* 0x000000300000e947 */ /* 0x000fea0003800000 */
[----:B-----5:R-:W-:-:S05]  /*1060*/  PRMT R239, RZ, 0x7610, R169 ;  /* 0x00007610ffef7816 */ /* 0x020fca00000000a9 */
[----:B------:R-:W-:-:S04]  /*1070*/  FMUL.FTZ R239, R239, c[0x0][0x1ec] ;  /* 0x00007b00efef7a20 */ /* 0x000fc80000410000 */
[----:B------:R-:W-:Y:S02]  /*1080*/  @P0 FADD.FTZ R239, R163, R239 ;  /* 0x000000efa3ef0221 */ /* 0x000fe40000010000 */
.L_x_29460:
[----:B------:R-:W-:Y:S05]  /*1090*/  BSYNC B0 ;  /* 0x0000000000007941 */ /* 0x000fea0003800000 */
.L_x_29459:
[----:B------:R-:W-:Y:S01]  /*10a0*/  BSSY B0, `(.L_x_29461) ;  /* 0x0000005000007945 */ /* 0x000fe20003800000 */
[----:B------:R-:W-:Y:S05]  /*10b0*/  @!P6 BRA `(.L_x_29462) ;  /* 0x000000300000e947 */ /* 0x000fea0003800000 */
[----:B-----5:R-:W-:-:S05]  /*10c0*/  PRMT R240, RZ, 0x5410, R170 ;  /* 0x00005410fff07816 */ /* 0x020fca00000000aa */
[----:B------:R-:W-:-:S04]  /*10d0*/  FMUL.FTZ R240, R240, c[0x0][0x1ec] ;  /* 0x00007b00f0f07a20 */ /* 0x000fc80000410000 */
[----:B------:R-:W-:Y:S02]  /*10e0*/  @P0 FADD.FTZ R240, R164, R240 ;  /* 0x000000f0a4f00221 */ /* 0x000fe40000010000 */
.L_x_29462:
[----:B------:R-:W-:Y:S05]  /*10f0*/  BSYNC B0 ;  /* 0x0000000000007941 */ /* 0x000fea0003800000 */
.L_x_29461:
[----:B------:R-:W-:Y:S01]  /*1100*/  BSSY B0, `(.L_x_29463) ;  /* 0x0000005000007945 */ /* 0x000fe20003800000 */
[----:B------:R-:W-:Y:S05]  /*1110*/  @!P6 BRA `(.L_x_29464) ;  /* 0x000000300000e947 */ /* 0x000fea0003800000 */
[----:B-----5:R-:W-:-:S05]  /*1120*/  PRMT R241, RZ, 0x7610, R170 ;  /* 0x00007610fff17816 */ /* 0x020fca00000000aa */
[----:B------:R-:W-:-:S04]  /*1130*/  FMUL.FTZ R241, R241, c[0x0][0x1ec] ;  /* 0x00007b00f1f17a20 */ /* 0x000fc80000410000 */
[----:B------:R-:W-:Y:S02]  /*1140*/  @P0 FADD.FTZ R241, R165, R241 ;  /* 0x000000f1a5f10221 */ /* 0x000fe40000010000 */
.L_x_29464:
[----:B------:R-:W-:Y:S05]  /*1150*/  BSYNC B0 ;  /* 0x0000000000007941 */ /* 0x000fea0003800000 */
.L_x_29463:
[----:B------:R-:W-:Y:S01]  /*1160*/  BSSY B0, `(.L_x_29465) ;  /* 0x0000005000007945 */ /* 0x000fe20003800000 */
[----:B------:R-:W-:Y:S05]  /*1170*/  @!P6 BRA `(.L_x_29466) ;  /* 0x000000300000e947 */ /* 0x000fea0003800000 */
[----:B-----5:R-:W-:-:S05]  /*1180*/  PRMT R242, RZ, 0x5410, R171 ;  /* 0x00005410fff27816 */ /* 0x020fca00000000ab */
[----:B------:R-:W-:-:S04]  /*1190*/  FMUL.FTZ R242, R242, c[0x0][0x1ec] ;  /* 0x00007b00f2f27a20 */ /* 0x000fc80000410000 */
[----:B------:R-:W-:Y:S02]  /*11a0*/  @P0 FADD.FTZ R242, R166, R242 ;  /* 0x000000f2a6f20221 */ /* 0x000fe40000010000 */
.L_x_29466:
[----:B------:R-:W-:Y:S05]  /*11b0*/  BSYNC B0 ;  /* 0x0000000000007941 */ /* 0x000fea0003800000 */
.L_x_29465:
[----:B------:R-:W-:Y:S01]  /*11c0*/  BSSY B0, `(.L_x_29467) ;  /* 0x0000005000007945 */ /* 0x000fe20003800000 */
[----:B------:R-:W-:Y:S05]  /*11d0*/  @!P6 BRA `(.L_x_29468) ;  /* 0x000000300000e947 */ /* 0x000fea0003800000 */
[----:B-----5:R-:W-:-:S05]  /*11e0*/  PRMT R243, RZ, 0x7610, R171 ;  /* 0x00007610fff37816 */ /* 0x020fca00000000ab */
[----:B------:R-:W-:-:S04]  /*11f0*/  FMUL.FTZ R243, R243, c[0x0][0x1ec] ;  /* 0x00007b00f3f37a20 */ /* 0x000fc80000410000 */
[----:B------:R-:W-:Y:S02]  /*1200*/  @P0 FADD.FTZ R243, R167, R243 ;  /* 0x000000f3a7f30221 */ /* 0x000fe40000010000 */
.L_x_29468:
[----:B------:R-:W-:Y:S05]  /*1210*/  BSYNC B0 ;  /* 0x0000000000007941 */ /* 0x000fea0003800000 */
.L_x_29467:
        /* <DEDUP_REMOVED lines=40> */
.L_x_29470:
[----:B----4-:R-:W-:Y:S05]  /*14a0*/  BSYNC B0 ;  /* 0x0000000000007941 */ /* 0x010fea0003800000 */
.L_x_29469:
[----:B------:R-:W-:Y:S01]  /*14b0*/  BSSY B0, `(.L_x_29471) ;  /* 0x0000005000007945 */ /* 0x000fe20003800000 */
[----:B------:R-:W-:Y:S05]  /*14c0*/  @!P6 BRA `(.L_x_29472) ;  /* 0x000000300000e947 */ /* 0x000fea0003800000 */
[----:B-----5:R-:W-:-:S05]  /*14d0*/  PRMT R233, RZ, 0x7610, R168 ;  /* 0x00007610ffe97816 */ /* 0x020fca00000000a8 */
[----:B------:R-:W-:-:S04]  /*14e0*/  FMUL.FTZ R233, R233, c[0x0][0x1ec] ;  /* 0x00007b00e9e97a20 */ /* 0x000fc80000410000 */
[----:B------:R-:W-:Y:S02]  /*14f0*/  @P0 FADD.FTZ R233, R161, R233 ;  /* 0x000000e9a1e90221 */ /* 0x000fe40000010000 */
.L_x_29472:
[----:B------:R-:W-:Y:S05]  /*1500*/  BSYNC B0 ;  /* 0x0000000000007941 */ /* 0x000fea0003800000 */
.L_x_29471:
[----:B------:R-:W-:Y:S01]  /*1510*/  BSSY B0, `(.L_x_29473) ;  /* 0x0000005000007945 */ /* 0x000fe20003800000 */
[----:B------:R-:W-:Y:S05]  /*1520*/  @!P6 BRA `(.L_x_29474) ;  /* 0x000000300000e947 */ /* 0x000fea0003800000 */
[----:B-----5:R-:W-:-:S05]  /*1530*/  PRMT R234, RZ, 0x5410, R169 ;  /* 0x00005410ffea7816 */ /* 0x020fca00000000a9 */
[----:B------:R-:W-:-:S04]  /*1540*/  FMUL.FTZ R234, R234, c[0x0][0x1ec] ;  /* 0x00007b00eaea7a20 */ /* 0x000fc80000410000 */
[----:B------:R-:W-:Y:S02]  /*1550*/  @P0 FADD.FTZ R234, R162, R234 ;  /* 0x000000eaa2ea0221 */ /* 0x000fe40000010000 */
.L_x_29474:
[----:B------:R-:W-:Y:S05]  /*1560*/  BSYNC B0 ;  /* 0x0000000000007941 */ /* 0x000fea0003800000 */
.L_x_29473:
[----:B------:R-:W-:Y:S01]  /*1570*/  BSSY B0, `(.L_x_29475) ;  /* 0x0000005000007945 */ /* 0x000fe20003800000 */
[----:B------:R-:W-:Y:S05]  /*1580*/  @!P6 BRA `(.L_x_29476) ;  /* 0x000000300000e947 */ /* 0x000fea0003800000 */
[----:B-----5:R-:W-:-:S05]  /*1590*/  PRMT R235, RZ, 0x7610, R169 ;  /* 0x00007610ffeb7816 */ /* 0x020fca00000000a9 */
[----:B------:R-:W-:-:S04]  /*15a0*/  FMUL.FTZ R235, R235, c[0x0][0x1ec] ;  /* 0x00007b00ebeb7a20 */ /* 0x000fc80000410000 */
[----:B------:R-:W-:Y:S02]  /*15b0*/  @P0 FADD.FTZ R235, R163, R235 ;  /* 0x000000eba3eb0221 */ /* 0x000fe40000010000 */
.L_x_29476:
[----:B------:R-:W-:Y:S05]  /*15c0*/  BSYNC B0 ;  /* 0x0000000000007941 */ /* 0x000fea0003800000 */
.L_x_29475:
[----:B------:R-:W-:Y:S01]  /*15d0*/  BSSY B0, `(.L_x_29477) ;  /* 0x0000005000007945 */ /* 0x000fe20003800000 */
[----:B------:R-:W-:Y:S05]  /*15e0*/  @!P6 BRA `(.L_x_29478) ;  /* 0x000000300000e947 */ /* 0x000fea0003800000 */
[----:B-----5:R-:W-:-:S05]  /*15f0*/  PRMT R212, RZ, 0x5410, R170 ;  /* 0x00005410ffd47816 */ /* 0x020fca00000000aa */
[----:B------:R-:W-:-:S04]  /*1600*/  FMUL.FTZ R212, R212, c[0x0][0x1ec] ;  /* 0x00007b00d4d47a20 */ /* 0x000fc80000410000 */
[----:B------:R-:W-:Y:S02]  /*1610*/  @P0 FADD.FTZ R212, R164, R212 ;  /* 0x000000d4a4d40221 */ /* 0x000fe40000010000 */
.L_x_29478:
[----:B------:R-:W-:Y:S05]  /*1620*/  BSYNC B0 ;  /* 0x0000000000007941 */ /* 0x000fea0003800000 */
.L_x_29477:
[----:B------:R-:W-:Y:S01]  /*1630*/  BSSY B0, `(.L_x_29479) ;  /* 0x0000005000007945 */ /* 0x000fe20003800000 */
[----:B------:R-:W-:Y:S05]  /*1640*/  @!P6 BRA `(.L_x_29480) ;  /* 0x000000300000e947 */ /* 0x000fea0003800000 */
[----:B-----5:R-:W-:-:S05]  /*1650*/  PRMT R213, RZ, 0x7610, R170 ;  /* 0x00007610ffd57816 */ /* 0x020fca00000000aa */
[----:B------:R-:W-:-:S04]  /*1660*/  FMUL.FTZ R213, R213, c[0x0][0x1ec] ;  /* 0x00007b00d5d57a20 */ /* 0x000fc80000410000 */
[----:B------:R-:W-:Y:S02]  /*1670*/  @P0 FADD.FTZ R213, R165, R213 ;  /* 0x000000d5a5d50221 */ /* 0x000fe40000010000 */
.L_x_29480:
[----:B------:R-:W-:Y:S05]  /*1680*/  BSYNC B0 ;  /* 0x0000000000007941 */ /* 0x000fea0003800000 */
.L_x_29479:
[----:B------:R-:W-:Y:S01]  /*1690*/  BSSY B0, `(.L_x_29481) ;  /* 0x0000005000007945 */ /* 0x000fe20003800000 */
[----:B------:R-:W-:Y:S05]  /*16a0*/  @!P6 BRA `(.L_x_29482) ;  /* 0x000000300000e947 */ /* 0x000fea0003800000 */
[----:B-----5:R-:W-:-:S05]  /*16b0*/  PRMT R214, RZ, 0x5410, R171 ;  /* 0x00005410ffd67816 */ /* 0x020fca00000000ab */
[----:B------:R-:W-:-:S04]  /*16c0*/  FMUL.FTZ R214, R214, c[0x0][0x1ec] ;  /* 0x00007b00d6d67a20 */ /* 0x000fc80000410000 */
[----:B------:R-:W-:Y:S02]  /*16d0*/  @P0 FADD.FTZ R214, R166, R214 ;  /* 0x000000d6a6d60221 */ /* 0x000fe40000010000 */
.L_x_29482:
[----:B------:R-:W-:Y:S05]  /*16e0*/  BSYNC B0 ;  /* 0x0000000000007941 */ /* 0x000fea0003800000 */
.L_x_29481:
[----:B------:R-:W-:Y:S01]  /*16f0*/  BSSY B0, `(.L_x_29483) ;  /* 0x0000005000007945 */ /* 0x000fe20003800000 */
[----:B------:R-:W-:Y:S05]  /*1700*/  @!P6 BRA `(.L_x_29484) ;  /* 0x000000300000e947 */ /* 0x000fea0003800000 */
[----:B-----5:R-:W-:-:S05]  /*1710*/  PRMT R215, RZ, 0x7610, R171 ;  /* 0x00007610ffd77816 */ /* 0x020fca00000000ab */
[----:B------:R-:W-:-:S04]  /*1720*/  FMUL.FTZ R215, R215, c[0x0][0x1ec] ;  /* 0x00007b00d7d77a20 */ /* 0x000fc80000410000 */
[----:B------:R-:W-:Y:S02]  /*1730*/  @P0 FADD.FTZ R215, R167, R215 ;  /* 0x000000d7a7d70221 */ /* 0x000fe40000010000 */
.L_x_29484:
[----:B------:R-:W-:Y:S05]  /*1740*/  BSYNC B0 ;  /* 0x0000000000007941 */ /* 0x000fea0003800000 */
.L_x_29483:
        /* <DEDUP_REMOVED lines=40> */
.L_x_29486:
[----:B----4-:R-:W-:Y:S05]  /*19d0*/  BSYNC B0 ;  /* 0x0000000000007941 */ /* 0x010fea0003800000 */
.L_x_29485:
[----:B------:R-:W-:Y:S01]  /*19e0*/  BSSY B0, `(.L_x_29487) ;  /* 0x0000005000007945 */ /* 0x000fe20003800000 */
[----:B------:R-:W-:Y:S05]  /*19f0*/  @!P6 BRA `(.L_x_29488) ;  /* 0x000000300000e947 */ /* 0x000fea0003800000 */
[----:B-----5:R-:W-:-:S05]  /*1a00*/  PRMT R229, RZ, 0x7610, R168 ;  /* 0x00007610ffe57816 */ /* 0x020fca00000000a8 */
[----:B------:R-:W-:-:S04]  /*1a10*/  FMUL.FTZ R229, R229, c[0x0][0x1ec] ;  /* 0x00007b00e5e57a20 */ /* 0x000fc80000410000 */
[----:B------:R-:W-:Y:S02]  /*1a20*/  @P0 FADD.FTZ R229, R161, R229 ;  /* 0x000000e5a1e50221 */ /* 0x000fe40000010000 */
.L_x_29488:
[----:B------:R-:W-:Y:S05]  /*1a30*/  BSYNC B0 ;  /* 0x0000000000007941 */ /* 0x000fea0003800000 */
.L_x_29487:
[----:B------:R-:W-:Y:S01]  /*1a40*/  BSSY B0, `(.L_x_29489) ;  /* 0x0000005000007945 */ /* 0x000fe20003800000 */
[----:B------:R-:W-:Y:S05]  /*1a50*/  @!P6 BRA `(.L_x_29490) ;  /* 0x000000300000e947 */ /* 0x000fea0003800000 */
[----:B-----5:R-:W-:-:S05]  /*1a60*/  PRMT R230, RZ, 0x5410, R169 ;  /* 0x00005410ffe67816 */ /* 0x020fca00000000a9 */
[----:B------:R-:W-:-:S04]  /*1a70*/  FMUL.FTZ R230, R230, c[0x0][0x1ec] ;  /* 0x00007b00e6e67a20 */ /* 0x000fc80000410000 */
[----:B------:R-:W-:Y:S02]  /*1a80*/  @P0 FADD.FTZ R230, R162, R230 ;  /* 0x000000e6a2e60221 */ /* 0x000fe40000010000 */
.L_x_29490:
[----:B------:R-:W-:Y:S05]  /*1a90*/  BSYNC B0 ;  /* 0x0000000000007941 */ /* 0x000fea0003800000 */
.L_x_29489:
[----:B------:R-:W-:Y:S01]  /*1aa0*/  BSSY B0, `(.L_x_29491) ;  /* 0x0000005000007945 */ /* 0x000fe20003800000 */
[----:B------:R-:W-:Y:S05]  /*1ab0*/  @!P6 BRA `(.L_x_29492) ;  /* 0x000000300000e947 */ /* 0x000fea0003800000 */
[----:B-----5:R-:W-:-:S05]  /*1ac0*/  PRMT R231, RZ, 0x7610, R169 ;  /* 0x00007610ffe77816 */ /* 0x020fca00000000a9 */
[----:B------:R-:W-:-:S04]  /*1ad0*/  FMUL.FTZ R231, R231, c[0x0][0x1ec] ;  /* 0x00007b00e7e77a20 */ /* 0x000fc80000410000 */
[----:B------:R-:W-:Y:S02]  /*1ae0*/  @P0 FADD.FTZ R231, R163, R231 ;  /* 0x000000e7a3e70221 */ /* 0x000fe40000010000 */
.L_x_29492:
[----:B------:R-:W-:Y:S05]  /*1af0*/  BSYNC B0 ;  /* 0x0000000000007941 */ /* 0x000fea0003800000 */
.L_x_29491:
[----:B------:R-:W-:Y:S01]  /*1b00*/  BSSY B0, `(.L_x_29493) ;  /* 0x0000005000007945 */ /* 0x000fe20003800000 */
[----:B------:R-:W-:Y:S05]  /*1b10*/  @!P6 BRA `(.L_x_29494) ;  /* 0x000000300000e947 */ /* 0x000fea0003800000 */
[----:B-----5:R-:W-:-:S05]  /*1b20*/  PRMT R208, RZ, 0x5410, R170 ;  /* 0x00005410ffd07816 */ /* 0x020fca00000000aa */
[----:B------:R-:W-:-:S04]  /*1b30*/  FMUL.FTZ R208, R208, c[0x0][0x1ec] ;  /* 0x00007b00d0d07a20 */ /* 0x000fc80000410000 */
[----:B------:R-:W-:Y:S02]  /*1b40*/  @P0 FADD.FTZ R208, R164, R208 ;  /* 0x000000d0a4d00221 */ /* 0x000fe40000010000 */
.L_x_29494:
[----:B------:R-:W-:Y:S05]  /*1b50*/  BSYNC B0 ;  /* 0x0000000000007941 */ /* 0x000fea0003800000 */
.L_x_29493:
[----:B------:R-:W-:Y:S01]  /*1b60*/  BSSY B0, `(.L_x_29495) ;  /* 0x0000005000007945 */ /* 0x000fe20003800000 */
[----:B------:R-:W-:Y:S05]  /*1b70*/  @!P6 BRA `(.L_x_29496) ;  /* 0x000000300000e947 */ /* 0x000fea0003800000 */
[----:B-----5:R-:W-:-:S05]  /*1b80*/  PRMT R209, RZ, 0x7610, R170 ;  /* 0x00007610ffd17816 */ /* 0x020fca00000000aa */
[----:B------:R-:W-:-:S04]  /*1b90*/  FMUL.FTZ R209, R209, c[0x0][0x1ec] ;  /* 0x00007b00d1d17a20 */ /* 0x000fc80000410000 */
[----:B------:R-:W-:Y:S02]  /*1ba0*/  @P0 FADD.FTZ R209, R165, R209 ;  /* 0x000000d1a5d10221 */ /* 0x000fe40000010000 */
.L_x_29496:
[----:B------:R-:W-:Y:S05]  /*1bb0*/  BSYNC B0 ;  /* 0x0000000000007941 */ /* 0x000fea0003800000 */
.L_x_29495:
[----:B------:R-:W-:Y:S01]  /*1bc0*/  BSSY B0, `(.L_x_29497) ;  /* 0x0000005000007945 */ /* 0x000fe20003800000 */
[----:B------:R-:W-:Y:S05]  /*1bd0*/  @!P6 BRA `(.L_x_29498) ;  /* 0x000000300000e947 */ /* 0x000fea0003800000 */
[----:B-----5:R-:W-:-:S05]  /*1be0*/  PRMT R210, RZ, 0x5410, R171 ;  /* 0x00005410ffd27816 */ /* 0x020fca00000000ab */
[----:B------:R-:W-:-:S04]  /*1bf0*/  FMUL.FTZ R210, R210, c[0x0][0x1ec] ;  /* 0x00007b00d2d27a20 */ /* 0x000fc80000410000 */
[----:B------:R-:W-:Y:S02]  /*1c00*/  @P0 FADD.FTZ R210, R166, R210 ;  /* 0x000000d2a6d20221 */ /* 0x000fe40000010000 */
.L_x_29498:
[----:B------:R-:W-:Y:S05]  /*1c10*/  BSYNC B0 ;  /* 0x0000000000007941 */ /* 0x000fea0003800000 */
.L_x_29497:
[----:B------:R-:W-:Y:S01]  /*1c20*/  BSSY B0, `(.L_x_29499) ;  /* 0x0000005000007945 */ /* 0x000fe20003800000 */
[----:B------:R-:W-:Y:S05]  /*1c30*/  @!P6 BRA `(.L_x_29500) ;  /* 0x000000300000e947 */ /* 0x000fea0003800000 */
[----:B-----5:R-:W-:-:S05]  /*1c40*/  PRMT R211, RZ, 0x7610, R171 ;  /* 0x00007610ffd37816 */ /* 0x020fca00000000ab */
[----:B------:R-:W-:-:S04]  /*1c50*/  FMUL.FTZ R211, R211, c[0x0][0x1ec] ;  /* 0x00007b00d3d37a20 */ /* 0x000fc80000410000 */
[----:B------:R-:W-:Y:S02]  /*1c60*/  @P0 FADD.FTZ R211, R167, R211 ;  /* 0x000000d3a7d30221 */ /* 0x000fe40000010000 */
.L_x_29500:
[----:B------:R-:W-:Y:S05]  /*1c70*/  BSYNC B0 ;  /* 0x0000000000007941 */ /* 0x000fea0003800000 */
.L_x_29499:
        /* <DEDUP_REMOVED lines=40> */
.L_x_29502:
[----:B----4-:R-:W-:Y:S05]  /*1f00*/  BSYNC B0 ;  /* 0x0000000000007941 */ /* 0x010fea0003800000 */
.L_x_29501:
[----:B------:R-:W-:Y:S01]  /*1f10*/  BSSY B0, `(.L_x_29503) ;  /* 0x0000005000007945 */ /* 0x000fe20003800000 */
[----:B------:R-:W-:Y:S05]  /*1f20*/  @!P6 BRA `(.L_x_29504) ;  /* 0x000000300000e947 */ /* 0x000fea0003800000 */
[----:B-----5:R-:W-:-:S05]  /*1f30*/  PRMT R225, RZ, 0x7610, R168 ;  /* 0x00007610ffe17816 */ /* 0x020fca00000000a8 */
[----:B------:R-:W-:-:S04]  /*1f40*/  FMUL.FTZ R225, R225, c[0x0][0x1ec] ;  /* 0x00007b00e1e17a20 */ /* 0x000fc80000410000 */
[----:B------:R-:W-:Y:S02]  /*1f50*/  @P0 FADD.FTZ R225, R161, R225 ;  /* 0x000000e1a1e10221 */ /* 0x000fe40000010000 */
.L_x_29504:
[----:B------:R-:W-:Y:S05]  /*1f60*/  BSYNC B0 ;  /* 0x0000000000007941 */ /* 0x000fea0003800000 */
.L_x_29503:
[----:B------:R-:W-:Y:S01]  /*1f70*/  BSSY B0, `(.L_x_29505) ;  /* 0x0000005000007945 */ /* 0x000fe20003800000 */
[----:B------:R-:W-:Y:S05]  /*1f80*/  @!P6 BRA `(.L_x_29506) ;  /* 0x000000300000e947 */ /* 0x000fea0003800000 */
[----:B-----5:R-:W-:-:S05]  /*1f90*/  PRMT R226, RZ, 0x5410, R169 ;  /* 0x00005410ffe27816 */ /* 0x020fca00000000a9 */
[----:B------:R-:W-:-:S04]  /*1fa0*/  FMUL.FTZ R226, R226, c[0x0][0x1ec] ;  /* 0x00007b00e2e27a20 */ /* 0x000fc80000410000 */
[----:B------:R-:W-:Y:S02]  /*1fb0*/  @P0 FADD.FTZ R226, R162, R226 ;  /* 0x000000e2a2e20221 */ /* 0x000fe40000010000 */
.L_x_29506:
[----:B------:R-:W-:Y:S05]  /*1fc0*/  BSYNC B0 ;  /* 0x0000000000007941 */ /* 0x000fea0003800000 */
.L_x_29505:
[----:B------:R-:W-:Y:S01]  /*1fd0*/  BSSY B0, `(.L_x_29507) ;  /* 0x0000005000007945 */ /* 0x000fe20003800000 */
[----:B------:R-:W-:Y:S05]  /*1fe0*/  @!P6 BRA `(.L_x_29508) ;  /* 0x000000300000e947 */ /* 0x000fea0003800000 */
[----:B-----5:R-:W-:-:S05]  /*1ff0*/  PRMT R227, RZ, 0x7610, R169 ;  /* 0x00007610ffe37816 */ /* 0x020fca00000000a9 */
[----:B------:R-:W-:-:S04]  /*2000*/  FMUL.FTZ R227, R227, c[0x0][0x1ec] ;  /* 0x00007b00e3e37a20 */ /* 0x000fc80000410000 */
[----:B------:R-:W-:Y:S02]  /*2010*/  @P0 FADD.FTZ R227, R163, R227 ;  /* 0x000000e3a3e30221 */ /* 0x000fe40000010000 */
.L_x_29508:
[----:B------:R-:W-:Y:S05]  /*2020*/  BSYNC B0 ;  /* 0x0000000000007941 */ /* 0x000fea0003800000 */
.L_x_29507:
[----:B------:R-:W-:Y:S01]  /*2030*/  BSSY B0, `(.L_x_29509) ;  /* 0x0000005000007945 */ /* 0x000fe20003800000 */
[----:B------:R-:W-:Y:S05]  /*2040*/  @!P6 BRA `(.L_x_29510) ;  /* 0x000000300000e947 */ /* 0x000fea0003800000 */
[----:B-----5:R-:W-:-:S05]  /*2050*/  PRMT R216, RZ, 0x5410, R170 ;  /* 0x00005410ffd87816 */ /* 0x020fca00000000aa */
[----:B------:R-:W-:-:S04]  /*2060*/  FMUL.FTZ R216, R216, c[0x0][0x1ec] ;  /* 0x00007b00d8d87a20 */ /* 0x000fc80000410000 */
[----:B------:R-:W-:Y:S02]  /*2070*/  @P0 FADD.FTZ R216, R164, R216 ;  /* 0x000000d8a4d80221 */ /* 0x000fe40000010000 */
.L_x_29510:
[----:B------:R-:W-:Y:S05]  /*2080*/  BSYNC B0 ;  /* 0x0000000000007941 */ /* 0x000fea0003800000 */
.L_x_29509:
[----:B------:R-:W-:Y:S01]  /*2090*/  BSSY B0, `(.L_x_29511) ;  /* 0x0000005000007945 */ /* 0x000fe20003800000 */
[----:B------:R-:W-:Y:S05]  /*20a0*/  @!P6 BRA `(.L_x_29512) ;  /* 0x000000300000e947 */ /* 0x000fea0003800000 */
[----:B-----5:R-:W-:-:S05]  /*20b0*/  PRMT R217, RZ, 0x7610, R170 ;  /* 0x00007610ffd97816 */ /* 0x020fca00000000aa */
[----:B------:R-:W-:-:S04]  /*20c0*/  FMUL.FTZ R217, R217, c[0x0][0x1ec] ;  /* 0x00007b00d9d97a20 */ /* 0x000fc80000410000 */
[----:B------:R-:W-:Y:S02]  /*20d0*/  @P0 FADD.FTZ R217, R165, R217 ;  /* 0x000000d9a5d90221 */ /* 0x000fe40000010000 */
.L_x_29512:
[----:B------:R-:W-:Y:S05]  /*20e0*/  BSYNC B0 ;  /* 0x0000000000007941 */ /* 0x000fea0003800000 */
.L_x_29511:
[----:B------:R-:W-:Y:S01]  /*20f0*/  BSSY B0, `(.L_x_29513) ;  /* 0x0000005000007945 */ /* 0x000fe20003800000 */
[----:B------:R-:W-:Y:S05]  /*2100*/  @!P6 BRA `(.L_x_29514) ;  /* 0x000000300000e947 */ /* 0x000fea0003800000 */
[----:B-----5:R-:W-:-:S05]  /*2110*/  PRMT R218, RZ, 0x5410, R171 ;  /* 0x00005410ffda7816 */ /* 0x020fca00000000ab */
[----:B------:R-:W-:-:S04]  /*2120*/  FMUL.FTZ R218, R218, c[0x0][0x1ec] ;  /* 0x00007b00dada7a20 */ /* 0x000fc80000410000 */
[----:B------:R-:W-:Y:S02]  /*2130*/  @P0 FADD.FTZ R218, R166, R218 ;  /* 0x000000daa6da0221 */ /* 0x000fe40000010000 */
.L_x_29514:
[----:B------:R-:W-:Y:S05]  /*2140*/  BSYNC B0 ;  /* 0x0000000000007941 */ /* 0x000fea0003800000 */
.L_x_29513:
[----:B------:R-:W-:Y:S01]  /*2150*/  BSSY B0, `(.L_x_29515) ;  /* 0x0000005000007945 */ /* 0x000fe20003800000 */
[----:B------:R-:W-:Y:S05]  /*2160*/  @!P6 BRA `(.L_x_29516) ;  /* 0x000000300000e947 */ /* 0x000fea0003800000 */
[----:B-----5:R-:W-:-:S05]  /*2170*/  PRMT R219, RZ, 0x7610, R171 ;  /* 0x00007610ffdb7816 */ /* 0x020fca00000000ab */
[----:B------:R-:W-:-:S04]  /*2180*/  FMUL.FTZ R219, R219, c[0x0][0x1ec] ;  /* 0x00007b00dbdb7a20 */ /* 0x000fc80000410000 */
[----:B------:R-:W-:Y:S02]  /*2190*/  @P0 FADD.FTZ R219, R167, R219 ;  /* 0x000000dba7db0221 */ /* 0x000fe40000010000 */
.L_x_29516:
[----:B------:R-:W-:Y:S05]  /*21a0*/  BSYNC B0 ;  /* 0x0000000000007941 */ /* 0x000fea0003800000 */
.L_x_29515:
        /* <DEDUP_REMOVED lines=16> */
[----:B0-----:R-:W-:Y:S01]  /*22b0*/  IMAD.WIDE.U32 R2, R176, R195, c[0x0][0x188] ;  /* 0x00006200b0027625 */ /* 0x001fe200078e00c3 */
[----:B------:R-:W-:-:S02]  /*22c0*/  @!P6 ISETP.NE.AND.EX P3, PT, RZ, c[0x0][0x184], PT, P3 ;  /* 0x00006100ff00ea0c */ /* 0x000fc40003f65330 */
[----:B------:R-:W-:-:S05]  /*22d0*/  IADD3 R182, R192, 0xc0, RZ ;  /* 0x000000c0c0b67810 */ /* 0x000fca0007ffe0ff */
[----:B------:R-:W-:Y:S01]  /*22e0*/  @P0 IMAD.WIDE.U32 R176, R182, R195, c[0x0][0x180] ;  /* 0x00006000b6b00625 */ /* 0x000fe200078e00c3 */
        /* <DEDUP_REMOVED lines=20> */
.L_x_29518:
[----:B------:R-:W-:Y:S05]  /*2430*/  BSYNC B0 ;  /* 0x0000000000007941 */ /* 0x000fea0003800000 */
.L_x_29517:
[----:B------:R-:W-:Y:S01]  /*2440*/  BSSY B0, `(.L_x_29519) ;  /* 0x0000005000007945 */ /* 0x000fe20003800000 */
[----:B------:R-:W-:Y:S05]  /*2450*/  @!P6 BRA `(.L_x_29520) ;  /* 0x000000300000e947 */ /* 0x000fea0003800000 */
[----:B-----5:R-:W-:-:S05]  /*2460*/  PRMT R221, RZ, 0x7610, R168 ;  /* 0x00007610ffdd7816 */ /* 0x020fca00000000a8 */
[----:B------:R-:W-:-:S04]  /*2470*/  FMUL.FTZ R221, R221, c[0x0][0x1ec] ;  /* 0x00007b00dddd7a20 */ /* 0x000fc80000410000 */
[----:B------:R-:W-:Y:S02]  /*2480*/  @P0 FADD.FTZ R221, R161, R221 ;  /* 0x000000dda1dd0221 */ /* 0x000fe40000010000 */
.L_x_29520:
[----:B------:R-:W-:Y:S05]  /*2490*/  BSYNC B0 ;  /* 0x0000000000007941 */ /* 0x000fea0003800000 */
.L_x_29519:
[----:B------:R-:W-:Y:S01]  /*24a0*/  BSSY B0, `(.L_x_29521) ;  /* 0x0000005000007945 */ /* 0x000fe20003800000 */
[----:B------:R-:W-:Y:S05]  /*24b0*/  @!P6 BRA `(.L_x_29522) ;  /* 0x000000300000e947 */ /* 0x000fea0003800000 */
[----:B-----5:R-:W-:-:S05]  /*24c0*/  PRMT R222, RZ, 0x5410, R169 ;  /* 0x00005410ffde7816 */ /* 0x020fca00000000a9 */
[----:B------:R-:W-:-:S04]  /*24d0*/  FMUL.FTZ R222, R222, c[0x0][0x1ec] ;  /* 0x00007b00dede7a20 */ /* 0x000fc80000410000 */
[----:B------:R-:W-:Y:S02]  /*24e0*/  @P0 FADD.FTZ R222, R162, R222 ;  /* 0x000000dea2de0221 */ /* 0x000fe40000010000 */
.L_x_29522:
[----:B------:R-:W-:Y:S05]  /*24f0*/  BSYNC B0 ;  /* 0x0000000000007941 */ /* 0x000fea0003800000 */
.L_x_29521:
[----:B------:R-:W-:Y:S01]  /*2500*/  BSSY B0, `(.L_x_29523) ;  /* 0x0000005000007945 */ /* 0x000fe20003800000 */
[----:B------:R-:W-:Y:S05]  /*2510*/  @!P6 BRA `(.L_x_29524) ;  /* 0x000000300000e947 */ /* 0x000fea0003800000 */
[----:B-----5:R-:W-:-:S05]  /*2520*/  PRMT R223, RZ, 0x7610, R169 ;  /* 0x00007610ffdf7816 */ /* 0x020fca00000000a9 */
[----:B------:R-:W-:-:S04]  /*2530*/  FMUL.FTZ R223, R223, c[0x0][0x1ec] ;  /* 0x00007b00dfdf7a20 */ /* 0x000fc80000410000 */
[----:B------:R-:W-:Y:S02]  /*2540*/  @P0 FADD.FTZ R223, R163, R223 ;  /* 0x000000dfa3df0221 */ /* 0x000fe40000010000 */
.L_x_29524:
[----:B------:R-:W-:Y:S05]  /*2550*/  BSYNC B0 ;  /* 0x0000000000007941 */ /* 0x000fea0003800000 */
.L_x_29523:
[----:B------:R-:W-:Y:S01]  /*2560*/  BSSY B0, `(.L_x_29525) ;  /* 0x0000005000007945 */ /* 0x000fe20003800000 */
[----:B------:R-:W-:Y:S05]  /*2570*/  @!P6 BRA `(.L_x_29526) ;  /* 0x000000300000e947 */ /* 0x000fea0003800000 */
[----:B-----5:R-:W-:-:S05]  /*2580*/  PRMT R172, RZ, 0x5410, R170 ;  /* 0x00005410ffac7816 */ /* 0x020fca00000000aa */
[----:B------:R-:W-:-:S04]  /*2590*/  FMUL.FTZ R172, R172, c[0x0][0x1ec] ;  /* 0x00007b00acac7a20 */ /* 0x000fc80000410000 */
[----:B------:R-:W-:Y:S02]  /*25a0*/  @P0 FADD.FTZ R172, R164, R172 ;  /* 0x000000aca4ac0221 */ /* 0x000fe40000010000 */
.L_x_29526:
[----:B------:R-:W-:Y:S05]  /*25b0*/  BSYNC B0 ;  /* 0x0000000000007941 */ /* 0x000fea0003800000 */
.L_x_29525:
[----:B------:R-:W-:Y:S01]  /*25c0*/  BSSY B0, `(.L_x_29527) ;  /* 0x0000005000007945 */ /* 0x000fe20003800000 */
[----:B------:R-:W-:Y:S05]  /*25d0*/  @!P6 BRA `(.L_x_29528) ;  /* 0x000000300000e947 */ /* 0x000fea0003800000 */
[----:B-----5:R-:W-:-:S05]  /*25e0*/  PRMT R173, RZ, 0x7610, R170 ;  /* 0x00007610ffad7816 */ /* 0x020fca00000000aa */
[----:B------:R-:W-:-:S04]  /*25f0*/  FMUL.FTZ R173, R173, c[0x0][0x1ec] ;  /* 0x00007b00adad7a20 */ /* 0x000fc80000410000 */
[----:B------:R-:W-:Y:S02]  /*2600*/  @P0 FADD.FTZ R173, R165, R173 ;  /* 0x000000ada5ad0221 */ /* 0x000fe40000010000 */
.L_x_29528:
[----:B------:R-:W-:Y:S05]  /*2610*/  BSYNC B0 ;  /* 0x0000000000007941 */ /* 0x000fea0003800000 */
.L_x_29527:
[----:B------:R-:W-:Y:S01]  /*2620*/  BSSY B0, `(.L_x_29529) ;  /* 0x0000005000007945 */ /* 0x000fe20003800000 */
[----:B------:R-:W-:Y:S05]  /*2630*/  @!P6 BRA `(.L_x_29530) ;  /* 0x000000300000e947 */ /* 0x000fea0003800000 */
[----:B-----5:R-:W-:-:S05]  /*2640*/  PRMT R174, RZ, 0x5410, R171 ;  /* 0x00005410ffae7816 */ /* 0x020fca00000000ab */
[----:B------:R-:W-:-:S04]  /*2650*/  FMUL.FTZ R174, R174, c[0x0][0x1ec] ;  /* 0x00007b00aeae7a20 */ /* 0x000fc80000410000 */
[----:B------:R-:W-:Y:S02]  /*2660*/  @P0 FADD.FTZ R174, R166, R174 ;  /* 0x000000aea6ae0221 */ /* 0x000fe40000010000 */
.L_x_29530:
[----:B------:R-:W-:Y:S05]  /*2670*/  BSYNC B0 ;  /* 0x0000000000007941 */ /* 0x000fea0003800000 */
.L_x_29529:
[----:B------:R-:W-:Y:S01]  /*2680*/  BSSY B0, `(.L_x_29531) ;  /* 0x0000005000007945 */ /* 0x000fe20003800000 */
[----:B------:R-:W-:Y:S05]  /*2690*/  @!P6 BRA `(.L_x_29532) ;  /* 0x000000300000e947 */ /* 0x000fea0003800000 */
[----:B-----5:R-:W-:-:S05]  /*26a0*/  PRMT R175, RZ, 0x7610, R171 ;  /* 0x00007610ffaf7816 */ /* 0x020fca00000000ab */
[----:B------:R-:W-:-:S04]  /*26b0*/  FMUL.FTZ R175, R175, c[0x0][0x1ec] ;  /* 0x00007b00afaf7a20 */ /* 0x000fc80000410000 */
[----:B------:R-:W-:Y:S02]  /*26c0*/  @P0 FADD.FTZ R175, R167, R175 ;  /* 0x000000afa7af0221 */ /* 0x000fe40000010000 */
.L_x_29532:
[----:B------:R-:W-:Y:S05]  /*26d0*/  BSYNC B0 ;  /* 0x0000000000007941 */ /* 0x000fea0003800000 */
.L_x_29531:
        /* <DEDUP_REMOVED lines=40> */
.L_x_29534:
[----:B----4-:R-:W-:Y:S05]  /*2960*/  BSYNC B0 ;  /* 0x0000000000007941 */ /* 0x010fea0003800000 */
.L_x_29533:
[----:B------:R-:W-:Y:S01]  /*2970*/  BSSY B0, `(.L_x_29535) ;  /* 0x0000005000007945 */ /* 0x000fe20003800000 */
[----:B------:R-:W-:Y:S05]  /*2980*/  @!P6 BRA `(.L_x_29536) ;  /* 0x000000300000e947 */ /* 0x000fea0003800000 */
[----:B-----5:R-:W-:-:S05]  /*2990*/  PRMT R205, RZ, 0x7610, R168 ;  /* 0x00007610ffcd7816 */ /* 0x020fca00000000a8 */
[----:B------:R-:W-:-:S04]  /*29a0*/  FMUL.FTZ R205, R205, c[0x0][0x1ec] ;  /* 0x00007b00cdcd7a20 */ /* 0x000fc80000410000 */
[----:B------:R-:W-:Y:S02]  /*29b0*/  @P0 FADD.FTZ R205, R161, R205 ;  /* 0x000000cda1cd0221 */ /* 0x000fe40000010000 */
.L_x_29536:
[----:B------:R-:W-:Y:S05]  /*29c0*/  BSYNC B0 ;  /* 0x0000000000007941 */ /* 0x000fea0003800000 */
.L_x_29535:
[----:B------:R-:W-:Y:S01]  /*29d0*/  BSSY B0, `(.L_x_29537) ;  /* 0x0000005000007945 */ /* 0x000fe20003800000 */
[----:B------:R-:W-:Y:S05]  /*29e0*/  @!P6 BRA `(.L_x_29538) ;  /* 0x000000300000e947 */ /* 0x000fea0003800000 */
[----:B-----5:R-:W-:-:S05]  /*29f0*/  PRMT R206, RZ, 0x5410, R169 ;  /* 0x00005410ffce7816 */ /* 0x020fca00000000a9 */
[----:B------:R-:W-:-:S04]  /*2a00*/  FMUL.FTZ R206, R206, c[0x0][0x1ec] ;  /* 0x00007b00cece7a20 */ /* 0x000fc80000410000 */
[----:B------:R-:W-:Y:S02]  /*2a10*/  @P0 FADD.FTZ R206, R162, R206 ;  /* 0x000000cea2ce0221 */ /* 0x000fe40000010000 */
.L_x_29538:
[----:B------:R-:W-:Y:S05]  /*2a20*/  BSYNC B0 ;  /* 0x0000000000007941 */ /* 0x000fea0003800000 */
.L_x_29537:
[----:B------:R-:W-:Y:S01]  /*2a30*/  BSSY B0, `(.L_x_29539) ;  /* 0x0000005000007945 */ /* 0x000fe20003800000 */
[----:B------:R-:W-:Y:S05]  /*2a40*/  @!P6 BRA `(.L_x_29540) ;  /* 0x000000300000e947 */ /* 0x000fea0003800000 */
[----:B-----5:R-:W-:-:S05]  /*2a50*/  PRMT R207, RZ, 0x7610, R169 ;  /* 0x00007610ffcf7816 */ /* 0x020fca00000000a9 */
[----:B------:R-:W-:-:S04]  /*2a60*/  FMUL.FTZ R207, R207, c[0x0][0x1ec] ;  /* 0x00007b00cfcf7a20 */ /* 0x000fc80000410000 */
[----:B------:R-:W-:Y:S02]  /*2a70*/  @P0 FADD.FTZ R207, R163, R207 ;  /* 0x000000cfa3cf0221 */ /* 0x000fe40000010000 */
.L_x_29540:
[----:B------:R-:W-:Y:S05]  /*2a80*/  BSYNC B0 ;  /* 0x0000000000007941 */ /* 0x000fea0003800000 */
.L_x_29539:
[----:B------:R-:W-:Y:S01]  /*2a90*/  BSSY B0, `(.L_x_29541) ;  /* 0x0000005000007945 */ /* 0x000fe20003800000 */
[----:B------:R-:W-:Y:S05]  /*2aa0*/  @!P6 BRA `(.L_x_29542) ;  /* 0x000000300000e947 */ /* 0x000fea0003800000 */
[----:B-----5:R-:W-:-:S05]  /*2ab0*/  PRMT R184, RZ, 0x5410, R170 ;  /* 0x00005410ffb87816 */ /* 0x020fca00000000aa */
[----:B------:R-:W-:-:S04]  /*2ac0*/  FMUL.FTZ R184, R184, c[0x0][0x1ec] ;  /* 0x00007b00b8b87a20 */ /* 0x000fc80000410000 */
[----:B------:R-:W-:Y:S02]  /*2ad0*/  @P0 FADD.FTZ R184, R164, R184 ;  /* 0x000000b8a4b80221 */ /* 0x000fe40000010000 */
.L_x_29542:
[----:B------:R-:W-:Y:S05]  /*2ae0*/  BSYNC B0 ;  /* 0x0000000000007941 */ /* 0x000fea0003800000 */
.L_x_29541:
[----:B------:R-:W-:Y:S01]  /*2af0*/  BSSY B0, `(.L_x_29543) ;  /* 0x0000005000007945 */ /* 0x000fe20003800000 */
[----:B------:R-:W-:Y:S05]  /*2b00*/  @!P6 BRA `(.L_x_29544) ;  /* 0x000000300000e947 */ /* 0x000fea0003800000 */
[----:B-----5:R-:W-:-:S05]  /*2b10*/  PRMT R185, RZ, 0x7610, R170 ;  /* 0x00007610ffb97816 */ /* 0x020fca00000000aa */
[----:B------:R-:W-:-:S04]  /*2b20*/  FMUL.FTZ R185, R185, c[0x0][0x1ec] ;  /* 0x00007b00b9b97a20 */ /* 0x000fc80000410000 */
[----:B------:R-:W-:Y:S02]  /*2b30*/  @P0 FADD.FTZ R185, R165, R185 ;  /* 0x000000b9a5b90221 */ /* 0x000fe40000010000 */
.L_x_29544:
[----:B------:R-:W-:Y:S05]  /*2b40*/  BSYNC B0 ;  /* 0x0000000000007941 */ /* 0x000fea0003800000 */
.L_x_29543:
[----:B------:R-:W-:Y:S01]  /*2b50*/  BSSY B0, `(.L_x_29545) ;  /* 0x0000005000007945 */ /* 0x000fe20003800000 */
[----:B------:R-:W-:Y:S05]  /*2b60*/  @!P6 BRA `(.L_x_29546) ;  /* 0x000000300000e947 */ /* 0x000fea0003800000 */
[----:B-----5:R-:W-:-:S05]  /*2b70*/  PRMT R186, RZ, 0x5410, R171 ;  /* 0x00005410ffba7816 */ /* 0x020fca00000000ab */
[----:B------:R-:W-:-:S04]  /*2b80*/  FMUL.FTZ R186, R186, c[0x0][0x1ec] ;  /* 0x00007b00baba7a20 */ /* 0x000fc80000410000 */
[----:B------:R-:W-:Y:S02]  /*2b90*/  @P0 FADD.FTZ R186, R166, R186 ;  /* 0x000000baa6ba0221 */ /* 0x000fe40000010000 */
.L_x_29546:
[----:B------:R-:W-:Y:S05]  /*2ba0*/  BSYNC B0 ;  /* 0x0000000000007941 */ /* 0x000fea0003800000 */
.L_x_29545:
[----:B------:R-:W-:Y:S01]  /*2bb0*/  BSSY B0, `(.L_x_29547) ;  /* 0x0000005000007945 */ /* 0x000fe20003800000 */
[----:B------:R-:W-:Y:S05]  /*2bc0*/  @!P6 BRA `(.L_x_29548) ;  /* 0x000000300000e947 */ /* 0x000fea0003800000 */
[----:B-----5:R-:W-:-:S05]  /*2bd0*/  PRMT R187, RZ, 0x7610, R171 ;  /* 0x00007610ffbb7816 */ /* 0x020fca00000000ab */
[----:B------:R-:W-:-:S04]  /*2be0*/  FMUL.FTZ R187, R187, c[0x0][0x1ec] ;  /* 0x00007b00bbbb7a20 */ /* 0x000fc80000410000 */
[----:B------:R-:W-:Y:S02]  /*2bf0*/  @P0 FADD.FTZ R187, R167, R187 ;  /* 0x000000bba7bb0221 */ /* 0x000fe40000010000 */
.L_x_29548:
[----:B------:R-:W-:Y:S05]  /*2c00*/  BSYNC B0 ;  /* 0x0000000000007941 */ /* 0x000fea0003800000 */
.L_x_29547:
[----:B------:R-:W-:Y:S04]  /*2c10*/  STG.E.128 [R2.64], R204 ;  /* 0x000000cc02007986 */ /* 0x000fe8000c101d04 */
[----:B------:R0:W-:Y:S04]  /*2c20*/  STG.E.128 [R2.64+0x10], R184 ;  /* 0x000010b802007986 */ /* 0x0001e8000c101d04 */
[----:B------:R1:W2:Y:S04]  /*2c30*/  @P0 LDG.E.128 R160, [R176.64] ;  /* 0x00000004b0a00981 */ /* 0x0002a8000c1e1d00 */
[----:B------:R1:W3:Y:S01]  /*2c40*/  @P0 LDG.E.128 R164, [R176.64+0x10] ;  /* 0x00001004b0a40981 */ /* 0x0002e2000c1e1d00 */
        /* <DEDUP_REMOVED lines=36> */
.L_x_29550:
[----:B------:R-:W-:Y:S05]  /*2e90*/  BSYNC B0 ;  /* 0x0000000000007941 */ /* 0x000fea0003800000 */
.L_x_29549:
[----:B------:R-:W-:Y:S01]  /*2ea0*/  BSSY B0, `(.L_x_29551) ;  /* 0x0000005000007945 */ /* 0x000fe20003800000 */
[----:B------:R-:W-:Y:S05]  /*2eb0*/  @!P6 BRA `(.L_x_29552) ;  /* 0x000000300000e947 */ /* 0x000fea0003800000 */
[----:B-----5:R-:W-:-:S05]  /*2ec0*/  PRMT R189, RZ, 0x7610, R168 ;  /* 0x00007610ffbd7816 */ /* 0x020fca00000000a8 */
[----:B------:R-:W-:-:S04]  /*2ed0*/  FMUL.FTZ R189, R189, c[0x0][0x1ec] ;  /* 0x00007b00bdbd7a20 */ /* 0x000fc80000410000 */
[----:B------:R-:W-:Y:S02]  /*2ee0*/  @P0 FADD.FTZ R189, R161, R189 ;  /* 0x000000bda1bd0221 */ /* 0x000fe40000010000 */
.L_x_29552:
[----:B------:R-:W-:Y:S05]  /*2ef0*/  BSYNC B0 ;  /* 0x0000000000007941 */ /* 0x000fea0003800000 */
.L_x_29551:
[----:B------:R-:W-:Y:S01]  /*2f00*/  BSSY B0, `(.L_x_29553) ;  /* 0x0000005000007945 */ /* 0x000fe20003800000 */
[----:B------:R-:W-:Y:S05]  /*2f10*/  @!P6 BRA `(.L_x_29554) ;  /* 0x000000300000e947 */ /* 0x000fea0003800000 */
[----:B-----5:R-:W-:-:S05]  /*2f20*/  PRMT R190, RZ, 0x5410, R169 ;  /* 0x00005410ffbe7816 */ /* 0x020fca00000000a9 */
[----:B------:R-:W-:-:S04]  /*2f30*/  FMUL.FTZ R190, R190, c[0x0][0x1ec] ;  /* 0x00007b00bebe7a20 */ /* 0x000fc80000410000 */
[----:B------:R-:W-:Y:S02]  /*2f40*/  @P0 FADD.FTZ R190, R162, R190 ;  /* 0x000000bea2be0221 */ /* 0x000fe40000010000 */
.L_x_29554:
[----:B------:R-:W-:Y:S05]  /*2f50*/  BSYNC B0 ;  /* 0x0000000000007941 */ /* 0x000fea0003800000 */
.L_x_29553:
[----:B------:R-:W-:Y:S01]  /*2f60*/  BSSY B0, `(.L_x_29555) ;  /* 0x0000005000007945 */ /* 0x000fe20003800000 */
[----:B------:R-:W-:Y:S05]  /*2f70*/  @!P6 BRA `(.L_x_29556) ;  /* 0x000000300000e947 */ /* 0x000fea0003800000 */
[----:B-----5:R-:W-:-:S05]  /*2f80*/  PRMT R191, RZ, 0x7610, R169 ;  /* 0x00007610ffbf7816 */ /* 0x020fca00000000a9 */
[----:B------:R-:W-:-:S04]  /*2f90*/  FMUL.FTZ R191, R191, c[0x0][0x1ec] ;  /* 0x00007b00bfbf7a20 */ /* 0x000fc80000410000 */
[----:B------:R-:W-:Y:S02]  /*2fa0*/  @P0 FADD.FTZ R191, R163, R191 ;  /* 0x000000bfa3bf0221 */ /* 0x000fe40000010000 */
.L_x_29556:
[----:B------:R-:W-:Y:S05]  /*2fb0*/  BSYNC B0 ;  /* 0x0000000000007941 */ /* 0x000fea0003800000 */
.L_x_29555:
[----:B------:R-:W-:Y:S01]  /*2fc0*/  BSSY B0, `(.L_x_29557) ;  /* 0x0000005000007945 */ /* 0x000fe20003800000 */
[----:B------:R-:W-:Y:S05]  /*2fd0*/  @!P6 BRA `(.L_x_29558) ;  /* 0x000000300000e947 */ /* 0x000fea0003800000 */
[----:B-----5:R-:W-:-:S05]  /*2fe0*/  PRMT R180, RZ, 0x5410, R170 ;  /* 0x00005410ffb47816 */ /* 0x020fca00000000aa */
[----:B------:R-:W-:-:S04]  /*2ff0*/  FMUL.FTZ R180, R180, c[0x0][0x1ec] ;  /* 0x00007b00b4b47a20 */ /* 0x000fc80000410000 */
[----:B------:R-:W-:Y:S02]  /*3000*/  @P0 FADD.FTZ R180, R164, R180 ;  /* 0x000000b4a4b40221 */ /* 0x000fe40000010000 */
.L_x_29558:
[----:B------:R-:W-:Y:S05]  /*3010*/  BSYNC B0 ;  /* 0x0000000000007941 */ /* 0x000fea0003800000 */
.L_x_29557:
[----:B------:R-:W-:Y:S01]  /*3020*/  BSSY B0, `(.L_x_29559) ;  /* 0x0000005000007945 */ /* 0x000fe20003800000 */
[----:B------:R-:W-:Y:S05]  /*3030*/  @!P6 BRA `(.L_x_29560) ;  /* 0x000000300000e947 */ /* 0x000fea0003800000 */
[----:B-----5:R-:W-:-:S05]  /*3040*/  PRMT R181, RZ, 0x7610, R170 ;  /* 0x00007610ffb57816 */ /* 0x020fca00000000aa */
[----:B------:R-:W-:-:S04]  /*3050*/  FMUL.FTZ R181, R181, c[0x0][0x1ec] ;  /* 0x00007b00b5b57a20 */ /* 0x000fc80000410000 */
[----:B------:R-:W-:Y:S02]  /*3060*/  @P0 FADD.FTZ R181, R165, R181 ;  /* 0x000000b5a5b50221 */ /* 0x000fe40000010000 */
.L_x_29560:
[----:B------:R-:W-:Y:S05]  /*3070*/  BSYNC B0 ;  /* 0x0000000000007941 */ /* 0x000fea0003800000 */
.L_x_29559:
[----:B------:R-:W-:Y:S01]  /*3080*/  BSSY B0, `(.L_x_29561) ;  /* 0x0000005000007945 */ /* 0x000fe20003800000 */
[----:B------:R-:W-:Y:S05]  /*3090*/  @!P6 BRA `(.L_x_29562) ;  /* 0x000000300000e947 */ /* 0x000fea0003800000 */
[----:B-----5:R-:W-:-:S05]  /*30a0*/  PRMT R182, RZ, 0x5410, R171 ;  /* 0x00005410ffb67816 */ /* 0x020fca00000000ab */
[----:B------:R-:W-:-:S04]  /*30b0*/  FMUL.FTZ R182, R182, c[0x0][0x1ec] ;  /* 0x00007b00b6b67a20 */ /* 0x000fc80000410000 */
[----:B------:R-:W-:Y:S02]  /*30c0*/  @P0 FADD.FTZ R182, R166, R182 ;  /* 0x000000b6a6b60221 */ /* 0x000fe40000010000 */
.L_x_29562:
[----:B------:R-:W-:Y:S05]  /*30d0*/  BSYNC B0 ;  /* 0x0000000000007941 */ /* 0x000fea0003800000 */
.L_x_29561:
[----:B------:R-:W-:Y:S01]  /*30e0*/  BSSY B0, `(.L_x_29563) ;  /* 0x0000005000007945 */ /* 0x000fe20003800000 */
[----:B------:R-:W-:Y:S05]  /*30f0*/  @!P6 BRA `(.L_x_29564) ;  /* 0x000000300000e947 */ /* 0x000fea0003800000 */
[----:B-----5:R-:W-:-:S05]  /*3100*/  PRMT R183, RZ, 0x7610, R171 ;  /* 0x00007610ffb77816 */ /* 0x020fca00000000ab */
[----:B------:R-:W-:-:S04]  /*3110*/  FMUL.FTZ R183, R183, c[0x0][0x1ec] ;  /* 0x00007b00b7b77a20 */ /* 0x000fc80000410000 */
[----:B------:R-:W-:Y:S02]  /*3120*/  @P0 FADD.FTZ R183, R167, R183 ;  /* 0x000000b7a7b70221 */ /* 0x000fe40000010000 */
.L_x_29564:
[----:B------:R-:W-:Y:S05]  /*3130*/  BSYNC B0 ;  /* 0x0000000000007941 */ /* 0x000fea0003800000 */
.L_x_29563:
        /* <DEDUP_REMOVED lines=31> */
[----:B0----5:R-:W-:-:S05]  /*3330*/  PRMT R200, RZ, 0x5410, R168 ;  /* 0x00005410ffc87816 */ /* 0x021fca00000000a8 */
[----:B------:R-:W-:-:S04]  /*3340*/  FMUL.FTZ R200, R200, c[0x0][0x1ec] ;  /* 0x00007b00c8c87a20 */ /* 0x000fc80000410000 */
[----:B------:R-:W-:Y:S02]  /*3350*/  @P0 FADD.FTZ R200, R160, R200 ;  /* 0x000000c8a0c80221 */ /* 0x000fe40000010000 */
.L_x_29566:
[----:B0-----:R-:W-:Y:S05]  /*3360*/  BSYNC B0 ;  /* 0x0000000000007941 */ /* 0x001fea0003800000 */
.L_x_29565:
[----:B------:R-:W-:Y:S01]  /*3370*/  BSSY B0, `(.L_x_29567) ;  /* 0x0000005000007945 */ /* 0x000fe20003800000 */
[----:B------:R-:W-:Y:S05]  /*3380*/  @!P6 BRA `(.L_x_29568) ;  /* 0x000000300000e947 */ /* 0x000fea0003800000 */
[----:B-----5:R-:W-:-:S05]  /*3390*/  PRMT R201, RZ, 0x7610, R168 ;  /* 0x00007610ffc97816 */ /* 0x020fca00000000a8 */
[----:B------:R-:W-:-:S04]  /*33a0*/  FMUL.FTZ R201, R201, c[0x0][0x1ec] ;  /* 0x00007b00c9c97a20 */ /* 0x000fc80000410000 */
[----:B------:R-:W-:Y:S02]  /*33b0*/  @P0 FADD.FTZ R201, R161, R201 ;  /* 0x000000c9a1c90221 */ /* 0x000fe40000010000 */
.L_x_29568:
[----:B------:R-:W-:Y:S05]  /*33c0*/  BSYNC B0 ;  /* 0x0000000000007941 */ /* 0x000fea0003800000 */
.L_x_29567:
[----:B------:R-:W-:Y:S01]  /*33d0*/  BSSY B0, `(.L_x_29569) ;  /* 0x0000005000007945 */ /* 0x000fe20003800000 */
[----:B------:R-:W-:Y:S05]  /*33e0*/  @!P6 BRA `(.L_x_29570) ;  /* 0x000000300000e947 */ /* 0x000fea0003800000 */
[----:B-----5:R-:W-:-:S05]  /*33f0*/  PRMT R202, RZ, 0x5410, R169 ;  /* 0x00005410ffca7816 */ /* 0x020fca00000000a9 */
[----:B------:R-:W-:-:S04]  /*3400*/  FMUL.FTZ R202, R202, c[0x0][0x1ec] ;  /* 0x00007b00caca7a20 */ /* 0x000fc80000410000 */
[----:B------:R-:W-:Y:S02]  /*3410*/  @P0 FADD.FTZ R202, R162, R202 ;  /* 0x000000caa2ca0221 */ /* 0x000fe40000010000 */
.L_x_29570:
[----:B------:R-:W-:Y:S05]  /*3420*/  BSYNC B0 ;  /* 0x0000000000007941 */ /* 0x000fea0003800000 */
.L_x_29569:
[----:B------:R-:W-:Y:S01]  /*3430*/  BSSY B0, `(.L_x_29571) ;  /* 0x0000005000007945 */ /* 0x000fe20003800000 */
[----:B------:R-:W-:Y:S05]  /*3440*/  @!P6 BRA `(.L_x_29572) ;  /* 0x000000300000e947 */ /* 0x000fea0003800000 */
[----:B-----5:R-:W-:-:S05]  /*3450*/  PRMT R203, RZ, 0x7610, R169 ;  /* 0x00007610ffcb7816 */ /* 0x020fca00000000a9 */
[----:B------:R-:W-:-:S04]  /*3460*/  FMUL.FTZ R203, R203, c[0x0][0x1ec] ;  /* 0x00007b00cbcb7a20 */ /* 0x000fc80000410000 */
[----:B------:R-:W-:Y:S02]  /*3470*/  @P0 FADD.FTZ R203, R163, R203 ;  /* 0x000000cba3cb0221 */ /* 0x000fe40000010000 */
.L_x_29572:
[----:B------:R-:W-:Y:S05]  /*3480*/  BSYNC B0 ;  /* 0x0000000000007941 */ /* 0x000fea0003800000 */
.L_x_29571:
[----:B------:R-:W-:Y:S01]  /*3490*/  BSSY B0, `(.L_x_29573) ;  /* 0x0000005000007945 */ /* 0x000fe20003800000 */
[----:B------:R-:W-:Y:S05]  /*34a0*/  @!P6 BRA `(.L_x_29574) ;  /* 0x000000300000e947 */ /* 0x000fea0003800000 */
[----:B-----5:R-:W-:-:S05]  /*34b0*/  PRMT R176, RZ, 0x5410, R170 ;  /* 0x00005410ffb07816 */ /* 0x020fca00000000aa */
[----:B------:R-:W-:-:S04]  /*34c0*/  FMUL.FTZ R176, R176, c[0x0][0x1ec] ;  /* 0x00007b00b0b07a20 */ /* 0x000fc80000410000 */
[----:B------:R-:W-:Y:S02]  /*34d0*/  @P0 FADD.FTZ R176, R164, R176 ;  /* 0x000000b0a4b00221 */ /* 0x000fe40000010000 */
.L_x_29574:
[----:B------:R-:W-:Y:S05]  /*34e0*/  BSYNC B0 ;  /* 0x0000000000007941 */ /* 0x000fea0003800000 */
.L_x_29573:
[----:B------:R-:W-:Y:S01]  /*34f0*/  BSSY B0, `(.L_x_29575) ;  /* 0x0000006000007945 */ /* 0x000fe20003800000 */
[----:B------:R-:W-:Y:S01]  /*3500*/  @!P6 FSEL R177, R165, RZ, P1 ;  /* 0x000000ffa5b1e208 */ /* 0x000fe20000800000 */
[----:B------:R-:W-:Y:S05]  /*3510*/  @!P6 BRA `(.L_x_29576) ;  /* 0x000000300000e947 */ /* 0x000fea0003800000 */
[----:B-----5:R-:W-:-:S05]  /*3520*/  PRMT R177, RZ, 0x7610, R170 ;  /* 0x00007610ffb17816 */ /* 0x020fca00000000aa */
[----:B------:R-:W-:-:S04]  /*3530*/  FMUL.FTZ R177, R177, c[0x0][0x1ec] ;  /* 0x00007b00b1b17a20 */ /* 0x000fc80000410000 */
[----:B------:R-:W-:Y:S02]  /*3540*/  @P0 FADD.FTZ R177, R165, R177 ;  /* 0x000000b1a5b10221 */ /* 0x000fe40000010000 */
.L_x_29576:
[----:B------:R-:W-:Y:S05]  /*3550*/  BSYNC B0 ;  /* 0x0000000000007941 */ /* 0x000fea0003800000 */
.L_x_29575:
[----:B------:R-:W-:Y:S01]  /*3560*/  BSSY B0, `(.L_x_29577) ;  /* 0x0000006000007945 */ /* 0x000fe20003800000 */
[----:B------:R-:W-:Y:S01]  /*3570*/  @!P6 FSEL R178, R166, RZ, P3 ;  /* 0x000000ffa6b2e208 */ /* 0x000fe20001800000 */
[----:B------:R-:W-:Y:S05]  /*3580*/  @!P6 BRA `(.L_x_29578) ;  /* 0x000000300000e947 */ /* 0x000fea0003800000 */
[----:B-----5:R-:W-:-:S05]  /*3590*/  PRMT R178, RZ, 0x5410, R171 ;  /* 0x00005410ffb27816 */ /* 0x020fca00000000ab */
[----:B------:R-:W-:-:S04]  /*35a0*/  FMUL.FTZ R178, R178, c[0x0][0x1ec] ;  /* 0x00007b00b2b27a20 */ /* 0x000fc80000410000 */
[----:B------:R-:W-:Y:S02]  /*35b0*/  @P0 FADD.FTZ R178, R166, R178 ;  /* 0x000000b2a6b20221 */ /* 0x000fe40000010000 */
.L_x_29578:
[----:B------:R-:W-:Y:S05]  /*35c0*/  BSYNC B0 ;  /* 0x0000000000007941 */ /* 0x000fea0003800000 */
.L_x_29577:
[----:B------:R-:W-:Y:S01]  /*35d0*/  BSSY B0, `(.L_x_29579) ;  /* 0x0000007000007945 */ /* 0x000fe20003800000 */
[----:B------:R-:W-:Y:S01]  /*35e0*/  IMAD.WIDE.U32 R2, R179, R195, c[0x0][0x188] ;  /* 0x00006200b3027625 */ /* 0x000fe200078e00c3 */
[----:B------:R-:W-:Y:S01]  /*35f0*/  @!P6 FSEL R179, R167, RZ, P2 ;  /* 0x000000ffa7b3e208 */ /* 0x000fe20001000000 */
[----:B------:R-:W-:Y:S05]  /*3600*/  @!P6 BRA `(.L_x_29580) ;  /* 0x000000300000e947 */ /* 0x000fea0003800000 */
[----:B-----5:R-:W-:-:S05]  /*3610*/  PRMT R179, RZ, 0x7610, R171 ;  /* 0x00007610ffb37816 */ /* 0x020fca00000000ab */
[----:B------:R-:W-:-:S04]  /*3620*/  FMUL.FTZ R179, R179, c[0x0][0x1ec] ;  /* 0x00007b00b3b37a20 */ /* 0x000fc80000410000 */
[----:B------:R-:W-:Y:S02]  /*3630*/  @P0 FADD.FTZ R179, R167, R179 ;  /* 0x000000b3a7b30221 */ /* 0x000fe40000010000 */
.L_x_29580:
[----:B------:R-:W-:Y:S05]  /*3640*/  BSYNC B0 ;  /* 0x0000000000007941 */ /* 0x000fea0003800000 */
.L_x_29579:
[----:B------:R-:W-:Y:S04]  /*3650*/  STG.E.128 [R2.64], R200 ;  /* 0x000000c802007986 */ /* 0x000fe8000c101d04 */
[----:B------:R0:W-:Y:S02]  /*3660*/  STG.E.128 [R2.64+0x10], R176 ;  /* 0x000010b002007986 */ /* 0x0001e4000c101d04 */
[----:B0-----:R-:W-:-:S05]  /*3670*/  IADD3 R2, R192, 0x120, RZ ;  /* 0x00000120c0027810 */ /* 0x001fca0007ffe0ff */
[----:B------:R-:W-:-:S05]  /*3680*/  @P0 IMAD.WIDE.U32 R192, R2, R195, c[0x0][0x180] ;  /* 0x0000600002c00625 */ /* 0x000fca00078e00c3 */
        /* <DEDUP_REMOVED lines=28> */
[----:B0----5:R-:W-:-:S05]  /*3850*/  PRMT R196, RZ, 0x5410, R168 ;  /* 0x00005410ffc47816 */ /* 0x021fca00000000a8 */
[----:B------:R-:W-:-:S04]  /*3860*/  FMUL.FTZ R196, R196, c[0x0][0x1ec] ;  /* 0x00007b00c4c47a20 */ /* 0x000fc80000410000 */
[----:B------:R-:W-:Y:S02]  /*3870*/  @P0 FADD.FTZ R196, R160, R196 ;  /* 0x000000c4a0c40221 */ /* 0x000fe40000010000 */
.L_x_29582:
[----:B0-----:R-:W-:Y:S05]  /*3880*/  BSYNC B0 ;  /* 0x0000000000007941 */ /* 0x001fea0003800000 */
.L_x_29581:
[----:B------:R-:W-:Y:S01]  /*3890*/  BSSY B0, `(.L_x_29583) ;  /* 0x0000005000007945 */ /* 0x000fe20003800000 */
[----:B------:R-:W-:Y:S05]  /*38a0*/  @!P6 BRA `(.L_x_29584) ;  /* 0x000000300000e947 */ /* 0x000fea0003800000 */
[----:B-----5:R-:W-:-:S05]  /*38b0*/  PRMT R197, RZ, 0x7610, R168 ;  /* 0x00007610ffc57816 */ /* 0x020fca00000000a8 */
[----:B------:R-:W-:-:S04]  /*38c0*/  FMUL.FTZ R197, R197, c[0x0][0x1ec] ;  /* 0x00007b00c5c57a20 */ /* 0x000fc80000410000 */
[----:B------:R-:W-:Y:S02]  /*38d0*/  @P0 FADD.FTZ R197, R161, R197 ;  /* 0x000000c5a1c50221 */ /* 0x000fe40000010000 */
.L_x_29584:
[----:B------:R-:W-:Y:S05]  /*38e0*/  BSYNC B0 ;  /* 0x0000000000007941 */ /* 0x000fea0003800000 */
.L_x_29583:
[----:B------:R-:W-:Y:S01]  /*38f0*/  BSSY B0, `(.L_x_29585) ;  /* 0x0000005000007945 */ /* 0x000fe20003800000 */
[----:B------:R-:W-:Y:S05]  /*3900*/  @!P6 BRA `(.L_x_29586) ;  /* 0x000000300000e947 */ /* 0x000fea0003800000 */
[----:B-----5:R-:W-:-:S05]  /*3910*/  PRMT R198, RZ, 0x5410, R169 ;  /* 0x00005410ffc67816 */ /* 0x020fca00000000a9 */
[----:B------:R-:W-:-:S04]  /*3920*/  FMUL.FTZ R198, R198, c[0x0][0x1ec] ;  /* 0x00007b00c6c67a20 */ /* 0x000fc80000410000 */
[----:B------:R-:W-:Y:S02]  /*3930*/  @P0 FADD.FTZ R198, R162, R198 ;  /* 0x000000c6a2c60221 */ /* 0x000fe40000010000 */
.L_x_29586:
[----:B------:R-:W-:Y:S05]  /*3940*/  BSYNC B0 ;  /* 0x0000000000007941 */ /* 0x000fea0003800000 */
.L_x_29585:
[----:B------:R-:W-:Y:S01]  /*3950*/  BSSY B0, `(.L_x_29587) ;  /* 0x0000006000007945 */ /* 0x000fe20003800000 */
[----:B------:R-:W-:Y:S01]  /*3960*/  @!P6 FSEL R199, R163, RZ, P4 ;  /* 0x000000ffa3c7e208 */ /* 0x000fe20002000000 */
[----:B------:R-:W-:Y:S05]  /*3970*/  @!P6 BRA `(.L_x_29588) ;  /* 0x000000300000e947 */ /* 0x000fea0003800000 */
[----:B-----5:R-:W-:-:S05]  /*3980*/  PRMT R199, RZ, 0x7610, R169 ;  /* 0x00007610ffc77816 */ /* 0x020fca00000000a9 */
[----:B------:R-:W-:-:S04]  /*3990*/  FMUL.FTZ R199, R199, c[0x0][0x1ec] ;  /* 0x00007b00c7c77a20 */ /* 0x000fc80000410000 */
[----:B------:R-:W-:Y:S02]  /*39a0*/  @P0 FADD.FTZ R199, R163, R199 ;  /* 0x000000c7a3c70221 */ /* 0x000fe40000010000 */
.L_x_29588:
[----:B------:R-:W-:Y:S05]  /*39b0*/  BSYNC B0 ;  /* 0x0000000000007941 */ /* 0x000fea0003800000 */
.L_x_29587:
[----:B------:R-:W-:Y:S01]  /*39c0*/  BSSY B0, `(.L_x_29589) ;  /* 0x0000006000007945 */ /* 0x000fe20003800000 */
[----:B------:R-:W-:Y:S01]  /*39d0*/  @!P6 FSEL R192, R164, RZ, P1 ;  /* 0x000000ffa4c0e208 */ /* 0x000fe20000800000 */
[----:B------:R-:W-:Y:S05]  /*39e0*/  @!P6 BRA `(.L_x_29590) ;  /* 0x000000300000e947 */ /* 0x000fea0003800000 */
[----:B-----5:R-:W-:-:S05]  /*39f0*/  PRMT R192, RZ, 0x5410, R170 ;  /* 0x00005410ffc07816 */ /* 0x020fca00000000aa */
[----:B------:R-:W-:-:S04]  /*3a00*/  FMUL.FTZ R192, R192, c[0x0][0x1ec] ;  /* 0x00007b00c0c07a20 */ /* 0x000fc80000410000 */
[----:B------:R-:W-:Y:S02]  /*3a10*/  @P0 FADD.FTZ R192, R164, R192 ;  /* 0x000000c0a4c00221 */ /* 0x000fe40000010000 */
.L_x_29590:
[----:B------:R-:W-:Y:S05]  /*3a20*/  BSYNC B0 ;  /* 0x0000000000007941 */ /* 0x000fea0003800000 */
.L_x_29589:
[----:B------:R-:W-:Y:S01]  /*3a30*/  BSSY B0, `(.L_x_29591) ;  /* 0x0000006000007945 */ /* 0x000fe20003800000 */
[----:B------:R-:W-:Y:S01]  /*3a40*/  @!P6 FSEL R193, R165, RZ, P2 ;  /* 0x000000ffa5c1e208 */ /* 0x000fe20001000000 */
[----:B------:R-:W-:Y:S05]  /*3a50*/  @!P6 BRA `(.L_x_29592) ;  /* 0x000000300000e947 */ /* 0x000fea0003800000 */
[----:B-----5:R-:W-:-:S05]  /*3a60*/  PRMT R193, RZ, 0x7610, R170 ;  /* 0x00007610ffc17816 */ /* 0x020fca00000000aa */
[----:B------:R-:W-:-:S04]  /*3a70*/  FMUL.FTZ R193, R193, c[0x0][0x1ec] ;  /* 0x00007b00c1c17a20 */ /* 0x000fc80000410000 */
[----:B------:R-:W-:Y:S02]  /*3a80*/  @P0 FADD.FTZ R193, R165, R193 ;  /* 0x000000c1a5c10221 */ /* 0x000fe40000010000 */
.L_x_29592:
[----:B------:R-:W-:Y:S05]  /*3a90*/  BSYNC B0 ;  /* 0x0000000000007941 */ /* 0x000fea0003800000 */
.L_x_29591:
[----:B------:R-:W-:Y:S01]  /*3aa0*/  BSSY B0, `(.L_x_29593) ;  /* 0x0000006000007945 */ /* 0x000fe20003800000 */
[----:B------:R-:W-:Y:S01]  /*3ab0*/  @!P6 FSEL R194, R166, RZ, P3 ;  /* 0x000000ffa6c2e208 */ /* 0x000fe20001800000 */
[----:B------:R-:W-:Y:S05]  /*3ac0*/  @!P6 BRA `(.L_x_29594) ;  /* 0x000000300000e947 */ /* 0x000fea0003800000 */
[----:B-----5:R-:W-:-:S05]  /*3ad0*/  PRMT R194, RZ, 0x5410, R171 ;  /* 0x00005410ffc27816 */ /* 0x020fca00000000ab */
[----:B------:R-:W-:-:S04]  /*3ae0*/  FMUL.FTZ R194, R194, c[0x0][0x1ec] ;  /* 0x00007b00c2c27a20 */ /* 0x000fc80000410000 */
[----:B------:R-:W-:Y:S02]  /*3af0*/  @P0 FADD.FTZ R194, R166, R194 ;  /* 0x000000c2a6c20221 */ /* 0x000fe40000010000 */
.L_x_29594:
[----:B------:R-:W-:Y:S05]  /*3b00*/  BSYNC B0 ;  /* 0x0000000000007941 */ /* 0x000fea0003800000 */
.L_x_29593:
[----:B------:R-:W-:Y:S01]  /*3b10*/  BSSY B0, `(.L_x_29595) ;  /* 0x0000006000007945 */ /* 0x000fe20003800000 */
[----:B------:R-:W-:Y:S01]  /*3b20*/  @!P6 FSEL R195, R167, RZ, P5 ;  /* 0x000000ffa7c3e208 */ /* 0x000fe20002800000 */
[----:B------:R-:W-:Y:S05]  /*3b30*/  @!P6 BRA `(.L_x_29596) ;  /* 0x000000300000e947 */ /* 0x000fea0003800000 */
[----:B-----5:R-:W-:-:S05]  /*3b40*/  PRMT R195, RZ, 0x7610, R171 ;  /* 0x00007610ffc37816 */ /* 0x020fca00000000ab */
[----:B------:R-:W-:-:S04]  /*3b50*/  FMUL.FTZ R195, R195, c[0x0][0x1ec] ;  /* 0x00007b00c3c37a20 */ /* 0x000fc80000410000 */
[----:B------:R-:W-:Y:S02]  /*3b60*/  @P0 FADD.FTZ R195, R167, R195 ;  /* 0x000000c3a7c30221 */ /* 0x000fe40000010000 */
.L_x_29596:
[----:B------:R-:W-:Y:S05]  /*3b70*/  BSYNC B0 ;  /* 0x0000000000007941 */ /* 0x000fea0003800000 */
.L_x_29595:
[----:B------:R-:W-:Y:S01]  /*3b80*/  STG.E.128 [R2.64], R196 ;  /* 0x000000c402007986 */ /* 0x000fe2000c101d04 */
[----:B------:R-:W-:Y:S02]  /*3b90*/  LOP3.LUT P0, RZ, R248, 0x1f, RZ, 0xc0, !PT ;  /* 0x0000001ff8ff7812 */ /* 0x000fe4000780c0ff */
        /* <DEDUP_REMOVED lines=84> */
.L_x_29603:
        /* <DEDUP_REMOVED lines=180> */
.L_x_29604:
[----:B------:R-:W-:Y:S01]  /*4c20*/  @!P0 LEA R248, P1, R0, c[0x0][0x1a0], 0x2 ;  /* 0x0000680000f88a11 */ /* 0x000fe200078210ff */
[----:B-1----:R-:W-:Y:S01]  /*4c30*/  FADD.FTZ R2, R2, R250 ;  /* 0x000000fa02027221 */ /* 0x002fe20000010000 */
[----:B------:R-:W-:Y:S02]  /*4c40*/  BSSY B0, `(.L_x_29599) ;  /* 0x000015b000007945 */ /* 0x000fe40003800000 */
        /* <DEDUP_REMOVED lines=10> */
[----:B------:R-:W1:Y:S04]  /*4cf0*/  MUFU.RSQ R2, R2 ;  /* 0x0000000200027308 */ /* 0x000e680000001400 */
[----:B-1----:R1:W-:Y:S01]  /*4d00*/  @!P0 STG.E [R248.64], R2 ;  /* 0x00000002f8008986 */ /* 0x0023e2000c101904 */
[----:B------:R-:W-:-:S13]  /*4d10*/  ISETP.GE.AND P0, PT, R251, 0x1, PT ;  /* 0x00000001fb00780c */ /* 0x000fda0003f06270 */
[----:B------:R-:W-:Y:S05]  /*4d20*/  @!P0 BRA `(.L_x_29600) ;  /* 0x000014c000008947 */ /* 0x000fea0003800000 */
[----:B-1----:R1:W-:Y:S04]  /*4d30*/  STL [R1+0x28], R161 ;  /* 0x000028a101007387 */ /* 0x0023e80000100800 */
[----:B-1----:R-:W2:Y:S04]  /*4d40*/  LDL R161, [R1+0x8] ;  /* 0x0000080001a17983 */ /* 0x002ea80000100800 */
[----:B------:R1:W-:Y:S04]  /*4d50*/  STL [R1+0x24], R160 ;  /* 0x000024a001007387 */ /* 0x0003e80000100800 */
[----:B-1----:R-:W3:Y:S01]  /*4d60*/  LDL R160, [R1+0xc] ;  /* 0x00000c0001a07983 */ /* 0x002ee20000100800 */
[----:B------:R-:W-:-:S03]  /*4d70*/  IADD3 R248, R251, -0x1, RZ ;  /* 0xfffffffffbf87810 */ /* 0x000fc60007ffe0ff */
[----:B------:R1:W-:Y:S04]  /*4d80*/  STL [R1+0x20], R0 ;  /* 0x0000200001007387 */ /* 0x0003e80000100800 */
[----:B0-----:R-:W0:Y:S01]  /*4d90*/  S2R R250, SR_TID.X ;  /* 0x0000000000fa7919 */ /* 0x001e220000002100 */
[----:B------:R-:W-:Y:S01]  /*4da0*/  IMAD R248, R248, c[0x0][0x168], RZ ;  /* 0x00005a00f8f87a24 */ /* 0x000fe200078e02ff */
[----:B------:R-:W-:Y:S02]  /*4db0*/  FSEL R3, R3, RZ, !P1 ;  /* 0x000000ff03037208 */ /* 0x000fe40004800000 */
[----:B------:R-:W4:Y:S02]  /*4dc0*/  LDL R252, [R1+0x4] ;  /* 0x0000040001fc7983 */ /* 0x000f240000100800 */
[----:B------:R-:W-:-:S02]  /*4dd0*/  SHF.R.S32.HI R249, RZ, 0x1f, R248 ;  /* 0x0000001ffff97819 */ /* 0x000fc400000114f8 */
[----:B-1----:R-:W4:Y:S01]  /*4de0*/  LDL R0, [R1+0x10] ;  /* 0x0000100001007983 */ /* 0x002f220000100800 */
[----:B------:R-:W-:Y:S01]  /*4df0*/  FADD.FTZ R246, -R3, R246 ;  /* 0x000000f603f67221 */ /* 0x000fe20000010100 */
[----:B------:R-:W-:Y:S01]  /*4e00*/  LEA.HI R248, R249, R248, RZ, 0x3 ;  /* 0x000000f8f9f87211 */ /* 0x000fe200078f18ff */
[----:B------:R-:W-:Y:S01]  /*4e10*/  FADD.FTZ R247, -R3, R247 ;  /* 0x000000f703f77221 */ /* 0x000fe20000010100 */
[----:B------:R-:W4:Y:S01]  /*4e20*/  LDL R251, [R1+0x1c] ;  /* 0x00001c0001fb7983 */ /* 0x000f220000100800 */
[C---:B------:R-:W-:Y:S02]  /*4e30*/  FMUL.FTZ R246, R2.reuse, R246 ;  /* 0x000000f602f67220 */ /* 0x040fe40000410000 */
[----:B------:R-:W-:Y:S01]  /*4e40*/  FMUL.FTZ R247, R2, R247 ;  /* 0x000000f702f77220 */ /* 0x000fe20000410000 */
[----:B0-----:R-:W-:Y:S02]  /*4e50*/  LOP3.LUT R249, R250, 0x1f, RZ, 0xc0, !PT ;  /* 0x0000001ffaf97812 */ /* 0x001fe400078ec0ff */
[----:B------:R-:W4:Y:S02]  /*4e60*/  LDL R250, [R1+0x14] ;  /* 0x0000140001fa7983 */ /* 0x000f240000100800 */
[----:B------:R-:W-:-:S02]  /*4e70*/  LEA.HI.SX32 R248, R248, R249, 0x1d ;  /* 0x000000f9f8f87211 */ /* 0x000fc400078feaff */
[----:B------:R-:W4:Y:S01]  /*4e80*/  LDL R249, [R1] ;  /* 0x0000000001f97983 */ /* 0x000f220000100800 */
[----:B------:R-:W-:-:S04]  /*4e90*/  FADD.FTZ R4, -R3, R4 ;  /* 0x0000000403047221 */ /* 0x000fc80000010100 */
[----:B------:R-:W-:Y:S02]  /*4ea0*/  FMUL.FTZ R4, R2, R4 ;  /* 0x0000000402047220 */ /* 0x000fe40000410000 */
[----:B--2---:R-:W-:Y:S02]  /*4eb0*/  FFMA.FTZ R246, R161, R246, R14 ;  /* 0x000000f6a1f67223 */ /* 0x004fe4000001000e */
[----:B------:R0:W5:Y:S01]  /*4ec0*/  LDL.LU R161, [R1+0x28] ;  /* 0x0000280001a17983 */ /* 0x0001620000300800 */
[----:B---3--:R-:W-:-:S03]  /*4ed0*/  FFMA.FTZ R247, R160, R247, R15 ;  /* 0x000000f7a0f77223 */ /* 0x008fc6000001000f */
[----:B------:R0:W5:Y:S02]  /*4ee0*/  LDL.LU R160, [R1+0x24] ;  /* 0x0000240001a07983 */ /* 0x0001640000300800 */
[----:B------:R-:W-:Y:S02]  /*4ef0*/  F2FP.BF16.PACK_AB R247, R247, R246 ;  /* 0x000000f6f7f7723e */ /* 0x000fe400000010ff */
[----:B------:R-:W2:Y:S01]  /*4f00*/  LDL R246, [R1+0x18] ;  /* 0x0000180001f67983 */ /* 0x000ea20000100800 */
[----:B----4-:R-:W-:-:S03]  /*4f10*/  FFMA.FTZ R4, R0, R4, R8 ;  /* 0x0000000400047223 */ /* 0x010fc60000010008 */
[----:B------:R0:W5:Y:S01]  /*4f20*/  LDL.LU R0, [R1+0x20] ;  /* 0x0000200001007983 */ /* 0x0001620000300800 */
[C---:B------:R-:W-:Y:S02]  /*4f30*/  FADD.FTZ R244, -R3.reuse, R244 ;  /* 0x000000f403f47221 */ /* 0x040fe40000010100 */
[C---:B------:R-:W-:Y:S02]  /*4f40*/  FADD.FTZ R245, -R3.reuse, R245 ;  /* 0x000000f503f57221 */ /* 0x040fe40000010100 */
[C---:B------:R-:W-:Y:S02]  /*4f50*/  FADD.FTZ R6, -R3.reuse, R6 ;  /* 0x0000000603067221 */ /* 0x040fe40000010100 */
[----:B------:R-:W-:Y:S02]  /*4f60*/  FADD.FTZ R7, -R3, R7 ;  /* 0x0000000703077221 */ /* 0x000fe40000010100 */
[C---:B------:R-:W-:Y:S02]  /*4f70*/  FMUL.FTZ R244, R2.reuse, R244 ;  /* 0x000000f402f47220 */ /* 0x040fe40000410000 */
[----:B------:R-:W-:-:S02]  /*4f80*/  FMUL.FTZ R245, R2, R245 ;  /* 0x000000f502f57220 */ /* 0x000fc40000410000 */
[C---:B------:R-:W-:Y:S02]  /*4f90*/  FMUL.FTZ R6, R2.reuse, R6 ;  /* 0x0000000602067220 */ /* 0x040fe40000410000 */
[----:B------:R-:W-:Y:S02]  /*4fa0*/  FMUL.FTZ R7, R2, R7 ;  /* 0x0000000702077220 */ /* 0x000fe40000410000 */
[----:B------:R-:W-:Y:S02]  /*4fb0*/  FADD.FTZ R5, -R3, R5 ;  /* 0x0000000503057221 */ /* 0x000fe40000010100 */
[----:B------:R-:W-:Y:S02]  /*4fc0*/  FFMA.FTZ R245, R252, R245, R13 ;  /* 0x000000f5fcf57223 */ /* 0x000fe4000001000d */
[----:B------:R-:W-:Y:S01]  /*4fd0*/  FFMA.FTZ R244, R249, R244, R12 ;  /* 0x000000f4f9f47223 */ /* 0x000fe2000001000c */
[----:B------:R-:W-:Y:S01]  /*4fe0*/  HFMA2.MMA R249, -RZ, RZ, 0, 9.5367431640625e-07 ;  /* 0x00000010fff97435 */ /* 0x000fe200000001ff */
[----:B------:R-:W-:-:S02]  /*4ff0*/  FFMA.FTZ R7, R251, R7, R11 ;  /* 0x00000007fb077223 */ /* 0x000fc4000001000b */
[----:B------:R-:W-:Y:S02]  /*5000*/  FMUL.FTZ R5, R2, R5 ;  /* 0x0000000502057220 */ /* 0x000fe40000410000 */
[C---:B------:R-:W-:Y:S02]  /*5010*/  FADD.FTZ R243, -R3.reuse, R243 ;  /* 0x000000f303f37221 */ /* 0x040fe40000010100 */
[----:B------:R-:W-:Y:S02]  /*5020*/  FFMA.FTZ R5, R250, R5, R9 ;  /* 0x00000005fa057223 */ /* 0x000fe40000010009 */
[C---:B------:R-:W-:Y:S02]  /*5030*/  FADD.FTZ R251, -R3.reuse, R237 ;  /* 0x000000ed03fb7221 */ /* 0x040fe40000010100 */
[C---:B------:R-:W-:Y:S02]  /*5040*/  FADD.FTZ R237, -R3.reuse, R238 ;  /* 0x000000ee03ed7221 */ /* 0x040fe40000010100 */
[----:B------:R-:W-:-:S02]  /*5050*/  FADD.FTZ R239, -R3, R239 ;  /* 0x000000ef03ef7221 */ /* 0x000fc40000010100 */
[----:B------:R-:W-:Y:S02]  /*5060*/  FMUL.FTZ R237, R2, R237 ;  /* 0x000000ed02ed7220 */ /* 0x000fe40000410000 */
[----:B------:R-:W-:-:S04]  /*5070*/  FADD.FTZ R241, -R3, R241 ;  /* 0x000000f103f17221 */ /* 0x000fc80000010100 */
        /* <DEDUP_REMOVED lines=16> */
[----:B------:R-:W-:Y:S02]  /*5180*/  FADD.FTZ R211, -R3, R211 ;  /* 0x000000d303d37221 */ /* 0x000fe40000010100 */
[----:B------:R-:W-:-:S02]  /*5190*/  FFMA.FTZ R177, R106, R177, R34 ;  /* 0x000000b16ab17223 */ /* 0x000fc40000010022 */
        /* <DEDUP_REMOVED lines=40> */
[----:B--2---:R-:W-:Y:S01]  /*5420*/  FFMA.FTZ R6, R246, R6, R10 ;  /* 0x00000006f6067223 */ /* 0x004fe2000001000a */
[----:B------:R-:W-:-:S04]  /*5430*/  F2FP.BF16.PACK_AB R246, R245, R244 ;  /* 0x000000f4f5f6723e */ /* 0x000fc800000010ff */
[----:B------:R-:W-:Y:S01]  /*5440*/  F2FP.BF16.PACK_AB R245, R7, R6 ;  /* 0x0000000607f5723e */ /* 0x000fe200000010ff */
[----:B------:R-:W-:Y:S01]  /*5450*/  FADD.FTZ R7, -R3, R242 ;  /* 0x000000f203077221 */ /* 0x000fe20000010100 */
[----:B------:R-:W-:Y:S01]  /*5460*/  F2FP.BF16.PACK_AB R244, R5, R4 ;  /* 0x0000000405f4723e */ /* 0x000fe200000010ff */
[C---:B------:R-:W-:Y:S02]  /*5470*/  FMUL.FTZ R6, R2.reuse, R243 ;  /* 0x000000f302067220 */ /* 0x040fe40000410000 */
[----:B------:R-:W-:Y:S02]  /*5480*/  FMUL.FTZ R7, R2, R7 ;  /* 0x0000000702077220 */ /* 0x000fe40000410000 */
[----:B------:R-:W-:-:S04]  /*5490*/  IMAD.WIDE.U32 R4, R248, R249, c[0x0][0x208] ;  /* 0x00008200f8047625 */ /* 0x000fc800078e00f9 */
[----:B------:R-:W-:Y:S02]  /*54a0*/  FFMA.FTZ R7, R94, R7, R22 ;  /* 0x000000075e077223 */ /* 0x000fe40000010016 */
[----:B------:R-:W-:Y:S01]  /*54b0*/  FFMA.FTZ R6, R95, R6, R23 ;  /* 0x000000065f067223 */ /* 0x000fe20000010017 */
[----:B------:R1:W-:Y:S01]  /*54c0*/  STG.E.128 [R4.64], R244 ;  /* 0x000000f404007986 */ /* 0x0003e2000c101d04 */
[----:B------:R-:W-:-:S03]  /*54d0*/  FADD.FTZ R243, -R3, R236 ;  /* 0x000000ec03f37221 */ /* 0x000fc60000010100 */
[----:B------:R-:W-:Y:S01]  /*54e0*/  F2FP.BF16.PACK_AB R7, R6, R7 ;  /* 0x000000070607723e */ /* 0x000fe200000010ff */
[C---:B------:R-:W-:Y:S02]  /*54f0*/  FMUL.FTZ R243, R2.reuse, R243 ;  /* 0x000000f302f37220 */ /* 0x040fe40000410000 */
[----:B------:R-:W-:Y:S02]  /*5500*/  FMUL.FTZ R6, R2, R239 ;  /* 0x000000ef02067220 */ /* 0x000fe40000410000 */
[----:B------:R-:W-:Y:S02]  /*5510*/  FFMA.FTZ R236, R88, R243, R16 ;  /* 0x000000f358ec7223 */ /* 0x000fe40000010010 */
[----:B-1----:R-:W-:Y:S02]  /*5520*/  FADD.FTZ R5, -R3, R240 ;  /* 0x000000f003057221 */ /* 0x002fe40000010100 */
[C---:B------:R-:W-:Y:S02]  /*5530*/  FMUL.FTZ R4, R2.reuse, R251 ;  /* 0x000000fb02047220 */ /* 0x040fe40000410000 */
[----:B------:R-:W-:-:S02]  /*5540*/  FMUL.FTZ R239, R2, R5 ;  /* 0x0000000502ef7220 */ /* 0x000fc40000410000 */
[----:B------:R-:W-:Y:S02]  /*5550*/  FFMA.FTZ R5, R90, R237, R18 ;  /* 0x000000ed5a057223 */ /* 0x000fe40000010012 */
[----:B------:R-:W-:Y:S02]  /*5560*/  FFMA.FTZ R237, R89, R4, R17 ;  /* 0x0000000459ed7223 */ /* 0x000fe40000010011 */
[----:B------:R-:W-:Y:S02]  /*5570*/  FFMA.FTZ R240, R93, R238, R21 ;  /* 0x000000ee5df07223 */ /* 0x000fe40000010015 */
[----:B------:R-:W-:Y:S01]  /*5580*/  FFMA.FTZ R239, R92, R239, R20 ;  /* 0x000000ef5cef7223 */ /* 0x000fe20000010014 */
[----:B------:R-:W-:Y:S01]  /*5590*/  F2FP.BF16.PACK_AB R4, R237, R236 ;  /* 0x000000eced04723e */ /* 0x000fe200000010ff */
[----:B------:R-:W-:Y:S01]  /*55a0*/  FFMA.FTZ R238, R91, R6, R19 ;  /* 0x000000065bee7223 */ /* 0x000fe20000010013 */
[----:B------:R-:W-:Y:S02]  /*55b0*/  IADD3 R236, R248, 0x20, RZ ;  /* 0x00000020f8ec7810 */ /* 0x000fe40007ffe0ff */
[----:B------:R-:W-:-:S02]  /*55c0*/  F2FP.BF16.PACK_AB R6, R240, R239 ;  /* 0x000000eff006723e */ /* 0x000fc400000010ff */
[----:B------:R-:W-:Y:S01]  /*55d0*/  F2FP.BF16.PACK_AB R5, R238, R5 ;  /* 0x00000005ee05723e */ /* 0x000fe200000010ff */
[----:B------:R-:W-:-:S05]  /*55e0*/  IMAD.WIDE.U32 R236, R236, R249, c[0x0][0x208] ;  /* 0x00008200ecec7625 */ /* 0x000fca00078e00f9 */
[----:B------:R1:W-:Y:S01]  /*55f0*/  STG.E.128 [R236.64], R4 ;  /* 0x00000004ec007986 */ /* 0x0003e2000c101d04 */
[C---:B------:R-:W-:Y:S02]  /*5600*/  FADD.FTZ R240, -R3.reuse, R176 ;  /* 0x000000b003f07221 */ /* 0x040fe40000010100 */
[C---:B------:R-:W-:Y:S02]  /*5610*/  FADD.FTZ R238, -R3.reuse, R174 ;  /* 0x000000ae03ee7221 */ /* 0x040fe40000010100 */
[----:B------:R-:W-:Y:S02]  /*5620*/  FADD.FTZ R239, -R3, R175 ;  /* 0x000000af03ef7221 */ /* 0x000fe40000010100 */
[C---:B-1----:R-:W-:Y:S02]  /*5630*/  FMUL.FTZ R7, R2.reuse, R214 ;  /* 0x000000d602077220 */ /* 0x042fe40000410000 */
[C---:B------:R-:W-:Y:S02]  /*5640*/  FMUL.FTZ R6, R2.reuse, R215 ;  /* 0x000000d702067220 */ /* 0x040fe40000410000 */
[----:B------:R-:W-:-:S02]  /*5650*/  FMUL.FTZ R5, R2, R212 ;  /* 0x000000d402057220 */ /* 0x000fc40000410000 */
[----:B------:R-:W-:Y:S02]  /*5660*/  FMUL.FTZ R4, R2, R213 ;  /* 0x000000d502047220 */ /* 0x000fe40000410000 */
[----:B------:R-:W-:Y:S02]  /*5670*/  FFMA.FTZ R7, R102, R7, R30 ;  /* 0x0000000766077223 */ /* 0x000fe4000001001e */
[----:B------:R-:W-:Y:S02]  /*5680*/  FFMA.FTZ R6, R103, R6, R31 ;  /* 0x0000000667067223 */ /* 0x000fe4000001001f */
[----:B------:R-:W-:Y:S02]  /*5690*/  FFMA.FTZ R5, R100, R5, R28 ;  /* 0x0000000564057223 */ /* 0x000fe4000001001c */
[----:B------:R-:W-:Y:S01]  /*56a0*/  FFMA.FTZ R4, R101, R4, R29 ;  /* 0x0000000465047223 */ /* 0x000fe2000001001d */
[----:B------:R-:W-:Y:S01]  /*56b0*/  F2FP.BF16.PACK_AB R7, R6, R7 ;  /* 0x000000070607723e */ /* 0x000fe200000010ff */
[----:B------:R-:W-:-:S02]  /*56c0*/  FADD.FTZ R236, -R3, R172 ;  /* 0x000000ac03ec7221 */ /* 0x000fc40000010100 */
[----:B------:R-:W-:Y:S01]  /*56d0*/  FMUL.FTZ R172, R2, R233 ;  /* 0x000000e902ac7220 */ /* 0x000fe20000410000 */
[----:B------:R-:W-:Y:S01]  /*56e0*/  F2FP.BF16.PACK_AB R6, R4, R5 ;  /* 0x000000050406723e */ /* 0x000fe200000010ff */
[C---:B------:R-:W-:Y:S02]  /*56f0*/  FMUL.FTZ R5, R2.reuse, R232 ;  /* 0x000000e802057220 */ /* 0x040fe40000410000 */
[C---:B------:R-:W-:Y:S02]  /*5700*/  FMUL.FTZ R176, R2.reuse, R231 ;  /* 0x000000e702b07220 */ /* 0x040fe40000410000 */
[C---:B------:R-:W-:Y:S02]  /*5710*/  FADD.FTZ R242, -R3.reuse, R178 ;  /* 0x000000b203f27221 */ /* 0x040fe40000010100 */
[----:B------:R-:W-:Y:S02]  /*5720*/  FADD.FTZ R243, -R3, R179 ;  /* 0x000000b303f37221 */ /* 0x000fe40000010100 */
[----:B------:R-:W-:-:S02]  /*5730*/  FMUL.FTZ R175, R2, R234 ;  /* 0x000000ea02af7220 */ /* 0x000fc40000410000 */
[C---:B------:R-:W-:Y:S02]  /*5740*/  FMUL.FTZ R174, R2.reuse, R235 ;  /* 0x000000eb02ae7220 */ /* 0x040fe40000410000 */
[----:B------:R-:W-:Y:S02]  /*5750*/  FADD.FTZ R237, -R3, R173 ;  /* 0x000000ad03ed7221 */ /* 0x000fe40000010100 */
[C---:B------:R-:W-:Y:S02]  /*5760*/  FMUL.FTZ R179, R2.reuse, R208 ;  /* 0x000000d002b37220 */ /* 0x040fe40000410000 */
[----:B------:R-:W-:Y:S02]  /*5770*/  FMUL.FTZ R178, R2, R209 ;  /* 0x000000d102b27220 */ /* 0x000fe40000410000 */
[----:B------:R-:W-:Y:S02]  /*5780*/  FFMA.FTZ R4, R96, R5, R24 ;  /* 0x0000000560047223 */ /* 0x000fe40000010018 */
[----:B------:R-:W-:-:S02]  /*5790*/  FFMA.FTZ R173, R97, R172, R25 ;  /* 0x000000ac61ad7223 */ /* 0x000fc40000010019 */
[----:B------:R-:W-:Y:S02]  /*57a0*/  FFMA.FTZ R176, R107, R176, R35 ;  /* 0x000000b06bb07223 */ /* 0x000fe40000010023 */
[----:B------:R-:W-:Y:S02]  /*57b0*/  FFMA.FTZ R5, R98, R175, R26 ;  /* 0x000000af62057223 */ /* 0x000fe4000001001a */
[----:B------:R-:W-:Y:S02]  /*57c0*/  FFMA.FTZ R174, R99, R174, R27 ;  /* 0x000000ae63ae7223 */ /* 0x000fe4000001001b */
[----:B------:R-:W-:Y:S02]  /*57d0*/  FADD.FTZ R213, -R3, R194 ;  /* 0x000000c203d57221 */ /* 0x000fe40000010100 */
[----:B------:R-:W-:Y:S02]  /*57e0*/  FFMA.FTZ R179, R108, R179, R36 ;  /* 0x000000b36cb37223 */ /* 0x000fe40000010024 */
[----:B------:R-:W-:Y:S01]  /*57f0*/  FFMA.FTZ R178, R109, R178, R37 ;  /* 0x000000b26db27223 */ /* 0x000fe20000010025 */
[----:B------:R-:W-:Y:S01]  /*5800*/  F2FP.BF16.PACK_AB R4, R173, R4 ;  /* 0x00000004ad04723e */ /* 0x000fe200000010ff */
[----:B------:R-:W-:Y:S01]  /*5810*/  FADD.FTZ R3, -R3, R195 ;  /* 0x000000c303037221 */ /* 0x000fe20000010100 */
[----:B------:R-:W-:Y:S01]  /*5820*/  F2FP.BF16.PACK_AB R173, R176, R177 ;  /* 0x000000b1b0ad723e */ /* 0x000fe200000010ff */
[----:B------:R-:W-:-:S02]  /*5830*/  FMUL.FTZ R195, R2, R210 ;  /* 0x000000d202c37220 */ /* 0x000fc40000410000 */
[----:B------:R-:W-:Y:S01]  /*5840*/  FMUL.FTZ R194, R2, R211 ;  /* 0x000000d302c27220 */ /* 0x000fe20000410000 */
[----:B------:R-:W-:Y:S01]  /*5850*/  F2FP.BF16.PACK_AB R5, R174, R5 ;  /* 0x00000005ae05723e */ /* 0x000fe200000010ff */
[----:B------:R-:W-:Y:S01]  /*5860*/  FMUL.FTZ R177, R2, R228 ;  /* 0x000000e402b17220 */ /* 0x000fe20000410000 */
[----:B------:R-:W-:Y:S01]  /*5870*/  F2FP.BF16.PACK_AB R174, R178, R179 ;  /* 0x000000b3b2ae723e */ /* 0x000fe200000010ff */
        /* <DEDUP_REMOVED lines=8> */
[----:B------:R-:W-:Y:S02]  /*5900*/  FMUL.FTZ R212, R2, R217 ;  /* 0x000000d902d47220 */ /* 0x000fe40000410000 */
[----:B------:R-:W-:-:S02]  /*5910*/  FFMA.FTZ R172, R104, R177, R32 ;  /* 0x000000b168ac7223 */ /* 0x000fc40000010020 */
[----:B------:R-:W-:Y:S01]  /*5920*/  FFMA.FTZ R177, R105, R176, R33 ;  /* 0x000000b069b17223 */ /* 0x000fe20000010021 */
[----:B------:R-:W-:Y:S01]  /*5930*/  F2FP.BF16.PACK_AB R175, R194, R175 ;  /* 0x000000afc2af723e */ /* 0x000fe200000010ff */
[----:B------:R-:W-:Y:S02]  /*5940*/  FFMA.FTZ R176, R112, R179, R40 ;  /* 0x000000b370b07223 */ /* 0x000fe40000010028 */
[----:B------:R-:W-:Y:S02]  /*5950*/  FFMA.FTZ R210, R116, R209, R44 ;  /* 0x000000d174d27223 */ /* 0x000fe4000001002c */
[----:B------:R-:W-:Y:S02]  /*5960*/  FFMA.FTZ R179, R118, R211, R46 ;  /* 0x000000d376b37223 */ /* 0x000fe4000001002e */
[----:B------:R-:W-:Y:S02]  /*5970*/  FMUL.FTZ R178, R2, R225 ;  /* 0x000000e102b27220 */ /* 0x000fe40000410000 */
[----:B------:R-:W-:-:S02]  /*5980*/  FFMA.FTZ R194, R114, R195, R42 ;  /* 0x000000c372c27223 */ /* 0x000fc4000001002a */
[----:B------:R-:W-:Y:S02]  /*5990*/  FFMA.FTZ R211, R117, R212, R45 ;  /* 0x000000d475d37223 */ /* 0x000fe4000001002d */
[----:B------:R-:W-:Y:S01]  /*59a0*/  FFMA.FTZ R209, R115, R208, R43 ;  /* 0x000000d073d17223 */ /* 0x000fe2000001002b */
[----:B------:R-:W-:Y:S01]  /*59b0*/  F2FP.BF16.PACK_AB R172, R177, R172 ;  /* 0x000000acb1ac723e */ /* 0x000fe200000010ff */
[----:B------:R-:W-:Y:S01]  /*59c0*/  FFMA.FTZ R195, R113, R178, R41 ;  /* 0x000000b271c37223 */ /* 0x000fe20000010029 */
[----:B------:R-:W-:Y:S01]  /*59d0*/  F2FP.BF16.PACK_AB R178, R211, R210 ;  /* 0x000000d2d3b2723e */ /* 0x000fe200000010ff */
[C---:B------:R-:W-:Y:S01]  /*59e0*/  FMUL.FTZ R214, R2.reuse, R219 ;  /* 0x000000db02d67220 */ /* 0x040fe20000410000 */
[----:B------:R-:W-:Y:S01]  /*59f0*/  F2FP.BF16.PACK_AB R177, R209, R194 ;  /* 0x000000c2d1b1723e */ /* 0x000fe200000010ff */
[C---:B------:R-:W-:Y:S02]  /*5a00*/  FMUL.FTZ R194, R2.reuse, R221 ;  /* 0x000000dd02c27220 */ /* 0x040fe40000410000 */
[----:B------:R-:W-:-:S02]  /*5a10*/  FMUL.FTZ R211, R2, R204 ;  /* 0x000000cc02d37220 */ /* 0x000fc40000410000 */
[C---:B------:R-:W-:Y:S02]  /*5a20*/  FMUL.FTZ R208, R2.reuse, R223 ;  /* 0x000000df02d07220 */ /* 0x040fe40000410000 */
[C---:B------:R-:W-:Y:S02]  /*5a30*/  FMUL.FTZ R204, R2.reuse, R205 ;  /* 0x000000cd02cc7220 */ /* 0x040fe40000410000 */
[----:B------:R-:W-:Y:S01]  /*5a40*/  FMUL.FTZ R221, R2, R180 ;  /* 0x000000b402dd7220 */ /* 0x000fe20000410000 */
[----:B------:R-:W-:Y:S01]  /*5a50*/  IADD3 R180, R248, 0x40, RZ ;  /* 0x00000040f8b47810 */ /* 0x000fe20007ffe0ff */
[C---:B------:R-:W-:Y:S02]  /*5a60*/  FMUL.FTZ R205, R2.reuse, R206 ;  /* 0x000000ce02cd7220 */ /* 0x040fe40000410000 */
[C---:B------:R-:W-:Y:S02]  /*5a70*/  FMUL.FTZ R216, R2.reuse, R187 ;  /* 0x000000bb02d87220 */ /* 0x040fe40000410000 */
[----:B------:R-:W-:Y:S01]  /*5a80*/  FMUL.FTZ R223, R2, R182 ;  /* 0x000000b602df7220 */ /* 0x000fe20000410000 */
[----:B------:R-:W-:Y:S01]  /*5a90*/  IADD3 R182, R248, 0x60, RZ ;  /* 0x00000060f8b67810 */ /* 0x000fe20007ffe0ff */
[----:B------:R-:W-:-:S02]  /*5aa0*/  FFMA.FTZ R214, R119, R214, R47 ;  /* 0x000000d677d67223 */ /* 0x000fc4000001002f */
[C---:B------:R-:W-:Y:S02]  /*5ab0*/  FMUL.FTZ R206, R2.reuse, R207 ;  /* 0x000000cf02ce7220 */ /* 0x040fe40000410000 */
[C---:B------:R-:W-:Y:S01]  /*5ac0*/  FMUL.FTZ R187, R2.reuse, R188 ;  /* 0x000000bc02bb7220 */ /* 0x040fe20000410000 */
[----:B------:R-:W-:Y:S01]  /*5ad0*/  F2FP.BF16.PACK_AB R176, R195, R176 ;  /* 0x000000b0c3b0723e */ /* 0x000fe200000010ff */
[----:B------:R-:W-:Y:S01]  /*5ae0*/  FMUL.FTZ R207, R2, R184 ;  /* 0x000000b802cf7220 */ /* 0x000fe20000410000 */
[----:B------:R-:W-:Y:S01]  /*5af0*/  IADD3 R184, R248, 0x80, RZ ;  /* 0x00000080f8b87810 */ /* 0x000fe20007ffe0ff */
[C---:B------:R-:W-:Y:S02]  /*5b00*/  FMUL.FTZ R188, R2.reuse, R191 ;  /* 0x000000bf02bc7220 */ /* 0x040fe40000410000 */
[C---:B------:R-:W-:Y:S02]  /*5b10*/  FMUL.FTZ R191, R2.reuse, R200 ;  /* 0x000000c802bf7220 */ /* 0x040fe40000410000 */
[----:B------:R-:W-:-:S02]  /*5b20*/  FMUL.FTZ R195, R2, R220 ;  /* 0x000000dc02c37220 */ /* 0x000fc40000410000 */
[C---:B------:R-:W-:Y:S02]  /*5b30*/  FMUL.FTZ R218, R2.reuse, R181 ;  /* 0x000000b502da7220 */ /* 0x040fe40000410000 */
[----:B------:R-:W-:Y:S01]  /*5b40*/  FMUL.FTZ R200, R2, R203 ;  /* 0x000000cb02c87220 */ /* 0x000fe20000410000 */
[----:B------:R-:W-:Y:S01]  /*5b50*/  F2FP.BF16.PACK_AB R179, R214, R179 ;  /* 0x000000b3d6b3723e */ /* 0x000fe200000010ff */
[C---:B------:R-:W-:Y:S02]  /*5b60*/  FMUL.FTZ R219, R2.reuse, R186 ;  /* 0x000000ba02db7220 */ /* 0x040fe40000410000 */
[C---:B------:R-:W-:Y:S02]  /*5b70*/  FMUL.FTZ R220, R2.reuse, R183 ;  /* 0x000000b702dc7220 */ /* 0x040fe40000410000 */
[----:B------:R-:W-:Y:S02]  /*5b80*/  FMUL.FTZ R203, R2, R196 ;  /* 0x000000c402cb7220 */ /* 0x000fe40000410000 */
[----:B------:R-:W-:-:S04]  /*5b90*/  IMAD.WIDE.U32 R180, R180, R249, c[0x0][0x208] ;  /* 0x00008200b4b47625 */ /* 0x000fc800078e00f9 */
[C---:B------:R-:W-:Y:S02]  /*5ba0*/  FMUL.FTZ R186, R2.reuse, R189 ;  /* 0x000000bd02ba7220 */ /* 0x040fe40000410000 */
[----:B------:R-:W-:Y:S02]  /*5bb0*/  FMUL.FTZ R196, R2, R197 ;  /* 0x000000c502c47220 */ /* 0x000fe40000410000 */
[----:B------:R-:W-:Y:S01]  /*5bc0*/  IMAD.WIDE.U32 R182, R182, R249, c[0x0][0x208] ;  /* 0x00008200b6b67625 */ /* 0x000fe200078e00f9 */
[----:B------:R-:W-:Y:S03]  /*5bd0*/  STG.E.128 [R180.64], R4 ;  /* 0x00000004b4007986 */ /* 0x000fe6000c101d04 */
[C---:B------:R-:W-:Y:S02]  /*5be0*/  FMUL.FTZ R214, R2.reuse, R185 ;  /* 0x000000b902d67220 */ /* 0x040fe40000410000 */
[----:B------:R-:W-:-:S02]  /*5bf0*/  FMUL.FTZ R189, R2, R190 ;  /* 0x000000be02bd7220 */ /* 0x000fc40000410000 */
[C---:B------:R-:W-:Y:S02]  /*5c00*/  FMUL.FTZ R197, R2.reuse, R198 ;  /* 0x000000c602c57220 */ /* 0x040fe40000410000 */
[C---:B------:R-:W-:Y:S02]  /*5c10*/  FMUL.FTZ R190, R2.reuse, R201 ;  /* 0x000000c902be7220 */ /* 0x040fe40000410000 */
[----:B------:R-:W-:Y:S02]  /*5c20*/  FMUL.FTZ R198, R2, R199 ;  /* 0x000000c702c67220 */ /* 0x000fe40000410000 */
[----:B------:R-:W-:Y:S01]  /*5c30*/  IMAD.WIDE.U32 R184, R184, R249, c[0x0][0x208] ;  /* 0x00008200b8b87625 */ /* 0x000fe200078e00f9 */
[----:B------:R1:W-:Y:S03]  /*5c40*/  STG.E.128 [R182.64], R172 ;  /* 0x000000acb6007986 */ /* 0x0003e6000c101d04 */
        /* <DEDUP_REMOVED lines=13> */
[----:B------:R-:W-:Y:S01]  /*5d20*/  FMUL.FTZ R2, R2, R3 ;  /* 0x0000000302027220 */ /* 0x000fe20000410000 */
[----:B------:R2:W-:Y:S01]  /*5d30*/  STG.E.128 [R184.64], R176 ;  /* 0x000000b0b8007986 */ /* 0x0005e2000c101d04 */
[----:B-1----:R-:W-:Y:S02]  /*5d40*/  FFMA.FTZ R172, R128, R211, R56 ;  /* 0x000000d380ac7223 */ /* 0x002fe40000010038 */
[----:B------:R-:W-:Y:S02]  /*5d50*/  FFMA.FTZ R3, R129, R204, R57 ;  /* 0x000000cc81037223 */ /* 0x000fe40000010039 */
[----:B------:R-:W-:-:S03]  /*5d60*/  FFMA.FTZ R174, R132, R207, R60 ;  /* 0x000000cf84ae7223 */ /* 0x000fc6000001003c */
[----:B------:R-:W-:Y:S01]  /*5d70*/  F2FP.BF16.PACK_AB R172, R3, R172 ;  /* 0x000000ac03ac723e */ /* 0x000fe200000010ff */
[----:B------:R-:W-:Y:S02]  /*5d80*/  FFMA.FTZ R3, R137, R186, R65 ;  /* 0x000000ba89037223 */ /* 0x000fe40000010041 */
[----:B------:R-:W-:Y:S02]  /*5d90*/  FFMA.FTZ R2, R159, R2, R87 ;  /* 0x000000029f027223 */ /* 0x000fe40000010057 */
[----:B--2---:R-:W-:Y:S02]  /*5da0*/  FFMA.FTZ R177, R133, R214, R61 ;  /* 0x000000d685b17223 */ /* 0x004fe4000001003d */
        /* <DEDUP_REMOVED lines=10> */
[----:B------:R-:W-:Y:S02]  /*5e50*/  FFMA.FTZ R194, R121, R194, R49 ;  /* 0x000000c279c27223 */ /* 0x000fe40000010031 */
[----:B------:R-:W-:-:S02]  /*5e60*/  FFMA.FTZ R182, R148, R225, R76 ;  /* 0x000000e194b67223 */ /* 0x000fc4000001004c */
[----:B------:R-:W-:Y:S01]  /*5e70*/  FFMA.FTZ R185, R149, R202, R77 ;  /* 0x000000ca95b97223 */ /* 0x000fe2000001004d */
[----:B------:R-:W-:Y:S01]  /*5e80*/  F2FP.BF16.PACK_AB R177, R188, R177 ;  /* 0x000000b1bcb1723e */ /* 0x000fe200000010ff */
[----:B------:R-:W-:Y:S01]  /*5e90*/  FFMA.FTZ R180, R144, R191, R72 ;  /* 0x000000bf90b47223 */ /* 0x000fe20000010048 */
[C---:B------:R-:W-:Y:S01]  /*5ea0*/  IADD3 R2, R248.reuse, 0xa0, RZ ;  /* 0x000000a0f8027810 */ /* 0x040fe20007ffe0ff */
[----:B------:R-:W-:Y:S01]  /*5eb0*/  FFMA.FTZ R3, R145, R190, R73 ;  /* 0x000000be91037223 */ /* 0x000fe20000010049 */
[----:B------:R-:W-:Y:S01]  /*5ec0*/  IADD3 R188, R248, 0xc0, RZ ;  /* 0x000000c0f8bc7810 */ /* 0x000fe20007ffe0ff */
        /* <DEDUP_REMOVED lines=10> */
[----:B------:R-:W-:Y:S01]  /*5f70*/  IADD3 R190, R248, 0xe0, RZ ;  /* 0x000000e0f8be7810 */ /* 0x000fe20007ffe0ff */
        /* <DEDUP_REMOVED lines=14> */
[----:B------:R-:W-:-:S02]  /*6060*/  FFMA.FTZ R222, R151, R222, R79 ;  /* 0x000000de97de7223 */ /* 0x000fc4000001004f */
[----:B------:R-:W-:Y:S01]  /*6070*/  FFMA.FTZ R200, R147, R200, R75 ;  /* 0x000000c893c87223 */ /* 0x000fe2000001004b */
[----:B------:R-:W-:Y:S01]  /*6080*/  F2FP.BF16.PACK_AB R7, R212, R217 ;  /* 0x000000d9d407723e */ /* 0x000fe200000010ff */
[----:B------:R-:W-:Y:S01]  /*6090*/  FFMA.FTZ R185, R154, R197, R82 ;  /* 0x000000c59ab97223 */ /* 0x000fe20000010052 */
        /* <DEDUP_REMOVED lines=16> */
[----:B------:R-:W-:Y:S02]  /*61a0*/  IMAD.WIDE.U32 R194, R194, R249, c[0x0][0x208] ;  /* 0x00008200c2c27625 */ /* 0x000fe400078e00f9 */
[----:B------:R0:W-:Y:S04]  /*61b0*/  STG.E.128 [R188.64], R172 ;  /* 0x000000acbc007986 */ /* 0x0001e8000c101d04 */
[----:B------:R0:W-:Y:S04]  /*61c0*/  STG.E.128 [R190.64], R176 ;  /* 0x000000b0be007986 */ /* 0x0001e8000c101d04 */
[----:B------:R0:W-:Y:S04]  /*61d0*/  STG.E.128 [R192.64], R180 ;  /* 0x000000b4c0007986 */ /* 0x0001e8000c101d04 */
[----:B------:R0:W-:Y:S02]  /*61e0*/  STG.E.128 [R194.64], R184 ;  /* 0x000000b8c2007986 */ /* 0x0001e4000c101d04 */
.L_x_29600:
[----:B-1----:R-:W-:Y:S05]  /*61f0*/  BSYNC B0 ;  /* 0x0000000000007941 */ /* 0x002fea0003800000 */
.L_x_29599:
[----:B0-----:R-:W-:-:S04]  /*6200*/  MOV R3, c[0x0][0x160] ;  /* 0x0000580000037a02 */ /* 0x001fc80000000f00 */
[----:B-----5:R-:W-:-:S04]  /*6210*/  LEA R0, R3, R0, 0x2 ;  /* 0x0000000003007211 */ /* 0x020fc800078e10ff */
[----:B------:R-:W-:-:S13]  /*6220*/  ISETP.GE.AND P0, PT, R0, c[0x0][0x164], PT ;  /* 0x0000590000007a0c */ /* 0x000fda0003f06270 */
[----:B------:R-:W-:Y:S01]  /*6230*/  @P0 CALL.REL.NOINC `(.L_x_29601) ;  /* 0x0000001000000944 */ /* 0x000fe20003c00000 */
[----:B------:R-:W-:Y:S05]  /*6240*/  BRA `(.L_x_29602) ;  /* 0xffffa42000007947 */ /* 0x000fea000383ffff */
.L_x_29601:
[----:B------:R-:W-:Y:S05]  /*6250*/  EXIT ;  /* 0x000000000000794d */ /* 0x000fea0003800000 */
.L_x_29597:
[----:B------:R-:W-:Y:S01]  /*6260*/  HFMA2.MMA R2, -RZ, RZ, 0, 5.9604644775390625e-08 ;  /* 0x00000001ff027435 */ /* 0x000fe200000001ff */
[----:B------:R-:W-:Y:S02]  /*6270*/  MOV R250, R3 ;  /* 0x0000000300fa7202 */ /* 0x000fe40000000f00 */
[----:B------:R-:W-:Y:S02]  /*6280*/  MOV R249, 0xffffffff ;  /* 0xffffffff00f97802 */ /* 0x000fe40000000f00 */
[----:B------:R-:W-:Y:S02]  /*6290*/  MOV R248, 0x62b0 ;  /* 0x000062b000f87802 */ /* 0x000fe40000000f00 */
[----:B-----5:R-:W-:Y:S05]  /*62a0*/  CALL.REL.NOINC `($__internal_67_$__cuda_sm70_shflsync_bfly_p) ;  /* 0x00000d3000007944 */ /* 0x020fea0003c00000 */
[----:B01---5:R-:W-:Y:S05]  /*62b0*/  BRA `(.L_x_29603) ;  /* 0xffffde2000007947 */ /* 0x023fea000383ffff */
.L_x_29598:
[----:B------:R-:W-:Y:S01]  /*62c0*/  HFMA2.MMA R2, -RZ, RZ, 0, 1.1920928955078125e-07 ;  /* 0x00000002ff027435 */ /* 0x000fe200000001ff */
[----:B------:R-:W-:Y:S02]  /*62d0*/  MOV R250, R3 ;  /* 0x0000000300fa7202 */ /* 0x000fe40000000f00 */
[----:B------:R-:W-:Y:S02]  /*62e0*/  MOV R249, 0xffffffff ;  /* 0xffffffff00f97802 */ /* 0x000fe40000000f00 */
[----:B------:R-:W-:-:S02]  /*62f0*/  MOV R248, 0x6310 ;  /* 0x0000631000f87802 */ /* 0x000fc40000000f00 */
[----:B-----5:R-:W-:Y:S05]  /*6300*/  CALL.REL.NOINC `($__internal_67_$__cuda_sm70_shflsync_bfly_p) ;  /* 0x00000cd000007944 */ /* 0x020fea0003c00000 */
[----:B-1----:R-:W-:Y:S01]  /*6310*/  FADD.FTZ R3, R3, R2 ;  /* 0x0000000203037221 */ /* 0x002fe20000010000 */
[----:B------:R-:W-:Y:S01]  /*6320*/  HFMA2.MMA R2, -RZ, RZ, 0, 2.384185791015625e-07 ;  /* 0x00000004ff027435 */ /* 0x000fe200000001ff */
[----:B------:R-:W-:-:S02]  /*6330*/  MOV R249, 0xffffffff ;  /* 0xffffffff00f97802 */ /* 0x000fc40000000f00 */
[----:B------:R-:W-:Y:S02]  /*6340*/  MOV R248, 0x6370 ;  /* 0x0000637000f87802 */ /* 0x000fe40000000f00 */
[----:B------:R-:W-:Y:S02]  /*6350*/  MOV R250, R3 ;  /* 0x0000000300fa7202 */ /* 0x000fe40000000f00 */
[----:B0----5:R-:W-:Y:S05]  /*6360*/  CALL.REL.NOINC `($__internal_67_$__cuda_sm70_shflsync_bfly_p) ;  /* 0x00000c7000007944 */ /* 0x021fea0003c00000 */
[----:B-1----:R-:W-:Y:S01]  /*6370*/  FADD.FTZ R3, R3, R2 ;  /* 0x0000000203037221 */ /* 0x002fe20000010000 */
[----:B------:R-:W-:Y:S01]  /*6380*/  HFMA2.MMA R2, -RZ, RZ, 0, 4.76837158203125e-07 ;  /* 0x00000008ff027435 */ /* 0x000fe200000001ff */
[----:B------:R-:W-:Y:S02]  /*6390*/  MOV R249, 0xffffffff ;  /* 0xffffffff00f97802 */ /* 0x000fe40000000f00 */
[----:B------:R-:W-:Y:S02]  /*63a0*/  MOV R248, 0x63d0 ;  /* 0x000063d000f87802 */ /* 0x000fe40000000f00 */
[----:B------:R-:W-:Y:S02]  /*63b0*/  MOV R250, R3 ;  /* 0x0000000300fa7202 */ /* 0x000fe40000000f00 */
[----:B0----5:R-:W-:Y:S05]  /*63c0*/  CALL.REL.NOINC `($__internal_67_$__cuda_sm70_shflsync_bfly_p) ;  /* 0x00000c1000007944 */ /* 0x021fea0003c00000 */
[----:B-1----:R-:W-:Y:S01]  /*63d0*/  FADD.FTZ R3, R3, R2 ;  /* 0x0000000203037221 */ /* 0x002fe20000010000 */
[----:B------:R-:W-:Y:S01]  /*63e0*/  HFMA2.MMA R2, -RZ, RZ, 0, 9.5367431640625e-07 ;  /* 0x00000010ff027435 */ /* 0x000fe200000001ff */
[----:B------:R-:W-:-:S02]  /*63f0*/  MOV R249, 0xffffffff ;  /* 0xffffffff00f97802 */ /* 0x000fc40000000f00 */
[----:B------:R-:W-:Y:S02]  /*6400*/  MOV R248, 0x6430 ;  /* 0x0000643000f87802 */ /* 0x000fe40000000f00 */
[----:B------:R-:W-:Y:S02]  /*6410*/  MOV R250, R3 ;  /* 0x0000000300fa7202 */ /* 0x000fe40000000f00 */
[----:B0----5:R-:W-:Y:S05]  /*6420*/  CALL.REL.NOINC `($__internal_67_$__cuda_sm70_shflsync_bfly_p) ;  /* 0x00000bb000007944 */ /* 0x021fea0003c00000 */
[----:B-1----:R-:W-:Y:S01]  /*6430*/  FADD.FTZ R3, R3, R2 ;  /* 0x0000000203037221 */ /* 0x002fe20000010000 */
[----:B------:R-:W-:-:S03]  /*6440*/  MOV R249, 0xffffffff ;  /* 0xffffffff00f97802 */ /* 0x000fc60000000f00 */
[----:B------:R-:W-:-:S04]  /*6450*/  FMUL.FTZ R3, R3, c[0x0][0x1e0] ;  /* 0x0000780003037a20 */ /* 0x000fc80000410000 */
[C---:B------:R-:W-:Y:S02]  /*6460*/  FADD.FTZ R2, -R3.reuse, R4 ;  /* 0x0000000403027221 */ /* 0x040fe40000010100 */
[C---:B------:R-:W-:Y:S02]  /*6470*/  FADD.FTZ R248, -R3.reuse, R5 ;  /* 0x0000000503f87221 */ /* 0x040fe40000010100 */
        /* <DEDUP_REMOVED lines=159> */
[----:B------:R-:W-:-:S06]  /*6e70*/  HFMA2.MMA R2, -RZ, RZ, 0, 5.9604644775390625e-08 ;  /* 0x00000001ff027435 */ /* 0x000fcc00000001ff */
[----:B0----5:R-:W-:Y:S05]  /*6e80*/  CALL.REL.NOINC `($__internal_67_$__cuda_sm70_shflsync_bfly_p) ;  /* 0x0000015000007944 */ /* 0x021fea0003c00000 */
[----:B-1----:R-:W-:Y:S01]  /*6e90*/  FADD.FTZ R250, R250, R2 ;  /* 0x00000002fafa7221 */ /* 0x002fe20000010000 */
[----:B------:R-:W-:Y:S01]  /*6ea0*/  HFMA2.MMA R2, -RZ, RZ, 0, 1.1920928955078125e-07 ;  /* 0x00000002ff027435 */ /* 0x000fe200000001ff */
[----:B------:R-:W-:Y:S02]  /*6eb0*/  MOV R249, 0xffffffff ;  /* 0xffffffff00f97802 */ /* 0x000fe40000000f00 */
[----:B------:R-:W-:-:S03]  /*6ec0*/  MOV R248, 0x6ee0 ;  /* 0x00006ee000f87802 */ /* 0x000fc60000000f00 */
[----:B0----5:R-:W-:Y:S05]  /*6ed0*/  CALL.REL.NOINC `($__internal_67_$__cuda_sm70_shflsync_bfly_p) ;  /* 0x0000010000007944 */ /* 0x021fea0003c00000 */
[----:B-1----:R-:W-:Y:S01]  /*6ee0*/  FADD.FTZ R250, R250, R2 ;  /* 0x00000002fafa7221 */ /* 0x002fe20000010000 */
[----:B------:R-:W-:Y:S01]  /*6ef0*/  HFMA2.MMA R2, -RZ, RZ, 0, 2.384185791015625e-07 ;  /* 0x00000004ff027435 */ /* 0x000fe200000001ff */
[----:B------:R-:W-:Y:S02]  /*6f00*/  MOV R249, 0xffffffff ;  /* 0xffffffff00f97802 */ /* 0x000fe40000000f00 */
[----:B------:R-:W-:-:S03]  /*6f10*/  MOV R248, 0x6f30 ;  /* 0x00006f3000f87802 */ /* 0x000fc60000000f00 */
[----:B0----5:R-:W-:Y:S05]  /*6f20*/  CALL.REL.NOINC `($__internal_67_$__cuda_sm70_shflsync_bfly_p) ;  /* 0x000000b000007944 */ /* 0x021fea0003c00000 */
[----:B-1----:R-:W-:Y:S01]  /*6f30*/  FADD.FTZ R250, R250, R2 ;  /* 0x00000002fafa7221 */ /* 0x002fe20000010000 */
[----:B------:R-:W-:Y:S01]  /*6f40*/  HFMA2.MMA R2, -RZ, RZ, 0, 4.76837158203125e-07 ;  /* 0x00000008ff027435 */ /* 0x000fe200000001ff */
[----:B------:R-:W-:-:S02]  /*6f50*/  MOV R249, 0xffffffff ;  /* 0xffffffff00f97802 */ /* 0x000fc40000000f00 */
[----:B------:R-:W-:-:S03]  /*6f60*/  MOV R248, 0x6f80 ;  /* 0x00006f8000f87802 */ /* 0x000fc60000000f00 */
[----:B0----5:R-:W-:Y:S05]  /*6f70*/  CALL.REL.NOINC `($__internal_67_$__cuda_sm70_shflsync_bfly_p) ;  /* 0x0000006000007944 */ /* 0x021fea0003c00000 */
[----:B-1----:R-:W-:Y:S01]  /*6f80*/  FADD.FTZ R250, R250, R2 ;  /* 0x00000002fafa7221 */ /* 0x002fe20000010000 */
[----:B------:R-:W-:Y:S01]  /*6f90*/  HFMA2.MMA R2, -RZ, RZ, 0, 9.5367431640625e-07 ;  /* 0x00000010ff027435 */ /* 0x000fe200000001ff */
[----:B------:R-:W-:Y:S02]  /*6fa0*/  MOV R249, 0xffffffff ;  /* 0xffffffff00f97802 */ /* 0x000fe40000000f00 */
[----:B------:R-:W-:-:S03]  /*6fb0*/  MOV R248, 0x6fd0 ;  /* 0x00006fd000f87802 */ /* 0x000fc60000000f00 */
[----:B0----5:R-:W-:Y:S05]  /*6fc0*/  CALL.REL.NOINC `($__internal_67_$__cuda_sm70_shflsync_bfly_p) ;  /* 0x0000001000007944 */ /* 0x021fea0003c00000 */
[----:B01---5:R-:W-:Y:S05]  /*6fd0*/  BRA `(.L_x_29604) ;  /* 0xffffdc4000007947 */ /* 0x023fea000383ffff */
        .weak           $__internal_67_$__cuda_sm70_shflsync_bfly_p
        .type           $__internal_67_$__cuda_sm70_shflsync_bfly_p,@function
        .size           $__internal_67_$__cuda_sm70_shflsync_bfly_p,(.L_x_71067 - $__internal_67_$__cuda_sm70_shflsync_bfly_p)
$__internal_67_$__cuda_sm70_shflsync_bfly_p:
[----:B------:R0:W-:Y:S01]  /*6fe0*/  STL [R1+0x20], R0 ;  /* 0x0000200001007387 */ /* 0x0001e20000100800 */
[----:B------:R-:W-:Y:S04]  /*6ff0*/  WARPSYNC R249 ;  /* 0x000000f900007348 */ /* 0x000fe80003800000 */
[----:B0-----:R-:W-:-:S07]  /*7000*/  HFMA2.MMA R0, -RZ, RZ, 0, 1.847743988037109375e-06 ;  /* 0x0000001fff007435 */ /* 0x001fce00000001ff */
[----:B------:R0:W1:Y:S04]  /*7010*/  SHFL.BFLY PT, R2, R250, R2, R0 ;  /* 0x0c000002fa027389 */ /* 0x00006800000e0000 */
[----:B0-----:R0:W5:Y:S01]  /*7020*/  LDL.LU R0, [R1+0x20] ;  /* 0x0000200001007983 */ /* 0x0011620000300800 */
[----:B------:R-:W-:-:S04]  /*7030*/  MOV R249, 0x0 ;  /* 0x0000000000f97802 */ /* 0x000fc80000000f00 */
[----:B------:R-:W-:Y:S05]  /*7040*/  RET.REL.NODEC R248 `(_ZN10layer_norm13ln_fwd_kernelINS_13Kernel_traitsIf13__nv_bfloat16fS2_fjLj2560ELj1ELj4ELj1ELj16ENS_18Kernel_traits_baseILj2560EfS2_fS2_fjLj128EEEEELb0ELb0ELb1ELb1EEEvNS_9FwdParamsE) ;  /* 0xffff8fb0f8007950 */ /* 0x000fea0003c3ffff */
.L_x_29605:
        /* <DEDUP_REMOVED lines=11> */
.L_x_71067:


//--------------------- .text._ZN10layer_norm13ln_fwd_kernelINS_13Kernel_traitsIf13__nv_bfloat16fS2_fjLj2560ELj1ELj4ELj1ELj16ENS_18Kernel_traits_baseILj2560EfS2_fS2_fjLj128EEEEELb0ELb1ELb0ELb0EEEvNS_9FwdParamsE --------------------------
	.section	.text._ZN10layer_norm13ln_fwd_kernelINS_13Kernel_traitsIf13__nv_bfloat16fS2_fjLj2560ELj1ELj4ELj1ELj16ENS_18Kernel_traits_baseILj2560EfS2_fS2_fjLj128EEEEELb0ELb1ELb0ELb0EEEvNS_9FwdParamsE,"ax",@progbits
	.sectioninfo	@"SHI_REGISTERS=255"
	.align	128
        .global         _ZN10layer_norm13ln_fwd_kernelINS_13Kernel_traitsIf13__nv_bfloat16fS2_fjLj2560ELj1ELj4ELj1ELj16ENS_18Kernel_traits_baseILj2560EfS2_fS2_fjLj128EEEEELb0ELb1ELb0ELb0EEEvNS_9FwdParamsE
        .type           _ZN10layer_norm13ln_fwd_kernelINS_13Kernel_traitsIf13__nv_bfloat16fS2_fjLj2560ELj1ELj4ELj1ELj16ENS_18Kernel_traits_baseILj2560EfS2_fS2_fjLj128EEEEELb0ELb1ELb0ELb0EEEvNS_9FwdParamsE,@function
        .size           _ZN10layer_norm13ln_fwd_kernelINS_13Kernel_traitsIf13__nv_bfloat16fS2_fjLj2560ELj1ELj4ELj1ELj16ENS_18Kernel_traits_baseILj2560EfS2_fS2_fjLj128EEEEELb0ELb1ELb0ELb0EEEvNS_9FwdParamsE,(.L_x_71068 - _ZN10layer_norm13ln_fwd_kernelINS_13Kernel_traitsIf13__nv_bfloat16fS2_fjLj2560ELj1ELj4ELj1ELj16ENS_18Kernel_traits_baseILj2560EfS2_fS2_fjLj128EEEEELb0ELb1ELb0ELb0EEEvNS_9FwdParamsE)
        .other          _ZN10layer_norm13ln_fwd_kernelINS_13Kernel_traitsIf13__nv_bfloat16fS2_fjLj2560ELj1ELj4ELj1ELj16ENS_18Kernel_traits_baseILj2560EfS2_fS2_fjLj128EEEEELb0ELb1ELb0ELb0EEEvNS_9FwdParamsE,@"STO_CUDA_ENTRY STV_DEFAULT"
_ZN10layer_norm13ln_fwd_kernelINS_13Kernel_traitsIf13__nv_bfloat16fS2_fjLj2560ELj1ELj4ELj1ELj16ENS_18Kernel_traits_baseILj2560EfS2_fS2_fjLj128EEEEELb0ELb1ELb0ELb0EEEvNS_9FwdParamsE:
.text._ZN10layer_norm13ln_fwd_kernelINS_13Kernel_traitsIf13__nv_bfloat16fS2_fjLj2560ELj1ELj4ELj1ELj16ENS_18Kernel_traits_baseILj2560EfS2_fS2_fjLj128EEEEELb0ELb1ELb0ELb0EEEvNS_9FwdParamsE:
        /* <DEDUP_REMOVED lines=40> */
.L_x_29607:
[----:B------:R-:W-:Y:S05]  /*0280*/  BSYNC B0 ;  /* 0x0000000000007941 */ /* 0x000fea0003800000 */
.L_x_29606:
        /* <DEDUP_REMOVED lines=28> */
.L_x_29609:
[----:B------:R-:W-:Y:S05]  /*0450*/  BSYNC B0 ;  /* 0x0000000000007941 */ /* 0x000fea0003800000 */
.L_x_29608:
[----:B------:R-:W-:Y:S01]  /*0460*/  ISETP.GE.U32.AND P1, PT, R0, 0x60, PT ;  /* 0x000000600000780c */ /* 0x000fe20003f26070 */
[----:B------:R-:W-:Y:S01]  /*0470*/  BSSY B0, `(.L_x_29610) ;  /* 0x000001b000007945 */ /* 0x000fe20003800000 */
[----:B------:R-:W-:-:S11]  /*0480*/  LOP3.LUT R2, R2, 0xfffff7ff, RZ, 0xc0, !PT ;  /* 0xfffff7ff02027812 */ /* 0x000fd600078ec0ff */
[----:B------:R-:W-:Y:S01]  /*0490*/  @P1 LOP3.LUT R2, R2, 0x800, RZ, 0xfc, !PT ;  /* 0x0000080002021812 */ /* 0x000fe200078efcff */
[----:B------:R-:W-:Y:S05]  /*04a0*/  @!P1 BRA `(.L_x_29611) ;  /* 0x0000017000009947 */ /* 0x000fea0003800000 */
[----:B------:R-:W-:Y:S01]  /*04b0*/  HFMA2.MMA R42, -RZ, RZ, 0, 1.9073486328125e-06 ;  /* 0x00000020ff2a7435 */ /* 0x000fe200000001ff */
[C---:B------:R-:W-:Y:S01]  /*04c0*/  LEA R40, P3, R3.reuse, c[0x0][0x1c8], 0x5 ;  /* 0x0000720003287a11 */ /* 0x040fe200078628ff */
[----:B0-----:R-:W-:Y:S01]  /*04d0*/  CS2R R26, SRZ ;  /* 0x00000000001a7805 */ /* 0x001fe2000001ff00 */
        /* <DEDUP_REMOVED lines=20> */
.L_x_29611:
[----:B------:R-:W-:Y:S05]  /*0620*/  BSYNC B0 ;  /* 0x0000000000007941 */ /* 0x000fea0003800000 */
.L_x_29610:
[----:B------:R-:W-:Y:S01]  /*0630*/  ISETP.GE.U32.AND P1, PT, R0, 0x80, PT ;  /* 0x000000800000780c */ /* 0x000fe20003f26070 */
[----:B------:R-:W-:Y:S01]  /*0640*/  BSSY B0, `(.L_x_29612) ;  /* 0x000001b000007945 */ /* 0x000fe20003800000 */
[----:B------:R-:W-:-:S11]  /*0650*/  LOP3.LUT R2, R2, 0xfffffbff, RZ, 0xc0, !PT ;  /* 0xfffffbff02027812 */ /* 0x000fd600078ec0ff */
[----:B------:R-:W-:Y:S01]  /*0660*/  @P1 LOP3.LUT R2, R2, 0x400, RZ, 0xfc, !PT ;  /* 0x0000040002021812 */ /* 0x000fe200078efcff */
[----:B------:R-:W-:Y:S05]  /*0670*/  @!P1 BRA `(.L_x_29613) ;  /* 0x0000017000009947 */ /* 0x000fea0003800000 */
[----:B------:R-:W-:Y:S01]  /*0680*/  MOV R58, 0x20 ;  /* 0x00000020003a7802 */ /* 0x000fe20000000f00 */
[----:B0-----:R-:W-:Y:S01]  /*0690*/  CS2R R42, SRZ ;  /* 0x00000000002a7805 */ /* 0x001fe2000001ff00 */
        /* <DEDUP_REMOVED lines=21> */
.L_x_29613:
[----:B------:R-:W-:Y:S05]  /*07f0*/  BSYNC B0 ;  /* 0x0000000000007941 */ /* 0x000fea0003800000 */
.L_x_29612:
[----:B------:R-:W-:Y:S01]  /*0800*/  ISETP.GE.U32.AND P1, PT, R0, 0xa0, PT ;  /* 0x000000a00000780c */ /* 0x000fe20003f26070 */
[----:B------:R-:W-:Y:S01]  /*0810*/  BSSY B0, `(.L_x_29614) ;  /* 0x000001b000007945 */ /* 0x000fe20003800000 */
[----:B------:R-:W-:-:S11]  /*0820*/  LOP3.LUT R2, R2, 0xfffffdff, RZ, 0xc0, !PT ;  /* 0xfffffdff02027812 */ /* 0x000fd600078ec0ff */
[----:B------:R-:W-:Y:S01]  /*0830*/  @P1 LOP3.LUT R2, R2, 0x200, RZ, 0xfc, !PT ;  /* 0x0000020002021812 */ /* 0x000fe200078efcff */
[----:B------:R-:W-:Y:S05]  /*0840*/  @!P1 BRA `(.L_x_29615) ;  /* 0x0000017000009947 */ /* 0x000fea0003800000 */
[----:B------:R-:W-:Y:S01]  /*0850*/  ISETP.NE.U32.AND P1, PT, RZ, c[0x0][0x218], PT ;  /* 0x00008600ff007a0c */ /* 0x000fe20003f25070 */
[----:B------:R-:W-:Y:S01]  /*0860*/  HFMA2.MMA R74, -RZ, RZ, 0, 1.9073486328125e-06 ;  /* 0x00000020ff4a7435 */ /* 0x000fe200000001ff */
[----:B0-----:R-:W-:Y:S01]  /*0870*/  CS2R R58, SRZ ;  /* 0x00000000003a7805 */ /* 0x001fe2000001ff00 */
        /* <DEDUP_REMOVED lines=20> */
.L_x_29615:
[----:B------:R-:W-:Y:S05]  /*09c0*/  BSYNC B0 ;  /* 0x0000000000007941 */ /* 0x000fea0003800000 */
.L_x_29614:
[----:B------:R-:W-:Y:S01]  /*09d0*/  ISETP.GE.U32.AND P1, PT, R0, 0xc0, PT ;  /* 0x000000c00000780c */ /* 0x000fe20003f26070 */
[----:B------:R-:W-:Y:S01]  /*09e0*/  BSSY B0, `(.L_x_29616) ;  /* 0x000001b000007945 */ /* 0x000fe20003800000 */
[----:B------:R-:W-:-:S11]  /*09f0*/  LOP3.LUT R2, R2, 0xfffffeff, RZ, 0xc0, !PT ;  /* 0xfffffeff02027812 */ /* 0x000fd600078ec0ff */
[----:B------:R-:W-:Y:S01]  /*0a00*/  @P1 LOP3.LUT R2, R2, 0x100, RZ, 0xfc, !PT ;  /* 0x0000010002021812 */ /* 0x000fe200078efcff */
[----:B------:R-:W-:Y:S05]  /*0a10*/  @!P1 BRA `(.L_x_29617) ;  /* 0x0000017000009947 */ /* 0x000fea0003800000 */
[----:B------:R-:W-:Y:S01]  /*0a20*/  ISETP.NE.U32.AND P1, PT, RZ, c[0x0][0x218], PT ;  /* 0x00008600ff007a0c */ /* 0x000fe20003f25070 */
[----:B-1----:R-:W-:Y:S01]  /*0a30*/  CS2R R74, SRZ ;  /* 0x00000000004a7805 */ /* 0x002fe2000001ff00 */
[----:B------:R-:W-:Y:S01]  /*0a40*/  CS2R R72, SRZ ;  /* 0x0000000000487805 */ /* 0x000fe2000001ff00 */
[----:B------:R-:W-:Y:S01]  /*0a50*/  CS2R R78, SRZ ;  /* 0x00000000004e7805 */ /* 0x000fe2000001ff00 */
[----:B------:R-:W-:Y:S01]  /*0a60*/  ISETP.NE.AND.EX P1, PT, RZ, c[0x0][0x21c], PT, P1 ;  /* 0x00008700ff007a0c */ /* 0x000fe20003f25310 */
[----:B------:R-:W-:Y:S01]  /*0a70*/  CS2R R76, SRZ ;  /* 0x00000000004c7805 */ /* 0x000fe2000001ff00 */
[----:B------:R-:W-:-:S11]  /*0a80*/  MOV R90, 0x20 ;  /* 0x00000020005a7802 */ /* 0x000fd60000000f00 */
[----:B0-----:R-:W-:-:S04]  /*0a90*/  @P1 LEA R6, P2, R3, c[0x0][0x218], 0x5 ;  /* 0x0000860003061a11 */ /* 0x001fc800078428ff */
        /* <DEDUP_REMOVED lines=15> */
.L_x_29617:
[----:B------:R-:W-:Y:S05]  /*0b90*/  BSYNC B0 ;  /* 0x0000000000007941 */ /* 0x000fea0003800000 */
.L_x_29616:
        /* <DEDUP_REMOVED lines=18> */
[C---:B-1----:R-:W-:Y:S01]  /*0cc0*/  @P1 LEA R6, P2, R3.reuse, c[0x0][0x218], 0x5 ;  /* 0x0000860003061a11 */ /* 0x042fe200078428ff */
        /* <DEDUP_REMOVED lines=9> */
.L_x_29619:
[----:B------:R-:W-:Y:S05]  /*0d60*/  BSYNC B0 ;  /* 0x0000000000007941 */ /* 0x000fea0003800000 */
.L_x_29618:
        /* <DEDUP_REMOVED lines=28> */
.L_x_29621:
[----:B------:R-:W-:Y:S05]  /*0f30*/  BSYNC B0 ;  /* 0x0000000000007941 */ /* 0x000fea0003800000 */
.L_x_29620:
        /* <DEDUP_REMOVED lines=28> */
.L_x_29623:
[----:B------:R-:W-:Y:S05]  /*1100*/  BSYNC B0 ;  /* 0x0000000000007941 */ /* 0x000fea0003800000 */
.L_x_29622:
        /* <DEDUP_REMOVED lines=8> */
[C---:B------:R-:W-:Y:S01]  /*1190*/  LEA R4, P1, R3.reuse, c[0x0][0x1c8], 0x5 ;  /* 0x0000720003047a11 */ /* 0x040fe200078228ff */
[----:B0-----:R-:W-:Y:S01]  /*11a0*/  CS2R R138, SRZ ;  /* 0x00000000008a7805 */ /* 0x001fe2000001ff00 */
[----:B------:R-:W-:Y:S01]  /*11b0*/  CS2R R136, SRZ ;  /* 0x0000000000887805 */ /* 0x000fe2000001ff00 */
[----:B------:R-:W-:Y:S01]  /*11c0*/  CS2R R142, SRZ ;  /* 0x00000000008e7805 */ /* 0x000fe2000001ff00 */
[----:B------:R-:W-:Y:S01]  /*11d0*/  LEA.HI.X R5, R3, c[0x0][0x1cc], RZ, 0x5, P1 ;  /* 0x0000730003057a11 */ /* 0x000fe200008f2cff */
[----:B------:R-:W-:Y:S01]  /*11e0*/  CS2R R140, SRZ ;  /* 0x00000000008c7805 */ /* 0x000fe2000001ff00 */
[----:B------:R-:W-:Y:S02]  /*11f0*/  ISETP.NE.U32.AND P1, PT, RZ, c[0x0][0x218], PT ;  /* 0x00008600ff007a0c */ /* 0x000fe40003f25070 */
[----:B-1----:R-:W-:Y:S01]  /*1200*/  MOV R6, 0x20 ;  /* 0x0000002000067802 */ /* 0x002fe20000000f00 */
[----:B------:R0:W5:Y:S01]  /*1210*/  LDG.E.128 R248, [R4.64] ;  /* 0x0000000404f87981 */ /* 0x000162000c1e1d00 */
[----:B------:R-:W-:-:S03]  /*1220*/  ISETP.NE.AND.EX P1, PT, RZ, c[0x0][0x21c], PT, P1 ;  /* 0x00008700ff007a0c */ /* 0x000fc60003f25310 */
[C---:B------:R-:W-:Y:S01]  /*1230*/  IMAD.WIDE.U32 R6, R3.reuse, R6, c[0x0][0x1b0] ;  /* 0x00006c0003067625 */ /* 0x040fe200078e0006 */
[----:B------:R0:W5:Y:S04]  /*1240*/  LDG.E.128 R244, [R4.64+0x10] ;  /* 0x0000100404f47981 */ /* 0x000168000c1e1d00 */
[----:B------:R-:W2:Y:S05]  /*1250*/  LDG.E.128 R148, [R6.64] ;  /* 0x0000000406947981 */ /* 0x000eaa000c1e1d00 */
        /* <DEDUP_REMOVED lines=9> */
.L_x_29625:
[----:B------:R-:W-:Y:S05]  /*12f0*/  BSYNC B0 ;  /* 0x0000000000007941 */ /* 0x000fea0003800000 */
.L_x_29624:
[----:B------:R-:W-:-:S13]  /*1300*/  ISETP.GE.AND P1, PT, R252, c[0x0][0x164], PT ;  /* 0x00005900fc007a0c */ /* 0x000fda0003f26270 */
[----:B------:R-:W-:Y:S05]  /*1310*/  @P1 EXIT ;  /* 0x000000000000194d */ /* 0x000fea0003800000 */
[----:B------:R-:W-:Y:S02]  /*1320*/  ULDC.U8 UR6, c[0x0][0x1f0] ;  /* 0x00007c0000067ab9 */ /* 0x000fe40000000000 */
.L_x_29669:
[----:B------:R-:W-:-:S04]  /*1330*/  ISETP.NE.U32.AND P1, PT, RZ, c[0x0][0x1c0], PT ;  /* 0x00007000ff007a0c */ /* 0x000fc80003f25070 */
[----:B------:R-:W-:-:S13]  /*1340*/  ISETP.NE.AND.EX P1, PT, RZ, c[0x0][0x1c4], PT, P1 ;  /* 0x00007100ff007a0c */ /* 0x000fda0003f25310 */
[----:B------:R-:W-:-:S05]  /*1350*/  @P1 MOV R3, 0x2 ;  /* 0x0000000200031802 */ /* 0x000fca0000000f00 */
[----:B0-----:R-:W-:-:S06]  /*1360*/  @P1 IMAD.WIDE R4, R252, R3, c[0x0][0x1c0] ;  /* 0x00007000fc041625 */ /* 0x001fcc00078e0203 */
        /* <DEDUP_REMOVED lines=8> */
[----:B01----:R-:W-:-:S04]  /*13f0*/  LOP3.LUT R6, R4, 0x1f, RZ, 0xc0, !PT ;  /* 0x0000001f04067812 */ /* 0x003fc800078ec0ff */
[----:B------:R-:W-:-:S04]  /*1400*/  LEA.HI.SX32 R5, R5, R6, 0x1d ;  /* 0x0000000605057211 */ /* 0x000fc800078feaff */
[----:B------:R-:W-:Y:S01]  /*1410*/  MOV R4, R5 ;  /* 0x0000000500047202 */ /* 0x000fe20000000f00 */
[----:B------:R-:W-:Y:S05]  /*1420*/  @!P0 BRA `(.L_x_29627) ;  /* 0x000003e000008947 */ /* 0x000fea0003800000 */
[----:B------:R-:W-:Y:S01]  /*1430*/  MOV R152, 0x10 ;  /* 0x0000001000987802 */ /* 0x000fe20000000f00 */
[----:B-----5:R0:W-:Y:S04]  /*1440*/  STL [R1+0x168], R8 ;  /* 0x0001680801007387 */ /* 0x0201e80000100800 */
[----:B------:R-:W-:-:S06]  /*1450*/  IMAD.WIDE.U32 R152, R5, R152, c[0x0][0x170] ;  /* 0x00005c0005987625 */ /* 0x000fcc00078e0098 */
[----:B------:R-:W2:Y:S04]  /*1460*/  LDG.E.128 R152, [R152.64] ;  /* 0x0000000498987981 */ /* 0x000ea8000c1e1d00 */
[----:B0-----:R-:W3:Y:S04]  /*1470*/  LDL R8, [R1+0x130] ;  /* 0x0001300001087983 */ /* 0x001ee80000100800 */
[----:B------:R0:W-:Y:S04]  /*1480*/  STL [R1+0x164], R2 ;  /* 0x0001640201007387 */ /* 0x0001e80000100800 */
[----:B0-----:R-:W4:Y:S04]  /*1490*/  LDL R2, [R1+0x134] ;  /* 0x0001340001027983 */ /* 0x001f280000100800 */
[----:B------:R0:W-:Y:S01]  /*14a0*/  STL [R1+0x160], R0 ;  /* 0x0001600001007387 */ /* 0x0001e20000100800 */
[----:B------:R-:W-:-:S03]  /*14b0*/  ISETP.NE.U32.AND P1, PT, RZ, c[0x0][0x180], PT ;  /* 0x00006000ff007a0c */ /* 0x000fc60003f25070 */
[----:B------:R-:W3:Y:S04]  /*14c0*/  LDL R235, [R1+0x12c] ;  /* 0x00012c0001eb7983 */ /* 0x000ee80000100800 */
[----:B0-----:R-:W3:Y:S01]  /*14d0*/  LDL R0, [R1+0x138] ;  /* 0x0001380001007983 */ /* 0x001ee20000100800 */
[----:B------:R-:W-:-:S13]  /*14e0*/  ISETP.NE.AND.EX P1, PT, RZ, c[0x0][0x184], PT, P1 ;  /* 0x00006100ff007a0c */ /* 0x000fda0003f25310 */
[----:B------:R-:W-:-:S04]  /*14f0*/  @P1 LEA R6, P2, R5, c[0x0][0x180], 0x5 ;  /* 0x0000600005061a11 */ /* 0x000fc800078428ff */
[----:B------:R-:W-:-:S05]  /*1500*/  @P1 LEA.HI.X R7, R5, c[0x0][0x184], RZ, 0x5, P2 ;  /* 0x0000610005071a11 */ /* 0x000fca00010f2cff */
[----:B------:R0:W4:Y:S04]  /*1510*/  @P1 LDG.E.128 R144, [R6.64] ;  /* 0x0000000406901981 */ /* 0x000128000c1e1d00 */
[----:B------:R0:W4:Y:S01]  /*1520*/  @P1 LDG.E.128 R148, [R6.64+0x10] ;  /* 0x0000100406941981 */ /* 0x000122000c1e1d00 */
[----:B--2---:R-:W-:Y:S02]  /*1530*/  PRMT R158, RZ, 0x5410, R153 ;  /* 0x00005410ff9e7816 */ /* 0x004fe40000000099 */
[--C-:B------:R-:W-:Y:S02]  /*1540*/  PRMT R4, RZ, 0x5410, R155.reuse ;  /* 0x00005410ff047816 */ /* 0x100fe4000000009b */
[----:B------:R-:W-:Y:S02]  /*1550*/  PRMT R159, RZ, 0x7610, R155 ;  /* 0x00007610ff9f7816 */ /* 0x000fe4000000009b */
[----:B------:R-:W-:-:S02]  /*1560*/  PRMT R233, RZ, 0x5410, R152 ;  /* 0x00005410ffe97816 */ /* 0x000fc40000000098 */
[----:B------:R-:W-:Y:S02]  /*1570*/  PRMT R234, RZ, 0x7610, R152 ;  /* 0x00007610ffea7816 */ /* 0x000fe40000000098 */
[----:B------:R-:W-:Y:S02]  /*1580*/  PRMT R232, RZ, 0x7610, R153 ;  /* 0x00007610ffe87816 */ /* 0x000fe40000000099 */
[--C-:B------:R-:W-:Y:S02]  /*1590*/  PRMT R156, RZ, 0x5410, R154.reuse ;  /* 0x00005410ff9c7816 */ /* 0x100fe4000000009a */
[----:B------:R-:W-:Y:S01]  /*15a0*/  PRMT R157, RZ, 0x7610, R154 ;  /* 0x00007610ff9d7816 */ /* 0x000fe2000000009a */
[-C--:B------:R-:W-:Y:S02]  /*15b0*/  FMUL.FTZ R154, R158, R3.reuse ;  /* 0x000000039e9a7220 */ /* 0x080fe40000410000 */
[-C--:B------:R-:W-:Y:S02]  /*15c0*/  FMUL.FTZ R158, R4, R3.reuse ;  /* 0x00000003049e7220 */ /* 0x080fe40000410000 */
[----:B------:R-:W-:-:S02]  /*15d0*/  FMUL.FTZ R4, R159, R3 ;  /* 0x000000039f047220 */ /* 0x000fc40000410000 */
[-C--:B------:R-:W-:Y:S01]  /*15e0*/  FMUL.FTZ R152, R233, R3.reuse ;  /* 0x00000003e9987220 */ /* 0x080fe20000410000 */
[----:B------:R-:W2:Y:S01]  /*15f0*/  LDL R159, [R1+0x13c] ;  /* 0x00013c00019f7983 */ /* 0x000ea20000100800 */
[-C--:B------:R-:W-:Y:S02]  /*1600*/  FMUL.FTZ R153, R234, R3.reuse ;  /* 0x00000003ea997220 */ /* 0x080fe40000410000 */
[----:B------:R-:W-:Y:S01]  /*1610*/  FMUL.FTZ R155, R232, R3 ;  /* 0x00000003e89b7220 */ /* 0x000fe20000410000 */
[----:B------:R-:W2:Y:S04]  /*1620*/  LDL R233, [R1+0x128] ;  /* 0x0001280001e97983 */ /* 0x000ea80000100800 */
[----:B------:R-:W2:Y:S04]  /*1630*/  LDL R234, [R1+0x124] ;  /* 0x0001240001ea7983 */ /* 0x000ea80000100800 */
[----:B------:R-:W2:Y:S01]  /*1640*/  LDL R232, [R1+0x120] ;  /* 0x0001200001e87983 */ /* 0x000ea20000100800 */
[----:B---3--:R-:W-:-:S02]  /*1650*/  FMUL.FTZ R152, R8, R152 ;  /* 0x0000009808987220 */ /* 0x008fc40000410000 */
[----:B----4-:R-:W-:Y:S01]  /*1660*/  FMUL.FTZ R153, R2, R153 ;  /* 0x0000009902997220 */ /* 0x010fe20000410000 */
[----:B------:R1:W5:Y:S01]  /*1670*/  LDL.LU R8, [R1+0x168] ;  /* 0x0001680001087983 */ /* 0x0003620000300800 */
[----:B------:R-:W-:-:S03]  /*1680*/  FMUL.FTZ R154, R0, R154 ;  /* 0x0000009a009a7220 */ /* 0x000fc60000410000 */
[----:B------:R1:W5:Y:S04]  /*1690*/  LDL.LU R2, [R1+0x164] ;  /* 0x0001640001027983 */ /* 0x0003680000300800 */
[----:B------:R1:W5:Y:S01]  /*16a0*/  LDL.LU R0, [R1+0x160] ;  /* 0x0001600001007983 */ /* 0x0003620000300800 */
[----:B0-----:R-:W-:-:S04]  /*16b0*/  LEA R6, P1, R5, c[0x0][0x188], 0x5 ;  /* 0x0000620005067a11 */ /* 0x001fc800078228ff */
[----:B------:R-:W-:Y:S02]  /*16c0*/  LEA.HI.X R7, R5, c[0x0][0x18c], RZ, 0x5, P1 ;  /* 0x0000630005077a11 */ /* 0x000fe400008f2cff */
[----:B------:R-:W-:-:S04]  /*16d0*/  ISETP.NE.U32.AND P1, PT, RZ, c[0x0][0x180], PT ;  /* 0x00006000ff007a0c */ /* 0x000fc80003f25070 */
[----:B------:R-:W-:Y:S01]  /*16e0*/  ISETP.NE.AND.EX P1, PT, RZ, c[0x0][0x184], PT, P1 ;  /* 0x00006100ff007a0c */ /* 0x000fe20003f25310 */
[-C--:B------:R-:W-:Y:S02]  /*16f0*/  FMUL.FTZ R156, R156, R3.reuse ;  /* 0x000000039c9c7220 */ /* 0x080fe40000410000 */
[----:B------:R-:W-:-:S10]  /*1700*/  FMUL.FTZ R157, R157, R3 ;  /* 0x000000039d9d7220 */ /* 0x000fd40000410000 */
[----:B------:R-:W-:Y:S02]  /*1710*/  @P1 FADD.FTZ R152, R144, R152 ;  /* 0x0000009890981221 */ /* 0x000fe40000010000 */
[----:B------:R-:W-:Y:S02]  /*1720*/  @P1 FADD.FTZ R153, R145, R153 ;  /* 0x0000009991991221 */ /* 0x000fe40000010000 */
[----:B------:R-:W-:Y:S02]  /*1730*/  @P1 FADD.FTZ R154, R146, R154 ;  /* 0x0000009a929a1221 */ /* 0x000fe40000010000 */
[----:B--2---:R-:W-:Y:S02]  /*1740*/  FMUL.FTZ R155, R159, R155 ;  /* 0x0000009b9f9b7220 */ /* 0x004fe40000410000 */
[----:B------:R-:W-:Y:S02]  /*1750*/  FMUL.FTZ R159, R235, R4 ;  /* 0x00000004eb9f7220 */ /* 0x000fe40000410000 */
[----:B------:R-:W-:-:S02]  /*1760*/  FMUL.FTZ R158, R233, R158 ;  /* 0x0000009ee99e7220 */ /* 0x000fc40000410000 */
[----:B------:R-:W-:Y:S02]  /*1770*/  FMUL.FTZ R157, R234, R157 ;  /* 0x0000009dea9d7220 */ /* 0x000fe40000410000 */
[----:B------:R-:W-:Y:S02]  /*1780*/  FMUL.FTZ R156, R232, R156 ;  /* 0x0000009ce89c7220 */ /* 0x000fe40000410000 */
[----:B------:R-:W-:Y:S02]  /*1790*/  @P1 FADD.FTZ R155, R147, R155 ;  /* 0x0000009b939b1221 */ /* 0x000fe40000010000 */
[----:B------:R-:W-:Y:S02]  /*17a0*/  @P1 FADD.FTZ R156, R148, R156 ;  /* 0x0000009c949c1221 */ /* 0x000fe40000010000 */
[----:B------:R-:W-:Y:S02]  /*17b0*/  @P1 FADD.FTZ R157, R149, R157 ;  /* 0x0000009d959d1221 */ /* 0x000fe40000010000 */
[----:B------:R-:W-:-:S02]  /*17c0*/  @P1 FADD.FTZ R158, R150, R158 ;  /* 0x0000009e969e1221 */ /* 0x000fc40000010000 */
[----:B------:R-:W-:Y:S01]  /*17d0*/  @P1 FADD.FTZ R159, R151, R159 ;  /* 0x0000009f979f1221 */ /* 0x000fe20000010000 */
[----:B------:R1:W-:Y:S04]  /*17e0*/  STG.E.128 [R6.64], R152 ;  /* 0x0000009806007986 */ /* 0x0003e8000c101d04 */
[----:B------:R1:W-:Y:S01]  /*17f0*/  STG.E.128 [R6.64+0x10], R156 ;  /* 0x0000109c06007986 */ /* 0x0003e2000c101d04 */
[----:B------:R-:W-:-:S03]  /*1800*/  IADD3 R4, R5, 0x20, RZ ;  /* 0x0000002005047810 */ /* 0x000fc60007ffe0ff */
.L_x_29627:
[----:B------:R-:W-:Y:S05]  /*1810*/  BSYNC B0 ;  /* 0x0000000000007941 */ /* 0x000fea0003800000 */
.L_x_29626:
[----:B-----5:R-:W-:Y:S01]  /*1820*/  ISETP.GE.U32.AND P1, PT, R0, 0x40, PT ;  /* 0x000000400000780c */ /* 0x020fe20003f26070 */
[----:B------:R-:W-:-:S12]  /*1830*/  BSSY B0, `(.L_x_29628) ;  /* 0x0000042000007945 */ /* 0x000fd80003800000 */
[----:B------:R-:W-:Y:S05]  /*1840*/  @!P1 BRA `(.L_x_29629) ;  /* 0x0000040000009947 */ /* 0x000fea0003800000 */
[----:B------:R-:W-:Y:S01]  /*1850*/  HFMA2.MMA R160, -RZ, RZ, 0, 9.5367431640625e-07 ;  /* 0x00000010ffa07435 */ /* 0x000fe200000001ff */
[----:B------:R0:W-:Y:S09]  /*1860*/  STL [R1+0x16c], R8 ;  /* 0x00016c0801007387 */ /* 0x0001f20000100800 */
[----:B------:R-:W-:Y:S01]  /*1870*/  IMAD.WIDE.U32 R160, R4, R160, c[0x0][0x170] ;  /* 0x00005c0004a07625 */ /* 0x000fe200078e00a0 */
[----:B0-----:R-:W2:Y:S04]  /*1880*/  LDL R8, [R1+0x110] ;  /* 0x0001100001087983 */ /* 0x001ea80000100800 */
[----:B------:R0:W-:Y:S04]  /*1890*/  STL [R1+0x168], R5 ;  /* 0x0001680501007387 */ /* 0x0001e80000100800 */
[----:B------:R-:W3:Y:S04]  /*18a0*/  LDG.E.128 R160, [R160.64] ;  /* 0x00000004a0a07981 */ /* 0x000ee8000c1e1d00 */
[----:B0-----:R-:W4:Y:S04]  /*18b0*/  LDL R5, [R1+0x114] ;  /* 0x0001140001057983 */ /* 0x001f280000100800 */
[----:B------:R0:W-:Y:S04]  /*18c0*/  STL [R1+0x164], R2 ;  /* 0x0001640201007387 */ /* 0x0001e80000100800 */
[----:B0-----:R-:W2:Y:S04]  /*18d0*/  LDL R2, [R1+0x118] ;  /* 0x0001180001027983 */ /* 0x001ea80000100800 */
[----:B------:R0:W-:Y:S04]  /*18e0*/  STL [R1+0x160], R0 ;  /* 0x0001600001007387 */ /* 0x0001e80000100800 */
[----:B0-----:R-:W4:Y:S01]  /*18f0*/  LDL R0, [R1+0x11c] ;  /* 0x00011c0001007983 */ /* 0x001f220000100800 */
[----:B------:R-:W-:-:S04]  /*1900*/  ISETP.NE.U32.AND P1, PT, RZ, c[0x0][0x180], PT ;  /* 0x00006000ff007a0c */ /* 0x000fc80003f25070 */
[----:B------:R-:W-:-:S13]  /*1910*/  ISETP.NE.AND.EX P1, PT, RZ, c[0x0][0x184], PT, P1 ;  /* 0x00006100ff007a0c */ /* 0x000fda0003f25310 */
[----:B-1----:R-:W-:-:S04]  /*1920*/  @P1 LEA R6, P2, R4, c[0x0][0x180], 0x5 ;  /* 0x0000600004061a11 */ /* 0x002fc800078428ff */
[----:B------:R-:W-:-:S05]  /*1930*/  @P1 LEA.HI.X R7, R4, c[0x0][0x184], RZ, 0x5, P2 ;  /* 0x0000610004071a11 */ /* 0x000fca00010f2cff */
[----:B------:R0:W4:Y:S04]  /*1940*/  @P1 LDG.E.128 R144, [R6.64] ;  /* 0x0000000406901981 */ /* 0x000128000c1e1d00 */
[----:B------:R0:W4:Y:S02]  /*1950*/  @P1 LDG.E.128 R148, [R6.64+0x10] ;  /* 0x0000100406941981 */ /* 0x000124000c1e1d00 */
[----:B0-----:R-:W-:-:S04]  /*1960*/  LEA R6, P1, R4, c[0x0][0x188], 0x5 ;  /* 0x0000620004067a11 */ /* 0x001fc800078228ff */
[----:B------:R-:W-:Y:S02]  /*1970*/  LEA.HI.X R7, R4, c[0x0][0x18c], RZ, 0x5, P1 ;  /* 0x0000630004077a11 */ /* 0x000fe400008f2cff */
[--C-:B---3--:R-:W-:Y:S02]  /*1980*/  PRMT R234, RZ, 0x5410, R160.reuse ;  /* 0x00005410ffea7816 */ /* 0x108fe400000000a0 */
        /* <DEDUP_REMOVED lines=9> */
[----:B------:R-:W3:Y:S01]  /*1a20*/  LDL R234, [R1+0x10c] ;  /* 0x00010c0001ea7983 */ /* 0x000ee20000100800 */
[----:B------:R-:W-:Y:S01]  /*1a30*/  PRMT R167, RZ, 0x7610, R163 ;  /* 0x00007610ffa77816 */ /* 0x000fe200000000a3 */
[----:B------:R-:W-:-:S02]  /*1a40*/  FMUL.FTZ R163, R233, R3 ;  /* 0x00000003e9a37220 */ /* 0x000fc40000410000 */
[----:B------:R-:W3:Y:S04]  /*1a50*/  LDL R235, [R1+0x108] ;  /* 0x0001080001eb7983 */ /* 0x000ee80000100800 */
[----:B------:R-:W3:Y:S04]  /*1a60*/  LDL R232, [R1+0x104] ;  /* 0x0001040001e87983 */ /* 0x000ee80000100800 */
[----:B------:R-:W3:Y:S01]  /*1a70*/  LDL R233, [R1+0x100] ;  /* 0x0001000001e97983 */ /* 0x000ee20000100800 */
[----:B--2---:R-:W-:Y:S02]  /*1a80*/  FMUL.FTZ R160, R8, R160 ;  /* 0x000000a008a07220 */ /* 0x004fe40000410000 */
[----:B----4-:R-:W-:Y:S01]  /*1a90*/  FMUL.FTZ R161, R5, R161 ;  /* 0x000000a105a17220 */ /* 0x010fe20000410000 */
[----:B------:R0:W5:Y:S01]  /*1aa0*/  LDL.LU R8, [R1+0x16c] ;  /* 0x00016c0001087983 */ /* 0x0001620000300800 */
[----:B------:R-:W-:-:S03]  /*1ab0*/  FMUL.FTZ R162, R2, R162 ;  /* 0x000000a202a27220 */ /* 0x000fc60000410000 */
[----:B------:R0:W5:Y:S01]  /*1ac0*/  LDL.LU R5, [R1+0x168] ;  /* 0x0001680001057983 */ /* 0x0001620000300800 */
[----:B------:R-:W-:-:S03]  /*1ad0*/  FMUL.FTZ R163, R0, R163 ;  /* 0x000000a300a37220 */ /* 0x000fc60000410000 */
[----:B------:R0:W5:Y:S04]  /*1ae0*/  LDL.LU R2, [R1+0x164] ;  /* 0x0001640001027983 */ /* 0x0001680000300800 */
[----:B------:R0:W5:Y:S01]  /*1af0*/  LDL.LU R0, [R1+0x160] ;  /* 0x0001600001007983 */ /* 0x0001620000300800 */
[----:B------:R-:W-:-:S04]  /*1b00*/  ISETP.NE.U32.AND P1, PT, RZ, c[0x0][0x180], PT ;  /* 0x00006000ff007a0c */ /* 0x000fc80003f25070 */
[----:B------:R-:W-:Y:S01]  /*1b10*/  ISETP.NE.AND.EX P1, PT, RZ, c[0x0][0x184], PT, P1 ;  /* 0x00006100ff007a0c */ /* 0x000fe20003f25310 */
[-C--:B------:R-:W-:Y:S02]  /*1b20*/  FMUL.FTZ R164, R164, R3.reuse ;  /* 0x00000003a4a47220 */ /* 0x080fe40000410000 */
[-C--:B------:R-:W-:Y:S02]  /*1b30*/  FMUL.FTZ R165, R165, R3.reuse ;  /* 0x00000003a5a57220 */ /* 0x080fe40000410000 */
[-C--:B------:R-:W-:Y:S02]  /*1b40*/  FMUL.FTZ R166, R166, R3.reuse ;  /* 0x00000003a6a67220 */ /* 0x080fe40000410000 */
[----:B------:R-:W-:-:S06]  /*1b50*/  FMUL.FTZ R167, R167, R3 ;  /* 0x00000003a7a77220 */ /* 0x000fcc0000410000 */
[----:B------:R-:W-:Y:S02]  /*1b60*/  @P1 FADD.FTZ R160, R144, R160 ;  /* 0x000000a090a01221 */ /* 0x000fe40000010000 */
[----:B------:R-:W-:Y:S02]  /*1b70*/  @P1 FADD.FTZ R161, R145, R161 ;  /* 0x000000a191a11221 */ /* 0x000fe40000010000 */
[----:B------:R-:W-:Y:S02]  /*1b80*/  @P1 FADD.FTZ R162, R146, R162 ;  /* 0x000000a292a21221 */ /* 0x000fe40000010000 */
[----:B------:R-:W-:-:S05]  /*1b90*/  @P1 FADD.FTZ R163, R147, R163 ;  /* 0x000000a393a31221 */ /* 0x000fca0000010000 */
[----:B------:R0:W-:Y:S01]  /*1ba0*/  STG.E.128 [R6.64], R160 ;  /* 0x000000a006007986 */ /* 0x0001e2000c101d04 */
[----:B------:R-:W-:Y:S01]  /*1bb0*/  IADD3 R4, R4, 0x20, RZ ;  /* 0x0000002004047810 */ /* 0x000fe20007ffe0ff */
[----:B---3--:R-:W-:Y:S02]  /*1bc0*/  FMUL.FTZ R167, R234, R167 ;  /* 0x000000a7eaa77220 */ /* 0x008fe40000410000 */
[----:B------:R-:W-:Y:S02]  /*1bd0*/  FMUL.FTZ R166, R235, R166 ;  /* 0x000000a6eba67220 */ /* 0x000fe40000410000 */
[----:B------:R-:W-:Y:S02]  /*1be0*/  FMUL.FTZ R165, R232, R165 ;  /* 0x000000a5e8a57220 */ /* 0x000fe40000410000 */
[----:B------:R-:W-:Y:S02]  /*1bf0*/  FMUL.FTZ R164, R233, R164 ;  /* 0x000000a4e9a47220 */ /* 0x000fe40000410000 */
[----:B------:R-:W-:-:S02]  /*1c00*/  @P1 FADD.FTZ R165, R149, R165 ;  /* 0x000000a595a51221 */ /* 0x000fc40000010000 */
[----:B------:R-:W-:Y:S02]  /*1c10*/  @P1 FADD.FTZ R164, R148, R164 ;  /* 0x000000a494a41221 */ /* 0x000fe40000010000 */
[----:B------:R-:W-:Y:S02]  /*1c20*/  @P1 FADD.FTZ R166, R150, R166 ;  /* 0x000000a696a61221 */ /* 0x000fe40000010000 */
[----:B------:R-:W-:-:S05]  /*1c30*/  @P1 FADD.FTZ R167, R151, R167 ;  /* 0x000000a797a71221 */ /* 0x000fca0000010000 */
[----:B------:R0:W-:Y:S02]  /*1c40*/  STG.E.128 [R6.64+0x10], R164 ;  /* 0x000010a406007986 */ /* 0x0001e4000c101d04 */
.L_x_29629:
[----:B------:R-:W-:Y:S05]  /*1c50*/  BSYNC B0 ;  /* 0x0000000000007941 */ /* 0x000fea0003800000 */
.L_x_29628:
[----:B-----5:R-:W-:Y:S01]  /*1c60*/  ISETP.GE.U32.AND P1, PT, R0, 0x60, PT ;  /* 0x000000600000780c */ /* 0x020fe20003f26070 */
[----:B------:R-:W-:-:S12]  /*1c70*/  BSSY B0, `(.L_x_29630) ;  /* 0x0000042000007945 */ /* 0x000fd80003800000 */
[----:B------:R-:W-:Y:S05]  /*1c80*/  @!P1 BRA `(.L_x_29631) ;  /* 0x0000040000009947 */ /* 0x000fea0003800000 */
[----:B------:R-:W-:Y:S01]  /*1c90*/  MOV R168, 0x10 ;  /* 0x0000001000a87802 */ /* 0x000fe20000000f00 */
[----:B------:R2:W-:Y:S04]  /*1ca0*/  STL [R1+0x16c], R8 ;  /* 0x00016c0801007387 */ /* 0x0005e80000100800 */
[----:B------:R-:W-:-:S06]  /*1cb0*/  IMAD.WIDE.U32 R168, R4, R168, c[0x0][0x170] ;  /* 0x00005c0004a87625 */ /* 0x000fcc00078e00a8 */
[----:B------:R-:W3:Y:S04]  /*1cc0*/  LDG.E.128 R168, [R168.64] ;  /* 0x00000004a8a87981 */ /* 0x000ee8000c1e1d00 */
[----:B--2---:R-:W2:Y:S04]  /*1cd0*/  LDL R8, [R1+0xf0] ;  /* 0x0000f00001087983 */ /* 0x004ea80000100800 */
[----:B------:R4:W-:Y:S04]  /*1ce0*/  STL [R1+0x168], R5 ;  /* 0x0001680501007387 */ /* 0x0009e80000100800 */
[----:B----4-:R-:W4:Y:S04]  /*1cf0*/  LDL R5, [R1+0xf4] ;  /* 0x0000f40001057983 */ /* 0x010f280000100800 */
[----:B------:R0:W-:Y:S04]  /*1d00*/  STL [R1+0x164], R2 ;  /* 0x0001640201007387 */ /* 0x0001e80000100800 */
[----:B0-----:R-:W4:Y:S04]  /*1d10*/  LDL R2, [R1+0xf8] ;  /* 0x0000f80001027983 */ /* 0x001f280000100800 */
        /* <DEDUP_REMOVED lines=30> */
[----:B------:R0:W5:Y:S04]  /*1f00*/  LDL.LU R5, [R1+0x168] ;  /* 0x0001680001057983 */ /* 0x0001680000300800 */
[----:B------:R0:W5:Y:S01]  /*1f10*/  LDL.LU R2, [R1+0x164] ;  /* 0x0001640001027983 */ /* 0x0001620000300800 */
[----:B------:R-:W-:-:S03]  /*1f20*/  FMUL.FTZ R171, R0, R171 ;  /* 0x000000ab00ab7220 */ /* 0x000fc60000410000 */
        /* <DEDUP_REMOVED lines=22> */
.L_x_29631:
[----:B------:R-:W-:Y:S05]  /*2090*/  BSYNC B0 ;  /* 0x0000000000007941 */ /* 0x000fea0003800000 */
.L_x_29630:
[----:B-----5:R-:W-:Y:S01]  /*20a0*/  ISETP.GE.U32.AND P1, PT, R0, 0x80, PT ;  /* 0x000000800000780c */ /* 0x020fe20003f26070 */
[----:B------:R-:W-:-:S12]  /*20b0*/  BSSY B0, `(.L_x_29632) ;  /* 0x0000042000007945 */ /* 0x000fd80003800000 */
[----:B------:R-:W-:Y:S05]  /*20c0*/  @!P1 BRA `(.L_x_29633) ;  /* 0x0000040000009947 */ /* 0x000fea0003800000 */
[----:B------:R-:W-:Y:S01]  /*20d0*/  HFMA2.MMA R176, -RZ, RZ, 0, 9.5367431640625e-07 ;  /* 0x00000010ffb07435 */ /* 0x000fe200000001ff */
[----:B------:R2:W-:Y:S09]  /*20e0*/  STL [R1+0x16c], R8 ;  /* 0x00016c0801007387 */ /* 0x0005f20000100800 */
[----:B------:R-:W-:Y:S01]  /*20f0*/  IMAD.WIDE.U32 R176, R4, R176, c[0x0][0x170] ;  /* 0x00005c0004b07625 */ /* 0x000fe200078e00b0 */
[----:B--2---:R-:W2:Y:S04]  /*2100*/  LDL R8, [R1+0xd0] ;  /* 0x0000d00001087983 */ /* 0x004ea80000100800 */
[----:B------:R3:W-:Y:S04]  /*2110*/  STL [R1+0x168], R5 ;  /* 0x0001680501007387 */ /* 0x0007e80000100800 */
[----:B------:R-:W4:Y:S04]  /*2120*/  LDG.E.128 R176, [R176.64] ;  /* 0x00000004b0b07981 */ /* 0x000f28000c1e1d00 */
[----:B---3--:R-:W3:Y:S04]  /*2130*/  LDL R5, [R1+0xd4] ;  /* 0x0000d40001057983 */ /* 0x008ee80000100800 */
[----:B------:R0:W-:Y:S04]  /*2140*/  STL [R1+0x164], R2 ;  /* 0x0001640201007387 */ /* 0x0001e80000100800 */
[----:B0-----:R-:W2:Y:S04]  /*2150*/  LDL R2, [R1+0xd8] ;  /* 0x0000d80001027983 */ /* 0x001ea80000100800 */
[----:B------:R0:W-:Y:S04]  /*2160*/  STL [R1+0x160], R0 ;  /* 0x0001600001007387 */ /* 0x0001e80000100800 */
[----:B0-----:R-:W3:Y:S01]  /*2170*/  LDL R0, [R1+0xdc] ;  /* 0x0000dc0001007983 */ /* 0x001ee20000100800 */
[----:B------:R-:W-:-:S04]  /*2180*/  ISETP.NE.U32.AND P1, PT, RZ, c[0x0][0x180], PT ;  /* 0x00006000ff007a0c */ /* 0x000fc80003f25070 */
[----:B------:R-:W-:-:S13]  /*2190*/  ISETP.NE.AND.EX P1, PT, RZ, c[0x0][0x184], PT, P1 ;  /* 0x00006100ff007a0c */ /* 0x000fda0003f25310 */
[----:B-1----:R-:W-:-:S04]  /*21a0*/  @P1 LEA R6, P2, R4, c[0x0][0x180], 0x5 ;  /* 0x0000600004061a11 */ /* 0x002fc800078428ff */
[----:B------:R-:W-:-:S05]  /*21b0*/  @P1 LEA.HI.X R7, R4, c[0x0][0x184], RZ, 0x5, P2 ;  /* 0x0000610004071a11 */ /* 0x000fca00010f2cff */
[----:B------:R0:W3:Y:S04]  /*21c0*/  @P1 LDG.E.128 R144, [R6.64] ;  /* 0x0000000406901981 */ /* 0x0000e8000c1e1d00 */
[----:B------:R0:W3:Y:S02]  /*21d0*/  @P1 LDG.E.128 R148, [R6.64+0x10] ;  /* 0x0000100406941981 */ /* 0x0000e4000c1e1d00 */
[----:B0-----:R-:W-:-:S04]  /*21e0*/  LEA R6, P1, R4, c[0x0][0x188], 0x5 ;  /* 0x0000620004067a11 */ /* 0x001fc800078228ff */
[----:B------:R-:W-:Y:S02]  /*21f0*/  LEA.HI.X R7, R4, c[0x0][0x18c], RZ, 0x5, P1 ;  /* 0x0000630004077a11 */ /* 0x000fe400008f2cff */
[--C-:B----4-:R-:W-:Y:S02]  /*2200*/  PRMT R234, RZ, 0x5410, R176.reuse ;  /* 0x00005410ffea7816 */ /* 0x110fe400000000b0 */
        /* <DEDUP_REMOVED lines=9> */
[----:B------:R-:W4:Y:S01]  /*22a0*/  LDL R234, [R1+0xcc] ;  /* 0x0000cc0001ea7983 */ /* 0x000f220000100800 */
[----:B------:R-:W-:Y:S01]  /*22b0*/  PRMT R183, RZ, 0x7610, R179 ;  /* 0x00007610ffb77816 */ /* 0x000fe200000000b3 */
[----:B------:R-:W-:-:S02]  /*22c0*/  FMUL.FTZ R179, R233, R3 ;  /* 0x00000003e9b37220 */ /* 0x000fc40000410000 */
[----:B------:R-:W4:Y:S04]  /*22d0*/  LDL R235, [R1+0xc8] ;  /* 0x0000c80001eb7983 */ /* 0x000f280000100800 */
[----:B------:R-:W4:Y:S04]  /*22e0*/  LDL R232, [R1+0xc4] ;  /* 0x0000c40001e87983 */ /* 0x000f280000100800 */
[----:B------:R-:W4:Y:S01]  /*22f0*/  LDL R233, [R1+0xc0] ;  /* 0x0000c00001e97983 */ /* 0x000f220000100800 */
[----:B--2---:R-:W-:Y:S02]  /*2300*/  FMUL.FTZ R176, R8, R176 ;  /* 0x000000b008b07220 */ /* 0x004fe40000410000 */
[----:B---3--:R-:W-:Y:S01]  /*2310*/  FMUL.FTZ R177, R5, R177 ;  /* 0x000000b105b17220 */ /* 0x008fe20000410000 */
        /* <DEDUP_REMOVED lines=18> */
[----:B----4-:R-:W-:Y:S02]  /*2440*/  FMUL.FTZ R183, R234, R183 ;  /* 0x000000b7eab77220 */ /* 0x010fe40000410000 */
        /* <DEDUP_REMOVED lines=8> */
.L_x_29633:
[----:B------:R-:W-:Y:S05]  /*24d0*/  BSYNC B0 ;  /* 0x0000000000007941 */ /* 0x000fea0003800000 */
.L_x_29632:
        /* <DEDUP_REMOVED lines=67> */
.L_x_29635:
[----:B------:R-:W-:Y:S05]  /*2910*/  BSYNC B0 ;  /* 0x0000000000007941 */ /* 0x000fea0003800000 */
.L_x_29634:
        /* <DEDUP_REMOVED lines=67> */
.L_x_29637:
[----:B------:R-:W-:Y:S05]  /*2d50*/  BSYNC B0 ;  /* 0x0000000000007941 */ /* 0x000fea0003800000 */
.L_x_29636:
        /* <DEDUP_REMOVED lines=67> */
.L_x_29639:
[----:B------:R-:W-:Y:S05]  /*3190*/  BSYNC B0 ;  /* 0x0000000000007941 */ /* 0x000fea0003800000 */
.L_x_29638:
        /* <DEDUP_REMOVED lines=67> */
.L_x_29641:
[----:B------:R-:W-:Y:S05]  /*35d0*/  BSYNC B0 ;  /* 0x0000000000007941 */ /* 0x000fea0003800000 */
.L_x_29640:
        /* <DEDUP_REMOVED lines=67> */
.L_x_29643:
[----:B------:R-:W-:Y:S05]  /*3a10*/  BSYNC B0 ;  /* 0x0000000000007941 */ /* 0x000fea0003800000 */
.L_x_29642:
[----:B-----5:R-:W-:Y:S01]  /*3a20*/  ISETP.GE.U32.AND P1, PT, R0, 0x140, PT ;  /* 0x000001400000780c */ /* 0x020fe20003f26070 */
[----:B------:R-:W-:-:S12]  /*3a30*/  BSSY B0, `(.L_x_29644) ;  /* 0x0000031000007945 */ /* 0x000fd80003800000 */
[----:B------:R-:W-:Y:S05]  /*3a40*/  @!P1 BRA `(.L_x_29645) ;  /* 0x000002f000009947 */ /* 0x000fea0003800000 */
[----:B------:R-:W-:Y:S01]  /*3a50*/  HFMA2.MMA R224, -RZ, RZ, 0, 9.5367431640625e-07 ;  /* 0x00000010ffe07435 */ /* 0x000fe200000001ff */
[----:B------:R-:W-:-:S04]  /*3a60*/  ISETP.NE.U32.AND P1, PT, RZ, c[0x0][0x180], PT ;  /* 0x00006000ff007a0c */ /* 0x000fc80003f25070 */
[----:B------:R-:W-:-:S05]  /*3a70*/  ISETP.NE.AND.EX P1, PT, RZ, c[0x0][0x184], PT, P1 ;  /* 0x00006100ff007a0c */ /* 0x000fca0003f25310 */
[----:B------:R-:W-:-:S06]  /*3a80*/  IMAD.WIDE.U32 R224, R4, R224, c[0x0][0x170] ;  /* 0x00005c0004e07625 */ /* 0x000fcc00078e00e0 */
[----:B------:R-:W2:Y:S02]  /*3a90*/  LDG.E.128 R224, [R224.64] ;  /* 0x00000004e0e07981 */ /* 0x000ea4000c1e1d00 */
[----:B01----:R-:W-:-:S04]  /*3aa0*/  @P1 LEA R6, P2, R4, c[0x0][0x180], 0x5 ;  /* 0x0000600004061a11 */ /* 0x003fc800078428ff */
        /* <DEDUP_REMOVED lines=23> */
[----:B------:R-:W-:Y:S02]  /*3c20*/  FMUL.FTZ R230, R246, R230 ;  /* 0x000000e6f6e67220 */ /* 0x000fe40000410000 */
[----:B------:R-:W-:-:S02]  /*3c30*/  FMUL.FTZ R231, R247, R231 ;  /* 0x000000e7f7e77220 */ /* 0x000fc40000410000 */
[----:B------:R-:W-:Y:S02]  /*3c40*/  FMUL.FTZ R224, R248, R224 ;  /* 0x000000e0f8e07220 */ /* 0x000fe40000410000 */
[----:B------:R-:W-:Y:S02]  /*3c50*/  FMUL.FTZ R225, R249, R225 ;  /* 0x000000e1f9e17220 */ /* 0x000fe40000410000 */
[----:B------:R-:W-:Y:S02]  /*3c60*/  FMUL.FTZ R226, R250, R226 ;  /* 0x000000e2fae27220 */ /* 0x000fe40000410000 */
[----:B------:R-:W-:Y:S02]  /*3c70*/  FMUL.FTZ R227, R251, R227 ;  /* 0x000000e3fbe37220 */ /* 0x000fe40000410000 */
[----:B------:R-:W-:Y:S02]  /*3c80*/  FMUL.FTZ R228, R244, R4 ;  /* 0x00000004f4e47220 */ /* 0x000fe40000410000 */
[----:B------:R-:W-:-:S02]  /*3c90*/  FMUL.FTZ R229, R245, R3 ;  /* 0x00000003f5e57220 */ /* 0x000fc40000410000 */
[----:B----4-:R-:W-:Y:S02]  /*3ca0*/  @P1 FADD.FTZ R230, R150, R230 ;  /* 0x000000e696e61221 */ /* 0x010fe40000010000 */
[----:B---3--:R-:W-:Y:S02]  /*3cb0*/  @P1 FADD.FTZ R224, R144, R224 ;  /* 0x000000e090e01221 */ /* 0x008fe40000010000 */
[----:B------:R-:W-:Y:S02]  /*3cc0*/  @P1 FADD.FTZ R225, R145, R225 ;  /* 0x000000e191e11221 */ /* 0x000fe40000010000 */
[----:B------:R-:W-:Y:S02]  /*3cd0*/  @P1 FADD.FTZ R226, R146, R226 ;  /* 0x000000e292e21221 */ /* 0x000fe40000010000 */
[----:B------:R-:W-:Y:S02]  /*3ce0*/  @P1 FADD.FTZ R227, R147, R227 ;  /* 0x000000e393e31221 */ /* 0x000fe40000010000 */
[----:B------:R-:W-:-:S02]  /*3cf0*/  @P1 FADD.FTZ R228, R148, R228 ;  /* 0x000000e494e41221 */ /* 0x000fc40000010000 */
[----:B------:R-:W-:Y:S02]  /*3d00*/  @P1 FADD.FTZ R229, R149, R229 ;  /* 0x000000e595e51221 */ /* 0x000fe40000010000 */
[----:B------:R-:W-:Y:S01]  /*3d10*/  @P1 FADD.FTZ R231, R151, R231 ;  /* 0x000000e797e71221 */ /* 0x000fe20000010000 */
[----:B------:R0:W-:Y:S04]  /*3d20*/  STG.E.128 [R6.64], R224 ;  /* 0x000000e006007986 */ /* 0x0001e8000c101d04 */
[----:B------:R0:W-:Y:S02]  /*3d30*/  STG.E.128 [R6.64+0x10], R228 ;  /* 0x000010e406007986 */ /* 0x0001e4000c101d04 */
.L_x_29645:
[----:B------:R-:W-:Y:S05]  /*3d40*/  BSYNC B0 ;  /* 0x0000000000007941 */ /* 0x000fea0003800000 */
.L_x_29644:
[----:B------:R-:W-:Y:S01]  /*3d50*/  FADD.FTZ R3, RZ, R152 ;  /* 0x00000098ff037221 */ /* 0x000fe20000010000 */
[----:B------:R-:W-:Y:S01]  /*3d60*/  ISETP.GT.U32.AND P1, PT, R0, 0x3f, PT ;  /* 0x0000003f0000780c */ /* 0x000fe20003f24070 */
[----:B01----:R-:W0:Y:S01]  /*3d70*/  S2R R6, SR_TID.X ;  /* 0x0000000000067919 */ /* 0x003e220000002100 */
        /* <DEDUP_REMOVED lines=100> */
.L_x_29670:
        /* <DEDUP_REMOVED lines=188> */
.L_x_29671:
        /* <DEDUP_REMOVED lines=17> */
[----:B------:R2:W-:Y:S04]  /*5090*/  STL [R1+0x174], R19 ;  /* 0x0001741301007387 */ /* 0x0005e80000100800 */
[----:B--2---:R-:W2:Y:S04]  /*50a0*/  LDL R19, [R1+0x150] ;  /* 0x0001500001137983 */ /* 0x004ea80000100800 */
[----:B------:R3:W-:Y:S04]  /*50b0*/  STL [R1+0x170], R18 ;  /* 0x0001701201007387 */ /* 0x0007e80000100800 */
[----:B---3--:R-:W3:Y:S04]  /*50c0*/  LDL R18, [R1+0x154] ;  /* 0x0001540001127983 */ /* 0x008ee80000100800 */
[----:B------:R4:W-:Y:S04]  /*50d0*/  STL [R1+0x16c], R17 ;  /* 0x00016c1101007387 */ /* 0x0009e80000100800 */
[----:B----4-:R-:W4:Y:S04]  /*50e0*/  LDL R17, [R1+0x158] ;  /* 0x0001580001117983 */ /* 0x010f280000100800 */
[----:B------:R0:W-:Y:S04]  /*50f0*/  STL [R1+0x168], R16 ;  /* 0x0001681001007387 */ /* 0x0001e80000100800 */
[----:B0-----:R-:W4:Y:S04]  /*5100*/  LDL R16, [R1+0x15c] ;  /* 0x00015c0001107983 */ /* 0x001f280000100800 */
[----:B------:R0:W-:Y:S04]  /*5110*/  STL [R1+0x164], R2 ;  /* 0x0001640201007387 */ /* 0x0001e80000100800 */
[----:B------:R-:W4:Y:S04]  /*5120*/  LDL R234, [R1+0x144] ;  /* 0x0001440001ea7983 */ /* 0x000f280000100800 */
[----:B0-----:R-:W4:Y:S04]  /*5130*/  LDL R2, [R1+0x140] ;  /* 0x0001400001027983 */ /* 0x001f280000100800 */
[----:B------:R0:W-:Y:S01]  /*5140*/  STL [R1+0x160], R0 ;  /* 0x0001600001007387 */ /* 0x0001e20000100800 */
[----:B-1----:R-:W-:-:S03]  /*5150*/  FADD.FTZ R6, R152, -R3 ;  /* 0x8000000398067221 */ /* 0x002fc60000010000 */
[----:B------:R-:W4:Y:S04]  /*5160*/  LDL R235, [R1+0x14c] ;  /* 0x00014c0001eb7983 */ /* 0x000f280000100800 */
[----:B0-----:R-:W4:Y:S01]  /*5170*/  LDL R0, [R1+0x148] ;  /* 0x0001480001007983 */ /* 0x001f220000100800 */
[----:B------:R-:W-:Y:S02]  /*5180*/  FMUL.FTZ R232, R4, R6 ;  /* 0x0000000604e87220 */ /* 0x000fe40000410000 */
[--C-:B------:R-:W-:Y:S02]  /*5190*/  FADD.FTZ R233, R153, -R3.reuse ;  /* 0x8000000399e97221 */ /* 0x100fe40000010000 */
[--C-:B------:R-:W-:Y:S02]  /*51a0*/  FADD.FTZ R6, R154, -R3.reuse ;  /* 0x800000039a067221 */ /* 0x100fe40000010000 */
[----:B------:R-:W-:-:S02]  /*51b0*/  FADD.FTZ R7, R155, -R3 ;  /* 0x800000039b077221 */ /* 0x000fc40000010000 */
[C---:B------:R-:W-:Y:S02]  /*51c0*/  FMUL.FTZ R233, R4.reuse, R233 ;  /* 0x000000e904e97220 */ /* 0x040fe40000410000 */
[C---:B------:R-:W-:Y:S02]  /*51d0*/  FMUL.FTZ R6, R4.reuse, R6 ;  /* 0x0000000604067220 */ /* 0x040fe40000410000 */
[----:B------:R-:W-:Y:S02]  /*51e0*/  FMUL.FTZ R7, R4, R7 ;  /* 0x0000000704077220 */ /* 0x000fe40000410000 */
[----:B--2---:R-:W-:Y:S02]  /*51f0*/  FFMA.FTZ R232, R19, R232, R8 ;  /* 0x000000e813e87223 */ /* 0x004fe40000010008 */
[----:B------:R0:W5:Y:S01]  /*5200*/  LDL.LU R19, [R1+0x174] ;  /* 0x0001740001137983 */ /* 0x0001620000300800 */
[----:B---3--:R-:W-:-:S03]  /*5210*/  FFMA.FTZ R233, R18, R233, R9 ;  /* 0x000000e912e97223 */ /* 0x008fc60000010009 */
[----:B------:R0:W5:Y:S02]  /*5220*/  LDL.LU R18, [R1+0x170] ;  /* 0x0001700001127983 */ /* 0x0001640000300800 */
[----:B------:R-:W-:Y:S01]  /*5230*/  F2FP.BF16.PACK_AB R232, R233, R232 ;  /* 0x000000e8e9e8723e */ /* 0x000fe200000010ff */
[----:B----4-:R-:W-:Y:S02]  /*5240*/  FFMA.FTZ R6, R17, R6, R10 ;  /* 0x0000000611067223 */ /* 0x010fe4000001000a */
        /* <DEDUP_REMOVED lines=8> */
[----:B------:R-:W-:-:S02]  /*52d0*/  FFMA.FTZ R7, R2, R7, R12 ;  /* 0x0000000702077223 */ /* 0x000fc4000001000c */
        /* <DEDUP_REMOVED lines=15> */
.L_x_29649:
[----:B------:R-:W-:Y:S05]  /*53d0*/  BSYNC B0 ;  /* 0x0000000000007941 */ /* 0x000fea0003800000 */
.L_x_29648:
[----:B-----5:R-:W-:Y:S01]  /*53e0*/  ISETP.GE.U32.AND P1, PT, R0, 0x40, PT ;  /* 0x000000400000780c */ /* 0x020fe20003f26070 */
[----:B------:R-:W-:-:S12]  /*53f0*/  BSSY B0, `(.L_x_29650) ;  /* 0x0000022000007945 */ /* 0x000fd80003800000 */
[----:B------:R-:W-:Y:S05]  /*5400*/  @!P1 BRA `(.L_x_29651) ;  /* 0x0000020000009947 */ /* 0x000fea0003800000 */
[--C-:B01----:R-:W-:Y:S02]  /*5410*/  FADD.FTZ R6, R160, -R3.reuse ;  /* 0x80000003a0067221 */ /* 0x103fe40000010000 */
[--C-:B------:R-:W-:Y:S02]  /*5420*/  FADD.FTZ R233, R161, -R3.reuse ;  /* 0x80000003a1e97221 */ /* 0x100fe40000010000 */
[----:B------:R-:W-:Y:S02]  /*5430*/  FMUL.FTZ R232, R4, R6 ;  /* 0x0000000604e87220 */ /* 0x000fe40000410000 */
[--C-:B------:R-:W-:Y:S02]  /*5440*/  FADD.FTZ R6, R162, -R3.reuse ;  /* 0x80000003a2067221 */ /* 0x100fe40000010000 */
[----:B------:R-:W-:Y:S02]  /*5450*/  FADD.FTZ R7, R163, -R3 ;  /* 0x80000003a3077221 */ /* 0x000fe40000010000 */
[----:B------:R-:W-:-:S02]  /*5460*/  FMUL.FTZ R233, R4, R233 ;  /* 0x000000e904e97220 */ /* 0x000fc40000410000 */
[C---:B------:R-:W-:Y:S02]  /*5470*/  FMUL.FTZ R6, R4.reuse, R6 ;  /* 0x0000000604067220 */ /* 0x040fe40000410000 */
[----:B------:R-:W-:Y:S02]  /*5480*/  FMUL.FTZ R7, R4, R7 ;  /* 0x0000000704077220 */ /* 0x000fe40000410000 */
[----:B------:R-:W-:Y:S02]  /*5490*/  FFMA.FTZ R232, R240, R232, R16 ;  /* 0x000000e8f0e87223 */ /* 0x000fe40000010010 */
[----:B------:R-:W-:Y:S02]  /*54a0*/  FFMA.FTZ R233, R241, R233, R17 ;  /* 0x000000e9f1e97223 */ /* 0x000fe40000010011 */
[----:B------:R-:W-:Y:S02]  /*54b0*/  FFMA.FTZ R6, R242, R6, R18 ;  /* 0x00000006f2067223 */ /* 0x000fe40000010012 */
[----:B------:R-:W-:Y:S01]  /*54c0*/  FFMA.FTZ R7, R243, R7, R19 ;  /* 0x00000007f3077223 */ /* 0x000fe20000010013 */
[----:B------:R-:W-:-:S04]  /*54d0*/  F2FP.BF16.PACK_AB R232, R233, R232 ;  /* 0x000000e8e9e8723e */ /* 0x000fc800000010ff */
        /* <DEDUP_REMOVED lines=19> */
.L_x_29651:
[----:B------:R-:W-:Y:S05]  /*5610*/  BSYNC B0 ;  /* 0x0000000000007941 */ /* 0x000fea0003800000 */
.L_x_29650:
[----:B------:R-:W-:Y:S01]  /*5620*/  ISETP.GE.U32.AND P1, PT, R0, 0x60, PT ;  /* 0x000000600000780c */ /* 0x000fe20003f26070 */
        /* <DEDUP_REMOVED lines=34> */
.L_x_29653:
[----:B------:R-:W-:Y:S05]  /*5850*/  BSYNC B0 ;  /* 0x0000000000007941 */ /* 0x000fea0003800000 */
.L_x_29652:
        /* <DEDUP_REMOVED lines=35> */
.L_x_29655:
[----:B------:R-:W-:Y:S05]  /*5a90*/  BSYNC B0 ;  /* 0x0000000000007941 */ /* 0x000fea0003800000 */
.L_x_29654:
        /* <DEDUP_REMOVED lines=35> */
.L_x_29657:
[----:B------:R-:W-:Y:S05]  /*5cd0*/  BSYNC B0 ;  /* 0x0000000000007941 */ /* 0x000fea0003800000 */
.L_x_29656:
        /* <DEDUP_REMOVED lines=35> */
.L_x_29659:
[----:B------:R-:W-:Y:S05]  /*5f10*/  BSYNC B0 ;  /* 0x0000000000007941 */ /* 0x000fea0003800000 */
.L_x_29658:
        /* <DEDUP_REMOVED lines=35> */
.L_x_29661:
[----:B------:R-:W-:Y:S05]  /*6150*/  BSYNC B0 ;  /* 0x0000000000007941 */ /* 0x000fea0003800000 */
.L_x_29660:
        /* <DEDUP_REMOVED lines=35> */
.L_x_29663:
[----:B------:R-:W-:Y:S05]  /*6390*/  BSYNC B0 ;  /* 0x0000000000007941 */ /* 0x000fea0003800000 */
.L_x_29662:
        /* <DEDUP_REMOVED lines=35> */
.L_x_29665:
[----:B------:R-:W-:Y:S05]  /*65d0*/  BSYNC B0 ;  /* 0x0000000000007941 */ /* 0x000fea0003800000 */
.L_x_29664:
[----:B------:R-:W-:Y:S01]  /*65e0*/  ISETP.GE.U32.AND P1, PT, R0, 0x140, PT ;  /* 0x000001400000780c */ /* 0x000fe20003f26070 */
[----:B------:R-:W-:-:S12]  /*65f0*/  BSSY B0, `(.L_x_29666) ;  /* 0x000002f000007945 */ /* 0x000fd80003800000 */
[----:B------:R-:W-:Y:S05]  /*6600*/  @!P1 BRA `(.L_x_29667) ;  /* 0x000002d000009947 */ /* 0x000fea0003800000 */
[----:B------:R2:W-:Y:S04]  /*6610*/  STL [R1+0x168], R8 ;  /* 0x0001680801007387 */ /* 0x0005e80000100800 */
[----:B0-----:R-:W3:Y:S04]  /*6620*/  LDL R232, [R1+0x14] ;  /* 0x0000140001e87983 */ /* 0x001ee80000100800 */
[----:B--2---:R-:W2:Y:S04]  /*6630*/  LDL R8, [R1+0x10] ;  /* 0x0000100001087983 */ /* 0x004ea80000100800 */
[----:B------:R0:W-:Y:S04]  /*6640*/  STL [R1+0x164], R2 ;  /* 0x0001640201007387 */ /* 0x0001e80000100800 */
[----:B------:R-:W4:Y:S04]  /*6650*/  LDL R233, [R1+0x1c] ;  /* 0x00001c0001e97983 */ /* 0x000f280000100800 */
[----:B0-----:R-:W4:Y:S04]  /*6660*/  LDL R2, [R1+0x18] ;  /* 0x0000180001027983 */ /* 0x001f280000100800 */
[----:B------:R0:W-:Y:S04]  /*6670*/  STL [R1+0x160], R0 ;  /* 0x0001600001007387 */ /* 0x0001e80000100800 */
[----:B------:R-:W4:Y:S01]  /*6680*/  LDL R234, [R1+0x4] ;  /* 0x0000040001ea7983 */ /* 0x000f220000100800 */
[----:B-1----:R-:W-:-:S02]  /*6690*/  FADD.FTZ R6, R224, -R3 ;  /* 0x80000003e0067221 */ /* 0x002fc40000010000 */
[----:B------:R-:W-:Y:S01]  /*66a0*/  FADD.FTZ R7, R225, -R3 ;  /* 0x80000003e1077221 */ /* 0x000fe20000010000 */
[----:B------:R-:W4:Y:S04]  /*66b0*/  LDL R235, [R1+0x8] ;  /* 0x0000080001eb7983 */ /* 0x000f280000100800 */
[----:B0-----:R-:W4:Y:S01]  /*66c0*/  LDL R0, [R1] ;  /* 0x0000000001007983 */ /* 0x001f220000100800 */
        /* <DEDUP_REMOVED lines=21> */
[----:B------:R-:W-:-:S02]  /*6820*/  F2FP.BF16.PACK_AB R234, R6, R7 ;  /* 0x0000000706ea723e */ /* 0x000fc400000010ff */
[----:B------:R-:W2:Y:S01]  /*6830*/  LDL R7, [R1+0xc] ;  /* 0x00000c0001077983 */ /* 0x000ea20000100800 */
[--C-:B------:R-:W-:Y:S02]  /*6840*/  FADD.FTZ R6, R231, -R3.reuse ;  /* 0x80000003e7067221 */ /* 0x100fe40000010000 */
[----:B------:R-:W-:Y:S02]  /*6850*/  FADD.FTZ R3, R230, -R3 ;  /* 0x80000003e6037221 */ /* 0x000fe40000010000 */
[C---:B------:R-:W-:Y:S02]  /*6860*/  FMUL.FTZ R6, R4.reuse, R6 ;  /* 0x0000000604067220 */ /* 0x040fe40000410000 */
[----:B------:R-:W-:Y:S01]  /*6870*/  FMUL.FTZ R3, R4, R3 ;  /* 0x0000000304037220 */ /* 0x000fe20000410000 */
[----:B------:R-:W-:-:S03]  /*6880*/  MOV R4, 0x10 ;  /* 0x0000001000047802 */ /* 0x000fc60000000f00 */
[----:B------:R-:W-:Y:S02]  /*6890*/  FFMA.FTZ R3, R235, R3, R142 ;  /* 0x00000003eb037223 */ /* 0x000fe4000001008e */
[----:B------:R-:W-:-:S04]  /*68a0*/  IMAD.WIDE.U32 R4, R5, R4, c[0x0][0x208] ;  /* 0x0000820005047625 */ /* 0x000fc800078e0004 */
[----:B--2---:R-:W-:-:S05]  /*68b0*/  FFMA.FTZ R6, R7, R6, R143 ;  /* 0x0000000607067223 */ /* 0x004fca000001008f */
[----:B------:R-:W-:-:S05]  /*68c0*/  F2FP.BF16.PACK_AB R235, R6, R3 ;  /* 0x0000000306eb723e */ /* 0x000fca00000010ff */
[----:B------:R0:W-:Y:S02]  /*68d0*/  STG.E.128 [R4.64], R232 ;  /* 0x000000e804007986 */ /* 0x0001e4000c101d04 */
.L_x_29667:
[----:B------:R-:W-:Y:S05]  /*68e0*/  BSYNC B0 ;  /* 0x0000000000007941 */ /* 0x000fea0003800000 */
.L_x_29666:
[----:B------:R-:W-:-:S10]  /*68f0*/  HFMA2.MMA R3, -RZ, RZ, 0, 2.384185791015625e-07 ;  /* 0x00000004ff037435 */ /* 0x000fd400000001ff */
[----:B------:R-:W-:-:S05]  /*6900*/  IMAD R252, R3, c[0x0][0x160], R252 ;  /* 0x0000580003fc7a24 */ /* 0x000fca00078e02fc */
[----:B------:R-:W-:-:S13]  /*6910*/  ISETP.GE.AND P1, PT, R252, c[0x0][0x164], PT ;  /* 0x00005900fc007a0c */ /* 0x000fda0003f26270 */
[----:B01---5:R-:W-:Y:S01]  /*6920*/  @P1 CALL.REL.NOINC `(.L_x_29668) ;  /* 0x0000001000001944 */ /* 0x023fe20003c00000 */
[----:B------:R-:W-:Y:S05]  /*6930*/  BRA `(.L_x_29669) ;  /* 0xffffa9f000007947 */ /* 0x000fea000383ffff */
.L_x_29668:
[----:B------:R-:W-:Y:S05]  /*6940*/  EXIT ;  /* 0x000000000000794d */ /* 0x000fea0003800000 */
.L_x_29646:
[----:B------:R-:W-:Y:S01]  /*6950*/  HFMA2.MMA R4, -RZ, RZ, 0, 5.9604644775390625e-08 ;  /* 0x00000001ff047435 */ /* 0x000fe200000001ff */
[----:B------:R-:W-:Y:S02]  /*6960*/  MOV R232, R3 ;  /* 0x0000000300e87202 */ /* 0x000fe40000000f00 */
[----:B------:R-:W-:Y:S02]  /*6970*/  MOV R233, 0x1f ;  /* 0x0000001f00e97802 */ /* 0x000fe40000000f00 */
[----:B------:R-:W-:Y:S02]  /*6980*/  MOV R7, 0xffffffff ;  /* 0xffffffff00077802 */ /* 0x000fe40000000f00 */
[----:B------:R-:W-:Y:S02]  /*6990*/  MOV R6, 0x69b0 ;  /* 0x000069b000067802 */ /* 0x000fe40000000f00 */
[----:B------:R-:W-:Y:S05]  /*69a0*/  CALL.REL.NOINC `($__internal_68_$__cuda_sm70_shflsync_bfly_p) ;  /* 0x00000e4000007944 */ /* 0x000fea0003c00000 */
[----:B-1----:R-:W-:Y:S05]  /*69b0*/  BRA `(.L_x_29670) ;  /* 0xffffda0000007947 */ /* 0x002fea000383ffff */
.L_x_29647:
[----:B------:R-:W-:Y:S01]  /*69c0*/  HFMA2.MMA R4, -RZ, RZ, 0, 1.1920928955078125e-07 ;  /* 0x00000002ff047435 */ /* 0x000fe200000001ff */
[----:B------:R-:W-:Y:S02]  /*69d0*/  MOV R232, R3 ;  /* 0x0000000300e87202 */ /* 0x000fe40000000f00 */
[----:B------:R-:W-:-:S02]  /*69e0*/  MOV R233, 0x1f ;  /* 0x0000001f00e97802 */ /* 0x000fc40000000f00 */
[----:B------:R-:W-:Y:S02]  /*69f0*/  MOV R7, 0xffffffff ;  /* 0xffffffff00077802 */ /* 0x000fe40000000f00 */
[----:B------:R-:W-:Y:S02]  /*6a00*/  MOV R6, 0x6a20 ;  /* 0x00006a2000067802 */ /* 0x000fe40000000f00 */
[----:B------:R-:W-:Y:S05]  /*6a10*/  CALL.REL.NOINC `($__internal_68_$__cuda_sm70_shflsync_bfly_p) ;  /* 0x00000dd000007944 */ /* 0x000fea0003c00000 */
[----:B-1----:R-:W-:Y:S01]  /*6a20*/  FADD.FTZ R3, R3, R4 ;  /* 0x0000000403037221 */ /* 0x002fe20000010000 */
[----:B------:R-:W-:Y:S01]  /*6a30*/  HFMA2.MMA R4, -RZ, RZ, 0, 2.384185791015625e-07 ;  /* 0x00000004ff047435 */ /* 0x000fe200000001ff */
[----:B------:R-:W-:Y:S02]  /*6a40*/  MOV R233, 0x1f ;  /* 0x0000001f00e97802 */ /* 0x000fe40000000f00 */
[----:B------:R-:W-:Y:S02]  /*6a50*/  MOV R7, 0xffffffff ;  /* 0xffffffff00077802 */ /* 0x000fe40000000f00 */
[----:B------:R-:W-:Y:S02]  /*6a60*/  MOV R232, R3 ;  /* 0x0000000300e87202 */ /* 0x000fe40000000f00 */
[----:B------:R-:W-:-:S02]  /*6a70*/  MOV R6, 0x6a90 ;  /* 0x00006a9000067802 */ /* 0x000fc40000000f00 */
[----:B------:R-:W-:Y:S05]  /*6a80*/  CALL.REL.NOINC `($__internal_68_$__cuda_sm70_shflsync_bfly_p) ;  /* 0x00000d6000007944 */ /* 0x000fea0003c00000 */
[----:B-1----:R-:W-:Y:S01]  /*6a90*/  FADD.FTZ R3, R3, R4 ;  /* 0x0000000403037221 */ /* 0x002fe20000010000 */
[----:B------:R-:W-:Y:S01]  /*6aa0*/  HFMA2.MMA R4, -RZ, RZ, 0, 4.76837158203125e-07 ;  /* 0x00000008ff047435 */ /* 0x000fe200000001ff */
[----:B------:R-:W-:-:S02]  /*6ab0*/  MOV R233, 0x1f ;  /* 0x0000001f00e97802 */ /* 0x000fc40000000f00 */
[----:B------:R-:W-:Y:S02]  /*6ac0*/  MOV R7, 0xffffffff ;  /* 0xffffffff00077802 */ /* 0x000fe40000000f00 */
[----:B------:R-:W-:Y:S02]  /*6ad0*/  MOV R232, R3 ;  /* 0x0000000300e87202 */ /* 0x000fe40000000f00 */
[----:B------:R-:W-:Y:S02]  /*6ae0*/  MOV R6, 0x6b00 ;  /* 0x00006b0000067802 */ /* 0x000fe40000000f00 */
[----:B------:R-:W-:Y:S05]  /*6af0*/  CALL.REL.NOINC `($__internal_68_$__cuda_sm70_shflsync_bfly_p) ;  /* 0x00000cf000007944 */ /* 0x000fea0003c00000 */
[----:B-1----:R-:W-:Y:S01]  /*6b00*/  FADD.FTZ R3, R3, R4 ;  /* 0x0000000403037221 */ /* 0x002fe20000010000 */
[----:B------:R-:W-:Y:S01]  /*6b10*/  HFMA2.MMA R4, -RZ, RZ, 0, 9.5367431640625e-07 ;  /* 0x00000010ff047435 */ /* 0x000fe200000001ff */
[----:B------:R-:W-:Y:S02]  /*6b20*/  MOV R233, 0x1f ;  /* 0x0000001f00e97802 */ /* 0x000fe40000000f00 */
[----:B------:R-:W-:Y:S02]  /*6b30*/  MOV R7, 0xffffffff ;  /* 0xffffffff00077802 */ /* 0x000fe40000000f00 */
[----:B------:R-:W-:-:S02]  /*6b40*/  MOV R232, R3 ;  /* 0x0000000300e87202 */ /* 0x000fc40000000f00 */
[----:B------:R-:W-:Y:S02]  /*6b50*/  MOV R6, 0x6b70 ;  /* 0x00006b7000067802 */ /* 0x000fe40000000f00 */
[----:B------:R-:W-:Y:S05]  /*6b60*/  CALL.REL.NOINC `($__internal_68_$__cuda_sm70_shflsync_bfly_p) ;  /* 0x00000c8000007944 */ /* 0x000fea0003c00000 */
        /* <DEDUP_REMOVED lines=174> */
[----:B------:R-:W-:Y:S05]  /*7650*/  CALL.REL.NOINC `($__internal_68_$__cuda_sm70_shflsync_bfly_p) ;  /* 0x0000019000007944 */ /* 0x000fea0003c00000 */
[----:B-1----:R-:W-:Y:S01]  /*7660*/  FADD.FTZ R232, R232, R4 ;  /* 0x00000004e8e87221 */ /* 0x002fe20000010000 */
[----:B------:R-:W-:Y:S01]  /*7670*/  HFMA2.MMA R4, -RZ, RZ, 0, 1.1920928955078125e-07 ;  /* 0x00000002ff047435 */ /* 0x000fe200000001ff */
[----:B------:R-:W-:Y:S02]  /*7680*/  MOV R233, 0x1f ;  /* 0x0000001f00e97802 */ /* 0x000fe40000000f00 */
[----:B------:R-:W-:Y:S02]  /*7690*/  MOV R7, 0xffffffff ;  /* 0xffffffff00077802 */ /* 0x000fe40000000f00 */
[----:B------:R-:W-:Y:S02]  /*76a0*/  MOV R6, 0x76c0 ;  /* 0x000076c000067802 */ /* 0x000fe40000000f00 */
[----:B------:R-:W-:Y:S05]  /*76b0*/  CALL.REL.NOINC `($__internal_68_$__cuda_sm70_shflsync_bfly_p) ;  /* 0x0000013000007944 */ /* 0x000fea0003c00000 */
[----:B-1----:R-:W-:Y:S01]  /*76c0*/  FADD.FTZ R232, R232, R4 ;  /* 0x00000004e8e87221 */ /* 0x002fe20000010000 */
[----:B------:R-:W-:Y:S01]  /*76d0*/  HFMA2.MMA R4, -RZ, RZ, 0, 2.384185791015625e-07 ;  /* 0x00000004ff047435 */ /* 0x000fe200000001ff */
[----:B------:R-:W-:-:S02]  /*76e0*/  MOV R233, 0x1f ;  /* 0x0000001f00e97802 */ /* 0x000fc40000000f00 */
[----:B------:R-:W-:Y:S02]  /*76f0*/  MOV R7, 0xffffffff ;  /* 0xffffffff00077802 */ /* 0x000fe40000000f00 */
[----:B------:R-:W-:Y:S02]  /*7700*/  MOV R6, 0x7720 ;  /* 0x0000772000067802 */ /* 0x000fe40000000f00 */
[----:B------:R-:W-:Y:S05]  /*7710*/  CALL.REL.NOINC `($__internal_68_$__cuda_sm70_shflsync_bfly_p) ;  /* 0x000000d000007944 */ /* 0x000fea0003c00000 */
[----:B-1----:R-:W-:Y:S01]  /*7720*/  FADD.FTZ R232, R232, R4 ;  /* 0x00000004e8e87221 */ /* 0x002fe20000010000 */
[----:B------:R-:W-:Y:S01]  /*7730*/  HFMA2.MMA R4, -RZ, RZ, 0, 4.76837158203125e-07 ;  /* 0x00000008ff047435 */ /* 0x000fe200000001ff */
[----:B------:R-:W-:Y:S02]  /*7740*/  MOV R233, 0x1f ;  /* 0x0000001f00e97802 */ /* 0x000fe40000000f00 */
[----:B------:R-:W-:Y:S02]  /*7750*/  MOV R7, 0xffffffff ;  /* 0xffffffff00077802 */ /* 0x000fe40000000f00 */
[----:B------:R-:W-:Y:S02]  /*7760*/  MOV R6, 0x7780 ;  /* 0x0000778000067802 */ /* 0x000fe40000000f00 */
[----:B------:R-:W-:Y:S05]  /*7770*/  CALL.REL.NOINC `($__internal_68_$__cuda_sm70_shflsync_bfly_p) ;  /* 0x0000007000007944 */ /* 0x000fea0003c00000 */
[----:B-1----:R-:W-:Y:S01]  /*7780*/  FADD.FTZ R232, R232, R4 ;  /* 0x00000004e8e87221 */ /* 0x002fe20000010000 */
[----:B------:R-:W-:Y:S01]  /*7790*/  HFMA2.MMA R4, -RZ, RZ, 0, 9.5367431640625e-07 ;  /* 0x00000010ff047435 */ /* 0x000fe200000001ff */
[----:B------:R-:W-:-:S02]  /*77a0*/  MOV R233, 0x1f ;  /* 0x0000001f00e97802 */ /* 0x000fc40000000f00 */
[----:B------:R-:W-:Y:S02]  /*77b0*/  MOV R7, 0xffffffff ;  /* 0xffffffff00077802 */ /* 0x000fe40000000f00 */
[----:B------:R-:W-:Y:S02]  /*77c0*/  MOV R6, 0x77e0 ;  /* 0x000077e000067802 */ /* 0x000fe40000000f00 */
[----:B------:R-:W-:Y:S05]  /*77d0*/  CALL.REL.NOINC `($__internal_68_$__cuda_sm70_shflsync_bfly_p) ;  /* 0x0000001000007944 */ /* 0x000fea0003c00000 */
[----:B-1----:R-:W-:Y:S05]  /*77e0*/  BRA `(.L_x_29671) ;  /* 0xffffd79000007947 */ /* 0x002fea000383ffff */
        .weak           $__internal_68_$__cuda_sm70_shflsync_bfly_p
        .type           $__internal_68_$__cuda_sm70_shflsync_bfly_p,@function
        .size           $__internal_68_$__cuda_sm70_shflsync_bfly_p,(.L_x_71068 - $__internal_68_$__cuda_sm70_shflsync_bfly_p)
$__internal_68_$__cuda_sm70_shflsync_bfly_p:
[----:B------:R-:W-:Y:S04]  /*77f0*/  WARPSYNC R7 ;  /* 0x0000000700007348 */ /* 0x000fe80003800000 */
[----:B------:R0:W1:Y:S02]  /*7800*/  SHFL.BFLY PT, R4, R232, R4, R233 ;  /* 0x0c000004e8047389 */ /* 0x00006400000e00e9 */
[----:B0-----:R-:W-:-:S06]  /*7810*/  HFMA2.MMA R7, -RZ, RZ, 0, 0 ;  /* 0x00000000ff077435 */ /* 0x001fcc00000001ff */
[----:B------:R-:W-:Y:S05]  /*7820*/  RET.REL.NODEC R6 `(_ZN10layer_norm13ln_fwd_kernelINS_13Kernel_traitsIf13__nv_bfloat16fS2_fjLj2560ELj1ELj4ELj1ELj16ENS_18Kernel_traits_baseILj2560EfS2_fS2_fjLj128EEEEELb0ELb1ELb0ELb0EEEvNS_9FwdParamsE) ;  /* 0xffff87d006007950 */ /* 0x000fea0003c3ffff */
.L_x_29672:
        /* <DEDUP_REMOVED lines=13> */
.L_x_71068:


//--------------------- .text._ZN10layer_norm13ln_fwd_kernelINS_13Kernel_traitsIf13__nv_bfloat16fS2_fjLj2560ELj1ELj4ELj1ELj16ENS_18Kernel_traits_baseILj2560EfS2_fS2_fjLj128EEEEELb0ELb1ELb0ELb1EEEvNS_9FwdParamsE --------------------------
	.section	.text._ZN10layer_norm13ln_fwd_kernelINS_13Kernel_traitsIf13__nv_bfloat16fS2_fjLj2560ELj1ELj4ELj1ELj16ENS_18Kernel_traits_baseILj2560EfS2_fS2_fjLj128EEEEELb0ELb1ELb0ELb1EEEvNS_9FwdParamsE,"ax",@progbits
	.sectioninfo	@"SHI_REGISTERS=255"
	.align	128
        .global         _ZN10layer_norm13ln_fwd_kernelINS_13Kernel_traitsIf13__nv_bfloat16fS2_fjLj2560ELj1ELj4ELj1ELj16ENS_18Kernel_traits_baseILj2560EfS2_fS2_fjLj128EEEEELb0ELb1ELb0ELb1EEEvNS_9FwdParamsE
        .type           _ZN10layer_norm13ln_fwd_kernelINS_13Kernel_traitsIf13__nv_bfloat16fS2_fjLj2560ELj1ELj4ELj1ELj16ENS_18Kernel_traits_baseILj2560EfS2_fS2_fjLj128EEEEELb0ELb1ELb0ELb1EEEvNS_9FwdParamsE,@function
        .size           _ZN10layer_norm13ln_fwd_kernelINS_13Kernel_traitsIf13__nv_bfloat16fS2_fjLj2560ELj1ELj4ELj1ELj16ENS_18Kernel_traits_baseILj2560EfS2_fS2_fjLj128EEEEELb0ELb1ELb0ELb1EEEvNS_9FwdParamsE,(.L_x_71069 - _ZN10layer_norm13ln_fwd_kernelINS_13Kernel_traitsIf13__nv_bfloat16fS2_fjLj2560ELj1ELj4ELj1ELj16ENS_18Kernel_traits_baseILj2560EfS2_fS2_fjLj128EEEEELb0ELb1ELb0ELb1EEEvNS_9FwdParamsE)
        .other          _ZN10layer_norm13ln_fwd_kernelINS_13Kernel_traitsIf13__nv_bfloat16fS2_fjLj2560ELj1ELj4ELj1ELj16ENS_18Kernel_traits_baseILj2560EfS2_fS2_fjLj128EEEEELb0ELb1ELb0ELb1EEEvNS_9FwdParamsE,@"STO_CUDA_ENTRY STV_DEFAULT"
_ZN10layer_norm13ln_fwd_kernelINS_13Kernel_traitsIf13__nv_bfloat16fS2_fjLj2560ELj1ELj4ELj1ELj16ENS_18Kernel_traits_baseILj2560EfS2_fS2_fjLj128EEEEELb0ELb1ELb0ELb1EEEvNS_9FwdParamsE:
.text._ZN10layer_norm13ln_fwd_kernelINS_13Kernel_traitsIf13__nv_bfloat16fS2_fjLj2560ELj1ELj4ELj1ELj16ENS_18Kernel_traits_baseILj2560EfS2_fS2_fjLj128EEEEELb0ELb1ELb0ELb1EEEvNS_9FwdParamsE:
        /* <DEDUP_REMOVED lines=166> */
[----:B------:R-:W-:Y:S01]  /*0a60*/  MOV R0, R8 ;  /* 0x0000000800007202 */ /* 0x000fe20000000f00 */
[----:B------:R-:W-:-:S02]  /*0a70*/  ULDC.U8 UR6, c[0x0][0x1f0] ;  /* 0x00007c0000067ab9 */ /* 0x000fc40000000000 */
.L_x_29676:
[----:B------:R-:W0:Y:S01]  /*0a80*/  S2R R4, SR_TID.X ;  /* 0x0000000000047919 */ /* 0x000e220000002100 */
[----:B------:R-:W-:Y:S01]  /*0a90*/  ISETP.NE.U32.AND P1, PT, RZ, c[0x0][0x1c0], PT ;  /* 0x00007000ff007a0c */ /* 0x000fe20003f25070 */
[----:B-1----:R-:W-:Y:S01]  /*0aa0*/  IMAD R3, R0, c[0x0][0x168], RZ ;  /* 0x00005a0000037a24 */ /* 0x002fe200078e02ff */
[----:B------:R-:W-:Y:S01]  /*0ab0*/  HFMA2.MMA R244, -RZ, RZ, 0, 9.5367431640625e-07 ;  /* 0x00000010fff47435 */ /* 0x000fe200000001ff */
[----:B-----5:R1:W-:Y:S01]  /*0ac0*/  STL [R1+0x180], R120 ;  /* 0x0001807801007387 */ /* 0x0203e20000100800 */
[----:B------:R-:W-:-:S02]  /*0ad0*/  ISETP.NE.AND.EX P1, PT, RZ, c[0x0][0x1c4], PT, P1 ;  /* 0x00007100ff007a0c */ /* 0x000fc40003f25310 */
[----:B------:R-:W-:Y:S01]  /*0ae0*/  SHF.R.S32.HI R2, RZ, 0x1f, R3 ;  /* 0x0000001fff027819 */ /* 0x000fe20000011403 */
[----:B------:R-:W2:Y:S03]  /*0af0*/  LDL R22, [R1+0x150] ;  /* 0x0001500001167983 */ /* 0x000ea60000100800 */
[----:B------:R-:W-:Y:S01]  /*0b00*/  LEA.HI R3, R2, R3, RZ, 0x3 ;  /* 0x0000000302037211 */ /* 0x000fe200078f18ff */
[----:B------:R-:W3:Y:S01]  /*0b10*/  LDL R21, [R1+0x154] ;  /* 0x0001540001157983 */ /* 0x000ee20000100800 */
[----:B------:R-:W-:-:S03]  /*0b20*/  ISETP.NE.U32.AND P0, PT, RZ, c[0x0][0x180], PT ;  /* 0x00006000ff007a0c */ /* 0x000fc60003f05070 */
[----:B------:R-:W4:Y:S02]  /*0b30*/  LDL R20, [R1+0x158] ;  /* 0x0001580001147983 */ /* 0x000f240000100800 */
[----:B------:R-:W-:Y:S02]  /*0b40*/  @P1 MOV R6, 0x2 ;  /* 0x0000000200061802 */ /* 0x000fe40000000f00 */
[----:B0-----:R-:W-:Y:S01]  /*0b50*/  LOP3.LUT R4, R4, 0x1f, RZ, 0xc0, !PT ;  /* 0x0000001f04047812 */ /* 0x001fe200078ec0ff */
[----:B------:R-:W2:Y:S03]  /*0b60*/  LDL R19, [R1+0x15c] ;  /* 0x00015c0001137983 */ /* 0x000ea60000100800 */
[----:B------:R-:W-:Y:S01]  /*0b70*/  LEA.HI.SX32 R3, R3, R4, 0x1d ;  /* 0x0000000403037211 */ /* 0x000fe200078feaff */
[----:B------:R-:W-:Y:S01]  /*0b80*/  @P1 IMAD.WIDE R6, R0, R6, c[0x0][0x1c0] ;  /* 0x0000700000061625 */ /* 0x000fe200078e0206 */
[----:B------:R-:W-:Y:S01]  /*0b90*/  ISETP.NE.AND.EX P0, PT, RZ, c[0x0][0x184], PT, P0 ;  /* 0x00006100ff007a0c */ /* 0x000fe20003f05300 */
[----:B------:R-:W2:Y:S02]  /*0ba0*/  LDL R18, [R1+0x140] ;  /* 0x0001400001127983 */ /* 0x000ea40000100800 */
[----:B------:R-:W-:-:S02]  /*0bb0*/  IMAD.WIDE.U32 R4, R3, R244, c[0x0][0x170] ;  /* 0x00005c0003047625 */ /* 0x000fc400078e00f4 */
[----:B------:R-:W2:Y:S04]  /*0bc0*/  @P1 LDG.E.U16 R2, [R6.64] ;  /* 0x0000000406021981 */ /* 0x000ea8000c1e1500 */
[----:B------:R0:W3:Y:S04]  /*0bd0*/  LDG.E.128 R8, [R4.64] ;  /* 0x0000000404087981 */ /* 0x0000e8000c1e1d00 */
[----:B------:R-:W4:Y:S04]  /*0be0*/  LDL R17, [R1+0x144] ;  /* 0x0001440001117983 */ /* 0x000f280000100800 */
[----:B------:R-:W4:Y:S01]  /*0bf0*/  LDL R16, [R1+0x148] ;  /* 0x0001480001107983 */ /* 0x000f220000100800 */
[----:B0-----:R-:W-:-:S03]  /*0c00*/  @P0 LEA R4, P2, R3, c[0x0][0x180], 0x5 ;  /* 0x0000600003040a11 */ /* 0x001fc600078428ff */
[----:B------:R-:W4:Y:S01]  /*0c10*/  LDL R15, [R1+0x14c] ;  /* 0x00014c00010f7983 */ /* 0x000f220000100800 */
[----:B------:R-:W-:-:S05]  /*0c20*/  @P0 LEA.HI.X R5, R3, c[0x0][0x184], RZ, 0x5, P2 ;  /* 0x0000610003050a11 */ /* 0x000fca00010f2cff */
[----:B------:R0:W4:Y:S04]  /*0c30*/  @P0 LDG.E.128 R80, [R4.64] ;  /* 0x0000000404500981 */ /* 0x000128000c1e1d00 */
[----:B------:R0:W4:Y:S01]  /*0c40*/  @P0 LDG.E.128 R76, [R4.64+0x10] ;  /* 0x00001004044c0981 */ /* 0x000122000c1e1d00 */
[----:B------:R-:W-:Y:S02]  /*0c50*/  MOV R246, 0x3f800000 ;  /* 0x3f80000000f67802 */ /* 0x000fe40000000f00 */
[C---:B------:R-:W-:Y:S02]  /*0c60*/  IADD3 R24, R3.reuse, 0x20, RZ ;  /* 0x0000002003187810 */ /* 0x040fe40007ffe0ff */
[----:B0-----:R-:W-:-:S04]  /*0c70*/  LEA R4, P2, R3, c[0x0][0x188], 0x5 ;  /* 0x0000620003047a11 */ /* 0x001fc800078428ff */
[----:B------:R-:W-:Y:S01]  /*0c80*/  LEA.HI.X R5, R3, c[0x0][0x18c], RZ, 0x5, P2 ;  /* 0x0000630003057a11 */ /* 0x000fe200010f2cff */
[----:B-1----:R-:W-:Y:S01]  /*0c90*/  HFMA2.MMA R120, -RZ, RZ, 0, 1.9073486328125e-06 ;  /* 0x00000020ff787435 */ /* 0x002fe200000001ff */
[----:B------:R-:W-:Y:S01]  /*0ca0*/  STL [R1+0xc], R24 ;  /* 0x00000c1801007387 */ /* 0x000fe20000100800 */
[----:B--2---:R-:W-:Y:S02]  /*0cb0*/  @P1 PRMT R246, RZ, 0x5410, R2 ;  /* 0x00005410fff61816 */ /* 0x004fe40000000002 */
[----:B------:R-:W-:Y:S02]  /*0cc0*/  ISETP.NE.U32.AND P1, PT, RZ, c[0x0][0x180], PT ;  /* 0x00006000ff007a0c */ /* 0x000fe40003f25070 */
[--C-:B---3--:R-:W-:Y:S02]  /*0cd0*/  PRMT R12, RZ, 0x5410, R8.reuse ;  /* 0x00005410ff0c7816 */ /* 0x108fe40000000008 */
[----:B------:R-:W-:Y:S02]  /*0ce0*/  PRMT R14, RZ, 0x7610, R8 ;  /* 0x00007610ff0e7816 */ /* 0x000fe40000000008 */
[----:B------:R-:W-:-:S02]  /*0cf0*/  PRMT R8, RZ, 0x5410, R9 ;  /* 0x00005410ff087816 */ /* 0x000fc40000000009 */
[--C-:B------:R-:W-:Y:S02]  /*0d00*/  PRMT R6, RZ, 0x5410, R10.reuse ;  /* 0x00005410ff067816 */ /* 0x100fe4000000000a */
[----:B------:R-:W-:Y:S02]  /*0d10*/  PRMT R2, RZ, 0x5410, R11 ;  /* 0x00005410ff027816 */ /* 0x000fe4000000000b */
[----:B------:R-:W-:Y:S02]  /*0d20*/  PRMT R9, RZ, 0x7610, R9 ;  /* 0x00007610ff097816 */ /* 0x000fe40000000009 */
[----:B------:R-:W-:Y:S02]  /*0d30*/  PRMT R7, RZ, 0x7610, R10 ;  /* 0x00007610ff077816 */ /* 0x000fe4000000000a */
[----:B------:R-:W-:Y:S02]  /*0d40*/  PRMT R13, RZ, 0x7610, R11 ;  /* 0x00007610ff0d7816 */ /* 0x000fe4000000000b */
[----:B------:R-:W-:Y:S01]  /*0d50*/  ISETP.NE.AND.EX P1, PT, RZ, c[0x0][0x184], PT, P1 ;  /* 0x00006100ff007a0c */ /* 0x000fe20003f25310 */
[----:B------:R-:W-:-:S02]  /*0d60*/  FMUL.FTZ R10, R8, R246 ;  /* 0x000000f6080a7220 */ /* 0x000fc40000410000 */
[-C--:B------:R-:W-:Y:S02]  /*0d70*/  FMUL.FTZ R8, R6, R246.reuse ;  /* 0x000000f606087220 */ /* 0x080fe40000410000 */
[-C--:B------:R-:W-:Y:S02]  /*0d80*/  FMUL.FTZ R6, R2, R246.reuse ;  /* 0x000000f602067220 */ /* 0x080fe40000410000 */
[-C--:B------:R-:W-:Y:S02]  /*0d90*/  FMUL.FTZ R12, R12, R246.reuse ;  /* 0x000000f60c0c7220 */ /* 0x080fe40000410000 */
[-C--:B------:R-:W-:Y:S02]  /*0da0*/  FMUL.FTZ R11, R14, R246.reuse ;  /* 0x000000f60e0b7220 */ /* 0x080fe40000410000 */
[-C--:B------:R-:W-:Y:S02]  /*0db0*/  FMUL.FTZ R9, R9, R246.reuse ;  /* 0x000000f609097220 */ /* 0x080fe40000410000 */
[----:B------:R-:W-:-:S02]  /*0dc0*/  FMUL.FTZ R7, R7, R246 ;  /* 0x000000f607077220 */ /* 0x000fc40000410000 */
[----:B------:R-:W-:Y:S02]  /*0dd0*/  FMUL.FTZ R2, R13, R246 ;  /* 0x000000f60d027220 */ /* 0x000fe40000410000 */
[----:B------:R-:W-:Y:S02]  /*0de0*/  FMUL.FTZ R72, R22, R12 ;  /* 0x0000000c16487220 */ /* 0x000fe40000410000 */
[----:B------:R-:W-:Y:S01]  /*0df0*/  FMUL.FTZ R73, R21, R11 ;  /* 0x0000000b15497220 */ /* 0x000fe20000410000 */
[----:B----4-:R-:W-:Y:S01]  /*0e00*/  MOV R64, R80 ;  /* 0x0000005000407202 */ /* 0x010fe20000000f00 */
[----:B------:R-:W-:Y:S01]  /*0e10*/  FMUL.FTZ R74, R20, R10 ;  /* 0x0000000a144a7220 */ /* 0x000fe20000410000 */
[----:B------:R-:W-:Y:S01]  /*0e20*/  MOV R65, R81 ;  /* 0x0000005100417202 */ /* 0x000fe20000000f00 */
        /* <DEDUP_REMOVED lines=10> */
[----:B------:R-:W-:Y:S01]  /*0ed0*/  @P1 FADD.FTZ R72, R80, R72 ;  /* 0x0000004850481221 */ /* 0x000fe20000010000 */
[----:B------:R-:W-:Y:S01]  /*0ee0*/  MOV R63, R79 ;  /* 0x0000004f003f7202 */ /* 0x000fe20000000f00 */
[----:B------:R-:W-:Y:S01]  /*0ef0*/  @P1 FADD.FTZ R73, R81, R73 ;  /* 0x0000004951491221 */ /* 0x000fe20000010000 */
[----:B------:R-:W2:Y:S01]  /*0f00*/  LDL R22, [R1+0x110] ;  /* 0x0001100001167983 */ /* 0x000ea20000100800 */
[----:B------:R-:W-:-:S02]  /*0f10*/  @P1 FADD.FTZ R74, R82, R74 ;  /* 0x0000004a524a1221 */ /* 0x000fc40000010000 */
[----:B------:R-:W-:Y:S01]  /*0f20*/  @P1 FADD.FTZ R75, R83, R75 ;  /* 0x0000004b534b1221 */ /* 0x000fe20000010000 */
[----:B------:R-:W3:Y:S01]  /*0f30*/  LDL R21, [R1+0x114] ;  /* 0x0001140001157983 */ /* 0x000ee20000100800 */
[----:B------:R-:W-:Y:S02]  /*0f40*/  @P1 FADD.FTZ R68, R76, R68 ;  /* 0x000000444c441221 */ /* 0x000fe40000010000 */
[----:B------:R-:W-:Y:S01]  /*0f50*/  @P1 FADD.FTZ R69, R77, R69 ;  /* 0x000000454d451221 */ /* 0x000fe20000010000 */
[----:B------:R-:W4:Y:S01]  /*0f60*/  LDL R20, [R1+0x118] ;  /* 0x0001180001147983 */ /* 0x000f220000100800 */
[----:B------:R-:W-:Y:S02]  /*0f70*/  @P1 FADD.FTZ R70, R78, R70 ;  /* 0x000000464e461221 */ /* 0x000fe40000010000 */
[----:B------:R-:W-:Y:S01]  /*0f80*/  @P1 FADD.FTZ R71, R79, R71 ;  /* 0x000000474f471221 */ /* 0x000fe20000010000 */
[----:B------:R-:W2:Y:S01]  /*0f90*/  LDL R19, [R1+0x11c] ;  /* 0x00011c0001137983 */ /* 0x000ea20000100800 */
[----:B------:R-:W-:-:S03]  /*0fa0*/  IMAD.WIDE.U32 R6, R24, R244, c[0x0][0x170] ;  /* 0x00005c0018067625 */ /* 0x000fc600078e00f4 */
[----:B------:R-:W-:Y:S04]  /*0fb0*/  STG.E.128 [R4.64], R72 ;  /* 0x0000004804007986 */ /* 0x000fe8000c101d04 */
[----:B------:R0:W-:Y:S01]  /*0fc0*/  STG.E.128 [R4.64+0x10], R68 ;  /* 0x0000104404007986 */ /* 0x0001e2000c101d04 */
[----:B------:R-:W-:-:S03]  /*0fd0*/  @P0 IMAD.WIDE.U32 R8, R24, R120, c[0x0][0x180] ;  /* 0x0000600018080625 */ /* 0x000fc600078e0078 */
[----:B------:R-:W2:Y:S04]  /*0fe0*/  LDL R18, [R1+0x100] ;  /* 0x0001000001127983 */ /* 0x000ea80000100800 */
[----:B------:R-:W2:Y:S04]  /*0ff0*/  LDL R17, [R1+0x104] ;  /* 0x0001040001117983 */ /* 0x000ea80000100800 */
[----:B------:R-:W2:Y:S04]  /*1000*/  LDL R16, [R1+0x108] ;  /* 0x0001080001107983 */ /* 0x000ea80000100800 */
[----:B------:R-:W2:Y:S04]  /*1010*/  LDL R15, [R1+0x10c] ;  /* 0x00010c00010f7983 */ /* 0x000ea80000100800 */
[----:B0-----:R-:W2:Y:S04]  /*1020*/  LDG.E.128 R4, [R6.64] ;  /* 0x0000000406047981 */ /* 0x001ea8000c1e1d00 */
[----:B------:R2:W3:Y:S04]  /*1030*/  @P0 LDG.E.128 R64, [R8.64] ;  /* 0x0000000408400981 */ /* 0x0004e8000c1e1d00 */
[----:B------:R2:W3:Y:S01]  /*1040*/  @P0 LDG.E.128 R60, [R8.64+0x10] ;  /* 0x00001004083c0981 */ /* 0x0004e2000c1e1d00 */
[----:B------:R-:W-:-:S05]  /*1050*/  IADD3 R23, R3, 0x40, RZ ;  /* 0x0000004003177810 */ /* 0x000fca0007ffe0ff */
[----:B------:R-:W-:Y:S01]  /*1060*/  STL [R1+0x8], R23 ;  /* 0x0000081701007387 */ /* 0x000fe20000100800 */
[--C-:B--2---:R-:W-:Y:S02]  /*1070*/  PRMT R8, RZ, 0x5410, R6.reuse ;  /* 0x00005410ff087816 */ /* 0x104fe40000000006 */
[----:B------:R-:W-:Y:S02]  /*1080*/  PRMT R6, RZ, 0x7610, R6 ;  /* 0x00007610ff067816 */ /* 0x000fe40000000006 */
[--C-:B------:R-:W-:Y:S02]  /*1090*/  PRMT R11, RZ, 0x5410, R4.reuse ;  /* 0x00005410ff0b7816 */ /* 0x100fe40000000004 */
[----:B------:R-:W-:Y:S02]  /*10a0*/  PRMT R2, RZ, 0x5410, R7 ;  /* 0x00005410ff027816 */ /* 0x000fe40000000007 */
[----:B------:R-:W-:Y:S02]  /*10b0*/  PRMT R14, RZ, 0x7610, R4 ;  /* 0x00007610ff0e7816 */ /* 0x000fe40000000004 */
[----:B------:R-:W-:-:S02]  /*10c0*/  PRMT R10, RZ, 0x5410, R5 ;  /* 0x00005410ff0a7816 */ /* 0x000fc40000000005 */
[----:B------:R-:W-:Y:S02]  /*10d0*/  PRMT R9, RZ, 0x7610, R5 ;  /* 0x00007610ff097816 */ /* 0x000fe40000000005 */
        /* <DEDUP_REMOVED lines=9> */
[----:B------:R-:W-:Y:S02]  /*1170*/  FMUL.FTZ R56, R22, R12 ;  /* 0x0000000c16387220 */ /* 0x000fe40000410000 */
[----:B---3--:R-:W-:Y:S01]  /*1180*/  FMUL.FTZ R57, R21, R11 ;  /* 0x0000000b15397220 */ /* 0x008fe20000410000 */
[----:B------:R-:W2:Y:S01]  /*1190*/  LDL R22, [R1+0xd0] ;  /* 0x0000d00001167983 */ /* 0x000ea20000100800 */
[----:B----4-:R-:W-:-:S02]  /*11a0*/  FMUL.FTZ R58, R20, R10 ;  /* 0x0000000a143a7220 */ /* 0x010fc40000410000 */
[----:B------:R-:W-:Y:S01]  /*11b0*/  FMUL.FTZ R59, R19, R9 ;  /* 0x00000009133b7220 */ /* 0x000fe20000410000 */
[----:B------:R-:W3:Y:S01]  /*11c0*/  LDL R21, [R1+0xd4] ;  /* 0x0000d40001157983 */ /* 0x000ee20000100800 */
[----:B------:R-:W-:Y:S02]  /*11d0*/  FMUL.FTZ R52, R18, R8 ;  /* 0x0000000812347220 */ /* 0x000fe40000410000 */
[----:B------:R-:W-:Y:S01]  /*11e0*/  FMUL.FTZ R53, R17, R7 ;  /* 0x0000000711357220 */ /* 0x000fe20000410000 */
[----:B------:R-:W4:Y:S01]  /*11f0*/  LDL R20, [R1+0xd8] ;  /* 0x0000d80001147983 */ /* 0x000f220000100800 */
[----:B------:R-:W-:Y:S02]  /*1200*/  FMUL.FTZ R54, R16, R6 ;  /* 0x0000000610367220 */ /* 0x000fe40000410000 */
[----:B------:R-:W-:Y:S01]  /*1210*/  FMUL.FTZ R55, R15, R2 ;  /* 0x000000020f377220 */ /* 0x000fe20000410000 */
[----:B------:R-:W2:Y:S01]  /*1220*/  LDL R19, [R1+0xdc] ;  /* 0x0000dc0001137983 */ /* 0x000ea20000100800 */
[----:B------:R-:W-:-:S03]  /*1230*/  IMAD.WIDE.U32 R4, R24, R120, c[0x0][0x188] ;  /* 0x0000620018047625 */ /* 0x000fc600078e0078 */
[----:B------:R-:W2:Y:S01]  /*1240*/  LDL R18, [R1+0xc0] ;  /* 0x0000c00001127983 */ /* 0x000ea20000100800 */
[----:B------:R-:W-:Y:S02]  /*1250*/  @P1 FADD.FTZ R56, R64, R56 ;  /* 0x0000003840381221 */ /* 0x000fe40000010000 */
[----:B------:R-:W-:Y:S01]  /*1260*/  @P1 FADD.FTZ R57, R65, R57 ;  /* 0x0000003941391221 */ /* 0x000fe20000010000 */
[----:B------:R-:W2:Y:S01]  /*1270*/  LDL R17, [R1+0xc4] ;  /* 0x0000c40001117983 */ /* 0x000ea20000100800 */
[----:B------:R-:W-:Y:S02]  /*1280*/  @P1 FADD.FTZ R58, R66, R58 ;  /* 0x0000003a423a1221 */ /* 0x000fe40000010000 */
[----:B------:R-:W-:Y:S01]  /*1290*/  @P1 FADD.FTZ R59, R67, R59 ;  /* 0x0000003b433b1221 */ /* 0x000fe20000010000 */
[----:B------:R-:W2:Y:S01]  /*12a0*/  LDL R16, [R1+0xc8] ;  /* 0x0000c80001107983 */ /* 0x000ea20000100800 */
[----:B------:R-:W-:Y:S02]  /*12b0*/  @P1 FADD.FTZ R52, R60, R52 ;  /* 0x000000343c341221 */ /* 0x000fe40000010000 */
[----:B------:R-:W-:Y:S01]  /*12c0*/  @P1 FADD.FTZ R53, R61, R53 ;  /* 0x000000353d351221 */ /* 0x000fe20000010000 */
[----:B------:R-:W2:Y:S01]  /*12d0*/  LDL R15, [R1+0xcc] ;  /* 0x0000cc00010f7983 */ /* 0x000ea20000100800 */
[----:B------:R-:W-:-:S02]  /*12e0*/  @P1 FADD.FTZ R54, R62, R54 ;  /* 0x000000363e361221 */ /* 0x000fc40000010000 */
[----:B------:R-:W-:Y:S02]  /*12f0*/  @P1 FADD.FTZ R55, R63, R55 ;  /* 0x000000373f371221 */ /* 0x000fe40000010000 */
[C---:B------:R-:W-:Y:S01]  /*1300*/  IMAD.WIDE.U32 R6, R23.reuse, R244, c[0x0][0x170] ;  /* 0x00005c0017067625 */ /* 0x040fe200078e00f4 */
[----:B------:R-:W-:Y:S04]  /*1310*/  STG.E.128 [R4.64], R56 ;  /* 0x0000003804007986 */ /* 0x000fe8000c101d04 */
[----:B------:R0:W-:Y:S01]  /*1320*/  STG.E.128 [R4.64+0x10], R52 ;  /* 0x0000103404007986 */ /* 0x0001e2000c101d04 */
[----:B------:R-:W-:Y:S01]  /*1330*/  @P0 IMAD.WIDE.U32 R8, R23, R120, c[0x0][0x180] ;  /* 0x0000600017080625 */ /* 0x000fe200078e0078 */
[----:B------:R-:W-:Y:S02]  /*1340*/  @P0 MOV R80, R64 ;  /* 0x0000004000500202 */ /* 0x000fe40000000f00 */
[----:B0-----:R-:W2:Y:S01]  /*1350*/  LDG.E.128 R4, [R6.64] ;  /* 0x0000000406047981 */ /* 0x001ea2000c1e1d00 */
[----:B------:R-:W-:-:S02]  /*1360*/  @P0 MOV R81, R65 ;  /* 0x0000004100510202 */ /* 0x000fc40000000f00 */
[----:B------:R-:W-:Y:S02]  /*1370*/  @P0 MOV R82, R66 ;  /* 0x0000004200520202 */ /* 0x000fe40000000f00 */
[----:B------:R-:W-:Y:S02]  /*1380*/  @P0 MOV R83, R67 ;  /* 0x0000004300530202 */ /* 0x000fe40000000f00 */
[----:B------:R-:W-:Y:S01]  /*1390*/  @P0 MOV R76, R60 ;  /* 0x0000003c004c0202 */ /* 0x000fe20000000f00 */
[----:B------:R2:W3:Y:S01]  /*13a0*/  @P0 LDG.E.128 R64, [R8.64] ;  /* 0x0000000408400981 */ /* 0x0004e2000c1e1d00 */
[----:B------:R-:W-:Y:S02]  /*13b0*/  @P0 MOV R77, R61 ;  /* 0x0000003d004d0202 */ /* 0x000fe40000000f00 */
[----:B------:R-:W-:Y:S02]  /*13c0*/  @P0 MOV R78, R62 ;  /* 0x0000003e004e0202 */ /* 0x000fe40000000f00 */
[----:B------:R-:W-:-:S02]  /*13d0*/  @P0 MOV R79, R63 ;  /* 0x0000003f004f0202 */ /* 0x000fc40000000f00 */
        /* <DEDUP_REMOVED lines=60> */
[----:B------:R-:W-:Y:S01]  /*17a0*/  STL [R1], R23 ;  /* 0x0000001701007387 */ /* 0x000fe20000100800 */
        /* <DEDUP_REMOVED lines=56> */
[----:B------:R-:W-:Y:S02]  /*1b30*/  IADD3 R250, R3, 0xa0, RZ ;  /* 0x000000a003fa7810 */ /* 0x000fe40007ffe0ff */
[--C-:B--2---:R-:W-:Y:S02]  /*1b40*/  PRMT R8, RZ, 0x5410, R6.reuse ;  /* 0x00005410ff087816 */ /* 0x104fe40000000006 */
[----:B------:R-:W-:Y:S02]  /*1b50*/  PRMT R6, RZ, 0x7610, R6 ;  /* 0x00007610ff067816 */ /* 0x000fe40000000006 */
[--C-:B------:R-:W-:Y:S02]  /*1b60*/  PRMT R11, RZ, 0x5410, R4.reuse ;  /* 0x00005410ff0b7816 */ /* 0x100fe40000000004 */
[----:B------:R-:W-:Y:S02]  /*1b70*/  PRMT R2, RZ, 0x5410, R7 ;  /* 0x00005410ff027816 */ /* 0x000fe40000000007 */
[----:B------:R-:W-:-:S02]  /*1b80*/  PRMT R14, RZ, 0x7610, R4 ;  /* 0x00007610ff0e7816 */ /* 0x000fc40000000004 */
[--C-:B------:R-:W-:Y:S02]  /*1b90*/  PRMT R10, RZ, 0x5410, R5.reuse ;  /* 0x00005410ff0a7816 */ /* 0x100fe40000000005 */
        /* <DEDUP_REMOVED lines=11> */
[----:B---3--:R-:W-:-:S02]  /*1c50*/  FMUL.FTZ R33, R21, R11 ;  /* 0x0000000b15217220 */ /* 0x008fc40000410000 */
[----:B----4-:R-:W-:Y:S02]  /*1c60*/  FMUL.FTZ R34, R20, R10 ;  /* 0x0000000a14227220 */ /* 0x010fe40000410000 */
[----:B------:R-:W-:Y:S02]  /*1c70*/  FMUL.FTZ R35, R19, R9 ;  /* 0x0000000913237220 */ /* 0x000fe40000410000 */
[----:B------:R-:W-:Y:S02]  /*1c80*/  FMUL.FTZ R28, R18, R8 ;  /* 0x00000008121c7220 */ /* 0x000fe40000410000 */
[----:B------:R-:W-:Y:S01]  /*1c90*/  FMUL.FTZ R29, R17, R7 ;  /* 0x00000007111d7220 */ /* 0x000fe20000410000 */
[----:B------:R-:W2:Y:S01]  /*1ca0*/  LDL R18, [R1+0x10] ;  /* 0x0000100001127983 */ /* 0x000ea20000100800 */
[----:B------:R-:W-:Y:S02]  /*1cb0*/  FMUL.FTZ R30, R16, R6 ;  /* 0x00000006101e7220 */ /* 0x000fe40000410000 */
[----:B------:R-:W-:Y:S01]  /*1cc0*/  FMUL.FTZ R31, R15, R2 ;  /* 0x000000020f1f7220 */ /* 0x000fe20000410000 */
[----:B------:R-:W3:Y:S01]  /*1cd0*/  LDL R17, [R1+0x14] ;  /* 0x0000140001117983 */ /* 0x000ee20000100800 */
[----:B------:R-:W-:-:S03]  /*1ce0*/  IMAD.WIDE.U32 R4, R23, R120, c[0x0][0x188] ;  /* 0x0000620017047625 */ /* 0x000fc600078e0078 */
[----:B------:R-:W4:Y:S01]  /*1cf0*/  LDL R16, [R1+0x18] ;  /* 0x0000180001107983 */ /* 0x000f220000100800 */
[----:B------:R-:W-:Y:S02]  /*1d00*/  @P1 FADD.FTZ R32, R64, R32 ;  /* 0x0000002040201221 */ /* 0x000fe40000010000 */
[----:B------:R-:W-:Y:S01]  /*1d10*/  @P1 FADD.FTZ R33, R65, R33 ;  /* 0x0000002141211221 */ /* 0x000fe20000010000 */
[----:B------:R-:W2:Y:S01]  /*1d20*/  LDL R15, [R1+0x1c] ;  /* 0x00001c00010f7983 */ /* 0x000ea20000100800 */
[----:B------:R-:W-:Y:S02]  /*1d30*/  @P1 FADD.FTZ R34, R66, R34 ;  /* 0x0000002242221221 */ /* 0x000fe40000010000 */
[----:B------:R-:W-:Y:S02]  /*1d40*/  @P1 FADD.FTZ R35, R67, R35 ;  /* 0x0000002343231221 */ /* 0x000fe40000010000 */
[----:B------:R-:W-:Y:S02]  /*1d50*/  @P1 FADD.FTZ R28, R60, R28 ;  /* 0x0000001c3c1c1221 */ /* 0x000fe40000010000 */
[----:B------:R-:W-:-:S02]  /*1d60*/  @P1 FADD.FTZ R29, R61, R29 ;  /* 0x0000001d3d1d1221 */ /* 0x000fc40000010000 */
[----:B------:R-:W-:Y:S02]  /*1d70*/  @P1 FADD.FTZ R30, R62, R30 ;  /* 0x0000001e3e1e1221 */ /* 0x000fe40000010000 */
[----:B------:R-:W-:Y:S02]  /*1d80*/  @P1 FADD.FTZ R31, R63, R31 ;  /* 0x0000001f3f1f1221 */ /* 0x000fe40000010000 */
[C---:B------:R-:W-:Y:S01]  /*1d90*/  IMAD.WIDE.U32 R6, R250.reuse, R244, c[0x0][0x170] ;  /* 0x00005c00fa067625 */ /* 0x040fe200078e00f4 */
[----:B------:R-:W-:Y:S04]  /*1da0*/  STG.E.128 [R4.64], R32 ;  /* 0x0000002004007986 */ /* 0x000fe8000c101d04 */
[----:B------:R0:W-:Y:S01]  /*1db0*/  STG.E.128 [R4.64+0x10], R28 ;  /* 0x0000101c04007986 */ /* 0x0001e2000c101d04 */
[----:B------:R-:W-:Y:S01]  /*1dc0*/  @P0 IMAD.WIDE.U32 R8, R250, R120, c[0x0][0x180] ;  /* 0x00006000fa080625 */ /* 0x000fe200078e0078 */
[----:B------:R-:W-:-:S02]  /*1dd0*/  @P0 MOV R80, R64 ;  /* 0x0000004000500202 */ /* 0x000fc40000000f00 */
[----:B0-----:R-:W2:Y:S01]  /*1de0*/  LDG.E.128 R4, [R6.64] ;  /* 0x0000000406047981 */ /* 0x001ea2000c1e1d00 */
        /* <DEDUP_REMOVED lines=8> */
[----:B------:R2:W3:Y:S01]  /*1e70*/  @P0 LDG.E.128 R60, [R8.64+0x10] ;  /* 0x00001004083c0981 */ /* 0x0004e2000c1e1d00 */
[----:B------:R-:W-:Y:S02]  /*1e80*/  IADD3 R249, R3, 0xc0, RZ ;  /* 0x000000c003f97810 */ /* 0x000fe40007ffe0ff */
[--C-:B--2---:R-:W-:Y:S02]  /*1e90*/  PRMT R8, RZ, 0x5410, R6.reuse ;  /* 0x00005410ff087816 */ /* 0x104fe40000000006 */
[----:B------:R-:W-:Y:S02]  /*1ea0*/  PRMT R6, RZ, 0x7610, R6 ;  /* 0x00007610ff067816 */ /* 0x000fe40000000006 */
[----:B------:R-:W-:Y:S02]  /*1eb0*/  PRMT R11, RZ, 0x5410, R4 ;  /* 0x00005410ff0b7816 */ /* 0x000fe40000000004 */
        /* <DEDUP_REMOVED lines=13> */
[----:B------:R-:W-:-:S02]  /*1f90*/  FMUL.FTZ R24, R18, R12 ;  /* 0x0000000c12187220 */ /* 0x000fc40000410000 */
[----:B---3--:R-:W-:Y:S02]  /*1fa0*/  FMUL.FTZ R25, R17, R11 ;  /* 0x0000000b11197220 */ /* 0x008fe40000410000 */
[----:B----4-:R-:W-:Y:S02]  /*1fb0*/  FMUL.FTZ R26, R16, R10 ;  /* 0x0000000a101a7220 */ /* 0x010fe40000410000 */
[----:B------:R-:W-:Y:S02]  /*1fc0*/  FMUL.FTZ R27, R15, R9 ;  /* 0x000000090f1b7220 */ /* 0x000fe40000410000 */
[----:B------:R-:W-:Y:S02]  /*1fd0*/  FMUL.FTZ R20, R116, R8 ;  /* 0x0000000874147220 */ /* 0x000fe40000410000 */
[----:B------:R-:W-:Y:S02]  /*1fe0*/  FMUL.FTZ R21, R117, R7 ;  /* 0x0000000775157220 */ /* 0x000fe40000410000 */
[----:B------:R-:W-:-:S02]  /*1ff0*/  FMUL.FTZ R22, R118, R6 ;  /* 0x0000000676167220 */ /* 0x000fc40000410000 */
[----:B------:R-:W-:Y:S02]  /*2000*/  FMUL.FTZ R23, R119, R2 ;  /* 0x0000000277177220 */ /* 0x000fe40000410000 */
[----:B------:R-:W-:-:S04]  /*2010*/  IMAD.WIDE.U32 R4, R250, R120, c[0x0][0x188] ;  /* 0x00006200fa047625 */ /* 0x000fc800078e0078 */
[----:B------:R-:W-:Y:S02]  /*2020*/  @P1 FADD.FTZ R24, R64, R24 ;  /* 0x0000001840181221 */ /* 0x000fe40000010000 */
[----:B------:R-:W-:Y:S02]  /*2030*/  @P1 FADD.FTZ R25, R65, R25 ;  /* 0x0000001941191221 */ /* 0x000fe40000010000 */
        /* <DEDUP_REMOVED lines=60> */
[----:B------:R-:W-:Y:S01]  /*2400*/  @P0 MOV R81, R65 ;  /* 0x0000004100510202 */ /* 0x000fe20000000f00 */
[----:B0-----:R-:W2:Y:S01]  /*2410*/  LDG.E.128 R4, [R6.64] ;  /* 0x0000000406047981 */ /* 0x001ea2000c1e1d00 */
        /* <DEDUP_REMOVED lines=8> */
[--C-:B--2---:R-:W-:Y:S02]  /*24a0*/  PRMT R8, RZ, 0x5410, R4.reuse ;  /* 0x00005410ff087816 */ /* 0x104fe40000000004 */
[----:B------:R-:W-:Y:S02]  /*24b0*/  PRMT R9, RZ, 0x7610, R4 ;  /* 0x00007610ff097816 */ /* 0x000fe40000000004 */
[--C-:B------:R-:W-:Y:S02]  /*24c0*/  PRMT R10, RZ, 0x5410, R5.reuse ;  /* 0x00005410ff0a7816 */ /* 0x100fe40000000005 */
[----:B------:R-:W-:-:S02]  /*24d0*/  PRMT R232, RZ, 0x7610, R5 ;  /* 0x00007610ffe87816 */ /* 0x000fc40000000005 */
[--C-:B------:R-:W-:Y:S02]  /*24e0*/  PRMT R2, RZ, 0x5410, R7.reuse ;  /* 0x00005410ff027816 */ /* 0x100fe40000000007 */
        /* <DEDUP_REMOVED lines=18> */
[----:B------:R-:W-:Y:S01]  /*2610*/  FMUL.FTZ R7, R103, R2 ;  /* 0x0000000267077220 */ /* 0x000fe20000410000 */
[----:B------:R-:W-:Y:S01]  /*2620*/  IADD3 R2, R3, 0x100, RZ ;  /* 0x0000010003027810 */ /* 0x000fe20007ffe0ff */
[----:B---3--:R-:W-:Y:S02]  /*2630*/  @P1 FADD.FTZ R8, R64, R8 ;  /* 0x0000000840081221 */ /* 0x008fe40000010000 */
[----:B------:R-:W-:Y:S02]  /*2640*/  @P1 FADD.FTZ R9, R65, R9 ;  /* 0x0000000941091221 */ /* 0x000fe40000010000 */
[----:B------:R-:W-:Y:S02]  /*2650*/  @P1 FADD.FTZ R10, R66, R10 ;  /* 0x0000000a420a1221 */ /* 0x000fe40000010000 */
[----:B------:R-:W-:Y:S02]  /*2660*/  @P1 FADD.FTZ R11, R67, R11 ;  /* 0x0000000b430b1221 */ /* 0x000fe40000010000 */
[----:B----4-:R-:W-:-:S02]  /*2670*/  @P1 FADD.FTZ R4, R60, R4 ;  /* 0x000000043c041221 */ /* 0x010fc40000010000 */
[----:B------:R-:W-:Y:S02]  /*2680*/  @P1 FADD.FTZ R5, R61, R5 ;  /* 0x000000053d051221 */ /* 0x000fe40000010000 */
[----:B------:R-:W-:Y:S02]  /*2690*/  @P1 FADD.FTZ R6, R62, R6 ;  /* 0x000000063e061221 */ /* 0x000fe40000010000 */
[----:B------:R-:W-:Y:S02]  /*26a0*/  @P1 FADD.FTZ R7, R63, R7 ;  /* 0x000000073f071221 */ /* 0x000fe40000010000 */
[----:B------:R-:W-:-:S05]  /*26b0*/  IMAD.WIDE.U32 R232, R248, R120, c[0x0][0x188] ;  /* 0x00006200f8e87625 */ /* 0x000fca00078e0078 */
[----:B------:R-:W-:Y:S04]  /*26c0*/  STG.E.128 [R232.64], R8 ;  /* 0x00000008e8007986 */ /* 0x000fe8000c101d04 */
[----:B------:R0:W-:Y:S01]  /*26d0*/  STG.E.128 [R232.64+0x10], R4 ;  /* 0x00001004e8007986 */ /* 0x0001e2000c101d04 */
[----:B------:R-:W-:-:S04]  /*26e0*/  @P0 IMAD.WIDE.U32 R236, R2, R120, c[0x0][0x180] ;  /* 0x0000600002ec0625 */ /* 0x000fc800078e0078 */
[----:B0-----:R-:W-:-:S06]  /*26f0*/  IMAD.WIDE.U32 R232, R2, R244, c[0x0][0x170] ;  /* 0x00005c0002e87625 */ /* 0x001fcc00078e00f4 */
[----:B------:R-:W2:Y:S01]  /*2700*/  LDG.E.128 R232, [R232.64] ;  /* 0x00000004e8e87981 */ /* 0x000ea2000c1e1d00 */
        /* <DEDUP_REMOVED lines=10> */
[----:B------:R-:W-:Y:S02]  /*27b0*/  IADD3 R251, R3, 0x120, RZ ;  /* 0x0000012003fb7810 */ /* 0x000fe40007ffe0ff */
[--C-:B--2---:R-:W-:Y:S02]  /*27c0*/  PRMT R242, RZ, 0x5410, R232.reuse ;  /* 0x00005410fff27816 */ /* 0x104fe400000000e8 */
[----:B------:R-:W-:Y:S02]  /*27d0*/  PRMT R243, RZ, 0x7610, R232 ;  /* 0x00007610fff37816 */ /* 0x000fe400000000e8 */
[----:B------:R-:W-:-:S02]  /*27e0*/  PRMT R240, RZ, 0x5410, R233 ;  /* 0x00005410fff07816 */ /* 0x000fc400000000e9 */
[----:B------:R-:W-:Y:S02]  /*27f0*/  PRMT R241, RZ, 0x7610, R233 ;  /* 0x00007610fff17816 */ /* 0x000fe400000000e9 */
[--C-:B0-----:R-:W-:Y:S02]  /*2800*/  PRMT R236, RZ, 0x5410, R234.reuse ;  /* 0x00005410ffec7816 */ /* 0x101fe400000000ea */
        /* <DEDUP_REMOVED lines=18> */
[----:B------:R-:W-:Y:S02]  /*2930*/  FMUL.FTZ R239, R95, R239 ;  /* 0x000000ef5fef7220 */ /* 0x000fe40000410000 */
[----:B---3--:R-:W-:Y:S02]  /*2940*/  @P1 FADD.FTZ R232, R64, R232 ;  /* 0x000000e840e81221 */ /* 0x008fe40000010000 */
[----:B------:R-:W-:Y:S02]  /*2950*/  @P1 FADD.FTZ R233, R65, R233 ;  /* 0x000000e941e91221 */ /* 0x000fe40000010000 */
[----:B------:R-:W-:Y:S02]  /*2960*/  @P1 FADD.FTZ R234, R66, R234 ;  /* 0x000000ea42ea1221 */ /* 0x000fe40000010000 */
[----:B------:R-:W-:-:S02]  /*2970*/  @P1 FADD.FTZ R235, R67, R235 ;  /* 0x000000eb43eb1221 */ /* 0x000fc40000010000 */
[----:B----4-:R-:W-:Y:S02]  /*2980*/  @P1 FADD.FTZ R236, R60, R236 ;  /* 0x000000ec3cec1221 */ /* 0x010fe40000010000 */
[----:B------:R-:W-:Y:S02]  /*2990*/  @P1 FADD.FTZ R237, R61, R237 ;  /* 0x000000ed3ded1221 */ /* 0x000fe40000010000 */
[----:B------:R-:W-:Y:S02]  /*29a0*/  @P1 FADD.FTZ R238, R62, R238 ;  /* 0x000000ee3eee1221 */ /* 0x000fe40000010000 */
[----:B------:R-:W-:Y:S02]  /*29b0*/  @P1 FADD.FTZ R239, R63, R239 ;  /* 0x000000ef3fef1221 */ /* 0x000fe40000010000 */
[----:B------:R-:W-:-:S05]  /*29c0*/  IMAD.WIDE.U32 R240, R2, R120, c[0x0][0x188] ;  /* 0x0000620002f07625 */ /* 0x000fca00078e0078 */
[----:B------:R-:W-:Y:S04]  /*29d0*/  STG.E.128 [R240.64], R232 ;  /* 0x000000e8f0007986 */ /* 0x000fe8000c101d04 */
[----:B------:R0:W-:Y:S02]  /*29e0*/  STG.E.128 [R240.64+0x10], R236 ;  /* 0x000010ecf0007986 */ /* 0x0001e4000c101d04 */
[----:B0-----:R-:W-:-:S06]  /*29f0*/  IMAD.WIDE.U32 R240, R251, R244, c[0x0][0x170] ;  /* 0x00005c00fbf07625 */ /* 0x001fcc00078e00f4 */
[----:B------:R-:W2:Y:S01]  /*2a00*/  LDG.E.128 R240, [R240.64] ;  /* 0x00000004f0f07981 */ /* 0x000ea2000c1e1d00 */
[----:B------:R-:W-:Y:S01]  /*2a10*/  @P0 MOV R76, R60 ;  /* 0x0000003c004c0202 */ /* 0x000fe20000000f00 */
[----:B------:R-:W-:Y:S01]  /*2a20*/  @P0 IMAD.WIDE.U32 R244, R251, R120, c[0x0][0x180] ;  /* 0x00006000fbf40625 */ /* 0x000fe200078e0078 */
[----:B------:R-:W-:Y:S02]  /*2a30*/  @P0 MOV R77, R61 ;  /* 0x0000003d004d0202 */ /* 0x000fe40000000f00 */
[----:B------:R-:W-:Y:S02]  /*2a40*/  @P0 MOV R78, R62 ;  /* 0x0000003e004e0202 */ /* 0x000fe40000000f00 */
[----:B------:R-:W-:-:S06]  /*2a50*/  @P0 MOV R79, R63 ;  /* 0x0000003f004f0202 */ /* 0x000fcc0000000f00 */
[----:B------:R2:W3:Y:S01]  /*2a60*/  @P0 LDG.E.128 R76, [R244.64+0x10] ;  /* 0x00001004f44c0981 */ /* 0x0004e2000c1e1d00 */
[----:B------:R-:W-:Y:S02]  /*2a70*/  @P0 MOV R80, R64 ;  /* 0x0000004000500202 */ /* 0x000fe40000000f00 */
[----:B------:R-:W-:Y:S02]  /*2a80*/  @P0 MOV R81, R65 ;  /* 0x0000004100510202 */ /* 0x000fe40000000f00 */
[----:B------:R-:W-:Y:S02]  /*2a90*/  @P0 MOV R82, R66 ;  /* 0x0000004200520202 */ /* 0x000fe40000000f00 */
[----:B------:R-:W-:-:S06]  /*2aa0*/  @P0 MOV R83, R67 ;  /* 0x0000004300530202 */ /* 0x000fcc0000000f00 */
[----:B------:R2:W4:Y:S02]  /*2ab0*/  @P0 LDG.E.128 R80, [R244.64] ;  /* 0x00000004f4500981 */ /* 0x000524000c1e1d00 */
[--C-:B--2---:R-:W-:Y:S02]  /*2ac0*/  PRMT R245, RZ, 0x5410, R243.reuse ;  /* 0x00005410fff57816 */ /* 0x104fe400000000f3 */
[----:B------:R-:W-:Y:S02]  /*2ad0*/  PRMT R244, RZ, 0x7610, R243 ;  /* 0x00007610fff47816 */ /* 0x000fe400000000f3 */
[----:B------:R-:W-:Y:S02]  /*2ae0*/  PRMT R243, RZ, 0x7610, R241 ;  /* 0x00007610fff37816 */ /* 0x000fe400000000f1 */
[--C-:B------:R-:W-:Y:S02]  /*2af0*/  PRMT R252, RZ, 0x5410, R240.reuse ;  /* 0x00005410fffc7816 */ /* 0x100fe400000000f0 */
[----:B------:R-:W-:-:S02]  /*2b00*/  PRMT R247, RZ, 0x7610, R240 ;  /* 0x00007610fff77816 */ /* 0x000fc400000000f0 */
[----:B------:R-:W-:Y:S02]  /*2b10*/  PRMT R240, RZ, 0x5410, R241 ;  /* 0x00005410fff07816 */ /* 0x000fe400000000f1 */
[--C-:B------:R-:W-:Y:S02]  /*2b20*/  PRMT R241, RZ, 0x5410, R242.reuse ;  /* 0x00005410fff17816 */ /* 0x100fe400000000f2 */
[----:B------:R-:W-:Y:S02]  /*2b30*/  PRMT R120, RZ, 0x7610, R242 ;  /* 0x00007610ff787816 */ /* 0x000fe400000000f2 */
[----:B------:R-:W-:Y:S01]  /*2b40*/  MOV R242, R243 ;  /* 0x000000f300f27202 */ /* 0x000fe20000000f00 */
[----:B------:R-:W-:-:S03]  /*2b50*/  FMUL.FTZ R243, R245, R246 ;  /* 0x000000f6f5f37220 */ /* 0x000fc60000410000 */
[----:B------:R-:W-:Y:S01]  /*2b60*/  MOV R245, R242 ;  /* 0x000000f200f57202 */ /* 0x000fe20000000f00 */
[----:B------:R-:W-:Y:S01]  /*2b70*/  FMUL.FTZ R242, R244, R246 ;  /* 0x000000f6f4f27220 */ /* 0x000fe20000410000 */
[----:B------:R-:W-:Y:S01]  /*2b80*/  MOV R244, R240 ;  /* 0x000000f000f47202 */ /* 0x000fe20000000f00 */
[-C--:B------:R-:W-:Y:S01]  /*2b90*/  FMUL.FTZ R240, R252, R246.reuse ;  /* 0x000000f6fcf07220 */ /* 0x080fe20000410000 */
[----:B------:R-:W-:Y:S01]  /*2ba0*/  MOV R252, R241 ;  /* 0x000000f100fc7202 */ /* 0x000fe20000000f00 */
[----:B------:R-:W-:Y:S01]  /*2bb0*/  FMUL.FTZ R241, R247, R246 ;  /* 0x000000f6f7f17220 */ /* 0x000fe20000410000 */
[----:B---3--:R-:W-:-:S03]  /*2bc0*/  @P0 MOV R62, R78 ;  /* 0x0000004e003e0202 */ /* 0x008fc60000000f00 */
[-C--:B------:R-:W-:Y:S02]  /*2bd0*/  FMUL.FTZ R247, R252, R246.reuse ;  /* 0x000000f6fcf77220 */ /* 0x080fe40000410000 */
[-C--:B------:R-:W-:Y:S02]  /*2be0*/  FMUL.FTZ R244, R244, R246.reuse ;  /* 0x000000f6f4f47220 */ /* 0x080fe40000410000 */
[-C--:B------:R-:W-:Y:S02]  /*2bf0*/  FMUL.FTZ R245, R245, R246.reuse ;  /* 0x000000f6f5f57220 */ /* 0x080fe40000410000 */
[----:B------:R-:W-:Y:S02]  /*2c00*/  FMUL.FTZ R252, R120, R246 ;  /* 0x000000f678fc7220 */ /* 0x000fe40000410000 */
[----:B------:R-:W-:Y:S01]  /*2c10*/  FMUL.FTZ R246, R86, R243 ;  /* 0x000000f356f67220 */ /* 0x000fe20000410000 */
[----:B------:R-:W-:Y:S02]  /*2c20*/  MOV R243, R247 ;  /* 0x000000f700f37202 */ /* 0x000fe40000000f00 */
[----:B------:R-:W-:Y:S01]  /*2c30*/  @P0 MOV R60, R76 ;  /* 0x0000004c003c0202 */ /* 0x000fe20000000f00 */
[----:B------:R-:W-:Y:S01]  /*2c40*/  @P1 FADD.FTZ R246, R246, R62 ;  /* 0x0000003ef6f61221 */ /* 0x000fe20000010000 */
[----:B------:R-:W-:Y:S01]  /*2c50*/  MOV R62, R243 ;  /* 0x000000f3003e7202 */ /* 0x000fe20000000f00 */
[----:B------:R-:W-:Y:S01]  /*2c60*/  FMUL.FTZ R247, R87, R242 ;  /* 0x000000f257f77220 */ /* 0x000fe20000410000 */
[----:B------:R-:W-:Y:S01]  /*2c70*/  @P0 MOV R61, R77 ;  /* 0x0000004d003d0202 */ /* 0x000fe20000000f00 */
[----:B------:R-:W-:Y:S01]  /*2c80*/  FMUL.FTZ R242, R90, R244 ;  /* 0x000000f45af27220 */ /* 0x000fe20000410000 */
[----:B------:R-:W-:Y:S01]  /*2c90*/  @P0 MOV R63, R79 ;  /* 0x0000004f003f0202 */ /* 0x000fe20000000f00 */
[----:B------:R-:W-:Y:S01]  /*2ca0*/  FMUL.FTZ R244, R84, R62 ;  /* 0x0000003e54f47220 */ /* 0x000fe20000410000 */
[----:B------:R-:W-:Y:S01]  /*2cb0*/  HFMA2.MMA R62, -RZ, RZ, 0, 1.9073486328125e-06 ;  /* 0x00000020ff3e7435 */ /* 0x000fe200000001ff */
        /* <DEDUP_REMOVED lines=8> */
[----:B------:R-:W-:Y:S01]  /*2d40*/  @P1 FADD.FTZ R244, R244, R60 ;  /* 0x0000003cf4f41221 */ /* 0x000fe20000010000 */
[----:B------:R0:W5:Y:S01]  /*2d50*/  LDL.LU R120, [R1+0x180] ;  /* 0x0001800001787983 */ /* 0x0001620000300800 */
[----:B------:R-:W-:-:S02]  /*2d60*/  @P1 FADD.FTZ R245, R245, R61 ;  /* 0x0000003df5f51221 */ /* 0x000fc40000010000 */
[----:B------:R-:W-:Y:S02]  /*2d70*/  @P1 FADD.FTZ R247, R247, R63 ;  /* 0x0000003ff7f71221 */ /* 0x000fe40000010000 */
[----:B------:R-:W-:Y:S02]  /*2d80*/  @P1 FADD.FTZ R240, R240, R64 ;  /* 0x00000040f0f01221 */ /* 0x000fe40000010000 */
[----:B------:R-:W-:Y:S02]  /*2d90*/  @P1 FADD.FTZ R241, R241, R65 ;  /* 0x00000041f1f11221 */ /* 0x000fe40000010000 */
[----:B------:R-:W-:Y:S02]  /*2da0*/  @P1 FADD.FTZ R242, R242, R66 ;  /* 0x00000042f2f21221 */ /* 0x000fe40000010000 */
[----:B------:R-:W-:Y:S02]  /*2db0*/  @P1 FADD.FTZ R243, R243, R67 ;  /* 0x00000043f3f31221 */ /* 0x000fe40000010000 */
[----:B------:R-:W-:-:S05]  /*2dc0*/  IMAD.WIDE.U32 R60, R251, R62, c[0x0][0x188] ;  /* 0x00006200fb3c7625 */ /* 0x000fca00078e003e */
[----:B------:R-:W-:Y:S04]  /*2dd0*/  STG.E.128 [R60.64], R240 ;  /* 0x000000f03c007986 */ /* 0x000fe8000c101d04 */
[----:B------:R1:W-:Y:S02]  /*2de0*/  STG.E.128 [R60.64+0x10], R244 ;  /* 0x000010f43c007986 */ /* 0x0003e4000c101d04 */
[----:B-1----:R-:W-:-:S04]  /*2df0*/  FADD.FTZ R60, RZ, R72 ;  /* 0x00000048ff3c7221 */ /* 0x002fc80000010000 */
        /* <DEDUP_REMOVED lines=84> */
.L_x_29677:
        /* <DEDUP_REMOVED lines=180> */
.L_x_29678:
[----:B------:R-:W2:Y:S04]  /*3e80*/  LDL R67, [R1+0x168] ;  /* 0x0001680001437983 */ /* 0x000ea80000100800 */
[----:B------:R-:W3:Y:S01]  /*3e90*/  LDL R66, [R1+0x16c] ;  /* 0x00016c0001427983 */ /* 0x000ee20000100800 */
[----:B------:R-:W-:Y:S01]  /*3ea0*/  MOV R61, c[0x0][0x1e0] ;  /* 0x00007800003d7a02 */ /* 0x000fe20000000f00 */
[----:B-1----:R-:W-:Y:S01]  /*3eb0*/  FADD.FTZ R60, R62, R63 ;  /* 0x0000003f3e3c7221 */ /* 0x002fe20000010000 */
[----:B------:R-:W-:-:S03]  /*3ec0*/  ISETP.NE.AND P0, PT, RZ, UR6, PT ;  /* 0x00000006ff007c0c */ /* 0x000fc6000bf05270 */
[----:B------:R-:W-:Y:S01]  /*3ed0*/  FFMA.FTZ R60, R60, R61, c[0x0][0x228] ;  /* 0x00008a003c3c7623 */ /* 0x000fe2000001003d */
[C---:B------:R-:W-:Y:S01]  /*3ee0*/  FSEL R64, R252.reuse, RZ, !P0 ;  /* 0x000000fffc407208 */ /* 0x040fe20004000000 */
[----:B------:R-:W-:-:S05]  /*3ef0*/  FMUL.FTZ R61, R252, R252 ;  /* 0x000000fcfc3d7220 */ /* 0x000fca0000410000 */
[----:B------:R-:W-:-:S05]  /*3f00*/  FSEL R61, R61, RZ, P0 ;  /* 0x000000ff3d3d7208 */ /* 0x000fca0000000000 */
[----:B------:R-:W-:-:S04]  /*3f10*/  FADD.FTZ R60, R60, R61 ;  /* 0x0000003d3c3c7221 */ /* 0x000fc80000010000 */
[----:B------:R1:W4:Y:S01]  /*3f20*/  MUFU.RSQ R65, R60 ;  /* 0x0000003c00417308 */ /* 0x0003220000001400 */
[--C-:B------:R-:W-:Y:S02]  /*3f30*/  FADD.FTZ R61, R71, -R64.reuse ;  /* 0x80000040473d7221 */ /* 0x100fe40000010000 */
[--C-:B------:R-:W-:Y:S01]  /*3f40*/  FADD.FTZ R62, R74, -R64.reuse ;  /* 0x800000404a3e7221 */ /* 0x100fe20000010000 */
[----:B------:R-:W3:Y:S04]  /*3f50*/  LDL R71, [R1+0x17c] ;  /* 0x00017c0001477983 */ /* 0x000ee80000100800 */
[----:B------:R-:W3:Y:S01]  /*3f60*/  LDL R74, [R1+0x178] ;  /* 0x00017800014a7983 */ /* 0x000ee20000100800 */
[----:B-1----:R-:W-:-:S03]  /*3f70*/  FADD.FTZ R60, R70, -R64 ;  /* 0x80000040463c7221 */ /* 0x002fc60000010000 */
[----:B------:R-:W3:Y:S01]  /*3f80*/  LDL R70, [R1+0x174] ;  /* 0x0001740001467983 */ /* 0x000ee20000100800 */
[C---:B----4-:R-:W-:Y:S02]  /*3f90*/  FMUL.FTZ R60, R65.reuse, R60 ;  /* 0x0000003c413c7220 */ /* 0x050fe40000410000 */
[----:B------:R-:W-:Y:S02]  /*3fa0*/  FMUL.FTZ R61, R65, R61 ;  /* 0x0000003d413d7220 */ /* 0x000fe40000410000 */
[----:B--2---:R-:W-:Y:S02]  /*3fb0*/  FFMA.FTZ R60, R67, R60, R226 ;  /* 0x0000003c433c7223 */ /* 0x004fe400000100e2 */
[----:B---3--:R-:W-:-:S05]  /*3fc0*/  FFMA.FTZ R61, R66, R61, R227 ;  /* 0x0000003d423d7223 */ /* 0x008fca00000100e3 */
[----:B0-----:R-:W-:Y:S01]  /*3fd0*/  F2FP.BF16.PACK_AB R63, R61, R60 ;  /* 0x0000003c3d3f723e */ /* 0x001fe200000010ff */
[--C-:B------:R-:W-:Y:S02]  /*3fe0*/  FADD.FTZ R61, R73, -R64.reuse ;  /* 0x80000040493d7221 */ /* 0x100fe40000010000 */
[--C-:B------:R-:W-:Y:S01]  /*3ff0*/  FADD.FTZ R60, R72, -R64.reuse ;  /* 0x80000040483c7221 */ /* 0x100fe20000010000 */
[----:B------:R-:W2:Y:S04]  /*4000*/  LDL R73, [R1+0x160] ;  /* 0x0001600001497983 */ /* 0x000ea80000100800 */
[----:B------:R-:W3:Y:S01]  /*4010*/  LDL R72, [R1+0x164] ;  /* 0x0001640001487983 */ /* 0x000ee20000100800 */
[----:B------:R-:W-:-:S03]  /*4020*/  FADD.FTZ R66, R75, -R64 ;  /* 0x800000404b427221 */ /* 0x000fc60000010000 */
[----:B------:R-:W4:Y:S01]  /*4030*/  LDL R75, [R1+0x170] ;  /* 0x00017000014b7983 */ /* 0x000f220000100800 */
        /* <DEDUP_REMOVED lines=8> */
[----:B------:R-:W-:Y:S01]  /*40c0*/  FFMA.FTZ R66, R71, R66, R231 ;  /* 0x0000004247427223 */ /* 0x000fe200000100e7 */
[----:B------:R-:W4:Y:S01]  /*40d0*/  LDL R74, [R1+0x138] ;  /* 0x00013800014a7983 */ /* 0x000f220000100800 */
[----:B------:R-:W-:-:S03]  /*40e0*/  FMUL.FTZ R60, R65, R60 ;  /* 0x0000003c413c7220 */ /* 0x000fc60000410000 */
[----:B------:R-:W4:Y:S01]  /*40f0*/  LDL R71, [R1+0x13c] ;  /* 0x00013c0001477983 */ /* 0x000f220000100800 */
[----:B--2---:R-:W-:-:S03]  /*4100*/  FFMA.FTZ R62, R73, R67, R224 ;  /* 0x00000043493e7223 */ /* 0x004fc600000100e0 */
[----:B------:R-:W2:Y:S01]  /*4110*/  LDL R73, [R1+0x120] ;  /* 0x0001200001497983 */ /* 0x000ea20000100800 */
[----:B---3--:R-:W-:Y:S02]  /*4120*/  FFMA.FTZ R67, R72, R69, R225 ;  /* 0x0000004548437223 */ /* 0x008fe400000100e1 */
[----:B------:R-:W-:Y:S01]  /*4130*/  FFMA.FTZ R69, R70, R61, R229 ;  /* 0x0000003d46457223 */ /* 0x000fe200000100e5 */
[----:B------:R-:W-:Y:S01]  /*4140*/  F2FP.BF16.PACK_AB R61, R66, R68 ;  /* 0x00000044423d723e */ /* 0x000fe200000010ff */
[----:B------:R-:W-:Y:S01]  /*4150*/  HFMA2.MMA R68, -RZ, RZ, 0, 2.384185791015625e-07 ;  /* 0x00000004ff447435 */ /* 0x000fe200000001ff */
[----:B------:R-:W-:Y:S01]  /*4160*/  F2FP.BF16.PACK_AB R62, R67, R62 ;  /* 0x0000003e433e723e */ /* 0x000fe200000010ff */
[----:B----4-:R-:W-:Y:S01]  /*4170*/  FFMA.FTZ R60, R75, R60, R228 ;  /* 0x0000003c4b3c7223 */ /* 0x010fe200000100e4 */
[----:B------:R-:W3:Y:S04]  /*4180*/  LDL R72, [R1+0x124] ;  /* 0x0001240001487983 */ /* 0x000ee80000100800 */
[----:B------:R-:W4:Y:S03]  /*4190*/  LDL R70, [R1+0x134] ;  /* 0x0001340001467983 */ /* 0x000f260000100800 */
[C---:B------:R-:W-:Y:S01]  /*41a0*/  @!P1 IMAD.WIDE R66, R0.reuse, R68, c[0x0][0x1a0] ;  /* 0x0000680000429625 */ /* 0x040fe200078e0244 */
[----:B------:R-:W-:Y:S01]  /*41b0*/  F2FP.BF16.PACK_AB R60, R69, R60 ;  /* 0x0000003c453c723e */ /* 0x000fe200000010ff */
[----:B------:R-:W4:Y:S04]  /*41c0*/  LDL R75, [R1+0x130] ;  /* 0x00013000014b7983 */ /* 0x000f280000100800 */
[----:B------:R0:W-:Y:S04]  /*41d0*/  @!P1 STG.E [R66.64], R252 ;  /* 0x000000fc42009986 */ /* 0x0001e8000c101904 */
[----:B------:R-:W4:Y:S04]  /*41e0*/  LDL R69, [R1+0x12c] ;  /* 0x00012c0001457983 */ /* 0x000f280000100800 */
[----:B0-----:R-:W4:Y:S01]  /*41f0*/  LDL R252, [R1+0x128] ;  /* 0x0001280001fc7983 */ /* 0x001f220000100800 */
[----:B------:R-:W-:-:S03]  /*4200*/  @!P1 IMAD.WIDE R66, R0, R68, c[0x0][0x1a8] ;  /* 0x00006a0000429625 */ /* 0x000fc600078e0244 */
[----:B------:R-:W4:Y:S04]  /*4210*/  LDL.LU R68, [R1+0xc] ;  /* 0x00000c0001447983 */ /* 0x000f280000300800 */
[----:B------:R0:W-:Y:S01]  /*4220*/  @!P1 STG.E [R66.64], R65 ;  /* 0x0000004142009986 */ /* 0x0001e2000c101904 */
[----:B------:R-:W-:Y:S01]  /*4230*/  FADD.FTZ R55, R55, -R64 ;  /* 0x8000004037377221 */ /* 0x000fe20000010000 */
[----:B0-----:R-:W-:-:S04]  /*4240*/  LEA R66, P0, R3, c[0x0][0x208], 0x4 ;  /* 0x0000820003427a11 */ /* 0x001fc800078020ff */
[----:B------:R-:W-:Y:S01]  /*4250*/  LEA.HI.X R67, R3, c[0x0][0x20c], RZ, 0x4, P0 ;  /* 0x0000830003437a11 */ /* 0x000fe200000f24ff */
[--C-:B------:R-:W-:Y:S02]  /*4260*/  FADD.FTZ R3, R54, -R64.reuse ;  /* 0x8000004036037221 */ /* 0x100fe40000010000 */
[C---:B------:R-:W-:Y:S02]  /*4270*/  FMUL.FTZ R55, R65.reuse, R55 ;  /* 0x0000003741377220 */ /* 0x040fe40000410000 */
[----:B------:R-:W-:Y:S02]  /*4280*/  FMUL.FTZ R3, R65, R3 ;  /* 0x0000000341037220 */ /* 0x000fe40000410000 */
        /* <DEDUP_REMOVED lines=12> */
[----:B------:R0:W-:Y:S02]  /*4350*/  STG.E.128 [R66.64], R60 ;  /* 0x0000003c42007986 */ /* 0x0001e4000c101d04 */
[----:B0-----:R-:W-:Y:S02]  /*4360*/  FADD.FTZ R67, R234, -R64 ;  /* 0x80000040ea437221 */ /* 0x001fe40000010000 */
[----:B------:R-:W4:Y:S01]  /*4370*/  LDL R234, [R1+0xe0] ;  /* 0x0000e00001ea7983 */ /* 0x000f220000100800 */
[----:B--2---:R-:W-:-:S02]  /*4380*/  FFMA.FTZ R52, R73, R52, R216 ;  /* 0x0000003449347223 */ /* 0x004fc400000100d8 */
[----:B---3--:R-:W-:Y:S02]  /*4390*/  FFMA.FTZ R53, R72, R53, R217 ;  /* 0x0000003548357223 */ /* 0x008fe400000100d9 */
[----:B----4-:R-:W-:Y:S02]  /*43a0*/  FFMA.FTZ R55, R69, R55, R219 ;  /* 0x0000003745377223 */ /* 0x010fe400000100db */
[----:B------:R-:W-:-:S05]  /*43b0*/  FFMA.FTZ R3, R252, R3, R218 ;  /* 0x00000003fc037223 */ /* 0x000fca00000100da */
[----:B------:R-:W-:Y:S01]  /*43c0*/  F2FP.BF16.PACK_AB R55, R55, R3 ;  /* 0x000000033737723e */ /* 0x000fe200000010ff */
[----:B------:R-:W-:-:S04]  /*43d0*/  FADD.FTZ R3, R56, -R64 ;  /* 0x8000004038037221 */ /* 0x000fc80000010000 */
[----:B------:R-:W-:Y:S01]  /*43e0*/  FMUL.FTZ R3, R65, R3 ;  /* 0x0000000341037220 */ /* 0x000fe20000410000 */
[----:B------:R-:W-:Y:S01]  /*43f0*/  MOV R252, 0x10 ;  /* 0x0000001000fc7802 */ /* 0x000fe20000000f00 */
[----:B------:R-:W-:Y:S02]  /*4400*/  FFMA.FTZ R56, R70, R54, R221 ;  /* 0x0000003646387223 */ /* 0x000fe400000100dd */
[----:B------:R-:W-:Y:S01]  /*4410*/  FFMA.FTZ R3, R75, R3, R220 ;  /* 0x000000034b037223 */ /* 0x000fe200000100dc */
[----:B------:R-:W-:Y:S01]  /*4420*/  F2FP.BF16.PACK_AB R54, R53, R52 ;  /* 0x000000343536723e */ /* 0x000fe200000010ff */
[----:B------:R-:W-:Y:S01]  /*4430*/  FADD.FTZ R69, R236, -R64 ;  /* 0x80000040ec457221 */ /* 0x000fe20000010000 */
[----:B------:R-:W-:Y:S01]  /*4440*/  F2FP.BF16.PACK_AB R53, R59, R58 ;  /* 0x0000003a3b35723e */ /* 0x000fe200000010ff */
[----:B------:R-:W2:Y:S01]  /*4450*/  LDL R236, [R1+0xf0] ;  /* 0x0000f00001ec7983 */ /* 0x000ea20000100800 */
[----:B------:R-:W-:Y:S01]  /*4460*/  F2FP.BF16.PACK_AB R52, R56, R3 ;  /* 0x000000033834723e */ /* 0x000fe200000010ff */
[----:B------:R-:W-:-:S02]  /*4470*/  IMAD.WIDE.U32 R56, R68, R252, c[0x0][0x208] ;  /* 0x0000820044387625 */ /* 0x000fc400078e00fc */
[----:B------:R-:W3:Y:S04]  /*4480*/  LDL R75, [R1+0xec] ;  /* 0x0000ec00014b7983 */ /* 0x000ee80000100800 */
[----:B------:R0:W-:Y:S01]  /*4490*/  STG.E.128 [R56.64], R52 ;  /* 0x0000003438007986 */ /* 0x0001e2000c101d04 */
[----:B------:R-:W-:-:S03]  /*44a0*/  FADD.FTZ R68, R235, -R64 ;  /* 0x80000040eb447221 */ /* 0x000fc60000010000 */
[----:B------:R-:W4:Y:S01]  /*44b0*/  LDL R235, [R1+0xf8] ;  /* 0x0000f80001eb7983 */ /* 0x000f220000100800 */
[----:B0-----:R-:W-:-:S03]  /*44c0*/  FADD.FTZ R55, R8, -R64 ;  /* 0x8000004008377221 */ /* 0x001fc60000010000 */
[----:B------:R-:W3:Y:S01]  /*44d0*/  LDL R8, [R1+0xe8] ;  /* 0x0000e80001087983 */ /* 0x000ee20000100800 */
[--C-:B------:R-:W-:Y:S02]  /*44e0*/  FADD.FTZ R3, R48, -R64.reuse ;  /* 0x8000004030037221 */ /* 0x100fe40000010000 */
[--C-:B------:R-:W-:Y:S02]  /*44f0*/  FADD.FTZ R57, R10, -R64.reuse ;  /* 0x800000400a397221 */ /* 0x100fe40000010000 */
[--C-:B------:R-:W-:Y:S01]  /*4500*/  FADD.FTZ R58, R11, -R64.reuse ;  /* 0x800000400b3a7221 */ /* 0x100fe20000010000 */
[----:B------:R-:W3:Y:S01]  /*4510*/  LDL R10, [R1+0xfc] ;  /* 0x0000fc00010a7983 */ /* 0x000ee20000100800 */
[----:B------:R-:W-:-:S03]  /*4520*/  FADD.FTZ R48, R12, -R64 ;  /* 0x800000400c307221 */ /* 0x000fc60000010000 */
[----:B------:R-:W3:Y:S04]  /*4530*/  LDL R11, [R1+0xe4] ;  /* 0x0000e400010b7983 */ /* 0x000ee80000100800 */
[----:B------:R-:W3:Y:S01]  /*4540*/  LDL R12, [R1+0xf4] ;  /* 0x0000f400010c7983 */ /* 0x000ee20000100800 */
[--C-:B------:R-:W-:Y:S02]  /*4550*/  FADD.FTZ R53, R14, -R64.reuse ;  /* 0x800000400e357221 */ /* 0x100fe40000010000 */
[--C-:B------:R-:W-:Y:S01]  /*4560*/  FADD.FTZ R73, R240, -R64.reuse ;  /* 0x80000040f0497221 */ /* 0x100fe20000010000 */
[----:B------:R-:W3:Y:S01]  /*4570*/  LDL R14, [R1+0xa4] ;  /* 0x0000a400010e7983 */ /* 0x000ee20000100800 */
[--C-:B------:R-:W-:Y:S02]  /*4580*/  FADD.FTZ R46, R46, -R64.reuse ;  /* 0x800000402e2e7221 */ /* 0x100fe40000010000 */
[--C-:B------:R-:W-:Y:S01]  /*4590*/  FADD.FTZ R52, R13, -R64.reuse ;  /* 0x800000400d347221 */ /* 0x100fe20000010000 */
[----:B------:R-:W3:Y:S01]  /*45a0*/  LDL R240, [R1+0xa0] ;  /* 0x0000a00001f07983 */ /* 0x000ee20000100800 */
[----:B------:R-:W-:-:S02]  /*45b0*/  FADD.FTZ R74, R241, -R64 ;  /* 0x80000040f14a7221 */ /* 0x000fc40000010000 */
[--C-:B------:R-:W-:Y:S01]  /*45c0*/  FADD.FTZ R54, R15, -R64.reuse ;  /* 0x800000400f367221 */ /* 0x100fe20000010000 */
[----:B------:R-:W3:Y:S01]  /*45d0*/  LDL R13, [R1+0xbc] ;  /* 0x0000bc00010d7983 */ /* 0x000ee20000100800 */
[----:B------:R-:W-:-:S03]  /*45e0*/  FADD.FTZ R72, R239, -R64 ;  /* 0x80000040ef487221 */ /* 0x000fc60000010000 */
[----:B------:R-:W3:Y:S01]  /*45f0*/  LDL R241, [R1+0xb8] ;  /* 0x0000b80001f17983 */ /* 0x000ee20000100800 */
[----:B------:R-:W-:-:S03]  /*4600*/  FADD.FTZ R62, R7, -R64 ;  /* 0x80000040073e7221 */ /* 0x000fc60000010000 */
[----:B------:R-:W3:Y:S01]  /*4610*/  LDL R15, [R1+0xac] ;  /* 0x0000ac00010f7983 */ /* 0x000ee20000100800 */
[----:B------:R-:W-:-:S03]  /*4620*/  FADD.FTZ R50, R50, -R64 ;  /* 0x8000004032327221 */ /* 0x000fc60000010000 */
[----:B------:R-:W3:Y:S01]  /*4630*/  LDL R239, [R1+0xa8] ;  /* 0x0000a80001ef7983 */ /* 0x000ee20000100800 */
[----:B------:R-:W-:Y:S02]  /*4640*/  FMUL.FTZ R7, R65, R46 ;  /* 0x0000002e41077220 */ /* 0x000fe40000410000 */
[--C-:B------:R-:W-:Y:S02]  /*4650*/  FADD.FTZ R44, R44, -R64.reuse ;  /* 0x800000402c2c7221 */ /* 0x100fe40000010000 */
[--C-:B------:R-:W-:Y:S02]  /*4660*/  FADD.FTZ R60, R5, -R64.reuse ;  /* 0x80000040053c7221 */ /* 0x100fe40000010000 */
[C---:B------:R-:W-:Y:S02]  /*4670*/  FMUL.FTZ R3, R65.reuse, R3 ;  /* 0x0000000341037220 */ /* 0x040fe40000410000 */
[----:B------:R-:W-:Y:S02]  /*4680*/  FMUL.FTZ R5, R65, R50 ;  /* 0x0000003241057220 */ /* 0x000fe40000410000 */
[--C-:B------:R-:W-:Y:S01]  /*4690*/  FADD.FTZ R71, R238, -R64.reuse ;  /* 0x80000040ee477221 */ /* 0x100fe20000010000 */
[----:B------:R-:W3:Y:S01]  /*46a0*/  LDL R50, [R1+0x6c] ;  /* 0x00006c0001327983 */ /* 0x000ee20000100800 */
[----:B------:R-:W-:-:S03]  /*46b0*/  FADD.FTZ R70, R237, -R64 ;  /* 0x80000040ed467221 */ /* 0x000fc60000010000 */
[----:B------:R-:W3:Y:S04]  /*46c0*/  LDL R238, [R1+0xb0] ;  /* 0x0000b00001ee7983 */ /* 0x000ee80000100800 */
[----:B------:R-:W3:Y:S01]  /*46d0*/  LDL R237, [R1+0xb4] ;  /* 0x0000b40001ed7983 */ /* 0x000ee20000100800 */
[----:B--2---:R-:W-:-:S03]  /*46e0*/  FFMA.FTZ R3, R236, R3, R212 ;  /* 0x00000003ec037223 */ /* 0x004fc600000100d4 */
[----:B------:R-:W2:Y:S01]  /*46f0*/  LDL R236, [R1+0x70] ;  /* 0x0000700001ec7983 */ /* 0x000ea20000100800 */
[----:B----4-:R-:W-:-:S03]  /*4700*/  FFMA.FTZ R5, R235, R5, R214 ;  /* 0x00000005eb057223 */ /* 0x010fc600000100d6 */
[----:B------:R-:W4:Y:S01]  /*4710*/  LDL R235, [R1+0x78] ;  /* 0x0000780001eb7983 */ /* 0x000f220000100800 */
[----:B---3--:R-:W-:Y:S02]  /*4720*/  FFMA.FTZ R7, R8, R7, R210 ;  /* 0x0000000708077223 */ /* 0x008fe400000100d2 */
[----:B------:R-:W-:Y:S02]  /*4730*/  FMUL.FTZ R8, R65, R44 ;  /* 0x0000002c41087220 */ /* 0x000fe40000410000 */
[----:B------:R-:W-:Y:S01]  /*4740*/  FADD.FTZ R47, R47, -R64 ;  /* 0x800000402f2f7221 */ /* 0x000fe20000010000 */
[----:B------:R-:W3:Y:S01]  /*4750*/  LDL R44, [R1+0x74] ;  /* 0x00007400012c7983 */ /* 0x000ee20000100800 */
[----:B------:R-:W-:-:S03]  /*4760*/  FFMA.FTZ R8, R234, R8, R208 ;  /* 0x00000008ea087223 */ /* 0x000fc600000100d0 */
[----:B------:R-:W3:Y:S01]  /*4770*/  LDL R234, [R1+0x60] ;  /* 0x0000600001ea7983 */ /* 0x000ee20000100800 */
[--C-:B------:R-:W-:Y:S02]  /*4780*/  FADD.FTZ R59, R4, -R64.reuse ;  /* 0x80000040043b7221 */ /* 0x100fe40000010000 */
[----:B------:R-:W-:Y:S02]  /*4790*/  FMUL.FTZ R4, R65, R47 ;  /* 0x0000002f41047220 */ /* 0x000fe40000410000 */
[--C-:B------:R-:W-:Y:S02]  /*47a0*/  FADD.FTZ R51, R51, -R64.reuse ;  /* 0x8000004033337221 */ /* 0x100fe40000010000 */
[----:B------:R-:W-:Y:S02]  /*47b0*/  FFMA.FTZ R4, R75, R4, R211 ;  /* 0x000000044b047223 */ /* 0x000fe400000100d3 */
[--C-:B------:R-:W-:Y:S02]  /*47c0*/  FADD.FTZ R45, R45, -R64.reuse ;  /* 0x800000402d2d7221 */ /* 0x100fe40000010000 */
[--C-:B------:R-:W-:Y:S01]  /*47d0*/  FADD.FTZ R49, R49, -R64.reuse ;  /* 0x8000004031317221 */ /* 0x100fe20000010000 */
[----:B------:R-:W-:Y:S01]  /*47e0*/  F2FP.BF16.PACK_AB R7, R4, R7 ;  /* 0x000000070407723e */ /* 0x000fe200000010ff */
[----:B------:R-:W-:-:S02]  /*47f0*/  FADD.FTZ R56, R9, -R64 ;  /* 0x8000004009387221 */ /* 0x000fc40000010000 */
[----:B------:R-:W-:Y:S02]  /*4800*/  FADD.FTZ R61, R6, -R64 ;  /* 0x80000040063d7221 */ /* 0x000fe40000010000 */
[C---:B------:R-:W-:Y:S02]  /*4810*/  FMUL.FTZ R6, R65.reuse, R51 ;  /* 0x0000003341067220 */ /* 0x040fe40000410000 */
[C---:B------:R-:W-:Y:S01]  /*4820*/  FMUL.FTZ R9, R65.reuse, R45 ;  /* 0x0000002d41097220 */ /* 0x040fe20000410000 */
[----:B------:R-:W3:Y:S01]  /*4830*/  LDL R51, [R1+0x68] ;  /* 0x0000680001337983 */ /* 0x000ee20000100800 */
[----:B------:R-:W-:Y:S02]  /*4840*/  FMUL.FTZ R4, R65, R49 ;  /* 0x0000003141047220 */ /* 0x000fe40000410000 */
[----:B------:R-:W-:Y:S01]  /*4850*/  FFMA.FTZ R9, R11, R9, R209 ;  /* 0x000000090b097223 */ /* 0x000fe200000100d1 */
[----:B------:R-:W3:Y:S01]  /*4860*/  LDL R49, [R1+0x64] ;  /* 0x0000640001317983 */ /* 0x000ee20000100800 */
[----:B------:R-:W-:-:S02]  /*4870*/  FFMA.FTZ R10, R10, R6, R215 ;  /* 0x000000060a0a7223 */ /* 0x000fc400000100d7 */
[----:B------:R-:W-:Y:S02]  /*4880*/  FFMA.FTZ R4, R12, R4, R213 ;  /* 0x000000040c047223 */ /* 0x000fe400000100d5 */
[--C-:B------:R-:W-:Y:S02]  /*4890*/  FADD.FTZ R36, R36, -R64.reuse ;  /* 0x8000004024247221 */ /* 0x100fe40000010000 */
[--C-:B------:R-:W-:Y:S02]  /*48a0*/  FADD.FTZ R37, R37, -R64.reuse ;  /* 0x8000004025257221 */ /* 0x100fe40000010000 */
[--C-:B------:R-:W-:Y:S02]  /*48b0*/  FADD.FTZ R42, R42, -R64.reuse ;  /* 0x800000402a2a7221 */ /* 0x100fe40000010000 */
[--C-:B------:R-:W-:Y:S01]  /*48c0*/  FADD.FTZ R43, R43, -R64.reuse ;  /* 0x800000402b2b7221 */ /* 0x100fe20000010000 */
[----:B------:R-:W-:Y:S01]  /*48d0*/  F2FP.BF16.PACK_AB R6, R9, R8 ;  /* 0x000000080906723e */ /* 0x000fe200000010ff */
[--C-:B------:R-:W-:Y:S01]  /*48e0*/  FADD.FTZ R38, R38, -R64.reuse ;  /* 0x8000004026267221 */ /* 0x100fe20000010000 */
[----:B------:R-:W-:Y:S01]  /*48f0*/  F2FP.BF16.PACK_AB R5, R10, R5 ;  /* 0x000000050a05723e */ /* 0x000fe200000010ff */
[----:B------:R-:W-:Y:S01]  /*4900*/  FADD.FTZ R39, R39, -R64 ;  /* 0x8000004027277221 */ /* 0x000fe20000010000 */
[----:B------:R-:W-:Y:S01]  /*4910*/  F2FP.BF16.PACK_AB R4, R4, R3 ;  /* 0x000000030404723e */ /* 0x000fe200000010ff */
[C---:B------:R-:W-:Y:S01]  /*4920*/  FMUL.FTZ R9, R65.reuse, R36 ;  /* 0x0000002441097220 */ /* 0x040fe20000410000 */
[----:B------:R-:W3:Y:S01]  /*4930*/  LDL R45, [R1+0x7c] ;  /* 0x00007c00012d7983 */ /* 0x000ee20000100800 */
[----:B------:R-:W-:-:S02]  /*4940*/  FMUL.FTZ R10, R65, R37 ;  /* 0x00000025410a7220 */ /* 0x000fc40000410000 */
[C---:B------:R-:W-:Y:S02]  /*4950*/  FMUL.FTZ R3, R65.reuse, R42 ;  /* 0x0000002a41037220 */ /* 0x040fe40000410000 */
[C---:B------:R-:W-:Y:S02]  /*4960*/  FMUL.FTZ R8, R65.reuse, R43 ;  /* 0x0000002b41087220 */ /* 0x040fe40000410000 */
[C---:B------:R-:W-:Y:S02]  /*4970*/  FMUL.FTZ R11, R65.reuse, R38 ;  /* 0x00000026410b7220 */ /* 0x040fe40000410000 */
[----:B------:R-:W-:Y:S01]  /*4980*/  FMUL.FTZ R12, R65, R39 ;  /* 0x00000027410c7220 */ /* 0x000fe20000410000 */
[----:B------:R-:W3:Y:S01]  /*4990*/  LDL.LU R38, [R1+0x8] ;  /* 0x0000080001267983 */ /* 0x000ee20000300800 */
[----:B------:R-:W-:Y:S02]  /*49a0*/  FFMA.FTZ R9, R240, R9, R200 ;  /* 0x00000009f0097223 */ /* 0x000fe400000100c8 */
[----:B------:R-:W-:Y:S01]  /*49b0*/  FFMA.FTZ R10, R14, R10, R201 ;  /* 0x0000000a0e0a7223 */ /* 0x000fe200000100c9 */
[----:B------:R-:W3:Y:S01]  /*49c0*/  LDL.LU R37, [R1+0x4] ;  /* 0x0000040001257983 */ /* 0x000ee20000300800 */
[----:B------:R-:W-:-:S02]  /*49d0*/  FFMA.FTZ R3, R241, R3, R206 ;  /* 0x00000003f1037223 */ /* 0x000fc400000100ce */
[----:B------:R-:W-:Y:S02]  /*49e0*/  FFMA.FTZ R8, R13, R8, R207 ;  /* 0x000000080d087223 */ /* 0x000fe400000100cf */
[----:B------:R-:W-:Y:S02]  /*49f0*/  FFMA.FTZ R11, R239, R11, R202 ;  /* 0x0000000bef0b7223 */ /* 0x000fe400000100ca */
[----:B------:R-:W-:Y:S02]  /*4a00*/  FFMA.FTZ R12, R15, R12, R203 ;  /* 0x0000000c0f0c7223 */ /* 0x000fe400000100cb */
[--C-:B------:R-:W-:Y:S01]  /*4a10*/  FADD.FTZ R40, R40, -R64.reuse ;  /* 0x8000004028287221 */ /* 0x100fe20000010000 */
[----:B------:R-:W-:Y:S01]  /*4a20*/  F2FP.BF16.PACK_AB R10, R10, R9 ;  /* 0x000000090a0a723e */ /* 0x000fe200000010ff */
[--C-:B------:R-:W-:Y:S01]  /*4a30*/  FADD.FTZ R32, R32, -R64.reuse ;  /* 0x8000004020207221 */ /* 0x100fe20000010000 */
[----:B------:R-:W-:Y:S01]  /*4a40*/  F2FP.BF16.PACK_AB R9, R8, R3 ;  /* 0x000000030809723e */ /* 0x000fe200000010ff */
[----:B------:R-:W-:-:S02]  /*4a50*/  FADD.FTZ R41, R41, -R64 ;  /* 0x8000004029297221 */ /* 0x000fc40000010000 */
[--C-:B------:R-:W-:Y:S01]  /*4a60*/  FADD.FTZ R34, R34, -R64.reuse ;  /* 0x8000004022227221 */ /* 0x100fe20000010000 */
[----:B------:R-:W-:Y:S01]  /*4a70*/  F2FP.BF16.PACK_AB R11, R12, R11 ;  /* 0x0000000b0c0b723e */ /* 0x000fe200000010ff */
[----:B------:R-:W-:Y:S01]  /*4a80*/  FADD.FTZ R28, R28, -R64 ;  /* 0x800000401c1c7221 */ /* 0x000fe20000010000 */
[----:B------:R-:W3:Y:S01]  /*4a90*/  LDL.LU R36, [R1] ;  /* 0x0000000001247983 */ /* 0x000ee20000300800 */
[C---:B------:R-:W-:Y:S02]  /*4aa0*/  FMUL.FTZ R3, R65.reuse, R40 ;  /* 0x0000002841037220 */ /* 0x040fe40000410000 */
[C---:B------:R-:W-:Y:S01]  /*4ab0*/  FMUL.FTZ R12, R65.reuse, R32 ;  /* 0x00000020410c7220 */ /* 0x040fe20000410000 */
[----:B------:R-:W3:Y:S01]  /*4ac0*/  LDL R241, [R1+0x30] ;  /* 0x0000300001f17983 */ /* 0x000ee20000100800 */
[C---:B------:R-:W-:Y:S02]  /*4ad0*/  FMUL.FTZ R8, R65.reuse, R41 ;  /* 0x0000002941087220 */ /* 0x040fe40000410000 */
[C---:B------:R-:W-:Y:S01]  /*4ae0*/  FMUL.FTZ R14, R65.reuse, R34 ;  /* 0x00000022410e7220 */ /* 0x040fe20000410000 */
[----:B------:R-:W3:Y:S01]  /*4af0*/  LDL R240, [R1+0x34] ;  /* 0x0000340001f07983 */ /* 0x000ee20000100800 */
[----:B------:R-:W-:-:S02]  /*4b00*/  FMUL.FTZ R28, R65, R28 ;  /* 0x0000001c411c7220 */ /* 0x000fc40000410000 */
[----:B------:R-:W-:Y:S01]  /*4b10*/  FFMA.FTZ R32, R238, R3, R204 ;  /* 0x00000003ee207223 */ /* 0x000fe200000100cc */
[----:B------:R-:W3:Y:S01]  /*4b20*/  LDL R239, [R1+0x38] ;  /* 0x0000380001ef7983 */ /* 0x000ee20000100800 */
[----:B------:R-:W-:-:S03]  /*4b30*/  FFMA.FTZ R8, R237, R8, R205 ;  /* 0x00000008ed087223 */ /* 0x000fc600000100cd */
[----:B------:R-:W3:Y:S04]  /*4b40*/  LDL R237, [R1+0x28] ;  /* 0x0000280001ed7983 */ /* 0x000ee80000100800 */
[----:B------:R-:W3:Y:S01]  /*4b50*/  LDL R238, [R1+0x20] ;  /* 0x0000200001ee7983 */ /* 0x000ee20000100800 */
[----:B--2---:R-:W-:-:S03]  /*4b60*/  FFMA.FTZ R3, R236, R12, R196 ;  /* 0x0000000cec037223 */ /* 0x004fc600000100c4 */
[----:B------:R-:W2:Y:S01]  /*4b70*/  LDL R236, [R1+0x2c] ;  /* 0x00002c0001ec7983 */ /* 0x000ea20000100800 */
[----:B----4-:R-:W-:-:S03]  /*4b80*/  FFMA.FTZ R12, R235, R14, R198 ;  /* 0x0000000eeb0c7223 */ /* 0x010fc600000100c6 */
[----:B------:R-:W4:Y:S01]  /*4b90*/  LDL R235, [R1+0x24] ;  /* 0x0000240001eb7983 */ /* 0x000f220000100800 */
[----:B---3--:R-:W-:-:S03]  /*4ba0*/  FFMA.FTZ R14, R234, R28, R192 ;  /* 0x0000001cea0e7223 */ /* 0x008fc600000100c0 */
[----:B------:R-:W3:Y:S01]  /*4bb0*/  LDL R234, [R1+0x3c] ;  /* 0x00003c0001ea7983 */ /* 0x000ee20000100800 */
[--C-:B------:R-:W-:Y:S02]  /*4bc0*/  FADD.FTZ R35, R35, -R64.reuse ;  /* 0x8000004023237221 */ /* 0x100fe40000010000 */
[--C-:B------:R-:W-:Y:S02]  /*4bd0*/  FADD.FTZ R29, R29, -R64.reuse ;  /* 0x800000401d1d7221 */ /* 0x100fe40000010000 */
[--C-:B------:R-:W-:Y:S02]  /*4be0*/  FADD.FTZ R30, R30, -R64.reuse ;  /* 0x800000401e1e7221 */ /* 0x100fe40000010000 */
[--C-:B------:R-:W-:Y:S02]  /*4bf0*/  FADD.FTZ R31, R31, -R64.reuse ;  /* 0x800000401f1f7221 */ /* 0x100fe40000010000 */
[----:B------:R-:W-:Y:S02]  /*4c00*/  FADD.FTZ R33, R33, -R64 ;  /* 0x8000004021217221 */ /* 0x000fe40000010000 */
        /* <DEDUP_REMOVED lines=10> */
[--C-:B------:R-:W-:Y:S02]  /*4cb0*/  FADD.FTZ R24, R24, -R64.reuse ;  /* 0x8000004018187221 */ /* 0x100fe40000010000 */
[--C-:B------:R-:W-:Y:S02]  /*4cc0*/  FADD.FTZ R25, R25, -R64.reuse ;  /* 0x8000004019197221 */ /* 0x100fe40000010000 */
[--C-:B------:R-:W-:Y:S02]  /*4cd0*/  FADD.FTZ R22, R22, -R64.reuse ;  /* 0x8000004016167221 */ /* 0x100fe40000010000 */
[----:B------:R-:W-:-:S02]  /*4ce0*/  FADD.FTZ R23, R23, -R64 ;  /* 0x8000004017177221 */ /* 0x000fc40000010000 */
[----:B------:R-:W-:Y:S01]  /*4cf0*/  FFMA.FTZ R28, R45, R15, R199 ;  /* 0x0000000f2d1c7223 */ /* 0x000fe200000100c7 */
[----:B------:R-:W-:Y:S01]  /*4d00*/  F2FP.BF16.PACK_AB R15, R31, R30 ;  /* 0x0000001e1f0f723e */ /* 0x000fe200000010ff */
[--C-:B------:R-:W-:Y:S01]  /*4d10*/  FADD.FTZ R26, R26, -R64.reuse ;  /* 0x800000401a1a7221 */ /* 0x100fe20000010000 */
[----:B------:R-:W-:Y:S01]  /*4d20*/  F2FP.BF16.PACK_AB R8, R8, R32 ;  /* 0x000000200808723e */ /* 0x000fe200000010ff */
[--C-:B------:R-:W-:Y:S01]  /*4d30*/  FADD.FTZ R27, R27, -R64.reuse ;  /* 0x800000401b1b7221 */ /* 0x100fe20000010000 */
[----:B------:R-:W-:Y:S01]  /*4d40*/  F2FP.BF16.PACK_AB R13, R28, R12 ;  /* 0x0000000c1c0d723e */ /* 0x000fe200000010ff */
[--C-:B------:R-:W-:Y:S01]  /*4d50*/  FADD.FTZ R20, R20, -R64.reuse ;  /* 0x8000004014147221 */ /* 0x100fe20000010000 */
[----:B------:R-:W-:Y:S01]  /*4d60*/  F2FP.BF16.PACK_AB R12, R33, R3 ;  /* 0x00000003210c723e */ /* 0x000fe200000010ff */
[----:B------:R-:W-:Y:S02]  /*4d70*/  FADD.FTZ R21, R21, -R64 ;  /* 0x8000004015157221 */ /* 0x000fe40000010000 */
[----:B------:R-:W-:-:S04]  /*4d80*/  IMAD.WIDE.U32 R28, R38, R252, c[0x0][0x208] ;  /* 0x00008200261c7625 */ /* 0x000fc800078e00fc */
[----:B------:R-:W-:Y:S01]  /*4d90*/  IMAD.WIDE.U32 R30, R37, R252, c[0x0][0x208] ;  /* 0x00008200251e7625 */ /* 0x000fe200078e00fc */
[----:B------:R0:W-:Y:S03]  /*4da0*/  STG.E.128 [R28.64], R4 ;  /* 0x000000041c007986 */ /* 0x0001e6000c101d04 */
[C---:B------:R-:W-:Y:S02]  /*4db0*/  FMUL.FTZ R3, R65.reuse, R24 ;  /* 0x0000001841037220 */ /* 0x040fe40000410000 */
[C---:B------:R-:W-:Y:S02]  /*4dc0*/  FMUL.FTZ R25, R65.reuse, R25 ;  /* 0x0000001941197220 */ /* 0x040fe40000410000 */
[C---:B------:R-:W-:Y:S02]  /*4dd0*/  FMUL.FTZ R22, R65.reuse, R22 ;  /* 0x0000001641167220 */ /* 0x040fe40000410000 */
[----:B------:R-:W-:-:S02]  /*4de0*/  FMUL.FTZ R23, R65, R23 ;  /* 0x0000001741177220 */ /* 0x000fc40000410000 */
[C---:B------:R-:W-:Y:S02]  /*4df0*/  FMUL.FTZ R26, R65.reuse, R26 ;  /* 0x0000001a411a7220 */ /* 0x040fe40000410000 */
[----:B------:R-:W-:Y:S01]  /*4e00*/  FMUL.FTZ R27, R65, R27 ;  /* 0x0000001b411b7220 */ /* 0x000fe20000410000 */
[----:B------:R1:W-:Y:S01]  /*4e10*/  STG.E.128 [R30.64], R8 ;  /* 0x000000081e007986 */ /* 0x0003e2000c101d04 */
[----:B------:R-:W-:Y:S02]  /*4e20*/  FADD.FTZ R16, R16, -R64 ;  /* 0x8000004010107221 */ /* 0x000fe40000010000 */
[----:B------:R-:W-:-:S04]  /*4e30*/  IMAD.WIDE.U32 R32, R36, R252, c[0x0][0x208] ;  /* 0x0000820024207625 */ /* 0x000fc800078e00fc */
[--C-:B------:R-:W-:Y:S02]  /*4e40*/  FADD.FTZ R17, R17, -R64.reuse ;  /* 0x8000004011117221 */ /* 0x100fe40000010000 */
[C---:B------:R-:W-:Y:S02]  /*4e50*/  FMUL.FTZ R20, R65.reuse, R20 ;  /* 0x0000001441147220 */ /* 0x040fe40000410000 */
[C---:B------:R-:W-:Y:S02]  /*4e60*/  FMUL.FTZ R21, R65.reuse, R21 ;  /* 0x0000001541157220 */ /* 0x040fe40000410000 */
[C---:B------:R-:W-:Y:S02]  /*4e70*/  FMUL.FTZ R35, R65.reuse, R53 ;  /* 0x0000003541237220 */ /* 0x040fe40000410000 */
[----:B------:R-:W-:Y:S01]  /*4e80*/  FMUL.FTZ R36, R65, R54 ;  /* 0x0000003641247220 */ /* 0x000fe20000410000 */
[----:B------:R1:W-:Y:S01]  /*4e90*/  STG.E.128 [R32.64], R12 ;  /* 0x0000000c20007986 */ /* 0x0003e2000c101d04 */
[----:B------:R-:W-:-:S02]  /*4ea0*/  FADD.FTZ R18, R18, -R64 ;  /* 0x8000004012127221 */ /* 0x000fc40000010000 */
[----:B------:R-:W-:Y:S02]  /*4eb0*/  FADD.FTZ R19, R19, -R64 ;  /* 0x8000004013137221 */ /* 0x000fe40000010000 */
[----:B------:R-:W-:Y:S02]  /*4ec0*/  FFMA.FTZ R3, R241, R3, R188 ;  /* 0x00000003f1037223 */ /* 0x000fe400000100bc */
[----:B0-----:R-:W-:Y:S02]  /*4ed0*/  FFMA.FTZ R4, R240, R25, R189 ;  /* 0x00000019f0047223 */ /* 0x001fe400000100bd */
[----:B------:R-:W-:Y:S02]  /*4ee0*/  FFMA.FTZ R7, R237, R22, R186 ;  /* 0x00000016ed077223 */ /* 0x000fe400000100ba */
[----:B------:R-:W-:Y:S02]  /*4ef0*/  FFMA.FTZ R5, R239, R26, R190 ;  /* 0x0000001aef057223 */ /* 0x000fe400000100be */
[----:B------:R-:W-:-:S02]  /*4f00*/  FMUL.FTZ R16, R65, R16 ;  /* 0x0000001041107220 */ /* 0x000fc40000410000 */
[----:B------:R-:W-:Y:S02]  /*4f10*/  FMUL.FTZ R17, R65, R17 ;  /* 0x0000001141117220 */ /* 0x000fe40000410000 */
[----:B------:R-:W-:Y:S02]  /*4f20*/  FFMA.FTZ R6, R238, R20, R184 ;  /* 0x00000014ee067223 */ /* 0x000fe400000100b8 */
[----:B-1----:R-:W-:Y:S02]  /*4f30*/  FFMA.FTZ R11, R146, R35, R178 ;  /* 0x00000023920b7223 */ /* 0x002fe400000100b2 */
[----:B------:R-:W-:Y:S02]  /*4f40*/  FFMA.FTZ R12, R147, R36, R179 ;  /* 0x00000024930c7223 */ /* 0x000fe400000100b3 */
[C---:B------:R-:W-:Y:S02]  /*4f50*/  FMUL.FTZ R24, R65.reuse, R48 ;  /* 0x0000003041187220 */ /* 0x040fe40000410000 */
[----:B------:R-:W-:-:S02]  /*4f60*/  FMUL.FTZ R34, R65, R52 ;  /* 0x0000003441227220 */ /* 0x000fc40000410000 */
[C---:B------:R-:W-:Y:S02]  /*4f70*/  FMUL.FTZ R41, R65.reuse, R59 ;  /* 0x0000003b41297220 */ /* 0x040fe40000410000 */
[C---:B------:R-:W-:Y:S02]  /*4f80*/  FMUL.FTZ R43, R65.reuse, R60 ;  /* 0x0000003c412b7220 */ /* 0x040fe40000410000 */
[C---:B------:R-:W-:Y:S02]  /*4f90*/  FMUL.FTZ R45, R65.reuse, R61 ;  /* 0x0000003d412d7220 */ /* 0x040fe40000410000 */
[C---:B------:R-:W-:Y:S01]  /*4fa0*/  FMUL.FTZ R49, R65.reuse, R62 ;  /* 0x0000003e41317220 */ /* 0x040fe20000410000 */
[----:B------:R-:W-:Y:S01]  /*4fb0*/  F2FP.BF16.PACK_AB R4, R4, R3 ;  /* 0x000000030404723e */ /* 0x000fe200000010ff */
[C---:B------:R-:W-:Y:S02]  /*4fc0*/  FMUL.FTZ R18, R65.reuse, R18 ;  /* 0x0000001241127220 */ /* 0x040fe40000410000 */
[----:B------:R-:W-:Y:S01]  /*4fd0*/  FMUL.FTZ R19, R65, R19 ;  /* 0x0000001341137220 */ /* 0x000fe20000410000 */
[----:B------:R-:W-:Y:S01]  /*4fe0*/  F2FP.BF16.PACK_AB R11, R12, R11 ;  /* 0x0000000b0c0b723e */ /* 0x000fe200000010ff */
[----:B------:R-:W-:-:S02]  /*4ff0*/  FFMA.FTZ R3, R148, R16, R180 ;  /* 0x0000001094037223 */ /* 0x000fc400000100b4 */
[----:B------:R-:W-:Y:S02]  /*5000*/  FFMA.FTZ R13, R145, R34, R177 ;  /* 0x00000022910d7223 */ /* 0x000fe400000100b1 */
[----:B------:R-:W-:Y:S02]  /*5010*/  FFMA.FTZ R14, R136, R41, R168 ;  /* 0x00000029880e7223 */ /* 0x000fe400000100a8 */
[----:B------:R-:W-:Y:S02]  /*5020*/  FFMA.FTZ R15, R138, R45, R170 ;  /* 0x0000002d8a0f7223 */ /* 0x000fe400000100aa */
[----:B------:R-:W-:Y:S02]  /*5030*/  FFMA.FTZ R16, R139, R49, R171 ;  /* 0x000000318b107223 */ /* 0x000fe400000100ab */
[----:B------:R-:W-:Y:S02]  /*5040*/  FMUL.FTZ R38, R65, R56 ;  /* 0x0000003841267220 */ /* 0x000fe40000410000 */
[----:B------:R-:W-:-:S02]  /*5050*/  FFMA.FTZ R12, R151, R19, R183 ;  /* 0x00000013970c7223 */ /* 0x000fc400000100b7 */
[--C-:B------:R-:W-:Y:S02]  /*5060*/  FADD.FTZ R63, R232, -R64.reuse ;  /* 0x80000040e83f7221 */ /* 0x100fe40000010000 */
[----:B------:R-:W-:Y:S02]  /*5070*/  FADD.FTZ R66, R233, -R64 ;  /* 0x80000040e9427221 */ /* 0x000fe40000010000 */
[C---:B------:R-:W-:Y:S02]  /*5080*/  FMUL.FTZ R39, R65.reuse, R57 ;  /* 0x0000003941277220 */ /* 0x040fe40000410000 */
[C---:B------:R-:W-:Y:S02]  /*5090*/  FMUL.FTZ R40, R65.reuse, R58 ;  /* 0x0000003a41287220 */ /* 0x040fe40000410000 */
[C---:B------:R-:W-:Y:S02]  /*50a0*/  FMUL.FTZ R48, R65.reuse, R67 ;  /* 0x0000004341307220 */ /* 0x040fe40000410000 */
[----:B------:R-:W-:-:S02]  /*50b0*/  FMUL.FTZ R50, R65, R68 ;  /* 0x0000004441327220 */ /* 0x000fc40000410000 */
[C---:B------:R-:W-:Y:S02]  /*50c0*/  FMUL.FTZ R54, R65.reuse, R71 ;  /* 0x0000004741367220 */ /* 0x040fe40000410000 */
[----:B------:R-:W-:Y:S02]  /*50d0*/  FMUL.FTZ R56, R65, R72 ;  /* 0x0000004841387220 */ /* 0x000fe40000410000 */
[--C-:B------:R-:W-:Y:S02]  /*50e0*/  FADD.FTZ R46, R242, -R64.reuse ;  /* 0x80000040f22e7221 */ /* 0x100fe40000010000 */
[--C-:B------:R-:W-:Y:S02]  /*50f0*/  FADD.FTZ R47, R243, -R64.reuse ;  /* 0x80000040f32f7221 */ /* 0x100fe40000010000 */
[--C-:B------:R-:W-:Y:S02]  /*5100*/  FADD.FTZ R75, R244, -R64.reuse ;  /* 0x80000040f44b7221 */ /* 0x100fe40000010000 */
[----:B------:R-:W-:-:S02]  /*5110*/  FADD.FTZ R232, R245, -R64 ;  /* 0x80000040f5e87221 */ /* 0x000fc40000010000 */
[--C-:B------:R-:W-:Y:S02]  /*5120*/  FADD.FTZ R233, R246, -R64.reuse ;  /* 0x80000040f6e97221 */ /* 0x100fe40000010000 */
[C---:B------:R-:W-:Y:S02]  /*5130*/  FMUL.FTZ R37, R65.reuse, R55 ;  /* 0x0000003741257220 */ /* 0x040fe40000410000 */
[C---:B------:R-:W-:Y:S02]  /*5140*/  FMUL.FTZ R51, R65.reuse, R69 ;  /* 0x0000004541337220 */ /* 0x040fe40000410000 */
[----:B------:R-:W-:Y:S01]  /*5150*/  FMUL.FTZ R52, R65, R70 ;  /* 0x0000004641347220 */ /* 0x000fe20000410000 */
[----:B------:R-:W-:Y:S01]  /*5160*/  F2FP.BF16.PACK_AB R15, R16, R15 ;  /* 0x0000000f100f723e */ /* 0x000fe200000010ff */
[----:B------:R-:W-:Y:S02]  /*5170*/  FADD.FTZ R64, R247, -R64 ;  /* 0x80000040f7407221 */ /* 0x000fe40000010000 */
[----:B------:R-:W-:-:S02]  /*5180*/  FFMA.FTZ R16, R143, R40, R175 ;  /* 0x000000288f107223 */ /* 0x000fc400000100af */
[----:B------:R-:W-:Y:S02]  /*5190*/  FFMA.FTZ R19, R130, R54, R162 ;  /* 0x0000003682137223 */ /* 0x000fe400000100a2 */
[----:B------:R-:W-:Y:S02]  /*51a0*/  FFMA.FTZ R20, R131, R56, R163 ;  /* 0x0000003883147223 */ /* 0x000fe400000100a3 */
[----:B------:R-:W-:Y:S02]  /*51b0*/  FFMA.FTZ R22, R135, R50, R167 ;  /* 0x0000003287167223 */ /* 0x000fe400000100a7 */
        /* <DEDUP_REMOVED lines=10> */
[----:B------:R-:W-:Y:S01]  /*5260*/  F2FP.BF16.PACK_AB R19, R20, R19 ;  /* 0x000000131413723e */ /* 0x000fe200000010ff */
[----:B------:R-:W-:Y:S02]  /*5270*/  FFMA.FTZ R20, R133, R44, R165 ;  /* 0x0000002c85147223 */ /* 0x000fe400000100a5 */
[----:B------:R-:W-:Y:S02]  /*5280*/  FFMA.FTZ R25, R121, R58, R153 ;  /* 0x0000003a79197223 */ /* 0x000fe40000010099 */
[----:B------:R-:W-:Y:S02]  /*5290*/  FFMA.FTZ R26, R127, R47, R159 ;  /* 0x0000002f7f1a7223 */ /* 0x000fe4000001009f */
[----:B------:R-:W-:-:S04]  /*52a0*/  IMAD.WIDE.U32 R28, R248, R252, c[0x0][0x208] ;  /* 0x00008200f81c7625 */ /* 0x000fc800078e00fc */
[----:B------:R-:W-:-:S04]  /*52b0*/  IMAD.WIDE.U32 R30, R251, R252, c[0x0][0x208] ;  /* 0x00008200fb1e7625 */ /* 0x000fc800078e00fc */
[----:B--2---:R-:W-:-:S05]  /*52c0*/  FFMA.FTZ R8, R236, R23, R187 ;  /* 0x00000017ec087223 */ /* 0x004fca00000100bb */
[----:B------:R-:W-:Y:S01]  /*52d0*/  F2FP.BF16.PACK_AB R7, R8, R7 ;  /* 0x000000070807723e */ /* 0x000fe200000010ff */
[----:B------:R-:W-:Y:S02]  /*52e0*/  FFMA.FTZ R8, R149, R17, R181 ;  /* 0x0000001195087223 */ /* 0x000fe400000100b5 */
[----:B----4-:R-:W-:Y:S02]  /*52f0*/  FFMA.FTZ R9, R235, R21, R185 ;  /* 0x00000015eb097223 */ /* 0x010fe400000100b9 */
[----:B------:R-:W-:-:S03]  /*5300*/  FFMA.FTZ R17, R137, R43, R169 ;  /* 0x0000002b89117223 */ /* 0x000fc600000100a9 */
[----:B------:R-:W-:Y:S01]  /*5310*/  F2FP.BF16.PACK_AB R6, R9, R6 ;  /* 0x000000060906723e */ /* 0x000fe200000010ff */
[----:B------:R-:W-:Y:S01]  /*5320*/  FFMA.FTZ R9, R150, R18, R182 ;  /* 0x0000001296097223 */ /* 0x000fe200000100b6 */
[----:B------:R-:W-:Y:S01]  /*5330*/  F2FP.BF16.PACK_AB R14, R17, R14 ;  /* 0x0000000e110e723e */ /* 0x000fe200000010ff */
[----:B------:R-:W-:Y:S01]  /*5340*/  FFMA.FTZ R17, R134, R48, R166 ;  /* 0x0000003086117223 */ /* 0x000fe200000100a6 */
[----:B------:R-:W-:Y:S01]  /*5350*/  F2FP.BF16.PACK_AB R8, R8, R3 ;  /* 0x000000030808723e */ /* 0x000fe200000010ff */
[----:B------:R-:W-:Y:S01]  /*5360*/  FFMA.FTZ R3, R140, R37, R172 ;  /* 0x000000258c037223 */ /* 0x000fe200000100ac */
[----:B------:R-:W-:Y:S01]  /*5370*/  F2FP.BF16.PACK_AB R9, R12, R9 ;  /* 0x000000090c09723e */ /* 0x000fe200000010ff */
[----:B---3--:R-:W-:-:S05]  /*5380*/  FFMA.FTZ R10, R234, R27, R191 ;  /* 0x0000001bea0a7223 */ /* 0x008fca00000100bf */
[----:B------:R-:W-:Y:S01]  /*5390*/  F2FP.BF16.PACK_AB R5, R10, R5 ;  /* 0x000000050a05723e */ /* 0x000fe200000010ff */
[----:B------:R-:W-:Y:S02]  /*53a0*/  FFMA.FTZ R10, R144, R24, R176 ;  /* 0x00000018900a7223 */ /* 0x000fe400000100b0 */
        /* <DEDUP_REMOVED lines=8> */
[----:B-----5:R-:W-:Y:S01]  /*5430*/  FFMA.FTZ R22, R120, R57, R152 ;  /* 0x0000003978167223 */ /* 0x020fe20000010098 */
        /* <DEDUP_REMOVED lines=8> */
[----:B------:R-:W-:Y:S01]  /*54c0*/  HFMA2.MMA R234, -RZ, RZ, 0, 2.384185791015625e-07 ;  /* 0x00000004ffea7435 */ /* 0x000fe200000001ff */
        /* <DEDUP_REMOVED lines=10> */
[----:B------:R-:W-:-:S03]  /*5570*/  IMAD R0, R234, c[0x0][0x160], R0 ;  /* 0x00005800ea007a24 */ /* 0x000fc600078e0200 */
[----:B------:R0:W-:Y:S04]  /*5580*/  STG.E.128 [R2.64], R16 ;  /* 0x0000001002007986 */ /* 0x0001e8000c101d04 */
[----:B------:R0:W-:Y:S01]  /*5590*/  STG.E.128 [R30.64], R20 ;  /* 0x000000141e007986 */ /* 0x0001e2000c101d04 */
[----:B------:R-:W-:-:S13]  /*55a0*/  ISETP.GE.AND P0, PT, R0, c[0x0][0x164], PT ;  /* 0x0000590000007a0c */ /* 0x000fda0003f06270 */
[----:B0-----:R-:W-:Y:S01]  /*55b0*/  @P0 CALL.REL.NOINC `(.L_x_29675) ;  /* 0x0000001000000944 */ /* 0x001fe20003c00000 */
[----:B------:R-:W-:Y:S05]  /*55c0*/  BRA `(.L_x_29676) ;  /* 0xffffb4b000007947 */ /* 0x000fea000383ffff */
.L_x_29675:
[----:B------:R-:W-:Y:S05]  /*55d0*/  EXIT ;  /* 0x000000000000794d */ /* 0x000fea0003800000 */
.L_x_29673:
[----:B0-----:R-:W-:Y:S02]  /*55e0*/  MOV R62, 0x1 ;  /* 0x00000001003e7802 */ /* 0x001fe40000000f00 */
[----:B------:R-:W-:Y:S02]  /*55f0*/  MOV R64, 0x1f ;  /* 0x0000001f00407802 */ /* 0x000fe40000000f00 */
[----:B------:R-:W-:Y:S02]  /*5600*/  MOV R61, 0xffffffff ;  /* 0xffffffff003d7802 */ /* 0x000fe40000000f00 */
[----:B------:R-:W-:Y:S02]  /*5610*/  MOV R60, 0x5630 ;  /* 0x00005630003c7802 */ /* 0x000fe40000000f00 */
[----:B-----5:R-:W-:Y:S05]  /*5620*/  CALL.REL.NOINC `($__internal_69_$__cuda_sm70_shflsync_bfly_p) ;  /* 0x00000d8000007944 */ /* 0x020fea0003c00000 */
[----:B-1----:R-:W-:Y:S05]  /*5630*/  BRA `(.L_x_29677) ;  /* 0xffffdd0000007947 */ /* 0x002fea000383ffff */
.L_x_29674:
[----:B------:R-:W-:Y:S01]  /*5640*/  HFMA2.MMA R64, -RZ, RZ, 0, 1.847743988037109375e-06 ;  /* 0x0000001fff407435 */ /* 0x000fe200000001ff */
[----:B------:R-:W-:Y:S02]  /*5650*/  MOV R62, 0x2 ;  /* 0x00000002003e7802 */ /* 0x000fe40000000f00 */
[----:B------:R-:W-:Y:S02]  /*5660*/  MOV R61, 0xffffffff ;  /* 0xffffffff003d7802 */ /* 0x000fe40000000f00 */
[----:B------:R-:W-:-:S02]  /*5670*/  MOV R60, 0x5690 ;  /* 0x00005690003c7802 */ /* 0x000fc40000000f00 */
[----:B-----5:R-:W-:Y:S05]  /*5680*/  CALL.REL.NOINC `($__internal_69_$__cuda_sm70_shflsync_bfly_p) ;  /* 0x00000d2000007944 */ /* 0x020fea0003c00000 */
[----:B-1----:R-:W-:Y:S01]  /*5690*/  FADD.FTZ R63, R63, R62 ;  /* 0x0000003e3f3f7221 */ /* 0x002fe20000010000 */
[----:B------:R-:W-:Y:S01]  /*56a0*/  HFMA2.MMA R62, -RZ, RZ, 0, 2.384185791015625e-07 ;  /* 0x00000004ff3e7435 */ /* 0x000fe200000001ff */
[----:B------:R-:W-:-:S02]  /*56b0*/  MOV R64, 0x1f ;  /* 0x0000001f00407802 */ /* 0x000fc40000000f00 */
[----:B------:R-:W-:Y:S02]  /*56c0*/  MOV R61, 0xffffffff ;  /* 0xffffffff003d7802 */ /* 0x000fe40000000f00 */
[----:B------:R-:W-:Y:S02]  /*56d0*/  MOV R60, 0x56f0 ;  /* 0x000056f0003c7802 */ /* 0x000fe40000000f00 */
[----:B------:R-:W-:Y:S05]  /*56e0*/  CALL.REL.NOINC `($__internal_69_$__cuda_sm70_shflsync_bfly_p) ;  /* 0x00000cc000007944 */ /* 0x000fea0003c00000 */
[----:B-1----:R-:W-:Y:S01]  /*56f0*/  FADD.FTZ R63, R63, R62 ;  /* 0x0000003e3f3f7221 */ /* 0x002fe20000010000 */
[----:B------:R-:W-:Y:S01]  /*5700*/  HFMA2.MMA R62, -RZ, RZ, 0, 4.76837158203125e-07 ;  /* 0x00000008ff3e7435 */ /* 0x000fe200000001ff */
[----:B------:R-:W-:Y:S02]  /*5710*/  MOV R64, 0x1f ;  /* 0x0000001f00407802 */ /* 0x000fe40000000f00 */
[----:B------:R-:W-:Y:S02]  /*5720*/  MOV R61, 0xffffffff ;  /* 0xffffffff003d7802 */ /* 0x000fe40000000f00 */
[----:B------:R-:W-:Y:S02]  /*5730*/  MOV R60, 0x5750 ;  /* 0x00005750003c7802 */ /* 0x000fe40000000f00 */
[----:B------:R-:W-:Y:S05]  /*5740*/  CALL.REL.NOINC `($__internal_69_$__cuda_sm70_shflsync_bfly_p) ;  /* 0x00000c6000007944 */ /* 0x000fea0003c00000 */
[----:B-1----:R-:W-:Y:S01]  /*5750*/  FADD.FTZ R63, R63, R62 ;  /* 0x0000003e3f3f7221 */ /* 0x002fe20000010000 */
[----:B------:R-:W-:Y:S01]  /*5760*/  HFMA2.MMA R62, -RZ, RZ, 0, 9.5367431640625e-07 ;  /* 0x00000010ff3e7435 */ /* 0x000fe200000001ff */
[----:B------:R-:W-:-:S02]  /*5770*/  MOV R64, 0x1f ;  /* 0x0000001f00407802 */ /* 0x000fc40000000f00 */
[----:B------:R-:W-:Y:S02]  /*5780*/  MOV R61, 0xffffffff ;  /* 0xffffffff003d7802 */ /* 0x000fe40000000f00 */
[----:B------:R-:W-:Y:S02]  /*5790*/  MOV R60, 0x57b0 ;  /* 0x000057b0003c7802 */ /* 0x000fe40000000f00 */
[----:B------:R-:W-:Y:S05]  /*57a0*/  CALL.REL.NOINC `($__internal_69_$__cuda_sm70_shflsync_bfly_p) ;  /* 0x00000c0000007944 */ /* 0x000fea0003c00000 */
[----:B-1----:R-:W-:Y:S01]  /*57b0*/  FADD.FTZ R62, R63, R62 ;  /* 0x0000003e3f3e7221 */ /* 0x002fe20000010000 */
[----:B------:R-:W-:-:S03]  /*57c0*/  MOV R64, 0x1f ;  /* 0x0000001f00407802 */ /* 0x000fc60000000f00 */
[----:B------:R-:W-:Y:S01]  /*57d0*/  FMUL.FTZ R252, R62, c[0x0][0x1e0] ;  /* 0x000078003efc7a20 */ /* 0x000fe20000410000 */
[----:B------:R-:W-:-:S03]  /*57e0*/  HFMA2.MMA R62, -RZ, RZ, 0, 5.9604644775390625e-08 ;  /* 0x00000001ff3e7435 */ /* 0x000fc600000001ff */
        /* <DEDUP_REMOVED lines=162> */
[----:B------:R-:W-:Y:S05]  /*6210*/  CALL.REL.NOINC `($__internal_69_$__cuda_sm70_shflsync_bfly_p) ;  /* 0x0000019000007944 */ /* 0x000fea0003c00000 */
[----:B-1----:R-:W-:Y:S01]  /*6220*/  FADD.FTZ R63, R63, R62 ;  /* 0x0000003e3f3f7221 */ /* 0x002fe20000010000 */
[----:B------:R-:W-:Y:S01]  /*6230*/  HFMA2.MMA R62, -RZ, RZ, 0, 1.1920928955078125e-07 ;  /* 0x00000002ff3e7435 */ /* 0x000fe200000001ff */
[----:B------:R-:W-:Y:S02]  /*6240*/  MOV R64, 0x1f ;  /* 0x0000001f00407802 */ /* 0x000fe40000000f00 */
[----:B------:R-:W-:Y:S02]  /*6250*/  MOV R61, 0xffffffff ;  /* 0xffffffff003d7802 */ /* 0x000fe40000000f00 */
[----:B------:R-:W-:Y:S02]  /*6260*/  MOV R60, 0x6280 ;  /* 0x00006280003c7802 */ /* 0x000fe40000000f00 */
[----:B------:R-:W-:Y:S05]  /*6270*/  CALL.REL.NOINC `($__internal_69_$__cuda_sm70_shflsync_bfly_p) ;  /* 0x0000013000007944 */ /* 0x000fea0003c00000 */
[----:B-1----:R-:W-:Y:S01]  /*6280*/  FADD.FTZ R63, R63, R62 ;  /* 0x0000003e3f3f7221 */ /* 0x002fe20000010000 */
[----:B------:R-:W-:Y:S01]  /*6290*/  HFMA2.MMA R62, -RZ, RZ, 0, 2.384185791015625e-07 ;  /* 0x00000004ff3e7435 */ /* 0x000fe200000001ff */
[----:B------:R-:W-:Y:S02]  /*62a0*/  MOV R64, 0x1f ;  /* 0x0000001f00407802 */ /* 0x000fe40000000f00 */
[----:B------:R-:W-:-:S02]  /*62b0*/  MOV R61, 0xffffffff ;  /* 0xffffffff003d7802 */ /* 0x000fc40000000f00 */
        /* <DEDUP_REMOVED lines=10> */
[----:B------:R-:W-:Y:S02]  /*6360*/  MOV R64, 0x1f ;  /* 0x0000001f00407802 */ /* 0x000fe40000000f00 */
[----:B------:R-:W-:-:S02]  /*6370*/  MOV R61, 0xffffffff ;  /* 0xffffffff003d7802 */ /* 0x000fc40000000f00 */
[----:B------:R-:W-:Y:S02]  /*6380*/  MOV R60, 0x63a0 ;  /* 0x000063a0003c7802 */ /* 0x000fe40000000f00 */
[----:B------:R-:W-:Y:S05]  /*6390*/  CALL.REL.NOINC `($__internal_69_$__cuda_sm70_shflsync_bfly_p) ;  /* 0x0000001000007944 */ /* 0x000fea0003c00000 */
[----:B-1----:R-:W-:Y:S05]  /*63a0*/  BRA `(.L_x_29678) ;  /* 0xffffdad000007947 */ /* 0x002fea000383ffff */
        .weak           $__internal_69_$__cuda_sm70_shflsync_bfly_p
        .type           $__internal_69_$__cuda_sm70_shflsync_bfly_p,@function
        .size           $__internal_69_$__cuda_sm70_shflsync_bfly_p,(.L_x_71069 - $__internal_69_$__cuda_sm70_shflsync_bfly_p)
$__internal_69_$__cuda_sm70_shflsync_bfly_p:
[----:B------:R-:W-:Y:S04]  /*63b0*/  WARPSYNC R61 ;  /* 0x0000003d00007348 */ /* 0x000fe80003800000 */
[----:B------:R0:W1:Y:S02]  /*63c0*/  SHFL.BFLY PT, R62, R63, R62, R64 ;  /* 0x0c00003e3f3e7389 */ /* 0x00006400000e0040 */
[----:B0-----:R-:W-:-:S06]  /*63d0*/  HFMA2.MMA R61, -RZ, RZ, 0, 0 ;  /* 0x00000000ff3d7435 */ /* 0x001fcc00000001ff */
[----:B------:R-:W-:Y:S05]  /*63e0*/  RET.REL.NODEC R60 `(_ZN10layer_norm13ln_fwd_kernelINS_13Kernel_traitsIf13__nv_bfloat16fS2_fjLj2560ELj1ELj4ELj1ELj16ENS_18Kernel_traits_baseILj2560EfS2_fS2_fjLj128EEEEELb0ELb1ELb0ELb1EEEvNS_9FwdParamsE) ;  /* 0xffff9c103c007950 */ /* 0x000fea0003c3ffff */
.L_x_29679:
        /* <DEDUP_REMOVED lines=9> */
.L_x_71069:


//--------------------- .text._ZN10layer_norm13ln_fwd_kernelINS_13Kernel_traitsIf13__nv_bfloat16fS2_fjLj2560ELj1ELj4ELj1ELj16ENS_18Kernel_traits_baseILj2560EfS2_fS2_fjLj128EEEEELb0ELb1ELb1ELb0EEEvNS_9FwdParamsE --------------------------
	.section	.text._ZN10layer_norm13ln_fwd_kernelINS_13Kernel_traitsIf13__nv_bfloat16fS2_fjLj2560ELj1ELj4ELj1ELj16ENS_18Kernel_traits_baseILj2560EfS2_fS2_fjLj128EEEEELb0ELb1ELb1ELb0EEEvNS_9FwdParamsE,"ax",@progbits
	.sectioninfo	@"SHI_REGISTERS=255"
	.align	128
        .global         _ZN10layer_norm13ln_fwd_kernelINS_13Kernel_traitsIf13__nv_bfloat16fS2_fjLj2560ELj1ELj4ELj1ELj16ENS_18Kernel_traits_baseILj2560EfS2_fS2_fjLj128EEEEELb0ELb1ELb1ELb0EEEvNS_9FwdParamsE
        .type           _ZN10layer_norm13ln_fwd_kernelINS_13Kernel_traitsIf13__nv_bfloat16fS2_fjLj2560ELj1ELj4ELj1ELj16ENS_18Kernel_traits_baseILj2560EfS2_fS2_fjLj128EEEEELb0ELb1ELb1ELb0EEEvNS_9FwdParamsE,@function
        .size           _ZN10layer_norm13ln_fwd_kernelINS_13Kernel_traitsIf13__nv_bfloat16fS2_fjLj2560ELj1ELj4ELj1ELj16ENS_18Kernel_traits_baseILj2560EfS2_fS2_fjLj128EEEEELb0ELb1ELb1ELb0EEEvNS_9FwdParamsE,(.L_x_71070 - _ZN10layer_norm13ln_fwd_kernelINS_13Kernel_traitsIf13__nv_bfloat16fS2_fjLj2560ELj1ELj4ELj1ELj16ENS_18Kernel_traits_baseILj2560EfS2_fS2_fjLj128EEEEELb0ELb1ELb1ELb0EEEvNS_9FwdParamsE)
        .other          _ZN10layer_norm13ln_fwd_kernelINS_13Kernel_traitsIf13__nv_bfloat16fS2_fjLj2560ELj1ELj4ELj1ELj16ENS_18Kernel_traits_baseILj2560EfS2_fS2_fjLj128EEEEELb0ELb1ELb1ELb0EEEvNS_9FwdParamsE,@"STO_CUDA_ENTRY STV_DEFAULT"
_ZN10layer_norm13ln_fwd_kernelINS_13Kernel_traitsIf13__nv_bfloat16fS2_fjLj2560ELj1ELj4ELj1ELj16ENS_18Kernel_traits_baseILj2560EfS2_fS2_fjLj128EEEEELb0ELb1ELb1ELb0EEEvNS_9FwdParamsE:
.text._ZN10layer_norm13ln_fwd_kernelINS_13Kernel_traitsIf13__nv_bfloat16fS2_fjLj2560ELj1ELj4ELj1ELj16ENS_18Kernel_traits_baseILj2560EfS2_fS2_fjLj128EEEEELb0ELb1ELb1ELb0EEEvNS_9FwdParamsE:
        /* <DEDUP_REMOVED lines=40> */
.L_x_29681:
[----:B------:R-:W-:Y:S05]  /*0280*/  BSYNC B0 ;  /* 0x0000000000007941 */ /* 0x000fea0003800000 */
.L_x_29680:
        /* <DEDUP_REMOVED lines=28> */
.L_x_29683:
[----:B------:R-:W-:Y:S05]  /*0450*/  BSYNC B0 ;  /* 0x0000000000007941 */ /* 0x000fea0003800000 */
.L_x_29682:
        /* <DEDUP_REMOVED lines=28> */
.L_x_29685:
[----:B------:R-:W-:Y:S05]  /*0620*/  BSYNC B0 ;  /* 0x0000000000007941 */ /* 0x000fea0003800000 */
.L_x_29684:
        /* <DEDUP_REMOVED lines=28> */
.L_x_29687:
[----:B------:R-:W-:Y:S05]  /*07f0*/  BSYNC B0 ;  /* 0x0000000000007941 */ /* 0x000fea0003800000 */
.L_x_29686:
        /* <DEDUP_REMOVED lines=28> */
.L_x_29689:
[----:B------:R-:W-:Y:S05]  /*09c0*/  BSYNC B0 ;  /* 0x0000000000007941 */ /* 0x000fea0003800000 */
.L_x_29688:
        /* <DEDUP_REMOVED lines=28> */
.L_x_29691:
[----:B------:R-:W-:Y:S05]  /*0b90*/  BSYNC B0 ;  /* 0x0000000000007941 */ /* 0x000fea0003800000 */
.L_x_29690:
        /* <DEDUP_REMOVED lines=18> */
[C---:B-1----:R-:W-:Y:S01]  /*0cc0*/  @P1 LEA R6, P2, R3.reuse, c[0x0][0x218], 0x5 ;  /* 0x0000860003061a11 */ /* 0x042fe200078428ff */
        /* <DEDUP_REMOVED lines=9> */
.L_x_29693:
[----:B------:R-:W-:Y:S05]  /*0d60*/  BSYNC B0 ;  /* 0x0000000000007941 */ /* 0x000fea0003800000 */
.L_x_29692:
        /* <DEDUP_REMOVED lines=28> */
.L_x_29695:
[----:B------:R-:W-:Y:S05]  /*0f30*/  BSYNC B0 ;  /* 0x0000000000007941 */ /* 0x000fea0003800000 */
.L_x_29694:
        /* <DEDUP_REMOVED lines=28> */
.L_x_29697:
[----:B------:R-:W-:Y:S05]  /*1100*/  BSYNC B0 ;  /* 0x0000000000007941 */ /* 0x000fea0003800000 */
.L_x_29696:
        /* <DEDUP_REMOVED lines=10> */
[----:B-1----:R-:W-:Y:S01]  /*11b0*/  MOV R6, 0x20 ;  /* 0x0000002000067802 */ /* 0x002fe20000000f00 */
        /* <DEDUP_REMOVED lines=21> */
.L_x_29699:
[----:B------:R-:W-:Y:S05]  /*1310*/  BSYNC B0 ;  /* 0x0000000000007941 */ /* 0x000fea0003800000 */
.L_x_29698:
[----:B------:R-:W-:-:S13]  /*1320*/  ISETP.GE.AND P1, PT, R138, c[0x0][0x164], PT ;  /* 0x000059008a007a0c */ /* 0x000fda0003f26270 */
[----:B------:R-:W-:Y:S05]  /*1330*/  @P1 EXIT ;  /* 0x000000000000194d */ /* 0x000fea0003800000 */
[----:B------:R-:W-:Y:S01]  /*1340*/  MOV R3, R138 ;  /* 0x0000008a00037202 */ /* 0x000fe20000000f00 */
[----:B------:R-:W-:Y:S02]  /*1350*/  ULDC.U8 UR6, c[0x0][0x1f0] ;  /* 0x00007c0000067ab9 */ /* 0x000fe40000000000 */
.L_x_29903:
[----:B------:R-:W-:-:S10]  /*1360*/  HFMA2.MMA R229, -RZ, RZ, 0, 2.384185791015625e-07 ;  /* 0x00000004ffe57435 */ /* 0x000fd400000001ff */
[----:B0-----:R-:W-:-:S06]  /*1370*/  IMAD.WIDE R4, R3, R229, c[0x0][0x1d0] ;  /* 0x0000740003047625 */ /* 0x001fcc00078e02e5 */
[----:B------:R0:W2:Y:S01]  /*1380*/  LDG.E R4, [R4.64] ;  /* 0x0000000404047981 */ /* 0x0000a2000c1e1900 */
[----:B------:R-:W-:-:S03]  /*1390*/  MOV R228, RZ ;  /* 0x000000ff00e47202 */ /* 0x000fc60000000f00 */
[----:B------:R-:W3:Y:S01]  /*13a0*/  S2R R231, SR_TID.X ;  /* 0x0000000000e77919 */ /* 0x000ee20000002100 */
[----:B0-----:R-:W-:-:S05]  /*13b0*/  IMAD R5, R3, c[0x0][0x168], RZ ;  /* 0x00005a0003057a24 */ /* 0x001fca00078e02ff */
[----:B-1----:R-:W-:-:S04]  /*13c0*/  SHF.R.S32.HI R7, RZ, 0x1f, R5 ;  /* 0x0000001fff077819 */ /* 0x002fc80000011405 */
        /* <DEDUP_REMOVED lines=55> */
.L_x_29703:
[----:B0-----:R-:W-:Y:S05]  /*1740*/  BSYNC B1 ;  /* 0x0000000000017941 */ /* 0x001fea0003800000 */
.L_x_29702:
[----:B------:R-:W-:Y:S01]  /*1750*/  BSSY B1, `(.L_x_29704) ;  /* 0x0000007000017945 */ /* 0x000fe20003800000 */
[----:B------:R-:W-:Y:S05]  /*1760*/  @!P3 BRA `(.L_x_29705) ;  /* 0x000000500000b947 */ /* 0x000fea0003800000 */
[----:B------:R-:W2:Y:S01]  /*1770*/  LDL R7, [R1+0x134] ;  /* 0x0001340001077983 */ /* 0x000ea20000100800 */
[----:B-----5:R-:W-:-:S05]  /*1780*/  PRMT R6, RZ, 0x7610, R152 ;  /* 0x00007610ff067816 */ /* 0x020fca0000000098 */
[----:B------:R-:W-:-:S04]  /*1790*/  FMUL.FTZ R6, R6, c[0x0][0x1ec] ;  /* 0x00007b0006067a20 */ /* 0x000fc80000410000 */
[----:B--2---:R-:W-:-:S04]  /*17a0*/  FMUL.FTZ R141, R7, R6 ;  /* 0x00000006078d7220 */ /* 0x004fc80000410000 */
[----:B------:R-:W-:Y:S02]  /*17b0*/  @P2 FADD.FTZ R141, R137, R141 ;  /* 0x0000008d898d2221 */ /* 0x000fe40000010000 */
.L_x_29705:
[----:B------:R-:W-:Y:S05]  /*17c0*/  BSYNC B1 ;  /* 0x0000000000017941 */ /* 0x000fea0003800000 */
.L_x_29704:
[----:B------:R-:W-:Y:S01]  /*17d0*/  BSSY B1, `(.L_x_29706) ;  /* 0x0000007000017945 */ /* 0x000fe20003800000 */
[----:B------:R-:W-:Y:S05]  /*17e0*/  @!P3 BRA `(.L_x_29707) ;  /* 0x000000500000b947 */ /* 0x000fea0003800000 */
[----:B------:R-:W2:Y:S01]  /*17f0*/  LDL R7, [R1+0x138] ;  /* 0x0001380001077983 */ /* 0x000ea20000100800 */
[----:B-----5:R-:W-:-:S05]  /*1800*/  PRMT R6, RZ, 0x5410, R153 ;  /* 0x00005410ff067816 */ /* 0x020fca0000000099 */
[----:B------:R-:W-:-:S04]  /*1810*/  FMUL.FTZ R6, R6, c[0x0][0x1ec] ;  /* 0x00007b0006067a20 */ /* 0x000fc80000410000 */
[----:B--2---:R-:W-:-:S04]  /*1820*/  FMUL.FTZ R142, R7, R6 ;  /* 0x00000006078e7220 */ /* 0x004fc80000410000 */
[----:B------:R-:W-:Y:S02]  /*1830*/  @P2 FADD.FTZ R142, R138, R142 ;  /* 0x0000008e8a8e2221 */ /* 0x000fe40000010000 */
.L_x_29707:
[----:B------:R-:W-:Y:S05]  /*1840*/  BSYNC B1 ;  /* 0x0000000000017941 */ /* 0x000fea0003800000 */
.L_x_29706:
[----:B------:R-:W-:Y:S01]  /*1850*/  BSSY B1, `(.L_x_29708) ;  /* 0x0000007000017945 */ /* 0x000fe20003800000 */
[----:B------:R-:W-:Y:S05]  /*1860*/  @!P3 BRA `(.L_x_29709) ;  /* 0x000000500000b947 */ /* 0x000fea0003800000 */
[----:B------:R-:W2:Y:S01]  /*1870*/  LDL R7, [R1+0x13c] ;  /* 0x00013c0001077983 */ /* 0x000ea20000100800 */
[----:B-----5:R-:W-:-:S05]  /*1880*/  PRMT R6, RZ, 0x7610, R153 ;  /* 0x00007610ff067816 */ /* 0x020fca0000000099 */
[----:B------:R-:W-:-:S04]  /*1890*/  FMUL.FTZ R6, R6, c[0x0][0x1ec] ;  /* 0x00007b0006067a20 */ /* 0x000fc80000410000 */
[----:B--2---:R-:W-:-:S04]  /*18a0*/  FMUL.FTZ R143, R7, R6 ;  /* 0x00000006078f7220 */ /* 0x004fc80000410000 */
[----:B------:R-:W-:Y:S02]  /*18b0*/  @P2 FADD.FTZ R143, R139, R143 ;  /* 0x0000008f8b8f2221 */ /* 0x000fe40000010000 */
.L_x_29709:
[----:B------:R-:W-:Y:S05]  /*18c0*/  BSYNC B1 ;  /* 0x0000000000017941 */ /* 0x000fea0003800000 */
.L_x_29708:
[----:B------:R-:W-:Y:S01]  /*18d0*/  BSSY B1, `(.L_x_29710) ;  /* 0x0000007000017945 */ /* 0x000fe20003800000 */
[----:B------:R-:W-:Y:S05]  /*18e0*/  @!P3 BRA `(.L_x_29711) ;  /* 0x000000500000b947 */ /* 0x000fea0003800000 */
[----:B------:R-:W2:Y:S01]  /*18f0*/  LDL R7, [R1+0x140] ;  /* 0x0001400001077983 */ /* 0x000ea20000100800 */
[----:B-----5:R-:W-:-:S05]  /*1900*/  PRMT R6, RZ, 0x5410, R154 ;  /* 0x00005410ff067816 */ /* 0x020fca000000009a */
[----:B------:R-:W-:-:S04]  /*1910*/  FMUL.FTZ R6, R6, c[0x0][0x1ec] ;  /* 0x00007b0006067a20 */ /* 0x000fc80000410000 */
[----:B--2---:R-:W-:-:S04]  /*1920*/  FMUL.FTZ R148, R7, R6 ;  /* 0x0000000607947220 */ /* 0x004fc80000410000 */
[----:B------:R-:W-:Y:S02]  /*1930*/  @P2 FADD.FTZ R148, R144, R148 ;  /* 0x0000009490942221 */ /* 0x000fe40000010000 */
.L_x_29711:
[----:B------:R-:W-:Y:S05]  /*1940*/  BSYNC B1 ;  /* 0x0000000000017941 */ /* 0x000fea0003800000 */
.L_x_29710:
[----:B------:R-:W-:Y:S01]  /*1950*/  BSSY B1, `(.L_x_29712) ;  /* 0x0000007000017945 */ /* 0x000fe20003800000 */
[----:B------:R-:W-:Y:S05]  /*1960*/  @!P3 BRA `(.L_x_29713) ;  /* 0x000000500000b947 */ /* 0x000fea0003800000 */
[----:B------:R-:W2:Y:S01]  /*1970*/  LDL R7, [R1+0x144] ;  /* 0x0001440001077983 */ /* 0x000ea20000100800 */
[----:B-----5:R-:W-:-:S05]  /*1980*/  PRMT R6, RZ, 0x7610, R154 ;  /* 0x00007610ff067816 */ /* 0x020fca000000009a */
[----:B------:R-:W-:-:S04]  /*1990*/  FMUL.FTZ R6, R6, c[0x0][0x1ec] ;  /* 0x00007b0006067a20 */ /* 0x000fc80000410000 */
[----:B--2---:R-:W-:-:S04]  /*19a0*/  FMUL.FTZ R149, R7, R6 ;  /* 0x0000000607957220 */ /* 0x004fc80000410000 */
[----:B------:R-:W-:Y:S02]  /*19b0*/  @P2 FADD.FTZ R149, R145, R149 ;  /* 0x0000009591952221 */ /* 0x000fe40000010000 */
.L_x_29713:
[----:B------:R-:W-:Y:S05]  /*19c0*/  BSYNC B1 ;  /* 0x0000000000017941 */ /* 0x000fea0003800000 */
.L_x_29712:
[----:B------:R-:W-:Y:S01]  /*19d0*/  BSSY B1, `(.L_x_29714) ;  /* 0x0000007000017945 */ /* 0x000fe20003800000 */
[----:B------:R-:W-:Y:S05]  /*19e0*/  @!P3 BRA `(.L_x_29715) ;  /* 0x000000500000b947 */ /* 0x000fea0003800000 */
[----:B------:R-:W2:Y:S01]  /*19f0*/  LDL R7, [R1+0x148] ;  /* 0x0001480001077983 */ /* 0x000ea20000100800 */
[----:B-----5:R-:W-:-:S05]  /*1a00*/  PRMT R6, RZ, 0x5410, R155 ;  /* 0x00005410ff067816 */ /* 0x020fca000000009b */
[----:B------:R-:W-:-:S04]  /*1a10*/  FMUL.FTZ R6, R6, c[0x0][0x1ec] ;  /* 0x00007b0006067a20 */ /* 0x000fc80000410000 */
[----:B--2---:R-:W-:-:S04]  /*1a20*/  FMUL.FTZ R150, R7, R6 ;  /* 0x0000000607967220 */ /* 0x004fc80000410000 */
[----:B------:R-:W-:Y:S02]  /*1a30*/  @P2 FADD.FTZ R150, R146, R150 ;  /* 0x0000009692962221 */ /* 0x000fe40000010000 */
.L_x_29715:
[----:B------:R-:W-:Y:S05]  /*1a40*/  BSYNC B1 ;  /* 0x0000000000017941 */ /* 0x000fea0003800000 */
.L_x_29714:
[----:B------:R-:W-:Y:S01]  /*1a50*/  BSSY B1, `(.L_x_29716) ;  /* 0x0000007000017945 */ /* 0x000fe20003800000 */
[----:B------:R-:W-:Y:S05]  /*1a60*/  @!P3 BRA `(.L_x_29717) ;  /* 0x000000500000b947 */ /* 0x000fea0003800000 */
[----:B------:R-:W2:Y:S01]  /*1a70*/  LDL R7, [R1+0x14c] ;  /* 0x00014c0001077983 */ /* 0x000ea20000100800 */
[----:B-----5:R-:W-:-:S05]  /*1a80*/  PRMT R6, RZ, 0x7610, R155 ;  /* 0x00007610ff067816 */ /* 0x020fca000000009b */
[----:B------:R-:W-:-:S04]  /*1a90*/  FMUL.FTZ R6, R6, c[0x0][0x1ec] ;  /* 0x00007b0006067a20 */ /* 0x000fc80000410000 */
[----:B--2---:R-:W-:-:S04]  /*1aa0*/  FMUL.FTZ R151, R7, R6 ;  /* 0x0000000607977220 */ /* 0x004fc80000410000 */
[----:B------:R-:W-:Y:S02]  /*1ab0*/  @P2 FADD.FTZ R151, R147, R151 ;  /* 0x0000009793972221 */ /* 0x000fe40000010000 */
.L_x_29717:
[----:B------:R-:W-:Y:S05]  /*1ac0*/  BSYNC B1 ;  /* 0x0000000000017941 */ /* 0x000fea0003800000 */
.L_x_29716:
[----:B------:R-:W-:Y:S01]  /*1ad0*/  HFMA2.MMA R6, -RZ, RZ, 0, 1.9073486328125e-06 ;  /* 0x00000020ff067435 */ /* 0x000fe200000001ff */
[----:B------:R-:W-:-:S09]  /*1ae0*/  IADD3 R228, R228, 0x20, RZ ;  /* 0x00000020e4e47810 */ /* 0x000fd20007ffe0ff */
[C---:B------:R-:W-:Y:S01]  /*1af0*/  IMAD.WIDE.U32 R6, R5.reuse, R6, c[0x0][0x188] ;  /* 0x0000620005067625 */ /* 0x040fe200078e0006 */
[----:B------:R-:W-:-:S04]  /*1b00*/  IADD3 R5, R5, 0x20, RZ ;  /* 0x0000002005057810 */ /* 0x000fc80007ffe0ff */
[----:B------:R0:W-:Y:S04]  /*1b10*/  STG.E.128 [R6.64], R140 ;  /* 0x0000008c06007986 */ /* 0x0001e8000c101d04 */
[----:B------:R0:W-:Y:S02]  /*1b20*/  STG.E.128 [R6.64+0x10], R148 ;  /* 0x0000109406007986 */ /* 0x0001e4000c101d04 */
.L_x_29701:
[----:B------:R-:W-:Y:S05]  /*1b30*/  BSYNC B0 ;  /* 0x0000000000007941 */ /* 0x000fea0003800000 */
.L_x_29700:
        /* <DEDUP_REMOVED lines=44> */
.L_x_29721:
[----:B0-----:R-:W-:Y:S05]  /*1e00*/  BSYNC B1 ;  /* 0x0000000000017941 */ /* 0x001fea0003800000 */
.L_x_29720:
[----:B------:R-:W-:Y:S01]  /*1e10*/  BSSY B1, `(.L_x_29722) ;  /* 0x0000007000017945 */ /* 0x000fe20003800000 */
[----:B------:R-:W-:Y:S05]  /*1e20*/  @!P3 BRA `(.L_x_29723) ;  /* 0x000000500000b947 */ /* 0x000fea0003800000 */
[----:B------:R-:W2:Y:S01]  /*1e30*/  LDL R7, [R1+0x114] ;  /* 0x0001140001077983 */ /* 0x000ea20000100800 */
[----:B-----5:R-:W-:-:S05]  /*1e40*/  PRMT R6, RZ, 0x7610, R152 ;  /* 0x00007610ff067816 */ /* 0x020fca0000000098 */
[----:B------:R-:W-:-:S04]  /*1e50*/  FMUL.FTZ R6, R6, c[0x0][0x1ec] ;  /* 0x00007b0006067a20 */ /* 0x000fc80000410000 */
[----:B--2---:R-:W-:-:S04]  /*1e60*/  FMUL.FTZ R157, R7, R6 ;  /* 0x00000006079d7220 */ /* 0x004fc80000410000 */
[----:B------:R-:W-:Y:S02]  /*1e70*/  @P2 FADD.FTZ R157, R137, R157 ;  /* 0x0000009d899d2221 */ /* 0x000fe40000010000 */
.L_x_29723:
[----:B------:R-:W-:Y:S05]  /*1e80*/  BSYNC B1 ;  /* 0x0000000000017941 */ /* 0x000fea0003800000 */
.L_x_29722:
[----:B------:R-:W-:Y:S01]  /*1e90*/  BSSY B1, `(.L_x_29724) ;  /* 0x0000007000017945 */ /* 0x000fe20003800000 */
[----:B------:R-:W-:Y:S05]  /*1ea0*/  @!P3 BRA `(.L_x_29725) ;  /* 0x000000500000b947 */ /* 0x000fea0003800000 */
[----:B------:R-:W2:Y:S01]  /*1eb0*/  LDL R7, [R1+0x118] ;  /* 0x0001180001077983 */ /* 0x000ea20000100800 */
[----:B-----5:R-:W-:-:S05]  /*1ec0*/  PRMT R6, RZ, 0x5410, R153 ;  /* 0x00005410ff067816 */ /* 0x020fca0000000099 */
[----:B------:R-:W-:-:S04]  /*1ed0*/  FMUL.FTZ R6, R6, c[0x0][0x1ec] ;  /* 0x00007b0006067a20 */ /* 0x000fc80000410000 */
[----:B--2---:R-:W-:-:S04]  /*1ee0*/  FMUL.FTZ R158, R7, R6 ;  /* 0x00000006079e7220 */ /* 0x004fc80000410000 */
[----:B------:R-:W-:Y:S02]  /*1ef0*/  @P2 FADD.FTZ R158, R138, R158 ;  /* 0x0000009e8a9e2221 */ /* 0x000fe40000010000 */
.L_x_29725:
[----:B------:R-:W-:Y:S05]  /*1f00*/  BSYNC B1 ;  /* 0x0000000000017941 */ /* 0x000fea0003800000 */
.L_x_29724:
[----:B------:R-:W-:Y:S01]  /*1f10*/  BSSY B1, `(.L_x_29726) ;  /* 0x0000007000017945 */ /* 0x000fe20003800000 */
[----:B------:R-:W-:Y:S05]  /*1f20*/  @!P3 BRA `(.L_x_29727) ;  /* 0x000000500000b947 */ /* 0x000fea0003800000 */
[----:B------:R-:W2:Y:S01]  /*1f30*/  LDL R7, [R1+0x11c] ;  /* 0x00011c0001077983 */ /* 0x000ea20000100800 */
[----:B-----5:R-:W-:-:S05]  /*1f40*/  PRMT R6, RZ, 0x7610, R153 ;  /* 0x00007610ff067816 */ /* 0x020fca0000000099 */
[----:B------:R-:W-:-:S04]  /*1f50*/  FMUL.FTZ R6, R6, c[0x0][0x1ec] ;  /* 0x00007b0006067a20 */ /* 0x000fc80000410000 */
[----:B--2---:R-:W-:-:S04]  /*1f60*/  FMUL.FTZ R159, R7, R6 ;  /* 0x00000006079f7220 */ /* 0x004fc80000410000 */
[----:B------:R-:W-:Y:S02]  /*1f70*/  @P2 FADD.FTZ R159, R139, R159 ;  /* 0x0000009f8b9f2221 */ /* 0x000fe40000010000 */
.L_x_29727:
[----:B------:R-:W-:Y:S05]  /*1f80*/  BSYNC B1 ;  /* 0x0000000000017941 */ /* 0x000fea0003800000 */
.L_x_29726:
[----:B------:R-:W-:Y:S01]  /*1f90*/  BSSY B1, `(.L_x_29728) ;  /* 0x0000007000017945 */ /* 0x000fe20003800000 */
[----:B------:R-:W-:Y:S05]  /*1fa0*/  @!P3 BRA `(.L_x_29729) ;  /* 0x000000500000b947 */ /* 0x000fea0003800000 */
[----:B------:R-:W2:Y:S01]  /*1fb0*/  LDL R7, [R1+0x120] ;  /* 0x0001200001077983 */ /* 0x000ea20000100800 */
[----:B-----5:R-:W-:-:S05]  /*1fc0*/  PRMT R6, RZ, 0x5410, R154 ;  /* 0x00005410ff067816 */ /* 0x020fca000000009a */
[----:B------:R-:W-:-:S04]  /*1fd0*/  FMUL.FTZ R6, R6, c[0x0][0x1ec] ;  /* 0x00007b0006067a20 */ /* 0x000fc80000410000 */
[----:B--2---:R-:W-:-:S04]  /*1fe0*/  FMUL.FTZ R160, R7, R6 ;  /* 0x0000000607a07220 */ /* 0x004fc80000410000 */
[----:B------:R-:W-:Y:S02]  /*1ff0*/  @P2 FADD.FTZ R160, R144, R160 ;  /* 0x000000a090a02221 */ /* 0x000fe40000010000 */
.L_x_29729:
[----:B------:R-:W-:Y:S05]  /*2000*/  BSYNC B1 ;  /* 0x0000000000017941 */ /* 0x000fea0003800000 */
.L_x_29728:
[----:B------:R-:W-:Y:S01]  /*2010*/  BSSY B1, `(.L_x_29730) ;  /* 0x0000007000017945 */ /* 0x000fe20003800000 */
[----:B------:R-:W-:Y:S05]  /*2020*/  @!P3 BRA `(.L_x_29731) ;  /* 0x000000500000b947 */ /* 0x000fea0003800000 */
[----:B------:R-:W2:Y:S01]  /*2030*/  LDL R7, [R1+0x124] ;  /* 0x0001240001077983 */ /* 0x000ea20000100800 */
[----:B-----5:R-:W-:-:S05]  /*2040*/  PRMT R6, RZ, 0x7610, R154 ;  /* 0x00007610ff067816 */ /* 0x020fca000000009a */
[----:B------:R-:W-:-:S04]  /*2050*/  FMUL.FTZ R6, R6, c[0x0][0x1ec] ;  /* 0x00007b0006067a20 */ /* 0x000fc80000410000 */
[----:B--2---:R-:W-:-:S04]  /*2060*/  FMUL.FTZ R161, R7, R6 ;  /* 0x0000000607a17220 */ /* 0x004fc80000410000 */
[----:B------:R-:W-:Y:S02]  /*2070*/  @P2 FADD.FTZ R161, R145, R161 ;  /* 0x000000a191a12221 */ /* 0x000fe40000010000 */
.L_x_29731:
[----:B------:R-:W-:Y:S05]  /*2080*/  BSYNC B1 ;  /* 0x0000000000017941 */ /* 0x000fea0003800000 */
.L_x_29730:
[----:B------:R-:W-:Y:S01]  /*2090*/  BSSY B1, `(.L_x_29732) ;  /* 0x0000007000017945 */ /* 0x000fe20003800000 */
[----:B------:R-:W-:Y:S05]  /*20a0*/  @!P3 BRA `(.L_x_29733) ;  /* 0x000000500000b947 */ /* 0x000fea0003800000 */
[----:B------:R-:W2:Y:S01]  /*20b0*/  LDL R7, [R1+0x128] ;  /* 0x0001280001077983 */ /* 0x000ea20000100800 */
[----:B-----5:R-:W-:-:S05]  /*20c0*/  PRMT R6, RZ, 0x5410, R155 ;  /* 0x00005410ff067816 */ /* 0x020fca000000009b */
[----:B------:R-:W-:-:S04]  /*20d0*/  FMUL.FTZ R6, R6, c[0x0][0x1ec] ;  /* 0x00007b0006067a20 */ /* 0x000fc80000410000 */
[----:B--2---:R-:W-:-:S04]  /*20e0*/  FMUL.FTZ R162, R7, R6 ;  /* 0x0000000607a27220 */ /* 0x004fc80000410000 */
[----:B------:R-:W-:Y:S02]  /*20f0*/  @P2 FADD.FTZ R162, R146, R162 ;  /* 0x000000a292a22221 */ /* 0x000fe40000010000 */
.L_x_29733:
[----:B------:R-:W-:Y:S05]  /*2100*/  BSYNC B1 ;  /* 0x0000000000017941 */ /* 0x000fea0003800000 */
.L_x_29732:
[----:B------:R-:W-:Y:S01]  /*2110*/  BSSY B1, `(.L_x_29734) ;  /* 0x0000007000017945 */ /* 0x000fe20003800000 */
[----:B------:R-:W-:Y:S05]  /*2120*/  @!P3 BRA `(.L_x_29735) ;  /* 0x000000500000b947 */ /* 0x000fea0003800000 */
[----:B------:R-:W2:Y:S01]  /*2130*/  LDL R7, [R1+0x12c] ;  /* 0x00012c0001077983 */ /* 0x000ea20000100800 */
[----:B-----5:R-:W-:-:S05]  /*2140*/  PRMT R6, RZ, 0x7610, R155 ;  /* 0x00007610ff067816 */ /* 0x020fca000000009b */
[----:B------:R-:W-:-:S04]  /*2150*/  FMUL.FTZ R6, R6, c[0x0][0x1ec] ;  /* 0x00007b0006067a20 */ /* 0x000fc80000410000 */
[----:B--2---:R-:W-:-:S04]  /*2160*/  FMUL.FTZ R163, R7, R6 ;  /* 0x0000000607a37220 */ /* 0x004fc80000410000 */
[----:B------:R-:W-:Y:S02]  /*2170*/  @P2 FADD.FTZ R163, R147, R163 ;  /* 0x000000a393a32221 */ /* 0x000fe40000010000 */
.L_x_29735:
[----:B------:R-:W-:Y:S05]  /*2180*/  BSYNC B1 ;  /* 0x0000000000017941 */ /* 0x000fea0003800000 */
.L_x_29734:
[----:B------:R-:W-:Y:S01]  /*2190*/  HFMA2.MMA R6, -RZ, RZ, 0, 1.9073486328125e-06 ;  /* 0x00000020ff067435 */ /* 0x000fe200000001ff */
[----:B------:R-:W-:-:S09]  /*21a0*/  IADD3 R228, R228, 0x20, RZ ;  /* 0x00000020e4e47810 */ /* 0x000fd20007ffe0ff */
[C---:B------:R-:W-:Y:S01]  /*21b0*/  IMAD.WIDE.U32 R6, R5.reuse, R6, c[0x0][0x188] ;  /* 0x0000620005067625 */ /* 0x040fe200078e0006 */
[----:B------:R-:W-:-:S04]  /*21c0*/  IADD3 R5, R5, 0x20, RZ ;  /* 0x0000002005057810 */ /* 0x000fc80007ffe0ff */
[----:B------:R0:W-:Y:S04]  /*21d0*/  STG.E.128 [R6.64], R156 ;  /* 0x0000009c06007986 */ /* 0x0001e8000c101d04 */
[----:B------:R0:W-:Y:S02]  /*21e0*/  STG.E.128 [R6.64+0x10], R160 ;  /* 0x000010a006007986 */ /* 0x0001e4000c101d04 */
.L_x_29719:
[----:B------:R-:W-:Y:S05]  /*21f0*/  BSYNC B0 ;  /* 0x0000000000007941 */ /* 0x000fea0003800000 */
.L_x_29718:
        /* <DEDUP_REMOVED lines=44> */
.L_x_29739:
[----:B0-----:R-:W-:Y:S05]  /*24c0*/  BSYNC B1 ;  /* 0x0000000000017941 */ /* 0x001fea0003800000 */
.L_x_29738:
[----:B------:R-:W-:Y:S01]  /*24d0*/  BSSY B1, `(.L_x_29740) ;  /* 0x0000007000017945 */ /* 0x000fe20003800000 */
[----:B------:R-:W-:Y:S05]  /*24e0*/  @!P3 BRA `(.L_x_29741) ;  /* 0x000000500000b947 */ /* 0x000fea0003800000 */
[----:B------:R-:W2:Y:S01]  /*24f0*/  LDL R7, [R1+0xf4] ;  /* 0x0000f40001077983 */ /* 0x000ea20000100800 */
[----:B-----5:R-:W-:-:S05]  /*2500*/  PRMT R6, RZ, 0x7610, R152 ;  /* 0x00007610ff067816 */ /* 0x020fca0000000098 */
[----:B------:R-:W-:-:S04]  /*2510*/  FMUL.FTZ R6, R6, c[0x0][0x1ec] ;  /* 0x00007b0006067a20 */ /* 0x000fc80000410000 */
[----:B--2---:R-:W-:-:S04]  /*2520*/  FMUL.FTZ R165, R7, R6 ;  /* 0x0000000607a57220 */ /* 0x004fc80000410000 */
[----:B------:R-:W-:Y:S02]  /*2530*/  @P2 FADD.FTZ R165, R137, R165 ;  /* 0x000000a589a52221 */ /* 0x000fe40000010000 */
.L_x_29741:
[----:B------:R-:W-:Y:S05]  /*2540*/  BSYNC B1 ;  /* 0x0000000000017941 */ /* 0x000fea0003800000 */
.L_x_29740:
[----:B------:R-:W-:Y:S01]  /*2550*/  BSSY B1, `(.L_x_29742) ;  /* 0x0000007000017945 */ /* 0x000fe20003800000 */
[----:B------:R-:W-:Y:S05]  /*2560*/  @!P3 BRA `(.L_x_29743) ;  /* 0x000000500000b947 */ /* 0x000fea0003800000 */
[----:B------:R-:W2:Y:S01]  /*2570*/  LDL R7, [R1+0xf8] ;  /* 0x0000f80001077983 */ /* 0x000ea20000100800 */
[----:B-----5:R-:W-:-:S05]  /*2580*/  PRMT R6, RZ, 0x5410, R153 ;  /* 0x00005410ff067816 */ /* 0x020fca0000000099 */
[----:B------:R-:W-:-:S04]  /*2590*/  FMUL.FTZ R6, R6, c[0x0][0x1ec] ;  /* 0x00007b0006067a20 */ /* 0x000fc80000410000 */
[----:B--2---:R-:W-:-:S04]  /*25a0*/  FMUL.FTZ R166, R7, R6 ;  /* 0x0000000607a67220 */ /* 0x004fc80000410000 */
[----:B------:R-:W-:Y:S02]  /*25b0*/  @P2 FADD.FTZ R166, R138, R166 ;  /* 0x000000a68aa62221 */ /* 0x000fe40000010000 */
.L_x_29743:
[----:B------:R-:W-:Y:S05]  /*25c0*/  BSYNC B1 ;  /* 0x0000000000017941 */ /* 0x000fea0003800000 */
.L_x_29742:
[----:B------:R-:W-:Y:S01]  /*25d0*/  BSSY B1, `(.L_x_29744) ;  /* 0x0000007000017945 */ /* 0x000fe20003800000 */
[----:B------:R-:W-:Y:S05]  /*25e0*/  @!P3 BRA `(.L_x_29745) ;  /* 0x000000500000b947 */ /* 0x000fea0003800000 */
[----:B------:R-:W2:Y:S01]  /*25f0*/  LDL R7, [R1+0xfc] ;  /* 0x0000fc0001077983 */ /* 0x000ea20000100800 */
[----:B-----5:R-:W-:-:S05]  /*2600*/  PRMT R6, RZ, 0x7610, R153 ;  /* 0x00007610ff067816 */ /* 0x020fca0000000099 */
[----:B------:R-:W-:-:S04]  /*2610*/  FMUL.FTZ R6, R6, c[0x0][0x1ec] ;  /* 0x00007b0006067a20 */ /* 0x000fc80000410000 */
[----:B--2---:R-:W-:-:S04]  /*2620*/  FMUL.FTZ R167, R7, R6 ;  /* 0x0000000607a77220 */ /* 0x004fc80000410000 */
[----:B------:R-:W-:Y:S02]  /*2630*/  @P2 FADD.FTZ R167, R139, R167 ;  /* 0x000000a78ba72221 */ /* 0x000fe40000010000 */
.L_x_29745:
[----:B------:R-:W-:Y:S05]  /*2640*/  BSYNC B1 ;  /* 0x0000000000017941 */ /* 0x000fea0003800000 */
.L_x_29744:
[----:B------:R-:W-:Y:S01]  /*2650*/  BSSY B1, `(.L_x_29746) ;  /* 0x0000007000017945 */ /* 0x000fe20003800000 */
[----:B------:R-:W-:Y:S05]  /*2660*/  @!P3 BRA `(.L_x_29747) ;  /* 0x000000500000b947 */ /* 0x000fea0003800000 */
[----:B------:R-:W2:Y:S01]  /*2670*/  LDL R7, [R1+0x100] ;  /* 0x0001000001077983 */ /* 0x000ea20000100800 */
[----:B-----5:R-:W-:-:S05]  /*2680*/  PRMT R6, RZ, 0x5410, R154 ;  /* 0x00005410ff067816 */ /* 0x020fca000000009a */
[----:B------:R-:W-:-:S04]  /*2690*/  FMUL.FTZ R6, R6, c[0x0][0x1ec] ;  /* 0x00007b0006067a20 */ /* 0x000fc80000410000 */
[----:B--2---:R-:W-:-:S04]  /*26a0*/  FMUL.FTZ R168, R7, R6 ;  /* 0x0000000607a87220 */ /* 0x004fc80000410000 */
[----:B------:R-:W-:Y:S02]  /*26b0*/  @P2 FADD.FTZ R168, R144, R168 ;  /* 0x000000a890a82221 */ /* 0x000fe40000010000 */
.L_x_29747:
[----:B------:R-:W-:Y:S05]  /*26c0*/  BSYNC B1 ;  /* 0x0000000000017941 */ /* 0x000fea0003800000 */
.L_x_29746:
[----:B------:R-:W-:Y:S01]  /*26d0*/  BSSY B1, `(.L_x_29748) ;  /* 0x0000007000017945 */ /* 0x000fe20003800000 */
[----:B------:R-:W-:Y:S05]  /*26e0*/  @!P3 BRA `(.L_x_29749) ;  /* 0x000000500000b947 */ /* 0x000fea0003800000 */
[----:B------:R-:W2:Y:S01]  /*26f0*/  LDL R7, [R1+0x104] ;  /* 0x0001040001077983 */ /* 0x000ea20000100800 */
[----:B-----5:R-:W-:-:S05]  /*2700*/  PRMT R6, RZ, 0x7610, R154 ;  /* 0x00007610ff067816 */ /* 0x020fca000000009a */
[----:B------:R-:W-:-:S04]  /*2710*/  FMUL.FTZ R6, R6, c[0x0][0x1ec] ;  /* 0x00007b0006067a20 */ /* 0x000fc80000410000 */
[----:B--2---:R-:W-:-:S04]  /*2720*/  FMUL.FTZ R169, R7, R6 ;  /* 0x0000000607a97220 */ /* 0x004fc80000410000 */
[----:B------:R-:W-:Y:S02]  /*2730*/  @P2 FADD.FTZ R169, R145, R169 ;  /* 0x000000a991a92221 */ /* 0x000fe40000010000 */
.L_x_29749:
[----:B------:R-:W-:Y:S05]  /*2740*/  BSYNC B1 ;  /* 0x0000000000017941 */ /* 0x000fea0003800000 */
.L_x_29748:
[----:B------:R-:W-:Y:S01]  /*2750*/  BSSY B1, `(.L_x_29750) ;  /* 0x0000007000017945 */ /* 0x000fe20003800000 */
[----:B------:R-:W-:Y:S05]  /*2760*/  @!P3 BRA `(.L_x_29751) ;  /* 0x000000500000b947 */ /* 0x000fea0003800000 */
[----:B------:R-:W2:Y:S01]  /*2770*/  LDL R7, [R1+0x108] ;  /* 0x0001080001077983 */ /* 0x000ea20000100800 */
[----:B-----5:R-:W-:-:S05]  /*2780*/  PRMT R6, RZ, 0x5410, R155 ;  /* 0x00005410ff067816 */ /* 0x020fca000000009b */
[----:B------:R-:W-:-:S04]  /*2790*/  FMUL.FTZ R6, R6, c[0x0][0x1ec] ;  /* 0x00007b0006067a20 */ /* 0x000fc80000410000 */
[----:B--2---:R-:W-:-:S04]  /*27a0*/  FMUL.FTZ R170, R7, R6 ;  /* 0x0000000607aa7220 */ /* 0x004fc80000410000 */
[----:B------:R-:W-:Y:S02]  /*27b0*/  @P2 FADD.FTZ R170, R146, R170 ;  /* 0x000000aa92aa2221 */ /* 0x000fe40000010000 */
.L_x_29751:
[----:B------:R-:W-:Y:S05]  /*27c0*/  BSYNC B1 ;  /* 0x0000000000017941 */ /* 0x000fea0003800000 */
.L_x_29750:
[----:B------:R-:W-:Y:S01]  /*27d0*/  BSSY B1, `(.L_x_29752) ;  /* 0x0000007000017945 */ /* 0x000fe20003800000 */
[----:B------:R-:W-:Y:S05]  /*27e0*/  @!P3 BRA `(.L_x_29753) ;  /* 0x000000500000b947 */ /* 0x000fea0003800000 */
[----:B------:R-:W2:Y:S01]  /*27f0*/  LDL R7, [R1+0x10c] ;  /* 0x00010c0001077983 */ /* 0x000ea20000100800 */
[----:B-----5:R-:W-:-:S05]  /*2800*/  PRMT R6, RZ, 0x7610, R155 ;  /* 0x00007610ff067816 */ /* 0x020fca000000009b */
[----:B------:R-:W-:-:S04]  /*2810*/  FMUL.FTZ R6, R6, c[0x0][0x1ec] ;  /* 0x00007b0006067a20 */ /* 0x000fc80000410000 */
[----:B--2---:R-:W-:-:S04]  /*2820*/  FMUL.FTZ R171, R7, R6 ;  /* 0x0000000607ab7220 */ /* 0x004fc80000410000 */
[----:B------:R-:W-:Y:S02]  /*2830*/  @P2 FADD.FTZ R171, R147, R171 ;  /* 0x000000ab93ab2221 */ /* 0x000fe40000010000 */
.L_x_29753:
[----:B------:R-:W-:Y:S05]  /*2840*/  BSYNC B1 ;  /* 0x0000000000017941 */ /* 0x000fea0003800000 */
.L_x_29752:
[----:B------:R-:W-:Y:S01]  /*2850*/  HFMA2.MMA R6, -RZ, RZ, 0, 1.9073486328125e-06 ;  /* 0x00000020ff067435 */ /* 0x000fe200000001ff */
[----:B------:R-:W-:-:S09]  /*2860*/  IADD3 R228, R228, 0x20, RZ ;  /* 0x00000020e4e47810 */ /* 0x000fd20007ffe0ff */
[C---:B------:R-:W-:Y:S01]  /*2870*/  IMAD.WIDE.U32 R6, R5.reuse, R6, c[0x0][0x188] ;  /* 0x0000620005067625 */ /* 0x040fe200078e0006 */
[----:B------:R-:W-:-:S04]  /*2880*/  IADD3 R5, R5, 0x20, RZ ;  /* 0x0000002005057810 */ /* 0x000fc80007ffe0ff */
[----:B------:R0:W-:Y:S04]  /*2890*/  STG.E.128 [R6.64], R164 ;  /* 0x000000a406007986 */ /* 0x0001e8000c101d04 */
[----:B------:R0:W-:Y:S02]  /*28a0*/  STG.E.128 [R6.64+0x10], R168 ;  /* 0x000010a806007986 */ /* 0x0001e4000c101d04 */
.L_x_29737:
[----:B------:R-:W-:Y:S05]  /*28b0*/  BSYNC B0 ;  /* 0x0000000000007941 */ /* 0x000fea0003800000 */
.L_x_29736:
        /* <DEDUP_REMOVED lines=44> */
.L_x_29757:
[----:B0-----:R-:W-:Y:S05]  /*2b80*/  BSYNC B1 ;  /* 0x0000000000017941 */ /* 0x001fea0003800000 */
.L_x_29756:
[----:B------:R-:W-:Y:S01]  /*2b90*/  BSSY B1, `(.L_x_29758) ;  /* 0x0000007000017945 */ /* 0x000fe20003800000 */
[----:B------:R-:W-:Y:S05]  /*2ba0*/  @!P3 BRA `(.L_x_29759) ;  /* 0x000000500000b947 */ /* 0x000fea0003800000 */
[----:B------:R-:W2:Y:S01]  /*2bb0*/  LDL R7, [R1+0xd4] ;  /* 0x0000d40001077983 */ /* 0x000ea20000100800 */
[----:B-----5:R-:W-:-:S05]  /*2bc0*/  PRMT R6, RZ, 0x7610, R152 ;  /* 0x00007610ff067816 */ /* 0x020fca0000000098 */
[----:B------:R-:W-:-:S04]  /*2bd0*/  FMUL.FTZ R6, R6, c[0x0][0x1ec] ;  /* 0x00007b0006067a20 */ /* 0x000fc80000410000 */
[----:B--2---:R-:W-:-:S04]  /*2be0*/  FMUL.FTZ R173, R7, R6 ;  /* 0x0000000607ad7220 */ /* 0x004fc80000410000 */
[----:B------:R-:W-:Y:S02]  /*2bf0*/  @P2 FADD.FTZ R173, R137, R173 ;  /* 0x000000ad89ad2221 */ /* 0x000fe40000010000 */
.L_x_29759:
[----:B------:R-:W-:Y:S05]  /*2c00*/  BSYNC B1 ;  /* 0x0000000000017941 */ /* 0x000fea0003800000 */
.L_x_29758:
[----:B------:R-:W-:Y:S01]  /*2c10*/  BSSY B1, `(.L_x_29760) ;  /* 0x0000007000017945 */ /* 0x000fe20003800000 */
[----:B------:R-:W-:Y:S05]  /*2c20*/  @!P3 BRA `(.L_x_29761) ;  /* 0x000000500000b947 */ /* 0x000fea0003800000 */
[----:B------:R-:W2:Y:S01]  /*2c30*/  LDL R7, [R1+0xd8] ;  /* 0x0000d80001077983 */ /* 0x000ea20000100800 */
[----:B-----5:R-:W-:-:S05]  /*2c40*/  PRMT R6, RZ, 0x5410, R153 ;  /* 0x00005410ff067816 */ /* 0x020fca0000000099 */
[----:B------:R-:W-:-:S04]  /*2c50*/  FMUL.FTZ R6, R6, c[0x0][0x1ec] ;  /* 0x00007b0006067a20 */ /* 0x000fc80000410000 */
[----:B--2---:R-:W-:-:S04]  /*2c60*/  FMUL.FTZ R174, R7, R6 ;  /* 0x0000000607ae7220 */ /* 0x004fc80000410000 */
[----:B------:R-:W-:Y:S02]  /*2c70*/  @P2 FADD.FTZ R174, R138, R174 ;  /* 0x000000ae8aae2221 */ /* 0x000fe40000010000 */
.L_x_29761:
[----:B------:R-:W-:Y:S05]  /*2c80*/  BSYNC B1 ;  /* 0x0000000000017941 */ /* 0x000fea0003800000 */
.L_x_29760:
[----:B------:R-:W-:Y:S01]  /*2c90*/  BSSY B1, `(.L_x_29762) ;  /* 0x0000007000017945 */ /* 0x000fe20003800000 */
[----:B------:R-:W-:Y:S05]  /*2ca0*/  @!P3 BRA `(.L_x_29763) ;  /* 0x000000500000b947 */ /* 0x000fea0003800000 */
[----:B------:R-:W2:Y:S01]  /*2cb0*/  LDL R7, [R1+0xdc] ;  /* 0x0000dc0001077983 */ /* 0x000ea20000100800 */
[----:B-----5:R-:W-:-:S05]  /*2cc0*/  PRMT R6, RZ, 0x7610, R153 ;  /* 0x00007610ff067816 */ /* 0x020fca0000000099 */
[----:B------:R-:W-:-:S04]  /*2cd0*/  FMUL.FTZ R6, R6, c[0x0][0x1ec] ;  /* 0x00007b0006067a20 */ /* 0x000fc80000410000 */
[----:B--2---:R-:W-:-:S04]  /*2ce0*/  FMUL.FTZ R175, R7, R6 ;  /* 0x0000000607af7220 */ /* 0x004fc80000410000 */
[----:B------:R-:W-:Y:S02]  /*2cf0*/  @P2 FADD.FTZ R175, R139, R175 ;  /* 0x000000af8baf2221 */ /* 0x000fe40000010000 */
.L_x_29763:
[----:B------:R-:W-:Y:S05]  /*2d00*/  BSYNC B1 ;  /* 0x0000000000017941 */ /* 0x000fea0003800000 */
.L_x_29762:
[----:B------:R-:W-:Y:S01]  /*2d10*/  BSSY B1, `(.L_x_29764) ;  /* 0x0000007000017945 */ /* 0x000fe20003800000 */
[----:B------:R-:W-:Y:S05]  /*2d20*/  @!P3 BRA `(.L_x_29765) ;  /* 0x000000500000b947 */ /* 0x000fea0003800000 */
[----:B------:R-:W2:Y:S01]  /*2d30*/  LDL R7, [R1+0xe0] ;  /* 0x0000e00001077983 */ /* 0x000ea20000100800 */
[----:B-----5:R-:W-:-:S05]  /*2d40*/  PRMT R6, RZ, 0x5410, R154 ;  /* 0x00005410ff067816 */ /* 0x020fca000000009a */
[----:B------:R-:W-:-:S04]  /*2d50*/  FMUL.FTZ R6, R6, c[0x0][0x1ec] ;  /* 0x00007b0006067a20 */ /* 0x000fc80000410000 */
[----:B--2---:R-:W-:-:S04]  /*2d60*/  FMUL.FTZ R176, R7, R6 ;  /* 0x0000000607b07220 */ /* 0x004fc80000410000 */
[----:B------:R-:W-:Y:S02]  /*2d70*/  @P2 FADD.FTZ R176, R144, R176 ;  /* 0x000000b090b02221 */ /* 0x000fe40000010000 */
.L_x_29765:
[----:B------:R-:W-:Y:S05]  /*2d80*/  BSYNC B1 ;  /* 0x0000000000017941 */ /* 0x000fea0003800000 */
.L_x_29764:
[----:B------:R-:W-:Y:S01]  /*2d90*/  BSSY B1, `(.L_x_29766) ;  /* 0x0000007000017945 */ /* 0x000fe20003800000 */
[----:B------:R-:W-:Y:S05]  /*2da0*/  @!P3 BRA `(.L_x_29767) ;  /* 0x000000500000b947 */ /* 0x000fea0003800000 */
[----:B------:R-:W2:Y:S01]  /*2db0*/  LDL R7, [R1+0xe4] ;  /* 0x0000e40001077983 */ /* 0x000ea20000100800 */
[----:B-----5:R-:W-:-:S05]  /*2dc0*/  PRMT R6, RZ, 0x7610, R154 ;  /* 0x00007610ff067816 */ /* 0x020fca000000009a */
[----:B------:R-:W-:-:S04]  /*2dd0*/  FMUL.FTZ R6, R6, c[0x0][0x1ec] ;  /* 0x00007b0006067a20 */ /* 0x000fc80000410000 */
[----:B--2---:R-:W-:-:S04]  /*2de0*/  FMUL.FTZ R177, R7, R6 ;  /* 0x0000000607b17220 */ /* 0x004fc80000410000 */
[----:B------:R-:W-:Y:S02]  /*2df0*/  @P2 FADD.FTZ R177, R145, R177 ;  /* 0x000000b191b12221 */ /* 0x000fe40000010000 */
.L_x_29767:
[----:B------:R-:W-:Y:S05]  /*2e00*/  BSYNC B1 ;  /* 0x0000000000017941 */ /* 0x000fea0003800000 */
.L_x_29766:
[----:B------:R-:W-:Y:S01]  /*2e10*/  BSSY B1, `(.L_x_29768) ;  /* 0x0000007000017945 */ /* 0x000fe20003800000 */
[----:B------:R-:W-:Y:S05]  /*2e20*/  @!P3 BRA `(.L_x_29769) ;  /* 0x000000500000b947 */ /* 0x000fea0003800000 */
[----:B------:R-:W2:Y:S01]  /*2e30*/  LDL R7, [R1+0xe8] ;  /* 0x0000e80001077983 */ /* 0x000ea20000100800 */
[----:B-----5:R-:W-:-:S05]  /*2e40*/  PRMT R6, RZ, 0x5410, R155 ;  /* 0x00005410ff067816 */ /* 0x020fca000000009b */
[----:B------:R-:W-:-:S04]  /*2e50*/  FMUL.FTZ R6, R6, c[0x0][0x1ec] ;  /* 0x00007b0006067a20 */ /* 0x000fc80000410000 */
[----:B--2---:R-:W-:-:S04]  /*2e60*/  FMUL.FTZ R178, R7, R6 ;  /* 0x0000000607b27220 */ /* 0x004fc80000410000 */
[----:B------:R-:W-:Y:S02]  /*2e70*/  @P2 FADD.FTZ R178, R146, R178 ;  /* 0x000000b292b22221 */ /* 0x000fe40000010000 */
.L_x_29769:
[----:B------:R-:W-:Y:S05]  /*2e80*/  BSYNC B1 ;  /* 0x0000000000017941 */ /* 0x000fea0003800000 */
.L_x_29768:
[----:B------:R-:W-:Y:S01]  /*2e90*/  BSSY B1, `(.L_x_29770) ;  /* 0x0000007000017945 */ /* 0x000fe20003800000 */
[----:B------:R-:W-:Y:S05]  /*2ea0*/  @!P3 BRA `(.L_x_29771) ;  /* 0x000000500000b947 */ /* 0x000fea0003800000 */
[----:B------:R-:W2:Y:S01]  /*2eb0*/  LDL R7, [R1+0xec] ;  /* 0x0000ec0001077983 */ /* 0x000ea20000100800 */
[----:B-----5:R-:W-:-:S05]  /*2ec0*/  PRMT R6, RZ, 0x7610, R155 ;  /* 0x00007610ff067816 */ /* 0x020fca000000009b */
[----:B------:R-:W-:-:S04]  /*2ed0*/  FMUL.FTZ R6, R6, c[0x0][0x1ec] ;  /* 0x00007b0006067a20 */ /* 0x000fc80000410000 */
[----:B--2---:R-:W-:-:S04]  /*2ee0*/  FMUL.FTZ R179, R7, R6 ;  /* 0x0000000607b37220 */ /* 0x004fc80000410000 */
[----:B------:R-:W-:Y:S02]  /*2ef0*/  @P2 FADD.FTZ R179, R147, R179 ;  /* 0x000000b393b32221 */ /* 0x000fe40000010000 */
.L_x_29771:
[----:B------:R-:W-:Y:S05]  /*2f00*/  BSYNC B1 ;  /* 0x0000000000017941 */ /* 0x000fea0003800000 */
.L_x_29770:
[----:B------:R-:W-:Y:S01]  /*2f10*/  HFMA2.MMA R6, -RZ, RZ, 0, 1.9073486328125e-06 ;  /* 0x00000020ff067435 */ /* 0x000fe200000001ff */
[----:B------:R-:W-:-:S09]  /*2f20*/  IADD3 R228, R228, 0x20, RZ ;  /* 0x00000020e4e47810 */ /* 0x000fd20007ffe0ff */
[C---:B------:R-:W-:Y:S01]  /*2f30*/  IMAD.WIDE.U32 R6, R5.reuse, R6, c[0x0][0x188] ;  /* 0x0000620005067625 */ /* 0x040fe200078e0006 */
[----:B------:R-:W-:-:S04]  /*2f40*/  IADD3 R5, R5, 0x20, RZ ;  /* 0x0000002005057810 */ /* 0x000fc80007ffe0ff */
[----:B------:R0:W-:Y:S04]  /*2f50*/  STG.E.128 [R6.64], R172 ;  /* 0x000000ac06007986 */ /* 0x0001e8000c101d04 */
[----:B------:R0:W-:Y:S02]  /*2f60*/  STG.E.128 [R6.64+0x10], R176 ;  /* 0x000010b006007986 */ /* 0x0001e4000c101d04 */
.L_x_29755:
[----:B------:R-:W-:Y:S05]  /*2f70*/  BSYNC B0 ;  /* 0x0000000000007941 */ /* 0x000fea0003800000 */
.L_x_29754:
        /* <DEDUP_REMOVED lines=44> */
.L_x_29775:
[----:B0-----:R-:W-:Y:S05]  /*3240*/  BSYNC B1 ;  /* 0x0000000000017941 */ /* 0x001fea0003800000 */
.L_x_29774:
[----:B------:R-:W-:Y:S01]  /*3250*/  BSSY B1, `(.L_x_29776) ;  /* 0x0000007000017945 */ /* 0x000fe20003800000 */
[----:B------:R-:W-:Y:S05]  /*3260*/  @!P3 BRA `(.L_x_29777) ;  /* 0x000000500000b947 */ /* 0x000fea0003800000 */
[----:B------:R-:W2:Y:S01]  /*3270*/  LDL R7, [R1+0xb4] ;  /* 0x0000b40001077983 */ /* 0x000ea20000100800 */
[----:B-----5:R-:W-:-:S05]  /*3280*/  PRMT R6, RZ, 0x7610, R152 ;  /* 0x00007610ff067816 */ /* 0x020fca0000000098 */
[----:B------:R-:W-:-:S04]  /*3290*/  FMUL.FTZ R6, R6, c[0x0][0x1ec] ;  /* 0x00007b0006067a20 */ /* 0x000fc80000410000 */
[----:B--2---:R-:W-:-:S04]  /*32a0*/  FMUL.FTZ R181, R7, R6 ;  /* 0x0000000607b57220 */ /* 0x004fc80000410000 */
[----:B------:R-:W-:Y:S02]  /*32b0*/  @P2 FADD.FTZ R181, R137, R181 ;  /* 0x000000b589b52221 */ /* 0x000fe40000010000 */
.L_x_29777:
[----:B------:R-:W-:Y:S05]  /*32c0*/  BSYNC B1 ;  /* 0x0000000000017941 */ /* 0x000fea0003800000 */
.L_x_29776:
[----:B------:R-:W-:Y:S01]  /*32d0*/  BSSY B1, `(.L_x_29778) ;  /* 0x0000007000017945 */ /* 0x000fe20003800000 */
[----:B------:R-:W-:Y:S05]  /*32e0*/  @!P3 BRA `(.L_x_29779) ;  /* 0x000000500000b947 */ /* 0x000fea0003800000 */
[----:B------:R-:W2:Y:S01]  /*32f0*/  LDL R7, [R1+0xb8] ;  /* 0x0000b80001077983 */ /* 0x000ea20000100800 */
[----:B-----5:R-:W-:-:S05]  /*3300*/  PRMT R6, RZ, 0x5410, R153 ;  /* 0x00005410ff067816 */ /* 0x020fca0000000099 */
[----:B------:R-:W-:-:S04]  /*3310*/  FMUL.FTZ R6, R6, c[0x0][0x1ec] ;  /* 0x00007b0006067a20 */ /* 0x000fc80000410000 */
[----:B--2---:R-:W-:-:S04]  /*3320*/  FMUL.FTZ R182, R7, R6 ;  /* 0x0000000607b67220 */ /* 0x004fc80000410000 */
[----:B------:R-:W-:Y:S02]  /*3330*/  @P2 FADD.FTZ R182, R138, R182 ;  /* 0x000000b68ab62221 */ /* 0x000fe40000010000 */
.L_x_29779:
[----:B------:R-:W-:Y:S05]  /*3340*/  BSYNC B1 ;  /* 0x0000000000017941 */ /* 0x000fea0003800000 */
.L_x_29778:
[----:B------:R-:W-:Y:S01]  /*3350*/  BSSY B1, `(.L_x_29780) ;  /* 0x0000007000017945 */ /* 0x000fe20003800000 */
[----:B------:R-:W-:Y:S05]  /*3360*/  @!P3 BRA `(.L_x_29781) ;  /* 0x000000500000b947 */ /* 0x000fea0003800000 */
[----:B------:R-:W2:Y:S01]  /*3370*/  LDL R7, [R1+0xbc] ;  /* 0x0000bc0001077983 */ /* 0x000ea20000100800 */
[----:B-----5:R-:W-:-:S05]  /*3380*/  PRMT R6, RZ, 0x7610, R153 ;  /* 0x00007610ff067816 */ /* 0x020fca0000000099 */
[----:B------:R-:W-:-:S04]  /*3390*/  FMUL.FTZ R6, R6, c[0x0][0x1ec] ;  /* 0x00007b0006067a20 */ /* 0x000fc80000410000 */
[----:B--2---:R-:W-:-:S04]  /*33a0*/  FMUL.FTZ R183, R7, R6 ;  /* 0x0000000607b77220 */ /* 0x004fc80000410000 */
[----:B------:R-:W-:Y:S02]  /*33b0*/  @P2 FADD.FTZ R183, R139, R183 ;  /* 0x000000b78bb72221 */ /* 0x000fe40000010000 */
.L_x_29781:
[----:B------:R-:W-:Y:S05]  /*33c0*/  BSYNC B1 ;  /* 0x0000000000017941 */ /* 0x000fea0003800000 */
.L_x_29780:
[----:B------:R-:W-:Y:S01]  /*33d0*/  BSSY B1, `(.L_x_29782) ;  /* 0x0000007000017945 */ /* 0x000fe20003800000 */
[----:B------:R-:W-:Y:S05]  /*33e0*/  @!P3 BRA `(.L_x_29783) ;  /* 0x000000500000b947 */ /* 0x000fea0003800000 */
[----:B------:R-:W2:Y:S01]  /*33f0*/  LDL R7, [R1+0xc0] ;  /* 0x0000c00001077983 */ /* 0x000ea20000100800 */
[----:B-----5:R-:W-:-:S05]  /*3400*/  PRMT R6, RZ, 0x5410, R154 ;  /* 0x00005410ff067816 */ /* 0x020fca000000009a */
[----:B------:R-:W-:-:S04]  /*3410*/  FMUL.FTZ R6, R6, c[0x0][0x1ec] ;  /* 0x00007b0006067a20 */ /* 0x000fc80000410000 */
[----:B--2---:R-:W-:-:S04]  /*3420*/  FMUL.FTZ R184, R7, R6 ;  /* 0x0000000607b87220 */ /* 0x004fc80000410000 */
[----:B------:R-:W-:Y:S02]  /*3430*/  @P2 FADD.FTZ R184, R144, R184 ;  /* 0x000000b890b82221 */ /* 0x000fe40000010000 */
.L_x_29783:
[----:B------:R-:W-:Y:S05]  /*3440*/  BSYNC B1 ;  /* 0x0000000000017941 */ /* 0x000fea0003800000 */
.L_x_29782:
[----:B------:R-:W-:Y:S01]  /*3450*/  BSSY B1, `(.L_x_29784) ;  /* 0x0000007000017945 */ /* 0x000fe20003800000 */
[----:B------:R-:W-:Y:S05]  /*3460*/  @!P3 BRA `(.L_x_29785) ;  /* 0x000000500000b947 */ /* 0x000fea0003800000 */
[----:B------:R-:W2:Y:S01]  /*3470*/  LDL R7, [R1+0xc4] ;  /* 0x0000c40001077983 */ /* 0x000ea20000100800 */
[----:B-----5:R-:W-:-:S05]  /*3480*/  PRMT R6, RZ, 0x7610, R154 ;  /* 0x00007610ff067816 */ /* 0x020fca000000009a */
[----:B------:R-:W-:-:S04]  /*3490*/  FMUL.FTZ R6, R6, c[0x0][0x1ec] ;  /* 0x00007b0006067a20 */ /* 0x000fc80000410000 */
[----:B--2---:R-:W-:-:S04]  /*34a0*/  FMUL.FTZ R185, R7, R6 ;  /* 0x0000000607b97220 */ /* 0x004fc80000410000 */
[----:B------:R-:W-:Y:S02]  /*34b0*/  @P2 FADD.FTZ R185, R145, R185 ;  /* 0x000000b991b92221 */ /* 0x000fe40000010000 */
.L_x_29785:
[----:B------:R-:W-:Y:S05]  /*34c0*/  BSYNC B1 ;  /* 0x0000000000017941 */ /* 0x000fea0003800000 */
.L_x_29784:
[----:B------:R-:W-:Y:S01]  /*34d0*/  BSSY B1, `(.L_x_29786) ;  /* 0x0000007000017945 */ /* 0x000fe20003800000 */
[----:B------:R-:W-:Y:S05]  /*34e0*/  @!P3 BRA `(.L_x_29787) ;  /* 0x000000500000b947 */ /* 0x000fea0003800000 */
[----:B------:R-:W2:Y:S01]  /*34f0*/  LDL R7, [R1+0xc8] ;  /* 0x0000c80001077983 */ /* 0x000ea20000100800 */
[----:B-----5:R-:W-:-:S05]  /*3500*/  PRMT R6, RZ, 0x5410, R155 ;  /* 0x00005410ff067816 */ /* 0x020fca000000009b */
[----:B------:R-:W-:-:S04]  /*3510*/  FMUL.FTZ R6, R6, c[0x0][0x1ec] ;  /* 0x00007b0006067a20 */ /* 0x000fc80000410000 */
[----:B--2---:R-:W-:-:S04]  /*3520*/  FMUL.FTZ R186, R7, R6 ;  /* 0x0000000607ba7220 */ /* 0x004fc80000410000 */
[----:B------:R-:W-:Y:S02]  /*3530*/  @P2 FADD.FTZ R186, R146, R186 ;  /* 0x000000ba92ba2221 */ /* 0x000fe40000010000 */
.L_x_29787:
[----:B------:R-:W-:Y:S05]  /*3540*/  BSYNC B1 ;  /* 0x0000000000017941 */ /* 0x000fea0003800000 */
.L_x_29786:
[----:B------:R-:W-:Y:S01]  /*3550*/  BSSY B1, `(.L_x_29788) ;  /* 0x0000007000017945 */ /* 0x000fe20003800000 */
[----:B------:R-:W-:Y:S05]  /*3560*/  @!P3 BRA `(.L_x_29789) ;  /* 0x000000500000b947 */ /* 0x000fea0003800000 */
[----:B------:R-:W2:Y:S01]  /*3570*/  LDL R7, [R1+0xcc] ;  /* 0x0000cc0001077983 */ /* 0x000ea20000100800 */
[----:B-----5:R-:W-:-:S05]  /*3580*/  PRMT R6, RZ, 0x7610, R155 ;  /* 0x00007610ff067816 */ /* 0x020fca000000009b */
[----:B------:R-:W-:-:S04]  /*3590*/  FMUL.FTZ R6, R6, c[0x0][0x1ec] ;  /* 0x00007b0006067a20 */ /* 0x000fc80000410000 */
[----:B--2---:R-:W-:-:S04]  /*35a0*/  FMUL.FTZ R187, R7, R6 ;  /* 0x0000000607bb7220 */ /* 0x004fc80000410000 */
[----:B------:R-:W-:Y:S02]  /*35b0*/  @P2 FADD.FTZ R187, R147, R187 ;  /* 0x000000bb93bb2221 */ /* 0x000fe40000010000 */
.L_x_29789:
[----:B------:R-:W-:Y:S05]  /*35c0*/  BSYNC B1 ;  /* 0x0000000000017941 */ /* 0x000fea0003800000 */
.L_x_29788:
[----:B------:R-:W-:Y:S01]  /*35d0*/  HFMA2.MMA R6, -RZ, RZ, 0, 1.9073486328125e-06 ;  /* 0x00000020ff067435 */ /* 0x000fe200000001ff */
[----:B------:R-:W-:-:S09]  /*35e0*/  IADD3 R228, R228, 0x20, RZ ;  /* 0x00000020e4e47810 */ /* 0x000fd20007ffe0ff */
[C---:B------:R-:W-:Y:S01]  /*35f0*/  IMAD.WIDE.U32 R6, R5.reuse, R6, c[0x0][0x188] ;  /* 0x0000620005067625 */ /* 0x040fe200078e0006 */
[----:B------:R-:W-:-:S04]  /*3600*/  IADD3 R5, R5, 0x20, RZ ;  /* 0x0000002005057810 */ /* 0x000fc80007ffe0ff */
[----:B------:R0:W-:Y:S04]  /*3610*/  STG.E.128 [R6.64], R180 ;  /* 0x000000b406007986 */ /* 0x0001e8000c101d04 */
[----:B------:R0:W-:Y:S02]  /*3620*/  STG.E.128 [R6.64+0x10], R184 ;  /* 0x000010b806007986 */ /* 0x0001e4000c101d04 */
.L_x_29773:
[----:B------:R-:W-:Y:S05]  /*3630*/  BSYNC B0 ;  /* 0x0000000000007941 */ /* 0x000fea0003800000 */
.L_x_29772:
        /* <DEDUP_REMOVED lines=44> */
.L_x_29793:
[----:B0-----:R-:W-:Y:S05]  /*3900*/  BSYNC B1 ;  /* 0x0000000000017941 */ /* 0x001fea0003800000 */
.L_x_29792:
[----:B------:R-:W-:Y:S01]  /*3910*/  BSSY B1, `(.L_x_29794) ;  /* 0x0000007000017945 */ /* 0x000fe20003800000 */
[----:B------:R-:W-:Y:S05]  /*3920*/  @!P3 BRA `(.L_x_29795) ;  /* 0x000000500000b947 */ /* 0x000fea0003800000 */
[----:B------:R-:W2:Y:S01]  /*3930*/  LDL R7, [R1+0x94] ;  /* 0x0000940001077983 */ /* 0x000ea20000100800 */
[----:B-----5:R-:W-:-:S05]  /*3940*/  PRMT R6, RZ, 0x7610, R152 ;  /* 0x00007610ff067816 */ /* 0x020fca0000000098 */
[----:B------:R-:W-:-:S04]  /*3950*/  FMUL.FTZ R6, R6, c[0x0][0x1ec] ;  /* 0x00007b0006067a20 */ /* 0x000fc80000410000 */
[----:B--2---:R-:W-:-:S04]  /*3960*/  FMUL.FTZ R189, R7, R6 ;  /* 0x0000000607bd7220 */ /* 0x004fc80000410000 */
[----:B------:R-:W-:Y:S02]  /*3970*/  @P2 FADD.FTZ R189, R137, R189 ;  /* 0x000000bd89bd2221 */ /* 0x000fe40000010000 */
.L_x_29795:
[----:B------:R-:W-:Y:S05]  /*3980*/  BSYNC B1 ;  /* 0x0000000000017941 */ /* 0x000fea0003800000 */
.L_x_29794:
[----:B------:R-:W-:Y:S01]  /*3990*/  BSSY B1, `(.L_x_29796) ;  /* 0x0000007000017945 */ /* 0x000fe20003800000 */
[----:B------:R-:W-:Y:S05]  /*39a0*/  @!P3 BRA `(.L_x_29797) ;  /* 0x000000500000b947 */ /* 0x000fea0003800000 */
[----:B------:R-:W2:Y:S01]  /*39b0*/  LDL R7, [R1+0x98] ;  /* 0x0000980001077983 */ /* 0x000ea20000100800 */
[----:B-----5:R-:W-:-:S05]  /*39c0*/  PRMT R6, RZ, 0x5410, R153 ;  /* 0x00005410ff067816 */ /* 0x020fca0000000099 */
[----:B------:R-:W-:-:S04]  /*39d0*/  FMUL.FTZ R6, R6, c[0x0][0x1ec] ;  /* 0x00007b0006067a20 */ /* 0x000fc80000410000 */
[----:B--2---:R-:W-:-:S04]  /*39e0*/  FMUL.FTZ R190, R7, R6 ;  /* 0x0000000607be7220 */ /* 0x004fc80000410000 */
[----:B------:R-:W-:Y:S02]  /*39f0*/  @P2 FADD.FTZ R190, R138, R190 ;  /* 0x000000be8abe2221 */ /* 0x000fe40000010000 */
.L_x_29797:
[----:B------:R-:W-:Y:S05]  /*3a00*/  BSYNC B1 ;  /* 0x0000000000017941 */ /* 0x000fea0003800000 */
.L_x_29796:
[----:B------:R-:W-:Y:S01]  /*3a10*/  BSSY B1, `(.L_x_29798) ;  /* 0x0000007000017945 */ /* 0x000fe20003800000 */
[----:B------:R-:W-:Y:S05]  /*3a20*/  @!P3 BRA `(.L_x_29799) ;  /* 0x000000500000b947 */ /* 0x000fea0003800000 */
[----:B------:R-:W2:Y:S01]  /*3a30*/  LDL R7, [R1+0x9c] ;  /* 0x00009c0001077983 */ /* 0x000ea20000100800 */
[----:B-----5:R-:W-:-:S05]  /*3a40*/  PRMT R6, RZ, 0x7610, R153 ;  /* 0x00007610ff067816 */ /* 0x020fca0000000099 */
[----:B------:R-:W-:-:S04]  /*3a50*/  FMUL.FTZ R6, R6, c[0x0][0x1ec] ;  /* 0x00007b0006067a20 */ /* 0x000fc80000410000 */
[----:B--2---:R-:W-:-:S04]  /*3a60*/  FMUL.FTZ R191, R7, R6 ;  /* 0x0000000607bf7220 */ /* 0x004fc80000410000 */
[----:B------:R-:W-:Y:S02]  /*3a70*/  @P2 FADD.FTZ R191, R139, R191 ;  /* 0x000000bf8bbf2221 */ /* 0x000fe40000010000 */
.L_x_29799:
[----:B------:R-:W-:Y:S05]  /*3a80*/  BSYNC B1 ;  /* 0x0000000000017941 */ /* 0x000fea0003800000 */
.L_x_29798:
[----:B------:R-:W-:Y:S01]  /*3a90*/  BSSY B1, `(.L_x_29800) ;  /* 0x0000007000017945 */ /* 0x000fe20003800000 */
[----:B------:R-:W-:Y:S05]  /*3aa0*/  @!P3 BRA `(.L_x_29801) ;  /* 0x000000500000b947 */ /* 0x000fea0003800000 */
[----:B------:R-:W2:Y:S01]  /*3ab0*/  LDL R7, [R1+0xa0] ;  /* 0x0000a00001077983 */ /* 0x000ea20000100800 */
[----:B-----5:R-:W-:-:S05]  /*3ac0*/  PRMT R6, RZ, 0x5410, R154 ;  /* 0x00005410ff067816 */ /* 0x020fca000000009a */
[----:B------:R-:W-:-:S04]  /*3ad0*/  FMUL.FTZ R6, R6, c[0x0][0x1ec] ;  /* 0x00007b0006067a20 */ /* 0x000fc80000410000 */
[----:B--2---:R-:W-:-:S04]  /*3ae0*/  FMUL.FTZ R192, R7, R6 ;  /* 0x0000000607c07220 */ /* 0x004fc80000410000 */
[----:B------:R-:W-:Y:S02]  /*3af0*/  @P2 FADD.FTZ R192, R144, R192 ;  /* 0x000000c090c02221 */ /* 0x000fe40000010000 */
.L_x_29801:
[----:B------:R-:W-:Y:S05]  /*3b00*/  BSYNC B1 ;  /* 0x0000000000017941 */ /* 0x000fea0003800000 */
.L_x_29800:
[----:B------:R-:W-:Y:S01]  /*3b10*/  BSSY B1, `(.L_x_29802) ;  /* 0x0000007000017945 */ /* 0x000fe20003800000 */
[----:B------:R-:W-:Y:S05]  /*3b20*/  @!P3 BRA `(.L_x_29803) ;  /* 0x000000500000b947 */ /* 0x000fea0003800000 */
[----:B------:R-:W2:Y:S01]  /*3b30*/  LDL R7, [R1+0xa4] ;  /* 0x0000a40001077983 */ /* 0x000ea20000100800 */
[----:B-----5:R-:W-:-:S05]  /*3b40*/  PRMT R6, RZ, 0x7610, R154 ;  /* 0x00007610ff067816 */ /* 0x020fca000000009a */
[----:B------:R-:W-:-:S04]  /*3b50*/  FMUL.FTZ R6, R6, c[0x0][0x1ec] ;  /* 0x00007b0006067a20 */ /* 0x000fc80000410000 */
[----:B--2---:R-:W-:-:S04]  /*3b60*/  FMUL.FTZ R193, R7, R6 ;  /* 0x0000000607c17220 */ /* 0x004fc80000410000 */
[----:B------:R-:W-:Y:S02]  /*3b70*/  @P2 FADD.FTZ R193, R145, R193 ;  /* 0x000000c191c12221 */ /* 0x000fe40000010000 */
.L_x_29803:
[----:B------:R-:W-:Y:S05]  /*3b80*/  BSYNC B1 ;  /* 0x0000000000017941 */ /* 0x000fea0003800000 */
.L_x_29802:
[----:B------:R-:W-:Y:S01]  /*3b90*/  BSSY B1, `(.L_x_29804) ;  /* 0x0000007000017945 */ /* 0x000fe20003800000 */
[----:B------:R-:W-:Y:S05]  /*3ba0*/  @!P3 BRA `(.L_x_29805) ;  /* 0x000000500000b947 */ /* 0x000fea0003800000 */
[----:B------:R-:W2:Y:S01]  /*3bb0*/  LDL R7, [R1+0xa8] ;  /* 0x0000a80001077983 */ /* 0x000ea20000100800 */
[----:B-----5:R-:W-:-:S05]  /*3bc0*/  PRMT R6, RZ, 0x5410, R155 ;  /* 0x00005410ff067816 */ /* 0x020fca000000009b */
[----:B------:R-:W-:-:S04]  /*3bd0*/  FMUL.FTZ R6, R6, c[0x0][0x1ec] ;  /* 0x00007b0006067a20 */ /* 0x000fc80000410000 */
[----:B--2---:R-:W-:-:S04]  /*3be0*/  FMUL.FTZ R194, R7, R6 ;  /* 0x0000000607c27220 */ /* 0x004fc80000410000 */
[----:B------:R-:W-:Y:S02]  /*3bf0*/  @P2 FADD.FTZ R194, R146, R194 ;  /* 0x000000c292c22221 */ /* 0x000fe40000010000 */
.L_x_29805:
[----:B------:R-:W-:Y:S05]  /*3c00*/  BSYNC B1 ;  /* 0x0000000000017941 */ /* 0x000fea0003800000 */
.L_x_29804:
[----:B------:R-:W-:Y:S01]  /*3c10*/  BSSY B1, `(.L_x_29806) ;  /* 0x0000007000017945 */ /* 0x000fe20003800000 */
[----:B------:R-:W-:Y:S05]  /*3c20*/  @!P3 BRA `(.L_x_29807) ;  /* 0x000000500000b947 */ /* 0x000fea0003800000 */
[----:B------:R-:W2:Y:S01]  /*3c30*/  LDL R7, [R1+0xac] ;  /* 0x0000ac0001077983 */ /* 0x000ea20000100800 */
[----:B-----5:R-:W-:-:S05]  /*3c40*/  PRMT R6, RZ, 0x7610, R155 ;  /* 0x00007610ff067816 */ /* 0x020fca000000009b */
[----:B------:R-:W-:-:S04]  /*3c50*/  FMUL.FTZ R6, R6, c[0x0][0x1ec] ;  /* 0x00007b0006067a20 */ /* 0x000fc80000410000 */
[----:B--2---:R-:W-:-:S04]  /*3c60*/  FMUL.FTZ R195, R7, R6 ;  /* 0x0000000607c37220 */ /* 0x004fc80000410000 */
[----:B------:R-:W-:Y:S02]  /*3c70*/  @P2 FADD.FTZ R195, R147, R195 ;  /* 0x000000c393c32221 */ /* 0x000fe40000010000 */
.L_x_29807:
[----:B------:R-:W-:Y:S05]  /*3c80*/  BSYNC B1 ;  /* 0x0000000000017941 */ /* 0x000fea0003800000 */
.L_x_29806:
[----:B------:R-:W-:Y:S01]  /*3c90*/  HFMA2.MMA R6, -RZ, RZ, 0, 1.9073486328125e-06 ;  /* 0x00000020ff067435 */ /* 0x000fe200000001ff */
[----:B------:R-:W-:-:S09]  /*3ca0*/  IADD3 R228, R228, 0x20, RZ ;  /* 0x00000020e4e47810 */ /* 0x000fd20007ffe0ff */
[C---:B------:R-:W-:Y:S01]  /*3cb0*/  IMAD.WIDE.U32 R6, R5.reuse, R6, c[0x0][0x188] ;  /* 0x0000620005067625 */ /* 0x040fe200078e0006 */
[----:B------:R-:W-:-:S04]  /*3cc0*/  IADD3 R5, R5, 0x20, RZ ;  /* 0x0000002005057810 */ /* 0x000fc80007ffe0ff */
[----:B------:R0:W-:Y:S04]  /*3cd0*/  STG.E.128 [R6.64], R188 ;  /* 0x000000bc06007986 */ /* 0x0001e8000c101d04 */
[----:B------:R0:W-:Y:S02]  /*3ce0*/  STG.E.128 [R6.64+0x10], R192 ;  /* 0x000010c006007986 */ /* 0x0001e4000c101d04 */
.L_x_29791:
[----:B------:R-:W-:Y:S05]  /*3cf0*/  BSYNC B0 ;  /* 0x0000000000007941 */ /* 0x000fea0003800000 */
.L_x_29790:
        /* <DEDUP_REMOVED lines=44> */
.L_x_29811:
[----:B0-----:R-:W-:Y:S05]  /*3fc0*/  BSYNC B1 ;  /* 0x0000000000017941 */ /* 0x001fea0003800000 */
.L_x_29810:
[----:B------:R-:W-:Y:S01]  /*3fd0*/  BSSY B1, `(.L_x_29812) ;  /* 0x0000007000017945 */ /* 0x000fe20003800000 */
[----:B------:R-:W-:Y:S05]  /*3fe0*/  @!P3 BRA `(.L_x_29813) ;  /* 0x000000500000b947 */ /* 0x000fea0003800000 */
[----:B------:R-:W2:Y:S01]  /*3ff0*/  LDL R7, [R1+0x74] ;  /* 0x0000740001077983 */ /* 0x000ea20000100800 */
[----:B-----5:R-:W-:-:S05]  /*4000*/  PRMT R6, RZ, 0x7610, R152 ;  /* 0x00007610ff067816 */ /* 0x020fca0000000098 */
[----:B------:R-:W-:-:S04]  /*4010*/  FMUL.FTZ R6, R6, c[0x0][0x1ec] ;  /* 0x00007b0006067a20 */ /* 0x000fc80000410000 */
[----:B--2---:R-:W-:-:S04]  /*4020*/  FMUL.FTZ R197, R7, R6 ;  /* 0x0000000607c57220 */ /* 0x004fc80000410000 */
[----:B------:R-:W-:Y:S02]  /*4030*/  @P2 FADD.FTZ R197, R137, R197 ;  /* 0x000000c589c52221 */ /* 0x000fe40000010000 */
.L_x_29813:
[----:B------:R-:W-:Y:S05]  /*4040*/  BSYNC B1 ;  /* 0x0000000000017941 */ /* 0x000fea0003800000 */
.L_x_29812:
[----:B------:R-:W-:Y:S01]  /*4050*/  BSSY B1, `(.L_x_29814) ;  /* 0x0000007000017945 */ /* 0x000fe20003800000 */
[----:B------:R-:W-:Y:S05]  /*4060*/  @!P3 BRA `(.L_x_29815) ;  /* 0x000000500000b947 */ /* 0x000fea0003800000 */
[----:B------:R-:W2:Y:S01]  /*4070*/  LDL R7, [R1+0x78] ;  /* 0x0000780001077983 */ /* 0x000ea20000100800 */
[----:B-----5:R-:W-:-:S05]  /*4080*/  PRMT R6, RZ, 0x5410, R153 ;  /* 0x00005410ff067816 */ /* 0x020fca0000000099 */
[----:B------:R-:W-:-:S04]  /*4090*/  FMUL.FTZ R6, R6, c[0x0][0x1ec] ;  /* 0x00007b0006067a20 */ /* 0x000fc80000410000 */
[----:B--2---:R-:W-:-:S04]  /*40a0*/  FMUL.FTZ R198, R7, R6 ;  /* 0x0000000607c67220 */ /* 0x004fc80000410000 */
[----:B------:R-:W-:Y:S02]  /*40b0*/  @P2 FADD.FTZ R198, R138, R198 ;  /* 0x000000c68ac62221 */ /* 0x000fe40000010000 */
.L_x_29815:
[----:B------:R-:W-:Y:S05]  /*40c0*/  BSYNC B1 ;  /* 0x0000000000017941 */ /* 0x000fea0003800000 */
.L_x_29814:
[----:B------:R-:W-:Y:S01]  /*40d0*/  BSSY B1, `(.L_x_29816) ;  /* 0x0000007000017945 */ /* 0x000fe20003800000 */
[----:B------:R-:W-:Y:S05]  /*40e0*/  @!P3 BRA `(.L_x_29817) ;  /* 0x000000500000b947 */ /* 0x000fea0003800000 */
[----:B------:R-:W2:Y:S01]  /*40f0*/  LDL R7, [R1+0x7c] ;  /* 0x00007c0001077983 */ /* 0x000ea20000100800 */
[----:B-----5:R-:W-:-:S05]  /*4100*/  PRMT R6, RZ, 0x7610, R153 ;  /* 0x00007610ff067816 */ /* 0x020fca0000000099 */
[----:B------:R-:W-:-:S04]  /*4110*/  FMUL.FTZ R6, R6, c[0x0][0x1ec] ;  /* 0x00007b0006067a20 */ /* 0x000fc80000410000 */
[----:B--2---:R-:W-:-:S04]  /*4120*/  FMUL.FTZ R199, R7, R6 ;  /* 0x0000000607c77220 */ /* 0x004fc80000410000 */
[----:B------:R-:W-:Y:S02]  /*4130*/  @P2 FADD.FTZ R199, R139, R199 ;  /* 0x000000c78bc72221 */ /* 0x000fe40000010000 */
.L_x_29817:
[----:B------:R-:W-:Y:S05]  /*4140*/  BSYNC B1 ;  /* 0x0000000000017941 */ /* 0x000fea0003800000 */
.L_x_29816:
[----:B------:R-:W-:Y:S01]  /*4150*/  BSSY B1, `(.L_x_29818) ;  /* 0x0000007000017945 */ /* 0x000fe20003800000 */
[----:B------:R-:W-:Y:S05]  /*4160*/  @!P3 BRA `(.L_x_29819) ;  /* 0x000000500000b947 */ /* 0x000fea0003800000 */
[----:B------:R-:W2:Y:S01]  /*4170*/  LDL R7, [R1+0x80] ;  /* 0x0000800001077983 */ /* 0x000ea20000100800 */
[----:B-----5:R-:W-:-:S05]  /*4180*/  PRMT R6, RZ, 0x5410, R154 ;  /* 0x00005410ff067816 */ /* 0x020fca000000009a */
[----:B------:R-:W-:-:S04]  /*4190*/  FMUL.FTZ R6, R6, c[0x0][0x1ec] ;  /* 0x00007b0006067a20 */ /* 0x000fc80000410000 */
[----:B--2---:R-:W-:-:S04]  /*41a0*/  FMUL.FTZ R200, R7, R6 ;  /* 0x0000000607c87220 */ /* 0x004fc80000410000 */
[----:B------:R-:W-:Y:S02]  /*41b0*/  @P2 FADD.FTZ R200, R144, R200 ;  /* 0x000000c890c82221 */ /* 0x000fe40000010000 */
.L_x_29819:
[----:B------:R-:W-:Y:S05]  /*41c0*/  BSYNC B1 ;  /* 0x0000000000017941 */ /* 0x000fea0003800000 */
.L_x_29818:
[----:B------:R-:W-:Y:S01]  /*41d0*/  BSSY B1, `(.L_x_29820) ;  /* 0x0000007000017945 */ /* 0x000fe20003800000 */
[----:B------:R-:W-:Y:S05]  /*41e0*/  @!P3 BRA `(.L_x_29821) ;  /* 0x000000500000b947 */ /* 0x000fea0003800000 */
[----:B------:R-:W2:Y:S01]  /*41f0*/  LDL R7, [R1+0x84] ;  /* 0x0000840001077983 */ /* 0x000ea20000100800 */
[----:B-----5:R-:W-:-:S05]  /*4200*/  PRMT R6, RZ, 0x7610, R154 ;  /* 0x00007610ff067816 */ /* 0x020fca000000009a */
[----:B------:R-:W-:-:S04]  /*4210*/  FMUL.FTZ R6, R6, c[0x0][0x1ec] ;  /* 0x00007b0006067a20 */ /* 0x000fc80000410000 */
[----:B--2---:R-:W-:-:S04]  /*4220*/  FMUL.FTZ R201, R7, R6 ;  /* 0x0000000607c97220 */ /* 0x004fc80000410000 */
[----:B------:R-:W-:Y:S02]  /*4230*/  @P2 FADD.FTZ R201, R145, R201 ;  /* 0x000000c991c92221 */ /* 0x000fe40000010000 */
.L_x_29821:
[----:B------:R-:W-:Y:S05]  /*4240*/  BSYNC B1 ;  /* 0x0000000000017941 */ /* 0x000fea0003800000 */
.L_x_29820:
[----:B------:R-:W-:Y:S01]  /*4250*/  BSSY B1, `(.L_x_29822) ;  /* 0x0000007000017945 */ /* 0x000fe20003800000 */
[----:B------:R-:W-:Y:S05]  /*4260*/  @!P3 BRA `(.L_x_29823) ;  /* 0x000000500000b947 */ /* 0x000fea0003800000 */
[----:B------:R-:W2:Y:S01]  /*4270*/  LDL R7, [R1+0x88] ;  /* 0x0000880001077983 */ /* 0x000ea20000100800 */
[----:B-----5:R-:W-:-:S05]  /*4280*/  PRMT R6, RZ, 0x5410, R155 ;  /* 0x00005410ff067816 */ /* 0x020fca000000009b */
[----:B------:R-:W-:-:S04]  /*4290*/  FMUL.FTZ R6, R6, c[0x0][0x1ec] ;  /* 0x00007b0006067a20 */ /* 0x000fc80000410000 */
[----:B--2---:R-:W-:-:S04]  /*42a0*/  FMUL.FTZ R202, R7, R6 ;  /* 0x0000000607ca7220 */ /* 0x004fc80000410000 */
[----:B------:R-:W-:Y:S02]  /*42b0*/  @P2 FADD.FTZ R202, R146, R202 ;  /* 0x000000ca92ca2221 */ /* 0x000fe40000010000 */
.L_x_29823:
[----:B------:R-:W-:Y:S05]  /*42c0*/  BSYNC B1 ;  /* 0x0000000000017941 */ /* 0x000fea0003800000 */
.L_x_29822:
[----:B------:R-:W-:Y:S01]  /*42d0*/  BSSY B1, `(.L_x_29824) ;  /* 0x0000007000017945 */ /* 0x000fe20003800000 */
[----:B------:R-:W-:Y:S05]  /*42e0*/  @!P3 BRA `(.L_x_29825) ;  /* 0x000000500000b947 */ /* 0x000fea0003800000 */
[----:B------:R-:W2:Y:S01]  /*42f0*/  LDL R7, [R1+0x8c] ;  /* 0x00008c0001077983 */ /* 0x000ea20000100800 */
[----:B-----5:R-:W-:-:S05]  /*4300*/  PRMT R6, RZ, 0x7610, R155 ;  /* 0x00007610ff067816 */ /* 0x020fca000000009b */
[----:B------:R-:W-:-:S04]  /*4310*/  FMUL.FTZ R6, R6, c[0x0][0x1ec] ;  /* 0x00007b0006067a20 */ /* 0x000fc80000410000 */
[----:B--2---:R-:W-:-:S04]  /*4320*/  FMUL.FTZ R203, R7, R6 ;  /* 0x0000000607cb7220 */ /* 0x004fc80000410000 */
[----:B------:R-:W-:Y:S02]  /*4330*/  @P2 FADD.FTZ R203, R147, R203 ;  /* 0x000000cb93cb2221 */ /* 0x000fe40000010000 */
.L_x_29825:
[----:B------:R-:W-:Y:S05]  /*4340*/  BSYNC B1 ;  /* 0x0000000000017941 */ /* 0x000fea0003800000 */
.L_x_29824:
[----:B------:R-:W-:Y:S01]  /*4350*/  HFMA2.MMA R6, -RZ, RZ, 0, 1.9073486328125e-06 ;  /* 0x00000020ff067435 */ /* 0x000fe200000001ff */
[----:B------:R-:W-:-:S09]  /*4360*/  IADD3 R228, R228, 0x20, RZ ;  /* 0x00000020e4e47810 */ /* 0x000fd20007ffe0ff */
[C---:B------:R-:W-:Y:S01]  /*4370*/  IMAD.WIDE.U32 R6, R5.reuse, R6, c[0x0][0x188] ;  /* 0x0000620005067625 */ /* 0x040fe200078e0006 */
[----:B------:R-:W-:-:S04]  /*4380*/  IADD3 R5, R5, 0x20, RZ ;  /* 0x0000002005057810 */ /* 0x000fc80007ffe0ff */
[----:B------:R0:W-:Y:S04]  /*4390*/  STG.E.128 [R6.64], R196 ;  /* 0x000000c406007986 */ /* 0x0001e8000c101d04 */
[----:B------:R0:W-:Y:S02]  /*43a0*/  STG.E.128 [R6.64+0x10], R200 ;  /* 0x000010c806007986 */ /* 0x0001e4000c101d04 */
.L_x_29809:
[----:B------:R-:W-:Y:S05]  /*43b0*/  BSYNC B0 ;  /* 0x0000000000007941 */ /* 0x000fea0003800000 */
.L_x_29808:
        /* <DEDUP_REMOVED lines=44> */
.L_x_29829:
[----:B0-----:R-:W-:Y:S05]  /*4680*/  BSYNC B1 ;  /* 0x0000000000017941 */ /* 0x001fea0003800000 */
.L_x_29828:
[----:B------:R-:W-:Y:S01]  /*4690*/  BSSY B1, `(.L_x_29830) ;  /* 0x0000007000017945 */ /* 0x000fe20003800000 */
[----:B------:R-:W-:Y:S05]  /*46a0*/  @!P3 BRA `(.L_x_29831) ;  /* 0x000000500000b947 */ /* 0x000fea0003800000 */
[----:B------:R-:W2:Y:S01]  /*46b0*/  LDL R7, [R1+0x54] ;  /* 0x0000540001077983 */ /* 0x000ea20000100800 */
[----:B-----5:R-:W-:-:S05]  /*46c0*/  PRMT R6, RZ, 0x7610, R152 ;  /* 0x00007610ff067816 */ /* 0x020fca0000000098 */
[----:B------:R-:W-:-:S04]  /*46d0*/  FMUL.FTZ R6, R6, c[0x0][0x1ec] ;  /* 0x00007b0006067a20 */ /* 0x000fc80000410000 */
[----:B--2---:R-:W-:-:S04]  /*46e0*/  FMUL.FTZ R205, R7, R6 ;  /* 0x0000000607cd7220 */ /* 0x004fc80000410000 */
[----:B------:R-:W-:Y:S02]  /*46f0*/  @P2 FADD.FTZ R205, R137, R205 ;  /* 0x000000cd89cd2221 */ /* 0x000fe40000010000 */
.L_x_29831:
[----:B------:R-:W-:Y:S05]  /*4700*/  BSYNC B1 ;  /* 0x0000000000017941 */ /* 0x000fea0003800000 */
.L_x_29830:
[----:B------:R-:W-:Y:S01]  /*4710*/  BSSY B1, `(.L_x_29832) ;  /* 0x0000007000017945 */ /* 0x000fe20003800000 */
[----:B------:R-:W-:Y:S05]  /*4720*/  @!P3 BRA `(.L_x_29833) ;  /* 0x000000500000b947 */ /* 0x000fea0003800000 */
[----:B------:R-:W2:Y:S01]  /*4730*/  LDL R7, [R1+0x58] ;  /* 0x0000580001077983 */ /* 0x000ea20000100800 */
[----:B-----5:R-:W-:-:S05]  /*4740*/  PRMT R6, RZ, 0x5410, R153 ;  /* 0x00005410ff067816 */ /* 0x020fca0000000099 */
[----:B------:R-:W-:-:S04]  /*4750*/  FMUL.FTZ R6, R6, c[0x0][0x1ec] ;  /* 0x00007b0006067a20 */ /* 0x000fc80000410000 */
[----:B--2---:R-:W-:-:S04]  /*4760*/  FMUL.FTZ R206, R7, R6 ;  /* 0x0000000607ce7220 */ /* 0x004fc80000410000 */
[----:B------:R-:W-:Y:S02]  /*4770*/  @P2 FADD.FTZ R206, R138, R206 ;  /* 0x000000ce8ace2221 */ /* 0x000fe40000010000 */
.L_x_29833:
[----:B------:R-:W-:Y:S05]  /*4780*/  BSYNC B1 ;  /* 0x0000000000017941 */ /* 0x000fea0003800000 */
.L_x_29832:
[----:B------:R-:W-:Y:S01]  /*4790*/  BSSY B1, `(.L_x_29834) ;  /* 0x0000007000017945 */ /* 0x000fe20003800000 */
[----:B------:R-:W-:Y:S05]  /*47a0*/  @!P3 BRA `(.L_x_29835) ;  /* 0x000000500000b947 */ /* 0x000fea0003800000 */
[----:B------:R-:W2:Y:S01]  /*47b0*/  LDL R7, [R1+0x5c] ;  /* 0x00005c0001077983 */ /* 0x000ea20000100800 */
[----:B-----5:R-:W-:-:S05]  /*47c0*/  PRMT R6, RZ, 0x7610, R153 ;  /* 0x00007610ff067816 */ /* 0x020fca0000000099 */
[----:B------:R-:W-:-:S04]  /*47d0*/  FMUL.FTZ R6, R6, c[0x0][0x1ec] ;  /* 0x00007b0006067a20 */ /* 0x000fc80000410000 */
[----:B--2---:R-:W-:-:S04]  /*47e0*/  FMUL.FTZ R207, R7, R6 ;  /* 0x0000000607cf7220 */ /* 0x004fc80000410000 */
[----:B------:R-:W-:Y:S02]  /*47f0*/  @P2 FADD.FTZ R207, R139, R207 ;  /* 0x000000cf8bcf2221 */ /* 0x000fe40000010000 */
.L_x_29835:
[----:B------:R-:W-:Y:S05]  /*4800*/  BSYNC B1 ;  /* 0x0000000000017941 */ /* 0x000fea0003800000 */
.L_x_29834:
[----:B------:R-:W-:Y:S01]  /*4810*/  BSSY B1, `(.L_x_29836) ;  /* 0x0000007000017945 */ /* 0x000fe20003800000 */
[----:B------:R-:W-:Y:S05]  /*4820*/  @!P3 BRA `(.L_x_29837) ;  /* 0x000000500000b947 */ /* 0x000fea0003800000 */
[----:B------:R-:W2:Y:S01]  /*4830*/  LDL R7, [R1+0x60] ;  /* 0x0000600001077983 */ /* 0x000ea20000100800 */
[----:B-----5:R-:W-:-:S05]  /*4840*/  PRMT R6, RZ, 0x5410, R154 ;  /* 0x00005410ff067816 */ /* 0x020fca000000009a */
[----:B------:R-:W-:-:S04]  /*4850*/  FMUL.FTZ R6, R6, c[0x0][0x1ec] ;  /* 0x00007b0006067a20 */ /* 0x000fc80000410000 */
[----:B--2---:R-:W-:-:S04]  /*4860*/  FMUL.FTZ R208, R7, R6 ;  /* 0x0000000607d07220 */ /* 0x004fc80000410000 */
[----:B------:R-:W-:Y:S02]  /*4870*/  @P2 FADD.FTZ R208, R144, R208 ;  /* 0x000000d090d02221 */ /* 0x000fe40000010000 */
.L_x_29837:
[----:B------:R-:W-:Y:S05]  /*4880*/  BSYNC B1 ;  /* 0x0000000000017941 */ /* 0x000fea0003800000 */
.L_x_29836:
[----:B------:R-:W-:Y:S01]  /*4890*/  BSSY B1, `(.L_x_29838) ;  /* 0x0000007000017945 */ /* 0x000fe20003800000 */
[----:B------:R-:W-:Y:S05]  /*48a0*/  @!P3 BRA `(.L_x_29839) ;  /* 0x000000500000b947 */ /* 0x000fea0003800000 */
[----:B------:R-:W2:Y:S01]  /*48b0*/  LDL R7, [R1+0x64] ;  /* 0x0000640001077983 */ /* 0x000ea20000100800 */
[----:B-----5:R-:W-:-:S05]  /*48c0*/  PRMT R6, RZ, 0x7610, R154 ;  /* 0x00007610ff067816 */ /* 0x020fca000000009a */
[----:B------:R-:W-:-:S04]  /*48d0*/  FMUL.FTZ R6, R6, c[0x0][0x1ec] ;  /* 0x00007b0006067a20 */ /* 0x000fc80000410000 */
[----:B--2---:R-:W-:-:S04]  /*48e0*/  FMUL.FTZ R209, R7, R6 ;  /* 0x0000000607d17220 */ /* 0x004fc80000410000 */
[----:B------:R-:W-:Y:S02]  /*48f0*/  @P2 FADD.FTZ R209, R145, R209 ;  /* 0x000000d191d12221 */ /* 0x000fe40000010000 */
.L_x_29839:
[----:B------:R-:W-:Y:S05]  /*4900*/  BSYNC B1 ;  /* 0x0000000000017941 */ /* 0x000fea0003800000 */
.L_x_29838:
[----:B------:R-:W-:Y:S01]  /*4910*/  BSSY B1, `(.L_x_29840) ;  /* 0x0000007000017945 */ /* 0x000fe20003800000 */
[----:B------:R-:W-:Y:S05]  /*4920*/  @!P3 BRA `(.L_x_29841) ;  /* 0x000000500000b947 */ /* 0x000fea0003800000 */
[----:B------:R-:W2:Y:S01]  /*4930*/  LDL R7, [R1+0x68] ;  /* 0x0000680001077983 */ /* 0x000ea20000100800 */
[----:B-----5:R-:W-:-:S05]  /*4940*/  PRMT R6, RZ, 0x5410, R155 ;  /* 0x00005410ff067816 */ /* 0x020fca000000009b */
[----:B------:R-:W-:-:S04]  /*4950*/  FMUL.FTZ R6, R6, c[0x0][0x1ec] ;  /* 0x00007b0006067a20 */ /* 0x000fc80000410000 */
[----:B--2---:R-:W-:-:S04]  /*4960*/  FMUL.FTZ R210, R7, R6 ;  /* 0x0000000607d27220 */ /* 0x004fc80000410000 */
[----:B------:R-:W-:Y:S02]  /*4970*/  @P2 FADD.FTZ R210, R146, R210 ;  /* 0x000000d292d22221 */ /* 0x000fe40000010000 */
.L_x_29841:
[----:B------:R-:W-:Y:S05]  /*4980*/  BSYNC B1 ;  /* 0x0000000000017941 */ /* 0x000fea0003800000 */
.L_x_29840:
[----:B------:R-:W-:Y:S01]  /*4990*/  BSSY B1, `(.L_x_29842) ;  /* 0x0000007000017945 */ /* 0x000fe20003800000 */
[----:B------:R-:W-:Y:S05]  /*49a0*/  @!P3 BRA `(.L_x_29843) ;  /* 0x000000500000b947 */ /* 0x000fea0003800000 */
[----:B------:R-:W2:Y:S01]  /*49b0*/  LDL R7, [R1+0x6c] ;  /* 0x00006c0001077983 */ /* 0x000ea20000100800 */
[----:B-----5:R-:W-:-:S05]  /*49c0*/  PRMT R6, RZ, 0x7610, R155 ;  /* 0x00007610ff067816 */ /* 0x020fca000000009b */
[----:B------:R-:W-:-:S04]  /*49d0*/  FMUL.FTZ R6, R6, c[0x0][0x1ec] ;  /* 0x00007b0006067a20 */ /* 0x000fc80000410000 */
[----:B--2---:R-:W-:-:S04]  /*49e0*/  FMUL.FTZ R211, R7, R6 ;  /* 0x0000000607d37220 */ /* 0x004fc80000410000 */
[----:B------:R-:W-:Y:S02]  /*49f0*/  @P2 FADD.FTZ R211, R147, R211 ;  /* 0x000000d393d32221 */ /* 0x000fe40000010000 */
.L_x_29843:
[----:B------:R-:W-:Y:S05]  /*4a00*/  BSYNC B1 ;  /* 0x0000000000017941 */ /* 0x000fea0003800000 */
.L_x_29842:
[----:B------:R-:W-:Y:S01]  /*4a10*/  HFMA2.MMA R6, -RZ, RZ, 0, 1.9073486328125e-06 ;  /* 0x00000020ff067435 */ /* 0x000fe200000001ff */
[----:B------:R-:W-:-:S09]  /*4a20*/  IADD3 R228, R228, 0x20, RZ ;  /* 0x00000020e4e47810 */ /* 0x000fd20007ffe0ff */
[C---:B------:R-:W-:Y:S01]  /*4a30*/  IMAD.WIDE.U32 R6, R5.reuse, R6, c[0x0][0x188] ;  /* 0x0000620005067625 */ /* 0x040fe200078e0006 */
[----:B------:R-:W-:-:S04]  /*4a40*/  IADD3 R5, R5, 0x20, RZ ;  /* 0x0000002005057810 */ /* 0x000fc80007ffe0ff */
[----:B------:R0:W-:Y:S04]  /*4a50*/  STG.E.128 [R6.64], R204 ;  /* 0x000000cc06007986 */ /* 0x0001e8000c101d04 */
[----:B------:R0:W-:Y:S02]  /*4a60*/  STG.E.128 [R6.64+0x10], R208 ;  /* 0x000010d006007986 */ /* 0x0001e4000c101d04 */
.L_x_29827:
[----:B------:R-:W-:Y:S05]  /*4a70*/  BSYNC B0 ;  /* 0x0000000000007941 */ /* 0x000fea0003800000 */
.L_x_29826:
        /* <DEDUP_REMOVED lines=44> */
.L_x_29847:
[----:B0-----:R-:W-:Y:S05]  /*4d40*/  BSYNC B1 ;  /* 0x0000000000017941 */ /* 0x001fea0003800000 */
.L_x_29846:
[----:B------:R-:W-:Y:S01]  /*4d50*/  BSSY B1, `(.L_x_29848) ;  /* 0x0000007000017945 */ /* 0x000fe20003800000 */
[----:B------:R-:W-:Y:S05]  /*4d60*/  @!P3 BRA `(.L_x_29849) ;  /* 0x000000500000b947 */ /* 0x000fea0003800000 */
[----:B------:R-:W2:Y:S01]  /*4d70*/  LDL R7, [R1+0x34] ;  /* 0x0000340001077983 */ /* 0x000ea20000100800 */
[----:B-----5:R-:W-:-:S05]  /*4d80*/  PRMT R6, RZ, 0x7610, R152 ;  /* 0x00007610ff067816 */ /* 0x020fca0000000098 */
[----:B------:R-:W-:-:S04]  /*4d90*/  FMUL.FTZ R6, R6, c[0x0][0x1ec] ;  /* 0x00007b0006067a20 */ /* 0x000fc80000410000 */
[----:B--2---:R-:W-:-:S04]  /*4da0*/  FMUL.FTZ R213, R7, R6 ;  /* 0x0000000607d57220 */ /* 0x004fc80000410000 */
[----:B------:R-:W-:Y:S02]  /*4db0*/  @P2 FADD.FTZ R213, R137, R213 ;  /* 0x000000d589d52221 */ /* 0x000fe40000010000 */
.L_x_29849:
[----:B------:R-:W-:Y:S05]  /*4dc0*/  BSYNC B1 ;  /* 0x0000000000017941 */ /* 0x000fea0003800000 */
.L_x_29848:
[----:B------:R-:W-:Y:S01]  /*4dd0*/  BSSY B1, `(.L_x_29850) ;  /* 0x0000007000017945 */ /* 0x000fe20003800000 */
[----:B------:R-:W-:Y:S05]  /*4de0*/  @!P3 BRA `(.L_x_29851) ;  /* 0x000000500000b947 */ /* 0x000fea0003800000 */
[----:B------:R-:W2:Y:S01]  /*4df0*/  LDL R7, [R1+0x38] ;  /* 0x0000380001077983 */ /* 0x000ea20000100800 */
[----:B-----5:R-:W-:-:S05]  /*4e00*/  PRMT R6, RZ, 0x5410, R153 ;  /* 0x00005410ff067816 */ /* 0x020fca0000000099 */
[----:B------:R-:W-:-:S04]  /*4e10*/  FMUL.FTZ R6, R6, c[0x0][0x1ec] ;  /* 0x00007b0006067a20 */ /* 0x000fc80000410000 */
[----:B--2---:R-:W-:-:S04]  /*4e20*/  FMUL.FTZ R214, R7, R6 ;  /* 0x0000000607d67220 */ /* 0x004fc80000410000 */
[----:B------:R-:W-:Y:S02]  /*4e30*/  @P2 FADD.FTZ R214, R138, R214 ;  /* 0x000000d68ad62221 */ /* 0x000fe40000010000 */
.L_x_29851:
[----:B------:R-:W-:Y:S05]  /*4e40*/  BSYNC B1 ;  /* 0x0000000000017941 */ /* 0x000fea0003800000 */
.L_x_29850:
[----:B------:R-:W-:Y:S01]  /*4e50*/  BSSY B1, `(.L_x_29852) ;  /* 0x0000007000017945 */ /* 0x000fe20003800000 */
[----:B------:R-:W-:Y:S05]  /*4e60*/  @!P3 BRA `(.L_x_29853) ;  /* 0x000000500000b947 */ /* 0x000fea0003800000 */
[----:B------:R-:W2:Y:S01]  /*4e70*/  LDL R7, [R1+0x3c] ;  /* 0x00003c0001077983 */ /* 0x000ea20000100800 */
[----:B-----5:R-:W-:-:S05]  /*4e80*/  PRMT R6, RZ, 0x7610, R153 ;  /* 0x00007610ff067816 */ /* 0x020fca0000000099 */
[----:B------:R-:W-:-:S04]  /*4e90*/  FMUL.FTZ R6, R6, c[0x0][0x1ec] ;  /* 0x00007b0006067a20 */ /* 0x000fc80000410000 */
[----:B--2---:R-:W-:-:S04]  /*4ea0*/  FMUL.FTZ R215, R7, R6 ;  /* 0x0000000607d77220 */ /* 0x004fc80000410000 */
[----:B------:R-:W-:Y:S02]  /*4eb0*/  @P2 FADD.FTZ R215, R139, R215 ;  /* 0x000000d78bd72221 */ /* 0x000fe40000010000 */
.L_x_29853:
[----:B------:R-:W-:Y:S05]  /*4ec0*/  BSYNC B1 ;  /* 0x0000000000017941 */ /* 0x000fea0003800000 */
.L_x_29852:
[----:B------:R-:W-:Y:S01]  /*4ed0*/  BSSY B1, `(.L_x_29854) ;  /* 0x0000007000017945 */ /* 0x000fe20003800000 */
[----:B------:R-:W-:Y:S05]  /*4ee0*/  @!P3 BRA `(.L_x_29855) ;  /* 0x000000500000b947 */ /* 0x000fea0003800000 */
[----:B------:R-:W2:Y:S01]  /*4ef0*/  LDL R7, [R1+0x40] ;  /* 0x0000400001077983 */ /* 0x000ea20000100800 */
[----:B-----5:R-:W-:-:S05]  /*4f00*/  PRMT R6, RZ, 0x5410, R154 ;  /* 0x00005410ff067816 */ /* 0x020fca000000009a */
[----:B------:R-:W-:-:S04]  /*4f10*/  FMUL.FTZ R6, R6, c[0x0][0x1ec] ;  /* 0x00007b0006067a20 */ /* 0x000fc80000410000 */
[----:B--2---:R-:W-:-:S04]  /*4f20*/  FMUL.FTZ R216, R7, R6 ;  /* 0x0000000607d87220 */ /* 0x004fc80000410000 */
[----:B------:R-:W-:Y:S02]  /*4f30*/  @P2 FADD.FTZ R216, R144, R216 ;  /* 0x000000d890d82221 */ /* 0x000fe40000010000 */
.L_x_29855:
[----:B------:R-:W-:Y:S05]  /*4f40*/  BSYNC B1 ;  /* 0x0000000000017941 */ /* 0x000fea0003800000 */
.L_x_29854:
[----:B------:R-:W-:Y:S01]  /*4f50*/  BSSY B1, `(.L_x_29856) ;  /* 0x0000007000017945 */ /* 0x000fe20003800000 */
[----:B------:R-:W-:Y:S05]  /*4f60*/  @!P3 BRA `(.L_x_29857) ;  /* 0x000000500000b947 */ /* 0x000fea0003800000 */
[----:B------:R-:W2:Y:S01]  /*4f70*/  LDL R7, [R1+0x44] ;  /* 0x0000440001077983 */ /* 0x000ea20000100800 */
[----:B-----5:R-:W-:-:S05]  /*4f80*/  PRMT R6, RZ, 0x7610, R154 ;  /* 0x00007610ff067816 */ /* 0x020fca000000009a */
[----:B------:R-:W-:-:S04]  /*4f90*/  FMUL.FTZ R6, R6, c[0x0][0x1ec] ;  /* 0x00007b0006067a20 */ /* 0x000fc80000410000 */
[----:B--2---:R-:W-:-:S04]  /*4fa0*/  FMUL.FTZ R217, R7, R6 ;  /* 0x0000000607d97220 */ /* 0x004fc80000410000 */
[----:B------:R-:W-:Y:S02]  /*4fb0*/  @P2 FADD.FTZ R217, R145, R217 ;  /* 0x000000d991d92221 */ /* 0x000fe40000010000 */
.L_x_29857:
[----:B------:R-:W-:Y:S05]  /*4fc0*/  BSYNC B1 ;  /* 0x0000000000017941 */ /* 0x000fea0003800000 */
.L_x_29856:
[----:B------:R-:W-:Y:S01]  /*4fd0*/  BSSY B1, `(.L_x_29858) ;  /* 0x0000007000017945 */ /* 0x000fe20003800000 */
[----:B------:R-:W-:Y:S05]  /*4fe0*/  @!P3 BRA `(.L_x_29859) ;  /* 0x000000500000b947 */ /* 0x000fea0003800000 */
[----:B------:R-:W2:Y:S01]  /*4ff0*/  LDL R7, [R1+0x48] ;  /* 0x0000480001077983 */ /* 0x000ea20000100800 */
[----:B-----5:R-:W-:-:S05]  /*5000*/  PRMT R6, RZ, 0x5410, R155 ;  /* 0x00005410ff067816 */ /* 0x020fca000000009b */
[----:B------:R-:W-:-:S04]  /*5010*/  FMUL.FTZ R6, R6, c[0x0][0x1ec] ;  /* 0x00007b0006067a20 */ /* 0x000fc80000410000 */
[----:B--2---:R-:W-:-:S04]  /*5020*/  FMUL.FTZ R218, R7, R6 ;  /* 0x0000000607da7220 */ /* 0x004fc80000410000 */
[----:B------:R-:W-:Y:S02]  /*5030*/  @P2 FADD.FTZ R218, R146, R218 ;  /* 0x000000da92da2221 */ /* 0x000fe40000010000 */
.L_x_29859:
[----:B------:R-:W-:Y:S05]  /*5040*/  BSYNC B1 ;  /* 0x0000000000017941 */ /* 0x000fea0003800000 */
.L_x_29858:
[----:B------:R-:W-:Y:S01]  /*5050*/  BSSY B1, `(.L_x_29860) ;  /* 0x0000007000017945 */ /* 0x000fe20003800000 */
[----:B------:R-:W-:Y:S05]  /*5060*/  @!P3 BRA `(.L_x_29861) ;  /* 0x000000500000b947 */ /* 0x000fea0003800000 */
[----:B------:R-:W2:Y:S01]  /*5070*/  LDL R7, [R1+0x4c] ;  /* 0x00004c0001077983 */ /* 0x000ea20000100800 */
[----:B-----5:R-:W-:-:S05]  /*5080*/  PRMT R6, RZ, 0x7610, R155 ;  /* 0x00007610ff067816 */ /* 0x020fca000000009b */
[----:B------:R-:W-:-:S04]  /*5090*/  FMUL.FTZ R6, R6, c[0x0][0x1ec] ;  /* 0x00007b0006067a20 */ /* 0x000fc80000410000 */
[----:B--2---:R-:W-:-:S04]  /*50a0*/  FMUL.FTZ R219, R7, R6 ;  /* 0x0000000607db7220 */ /* 0x004fc80000410000 */
[----:B------:R-:W-:Y:S02]  /*50b0*/  @P2 FADD.FTZ R219, R147, R219 ;  /* 0x000000db93db2221 */ /* 0x000fe40000010000 */
.L_x_29861:
[----:B------:R-:W-:Y:S05]  /*50c0*/  BSYNC B1 ;  /* 0x0000000000017941 */ /* 0x000fea0003800000 */
.L_x_29860:
[----:B------:R-:W-:Y:S01]  /*50d0*/  HFMA2.MMA R6, -RZ, RZ, 0, 1.9073486328125e-06 ;  /* 0x00000020ff067435 */ /* 0x000fe200000001ff */
[----:B------:R-:W-:-:S09]  /*50e0*/  IADD3 R228, R228, 0x20, RZ ;  /* 0x00000020e4e47810 */ /* 0x000fd20007ffe0ff */
[C---:B------:R-:W-:Y:S01]  /*50f0*/  IMAD.WIDE.U32 R6, R5.reuse, R6, c[0x0][0x188] ;  /* 0x0000620005067625 */ /* 0x040fe200078e0006 */
[----:B------:R-:W-:-:S04]  /*5100*/  IADD3 R5, R5, 0x20, RZ ;  /* 0x0000002005057810 */ /* 0x000fc80007ffe0ff */
[----:B------:R0:W-:Y:S04]  /*5110*/  STG.E.128 [R6.64], R212 ;  /* 0x000000d406007986 */ /* 0x0001e8000c101d04 */
[----:B------:R0:W-:Y:S02]  /*5120*/  STG.E.128 [R6.64+0x10], R216 ;  /* 0x000010d806007986 */ /* 0x0001e4000c101d04 */
.L_x_29845:
[----:B------:R-:W-:Y:S05]  /*5130*/  BSYNC B0 ;  /* 0x0000000000007941 */ /* 0x000fea0003800000 */
.L_x_29844:
        /* <DEDUP_REMOVED lines=41> */
[----:B------:R-:W-:-:S04]  /*53d0*/  FMUL.FTZ R224, R248, R4 ;  /* 0x00000004f8e07220 */ /* 0x000fc80000410000 */
[----:B------:R-:W-:Y:S02]  /*53e0*/  @P1 FADD.FTZ R224, R136, R224 ;  /* 0x000000e088e01221 */ /* 0x000fe40000010000 */
.L_x_29865:
[----:B------:R-:W-:Y:S05]  /*53f0*/  BSYNC B1 ;  /* 0x0000000000017941 */ /* 0x000fea0003800000 */
.L_x_29864:
[----:B------:R-:W-:Y:S01]  /*5400*/  BSSY B1, `(.L_x_29866) ;  /* 0x0000006000017945 */ /* 0x000fe20003800000 */
[----:B------:R-:W-:Y:S05]  /*5410*/  @!P2 BRA `(.L_x_29867) ;  /* 0x000000400000a947 */ /* 0x000fea0003800000 */
[----:B-----5:R-:W-:-:S05]  /*5420*/  PRMT R4, RZ, 0x7610, R152 ;  /* 0x00007610ff047816 */ /* 0x020fca0000000098 */
[----:B------:R-:W-:-:S04]  /*5430*/  FMUL.FTZ R4, R4, c[0x0][0x1ec] ;  /* 0x00007b0004047a20 */ /* 0x000fc80000410000 */
[----:B------:R-:W-:-:S04]  /*5440*/  FMUL.FTZ R225, R249, R4 ;  /* 0x00000004f9e17220 */ /* 0x000fc80000410000 */
[----:B------:R-:W-:Y:S02]  /*5450*/  @P1 FADD.FTZ R225, R137, R225 ;  /* 0x000000e189e11221 */ /* 0x000fe40000010000 */
.L_x_29867:
[----:B------:R-:W-:Y:S05]  /*5460*/  BSYNC B1 ;  /* 0x0000000000017941 */ /* 0x000fea0003800000 */
.L_x_29866:
[----:B------:R-:W-:Y:S01]  /*5470*/  BSSY B1, `(.L_x_29868) ;  /* 0x0000006000017945 */ /* 0x000fe20003800000 */
[----:B------:R-:W-:Y:S05]  /*5480*/  @!P2 BRA `(.L_x_29869) ;  /* 0x000000400000a947 */ /* 0x000fea0003800000 */
[----:B-----5:R-:W-:-:S05]  /*5490*/  PRMT R4, RZ, 0x5410, R153 ;  /* 0x00005410ff047816 */ /* 0x020fca0000000099 */
[----:B------:R-:W-:-:S04]  /*54a0*/  FMUL.FTZ R4, R4, c[0x0][0x1ec] ;  /* 0x00007b0004047a20 */ /* 0x000fc80000410000 */
[----:B------:R-:W-:-:S04]  /*54b0*/  FMUL.FTZ R226, R250, R4 ;  /* 0x00000004fae27220 */ /* 0x000fc80000410000 */
[----:B------:R-:W-:Y:S02]  /*54c0*/  @P1 FADD.FTZ R226, R138, R226 ;  /* 0x000000e28ae21221 */ /* 0x000fe40000010000 */
.L_x_29869:
[----:B------:R-:W-:Y:S05]  /*54d0*/  BSYNC B1 ;  /* 0x0000000000017941 */ /* 0x000fea0003800000 */
.L_x_29868:
[----:B------:R-:W-:Y:S01]  /*54e0*/  BSSY B1, `(.L_x_29870) ;  /* 0x0000006000017945 */ /* 0x000fe20003800000 */
[----:B------:R-:W-:Y:S05]  /*54f0*/  @!P2 BRA `(.L_x_29871) ;  /* 0x000000400000a947 */ /* 0x000fea0003800000 */
[----:B-----5:R-:W-:-:S05]  /*5500*/  PRMT R4, RZ, 0x7610, R153 ;  /* 0x00007610ff047816 */ /* 0x020fca0000000099 */
[----:B------:R-:W-:-:S04]  /*5510*/  FMUL.FTZ R4, R4, c[0x0][0x1ec] ;  /* 0x00007b0004047a20 */ /* 0x000fc80000410000 */
[----:B------:R-:W-:-:S04]  /*5520*/  FMUL.FTZ R227, R251, R4 ;  /* 0x00000004fbe37220 */ /* 0x000fc80000410000 */
[----:B------:R-:W-:Y:S02]  /*5530*/  @P1 FADD.FTZ R227, R139, R227 ;  /* 0x000000e38be31221 */ /* 0x000fe40000010000 */
.L_x_29871:
[----:B------:R-:W-:Y:S05]  /*5540*/  BSYNC B1 ;  /* 0x0000000000017941 */ /* 0x000fea0003800000 */
.L_x_29870:
[----:B------:R-:W-:Y:S01]  /*5550*/  BSSY B1, `(.L_x_29872) ;  /* 0x0000007000017945 */ /* 0x000fe20003800000 */
[----:B------:R-:W-:Y:S05]  /*5560*/  @!P2 BRA `(.L_x_29873) ;  /* 0x000000500000a947 */ /* 0x000fea0003800000 */
[----:B------:R-:W2:Y:S01]  /*5570*/  LDL R6, [R1] ;  /* 0x0000000001067983 */ /* 0x000ea20000100800 */
[----:B-----5:R-:W-:-:S05]  /*5580*/  PRMT R4, RZ, 0x5410, R154 ;  /* 0x00005410ff047816 */ /* 0x020fca000000009a */
[----:B------:R-:W-:-:S04]  /*5590*/  FMUL.FTZ R4, R4, c[0x0][0x1ec] ;  /* 0x00007b0004047a20 */ /* 0x000fc80000410000 */
[----:B--2---:R-:W-:-:S04]  /*55a0*/  FMUL.FTZ R220, R6, R4 ;  /* 0x0000000406dc7220 */ /* 0x004fc80000410000 */
[----:B------:R-:W-:Y:S02]  /*55b0*/  @P1 FADD.FTZ R220, R144, R220 ;  /* 0x000000dc90dc1221 */ /* 0x000fe40000010000 */
.L_x_29873:
[----:B------:R-:W-:Y:S05]  /*55c0*/  BSYNC B1 ;  /* 0x0000000000017941 */ /* 0x000fea0003800000 */
.L_x_29872:
[----:B------:R-:W-:Y:S01]  /*55d0*/  BSSY B1, `(.L_x_29874) ;  /* 0x0000007000017945 */ /* 0x000fe20003800000 */
[----:B------:R-:W-:Y:S05]  /*55e0*/  @!P2 BRA `(.L_x_29875) ;  /* 0x000000500000a947 */ /* 0x000fea0003800000 */
[----:B------:R-:W2:Y:S01]  /*55f0*/  LDL R6, [R1+0x4] ;  /* 0x0000040001067983 */ /* 0x000ea20000100800 */
[----:B-----5:R-:W-:-:S05]  /*5600*/  PRMT R4, RZ, 0x7610, R154 ;  /* 0x00007610ff047816 */ /* 0x020fca000000009a */
[----:B------:R-:W-:-:S04]  /*5610*/  FMUL.FTZ R4, R4, c[0x0][0x1ec] ;  /* 0x00007b0004047a20 */ /* 0x000fc80000410000 */
[----:B--2---:R-:W-:-:S04]  /*5620*/  FMUL.FTZ R221, R6, R4 ;  /* 0x0000000406dd7220 */ /* 0x004fc80000410000 */
[----:B------:R-:W-:Y:S02]  /*5630*/  @P1 FADD.FTZ R221, R145, R221 ;  /* 0x000000dd91dd1221 */ /* 0x000fe40000010000 */
.L_x_29875:
[----:B------:R-:W-:Y:S05]  /*5640*/  BSYNC B1 ;  /* 0x0000000000017941 */ /* 0x000fea0003800000 */
.L_x_29874:
[----:B------:R-:W-:Y:S01]  /*5650*/  BSSY B1, `(.L_x_29876) ;  /* 0x0000007000017945 */ /* 0x000fe20003800000 */
[----:B------:R-:W-:Y:S05]  /*5660*/  @!P2 BRA `(.L_x_29877) ;  /* 0x000000500000a947 */ /* 0x000fea0003800000 */
[----:B------:R-:W2:Y:S01]  /*5670*/  LDL R6, [R1+0x8] ;  /* 0x0000080001067983 */ /* 0x000ea20000100800 */
[----:B-----5:R-:W-:-:S05]  /*5680*/  PRMT R4, RZ, 0x5410, R155 ;  /* 0x00005410ff047816 */ /* 0x020fca000000009b */
[----:B------:R-:W-:-:S04]  /*5690*/  FMUL.FTZ R4, R4, c[0x0][0x1ec] ;  /* 0x00007b0004047a20 */ /* 0x000fc80000410000 */
[----:B--2---:R-:W-:-:S04]  /*56a0*/  FMUL.FTZ R222, R6, R4 ;  /* 0x0000000406de7220 */ /* 0x004fc80000410000 */
[----:B------:R-:W-:Y:S02]  /*56b0*/  @P1 FADD.FTZ R222, R146, R222 ;  /* 0x000000de92de1221 */ /* 0x000fe40000010000 */
.L_x_29877:
[----:B------:R-:W-:Y:S05]  /*56c0*/  BSYNC B1 ;  /* 0x0000000000017941 */ /* 0x000fea0003800000 */
.L_x_29876:
[----:B------:R-:W-:Y:S01]  /*56d0*/  BSSY B1, `(.L_x_29878) ;  /* 0x0000007000017945 */ /* 0x000fe20003800000 */
[----:B------:R-:W-:Y:S05]  /*56e0*/  @!P2 BRA `(.L_x_29879) ;  /* 0x000000500000a947 */ /* 0x000fea0003800000 */
[----:B------:R-:W2:Y:S01]  /*56f0*/  LDL R6, [R1+0xc] ;  /* 0x00000c0001067983 */ /* 0x000ea20000100800 */
[----:B-----5:R-:W-:-:S05]  /*5700*/  PRMT R4, RZ, 0x7610, R155 ;  /* 0x00007610ff047816 */ /* 0x020fca000000009b */
[----:B------:R-:W-:-:S04]  /*5710*/  FMUL.FTZ R4, R4, c[0x0][0x1ec] ;  /* 0x00007b0004047a20 */ /* 0x000fc80000410000 */
[----:B--2---:R-:W-:-:S04]  /*5720*/  FMUL.FTZ R223, R6, R4 ;  /* 0x0000000406df7220 */ /* 0x004fc80000410000 */
[----:B------:R-:W-:Y:S02]  /*5730*/  @P1 FADD.FTZ R223, R147, R223 ;  /* 0x000000df93df1221 */ /* 0x000fe40000010000 */
.L_x_29879:
[----:B------:R-:W-:Y:S05]  /*5740*/  BSYNC B1 ;  /* 0x0000000000017941 */ /* 0x000fea0003800000 */
.L_x_29878:
[----:B------:R-:W-:-:S10]  /*5750*/  HFMA2.MMA R4, -RZ, RZ, 0, 1.9073486328125e-06 ;  /* 0x00000020ff047435 */ /* 0x000fd400000001ff */
[----:B------:R-:W-:-:S05]  /*5760*/  IMAD.WIDE.U32 R4, R5, R4, c[0x0][0x188] ;  /* 0x0000620005047625 */ /* 0x000fca00078e0004 */
[----:B------:R0:W-:Y:S04]  /*5770*/  STG.E.128 [R4.64], R224 ;  /* 0x000000e004007986 */ /* 0x0001e8000c101d04 */
[----:B------:R0:W-:Y:S02]  /*5780*/  STG.E.128 [R4.64+0x10], R220 ;  /* 0x000010dc04007986 */ /* 0x0001e4000c101d04 */
.L_x_29863:
[----:B------:R-:W-:Y:S05]  /*5790*/  BSYNC B0 ;  /* 0x0000000000007941 */ /* 0x000fea0003800000 */
.L_x_29862:
        /* <DEDUP_REMOVED lines=104> */
.L_x_29904:
        /* <DEDUP_REMOVED lines=187> */
.L_x_29905:
        /* <DEDUP_REMOVED lines=28> */
[----:B-1----:R-:W2:Y:S04]  /*6b90*/  LDL R18, [R1+0x160] ;  /* 0x0001600001127983 */ /* 0x002ea80000100800 */
[----:B------:R1:W-:Y:S04]  /*6ba0*/  STL [R1+0x180], R17 ;  /* 0x0001801101007387 */ /* 0x0003e80000100800 */
[----:B-1----:R-:W3:Y:S04]  /*6bb0*/  LDL R17, [R1+0x164] ;  /* 0x0001640001117983 */ /* 0x002ee80000100800 */
[----:B------:R1:W-:Y:S04]  /*6bc0*/  STL [R1+0x17c], R16 ;  /* 0x00017c1001007387 */ /* 0x0003e80000100800 */
[----:B-1----:R-:W4:Y:S04]  /*6bd0*/  LDL R16, [R1+0x168] ;  /* 0x0001680001107983 */ /* 0x002f280000100800 */
[----:B------:R1:W-:Y:S04]  /*6be0*/  STL [R1+0x178], R0 ;  /* 0x0001780001007387 */ /* 0x0003e80000100800 */
[----:B------:R-:W4:Y:S04]  /*6bf0*/  LDL R231, [R1+0x154] ;  /* 0x0001540001e77983 */ /* 0x000f280000100800 */
[----:B------:R-:W4:Y:S04]  /*6c00*/  LDL R252, [R1+0x15c] ;  /* 0x00015c0001fc7983 */ /* 0x000f280000100800 */
[----:B-1----:R-:W4:Y:S04]  /*6c10*/  LDL R0, [R1+0x16c] ;  /* 0x00016c0001007983 */ /* 0x002f280000100800 */
[----:B------:R1:W-:Y:S04]  /*6c20*/  STL.64 [R1+0x170], R2 ;  /* 0x0001700201007387 */ /* 0x0003e80000100a00 */
[----:B-1----:R-:W4:Y:S04]  /*6c30*/  LDL R2, [R1+0x150] ;  /* 0x0001500001027983 */ /* 0x002f280000100800 */
[----:B------:R-:W4:Y:S01]  /*6c40*/  LDL R3, [R1+0x158] ;  /* 0x0001580001037983 */ /* 0x000f220000100800 */
[----:B------:R-:W-:-:S02]  /*6c50*/  FADD.FTZ R7, R140, -R5 ;  /* 0x800000058c077221 */ /* 0x000fc40000010000 */
[--C-:B------:R-:W-:Y:S02]  /*6c60*/  FADD.FTZ R230, R141, -R5.reuse ;  /* 0x800000058de67221 */ /* 0x100fe40000010000 */
[----:B0-----:R-:W-:Y:S02]  /*6c70*/  FMUL.FTZ R228, R4, R7 ;  /* 0x0000000704e47220 */ /* 0x001fe40000410000 */
[--C-:B------:R-:W-:Y:S02]  /*6c80*/  FADD.FTZ R7, R142, -R5.reuse ;  /* 0x800000058e077221 */ /* 0x100fe40000010000 */
[----:B------:R-:W-:Y:S02]  /*6c90*/  FADD.FTZ R229, R143, -R5 ;  /* 0x800000058fe57221 */ /* 0x000fe40000010000 */
[C---:B------:R-:W-:Y:S02]  /*6ca0*/  FMUL.FTZ R230, R4.reuse, R230 ;  /* 0x000000e604e67220 */ /* 0x040fe40000410000 */
[----:B------:R-:W-:-:S02]  /*6cb0*/  FMUL.FTZ R7, R4, R7 ;  /* 0x0000000704077220 */ /* 0x000fc40000410000 */
[----:B------:R-:W-:Y:S02]  /*6cc0*/  FMUL.FTZ R229, R4, R229 ;  /* 0x000000e504e57220 */ /* 0x000fe40000410000 */
[----:B--2---:R-:W-:Y:S02]  /*6cd0*/  FFMA.FTZ R228, R18, R228, R8 ;  /* 0x000000e412e47223 */ /* 0x004fe40000010008 */
[----:B------:R0:W5:Y:S01]  /*6ce0*/  LDL.LU R18, [R1+0x184] ;  /* 0x0001840001127983 */ /* 0x0001620000300800 */
[----:B---3--:R-:W-:-:S03]  /*6cf0*/  FFMA.FTZ R230, R17, R230, R9 ;  /* 0x000000e611e67223 */ /* 0x008fc60000010009 */
[----:B------:R0:W5:Y:S02]  /*6d00*/  LDL.LU R17, [R1+0x180] ;  /* 0x0001800001117983 */ /* 0x0001640000300800 */
[----:B------:R-:W-:Y:S01]  /*6d10*/  F2FP.BF16.PACK_AB R228, R230, R228 ;  /* 0x000000e4e6e4723e */ /* 0x000fe200000010ff */
[----:B------:R-:W-:Y:S02]  /*6d20*/  FADD.FTZ R230, R148, -R5 ;  /* 0x8000000594e67221 */ /* 0x000fe40000010000 */
[----:B----4-:R-:W-:Y:S02]  /*6d30*/  FFMA.FTZ R7, R16, R7, R10 ;  /* 0x0000000710077223 */ /* 0x010fe4000001000a */
[----:B------:R-:W-:Y:S01]  /*6d40*/  FMUL.FTZ R230, R4, R230 ;  /* 0x000000e604e67220 */ /* 0x000fe20000410000 */
[----:B------:R0:W5:Y:S01]  /*6d50*/  LDL.LU R16, [R1+0x17c] ;  /* 0x00017c0001107983 */ /* 0x0001620000300800 */
[----:B------:R-:W-:-:S03]  /*6d60*/  FFMA.FTZ R229, R0, R229, R11 ;  /* 0x000000e500e57223 */ /* 0x000fc6000001000b */
[----:B------:R0:W5:Y:S02]  /*6d70*/  LDL.LU R0, [R1+0x178] ;  /* 0x0001780001007983 */ /* 0x0001640000300800 */
[----:B------:R-:W-:Y:S01]  /*6d80*/  F2FP.BF16.PACK_AB R229, R229, R7 ;  /* 0x00000007e5e5723e */ /* 0x000fe200000010ff */
[----:B------:R-:W-:-:S04]  /*6d90*/  FADD.FTZ R7, R149, -R5 ;  /* 0x8000000595077221 */ /* 0x000fc80000010000 */
        /* <DEDUP_REMOVED lines=16> */
.L_x_29885:
[----:B------:R-:W-:Y:S05]  /*6ea0*/  BSYNC B1 ;  /* 0x0000000000017941 */ /* 0x000fea0003800000 */
.L_x_29884:
[----:B-----5:R-:W-:Y:S01]  /*6eb0*/  ISETP.GE.U32.AND P1, PT, R0, 0x40, PT ;  /* 0x000000400000780c */ /* 0x020fe20003f26070 */
[----:B------:R-:W-:-:S12]  /*6ec0*/  BSSY B1, `(.L_x_29886) ;  /* 0x0000024000017945 */ /* 0x000fd80003800000 */
[----:B------:R-:W-:Y:S05]  /*6ed0*/  @!P1 BRA `(.L_x_29887) ;  /* 0x0000022000009947 */ /* 0x000fea0003800000 */
[--C-:B------:R-:W-:Y:S01]  /*6ee0*/  FADD.FTZ R7, R156, -R5.reuse ;  /* 0x800000059c077221 */ /* 0x100fe20000010000 */
[----:B------:R1:W-:Y:S01]  /*6ef0*/  STL.64 [R1+0x170], R2 ;  /* 0x0001700201007387 */ /* 0x0003e20000100a00 */
[--C-:B------:R-:W-:Y:S02]  /*6f00*/  FADD.FTZ R230, R157, -R5.reuse ;  /* 0x800000059de67221 */ /* 0x100fe40000010000 */
[----:B0-----:R-:W-:Y:S02]  /*6f10*/  FMUL.FTZ R228, R4, R7 ;  /* 0x0000000704e47220 */ /* 0x001fe40000410000 */
        /* <DEDUP_REMOVED lines=30> */
.L_x_29887:
[----:B------:R-:W-:Y:S05]  /*7100*/  BSYNC B1 ;  /* 0x0000000000017941 */ /* 0x000fea0003800000 */
.L_x_29886:
[----:B------:R-:W-:Y:S01]  /*7110*/  ISETP.GE.U32.AND P1, PT, R0, 0x60, PT ;  /* 0x000000600000780c */ /* 0x000fe20003f26070 */
[----:B------:R-:W-:-:S12]  /*7120*/  BSSY B1, `(.L_x_29888) ;  /* 0x0000024000017945 */ /* 0x000fd80003800000 */
[----:B------:R-:W-:Y:S05]  /*7130*/  @!P1 BRA `(.L_x_29889) ;  /* 0x0000022000009947 */ /* 0x000fea0003800000 */
[--C-:B------:R-:W-:Y:S01]  /*7140*/  FADD.FTZ R7, R164, -R5.reuse ;  /* 0x80000005a4077221 */ /* 0x100fe20000010000 */
[----:B-----5:R1:W-:Y:S01]  /*7150*/  STL.64 [R1+0x170], R2 ;  /* 0x0001700201007387 */ /* 0x0203e20000100a00 */
        /* <DEDUP_REMOVED lines=32> */
.L_x_29889:
[----:B------:R-:W-:Y:S05]  /*7360*/  BSYNC B1 ;  /* 0x0000000000017941 */ /* 0x000fea0003800000 */
.L_x_29888:
        /* <DEDUP_REMOVED lines=37> */
.L_x_29891:
[----:B------:R-:W-:Y:S05]  /*75c0*/  BSYNC B1 ;  /* 0x0000000000017941 */ /* 0x000fea0003800000 */
.L_x_29890:
        /* <DEDUP_REMOVED lines=37> */
.L_x_29893:
[----:B------:R-:W-:Y:S05]  /*7820*/  BSYNC B1 ;  /* 0x0000000000017941 */ /* 0x000fea0003800000 */
.L_x_29892:
        /* <DEDUP_REMOVED lines=37> */
.L_x_29895:
[----:B------:R-:W-:Y:S05]  /*7a80*/  BSYNC B1 ;  /* 0x0000000000017941 */ /* 0x000fea0003800000 */
.L_x_29894:
        /* <DEDUP_REMOVED lines=37> */
.L_x_29897:
[----:B------:R-:W-:Y:S05]  /*7ce0*/  BSYNC B1 ;  /* 0x0000000000017941 */ /* 0x000fea0003800000 */
.L_x_29896:
        /* <DEDUP_REMOVED lines=37> */
.L_x_29899:
[----:B------:R-:W-:Y:S05]  /*7f40*/  BSYNC B1 ;  /* 0x0000000000017941 */ /* 0x000fea0003800000 */
.L_x_29898:
        /* <DEDUP_REMOVED lines=37> */
.L_x_29901:
[----:B------:R-:W-:Y:S05]  /*81a0*/  BSYNC B1 ;  /* 0x0000000000017941 */ /* 0x000fea0003800000 */
.L_x_29900:
[----:B------:R-:W-:-:S13]  /*81b0*/  ISETP.GE.U32.AND P1, PT, R0, 0x140, PT ;  /* 0x000001400000780c */ /* 0x000fda0003f26070 */
[----:B------:R-:W-:Y:S05]  /*81c0*/  @!P1 BRA `(.L_x_29883) ;  /* 0x000002f000009947 */ /* 0x000fea0003800000 */
[----:B------:R1:W-:Y:S04]  /*81d0*/  STL [R1+0x17c], R8 ;  /* 0x00017c0801007387 */ /* 0x0003e80000100800 */
[----:B------:R-:W2:Y:S04]  /*81e0*/  LDL R229, [R1+0x24] ;  /* 0x0000240001e57983 */ /* 0x000ea80000100800 */
[----:B-1----:R-:W3:Y:S04]  /*81f0*/  LDL R8, [R1+0x20] ;  /* 0x0000200001087983 */ /* 0x002ee80000100800 */
[----:B-----5:R1:W-:Y:S04]  /*8200*/  STL [R1+0x178], R3 ;  /* 0x0001780301007387 */ /* 0x0203e80000100800 */
[----:B------:R-:W4:Y:S04]  /*8210*/  LDL R230, [R1+0x2c] ;  /* 0x00002c0001e67983 */ /* 0x000f280000100800 */
[----:B-1----:R-:W4:Y:S04]  /*8220*/  LDL R3, [R1+0x28] ;  /* 0x0000280001037983 */ /* 0x002f280000100800 */
[----:B------:R1:W-:Y:S04]  /*8230*/  STL [R1+0x174], R2 ;  /* 0x0001740201007387 */ /* 0x0003e80000100800 */
[----:B-1----:R-:W4:Y:S04]  /*8240*/  LDL R2, [R1+0x10] ;  /* 0x0000100001027983 */ /* 0x002f280000100800 */
[----:B------:R1:W-:Y:S01]  /*8250*/  STL [R1+0x170], R0 ;  /* 0x0001700001007387 */ /* 0x0003e20000100800 */
[----:B------:R-:W-:-:S03]  /*8260*/  FADD.FTZ R7, R224, -R5 ;  /* 0x80000005e0077221 */ /* 0x000fc60000010000 */
[----:B------:R-:W4:Y:S01]  /*8270*/  LDL R252, [R1+0x1c] ;  /* 0x00001c0001fc7983 */ /* 0x000f220000100800 */
[----:B0-----:R-:W-:-:S03]  /*8280*/  FADD.FTZ R228, R225, -R5 ;  /* 0x80000005e1e47221 */ /* 0x001fc60000010000 */
[----:B------:R-:W4:Y:S04]  /*8290*/  LDL R231, [R1+0x18] ;  /* 0x0000180001e77983 */ /* 0x000f280000100800 */
[----:B-1----:R-:W4:Y:S01]  /*82a0*/  LDL R0, [R1+0x14] ;  /* 0x0000140001007983 */ /* 0x002f220000100800 */
        /* <DEDUP_REMOVED lines=9> */
[----:B------:R-:W-:Y:S02]  /*8340*/  FMUL.FTZ R7, R4, R7 ;  /* 0x0000000704077220 */ /* 0x000fe40000410000 */
[----:B----4-:R-:W-:Y:S02]  /*8350*/  FFMA.FTZ R229, R3, R229, R130 ;  /* 0x000000e503e57223 */ /* 0x010fe40000010082 */
[----:B------:R-:W-:Y:S01]  /*8360*/  FFMA.FTZ R7, R230, R7, R131 ;  /* 0x00000007e6077223 */ /* 0x000fe20000010083 */
[----:B------:R0:W5:Y:S01]  /*8370*/  LDL.LU R3, [R1+0x178] ;  /* 0x0001780001037983 */ /* 0x0001620000300800 */
[----:B------:R-:W-:-:S03]  /*8380*/  FADD.FTZ R230, R220, -R5 ;  /* 0x80000005dce67221 */ /* 0x000fc60000010000 */
[----:B------:R-:W-:Y:S01]  /*8390*/  F2FP.BF16.PACK_AB R229, R7, R229 ;  /* 0x000000e507e5723e */ /* 0x000fe200000010ff */
[----:B------:R-:W-:Y:S02]  /*83a0*/  FADD.FTZ R7, R221, -R5 ;  /* 0x80000005dd077221 */ /* 0x000fe40000010000 */
[C---:B------:R-:W-:Y:S02]  /*83b0*/  FMUL.FTZ R230, R4.reuse, R230 ;  /* 0x000000e604e67220 */ /* 0x040fe40000410000 */
[----:B------:R-:W-:Y:S02]  /*83c0*/  FMUL.FTZ R7, R4, R7 ;  /* 0x0000000704077220 */ /* 0x000fe40000410000 */
[----:B------:R-:W-:Y:S02]  /*83d0*/  FFMA.FTZ R230, R2, R230, R132 ;  /* 0x000000e602e67223 */ /* 0x000fe40000010084 */
        /* <DEDUP_REMOVED lines=9> */
[----:B------:R-:W-:-:S05]  /*8470*/  FFMA.FTZ R5, R231, R5, R134 ;  /* 0x00000005e7057223 */ /* 0x000fca0000010086 */
[----:B------:R-:W-:Y:S02]  /*8480*/  F2FP.BF16.PACK_AB R231, R7, R5 ;  /* 0x0000000507e7723e */ /* 0x000fe400000010ff */
[----:B------:R-:W-:-:S05]  /*8490*/  MOV R7, 0x10 ;  /* 0x0000001000077802 */ /* 0x000fca0000000f00 */
[----:B------:R-:W-:-:S05]  /*84a0*/  IMAD.WIDE.U32 R6, R6, R7, c[0x0][0x208] ;  /* 0x0000820006067625 */ /* 0x000fca00078e0007 */
[----:B------:R0:W-:Y:S02]  /*84b0*/  STG.E.128 [R6.64], R228 ;  /* 0x000000e406007986 */ /* 0x0001e4000c101d04 */
.L_x_29883:
[----:B------:R-:W-:Y:S05]  /*84c0*/  BSYNC B0 ;  /* 0x0000000000007941 */ /* 0x000fea0003800000 */
.L_x_29882:
[----:B-1----:R-:W-:-:S04]  /*84d0*/  MOV R4, c[0x0][0x160] ;  /* 0x0000580000047a02 */ /* 0x002fc80000000f00 */
[----:B-----5:R-:W-:-:S04]  /*84e0*/  LEA R3, R4, R3, 0x2 ;  /* 0x0000000304037211 */ /* 0x020fc800078e10ff */
[----:B------:R-:W-:-:S13]  /*84f0*/  ISETP.GE.AND P1, PT, R3, c[0x0][0x164], PT ;  /* 0x0000590003007a0c */ /* 0x000fda0003f26270 */
[----:B0-----:R-:W-:Y:S01]  /*8500*/  @P1 CALL.REL.NOINC `(.L_x_29902) ;  /* 0x0000001000001944 */ /* 0x001fe20003c00000 */
[----:B------:R-:W-:Y:S05]  /*8510*/  BRA `(.L_x_29903) ;  /* 0xffff8e4000007947 */ /* 0x000fea000383ffff */
.L_x_29902:
[----:B------:R-:W-:Y:S05]  /*8520*/  EXIT ;  /* 0x000000000000794d */ /* 0x000fea0003800000 */
.L_x_29880:
[----:B------:R-:W-:Y:S01]  /*8530*/  HFMA2.MMA R4, -RZ, RZ, 0, 5.9604644775390625e-08 ;  /* 0x00000001ff047435 */ /* 0x000fe200000001ff */
[----:B------:R-:W-:Y:S02]  /*8540*/  MOV R228, R5 ;  /* 0x0000000500e47202 */ /* 0x000fe40000000f00 */
[----:B------:R-:W-:Y:S02]  /*8550*/  MOV R252, 0x1f ;  /* 0x0000001f00fc7802 */ /* 0x000fe40000000f00 */
[----:B------:R-:W-:Y:S02]  /*8560*/  MOV R7, 0xffffffff ;  /* 0xffffffff00077802 */ /* 0x000fe40000000f00 */
[----:B------:R-:W-:Y:S02]  /*8570*/  MOV R6, 0x8590 ;  /* 0x0000859000067802 */ /* 0x000fe40000000f00 */
[----:B-----5:R-:W-:Y:S05]  /*8580*/  CALL.REL.NOINC `($__internal_70_$__cuda_sm70_shflsync_bfly_p) ;  /* 0x00000e3000007944 */ /* 0x020fea0003c00000 */
[----:B-1----:R-:W-:Y:S05]  /*8590*/  BRA `(.L_x_29904) ;  /* 0xffffd88000007947 */ /* 0x002fea000383ffff */
.L_x_29881:
[----:B------:R-:W-:Y:S01]  /*85a0*/  HFMA2.MMA R4, -RZ, RZ, 0, 1.1920928955078125e-07 ;  /* 0x00000002ff047435 */ /* 0x000fe200000001ff */
[----:B------:R-:W-:Y:S02]  /*85b0*/  MOV R228, R5 ;  /* 0x0000000500e47202 */ /* 0x000fe40000000f00 */
[----:B------:R-:W-:-:S02]  /*85c0*/  MOV R252, 0x1f ;  /* 0x0000001f00fc7802 */ /* 0x000fc40000000f00 */
[----:B------:R-:W-:Y:S02]  /*85d0*/  MOV R7, 0xffffffff ;  /* 0xffffffff00077802 */ /* 0x000fe40000000f00 */
[----:B------:R-:W-:Y:S02]  /*85e0*/  MOV R6, 0x8600 ;  /* 0x0000860000067802 */ /* 0x000fe40000000f00 */
[----:B-----5:R-:W-:Y:S05]  /*85f0*/  CALL.REL.NOINC `($__internal_70_$__cuda_sm70_shflsync_bfly_p) ;  /* 0x00000dc000007944 */ /* 0x020fea0003c00000 */
[----:B-1----:R-:W-:Y:S01]  /*8600*/  FADD.FTZ R5, R5, R4 ;  /* 0x0000000405057221 */ /* 0x002fe20000010000 */
[----:B------:R-:W-:Y:S01]  /*8610*/  HFMA2.MMA R4, -RZ, RZ, 0, 2.384185791015625e-07 ;  /* 0x00000004ff047435 */ /* 0x000fe200000001ff */
[----:B------:R-:W-:Y:S02]  /*8620*/  MOV R252, 0x1f ;  /* 0x0000001f00fc7802 */ /* 0x000fe40000000f00 */
[----:B------:R-:W-:Y:S02]  /*8630*/  MOV R7, 0xffffffff ;  /* 0xffffffff00077802 */ /* 0x000fe40000000f00 */
[----:B------:R-:W-:Y:S02]  /*8640*/  MOV R228, R5 ;  /* 0x0000000500e47202 */ /* 0x000fe40000000f00 */
[----:B------:R-:W-:-:S02]  /*8650*/  MOV R6, 0x8670 ;  /* 0x0000867000067802 */ /* 0x000fc40000000f00 */
[----:B------:R-:W-:Y:S05]  /*8660*/  CALL.REL.NOINC `($__internal_70_$__cuda_sm70_shflsync_bfly_p) ;  /* 0x00000d5000007944 */ /* 0x000fea0003c00000 */
[----:B-1----:R-:W-:Y:S01]  /*8670*/  FADD.FTZ R5, R5, R4 ;  /* 0x0000000405057221 */ /* 0x002fe20000010000 */
[----:B------:R-:W-:Y:S01]  /*8680*/  HFMA2.MMA R4, -RZ, RZ, 0, 4.76837158203125e-07 ;  /* 0x00000008ff047435 */ /* 0x000fe200000001ff */
[----:B------:R-:W-:-:S02]  /*8690*/  MOV R252, 0x1f ;  /* 0x0000001f00fc7802 */ /* 0x000fc40000000f00 */
[----:B------:R-:W-:Y:S02]  /*86a0*/  MOV R7, 0xffffffff ;  /* 0xffffffff00077802 */ /* 0x000fe40000000f00 */
[----:B------:R-:W-:Y:S02]  /*86b0*/  MOV R228, R5 ;  /* 0x0000000500e47202 */ /* 0x000fe40000000f00 */
[----:B------:R-:W-:Y:S02]  /*86c0*/  MOV R6, 0x86e0 ;  /* 0x000086e000067802 */ /* 0x000fe40000000f00 */
[----:B------:R-:W-:Y:S05]  /*86d0*/  CALL.REL.NOINC `($__internal_70_$__cuda_sm70_shflsync_bfly_p) ;  /* 0x00000ce000007944 */ /* 0x000fea0003c00000 */
[----:B-1----:R-:W-:Y:S01]  /*86e0*/  FADD.FTZ R5, R5, R4 ;  /* 0x0000000405057221 */ /* 0x002fe20000010000 */
[----:B------:R-:W-:Y:S01]  /*86f0*/  HFMA2.MMA R4, -RZ, RZ, 0, 9.5367431640625e-07 ;  /* 0x00000010ff047435 */ /* 0x000fe200000001ff */
[----:B------:R-:W-:Y:S02]  /*8700*/  MOV R252, 0x1f ;  /* 0x0000001f00fc7802 */ /* 0x000fe40000000f00 */
[----:B------:R-:W-:Y:S02]  /*8710*/  MOV R7, 0xffffffff ;  /* 0xffffffff00077802 */ /* 0x000fe40000000f00 */
[----:B------:R-:W-:-:S02]  /*8720*/  MOV R228, R5 ;  /* 0x0000000500e47202 */ /* 0x000fc40000000f00 */
[----:B------:R-:W-:Y:S02]  /*8730*/  MOV R6, 0x8750 ;  /* 0x0000875000067802 */ /* 0x000fe40000000f00 */
[----:B------:R-:W-:Y:S05]  /*8740*/  CALL.REL.NOINC `($__internal_70_$__cuda_sm70_shflsync_bfly_p) ;  /* 0x00000c7000007944 */ /* 0x000fea0003c00000 */
        /* <DEDUP_REMOVED lines=173> */
[----:B------:R-:W-:Y:S05]  /*9220*/  CALL.REL.NOINC `($__internal_70_$__cuda_sm70_shflsync_bfly_p) ;  /* 0x0000019000007944 */ /* 0x000fea0003c00000 */
[----:B-1----:R-:W-:Y:S01]  /*9230*/  FADD.FTZ R228, R228, R4 ;  /* 0x00000004e4e47221 */ /* 0x002fe20000010000 */
[----:B------:R-:W-:Y:S01]  /*9240*/  HFMA2.MMA R4, -RZ, RZ, 0, 1.1920928955078125e-07 ;  /* 0x00000002ff047435 */ /* 0x000fe200000001ff */
[----:B------:R-:W-:Y:S02]  /*9250*/  MOV R252, 0x1f ;  /* 0x0000001f00fc7802 */ /* 0x000fe40000000f00 */
[----:B------:R-:W-:Y:S02]  /*9260*/  MOV R7, 0xffffffff ;  /* 0xffffffff00077802 */ /* 0x000fe40000000f00 */
[----:B------:R-:W-:Y:S02]  /*9270*/  MOV R6, 0x9290 ;  /* 0x0000929000067802 */ /* 0x000fe40000000f00 */
[----:B------:R-:W-:Y:S05]  /*9280*/  CALL.REL.NOINC `($__internal_70_$__cuda_sm70_shflsync_bfly_p) ;  /* 0x0000013000007944 */ /* 0x000fea0003c00000 */
[----:B-1----:R-:W-:Y:S01]  /*9290*/  FADD.FTZ R228, R228, R4 ;  /* 0x00000004e4e47221 */ /* 0x002fe20000010000 */
[----:B------:R-:W-:Y:S01]  /*92a0*/  HFMA2.MMA R4, -RZ, RZ, 0, 2.384185791015625e-07 ;  /* 0x00000004ff047435 */ /* 0x000fe200000001ff */
[----:B------:R-:W-:-:S02]  /*92b0*/  MOV R252, 0x1f ;  /* 0x0000001f00fc7802 */ /* 0x000fc40000000f00 */
[----:B------:R-:W-:Y:S02]  /*92c0*/  MOV R7, 0xffffffff ;  /* 0xffffffff00077802 */ /* 0x000fe40000000f00 */
[----:B------:R-:W-:Y:S02]  /*92d0*/  MOV R6, 0x92f0 ;  /* 0x000092f000067802 */ /* 0x000fe40000000f00 */
[----:B------:R-:W-:Y:S05]  /*92e0*/  CALL.REL.NOINC `($__internal_70_$__cuda_sm70_shflsync_bfly_p) ;  /* 0x000000d000007944 */ /* 0x000fea0003c00000 */
[----:B-1----:R-:W-:Y:S01]  /*92f0*/  FADD.FTZ R228, R228, R4 ;  /* 0x00000004e4e47221 */ /* 0x002fe20000010000 */
[----:B------:R-:W-:Y:S01]  /*9300*/  HFMA2.MMA R4, -RZ, RZ, 0, 4.76837158203125e-07 ;  /* 0x00000008ff047435 */ /* 0x000fe200000001ff */
[----:B------:R-:W-:Y:S02]  /*9310*/  MOV R252, 0x1f ;  /* 0x0000001f00fc7802 */ /* 0x000fe40000000f00 */
[----:B------:R-:W-:Y:S02]  /*9320*/  MOV R7, 0xffffffff ;  /* 0xffffffff00077802 */ /* 0x000fe40000000f00 */
[----:B------:R-:W-:Y:S02]  /*9330*/  MOV R6, 0x9350 ;  /* 0x0000935000067802 */ /* 0x000fe40000000f00 */
[----:B------:R-:W-:Y:S05]  /*9340*/  CALL.REL.NOINC `($__internal_70_$__cuda_sm70_shflsync_bfly_p) ;  /* 0x0000007000007944 */ /* 0x000fea0003c00000 */
[----:B-1----:R-:W-:Y:S01]  /*9350*/  FADD.FTZ R228, R228, R4 ;  /* 0x00000004e4e47221 */ /* 0x002fe20000010000 */
[----:B------:R-:W-:Y:S01]  /*9360*/  HFMA2.MMA R4, -RZ, RZ, 0, 9.5367431640625e-07 ;  /* 0x00000010ff047435 */ /* 0x000fe200000001ff */
[----:B------:R-:W-:-:S02]  /*9370*/  MOV R252, 0x1f ;  /* 0x0000001f00fc7802 */ /* 0x000fc40000000f00 */
[----:B------:R-:W-:Y:S02]  /*9380*/  MOV R7, 0xffffffff ;  /* 0xffffffff00077802 */ /* 0x000fe40000000f00 */
[----:B------:R-:W-:Y:S02]  /*9390*/  MOV R6, 0x93b0 ;  /* 0x000093b000067802 */ /* 0x000fe40000000f00 */
[----:B------:R-:W-:Y:S05]  /*93a0*/  CALL.REL.NOINC `($__internal_70_$__cuda_sm70_shflsync_bfly_p) ;  /* 0x0000001000007944 */ /* 0x000fea0003c00000 */
[----:B-1----:R-:W-:Y:S05]  /*93b0*/  BRA `(.L_x_29905) ;  /* 0xffffd61000007947 */ /* 0x002fea000383ffff */
        .weak           $__internal_70_$__cuda_sm70_shflsync_bfly_p
        .type           $__internal_70_$__cuda_sm70_shflsync_bfly_p,@function
        .size           $__internal_70_$__cuda_sm70_shflsync_bfly_p,(.L_x_71070 - $__internal_70_$__cuda_sm70_shflsync_bfly_p)
$__internal_70_$__cuda_sm70_shflsync_bfly_p:
[----:B------:R-:W-:Y:S04]  /*93c0*/  WARPSYNC R7 ;  /* 0x0000000700007348 */ /* 0x000fe80003800000 */
[----:B------:R0:W1:Y:S02]  /*93d0*/  SHFL.BFLY PT, R4, R228, R4, R252 ;  /* 0x0c000004e4047389 */ /* 0x00006400000e00fc */
[----:B0-----:R-:W-:-:S06]  /*93e0*/  HFMA2.MMA R7, -RZ, RZ, 0, 0 ;  /* 0x00000000ff077435 */ /* 0x001fcc00000001ff */
[----:B------:R-:W-:Y:S05]  /*93f0*/  RET.REL.NODEC R6 `(_ZN10layer_norm13ln_fwd_kernelINS_13Kernel_traitsIf13__nv_bfloat16fS2_fjLj2560ELj1ELj4ELj1ELj16ENS_18Kernel_traits_baseILj2560EfS2_fS2_fjLj128EEEEELb0ELb1ELb1ELb0EEEvNS_9FwdParamsE) ;  /* 0xffff6c0006007950 */ /* 0x000fea0003c3ffff */
.L_x_29906:
        /* <DEDUP_REMOVED lines=16> */
.L_x_71070:


//--------------------- .text._ZN10layer_norm13ln_fwd_kernelINS_13Kernel_traitsIf13__nv_bfloat16fS2_fjLj2560ELj1ELj4ELj1ELj16ENS_18Kernel_traits_baseILj2560EfS2_fS2_fjLj128EEEEELb0ELb1ELb1ELb1EEEvNS_9FwdParamsE --------------------------
	.section	.text._ZN10layer_norm13ln_fwd_kernelINS_13Kernel_traitsIf13__nv_bfloat16fS2_fjLj2560ELj1ELj4ELj1ELj16ENS_18Kernel_traits_baseILj2560EfS2_fS2_fjLj128EEEEELb0ELb1ELb1ELb1EEEvNS_9FwdParamsE,"ax",@progbits
	.sectioninfo	@"SHI_REGISTERS=255"
	.align	128
        .global         _ZN10layer_norm13ln_fwd_kernelINS_13Kernel_traitsIf13__nv_bfloat16fS2_fjLj2560ELj1ELj4ELj1ELj16ENS_18Kernel_traits_baseILj2560EfS2_fS2_fjLj128EEEEELb0ELb1ELb1ELb1EEEvNS_9FwdParamsE
        .type           _ZN10layer_norm13ln_fwd_kernelINS_13Kernel_traitsIf13__nv_bfloat16fS2_fjLj2560ELj1ELj4ELj1ELj16ENS_18Kernel_traits_baseILj2560EfS2_fS2_fjLj128EEEEELb0ELb1ELb1ELb1EEEvNS_9FwdParamsE,@function
        .size           _ZN10layer_norm13ln_fwd_kernelINS_13Kernel_traitsIf13__nv_bfloat16fS2_fjLj2560ELj1ELj4ELj1ELj16ENS_18Kernel_traits_baseILj2560EfS2_fS2_fjLj128EEEEELb0ELb1ELb1ELb1EEEvNS_9FwdParamsE,(.L_x_71071 - _ZN10layer_norm13ln_fwd_kernelINS_13Kernel_traitsIf13__nv_bfloat16fS2_fjLj2560ELj1ELj4ELj1ELj16ENS_18Kernel_traits_baseILj2560EfS2_fS2_fjLj128EEEEELb0ELb1ELb1ELb1EEEvNS_9FwdParamsE)
        .other          _ZN10layer_norm13ln_fwd_kernelINS_13Kernel_traitsIf13__nv_bfloat16fS2_fjLj2560ELj1ELj4ELj1ELj16ENS_18Kernel_traits_baseILj2560EfS2_fS2_fjLj128EEEEELb0ELb1ELb1ELb1EEEvNS_9FwdParamsE,@"STO_CUDA_ENTRY STV_DEFAULT"
_ZN10layer_norm13ln_fwd_kernelINS_13Kernel_traitsIf13__nv_bfloat16fS2_fjLj2560ELj1ELj4ELj1ELj16ENS_18Kernel_traits_baseILj2560EfS2_fS2_fjLj128EEEEELb0ELb1ELb1ELb1EEEvNS_9FwdParamsE:
.text._ZN10layer_norm13ln_fwd_kernelINS_13Kernel_traitsIf13__nv_bfloat16fS2_fjLj2560ELj1ELj4ELj1ELj16ENS_18Kernel_traits_baseILj2560EfS2_fS2_fjLj128EEEEELb0ELb1ELb1ELb1EEEvNS_9FwdParamsE:
        /* <DEDUP_REMOVED lines=166> */
.L_x_30072:
[----:B-1----:R-:W-:Y:S01]  /*0a60*/  HFMA2.MMA R6, -RZ, RZ, 0, 2.384185791015625e-07 ;  /* 0x00000004ff067435 */ /* 0x002fe200000001ff */
[----:B------:R-:W0:Y:S09]  /*0a70*/  S2R R248, SR_TID.X ;  /* 0x0000000000f87919 */ /* 0x000e320000002100 */
[----:B------:R-:W-:-:S06]  /*0a80*/  IMAD.WIDE R2, R0, R6, c[0x0][0x1d0] ;  /* 0x0000740000027625 */ /* 0x000fcc00078e0206 */
[----:B------:R1:W2:Y:S01]  /*0a90*/  LDG.E R2, [R2.64] ;  /* 0x0000000402027981 */ /* 0x0002a2000c1e1900 */
[----:B------:R-:W-:-:S04]  /*0aa0*/  ISETP.NE.U32.AND P0, PT, RZ, c[0x0][0x180], PT ;  /* 0x00006000ff007a0c */ /* 0x000fc80003f05070 */
[----:B------:R-:W-:Y:S02]  /*0ab0*/  ISETP.NE.AND.EX P0, PT, RZ, c[0x0][0x184], PT, P0 ;  /* 0x00006100ff007a0c */ /* 0x000fe40003f05300 */
[----:B0-----:R-:W-:Y:S01]  /*0ac0*/  LOP3.LUT R248, R248, 0x1f, RZ, 0xc0, !PT ;  /* 0x0000001ff8f87812 */ /* 0x001fe200078ec0ff */
[----:B-1----:R-:W-:-:S05]  /*0ad0*/  IMAD R3, R0, c[0x0][0x168], RZ ;  /* 0x00005a0000037a24 */ /* 0x002fca00078e02ff */
[----:B------:R-:W-:-:S04]  /*0ae0*/  SHF.R.S32.HI R4, RZ, 0x1f, R3 ;  /* 0x0000001fff047819 */ /* 0x000fc80000011403 */
[----:B------:R-:W-:Y:S02]  /*0af0*/  LEA.HI R4, R4, R3, RZ, 0x3 ;  /* 0x0000000304047211 */ /* 0x000fe400078f18ff */
[----:B------:R-:W-:Y:S02]  /*0b00*/  @P0 MOV R3, 0x20 ;  /* 0x0000002000030802 */ /* 0x000fe40000000f00 */
[----:B------:R-:W-:-:S05]  /*0b10*/  LEA.HI.SX32 R192, R4, R248, 0x1d ;  /* 0x000000f804c07211 */ /* 0x000fca00078feaff */
[----:B------:R-:W-:-:S05]  /*0b20*/  @P0 IMAD.WIDE.U32 R4, R192, R3, c[0x0][0x180] ;  /* 0x00006000c0040625 */ /* 0x000fca00078e0003 */
[----:B------:R0:W3:Y:S04]  /*0b30*/  @P0 LDG.E.128 R160, [R4.64] ;  /* 0x0000000404a00981 */ /* 0x0000e8000c1e1d00 */
[----:B------:R0:W4:Y:S01]  /*0b40*/  @P0 LDG.E.128 R164, [R4.64+0x10] ;  /* 0x0000100404a40981 */ /* 0x000122000c1e1d00 */
[----:B------:R-:W-:Y:S01]  /*0b50*/  HFMA2.MMA R194, -RZ, RZ, 0, 0 ;  /* 0x00000000ffc27435 */ /* 0x000fe200000001ff */
[----:B0-----:R-:W-:-:S05]  /*0b60*/  IMAD.WIDE R4, R0, R6, c[0x0][0x1d8] ;  /* 0x0000760000047625 */ /* 0x001fca00078e0206 */
[----:B-----5:R0:W5:Y:S01]  /*0b70*/  LDG.E R251, [R4.64] ;  /* 0x0000000404fb7981 */ /* 0x020162000c1e1900 */
[----:B------:R-:W-:Y:S01]  /*0b80*/  HFMA2.MMA R195, -RZ, RZ, 0, 1.9073486328125e-06 ;  /* 0x00000020ffc37435 */ /* 0x000fe200000001ff */
[----:B------:R-:W-:Y:S09]  /*0b90*/  BSSY B0, `(.L_x_29907) ;  /* 0x000002c000007945 */ /* 0x000ff20003800000 */
[----:B------:R-:W-:Y:S01]  /*0ba0*/  IMAD.WIDE.U32 R172, R192, R195, c[0x0][0x188] ;  /* 0x00006200c0ac7625 */ /* 0x000fe200078e00c3 */
[----:B--2---:R-:W-:-:S02]  /*0bb0*/  ISETP.GE.AND P5, PT, R2, 0x1, PT ;  /* 0x000000010200780c */ /* 0x004fc40003fa6270 */
[----:B------:R-:W-:-:S11]  /*0bc0*/  ISETP.GT.AND P6, PT, R2, RZ, PT ;  /* 0x000000ff0200720c */ /* 0x000fd60003fc4270 */
[----:B------:R-:W-:Y:S02]  /*0bd0*/  @P5 IADD3 R3, R2, -0x1, RZ ;  /* 0xffffffff02035810 */ /* 0x000fe40007ffe0ff */
[----:B------:R-:W-:Y:S02]  /*0be0*/  @!P6 ISETP.NE.U32.AND P1, PT, RZ, c[0x0][0x180], PT ;  /* 0x00006000ff00ea0c */ /* 0x000fe40003f25070 */
[----:B------:R-:W-:Y:S01]  /*0bf0*/  @!P6 ISETP.NE.U32.AND P2, PT, RZ, c[0x0][0x180], PT ;  /* 0x00006000ff00ea0c */ /* 0x000fe20003f45070 */
[----:B------:R-:W-:Y:S01]  /*0c00*/  @P5 IMAD R3, R3, c[0x0][0x168], RZ ;  /* 0x00005a0003035a24 */ /* 0x000fe200078e02ff */
[----:B------:R-:W-:Y:S02]  /*0c10*/  @!P6 ISETP.NE.U32.AND P4, PT, RZ, c[0x0][0x180], PT ;  /* 0x00006000ff00ea0c */ /* 0x000fe40003f85070 */
[----:B------:R-:W-:Y:S02]  /*0c20*/  @!P6 ISETP.NE.U32.AND P3, PT, RZ, c[0x0][0x180], PT ;  /* 0x00006000ff00ea0c */ /* 0x000fe40003f65070 */
[----:B0-----:R-:W-:-:S02]  /*0c30*/  @P5 SHF.R.S32.HI R4, RZ, 0x1f, R3 ;  /* 0x0000001fff045819 */ /* 0x001fc40000011403 */
[----:B------:R-:W-:Y:S02]  /*0c40*/  @P5 MOV R2, 0x10 ;  /* 0x0000001000025802 */ /* 0x000fe40000000f00 */
[----:B------:R-:W-:-:S04]  /*0c50*/  @P5 LEA.HI R3, R4, R3, RZ, 0x3 ;  /* 0x0000000304035211 */ /* 0x000fc800078f18ff */
[----:B------:R-:W-:Y:S02]  /*0c60*/  @P5 LEA.HI.SX32 R194, R3, R248, 0x1d ;  /* 0x000000f803c25211 */ /* 0x000fe400078feaff */
[----:B------:R-:W-:Y:S02]  /*0c70*/  @!P6 ISETP.NE.AND.EX P1, PT, RZ, c[0x0][0x184], PT, P1 ;  /* 0x00006100ff00ea0c */ /* 0x000fe40003f25310 */
[----:B------:R-:W-:Y:S01]  /*0c80*/  @!P6 ISETP.NE.AND.EX P2, PT, RZ, c[0x0][0x184], PT, P2 ;  /* 0x00006100ff00ea0c */ /* 0x000fe20003f45320 */
[----:B------:R-:W-:Y:S01]  /*0c90*/  @P5 IMAD.WIDE.U32 R2, R194, R2, c[0x0][0x170] ;  /* 0x00005c00c2025625 */ /* 0x000fe200078e0002 */
[----:B------:R-:W-:Y:S02]  /*0ca0*/  @!P6 ISETP.NE.AND.EX P4, PT, RZ, c[0x0][0x184], PT, P4 ;  /* 0x00006100ff00ea0c */ /* 0x000fe40003f85340 */
[----:B------:R-:W-:Y:S02]  /*0cb0*/  @!P6 ISETP.NE.AND.EX P3, PT, RZ, c[0x0][0x184], PT, P3 ;  /* 0x00006100ff00ea0c */ /* 0x000fe40003f65330 */
[----:B---3--:R-:W-:Y:S01]  /*0cc0*/  @!P6 FSEL R5, R161, RZ, P1 ;  /* 0x000000ffa105e208 */ /* 0x008fe20000800000 */
[----:B------:R0:W5:Y:S01]  /*0cd0*/  @P5 LDG.E.128 R168, [R2.64] ;  /* 0x0000000402a85981 */ /* 0x000162000c1e1d00 */
[----:B------:R-:W-:-:S02]  /*0ce0*/  @!P6 FSEL R6, R162, RZ, P2 ;  /* 0x000000ffa206e208 */ /* 0x000fc40001000000 */
[----:B------:R-:W-:Y:S02]  /*0cf0*/  @!P6 FSEL R7, R163, RZ, P4 ;  /* 0x000000ffa307e208 */ /* 0x000fe40002000000 */
[----:B----4-:R-:W-:Y:S02]  /*0d00*/  @!P6 FSEL R244, R164, RZ, P3 ;  /* 0x000000ffa4f4e208 */ /* 0x010fe40001800000 */
[----:B------:R-:W-:Y:S02]  /*0d10*/  @!P6 ISETP.NE.U32.AND P1, PT, RZ, c[0x0][0x180], PT ;  /* 0x00006000ff00ea0c */ /* 0x000fe40003f25070 */
[----:B------:R-:W-:Y:S02]  /*0d20*/  @!P6 ISETP.NE.U32.AND P2, PT, RZ, c[0x0][0x180], PT ;  /* 0x00006000ff00ea0c */ /* 0x000fe40003f45070 */
[----:B------:R-:W-:Y:S02]  /*0d30*/  @!P6 ISETP.NE.U32.AND P4, PT, RZ, c[0x0][0x180], PT ;  /* 0x00006000ff00ea0c */ /* 0x000fe40003f85070 */
[----:B------:R-:W-:-:S02]  /*0d40*/  @!P6 ISETP.NE.U32.AND P3, PT, RZ, c[0x0][0x180], PT ;  /* 0x00006000ff00ea0c */ /* 0x000fc40003f65070 */
[----:B0-----:R-:W-:Y:S02]  /*0d50*/  IADD3 R2, R192, 0x20, RZ ;  /* 0x00000020c0027810 */ /* 0x001fe40007ffe0ff */
[----:B------:R-:W-:Y:S02]  /*0d60*/  @!P6 ISETP.NE.AND.EX P2, PT, RZ, c[0x0][0x184], PT, P2 ;  /* 0x00006100ff00ea0c */ /* 0x000fe40003f45320 */
[----:B------:R-:W-:Y:S01]  /*0d70*/  @!P6 ISETP.NE.AND.EX P4, PT, RZ, c[0x0][0x184], PT, P4 ;  /* 0x00006100ff00ea0c */ /* 0x000fe20003f85340 */
[----:B------:R-:W-:Y:S01]  /*0d80*/  @P0 IMAD.WIDE.U32 R174, R2, R195, c[0x0][0x180] ;  /* 0x0000600002ae0625 */ /* 0x000fe200078e00c3 */
[----:B------:R-:W-:Y:S02]  /*0d90*/  @!P6 ISETP.NE.AND.EX P3, PT, RZ, c[0x0][0x184], PT, P3 ;  /* 0x00006100ff00ea0c */ /* 0x000fe40003f65330 */
[----:B------:R-:W-:Y:S02]  /*0da0*/  @!P6 ISETP.NE.AND.EX P1, PT, RZ, c[0x0][0x184], PT, P1 ;  /* 0x00006100ff00ea0c */ /* 0x000fe40003f25310 */
[----:B------:R-:W-:-:S02]  /*0db0*/  @!P6 FSEL R245, R165, RZ, P2 ;  /* 0x000000ffa5f5e208 */ /* 0x000fc40001000000 */
[----:B------:R-:W-:Y:S02]  /*0dc0*/  @!P6 FSEL R246, R166, RZ, P4 ;  /* 0x000000ffa6f6e208 */ /* 0x000fe40002000000 */
[----:B------:R-:W-:Y:S02]  /*0dd0*/  @!P6 FSEL R247, R167, RZ, P3 ;  /* 0x000000ffa7f7e208 */ /* 0x000fe40001800000 */
[----:B------:R-:W-:Y:S01]  /*0de0*/  @!P6 FSEL R4, R160, RZ, P1 ;  /* 0x000000ffa004e208 */ /* 0x000fe20000800000 */
[----:B------:R-:W-:Y:S05]  /*0df0*/  @!P6 BRA `(.L_x_29908) ;  /* 0x000000500000e947 */ /* 0x000fea0003800000 */
[----:B------:R-:W2:Y:S01]  /*0e00*/  LDL R176, [R1+0x130] ;  /* 0x0001300001b07983 */ /* 0x000ea20000100800 */
[----:B-----5:R-:W-:-:S05]  /*0e10*/  PRMT R3, RZ, 0x5410, R168 ;  /* 0x00005410ff037816 */ /* 0x020fca00000000a8 */
[----:B------:R-:W-:-:S04]  /*0e20*/  FMUL.FTZ R3, R3, c[0x0][0x1ec] ;  /* 0x00007b0003037a20 */ /* 0x000fc80000410000 */
[----:B--2---:R-:W-:-:S04]  /*0e30*/  FMUL.FTZ R4, R176, R3 ;  /* 0x00000003b0047220 */ /* 0x004fc80000410000 */
[----:B------:R-:W-:Y:S02]  /*0e40*/  @P0 FADD.FTZ R4, R160, R4 ;  /* 0x00000004a0040221 */ /* 0x000fe40000010000 */
.L_x_29908:
[----:B------:R-:W-:Y:S05]  /*0e50*/  BSYNC B0 ;  /* 0x0000000000007941 */ /* 0x000fea0003800000 */
.L_x_29907:
[----:B------:R-:W-:Y:S01]  /*0e60*/  BSSY B0, `(.L_x_29909) ;  /* 0x0000007000007945 */ /* 0x000fe20003800000 */
[----:B------:R-:W-:Y:S05]  /*0e70*/  @!P6 BRA `(.L_x_29910) ;  /* 0x000000500000e947 */ /* 0x000fea0003800000 */
[----:B------:R-:W2:Y:S01]  /*0e80*/  LDL R176, [R1+0x134] ;  /* 0x0001340001b07983 */ /* 0x000ea20000100800 */
[----:B-----5:R-:W-:-:S05]  /*0e90*/  PRMT R3, RZ, 0x7610, R168 ;  /* 0x00007610ff037816 */ /* 0x020fca00000000a8 */
[----:B------:R-:W-:-:S04]  /*0ea0*/  FMUL.FTZ R3, R3, c[0x0][0x1ec] ;  /* 0x00007b0003037a20 */ /* 0x000fc80000410000 */
[----:B--2---:R-:W-:-:S04]  /*0eb0*/  FMUL.FTZ R5, R176, R3 ;  /* 0x00000003b0057220 */ /* 0x004fc80000410000 */
[----:B------:R-:W-:Y:S02]  /*0ec0*/  @P0 FADD.FTZ R5, R161, R5 ;  /* 0x00000005a1050221 */ /* 0x000fe40000010000 */
.L_x_29910:
[----:B------:R-:W-:Y:S05]  /*0ed0*/  BSYNC B0 ;  /* 0x0000000000007941 */ /* 0x000fea0003800000 */
.L_x_29909:
[----:B------:R-:W-:Y:S01]  /*0ee0*/  BSSY B0, `(.L_x_29911) ;  /* 0x0000007000007945 */ /* 0x000fe20003800000 */
[----:B------:R-:W-:Y:S05]  /*0ef0*/  @!P6 BRA `(.L_x_29912) ;  /* 0x000000500000e947 */ /* 0x000fea0003800000 */
[----:B------:R-:W2:Y:S01]  /*0f00*/  LDL R176, [R1+0x138] ;  /* 0x0001380001b07983 */ /* 0x000ea20000100800 */
[----:B-----5:R-:W-:-:S05]  /*0f10*/  PRMT R3, RZ, 0x5410, R169 ;  /* 0x00005410ff037816 */ /* 0x020fca00000000a9 */
[----:B------:R-:W-:-:S04]  /*0f20*/  FMUL.FTZ R3, R3, c[0x0][0x1ec] ;  /* 0x00007b0003037a20 */ /* 0x000fc80000410000 */
[----:B--2---:R-:W-:-:S04]  /*0f30*/  FMUL.FTZ R6, R176, R3 ;  /* 0x00000003b0067220 */ /* 0x004fc80000410000 */
[----:B------:R-:W-:Y:S02]  /*0f40*/  @P0 FADD.FTZ R6, R162, R6 ;  /* 0x00000006a2060221 */ /* 0x000fe40000010000 */
.L_x_29912:
[----:B------:R-:W-:Y:S05]  /*0f50*/  BSYNC B0 ;  /* 0x0000000000007941 */ /* 0x000fea0003800000 */
.L_x_29911:
[----:B------:R-:W-:Y:S01]  /*0f60*/  BSSY B0, `(.L_x_29913) ;  /* 0x0000007000007945 */ /* 0x000fe20003800000 */
[----:B------:R-:W-:Y:S05]  /*0f70*/  @!P6 BRA `(.L_x_29914) ;  /* 0x000000500000e947 */ /* 0x000fea0003800000 */
[----:B------:R-:W2:Y:S01]  /*0f80*/  LDL R176, [R1+0x13c] ;  /* 0x00013c0001b07983 */ /* 0x000ea20000100800 */
[----:B-----5:R-:W-:-:S05]  /*0f90*/  PRMT R3, RZ, 0x7610, R169 ;  /* 0x00007610ff037816 */ /* 0x020fca00000000a9 */
[----:B------:R-:W-:-:S04]  /*0fa0*/  FMUL.FTZ R3, R3, c[0x0][0x1ec] ;  /* 0x00007b0003037a20 */ /* 0x000fc80000410000 */
[----:B--2---:R-:W-:-:S04]  /*0fb0*/  FMUL.FTZ R7, R176, R3 ;  /* 0x00000003b0077220 */ /* 0x004fc80000410000 */
[----:B------:R-:W-:Y:S02]  /*0fc0*/  @P0 FADD.FTZ R7, R163, R7 ;  /* 0x00000007a3070221 */ /* 0x000fe40000010000 */
.L_x_29914:
[----:B------:R-:W-:Y:S05]  /*0fd0*/  BSYNC B0 ;  /* 0x0000000000007941 */ /* 0x000fea0003800000 */
.L_x_29913:
[----:B------:R-:W-:Y:S01]  /*0fe0*/  BSSY B0, `(.L_x_29915) ;  /* 0x0000007000007945 */ /* 0x000fe20003800000 */
[----:B------:R-:W-:Y:S05]  /*0ff0*/  @!P6 BRA `(.L_x_29916) ;  /* 0x000000500000e947 */ /* 0x000fea0003800000 */
[----:B------:R-:W2:Y:S01]  /*1000*/  LDL R176, [R1+0x120] ;  /* 0x0001200001b07983 */ /* 0x000ea20000100800 */
[----:B-----5:R-:W-:-:S05]  /*1010*/  PRMT R3, RZ, 0x5410, R170 ;  /* 0x00005410ff037816 */ /* 0x020fca00000000aa */
[----:B------:R-:W-:-:S04]  /*1020*/  FMUL.FTZ R3, R3, c[0x0][0x1ec] ;  /* 0x00007b0003037a20 */ /* 0x000fc80000410000 */
[----:B--2---:R-:W-:-:S04]  /*1030*/  FMUL.FTZ R244, R176, R3 ;  /* 0x00000003b0f47220 */ /* 0x004fc80000410000 */
[----:B------:R-:W-:Y:S02]  /*1040*/  @P0 FADD.FTZ R244, R164, R244 ;  /* 0x000000f4a4f40221 */ /* 0x000fe40000010000 */
.L_x_29916:
[----:B------:R-:W-:Y:S05]  /*1050*/  BSYNC B0 ;  /* 0x0000000000007941 */ /* 0x000fea0003800000 */
.L_x_29915:
[----:B------:R-:W-:Y:S01]  /*1060*/  BSSY B0, `(.L_x_29917) ;  /* 0x0000007000007945 */ /* 0x000fe20003800000 */
[----:B------:R-:W-:Y:S05]  /*1070*/  @!P6 BRA `(.L_x_29918) ;  /* 0x000000500000e947 */ /* 0x000fea0003800000 */
[----:B------:R-:W2:Y:S01]  /*1080*/  LDL R176, [R1+0x124] ;  /* 0x0001240001b07983 */ /* 0x000ea20000100800 */
[----:B-----5:R-:W-:-:S05]  /*1090*/  PRMT R3, RZ, 0x7610, R170 ;  /* 0x00007610ff037816 */ /* 0x020fca00000000aa */
[----:B------:R-:W-:-:S04]  /*10a0*/  FMUL.FTZ R3, R3, c[0x0][0x1ec] ;  /* 0x00007b0003037a20 */ /* 0x000fc80000410000 */
[----:B--2---:R-:W-:-:S04]  /*10b0*/  FMUL.FTZ R245, R176, R3 ;  /* 0x00000003b0f57220 */ /* 0x004fc80000410000 */
[----:B------:R-:W-:Y:S02]  /*10c0*/  @P0 FADD.FTZ R245, R165, R245 ;  /* 0x000000f5a5f50221 */ /* 0x000fe40000010000 */
.L_x_29918:
[----:B------:R-:W-:Y:S05]  /*10d0*/  BSYNC B0 ;  /* 0x0000000000007941 */ /* 0x000fea0003800000 */
.L_x_29917:
[----:B------:R-:W-:Y:S01]  /*10e0*/  BSSY B0, `(.L_x_29919) ;  /* 0x0000007000007945 */ /* 0x000fe20003800000 */
[----:B------:R-:W-:Y:S05]  /*10f0*/  @!P6 BRA `(.L_x_29920) ;  /* 0x000000500000e947 */ /* 0x000fea0003800000 */
[----:B------:R-:W2:Y:S01]  /*1100*/  LDL R176, [R1+0x128] ;  /* 0x0001280001b07983 */ /* 0x000ea20000100800 */
[----:B-----5:R-:W-:-:S05]  /*1110*/  PRMT R3, RZ, 0x5410, R171 ;  /* 0x00005410ff037816 */ /* 0x020fca00000000ab */
[----:B------:R-:W-:-:S04]  /*1120*/  FMUL.FTZ R3, R3, c[0x0][0x1ec] ;  /* 0x00007b0003037a20 */ /* 0x000fc80000410000 */
[----:B--2---:R-:W-:-:S04]  /*1130*/  FMUL.FTZ R246, R176, R3 ;  /* 0x00000003b0f67220 */ /* 0x004fc80000410000 */
[----:B------:R-:W-:Y:S02]  /*1140*/  @P0 FADD.FTZ R246, R166, R246 ;  /* 0x000000f6a6f60221 */ /* 0x000fe40000010000 */
.L_x_29920:
[----:B------:R-:W-:Y:S05]  /*1150*/  BSYNC B0 ;  /* 0x0000000000007941 */ /* 0x000fea0003800000 */
.L_x_29919:
[----:B------:R-:W-:Y:S01]  /*1160*/  BSSY B0, `(.L_x_29921) ;  /* 0x0000007000007945 */ /* 0x000fe20003800000 */
[----:B------:R-:W-:Y:S05]  /*1170*/  @!P6 BRA `(.L_x_29922) ;  /* 0x000000500000e947 */ /* 0x000fea0003800000 */
[----:B------:R-:W2:Y:S01]  /*1180*/  LDL R176, [R1+0x12c] ;  /* 0x00012c0001b07983 */ /* 0x000ea20000100800 */
[----:B-----5:R-:W-:-:S05]  /*1190*/  PRMT R3, RZ, 0x7610, R171 ;  /* 0x00007610ff037816 */ /* 0x020fca00000000ab */
[----:B------:R-:W-:-:S04]  /*11a0*/  FMUL.FTZ R3, R3, c[0x0][0x1ec] ;  /* 0x00007b0003037a20 */ /* 0x000fc80000410000 */
[----:B--2---:R-:W-:-:S04]  /*11b0*/  FMUL.FTZ R247, R176, R3 ;  /* 0x00000003b0f77220 */ /* 0x004fc80000410000 */
[----:B------:R-:W-:Y:S02]  /*11c0*/  @P0 FADD.FTZ R247, R167, R247 ;  /* 0x000000f7a7f70221 */ /* 0x000fe40000010000 */
.L_x_29922:
[----:B------:R-:W-:Y:S05]  /*11d0*/  BSYNC B0 ;  /* 0x0000000000007941 */ /* 0x000fea0003800000 */
.L_x_29921:
        /* <DEDUP_REMOVED lines=13> */
[----:B0-----:R-:W-:Y:S01]  /*12b0*/  @P5 IADD3 R172, R194, 0x20, RZ ;  /* 0x00000020c2ac5810 */ /* 0x001fe20007ffe0ff */
[----:B------:R-:W-:Y:S04]  /*12c0*/  BSSY B0, `(.L_x_29923) ;  /* 0x000001c000007945 */ /* 0x000fe80003800000 */
[----:B------:R-:W-:Y:S01]  /*12d0*/  @P5 IMAD.WIDE.U32 R172, R172, R3, c[0x0][0x170] ;  /* 0x00005c00acac5625 */ /* 0x000fe200078e0003 */
        /* <DEDUP_REMOVED lines=26> */
.L_x_29924:
[----:B------:R-:W-:Y:S05]  /*1480*/  BSYNC B0 ;  /* 0x0000000000007941 */ /* 0x000fea0003800000 */
.L_x_29923:
[----:B------:R-:W-:Y:S01]  /*1490*/  BSSY B0, `(.L_x_29925) ;  /* 0x0000007000007945 */ /* 0x000fe20003800000 */
[----:B------:R-:W-:Y:S05]  /*14a0*/  @!P6 BRA `(.L_x_29926) ;  /* 0x000000500000e947 */ /* 0x000fea0003800000 */
[----:B------:R-:W2:Y:S01]  /*14b0*/  LDL R176, [R1+0xf4] ;  /* 0x0000f40001b07983 */ /* 0x000ea20000100800 */
[----:B-----5:R-:W-:-:S05]  /*14c0*/  PRMT R2, RZ, 0x7610, R168 ;  /* 0x00007610ff027816 */ /* 0x020fca00000000a8 */
[----:B------:R-:W-:-:S04]  /*14d0*/  FMUL.FTZ R2, R2, c[0x0][0x1ec] ;  /* 0x00007b0002027a20 */ /* 0x000fc80000410000 */
[----:B--2---:R-:W-:-:S04]  /*14e0*/  FMUL.FTZ R237, R176, R2 ;  /* 0x00000002b0ed7220 */ /* 0x004fc80000410000 */
[----:B------:R-:W-:Y:S02]  /*14f0*/  @P0 FADD.FTZ R237, R161, R237 ;  /* 0x000000eda1ed0221 */ /* 0x000fe40000010000 */
.L_x_29926:
[----:B------:R-:W-:Y:S05]  /*1500*/  BSYNC B0 ;  /* 0x0000000000007941 */ /* 0x000fea0003800000 */
.L_x_29925:
[----:B------:R-:W-:Y:S01]  /*1510*/  BSSY B0, `(.L_x_29927) ;  /* 0x0000007000007945 */ /* 0x000fe20003800000 */
[----:B------:R-:W-:Y:S05]  /*1520*/  @!P6 BRA `(.L_x_29928) ;  /* 0x000000500000e947 */ /* 0x000fea0003800000 */
[----:B------:R-:W2:Y:S01]  /*1530*/  LDL R176, [R1+0xf8] ;  /* 0x0000f80001b07983 */ /* 0x000ea20000100800 */
[----:B-----5:R-:W-:-:S05]  /*1540*/  PRMT R2, RZ, 0x5410, R169 ;  /* 0x00005410ff027816 */ /* 0x020fca00000000a9 */
[----:B------:R-:W-:-:S04]  /*1550*/  FMUL.FTZ R2, R2, c[0x0][0x1ec] ;  /* 0x00007b0002027a20 */ /* 0x000fc80000410000 */
[----:B--2---:R-:W-:-:S04]  /*1560*/  FMUL.FTZ R238, R176, R2 ;  /* 0x00000002b0ee7220 */ /* 0x004fc80000410000 */
[----:B------:R-:W-:Y:S02]  /*1570*/  @P0 FADD.FTZ R238, R162, R238 ;  /* 0x000000eea2ee0221 */ /* 0x000fe40000010000 */
.L_x_29928:
[----:B------:R-:W-:Y:S05]  /*1580*/  BSYNC B0 ;  /* 0x0000000000007941 */ /* 0x000fea0003800000 */
.L_x_29927:
[----:B------:R-:W-:Y:S01]  /*1590*/  BSSY B0, `(.L_x_29929) ;  /* 0x0000007000007945 */ /* 0x000fe20003800000 */
[----:B------:R-:W-:Y:S05]  /*15a0*/  @!P6 BRA `(.L_x_29930) ;  /* 0x000000500000e947 */ /* 0x000fea0003800000 */
[----:B------:R-:W2:Y:S01]  /*15b0*/  LDL R176, [R1+0xfc] ;  /* 0x0000fc0001b07983 */ /* 0x000ea20000100800 */
[----:B-----5:R-:W-:-:S05]  /*15c0*/  PRMT R2, RZ, 0x7610, R169 ;  /* 0x00007610ff027816 */ /* 0x020fca00000000a9 */
[----:B------:R-:W-:-:S04]  /*15d0*/  FMUL.FTZ R2, R2, c[0x0][0x1ec] ;  /* 0x00007b0002027a20 */ /* 0x000fc80000410000 */
[----:B--2---:R-:W-:-:S04]  /*15e0*/  FMUL.FTZ R239, R176, R2 ;  /* 0x00000002b0ef7220 */ /* 0x004fc80000410000 */
[----:B------:R-:W-:Y:S02]  /*15f0*/  @P0 FADD.FTZ R239, R163, R239 ;  /* 0x000000efa3ef0221 */ /* 0x000fe40000010000 */
.L_x_29930:
[----:B------:R-:W-:Y:S05]  /*1600*/  BSYNC B0 ;  /* 0x0000000000007941 */ /* 0x000fea0003800000 */
.L_x_29929:
[----:B------:R-:W-:Y:S01]  /*1610*/  BSSY B0, `(.L_x_29931) ;  /* 0x0000007000007945 */ /* 0x000fe20003800000 */
[----:B------:R-:W-:Y:S05]  /*1620*/  @!P6 BRA `(.L_x_29932) ;  /* 0x000000500000e947 */ /* 0x000fea0003800000 */
[----:B------:R-:W2:Y:S01]  /*1630*/  LDL R176, [R1+0xe0] ;  /* 0x0000e00001b07983 */ /* 0x000ea20000100800 */
[----:B-----5:R-:W-:-:S05]  /*1640*/  PRMT R2, RZ, 0x5410, R170 ;  /* 0x00005410ff027816 */ /* 0x020fca00000000aa */
[----:B------:R-:W-:-:S04]  /*1650*/  FMUL.FTZ R2, R2, c[0x0][0x1ec] ;  /* 0x00007b0002027a20 */ /* 0x000fc80000410000 */
[----:B--2---:R-:W-:-:S04]  /*1660*/  FMUL.FTZ R240, R176, R2 ;  /* 0x00000002b0f07220 */ /* 0x004fc80000410000 */
[----:B------:R-:W-:Y:S02]  /*1670*/  @P0 FADD.FTZ R240, R164, R240 ;  /* 0x000000f0a4f00221 */ /* 0x000fe40000010000 */
.L_x_29932:
[----:B------:R-:W-:Y:S05]  /*1680*/  BSYNC B0 ;  /* 0x0000000000007941 */ /* 0x000fea0003800000 */
.L_x_29931:
[----:B------:R-:W-:Y:S01]  /*1690*/  BSSY B0, `(.L_x_29933) ;  /* 0x0000007000007945 */ /* 0x000fe20003800000 */
[----:B------:R-:W-:Y:S05]  /*16a0*/  @!P6 BRA `(.L_x_29934) ;  /* 0x000000500000e947 */ /* 0x000fea0003800000 */
[----:B------:R-:W2:Y:S01]  /*16b0*/  LDL R176, [R1+0xe4] ;  /* 0x0000e40001b07983 */ /* 0x000ea20000100800 */
[----:B-----5:R-:W-:-:S05]  /*16c0*/  PRMT R2, RZ, 0x7610, R170 ;  /* 0x00007610ff027816 */ /* 0x020fca00000000aa */
[----:B------:R-:W-:-:S04]  /*16d0*/  FMUL.FTZ R2, R2, c[0x0][0x1ec] ;  /* 0x00007b0002027a20 */ /* 0x000fc80000410000 */
[----:B--2---:R-:W-:-:S04]  /*16e0*/  FMUL.FTZ R241, R176, R2 ;  /* 0x00000002b0f17220 */ /* 0x004fc80000410000 */
[----:B------:R-:W-:Y:S02]  /*16f0*/  @P0 FADD.FTZ R241, R165, R241 ;  /* 0x000000f1a5f10221 */ /* 0x000fe40000010000 */
.L_x_29934:
[----:B------:R-:W-:Y:S05]  /*1700*/  BSYNC B0 ;  /* 0x0000000000007941 */ /* 0x000fea0003800000 */
.L_x_29933:
[----:B------:R-:W-:Y:S01]  /*1710*/  BSSY B0, `(.L_x_29935) ;  /* 0x0000007000007945 */ /* 0x000fe20003800000 */
[----:B------:R-:W-:Y:S05]  /*1720*/  @!P6 BRA `(.L_x_29936) ;  /* 0x000000500000e947 */ /* 0x000fea0003800000 */
[----:B------:R-:W2:Y:S01]  /*1730*/  LDL R176, [R1+0xe8] ;  /* 0x0000e80001b07983 */ /* 0x000ea20000100800 */
[----:B-----5:R-:W-:-:S05]  /*1740*/  PRMT R2, RZ, 0x5410, R171 ;  /* 0x00005410ff027816 */ /* 0x020fca00000000ab */
[----:B------:R-:W-:-:S04]  /*1750*/  FMUL.FTZ R2, R2, c[0x0][0x1ec] ;  /* 0x00007b0002027a20 */ /* 0x000fc80000410000 */
[----:B--2---:R-:W-:-:S04]  /*1760*/  FMUL.FTZ R242, R176, R2 ;  /* 0x00000002b0f27220 */ /* 0x004fc80000410000 */
[----:B------:R-:W-:Y:S02]  /*1770*/  @P0 FADD.FTZ R242, R166, R242 ;  /* 0x000000f2a6f20221 */ /* 0x000fe40000010000 */
.L_x_29936:
[----:B------:R-:W-:Y:S05]  /*1780*/  BSYNC B0 ;  /* 0x0000000000007941 */ /* 0x000fea0003800000 */
.L_x_29935:
[----:B------:R-:W-:Y:S01]  /*1790*/  BSSY B0, `(.L_x_29937) ;  /* 0x0000007000007945 */ /* 0x000fe20003800000 */
[----:B------:R-:W-:Y:S05]  /*17a0*/  @!P6 BRA `(.L_x_29938) ;  /* 0x000000500000e947 */ /* 0x000fea0003800000 */
[----:B------:R-:W2:Y:S01]  /*17b0*/  LDL R176, [R1+0xec] ;  /* 0x0000ec0001b07983 */ /* 0x000ea20000100800 */
[----:B-----5:R-:W-:-:S05]  /*17c0*/  PRMT R2, RZ, 0x7610, R171 ;  /* 0x00007610ff027816 */ /* 0x020fca00000000ab */
[----:B------:R-:W-:-:S04]  /*17d0*/  FMUL.FTZ R2, R2, c[0x0][0x1ec] ;  /* 0x00007b0002027a20 */ /* 0x000fc80000410000 */
[----:B--2---:R-:W-:-:S04]  /*17e0*/  FMUL.FTZ R243, R176, R2 ;  /* 0x00000002b0f37220 */ /* 0x004fc80000410000 */
[----:B------:R-:W-:Y:S02]  /*17f0*/  @P0 FADD.FTZ R243, R167, R243 ;  /* 0x000000f3a7f30221 */ /* 0x000fe40000010000 */
.L_x_29938:
[----:B------:R-:W-:Y:S05]  /*1800*/  BSYNC B0 ;  /* 0x0000000000007941 */ /* 0x000fea0003800000 */
.L_x_29937:
        /* <DEDUP_REMOVED lines=42> */
.L_x_29940:
[----:B------:R-:W-:Y:S05]  /*1ab0*/  BSYNC B0 ;  /* 0x0000000000007941 */ /* 0x000fea0003800000 */
.L_x_29939:
[----:B------:R-:W-:Y:S01]  /*1ac0*/  BSSY B0, `(.L_x_29941) ;  /* 0x0000007000007945 */ /* 0x000fe20003800000 */
[----:B------:R-:W-:Y:S05]  /*1ad0*/  @!P6 BRA `(.L_x_29942) ;  /* 0x000000500000e947 */ /* 0x000fea0003800000 */
[----:B------:R-:W2:Y:S01]  /*1ae0*/  LDL R176, [R1+0xb4] ;  /* 0x0000b40001b07983 */ /* 0x000ea20000100800 */
[----:B-----5:R-:W-:-:S05]  /*1af0*/  PRMT R3, RZ, 0x7610, R168 ;  /* 0x00007610ff037816 */ /* 0x020fca00000000a8 */
[----:B------:R-:W-:-:S04]  /*1b00*/  FMUL.FTZ R3, R3, c[0x0][0x1ec] ;  /* 0x00007b0003037a20 */ /* 0x000fc80000410000 */
[----:B--2---:R-:W-:-:S04]  /*1b10*/  FMUL.FTZ R229, R176, R3 ;  /* 0x00000003b0e57220 */ /* 0x004fc80000410000 */
[----:B------:R-:W-:Y:S02]  /*1b20*/  @P0 FADD.FTZ R229, R161, R229 ;  /* 0x000000e5a1e50221 */ /* 0x000fe40000010000 */
.L_x_29942:
[----:B------:R-:W-:Y:S05]  /*1b30*/  BSYNC B0 ;  /* 0x0000000000007941 */ /* 0x000fea0003800000 */
.L_x_29941:
[----:B------:R-:W-:Y:S01]  /*1b40*/  BSSY B0, `(.L_x_29943) ;  /* 0x0000007000007945 */ /* 0x000fe20003800000 */
[----:B------:R-:W-:Y:S05]  /*1b50*/  @!P6 BRA `(.L_x_29944) ;  /* 0x000000500000e947 */ /* 0x000fea0003800000 */
[----:B------:R-:W2:Y:S01]  /*1b60*/  LDL R176, [R1+0xb8] ;  /* 0x0000b80001b07983 */ /* 0x000ea20000100800 */
[----:B-----5:R-:W-:-:S05]  /*1b70*/  PRMT R3, RZ, 0x5410, R169 ;  /* 0x00005410ff037816 */ /* 0x020fca00000000a9 */
[----:B------:R-:W-:-:S04]  /*1b80*/  FMUL.FTZ R3, R3, c[0x0][0x1ec] ;  /* 0x00007b0003037a20 */ /* 0x000fc80000410000 */
[----:B--2---:R-:W-:-:S04]  /*1b90*/  FMUL.FTZ R230, R176, R3 ;  /* 0x00000003b0e67220 */ /* 0x004fc80000410000 */
[----:B------:R-:W-:Y:S02]  /*1ba0*/  @P0 FADD.FTZ R230, R162, R230 ;  /* 0x000000e6a2e60221 */ /* 0x000fe40000010000 */
.L_x_29944:
[----:B------:R-:W-:Y:S05]  /*1bb0*/  BSYNC B0 ;  /* 0x0000000000007941 */ /* 0x000fea0003800000 */
.L_x_29943:
[----:B------:R-:W-:Y:S01]  /*1bc0*/  BSSY B0, `(.L_x_29945) ;  /* 0x0000007000007945 */ /* 0x000fe20003800000 */
[----:B------:R-:W-:Y:S05]  /*1bd0*/  @!P6 BRA `(.L_x_29946) ;  /* 0x000000500000e947 */ /* 0x000fea0003800000 */
[----:B------:R-:W2:Y:S01]  /*1be0*/  LDL R176, [R1+0xbc] ;  /* 0x0000bc0001b07983 */ /* 0x000ea20000100800 */
[----:B-----5:R-:W-:-:S05]  /*1bf0*/  PRMT R3, RZ, 0x7610, R169 ;  /* 0x00007610ff037816 */ /* 0x020fca00000000a9 */
[----:B------:R-:W-:-:S04]  /*1c00*/  FMUL.FTZ R3, R3, c[0x0][0x1ec] ;  /* 0x00007b0003037a20 */ /* 0x000fc80000410000 */
[----:B--2---:R-:W-:-:S04]  /*1c10*/  FMUL.FTZ R231, R176, R3 ;  /* 0x00000003b0e77220 */ /* 0x004fc80000410000 */
[----:B------:R-:W-:Y:S02]  /*1c20*/  @P0 FADD.FTZ R231, R163, R231 ;  /* 0x000000e7a3e70221 */ /* 0x000fe40000010000 */
.L_x_29946:
[----:B------:R-:W-:Y:S05]  /*1c30*/  BSYNC B0 ;  /* 0x0000000000007941 */ /* 0x000fea0003800000 */
.L_x_29945:
[----:B------:R-:W-:Y:S01]  /*1c40*/  BSSY B0, `(.L_x_29947) ;  /* 0x0000007000007945 */ /* 0x000fe20003800000 */
[----:B------:R-:W-:Y:S05]  /*1c50*/  @!P6 BRA `(.L_x_29948) ;  /* 0x000000500000e947 */ /* 0x000fea0003800000 */
[----:B------:R-:W2:Y:S01]  /*1c60*/  LDL R176, [R1+0xa0] ;  /* 0x0000a00001b07983 */ /* 0x000ea20000100800 */
[----:B-----5:R-:W-:-:S05]  /*1c70*/  PRMT R3, RZ, 0x5410, R170 ;  /* 0x00005410ff037816 */ /* 0x020fca00000000aa */
[----:B------:R-:W-:-:S04]  /*1c80*/  FMUL.FTZ R3, R3, c[0x0][0x1ec] ;  /* 0x00007b0003037a20 */ /* 0x000fc80000410000 */
[----:B--2---:R-:W-:-:S04]  /*1c90*/  FMUL.FTZ R232, R176, R3 ;  /* 0x00000003b0e87220 */ /* 0x004fc80000410000 */
[----:B------:R-:W-:Y:S02]  /*1ca0*/  @P0 FADD.FTZ R232, R164, R232 ;  /* 0x000000e8a4e80221 */ /* 0x000fe40000010000 */
.L_x_29948:
[----:B------:R-:W-:Y:S05]  /*1cb0*/  BSYNC B0 ;  /* 0x0000000000007941 */ /* 0x000fea0003800000 */
.L_x_29947:
[----:B------:R-:W-:Y:S01]  /*1cc0*/  BSSY B0, `(.L_x_29949) ;  /* 0x0000007000007945 */ /* 0x000fe20003800000 */
[----:B------:R-:W-:Y:S05]  /*1cd0*/  @!P6 BRA `(.L_x_29950) ;  /* 0x000000500000e947 */ /* 0x000fea0003800000 */
[----:B------:R-:W2:Y:S01]  /*1ce0*/  LDL R176, [R1+0xa4] ;  /* 0x0000a40001b07983 */ /* 0x000ea20000100800 */
[----:B-----5:R-:W-:-:S05]  /*1cf0*/  PRMT R3, RZ, 0x7610, R170 ;  /* 0x00007610ff037816 */ /* 0x020fca00000000aa */
[----:B------:R-:W-:-:S04]  /*1d00*/  FMUL.FTZ R3, R3, c[0x0][0x1ec] ;  /* 0x00007b0003037a20 */ /* 0x000fc80000410000 */
[----:B--2---:R-:W-:-:S04]  /*1d10*/  FMUL.FTZ R233, R176, R3 ;  /* 0x00000003b0e97220 */ /* 0x004fc80000410000 */
[----:B------:R-:W-:Y:S02]  /*1d20*/  @P0 FADD.FTZ R233, R165, R233 ;  /* 0x000000e9a5e90221 */ /* 0x000fe40000010000 */
.L_x_29950:
[----:B------:R-:W-:Y:S05]  /*1d30*/  BSYNC B0 ;  /* 0x0000000000007941 */ /* 0x000fea0003800000 */
.L_x_29949:
[----:B------:R-:W-:Y:S01]  /*1d40*/  BSSY B0, `(.L_x_29951) ;  /* 0x0000007000007945 */ /* 0x000fe20003800000 */
[----:B------:R-:W-:Y:S05]  /*1d50*/  @!P6 BRA `(.L_x_29952) ;  /* 0x000000500000e947 */ /* 0x000fea0003800000 */
[----:B------:R-:W2:Y:S01]  /*1d60*/  LDL R176, [R1+0xa8] ;  /* 0x0000a80001b07983 */ /* 0x000ea20000100800 */
[----:B-----5:R-:W-:-:S05]  /*1d70*/  PRMT R3, RZ, 0x5410, R171 ;  /* 0x00005410ff037816 */ /* 0x020fca00000000ab */
[----:B------:R-:W-:-:S04]  /*1d80*/  FMUL.FTZ R3, R3, c[0x0][0x1ec] ;  /* 0x00007b0003037a20 */ /* 0x000fc80000410000 */
[----:B--2---:R-:W-:-:S04]  /*1d90*/  FMUL.FTZ R234, R176, R3 ;  /* 0x00000003b0ea7220 */ /* 0x004fc80000410000 */
[----:B------:R-:W-:Y:S02]  /*1da0*/  @P0 FADD.FTZ R234, R166, R234 ;  /* 0x000000eaa6ea0221 */ /* 0x000fe40000010000 */
.L_x_29952:
[----:B------:R-:W-:Y:S05]  /*1db0*/  BSYNC B0 ;  /* 0x0000000000007941 */ /* 0x000fea0003800000 */
.L_x_29951:
[----:B------:R-:W-:Y:S01]  /*1dc0*/  BSSY B0, `(.L_x_29953) ;  /* 0x0000007000007945 */ /* 0x000fe20003800000 */
[----:B------:R-:W-:Y:S05]  /*1dd0*/  @!P6 BRA `(.L_x_29954) ;  /* 0x000000500000e947 */ /* 0x000fea0003800000 */
[----:B------:R-:W2:Y:S01]  /*1de0*/  LDL R176, [R1+0xac] ;  /* 0x0000ac0001b07983 */ /* 0x000ea20000100800 */
[----:B-----5:R-:W-:-:S05]  /*1df0*/  PRMT R3, RZ, 0x7610, R171 ;  /* 0x00007610ff037816 */ /* 0x020fca00000000ab */
[----:B------:R-:W-:-:S04]  /*1e00*/  FMUL.FTZ R3, R3, c[0x0][0x1ec] ;  /* 0x00007b0003037a20 */ /* 0x000fc80000410000 */
[----:B--2---:R-:W-:-:S04]  /*1e10*/  FMUL.FTZ R235, R176, R3 ;  /* 0x00000003b0eb7220 */ /* 0x004fc80000410000 */
[----:B------:R-:W-:Y:S02]  /*1e20*/  @P0 FADD.FTZ R235, R167, R235 ;  /* 0x000000eba7eb0221 */ /* 0x000fe40000010000 */
.L_x_29954:
[----:B------:R-:W-:Y:S05]  /*1e30*/  BSYNC B0 ;  /* 0x0000000000007941 */ /* 0x000fea0003800000 */
.L_x_29953:
        /* <DEDUP_REMOVED lines=42> */
.L_x_29956:
[----:B------:R-:W-:Y:S05]  /*20e0*/  BSYNC B0 ;  /* 0x0000000000007941 */ /* 0x000fea0003800000 */
.L_x_29955:
[----:B------:R-:W-:Y:S01]  /*20f0*/  BSSY B0, `(.L_x_29957) ;  /* 0x0000007000007945 */ /* 0x000fe20003800000 */
[----:B------:R-:W-:Y:S05]  /*2100*/  @!P6 BRA `(.L_x_29958) ;  /* 0x000000500000e947 */ /* 0x000fea0003800000 */
[----:B------:R-:W2:Y:S01]  /*2110*/  LDL R176, [R1+0x74] ;  /* 0x0000740001b07983 */ /* 0x000ea20000100800 */
[----:B-----5:R-:W-:-:S05]  /*2120*/  PRMT R2, RZ, 0x7610, R168 ;  /* 0x00007610ff027816 */ /* 0x020fca00000000a8 */
[----:B------:R-:W-:-:S04]  /*2130*/  FMUL.FTZ R2, R2, c[0x0][0x1ec] ;  /* 0x00007b0002027a20 */ /* 0x000fc80000410000 */
[----:B--2---:R-:W-:-:S04]  /*2140*/  FMUL.FTZ R225, R176, R2 ;  /* 0x00000002b0e17220 */ /* 0x004fc80000410000 */
[----:B------:R-:W-:Y:S02]  /*2150*/  @P0 FADD.FTZ R225, R161, R225 ;  /* 0x000000e1a1e10221 */ /* 0x000fe40000010000 */
.L_x_29958:
[----:B------:R-:W-:Y:S05]  /*2160*/  BSYNC B0 ;  /* 0x0000000000007941 */ /* 0x000fea0003800000 */
.L_x_29957:
[----:B------:R-:W-:Y:S01]  /*2170*/  BSSY B0, `(.L_x_29959) ;  /* 0x0000007000007945 */ /* 0x000fe20003800000 */
[----:B------:R-:W-:Y:S05]  /*2180*/  @!P6 BRA `(.L_x_29960) ;  /* 0x000000500000e947 */ /* 0x000fea0003800000 */
[----:B------:R-:W2:Y:S01]  /*2190*/  LDL R176, [R1+0x78] ;  /* 0x0000780001b07983 */ /* 0x000ea20000100800 */
[----:B-----5:R-:W-:-:S05]  /*21a0*/  PRMT R2, RZ, 0x5410, R169 ;  /* 0x00005410ff027816 */ /* 0x020fca00000000a9 */
[----:B------:R-:W-:-:S04]  /*21b0*/  FMUL.FTZ R2, R2, c[0x0][0x1ec] ;  /* 0x00007b0002027a20 */ /* 0x000fc80000410000 */
[----:B--2---:R-:W-:-:S04]  /*21c0*/  FMUL.FTZ R226, R176, R2 ;  /* 0x00000002b0e27220 */ /* 0x004fc80000410000 */
[----:B------:R-:W-:Y:S02]  /*21d0*/  @P0 FADD.FTZ R226, R162, R226 ;  /* 0x000000e2a2e20221 */ /* 0x000fe40000010000 */
.L_x_29960:
[----:B------:R-:W-:Y:S05]  /*21e0*/  BSYNC B0 ;  /* 0x0000000000007941 */ /* 0x000fea0003800000 */
.L_x_29959:
[----:B------:R-:W-:Y:S01]  /*21f0*/  BSSY B0, `(.L_x_29961) ;  /* 0x0000007000007945 */ /* 0x000fe20003800000 */
[----:B------:R-:W-:Y:S05]  /*2200*/  @!P6 BRA `(.L_x_29962) ;  /* 0x000000500000e947 */ /* 0x000fea0003800000 */
[----:B------:R-:W2:Y:S01]  /*2210*/  LDL R176, [R1+0x7c] ;  /* 0x00007c0001b07983 */ /* 0x000ea20000100800 */
[----:B-----5:R-:W-:-:S05]  /*2220*/  PRMT R2, RZ, 0x7610, R169 ;  /* 0x00007610ff027816 */ /* 0x020fca00000000a9 */
[----:B------:R-:W-:-:S04]  /*2230*/  FMUL.FTZ R2, R2, c[0x0][0x1ec] ;  /* 0x00007b0002027a20 */ /* 0x000fc80000410000 */
[----:B--2---:R-:W-:-:S04]  /*2240*/  FMUL.FTZ R227, R176, R2 ;  /* 0x00000002b0e37220 */ /* 0x004fc80000410000 */
[----:B------:R-:W-:Y:S02]  /*2250*/  @P0 FADD.FTZ R227, R163, R227 ;  /* 0x000000e3a3e30221 */ /* 0x000fe40000010000 */
.L_x_29962:
[----:B------:R-:W-:Y:S05]  /*2260*/  BSYNC B0 ;  /* 0x0000000000007941 */ /* 0x000fea0003800000 */
.L_x_29961:
[----:B------:R-:W-:Y:S01]  /*2270*/  BSSY B0, `(.L_x_29963) ;  /* 0x0000007000007945 */ /* 0x000fe20003800000 */
[----:B------:R-:W-:Y:S05]  /*2280*/  @!P6 BRA `(.L_x_29964) ;  /* 0x000000500000e947 */ /* 0x000fea0003800000 */
[----:B------:R-:W2:Y:S01]  /*2290*/  LDL R176, [R1+0x60] ;  /* 0x0000600001b07983 */ /* 0x000ea20000100800 */
[----:B-----5:R-:W-:-:S05]  /*22a0*/  PRMT R2, RZ, 0x5410, R170 ;  /* 0x00005410ff027816 */ /* 0x020fca00000000aa */
[----:B------:R-:W-:-:S04]  /*22b0*/  FMUL.FTZ R2, R2, c[0x0][0x1ec] ;  /* 0x00007b0002027a20 */ /* 0x000fc80000410000 */
[----:B--2---:R-:W-:-:S04]  /*22c0*/  FMUL.FTZ R220, R176, R2 ;  /* 0x00000002b0dc7220 */ /* 0x004fc80000410000 */
[----:B------:R-:W-:Y:S02]  /*22d0*/  @P0 FADD.FTZ R220, R164, R220 ;  /* 0x000000dca4dc0221 */ /* 0x000fe40000010000 */
.L_x_29964:
[----:B------:R-:W-:Y:S05]  /*22e0*/  BSYNC B0 ;  /* 0x0000000000007941 */ /* 0x000fea0003800000 */
.L_x_29963:
[----:B------:R-:W-:Y:S01]  /*22f0*/  BSSY B0, `(.L_x_29965) ;  /* 0x0000007000007945 */ /* 0x000fe20003800000 */
[----:B------:R-:W-:Y:S05]  /*2300*/  @!P6 BRA `(.L_x_29966) ;  /* 0x000000500000e947 */ /* 0x000fea0003800000 */
[----:B------:R-:W2:Y:S01]  /*2310*/  LDL R176, [R1+0x64] ;  /* 0x0000640001b07983 */ /* 0x000ea20000100800 */
[----:B-----5:R-:W-:-:S05]  /*2320*/  PRMT R2, RZ, 0x7610, R170 ;  /* 0x00007610ff027816 */ /* 0x020fca00000000aa */
[----:B------:R-:W-:-:S04]  /*2330*/  FMUL.FTZ R2, R2, c[0x0][0x1ec] ;  /* 0x00007b0002027a20 */ /* 0x000fc80000410000 */
[----:B--2---:R-:W-:-:S04]  /*2340*/  FMUL.FTZ R221, R176, R2 ;  /* 0x00000002b0dd7220 */ /* 0x004fc80000410000 */
[----:B------:R-:W-:Y:S02]  /*2350*/  @P0 FADD.FTZ R221, R165, R221 ;  /* 0x000000dda5dd0221 */ /* 0x000fe40000010000 */
.L_x_29966:
[----:B------:R-:W-:Y:S05]  /*2360*/  BSYNC B0 ;  /* 0x0000000000007941 */ /* 0x000fea0003800000 */
.L_x_29965:
[----:B------:R-:W-:Y:S01]  /*2370*/  BSSY B0, `(.L_x_29967) ;  /* 0x0000007000007945 */ /* 0x000fe20003800000 */
[----:B------:R-:W-:Y:S05]  /*2380*/  @!P6 BRA `(.L_x_29968) ;  /* 0x000000500000e947 */ /* 0x000fea0003800000 */
[----:B------:R-:W2:Y:S01]  /*2390*/  LDL R176, [R1+0x68] ;  /* 0x0000680001b07983 */ /* 0x000ea20000100800 */
[----:B-----5:R-:W-:-:S05]  /*23a0*/  PRMT R2, RZ, 0x5410, R171 ;  /* 0x00005410ff027816 */ /* 0x020fca00000000ab */
[----:B------:R-:W-:-:S04]  /*23b0*/  FMUL.FTZ R2, R2, c[0x0][0x1ec] ;  /* 0x00007b0002027a20 */ /* 0x000fc80000410000 */
[----:B--2---:R-:W-:-:S04]  /*23c0*/  FMUL.FTZ R222, R176, R2 ;  /* 0x00000002b0de7220 */ /* 0x004fc80000410000 */
[----:B------:R-:W-:Y:S02]  /*23d0*/  @P0 FADD.FTZ R222, R166, R222 ;  /* 0x000000dea6de0221 */ /* 0x000fe40000010000 */
.L_x_29968:
[----:B------:R-:W-:Y:S05]  /*23e0*/  BSYNC B0 ;  /* 0x0000000000007941 */ /* 0x000fea0003800000 */
.L_x_29967:
[----:B------:R-:W-:Y:S01]  /*23f0*/  BSSY B0, `(.L_x_29969) ;  /* 0x0000007000007945 */ /* 0x000fe20003800000 */
[----:B------:R-:W-:Y:S05]  /*2400*/  @!P6 BRA `(.L_x_29970) ;  /* 0x000000500000e947 */ /* 0x000fea0003800000 */
[----:B------:R-:W2:Y:S01]  /*2410*/  LDL R176, [R1+0x6c] ;  /* 0x00006c0001b07983 */ /* 0x000ea20000100800 */
[----:B-----5:R-:W-:-:S05]  /*2420*/  PRMT R2, RZ, 0x7610, R171 ;  /* 0x00007610ff027816 */ /* 0x020fca00000000ab */
[----:B------:R-:W-:-:S04]  /*2430*/  FMUL.FTZ R2, R2, c[0x0][0x1ec] ;  /* 0x00007b0002027a20 */ /* 0x000fc80000410000 */
[----:B--2---:R-:W-:-:S04]  /*2440*/  FMUL.FTZ R223, R176, R2 ;  /* 0x00000002b0df7220 */ /* 0x004fc80000410000 */
[----:B------:R-:W-:Y:S02]  /*2450*/  @P0 FADD.FTZ R223, R167, R223 ;  /* 0x000000dfa7df0221 */ /* 0x000fe40000010000 */
.L_x_29970:
[----:B------:R-:W-:Y:S05]  /*2460*/  BSYNC B0 ;  /* 0x0000000000007941 */ /* 0x000fea0003800000 */
.L_x_29969:
        /* <DEDUP_REMOVED lines=42> */
.L_x_29972:
[----:B------:R-:W-:Y:S05]  /*2710*/  BSYNC B0 ;  /* 0x0000000000007941 */ /* 0x000fea0003800000 */
.L_x_29971:
[----:B------:R-:W-:Y:S01]  /*2720*/  BSSY B0, `(.L_x_29973) ;  /* 0x0000007000007945 */ /* 0x000fe20003800000 */
[----:B------:R-:W-:Y:S05]  /*2730*/  @!P6 BRA `(.L_x_29974) ;  /* 0x000000500000e947 */ /* 0x000fea0003800000 */
[----:B------:R-:W2:Y:S01]  /*2740*/  LDL R176, [R1+0x34] ;  /* 0x0000340001b07983 */ /* 0x000ea20000100800 */
[----:B-----5:R-:W-:-:S05]  /*2750*/  PRMT R3, RZ, 0x7610, R168 ;  /* 0x00007610ff037816 */ /* 0x020fca00000000a8 */
[----:B------:R-:W-:-:S04]  /*2760*/  FMUL.FTZ R3, R3, c[0x0][0x1ec] ;  /* 0x00007b0003037a20 */ /* 0x000fc80000410000 */
[----:B--2---:R-:W-:-:S04]  /*2770*/  FMUL.FTZ R217, R176, R3 ;  /* 0x00000003b0d97220 */ /* 0x004fc80000410000 */
[----:B------:R-:W-:Y:S02]  /*2780*/  @P0 FADD.FTZ R217, R161, R217 ;  /* 0x000000d9a1d90221 */ /* 0x000fe40000010000 */
.L_x_29974:
[----:B------:R-:W-:Y:S05]  /*2790*/  BSYNC B0 ;  /* 0x0000000000007941 */ /* 0x000fea0003800000 */
.L_x_29973:
[----:B------:R-:W-:Y:S01]  /*27a0*/  BSSY B0, `(.L_x_29975) ;  /* 0x0000007000007945 */ /* 0x000fe20003800000 */
[----:B------:R-:W-:Y:S05]  /*27b0*/  @!P6 BRA `(.L_x_29976) ;  /* 0x000000500000e947 */ /* 0x000fea0003800000 */
[----:B------:R-:W2:Y:S01]  /*27c0*/  LDL R176, [R1+0x38] ;  /* 0x0000380001b07983 */ /* 0x000ea20000100800 */
[----:B-----5:R-:W-:-:S05]  /*27d0*/  PRMT R3, RZ, 0x5410, R169 ;  /* 0x00005410ff037816 */ /* 0x020fca00000000a9 */
[----:B------:R-:W-:-:S04]  /*27e0*/  FMUL.FTZ R3, R3, c[0x0][0x1ec] ;  /* 0x00007b0003037a20 */ /* 0x000fc80000410000 */
[----:B--2---:R-:W-:-:S04]  /*27f0*/  FMUL.FTZ R218, R176, R3 ;  /* 0x00000003b0da7220 */ /* 0x004fc80000410000 */
[----:B------:R-:W-:Y:S02]  /*2800*/  @P0 FADD.FTZ R218, R162, R218 ;  /* 0x000000daa2da0221 */ /* 0x000fe40000010000 */
.L_x_29976:
[----:B------:R-:W-:Y:S05]  /*2810*/  BSYNC B0 ;  /* 0x0000000000007941 */ /* 0x000fea0003800000 */
.L_x_29975:
[----:B------:R-:W-:Y:S01]  /*2820*/  BSSY B0, `(.L_x_29977) ;  /* 0x0000007000007945 */ /* 0x000fe20003800000 */
[----:B------:R-:W-:Y:S05]  /*2830*/  @!P6 BRA `(.L_x_29978) ;  /* 0x000000500000e947 */ /* 0x000fea0003800000 */
[----:B------:R-:W2:Y:S01]  /*2840*/  LDL R176, [R1+0x3c] ;  /* 0x00003c0001b07983 */ /* 0x000ea20000100800 */
[----:B-----5:R-:W-:-:S05]  /*2850*/  PRMT R3, RZ, 0x7610, R169 ;  /* 0x00007610ff037816 */ /* 0x020fca00000000a9 */
[----:B------:R-:W-:-:S04]  /*2860*/  FMUL.FTZ R3, R3, c[0x0][0x1ec] ;  /* 0x00007b0003037a20 */ /* 0x000fc80000410000 */
[----:B--2---:R-:W-:-:S04]  /*2870*/  FMUL.FTZ R219, R176, R3 ;  /* 0x00000003b0db7220 */ /* 0x004fc80000410000 */
[----:B------:R-:W-:Y:S02]  /*2880*/  @P0 FADD.FTZ R219, R163, R219 ;  /* 0x000000dba3db0221 */ /* 0x000fe40000010000 */
.L_x_29978:
[----:B------:R-:W-:Y:S05]  /*2890*/  BSYNC B0 ;  /* 0x0000000000007941 */ /* 0x000fea0003800000 */
.L_x_29977:
[----:B------:R-:W-:Y:S01]  /*28a0*/  BSSY B0, `(.L_x_29979) ;  /* 0x0000007000007945 */ /* 0x000fe20003800000 */
[----:B------:R-:W-:Y:S05]  /*28b0*/  @!P6 BRA `(.L_x_29980) ;  /* 0x000000500000e947 */ /* 0x000fea0003800000 */
[----:B------:R-:W2:Y:S01]  /*28c0*/  LDL R176, [R1+0x20] ;  /* 0x0000200001b07983 */ /* 0x000ea20000100800 */
[----:B-----5:R-:W-:-:S05]  /*28d0*/  PRMT R3, RZ, 0x5410, R170 ;  /* 0x00005410ff037816 */ /* 0x020fca00000000aa */
[----:B------:R-:W-:-:S04]  /*28e0*/  FMUL.FTZ R3, R3, c[0x0][0x1ec] ;  /* 0x00007b0003037a20 */ /* 0x000fc80000410000 */
[----:B--2---:R-:W-:-:S04]  /*28f0*/  FMUL.FTZ R208, R176, R3 ;  /* 0x00000003b0d07220 */ /* 0x004fc80000410000 */
[----:B------:R-:W-:Y:S02]  /*2900*/  @P0 FADD.FTZ R208, R164, R208 ;  /* 0x000000d0a4d00221 */ /* 0x000fe40000010000 */
.L_x_29980:
[----:B------:R-:W-:Y:S05]  /*2910*/  BSYNC B0 ;  /* 0x0000000000007941 */ /* 0x000fea0003800000 */
.L_x_29979:
[----:B------:R-:W-:Y:S01]  /*2920*/  BSSY B0, `(.L_x_29981) ;  /* 0x0000007000007945 */ /* 0x000fe20003800000 */
[----:B------:R-:W-:Y:S05]  /*2930*/  @!P6 BRA `(.L_x_29982) ;  /* 0x000000500000e947 */ /* 0x000fea0003800000 */
[----:B------:R-:W2:Y:S01]  /*2940*/  LDL R176, [R1+0x24] ;  /* 0x0000240001b07983 */ /* 0x000ea20000100800 */
[----:B-----5:R-:W-:-:S05]  /*2950*/  PRMT R3, RZ, 0x7610, R170 ;  /* 0x00007610ff037816 */ /* 0x020fca00000000aa */
[----:B------:R-:W-:-:S04]  /*2960*/  FMUL.FTZ R3, R3, c[0x0][0x1ec] ;  /* 0x00007b0003037a20 */ /* 0x000fc80000410000 */
[----:B--2---:R-:W-:-:S04]  /*2970*/  FMUL.FTZ R209, R176, R3 ;  /* 0x00000003b0d17220 */ /* 0x004fc80000410000 */
[----:B------:R-:W-:Y:S02]  /*2980*/  @P0 FADD.FTZ R209, R165, R209 ;  /* 0x000000d1a5d10221 */ /* 0x000fe40000010000 */
.L_x_29982:
[----:B------:R-:W-:Y:S05]  /*2990*/  BSYNC B0 ;  /* 0x0000000000007941 */ /* 0x000fea0003800000 */
.L_x_29981:
[----:B------:R-:W-:Y:S01]  /*29a0*/  BSSY B0, `(.L_x_29983) ;  /* 0x0000007000007945 */ /* 0x000fe20003800000 */
[----:B------:R-:W-:Y:S05]  /*29b0*/  @!P6 BRA `(.L_x_29984) ;  /* 0x000000500000e947 */ /* 0x000fea0003800000 */
[----:B------:R-:W2:Y:S01]  /*29c0*/  LDL R176, [R1+0x28] ;  /* 0x0000280001b07983 */ /* 0x000ea20000100800 */
[----:B-----5:R-:W-:-:S05]  /*29d0*/  PRMT R3, RZ, 0x5410, R171 ;  /* 0x00005410ff037816 */ /* 0x020fca00000000ab */
[----:B------:R-:W-:-:S04]  /*29e0*/  FMUL.FTZ R3, R3, c[0x0][0x1ec] ;  /* 0x00007b0003037a20 */ /* 0x000fc80000410000 */
[----:B--2---:R-:W-:-:S04]  /*29f0*/  FMUL.FTZ R210, R176, R3 ;  /* 0x00000003b0d27220 */ /* 0x004fc80000410000 */
[----:B------:R-:W-:Y:S02]  /*2a00*/  @P0 FADD.FTZ R210, R166, R210 ;  /* 0x000000d2a6d20221 */ /* 0x000fe40000010000 */
.L_x_29984:
[----:B------:R-:W-:Y:S05]  /*2a10*/  BSYNC B0 ;  /* 0x0000000000007941 */ /* 0x000fea0003800000 */
.L_x_29983:
[----:B------:R-:W-:Y:S01]  /*2a20*/  BSSY B0, `(.L_x_29985) ;  /* 0x0000007000007945 */ /* 0x000fe20003800000 */
[----:B------:R-:W-:Y:S05]  /*2a30*/  @!P6 BRA `(.L_x_29986) ;  /* 0x000000500000e947 */ /* 0x000fea0003800000 */
[----:B------:R-:W2:Y:S01]  /*2a40*/  LDL R176, [R1+0x2c] ;  /* 0x00002c0001b07983 */ /* 0x000ea20000100800 */
[----:B-----5:R-:W-:-:S05]  /*2a50*/  PRMT R3, RZ, 0x7610, R171 ;  /* 0x00007610ff037816 */ /* 0x020fca00000000ab */
[----:B------:R-:W-:-:S04]  /*2a60*/  FMUL.FTZ R3, R3, c[0x0][0x1ec] ;  /* 0x00007b0003037a20 */ /* 0x000fc80000410000 */
[----:B--2---:R-:W-:-:S04]  /*2a70*/  FMUL.FTZ R211, R176, R3 ;  /* 0x00000003b0d37220 */ /* 0x004fc80000410000 */
[----:B------:R-:W-:Y:S02]  /*2a80*/  @P0 FADD.FTZ R211, R167, R211 ;  /* 0x000000d3a7d30221 */ /* 0x000fe40000010000 */
.L_x_29986:
[----:B------:R-:W-:Y:S05]  /*2a90*/  BSYNC B0 ;  /* 0x0000000000007941 */ /* 0x000fea0003800000 */
.L_x_29985:
[----:B------:R-:W-:Y:S04]  /*2aa0*/  STG.E.128 [R172.64], R216 ;  /* 0x000000d8ac007986 */ /* 0x000fe8000c101d04 */
[----:B------:R0:W-:Y:S04]  /*2ab0*/  STG.E.128 [R172.64+0x10], R208 ;  /* 0x000010d0ac007986 */ /* 0x0001e8000c101d04 */
[----:B------:R-:W2:Y:S04]  /*2ac0*/  @P0 LDG.E.128 R160, [R174.64] ;  /* 0x00000004aea00981 */ /* 0x000ea8000c1e1d00 */
[----:B------:R-:W3:Y:S01]  /*2ad0*/  @P0 LDG.E.128 R164, [R174.64+0x10] ;  /* 0x00001004aea40981 */ /* 0x000ee2000c1e1d00 */
[----:B------:R-:W-:-:S02]  /*2ae0*/  @P5 MOV R3, 0x10 ;  /* 0x0000001000035802 */ /* 0x000fc40000000f00 */
[----:B------:R-:W-:Y:S02]  /*2af0*/  @!P6 ISETP.NE.U32.AND P1, PT, RZ, c[0x0][0x180], PT ;  /* 0x00006000ff00ea0c */ /* 0x000fe40003f25070 */
[----:B------:R-:W-:Y:S02]  /*2b00*/  @!P6 ISETP.NE.U32.AND P2, PT, RZ, c[0x0][0x180], PT ;  /* 0x00006000ff00ea0c */ /* 0x000fe40003f45070 */
[----:B------:R-:W-:Y:S02]  /*2b10*/  @!P6 ISETP.NE.U32.AND P4, PT, RZ, c[0x0][0x180], PT ;  /* 0x00006000ff00ea0c */ /* 0x000fe40003f85070 */
[----:B0-----:R-:W-:Y:S02]  /*2b20*/  @P5 IADD3 R172, R194, 0xa0, RZ ;  /* 0x000000a0c2ac5810 */ /* 0x001fe40007ffe0ff */
[----:B------:R-:W-:-:S03]  /*2b30*/  @!P6 ISETP.NE.U32.AND P3, PT, RZ, c[0x0][0x180], PT ;  /* 0x00006000ff00ea0c */ /* 0x000fc60003f65070 */
[----:B------:R-:W-:Y:S01]  /*2b40*/  @P5 IMAD.WIDE.U32 R172, R172, R3, c[0x0][0x170] ;  /* 0x00005c00acac5625 */ /* 0x000fe200078e0003 */
[----:B------:R-:W-:Y:S02]  /*2b50*/  @!P6 ISETP.NE.AND.EX P1, PT, RZ, c[0x0][0x184], PT, P1 ;  /* 0x00006100ff00ea0c */ /* 0x000fe40003f25310 */
[----:B------:R-:W-:Y:S02]  /*2b60*/  @!P6 ISETP.NE.AND.EX P2, PT, RZ, c[0x0][0x184], PT, P2 ;  /* 0x00006100ff00ea0c */ /* 0x000fe40003f45320 */
[----:B------:R-:W-:Y:S01]  /*2b70*/  @!P6 ISETP.NE.AND.EX P4, PT, RZ, c[0x0][0x184], PT, P4 ;  /* 0x00006100ff00ea0c */ /* 0x000fe20003f85340 */
[----:B-----5:R3:W5:Y:S01]  /*2b80*/  @P5 LDG.E.128 R168, [R172.64] ;  /* 0x00000004aca85981 */ /* 0x020762000c1e1d00 */
[----:B------:R-:W-:Y:S01]  /*2b90*/  @!P6 ISETP.NE.AND.EX P3, PT, RZ, c[0x0][0x184], PT, P3 ;  /* 0x00006100ff00ea0c */ /* 0x000fe20003f65330 */
[----:B------:R-:W-:Y:S01]  /*2ba0*/  BSSY B0, `(.L_x_29987) ;  /* 0x0000019000007945 */ /* 0x000fe20003800000 */
[----:B------:R-:W-:Y:S01]  /*2bb0*/  IADD3 R3, R192, 0xc0, RZ ;  /* 0x000000c0c0037810 */ /* 0x000fe20007ffe0ff */
[----:B------:R-:W-:-:S04]  /*2bc0*/  IMAD.WIDE.U32 R176, R2, R195, c[0x0][0x188] ;  /* 0x0000620002b07625 */ /* 0x000fc800078e00c3 */
        /* <DEDUP_REMOVED lines=20> */
[----:B------:R-:W-:-:S04]  /*2d10*/  FMUL.FTZ R212, R120, R2 ;  /* 0x0000000278d47220 */ /* 0x000fc80000410000 */
[----:B------:R-:W-:Y:S02]  /*2d20*/  @P0 FADD.FTZ R212, R160, R212 ;  /* 0x000000d4a0d40221 */ /* 0x000fe40000010000 */
.L_x_29988:
[----:B------:R-:W-:Y:S05]  /*2d30*/  BSYNC B0 ;  /* 0x0000000000007941 */ /* 0x000fea0003800000 */
.L_x_29987:
[----:B------:R-:W-:Y:S01]  /*2d40*/  BSSY B0, `(.L_x_29989) ;  /* 0x0000006000007945 */ /* 0x000fe20003800000 */
[----:B------:R-:W-:Y:S05]  /*2d50*/  @!P6 BRA `(.L_x_29990) ;  /* 0x000000400000e947 */ /* 0x000fea0003800000 */
[----:B-----5:R-:W-:-:S05]  /*2d60*/  PRMT R2, RZ, 0x7610, R168 ;  /* 0x00007610ff027816 */ /* 0x020fca00000000a8 */
[----:B------:R-:W-:-:S04]  /*2d70*/  FMUL.FTZ R2, R2, c[0x0][0x1ec] ;  /* 0x00007b0002027a20 */ /* 0x000fc80000410000 */
[----:B------:R-:W-:-:S04]  /*2d80*/  FMUL.FTZ R213, R121, R2 ;  /* 0x0000000279d57220 */ /* 0x000fc80000410000 */
[----:B------:R-:W-:Y:S02]  /*2d90*/  @P0 FADD.FTZ R213, R161, R213 ;  /* 0x000000d5a1d50221 */ /* 0x000fe40000010000 */
.L_x_29990:
[----:B------:R-:W-:Y:S05]  /*2da0*/  BSYNC B0 ;  /* 0x0000000000007941 */ /* 0x000fea0003800000 */
.L_x_29989:
[----:B------:R-:W-:Y:S01]  /*2db0*/  BSSY B0, `(.L_x_29991) ;  /* 0x0000006000007945 */ /* 0x000fe20003800000 */
[----:B------:R-:W-:Y:S05]  /*2dc0*/  @!P6 BRA `(.L_x_29992) ;  /* 0x000000400000e947 */ /* 0x000fea0003800000 */
[----:B-----5:R-:W-:-:S05]  /*2dd0*/  PRMT R2, RZ, 0x5410, R169 ;  /* 0x00005410ff027816 */ /* 0x020fca00000000a9 */
[----:B------:R-:W-:-:S04]  /*2de0*/  FMUL.FTZ R2, R2, c[0x0][0x1ec] ;  /* 0x00007b0002027a20 */ /* 0x000fc80000410000 */
[----:B------:R-:W-:-:S04]  /*2df0*/  FMUL.FTZ R214, R122, R2 ;  /* 0x000000027ad67220 */ /* 0x000fc80000410000 */
[----:B------:R-:W-:Y:S02]  /*2e00*/  @P0 FADD.FTZ R214, R162, R214 ;  /* 0x000000d6a2d60221 */ /* 0x000fe40000010000 */
.L_x_29992:
[----:B------:R-:W-:Y:S05]  /*2e10*/  BSYNC B0 ;  /* 0x0000000000007941 */ /* 0x000fea0003800000 */
.L_x_29991:
[----:B------:R-:W-:Y:S01]  /*2e20*/  BSSY B0, `(.L_x_29993) ;  /* 0x0000006000007945 */ /* 0x000fe20003800000 */
[----:B------:R-:W-:Y:S05]  /*2e30*/  @!P6 BRA `(.L_x_29994) ;  /* 0x000000400000e947 */ /* 0x000fea0003800000 */
[----:B-----5:R-:W-:-:S05]  /*2e40*/  PRMT R2, RZ, 0x7610, R169 ;  /* 0x00007610ff027816 */ /* 0x020fca00000000a9 */
[----:B------:R-:W-:-:S04]  /*2e50*/  FMUL.FTZ R2, R2, c[0x0][0x1ec] ;  /* 0x00007b0002027a20 */ /* 0x000fc80000410000 */
[----:B------:R-:W-:-:S04]  /*2e60*/  FMUL.FTZ R215, R123, R2 ;  /* 0x000000027bd77220 */ /* 0x000fc80000410000 */
[----:B------:R-:W-:Y:S02]  /*2e70*/  @P0 FADD.FTZ R215, R163, R215 ;  /* 0x000000d7a3d70221 */ /* 0x000fe40000010000 */
.L_x_29994:
[----:B------:R-:W-:Y:S05]  /*2e80*/  BSYNC B0 ;  /* 0x0000000000007941 */ /* 0x000fea0003800000 */
.L_x_29993:
[----:B------:R-:W-:Y:S01]  /*2e90*/  BSSY B0, `(.L_x_29995) ;  /* 0x0000006000007945 */ /* 0x000fe20003800000 */
[----:B------:R-:W-:Y:S05]  /*2ea0*/  @!P6 BRA `(.L_x_29996) ;  /* 0x000000400000e947 */ /* 0x000fea0003800000 */
[----:B-----5:R-:W-:-:S05]  /*2eb0*/  PRMT R2, RZ, 0x5410, R170 ;  /* 0x00005410ff027816 */ /* 0x020fca00000000aa */
[----:B------:R-:W-:-:S04]  /*2ec0*/  FMUL.FTZ R2, R2, c[0x0][0x1ec] ;  /* 0x00007b0002027a20 */ /* 0x000fc80000410000 */
[----:B------:R-:W-:-:S04]  /*2ed0*/  FMUL.FTZ R172, R124, R2 ;  /* 0x000000027cac7220 */ /* 0x000fc80000410000 */
[----:B------:R-:W-:Y:S02]  /*2ee0*/  @P0 FADD.FTZ R172, R164, R172 ;  /* 0x000000aca4ac0221 */ /* 0x000fe40000010000 */
.L_x_29996:
[----:B------:R-:W-:Y:S05]  /*2ef0*/  BSYNC B0 ;  /* 0x0000000000007941 */ /* 0x000fea0003800000 */
.L_x_29995:
[----:B------:R-:W-:Y:S01]  /*2f00*/  BSSY B0, `(.L_x_29997) ;  /* 0x0000006000007945 */ /* 0x000fe20003800000 */
[----:B------:R-:W-:Y:S05]  /*2f10*/  @!P6 BRA `(.L_x_29998) ;  /* 0x000000400000e947 */ /* 0x000fea0003800000 */
[----:B-----5:R-:W-:-:S05]  /*2f20*/  PRMT R2, RZ, 0x7610, R170 ;  /* 0x00007610ff027816 */ /* 0x020fca00000000aa */
[----:B------:R-:W-:-:S04]  /*2f30*/  FMUL.FTZ R2, R2, c[0x0][0x1ec] ;  /* 0x00007b0002027a20 */ /* 0x000fc80000410000 */
[----:B------:R-:W-:-:S04]  /*2f40*/  FMUL.FTZ R173, R125, R2 ;  /* 0x000000027dad7220 */ /* 0x000fc80000410000 */
[----:B------:R-:W-:Y:S02]  /*2f50*/  @P0 FADD.FTZ R173, R165, R173 ;  /* 0x000000ada5ad0221 */ /* 0x000fe40000010000 */
.L_x_29998:
[----:B------:R-:W-:Y:S05]  /*2f60*/  BSYNC B0 ;  /* 0x0000000000007941 */ /* 0x000fea0003800000 */
.L_x_29997:
[----:B------:R-:W-:Y:S01]  /*2f70*/  BSSY B0, `(.L_x_29999) ;  /* 0x0000006000007945 */ /* 0x000fe20003800000 */
[----:B------:R-:W-:Y:S05]  /*2f80*/  @!P6 BRA `(.L_x_30000) ;  /* 0x000000400000e947 */ /* 0x000fea0003800000 */
[----:B-----5:R-:W-:-:S05]  /*2f90*/  PRMT R2, RZ, 0x5410, R171 ;  /* 0x00005410ff027816 */ /* 0x020fca00000000ab */
[----:B------:R-:W-:-:S04]  /*2fa0*/  FMUL.FTZ R2, R2, c[0x0][0x1ec] ;  /* 0x00007b0002027a20 */ /* 0x000fc80000410000 */
[----:B------:R-:W-:-:S04]  /*2fb0*/  FMUL.FTZ R174, R126, R2 ;  /* 0x000000027eae7220 */ /* 0x000fc80000410000 */
[----:B------:R-:W-:Y:S02]  /*2fc0*/  @P0 FADD.FTZ R174, R166, R174 ;  /* 0x000000aea6ae0221 */ /* 0x000fe40000010000 */
.L_x_30000:
[----:B------:R-:W-:Y:S05]  /*2fd0*/  BSYNC B0 ;  /* 0x0000000000007941 */ /* 0x000fea0003800000 */
.L_x_29999:
[----:B------:R-:W-:Y:S01]  /*2fe0*/  BSSY B0, `(.L_x_30001) ;  /* 0x0000006000007945 */ /* 0x000fe20003800000 */
[----:B------:R-:W-:Y:S05]  /*2ff0*/  @!P6 BRA `(.L_x_30002) ;  /* 0x000000400000e947 */ /* 0x000fea0003800000 */
[----:B-----5:R-:W-:-:S05]  /*3000*/  PRMT R2, RZ, 0x7610, R171 ;  /* 0x00007610ff027816 */ /* 0x020fca00000000ab */
[----:B------:R-:W-:-:S04]  /*3010*/  FMUL.FTZ R2, R2, c[0x0][0x1ec] ;  /* 0x00007b0002027a20 */ /* 0x000fc80000410000 */
[----:B------:R-:W-:-:S04]  /*3020*/  FMUL.FTZ R175, R127, R2 ;  /* 0x000000027faf7220 */ /* 0x000fc80000410000 */
[----:B------:R-:W-:Y:S02]  /*3030*/  @P0 FADD.FTZ R175, R167, R175 ;  /* 0x000000afa7af0221 */ /* 0x000fe40000010000 */
.L_x_30002:
[----:B------:R-:W-:Y:S05]  /*3040*/  BSYNC B0 ;  /* 0x0000000000007941 */ /* 0x000fea0003800000 */
.L_x_30001:
        /* <DEDUP_REMOVED lines=41> */
.L_x_30004:
[----:B------:R-:W-:Y:S05]  /*32e0*/  BSYNC B0 ;  /* 0x0000000000007941 */ /* 0x000fea0003800000 */
.L_x_30003:
[----:B------:R-:W-:Y:S01]  /*32f0*/  BSSY B0, `(.L_x_30005) ;  /* 0x0000006000007945 */ /* 0x000fe20003800000 */
[----:B------:R-:W-:Y:S05]  /*3300*/  @!P6 BRA `(.L_x_30006) ;  /* 0x000000400000e947 */ /* 0x000fea0003800000 */
[----:B-----5:R-:W-:-:S05]  /*3310*/  PRMT R3, RZ, 0x7610, R168 ;  /* 0x00007610ff037816 */ /* 0x020fca00000000a8 */
[----:B------:R-:W-:-:S04]  /*3320*/  FMUL.FTZ R3, R3, c[0x0][0x1ec] ;  /* 0x00007b0003037a20 */ /* 0x000fc80000410000 */
[----:B------:R-:W-:-:S04]  /*3330*/  FMUL.FTZ R205, R129, R3 ;  /* 0x0000000381cd7220 */ /* 0x000fc80000410000 */
[----:B------:R-:W-:Y:S02]  /*3340*/  @P0 FADD.FTZ R205, R161, R205 ;  /* 0x000000cda1cd0221 */ /* 0x000fe40000010000 */
.L_x_30006:
[----:B------:R-:W-:Y:S05]  /*3350*/  BSYNC B0 ;  /* 0x0000000000007941 */ /* 0x000fea0003800000 */
.L_x_30005:
[----:B------:R-:W-:Y:S01]  /*3360*/  BSSY B0, `(.L_x_30007) ;  /* 0x0000006000007945 */ /* 0x000fe20003800000 */
[----:B------:R-:W-:Y:S05]  /*3370*/  @!P6 BRA `(.L_x_30008) ;  /* 0x000000400000e947 */ /* 0x000fea0003800000 */
[----:B-----5:R-:W-:-:S05]  /*3380*/  PRMT R3, RZ, 0x5410, R169 ;  /* 0x00005410ff037816 */ /* 0x020fca00000000a9 */
[----:B------:R-:W-:-:S04]  /*3390*/  FMUL.FTZ R3, R3, c[0x0][0x1ec] ;  /* 0x00007b0003037a20 */ /* 0x000fc80000410000 */
[----:B------:R-:W-:-:S04]  /*33a0*/  FMUL.FTZ R206, R130, R3 ;  /* 0x0000000382ce7220 */ /* 0x000fc80000410000 */
[----:B------:R-:W-:Y:S02]  /*33b0*/  @P0 FADD.FTZ R206, R162, R206 ;  /* 0x000000cea2ce0221 */ /* 0x000fe40000010000 */
.L_x_30008:
[----:B------:R-:W-:Y:S05]  /*33c0*/  BSYNC B0 ;  /* 0x0000000000007941 */ /* 0x000fea0003800000 */
.L_x_30007:
[----:B------:R-:W-:Y:S01]  /*33d0*/  BSSY B0, `(.L_x_30009) ;  /* 0x0000006000007945 */ /* 0x000fe20003800000 */
[----:B------:R-:W-:Y:S05]  /*33e0*/  @!P6 BRA `(.L_x_30010) ;  /* 0x000000400000e947 */ /* 0x000fea0003800000 */
[----:B-----5:R-:W-:-:S05]  /*33f0*/  PRMT R3, RZ, 0x7610, R169 ;  /* 0x00007610ff037816 */ /* 0x020fca00000000a9 */
[----:B------:R-:W-:-:S04]  /*3400*/  FMUL.FTZ R3, R3, c[0x0][0x1ec] ;  /* 0x00007b0003037a20 */ /* 0x000fc80000410000 */
[----:B------:R-:W-:-:S04]  /*3410*/  FMUL.FTZ R207, R131, R3 ;  /* 0x0000000383cf7220 */ /* 0x000fc80000410000 */
[----:B------:R-:W-:Y:S02]  /*3420*/  @P0 FADD.FTZ R207, R163, R207 ;  /* 0x000000cfa3cf0221 */ /* 0x000fe40000010000 */
.L_x_30010:
[----:B------:R-:W-:Y:S05]  /*3430*/  BSYNC B0 ;  /* 0x0000000000007941 */ /* 0x000fea0003800000 */
.L_x_30009:
[----:B------:R-:W-:Y:S01]  /*3440*/  BSSY B0, `(.L_x_30011) ;  /* 0x0000006000007945 */ /* 0x000fe20003800000 */
[----:B------:R-:W-:Y:S05]  /*3450*/  @!P6 BRA `(.L_x_30012) ;  /* 0x000000400000e947 */ /* 0x000fea0003800000 */
[----:B-----5:R-:W-:-:S05]  /*3460*/  PRMT R3, RZ, 0x5410, R170 ;  /* 0x00005410ff037816 */ /* 0x020fca00000000aa */
[----:B------:R-:W-:-:S04]  /*3470*/  FMUL.FTZ R3, R3, c[0x0][0x1ec] ;  /* 0x00007b0003037a20 */ /* 0x000fc80000410000 */
[----:B------:R-:W-:-:S04]  /*3480*/  FMUL.FTZ R184, R132, R3 ;  /* 0x0000000384b87220 */ /* 0x000fc80000410000 */
[----:B------:R-:W-:Y:S02]  /*3490*/  @P0 FADD.FTZ R184, R164, R184 ;  /* 0x000000b8a4b80221 */ /* 0x000fe40000010000 */
.L_x_30012:
[----:B------:R-:W-:Y:S05]  /*34a0*/  BSYNC B0 ;  /* 0x0000000000007941 */ /* 0x000fea0003800000 */
.L_x_30011:
[----:B------:R-:W-:Y:S01]  /*34b0*/  BSSY B0, `(.L_x_30013) ;  /* 0x0000006000007945 */ /* 0x000fe20003800000 */
[----:B------:R-:W-:Y:S05]  /*34c0*/  @!P6 BRA `(.L_x_30014) ;  /* 0x000000400000e947 */ /* 0x000fea0003800000 */
[----:B-----5:R-:W-:-:S05]  /*34d0*/  PRMT R3, RZ, 0x7610, R170 ;  /* 0x00007610ff037816 */ /* 0x020fca00000000aa */
[----:B------:R-:W-:-:S04]  /*34e0*/  FMUL.FTZ R3, R3, c[0x0][0x1ec] ;  /* 0x00007b0003037a20 */ /* 0x000fc80000410000 */
[----:B------:R-:W-:-:S04]  /*34f0*/  FMUL.FTZ R185, R133, R3 ;  /* 0x0000000385b97220 */ /* 0x000fc80000410000 */
[----:B------:R-:W-:Y:S02]  /*3500*/  @P0 FADD.FTZ R185, R165, R185 ;  /* 0x000000b9a5b90221 */ /* 0x000fe40000010000 */
.L_x_30014:
[----:B------:R-:W-:Y:S05]  /*3510*/  BSYNC B0 ;  /* 0x0000000000007941 */ /* 0x000fea0003800000 */
.L_x_30013:
[----:B------:R-:W-:Y:S01]  /*3520*/  BSSY B0, `(.L_x_30015) ;  /* 0x0000006000007945 */ /* 0x000fe20003800000 */
[----:B------:R-:W-:Y:S05]  /*3530*/  @!P6 BRA `(.L_x_30016) ;  /* 0x000000400000e947 */ /* 0x000fea0003800000 */
[----:B-----5:R-:W-:-:S05]  /*3540*/  PRMT R3, RZ, 0x5410, R171 ;  /* 0x00005410ff037816 */ /* 0x020fca00000000ab */
[----:B------:R-:W-:-:S04]  /*3550*/  FMUL.FTZ R3, R3, c[0x0][0x1ec] ;  /* 0x00007b0003037a20 */ /* 0x000fc80000410000 */
[----:B------:R-:W-:-:S04]  /*3560*/  FMUL.FTZ R186, R134, R3 ;  /* 0x0000000386ba7220 */ /* 0x000fc80000410000 */
[----:B------:R-:W-:Y:S02]  /*3570*/  @P0 FADD.FTZ R186, R166, R186 ;  /* 0x000000baa6ba0221 */ /* 0x000fe40000010000 */
.L_x_30016:
[----:B------:R-:W-:Y:S05]  /*3580*/  BSYNC B0 ;  /* 0x0000000000007941 */ /* 0x000fea0003800000 */
.L_x_30015:
[----:B------:R-:W-:Y:S01]  /*3590*/  BSSY B0, `(.L_x_30017) ;  /* 0x0000006000007945 */ /* 0x000fe20003800000 */
[----:B------:R-:W-:Y:S05]  /*35a0*/  @!P6 BRA `(.L_x_30018) ;  /* 0x000000400000e947 */ /* 0x000fea0003800000 */
[----:B-----5:R-:W-:-:S05]  /*35b0*/  PRMT R3, RZ, 0x7610, R171 ;  /* 0x00007610ff037816 */ /* 0x020fca00000000ab */
[----:B------:R-:W-:-:S04]  /*35c0*/  FMUL.FTZ R3, R3, c[0x0][0x1ec] ;  /* 0x00007b0003037a20 */ /* 0x000fc80000410000 */
[----:B------:R-:W-:-:S04]  /*35d0*/  FMUL.FTZ R187, R135, R3 ;  /* 0x0000000387bb7220 */ /* 0x000fc80000410000 */
[----:B------:R-:W-:Y:S02]  /*35e0*/  @P0 FADD.FTZ R187, R167, R187 ;  /* 0x000000bba7bb0221 */ /* 0x000fe40000010000 */
.L_x_30018:
[----:B------:R-:W-:Y:S05]  /*35f0*/  BSYNC B0 ;  /* 0x0000000000007941 */ /* 0x000fea0003800000 */
.L_x_30017:
[----:B------:R-:W-:Y:S04]  /*3600*/  STG.E.128 [R176.64], R204 ;  /* 0x000000ccb0007986 */ /* 0x000fe8000c101d04 */
[----:B------:R0:W-:Y:S01]  /*3610*/  STG.E.128 [R176.64+0x10], R184 ;  /* 0x000010b8b0007986 */ /* 0x0001e2000c101d04 */
[----:B------:R-:W-:-:S03]  /*3620*/  @P5 MOV R3, 0x10 ;  /* 0x0000001000035802 */ /* 0x000fc60000000f00 */
[----:B------:R1:W2:Y:S04]  /*3630*/  @P0 LDG.E.128 R160, [R178.64] ;  /* 0x00000004b2a00981 */ /* 0x0002a8000c1e1d00 */
[----:B------:R1:W3:Y:S01]  /*3640*/  @P0 LDG.E.128 R164, [R178.64+0x10] ;  /* 0x00001004b2a40981 */ /* 0x0002e2000c1e1d00 */
[----:B------:R-:W-:Y:S02]  /*3650*/  @!P6 ISETP.NE.U32.AND P1, PT, RZ, c[0x0][0x180], PT ;  /* 0x00006000ff00ea0c */ /* 0x000fe40003f25070 */
[----:B0-----:R-:W-:-:S05]  /*3660*/  @P5 IADD3 R176, R194, 0xe0, RZ ;  /* 0x000000e0c2b05810 */ /* 0x001fca0007ffe0ff */
[----:B------:R-:W-:-:S05]  /*3670*/  @P5 IMAD.WIDE.U32 R176, R176, R3, c[0x0][0x170] ;  /* 0x00005c00b0b05625 */ /* 0x000fca00078e0003 */
[----:B-----5:R0:W5:Y:S01]  /*3680*/  @P5 LDG.E.128 R168, [R176.64] ;  /* 0x00000004b0a85981 */ /* 0x020162000c1e1d00 */
[----:B------:R-:W-:Y:S01]  /*3690*/  @!P6 ISETP.NE.U32.AND P4, PT, RZ, c[0x0][0x180], PT ;  /* 0x00006000ff00ea0c */ /* 0x000fe20003f85070 */
[----:B------:R-:W-:Y:S01]  /*36a0*/  BSSY B0, `(.L_x_30019) ;  /* 0x000001c000007945 */ /* 0x000fe20003800000 */
[----:B------:R-:W-:Y:S02]  /*36b0*/  @!P6 ISETP.NE.U32.AND P3, PT, RZ, c[0x0][0x180], PT ;  /* 0x00006000ff00ea0c */ /* 0x000fe40003f65070 */
[----:B------:R-:W-:Y:S02]  /*36c0*/  @!P6 ISETP.NE.U32.AND P2, PT, RZ, c[0x0][0x180], PT ;  /* 0x00006000ff00ea0c */ /* 0x000fe40003f45070 */
[----:B------:R-:W-:Y:S02]  /*36d0*/  @!P6 ISETP.NE.AND.EX P1, PT, RZ, c[0x0][0x184], PT, P1 ;  /* 0x00006100ff00ea0c */ /* 0x000fe40003f25310 */
[----:B------:R-:W-:Y:S02]  /*36e0*/  @!P6 ISETP.NE.AND.EX P4, PT, RZ, c[0x0][0x184], PT, P4 ;  /* 0x00006100ff00ea0c */ /* 0x000fe40003f85340 */
[----:B------:R-:W-:-:S02]  /*36f0*/  @!P6 ISETP.NE.AND.EX P3, PT, RZ, c[0x0][0x184], PT, P3 ;  /* 0x00006100ff00ea0c */ /* 0x000fc40003f65330 */
[----:B------:R-:W-:Y:S02]  /*3700*/  @!P6 ISETP.NE.AND.EX P2, PT, RZ, c[0x0][0x184], PT, P2 ;  /* 0x00006100ff00ea0c */ /* 0x000fe40003f45320 */
[----:B-1----:R-:W-:Y:S02]  /*3710*/  IADD3 R179, R192, 0x100, RZ ;  /* 0x00000100c0b37810 */ /* 0x002fe40007ffe0ff */
[----:B--2---:R-:W-:Y:S02]  /*3720*/  @!P6 FSEL R189, R161, RZ, P1 ;  /* 0x000000ffa1bde208 */ /* 0x004fe40000800000 */
[----:B------:R-:W-:Y:S02]  /*3730*/  @!P6 FSEL R191, R163, RZ, P4 ;  /* 0x000000ffa3bfe208 */ /* 0x000fe40002000000 */
[----:B---3--:R-:W-:Y:S02]  /*3740*/  @!P6 FSEL R180, R164, RZ, P3 ;  /* 0x000000ffa4b4e208 */ /* 0x008fe40001800000 */
[----:B------:R-:W-:-:S02]  /*3750*/  @!P6 ISETP.NE.U32.AND P1, PT, RZ, c[0x0][0x180], PT ;  /* 0x00006000ff00ea0c */ /* 0x000fc40003f25070 */
[----:B------:R-:W-:Y:S02]  /*3760*/  @!P6 ISETP.NE.U32.AND P4, PT, RZ, c[0x0][0x180], PT ;  /* 0x00006000ff00ea0c */ /* 0x000fe40003f85070 */
[----:B------:R-:W-:Y:S02]  /*3770*/  @!P6 ISETP.NE.U32.AND P3, PT, RZ, c[0x0][0x180], PT ;  /* 0x00006000ff00ea0c */ /* 0x000fe40003f65070 */
[----:B------:R-:W-:Y:S02]  /*3780*/  @!P6 FSEL R190, R162, RZ, P2 ;  /* 0x000000ffa2bee208 */ /* 0x000fe40001000000 */
[----:B------:R-:W-:Y:S02]  /*3790*/  @!P6 ISETP.NE.U32.AND P2, PT, RZ, c[0x0][0x180], PT ;  /* 0x00006000ff00ea0c */ /* 0x000fe40003f45070 */
[----:B------:R-:W-:Y:S02]  /*37a0*/  @!P6 ISETP.NE.AND.EX P1, PT, RZ, c[0x0][0x184], PT, P1 ;  /* 0x00006100ff00ea0c */ /* 0x000fe40003f25310 */
[----:B------:R-:W-:-:S02]  /*37b0*/  @!P6 ISETP.NE.AND.EX P4, PT, RZ, c[0x0][0x184], PT, P4 ;  /* 0x00006100ff00ea0c */ /* 0x000fc40003f85340 */
[----:B------:R-:W-:Y:S02]  /*37c0*/  @!P6 ISETP.NE.AND.EX P3, PT, RZ, c[0x0][0x184], PT, P3 ;  /* 0x00006100ff00ea0c */ /* 0x000fe40003f65330 */
[----:B------:R-:W-:Y:S02]  /*37d0*/  @!P6 ISETP.NE.AND.EX P2, PT, RZ, c[0x0][0x184], PT, P2 ;  /* 0x00006100ff00ea0c */ /* 0x000fe40003f45320 */
[----:B------:R-:W-:Y:S02]  /*37e0*/  @!P6 FSEL R181, R165, RZ, P1 ;  /* 0x000000ffa5b5e208 */ /* 0x000fe40000800000 */
[----:B------:R-:W-:Y:S02]  /*37f0*/  @!P6 FSEL R182, R166, RZ, P4 ;  /* 0x000000ffa6b6e208 */ /* 0x000fe40002000000 */
[----:B------:R-:W-:Y:S01]  /*3800*/  @!P6 FSEL R188, R160, RZ, P3 ;  /* 0x000000ffa0bce208 */ /* 0x000fe20001800000 */
[----:B------:R-:W-:Y:S05]  /*3810*/  @!P6 BRA `(.L_x_30020) ;  /* 0x000000400000e947 */ /* 0x000fea0003800000 */
[----:B0----5:R-:W-:-:S05]  /*3820*/  PRMT R3, RZ, 0x5410, R168 ;  /* 0x00005410ff037816 */ /* 0x021fca00000000a8 */
[----:B------:R-:W-:-:S04]  /*3830*/  FMUL.FTZ R3, R3, c[0x0][0x1ec] ;  /* 0x00007b0003037a20 */ /* 0x000fc80000410000 */
[----:B------:R-:W-:-:S04]  /*3840*/  FMUL.FTZ R188, R136, R3 ;  /* 0x0000000388bc7220 */ /* 0x000fc80000410000 */
[----:B------:R-:W-:Y:S02]  /*3850*/  @P0 FADD.FTZ R188, R160, R188 ;  /* 0x000000bca0bc0221 */ /* 0x000fe40000010000 */
.L_x_30020:
[----:B0-----:R-:W-:Y:S05]  /*3860*/  BSYNC B0 ;  /* 0x0000000000007941 */ /* 0x001fea0003800000 */
.L_x_30019:
[----:B------:R-:W-:Y:S01]  /*3870*/  BSSY B0, `(.L_x_30021) ;  /* 0x0000006000007945 */ /* 0x000fe20003800000 */
[----:B------:R-:W-:Y:S05]  /*3880*/  @!P6 BRA `(.L_x_30022) ;  /* 0x000000400000e947 */ /* 0x000fea0003800000 */
[----:B-----5:R-:W-:-:S05]  /*3890*/  PRMT R3, RZ, 0x7610, R168 ;  /* 0x00007610ff037816 */ /* 0x020fca00000000a8 */
[----:B------:R-:W-:-:S04]  /*38a0*/  FMUL.FTZ R3, R3, c[0x0][0x1ec] ;  /* 0x00007b0003037a20 */ /* 0x000fc80000410000 */
[----:B------:R-:W-:-:S04]  /*38b0*/  FMUL.FTZ R189, R137, R3 ;  /* 0x0000000389bd7220 */ /* 0x000fc80000410000 */
[----:B------:R-:W-:Y:S02]  /*38c0*/  @P0 FADD.FTZ R189, R161, R189 ;  /* 0x000000bda1bd0221 */ /* 0x000fe40000010000 */
.L_x_30022:
[----:B------:R-:W-:Y:S05]  /*38d0*/  BSYNC B0 ;  /* 0x0000000000007941 */ /* 0x000fea0003800000 */
.L_x_30021:
[----:B------:R-:W-:Y:S01]  /*38e0*/  BSSY B0, `(.L_x_30023) ;  /* 0x0000006000007945 */ /* 0x000fe20003800000 */
[----:B------:R-:W-:Y:S05]  /*38f0*/  @!P6 BRA `(.L_x_30024) ;  /* 0x000000400000e947 */ /* 0x000fea0003800000 */
[----:B-----5:R-:W-:-:S05]  /*3900*/  PRMT R3, RZ, 0x5410, R169 ;  /* 0x00005410ff037816 */ /* 0x020fca00000000a9 */
[----:B------:R-:W-:-:S04]  /*3910*/  FMUL.FTZ R3, R3, c[0x0][0x1ec] ;  /* 0x00007b0003037a20 */ /* 0x000fc80000410000 */
[----:B------:R-:W-:-:S04]  /*3920*/  FMUL.FTZ R190, R138, R3 ;  /* 0x000000038abe7220 */ /* 0x000fc80000410000 */
[----:B------:R-:W-:Y:S02]  /*3930*/  @P0 FADD.FTZ R190, R162, R190 ;  /* 0x000000bea2be0221 */ /* 0x000fe40000010000 */
.L_x_30024:
[----:B------:R-:W-:Y:S05]  /*3940*/  BSYNC B0 ;  /* 0x0000000000007941 */ /* 0x000fea0003800000 */
.L_x_30023:
[----:B------:R-:W-:Y:S01]  /*3950*/  BSSY B0, `(.L_x_30025) ;  /* 0x0000006000007945 */ /* 0x000fe20003800000 */
[----:B------:R-:W-:Y:S05]  /*3960*/  @!P6 BRA `(.L_x_30026) ;  /* 0x000000400000e947 */ /* 0x000fea0003800000 */
[----:B-----5:R-:W-:-:S05]  /*3970*/  PRMT R3, RZ, 0x7610, R169 ;  /* 0x00007610ff037816 */ /* 0x020fca00000000a9 */
[----:B------:R-:W-:-:S04]  /*3980*/  FMUL.FTZ R3, R3, c[0x0][0x1ec] ;  /* 0x00007b0003037a20 */ /* 0x000fc80000410000 */
[----:B------:R-:W-:-:S04]  /*3990*/  FMUL.FTZ R191, R139, R3 ;  /* 0x000000038bbf7220 */ /* 0x000fc80000410000 */
[----:B------:R-:W-:Y:S02]  /*39a0*/  @P0 FADD.FTZ R191, R163, R191 ;  /* 0x000000bfa3bf0221 */ /* 0x000fe40000010000 */
.L_x_30026:
[----:B------:R-:W-:Y:S05]  /*39b0*/  BSYNC B0 ;  /* 0x0000000000007941 */ /* 0x000fea0003800000 */
.L_x_30025:
[----:B------:R-:W-:Y:S01]  /*39c0*/  BSSY B0, `(.L_x_30027) ;  /* 0x0000006000007945 */ /* 0x000fe20003800000 */
[----:B------:R-:W-:Y:S05]  /*39d0*/  @!P6 BRA `(.L_x_30028) ;  /* 0x000000400000e947 */ /* 0x000fea0003800000 */
[----:B-----5:R-:W-:-:S05]  /*39e0*/  PRMT R3, RZ, 0x5410, R170 ;  /* 0x00005410ff037816 */ /* 0x020fca00000000aa */
[----:B------:R-:W-:-:S04]  /*39f0*/  FMUL.FTZ R3, R3, c[0x0][0x1ec] ;  /* 0x00007b0003037a20 */ /* 0x000fc80000410000 */
[----:B------:R-:W-:-:S04]  /*3a00*/  FMUL.FTZ R180, R140, R3 ;  /* 0x000000038cb47220 */ /* 0x000fc80000410000 */
[----:B------:R-:W-:Y:S02]  /*3a10*/  @P0 FADD.FTZ R180, R164, R180 ;  /* 0x000000b4a4b40221 */ /* 0x000fe40000010000 */
.L_x_30028:
[----:B------:R-:W-:Y:S05]  /*3a20*/  BSYNC B0 ;  /* 0x0000000000007941 */ /* 0x000fea0003800000 */
.L_x_30027:
[----:B------:R-:W-:Y:S01]  /*3a30*/  BSSY B0, `(.L_x_30029) ;  /* 0x0000006000007945 */ /* 0x000fe20003800000 */
[----:B------:R-:W-:Y:S05]  /*3a40*/  @!P6 BRA `(.L_x_30030) ;  /* 0x000000400000e947 */ /* 0x000fea0003800000 */
[----:B-----5:R-:W-:-:S05]  /*3a50*/  PRMT R3, RZ, 0x7610, R170 ;  /* 0x00007610ff037816 */ /* 0x020fca00000000aa */
[----:B------:R-:W-:-:S04]  /*3a60*/  FMUL.FTZ R3, R3, c[0x0][0x1ec] ;  /* 0x00007b0003037a20 */ /* 0x000fc80000410000 */
[----:B------:R-:W-:-:S04]  /*3a70*/  FMUL.FTZ R181, R141, R3 ;  /* 0x000000038db57220 */ /* 0x000fc80000410000 */
[----:B------:R-:W-:Y:S02]  /*3a80*/  @P0 FADD.FTZ R181, R165, R181 ;  /* 0x000000b5a5b50221 */ /* 0x000fe40000010000 */
.L_x_30030:
[----:B------:R-:W-:Y:S05]  /*3a90*/  BSYNC B0 ;  /* 0x0000000000007941 */ /* 0x000fea0003800000 */
.L_x_30029:
[----:B------:R-:W-:Y:S01]  /*3aa0*/  BSSY B0, `(.L_x_30031) ;  /* 0x0000006000007945 */ /* 0x000fe20003800000 */
[----:B------:R-:W-:Y:S05]  /*3ab0*/  @!P6 BRA `(.L_x_30032) ;  /* 0x000000400000e947 */ /* 0x000fea0003800000 */
[----:B-----5:R-:W-:-:S05]  /*3ac0*/  PRMT R3, RZ, 0x5410, R171 ;  /* 0x00005410ff037816 */ /* 0x020fca00000000ab */
[----:B------:R-:W-:-:S04]  /*3ad0*/  FMUL.FTZ R3, R3, c[0x0][0x1ec] ;  /* 0x00007b0003037a20 */ /* 0x000fc80000410000 */
[----:B------:R-:W-:-:S04]  /*3ae0*/  FMUL.FTZ R182, R142, R3 ;  /* 0x000000038eb67220 */ /* 0x000fc80000410000 */
[----:B------:R-:W-:Y:S02]  /*3af0*/  @P0 FADD.FTZ R182, R166, R182 ;  /* 0x000000b6a6b60221 */ /* 0x000fe40000010000 */
.L_x_30032:
[----:B------:R-:W-:Y:S05]  /*3b00*/  BSYNC B0 ;  /* 0x0000000000007941 */ /* 0x000fea0003800000 */
.L_x_30031:
[----:B------:R-:W-:Y:S01]  /*3b10*/  BSSY B0, `(.L_x_30033) ;  /* 0x0000008000007945 */ /* 0x000fe20003800000 */
[----:B------:R-:W-:Y:S01]  /*3b20*/  IMAD.WIDE.U32 R2, R2, R195, c[0x0][0x188] ;  /* 0x0000620002027625 */ /* 0x000fe200078e00c3 */
[----:B------:R-:W-:Y:S01]  /*3b30*/  @!P6 FSEL R183, R167, RZ, P2 ;  /* 0x000000ffa7b7e208 */ /* 0x000fe20001000000 */
[----:B------:R-:W-:Y:S05]  /*3b40*/  @!P6 BRA `(.L_x_30034) ;  /* 0x000000400000e947 */ /* 0x000fea0003800000 */
[----:B-----5:R-:W-:-:S05]  /*3b50*/  PRMT R176, RZ, 0x7610, R171 ;  /* 0x00007610ffb07816 */ /* 0x020fca00000000ab */
[----:B------:R-:W-:-:S04]  /*3b60*/  FMUL.FTZ R176, R176, c[0x0][0x1ec] ;  /* 0x00007b00b0b07a20 */ /* 0x000fc80000410000 */
[----:B------:R-:W-:-:S04]  /*3b70*/  FMUL.FTZ R183, R143, R176 ;  /* 0x000000b08fb77220 */ /* 0x000fc80000410000 */
[----:B------:R-:W-:Y:S02]  /*3b80*/  @P0 FADD.FTZ R183, R167, R183 ;  /* 0x000000b7a7b70221 */ /* 0x000fe40000010000 */
.L_x_30034:
[----:B------:R-:W-:Y:S05]  /*3b90*/  BSYNC B0 ;  /* 0x0000000000007941 */ /* 0x000fea0003800000 */
.L_x_30033:
[----:B------:R-:W-:Y:S04]  /*3ba0*/  STG.E.128 [R2.64], R188 ;  /* 0x000000bc02007986 */ /* 0x000fe8000c101d04 */
[----:B------:R0:W-:Y:S02]  /*3bb0*/  STG.E.128 [R2.64+0x10], R180 ;  /* 0x000010b402007986 */ /* 0x0001e4000c101d04 */
[----:B0-----:R-:W-:-:S05]  /*3bc0*/  @P0 IMAD.WIDE.U32 R2, R179, R195, c[0x0][0x180] ;  /* 0x00006000b3020625 */ /* 0x001fca00078e00c3 */
[----:B------:R0:W2:Y:S04]  /*3bd0*/  @P0 LDG.E.128 R160, [R2.64] ;  /* 0x0000000402a00981 */ /* 0x0000a8000c1e1d00 */
[----:B------:R0:W5:Y:S01]  /*3be0*/  @P0 LDG.E.128 R164, [R2.64+0x10] ;  /* 0x0000100402a40981 */ /* 0x000162000c1e1d00 */
[----:B------:R-:W-:Y:S02]  /*3bf0*/  @!P6 ISETP.NE.U32.AND P1, PT, RZ, c[0x0][0x180], PT ;  /* 0x00006000ff00ea0c */ /* 0x000fe40003f25070 */
[----:B------:R-:W-:Y:S02]  /*3c00*/  @!P6 ISETP.NE.U32.AND P4, PT, RZ, c[0x0][0x180], PT ;  /* 0x00006000ff00ea0c */ /* 0x000fe40003f85070 */
[----:B------:R-:W-:Y:S02]  /*3c10*/  @!P6 ISETP.NE.U32.AND P2, PT, RZ, c[0x0][0x180], PT ;  /* 0x00006000ff00ea0c */ /* 0x000fe40003f45070 */
[----:B------:R-:W-:-:S02]  /*3c20*/  @!P6 ISETP.NE.U32.AND P3, PT, RZ, c[0x0][0x180], PT ;  /* 0x00006000ff00ea0c */ /* 0x000fc40003f65070 */
[----:B------:R-:W-:Y:S02]  /*3c30*/  @!P6 ISETP.NE.AND.EX P1, PT, RZ, c[0x0][0x184], PT, P1 ;  /* 0x00006100ff00ea0c */ /* 0x000fe40003f25310 */
[----:B0-----:R-:W-:Y:S02]  /*3c40*/  @P5 MOV R2, 0x10 ;  /* 0x0000001000025802 */ /* 0x001fe40000000f00 */
[----:B------:R-:W-:Y:S02]  /*3c50*/  @P5 IADD3 R3, R194, 0x100, RZ ;  /* 0x00000100c2035810 */ /* 0x000fe40007ffe0ff */
[----:B------:R-:W-:Y:S02]  /*3c60*/  @!P6 ISETP.NE.AND.EX P4, PT, RZ, c[0x0][0x184], PT, P4 ;  /* 0x00006100ff00ea0c */ /* 0x000fe40003f85340 */
[----:B------:R-:W-:Y:S01]  /*3c70*/  @!P6 ISETP.NE.AND.EX P2, PT, RZ, c[0x0][0x184], PT, P2 ;  /* 0x00006100ff00ea0c */ /* 0x000fe20003f45320 */
[----:B------:R-:W-:Y:S01]  /*3c80*/  @P5 IMAD.WIDE.U32 R2, R3, R2, c[0x0][0x170] ;  /* 0x00005c0003025625 */ /* 0x000fe200078e0002 */
[----:B------:R-:W-:-:S04]  /*3c90*/  @!P6 ISETP.NE.AND.EX P3, PT, RZ, c[0x0][0x184], PT, P3 ;  /* 0x00006100ff00ea0c */ /* 0x000fc80003f65330 */
[----:B-----5:R0:W5:Y:S01]  /*3ca0*/  @P5 LDG.E.128 R168, [R2.64] ;  /* 0x0000000402a85981 */ /* 0x020162000c1e1d00 */
[----:B------:R-:W-:Y:S01]  /*3cb0*/  BSSY B0, `(.L_x_30035) ;  /* 0x0000012000007945 */ /* 0x000fe20003800000 */
[----:B--2---:R-:W-:Y:S02]  /*3cc0*/  @!P6 FSEL R200, R160, RZ, P1 ;  /* 0x000000ffa0c8e208 */ /* 0x004fe40000800000 */
[----:B------:R-:W-:Y:S02]  /*3cd0*/  @!P6 FSEL R201, R161, RZ, P4 ;  /* 0x000000ffa1c9e208 */ /* 0x000fe40002000000 */
[----:B------:R-:W-:Y:S02]  /*3ce0*/  @!P6 FSEL R202, R162, RZ, P2 ;  /* 0x000000ffa2cae208 */ /* 0x000fe40001000000 */
[----:B------:R-:W-:Y:S02]  /*3cf0*/  @!P6 FSEL R203, R163, RZ, P3 ;  /* 0x000000ffa3cbe208 */ /* 0x000fe40001800000 */
[----:B------:R-:W-:-:S02]  /*3d00*/  @!P6 ISETP.NE.U32.AND P1, PT, RZ, c[0x0][0x180], PT ;  /* 0x00006000ff00ea0c */ /* 0x000fc40003f25070 */
[----:B------:R-:W-:Y:S02]  /*3d10*/  @!P6 ISETP.NE.U32.AND P4, PT, RZ, c[0x0][0x180], PT ;  /* 0x00006000ff00ea0c */ /* 0x000fe40003f85070 */
[----:B------:R-:W-:Y:S02]  /*3d20*/  @!P6 ISETP.NE.U32.AND P2, PT, RZ, c[0x0][0x180], PT ;  /* 0x00006000ff00ea0c */ /* 0x000fe40003f45070 */
[----:B------:R-:W-:Y:S02]  /*3d30*/  @!P6 ISETP.NE.U32.AND P3, PT, RZ, c[0x0][0x180], PT ;  /* 0x00006000ff00ea0c */ /* 0x000fe40003f65070 */
[----:B------:R-:W-:Y:S02]  /*3d40*/  @!P6 ISETP.NE.AND.EX P1, PT, RZ, c[0x0][0x184], PT, P1 ;  /* 0x00006100ff00ea0c */ /* 0x000fe40003f25310 */
[----:B------:R-:W-:Y:S02]  /*3d50*/  @!P6 ISETP.NE.AND.EX P4, PT, RZ, c[0x0][0x184], PT, P4 ;  /* 0x00006100ff00ea0c */ /* 0x000fe40003f85340 */
[----:B------:R-:W-:-:S02]  /*3d60*/  @!P6 ISETP.NE.AND.EX P2, PT, RZ, c[0x0][0x184], PT, P2 ;  /* 0x00006100ff00ea0c */ /* 0x000fc40003f45320 */
[----:B------:R-:W-:Y:S01]  /*3d70*/  @!P6 ISETP.NE.AND.EX P3, PT, RZ, c[0x0][0x184], PT, P3 ;  /* 0x00006100ff00ea0c */ /* 0x000fe20003f65330 */
[----:B------:R-:W-:Y:S07]  /*3d80*/  @!P6 BRA `(.L_x_30036) ;  /* 0x000000400000e947 */ /* 0x000fee0003800000 */
[----:B0----5:R-:W-:-:S05]  /*3d90*/  PRMT R2, RZ, 0x5410, R168 ;  /* 0x00005410ff027816 */ /* 0x021fca00000000a8 */
[----:B------:R-:W-:-:S04]  /*3da0*/  FMUL.FTZ R2, R2, c[0x0][0x1ec] ;  /* 0x00007b0002027a20 */ /* 0x000fc80000410000 */
[----:B------:R-:W-:-:S04]  /*3db0*/  FMUL.FTZ R200, R144, R2 ;  /* 0x0000000290c87220 */ /* 0x000fc80000410000 */
[----:B------:R-:W-:Y:S02]  /*3dc0*/  @P0 FADD.FTZ R200, R160, R200 ;  /* 0x000000c8a0c80221 */ /* 0x000fe40000010000 */
.L_x_30036:
[----:B0-----:R-:W-:Y:S05]  /*3dd0*/  BSYNC B0 ;  /* 0x0000000000007941 */ /* 0x001fea0003800000 */
.L_x_30035:
[----:B------:R-:W-:Y:S01]  /*3de0*/  BSSY B0, `(.L_x_30037) ;  /* 0x0000006000007945 */ /* 0x000fe20003800000 */
[----:B------:R-:W-:Y:S05]  /*3df0*/  @!P6 BRA `(.L_x_30038) ;  /* 0x000000400000e947 */ /* 0x000fea0003800000 */
[----:B-----5:R-:W-:-:S05]  /*3e00*/  PRMT R2, RZ, 0x7610, R168 ;  /* 0x00007610ff027816 */ /* 0x020fca00000000a8 */
[----:B------:R-:W-:-:S04]  /*3e10*/  FMUL.FTZ R2, R2, c[0x0][0x1ec] ;  /* 0x00007b0002027a20 */ /* 0x000fc80000410000 */
[----:B------:R-:W-:-:S04]  /*3e20*/  FMUL.FTZ R201, R145, R2 ;  /* 0x0000000291c97220 */ /* 0x000fc80000410000 */
[----:B------:R-:W-:Y:S02]  /*3e30*/  @P0 FADD.FTZ R201, R161, R201 ;  /* 0x000000c9a1c90221 */ /* 0x000fe40000010000 */
.L_x_30038:
[----:B------:R-:W-:Y:S05]  /*3e40*/  BSYNC B0 ;  /* 0x0000000000007941 */ /* 0x000fea0003800000 */
.L_x_30037:
[----:B------:R-:W-:Y:S01]  /*3e50*/  BSSY B0, `(.L_x_30039) ;  /* 0x0000006000007945 */ /* 0x000fe20003800000 */
[----:B------:R-:W-:Y:S05]  /*3e60*/  @!P6 BRA `(.L_x_30040) ;  /* 0x000000400000e947 */ /* 0x000fea0003800000 */
[----:B-----5:R-:W-:-:S05]  /*3e70*/  PRMT R2, RZ, 0x5410, R169 ;  /* 0x00005410ff027816 */ /* 0x020fca00000000a9 */
[----:B------:R-:W-:-:S04]  /*3e80*/  FMUL.FTZ R2, R2, c[0x0][0x1ec] ;  /* 0x00007b0002027a20 */ /* 0x000fc80000410000 */
[----:B------:R-:W-:-:S04]  /*3e90*/  FMUL.FTZ R202, R146, R2 ;  /* 0x0000000292ca7220 */ /* 0x000fc80000410000 */
[----:B------:R-:W-:Y:S02]  /*3ea0*/  @P0 FADD.FTZ R202, R162, R202 ;  /* 0x000000caa2ca0221 */ /* 0x000fe40000010000 */
.L_x_30040:
[----:B------:R-:W-:Y:S05]  /*3eb0*/  BSYNC B0 ;  /* 0x0000000000007941 */ /* 0x000fea0003800000 */
.L_x_30039:
[----:B------:R-:W-:Y:S01]  /*3ec0*/  BSSY B0, `(.L_x_30041) ;  /* 0x0000006000007945 */ /* 0x000fe20003800000 */
[----:B------:R-:W-:Y:S05]  /*3ed0*/  @!P6 BRA `(.L_x_30042) ;  /* 0x000000400000e947 */ /* 0x000fea0003800000 */
[----:B-----5:R-:W-:-:S05]  /*3ee0*/  PRMT R2, RZ, 0x7610, R169 ;  /* 0x00007610ff027816 */ /* 0x020fca00000000a9 */
[----:B------:R-:W-:-:S04]  /*3ef0*/  FMUL.FTZ R2, R2, c[0x0][0x1ec] ;  /* 0x00007b0002027a20 */ /* 0x000fc80000410000 */
[----:B------:R-:W-:-:S04]  /*3f00*/  FMUL.FTZ R203, R147, R2 ;  /* 0x0000000293cb7220 */ /* 0x000fc80000410000 */
[----:B------:R-:W-:Y:S02]  /*3f10*/  @P0 FADD.FTZ R203, R163, R203 ;  /* 0x000000cba3cb0221 */ /* 0x000fe40000010000 */
.L_x_30042:
[----:B------:R-:W-:Y:S05]  /*3f20*/  BSYNC B0 ;  /* 0x0000000000007941 */ /* 0x000fea0003800000 */
.L_x_30041:
[----:B------:R-:W-:Y:S01]  /*3f30*/  BSSY B0, `(.L_x_30043) ;  /* 0x0000007000007945 */ /* 0x000fe20003800000 */
[----:B------:R-:W-:Y:S01]  /*3f40*/  @!P6 FSEL R176, R164, RZ, P1 ;  /* 0x000000ffa4b0e208 */ /* 0x000fe20000800000 */
[----:B------:R-:W-:Y:S05]  /*3f50*/  @!P6 BRA `(.L_x_30044) ;  /* 0x000000400000e947 */ /* 0x000fea0003800000 */
[----:B-----5:R-:W-:-:S05]  /*3f60*/  PRMT R2, RZ, 0x5410, R170 ;  /* 0x00005410ff027816 */ /* 0x020fca00000000aa */
[----:B------:R-:W-:-:S04]  /*3f70*/  FMUL.FTZ R2, R2, c[0x0][0x1ec] ;  /* 0x00007b0002027a20 */ /* 0x000fc80000410000 */
[----:B------:R-:W-:-:S04]  /*3f80*/  FMUL.FTZ R176, R148, R2 ;  /* 0x0000000294b07220 */ /* 0x000fc80000410000 */
[----:B------:R-:W-:Y:S02]  /*3f90*/  @P0 FADD.FTZ R176, R164, R176 ;  /* 0x000000b0a4b00221 */ /* 0x000fe40000010000 */
.L_x_30044:
[----:B------:R-:W-:Y:S05]  /*3fa0*/  BSYNC B0 ;  /* 0x0000000000007941 */ /* 0x000fea0003800000 */
.L_x_30043:
[----:B------:R-:W-:Y:S01]  /*3fb0*/  BSSY B0, `(.L_x_30045) ;  /* 0x0000007000007945 */ /* 0x000fe20003800000 */
[----:B------:R-:W-:Y:S01]  /*3fc0*/  @!P6 FSEL R177, R165, RZ, P4 ;  /* 0x000000ffa5b1e208 */ /* 0x000fe20002000000 */
[----:B------:R-:W-:Y:S05]  /*3fd0*/  @!P6 BRA `(.L_x_30046) ;  /* 0x000000400000e947 */ /* 0x000fea0003800000 */
[----:B-----5:R-:W-:-:S05]  /*3fe0*/  PRMT R2, RZ, 0x7610, R170 ;  /* 0x00007610ff027816 */ /* 0x020fca00000000aa */
[----:B------:R-:W-:-:S04]  /*3ff0*/  FMUL.FTZ R2, R2, c[0x0][0x1ec] ;  /* 0x00007b0002027a20 */ /* 0x000fc80000410000 */
[----:B------:R-:W-:-:S04]  /*4000*/  FMUL.FTZ R177, R149, R2 ;  /* 0x0000000295b17220 */ /* 0x000fc80000410000 */
[----:B------:R-:W-:Y:S02]  /*4010*/  @P0 FADD.FTZ R177, R165, R177 ;  /* 0x000000b1a5b10221 */ /* 0x000fe40000010000 */
.L_x_30046:
[----:B------:R-:W-:Y:S05]  /*4020*/  BSYNC B0 ;  /* 0x0000000000007941 */ /* 0x000fea0003800000 */
.L_x_30045:
[----:B------:R-:W-:Y:S01]  /*4030*/  BSSY B0, `(.L_x_30047) ;  /* 0x0000007000007945 */ /* 0x000fe20003800000 */
[----:B------:R-:W-:Y:S01]  /*4040*/  @!P6 FSEL R178, R166, RZ, P2 ;  /* 0x000000ffa6b2e208 */ /* 0x000fe20001000000 */
[----:B------:R-:W-:Y:S05]  /*4050*/  @!P6 BRA `(.L_x_30048) ;  /* 0x000000400000e947 */ /* 0x000fea0003800000 */
[----:B-----5:R-:W-:-:S05]  /*4060*/  PRMT R2, RZ, 0x5410, R171 ;  /* 0x00005410ff027816 */ /* 0x020fca00000000ab */
[----:B------:R-:W-:-:S04]  /*4070*/  FMUL.FTZ R2, R2, c[0x0][0x1ec] ;  /* 0x00007b0002027a20 */ /* 0x000fc80000410000 */
[----:B------:R-:W-:-:S04]  /*4080*/  FMUL.FTZ R178, R150, R2 ;  /* 0x0000000296b27220 */ /* 0x000fc80000410000 */
[----:B------:R-:W-:Y:S02]  /*4090*/  @P0 FADD.FTZ R178, R166, R178 ;  /* 0x000000b2a6b20221 */ /* 0x000fe40000010000 */
.L_x_30048:
[----:B------:R-:W-:Y:S05]  /*40a0*/  BSYNC B0 ;  /* 0x0000000000007941 */ /* 0x000fea0003800000 */
.L_x_30047:
        /* <DEDUP_REMOVED lines=8> */
.L_x_30050:
[----:B------:R-:W-:Y:S05]  /*4130*/  BSYNC B0 ;  /* 0x0000000000007941 */ /* 0x000fea0003800000 */
.L_x_30049:
[----:B------:R-:W-:Y:S04]  /*4140*/  STG.E.128 [R2.64], R200 ;  /* 0x000000c802007986 */ /* 0x000fe8000c101d04 */
[----:B------:R0:W-:Y:S02]  /*4150*/  STG.E.128 [R2.64+0x10], R176 ;  /* 0x000010b002007986 */ /* 0x0001e4000c101d04 */
[----:B0-----:R-:W-:-:S05]  /*4160*/  IADD3 R2, R192, 0x120, RZ ;  /* 0x00000120c0027810 */ /* 0x001fca0007ffe0ff */
[----:B------:R-:W-:-:S05]  /*4170*/  @P0 IMAD.WIDE.U32 R192, R2, R195, c[0x0][0x180] ;  /* 0x0000600002c00625 */ /* 0x000fca00078e00c3 */
[----:B------:R0:W2:Y:S01]  /*4180*/  @P0 LDG.E.128 R160, [R192.64] ;  /* 0x00000004c0a00981 */ /* 0x0000a2000c1e1d00 */
[----:B------:R-:W-:-:S03]  /*4190*/  @P5 IADD3 R3, R194, 0x120, RZ ;  /* 0x00000120c2035810 */ /* 0x000fc60007ffe0ff */
[----:B------:R0:W5:Y:S02]  /*41a0*/  @P0 LDG.E.128 R164, [R192.64+0x10] ;  /* 0x00001004c0a40981 */ /* 0x000164000c1e1d00 */
[----:B0-----:R-:W-:-:S05]  /*41b0*/  @P5 MOV R192, 0x10 ;  /* 0x0000001000c05802 */ /* 0x001fca0000000f00 */
[----:B------:R-:W-:Y:S01]  /*41c0*/  @P5 IMAD.WIDE.U32 R192, R3, R192, c[0x0][0x170] ;  /* 0x00005c0003c05625 */ /* 0x000fe200078e00c0 */
[----:B------:R-:W-:Y:S02]  /*41d0*/  @!P6 ISETP.NE.U32.AND P2, PT, RZ, c[0x0][0x180], PT ;  /* 0x00006000ff00ea0c */ /* 0x000fe40003f45070 */
[----:B------:R-:W-:Y:S02]  /*41e0*/  @!P6 ISETP.NE.U32.AND P3, PT, RZ, c[0x0][0x180], PT ;  /* 0x00006000ff00ea0c */ /* 0x000fe40003f65070 */
[----:B-----5:R0:W5:Y:S01]  /*41f0*/  @P5 LDG.E.128 R168, [R192.64] ;  /* 0x00000004c0a85981 */ /* 0x020162000c1e1d00 */
[----:B------:R-:W-:Y:S01]  /*4200*/  @!P6 ISETP.NE.U32.AND P5, PT, RZ, c[0x0][0x180], PT ;  /* 0x00006000ff00ea0c */ /* 0x000fe20003fa5070 */
[----:B------:R-:W-:Y:S01]  /*4210*/  BSSY B0, `(.L_x_30051) ;  /* 0x0000017000007945 */ /* 0x000fe20003800000 */
[----:B------:R-:W-:Y:S01]  /*4220*/  @!P6 ISETP.NE.AND.EX P2, PT, RZ, c[0x0][0x184], PT, P2 ;  /* 0x00006100ff00ea0c */ /* 0x000fe20003f45320 */
[----:B------:R-:W-:Y:S01]  /*4230*/  IMAD.WIDE.U32 R2, R2, R195, c[0x0][0x188] ;  /* 0x0000620002027625 */ /* 0x000fe200078e00c3 */
[----:B------:R-:W-:-:S02]  /*4240*/  @!P6 ISETP.NE.AND.EX P3, PT, RZ, c[0x0][0x184], PT, P3 ;  /* 0x00006100ff00ea0c */ /* 0x000fc40003f65330 */
[----:B------:R-:W-:Y:S02]  /*4250*/  @!P6 ISETP.NE.AND.EX P5, PT, RZ, c[0x0][0x184], PT, P5 ;  /* 0x00006100ff00ea0c */ /* 0x000fe40003fa5350 */
[----:B------:R-:W-:Y:S02]  /*4260*/  @!P6 ISETP.NE.U32.AND P4, PT, RZ, c[0x0][0x180], PT ;  /* 0x00006000ff00ea0c */ /* 0x000fe40003f85070 */
[----:B------:R-:W-:Y:S02]  /*4270*/  @!P6 ISETP.NE.U32.AND P1, PT, RZ, c[0x0][0x180], PT ;  /* 0x00006000ff00ea0c */ /* 0x000fe40003f25070 */
[----:B------:R-:W-:Y:S02]  /*4280*/  @!P6 ISETP.NE.AND.EX P4, PT, RZ, c[0x0][0x184], PT, P4 ;  /* 0x00006100ff00ea0c */ /* 0x000fe40003f85340 */
[----:B------:R-:W-:Y:S02]  /*4290*/  @!P6 ISETP.NE.AND.EX P1, PT, RZ, c[0x0][0x184], PT, P1 ;  /* 0x00006100ff00ea0c */ /* 0x000fe40003f25310 */
[----:B--2---:R-:W-:-:S02]  /*42a0*/  @!P6 FSEL R196, R160, RZ, P2 ;  /* 0x000000ffa0c4e208 */ /* 0x004fc40001000000 */
[----:B------:R-:W-:Y:S02]  /*42b0*/  @!P6 FSEL R197, R161, RZ, P3 ;  /* 0x000000ffa1c5e208 */ /* 0x000fe40001800000 */
[----:B------:R-:W-:Y:S02]  /*42c0*/  @!P6 FSEL R198, R162, RZ, P5 ;  /* 0x000000ffa2c6e208 */ /* 0x000fe40002800000 */
[----:B------:R-:W-:Y:S02]  /*42d0*/  @!P6 ISETP.NE.U32.AND P2, PT, RZ, c[0x0][0x180], PT ;  /* 0x00006000ff00ea0c */ /* 0x000fe40003f45070 */
[----:B------:R-:W-:Y:S02]  /*42e0*/  @!P6 ISETP.NE.U32.AND P3, PT, RZ, c[0x0][0x180], PT ;  /* 0x00006000ff00ea0c */ /* 0x000fe40003f65070 */
[----:B------:R-:W-:Y:S02]  /*42f0*/  @!P6 ISETP.NE.U32.AND P5, PT, RZ, c[0x0][0x180], PT ;  /* 0x00006000ff00ea0c */ /* 0x000fe40003fa5070 */
[----:B------:R-:W-:-:S02]  /*4300*/  @!P6 ISETP.NE.AND.EX P2, PT, RZ, c[0x0][0x184], PT, P2 ;  /* 0x00006100ff00ea0c */ /* 0x000fc40003f45320 */
[----:B------:R-:W-:Y:S02]  /*4310*/  @!P6 ISETP.NE.AND.EX P3, PT, RZ, c[0x0][0x184], PT, P3 ;  /* 0x00006100ff00ea0c */ /* 0x000fe40003f65330 */
[----:B------:R-:W-:Y:S01]  /*4320*/  @!P6 ISETP.NE.AND.EX P5, PT, RZ, c[0x0][0x184], PT, P5 ;  /* 0x00006100ff00ea0c */ /* 0x000fe20003fa5350 */
[----:B------:R-:W-:Y:S07]  /*4330*/  @!P6 BRA `(.L_x_30052) ;  /* 0x000000400000e947 */ /* 0x000fee0003800000 */
[----:B0----5:R-:W-:-:S05]  /*4340*/  PRMT R192, RZ, 0x5410, R168 ;  /* 0x00005410ffc07816 */ /* 0x021fca00000000a8 */
[----:B------:R-:W-:-:S04]  /*4350*/  FMUL.FTZ R192, R192, c[0x0][0x1ec] ;  /* 0x00007b00c0c07a20 */ /* 0x000fc80000410000 */
[----:B------:R-:W-:-:S04]  /*4360*/  FMUL.FTZ R196, R152, R192 ;  /* 0x000000c098c47220 */ /* 0x000fc80000410000 */
[----:B------:R-:W-:Y:S02]  /*4370*/  @P0 FADD.FTZ R196, R160, R196 ;  /* 0x000000c4a0c40221 */ /* 0x000fe40000010000 */
.L_x_30052:
[----:B0-----:R-:W-:Y:S05]  /*4380*/  BSYNC B0 ;  /* 0x0000000000007941 */ /* 0x001fea0003800000 */
.L_x_30051:
[----:B------:R-:W-:Y:S01]  /*4390*/  BSSY B0, `(.L_x_30053) ;  /* 0x0000006000007945 */ /* 0x000fe20003800000 */
[----:B------:R-:W-:Y:S05]  /*43a0*/  @!P6 BRA `(.L_x_30054) ;  /* 0x000000400000e947 */ /* 0x000fea0003800000 */
[----:B-----5:R-:W-:-:S05]  /*43b0*/  PRMT R192, RZ, 0x7610, R168 ;  /* 0x00007610ffc07816 */ /* 0x020fca00000000a8 */
[----:B------:R-:W-:-:S04]  /*43c0*/  FMUL.FTZ R192, R192, c[0x0][0x1ec] ;  /* 0x00007b00c0c07a20 */ /* 0x000fc80000410000 */
[----:B------:R-:W-:-:S04]  /*43d0*/  FMUL.FTZ R197, R153, R192 ;  /* 0x000000c099c57220 */ /* 0x000fc80000410000 */
[----:B------:R-:W-:Y:S02]  /*43e0*/  @P0 FADD.FTZ R197, R161, R197 ;  /* 0x000000c5a1c50221 */ /* 0x000fe40000010000 */
.L_x_30054:
[----:B------:R-:W-:Y:S05]  /*43f0*/  BSYNC B0 ;  /* 0x0000000000007941 */ /* 0x000fea0003800000 */
.L_x_30053:
[----:B------:R-:W-:Y:S01]  /*4400*/  BSSY B0, `(.L_x_30055) ;  /* 0x0000006000007945 */ /* 0x000fe20003800000 */
[----:B------:R-:W-:Y:S05]  /*4410*/  @!P6 BRA `(.L_x_30056) ;  /* 0x000000400000e947 */ /* 0x000fea0003800000 */
[----:B-----5:R-:W-:-:S05]  /*4420*/  PRMT R192, RZ, 0x5410, R169 ;  /* 0x00005410ffc07816 */ /* 0x020fca00000000a9 */
[----:B------:R-:W-:-:S04]  /*4430*/  FMUL.FTZ R192, R192, c[0x0][0x1ec] ;  /* 0x00007b00c0c07a20 */ /* 0x000fc80000410000 */
[----:B------:R-:W-:-:S04]  /*4440*/  FMUL.FTZ R198, R154, R192 ;  /* 0x000000c09ac67220 */ /* 0x000fc80000410000 */
[----:B------:R-:W-:Y:S02]  /*4450*/  @P0 FADD.FTZ R198, R162, R198 ;  /* 0x000000c6a2c60221 */ /* 0x000fe40000010000 */
.L_x_30056:
[----:B------:R-:W-:Y:S05]  /*4460*/  BSYNC B0 ;  /* 0x0000000000007941 */ /* 0x000fea0003800000 */
.L_x_30055:
[----:B------:R-:W-:Y:S01]  /*4470*/  BSSY B0, `(.L_x_30057) ;  /* 0x0000007000007945 */ /* 0x000fe20003800000 */
[----:B------:R-:W-:Y:S01]  /*4480*/  @!P6 FSEL R199, R163, RZ, P4 ;  /* 0x000000ffa3c7e208 */ /* 0x000fe20002000000 */
[----:B------:R-:W-:Y:S05]  /*4490*/  @!P6 BRA `(.L_x_30058) ;  /* 0x000000400000e947 */ /* 0x000fea0003800000 */
[----:B-----5:R-:W-:-:S05]  /*44a0*/  PRMT R192, RZ, 0x7610, R169 ;  /* 0x00007610ffc07816 */ /* 0x020fca00000000a9 */
[----:B------:R-:W-:-:S04]  /*44b0*/  FMUL.FTZ R192, R192, c[0x0][0x1ec] ;  /* 0x00007b00c0c07a20 */ /* 0x000fc80000410000 */
[----:B------:R-:W-:-:S04]  /*44c0*/  FMUL.FTZ R199, R155, R192 ;  /* 0x000000c09bc77220 */ /* 0x000fc80000410000 */
[----:B------:R-:W-:Y:S02]  /*44d0*/  @P0 FADD.FTZ R199, R163, R199 ;  /* 0x000000c7a3c70221 */ /* 0x000fe40000010000 */
.L_x_30058:
[----:B------:R-:W-:Y:S05]  /*44e0*/  BSYNC B0 ;  /* 0x0000000000007941 */ /* 0x000fea0003800000 */
.L_x_30057:
[----:B------:R-:W-:Y:S01]  /*44f0*/  BSSY B0, `(.L_x_30059) ;  /* 0x0000007000007945 */ /* 0x000fe20003800000 */
[----:B------:R-:W-:Y:S01]  /*4500*/  @!P6 FSEL R192, R164, RZ, P1 ;  /* 0x000000ffa4c0e208 */ /* 0x000fe20000800000 */
[----:B------:R-:W-:Y:S05]  /*4510*/  @!P6 BRA `(.L_x_30060) ;  /* 0x000000400000e947 */ /* 0x000fea0003800000 */
[----:B-----5:R-:W-:-:S05]  /*4520*/  PRMT R192, RZ, 0x5410, R170 ;  /* 0x00005410ffc07816 */ /* 0x020fca00000000aa */
[----:B------:R-:W-:-:S04]  /*4530*/  FMUL.FTZ R192, R192, c[0x0][0x1ec] ;  /* 0x00007b00c0c07a20 */ /* 0x000fc80000410000 */
[----:B------:R-:W-:-:S04]  /*4540*/  FMUL.FTZ R192, R156, R192 ;  /* 0x000000c09cc07220 */ /* 0x000fc80000410000 */
[----:B------:R-:W-:Y:S02]  /*4550*/  @P0 FADD.FTZ R192, R164, R192 ;  /* 0x000000c0a4c00221 */ /* 0x000fe40000010000 */
.L_x_30060:
[----:B------:R-:W-:Y:S05]  /*4560*/  BSYNC B0 ;  /* 0x0000000000007941 */ /* 0x000fea0003800000 */
.L_x_30059:
[----:B------:R-:W-:Y:S01]  /*4570*/  BSSY B0, `(.L_x_30061) ;  /* 0x0000007000007945 */ /* 0x000fe20003800000 */
[----:B------:R-:W-:Y:S01]  /*4580*/  @!P6 FSEL R193, R165, RZ, P2 ;  /* 0x000000ffa5c1e208 */ /* 0x000fe20001000000 */
[----:B------:R-:W-:Y:S05]  /*4590*/  @!P6 BRA `(.L_x_30062) ;  /* 0x000000400000e947 */ /* 0x000fea0003800000 */
[----:B-----5:R-:W-:-:S05]  /*45a0*/  PRMT R193, RZ, 0x7610, R170 ;  /* 0x00007610ffc17816 */ /* 0x020fca00000000aa */
[----:B------:R-:W-:-:S04]  /*45b0*/  FMUL.FTZ R193, R193, c[0x0][0x1ec] ;  /* 0x00007b00c1c17a20 */ /* 0x000fc80000410000 */
[----:B------:R-:W-:-:S04]  /*45c0*/  FMUL.FTZ R193, R157, R193 ;  /* 0x000000c19dc17220 */ /* 0x000fc80000410000 */
[----:B------:R-:W-:Y:S02]  /*45d0*/  @P0 FADD.FTZ R193, R165, R193 ;  /* 0x000000c1a5c10221 */ /* 0x000fe40000010000 */
.L_x_30062:
[----:B------:R-:W-:Y:S05]  /*45e0*/  BSYNC B0 ;  /* 0x0000000000007941 */ /* 0x000fea0003800000 */
.L_x_30061:
[----:B------:R-:W-:Y:S01]  /*45f0*/  BSSY B0, `(.L_x_30063) ;  /* 0x0000007000007945 */ /* 0x000fe20003800000 */
[----:B------:R-:W-:Y:S01]  /*4600*/  @!P6 FSEL R194, R166, RZ, P3 ;  /* 0x000000ffa6c2e208 */ /* 0x000fe20001800000 */
[----:B------:R-:W-:Y:S05]  /*4610*/  @!P6 BRA `(.L_x_30064) ;  /* 0x000000400000e947 */ /* 0x000fea0003800000 */
[----:B-----5:R-:W-:-:S05]  /*4620*/  PRMT R194, RZ, 0x5410, R171 ;  /* 0x00005410ffc27816 */ /* 0x020fca00000000ab */
[----:B------:R-:W-:-:S04]  /*4630*/  FMUL.FTZ R194, R194, c[0x0][0x1ec] ;  /* 0x00007b00c2c27a20 */ /* 0x000fc80000410000 */
[----:B------:R-:W-:-:S04]  /*4640*/  FMUL.FTZ R194, R158, R194 ;  /* 0x000000c29ec27220 */ /* 0x000fc80000410000 */
[----:B------:R-:W-:Y:S02]  /*4650*/  @P0 FADD.FTZ R194, R166, R194 ;  /* 0x000000c2a6c20221 */ /* 0x000fe40000010000 */
.L_x_30064:
[----:B------:R-:W-:Y:S05]  /*4660*/  BSYNC B0 ;  /* 0x0000000000007941 */ /* 0x000fea0003800000 */
.L_x_30063:
[----:B------:R-:W-:Y:S01]  /*4670*/  BSSY B0, `(.L_x_30065) ;  /* 0x0000007000007945 */ /* 0x000fe20003800000 */
[----:B------:R-:W-:Y:S01]  /*4680*/  @!P6 FSEL R195, R167, RZ, P5 ;  /* 0x000000ffa7c3e208 */ /* 0x000fe20002800000 */
[----:B------:R-:W-:Y:S05]  /*4690*/  @!P6 BRA `(.L_x_30066) ;  /* 0x000000400000e947 */ /* 0x000fea0003800000 */
[----:B-----5:R-:W-:-:S05]  /*46a0*/  PRMT R195, RZ, 0x7610, R171 ;  /* 0x00007610ffc37816 */ /* 0x020fca00000000ab */
[----:B------:R-:W-:-:S04]  /*46b0*/  FMUL.FTZ R195, R195, c[0x0][0x1ec] ;  /* 0x00007b00c3c37a20 */ /* 0x000fc80000410000 */
[----:B------:R-:W-:-:S04]  /*46c0*/  FMUL.FTZ R195, R159, R195 ;  /* 0x000000c39fc37220 */ /* 0x000fc80000410000 */
[----:B------:R-:W-:Y:S02]  /*46d0*/  @P0 FADD.FTZ R195, R167, R195 ;  /* 0x000000c3a7c30221 */ /* 0x000fe40000010000 */
.L_x_30066:
[----:B------:R-:W-:Y:S05]  /*46e0*/  BSYNC B0 ;  /* 0x0000000000007941 */ /* 0x000fea0003800000 */
.L_x_30065:
        /* <DEDUP_REMOVED lines=86> */
.L_x_30073:
        /* <DEDUP_REMOVED lines=180> */
.L_x_30074:
        /* <DEDUP_REMOVED lines=20> */
[----:B-1----:R-:W3:Y:S04]  /*58d0*/  LDL R121, [R1+0x148] ;  /* 0x0001480001797983 */ /* 0x002ee80000100800 */
[----:B------:R1:W-:Y:S04]  /*58e0*/  STL [R1+0x164], R120 ;  /* 0x0001647801007387 */ /* 0x0003e80000100800 */
[----:B-1----:R-:W4:Y:S04]  /*58f0*/  LDL R120, [R1+0x14c] ;  /* 0x00014c0001787983 */ /* 0x002f280000100800 */
[----:B------:R1:W-:Y:S04]  /*5900*/  STL [R1+0x160], R0 ;  /* 0x0001600001007387 */ /* 0x0003e80000100800 */
[----:B0-----:R-:W4:Y:S04]  /*5910*/  LDL R250, [R1+0x154] ;  /* 0x0001540001fa7983 */ /* 0x001f280000100800 */
[----:B------:R-:W4:Y:S04]  /*5920*/  LDL R249, [R1+0x158] ;  /* 0x0001580001f97983 */ /* 0x000f280000100800 */
[----:B-1----:R-:W4:Y:S04]  /*5930*/  LDL R0, [R1+0x144] ;  /* 0x0001440001007983 */ /* 0x002f280000100800 */
[----:B------:R-:W4:Y:S04]  /*5940*/  LDL R252, [R1+0x15c] ;  /* 0x00015c0001fc7983 */ /* 0x000f280000100800 */
[----:B------:R-:W4:Y:S01]  /*5950*/  LDL R248, [R1+0x150] ;  /* 0x0001500001f87983 */ /* 0x000f220000100800 */
[----:B------:R-:W-:-:S05]  /*5960*/  FSEL R3, R3, RZ, !P0 ;  /* 0x000000ff03037208 */ /* 0x000fca0004000000 */
[C---:B------:R-:W-:Y:S02]  /*5970*/  FADD.FTZ R5, -R3.reuse, R5 ;  /* 0x0000000503057221 */ /* 0x040fe40000010100 */
[C---:B------:R-:W-:Y:S02]  /*5980*/  FADD.FTZ R246, -R3.reuse, R246 ;  /* 0x000000f603f67221 */ /* 0x040fe40000010100 */
[C---:B------:R-:W-:Y:S02]  /*5990*/  FADD.FTZ R247, -R3.reuse, R247 ;  /* 0x000000f703f77221 */ /* 0x040fe40000010100 */
[C---:B------:R-:W-:Y:S02]  /*59a0*/  FADD.FTZ R244, -R3.reuse, R244 ;  /* 0x000000f403f47221 */ /* 0x040fe40000010100 */
[----:B------:R-:W-:Y:S02]  /*59b0*/  FADD.FTZ R245, -R3, R245 ;  /* 0x000000f503f57221 */ /* 0x000fe40000010100 */
[----:B------:R-:W-:-:S02]  /*59c0*/  FMUL.FTZ R5, R2, R5 ;  /* 0x0000000502057220 */ /* 0x000fc40000410000 */
[C---:B------:R-:W-:Y:S02]  /*59d0*/  FMUL.FTZ R246, R2.reuse, R246 ;  /* 0x000000f602f67220 */ /* 0x040fe40000410000 */
[C---:B------:R-:W-:Y:S02]  /*59e0*/  FMUL.FTZ R247, R2.reuse, R247 ;  /* 0x000000f702f77220 */ /* 0x040fe40000410000 */
[C---:B------:R-:W-:Y:S02]  /*59f0*/  FMUL.FTZ R244, R2.reuse, R244 ;  /* 0x000000f402f47220 */ /* 0x040fe40000410000 */
[----:B------:R-:W-:Y:S02]  /*5a00*/  FMUL.FTZ R245, R2, R245 ;  /* 0x000000f502f57220 */ /* 0x000fe40000410000 */
[C---:B------:R-:W-:Y:S02]  /*5a10*/  FADD.FTZ R6, -R3.reuse, R6 ;  /* 0x0000000603067221 */ /* 0x040fe40000010100 */
[----:B------:R-:W-:-:S02]  /*5a20*/  FADD.FTZ R7, -R3, R7 ;  /* 0x0000000703077221 */ /* 0x000fc40000010100 */
[----:B------:R-:W-:Y:S02]  /*5a30*/  FADD.FTZ R4, -R3, R4 ;  /* 0x0000000403047221 */ /* 0x000fe40000010100 */
[C---:B------:R-:W-:Y:S02]  /*5a40*/  FMUL.FTZ R6, R2.reuse, R6 ;  /* 0x0000000602067220 */ /* 0x040fe40000410000 */
[C---:B------:R-:W-:Y:S02]  /*5a50*/  FMUL.FTZ R7, R2.reuse, R7 ;  /* 0x0000000702077220 */ /* 0x040fe40000410000 */
[----:B------:R-:W-:Y:S02]  /*5a60*/  FMUL.FTZ R4, R2, R4 ;  /* 0x0000000402047220 */ /* 0x000fe40000410000 */
[----:B--2---:R-:W-:Y:S02]  /*5a70*/  FFMA.FTZ R244, R122, R244, R12 ;  /* 0x000000f47af47223 */ /* 0x004fe4000001000c */
[----:B------:R0:W5:Y:S01]  /*5a80*/  LDL.LU R122, [R1+0x16c] ;  /* 0x00016c00017a7983 */ /* 0x0001620000300800 */
[----:B---3--:R-:W-:-:S03]  /*5a90*/  FFMA.FTZ R246, R121, R246, R14 ;  /* 0x000000f679f67223 */ /* 0x008fc6000001000e */
[----:B------:R0:W5:Y:S01]  /*5aa0*/  LDL.LU R121, [R1+0x168] ;  /* 0x0001680001797983 */ /* 0x0001620000300800 */
[----:B----4-:R-:W-:-:S03]  /*5ab0*/  FFMA.FTZ R247, R120, R247, R15 ;  /* 0x000000f778f77223 */ /* 0x010fc6000001000f */
[----:B------:R0:W5:Y:S01]  /*5ac0*/  LDL.LU R120, [R1+0x164] ;  /* 0x0001640001787983 */ /* 0x0001620000300800 */
[----:B------:R-:W-:-:S03]  /*5ad0*/  FFMA.FTZ R5, R250, R5, R9 ;  /* 0x00000005fa057223 */ /* 0x000fc60000010009 */
[----:B------:R-:W1:Y:S01]  /*5ae0*/  S2R R250, SR_TID.X ;  /* 0x0000000000fa7919 */ /* 0x000e620000002100 */
[----:B------:R-:W-:Y:S01]  /*5af0*/  F2FP.BF16.PACK_AB R247, R247, R246 ;  /* 0x000000f6f7f7723e */ /* 0x000fe200000010ff */
[----:B------:R-:W-:Y:S02]  /*5b00*/  FFMA.FTZ R245, R0, R245, R13 ;  /* 0x000000f500f57223 */ /* 0x000fe4000001000d */
[----:B------:R-:W-:Y:S01]  /*5b10*/  FFMA.FTZ R6, R249, R6, R10 ;  /* 0x00000006f9067223 */ /* 0x000fe2000001000a */
[----:B------:R0:W5:Y:S02]  /*5b20*/  LDL.LU R0, [R1+0x160] ;  /* 0x0001600001007983 */ /* 0x0001640000300800 */
[----:B------:R-:W-:Y:S02]  /*5b30*/  F2FP.BF16.PACK_AB R246, R245, R244 ;  /* 0x000000f4f5f6723e */ /* 0x000fe400000010ff */
[----:B------:R-:W-:Y:S01]  /*5b40*/  IADD3 R244, R251, -0x1, RZ ;  /* 0xfffffffffbf47810 */ /* 0x000fe20007ffe0ff */
[----:B------:R-:W-:Y:S01]  /*5b50*/  FFMA.FTZ R7, R252, R7, R11 ;  /* 0x00000007fc077223 */ /* 0x000fe2000001000b */
[----:B------:R-:W-:Y:S01]  /*5b60*/  HFMA2.MMA R249, -RZ, RZ, 0, 9.5367431640625e-07 ;  /* 0x00000010fff97435 */ /* 0x000fe200000001ff */
[----:B------:R-:W-:Y:S01]  /*5b70*/  FFMA.FTZ R4, R248, R4, R8 ;  /* 0x00000004f8047223 */ /* 0x000fe20000010008 */
[----:B------:R-:W2:Y:S01]  /*5b80*/  LDL R252, [R1+0x114] ;  /* 0x0001140001fc7983 */ /* 0x000ea20000100800 */
[----:B------:R-:W-:-:S03]  /*5b90*/  IMAD R244, R244, c[0x0][0x168], RZ ;  /* 0x00005a00f4f47a24 */ /* 0x000fc600078e02ff */
[----:B------:R-:W3:Y:S02]  /*5ba0*/  LDL R251, [R1+0xc8] ;  /* 0x0000c80001fb7983 */ /* 0x000ee40000100800 */
[----:B------:R-:W-:Y:S02]  /*5bb0*/  SHF.R.S32.HI R245, RZ, 0x1f, R244 ;  /* 0x0000001ffff57819 */ /* 0x000fe400000114f4 */
[----:B-1----:R-:W-:Y:S02]  /*5bc0*/  LOP3.LUT R250, R250, 0x1f, RZ, 0xc0, !PT ;  /* 0x0000001ffafa7812 */ /* 0x002fe400078ec0ff */
[----:B------:R-:W-:Y:S02]  /*5bd0*/  LEA.HI R248, R245, R244, RZ, 0x3 ;  /* 0x000000f4f5f87211 */ /* 0x000fe400078f18ff */
[----:B------:R-:W-:Y:S02]  /*5be0*/  F2FP.BF16.PACK_AB R245, R7, R6 ;  /* 0x0000000607f5723e */ /* 0x000fe400000010ff */
[----:B------:R-:W4:Y:S01]  /*5bf0*/  LDL R7, [R1+0x108] ;  /* 0x0001080001077983 */ /* 0x000f220000100800 */
[----:B------:R-:W-:-:S03]  /*5c00*/  LEA.HI.SX32 R248, R248, R250, 0x1d ;  /* 0x000000faf8f87211 */ /* 0x000fc600078feaff */
[----:B------:R-:W2:Y:S01]  /*5c10*/  LDL R6, [R1+0x10c] ;  /* 0x00010c0001067983 */ /* 0x000ea20000100800 */
[----:B------:R-:W-:Y:S01]  /*5c20*/  F2FP.BF16.PACK_AB R244, R5, R4 ;  /* 0x0000000405f4723e */ /* 0x000fe200000010ff */
[----:B------:R-:W-:Y:S02]  /*5c30*/  IMAD.WIDE.U32 R4, R248, R249, c[0x0][0x208] ;  /* 0x00008200f8047625 */ /* 0x000fe400078e00f9 */
[----:B------:R-:W3:Y:S04]  /*5c40*/  LDL R250, [R1+0xcc] ;  /* 0x0000cc0001fa7983 */ /* 0x000ee80000100800 */
[----:B------:R1:W-:Y:S04]  /*5c50*/  STG.E.128 [R4.64], R244 ;  /* 0x000000f404007986 */ /* 0x0003e8000c101d04 */
[----:B-1----:R-:W3:Y:S01]  /*5c60*/  LDL R244, [R1+0x118] ;  /* 0x0001180001f47983 */ /* 0x002ee20000100800 */
[----:B------:R-:W-:-:S03]  /*5c70*/  FADD.FTZ R4, -R3, R242 ;  /* 0x000000f203047221 */ /* 0x000fc60000010100 */
[----:B------:R-:W3:Y:S04]  /*5c80*/  LDL R245, [R1+0x100] ;  /* 0x0001000001f57983 */ /* 0x000ee80000100800 */
[----:B------:R-:W3:Y:S04]  /*5c90*/  LDL R242, [R1+0x110] ;  /* 0x0001100001f27983 */ /* 0x000ee80000100800 */
[----:B------:R-:W3:Y:S04]  /*5ca0*/  LDL R246, [R1+0x104] ;  /* 0x0001040001f67983 */ /* 0x000ee80000100800 */
[----:B------:R-:W3:Y:S01]  /*5cb0*/  LDL R247, [R1+0x11c] ;  /* 0x00011c0001f77983 */ /* 0x000ee20000100800 */
[----:B------:R-:W-:-:S02]  /*5cc0*/  FADD.FTZ R5, -R3, R243 ;  /* 0x000000f303057221 */ /* 0x000fc40000010100 */
[C---:B------:R-:W-:Y:S01]  /*5cd0*/  FMUL.FTZ R4, R2.reuse, R4 ;  /* 0x0000000402047220 */ /* 0x040fe20000410000 */
[----:B------:R-:W3:Y:S01]  /*5ce0*/  LDL R243, [R1+0xc0] ;  /* 0x0000c00001f37983 */ /* 0x000ee20000100800 */
[----:B------:R-:W-:Y:S02]  /*5cf0*/  FMUL.FTZ R5, R2, R5 ;  /* 0x0000000502057220 */ /* 0x000fe40000410000 */
[----:B----4-:R-:W-:Y:S02]  /*5d00*/  FFMA.FTZ R4, R7, R4, R22 ;  /* 0x0000000407047223 */ /* 0x010fe40000010016 */
[----:B--2---:R-:W-:Y:S02]  /*5d10*/  FFMA.FTZ R5, R6, R5, R23 ;  /* 0x0000000506057223 */ /* 0x004fe40000010017 */
[----:B------:R-:W-:-:S03]  /*5d20*/  FADD.FTZ R6, -R3, R238 ;  /* 0x000000ee03067221 */ /* 0x000fc60000010100 */
[----:B------:R-:W-:Y:S01]  /*5d30*/  F2FP.BF16.PACK_AB R7, R5, R4 ;  /* 0x000000040507723e */ /* 0x000fe200000010ff */
[C---:B------:R-:W-:Y:S02]  /*5d40*/  FADD.FTZ R4, -R3.reuse, R236 ;  /* 0x000000ec03047221 */ /* 0x040fe40000010100 */
[C---:B------:R-:W-:Y:S02]  /*5d50*/  FADD.FTZ R236, -R3.reuse, R240 ;  /* 0x000000f003ec7221 */ /* 0x040fe40000010100 */
[C---:B------:R-:W-:Y:S01]  /*5d60*/  FMUL.FTZ R6, R2.reuse, R6 ;  /* 0x0000000602067220 */ /* 0x040fe20000410000 */
[----:B------:R-:W2:Y:S01]  /*5d70*/  LDL R240, [R1+0xd4] ;  /* 0x0000d40001f07983 */ /* 0x000ea20000100800 */
[C---:B------:R-:W-:Y:S02]  /*5d80*/  FMUL.FTZ R236, R2.reuse, R236 ;  /* 0x000000ec02ec7220 */ /* 0x040fe40000410000 */
[----:B------:R-:W-:Y:S02]  /*5d90*/  FMUL.FTZ R4, R2, R4 ;  /* 0x0000000402047220 */ /* 0x000fe40000410000 */
[----:B------:R-:W-:-:S02]  /*5da0*/  FADD.FTZ R5, -R3, R237 ;  /* 0x000000ed03057221 */ /* 0x000fc40000010100 */
[----:B---3--:R-:W-:Y:S02]  /*5db0*/  FFMA.FTZ R238, R244, R6, R18 ;  /* 0x00000006f4ee7223 */ /* 0x008fe40000010012 */
[----:B------:R-:W3:Y:S01]  /*5dc0*/  LDL R244, [R1+0xd8] ;  /* 0x0000d80001f47983 */ /* 0x000ee20000100800 */
[----:B------:R-:W-:-:S03]  /*5dd0*/  FFMA.FTZ R6, R245, R236, R20 ;  /* 0x000000ecf5067223 */ /* 0x000fc60000010014 */
[----:B------:R-:W4:Y:S01]  /*5de0*/  LDL R245, [R1+0xd0] ;  /* 0x0000d00001f57983 */ /* 0x000f220000100800 */
[----:B------:R-:W-:-:S03]  /*5df0*/  FFMA.FTZ R4, R242, R4, R16 ;  /* 0x00000004f2047223 */ /* 0x000fc60000010010 */
[----:B------:R-:W2:Y:S01]  /*5e00*/  LDL R242, [R1+0xc4] ;  /* 0x0000c40001f27983 */ /* 0x000ea20000100800 */
[----:B------:R-:W-:-:S03]  /*5e10*/  FADD.FTZ R237, -R3, R241 ;  /* 0x000000f103ed7221 */ /* 0x000fc60000010100 */
[----:B------:R-:W2:Y:S01]  /*5e20*/  LDL R241, [R1+0xdc] ;  /* 0x0000dc0001f17983 */ /* 0x000ea20000100800 */
[----:B------:R-:W-:Y:S02]  /*5e30*/  FMUL.FTZ R5, R2, R5 ;  /* 0x0000000502057220 */ /* 0x000fe40000410000 */
[----:B------:R-:W-:Y:S02]  /*5e40*/  FADD.FTZ R239, -R3, R239 ;  /* 0x000000ef03ef7221 */ /* 0x000fe40000010100 */
[----:B------:R-:W-:Y:S02]  /*5e50*/  FFMA.FTZ R236, R252, R5, R17 ;  /* 0x00000005fcec7223 */ /* 0x000fe40000010011 */
[C---:B------:R-:W-:Y:S02]  /*5e60*/  FMUL.FTZ R237, R2.reuse, R237 ;  /* 0x000000ed02ed7220 */ /* 0x040fe40000410000 */
[----:B------:R-:W-:Y:S01]  /*5e70*/  FMUL.FTZ R239, R2, R239 ;  /* 0x000000ef02ef7220 */ /* 0x000fe20000410000 */
[----:B------:R-:W-:Y:S01]  /*5e80*/  F2FP.BF16.PACK_AB R4, R236, R4 ;  /* 0x00000004ec04723e */ /* 0x000fe200000010ff */
[----:B------:R-:W-:Y:S01]  /*5e90*/  FFMA.FTZ R237, R246, R237, R21 ;  /* 0x000000edf6ed7223 */ /* 0x000fe20000010015 */
[----:B------:R-:W-:Y:S01]  /*5ea0*/  IADD3 R236, R248, 0x20, RZ ;  /* 0x00000020f8ec7810 */ /* 0x000fe20007ffe0ff */
[----:B------:R-:W-:Y:S01]  /*5eb0*/  FFMA.FTZ R239, R247, R239, R19 ;  /* 0x000000eff7ef7223 */ /* 0x000fe20000010013 */
[----:B------:R-:W2:Y:S02]  /*5ec0*/  LDL R246, [R1+0x80] ;  /* 0x0000800001f67983 */ /* 0x000ea40000100800 */
[----:B------:R-:W-:Y:S01]  /*5ed0*/  F2FP.BF16.PACK_AB R6, R237, R6 ;  /* 0x00000006ed06723e */ /* 0x000fe200000010ff */
[----:B------:R-:W-:Y:S01]  /*5ee0*/  IMAD.WIDE.U32 R236, R236, R249, c[0x0][0x208] ;  /* 0x00008200ecec7625 */ /* 0x000fe200078e00f9 */
[----:B------:R-:W-:Y:S01]  /*5ef0*/  F2FP.BF16.PACK_AB R5, R239, R238 ;  /* 0x000000eeef05723e */ /* 0x000fe200000010ff */
[----:B------:R-:W2:Y:S04]  /*5f00*/  LDL R247, [R1+0x98] ;  /* 0x0000980001f77983 */ /* 0x000ea80000100800 */
[----:B------:R1:W-:Y:S01]  /*5f10*/  STG.E.128 [R236.64], R4 ;  /* 0x00000004ec007986 */ /* 0x0003e2000c101d04 */
[----:B------:R-:W-:-:S03]  /*5f20*/  FADD.FTZ R231, -R3, R231 ;  /* 0x000000e703e77221 */ /* 0x000fc60000010100 */
[----:B------:R-:W2:Y:S04]  /*5f30*/  LDL R239, [R1+0x50] ;  /* 0x0000500001ef7983 */ /* 0x000ea80000100800 */
[----:B------:R-:W2:Y:S01]  /*5f40*/  LDL R238, [R1+0x58] ;  /* 0x0000580001ee7983 */ /* 0x000ea20000100800 */
[----:B-1----:R-:W-:-:S03]  /*5f50*/  FADD.FTZ R4, -R3, R234 ;  /* 0x000000ea03047221 */ /* 0x002fc60000010100 */
[----:B------:R-:W2:Y:S01]  /*5f60*/  LDL R236, [R1+0x48] ;  /* 0x0000480001ec7983 */ /* 0x000ea20000100800 */
[----:B------:R-:W-:Y:S02]  /*5f70*/  FADD.FTZ R5, -R3, R235 ;  /* 0x000000eb03057221 */ /* 0x000fe40000010100 */
[C---:B------:R-:W-:Y:S01]  /*5f80*/  FMUL.FTZ R4, R2.reuse, R4 ;  /* 0x0000000402047220 */ /* 0x040fe20000410000 */
[----:B------:R-:W2:Y:S01]  /*5f90*/  LDL R235, [R1+0x4c] ;  /* 0x00004c0001eb7983 */ /* 0x000ea20000100800 */
[----:B------:R-:W-:Y:S02]  /*5fa0*/  FMUL.FTZ R5, R2, R5 ;  /* 0x0000000502057220 */ /* 0x000fe40000410000 */
[----:B------:R-:W-:Y:S01]  /*5fb0*/  FFMA.FTZ R4, R251, R4, R30 ;  /* 0x00000004fb047223 */ /* 0x000fe2000001001e */
[----:B------:R-:W2:Y:S01]  /*5fc0*/  LDL R237, [R1+0x40] ;  /* 0x0000400001ed7983 */ /* 0x000ea20000100800 */
[----:B------:R-:W-:Y:S02]  /*5fd0*/  FFMA.FTZ R5, R250, R5, R31 ;  /* 0x00000005fa057223 */ /* 0x000fe4000001001f */
[----:B------:R-:W-:Y:S01]  /*5fe0*/  FADD.FTZ R6, -R3, R230 ;  /* 0x000000e603067221 */ /* 0x000fe20000010100 */
[----:B------:R-:W2:Y:S02]  /*5ff0*/  LDL R234, [R1+0x44] ;  /* 0x0000440001ea7983 */ /* 0x000ea40000100800 */
[----:B------:R-:W-:Y:S01]  /*6000*/  F2FP.BF16.PACK_AB R7, R5, R4 ;  /* 0x000000040507723e */ /* 0x000fe200000010ff */
[----:B------:R-:W-:-:S02]  /*6010*/  FADD.FTZ R4, -R3, R228 ;  /* 0x000000e403047221 */ /* 0x000fc40000010100 */
[C---:B------:R-:W-:Y:S02]  /*6020*/  FADD.FTZ R5, -R3.reuse, R229 ;  /* 0x000000e503057221 */ /* 0x040fe40000010100 */
[C---:B------:R-:W-:Y:S02]  /*6030*/  FADD.FTZ R229, -R3.reuse, R233 ;  /* 0x000000e903e57221 */ /* 0x040fe40000010100 */
[C---:B------:R-:W-:Y:S01]  /*6040*/  FMUL.FTZ R4, R2.reuse, R4 ;  /* 0x0000000402047220 */ /* 0x040fe20000410000 */
[----:B------:R-:W2:Y:S01]  /*6050*/  LDL R233, [R1+0x5c] ;  /* 0x00005c0001e97983 */ /* 0x000ea20000100800 */
[C---:B------:R-:W-:Y:S02]  /*6060*/  FMUL.FTZ R6, R2.reuse, R6 ;  /* 0x0000000602067220 */ /* 0x040fe40000410000 */
[----:B------:R-:W-:Y:S02]  /*6070*/  FADD.FTZ R228, -R3, R232 ;  /* 0x000000e803e47221 */ /* 0x000fe40000010100 */
[C---:B------:R-:W-:Y:S01]  /*6080*/  FMUL.FTZ R229, R2.reuse, R229 ;  /* 0x000000e502e57220 */ /* 0x040fe20000410000 */
[----:B------:R-:W2:Y:S01]  /*6090*/  LDL R232, [R1+0x54] ;  /* 0x0000540001e87983 */ /* 0x000ea20000100800 */
        /* <DEDUP_REMOVED lines=51> */
[----:B------:R-:W3:Y:S01]  /*63d0*/  LDL R244, [R1+0x8c] ;  /* 0x00008c0001f47983 */ /* 0x000ee20000100800 */
[----:B----4-:R-:W-:-:S03]  /*63e0*/  FFMA.FTZ R4, R245, R4, R24 ;  /* 0x00000004f5047223 */ /* 0x010fc60000010018 */
[----:B------:R-:W4:Y:S01]  /*63f0*/  LDL R245, [R1+0x88] ;  /* 0x0000880001f57983 */ /* 0x000f220000100800 */
[----:B--2---:R-:W-:-:S03]  /*6400*/  FFMA.FTZ R229, R242, R229, R29 ;  /* 0x000000e5f2e57223 */ /* 0x004fc6000001001d */
[----:B------:R-:W2:Y:S01]  /*6410*/  LDL R242, [R1+0x9c] ;  /* 0x00009c0001f27983 */ /* 0x000ea20000100800 */
[----:B------:R-:W-:-:S03]  /*6420*/  FFMA.FTZ R6, R243, R228, R28 ;  /* 0x000000e4f3067223 */ /* 0x000fc6000001001c */
[----:B------:R-:W2:Y:S01]  /*6430*/  LDL R243, [R1+0x84] ;  /* 0x0000840001f37983 */ /* 0x000ea20000100800 */
[----:B------:R-:W-:Y:S02]  /*6440*/  FFMA.FTZ R231, R241, R231, R27 ;  /* 0x000000e7f1e77223 */ /* 0x000fe4000001001b */
[----:B------:R-:W-:Y:S01]  /*6450*/  FFMA.FTZ R228, R240, R5, R25 ;  /* 0x00000005f0e47223 */ /* 0x000fe20000010019 */
[----:B------:R-:W2:Y:S04]  /*6460*/  LDL R241, [R1+0x90] ;  /* 0x0000900001f17983 */ /* 0x000ea80000100800 */
[----:B------:R-:W2:Y:S01]  /*6470*/  LDL R240, [R1+0x94] ;  /* 0x0000940001f07983 */ /* 0x000ea20000100800 */
[----:B------:R-:W-:Y:S02]  /*6480*/  F2FP.BF16.PACK_AB R4, R228, R4 ;  /* 0x00000004e404723e */ /* 0x000fe400000010ff */
[----:B------:R-:W-:-:S02]  /*6490*/  IADD3 R228, R248, 0x40, RZ ;  /* 0x00000040f8e47810 */ /* 0x000fc40007ffe0ff */
[----:B------:R-:W-:Y:S02]  /*64a0*/  F2FP.BF16.PACK_AB R6, R229, R6 ;  /* 0x00000006e506723e */ /* 0x000fe400000010ff */
[----:B------:R-:W-:Y:S01]  /*64b0*/  F2FP.BF16.PACK_AB R5, R231, R230 ;  /* 0x000000e6e705723e */ /* 0x000fe200000010ff */
[----:B------:R-:W-:Y:S01]  /*64c0*/  IMAD.WIDE.U32 R228, R228, R249, c[0x0][0x208] ;  /* 0x00008200e4e47625 */ /* 0x000fe200078e00f9 */
[----:B------:R-:W2:Y:S04]  /*64d0*/  LDL R230, [R1+0x10] ;  /* 0x0000100001e67983 */ /* 0x000ea80000100800 */
[----:B------:R1:W-:Y:S02]  /*64e0*/  STG.E.128 [R228.64], R4 ;  /* 0x00000004e4007986 */ /* 0x0003e4000c101d04 */
[----:B-1----:R-:W-:-:S02]  /*64f0*/  FADD.FTZ R4, -R3, R224 ;  /* 0x000000e003047221 */ /* 0x002fc40000010100 */
[----:B------:R-:W2:Y:S01]  /*6500*/  LDL R229, [R1+0x14] ;  /* 0x0000140001e57983 */ /* 0x000ea20000100800 */
[C---:B------:R-:W-:Y:S02]  /*6510*/  FADD.FTZ R5, -R3.reuse, R225 ;  /* 0x000000e103057221 */ /* 0x040fe40000010100 */
[C---:B------:R-:W-:Y:S01]  /*6520*/  FADD.FTZ R6, -R3.reuse, R226 ;  /* 0x000000e203067221 */ /* 0x040fe20000010100 */
[----:B------:R-:W2:Y:S01]  /*6530*/  LDL R228, [R1+0x18] ;  /* 0x0000180001e47983 */ /* 0x000ea20000100800 */
[C---:B------:R-:W-:Y:S02]  /*6540*/  FADD.FTZ R7, -R3.reuse, R227 ;  /* 0x000000e303077221 */ /* 0x040fe40000010100 */
[C---:B------:R-:W-:Y:S02]  /*6550*/  FADD.FTZ R224, -R3.reuse, R172 ;  /* 0x000000ac03e07221 */ /* 0x040fe40000010100 */
[C---:B------:R-:W-:Y:S02]  /*6560*/  FADD.FTZ R225, -R3.reuse, R173 ;  /* 0x000000ad03e17221 */ /* 0x040fe40000010100 */
[----:B------:R-:W-:-:S02]  /*6570*/  FADD.FTZ R226, -R3, R174 ;  /* 0x000000ae03e27221 */ /* 0x000fc40000010100 */
[C---:B------:R-:W-:Y:S02]  /*6580*/  FADD.FTZ R227, -R3.reuse, R175 ;  /* 0x000000af03e37221 */ /* 0x040fe40000010100 */
[C---:B------:R-:W-:Y:S02]  /*6590*/  FMUL.FTZ R174, R2.reuse, R220 ;  /* 0x000000dc02ae7220 */ /* 0x040fe40000410000 */
[C---:B------:R-:W-:Y:S01]  /*65a0*/  FMUL.FTZ R172, R2.reuse, R221 ;  /* 0x000000dd02ac7220 */ /* 0x040fe20000410000 */
[----:B------:R-:W2:Y:S01]  /*65b0*/  LDL R220, [R1+0x4] ;  /* 0x0000040001dc7983 */ /* 0x000ea20000100800 */
[C---:B------:R-:W-:Y:S02]  /*65c0*/  FMUL.FTZ R175, R2.reuse, R222 ;  /* 0x000000de02af7220 */ /* 0x040fe40000410000 */
[----:B------:R-:W-:Y:S01]  /*65d0*/  FMUL.FTZ R173, R2, R223 ;  /* 0x000000df02ad7220 */ /* 0x000fe20000410000 */
[----:B------:R-:W2:Y:S01]  /*65e0*/  LDL R222, [R1+0x8] ;  /* 0x0000080001de7983 */ /* 0x000ea20000100800 */
[----:B------:R-:W-:-:S03]  /*65f0*/  FADD.FTZ R3, -R3, R195 ;  /* 0x000000c303037221 */ /* 0x000fc60000010100 */
[----:B------:R-:W2:Y:S01]  /*6600*/  LDL R223, [R1] ;  /* 0x0000000001df7983 */ /* 0x000ea20000100800 */
[----:B------:R-:W-:-:S03]  /*6610*/  FMUL.FTZ R195, R2, R219 ;  /* 0x000000db02c37220 */ /* 0x000fc60000410000 */
[----:B------:R-:W2:Y:S04]  /*6620*/  LDL R221, [R1+0xc] ;  /* 0x00000c0001dd7983 */ /* 0x000ea80000100800 */
[----:B------:R-:W2:Y:S01]  /*6630*/  LDL R219, [R1+0x1c] ;  /* 0x00001c0001db7983 */ /* 0x000ea20000100800 */
        /* <DEDUP_REMOVED lines=8> */
[----:B------:R-:W-:Y:S02]  /*66c0*/  FMUL.FTZ R208, R2, R208 ;  /* 0x000000d002d07220 */ /* 0x000fe40000410000 */
[----:B------:R-:W-:-:S02]  /*66d0*/  FFMA.FTZ R210, R236, R210, R46 ;  /* 0x000000d2ecd27223 */ /* 0x000fc4000001002e */
[----:B------:R-:W-:Y:S02]  /*66e0*/  FFMA.FTZ R211, R235, R211, R47 ;  /* 0x000000d3ebd37223 */ /* 0x000fe4000001002f */
[----:B------:R-:W-:Y:S02]  /*66f0*/  FMUL.FTZ R209, R2, R209 ;  /* 0x000000d102d17220 */ /* 0x000fe40000410000 */
[----:B------:R-:W-:Y:S02]  /*6700*/  FFMA.FTZ R195, R233, R195, R43 ;  /* 0x000000c3e9c37223 */ /* 0x000fe4000001002b */
        /* <DEDUP_REMOVED lines=22> */
[----:B------:R-:W-:-:S04]  /*6870*/  FMUL.FTZ R3, R2, R3 ;  /* 0x0000000302037220 */ /* 0x000fc80000410000 */
[----:B------:R-:W-:Y:S02]  /*6880*/  FFMA.FTZ R3, R119, R3, R87 ;  /* 0x0000000377037223 */ /* 0x000fe40000010057 */
[----:B---3--:R-:W-:Y:S02]  /*6890*/  FFMA.FTZ R173, R244, R173, R39 ;  /* 0x000000adf4ad7223 */ /* 0x008fe40000010027 */
[----:B----4-:R-:W-:Y:S02]  /*68a0*/  FFMA.FTZ R175, R245, R175, R38 ;  /* 0x000000aff5af7223 */ /* 0x010fe40000010026 */
[----:B--2---:R-:W-:-:S03]  /*68b0*/  FFMA.FTZ R7, R242, R7, R35 ;  /* 0x00000007f2077223 */ /* 0x004fc60000010023 */
[----:B------:R-:W-:Y:S01]  /*68c0*/  F2FP.BF16.PACK_AB R175, R173, R175 ;  /* 0x000000afadaf723e */ /* 0x000fe200000010ff */
[----:B------:R-:W-:Y:S01]  /*68d0*/  FFMA.FTZ R172, R243, R172, R37 ;  /* 0x000000acf3ac7223 */ /* 0x000fe20000010025 */
[----:B------:R-:W-:Y:S01]  /*68e0*/  F2FP.BF16.PACK_AB R173, R7, R6 ;  /* 0x0000000607ad723e */ /* 0x000fe200000010ff */
[C---:B------:R-:W-:Y:S02]  /*68f0*/  FMUL.FTZ R6, R2.reuse, R216 ;  /* 0x000000d802067220 */ /* 0x040fe40000410000 */
[----:B------:R-:W-:Y:S01]  /*6900*/  FMUL.FTZ R7, R2, R217 ;  /* 0x000000d902077220 */ /* 0x000fe20000410000 */
[----:B------:R-:W-:Y:S01]  /*6910*/  F2FP.BF16.PACK_AB R174, R172, R174 ;  /* 0x000000aeacae723e */ /* 0x000fe200000010ff */
[----:B------:R-:W-:Y:S02]  /*6920*/  FFMA.FTZ R216, R241, R4, R32 ;  /* 0x00000004f1d87223 */ /* 0x000fe40000010020 */
[----:B------:R-:W-:Y:S02]  /*6930*/  FMUL.FTZ R172, R2, R218 ;  /* 0x000000da02ac7220 */ /* 0x000fe40000410000 */
[----:B------:R-:W-:-:S02]  /*6940*/  FFMA.FTZ R217, R240, R5, R33 ;  /* 0x00000005f0d97223 */ /* 0x000fc40000010021 */
[----:B------:R-:W-:Y:S02]  /*6950*/  FFMA.FTZ R4, R239, R6, R40 ;  /* 0x00000006ef047223 */ /* 0x000fe40000010028 */
[----:B------:R-:W-:Y:S02]  /*6960*/  FFMA.FTZ R6, R237, R208, R44 ;  /* 0x000000d0ed067223 */ /* 0x000fe4000001002c */
[----:B------:R-:W-:Y:S01]  /*6970*/  FFMA.FTZ R208, R232, R7, R41 ;  /* 0x00000007e8d07223 */ /* 0x000fe20000010029 */
[----:B------:R-:W-:Y:S01]  /*6980*/  F2FP.BF16.PACK_AB R7, R211, R210 ;  /* 0x000000d2d307723e */ /* 0x000fe200000010ff */
[----:B------:R-:W-:Y:S01]  /*6990*/  FFMA.FTZ R5, R238, R172, R42 ;  /* 0x000000acee057223 */ /* 0x000fe2000001002a */
[----:B------:R-:W-:Y:S01]  /*69a0*/  F2FP.BF16.PACK_AB R172, R217, R216 ;  /* 0x000000d8d9ac723e */ /* 0x000fe200000010ff */
[C---:B------:R-:W-:Y:S02]  /*69b0*/  FMUL.FTZ R210, R2.reuse, R215 ;  /* 0x000000d702d27220 */ /* 0x040fe40000410000 */
[----:B------:R-:W-:-:S02]  /*69c0*/  FMUL.FTZ R215, R2, R181 ;  /* 0x000000b502d77220 */ /* 0x000fc40000410000 */
[C---:B------:R-:W-:Y:S02]  /*69d0*/  FMUL.FTZ R217, R2.reuse, R183 ;  /* 0x000000b702d97220 */ /* 0x040fe40000410000 */
[C---:B------:R-:W-:Y:S02]  /*69e0*/  FMUL.FTZ R181, R2.reuse, R200 ;  /* 0x000000c802b57220 */ /* 0x040fe40000410000 */
[C---:B------:R-:W-:Y:S02]  /*69f0*/  FMUL.FTZ R183, R2.reuse, R202 ;  /* 0x000000ca02b77220 */ /* 0x040fe40000410000 */
[----:B------:R-:W-:Y:S01]  /*6a00*/  FMUL.FTZ R200, R2, R176 ;  /* 0x000000b002c87220 */ /* 0x000fe20000410000 */
[----:B------:R-:W-:Y:S01]  /*6a10*/  IADD3 R176, R248, 0x60, RZ ;  /* 0x00000060f8b07810 */ /* 0x000fe20007ffe0ff */
[----:B------:R-:W-:Y:S01]  /*6a20*/  FMUL.FTZ R202, R2, R178 ;  /* 0x000000b202ca7220 */ /* 0x000fe20000410000 */
[----:B------:R-:W-:Y:S01]  /*6a30*/  IADD3 R178, R248, 0x80, RZ ;  /* 0x00000080f8b27810 */ /* 0x000fe20007ffe0ff */
[----:B------:R-:W-:-:S02]  /*6a40*/  FMUL.FTZ R216, R2, R182 ;  /* 0x000000b602d87220 */ /* 0x000fc40000410000 */
[C---:B------:R-:W-:Y:S02]  /*6a50*/  FMUL.FTZ R182, R2.reuse, R201 ;  /* 0x000000c902b67220 */ /* 0x040fe40000410000 */
[C---:B------:R-:W-:Y:S01]  /*6a60*/  FMUL.FTZ R201, R2.reuse, R177 ;  /* 0x000000b102c97220 */ /* 0x040fe20000410000 */
[----:B------:R-:W-:Y:S01]  /*6a70*/  F2FP.BF16.PACK_AB R6, R209, R6 ;  /* 0x00000006d106723e */ /* 0x000fe200000010ff */
[----:B------:R-:W-:Y:S01]  /*6a80*/  FMUL.FTZ R218, R2, R179 ;  /* 0x000000b302da7220 */ /* 0x000fe20000410000 */
[----:B------:R-:W-:Y:S01]  /*6a90*/  F2FP.BF16.PACK_AB R5, R195, R5 ;  /* 0x00000005c305723e */ /* 0x000fe200000010ff */
[----:B------:R-:W-:Y:S01]  /*6aa0*/  IMAD.WIDE.U32 R176, R176, R249, c[0x0][0x208] ;  /* 0x00008200b0b07625 */ /* 0x000fe200078e00f9 */
[----:B------:R-:W-:-:S03]  /*6ab0*/  F2FP.BF16.PACK_AB R4, R208, R4 ;  /* 0x00000004d004723e */ /* 0x000fc600000010ff */
[----:B------:R-:W-:Y:S01]  /*6ac0*/  IMAD.WIDE.U32 R178, R178, R249, c[0x0][0x208] ;  /* 0x00008200b2b27625 */ /* 0x000fe200078e00f9 */
[----:B------:R1:W-:Y:S03]  /*6ad0*/  STG.E.128 [R176.64], R172 ;  /* 0x000000acb0007986 */ /* 0x0003e6000c101d04 */
[C---:B------:R-:W-:Y:S02]  /*6ae0*/  FMUL.FTZ R195, R2.reuse, R212 ;  /* 0x000000d402c37220 */ /* 0x040fe40000410000 */
[C---:B------:R-:W-:Y:S02]  /*6af0*/  FMUL.FTZ R208, R2.reuse, R213 ;  /* 0x000000d502d07220 */ /* 0x040fe40000410000 */
[C---:B------:R-:W-:Y:S02]  /*6b00*/  FMUL.FTZ R209, R2.reuse, R214 ;  /* 0x000000d602d17220 */ /* 0x040fe40000410000 */
[----:B------:R-:W-:-:S02]  /*6b10*/  FMUL.FTZ R211, R2, R224 ;  /* 0x000000e002d37220 */ /* 0x000fc40000410000 */
[C---:B------:R-:W-:Y:S02]  /*6b20*/  FMUL.FTZ R212, R2.reuse, R225 ;  /* 0x000000e102d47220 */ /* 0x040fe40000410000 */
[C---:B------:R-:W-:Y:S02]  /*6b30*/  FMUL.FTZ R213, R2.reuse, R226 ;  /* 0x000000e202d57220 */ /* 0x040fe40000410000 */
[----:B------:R-:W-:Y:S01]  /*6b40*/  FMUL.FTZ R214, R2, R227 ;  /* 0x000000e302d67220 */ /* 0x000fe20000410000 */
[----:B------:R2:W-:Y:S01]  /*6b50*/  STG.E.128 [R178.64], R4 ;  /* 0x00000004b2007986 */ /* 0x0005e2000c101d04 */
[----:B------:R-:W-:Y:S02]  /*6b60*/  FFMA.FTZ R2, R230, R195, R48 ;  /* 0x000000c3e6027223 */ /* 0x000fe40000010030 */
[----:B-1----:R-:W-:Y:S02]  /*6b70*/  FFMA.FTZ R173, R220, R212, R53 ;  /* 0x000000d4dcad7223 */ /* 0x002fe40000010035 */
[----:B------:R-:W-:-:S02]  /*6b80*/  FFMA.FTZ R175, R94, R186, R62 ;  /* 0x000000ba5eaf7223 */ /* 0x000fc4000001003e */
[----:B------:R-:W-:Y:S02]  /*6b90*/  FFMA.FTZ R172, R221, R214, R55 ;  /* 0x000000d6ddac7223 */ /* 0x000fe40000010037 */
[----:B------:R-:W-:Y:S02]  /*6ba0*/  FFMA.FTZ R176, R95, R187, R63 ;  /* 0x000000bb5fb07223 */ /* 0x000fe4000001003f */
[----:B------:R-:W-:Y:S02]  /*6bb0*/  FFMA.FTZ R174, R219, R210, R51 ;  /* 0x000000d2dbae7223 */ /* 0x000fe40000010033 */
[----:B--2---:R-:W-:Y:S02]  /*6bc0*/  FFMA.FTZ R4, R229, R208, R49 ;  /* 0x000000d0e5047223 */ /* 0x004fe40000010031 */
        /* <DEDUP_REMOVED lines=44> */
[----:B------:R-:W-:Y:S02]  /*6e90*/  FFMA.FTZ R181, R114, R198, R82 ;  /* 0x000000c672b57223 */ /* 0x000fe40000010052 */
        /* <DEDUP_REMOVED lines=9> */
[----:B------:R-:W-:Y:S02]  /*6f30*/  IADD3 R192, R248, 0x100, RZ ;  /* 0x00000100f8c07810 */ /* 0x000fe40007ffe0ff */
[----:B------:R-:W-:Y:S01]  /*6f40*/  F2FP.BF16.PACK_AB R183, R3, R183 ;  /* 0x000000b703b7723e */ /* 0x000fe200000010ff */
[----:B------:R-:W-:Y:S01]  /*6f50*/  IMAD.WIDE.U32 R2, R2, R249, c[0x0][0x208] ;  /* 0x0000820002027625 */ /* 0x000fe200078e00f9 */
[----:B------:R-:W-:-:S03]  /*6f60*/  IADD3 R194, R248, 0x120, RZ ;  /* 0x00000120f8c27810 */ /* 0x000fc60007ffe0ff */
        /* <DEDUP_REMOVED lines=9> */
.L_x_30070:
[----:B-1----:R-:W-:Y:S05]  /*7000*/  BSYNC B0 ;  /* 0x0000000000007941 */ /* 0x002fea0003800000 */
.L_x_30069:
[----:B0-----:R-:W-:-:S04]  /*7010*/  MOV R2, c[0x0][0x160] ;  /* 0x0000580000027a02 */ /* 0x001fc80000000f00 */
[----:B-----5:R-:W-:-:S04]  /*7020*/  LEA R0, R2, R0, 0x2 ;  /* 0x0000000002007211 */ /* 0x020fc800078e10ff */
[----:B------:R-:W-:-:S13]  /*7030*/  ISETP.GE.AND P0, PT, R0, c[0x0][0x164], PT ;  /* 0x0000590000007a0c */ /* 0x000fda0003f06270 */
[----:B------:R-:W-:Y:S01]  /*7040*/  @P0 CALL.REL.NOINC `(.L_x_30071) ;  /* 0x0000001000000944 */ /* 0x000fe20003c00000 */
[----:B------:R-:W-:Y:S05]  /*7050*/  BRA `(.L_x_30072) ;  /* 0xffff9a0000007947 */ /* 0x000fea000383ffff */
.L_x_30071:
[----:B------:R-:W-:Y:S05]  /*7060*/  EXIT ;  /* 0x000000000000794d */ /* 0x000fea0003800000 */
.L_x_30067:
[----:B------:R-:W-:Y:S01]  /*7070*/  HFMA2.MMA R2, -RZ, RZ, 0, 5.9604644775390625e-08 ;  /* 0x00000001ff027435 */ /* 0x000fe200000001ff */
[----:B------:R-:W-:Y:S02]  /*7080*/  MOV R250, R3 ;  /* 0x0000000300fa7202 */ /* 0x000fe40000000f00 */
[----:B------:R-:W-:Y:S02]  /*7090*/  MOV R249, 0xffffffff ;  /* 0xffffffff00f97802 */ /* 0x000fe40000000f00 */
[----:B------:R-:W-:Y:S02]  /*70a0*/  MOV R248, 0x70c0 ;  /* 0x000070c000f87802 */ /* 0x000fe40000000f00 */
[----:B-----5:R-:W-:Y:S05]  /*70b0*/  CALL.REL.NOINC `($__internal_71_$__cuda_sm70_shflsync_bfly_p) ;  /* 0x00000d3000007944 */ /* 0x020fea0003c00000 */
[----:B01---5:R-:W-:Y:S05]  /*70c0*/  BRA `(.L_x_30073) ;  /* 0xffffdb8000007947 */ /* 0x023fea000383ffff */
.L_x_30068:
[----:B------:R-:W-:Y:S01]  /*70d0*/  HFMA2.MMA R2, -RZ, RZ, 0, 1.1920928955078125e-07 ;  /* 0x00000002ff027435 */ /* 0x000fe200000001ff */
[----:B------:R-:W-:Y:S02]  /*70e0*/  MOV R250, R3 ;  /* 0x0000000300fa7202 */ /* 0x000fe40000000f00 */
[----:B------:R-:W-:Y:S02]  /*70f0*/  MOV R249, 0xffffffff ;  /* 0xffffffff00f97802 */ /* 0x000fe40000000f00 */
[----:B------:R-:W-:-:S02]  /*7100*/  MOV R248, 0x7120 ;  /* 0x0000712000f87802 */ /* 0x000fc40000000f00 */
[----:B-----5:R-:W-:Y:S05]  /*7110*/  CALL.REL.NOINC `($__internal_71_$__cuda_sm70_shflsync_bfly_p) ;  /* 0x00000cd000007944 */ /* 0x020fea0003c00000 */
[----:B-1----:R-:W-:Y:S01]  /*7120*/  FADD.FTZ R3, R3, R2 ;  /* 0x0000000203037221 */ /* 0x002fe20000010000 */
[----:B------:R-:W-:Y:S01]  /*7130*/  HFMA2.MMA R2, -RZ, RZ, 0, 2.384185791015625e-07 ;  /* 0x00000004ff027435 */ /* 0x000fe200000001ff */
[----:B------:R-:W-:-:S02]  /*7140*/  MOV R249, 0xffffffff ;  /* 0xffffffff00f97802 */ /* 0x000fc40000000f00 */
[----:B------:R-:W-:Y:S02]  /*7150*/  MOV R248, 0x7180 ;  /* 0x0000718000f87802 */ /* 0x000fe40000000f00 */
[----:B------:R-:W-:Y:S02]  /*7160*/  MOV R250, R3 ;  /* 0x0000000300fa7202 */ /* 0x000fe40000000f00 */
[----:B0----5:R-:W-:Y:S05]  /*7170*/  CALL.REL.NOINC `($__internal_71_$__cuda_sm70_shflsync_bfly_p) ;  /* 0x00000c7000007944 */ /* 0x021fea0003c00000 */
[----:B-1----:R-:W-:Y:S01]  /*7180*/  FADD.FTZ R3, R3, R2 ;  /* 0x0000000203037221 */ /* 0x002fe20000010000 */
[----:B------:R-:W-:Y:S01]  /*7190*/  HFMA2.MMA R2, -RZ, RZ, 0, 4.76837158203125e-07 ;  /* 0x00000008ff027435 */ /* 0x000fe200000001ff */
[----:B------:R-:W-:Y:S02]  /*71a0*/  MOV R249, 0xffffffff ;  /* 0xffffffff00f97802 */ /* 0x000fe40000000f00 */
[----:B------:R-:W-:Y:S02]  /*71b0*/  MOV R248, 0x71e0 ;  /* 0x000071e000f87802 */ /* 0x000fe40000000f00 */
[----:B------:R-:W-:Y:S02]  /*71c0*/  MOV R250, R3 ;  /* 0x0000000300fa7202 */ /* 0x000fe40000000f00 */
[----:B0----5:R-:W-:Y:S05]  /*71d0*/  CALL.REL.NOINC `($__internal_71_$__cuda_sm70_shflsync_bfly_p) ;  /* 0x00000c1000007944 */ /* 0x021fea0003c00000 */
[----:B-1----:R-:W-:Y:S01]  /*71e0*/  FADD.FTZ R3, R3, R2 ;  /* 0x0000000203037221 */ /* 0x002fe20000010000 */
[----:B------:R-:W-:Y:S01]  /*71f0*/  HFMA2.MMA R2, -RZ, RZ, 0, 9.5367431640625e-07 ;  /* 0x00000010ff027435 */ /* 0x000fe200000001ff */
[----:B------:R-:W-:-:S02]  /*7200*/  MOV R249, 0xffffffff ;  /* 0xffffffff00f97802 */ /* 0x000fc40000000f00 */
[----:B------:R-:W-:Y:S02]  /*7210*/  MOV R248, 0x7240 ;  /* 0x0000724000f87802 */ /* 0x000fe40000000f00 */
[----:B------:R-:W-:Y:S02]  /*7220*/  MOV R250, R3 ;  /* 0x0000000300fa7202 */ /* 0x000fe40000000f00 */
[----:B0----5:R-:W-:Y:S05]  /*7230*/  CALL.REL.NOINC `($__internal_71_$__cuda_sm70_shflsync_bfly_p) ;  /* 0x00000bb000007944 */ /* 0x021fea0003c00000 */
        /* <DEDUP_REMOVED lines=165> */
[----:B0----5:R-:W-:Y:S05]  /*7c90*/  CALL.REL.NOINC `($__internal_71_$__cuda_sm70_shflsync_bfly_p) ;  /* 0x0000015000007944 */ /* 0x021fea0003c00000 */
[----:B-1----:R-:W-:Y:S01]  /*7ca0*/  FADD.FTZ R250, R250, R2 ;  /* 0x00000002fafa7221 */ /* 0x002fe20000010000 */
[----:B------:R-:W-:Y:S01]  /*7cb0*/  HFMA2.MMA R2, -RZ, RZ, 0, 1.1920928955078125e-07 ;  /* 0x00000002ff027435 */ /* 0x000fe200000001ff */
[----:B------:R-:W-:Y:S02]  /*7cc0*/  MOV R249, 0xffffffff ;  /* 0xffffffff00f97802 */ /* 0x000fe40000000f00 */
[----:B------:R-:W-:-:S03]  /*7cd0*/  MOV R248, 0x7cf0 ;  /* 0x00007cf000f87802 */ /* 0x000fc60000000f00 */
[----:B0----5:R-:W-:Y:S05]  /*7ce0*/  CALL.REL.NOINC `($__internal_71_$__cuda_sm70_shflsync_bfly_p) ;  /* 0x0000010000007944 */ /* 0x021fea0003c00000 */
[----:B-1----:R-:W-:Y:S01]  /*7cf0*/  FADD.FTZ R250, R250, R2 ;  /* 0x00000002fafa7221 */ /* 0x002fe20000010000 */
[----:B------:R-:W-:Y:S01]  /*7d00*/  HFMA2.MMA R2, -RZ, RZ, 0, 2.384185791015625e-07 ;  /* 0x00000004ff027435 */ /* 0x000fe200000001ff */
[----:B------:R-:W-:Y:S02]  /*7d10*/  MOV R249, 0xffffffff ;  /* 0xffffffff00f97802 */ /* 0x000fe40000000f00 */
[----:B------:R-:W-:-:S03]  /*7d20*/  MOV R248, 0x7d40 ;  /* 0x00007d4000f87802 */ /* 0x000fc60000000f00 */
[----:B0----5:R-:W-:Y:S05]  /*7d30*/  CALL.REL.NOINC `($__internal_71_$__cuda_sm70_shflsync_bfly_p) ;  /* 0x000000b000007944 */ /* 0x021fea0003c00000 */
[----:B-1----:R-:W-:Y:S01]  /*7d40*/  FADD.FTZ R250, R250, R2 ;  /* 0x00000002fafa7221 */ /* 0x002fe20000010000 */
[----:B------:R-:W-:Y:S01]  /*7d50*/  HFMA2.MMA R2, -RZ, RZ, 0, 4.76837158203125e-07 ;  /* 0x00000008ff027435 */ /* 0x000fe200000001ff */
[----:B------:R-:W-:-:S02]  /*7d60*/  MOV R249, 0xffffffff ;  /* 0xffffffff00f97802 */ /* 0x000fc40000000f00 */
[----:B------:R-:W-:-:S03]  /*7d70*/  MOV R248, 0x7d90 ;  /* 0x00007d9000f87802 */ /* 0x000fc60000000f00 */
[----:B0----5:R-:W-:Y:S05]  /*7d80*/  CALL.REL.NOINC `($__internal_71_$__cuda_sm70_shflsync_bfly_p) ;  /* 0x0000006000007944 */ /* 0x021fea0003c00000 */
[----:B-1----:R-:W-:Y:S01]  /*7d90*/  FADD.FTZ R250, R250, R2 ;  /* 0x00000002fafa7221 */ /* 0x002fe20000010000 */
[----:B------:R-:W-:Y:S01]  /*7da0*/  HFMA2.MMA R2, -RZ, RZ, 0, 9.5367431640625e-07 ;  /* 0x00000010ff027435 */ /* 0x000fe200000001ff */
[----:B------:R-:W-:Y:S02]  /*7db0*/  MOV R249, 0xffffffff ;  /* 0xffffffff00f97802 */ /* 0x000fe40000000f00 */
[----:B------:R-:W-:-:S03]  /*7dc0*/  MOV R248, 0x7de0 ;  /* 0x00007de000f87802 */ /* 0x000fc60000000f00 */
[----:B0----5:R-:W-:Y:S05]  /*7dd0*/  CALL.REL.NOINC `($__internal_71_$__cuda_sm70_shflsync_bfly_p) ;  /* 0x0000001000007944 */ /* 0x021fea0003c00000 */
[----:B01---5:R-:W-:Y:S05]  /*7de0*/  BRA `(.L_x_30074) ;  /* 0xffffd9a000007947 */ /* 0x023fea000383ffff */
        .weak           $__internal_71_$__cuda_sm70_shflsync_bfly_p
        .type           $__internal_71_$__cuda_sm70_shflsync_bfly_p,@function
        .size           $__internal_71_$__cuda_sm70_shflsync_bfly_p,(.L_x_71071 - $__internal_71_$__cuda_sm70_shflsync_bfly_p)
$__internal_71_$__cuda_sm70_shflsync_bfly_p:
[----:B------:R0:W-:Y:S01]  /*7df0*/  STL [R1+0x160], R0 ;  /* 0x0001600001007387 */ /* 0x0001e20000100800 */
[----:B------:R-:W-:Y:S04]  /*7e00*/  WARPSYNC R249 ;  /* 0x000000f900007348 */ /* 0x000fe80003800000 */
[----:B0-----:R-:W-:-:S07]  /*7e10*/  HFMA2.MMA R0, -RZ, RZ, 0, 1.847743988037109375e-06 ;  /* 0x0000001fff007435 */ /* 0x001fce00000001ff */
[----:B------:R0:W1:Y:S04]  /*7e20*/  SHFL.BFLY PT, R2, R250, R2, R0 ;  /* 0x0c000002fa027389 */ /* 0x00006800000e0000 */
[----:B0-----:R0:W5:Y:S01]  /*7e30*/  LDL.LU R0, [R1+0x160] ;  /* 0x0001600001007983 */ /* 0x0011620000300800 */
[----:B------:R-:W-:-:S04]  /*7e40*/  MOV R249, 0x0 ;  /* 0x0000000000f97802 */ /* 0x000fc80000000f00 */
[----:B------:R-:W-:Y:S05]  /*7e50*/  RET.REL.NODEC R248 `(_ZN10layer_norm13ln_fwd_kernelINS_13Kernel_traitsIf13__nv_bfloat16fS2_fjLj2560ELj1ELj4ELj1ELj16ENS_18Kernel_traits_baseILj2560EfS2_fS2_fjLj128EEEEELb0ELb1ELb1ELb1EEEvNS_9FwdParamsE) ;  /* 0xffff81a0f8007950 */ /* 0x000fea0003c3ffff */
.L_x_30075:
        /* <DEDUP_REMOVED lines=10> */
.L_x_71071:


//--------------------- .text._ZN10layer_norm13ln_fwd_kernelINS_13Kernel_traitsIf13__nv_bfloat16fS2_fjLj2560ELj1ELj4ELj1ELj16ENS_18Kernel_traits_baseILj2560EfS2_fS2_fjLj128EEEEELb1ELb0ELb0ELb0EEEvNS_9FwdParamsE --------------------------
	.section	.text._ZN10layer_norm13ln_fwd_kernelINS_13Kernel_traitsIf13__nv_bfloat16fS2_fjLj2560ELj1ELj4ELj1ELj16ENS_18Kernel_traits_baseILj2560EfS2_fS2_fjLj128EEEEELb1ELb0ELb0ELb0EEEvNS_9FwdParamsE,"ax",@progbits
	.sectioninfo	@"SHI_REGISTERS=255"
	.align	128
        .global         _ZN10layer_norm13ln_fwd_kernelINS_13Kernel_traitsIf13__nv_bfloat16fS2_fjLj2560ELj1ELj4ELj1ELj16ENS_18Kernel_traits_baseILj2560EfS2_fS2_fjLj128EEEEELb1ELb0ELb0ELb0EEEvNS_9FwdParamsE
        .type           _ZN10layer_norm13ln_fwd_kernelINS_13Kernel_traitsIf13__nv_bfloat16fS2_fjLj2560ELj1ELj4ELj1ELj16ENS_18Kernel_traits_baseILj2560EfS2_fS2_fjLj128EEEEELb1ELb0ELb0ELb0EEEvNS_9FwdParamsE,@function
        .size           _ZN10layer_norm13ln_fwd_kernelINS_13Kernel_traitsIf13__nv_bfloat16fS2_fjLj2560ELj1ELj4ELj1ELj16ENS_18Kernel_traits_baseILj2560EfS2_fS2_fjLj128EEEEELb1ELb0ELb0ELb0EEEvNS_9FwdParamsE,(.L_x_71072 - _ZN10layer_norm13ln_fwd_kernelINS_13Kernel_traitsIf13__nv_bfloat16fS2_fjLj2560ELj1ELj4ELj1ELj16ENS_18Kernel_traits_baseILj2560EfS2_fS2_fjLj128EEEEELb1ELb0ELb0ELb0EEEvNS_9FwdParamsE)
        .other          _ZN10layer_norm13ln_fwd_kernelINS_13Kernel_traitsIf13__nv_bfloat16fS2_fjLj2560ELj1ELj4ELj1ELj16ENS_18Kernel_traits_baseILj2560EfS2_fS2_fjLj128EEEEELb1ELb0ELb0ELb0EEEvNS_9FwdParamsE,@"STO_CUDA_ENTRY STV_DEFAULT"
_ZN10layer_norm13ln_fwd_kernelINS_13Kernel_traitsIf13__nv_bfloat16fS2_fjLj2560ELj1ELj4ELj1ELj16ENS_18Kernel_traits_baseILj2560EfS2_fS2_fjLj128EEEEELb1ELb0ELb0ELb0EEEvNS_9FwdParamsE:
.text._ZN10layer_norm13ln_fwd_kernelINS_13Kernel_traitsIf13__nv_bfloat16fS2_fjLj2560ELj1ELj4ELj1ELj16ENS_18Kernel_traits_baseILj2560EfS2_fS2_fjLj128EEEEELb1ELb0ELb0ELb0EEEvNS_9FwdParamsE:
[----:B------:R-:W-:Y:S02]  /*0000*/  IMAD.MOV.U32 R1, RZ, RZ, c[0x0][0x28] ;  /* 0x00000a00ff017624 */ /* 0x000fe400078e00ff */
[----:B------:R-:W-:Y:S01]  /*0010*/  ULDC.U8 UR4, c[0x0][0x244] ;  /* 0x0000910000047ab9 */ /* 0x000fe20000000000 */
[----:B------:R-:W-:Y:S01]  /*0020*/  IMAD.MOV.U32 R0, RZ, RZ, c[0x0][0x238] ;  /* 0x00008e00ff007624 */ /* 0x000fe200078e00ff */
[----:B------:R-:W-:Y:S01]  /*0030*/  ISETP.NE.AND P0, PT, RZ, UR4, PT ;  /* 0x00000004ff007c0c */ /* 0x000fe2000bf05270 */
[----:B------:R-:W-:Y:S01]  /*0040*/  ULDC.64 UR4, c[0x0][0x230] ;  /* 0x00008c0000047ab9 */ /* 0x000fe20000000a00 */
[----:B------:R-:W-:Y:S01]  /*0050*/  IMAD.MOV.U32 R9, RZ, RZ, c[0x0][0x23c] ;  /* 0x00008f00ff097624 */ /* 0x000fe200078e00ff */
[----:B------:R-:W-:Y:S01]  /*0060*/  ULDC.64 UR6, c[0x0][0x118] ;  /* 0x0000460000067ab9 */ /* 0x000fe20000000a00 */
[----:B------:R-:W-:Y:S01]  /*0070*/  IMAD.U32 R2, RZ, RZ, UR4 ;  /* 0x00000004ff027e24 */ /* 0x000fe2000f8e00ff */
[----:B------:R-:W-:Y:S01]  /*0080*/  IADD3 R1, R1, -0x58, RZ ;  /* 0xffffffa801017810 */ /* 0x000fe20007ffe0ff */
[----:B------:R-:W-:-:S07]  /*0090*/  IMAD.U32 R3, RZ, RZ, UR5 ;  /* 0x00000005ff037e24 */ /* 0x000fce000f8e00ff */
[----:B------:R-:W2:Y:S01]  /*00a0*/  @P0 LDG.E.64 R2, [R2.64] ;  /* 0x0000000602020981 */ /* 0x000ea2000c1e1b00 */
[----:B------:R-:W-:Y:S01]  /*00b0*/  @P0 IMAD.MOV.U32 R14, RZ, RZ, R0 ;  /* 0x000000ffff0e0224 */ /* 0x000fe200078e0000 */
[----:B------:R-:W-:-:S05]  /*00c0*/  @P0 MOV R15, R9 ;  /* 0x00000009000f0202 */ /* 0x000fca0000000f00 */
[----:B------:R-:W3:Y:S01]  /*00d0*/  @P0 LDG.E.64 R4, [R14.64] ;  /* 0x000000060e040981 */ /* 0x000ee2000c1e1b00 */
[----:B------:R-:W-:Y:S01]  /*00e0*/  LOP3.LUT R8, R8, 0xffffefff, RZ, 0xc0, !PT ;  /* 0xffffefff08087812 */ /* 0x000fe200078ec0ff */
[----:B------:R-:W-:Y:S02]  /*00f0*/  BSSY B0, `(.L_x_30076) ;  /* 0x0000059000007945 */ /* 0x000fe40003800000 */
[----:B------:R-:W0:Y:S01]  /*0100*/  S2R R58, SR_TID.X ;  /* 0x00000000003a7919 */ /* 0x000e220000002100 */
[----:B------:R-:W-:-:S03]  /*0110*/  LOP3.LUT R8, R8, 0xfffffff7, RZ, 0xc0, !PT ;  /* 0xfffffff708087812 */ /* 0x000fc600078ec0ff */
[----:B------:R-:W1:Y:S01]  /*0120*/  S2R R68, SR_CTAID.X ;  /* 0x0000000000447919 */ /* 0x000e620000002500 */
[----:B0-----:R-:W-:Y:S01]  /*0130*/  LOP3.LUT R128, R58, 0x1f, RZ, 0xc0, !PT ;  /* 0x0000001f3a807812 */ /* 0x001fe200078ec0ff */
[----:B-1----:R-:W-:-:S03]  /*0140*/  IMAD R12, R68, c[0x0][0x0], R58 ;  /* 0x00000000440c7a24 */ /* 0x002fc600078e023a */
[----:B------:R-:W-:Y:S01]  /*0150*/  LOP3.LUT R16, R128, 0x1f, RZ, 0x3c, !PT ;  /* 0x0000001f80107812 */ /* 0x000fe200078e3cff */
        /* <DEDUP_REMOVED lines=82> */
.L_x_30077:
[----:B------:R-:W-:Y:S05]  /*0680*/  BSYNC B0 ;  /* 0x0000000000007941 */ /* 0x000fea0003800000 */
.L_x_30076:
        /* <DEDUP_REMOVED lines=10> */
[----:B------:R-:W2:Y:S04]  /*0730*/  LDG.E.128 R32, [R4.64] ;  /* 0x0000000604207981 */ /* 0x000ea8000c1e1d00 */
[----:B------:R0:W5:Y:S05]  /*0740*/  LDG.E.128 R248, [R4.64+0x10] ;  /* 0x0000100604f87981 */ /* 0x00016a000c1e1d00 */
[----:B------:R-:W-:-:S04]  /*0750*/  @P0 LEA R2, P1, R128, c[0x0][0x218], 0x5 ;  /* 0x0000860080020a11 */ /* 0x000fc800078228ff */
[----:B------:R-:W-:-:S05]  /*0760*/  @P0 LEA.HI.X R3, R128, c[0x0][0x21c], RZ, 0x5, P1 ;  /* 0x0000870080030a11 */ /* 0x000fca00008f2cff */
[----:B------:R0:W5:Y:S04]  /*0770*/  @P0 LDG.E.128 R24, [R2.64] ;  /* 0x0000000602180981 */ /* 0x000168000c1e1d00 */
[----:B------:R0:W5:Y:S01]  /*0780*/  @P0 LDG.E.128 R28, [R2.64+0x10] ;  /* 0x00001006021c0981 */ /* 0x000162000c1e1d00 */
[----:B------:R-:W-:-:S03]  /*0790*/  IADD3 R128, R128, 0x20, RZ ;  /* 0x0000002080807810 */ /* 0x000fc60007ffe0ff */
[----:B--2---:R0:W-:Y:S04]  /*07a0*/  STL.64 [R1], R32 ;  /* 0x0000002001007387 */ /* 0x0041e80000100a00 */
[----:B------:R0:W-:Y:S02]  /*07b0*/  STL.64 [R1+0x8], R34 ;  /* 0x0000082201007387 */ /* 0x0001e40000100a00 */
.L_x_30079:
[----:B------:R-:W-:Y:S05]  /*07c0*/  BSYNC B0 ;  /* 0x0000000000007941 */ /* 0x000fea0003800000 */
.L_x_30078:
        /* <DEDUP_REMOVED lines=17> */
.L_x_30081:
[----:B------:R-:W-:Y:S05]  /*08e0*/  BSYNC B0 ;  /* 0x0000000000007941 */ /* 0x000fea0003800000 */
.L_x_30080:
        /* <DEDUP_REMOVED lines=17> */
.L_x_30083:
[----:B------:R-:W-:Y:S05]  /*0a00*/  BSYNC B0 ;  /* 0x0000000000007941 */ /* 0x000fea0003800000 */
.L_x_30082:
        /* <DEDUP_REMOVED lines=17> */
.L_x_30085:
[----:B------:R-:W-:Y:S05]  /*0b20*/  BSYNC B0 ;  /* 0x0000000000007941 */ /* 0x000fea0003800000 */
.L_x_30084:
        /* <DEDUP_REMOVED lines=27> */
.L_x_30087:
[----:B------:R-:W-:Y:S05]  /*0ce0*/  BSYNC B0 ;  /* 0x0000000000007941 */ /* 0x000fea0003800000 */
.L_x_30086:
[----:B------:R-:W-:Y:S01]  /*0cf0*/  ISETP.GE.U32.AND P0, PT, R9, 0xe0, PT ;  /* 0x000000e00900780c */ /* 0x000fe20003f06070 */
[----:B------:R-:W-:Y:S01]  /*0d00*/  IMAD.WIDE.U32 R124, R124, -0x2daee0ad, RZ ;  /* 0xd2511f537c7c7825 */ /* 0x000fe200078e00ff */
[----:B------:R-:W-:Y:S01]  /*0d10*/  LOP3.LUT R8, R8, 0xffffff7f, RZ, 0xc0, !PT ;  /* 0xffffff7f08087812 */ /* 0x000fe200078ec0ff */
[----:B------:R-:W-:Y:S01]  /*0d20*/  UIADD3 UR26, UR5, -0x695add53, URZ ;  /* 0x96a522ad051a7890 */ /* 0x000fe2000fffe03f */
[----:B------:R-:W-:Y:S01]  /*0d30*/  BSSY B0, `(.L_x_30088) ;  /* 0x0000016000007945 */ /* 0x000fe20003800000 */
[----:B------:R-:W-:Y:S01]  /*0d40*/  IMAD.WIDE.U32 R126, R126, -0x326172a9, RZ ;  /* 0xcd9e8d577e7e7825 */ /* 0x000fe200078e00ff */
[----:B0-----:R-:W-:-:S03]  /*0d50*/  LOP3.LUT R14, R125, UR22, R4, 0x96, !PT ;  /* 0x000000167d0e7c12 */ /* 0x001fc6000f8e9604 */
        /* <DEDUP_REMOVED lines=19> */
.L_x_30089:
[----:B------:R-:W-:Y:S05]  /*0e90*/  BSYNC B0 ;  /* 0x0000000000007941 */ /* 0x000fea0003800000 */
.L_x_30088:
        /* <DEDUP_REMOVED lines=20> */
.L_x_30091:
[----:B------:R-:W-:Y:S05]  /*0fe0*/  BSYNC B0 ;  /* 0x0000000000007941 */ /* 0x000fea0003800000 */
.L_x_30090:
        /* <DEDUP_REMOVED lines=21> */
.L_x_30093:
[----:B------:R-:W-:Y:S05]  /*1140*/  BSYNC B0 ;  /* 0x0000000000007941 */ /* 0x000fea0003800000 */
.L_x_30092:
        /* <DEDUP_REMOVED lines=14> */
[----:B------:R-:W2:Y:S03]  /*1230*/  LDG.E.128 R132, [R2.64] ;  /* 0x0000000602847981 */ /* 0x000ea6000c1e1d00 */
[----:B------:R-:W-:-:S04]  /*1240*/  @P0 LEA R4, P1, R128, c[0x0][0x218], 0x5 ;  /* 0x0000860080040a11 */ /* 0x000fc800078228ff */
[----:B------:R-:W-:Y:S02]  /*1250*/  @P0 LEA.HI.X R5, R128, c[0x0][0x21c], RZ, 0x5, P1 ;  /* 0x0000870080050a11 */ /* 0x000fe400008f2cff */
[----:B------:R-:W3:Y:S04]  /*1260*/  LDG.E.128 R128, [R2.64+0x10] ;  /* 0x0000100602807981 */ /* 0x000ee8000c1e1d00 */
[----:B------:R0:W5:Y:S04]  /*1270*/  @P0 LDG.E.128 R116, [R4.64] ;  /* 0x0000000604740981 */ /* 0x000168000c1e1d00 */
[----:B------:R0:W5:Y:S04]  /*1280*/  @P0 LDG.E.128 R120, [R4.64+0x10] ;  /* 0x0000100604780981 */ /* 0x000168000c1e1d00 */
[----:B---3--:R0:W-:Y:S04]  /*1290*/  STL.64 [R1+0x10], R128 ;  /* 0x0000108001007387 */ /* 0x0081e80000100a00 */
[----:B------:R0:W-:Y:S04]  /*12a0*/  STL.64 [R1+0x18], R130 ;  /* 0x0000188201007387 */ /* 0x0001e80000100a00 */
[----:B--2---:R0:W-:Y:S04]  /*12b0*/  STL.64 [R1+0x20], R132 ;  /* 0x0000208401007387 */ /* 0x0041e80000100a00 */
[----:B------:R0:W-:Y:S02]  /*12c0*/  STL.64 [R1+0x28], R134 ;  /* 0x0000288601007387 */ /* 0x0001e40000100a00 */
.L_x_30095:
[----:B------:R-:W-:Y:S05]  /*12d0*/  BSYNC B0 ;  /* 0x0000000000007941 */ /* 0x000fea0003800000 */
.L_x_30094:
        /* <DEDUP_REMOVED lines=14> */
[----:B------:R-:W-:Y:S01]  /*13c0*/  IMAD R4, R13, -0x2daee0ad, RZ ;  /* 0xd2511f530d047824 */ /* 0x000fe200078e02ff */
[----:B------:R-:W-:Y:S02]  /*13d0*/  MOV R2, RZ ;  /* 0x000000ff00027202 */ /* 0x000fe40000000f00 */
.L_x_30700:
        /* <DEDUP_REMOVED lines=20> */
[----:B------:R-:W-:-:S05]  /*1520*/  @P0 LEA.HI.X R133, R0, c[0x0][0x184], RZ, 0x5, P1 ;  /* 0x0000610000850a11 */ /* 0x000fca00008f2cff */
[----:B------:R0:W5:Y:S04]  /*1530*/  @P0 LDG.E.128 R124, [R132.64] ;  /* 0x00000006847c0981 */ /* 0x000168000c1e1d00 */
[----:B------:R0:W5:Y:S01]  /*1540*/  @P0 LDG.E.128 R128, [R132.64+0x10] ;  /* 0x0000100684800981 */ /* 0x000162000c1e1d00 */
[----:B------:R-:W-:Y:S01]  /*1550*/  ISETP.NE.AND P0, PT, R5, 0x1, PT ;  /* 0x000000010500780c */ /* 0x000fe20003f05270 */
        /* <DEDUP_REMOVED lines=14> */
.L_x_30100:
[----:B------:R-:W-:Y:S02]  /*1640*/  IMAD.MOV.U32 R14, RZ, RZ, R6 ;  /* 0x000000ffff0e7224 */ /* 0x000fe400078e0006 */
.L_x_30101:
[----:B------:R-:W-:Y:S05]  /*1650*/  BSYNC B2 ;  /* 0x0000000000027941 */ /* 0x000fea0003800000 */
.L_x_30099:
        /* <DEDUP_REMOVED lines=16> */
.L_x_30105:
[----:B------:R-:W-:Y:S05]  /*1760*/  BSYNC B3 ;  /* 0x0000000000037941 */ /* 0x000fea0003800000 */
.L_x_30104:
        /* <DEDUP_REMOVED lines=42> */
.L_x_30103:
[----:B------:R-:W-:Y:S05]  /*1a10*/  BSYNC B2 ;  /* 0x0000000000027941 */ /* 0x000fea0003800000 */
.L_x_30102:
[----:B------:R0:W1:Y:S01]  /*1a20*/  I2F.U32 R5, R14 ;  /* 0x0000000e00057306 */ /* 0x0000620000201000 */
[----:B------:R-:W-:Y:S01]  /*1a30*/  IMAD.MOV.U32 R236, RZ, RZ, 0x2f800000 ;  /* 0x2f800000ffec7424 */ /* 0x000fe200078e00ff */
[----:B------:R-:W-:Y:S01]  /*1a40*/  LOP3.LUT R8, R8, 0xfffffffb, RZ, 0xc0, !PT ;  /* 0xfffffffb08087812 */ /* 0x000fe200078ec0ff */
[----:B------:R-:W-:Y:S01]  /*1a50*/  BSSY B2, `(.L_x_30106) ;  /* 0x0000017000027945 */ /* 0x000fe20003800000 */
[----:B------:R-:W-:-:S04]  /*1a60*/  ISETP.NE.U32.AND P0, PT, RZ, c[0x0][0x180], PT ;  /* 0x00006000ff007a0c */ /* 0x000fc80003f05070 */
[----:B------:R-:W-:Y:S02]  /*1a70*/  ISETP.NE.AND.EX P0, PT, RZ, c[0x0][0x184], PT, P0 ;  /* 0x00006100ff007a0c */ /* 0x000fe40003f05300 */
        /* <DEDUP_REMOVED lines=19> */
.L_x_30107:
[----:B------:R-:W-:Y:S02]  /*1bb0*/  IMAD.MOV.U32 R5, RZ, RZ, R6 ;  /* 0x000000ffff057224 */ /* 0x000fe400078e0006 */
.L_x_30108:
[----:B------:R-:W-:Y:S05]  /*1bc0*/  BSYNC B2 ;  /* 0x0000000000027941 */ /* 0x000fea0003800000 */
.L_x_30106:
        /* <DEDUP_REMOVED lines=16> */
.L_x_30112:
[----:B------:R-:W-:Y:S05]  /*1cd0*/  BSYNC B3 ;  /* 0x0000000000037941 */ /* 0x000fea0003800000 */
.L_x_30111:
        /* <DEDUP_REMOVED lines=41> */
[----:B------:R-:W-:Y:S01]  /*1f70*/  IMAD.MOV.U32 R14, RZ, RZ, RZ ;  /* 0x000000ffff0e7224 */ /* 0x000fe200078e00ff */
[----:B------:R-:W-:Y:S02]  /*1f80*/  LOP3.LUT R7, R7, UR25, R134, 0x96, !PT ;  /* 0x0000001907077c12 */ /* 0x000fe4000f8e9686 */
.L_x_30110:
[----:B------:R-:W-:Y:S05]  /*1f90*/  BSYNC B2 ;  /* 0x0000000000027941 */ /* 0x000fea0003800000 */
.L_x_30109:
        /* <DEDUP_REMOVED lines=22> */
.L_x_30114:
[----:B------:R-:W-:Y:S02]  /*2100*/  IMAD.MOV.U32 R5, RZ, RZ, R6 ;  /* 0x000000ffff057224 */ /* 0x000fe400078e0006 */
.L_x_30115:
[----:B------:R-:W-:Y:S05]  /*2110*/  BSYNC B2 ;  /* 0x0000000000027941 */ /* 0x000fea0003800000 */
.L_x_30113:
        /* <DEDUP_REMOVED lines=16> */
.L_x_30119:
[----:B------:R-:W-:Y:S05]  /*2220*/  BSYNC B3 ;  /* 0x0000000000037941 */ /* 0x000fea0003800000 */
.L_x_30118:
        /* <DEDUP_REMOVED lines=43> */
.L_x_30117:
[----:B------:R-:W-:Y:S05]  /*24e0*/  BSYNC B2 ;  /* 0x0000000000027941 */ /* 0x000fea0003800000 */
.L_x_30116:
        /* <DEDUP_REMOVED lines=20> */
.L_x_30121:
[----:B------:R-:W-:Y:S02]  /*2630*/  MOV R5, R6 ;  /* 0x0000000600057202 */ /* 0x000fe40000000f00 */
.L_x_30122:
[----:B------:R-:W-:Y:S05]  /*2640*/  BSYNC B2 ;  /* 0x0000000000027941 */ /* 0x000fea0003800000 */
.L_x_30120:
        /* <DEDUP_REMOVED lines=16> */
.L_x_30126:
[----:B------:R-:W-:Y:S05]  /*2750*/  BSYNC B3 ;  /* 0x0000000000037941 */ /* 0x000fea0003800000 */
.L_x_30125:
        /* <DEDUP_REMOVED lines=43> */
.L_x_30124:
[----:B------:R-:W-:Y:S05]  /*2a10*/  BSYNC B2 ;  /* 0x0000000000027941 */ /* 0x000fea0003800000 */
.L_x_30123:
        /* <DEDUP_REMOVED lines=20> */
.L_x_30128:
[----:B------:R-:W-:Y:S02]  /*2b60*/  IMAD.MOV.U32 R5, RZ, RZ, R6 ;  /* 0x000000ffff057224 */ /* 0x000fe400078e0006 */
.L_x_30129:
[----:B------:R-:W-:Y:S05]  /*2b70*/  BSYNC B2 ;  /* 0x0000000000027941 */ /* 0x000fea0003800000 */
.L_x_30127:
        /* <DEDUP_REMOVED lines=16> */
.L_x_30133:
[----:B------:R-:W-:Y:S05]  /*2c80*/  BSYNC B3 ;  /* 0x0000000000037941 */ /* 0x000fea0003800000 */
.L_x_30132:
        /* <DEDUP_REMOVED lines=41> */
[----:B------:R-:W-:-:S05]  /*2f20*/  IMAD.WIDE.U32 R6, R14, -0x326172a9, RZ ;  /* 0xcd9e8d570e067825 */ /* 0x000fca00078e00ff */
[----:B------:R-:W-:Y:S02]  /*2f30*/  LOP3.LUT R7, R7, UR25, R136, 0x96, !PT ;  /* 0x0000001907077c12 */ /* 0x000fe4000f8e9688 */
.L_x_30131:
[----:B------:R-:W-:Y:S05]  /*2f40*/  BSYNC B2 ;  /* 0x0000000000027941 */ /* 0x000fea0003800000 */
.L_x_30130:
        /* <DEDUP_REMOVED lines=20> */
.L_x_30135:
[----:B------:R-:W-:Y:S02]  /*3090*/  IMAD.MOV.U32 R5, RZ, RZ, R6 ;  /* 0x000000ffff057224 */ /* 0x000fe400078e0006 */
.L_x_30136:
[----:B------:R-:W-:Y:S05]  /*30a0*/  BSYNC B2 ;  /* 0x0000000000027941 */ /* 0x000fea0003800000 */
.L_x_30134:
        /* <DEDUP_REMOVED lines=16> */
.L_x_30140:
[----:B------:R-:W-:Y:S05]  /*31b0*/  BSYNC B3 ;  /* 0x0000000000037941 */ /* 0x000fea0003800000 */
.L_x_30139:
        /* <DEDUP_REMOVED lines=43> */
.L_x_30138:
[----:B------:R-:W-:Y:S05]  /*3470*/  BSYNC B2 ;  /* 0x0000000000027941 */ /* 0x000fea0003800000 */
.L_x_30137:
        /* <DEDUP_REMOVED lines=20> */
.L_x_30142:
[----:B------:R-:W-:Y:S02]  /*35c0*/  IMAD.MOV.U32 R5, RZ, RZ, R6 ;  /* 0x000000ffff057224 */ /* 0x000fe400078e0006 */
.L_x_30143:
[----:B------:R-:W-:Y:S05]  /*35d0*/  BSYNC B2 ;  /* 0x0000000000027941 */ /* 0x000fea0003800000 */
.L_x_30141:
        /* <DEDUP_REMOVED lines=16> */
.L_x_30147:
[----:B------:R-:W-:Y:S05]  /*36e0*/  BSYNC B3 ;  /* 0x0000000000037941 */ /* 0x000fea0003800000 */
.L_x_30146:
        /* <DEDUP_REMOVED lines=42> */
[----:B------:R-:W-:Y:S02]  /*3990*/  IMAD.MOV.U32 R212, RZ, RZ, RZ ;  /* 0x000000ffffd47224 */ /* 0x000fe400078e00ff */
.L_x_30145:
[----:B------:R-:W-:Y:S05]  /*39a0*/  BSYNC B2 ;  /* 0x0000000000027941 */ /* 0x000fea0003800000 */
.L_x_30144:
        /* <DEDUP_REMOVED lines=20> */
.L_x_30149:
[----:B------:R-:W-:Y:S02]  /*3af0*/  IMAD.MOV.U32 R14, RZ, RZ, R6 ;  /* 0x000000ffff0e7224 */ /* 0x000fe400078e0006 */
.L_x_30150:
[----:B------:R-:W-:Y:S05]  /*3b00*/  BSYNC B2 ;  /* 0x0000000000027941 */ /* 0x000fea0003800000 */
.L_x_30148:
        /* <DEDUP_REMOVED lines=19> */
.L_x_30154:
[----:B------:R-:W-:Y:S05]  /*3c40*/  BSYNC B3 ;  /* 0x0000000000037941 */ /* 0x000fea0003800000 */
.L_x_30153:
        /* <DEDUP_REMOVED lines=42> */
.L_x_30152:
[----:B------:R-:W-:Y:S05]  /*3ef0*/  BSYNC B2 ;  /* 0x0000000000027941 */ /* 0x000fea0003800000 */
.L_x_30151:
        /* <DEDUP_REMOVED lines=8> */
[----:B0-----:R-:W-:Y:S02]  /*3f80*/  FFMA.FTZ R14, R14, R236, 1.1641532182693481445e-10 ;  /* 0x2f0000000e0e7423 */ /* 0x001fe400000100ec */
[----:B------:R-:W-:-:S03]  /*3f90*/  IMAD.WIDE.U32 R236, R213, 0x1000000, RZ ;  /* 0x01000000d5ec7825 */ /* 0x000fc600078e00ff */
[----:B------:R-:W-:Y:S01]  /*3fa0*/  FSETP.GTU.FTZ.AND P2, PT, R14, c[0x0][0x1e4], PT ;  /* 0x000079000e007a0b */ /* 0x000fe20003f5c000 */
[----:B------:R-:W-:-:S03]  /*3fb0*/  FMUL.FTZ R139, R139, c[0x0][0x1e8] ;  /* 0x00007a008b8b7a20 */ /* 0x000fc60000410000 */
[----:B------:R-:W-:Y:S02]  /*3fc0*/  SEL R14, RZ, 0x1000000, P2 ;  /* 0x01000000ff0e7807 */ /* 0x000fe40001000000 */
[----:B------:R-:W-:Y:S02]  /*3fd0*/  FSEL R139, R139, RZ, !P2 ;  /* 0x000000ff8b8b7208 */ /* 0x000fe40005000000 */
[----:B------:R-:W-:Y:S02]  /*3fe0*/  LOP3.LUT R14, R214, R14, R212, 0xfe, !PT ;  /* 0x0000000ed60e7212 */ /* 0x000fe400078efed4 */
[----:B------:R-:W-:Y:S01]  /*3ff0*/  SEL R212, RZ, 0x1, P3 ;  /* 0x00000001ffd47807 */ /* 0x000fe20001800000 */
[----:B------:R-:W-:Y:S01]  /*4000*/  @P0 FADD.FTZ R139, R131, R139 ;  /* 0x0000008b838b0221 */ /* 0x000fe20000010000 */
[----:B------:R-:W-:Y:S02]  /*4010*/  SEL R214, RZ, 0x1, P1 ;  /* 0x00000001ffd67807 */ /* 0x000fe40000800000 */
[----:B------:R-:W-:-:S02]  /*4020*/  LOP3.LUT R237, R237, R14, R212, 0xfe, !PT ;  /* 0x0000000eeded7212 */ /* 0x000fc400078efed4 */
[----:B------:R-:W-:Y:S01]  /*4030*/  SEL R14, RZ, 0x1, P5 ;  /* 0x00000001ff0e7807 */ /* 0x000fe20002800000 */
[----:B------:R-:W-:-:S04]  /*4040*/  IMAD.WIDE.U32 R214, R214, 0x10000, RZ ;  /* 0x00010000d6d67825 */ /* 0x000fc800078e00ff */
[----:B------:R-:W-:-:S05]  /*4050*/  IMAD.WIDE.U32 R212, R14, 0x100, RZ ;  /* 0x000001000ed47825 */ /* 0x000fca00078e00ff */
[----:B------:R-:W-:Y:S02]  /*4060*/  LOP3.LUT R14, R212, R236, R214, 0xfe, !PT ;  /* 0x000000ecd40e7212 */ /* 0x000fe400078efed6 */
[C---:B------:R-:W-:Y:S02]  /*4070*/  LEA R214, P1, R0.reuse, c[0x0][0x188], 0x5 ;  /* 0x0000620000d67a11 */ /* 0x040fe400078228ff */
[----:B------:R-:W-:Y:S02]  /*4080*/  LOP3.LUT R213, R213, R237, R215, 0xfe, !PT ;  /* 0x000000edd5d57212 */ /* 0x000fe400078efed7 */
[----:B------:R-:W-:Y:S02]  /*4090*/  LEA.HI.X R215, R0, c[0x0][0x18c], RZ, 0x5, P1 ;  /* 0x0000630000d77a11 */ /* 0x000fe400008f2cff */
[----:B------:R-:W-:-:S03]  /*40a0*/  SEL R212, RZ, 0x1, P6 ;  /* 0x00000001ffd47807 */ /* 0x000fc60003000000 */
[----:B------:R-:W-:Y:S01]  /*40b0*/  STG.E.128 [R214.64], R132 ;  /* 0x00000084d6007986 */ /* 0x000fe2000c101d06 */
[----:B------:R-:W-:Y:S02]  /*40c0*/  LOP3.LUT R212, R14, R212, RZ, 0xfc, !PT ;  /* 0x000000d40ed47212 */ /* 0x000fe400078efcff */
[C---:B------:R-:W-:Y:S01]  /*40d0*/  IADD3 R14, R0.reuse, 0x20, RZ ;  /* 0x00000020000e7810 */ /* 0x040fe20007ffe0ff */
[----:B------:R0:W-:Y:S02]  /*40e0*/  STG.E.128 [R214.64+0x10], R136 ;  /* 0x00001088d6007986 */ /* 0x0001e4000c101d06 */
[----:B0-----:R-:W-:-:S04]  /*40f0*/  LEA R214, P0, R0, c[0x0][0x190], 0x3 ;  /* 0x0000640000d67a11 */ /* 0x001fc800078018ff */
[----:B------:R-:W-:-:S05]  /*4100*/  LEA.HI.X R215, R0, c[0x0][0x194], RZ, 0x3, P0 ;  /* 0x0000650000d77a11 */ /* 0x000fca00000f1cff */
[----:B------:R0:W-:Y:S04]  /*4110*/  STG.E.64 [R214.64], R212 ;  /* 0x000000d4d6007986 */ /* 0x0001e8000c101b06 */
.L_x_30098:
[----:B------:R-:W-:Y:S05]  /*4120*/  BSYNC B1 ;  /* 0x0000000000017941 */ /* 0x000fea0003800000 */
.L_x_30097:
[----:B------:R-:W-:Y:S01]  /*4130*/  LOP3.LUT P0, RZ, R8, 0x1000, RZ, 0xc0, !PT ;  /* 0x0000100008ff7812 */ /* 0x000fe2000780c0ff */
[----:B------:R-:W-:-:S12]  /*4140*/  BSSY B1, `(.L_x_30155) ;  /* 0x00002c5000017945 */ /* 0x000fd80003800000 */
        /* <DEDUP_REMOVED lines=9> */
[----:B-1----:R-:W-:-:S04]  /*41e0*/  IMAD.MOV.U32 R140, RZ, RZ, 0x10 ;  /* 0x00000010ff8c7424 */ /* 0x002fc800078e00ff */
[----:B------:R-:W-:-:S05]  /*41f0*/  IMAD.WIDE.U32 R140, R14, R140, c[0x0][0x170] ;  /* 0x00005c000e8c7625 */ /* 0x000fca00078e008c */
[----:B------:R1:W5:Y:S02]  /*4200*/  LDG.E.128 R144, [R140.64] ;  /* 0x000000068c907981 */ /* 0x000364000c1e1d00 */
[----:B-1----:R-:W-:Y:S01]  /*4210*/  IADD3 R141, R5, 0x1, RZ ;  /* 0x00000001058d7810 */ /* 0x002fe20007ffe0ff */
        /* <DEDUP_REMOVED lines=9> */
.L_x_30158:
[----:B------:R-:W-:Y:S02]  /*42b0*/  IMAD.MOV.U32 R140, RZ, RZ, R6 ;  /* 0x000000ffff8c7224 */ /* 0x000fe400078e0006 */
.L_x_30159:
[----:B------:R-:W-:Y:S05]  /*42c0*/  BSYNC B2 ;  /* 0x0000000000027941 */ /* 0x000fea0003800000 */
.L_x_30157:
        /* <DEDUP_REMOVED lines=16> */
.L_x_30163:
[----:B------:R-:W-:Y:S05]  /*43d0*/  BSYNC B3 ;  /* 0x0000000000037941 */ /* 0x000fea0003800000 */
.L_x_30162:
        /* <DEDUP_REMOVED lines=42> */
.L_x_30161:
[----:B------:R-:W-:Y:S05]  /*4680*/  BSYNC B2 ;  /* 0x0000000000027941 */ /* 0x000fea0003800000 */
.L_x_30160:
[----:B------:R-:W1:Y:S01]  /*4690*/  I2F.U32 R5, R140 ;  /* 0x0000008c00057306 */ /* 0x000e620000201000 */
[----:B------:R-:W-:Y:S01]  /*46a0*/  IMAD.MOV.U32 R236, RZ, RZ, 0x2f800000 ;  /* 0x2f800000ffec7424 */ /* 0x000fe200078e00ff */
[----:B------:R-:W-:Y:S01]  /*46b0*/  LOP3.LUT R8, R8, 0xfffffffb, RZ, 0xc0, !PT ;  /* 0xfffffffb08087812 */ /* 0x000fe200078ec0ff */
[----:B------:R-:W-:Y:S01]  /*46c0*/  BSSY B2, `(.L_x_30164) ;  /* 0x0000017000027945 */ /* 0x000fe20003800000 */
[----:B------:R-:W-:Y:S02]  /*46d0*/  ISETP.NE.U32.AND P0, PT, RZ, c[0x0][0x180], PT ;  /* 0x00006000ff007a0c */ /* 0x000fe40003f05070 */
[----:B------:R-:W-:Y:S02]  /*46e0*/  IADD3 R142, R141, 0x1, RZ ;  /* 0x000000018d8e7810 */ /* 0x000fe40007ffe0ff */
[----:B------:R-:W-:Y:S01]  /*46f0*/  ISETP.NE.AND.EX P0, PT, RZ, c[0x0][0x184], PT, P0 ;  /* 0x00006100ff007a0c */ /* 0x000fe20003f05300 */
        /* <DEDUP_REMOVED lines=18> */
.L_x_30165:
[----:B------:R-:W-:Y:S02]  /*4820*/  IMAD.MOV.U32 R5, RZ, RZ, R6 ;  /* 0x000000ffff057224 */ /* 0x000fe400078e0006 */
.L_x_30166:
[----:B------:R-:W-:Y:S05]  /*4830*/  BSYNC B2 ;  /* 0x0000000000027941 */ /* 0x000fea0003800000 */
.L_x_30164:
        /* <DEDUP_REMOVED lines=16> */
.L_x_30170:
[----:B------:R-:W-:Y:S05]  /*4940*/  BSYNC B3 ;  /* 0x0000000000037941 */ /* 0x000fea0003800000 */
.L_x_30169:
        /* <DEDUP_REMOVED lines=8> */
[----:B0-----:R-:W-:-:S03]  /*49d0*/  IMAD.WIDE.U32 R212, R4, -0x2daee0ad, RZ ;  /* 0xd2511f5304d47825 */ /* 0x001fc600078e00ff */
        /* <DEDUP_REMOVED lines=34> */
.L_x_30168:
[----:B------:R-:W-:Y:S05]  /*4c00*/  BSYNC B2 ;  /* 0x0000000000027941 */ /* 0x000fea0003800000 */
.L_x_30167:
[----:B------:R-:W1:Y:S01]  /*4c10*/  I2F.U32 R5, R5 ;  /* 0x0000000500057306 */ /* 0x000e620000201000 */
[----:B------:R-:W-:Y:S01]  /*4c20*/  LOP3.LUT R8, R8, 0xfffffffd, RZ, 0xc0, !PT ;  /* 0xfffffffd08087812 */ /* 0x000fe200078ec0ff */
[----:B------:R-:W-:Y:S01]  /*4c30*/  BSSY B2, `(.L_x_30171) ;  /* 0x0000015000027945 */ /* 0x000fe20003800000 */
[----:B------:R-:W-:Y:S01]  /*4c40*/  IADD3 R143, R142, 0x1, RZ ;  /* 0x000000018e8f7810 */ /* 0x000fe20007ffe0ff */
        /* <DEDUP_REMOVED lines=18> */
.L_x_30172:
[----:B------:R-:W-:Y:S02]  /*4d70*/  MOV R5, R6 ;  /* 0x0000000600057202 */ /* 0x000fe40000000f00 */
.L_x_30173:
[----:B------:R-:W-:Y:S05]  /*4d80*/  BSYNC B2 ;  /* 0x0000000000027941 */ /* 0x000fea0003800000 */
.L_x_30171:
        /* <DEDUP_REMOVED lines=16> */
.L_x_30177:
[----:B------:R-:W-:Y:S05]  /*4e90*/  BSYNC B3 ;  /* 0x0000000000037941 */ /* 0x000fea0003800000 */
.L_x_30176:
        /* <DEDUP_REMOVED lines=43> */
.L_x_30175:
[----:B------:R-:W-:Y:S05]  /*5150*/  BSYNC B2 ;  /* 0x0000000000027941 */ /* 0x000fea0003800000 */
.L_x_30174:
[----:B------:R-:W1:Y:S01]  /*5160*/  I2F.U32 R5, R5 ;  /* 0x0000000500057306 */ /* 0x000e620000201000 */
[C---:B------:R-:W-:Y:S01]  /*5170*/  ISETP.NE.AND P2, PT, R143.reuse, 0x1, PT ;  /* 0x000000018f00780c */ /* 0x040fe20003f45270 */
[----:B------:R-:W-:Y:S01]  /*5180*/  BSSY B2, `(.L_x_30178) ;  /* 0x0000013000027945 */ /* 0x000fe20003800000 */
[----:B------:R-:W-:Y:S01]  /*5190*/  IADD3 R144, R143, 0x1, RZ ;  /* 0x000000018f907810 */ /* 0x000fe20007ffe0ff */
        /* <DEDUP_REMOVED lines=16> */
.L_x_30179:
[----:B------:R-:W-:Y:S02]  /*52a0*/  IMAD.MOV.U32 R5, RZ, RZ, R6 ;  /* 0x000000ffff057224 */ /* 0x000fe400078e0006 */
.L_x_30180:
[----:B------:R-:W-:Y:S05]  /*52b0*/  BSYNC B2 ;  /* 0x0000000000027941 */ /* 0x000fea0003800000 */
.L_x_30178:
        /* <DEDUP_REMOVED lines=16> */
.L_x_30184:
[----:B------:R-:W-:Y:S05]  /*53c0*/  BSYNC B3 ;  /* 0x0000000000037941 */ /* 0x000fea0003800000 */
.L_x_30183:
[----:B------:R-:W-:Y:S01]  /*53d0*/  LOP3.LUT R6, R3, UR5, R2, 0x96, !PT ;  /* 0x0000000503067c12 */ /* 0x000fe2000f8e9602 */
[----:B------:R-:W-:Y:S01]  /*53e0*/  IMAD.HI.U32 R4, R12, -0x326172a9, RZ ;  /* 0xcd9e8d570c047827 */ /* 0x000fe200078e00ff */
[----:B------:R-:W-:-:S03]  /*53f0*/  HFMA2.MMA R144, -RZ, RZ, 0, 0 ;  /* 0x00000000ff907435 */ /* 0x000fc600000001ff */
[----:B------:R-:W-:Y:S01]  /*5400*/  IMAD R3, R12, -0x326172a9, RZ ;  /* 0xcd9e8d570c037824 */ /* 0x000fe200078e02ff */
[----:B------:R-:W-:Y:S01]  /*5410*/  LOP3.LUT R143, R4, UR4, R10, 0x96, !PT ;  /* 0x00000004048f7c12 */ /* 0x000fe2000f8e960a */
[----:B------:R-:W-:-:S04]  /*5420*/  IMAD.WIDE.U32 R6, R6, -0x326172a9, RZ ;  /* 0xcd9e8d5706067825 */ /* 0x000fc800078e00ff */
[----:B0-----:R-:W-:Y:S01]  /*5430*/  IMAD.WIDE.U32 R212, R143, -0x2daee0ad, RZ ;  /* 0xd2511f538fd47825 */ /* 0x001fe200078e00ff */
        /* <DEDUP_REMOVED lines=36> */
.L_x_30182:
[----:B------:R-:W-:Y:S05]  /*5680*/  BSYNC B2 ;  /* 0x0000000000027941 */ /* 0x000fea0003800000 */
.L_x_30181:
[----:B------:R-:W1:Y:S01]  /*5690*/  I2F.U32 R5, R5 ;  /* 0x0000000500057306 */ /* 0x000e620000201000 */
[----:B------:R-:W-:Y:S01]  /*56a0*/  ISETP.NE.AND P3, PT, R144, 0x1, PT ;  /* 0x000000019000780c */ /* 0x000fe20003f65270 */
[----:B------:R-:W-:Y:S01]  /*56b0*/  BSSY B2, `(.L_x_30185) ;  /* 0x0000013000027945 */ /* 0x000fe20003800000 */
[----:B-1----:R-:W-:-:S05]  /*56c0*/  FFMA.FTZ R5, R5, R236, 1.1641532182693481445e-10 ;  /* 0x2f00000005057423 */ /* 0x002fca00000100ec */
        /* <DEDUP_REMOVED lines=16> */
.L_x_30186:
[----:B------:R-:W-:Y:S02]  /*57d0*/  IMAD.MOV.U32 R5, RZ, RZ, R6 ;  /* 0x000000ffff057224 */ /* 0x000fe400078e0006 */
.L_x_30187:
[----:B------:R-:W-:Y:S05]  /*57e0*/  BSYNC B2 ;  /* 0x0000000000027941 */ /* 0x000fea0003800000 */
.L_x_30185:
        /* <DEDUP_REMOVED lines=16> */
.L_x_30191:
[----:B------:R-:W-:Y:S05]  /*58f0*/  BSYNC B3 ;  /* 0x0000000000037941 */ /* 0x000fea0003800000 */
.L_x_30190:
        /* <DEDUP_REMOVED lines=43> */
.L_x_30189:
[----:B------:R-:W-:Y:S05]  /*5bb0*/  BSYNC B2 ;  /* 0x0000000000027941 */ /* 0x000fea0003800000 */
.L_x_30188:
[----:B------:R-:W1:Y:S01]  /*5bc0*/  I2F.U32 R5, R5 ;  /* 0x0000000500057306 */ /* 0x000e620000201000 */
        /* <DEDUP_REMOVED lines=19> */
.L_x_30193:
[----:B------:R-:W-:Y:S02]  /*5d00*/  IMAD.MOV.U32 R5, RZ, RZ, R6 ;  /* 0x000000ffff057224 */ /* 0x000fe400078e0006 */
.L_x_30194:
[----:B------:R-:W-:Y:S05]  /*5d10*/  BSYNC B2 ;  /* 0x0000000000027941 */ /* 0x000fea0003800000 */
.L_x_30192:
        /* <DEDUP_REMOVED lines=16> */
.L_x_30198:
[----:B------:R-:W-:Y:S05]  /*5e20*/  BSYNC B3 ;  /* 0x0000000000037941 */ /* 0x000fea0003800000 */
.L_x_30197:
        /* <DEDUP_REMOVED lines=43> */
.L_x_30196:
[----:B------:R-:W-:Y:S05]  /*60e0*/  BSYNC B2 ;  /* 0x0000000000027941 */ /* 0x000fea0003800000 */
.L_x_30195:
        /* <DEDUP_REMOVED lines=20> */
.L_x_30200:
[----:B------:R-:W-:Y:S02]  /*6230*/  IMAD.MOV.U32 R5, RZ, RZ, R6 ;  /* 0x000000ffff057224 */ /* 0x000fe400078e0006 */
.L_x_30201:
[----:B------:R-:W-:Y:S05]  /*6240*/  BSYNC B2 ;  /* 0x0000000000027941 */ /* 0x000fea0003800000 */
.L_x_30199:
        /* <DEDUP_REMOVED lines=16> */
.L_x_30205:
[----:B------:R-:W-:Y:S05]  /*6350*/  BSYNC B3 ;  /* 0x0000000000037941 */ /* 0x000fea0003800000 */
.L_x_30204:
        /* <DEDUP_REMOVED lines=43> */
.L_x_30203:
[----:B------:R-:W-:Y:S05]  /*6610*/  BSYNC B2 ;  /* 0x0000000000027941 */ /* 0x000fea0003800000 */
.L_x_30202:
        /* <DEDUP_REMOVED lines=20> */
.L_x_30207:
[----:B------:R-:W-:Y:S02]  /*6760*/  IMAD.MOV.U32 R214, RZ, RZ, R6 ;  /* 0x000000ffffd67224 */ /* 0x000fe400078e0006 */
.L_x_30208:
[----:B------:R-:W-:Y:S05]  /*6770*/  BSYNC B2 ;  /* 0x0000000000027941 */ /* 0x000fea0003800000 */
.L_x_30206:
        /* <DEDUP_REMOVED lines=19> */
.L_x_30212:
[----:B------:R-:W-:Y:S05]  /*68b0*/  BSYNC B3 ;  /* 0x0000000000037941 */ /* 0x000fea0003800000 */
.L_x_30211:
        /* <DEDUP_REMOVED lines=42> */
.L_x_30210:
[----:B------:R-:W-:Y:S05]  /*6b60*/  BSYNC B2 ;  /* 0x0000000000027941 */ /* 0x000fea0003800000 */
.L_x_30209:
[----:B------:R0:W1:Y:S01]  /*6b70*/  I2F.U32 R215, R214 ;  /* 0x000000d600d77306 */ /* 0x0000620000201000 */
[----:B------:R-:W-:Y:S02]  /*6b80*/  SEL R213, RZ, 0x10000, P5 ;  /* 0x00010000ffd57807 */ /* 0x000fe40002800000 */
[----:B------:R-:W-:Y:S02]  /*6b90*/  SEL R212, RZ, 0x100, P4 ;  /* 0x00000100ffd47807 */ /* 0x000fe40002000000 */
[----:B------:R-:W-:Y:S02]  /*6ba0*/  LOP3.LUT P5, RZ, R8, 0x2, RZ, 0xc0, !PT ;  /* 0x0000000208ff7812 */ /* 0x000fe400078ac0ff */
[----:B------:R-:W-:Y:S02]  /*6bb0*/  PRMT R147, RZ, 0x7610, R147 ;  /* 0x00007610ff937816 */ /* 0x000fe40000000093 */
[----:B0-----:R-:W-:-:S02]  /*6bc0*/  SEL R214, RZ, 0x1, P2 ;  /* 0x00000001ffd67807 */ /* 0x001fc40001000000 */
[----:B------:R-:W-:Y:S01]  /*6bd0*/  LOP3.LUT P6, RZ, R8, 0x4, RZ, 0xc0, !PT ;  /* 0x0000000408ff7812 */ /* 0x000fe200078cc0ff */
[----:B------:R-:W-:Y:S02]  /*6be0*/  FMUL.FTZ R147, R147, R13 ;  /* 0x0000000d93937220 */ /* 0x000fe40000410000 */
[----:B-1----:R-:W-:Y:S02]  /*6bf0*/  FFMA.FTZ R215, R215, R236, 1.1641532182693481445e-10 ;  /* 0x2f000000d7d77423 */ /* 0x002fe400000100ec */
[----:B------:R-:W-:Y:S01]  /*6c00*/  IMAD.WIDE.U32 R236, R214, 0x1000000, RZ ;  /* 0x01000000d6ec7825 */ /* 0x000fe200078e00ff */
[----:B------:R-:W-:Y:S02]  /*6c10*/  SEL R214, RZ, 0x1, P1 ;  /* 0x00000001ffd67807 */ /* 0x000fe40000800000 */
[----:B------:R-:W-:Y:S01]  /*6c20*/  FSETP.GTU.FTZ.AND P2, PT, R215, c[0x0][0x1e4], PT ;  /* 0x00007900d7007a0b */ /* 0x000fe20003f5c000 */
[----:B------:R-:W-:-:S03]  /*6c30*/  FMUL.FTZ R147, R147, c[0x0][0x1e8] ;  /* 0x00007a0093937a20 */ /* 0x000fc60000410000 */
[----:B------:R-:W-:Y:S02]  /*6c40*/  SEL R215, RZ, 0x1000000, P2 ;  /* 0x01000000ffd77807 */ /* 0x000fe40001000000 */
[----:B------:R-:W-:Y:S02]  /*6c50*/  FSEL R147, R147, RZ, !P2 ;  /* 0x000000ff93937208 */ /* 0x000fe40005000000 */
[----:B------:R-:W-:Y:S01]  /*6c60*/  LOP3.LUT R212, R212, R215, R213, 0xfe, !PT ;  /* 0x000000d7d4d47212 */ /* 0x000fe200078efed5 */
[----:B------:R-:W-:Y:S01]  /*6c70*/  IMAD.WIDE.U32 R214, R214, 0x10000, RZ ;  /* 0x00010000d6d67825 */ /* 0x000fe200078e00ff */
[----:B------:R-:W-:-:S03]  /*6c80*/  SEL R213, RZ, 0x1, P3 ;  /* 0x00000001ffd57807 */ /* 0x000fc60001800000 */
[----:B------:R-:W-:Y:S01]  /*6c90*/  @P0 FADD.FTZ R147, R131, R147 ;  /* 0x0000009383930221 */ /* 0x000fe20000010000 */
[----:B------:R-:W-:Y:S02]  /*6ca0*/  LOP3.LUT R237, R237, R212, R213, 0xfe, !PT ;  /* 0x000000d4eded7212 */ /* 0x000fe400078efed5 */
[----:B------:R-:W-:-:S05]  /*6cb0*/  SEL R212, RZ, 0x1, P5 ;  /* 0x00000001ffd47807 */ /* 0x000fca0002800000 */
[----:B------:R-:W-:-:S05]  /*6cc0*/  IMAD.WIDE.U32 R212, R212, 0x100, RZ ;  /* 0x00000100d4d47825 */ /* 0x000fca00078e00ff */
[----:B------:R-:W-:Y:S02]  /*6cd0*/  LOP3.LUT R212, R212, R236, R214, 0xfe, !PT ;  /* 0x000000ecd4d47212 */ /* 0x000fe400078efed6 */
[C---:B------:R-:W-:Y:S02]  /*6ce0*/  LEA R214, P1, R14.reuse, c[0x0][0x188], 0x5 ;  /* 0x000062000ed67a11 */ /* 0x040fe400078228ff */
        /* <DEDUP_REMOVED lines=10> */
.L_x_30156:
[----:B------:R-:W-:Y:S05]  /*6d90*/  BSYNC B1 ;  /* 0x0000000000017941 */ /* 0x000fea0003800000 */
.L_x_30155:
        /* <DEDUP_REMOVED lines=24> */
.L_x_30216:
[----:B------:R-:W-:Y:S02]  /*6f20*/  MOV R148, R6 ;  /* 0x0000000600947202 */ /* 0x000fe40000000f00 */
.L_x_30217:
[----:B------:R-:W-:Y:S05]  /*6f30*/  BSYNC B2 ;  /* 0x0000000000027941 */ /* 0x000fea0003800000 */
.L_x_30215:
        /* <DEDUP_REMOVED lines=16> */
.L_x_30221:
[----:B------:R-:W-:Y:S05]  /*7040*/  BSYNC B3 ;  /* 0x0000000000037941 */ /* 0x000fea0003800000 */
.L_x_30220:
        /* <DEDUP_REMOVED lines=42> */
.L_x_30219:
[----:B------:R-:W-:Y:S05]  /*72f0*/  BSYNC B2 ;  /* 0x0000000000027941 */ /* 0x000fea0003800000 */
.L_x_30218:
        /* <DEDUP_REMOVED lines=25> */
.L_x_30223:
[----:B------:R-:W-:Y:S02]  /*7490*/  IMAD.MOV.U32 R5, RZ, RZ, R6 ;  /* 0x000000ffff057224 */ /* 0x000fe400078e0006 */
.L_x_30224:
[----:B------:R-:W-:Y:S05]  /*74a0*/  BSYNC B2 ;  /* 0x0000000000027941 */ /* 0x000fea0003800000 */
.L_x_30222:
        /* <DEDUP_REMOVED lines=16> */
.L_x_30228:
[----:B------:R-:W-:Y:S05]  /*75b0*/  BSYNC B3 ;  /* 0x0000000000037941 */ /* 0x000fea0003800000 */
.L_x_30227:
        /* <DEDUP_REMOVED lines=43> */
.L_x_30226:
[----:B------:R-:W-:Y:S05]  /*7870*/  BSYNC B2 ;  /* 0x0000000000027941 */ /* 0x000fea0003800000 */
.L_x_30225:
        /* <DEDUP_REMOVED lines=22> */
.L_x_30230:
[----:B------:R-:W-:Y:S02]  /*79e0*/  MOV R5, R6 ;  /* 0x0000000600057202 */ /* 0x000fe40000000f00 */
.L_x_30231:
[----:B------:R-:W-:Y:S05]  /*79f0*/  BSYNC B2 ;  /* 0x0000000000027941 */ /* 0x000fea0003800000 */
.L_x_30229:
        /* <DEDUP_REMOVED lines=16> */
.L_x_30235:
[----:B------:R-:W-:Y:S05]  /*7b00*/  BSYNC B3 ;  /* 0x0000000000037941 */ /* 0x000fea0003800000 */
.L_x_30234:
        /* <DEDUP_REMOVED lines=43> */
.L_x_30233:
[----:B------:R-:W-:Y:S05]  /*7dc0*/  BSYNC B2 ;  /* 0x0000000000027941 */ /* 0x000fea0003800000 */
.L_x_30232:
        /* <DEDUP_REMOVED lines=20> */
.L_x_30237:
[----:B------:R-:W-:Y:S02]  /*7f10*/  IMAD.MOV.U32 R5, RZ, RZ, R6 ;  /* 0x000000ffff057224 */ /* 0x000fe400078e0006 */
.L_x_30238:
[----:B------:R-:W-:Y:S05]  /*7f20*/  BSYNC B2 ;  /* 0x0000000000027941 */ /* 0x000fea0003800000 */
.L_x_30236:
        /* <DEDUP_REMOVED lines=16> */
.L_x_30242:
[----:B------:R-:W-:Y:S05]  /*8030*/  BSYNC B3 ;  /* 0x0000000000037941 */ /* 0x000fea0003800000 */
.L_x_30241:
[----:B------:R-:W-:Y:S01]  /*8040*/  LOP3.LUT R6, R3, UR5, R2, 0x96, !PT ;  /* 0x0000000503067c12 */ /* 0x000fe2000f8e9602 */
[----:B------:R-:W-:-:S04]  /*8050*/  IMAD.HI.U32 R4, R12, -0x326172a9, RZ ;  /* 0xcd9e8d570c047827 */ /* 0x000fc800078e00ff */
[----:B------:R-:W-:Y:S01]  /*8060*/  IMAD R3, R12, -0x326172a9, RZ ;  /* 0xcd9e8d570c037824 */ /* 0x000fe200078e02ff */
[----:B------:R-:W-:Y:S01]  /*8070*/  LOP3.LUT R151, R4, UR4, R10, 0x96, !PT ;  /* 0x0000000404977c12 */ /* 0x000fe2000f8e960a */
[----:B------:R-:W-:-:S04]  /*8080*/  IMAD.WIDE.U32 R6, R6, -0x326172a9, RZ ;  /* 0xcd9e8d5706067825 */ /* 0x000fc800078e00ff */
[----:B0-----:R-:W-:Y:S01]  /*8090*/  IMAD.WIDE.U32 R212, R151, -0x2daee0ad, RZ ;  /* 0xd2511f5397d47825 */ /* 0x001fe200078e00ff */
        /* <DEDUP_REMOVED lines=37> */
.L_x_30240:
[----:B------:R-:W-:Y:S05]  /*82f0*/  BSYNC B2 ;  /* 0x0000000000027941 */ /* 0x000fea0003800000 */
.L_x_30239:
        /* <DEDUP_REMOVED lines=20> */
.L_x_30244:
[----:B------:R-:W-:Y:S02]  /*8440*/  MOV R5, R6 ;  /* 0x0000000600057202 */ /* 0x000fe40000000f00 */
.L_x_30245:
[----:B------:R-:W-:Y:S05]  /*8450*/  BSYNC B2 ;  /* 0x0000000000027941 */ /* 0x000fea0003800000 */
.L_x_30243:
        /* <DEDUP_REMOVED lines=16> */
.L_x_30249:
[----:B------:R-:W-:Y:S05]  /*8560*/  BSYNC B3 ;  /* 0x0000000000037941 */ /* 0x000fea0003800000 */
.L_x_30248:
        /* <DEDUP_REMOVED lines=43> */
.L_x_30247:
[----:B------:R-:W-:Y:S05]  /*8820*/  BSYNC B2 ;  /* 0x0000000000027941 */ /* 0x000fea0003800000 */
.L_x_30246:
        /* <DEDUP_REMOVED lines=20> */
.L_x_30251:
[----:B------:R-:W-:Y:S02]  /*8970*/  IMAD.MOV.U32 R5, RZ, RZ, R6 ;  /* 0x000000ffff057224 */ /* 0x000fe400078e0006 */
.L_x_30252:
[----:B------:R-:W-:Y:S05]  /*8980*/  BSYNC B2 ;  /* 0x0000000000027941 */ /* 0x000fea0003800000 */
.L_x_30250:
        /* <DEDUP_REMOVED lines=16> */
.L_x_30256:
[----:B------:R-:W-:Y:S05]  /*8a90*/  BSYNC B3 ;  /* 0x0000000000037941 */ /* 0x000fea0003800000 */
.L_x_30255:
        /* <DEDUP_REMOVED lines=43> */
.L_x_30254:
[----:B------:R-:W-:Y:S05]  /*8d50*/  BSYNC B2 ;  /* 0x0000000000027941 */ /* 0x000fea0003800000 */
.L_x_30253:
        /* <DEDUP_REMOVED lines=20> */
.L_x_30258:
[----:B------:R-:W-:Y:S02]  /*8ea0*/  MOV R5, R6 ;  /* 0x0000000600057202 */ /* 0x000fe40000000f00 */
.L_x_30259:
[----:B------:R-:W-:Y:S05]  /*8eb0*/  BSYNC B2 ;  /* 0x0000000000027941 */ /* 0x000fea0003800000 */
.L_x_30257:
        /* <DEDUP_REMOVED lines=16> */
.L_x_30263:
[----:B------:R-:W-:Y:S05]  /*8fc0*/  BSYNC B3 ;  /* 0x0000000000037941 */ /* 0x000fea0003800000 */
.L_x_30262:
        /* <DEDUP_REMOVED lines=43> */
.L_x_30261:
[----:B------:R-:W-:Y:S05]  /*9280*/  BSYNC B2 ;  /* 0x0000000000027941 */ /* 0x000fea0003800000 */
.L_x_30260:
        /* <DEDUP_REMOVED lines=20> */
.L_x_30265:
[----:B------:R-:W-:Y:S02]  /*93d0*/  IMAD.MOV.U32 R214, RZ, RZ, R6 ;  /* 0x000000ffffd67224 */ /* 0x000fe400078e0006 */
.L_x_30266:
[----:B------:R-:W-:Y:S05]  /*93e0*/  BSYNC B2 ;  /* 0x0000000000027941 */ /* 0x000fea0003800000 */
.L_x_30264:
        /* <DEDUP_REMOVED lines=19> */
.L_x_30270:
[----:B------:R-:W-:Y:S05]  /*9520*/  BSYNC B3 ;  /* 0x0000000000037941 */ /* 0x000fea0003800000 */
.L_x_30269:
        /* <DEDUP_REMOVED lines=42> */
.L_x_30268:
[----:B------:R-:W-:Y:S05]  /*97d0*/  BSYNC B2 ;  /* 0x0000000000027941 */ /* 0x000fea0003800000 */
.L_x_30267:
        /* <DEDUP_REMOVED lines=34> */
.L_x_30214:
[----:B------:R-:W-:Y:S05]  /*9a00*/  BSYNC B1 ;  /* 0x0000000000017941 */ /* 0x000fea0003800000 */
.L_x_30213:
        /* <DEDUP_REMOVED lines=24> */
.L_x_30274:
[----:B------:R-:W-:Y:S02]  /*9b90*/  MOV R156, R6 ;  /* 0x00000006009c7202 */ /* 0x000fe40000000f00 */
.L_x_30275:
[----:B------:R-:W-:Y:S05]  /*9ba0*/  BSYNC B2 ;  /* 0x0000000000027941 */ /* 0x000fea0003800000 */
.L_x_30273:
        /* <DEDUP_REMOVED lines=16> */
.L_x_30279:
[----:B------:R-:W-:Y:S05]  /*9cb0*/  BSYNC B3 ;  /* 0x0000000000037941 */ /* 0x000fea0003800000 */
.L_x_30278:
        /* <DEDUP_REMOVED lines=42> */
.L_x_30277:
[----:B------:R-:W-:Y:S05]  /*9f60*/  BSYNC B2 ;  /* 0x0000000000027941 */ /* 0x000fea0003800000 */
.L_x_30276:
        /* <DEDUP_REMOVED lines=25> */
.L_x_30281:
[----:B------:R-:W-:Y:S02]  /*a100*/  IMAD.MOV.U32 R5, RZ, RZ, R6 ;  /* 0x000000ffff057224 */ /* 0x000fe400078e0006 */
.L_x_30282:
[----:B------:R-:W-:Y:S05]  /*a110*/  BSYNC B2 ;  /* 0x0000000000027941 */ /* 0x000fea0003800000 */
.L_x_30280:
        /* <DEDUP_REMOVED lines=16> */
.L_x_30286:
[----:B------:R-:W-:Y:S05]  /*a220*/  BSYNC B3 ;  /* 0x0000000000037941 */ /* 0x000fea0003800000 */
.L_x_30285:
        /* <DEDUP_REMOVED lines=43> */
.L_x_30284:
[----:B------:R-:W-:Y:S05]  /*a4e0*/  BSYNC B2 ;  /* 0x0000000000027941 */ /* 0x000fea0003800000 */
.L_x_30283:
        /* <DEDUP_REMOVED lines=22> */
.L_x_30288:
[----:B------:R-:W-:Y:S02]  /*a650*/  MOV R5, R6 ;  /* 0x0000000600057202 */ /* 0x000fe40000000f00 */
.L_x_30289:
[----:B------:R-:W-:Y:S05]  /*a660*/  BSYNC B2 ;  /* 0x0000000000027941 */ /* 0x000fea0003800000 */
.L_x_30287:
        /* <DEDUP_REMOVED lines=16> */
.L_x_30293:
[----:B------:R-:W-:Y:S05]  /*a770*/  BSYNC B3 ;  /* 0x0000000000037941 */ /* 0x000fea0003800000 */
.L_x_30292:
        /* <DEDUP_REMOVED lines=43> */
.L_x_30291:
[----:B------:R-:W-:Y:S05]  /*aa30*/  BSYNC B2 ;  /* 0x0000000000027941 */ /* 0x000fea0003800000 */
.L_x_30290:
        /* <DEDUP_REMOVED lines=20> */
.L_x_30295:
[----:B------:R-:W-:Y:S02]  /*ab80*/  IMAD.MOV.U32 R5, RZ, RZ, R6 ;  /* 0x000000ffff057224 */ /* 0x000fe400078e0006 */
.L_x_30296:
[----:B------:R-:W-:Y:S05]  /*ab90*/  BSYNC B2 ;  /* 0x0000000000027941 */ /* 0x000fea0003800000 */
.L_x_30294:
        /* <DEDUP_REMOVED lines=16> */
.L_x_30300:
[----:B------:R-:W-:Y:S05]  /*aca0*/  BSYNC B3 ;  /* 0x0000000000037941 */ /* 0x000fea0003800000 */
.L_x_30299:
        /* <DEDUP_REMOVED lines=43> */
.L_x_30298:
[----:B------:R-:W-:Y:S05]  /*af60*/  BSYNC B2 ;  /* 0x0000000000027941 */ /* 0x000fea0003800000 */
.L_x_30297:
        /* <DEDUP_REMOVED lines=20> */
.L_x_30302:
[----:B------:R-:W-:Y:S02]  /*b0b0*/  MOV R5, R6 ;  /* 0x0000000600057202 */ /* 0x000fe40000000f00 */
.L_x_30303:
[----:B------:R-:W-:Y:S05]  /*b0c0*/  BSYNC B2 ;  /* 0x0000000000027941 */ /* 0x000fea0003800000 */
.L_x_30301:
        /* <DEDUP_REMOVED lines=16> */
.L_x_30307:
[----:B------:R-:W-:Y:S05]  /*b1d0*/  BSYNC B3 ;  /* 0x0000000000037941 */ /* 0x000fea0003800000 */
.L_x_30306:
        /* <DEDUP_REMOVED lines=43> */
.L_x_30305:
[----:B------:R-:W-:Y:S05]  /*b490*/  BSYNC B2 ;  /* 0x0000000000027941 */ /* 0x000fea0003800000 */
.L_x_30304:
        /* <DEDUP_REMOVED lines=20> */
.L_x_30309:
[----:B------:R-:W-:Y:S02]  /*b5e0*/  IMAD.MOV.U32 R5, RZ, RZ, R6 ;  /* 0x000000ffff057224 */ /* 0x000fe400078e0006 */
.L_x_30310:
[----:B------:R-:W-:Y:S05]  /*b5f0*/  BSYNC B2 ;  /* 0x0000000000027941 */ /* 0x000fea0003800000 */
.L_x_30308:
        /* <DEDUP_REMOVED lines=16> */
.L_x_30314:
[----:B------:R-:W-:Y:S05]  /*b700*/  BSYNC B3 ;  /* 0x0000000000037941 */ /* 0x000fea0003800000 */
.L_x_30313:
        /* <DEDUP_REMOVED lines=43> */
.L_x_30312:
[----:B------:R-:W-:Y:S05]  /*b9c0*/  BSYNC B2 ;  /* 0x0000000000027941 */ /* 0x000fea0003800000 */
.L_x_30311:
        /* <DEDUP_REMOVED lines=20> */
.L_x_30316:
[----:B------:R-:W-:Y:S02]  /*bb10*/  MOV R5, R6 ;  /* 0x0000000600057202 */ /* 0x000fe40000000f00 */
.L_x_30317:
[----:B------:R-:W-:Y:S05]  /*bb20*/  BSYNC B2 ;  /* 0x0000000000027941 */ /* 0x000fea0003800000 */
.L_x_30315:
        /* <DEDUP_REMOVED lines=16> */
.L_x_30321:
[----:B------:R-:W-:Y:S05]  /*bc30*/  BSYNC B3 ;  /* 0x0000000000037941 */ /* 0x000fea0003800000 */
.L_x_30320:
        /* <DEDUP_REMOVED lines=43> */
.L_x_30319:
[----:B------:R-:W-:Y:S05]  /*bef0*/  BSYNC B2 ;  /* 0x0000000000027941 */ /* 0x000fea0003800000 */
.L_x_30318:
        /* <DEDUP_REMOVED lines=20> */
.L_x_30323:
[----:B------:R-:W-:Y:S02]  /*c040*/  IMAD.MOV.U32 R214, RZ, RZ, R6 ;  /* 0x000000ffffd67224 */ /* 0x000fe400078e0006 */
.L_x_30324:
[----:B------:R-:W-:Y:S05]  /*c050*/  BSYNC B2 ;  /* 0x0000000000027941 */ /* 0x000fea0003800000 */
.L_x_30322:
        /* <DEDUP_REMOVED lines=19> */
.L_x_30328:
[----:B------:R-:W-:Y:S05]  /*c190*/  BSYNC B3 ;  /* 0x0000000000037941 */ /* 0x000fea0003800000 */
.L_x_30327:
        /* <DEDUP_REMOVED lines=42> */
.L_x_30326:
[----:B------:R-:W-:Y:S05]  /*c440*/  BSYNC B2 ;  /* 0x0000000000027941 */ /* 0x000fea0003800000 */
.L_x_30325:
        /* <DEDUP_REMOVED lines=34> */
.L_x_30272:
[----:B------:R-:W-:Y:S05]  /*c670*/  BSYNC B1 ;  /* 0x0000000000017941 */ /* 0x000fea0003800000 */
.L_x_30271:
        /* <DEDUP_REMOVED lines=24> */
.L_x_30332:
[----:B------:R-:W-:Y:S02]  /*c800*/  MOV R164, R6 ;  /* 0x0000000600a47202 */ /* 0x000fe40000000f00 */
.L_x_30333:
[----:B------:R-:W-:Y:S05]  /*c810*/  BSYNC B2 ;  /* 0x0000000000027941 */ /* 0x000fea0003800000 */
.L_x_30331:
        /* <DEDUP_REMOVED lines=16> */
.L_x_30337:
[----:B------:R-:W-:Y:S05]  /*c920*/  BSYNC B3 ;  /* 0x0000000000037941 */ /* 0x000fea0003800000 */
.L_x_30336:
        /* <DEDUP_REMOVED lines=42> */
.L_x_30335:
[----:B------:R-:W-:Y:S05]  /*cbd0*/  BSYNC B2 ;  /* 0x0000000000027941 */ /* 0x000fea0003800000 */
.L_x_30334:
        /* <DEDUP_REMOVED lines=25> */
.L_x_30339:
[----:B------:R-:W-:Y:S02]  /*cd70*/  IMAD.MOV.U32 R5, RZ, RZ, R6 ;  /* 0x000000ffff057224 */ /* 0x000fe400078e0006 */
.L_x_30340:
[----:B------:R-:W-:Y:S05]  /*cd80*/  BSYNC B2 ;  /* 0x0000000000027941 */ /* 0x000fea0003800000 */
.L_x_30338:
        /* <DEDUP_REMOVED lines=16> */
.L_x_30344:
[----:B------:R-:W-:Y:S05]  /*ce90*/  BSYNC B3 ;  /* 0x0000000000037941 */ /* 0x000fea0003800000 */
.L_x_30343:
        /* <DEDUP_REMOVED lines=43> */
.L_x_30342:
[----:B------:R-:W-:Y:S05]  /*d150*/  BSYNC B2 ;  /* 0x0000000000027941 */ /* 0x000fea0003800000 */
.L_x_30341:
        /* <DEDUP_REMOVED lines=22> */
.L_x_30346:
[----:B------:R-:W-:Y:S02]  /*d2c0*/  MOV R5, R6 ;  /* 0x0000000600057202 */ /* 0x000fe40000000f00 */
.L_x_30347:
[----:B------:R-:W-:Y:S05]  /*d2d0*/  BSYNC B2 ;  /* 0x0000000000027941 */ /* 0x000fea0003800000 */
.L_x_30345:
        /* <DEDUP_REMOVED lines=16> */
.L_x_30351:
[----:B------:R-:W-:Y:S05]  /*d3e0*/  BSYNC B3 ;  /* 0x0000000000037941 */ /* 0x000fea0003800000 */
.L_x_30350:
        /* <DEDUP_REMOVED lines=43> */
.L_x_30349:
[----:B------:R-:W-:Y:S05]  /*d6a0*/  BSYNC B2 ;  /* 0x0000000000027941 */ /* 0x000fea0003800000 */
.L_x_30348:
        /* <DEDUP_REMOVED lines=20> */
.L_x_30353:
[----:B------:R-:W-:Y:S02]  /*d7f0*/  IMAD.MOV.U32 R5, RZ, RZ, R6 ;  /* 0x000000ffff057224 */ /* 0x000fe400078e0006 */
.L_x_30354:
[----:B------:R-:W-:Y:S05]  /*d800*/  BSYNC B2 ;  /* 0x0000000000027941 */ /* 0x000fea0003800000 */
.L_x_30352:
        /* <DEDUP_REMOVED lines=16> */
.L_x_30358:
[----:B------:R-:W-:Y:S05]  /*d910*/  BSYNC B3 ;  /* 0x0000000000037941 */ /* 0x000fea0003800000 */
.L_x_30357:
        /* <DEDUP_REMOVED lines=43> */
.L_x_30356:
[----:B------:R-:W-:Y:S05]  /*dbd0*/  BSYNC B2 ;  /* 0x0000000000027941 */ /* 0x000fea0003800000 */
.L_x_30355:
        /* <DEDUP_REMOVED lines=20> */
.L_x_30360:
[----:B------:R-:W-:Y:S02]  /*dd20*/  MOV R5, R6 ;  /* 0x0000000600057202 */ /* 0x000fe40000000f00 */
.L_x_30361:
[----:B------:R-:W-:Y:S05]  /*dd30*/  BSYNC B2 ;  /* 0x0000000000027941 */ /* 0x000fea0003800000 */
.L_x_30359:
        /* <DEDUP_REMOVED lines=16> */
.L_x_30365:
[----:B------:R-:W-:Y:S05]  /*de40*/  BSYNC B3 ;  /* 0x0000000000037941 */ /* 0x000fea0003800000 */
.L_x_30364:
        /* <DEDUP_REMOVED lines=43> */
.L_x_30363:
[----:B------:R-:W-:Y:S05]  /*e100*/  BSYNC B2 ;  /* 0x0000000000027941 */ /* 0x000fea0003800000 */
.L_x_30362:
        /* <DEDUP_REMOVED lines=20> */
.L_x_30367:
[----:B------:R-:W-:Y:S02]  /*e250*/  IMAD.MOV.U32 R5, RZ, RZ, R6 ;  /* 0x000000ffff057224 */ /* 0x000fe400078e0006 */
.L_x_30368:
[----:B------:R-:W-:Y:S05]  /*e260*/  BSYNC B2 ;  /* 0x0000000000027941 */ /* 0x000fea0003800000 */
.L_x_30366:
        /* <DEDUP_REMOVED lines=16> */
.L_x_30372:
[----:B------:R-:W-:Y:S05]  /*e370*/  BSYNC B3 ;  /* 0x0000000000037941 */ /* 0x000fea0003800000 */
.L_x_30371:
        /* <DEDUP_REMOVED lines=43> */
.L_x_30370:
[----:B------:R-:W-:Y:S05]  /*e630*/  BSYNC B2 ;  /* 0x0000000000027941 */ /* 0x000fea0003800000 */
.L_x_30369:
        /* <DEDUP_REMOVED lines=20> */
.L_x_30374:
[----:B------:R-:W-:Y:S02]  /*e780*/  MOV R5, R6 ;  /* 0x0000000600057202 */ /* 0x000fe40000000f00 */
.L_x_30375:
[----:B------:R-:W-:Y:S05]  /*e790*/  BSYNC B2 ;  /* 0x0000000000027941 */ /* 0x000fea0003800000 */
.L_x_30373:
        /* <DEDUP_REMOVED lines=16> */
.L_x_30379:
[----:B------:R-:W-:Y:S05]  /*e8a0*/  BSYNC B3 ;  /* 0x0000000000037941 */ /* 0x000fea0003800000 */
.L_x_30378:
        /* <DEDUP_REMOVED lines=43> */
.L_x_30377:
[----:B------:R-:W-:Y:S05]  /*eb60*/  BSYNC B2 ;  /* 0x0000000000027941 */ /* 0x000fea0003800000 */
.L_x_30376:
        /* <DEDUP_REMOVED lines=20> */
.L_x_30381:
[----:B------:R-:W-:Y:S02]  /*ecb0*/  IMAD.MOV.U32 R214, RZ, RZ, R6 ;  /* 0x000000ffffd67224 */ /* 0x000fe400078e0006 */
.L_x_30382:
[----:B------:R-:W-:Y:S05]  /*ecc0*/  BSYNC B2 ;  /* 0x0000000000027941 */ /* 0x000fea0003800000 */
.L_x_30380:
        /* <DEDUP_REMOVED lines=19> */
.L_x_30386:
[----:B------:R-:W-:Y:S05]  /*ee00*/  BSYNC B3 ;  /* 0x0000000000037941 */ /* 0x000fea0003800000 */
.L_x_30385:
        /* <DEDUP_REMOVED lines=42> */
.L_x_30384:
[----:B------:R-:W-:Y:S05]  /*f0b0*/  BSYNC B2 ;  /* 0x0000000000027941 */ /* 0x000fea0003800000 */
.L_x_30383:
        /* <DEDUP_REMOVED lines=34> */
.L_x_30330:
[----:B------:R-:W-:Y:S05]  /*f2e0*/  BSYNC B1 ;  /* 0x0000000000017941 */ /* 0x000fea0003800000 */
.L_x_30329:
        /* <DEDUP_REMOVED lines=24> */
.L_x_30390:
[----:B------:R-:W-:Y:S02]  /*f470*/  MOV R172, R6 ;  /* 0x0000000600ac7202 */ /* 0x000fe40000000f00 */
.L_x_30391:
[----:B------:R-:W-:Y:S05]  /*f480*/  BSYNC B2 ;  /* 0x0000000000027941 */ /* 0x000fea0003800000 */
.L_x_30389:
        /* <DEDUP_REMOVED lines=16> */
.L_x_30395:
[----:B------:R-:W-:Y:S05]  /*f590*/  BSYNC B3 ;  /* 0x0000000000037941 */ /* 0x000fea0003800000 */
.L_x_30394:
        /* <DEDUP_REMOVED lines=42> */
.L_x_30393:
[----:B------:R-:W-:Y:S05]  /*f840*/  BSYNC B2 ;  /* 0x0000000000027941 */ /* 0x000fea0003800000 */
.L_x_30392:
        /* <DEDUP_REMOVED lines=25> */
.L_x_30397:
[----:B------:R-:W-:Y:S02]  /*f9e0*/  IMAD.MOV.U32 R5, RZ, RZ, R6 ;  /* 0x000000ffff057224 */ /* 0x000fe400078e0006 */
.L_x_30398:
[----:B------:R-:W-:Y:S05]  /*f9f0*/  BSYNC B2 ;  /* 0x0000000000027941 */ /* 0x000fea0003800000 */
.L_x_30396:
        /* <DEDUP_REMOVED lines=16> */
.L_x_30402:
[----:B------:R-:W-:Y:S05]  /*fb00*/  BSYNC B3 ;  /* 0x0000000000037941 */ /* 0x000fea0003800000 */
.L_x_30401:
        /* <DEDUP_REMOVED lines=43> */
.L_x_30400:
[----:B------:R-:W-:Y:S05]  /*fdc0*/  BSYNC B2 ;  /* 0x0000000000027941 */ /* 0x000fea0003800000 */
.L_x_30399:
        /* <DEDUP_REMOVED lines=22> */
.L_x_30404:
[----:B------:R-:W-:Y:S02]  /*ff30*/  MOV R5, R6 ;  /* 0x0000000600057202 */ /* 0x000fe40000000f00 */
.L_x_30405:
[----:B------:R-:W-:Y:S05]  /*ff40*/  BSYNC B2 ;  /* 0x0000000000027941 */ /* 0x000fea0003800000 */
.L_x_30403:
        /* <DEDUP_REMOVED lines=16> */
.L_x_30409:
[----:B------:R-:W-:Y:S05]  /*10050*/  BSYNC B3 ;  /* 0x0000000000037941 */ /* 0x000fea0003800000 */
.L_x_30408:
        /* <DEDUP_REMOVED lines=43> */
.L_x_30407:
[----:B------:R-:W-:Y:S05]  /*10310*/  BSYNC B2 ;  /* 0x0000000000027941 */ /* 0x000fea0003800000 */
.L_x_30406:
        /* <DEDUP_REMOVED lines=20> */
.L_x_30411:
[----:B------:R-:W-:Y:S02]  /*10460*/  IMAD.MOV.U32 R5, RZ, RZ, R6 ;  /* 0x000000ffff057224 */ /* 0x000fe400078e0006 */
.L_x_30412:
[----:B------:R-:W-:Y:S05]  /*10470*/  BSYNC B2 ;  /* 0x0000000000027941 */ /* 0x000fea0003800000 */
.L_x_30410:
        /* <DEDUP_REMOVED lines=16> */
.L_x_30416:
[----:B------:R-:W-:Y:S05]  /*10580*/  BSYNC B3 ;  /* 0x0000000000037941 */ /* 0x000fea0003800000 */
.L_x_30415:
        /* <DEDUP_REMOVED lines=43> */
.L_x_30414:
[----:B------:R-:W-:Y:S05]  /*10840*/  BSYNC B2 ;  /* 0x0000000000027941 */ /* 0x000fea0003800000 */
.L_x_30413:
        /* <DEDUP_REMOVED lines=20> */
.L_x_30418:
[----:B------:R-:W-:Y:S02]  /*10990*/  MOV R5, R6 ;  /* 0x0000000600057202 */ /* 0x000fe40000000f00 */
.L_x_30419:
[----:B------:R-:W-:Y:S05]  /*109a0*/  BSYNC B2 ;  /* 0x0000000000027941 */ /* 0x000fea0003800000 */
.L_x_30417:
        /* <DEDUP_REMOVED lines=16> */
.L_x_30423:
[----:B------:R-:W-:Y:S05]  /*10ab0*/  BSYNC B3 ;  /* 0x0000000000037941 */ /* 0x000fea0003800000 */
.L_x_30422:
        /* <DEDUP_REMOVED lines=43> */
.L_x_30421:
[----:B------:R-:W-:Y:S05]  /*10d70*/  BSYNC B2 ;  /* 0x0000000000027941 */ /* 0x000fea0003800000 */
.L_x_30420:
        /* <DEDUP_REMOVED lines=20> */
.L_x_30425:
[----:B------:R-:W-:Y:S02]  /*10ec0*/  IMAD.MOV.U32 R5, RZ, RZ, R6 ;  /* 0x000000ffff057224 */ /* 0x000fe400078e0006 */
.L_x_30426:
[----:B------:R-:W-:Y:S05]  /*10ed0*/  BSYNC B2 ;  /* 0x0000000000027941 */ /* 0x000fea0003800000 */
.L_x_30424:
        /* <DEDUP_REMOVED lines=16> */
.L_x_30430:
[----:B------:R-:W-:Y:S05]  /*10fe0*/  BSYNC B3 ;  /* 0x0000000000037941 */ /* 0x000fea0003800000 */
.L_x_30429:
        /* <DEDUP_REMOVED lines=43> */
.L_x_30428:
[----:B------:R-:W-:Y:S05]  /*112a0*/  BSYNC B2 ;  /* 0x0000000000027941 */ /* 0x000fea0003800000 */
.L_x_30427:
        /* <DEDUP_REMOVED lines=20> */
.L_x_30432:
[----:B------:R-:W-:Y:S02]  /*113f0*/  MOV R5, R6 ;  /* 0x0000000600057202 */ /* 0x000fe40000000f00 */
.L_x_30433:
[----:B------:R-:W-:Y:S05]  /*11400*/  BSYNC B2 ;  /* 0x0000000000027941 */ /* 0x000fea0003800000 */
.L_x_30431:
        /* <DEDUP_REMOVED lines=16> */
.L_x_30437:
[----:B------:R-:W-:Y:S05]  /*11510*/  BSYNC B3 ;  /* 0x0000000000037941 */ /* 0x000fea0003800000 */
.L_x_30436:
        /* <DEDUP_REMOVED lines=43> */
.L_x_30435:
[----:B------:R-:W-:Y:S05]  /*117d0*/  BSYNC B2 ;  /* 0x0000000000027941 */ /* 0x000fea0003800000 */
.L_x_30434:
        /* <DEDUP_REMOVED lines=20> */
.L_x_30439:
[----:B------:R-:W-:Y:S02]  /*11920*/  IMAD.MOV.U32 R214, RZ, RZ, R6 ;  /* 0x000000ffffd67224 */ /* 0x000fe400078e0006 */
.L_x_30440:
[----:B------:R-:W-:Y:S05]  /*11930*/  BSYNC B2 ;  /* 0x0000000000027941 */ /* 0x000fea0003800000 */
.L_x_30438:
        /* <DEDUP_REMOVED lines=19> */
.L_x_30444:
[----:B------:R-:W-:Y:S05]  /*11a70*/  BSYNC B3 ;  /* 0x0000000000037941 */ /* 0x000fea0003800000 */
.L_x_30443:
        /* <DEDUP_REMOVED lines=42> */
.L_x_30442:
[----:B------:R-:W-:Y:S05]  /*11d20*/  BSYNC B2 ;  /* 0x0000000000027941 */ /* 0x000fea0003800000 */
.L_x_30441:
        /* <DEDUP_REMOVED lines=34> */
.L_x_30388:
[----:B------:R-:W-:Y:S05]  /*11f50*/  BSYNC B1 ;  /* 0x0000000000017941 */ /* 0x000fea0003800000 */
.L_x_30387:
        /* <DEDUP_REMOVED lines=24> */
.L_x_30448:
[----:B------:R-:W-:Y:S02]  /*120e0*/  MOV R180, R6 ;  /* 0x0000000600b47202 */ /* 0x000fe40000000f00 */
.L_x_30449:
[----:B------:R-:W-:Y:S05]  /*120f0*/  BSYNC B2 ;  /* 0x0000000000027941 */ /* 0x000fea0003800000 */
.L_x_30447:
        /* <DEDUP_REMOVED lines=16> */
.L_x_30453:
[----:B------:R-:W-:Y:S05]  /*12200*/  BSYNC B3 ;  /* 0x0000000000037941 */ /* 0x000fea0003800000 */
.L_x_30452:
        /* <DEDUP_REMOVED lines=42> */
.L_x_30451:
[----:B------:R-:W-:Y:S05]  /*124b0*/  BSYNC B2 ;  /* 0x0000000000027941 */ /* 0x000fea0003800000 */
.L_x_30450:
        /* <DEDUP_REMOVED lines=25> */
.L_x_30455:
[----:B------:R-:W-:Y:S02]  /*12650*/  IMAD.MOV.U32 R5, RZ, RZ, R6 ;  /* 0x000000ffff057224 */ /* 0x000fe400078e0006 */
.L_x_30456:
[----:B------:R-:W-:Y:S05]  /*12660*/  BSYNC B2 ;  /* 0x0000000000027941 */ /* 0x000fea0003800000 */
.L_x_30454:
        /* <DEDUP_REMOVED lines=16> */
.L_x_30460:
[----:B------:R-:W-:Y:S05]  /*12770*/  BSYNC B3 ;  /* 0x0000000000037941 */ /* 0x000fea0003800000 */
.L_x_30459:
        /* <DEDUP_REMOVED lines=43> */
.L_x_30458:
[----:B------:R-:W-:Y:S05]  /*12a30*/  BSYNC B2 ;  /* 0x0000000000027941 */ /* 0x000fea0003800000 */
.L_x_30457:
        /* <DEDUP_REMOVED lines=22> */
.L_x_30462:
[----:B------:R-:W-:Y:S02]  /*12ba0*/  MOV R5, R6 ;  /* 0x0000000600057202 */ /* 0x000fe40000000f00 */
.L_x_30463:
[----:B------:R-:W-:Y:S05]  /*12bb0*/  BSYNC B2 ;  /* 0x0000000000027941 */ /* 0x000fea0003800000 */
.L_x_30461:
        /* <DEDUP_REMOVED lines=16> */
.L_x_30467:
[----:B------:R-:W-:Y:S05]  /*12cc0*/  BSYNC B3 ;  /* 0x0000000000037941 */ /* 0x000fea0003800000 */
.L_x_30466:
        /* <DEDUP_REMOVED lines=43> */
.L_x_30465:
[----:B------:R-:W-:Y:S05]  /*12f80*/  BSYNC B2 ;  /* 0x0000000000027941 */ /* 0x000fea0003800000 */
.L_x_30464:
        /* <DEDUP_REMOVED lines=20> */
.L_x_30469:
[----:B------:R-:W-:Y:S02]  /*130d0*/  IMAD.MOV.U32 R5, RZ, RZ, R6 ;  /* 0x000000ffff057224 */ /* 0x000fe400078e0006 */
.L_x_30470:
[----:B------:R-:W-:Y:S05]  /*130e0*/  BSYNC B2 ;  /* 0x0000000000027941 */ /* 0x000fea0003800000 */
.L_x_30468:
        /* <DEDUP_REMOVED lines=16> */
.L_x_30474:
[----:B------:R-:W-:Y:S05]  /*131f0*/  BSYNC B3 ;  /* 0x0000000000037941 */ /* 0x000fea0003800000 */
.L_x_30473:
        /* <DEDUP_REMOVED lines=43> */
.L_x_30472:
[----:B------:R-:W-:Y:S05]  /*134b0*/  BSYNC B2 ;  /* 0x0000000000027941 */ /* 0x000fea0003800000 */
.L_x_30471:
        /* <DEDUP_REMOVED lines=20> */
.L_x_30476:
[----:B------:R-:W-:Y:S02]  /*13600*/  MOV R5, R6 ;  /* 0x0000000600057202 */ /* 0x000fe40000000f00 */
.L_x_30477:
[----:B------:R-:W-:Y:S05]  /*13610*/  BSYNC B2 ;  /* 0x0000000000027941 */ /* 0x000fea0003800000 */
.L_x_30475:
        /* <DEDUP_REMOVED lines=16> */
.L_x_30481:
[----:B------:R-:W-:Y:S05]  /*13720*/  BSYNC B3 ;  /* 0x0000000000037941 */ /* 0x000fea0003800000 */
.L_x_30480:
        /* <DEDUP_REMOVED lines=43> */
.L_x_30479:
[----:B------:R-:W-:Y:S05]  /*139e0*/  BSYNC B2 ;  /* 0x0000000000027941 */ /* 0x000fea0003800000 */
.L_x_30478:
        /* <DEDUP_REMOVED lines=20> */
.L_x_30483:
[----:B------:R-:W-:Y:S02]  /*13b30*/  IMAD.MOV.U32 R5, RZ, RZ, R6 ;  /* 0x000000ffff057224 */ /* 0x000fe400078e0006 */
.L_x_30484:
[----:B------:R-:W-:Y:S05]  /*13b40*/  BSYNC B2 ;  /* 0x0000000000027941 */ /* 0x000fea0003800000 */
.L_x_30482:
        /* <DEDUP_REMOVED lines=16> */
.L_x_30488:
[----:B------:R-:W-:Y:S05]  /*13c50*/  BSYNC B3 ;  /* 0x0000000000037941 */ /* 0x000fea0003800000 */
.L_x_30487:
        /* <DEDUP_REMOVED lines=43> */
.L_x_30486:
[----:B------:R-:W-:Y:S05]  /*13f10*/  BSYNC B2 ;  /* 0x0000000000027941 */ /* 0x000fea0003800000 */
.L_x_30485:
        /* <DEDUP_REMOVED lines=20> */
.L_x_30490:
[----:B------:R-:W-:Y:S02]  /*14060*/  MOV R5, R6 ;  /* 0x0000000600057202 */ /* 0x000fe40000000f00 */
.L_x_30491:
[----:B------:R-:W-:Y:S05]  /*14070*/  BSYNC B2 ;  /* 0x0000000000027941 */ /* 0x000fea0003800000 */
.L_x_30489:
        /* <DEDUP_REMOVED lines=16> */
.L_x_30495:
[----:B------:R-:W-:Y:S05]  /*14180*/  BSYNC B3 ;  /* 0x0000000000037941 */ /* 0x000fea0003800000 */
.L_x_30494:
        /* <DEDUP_REMOVED lines=43> */
.L_x_30493:
[----:B------:R-:W-:Y:S05]  /*14440*/  BSYNC B2 ;  /* 0x0000000000027941 */ /* 0x000fea0003800000 */
.L_x_30492:
        /* <DEDUP_REMOVED lines=20> */
.L_x_30497:
[----:B------:R-:W-:Y:S02]  /*14590*/  IMAD.MOV.U32 R214, RZ, RZ, R6 ;  /* 0x000000ffffd67224 */ /* 0x000fe400078e0006 */
.L_x_30498:
[----:B------:R-:W-:Y:S05]  /*145a0*/  BSYNC B2 ;  /* 0x0000000000027941 */ /* 0x000fea0003800000 */
.L_x_30496:
        /* <DEDUP_REMOVED lines=19> */
.L_x_30502:
[----:B------:R-:W-:Y:S05]  /*146e0*/  BSYNC B3 ;  /* 0x0000000000037941 */ /* 0x000fea0003800000 */
.L_x_30501:
        /* <DEDUP_REMOVED lines=42> */
.L_x_30500:
[----:B------:R-:W-:Y:S05]  /*14990*/  BSYNC B2 ;  /* 0x0000000000027941 */ /* 0x000fea0003800000 */
.L_x_30499:
        /* <DEDUP_REMOVED lines=34> */
.L_x_30446:
[----:B------:R-:W-:Y:S05]  /*14bc0*/  BSYNC B1 ;  /* 0x0000000000017941 */ /* 0x000fea0003800000 */
.L_x_30445:
        /* <DEDUP_REMOVED lines=24> */
.L_x_30506:
[----:B------:R-:W-:Y:S02]  /*14d50*/  MOV R188, R6 ;  /* 0x0000000600bc7202 */ /* 0x000fe40000000f00 */
.L_x_30507:
[----:B------:R-:W-:Y:S05]  /*14d60*/  BSYNC B2 ;  /* 0x0000000000027941 */ /* 0x000fea0003800000 */
.L_x_30505:
        /* <DEDUP_REMOVED lines=16> */
.L_x_30511:
[----:B------:R-:W-:Y:S05]  /*14e70*/  BSYNC B3 ;  /* 0x0000000000037941 */ /* 0x000fea0003800000 */
.L_x_30510:
        /* <DEDUP_REMOVED lines=42> */
.L_x_30509:
[----:B------:R-:W-:Y:S05]  /*15120*/  BSYNC B2 ;  /* 0x0000000000027941 */ /* 0x000fea0003800000 */
.L_x_30508:
        /* <DEDUP_REMOVED lines=25> */
.L_x_30513:
[----:B------:R-:W-:Y:S02]  /*152c0*/  IMAD.MOV.U32 R5, RZ, RZ, R6 ;  /* 0x000000ffff057224 */ /* 0x000fe400078e0006 */
.L_x_30514:
[----:B------:R-:W-:Y:S05]  /*152d0*/  BSYNC B2 ;  /* 0x0000000000027941 */ /* 0x000fea0003800000 */
.L_x_30512:
        /* <DEDUP_REMOVED lines=16> */
.L_x_30518:
[----:B------:R-:W-:Y:S05]  /*153e0*/  BSYNC B3 ;  /* 0x0000000000037941 */ /* 0x000fea0003800000 */
.L_x_30517:
        /* <DEDUP_REMOVED lines=43> */
.L_x_30516:
[----:B------:R-:W-:Y:S05]  /*156a0*/  BSYNC B2 ;  /* 0x0000000000027941 */ /* 0x000fea0003800000 */
.L_x_30515:
        /* <DEDUP_REMOVED lines=22> */
.L_x_30520:
[----:B------:R-:W-:Y:S02]  /*15810*/  MOV R5, R6 ;  /* 0x0000000600057202 */ /* 0x000fe40000000f00 */
.L_x_30521:
[----:B------:R-:W-:Y:S05]  /*15820*/  BSYNC B2 ;  /* 0x0000000000027941 */ /* 0x000fea0003800000 */
.L_x_30519:
        /* <DEDUP_REMOVED lines=16> */
.L_x_30525:
[----:B------:R-:W-:Y:S05]  /*15930*/  BSYNC B3 ;  /* 0x0000000000037941 */ /* 0x000fea0003800000 */
.L_x_30524:
        /* <DEDUP_REMOVED lines=43> */
.L_x_30523:
[----:B------:R-:W-:Y:S05]  /*15bf0*/  BSYNC B2 ;  /* 0x0000000000027941 */ /* 0x000fea0003800000 */
.L_x_30522:
        /* <DEDUP_REMOVED lines=20> */
.L_x_30527:
[----:B------:R-:W-:Y:S02]  /*15d40*/  IMAD.MOV.U32 R5, RZ, RZ, R6 ;  /* 0x000000ffff057224 */ /* 0x000fe400078e0006 */
.L_x_30528:
[----:B------:R-:W-:Y:S05]  /*15d50*/  BSYNC B2 ;  /* 0x0000000000027941 */ /* 0x000fea0003800000 */
.L_x_30526:
        /* <DEDUP_REMOVED lines=16> */
.L_x_30532:
[----:B------:R-:W-:Y:S05]  /*15e60*/  BSYNC B3 ;  /* 0x0000000000037941 */ /* 0x000fea0003800000 */
.L_x_30531:
        /* <DEDUP_REMOVED lines=43> */
.L_x_30530:
[----:B------:R-:W-:Y:S05]  /*16120*/  BSYNC B2 ;  /* 0x0000000000027941 */ /* 0x000fea0003800000 */
.L_x_30529:
        /* <DEDUP_REMOVED lines=20> */
.L_x_30534:
[----:B------:R-:W-:Y:S02]  /*16270*/  MOV R5, R6 ;  /* 0x0000000600057202 */ /* 0x000fe40000000f00 */
.L_x_30535:
[----:B------:R-:W-:Y:S05]  /*16280*/  BSYNC B2 ;  /* 0x0000000000027941 */ /* 0x000fea0003800000 */
.L_x_30533:
        /* <DEDUP_REMOVED lines=16> */
.L_x_30539:
[----:B------:R-:W-:Y:S05]  /*16390*/  BSYNC B3 ;  /* 0x0000000000037941 */ /* 0x000fea0003800000 */
.L_x_30538:
        /* <DEDUP_REMOVED lines=43> */
.L_x_30537:
[----:B------:R-:W-:Y:S05]  /*16650*/  BSYNC B2 ;  /* 0x0000000000027941 */ /* 0x000fea0003800000 */
.L_x_30536:
        /* <DEDUP_REMOVED lines=20> */
.L_x_30541:
[----:B------:R-:W-:Y:S02]  /*167a0*/  IMAD.MOV.U32 R5, RZ, RZ, R6 ;  /* 0x000000ffff057224 */ /* 0x000fe400078e0006 */
.L_x_30542:
[----:B------:R-:W-:Y:S05]  /*167b0*/  BSYNC B2 ;  /* 0x0000000000027941 */ /* 0x000fea0003800000 */
.L_x_30540:
        /* <DEDUP_REMOVED lines=16> */
.L_x_30546:
[----:B------:R-:W-:Y:S05]  /*168c0*/  BSYNC B3 ;  /* 0x0000000000037941 */ /* 0x000fea0003800000 */
.L_x_30545:
        /* <DEDUP_REMOVED lines=43> */
.L_x_30544:
[----:B------:R-:W-:Y:S05]  /*16b80*/  BSYNC B2 ;  /* 0x0000000000027941 */ /* 0x000fea0003800000 */
.L_x_30543:
        /* <DEDUP_REMOVED lines=20> */
.L_x_30548:
[----:B------:R-:W-:Y:S02]  /*16cd0*/  MOV R5, R6 ;  /* 0x0000000600057202 */ /* 0x000fe40000000f00 */
.L_x_30549:
[----:B------:R-:W-:Y:S05]  /*16ce0*/  BSYNC B2 ;  /* 0x0000000000027941 */ /* 0x000fea0003800000 */
.L_x_30547:
        /* <DEDUP_REMOVED lines=16> */
.L_x_30553:
[----:B------:R-:W-:Y:S05]  /*16df0*/  BSYNC B3 ;  /* 0x0000000000037941 */ /* 0x000fea0003800000 */
.L_x_30552:
        /* <DEDUP_REMOVED lines=43> */
.L_x_30551:
[----:B------:R-:W-:Y:S05]  /*170b0*/  BSYNC B2 ;  /* 0x0000000000027941 */ /* 0x000fea0003800000 */
.L_x_30550:
        /* <DEDUP_REMOVED lines=20> */
.L_x_30555:
[----:B------:R-:W-:Y:S02]  /*17200*/  IMAD.MOV.U32 R214, RZ, RZ, R6 ;  /* 0x000000ffffd67224 */ /* 0x000fe400078e0006 */
.L_x_30556:
[----:B------:R-:W-:Y:S05]  /*17210*/  BSYNC B2 ;  /* 0x0000000000027941 */ /* 0x000fea0003800000 */
.L_x_30554:
        /* <DEDUP_REMOVED lines=19> */
.L_x_30560:
[----:B------:R-:W-:Y:S05]  /*17350*/  BSYNC B3 ;  /* 0x0000000000037941 */ /* 0x000fea0003800000 */
.L_x_30559:
        /* <DEDUP_REMOVED lines=42> */
.L_x_30558:
[----:B------:R-:W-:Y:S05]  /*17600*/  BSYNC B2 ;  /* 0x0000000000027941 */ /* 0x000fea0003800000 */
.L_x_30557:
        /* <DEDUP_REMOVED lines=34> */
.L_x_30504:
[----:B------:R-:W-:Y:S05]  /*17830*/  BSYNC B1 ;  /* 0x0000000000017941 */ /* 0x000fea0003800000 */
.L_x_30503:
        /* <DEDUP_REMOVED lines=24> */
.L_x_30564:
[----:B------:R-:W-:Y:S02]  /*179c0*/  MOV R196, R6 ;  /* 0x0000000600c47202 */ /* 0x000fe40000000f00 */
.L_x_30565:
[----:B------:R-:W-:Y:S05]  /*179d0*/  BSYNC B2 ;  /* 0x0000000000027941 */ /* 0x000fea0003800000 */
.L_x_30563:
        /* <DEDUP_REMOVED lines=16> */
.L_x_30569:
[----:B------:R-:W-:Y:S05]  /*17ae0*/  BSYNC B3 ;  /* 0x0000000000037941 */ /* 0x000fea0003800000 */
.L_x_30568:
        /* <DEDUP_REMOVED lines=42> */
.L_x_30567:
[----:B------:R-:W-:Y:S05]  /*17d90*/  BSYNC B2 ;  /* 0x0000000000027941 */ /* 0x000fea0003800000 */
.L_x_30566:
        /* <DEDUP_REMOVED lines=25> */
.L_x_30571:
[----:B------:R-:W-:Y:S02]  /*17f30*/  IMAD.MOV.U32 R5, RZ, RZ, R6 ;  /* 0x000000ffff057224 */ /* 0x000fe400078e0006 */
.L_x_30572:
[----:B------:R-:W-:Y:S05]  /*17f40*/  BSYNC B2 ;  /* 0x0000000000027941 */ /* 0x000fea0003800000 */
.L_x_30570:
        /* <DEDUP_REMOVED lines=16> */
.L_x_30576:
[----:B------:R-:W-:Y:S05]  /*18050*/  BSYNC B3 ;  /* 0x0000000000037941 */ /* 0x000fea0003800000 */
.L_x_30575:
        /* <DEDUP_REMOVED lines=43> */
.L_x_30574:
[----:B------:R-:W-:Y:S05]  /*18310*/  BSYNC B2 ;  /* 0x0000000000027941 */ /* 0x000fea0003800000 */
.L_x_30573:
        /* <DEDUP_REMOVED lines=22> */
.L_x_30578:
[----:B------:R-:W-:Y:S02]  /*18480*/  MOV R5, R6 ;  /* 0x0000000600057202 */ /* 0x000fe40000000f00 */
.L_x_30579:
[----:B------:R-:W-:Y:S05]  /*18490*/  BSYNC B2 ;  /* 0x0000000000027941 */ /* 0x000fea0003800000 */
.L_x_30577:
        /* <DEDUP_REMOVED lines=16> */
.L_x_30583:
[----:B------:R-:W-:Y:S05]  /*185a0*/  BSYNC B3 ;  /* 0x0000000000037941 */ /* 0x000fea0003800000 */
.L_x_30582:
        /* <DEDUP_REMOVED lines=43> */
.L_x_30581:
[----:B------:R-:W-:Y:S05]  /*18860*/  BSYNC B2 ;  /* 0x0000000000027941 */ /* 0x000fea0003800000 */
.L_x_30580:
        /* <DEDUP_REMOVED lines=20> */
.L_x_30585:
[----:B------:R-:W-:Y:S02]  /*189b0*/  IMAD.MOV.U32 R5, RZ, RZ, R6 ;  /* 0x000000ffff057224 */ /* 0x000fe400078e0006 */
.L_x_30586:
[----:B------:R-:W-:Y:S05]  /*189c0*/  BSYNC B2 ;  /* 0x0000000000027941 */ /* 0x000fea0003800000 */
.L_x_30584:
        /* <DEDUP_REMOVED lines=16> */
.L_x_30590:
[----:B------:R-:W-:Y:S05]  /*18ad0*/  BSYNC B3 ;  /* 0x0000000000037941 */ /* 0x000fea0003800000 */
.L_x_30589:
        /* <DEDUP_REMOVED lines=43> */
.L_x_30588:
[----:B------:R-:W-:Y:S05]  /*18d90*/  BSYNC B2 ;  /* 0x0000000000027941 */ /* 0x000fea0003800000 */
.L_x_30587:
        /* <DEDUP_REMOVED lines=20> */
.L_x_30592:
[----:B------:R-:W-:Y:S02]  /*18ee0*/  MOV R5, R6 ;  /* 0x0000000600057202 */ /* 0x000fe40000000f00 */
.L_x_30593:
[----:B------:R-:W-:Y:S05]  /*18ef0*/  BSYNC B2 ;  /* 0x0000000000027941 */ /* 0x000fea0003800000 */
.L_x_30591:
        /* <DEDUP_REMOVED lines=16> */
.L_x_30597:
[----:B------:R-:W-:Y:S05]  /*19000*/  BSYNC B3 ;  /* 0x0000000000037941 */ /* 0x000fea0003800000 */
.L_x_30596:
        /* <DEDUP_REMOVED lines=43> */
.L_x_30595:
[----:B------:R-:W-:Y:S05]  /*192c0*/  BSYNC B2 ;  /* 0x0000000000027941 */ /* 0x000fea0003800000 */
.L_x_30594:
        /* <DEDUP_REMOVED lines=20> */
.L_x_30599:
[----:B------:R-:W-:Y:S02]  /*19410*/  IMAD.MOV.U32 R5, RZ, RZ, R6 ;  /* 0x000000ffff057224 */ /* 0x000fe400078e0006 */
.L_x_30600:
[----:B------:R-:W-:Y:S05]  /*19420*/  BSYNC B2 ;  /* 0x0000000000027941 */ /* 0x000fea0003800000 */
.L_x_30598:
        /* <DEDUP_REMOVED lines=16> */
.L_x_30604:
[----:B------:R-:W-:Y:S05]  /*19530*/  BSYNC B3 ;  /* 0x0000000000037941 */ /* 0x000fea0003800000 */
.L_x_30603:
        /* <DEDUP_REMOVED lines=43> */
.L_x_30602:
[----:B------:R-:W-:Y:S05]  /*197f0*/  BSYNC B2 ;  /* 0x0000000000027941 */ /* 0x000fea0003800000 */
.L_x_30601:
        /* <DEDUP_REMOVED lines=20> */
.L_x_30606:
[----:B------:R-:W-:Y:S02]  /*19940*/  MOV R5, R6 ;  /* 0x0000000600057202 */ /* 0x000fe40000000f00 */
.L_x_30607:
[----:B------:R-:W-:Y:S05]  /*19950*/  BSYNC B2 ;  /* 0x0000000000027941 */ /* 0x000fea0003800000 */
.L_x_30605:
        /* <DEDUP_REMOVED lines=16> */
.L_x_30611:
[----:B------:R-:W-:Y:S05]  /*19a60*/  BSYNC B3 ;  /* 0x0000000000037941 */ /* 0x000fea0003800000 */
.L_x_30610:
        /* <DEDUP_REMOVED lines=43> */
.L_x_30609:
[----:B------:R-:W-:Y:S05]  /*19d20*/  BSYNC B2 ;  /* 0x0000000000027941 */ /* 0x000fea0003800000 */
.L_x_30608:
        /* <DEDUP_REMOVED lines=20> */
.L_x_30613:
[----:B------:R-:W-:Y:S02]  /*19e70*/  IMAD.MOV.U32 R214, RZ, RZ, R6 ;  /* 0x000000ffffd67224 */ /* 0x000fe400078e0006 */
.L_x_30614:
[----:B------:R-:W-:Y:S05]  /*19e80*/  BSYNC B2 ;  /* 0x0000000000027941 */ /* 0x000fea0003800000 */
.L_x_30612:
        /* <DEDUP_REMOVED lines=19> */
.L_x_30618:
[----:B------:R-:W-:Y:S05]  /*19fc0*/  BSYNC B3 ;  /* 0x0000000000037941 */ /* 0x000fea0003800000 */
.L_x_30617:
        /* <DEDUP_REMOVED lines=42> */
.L_x_30616:
[----:B------:R-:W-:Y:S05]  /*1a270*/  BSYNC B2 ;  /* 0x0000000000027941 */ /* 0x000fea0003800000 */
.L_x_30615:
        /* <DEDUP_REMOVED lines=34> */
.L_x_30562:
[----:B------:R-:W-:Y:S05]  /*1a4a0*/  BSYNC B1 ;  /* 0x0000000000017941 */ /* 0x000fea0003800000 */
.L_x_30561:
        /* <DEDUP_REMOVED lines=24> */
.L_x_30622:
[----:B------:R-:W-:Y:S02]  /*1a630*/  MOV R204, R6 ;  /* 0x0000000600cc7202 */ /* 0x000fe40000000f00 */
.L_x_30623:
[----:B------:R-:W-:Y:S05]  /*1a640*/  BSYNC B2 ;  /* 0x0000000000027941 */ /* 0x000fea0003800000 */
.L_x_30621:
        /* <DEDUP_REMOVED lines=16> */
.L_x_30627:
[----:B------:R-:W-:Y:S05]  /*1a750*/  BSYNC B3 ;  /* 0x0000000000037941 */ /* 0x000fea0003800000 */
.L_x_30626:
        /* <DEDUP_REMOVED lines=42> */
.L_x_30625:
[----:B------:R-:W-:Y:S05]  /*1aa00*/  BSYNC B2 ;  /* 0x0000000000027941 */ /* 0x000fea0003800000 */
.L_x_30624:
        /* <DEDUP_REMOVED lines=25> */
.L_x_30629:
[----:B------:R-:W-:Y:S02]  /*1aba0*/  IMAD.MOV.U32 R5, RZ, RZ, R6 ;  /* 0x000000ffff057224 */ /* 0x000fe400078e0006 */
.L_x_30630:
[----:B------:R-:W-:Y:S05]  /*1abb0*/  BSYNC B2 ;  /* 0x0000000000027941 */ /* 0x000fea0003800000 */
.L_x_30628:
        /* <DEDUP_REMOVED lines=16> */
.L_x_30634:
[----:B------:R-:W-:Y:S05]  /*1acc0*/  BSYNC B3 ;  /* 0x0000000000037941 */ /* 0x000fea0003800000 */
.L_x_30633:
        /* <DEDUP_REMOVED lines=43> */
.L_x_30632:
[----:B------:R-:W-:Y:S05]  /*1af80*/  BSYNC B2 ;  /* 0x0000000000027941 */ /* 0x000fea0003800000 */
.L_x_30631:
        /* <DEDUP_REMOVED lines=22> */
.L_x_30636:
[----:B------:R-:W-:Y:S02]  /*1b0f0*/  MOV R5, R6 ;  /* 0x0000000600057202 */ /* 0x000fe40000000f00 */
.L_x_30637:
[----:B------:R-:W-:Y:S05]  /*1b100*/  BSYNC B2 ;  /* 0x0000000000027941 */ /* 0x000fea0003800000 */
.L_x_30635:
        /* <DEDUP_REMOVED lines=16> */
.L_x_30641:
[----:B------:R-:W-:Y:S05]  /*1b210*/  BSYNC B3 ;  /* 0x0000000000037941 */ /* 0x000fea0003800000 */
.L_x_30640:
        /* <DEDUP_REMOVED lines=43> */
.L_x_30639:
[----:B------:R-:W-:Y:S05]  /*1b4d0*/  BSYNC B2 ;  /* 0x0000000000027941 */ /* 0x000fea0003800000 */
.L_x_30638:
        /* <DEDUP_REMOVED lines=20> */
.L_x_30643:
[----:B------:R-:W-:Y:S02]  /*1b620*/  IMAD.MOV.U32 R5, RZ, RZ, R6 ;  /* 0x000000ffff057224 */ /* 0x000fe400078e0006 */
.L_x_30644:
[----:B------:R-:W-:Y:S05]  /*1b630*/  BSYNC B2 ;  /* 0x0000000000027941 */ /* 0x000fea0003800000 */
.L_x_30642:
        /* <DEDUP_REMOVED lines=16> */
.L_x_30648:
[----:B------:R-:W-:Y:S05]  /*1b740*/  BSYNC B3 ;  /* 0x0000000000037941 */ /* 0x000fea0003800000 */
.L_x_30647:
        /* <DEDUP_REMOVED lines=43> */
.L_x_30646:
[----:B------:R-:W-:Y:S05]  /*1ba00*/  BSYNC B2 ;  /* 0x0000000000027941 */ /* 0x000fea0003800000 */
.L_x_30645:
        /* <DEDUP_REMOVED lines=20> */
.L_x_30650:
[----:B------:R-:W-:Y:S02]  /*1bb50*/  MOV R5, R6 ;  /* 0x0000000600057202 */ /* 0x000fe40000000f00 */
.L_x_30651:
[----:B------:R-:W-:Y:S05]  /*1bb60*/  BSYNC B2 ;  /* 0x0000000000027941 */ /* 0x000fea0003800000 */
.L_x_30649:
        /* <DEDUP_REMOVED lines=16> */
.L_x_30655:
[----:B------:R-:W-:Y:S05]  /*1bc70*/  BSYNC B3 ;  /* 0x0000000000037941 */ /* 0x000fea0003800000 */
.L_x_30654:
        /* <DEDUP_REMOVED lines=43> */
.L_x_30653:
[----:B------:R-:W-:Y:S05]  /*1bf30*/  BSYNC B2 ;  /* 0x0000000000027941 */ /* 0x000fea0003800000 */
.L_x_30652:
        /* <DEDUP_REMOVED lines=20> */
.L_x_30657:
[----:B------:R-:W-:Y:S02]  /*1c080*/  IMAD.MOV.U32 R5, RZ, RZ, R6 ;  /* 0x000000ffff057224 */ /* 0x000fe400078e0006 */
.L_x_30658:
[----:B------:R-:W-:Y:S05]  /*1c090*/  BSYNC B2 ;  /* 0x0000000000027941 */ /* 0x000fea0003800000 */
.L_x_30656:
        /* <DEDUP_REMOVED lines=16> */
.L_x_30662:
[----:B------:R-:W-:Y:S05]  /*1c1a0*/  BSYNC B3 ;  /* 0x0000000000037941 */ /* 0x000fea0003800000 */
.L_x_30661:
        /* <DEDUP_REMOVED lines=43> */
.L_x_30660:
[----:B------:R-:W-:Y:S05]  /*1c460*/  BSYNC B2 ;  /* 0x0000000000027941 */ /* 0x000fea0003800000 */
.L_x_30659:
        /* <DEDUP_REMOVED lines=20> */
.L_x_30664:
[----:B------:R-:W-:Y:S02]  /*1c5b0*/  MOV R5, R6 ;  /* 0x0000000600057202 */ /* 0x000fe40000000f00 */
.L_x_30665:
[----:B------:R-:W-:Y:S05]  /*1c5c0*/  BSYNC B2 ;  /* 0x0000000000027941 */ /* 0x000fea0003800000 */
.L_x_30663:
        /* <DEDUP_REMOVED lines=16> */
.L_x_30669:
[----:B------:R-:W-:Y:S05]  /*1c6d0*/  BSYNC B3 ;  /* 0x0000000000037941 */ /* 0x000fea0003800000 */
.L_x_30668:
        /* <DEDUP_REMOVED lines=43> */
.L_x_30667:
[----:B------:R-:W-:Y:S05]  /*1c990*/  BSYNC B2 ;  /* 0x0000000000027941 */ /* 0x000fea0003800000 */
.L_x_30666:
        /* <DEDUP_REMOVED lines=20> */
.L_x_30671:
[----:B------:R-:W-:Y:S02]  /*1cae0*/  IMAD.MOV.U32 R214, RZ, RZ, R6 ;  /* 0x000000ffffd67224 */ /* 0x000fe400078e0006 */
.L_x_30672:
[----:B------:R-:W-:Y:S05]  /*1caf0*/  BSYNC B2 ;  /* 0x0000000000027941 */ /* 0x000fea0003800000 */
.L_x_30670:
        /* <DEDUP_REMOVED lines=19> */
.L_x_30676:
[----:B------:R-:W-:Y:S05]  /*1cc30*/  BSYNC B3 ;  /* 0x0000000000037941 */ /* 0x000fea0003800000 */
.L_x_30675:
        /* <DEDUP_REMOVED lines=42> */
.L_x_30674:
[----:B------:R-:W-:Y:S05]  /*1cee0*/  BSYNC B2 ;  /* 0x0000000000027941 */ /* 0x000fea0003800000 */
.L_x_30673:
[----:B------:R-:W0:Y:S01]  /*1cef0*/  I2F.U32 R214, R214 ;  /* 0x000000d600d67306 */ /* 0x000e220000201000 */
[----:B------:R-:W-:Y:S02]  /*1cf00*/  SEL R213, RZ, 0x100, P4 ;  /* 0x00000100ffd57807 */ /* 0x000fe40002000000 */
[----:B------:R-:W-:Y:S02]  /*1cf10*/  SEL R212, RZ, 0x10000, P5 ;  /* 0x00010000ffd47807 */ /* 0x000fe40002800000 */
[----:B------:R-:W-:Y:S02]  /*1cf20*/  PRMT R211, RZ, 0x7610, R211 ;  /* 0x00007610ffd37816 */ /* 0x000fe400000000d3 */
[C---:B------:R-:W-:Y:S02]  /*1cf30*/  LOP3.LUT P5, RZ, R8.reuse, 0x2, RZ, 0xc0, !PT ;  /* 0x0000000208ff7812 */ /* 0x040fe400078ac0ff */
[----:B------:R-:W-:Y:S01]  /*1cf40*/  LOP3.LUT P6, RZ, R8, 0x4, RZ, 0xc0, !PT ;  /* 0x0000000408ff7812 */ /* 0x000fe200078cc0ff */
[----:B------:R-:W-:Y:S01]  /*1cf50*/  FMUL.FTZ R211, R211, R13 ;  /* 0x0000000dd3d37220 */ /* 0x000fe20000410000 */
[----:B------:R-:W-:-:S03]  /*1cf60*/  SEL R13, RZ, 0x1, P5 ;  /* 0x00000001ff0d7807 */ /* 0x000fc60002800000 */
[----:B------:R-:W-:Y:S02]  /*1cf70*/  FMUL.FTZ R211, R211, c[0x0][0x1e8] ;  /* 0x00007a00d3d37a20 */ /* 0x000fe40000410000 */
[----:B0-----:R-:W-:-:S05]  /*1cf80*/  FFMA.FTZ R214, R214, R236, 1.1641532182693481445e-10 ;  /* 0x2f000000d6d67423 */ /* 0x001fca00000100ec */
[----:B------:R-:W-:-:S04]  /*1cf90*/  FSETP.GTU.FTZ.AND P4, PT, R214, c[0x0][0x1e4], PT ;  /* 0x00007900d6007a0b */ /* 0x000fc80003f9c000 */
[----:B------:R-:W-:Y:S02]  /*1cfa0*/  SEL R214, RZ, 0x1000000, P4 ;  /* 0x01000000ffd67807 */ /* 0x000fe40002000000 */
[----:B------:R-:W-:Y:S02]  /*1cfb0*/  FSEL R211, R211, RZ, !P4 ;  /* 0x000000ffd3d37208 */ /* 0x000fe40006000000 */
[----:B------:R-:W-:Y:S02]  /*1cfc0*/  LOP3.LUT R212, R213, R214, R212, 0xfe, !PT ;  /* 0x000000d6d5d47212 */ /* 0x000fe400078efed4 */
[----:B------:R-:W-:Y:S01]  /*1cfd0*/  SEL R214, RZ, 0x1, P2 ;  /* 0x00000001ffd67807 */ /* 0x000fe20001000000 */
[----:B------:R-:W-:Y:S01]  /*1cfe0*/  @P0 FADD.FTZ R211, R131, R211 ;  /* 0x000000d383d30221 */ /* 0x000fe20000010000 */
[----:B------:R-:W-:-:S03]  /*1cff0*/  SEL R213, RZ, 0x1, P3 ;  /* 0x00000001ffd57807 */ /* 0x000fc60001800000 */
[----:B------:R-:W-:Y:S01]  /*1d000*/  IMAD.WIDE.U32 R236, R214, 0x1000000, RZ ;  /* 0x01000000d6ec7825 */ /* 0x000fe200078e00ff */
[----:B------:R-:W-:-:S04]  /*1d010*/  SEL R214, RZ, 0x1, P1 ;  /* 0x00000001ffd67807 */ /* 0x000fc80000800000 */
[----:B------:R-:W-:Y:S01]  /*1d020*/  LOP3.LUT R237, R237, R212, R213, 0xfe, !PT ;  /* 0x000000d4eded7212 */ /* 0x000fe200078efed5 */
        /* <DEDUP_REMOVED lines=8> */
[----:B------:R-:W-:-:S03]  /*1d0b0*/  LOP3.LUT R212, R13, R212, RZ, 0xfc, !PT ;  /* 0x000000d40dd47212 */ /* 0x000fc600078efcff */
[----:B------:R0:W-:Y:S02]  /*1d0c0*/  STG.E.128 [R214.64+0x10], R208 ;  /* 0x000010d0d6007986 */ /* 0x0001e4000c101d06 */
[----:B0-----:R-:W-:-:S04]  /*1d0d0*/  LEA R214, P0, R14, c[0x0][0x190], 0x3 ;  /* 0x000064000ed67a11 */ /* 0x001fc800078018ff */
[----:B------:R-:W-:-:S05]  /*1d0e0*/  LEA.HI.X R215, R14, c[0x0][0x194], RZ, 0x3, P0 ;  /* 0x000065000ed77a11 */ /* 0x000fca00000f1cff */
[----:B------:R0:W-:Y:S04]  /*1d0f0*/  STG.E.64 [R214.64], R212 ;  /* 0x000000d4d6007986 */ /* 0x0001e8000c101b06 */
.L_x_30620:
[----:B------:R-:W-:Y:S05]  /*1d100*/  BSYNC B1 ;  /* 0x0000000000017941 */ /* 0x000fea0003800000 */
.L_x_30619:
[----:B------:R-:W-:Y:S01]  /*1d110*/  FADD.FTZ R13, RZ, R132 ;  /* 0x00000084ff0d7221 */ /* 0x000fe20000010000 */
        /* <DEDUP_REMOVED lines=99> */
.L_x_30701:
[----:B-12---:R-:W-:Y:S01]  /*1d750*/  FADD.FTZ R14, R14, R13 ;  /* 0x0000000d0e0e7221 */ /* 0x006fe20000010000 */
[----:B------:R-:W-:Y:S05]  /*1d760*/  BRA.DIV ~URZ, `(.L_x_30678) ;  /* 0x000025827f007947 */ /* 0x000fea000b800000 */
[----:B------:R-:W1:Y:S01]  /*1d770*/  SHFL.BFLY PT, R13, R14, 0x2, 0x1f ;  /* 0x0c401f000e0d7f89 */ /* 0x000e6200000e0000 */
[----:B------:R-:W-:-:S04]  /*1d780*/  LOP3.LUT R8, R8, 0xffffbfff, RZ, 0xc0, !PT ;  /* 0xffffbfff08087812 */ /* 0x000fc800078ec0ff */
[----:B------:R-:W-:-:S04]  /*1d790*/  @P5 LOP3.LUT R8, R8, 0x4000, RZ, 0xfc, !PT ;  /* 0x0000400008085812 */ /* 0x000fc800078efcff */
[C---:B------:R-:W-:Y:S02]  /*1d7a0*/  LOP3.LUT P5, RZ, R8.reuse, 0x4, RZ, 0xc0, !PT ;  /* 0x0000000408ff7812 */ /* 0x040fe400078ac0ff */
[----:B------:R-:W-:-:S04]  /*1d7b0*/  LOP3.LUT R8, R8, 0xffffdfff, RZ, 0xc0, !PT ;  /* 0xffffdfff08087812 */ /* 0x000fc800078ec0ff */
[----:B------:R-:W-:-:S04]  /*1d7c0*/  @P6 LOP3.LUT R8, R8, 0x2000, RZ, 0xfc, !PT ;  /* 0x0000200008086812 */ /* 0x000fc800078efcff */
[----:B------:R-:W-:Y:S01]  /*1d7d0*/  LOP3.LUT P6, RZ, R8, 0x8, RZ, 0xc0, !PT ;  /* 0x0000000808ff7812 */ /* 0x000fe200078cc0ff */
        /* <DEDUP_REMOVED lines=182> */
.L_x_30702:
[----:B01----:R-:W-:Y:S01]  /*1e340*/  FADD.FTZ R14, R13, R14 ;  /* 0x0000000e0d0e7221 */ /* 0x003fe20000010000 */
[----:B------:R-:W-:Y:S01]  /*1e350*/  ISETP.NE.AND P0, PT, RZ, UR8, PT ;  /* 0x00000008ff007c0c */ /* 0x000fe2000bf05270 */
[----:B------:R-:W-:Y:S01]  /*1e360*/  @!P6 IMAD.MOV.U32 R13, RZ, RZ, 0x4 ;  /* 0x00000004ff0de424 */ /* 0x000fe200078e00ff */
[----:B------:R-:W-:Y:S01]  /*1e370*/  LOP3.LUT P1, RZ, R8, 0x8, RZ, 0xc0, !PT ;  /* 0x0000000808ff7812 */ /* 0x000fe2000782c0ff */
[----:B------:R-:W-:Y:S02]  /*1e380*/  BSSY B1, `(.L_x_30679) ;  /* 0x0000038000017945 */ /* 0x000fe40003800000 */
[----:B------:R-:W-:-:S04]  /*1e390*/  @!P6 IMAD.WIDE R212, R15, R13, c[0x0][0x1a0] ;  /* 0x000068000fd4e625 */ /* 0x000fc800078e020d */
[----:B------:R-:W-:Y:S01]  /*1e3a0*/  IMAD.MOV.U32 R13, RZ, RZ, c[0x0][0x1e0] ;  /* 0x00007800ff0d7624 */ /* 0x000fe200078e00ff */
[----:B------:R0:W-:Y:S03]  /*1e3b0*/  @!P6 STG.E [R212.64], R215 ;  /* 0x000000d7d400e986 */ /* 0x0001e6000c101906 */
[----:B------:R-:W-:Y:S02]  /*1e3c0*/  FFMA.FTZ R14, R14, R13, c[0x0][0x228] ;  /* 0x00008a000e0e7623 */ /* 0x000fe4000001000d */
[----:B------:R-:W-:-:S05]  /*1e3d0*/  FMUL.FTZ R13, R215, R215 ;  /* 0x000000d7d70d7220 */ /* 0x000fca0000410000 */
[----:B------:R-:W-:-:S05]  /*1e3e0*/  FSEL R13, R13, RZ, P0 ;  /* 0x000000ff0d0d7208 */ /* 0x000fca0000000000 */
[----:B------:R-:W-:Y:S02]  /*1e3f0*/  FADD.FTZ R13, R14, R13 ;  /* 0x0000000d0e0d7221 */ /* 0x000fe40000010000 */
[----:B------:R-:W-:-:S04]  /*1e400*/  @!P6 IMAD.MOV.U32 R14, RZ, RZ, 0x4 ;  /* 0x00000004ff0ee424 */ /* 0x000fc800078e00ff */
[----:B------:R-:W1:Y:S01]  /*1e410*/  MUFU.RSQ R13, R13 ;  /* 0x0000000d000d7308 */ /* 0x000e620000001400 */
[----:B0-----:R-:W-:Y:S01]  /*1e420*/  @!P6 IMAD.WIDE R212, R15, R14, c[0x0][0x1a8] ;  /* 0x00006a000fd4e625 */ /* 0x001fe200078e020e */
[----:B------:R-:W-:-:S04]  /*1e430*/  FSEL R14, R215, RZ, !P0 ;  /* 0x000000ffd70e7208 */ /* 0x000fc80004000000 */
[----:B-1----:R0:W-:Y:S01]  /*1e440*/  @!P6 STG.E [R212.64], R13 ;  /* 0x0000000dd400e986 */ /* 0x0021e2000c101906 */
[----:B------:R-:W-:Y:S05]  /*1e450*/  @!P1 BRA `(.L_x_30680) ;  /* 0x000002a000009947 */ /* 0x000fea0003800000 */
[----:B------:R1:W-:Y:S04]  /*1e460*/  STL [R1+0x50], R2 ;  /* 0x0000500201007387 */ /* 0x0003e80000100800 */
[----:B------:R-:W2:Y:S04]  /*1e470*/  LDL R214, [R1+0x44] ;  /* 0x0000440001d67983 */ /* 0x000ea80000100800 */
[----:B------:R-:W3:Y:S04]  /*1e480*/  LDL R215, [R1+0x48] ;  /* 0x0000480001d77983 */ /* 0x000ee80000100800 */
[----:B-1----:R-:W4:Y:S04]  /*1e490*/  LDL R2, [R1+0x40] ;  /* 0x0000400001027983 */ /* 0x002f280000100800 */
[----:B------:R-:W3:Y:S04]  /*1e4a0*/  LDL R252, [R1+0x4c] ;  /* 0x00004c0001fc7983 */ /* 0x000ee80000100800 */
[----:B------:R-:W3:Y:S04]  /*1e4b0*/  LDL R239, [R1+0x30] ;  /* 0x0000300001ef7983 */ /* 0x000ee80000100800 */
[----:B------:R-:W3:Y:S04]  /*1e4c0*/  LDL R236, [R1+0x34] ;  /* 0x0000340001ec7983 */ /* 0x000ee80000100800 */
[----:B------:R-:W3:Y:S04]  /*1e4d0*/  LDL R238, [R1+0x38] ;  /* 0x0000380001ee7983 */ /* 0x000ee80000100800 */
[----:B------:R-:W3:Y:S01]  /*1e4e0*/  LDL R237, [R1+0x3c] ;  /* 0x00003c0001ed7983 */ /* 0x000ee20000100800 */
[----:B0-----:R-:W-:-:S04]  /*1e4f0*/  FADD.FTZ R213, R132, -R14 ;  /* 0x8000000e84d57221 */ /* 0x001fc80000010000 */
[----:B------:R-:W-:Y:S02]  /*1e500*/  FMUL.FTZ R213, R13, R213 ;  /* 0x000000d50dd57220 */ /* 0x000fe40000410000 */
[----:B------:R-:W-:-:S04]  /*1e510*/  FADD.FTZ R212, R133, -R14 ;  /* 0x8000000e85d47221 */ /* 0x000fc80000010000 */
[----:B------:R-:W-:Y:S02]  /*1e520*/  FMUL.FTZ R212, R13, R212 ;  /* 0x000000d40dd47220 */ /* 0x000fe40000410000 */
[----:B----45:R-:W-:Y:S02]  /*1e530*/  FFMA.FTZ R213, R2, R213, R16 ;  /* 0x000000d502d57223 */ /* 0x030fe40000010010 */
        /* <DEDUP_REMOVED lines=28> */
.L_x_30680:
[----:B------:R-:W-:Y:S05]  /*1e700*/  BSYNC B1 ;  /* 0x0000000000017941 */ /* 0x000fea0003800000 */
.L_x_30679:
        /* <DEDUP_REMOVED lines=39> */
.L_x_30682:
[----:B------:R-:W-:Y:S05]  /*1e980*/  BSYNC B1 ;  /* 0x0000000000017941 */ /* 0x000fea0003800000 */
.L_x_30681:
[----:B------:R-:W-:Y:S01]  /*1e990*/  LOP3.LUT P0, RZ, R8, 0x800, RZ, 0xc0, !PT ;  /* 0x0000080008ff7812 */ /* 0x000fe2000780c0ff */
[----:B------:R-:W-:-:S12]  /*1e9a0*/  BSSY B1, `(.L_x_30683) ;  /* 0x0000022000017945 */ /* 0x000fd80003800000 */
[----:B------:R-:W-:Y:S05]  /*1e9b0*/  @!P0 BRA `(.L_x_30684) ;  /* 0x0000020000008947 */ /* 0x000fea0003800000 */
[--C-:B0-----:R-:W-:Y:S02]  /*1e9c0*/  FADD.FTZ R213, R148, -R14.reuse ;  /* 0x8000000e94d57221 */ /* 0x101fe40000010000 */
        /* <DEDUP_REMOVED lines=31> */
.L_x_30684:
[----:B------:R-:W-:Y:S05]  /*1ebc0*/  BSYNC B1 ;  /* 0x0000000000017941 */ /* 0x000fea0003800000 */
.L_x_30683:
        /* <DEDUP_REMOVED lines=35> */
.L_x_30686:
[----:B------:R-:W-:Y:S05]  /*1ee00*/  BSYNC B1 ;  /* 0x0000000000017941 */ /* 0x000fea0003800000 */
.L_x_30685:
        /* <DEDUP_REMOVED lines=35> */
.L_x_30688:
[----:B------:R-:W-:Y:S05]  /*1f040*/  BSYNC B1 ;  /* 0x0000000000017941 */ /* 0x000fea0003800000 */
.L_x_30687:
        /* <DEDUP_REMOVED lines=35> */
.L_x_30690:
[----:B------:R-:W-:Y:S05]  /*1f280*/  BSYNC B1 ;  /* 0x0000000000017941 */ /* 0x000fea0003800000 */
.L_x_30689:
        /* <DEDUP_REMOVED lines=35> */
.L_x_30692:
[----:B------:R-:W-:Y:S05]  /*1f4c0*/  BSYNC B1 ;  /* 0x0000000000017941 */ /* 0x000fea0003800000 */
.L_x_30691:
        /* <DEDUP_REMOVED lines=35> */
.L_x_30694:
[----:B------:R-:W-:Y:S05]  /*1f700*/  BSYNC B1 ;  /* 0x0000000000017941 */ /* 0x000fea0003800000 */
.L_x_30693:
        /* <DEDUP_REMOVED lines=35> */
.L_x_30696:
[----:B------:R-:W-:Y:S05]  /*1f940*/  BSYNC B1 ;  /* 0x0000000000017941 */ /* 0x000fea0003800000 */
.L_x_30695:
        /* <DEDUP_REMOVED lines=39> */
[----:B------:R-:W-:-:S02]  /*1fbc0*/  FFMA.FTZ R14, R236, R14, R122 ;  /* 0x0000000eec0e7223 */ /* 0x000fc4000001007a */
[----:B------:R-:W-:-:S03]  /*1fbd0*/  IMAD.MOV.U32 R236, RZ, RZ, 0x10 ;  /* 0x00000010ffec7424 */ /* 0x000fc600078e00ff */
[----:B------:R-:W-:Y:S01]  /*1fbe0*/  F2FP.BF16.PACK_AB R215, R13, R14 ;  /* 0x0000000e0dd7723e */ /* 0x000fe200000010ff */
[----:B------:R-:W-:-:S05]  /*1fbf0*/  IMAD.WIDE.U32 R236, R0, R236, c[0x0][0x208] ;  /* 0x0000820000ec7625 */ /* 0x000fca00078e00ec */
[----:B------:R0:W-:Y:S02]  /*1fc00*/  STG.E.128 [R236.64], R212 ;  /* 0x000000d4ec007986 */ /* 0x0001e4000c101d06 */
.L_x_30698:
[----:B------:R-:W-:Y:S05]  /*1fc10*/  BSYNC B1 ;  /* 0x0000000000017941 */ /* 0x000fea0003800000 */
.L_x_30697:
[----:B------:R-:W-:-:S04]  /*1fc20*/  IMAD.MOV.U32 R0, RZ, RZ, 0x4 ;  /* 0x00000004ff007424 */ /* 0x000fc800078e00ff */
[----:B------:R-:W-:-:S05]  /*1fc30*/  IMAD R15, R0, c[0x0][0x160], R15 ;  /* 0x00005800000f7a24 */ /* 0x000fca00078e020f */
[----:B------:R-:W-:-:S13]  /*1fc40*/  ISETP.GE.AND P0, PT, R15, c[0x0][0x164], PT ;  /* 0x000059000f007a0c */ /* 0x000fda0003f06270 */
[----:B0----5:R-:W-:Y:S01]  /*1fc50*/  @P0 CALL.REL.NOINC `(.L_x_30699) ;  /* 0x0000001000000944 */ /* 0x021fe20003c00000 */
[----:B------:R-:W-:Y:S05]  /*1fc60*/  BRA `(.L_x_30700) ;  /* 0xfffe177000007947 */ /* 0x000fea000383ffff */
.L_x_30699:
[----:B------:R-:W-:Y:S05]  /*1fc70*/  BSYNC B0 ;  /* 0x0000000000007941 */ /* 0x000fea0003800000 */
.L_x_30096:
[----:B------:R-:W-:Y:S05]  /*1fc80*/  EXIT ;  /* 0x000000000000794d */ /* 0x000fea0003800000 */
.L_x_30677:
[----:B------:R-:W-:Y:S01]  /*1fc90*/  IMAD.MOV.U32 R13, RZ, RZ, 0x1 ;  /* 0x00000001ff0d7424 */ /* 0x000fe200078e00ff */
[----:B0-----:R-:W-:Y:S01]  /*1fca0*/  MOV R213, 0xffffffff ;  /* 0xffffffff00d57802 */ /* 0x001fe20000000f00 */
[----:B------:R-:W-:Y:S01]  /*1fcb0*/  IMAD.MOV.U32 R214, RZ, RZ, 0x1f ;  /* 0x0000001fffd67424 */ /* 0x000fe200078e00ff */
[----:B------:R-:W-:Y:S02]  /*1fcc0*/  MOV R212, 0x1fce0 ;  /* 0x0001fce000d47802 */ /* 0x000fe40000000f00 */
[----:B-----5:R-:W-:Y:S05]  /*1fcd0*/  CALL.REL.NOINC `($__internal_72_$__cuda_sm70_shflsync_bfly_p) ;  /* 0x00000e3000007944 */ /* 0x020fea0003c00000 */
[----:B-1----:R-:W-:Y:S05]  /*1fce0*/  BRA `(.L_x_30701) ;  /* 0xffffda6000007947 */ /* 0x002fea000383ffff */
.L_x_30678:
[----:B------:R-:W-:Y:S01]  /*1fcf0*/  IMAD.MOV.U32 R13, RZ, RZ, 0x2 ;  /* 0x00000002ff0d7424 */ /* 0x000fe200078e00ff */
[----:B0-----:R-:W-:Y:S01]  /*1fd00*/  MOV R212, 0x1fd40 ;  /* 0x0001fd4000d47802 */ /* 0x001fe20000000f00 */
[----:B------:R-:W-:Y:S02]  /*1fd10*/  IMAD.MOV.U32 R214, RZ, RZ, 0x1f ;  /* 0x0000001fffd67424 */ /* 0x000fe400078e00ff */
[----:B------:R-:W-:Y:S02]  /*1fd20*/  IMAD.MOV.U32 R213, RZ, RZ, -0x1 ;  /* 0xffffffffffd57424 */ /* 0x000fe400078e00ff */
[----:B-----5:R-:W-:Y:S05]  /*1fd30*/  CALL.REL.NOINC `($__internal_72_$__cuda_sm70_shflsync_bfly_p) ;  /* 0x00000dd000007944 */ /* 0x020fea0003c00000 */
[----:B-1----:R-:W-:Y:S01]  /*1fd40*/  FADD.FTZ R14, R14, R13 ;  /* 0x0000000d0e0e7221 */ /* 0x002fe20000010000 */
[----:B------:R-:W-:Y:S01]  /*1fd50*/  MOV R213, 0xffffffff ;  /* 0xffffffff00d57802 */ /* 0x000fe20000000f00 */
[----:B------:R-:W-:Y:S01]  /*1fd60*/  IMAD.MOV.U32 R13, RZ, RZ, 0x4 ;  /* 0x00000004ff0d7424 */ /* 0x000fe200078e00ff */
[----:B------:R-:W-:Y:S01]  /*1fd70*/  MOV R212, 0x1fda0 ;  /* 0x0001fda000d47802 */ /* 0x000fe20000000f00 */
[----:B------:R-:W-:-:S02]  /*1fd80*/  IMAD.MOV.U32 R214, RZ, RZ, 0x1f ;  /* 0x0000001fffd67424 */ /* 0x000fc400078e00ff */
[----:B------:R-:W-:Y:S05]  /*1fd90*/  CALL.REL.NOINC `($__internal_72_$__cuda_sm70_shflsync_bfly_p) ;  /* 0x00000d7000007944 */ /* 0x000fea0003c00000 */
[----:B-1----:R-:W-:Y:S01]  /*1fda0*/  FADD.FTZ R14, R14, R13 ;  /* 0x0000000d0e0e7221 */ /* 0x002fe20000010000 */
[----:B------:R-:W-:Y:S01]  /*1fdb0*/  MOV R212, 0x1fe00 ;  /* 0x0001fe0000d47802 */ /* 0x000fe20000000f00 */
[----:B------:R-:W-:-:S02]  /*1fdc0*/  IMAD.MOV.U32 R13, RZ, RZ, 0x8 ;  /* 0x00000008ff0d7424 */ /* 0x000fc400078e00ff */
[----:B------:R-:W-:Y:S02]  /*1fdd0*/  IMAD.MOV.U32 R214, RZ, RZ, 0x1f ;  /* 0x0000001fffd67424 */ /* 0x000fe400078e00ff */
[----:B------:R-:W-:Y:S02]  /*1fde0*/  IMAD.MOV.U32 R213, RZ, RZ, -0x1 ;  /* 0xffffffffffd57424 */ /* 0x000fe400078e00ff */
[----:B------:R-:W-:Y:S05]  /*1fdf0*/  CALL.REL.NOINC `($__internal_72_$__cuda_sm70_shflsync_bfly_p) ;  /* 0x00000d1000007944 */ /* 0x000fea0003c00000 */
[----:B-1----:R-:W-:Y:S01]  /*1fe00*/  FADD.FTZ R14, R14, R13 ;  /* 0x0000000d0e0e7221 */ /* 0x002fe20000010000 */
[----:B------:R-:W-:Y:S01]  /*1fe10*/  MOV R213, 0xffffffff ;  /* 0xffffffff00d57802 */ /* 0x000fe20000000f00 */
[----:B------:R-:W-:Y:S01]  /*1fe20*/  IMAD.MOV.U32 R13, RZ, RZ, 0x10 ;  /* 0x00000010ff0d7424 */ /* 0x000fe200078e00ff */
[----:B------:R-:W-:Y:S01]  /*1fe30*/  MOV R212, 0x1fe60 ;  /* 0x0001fe6000d47802 */ /* 0x000fe20000000f00 */
[----:B------:R-:W-:Y:S02]  /*1fe40*/  IMAD.MOV.U32 R214, RZ, RZ, 0x1f ;  /* 0x0000001fffd67424 */ /* 0x000fe400078e00ff */
[----:B------:R-:W-:Y:S05]  /*1fe50*/  CALL.REL.NOINC `($__internal_72_$__cuda_sm70_shflsync_bfly_p) ;  /* 0x00000cb000007944 */ /* 0x000fea0003c00000 */
[----:B-1----:R-:W-:Y:S01]  /*1fe60*/  FADD.FTZ R13, R14, R13 ;  /* 0x0000000d0e0d7221 */ /* 0x002fe20000010000 */
[----:B------:R-:W-:Y:S01]  /*1fe70*/  LOP3.LUT R8, R8, 0xffffbfff, RZ, 0xc0, !PT ;  /* 0xffffbfff08087812 */ /* 0x000fe200078ec0ff */
[----:B------:R-:W-:Y:S02]  /*1fe80*/  IMAD.MOV.U32 R214, RZ, RZ, 0x1f ;  /* 0x0000001fffd67424 */ /* 0x000fe400078e00ff */
[----:B------:R-:W-:Y:S01]  /*1fe90*/  FMUL.FTZ R215, R13, c[0x0][0x1e0] ;  /* 0x000078000dd77a20 */ /* 0x000fe20000410000 */
[----:B------:R-:W-:Y:S01]  /*1fea0*/  @P5 LOP3.LUT R8, R8, 0x4000, RZ, 0xfc, !PT ;  /* 0x0000400008085812 */ /* 0x000fe200078efcff */
[----:B------:R-:W-:-:S02]  /*1feb0*/  IMAD.MOV.U32 R213, RZ, RZ, -0x1 ;  /* 0xffffffffffd57424 */ /* 0x000fc400078e00ff */
[--C-:B------:R-:W-:Y:S01]  /*1fec0*/  FADD.FTZ R13, R132, -R215.reuse ;  /* 0x800000d7840d7221 */ /* 0x100fe20000010000 */
[C---:B------:R-:W-:Y:S01]  /*1fed0*/  LOP3.LUT P5, RZ, R8.reuse, 0x4, RZ, 0xc0, !PT ;  /* 0x0000000408ff7812 */ /* 0x040fe200078ac0ff */
[--C-:B------:R-:W-:Y:S01]  /*1fee0*/  FADD.FTZ R14, R133, -R215.reuse ;  /* 0x800000d7850e7221 */ /* 0x100fe20000010000 */
[----:B------:R-:W-:Y:S01]  /*1fef0*/  LOP3.LUT R8, R8, 0xffffdfff, RZ, 0xc0, !PT ;  /* 0xffffdfff08087812 */ /* 0x000fe200078ec0ff */
[----:B------:R-:W-:Y:S02]  /*1ff00*/  FFMA.FTZ R13, R13, R13, RZ ;  /* 0x0000000d0d0d7223 */ /* 0x000fe400000100ff */
[----:B------:R-:W-:Y:S01]  /*1ff10*/  FADD.FTZ R212, R141, -R215 ;  /* 0x800000d78dd47221 */ /* 0x000fe20000010000 */
        /* <DEDUP_REMOVED lines=164> */
[----:B------:R-:W-:Y:S02]  /*20960*/  IMAD.MOV.U32 R13, RZ, RZ, 0x1 ;  /* 0x00000001ff0d7424 */ /* 0x000fe400078e00ff */
        /* <DEDUP_REMOVED lines=8> */
[----:B------:R-:W-:Y:S01]  /*209f0*/  MOV R212, 0x20a40 ;  /* 0x00020a4000d47802 */ /* 0x000fe20000000f00 */
[----:B------:R-:W-:Y:S02]  /*20a00*/  IMAD.MOV.U32 R13, RZ, RZ, 0x4 ;  /* 0x00000004ff0d7424 */ /* 0x000fe400078e00ff */
[----:B------:R-:W-:-:S02]  /*20a10*/  IMAD.MOV.U32 R214, RZ, RZ, 0x1f ;  /* 0x0000001fffd67424 */ /* 0x000fc400078e00ff */
        /* <DEDUP_REMOVED lines=11> */
[----:B------:R-:W-:Y:S02]  /*20ad0*/  IMAD.MOV.U32 R214, RZ, RZ, 0x1f ;  /* 0x0000001fffd67424 */ /* 0x000fe400078e00ff */
[----:B------:R-:W-:-:S02]  /*20ae0*/  IMAD.MOV.U32 R213, RZ, RZ, -0x1 ;  /* 0xffffffffffd57424 */ /* 0x000fc400078e00ff */
[----:B------:R-:W-:Y:S05]  /*20af0*/  CALL.REL.NOINC `($__internal_72_$__cuda_sm70_shflsync_bfly_p) ;  /* 0x0000001000007944 */ /* 0x000fea0003c00000 */
[----:B-1----:R-:W-:Y:S05]  /*20b00*/  BRA `(.L_x_30702) ;  /* 0xffffd83000007947 */ /* 0x002fea000383ffff */
        .weak           $__internal_72_$__cuda_sm70_shflsync_bfly_p
        .type           $__internal_72_$__cuda_sm70_shflsync_bfly_p,@function
        .size           $__internal_72_$__cuda_sm70_shflsync_bfly_p,(.L_x_71072 - $__internal_72_$__cuda_sm70_shflsync_bfly_p)
$__internal_72_$__cuda_sm70_shflsync_bfly_p:
[----:B------:R-:W-:Y:S04]  /*20b10*/  WARPSYNC R213 ;  /* 0x000000d500007348 */ /* 0x000fe80003800000 */
[----:B------:R0:W1:Y:S02]  /*20b20*/  SHFL.BFLY PT, R13, R14, R13, R214 ;  /* 0x0c00000d0e0d7389 */ /* 0x00006400000e00d6 */
[----:B0-----:R-:W-:-:S04]  /*20b30*/  IMAD.MOV.U32 R213, RZ, RZ, 0x0 ;  /* 0x00000000ffd57424 */ /* 0x001fc800078e00ff */
[----:B------:R-:W-:Y:S05]  /*20b40*/  RET.REL.NODEC R212 `(_ZN10layer_norm13ln_fwd_kernelINS_13Kernel_traitsIf13__nv_bfloat16fS2_fjLj2560ELj1ELj4ELj1ELj16ENS_18Kernel_traits_baseILj2560EfS2_fS2_fjLj128EEEEELb1ELb0ELb0ELb0EEEvNS_9FwdParamsE) ;  /* 0xfffdf4b0d4007950 */ /* 0x000fea0003c3ffff */
.L_x_30703:
        /* <DEDUP_REMOVED lines=11> */
.L_x_71072:


//--------------------- .text._ZN10layer_norm13ln_fwd_kernelINS_13Kernel_traitsIf13__nv_bfloat16fS2_fjLj2560ELj1ELj4ELj1ELj16ENS_18Kernel_traits_baseILj2560EfS2_fS2_fjLj128EEEEELb1ELb0ELb0ELb1EEEvNS_9FwdParamsE --------------------------
	.section	.text._ZN10layer_norm13ln_fwd_kernelINS_13Kernel_traitsIf13__nv_bfloat16fS2_fjLj2560ELj1ELj4ELj1ELj16ENS_18Kernel_traits_baseILj2560EfS2_fS2_fjLj128EEEEELb1ELb0ELb0ELb1EEEvNS_9FwdParamsE,"ax",@progbits
	.sectioninfo	@"SHI_REGISTERS=255"
	.align	128
        .global         _ZN10layer_norm13ln_fwd_kernelINS_13Kernel_traitsIf13__nv_bfloat16fS2_fjLj2560ELj1ELj4ELj1ELj16ENS_18Kernel_traits_baseILj2560EfS2_fS2_fjLj128EEEEELb1ELb0ELb0ELb1EEEvNS_9FwdParamsE
        .type           _ZN10layer_norm13ln_fwd_kernelINS_13Kernel_traitsIf13__nv_bfloat16fS2_fjLj2560ELj1ELj4ELj1ELj16ENS_18Kernel_traits_baseILj2560EfS2_fS2_fjLj128EEEEELb1ELb0ELb0ELb1EEEvNS_9FwdParamsE,@function
        .size           _ZN10layer_norm13ln_fwd_kernelINS_13Kernel_traitsIf13__nv_bfloat16fS2_fjLj2560ELj1ELj4ELj1ELj16ENS_18Kernel_traits_baseILj2560EfS2_fS2_fjLj128EEEEELb1ELb0ELb0ELb1EEEvNS_9FwdParamsE,(.L_x_71073 - _ZN10layer_norm13ln_fwd_kernelINS_13Kernel_traitsIf13__nv_bfloat16fS2_fjLj2560ELj1ELj4ELj1ELj16ENS_18Kernel_traits_baseILj2560EfS2_fS2_fjLj128EEEEELb1ELb0ELb0ELb1EEEvNS_9FwdParamsE)
        .other          _ZN10layer_norm13ln_fwd_kernelINS_13Kernel_traitsIf13__nv_bfloat16fS2_fjLj2560ELj1ELj4ELj1ELj16ENS_18Kernel_traits_baseILj2560EfS2_fS2_fjLj128EEEEELb1ELb0ELb0ELb1EEEvNS_9FwdParamsE,@"STO_CUDA_ENTRY STV_DEFAULT"
_ZN10layer_norm13ln_fwd_kernelINS_13Kernel_traitsIf13__nv_bfloat16fS2_fjLj2560ELj1ELj4ELj1ELj16ENS_18Kernel_traits_baseILj2560EfS2_fS2_fjLj128EEEEELb1ELb0ELb0ELb1EEEvNS_9FwdParamsE:
.text._ZN10layer_norm13ln_fwd_kernelINS_13Kernel_traitsIf13__nv_bfloat16fS2_fjLj2560ELj1ELj4ELj1ELj16ENS_18Kernel_traits_baseILj2560EfS2_fS2_fjLj128EEEEELb1ELb0ELb0ELb1EEEvNS_9FwdParamsE:
        /* <DEDUP_REMOVED lines=45> */
[--C-:B0-----:R-:W-:Y:S01]  /*02d0*/  IMAD R232, R11, c[0x0][0x0], R10.reuse ;  /* 0x000000000be87a24 */ /* 0x101fe200078e020a */
        /* <DEDUP_REMOVED lines=12> */
[----:B------:R-:W-:-:S05]  /*03a0*/  SHF.R.U32.HI R235, RZ, 0x5, R10 ;  /* 0x00000005ffeb7819 */ /* 0x000fca000001160a */
[----:B------:R-:W-:Y:S01]  /*03b0*/  IMAD R235, R11, 0x4, R235 ;  /* 0x000000040beb7824 */ /* 0x000fe200078e02eb */
        /* <DEDUP_REMOVED lines=14> */
[----:B--2---:R-:W-:Y:S01]  /*04a0*/  LOP3.LUT R8, R5, UR5, RZ, 0x3c, !PT ;  /* 0x0000000505087c12 */ /* 0x004fe2000f8e3cff */
[----:B------:R-:W-:Y:S01]  /*04b0*/  UIADD3 UR10, UR5, -0x4498517b, URZ ;  /* 0xbb67ae85050a7890 */ /* 0x000fe2000fffe03f */
[----:B------:R-:W-:Y:S01]  /*04c0*/  IMAD.SHL.U32 R0, R10, 0x20, RZ ;  /* 0x000000200a007824 */ /* 0x000fe200078e00ff */
[----:B------:R-:W-:Y:S02]  /*04d0*/  UIADD3 UR12, UR5, 0x76cf5d0a, URZ ;  /* 0x76cf5d0a050c7890 */ /* 0x000fe4000fffe03f */
[----:B------:R-:W-:Y:S01]  /*04e0*/  IMAD.WIDE.U32 R8, R8, -0x326172a9, RZ ;  /* 0xcd9e8d5708087825 */ /* 0x000fe200078e00ff */
[----:B------:R-:W-:Y:S01]  /*04f0*/  UIADD3 UR14, UR5, 0x32370b8f, URZ ;  /* 0x32370b8f050e7890 */ /* 0x000fe2000fffe03f */
[----:B------:R-:W-:Y:S01]  /*0500*/  LOP3.LUT R7, R3, UR10, R4, 0x96, !PT ;  /* 0x0000000a03077c12 */ /* 0x000fe2000f8e9604 */
[----:B------:R-:W-:Y:S01]  /*0510*/  UIADD3 UR15, UR4, 0x78dde6e4, URZ ;  /* 0x78dde6e4040f7890 */ /* 0x000fe2000fffe03f */
[----:B------:R-:W-:Y:S01]  /*0520*/  LOP3.LUT R0, R0, 0x3e0, RZ, 0xc0, !PT ;  /* 0x000003e000007812 */ /* 0x000fe200078ec0ff */
[----:B------:R-:W-:Y:S01]  /*0530*/  UIADD3 UR16, UR5, -0x126145ec, URZ ;  /* 0xed9eba1405107890 */ /* 0x000fe2000fffe03f */
[----:B------:R-:W-:Y:S01]  /*0540*/  LOP3.LUT R4, R9, UR9, R6, 0x96, !PT ;  /* 0x0000000909047c12 */ /* 0x000fe2000f8e9606 */
[----:B------:R-:W-:Y:S01]  /*0550*/  IMAD.WIDE.U32 R6, R7, -0x326172a9, RZ ;  /* 0xcd9e8d5707067825 */ /* 0x000fe200078e00ff */
[----:B------:R-:W-:-:S02]  /*0560*/  UIADD3 UR18, UR5, -0x56f99767, URZ ;  /* 0xa906689905127890 */ /* 0x000fc4000fffe03f */
[----:B------:R-:W-:Y:S01]  /*0570*/  UIADD3 UR17, UR4, 0x1715609d, URZ ;  /* 0x1715609d04117890 */ /* 0x000fe2000fffe03f */
[----:B------:R-:W-:Y:S01]  /*0580*/  IMAD.WIDE.U32 R4, R4, -0x2daee0ad, RZ ;  /* 0xd2511f5304047825 */ /* 0x000fe200078e00ff */
[----:B------:R-:W-:Y:S01]  /*0590*/  LOP3.LUT R3, R7, UR11, R8, 0x96, !PT ;  /* 0x0000000b07037c12 */ /* 0x000fe2000f8e9608 */
[----:B------:R-:W-:Y:S02]  /*05a0*/  UIADD3 UR19, UR4, -0x4ab325aa, URZ ;  /* 0xb54cda5604137890 */ /* 0x000fe4000fffe03f */
[----:B------:R-:W-:Y:S01]  /*05b0*/  UIADD3 UR20, UR5, 0x646e171e, URZ ;  /* 0x646e171e05147890 */ /* 0x000fe2000fffe03f */
        /* <DEDUP_REMOVED lines=24> */
[----:B------:R-:W-:Y:S02]  /*0740*/  IADD3 R4, P1, R0, c[0x0][0x218], RZ ;  /* 0x0000860000047a10 */ /* 0x000fe40007f3e0ff */
[----:B------:R-:W-:Y:S01]  /*0750*/  LOP3.LUT R6, R9, UR21, R6, 0x96, !PT ;  /* 0x0000001509067c12 */ /* 0x000fe2000f8e9606 */
[----:B------:R-:W-:-:S04]  /*0760*/  IMAD.HI.U32 R5, R234, -0x326172a9, RZ ;  /* 0xcd9e8d57ea057827 */ /* 0x000fc800078e00ff */
[----:B------:R-:W-:Y:S01]  /*0770*/  IMAD.HI.U32 R3, R6, -0x2daee0ad, RZ ;  /* 0xd2511f5306037827 */ /* 0x000fe200078e00ff */
[----:B------:R-:W-:-:S03]  /*0780*/  LOP3.LUT R8, R5, UR23, R8, 0x96, !PT ;  /* 0x0000001705087c12 */ /* 0x000fc6000f8e9608 */
[----:B------:R-:W-:Y:S01]  /*0790*/  IMAD.X R5, RZ, RZ, c[0x0][0x21c], P1 ;  /* 0x00008700ff057624 */ /* 0x000fe200008e06ff */
[----:B------:R-:W-:Y:S02]  /*07a0*/  ISETP.GE.AND P1, PT, R235, c[0x0][0x164], PT ;  /* 0x00005900eb007a0c */ /* 0x000fe40003f26270 */
[----:B------:R-:W-:Y:S02]  /*07b0*/  LOP3.LUT R9, R3, UR24, R2, 0x96, !PT ;  /* 0x0000001803097c12 */ /* 0x000fe4000f8e9602 */
[----:B------:R0:W5:Y:S01]  /*07c0*/  @P0 LDG.E.128 R220, [R4.64] ;  /* 0x0000000604dc0981 */ /* 0x000162000c1e1d00 */
[----:B------:R-:W-:-:S03]  /*07d0*/  IADD3 R2, P2, R0, c[0x0][0x1b0], RZ ;  /* 0x00006c0000027a10 */ /* 0x000fc60007f5e0ff */
        /* <DEDUP_REMOVED lines=56> */
[----:B-1----:R-:W-:-:S02]  /*0b60*/  HFMA2.MMA R3, -RZ, RZ, 0, 0 ;  /* 0x00000000ff037435 */ /* 0x002fc400000001ff */
        /* <DEDUP_REMOVED lines=10> */
.L_x_31268:
[----:B------:R-:W1:Y:S01]  /*0c10*/  S2R R8, SR_TID.X ;  /* 0x0000000000087919 */ /* 0x000e620000002100 */
        /* <DEDUP_REMOVED lines=10> */
[----:B------:R-:W-:Y:S01]  /*0cc0*/  BSSY B1, `(.L_x_30705) ;  /* 0x000001a000017945 */ /* 0x000fe20003800000 */
[----:B------:R-:W-:Y:S02]  /*0cd0*/  MOV R236, 0x3f800000 ;  /* 0x3f80000000ec7802 */ /* 0x000fe40000000f00 */
[----:B------:R-:W-:Y:S01]  /*0ce0*/  @P0 IMAD.WIDE R12, R235, R12, c[0x0][0x1c0] ;  /* 0x00007000eb0c0625 */ /* 0x000fe200078e020c */
[----:B------:R-:W-:Y:S02]  /*0cf0*/  @P2 LOP3.LUT R0, R0, 0x8, RZ, 0xfc, !PT ;  /* 0x0000000800002812 */ /* 0x000fe400078efcff */
[----:B-1----:R-:W-:-:S03]  /*0d00*/  LOP3.LUT R10, R8, 0x1f, RZ, 0xc0, !PT ;  /* 0x0000001f080a7812 */ /* 0x002fc600078ec0ff */
[----:B------:R-:W2:Y:S01]  /*0d10*/  @P0 LDG.E.U16 R12, [R12.64] ;  /* 0x000000060c0c0981 */ /* 0x000ea2000c1e1500 */
[----:B------:R-:W-:-:S04]  /*0d20*/  LEA.HI.SX32 R2, R2, R10, 0x1d ;  /* 0x0000000a02027211 */ /* 0x000fc800078feaff */
[C---:B------:R-:W-:Y:S01]  /*0d30*/  @P2 LEA R14, P1, R2.reuse, c[0x0][0x180], 0x5 ;  /* 0x00006000020e2a11 */ /* 0x040fe200078228ff */
[----:B------:R-:W-:-:S03]  /*0d40*/  IMAD.WIDE.U32 R8, R2, R231, c[0x0][0x170] ;  /* 0x00005c0002087625 */ /* 0x000fc600078e00e7 */
[----:B------:R-:W-:-:S03]  /*0d50*/  @P2 LEA.HI.X R15, R2, c[0x0][0x184], RZ, 0x5, P1 ;  /* 0x00006100020f2a11 */ /* 0x000fc600008f2cff */
[----:B-----5:R-:W5:Y:S04]  /*0d60*/  LDG.E.128 R8, [R8.64] ;  /* 0x0000000608087981 */ /* 0x020f68000c1e1d00 */
[----:B------:R1:W5:Y:S04]  /*0d70*/  @P2 LDG.E.128 R84, [R14.64] ;  /* 0x000000060e542981 */ /* 0x000368000c1e1d00 */
[----:B------:R1:W5:Y:S01]  /*0d80*/  @P2 LDG.E.128 R80, [R14.64+0x10] ;  /* 0x000010060e502981 */ /* 0x000362000c1e1d00 */
[C---:B------:R-:W-:Y:S02]  /*0d90*/  ISETP.NE.AND P1, PT, R240.reuse, 0x1, PT ;  /* 0x00000001f000780c */ /* 0x040fe40003f25270 */
[----:B0-----:R-:W-:-:S02]  /*0da0*/  IADD3 R16, R240, 0x1, RZ ;  /* 0x00000001f0107810 */ /* 0x001fc40007ffe0ff */
[----:B--2---:R-:W-:-:S09]  /*0db0*/  @P0 PRMT R236, RZ, 0x5410, R12 ;  /* 0x00005410ffec0816 */ /* 0x004fd2000000000c */
        /* <DEDUP_REMOVED lines=9> */
.L_x_30706:
[----:B-1----:R-:W-:Y:S02]  /*0e50*/  IMAD.MOV.U32 R20, RZ, RZ, R6 ;  /* 0x000000ffff147224 */ /* 0x002fe400078e0006 */
.L_x_30707:
[----:B------:R-:W-:Y:S05]  /*0e60*/  BSYNC B1 ;  /* 0x0000000000017941 */ /* 0x000fea0003800000 */
.L_x_30705:
        /* <DEDUP_REMOVED lines=16> */
.L_x_30711:
[----:B------:R-:W-:Y:S05]  /*0f70*/  BSYNC B2 ;  /* 0x0000000000027941 */ /* 0x000fea0003800000 */
.L_x_30710:
        /* <DEDUP_REMOVED lines=44> */
.L_x_30709:
[----:B------:R-:W-:Y:S05]  /*1240*/  BSYNC B1 ;  /* 0x0000000000017941 */ /* 0x000fea0003800000 */
.L_x_30708:
        /* <DEDUP_REMOVED lines=8> */
[----:B------:R-:W-:-:S02]  /*12d0*/  LOP3.LUT R0, R0, 0xfffffffb, RZ, 0xc0, !PT ;  /* 0xfffffffb00007812 */ /* 0x000fc400078ec0ff */
[----:B------:R-:W-:Y:S01]  /*12e0*/  IADD3 R14, R16, 0x1, RZ ;  /* 0x00000001100e7810 */ /* 0x000fe20007ffe0ff */
[----:B------:R-:W-:Y:S02]  /*12f0*/  FMUL.FTZ R13, R13, c[0x0][0x1e8] ;  /* 0x00007a000d0d7a20 */ /* 0x000fe40000410000 */
[----:B0-----:R-:W-:-:S04]  /*1300*/  FFMA.FTZ R12, R12, R245, 1.1641532182693481445e-10 ;  /* 0x2f0000000c0c7423 */ /* 0x001fc800000100f5 */
[----:B------:R-:W-:Y:S02]  /*1310*/  @P6 LOP3.LUT R0, R0, 0x4, RZ, 0xfc, !PT ;  /* 0x0000000400006812 */ /* 0x000fe400078efcff */
        /* <DEDUP_REMOVED lines=13> */
.L_x_30713:
[----:B------:R-:W-:Y:S02]  /*13f0*/  MOV R21, R6 ;  /* 0x0000000600157202 */ /* 0x000fe40000000f00 */
.L_x_30714:
[----:B------:R-:W-:Y:S05]  /*1400*/  BSYNC B1 ;  /* 0x0000000000017941 */ /* 0x000fea0003800000 */
.L_x_30712:
        /* <DEDUP_REMOVED lines=16> */
.L_x_30718:
[----:B------:R-:W-:Y:S05]  /*1510*/  BSYNC B2 ;  /* 0x0000000000027941 */ /* 0x000fea0003800000 */
.L_x_30717:
        /* <DEDUP_REMOVED lines=42> */
[----:B------:R-:W-:Y:S01]  /*17c0*/  LOP3.LUT R233, R13, UR26, R16, 0x96, !PT ;  /* 0x0000001a0de97c12 */ /* 0x000fe2000f8e9610 */
[----:B------:R-:W-:-:S04]  /*17d0*/  IMAD.MOV.U32 R4, RZ, RZ, R12 ;  /* 0x000000ffff047224 */ /* 0x000fc800078e000c */
.L_x_30716:
[----:B------:R-:W-:Y:S05]  /*17e0*/  BSYNC B1 ;  /* 0x0000000000017941 */ /* 0x000fea0003800000 */
.L_x_30715:
        /* <DEDUP_REMOVED lines=20> */
.L_x_30720:
[----:B------:R-:W-:Y:S02]  /*1930*/  IMAD.MOV.U32 R21, RZ, RZ, R6 ;  /* 0x000000ffff157224 */ /* 0x000fe400078e0006 */
.L_x_30721:
[----:B------:R-:W-:Y:S05]  /*1940*/  BSYNC B1 ;  /* 0x0000000000017941 */ /* 0x000fea0003800000 */
.L_x_30719:
        /* <DEDUP_REMOVED lines=16> */
.L_x_30725:
[----:B------:R-:W-:Y:S05]  /*1a50*/  BSYNC B2 ;  /* 0x0000000000027941 */ /* 0x000fea0003800000 */
.L_x_30724:
        /* <DEDUP_REMOVED lines=44> */
.L_x_30723:
[----:B------:R-:W-:Y:S05]  /*1d20*/  BSYNC B1 ;  /* 0x0000000000017941 */ /* 0x000fea0003800000 */
.L_x_30722:
        /* <DEDUP_REMOVED lines=20> */
.L_x_30727:
[----:B------:R-:W-:Y:S02]  /*1e70*/  IMAD.MOV.U32 R21, RZ, RZ, R6 ;  /* 0x000000ffff157224 */ /* 0x000fe400078e0006 */
.L_x_30728:
[----:B------:R-:W-:Y:S05]  /*1e80*/  BSYNC B1 ;  /* 0x0000000000017941 */ /* 0x000fea0003800000 */
.L_x_30726:
        /* <DEDUP_REMOVED lines=16> */
.L_x_30732:
[----:B------:R-:W-:Y:S05]  /*1f90*/  BSYNC B2 ;  /* 0x0000000000027941 */ /* 0x000fea0003800000 */
.L_x_30731:
        /* <DEDUP_REMOVED lines=44> */
.L_x_30730:
[----:B------:R-:W-:Y:S05]  /*2260*/  BSYNC B1 ;  /* 0x0000000000017941 */ /* 0x000fea0003800000 */
.L_x_30729:
        /* <DEDUP_REMOVED lines=20> */
.L_x_30734:
[----:B------:R-:W-:Y:S02]  /*23b0*/  MOV R18, R6 ;  /* 0x0000000600127202 */ /* 0x000fe40000000f00 */
.L_x_30735:
[----:B------:R-:W-:Y:S05]  /*23c0*/  BSYNC B1 ;  /* 0x0000000000017941 */ /* 0x000fea0003800000 */
.L_x_30733:
        /* <DEDUP_REMOVED lines=16> */
.L_x_30739:
[----:B------:R-:W-:Y:S05]  /*24d0*/  BSYNC B2 ;  /* 0x0000000000027941 */ /* 0x000fea0003800000 */
.L_x_30738:
        /* <DEDUP_REMOVED lines=44> */
.L_x_30737:
[----:B------:R-:W-:Y:S05]  /*27a0*/  BSYNC B1 ;  /* 0x0000000000017941 */ /* 0x000fea0003800000 */
.L_x_30736:
        /* <DEDUP_REMOVED lines=20> */
.L_x_30741:
[----:B------:R-:W-:Y:S02]  /*28f0*/  IMAD.MOV.U32 R8, RZ, RZ, R6 ;  /* 0x000000ffff087224 */ /* 0x000fe400078e0006 */
.L_x_30742:
[----:B------:R-:W-:Y:S05]  /*2900*/  BSYNC B1 ;  /* 0x0000000000017941 */ /* 0x000fea0003800000 */
.L_x_30740:
        /* <DEDUP_REMOVED lines=16> */
.L_x_30746:
[----:B------:R-:W-:Y:S05]  /*2a10*/  BSYNC B2 ;  /* 0x0000000000027941 */ /* 0x000fea0003800000 */
.L_x_30745:
        /* <DEDUP_REMOVED lines=44> */
.L_x_30744:
[----:B------:R-:W-:Y:S05]  /*2ce0*/  BSYNC B1 ;  /* 0x0000000000017941 */ /* 0x000fea0003800000 */
.L_x_30743:
        /* <DEDUP_REMOVED lines=20> */
.L_x_30748:
[----:B------:R-:W-:Y:S02]  /*2e30*/  IMAD.MOV.U32 R8, RZ, RZ, R6 ;  /* 0x000000ffff087224 */ /* 0x000fe400078e0006 */
.L_x_30749:
[----:B------:R-:W-:Y:S05]  /*2e40*/  BSYNC B1 ;  /* 0x0000000000017941 */ /* 0x000fea0003800000 */
.L_x_30747:
        /* <DEDUP_REMOVED lines=16> */
.L_x_30753:
[----:B------:R-:W-:Y:S05]  /*2f50*/  BSYNC B2 ;  /* 0x0000000000027941 */ /* 0x000fea0003800000 */
.L_x_30752:
        /* <DEDUP_REMOVED lines=44> */
.L_x_30751:
[----:B------:R-:W-:Y:S05]  /*3220*/  BSYNC B1 ;  /* 0x0000000000017941 */ /* 0x000fea0003800000 */
.L_x_30750:
        /* <DEDUP_REMOVED lines=21> */
.L_x_30755:
[----:B------:R-:W-:Y:S02]  /*3380*/  MOV R8, R6 ;  /* 0x0000000600087202 */ /* 0x000fe40000000f00 */
.L_x_30756:
[----:B------:R-:W-:Y:S05]  /*3390*/  BSYNC B1 ;  /* 0x0000000000017941 */ /* 0x000fea0003800000 */
.L_x_30754:
        /* <DEDUP_REMOVED lines=18> */
.L_x_30760:
[----:B------:R-:W-:Y:S05]  /*34c0*/  BSYNC B2 ;  /* 0x0000000000027941 */ /* 0x000fea0003800000 */
.L_x_30759:
        /* <DEDUP_REMOVED lines=44> */
.L_x_30758:
[----:B------:R-:W-:Y:S05]  /*3790*/  BSYNC B1 ;  /* 0x0000000000017941 */ /* 0x000fea0003800000 */
.L_x_30757:
[----:B------:R-:W0:Y:S01]  /*37a0*/  I2F.U32 R8, R8 ;  /* 0x0000000800087306 */ /* 0x000e220000201000 */
[----:B------:R-:W-:Y:S02]  /*37b0*/  SEL R12, RZ, 0x1, P1 ;  /* 0x00000001ff0c7807 */ /* 0x000fe40000800000 */
[----:B------:R-:W-:Y:S02]  /*37c0*/  SEL R17, RZ, 0x10000, P5 ;  /* 0x00010000ff117807 */ /* 0x000fe40002800000 */
[----:B------:R-:W-:Y:S01]  /*37d0*/  SEL R10, RZ, 0x1, P2 ;  /* 0x00000001ff0a7807 */ /* 0x000fe20001000000 */
[----:B------:R-:W-:Y:S01]  /*37e0*/  IMAD.WIDE.U32 R12, R12, 0x10000, RZ ;  /* 0x000100000c0c7825 */ /* 0x000fe200078e00ff */
[----:B------:R-:W-:Y:S02]  /*37f0*/  SEL R14, RZ, 0x1, P0 ;  /* 0x00000001ff0e7807 */ /* 0x000fe40000000000 */
[----:B------:R-:W-:-:S02]  /*3800*/  LOP3.LUT P5, RZ, R0, 0x8, RZ, 0xc0, !PT ;  /* 0x0000000800ff7812 */ /* 0x000fc400078ac0ff */
[----:B------:R-:W-:Y:S01]  /*3810*/  SEL R16, RZ, 0x100, P4 ;  /* 0x00000100ff107807 */ /* 0x000fe20002000000 */
[----:B------:R-:W-:Y:S01]  /*3820*/  IMAD.WIDE.U32 R14, R14, 0x100, RZ ;  /* 0x000001000e0e7825 */ /* 0x000fe200078e00ff */
[----:B------:R-:W-:Y:S02]  /*3830*/  LOP3.LUT P6, RZ, R0, 0x4, RZ, 0xc0, !PT ;  /* 0x0000000400ff7812 */ /* 0x000fe400078cc0ff */
[----:B------:R-:W-:Y:S01]  /*3840*/  ISETP.NE.AND P2, PT, R20, RZ, PT ;  /* 0x000000ff1400720c */ /* 0x000fe20003f45270 */
[----:B0-----:R-:W-:-:S03]  /*3850*/  FFMA.FTZ R9, R8, R245, 1.1641532182693481445e-10 ;  /* 0x2f00000008097423 */ /* 0x001fc600000100f5 */
[----:B------:R-:W-:Y:S02]  /*3860*/  SEL R19, RZ, 0x1, P2 ;  /* 0x00000001ff137807 */ /* 0x000fe40001000000 */
[----:B------:R-:W-:Y:S02]  /*3870*/  FSETP.GTU.FTZ.AND P1, PT, R9, c[0x0][0x1e4], PT ;  /* 0x0000790009007a0b */ /* 0x000fe40003f3c000 */
[----:B------:R-:W-:Y:S01]  /*3880*/  PRMT R9, RZ, 0x7610, R11 ;  /* 0x00007610ff097816 */ /* 0x000fe2000000000b */
[----:B------:R-:W-:Y:S01]  /*3890*/  IMAD.WIDE.U32 R10, R10, 0x1000000, RZ ;  /* 0x010000000a0a7825 */ /* 0x000fe200078e00ff */
[----:B------:R-:W-:-:S03]  /*38a0*/  SEL R18, RZ, 0x1000000, P1 ;  /* 0x01000000ff127807 */ /* 0x000fc60000800000 */
[----:B------:R-:W-:Y:S01]  /*38b0*/  FMUL.FTZ R9, R9, R236 ;  /* 0x000000ec09097220 */ /* 0x000fe20000410000 */
[----:B------:R-:W-:Y:S02]  /*38c0*/  LOP3.LUT R8, R16, R18, R17, 0xfe, !PT ;  /* 0x0000001210087212 */ /* 0x000fe400078efe11 */
[----:B------:R-:W-:Y:S01]  /*38d0*/  SEL R17, RZ, 0x1, P3 ;  /* 0x00000001ff117807 */ /* 0x000fe20001800000 */
[----:B------:R-:W-:Y:S01]  /*38e0*/  FMUL.FTZ R9, R9, c[0x0][0x1e8] ;  /* 0x00007a0009097a20 */ /* 0x000fe20000410000 */
[----:B------:R-:W-:Y:S02]  /*38f0*/  LOP3.LUT R18, R14, R10, R12, 0xfe, !PT ;  /* 0x0000000a0e127212 */ /* 0x000fe400078efe0c */
[----:B------:R-:W-:Y:S01]  /*3900*/  LOP3.LUT R11, R11, R8, R17, 0xfe, !PT ;  /* 0x000000080b0b7212 */ /* 0x000fe200078efe11 */
[----:B------:R-:W-:Y:S01]  /*3910*/  @P5 IMAD.MOV.U32 R17, RZ, RZ, 0x20 ;  /* 0x00000020ff115424 */ /* 0x000fe200078e00ff */
[----:B------:R-:W-:Y:S02]  /*3920*/  FSEL R75, R9, RZ, !P1 ;  /* 0x000000ff094b7208 */ /* 0x000fe40004800000 */
[----:B------:R-:W-:-:S02]  /*3930*/  LEA R14, P0, R2, c[0x0][0x188], 0x5 ;  /* 0x00006200020e7a11 */ /* 0x000fc400078028ff */
[C---:B------:R-:W-:Y:S01]  /*3940*/  IADD3 R12, R2.reuse, 0x20, RZ ;  /* 0x00000020020c7810 */ /* 0x040fe20007ffe0ff */
[----:B------:R-:W-:Y:S01]  /*3950*/  @P6 FADD.FTZ R75, R83, R75 ;  /* 0x0000004b534b6221 */ /* 0x000fe20000010000 */
[----:B------:R-:W-:Y:S02]  /*3960*/  LEA R20, P1, R2, c[0x0][0x190], 0x3 ;  /* 0x0000640002147a11 */ /* 0x000fe400078218ff */
[----:B------:R-:W-:Y:S01]  /*3970*/  LOP3.LUT R18, R18, R19, RZ, 0xfc, !PT ;  /* 0x0000001312127212 */ /* 0x000fe200078efcff */
[----:B------:R-:W-:Y:S01]  /*3980*/  IMAD.WIDE.U32 R8, R12, R231, c[0x0][0x170] ;  /* 0x00005c000c087625 */ /* 0x000fe200078e00e7 */
[----:B------:R-:W-:Y:S02]  /*3990*/  LOP3.LUT R19, R15, R11, R13, 0xfe, !PT ;  /* 0x0000000b0f137212 */ /* 0x000fe400078efe0d */
[----:B------:R-:W-:Y:S01]  /*39a0*/  LEA.HI.X R15, R2, c[0x0][0x18c], RZ, 0x5, P0 ;  /* 0x00006300020f7a11 */ /* 0x000fe200000f2cff */
[----:B------:R-:W-:Y:S01]  /*39b0*/  @P5 IMAD.WIDE.U32 R16, R12, R17, c[0x0][0x180] ;  /* 0x000060000c105625 */ /* 0x000fe200078e0011 */
[----:B------:R-:W-:-:S03]  /*39c0*/  LEA.HI.X R21, R2, c[0x0][0x194], RZ, 0x3, P1 ;  /* 0x0000650002157a11 */ /* 0x000fc600008f1cff */
        /* <DEDUP_REMOVED lines=18> */
.L_x_30762:
[----:B0-----:R-:W-:Y:S02]  /*3af0*/  IMAD.MOV.U32 R13, RZ, RZ, R6 ;  /* 0x000000ffff0d7224 */ /* 0x001fe400078e0006 */
.L_x_30763:
[----:B------:R-:W-:Y:S05]  /*3b00*/  BSYNC B1 ;  /* 0x0000000000017941 */ /* 0x000fea0003800000 */
.L_x_30761:
        /* <DEDUP_REMOVED lines=16> */
.L_x_30767:
[----:B------:R-:W-:Y:S05]  /*3c10*/  BSYNC B2 ;  /* 0x0000000000027941 */ /* 0x000fea0003800000 */
.L_x_30766:
        /* <DEDUP_REMOVED lines=44> */
.L_x_30765:
[----:B------:R-:W-:Y:S05]  /*3ee0*/  BSYNC B1 ;  /* 0x0000000000017941 */ /* 0x000fea0003800000 */
.L_x_30764:
[----:B------:R0:W1:Y:S01]  /*3ef0*/  I2F.U32 R14, R13 ;  /* 0x0000000d000e7306 */ /* 0x0000620000201000 */
[----:B------:R-:W-:Y:S01]  /*3f00*/  ISETP.NE.AND P0, PT, R23, 0x1, PT ;  /* 0x000000011700780c */ /* 0x000fe20003f05270 */
[----:B------:R-:W-:Y:S01]  /*3f10*/  BSSY B1, `(.L_x_30768) ;  /* 0x0000014000017945 */ /* 0x000fe20003800000 */
[----:B0----5:R-:W-:-:S05]  /*3f20*/  PRMT R13, RZ, 0x5410, R8 ;  /* 0x00005410ff0d7816 */ /* 0x021fca0000000008 */
[----:B------:R-:W-:Y:S02]  /*3f30*/  FMUL.FTZ R15, R13, R236 ;  /* 0x000000ec0d0f7220 */ /* 0x000fe40000410000 */
[----:B-1----:R-:W-:Y:S02]  /*3f40*/  FFMA.FTZ R14, R14, R245, 1.1641532182693481445e-10 ;  /* 0x2f0000000e0e7423 */ /* 0x002fe400000100f5 */
[----:B------:R-:W-:-:S03]  /*3f50*/  FMUL.FTZ R15, R15, c[0x0][0x1e8] ;  /* 0x00007a000f0f7a20 */ /* 0x000fc60000410000 */
[----:B------:R-:W-:Y:S02]  /*3f60*/  FSETP.GTU.FTZ.AND P1, PT, R14, c[0x0][0x1e4], PT ;  /* 0x000079000e007a0b */ /* 0x000fe40003f3c000 */
[----:B------:R-:W-:Y:S02]  /*3f70*/  IADD3 R14, R23, 0x1, RZ ;  /* 0x00000001170e7810 */ /* 0x000fe40007ffe0ff */
        /* <DEDUP_REMOVED lines=12> */
.L_x_30769:
[----:B------:R-:W-:Y:S02]  /*4040*/  MOV R13, R6 ;  /* 0x00000006000d7202 */ /* 0x000fe40000000f00 */
.L_x_30770:
[----:B------:R-:W-:Y:S05]  /*4050*/  BSYNC B1 ;  /* 0x0000000000017941 */ /* 0x000fea0003800000 */
.L_x_30768:
        /* <DEDUP_REMOVED lines=16> */
.L_x_30774:
[----:B------:R-:W-:Y:S05]  /*4160*/  BSYNC B2 ;  /* 0x0000000000027941 */ /* 0x000fea0003800000 */
.L_x_30773:
        /* <DEDUP_REMOVED lines=44> */
.L_x_30772:
[----:B------:R-:W-:Y:S05]  /*4430*/  BSYNC B1 ;  /* 0x0000000000017941 */ /* 0x000fea0003800000 */
.L_x_30771:
        /* <DEDUP_REMOVED lines=20> */
.L_x_30776:
[----:B------:R-:W-:Y:S02]  /*4580*/  IMAD.MOV.U32 R8, RZ, RZ, R6 ;  /* 0x000000ffff087224 */ /* 0x000fe400078e0006 */
.L_x_30777:
[----:B------:R-:W-:Y:S05]  /*4590*/  BSYNC B1 ;  /* 0x0000000000017941 */ /* 0x000fea0003800000 */
.L_x_30775:
        /* <DEDUP_REMOVED lines=16> */
.L_x_30781:
[----:B------:R-:W-:Y:S05]  /*46a0*/  BSYNC B2 ;  /* 0x0000000000027941 */ /* 0x000fea0003800000 */
.L_x_30780:
        /* <DEDUP_REMOVED lines=44> */
.L_x_30779:
[----:B------:R-:W-:Y:S05]  /*4970*/  BSYNC B1 ;  /* 0x0000000000017941 */ /* 0x000fea0003800000 */
.L_x_30778:
        /* <DEDUP_REMOVED lines=20> */
.L_x_30783:
[----:B------:R-:W-:Y:S02]  /*4ac0*/  IMAD.MOV.U32 R8, RZ, RZ, R6 ;  /* 0x000000ffff087224 */ /* 0x000fe400078e0006 */
.L_x_30784:
[----:B------:R-:W-:Y:S05]  /*4ad0*/  BSYNC B1 ;  /* 0x0000000000017941 */ /* 0x000fea0003800000 */
.L_x_30782:
        /* <DEDUP_REMOVED lines=16> */
.L_x_30788:
[----:B------:R-:W-:Y:S05]  /*4be0*/  BSYNC B2 ;  /* 0x0000000000027941 */ /* 0x000fea0003800000 */
.L_x_30787:
        /* <DEDUP_REMOVED lines=44> */
.L_x_30786:
[----:B------:R-:W-:Y:S05]  /*4eb0*/  BSYNC B1 ;  /* 0x0000000000017941 */ /* 0x000fea0003800000 */
.L_x_30785:
        /* <DEDUP_REMOVED lines=20> */
.L_x_30790:
[----:B------:R-:W-:Y:S02]  /*5000*/  MOV R8, R6 ;  /* 0x0000000600087202 */ /* 0x000fe40000000f00 */
.L_x_30791:
[----:B------:R-:W-:Y:S05]  /*5010*/  BSYNC B1 ;  /* 0x0000000000017941 */ /* 0x000fea0003800000 */
.L_x_30789:
        /* <DEDUP_REMOVED lines=16> */
.L_x_30795:
[----:B------:R-:W-:Y:S05]  /*5120*/  BSYNC B2 ;  /* 0x0000000000027941 */ /* 0x000fea0003800000 */
.L_x_30794:
        /* <DEDUP_REMOVED lines=9> */
[----:B------:R-:W-:Y:S01]  /*51c0*/  LOP3.LUT R13, R15, UR10, R13, 0x96, !PT ;  /* 0x0000000a0f0d7c12 */ /* 0x000fe2000f8e960d */
[----:B------:R-:W-:-:S03]  /*51d0*/  HFMA2.MMA R9, -RZ, RZ, 0, 0 ;  /* 0x00000000ff097435 */ /* 0x000fc600000001ff */
        /* <DEDUP_REMOVED lines=33> */
.L_x_30793:
[----:B------:R-:W-:Y:S05]  /*53f0*/  BSYNC B1 ;  /* 0x0000000000017941 */ /* 0x000fea0003800000 */
.L_x_30792:
        /* <DEDUP_REMOVED lines=20> */
.L_x_30797:
[----:B------:R-:W-:Y:S02]  /*5540*/  IMAD.MOV.U32 R8, RZ, RZ, R6 ;  /* 0x000000ffff087224 */ /* 0x000fe400078e0006 */
.L_x_30798:
[----:B------:R-:W-:Y:S05]  /*5550*/  BSYNC B1 ;  /* 0x0000000000017941 */ /* 0x000fea0003800000 */
.L_x_30796:
        /* <DEDUP_REMOVED lines=16> */
.L_x_30802:
[----:B------:R-:W-:Y:S05]  /*5660*/  BSYNC B2 ;  /* 0x0000000000027941 */ /* 0x000fea0003800000 */
.L_x_30801:
        /* <DEDUP_REMOVED lines=44> */
.L_x_30800:
[----:B------:R-:W-:Y:S05]  /*5930*/  BSYNC B1 ;  /* 0x0000000000017941 */ /* 0x000fea0003800000 */
.L_x_30799:
        /* <DEDUP_REMOVED lines=20> */
.L_x_30804:
[----:B------:R-:W-:Y:S02]  /*5a80*/  IMAD.MOV.U32 R8, RZ, RZ, R6 ;  /* 0x000000ffff087224 */ /* 0x000fe400078e0006 */
.L_x_30805:
[----:B------:R-:W-:Y:S05]  /*5a90*/  BSYNC B1 ;  /* 0x0000000000017941 */ /* 0x000fea0003800000 */
.L_x_30803:
        /* <DEDUP_REMOVED lines=16> */
.L_x_30809:
[----:B------:R-:W-:Y:S05]  /*5ba0*/  BSYNC B2 ;  /* 0x0000000000027941 */ /* 0x000fea0003800000 */
.L_x_30808:
        /* <DEDUP_REMOVED lines=44> */
.L_x_30807:
[----:B------:R-:W-:Y:S05]  /*5e70*/  BSYNC B1 ;  /* 0x0000000000017941 */ /* 0x000fea0003800000 */
.L_x_30806:
        /* <DEDUP_REMOVED lines=21> */
.L_x_30811:
[----:B------:R-:W-:Y:S02]  /*5fd0*/  MOV R13, R6 ;  /* 0x00000006000d7202 */ /* 0x000fe40000000f00 */
.L_x_30812:
[----:B------:R-:W-:Y:S05]  /*5fe0*/  BSYNC B1 ;  /* 0x0000000000017941 */ /* 0x000fea0003800000 */
.L_x_30810:
        /* <DEDUP_REMOVED lines=18> */
.L_x_30816:
[----:B------:R-:W-:Y:S05]  /*6110*/  BSYNC B2 ;  /* 0x0000000000027941 */ /* 0x000fea0003800000 */
.L_x_30815:
        /* <DEDUP_REMOVED lines=44> */
.L_x_30814:
[----:B------:R-:W-:Y:S05]  /*63e0*/  BSYNC B1 ;  /* 0x0000000000017941 */ /* 0x000fea0003800000 */
.L_x_30813:
[----:B------:R0:W1:Y:S01]  /*63f0*/  I2F.U32 R8, R13 ;  /* 0x0000000d00087306 */ /* 0x0000620000201000 */
[----:B------:R-:W-:Y:S01]  /*6400*/  SEL R14, RZ, 0x1, P2 ;  /* 0x00000001ff0e7807 */ /* 0x000fe20001000000 */
[----:B------:R-:W-:Y:S01]  /*6410*/  IMAD.MOV.U32 R252, RZ, RZ, 0x20 ;  /* 0x00000020fffc7424 */ /* 0x000fe200078e00ff */
[----:B------:R-:W-:Y:S01]  /*6420*/  SEL R9, RZ, 0x1, P1 ;  /* 0x00000001ff097807 */ /* 0x000fe20000800000 */
[----:B------:R-:W-:Y:S01]  /*6430*/  IMAD.MOV.U32 R237, RZ, RZ, 0x8 ;  /* 0x00000008ffed7424 */ /* 0x000fe200078e00ff */
[----:B------:R-:W-:Y:S01]  /*6440*/  SEL R10, RZ, 0x1, P0 ;  /* 0x00000001ff0a7807 */ /* 0x000fe20000000000 */
[----:B------:R-:W-:Y:S01]  /*6450*/  IMAD.WIDE.U32 R14, R14, 0x1000000, RZ ;  /* 0x010000000e0e7825 */ /* 0x000fe200078e00ff */
[----:B------:R-:W-:Y:S02]  /*6460*/  SEL R18, RZ, 0x10000, P5 ;  /* 0x00010000ff127807 */ /* 0x000fe40002800000 */
[----:B0-----:R-:W-:Y:S01]  /*6470*/  PRMT R13, RZ, 0x7610, R11 ;  /* 0x00007610ff0d7816 */ /* 0x001fe2000000000b */
[----:B------:R-:W-:Y:S01]  /*6480*/  IMAD.WIDE.U32 R10, R10, 0x100, RZ ;  /* 0x000001000a0a7825 */ /* 0x000fe200078e00ff */
[----:B------:R-:W-:-:S02]  /*6490*/  SEL R17, RZ, 0x100, P4 ;  /* 0x00000100ff117807 */ /* 0x000fc40002000000 */
[C---:B------:R-:W-:Y:S01]  /*64a0*/  LOP3.LUT P6, RZ, R0.reuse, 0x4, RZ, 0xc0, !PT ;  /* 0x0000000400ff7812 */ /* 0x040fe200078cc0ff */
[----:B------:R-:W-:Y:S01]  /*64b0*/  FMUL.FTZ R16, R13, R236 ;  /* 0x000000ec0d107220 */ /* 0x000fe20000410000 */
[----:B------:R-:W-:Y:S01]  /*64c0*/  LOP3.LUT P2, RZ, R0, 0x8, RZ, 0xc0, !PT ;  /* 0x0000000800ff7812 */ /* 0x000fe2000784c0ff */
[----:B-1----:R-:W-:Y:S01]  /*64d0*/  FFMA.FTZ R8, R8, R245, 1.1641532182693481445e-10 ;  /* 0x2f00000008087423 */ /* 0x002fe200000100f5 */
[----:B------:R-:W-:Y:S01]  /*64e0*/  ISETP.NE.AND P1, PT, R22, RZ, PT ;  /* 0x000000ff1600720c */ /* 0x000fe20003f25270 */
[----:B------:R-:W-:-:S03]  /*64f0*/  FMUL.FTZ R16, R16, c[0x0][0x1e8] ;  /* 0x00007a0010107a20 */ /* 0x000fc60000410000 */
[----:B------:R-:W-:Y:S01]  /*6500*/  FSETP.GTU.FTZ.AND P0, PT, R8, c[0x0][0x1e4], PT ;  /* 0x0000790008007a0b */ /* 0x000fe20003f1c000 */
[----:B------:R-:W-:Y:S01]  /*6510*/  IMAD.WIDE.U32 R8, R9, 0x10000, RZ ;  /* 0x0001000009087825 */ /* 0x000fe200078e00ff */
[----:B------:R-:W-:Y:S02]  /*6520*/  SEL R21, RZ, 0x1, P1 ;  /* 0x00000001ff157807 */ /* 0x000fe40000800000 */
[----:B------:R-:W-:Y:S02]  /*6530*/  SEL R13, RZ, 0x1000000, P0 ;  /* 0x01000000ff0d7807 */ /* 0x000fe40000000000 */
[----:B------:R-:W-:Y:S02]  /*6540*/  LOP3.LUT R20, R10, R14, R8, 0xfe, !PT ;  /* 0x0000000e0a147212 */ /* 0x000fe400078efe08 */
[----:B------:R-:W-:Y:S02]  /*6550*/  LOP3.LUT R14, R17, R13, R18, 0xfe, !PT ;  /* 0x0000000d110e7212 */ /* 0x000fe400078efe12 */
[----:B------:R-:W-:-:S02]  /*6560*/  SEL R13, RZ, 0x1, P3 ;  /* 0x00000001ff0d7807 */ /* 0x000fc40001800000 */
[----:B------:R-:W-:Y:S01]  /*6570*/  FSEL R67, R16, RZ, !P0 ;  /* 0x000000ff10437208 */ /* 0x000fe20004000000 */
[----:B------:R-:W-:Y:S01]  /*6580*/  IMAD.WIDE.U32 R16, R12, R252, c[0x0][0x188] ;  /* 0x000062000c107625 */ /* 0x000fe200078e00fc */
[----:B------:R-:W-:Y:S02]  /*6590*/  LOP3.LUT R13, R15, R14, R13, 0xfe, !PT ;  /* 0x0000000e0f0d7212 */ /* 0x000fe400078efe0d */
[----:B------:R-:W-:Y:S01]  /*65a0*/  IADD3 R15, R2, 0x40, RZ ;  /* 0x00000040020f7810 */ /* 0x000fe20007ffe0ff */
[----:B------:R-:W-:Y:S01]  /*65b0*/  @P6 FADD.FTZ R67, R83, R67 ;  /* 0x0000004353436221 */ /* 0x000fe20000010000 */
[----:B------:R-:W-:Y:S01]  /*65c0*/  LOP3.LUT R20, R20, R21, RZ, 0xfc, !PT ;  /* 0x0000001514147212 */ /* 0x000fe200078efcff */
[----:B------:R0:W-:Y:S01]  /*65d0*/  STG.E.128 [R16.64], R68 ;  /* 0x0000004410007986 */ /* 0x0001e2000c101d06 */
[----:B------:R-:W-:Y:S01]  /*65e0*/  LOP3.LUT R21, R11, R13, R9, 0xfe, !PT ;  /* 0x0000000d0b157212 */ /* 0x000fe200078efe09 */
[----:B------:R-:W-:Y:S02]  /*65f0*/  IMAD.WIDE.U32 R12, R12, R237, c[0x0][0x190] ;  /* 0x000064000c0c7625 */ /* 0x000fe400078e00ed */
[----:B------:R0:W-:Y:S02]  /*6600*/  STG.E.128 [R16.64+0x10], R64 ;  /* 0x0000104010007986 */ /* 0x0001e4000c101d06 */
[----:B------:R-:W-:-:S02]  /*6610*/  IMAD.WIDE.U32 R8, R15, R231, c[0x0][0x170] ;  /* 0x00005c000f087625 */ /* 0x000fc400078e00e7 */
[----:B------:R0:W-:Y:S02]  /*6620*/  STG.E.64 [R12.64], R20 ;  /* 0x000000140c007986 */ /* 0x0001e4000c101b06 */
[----:B------:R-:W-:Y:S02]  /*6630*/  @P2 IMAD.WIDE.U32 R18, R15, R252, c[0x0][0x180] ;  /* 0x000060000f122625 */ /* 0x000fe400078e00fc */
[----:B------:R-:W5:Y:S04]  /*6640*/  LDG.E.128 R8, [R8.64] ;  /* 0x0000000608087981 */ /* 0x000f68000c1e1d00 */
[----:B------:R0:W5:Y:S04]  /*6650*/  @P2 LDG.E.128 R84, [R18.64] ;  /* 0x0000000612542981 */ /* 0x000168000c1e1d00 */
[----:B------:R0:W5:Y:S01]  /*6660*/  @P2 LDG.E.128 R80, [R18.64+0x10] ;  /* 0x0000100612502981 */ /* 0x000162000c1e1d00 */
        /* <DEDUP_REMOVED lines=12> */
.L_x_30818:
[----:B0-----:R-:W-:Y:S02]  /*6730*/  MOV R12, R6 ;  /* 0x00000006000c7202 */ /* 0x001fe40000000f00 */
.L_x_30819:
[----:B------:R-:W-:Y:S05]  /*6740*/  BSYNC B1 ;  /* 0x0000000000017941 */ /* 0x000fea0003800000 */
.L_x_30817:
        /* <DEDUP_REMOVED lines=16> */
.L_x_30823:
[----:B------:R-:W-:Y:S05]  /*6850*/  BSYNC B2 ;  /* 0x0000000000027941 */ /* 0x000fea0003800000 */
.L_x_30822:
        /* <DEDUP_REMOVED lines=44> */
.L_x_30821:
[----:B------:R-:W-:Y:S05]  /*6b20*/  BSYNC B1 ;  /* 0x0000000000017941 */ /* 0x000fea0003800000 */
.L_x_30820:
        /* <DEDUP_REMOVED lines=21> */
.L_x_30825:
[----:B------:R-:W-:Y:S02]  /*6c80*/  IMAD.MOV.U32 R12, RZ, RZ, R6 ;  /* 0x000000ffff0c7224 */ /* 0x000fe400078e0006 */
.L_x_30826:
[----:B------:R-:W-:Y:S05]  /*6c90*/  BSYNC B1 ;  /* 0x0000000000017941 */ /* 0x000fea0003800000 */
.L_x_30824:
        /* <DEDUP_REMOVED lines=16> */
.L_x_30830:
[----:B------:R-:W-:Y:S05]  /*6da0*/  BSYNC B2 ;  /* 0x0000000000027941 */ /* 0x000fea0003800000 */
.L_x_30829:
        /* <DEDUP_REMOVED lines=44> */
.L_x_30828:
[----:B------:R-:W-:Y:S05]  /*7070*/  BSYNC B1 ;  /* 0x0000000000017941 */ /* 0x000fea0003800000 */
.L_x_30827:
        /* <DEDUP_REMOVED lines=20> */
.L_x_30832:
[----:B------:R-:W-:Y:S02]  /*71c0*/  IMAD.MOV.U32 R8, RZ, RZ, R6 ;  /* 0x000000ffff087224 */ /* 0x000fe400078e0006 */
.L_x_30833:
[----:B------:R-:W-:Y:S05]  /*71d0*/  BSYNC B1 ;  /* 0x0000000000017941 */ /* 0x000fea0003800000 */
.L_x_30831:
        /* <DEDUP_REMOVED lines=16> */
.L_x_30837:
[----:B------:R-:W-:Y:S05]  /*72e0*/  BSYNC B2 ;  /* 0x0000000000027941 */ /* 0x000fea0003800000 */
.L_x_30836:
        /* <DEDUP_REMOVED lines=44> */
.L_x_30835:
[----:B------:R-:W-:Y:S05]  /*75b0*/  BSYNC B1 ;  /* 0x0000000000017941 */ /* 0x000fea0003800000 */
.L_x_30834:
        /* <DEDUP_REMOVED lines=20> */
.L_x_30839:
[----:B------:R-:W-:Y:S02]  /*7700*/  MOV R8, R6 ;  /* 0x0000000600087202 */ /* 0x000fe40000000f00 */
.L_x_30840:
[----:B------:R-:W-:Y:S05]  /*7710*/  BSYNC B1 ;  /* 0x0000000000017941 */ /* 0x000fea0003800000 */
.L_x_30838:
        /* <DEDUP_REMOVED lines=16> */
.L_x_30844:
[----:B------:R-:W-:Y:S05]  /*7820*/  BSYNC B2 ;  /* 0x0000000000027941 */ /* 0x000fea0003800000 */
.L_x_30843:
        /* <DEDUP_REMOVED lines=44> */
.L_x_30842:
[----:B------:R-:W-:Y:S05]  /*7af0*/  BSYNC B1 ;  /* 0x0000000000017941 */ /* 0x000fea0003800000 */
.L_x_30841:
        /* <DEDUP_REMOVED lines=20> */
.L_x_30846:
[----:B------:R-:W-:Y:S02]  /*7c40*/  IMAD.MOV.U32 R8, RZ, RZ, R6 ;  /* 0x000000ffff087224 */ /* 0x000fe400078e0006 */
.L_x_30847:
[----:B------:R-:W-:Y:S05]  /*7c50*/  BSYNC B1 ;  /* 0x0000000000017941 */ /* 0x000fea0003800000 */
.L_x_30845:
        /* <DEDUP_REMOVED lines=16> */
.L_x_30851:
[----:B------:R-:W-:Y:S05]  /*7d60*/  BSYNC B2 ;  /* 0x0000000000027941 */ /* 0x000fea0003800000 */
.L_x_30850:
        /* <DEDUP_REMOVED lines=44> */
.L_x_30849:
[----:B------:R-:W-:Y:S05]  /*8030*/  BSYNC B1 ;  /* 0x0000000000017941 */ /* 0x000fea0003800000 */
.L_x_30848:
        /* <DEDUP_REMOVED lines=20> */
.L_x_30853:
[----:B------:R-:W-:Y:S02]  /*8180*/  IMAD.MOV.U32 R8, RZ, RZ, R6 ;  /* 0x000000ffff087224 */ /* 0x000fe400078e0006 */
.L_x_30854:
[----:B------:R-:W-:Y:S05]  /*8190*/  BSYNC B1 ;  /* 0x0000000000017941 */ /* 0x000fea0003800000 */
.L_x_30852:
        /* <DEDUP_REMOVED lines=16> */
.L_x_30858:
[----:B------:R-:W-:Y:S05]  /*82a0*/  BSYNC B2 ;  /* 0x0000000000027941 */ /* 0x000fea0003800000 */
.L_x_30857:
        /* <DEDUP_REMOVED lines=44> */
.L_x_30856:
[----:B------:R-:W-:Y:S05]  /*8570*/  BSYNC B1 ;  /* 0x0000000000017941 */ /* 0x000fea0003800000 */
.L_x_30855:
        /* <DEDUP_REMOVED lines=20> */
.L_x_30860:
[----:B------:R-:W-:Y:S02]  /*86c0*/  MOV R8, R6 ;  /* 0x0000000600087202 */ /* 0x000fe40000000f00 */
.L_x_30861:
[----:B------:R-:W-:Y:S05]  /*86d0*/  BSYNC B1 ;  /* 0x0000000000017941 */ /* 0x000fea0003800000 */
.L_x_30859:
        /* <DEDUP_REMOVED lines=16> */
.L_x_30865:
[----:B------:R-:W-:Y:S05]  /*87e0*/  BSYNC B2 ;  /* 0x0000000000027941 */ /* 0x000fea0003800000 */
.L_x_30864:
        /* <DEDUP_REMOVED lines=44> */
.L_x_30863:
[----:B------:R-:W-:Y:S05]  /*8ab0*/  BSYNC B1 ;  /* 0x0000000000017941 */ /* 0x000fea0003800000 */
.L_x_30862:
        /* <DEDUP_REMOVED lines=21> */
.L_x_30867:
[----:B------:R-:W-:Y:S02]  /*8c10*/  IMAD.MOV.U32 R10, RZ, RZ, R6 ;  /* 0x000000ffff0a7224 */ /* 0x000fe400078e0006 */
.L_x_30868:
[----:B------:R-:W-:Y:S05]  /*8c20*/  BSYNC B1 ;  /* 0x0000000000017941 */ /* 0x000fea0003800000 */
.L_x_30866:
        /* <DEDUP_REMOVED lines=18> */
.L_x_30872:
[----:B------:R-:W-:Y:S05]  /*8d50*/  BSYNC B2 ;  /* 0x0000000000027941 */ /* 0x000fea0003800000 */
.L_x_30871:
        /* <DEDUP_REMOVED lines=44> */
.L_x_30870:
[----:B------:R-:W-:Y:S05]  /*9020*/  BSYNC B1 ;  /* 0x0000000000017941 */ /* 0x000fea0003800000 */
.L_x_30869:
[----:B------:R0:W1:Y:S01]  /*9030*/  I2F.U32 R8, R10 ;  /* 0x0000000a00087306 */ /* 0x0000620000201000 */
[----:B------:R-:W-:Y:S02]  /*9040*/  PRMT R11, RZ, 0x7610, R11 ;  /* 0x00007610ff0b7816 */ /* 0x000fe4000000000b */
[----:B------:R-:W-:Y:S02]  /*9050*/  SEL R12, RZ, 0x1, P2 ;  /* 0x00000001ff0c7807 */ /* 0x000fe40001000000 */
[----:B------:R-:W-:Y:S01]  /*9060*/  SEL R17, RZ, 0x1, P0 ;  /* 0x00000001ff117807 */ /* 0x000fe20000000000 */
[----:B------:R-:W-:Y:S01]  /*9070*/  FMUL.FTZ R16, R11, R236 ;  /* 0x000000ec0b107220 */ /* 0x000fe20000410000 */
[----:B------:R-:W-:-:S02]  /*9080*/  SEL R19, RZ, 0x10000, P5 ;  /* 0x00010000ff137807 */ /* 0x000fc40002800000 */
[----:B------:R-:W-:Y:S01]  /*9090*/  SEL R18, RZ, 0x100, P4 ;  /* 0x00000100ff127807 */ /* 0x000fe20002000000 */
[----:B0-----:R-:W-:Y:S01]  /*90a0*/  IMAD.WIDE.U32 R10, R17, 0x100, RZ ;  /* 0x00000100110a7825 */ /* 0x001fe200078e00ff */
[C---:B------:R-:W-:Y:S02]  /*90b0*/  LOP3.LUT P6, RZ, R0.reuse, 0x4, RZ, 0xc0, !PT ;  /* 0x0000000400ff7812 */ /* 0x040fe400078cc0ff */
[----:B------:R-:W-:Y:S01]  /*90c0*/  LOP3.LUT P5, RZ, R0, 0x8, RZ, 0xc0, !PT ;  /* 0x0000000800ff7812 */ /* 0x000fe200078ac0ff */
[----:B------:R-:W-:Y:S01]  /*90d0*/  FMUL.FTZ R16, R16, c[0x0][0x1e8] ;  /* 0x00007a0010107a20 */ /* 0x000fe20000410000 */
[----:B------:R-:W-:Y:S01]  /*90e0*/  ISETP.NE.AND P4, PT, R13, RZ, PT ;  /* 0x000000ff0d00720c */ /* 0x000fe20003f85270 */
[----:B-1----:R-:W-:Y:S02]  /*90f0*/  FFMA.FTZ R8, R8, R245, 1.1641532182693481445e-10 ;  /* 0x2f00000008087423 */ /* 0x002fe400000100f5 */
[----:B------:R-:W-:Y:S01]  /*9100*/  IMAD.WIDE.U32 R12, R12, 0x1000000, RZ ;  /* 0x010000000c0c7825 */ /* 0x000fe200078e00ff */
[----:B------:R-:W-:-:S02]  /*9110*/  SEL R23, RZ, 0x1, P4 ;  /* 0x00000001ff177807 */ /* 0x000fc40002000000 */
        /* <DEDUP_REMOVED lines=9> */
[----:B------:R-:W-:Y:S01]  /*91b0*/  LOP3.LUT R19, R13, R17, R19, 0xfe, !PT ;  /* 0x000000110d137212 */ /* 0x000fe200078efe13 */
[-C--:B------:R-:W-:Y:S01]  /*91c0*/  IMAD.WIDE.U32 R16, R15, R252.reuse, c[0x0][0x188] ;  /* 0x000062000f107625 */ /* 0x080fe200078e00fc */
[----:B------:R-:W-:Y:S02]  /*91d0*/  IADD3 R13, R2, 0x60, RZ ;  /* 0x00000060020d7810 */ /* 0x000fe40007ffe0ff */
[----:B------:R-:W-:Y:S02]  /*91e0*/  LOP3.LUT R22, R22, R23, RZ, 0xfc, !PT ;  /* 0x0000001716167212 */ /* 0x000fe400078efcff */
[----:B------:R-:W-:Y:S01]  /*91f0*/  LOP3.LUT R23, R11, R19, R9, 0xfe, !PT ;  /* 0x000000130b177212 */ /* 0x000fe200078efe09 */
[----:B------:R-:W-:Y:S01]  /*9200*/  IMAD.WIDE.U32 R18, R15, R237, c[0x0][0x190] ;  /* 0x000064000f127625 */ /* 0x000fe200078e00ed */
[----:B------:R0:W-:Y:S03]  /*9210*/  STG.E.128 [R16.64], R60 ;  /* 0x0000003c10007986 */ /* 0x0001e6000c101d06 */
[C---:B------:R-:W-:Y:S01]  /*9220*/  IMAD.WIDE.U32 R8, R13.reuse, R231, c[0x0][0x170] ;  /* 0x00005c000d087625 */ /* 0x040fe200078e00e7 */
[----:B------:R0:W-:Y:S03]  /*9230*/  STG.E.128 [R16.64+0x10], R56 ;  /* 0x0000103810007986 */ /* 0x0001e6000c101d06 */
[----:B------:R-:W-:Y:S01]  /*9240*/  @P5 IMAD.WIDE.U32 R20, R13, R252, c[0x0][0x180] ;  /* 0x000060000d145625 */ /* 0x000fe200078e00fc */
        /* <DEDUP_REMOVED lines=16> */
.L_x_30874:
[----:B0-----:R-:W-:Y:S02]  /*9350*/  IMAD.MOV.U32 R12, RZ, RZ, R6 ;  /* 0x000000ffff0c7224 */ /* 0x001fe400078e0006 */
.L_x_30875:
[----:B------:R-:W-:Y:S05]  /*9360*/  BSYNC B1 ;  /* 0x0000000000017941 */ /* 0x000fea0003800000 */
.L_x_30873:
        /* <DEDUP_REMOVED lines=16> */
.L_x_30879:
[----:B------:R-:W-:Y:S05]  /*9470*/  BSYNC B2 ;  /* 0x0000000000027941 */ /* 0x000fea0003800000 */
.L_x_30878:
        /* <DEDUP_REMOVED lines=44> */
.L_x_30877:
[----:B------:R-:W-:Y:S05]  /*9740*/  BSYNC B1 ;  /* 0x0000000000017941 */ /* 0x000fea0003800000 */
.L_x_30876:
[----:B------:R-:W0:Y:S01]  /*9750*/  I2F.U32 R12, R12 ;  /* 0x0000000c000c7306 */ /* 0x000e220000201000 */
[----:B-----5:R-:W-:Y:S01]  /*9760*/  PRMT R17, RZ, 0x5410, R8 ;  /* 0x00005410ff117816 */ /* 0x020fe20000000008 */
        /* <DEDUP_REMOVED lines=19> */
.L_x_30881:
[----:B------:R-:W-:Y:S02]  /*98a0*/  MOV R12, R6 ;  /* 0x00000006000c7202 */ /* 0x000fe40000000f00 */
.L_x_30882:
[----:B------:R-:W-:Y:S05]  /*98b0*/  BSYNC B1 ;  /* 0x0000000000017941 */ /* 0x000fea0003800000 */
.L_x_30880:
        /* <DEDUP_REMOVED lines=16> */
.L_x_30886:
[----:B------:R-:W-:Y:S05]  /*99c0*/  BSYNC B2 ;  /* 0x0000000000027941 */ /* 0x000fea0003800000 */
.L_x_30885:
        /* <DEDUP_REMOVED lines=44> */
.L_x_30884:
[----:B------:R-:W-:Y:S05]  /*9c90*/  BSYNC B1 ;  /* 0x0000000000017941 */ /* 0x000fea0003800000 */
.L_x_30883:
        /* <DEDUP_REMOVED lines=20> */
.L_x_30888:
[----:B------:R-:W-:Y:S02]  /*9de0*/  IMAD.MOV.U32 R8, RZ, RZ, R6 ;  /* 0x000000ffff087224 */ /* 0x000fe400078e0006 */
.L_x_30889:
[----:B------:R-:W-:Y:S05]  /*9df0*/  BSYNC B1 ;  /* 0x0000000000017941 */ /* 0x000fea0003800000 */
.L_x_30887:
        /* <DEDUP_REMOVED lines=16> */
.L_x_30893:
[----:B------:R-:W-:Y:S05]  /*9f00*/  BSYNC B2 ;  /* 0x0000000000027941 */ /* 0x000fea0003800000 */
.L_x_30892:
        /* <DEDUP_REMOVED lines=44> */
.L_x_30891:
[----:B------:R-:W-:Y:S05]  /*a1d0*/  BSYNC B1 ;  /* 0x0000000000017941 */ /* 0x000fea0003800000 */
.L_x_30890:
        /* <DEDUP_REMOVED lines=20> */
.L_x_30895:
[----:B------:R-:W-:Y:S02]  /*a320*/  IMAD.MOV.U32 R8, RZ, RZ, R6 ;  /* 0x000000ffff087224 */ /* 0x000fe400078e0006 */
.L_x_30896:
[----:B------:R-:W-:Y:S05]  /*a330*/  BSYNC B1 ;  /* 0x0000000000017941 */ /* 0x000fea0003800000 */
.L_x_30894:
        /* <DEDUP_REMOVED lines=16> */
.L_x_30900:
[----:B------:R-:W-:Y:S05]  /*a440*/  BSYNC B2 ;  /* 0x0000000000027941 */ /* 0x000fea0003800000 */
.L_x_30899:
        /* <DEDUP_REMOVED lines=44> */
.L_x_30898:
[----:B------:R-:W-:Y:S05]  /*a710*/  BSYNC B1 ;  /* 0x0000000000017941 */ /* 0x000fea0003800000 */
.L_x_30897:
        /* <DEDUP_REMOVED lines=20> */
.L_x_30902:
[----:B------:R-:W-:Y:S02]  /*a860*/  MOV R8, R6 ;  /* 0x0000000600087202 */ /* 0x000fe40000000f00 */
.L_x_30903:
[----:B------:R-:W-:Y:S05]  /*a870*/  BSYNC B1 ;  /* 0x0000000000017941 */ /* 0x000fea0003800000 */
.L_x_30901:
        /* <DEDUP_REMOVED lines=16> */
.L_x_30907:
[----:B------:R-:W-:Y:S05]  /*a980*/  BSYNC B2 ;  /* 0x0000000000027941 */ /* 0x000fea0003800000 */
.L_x_30906:
        /* <DEDUP_REMOVED lines=44> */
.L_x_30905:
[----:B------:R-:W-:Y:S05]  /*ac50*/  BSYNC B1 ;  /* 0x0000000000017941 */ /* 0x000fea0003800000 */
.L_x_30904:
        /* <DEDUP_REMOVED lines=20> */
.L_x_30909:
[----:B------:R-:W-:Y:S02]  /*ada0*/  IMAD.MOV.U32 R8, RZ, RZ, R6 ;  /* 0x000000ffff087224 */ /* 0x000fe400078e0006 */
.L_x_30910:
[----:B------:R-:W-:Y:S05]  /*adb0*/  BSYNC B1 ;  /* 0x0000000000017941 */ /* 0x000fea0003800000 */
.L_x_30908:
        /* <DEDUP_REMOVED lines=16> */
.L_x_30914:
[----:B------:R-:W-:Y:S05]  /*aec0*/  BSYNC B2 ;  /* 0x0000000000027941 */ /* 0x000fea0003800000 */
.L_x_30913:
        /* <DEDUP_REMOVED lines=44> */
.L_x_30912:
[----:B------:R-:W-:Y:S05]  /*b190*/  BSYNC B1 ;  /* 0x0000000000017941 */ /* 0x000fea0003800000 */
.L_x_30911:
        /* <DEDUP_REMOVED lines=20> */
.L_x_30916:
[----:B------:R-:W-:Y:S02]  /*b2e0*/  IMAD.MOV.U32 R8, RZ, RZ, R6 ;  /* 0x000000ffff087224 */ /* 0x000fe400078e0006 */
.L_x_30917:
[----:B------:R-:W-:Y:S05]  /*b2f0*/  BSYNC B1 ;  /* 0x0000000000017941 */ /* 0x000fea0003800000 */
.L_x_30915:
        /* <DEDUP_REMOVED lines=16> */
.L_x_30921:
[----:B------:R-:W-:Y:S05]  /*b400*/  BSYNC B2 ;  /* 0x0000000000027941 */ /* 0x000fea0003800000 */
.L_x_30920:
        /* <DEDUP_REMOVED lines=44> */
.L_x_30919:
[----:B------:R-:W-:Y:S05]  /*b6d0*/  BSYNC B1 ;  /* 0x0000000000017941 */ /* 0x000fea0003800000 */
.L_x_30918:
        /* <DEDUP_REMOVED lines=21> */
.L_x_30923:
[----:B------:R-:W-:Y:S02]  /*b830*/  MOV R8, R6 ;  /* 0x0000000600087202 */ /* 0x000fe40000000f00 */
.L_x_30924:
[----:B------:R-:W-:Y:S05]  /*b840*/  BSYNC B1 ;  /* 0x0000000000017941 */ /* 0x000fea0003800000 */
.L_x_30922:
        /* <DEDUP_REMOVED lines=18> */
.L_x_30928:
[----:B------:R-:W-:Y:S05]  /*b970*/  BSYNC B2 ;  /* 0x0000000000027941 */ /* 0x000fea0003800000 */
.L_x_30927:
        /* <DEDUP_REMOVED lines=44> */
.L_x_30926:
[----:B------:R-:W-:Y:S05]  /*bc40*/  BSYNC B1 ;  /* 0x0000000000017941 */ /* 0x000fea0003800000 */
.L_x_30925:
[----:B------:R-:W0:Y:S01]  /*bc50*/  I2F.U32 R8, R8 ;  /* 0x0000000800087306 */ /* 0x000e220000201000 */
[----:B------:R-:W-:Y:S02]  /*bc60*/  SEL R16, RZ, 0x1, P2 ;  /* 0x00000001ff107807 */ /* 0x000fe40001000000 */
[----:B------:R-:W-:Y:S02]  /*bc70*/  PRMT R11, RZ, 0x7610, R11 ;  /* 0x00007610ff0b7816 */ /* 0x000fe4000000000b */
[----:B------:R-:W-:Y:S01]  /*bc80*/  SEL R10, RZ, 0x1, P1 ;  /* 0x00000001ff0a7807 */ /* 0x000fe20000800000 */
[----:B------:R-:W-:Y:S01]  /*bc90*/  IMAD.WIDE.U32 R16, R16, 0x1000000, RZ ;  /* 0x0100000010107825 */ /* 0x000fe200078e00ff */
[----:B------:R-:W-:-:S02]  /*bca0*/  SEL R15, RZ, 0x100, P4 ;  /* 0x00000100ff0f7807 */ /* 0x000fc40002000000 */
[----:B------:R-:W-:Y:S01]  /*bcb0*/  ISETP.NE.AND P4, PT, R20, RZ, PT ;  /* 0x000000ff1400720c */ /* 0x000fe20003f85270 */
[----:B------:R-:W-:Y:S01]  /*bcc0*/  FMUL.FTZ R12, R11, R236 ;  /* 0x000000ec0b0c7220 */ /* 0x000fe20000410000 */
[----:B------:R-:W-:Y:S01]  /*bcd0*/  SEL R18, RZ, 0x10000, P5 ;  /* 0x00010000ff127807 */ /* 0x000fe20002800000 */
[----:B------:R-:W-:Y:S01]  /*bce0*/  IMAD.WIDE.U32 R10, R10, 0x10000, RZ ;  /* 0x000100000a0a7825 */ /* 0x000fe200078e00ff */
[C---:B------:R-:W-:Y:S02]  /*bcf0*/  LOP3.LUT P6, RZ, R0.reuse, 0x4, RZ, 0xc0, !PT ;  /* 0x0000000400ff7812 */ /* 0x040fe400078cc0ff */
[----:B------:R-:W-:Y:S01]  /*bd00*/  LOP3.LUT P5, RZ, R0, 0x8, RZ, 0xc0, !PT ;  /* 0x0000000800ff7812 */ /* 0x000fe200078ac0ff */
[----:B0-----:R-:W-:Y:S01]  /*bd10*/  FFMA.FTZ R9, R8, R245, 1.1641532182693481445e-10 ;  /* 0x2f00000008097423 */ /* 0x001fe200000100f5 */
[----:B------:R-:W-:Y:S01]  /*bd20*/  SEL R19, RZ, 0x1, P4 ;  /* 0x00000001ff137807 */ /* 0x000fe20002000000 */
        /* <DEDUP_REMOVED lines=9> */
[----:B------:R-:W-:-:S04]  /*bdc0*/  LOP3.LUT R18, R8, R16, R10, 0xfe, !PT ;  /* 0x0000001008127212 */ /* 0x000fc800078efe0a */
[----:B------:R-:W-:Y:S02]  /*bdd0*/  LOP3.LUT R18, R18, R19, RZ, 0xfc, !PT ;  /* 0x0000001312127212 */ /* 0x000fe400078efcff */
[----:B------:R-:W-:Y:S01]  /*bde0*/  LOP3.LUT R19, R17, R20, R15, 0xfe, !PT ;  /* 0x0000001411137212 */ /* 0x000fe200078efe0f */
[-C--:B------:R-:W-:Y:S01]  /*bdf0*/  IMAD.WIDE.U32 R16, R13, R252.reuse, c[0x0][0x188] ;  /* 0x000062000d107625 */ /* 0x080fe200078e00fc */
[----:B------:R-:W-:Y:S02]  /*be00*/  IADD3 R15, R2, 0x80, RZ ;  /* 0x00000080020f7810 */ /* 0x000fe40007ffe0ff */
        /* <DEDUP_REMOVED lines=22> */
.L_x_30930:
[----:B0-----:R-:W-:Y:S02]  /*bf70*/  IMAD.MOV.U32 R12, RZ, RZ, R6 ;  /* 0x000000ffff0c7224 */ /* 0x001fe400078e0006 */
.L_x_30931:
[----:B------:R-:W-:Y:S05]  /*bf80*/  BSYNC B1 ;  /* 0x0000000000017941 */ /* 0x000fea0003800000 */
.L_x_30929:
        /* <DEDUP_REMOVED lines=16> */
.L_x_30935:
[----:B------:R-:W-:Y:S05]  /*c090*/  BSYNC B2 ;  /* 0x0000000000027941 */ /* 0x000fea0003800000 */
.L_x_30934:
        /* <DEDUP_REMOVED lines=44> */
.L_x_30933:
[----:B------:R-:W-:Y:S05]  /*c360*/  BSYNC B1 ;  /* 0x0000000000017941 */ /* 0x000fea0003800000 */
.L_x_30932:
        /* <DEDUP_REMOVED lines=21> */
.L_x_30937:
[----:B------:R-:W-:Y:S02]  /*c4c0*/  IMAD.MOV.U32 R12, RZ, RZ, R6 ;  /* 0x000000ffff0c7224 */ /* 0x000fe400078e0006 */
.L_x_30938:
[----:B------:R-:W-:Y:S05]  /*c4d0*/  BSYNC B1 ;  /* 0x0000000000017941 */ /* 0x000fea0003800000 */
.L_x_30936:
        /* <DEDUP_REMOVED lines=16> */
.L_x_30942:
[----:B------:R-:W-:Y:S05]  /*c5e0*/  BSYNC B2 ;  /* 0x0000000000027941 */ /* 0x000fea0003800000 */
.L_x_30941:
        /* <DEDUP_REMOVED lines=44> */
.L_x_30940:
[----:B------:R-:W-:Y:S05]  /*c8b0*/  BSYNC B1 ;  /* 0x0000000000017941 */ /* 0x000fea0003800000 */
.L_x_30939:
        /* <DEDUP_REMOVED lines=20> */
.L_x_30944:
[----:B------:R-:W-:Y:S02]  /*ca00*/  MOV R8, R6 ;  /* 0x0000000600087202 */ /* 0x000fe40000000f00 */
.L_x_30945:
[----:B------:R-:W-:Y:S05]  /*ca10*/  BSYNC B1 ;  /* 0x0000000000017941 */ /* 0x000fea0003800000 */
.L_x_30943:
        /* <DEDUP_REMOVED lines=16> */
.L_x_30949:
[----:B------:R-:W-:Y:S05]  /*cb20*/  BSYNC B2 ;  /* 0x0000000000027941 */ /* 0x000fea0003800000 */
.L_x_30948:
        /* <DEDUP_REMOVED lines=44> */
.L_x_30947:
[----:B------:R-:W-:Y:S05]  /*cdf0*/  BSYNC B1 ;  /* 0x0000000000017941 */ /* 0x000fea0003800000 */
.L_x_30946:
        /* <DEDUP_REMOVED lines=20> */
.L_x_30951:
[----:B------:R-:W-:Y:S02]  /*cf40*/  IMAD.MOV.U32 R8, RZ, RZ, R6 ;  /* 0x000000ffff087224 */ /* 0x000fe400078e0006 */
.L_x_30952:
[----:B------:R-:W-:Y:S05]  /*cf50*/  BSYNC B1 ;  /* 0x0000000000017941 */ /* 0x000fea0003800000 */
.L_x_30950:
        /* <DEDUP_REMOVED lines=16> */
.L_x_30956:
[----:B------:R-:W-:Y:S05]  /*d060*/  BSYNC B2 ;  /* 0x0000000000027941 */ /* 0x000fea0003800000 */
.L_x_30955:
        /* <DEDUP_REMOVED lines=44> */
.L_x_30954:
[----:B------:R-:W-:Y:S05]  /*d330*/  BSYNC B1 ;  /* 0x0000000000017941 */ /* 0x000fea0003800000 */
.L_x_30953:
        /* <DEDUP_REMOVED lines=20> */
.L_x_30958:
[----:B------:R-:W-:Y:S02]  /*d480*/  IMAD.MOV.U32 R8, RZ, RZ, R6 ;  /* 0x000000ffff087224 */ /* 0x000fe400078e0006 */
.L_x_30959:
[----:B------:R-:W-:Y:S05]  /*d490*/  BSYNC B1 ;  /* 0x0000000000017941 */ /* 0x000fea0003800000 */
.L_x_30957:
        /* <DEDUP_REMOVED lines=16> */
.L_x_30963:
[----:B------:R-:W-:Y:S05]  /*d5a0*/  BSYNC B2 ;  /* 0x0000000000027941 */ /* 0x000fea0003800000 */
.L_x_30962:
        /* <DEDUP_REMOVED lines=44> */
.L_x_30961:
[----:B------:R-:W-:Y:S05]  /*d870*/  BSYNC B1 ;  /* 0x0000000000017941 */ /* 0x000fea0003800000 */
.L_x_30960:
        /* <DEDUP_REMOVED lines=20> */
.L_x_30965:
[----:B------:R-:W-:Y:S02]  /*d9c0*/  MOV R20, R6 ;  /* 0x0000000600147202 */ /* 0x000fe40000000f00 */
.L_x_30966:
[----:B------:R-:W-:Y:S05]  /*d9d0*/  BSYNC B1 ;  /* 0x0000000000017941 */ /* 0x000fea0003800000 */
.L_x_30964:
        /* <DEDUP_REMOVED lines=16> */
.L_x_30970:
[----:B------:R-:W-:Y:S05]  /*dae0*/  BSYNC B2 ;  /* 0x0000000000027941 */ /* 0x000fea0003800000 */
.L_x_30969:
        /* <DEDUP_REMOVED lines=44> */
.L_x_30968:
[----:B------:R-:W-:Y:S05]  /*ddb0*/  BSYNC B1 ;  /* 0x0000000000017941 */ /* 0x000fea0003800000 */
.L_x_30967:
        /* <DEDUP_REMOVED lines=20> */
.L_x_30972:
[----:B------:R-:W-:Y:S02]  /*df00*/  IMAD.MOV.U32 R10, RZ, RZ, R6 ;  /* 0x000000ffff0a7224 */ /* 0x000fe400078e0006 */
.L_x_30973:
[----:B------:R-:W-:Y:S05]  /*df10*/  BSYNC B1 ;  /* 0x0000000000017941 */ /* 0x000fea0003800000 */
.L_x_30971:
        /* <DEDUP_REMOVED lines=16> */
.L_x_30977:
[----:B------:R-:W-:Y:S05]  /*e020*/  BSYNC B2 ;  /* 0x0000000000027941 */ /* 0x000fea0003800000 */
.L_x_30976:
        /* <DEDUP_REMOVED lines=44> */
.L_x_30975:
[----:B------:R-:W-:Y:S05]  /*e2f0*/  BSYNC B1 ;  /* 0x0000000000017941 */ /* 0x000fea0003800000 */
.L_x_30974:
        /* <DEDUP_REMOVED lines=21> */
.L_x_30979:
[----:B------:R-:W-:Y:S02]  /*e450*/  IMAD.MOV.U32 R10, RZ, RZ, R6 ;  /* 0x000000ffff0a7224 */ /* 0x000fe400078e0006 */
.L_x_30980:
[----:B------:R-:W-:Y:S05]  /*e460*/  BSYNC B1 ;  /* 0x0000000000017941 */ /* 0x000fea0003800000 */
.L_x_30978:
        /* <DEDUP_REMOVED lines=18> */
.L_x_30984:
[----:B------:R-:W-:Y:S05]  /*e590*/  BSYNC B2 ;  /* 0x0000000000027941 */ /* 0x000fea0003800000 */
.L_x_30983:
        /* <DEDUP_REMOVED lines=44> */
.L_x_30982:
[----:B------:R-:W-:Y:S05]  /*e860*/  BSYNC B1 ;  /* 0x0000000000017941 */ /* 0x000fea0003800000 */
.L_x_30981:
[----:B------:R0:W1:Y:S01]  /*e870*/  I2F.U32 R8, R10 ;  /* 0x0000000a00087306 */ /* 0x0000620000201000 */
[----:B------:R-:W-:Y:S01]  /*e880*/  PRMT R11, RZ, 0x7610, R11 ;  /* 0x00007610ff0b7816 */ /* 0x000fe2000000000b */
[----:B------:R-:W-:Y:S01]  /*e890*/  IMAD.WIDE.U32 R20, R15, R252, c[0x0][0x188] ;  /* 0x000062000f147625 */ /* 0x000fe200078e00fc */
[----:B------:R-:W-:Y:S02]  /*e8a0*/  SEL R9, RZ, 0x100, P4 ;  /* 0x00000100ff097807 */ /* 0x000fe40002000000 */
[----:B------:R-:W-:Y:S01]  /*e8b0*/  SEL R12, RZ, 0x10000, P5 ;  /* 0x00010000ff0c7807 */ /* 0x000fe20002800000 */
[----:B------:R-:W-:Y:S01]  /*e8c0*/  FMUL.FTZ R11, R11, R236 ;  /* 0x000000ec0b0b7220 */ /* 0x000fe20000410000 */
[C---:B------:R-:W-:Y:S01]  /*e8d0*/  LOP3.LUT P6, RZ, R0.reuse, 0x4, RZ, 0xc0, !PT ;  /* 0x0000000400ff7812 */ /* 0x040fe200078cc0ff */
[----:B------:R-:W-:Y:S01]  /*e8e0*/  STG.E.128 [R20.64], R44 ;  /* 0x0000002c14007986 */ /* 0x000fe2000c101d06 */
[----:B0-----:R-:W-:Y:S01]  /*e8f0*/  SEL R10, RZ, 0x1, P0 ;  /* 0x00000001ff0a7807 */ /* 0x001fe20000000000 */
[----:B------:R-:W-:Y:S01]  /*e900*/  FMUL.FTZ R11, R11, c[0x0][0x1e8] ;  /* 0x00007a000b0b7a20 */ /* 0x000fe20000410000 */
[----:B------:R-:W-:-:S02]  /*e910*/  LOP3.LUT P5, RZ, R0, 0x8, RZ, 0xc0, !PT ;  /* 0x0000000800ff7812 */ /* 0x000fc400078ac0ff */
[----:B------:R-:W-:Y:S02]  /*e920*/  SEL R19, RZ, 0x1, P3 ;  /* 0x00000001ff137807 */ /* 0x000fe40001800000 */
[----:B------:R-:W-:Y:S01]  /*e930*/  IADD3 R17, R2, 0xa0, RZ ;  /* 0x000000a002117810 */ /* 0x000fe20007ffe0ff */
[----:B-1----:R-:W-:-:S05]  /*e940*/  FFMA.FTZ R8, R8, R245, 1.1641532182693481445e-10 ;  /* 0x2f00000008087423 */ /* 0x002fca00000100f5 */
[----:B------:R-:W-:-:S04]  /*e950*/  FSETP.GTU.FTZ.AND P4, PT, R8, c[0x0][0x1e4], PT ;  /* 0x0000790008007a0b */ /* 0x000fc80003f9c000 */
[----:B------:R-:W-:Y:S02]  /*e960*/  SEL R8, RZ, 0x1000000, P4 ;  /* 0x01000000ff087807 */ /* 0x000fe40002000000 */
[----:B------:R-:W-:Y:S01]  /*e970*/  FSEL R43, R11, RZ, !P4 ;  /* 0x000000ff0b2b7208 */ /* 0x000fe20006000000 */
[----:B------:R-:W-:Y:S01]  /*e980*/  IMAD.WIDE.U32 R10, R10, 0x100, RZ ;  /* 0x000001000a0a7825 */ /* 0x000fe200078e00ff */
[----:B------:R-:W-:Y:S02]  /*e990*/  ISETP.NE.AND P4, PT, R14, RZ, PT ;  /* 0x000000ff0e00720c */ /* 0x000fe40003f85270 */
[----:B------:R-:W-:Y:S01]  /*e9a0*/  LOP3.LUT R14, R9, R8, R12, 0xfe, !PT ;  /* 0x00000008090e7212 */ /* 0x000fe200078efe0c */
[----:B------:R-:W-:Y:S01]  /*e9b0*/  @P6 FADD.FTZ R43, R83, R43 ;  /* 0x0000002b532b6221 */ /* 0x000fe20000010000 */
[----:B------:R-:W-:Y:S02]  /*e9c0*/  SEL R12, RZ, 0x1, P2 ;  /* 0x00000001ff0c7807 */ /* 0x000fe40001000000 */
[----:B------:R-:W-:-:S02]  /*e9d0*/  SEL R8, RZ, 0x1, P1 ;  /* 0x00000001ff087807 */ /* 0x000fc40000800000 */
[----:B------:R-:W-:Y:S01]  /*e9e0*/  STG.E.128 [R20.64+0x10], R40 ;  /* 0x0000102814007986 */ /* 0x000fe2000c101d06 */
[----:B------:R-:W-:-:S04]  /*e9f0*/  IMAD.WIDE.U32 R12, R12, 0x1000000, RZ ;  /* 0x010000000c0c7825 */ /* 0x000fc800078e00ff */
[----:B------:R-:W-:Y:S01]  /*ea00*/  IMAD.WIDE.U32 R8, R8, 0x10000, RZ ;  /* 0x0001000008087825 */ /* 0x000fe200078e00ff */
[----:B------:R-:W-:Y:S02]  /*ea10*/  LOP3.LUT R19, R13, R14, R19, 0xfe, !PT ;  /* 0x0000000e0d137212 */ /* 0x000fe400078efe13 */
[----:B------:R-:W-:Y:S02]  /*ea20*/  SEL R13, RZ, 0x1, P4 ;  /* 0x00000001ff0d7807 */ /* 0x000fe40002000000 */
[----:B------:R-:W-:Y:S02]  /*ea30*/  LOP3.LUT R8, R10, R12, R8, 0xfe, !PT ;  /* 0x0000000c0a087212 */ /* 0x000fe400078efe08 */
[----:B------:R-:W-:Y:S01]  /*ea40*/  LOP3.LUT R9, R11, R19, R9, 0xfe, !PT ;  /* 0x000000130b097212 */ /* 0x000fe200078efe09 */
[----:B------:R-:W-:Y:S01]  /*ea50*/  IMAD.WIDE.U32 R10, R15, R237, c[0x0][0x190] ;  /* 0x000064000f0a7625 */ /* 0x000fe200078e00ed */
[----:B------:R-:W-:-:S03]  /*ea60*/  LOP3.LUT R8, R8, R13, RZ, 0xfc, !PT ;  /* 0x0000000d08087212 */ /* 0x000fc600078efcff */
[C---:B------:R-:W-:Y:S02]  /*ea70*/  @P5 IMAD.WIDE.U32 R12, R17.reuse, R252, c[0x0][0x180] ;  /* 0x00006000110c5625 */ /* 0x040fe400078e00fc */
[----:B------:R0:W-:Y:S02]  /*ea80*/  STG.E.64 [R10.64], R8 ;  /* 0x000000080a007986 */ /* 0x0001e4000c101b06 */
[----:B------:R-:W-:Y:S02]  /*ea90*/  IMAD.WIDE.U32 R14, R17, R231, c[0x0][0x170] ;  /* 0x00005c00110e7625 */ /* 0x000fe400078e00e7 */
[----:B------:R1:W5:Y:S04]  /*eaa0*/  @P5 LDG.E.128 R84, [R12.64] ;  /* 0x000000060c545981 */ /* 0x000368000c1e1d00 */
[----:B------:R1:W5:Y:S04]  /*eab0*/  @P5 LDG.E.128 R80, [R12.64+0x10] ;  /* 0x000010060c505981 */ /* 0x000368000c1e1d00 */
        /* <DEDUP_REMOVED lines=13> */
.L_x_30986:
[----:B-1----:R-:W-:Y:S02]  /*eb90*/  MOV R16, R6 ;  /* 0x0000000600107202 */ /* 0x002fe40000000f00 */
.L_x_30987:
[----:B------:R-:W-:Y:S05]  /*eba0*/  BSYNC B1 ;  /* 0x0000000000017941 */ /* 0x000fea0003800000 */
.L_x_30985:
        /* <DEDUP_REMOVED lines=16> */
.L_x_30991:
[----:B------:R-:W-:Y:S05]  /*ecb0*/  BSYNC B2 ;  /* 0x0000000000027941 */ /* 0x000fea0003800000 */
.L_x_30990:
        /* <DEDUP_REMOVED lines=44> */
.L_x_30989:
[----:B------:R-:W-:Y:S05]  /*ef80*/  BSYNC B1 ;  /* 0x0000000000017941 */ /* 0x000fea0003800000 */
.L_x_30988:
        /* <DEDUP_REMOVED lines=21> */
.L_x_30993:
[----:B------:R-:W-:Y:S02]  /*f0e0*/  IMAD.MOV.U32 R13, RZ, RZ, R6 ;  /* 0x000000ffff0d7224 */ /* 0x000fe400078e0006 */
.L_x_30994:
[----:B------:R-:W-:Y:S05]  /*f0f0*/  BSYNC B1 ;  /* 0x0000000000017941 */ /* 0x000fea0003800000 */
.L_x_30992:
        /* <DEDUP_REMOVED lines=16> */
.L_x_30998:
[----:B------:R-:W-:Y:S05]  /*f200*/  BSYNC B2 ;  /* 0x0000000000027941 */ /* 0x000fea0003800000 */
.L_x_30997:
        /* <DEDUP_REMOVED lines=44> */
.L_x_30996:
[----:B------:R-:W-:Y:S05]  /*f4d0*/  BSYNC B1 ;  /* 0x0000000000017941 */ /* 0x000fea0003800000 */
.L_x_30995:
        /* <DEDUP_REMOVED lines=20> */
.L_x_31000:
[----:B------:R-:W-:Y:S02]  /*f620*/  IMAD.MOV.U32 R8, RZ, RZ, R6 ;  /* 0x000000ffff087224 */ /* 0x000fe400078e0006 */
.L_x_31001:
[----:B------:R-:W-:Y:S05]  /*f630*/  BSYNC B1 ;  /* 0x0000000000017941 */ /* 0x000fea0003800000 */
.L_x_30999:
        /* <DEDUP_REMOVED lines=16> */
.L_x_31005:
[----:B------:R-:W-:Y:S05]  /*f740*/  BSYNC B2 ;  /* 0x0000000000027941 */ /* 0x000fea0003800000 */
.L_x_31004:
        /* <DEDUP_REMOVED lines=44> */
.L_x_31003:
[----:B------:R-:W-:Y:S05]  /*fa10*/  BSYNC B1 ;  /* 0x0000000000017941 */ /* 0x000fea0003800000 */
.L_x_31002:
        /* <DEDUP_REMOVED lines=20> */
.L_x_31007:
[----:B------:R-:W-:Y:S02]  /*fb60*/  MOV R8, R6 ;  /* 0x0000000600087202 */ /* 0x000fe40000000f00 */
.L_x_31008:
[----:B------:R-:W-:Y:S05]  /*fb70*/  BSYNC B1 ;  /* 0x0000000000017941 */ /* 0x000fea0003800000 */
.L_x_31006:
        /* <DEDUP_REMOVED lines=16> */
.L_x_31012:
[----:B------:R-:W-:Y:S05]  /*fc80*/  BSYNC B2 ;  /* 0x0000000000027941 */ /* 0x000fea0003800000 */
.L_x_31011:
        /* <DEDUP_REMOVED lines=44> */
.L_x_31010:
[----:B------:R-:W-:Y:S05]  /*ff50*/  BSYNC B1 ;  /* 0x0000000000017941 */ /* 0x000fea0003800000 */
.L_x_31009:
        /* <DEDUP_REMOVED lines=20> */
.L_x_31014:
[----:B------:R-:W-:Y:S02]  /*100a0*/  IMAD.MOV.U32 R13, RZ, RZ, R6 ;  /* 0x000000ffff0d7224 */ /* 0x000fe400078e0006 */
.L_x_31015:
[----:B------:R-:W-:Y:S05]  /*100b0*/  BSYNC B1 ;  /* 0x0000000000017941 */ /* 0x000fea0003800000 */
.L_x_31013:
        /* <DEDUP_REMOVED lines=16> */
.L_x_31019:
[----:B------:R-:W-:Y:S05]  /*101c0*/  BSYNC B2 ;  /* 0x0000000000027941 */ /* 0x000fea0003800000 */
.L_x_31018:
        /* <DEDUP_REMOVED lines=44> */
.L_x_31017:
[----:B------:R-:W-:Y:S05]  /*10490*/  BSYNC B1 ;  /* 0x0000000000017941 */ /* 0x000fea0003800000 */
.L_x_31016:
[----:B------:R0:W1:Y:S01]  /*104a0*/  I2F.U32 R8, R13 ;  /* 0x0000000d00087306 */ /* 0x0000620000201000 */
[----:B------:R-:W-:Y:S01]  /*104b0*/  ISETP.NE.AND P4, PT, R9, 0x1, PT ;  /* 0x000000010900780c */ /* 0x000fe20003f85270 */
[----:B------:R-:W-:Y:S01]  /*104c0*/  BSSY B1, `(.L_x_31020) ;  /* 0x0000013000017945 */ /* 0x000fe20003800000 */
[----:B0-----:R-:W-:-:S05]  /*104d0*/  PRMT R13, RZ, 0x5410, R10 ;  /* 0x00005410ff0d7816 */ /* 0x001fca000000000a */
[----:B------:R-:W-:Y:S02]  /*104e0*/  FMUL.FTZ R14, R13, R236 ;  /* 0x000000ec0d0e7220 */ /* 0x000fe40000410000 */
[----:B-1----:R-:W-:Y:S02]  /*104f0*/  FFMA.FTZ R8, R8, R245, 1.1641532182693481445e-10 ;  /* 0x2f00000008087423 */ /* 0x002fe400000100f5 */
[----:B------:R-:W-:-:S03]  /*10500*/  FMUL.FTZ R14, R14, c[0x0][0x1e8] ;  /* 0x00007a000e0e7a20 */ /* 0x000fc60000410000 */
        /* <DEDUP_REMOVED lines=13> */
.L_x_31021:
[----:B------:R-:W-:Y:S02]  /*105e0*/  IMAD.MOV.U32 R13, RZ, RZ, R6 ;  /* 0x000000ffff0d7224 */ /* 0x000fe400078e0006 */
.L_x_31022:
[----:B------:R-:W-:Y:S05]  /*105f0*/  BSYNC B1 ;  /* 0x0000000000017941 */ /* 0x000fea0003800000 */
.L_x_31020:
        /* <DEDUP_REMOVED lines=16> */
.L_x_31026:
[----:B------:R-:W-:Y:S05]  /*10700*/  BSYNC B2 ;  /* 0x0000000000027941 */ /* 0x000fea0003800000 */
.L_x_31025:
        /* <DEDUP_REMOVED lines=44> */
.L_x_31024:
[----:B------:R-:W-:Y:S05]  /*109d0*/  BSYNC B1 ;  /* 0x0000000000017941 */ /* 0x000fea0003800000 */
.L_x_31023:
        /* <DEDUP_REMOVED lines=20> */
.L_x_31028:
[----:B------:R-:W-:Y:S02]  /*10b20*/  MOV R10, R6 ;  /* 0x00000006000a7202 */ /* 0x000fe40000000f00 */
.L_x_31029:
[----:B------:R-:W-:Y:S05]  /*10b30*/  BSYNC B1 ;  /* 0x0000000000017941 */ /* 0x000fea0003800000 */
.L_x_31027:
        /* <DEDUP_REMOVED lines=16> */
.L_x_31033:
[----:B------:R-:W-:Y:S05]  /*10c40*/  BSYNC B2 ;  /* 0x0000000000027941 */ /* 0x000fea0003800000 */
.L_x_31032:
        /* <DEDUP_REMOVED lines=44> */
.L_x_31031:
[----:B------:R-:W-:Y:S05]  /*10f10*/  BSYNC B1 ;  /* 0x0000000000017941 */ /* 0x000fea0003800000 */
.L_x_31030:
        /* <DEDUP_REMOVED lines=21> */
.L_x_31035:
[----:B------:R-:W-:Y:S02]  /*11070*/  IMAD.MOV.U32 R10, RZ, RZ, R6 ;  /* 0x000000ffff0a7224 */ /* 0x000fe400078e0006 */
.L_x_31036:
[----:B------:R-:W-:Y:S05]  /*11080*/  BSYNC B1 ;  /* 0x0000000000017941 */ /* 0x000fea0003800000 */
.L_x_31034:
        /* <DEDUP_REMOVED lines=18> */
.L_x_31040:
[----:B------:R-:W-:Y:S05]  /*111b0*/  BSYNC B2 ;  /* 0x0000000000027941 */ /* 0x000fea0003800000 */
.L_x_31039:
        /* <DEDUP_REMOVED lines=44> */
.L_x_31038:
[----:B------:R-:W-:Y:S05]  /*11480*/  BSYNC B1 ;  /* 0x0000000000017941 */ /* 0x000fea0003800000 */
.L_x_31037:
[----:B------:R-:W0:Y:S01]  /*11490*/  I2F.U32 R8, R10 ;  /* 0x0000000a00087306 */ /* 0x000e220000201000 */
[----:B------:R-:W-:Y:S02]  /*114a0*/  SEL R9, RZ, 0x1, P2 ;  /* 0x00000001ff097807 */ /* 0x000fe40001000000 */
[----:B------:R-:W-:Y:S02]  /*114b0*/  SEL R13, RZ, 0x100, P4 ;  /* 0x00000100ff0d7807 */ /* 0x000fe40002000000 */
[----:B------:R-:W-:Y:S02]  /*114c0*/  ISETP.NE.AND P4, PT, R12, RZ, PT ;  /* 0x000000ff0c00720c */ /* 0x000fe40003f85270 */
[----:B------:R-:W-:Y:S02]  /*114d0*/  SEL R14, RZ, 0x10000, P5 ;  /* 0x00010000ff0e7807 */ /* 0x000fe40002800000 */
[----:B------:R-:W-:-:S02]  /*114e0*/  PRMT R11, RZ, 0x7610, R11 ;  /* 0x00007610ff0b7816 */ /* 0x000fc4000000000b */
[C---:B------:R-:W-:Y:S02]  /*114f0*/  LOP3.LUT P6, RZ, R0.reuse, 0x4, RZ, 0xc0, !PT ;  /* 0x0000000400ff7812 */ /* 0x040fe400078cc0ff */
[----:B------:R-:W-:Y:S01]  /*11500*/  LOP3.LUT P5, RZ, R0, 0x8, RZ, 0xc0, !PT ;  /* 0x0000000800ff7812 */ /* 0x000fe200078ac0ff */
[----:B------:R-:W-:Y:S02]  /*11510*/  FMUL.FTZ R11, R11, R236 ;  /* 0x000000ec0b0b7220 */ /* 0x000fe40000410000 */
[----:B0-----:R-:W-:Y:S02]  /*11520*/  FFMA.FTZ R8, R8, R245, 1.1641532182693481445e-10 ;  /* 0x2f00000008087423 */ /* 0x001fe400000100f5 */
[----:B------:R-:W-:-:S03]  /*11530*/  FMUL.FTZ R11, R11, c[0x0][0x1e8] ;  /* 0x00007a000b0b7a20 */ /* 0x000fc60000410000 */
[----:B------:R-:W-:Y:S01]  /*11540*/  FSETP.GTU.FTZ.AND P2, PT, R8, c[0x0][0x1e4], PT ;  /* 0x0000790008007a0b */ /* 0x000fe20003f5c000 */
[----:B------:R-:W-:-:S03]  /*11550*/  IMAD.WIDE.U32 R8, R9, 0x1000000, RZ ;  /* 0x0100000009087825 */ /* 0x000fc600078e00ff */
        /* <DEDUP_REMOVED lines=8> */
[----:B------:R-:W-:Y:S01]  /*115e0*/  IMAD.WIDE.U32 R14, R14, 0x100, RZ ;  /* 0x000001000e0e7825 */ /* 0x000fe200078e00ff */
[----:B------:R-:W-:-:S03]  /*115f0*/  SEL R11, RZ, 0x1, P4 ;  /* 0x00000001ff0b7807 */ /* 0x000fc60002000000 */
[----:B------:R-:W-:-:S05]  /*11600*/  IMAD.WIDE.U32 R12, R12, 0x10000, RZ ;  /* 0x000100000c0c7825 */ /* 0x000fca00078e00ff */
[----:B------:R-:W-:Y:S02]  /*11610*/  LOP3.LUT R10, R14, R8, R12, 0xfe, !PT ;  /* 0x000000080e0a7212 */ /* 0x000fe400078efe0c */
[----:B------:R-:W-:Y:S01]  /*11620*/  LOP3.LUT R13, R15, R9, R13, 0xfe, !PT ;  /* 0x000000090f0d7212 */ /* 0x000fe200078efe0d */
[----:B------:R-:W-:Y:S01]  /*11630*/  IMAD.WIDE.U32 R8, R17, R252, c[0x0][0x188] ;  /* 0x0000620011087625 */ /* 0x000fe200078e00fc */
[----:B------:R-:W-:-:S04]  /*11640*/  LOP3.LUT R12, R10, R11, RZ, 0xfc, !PT ;  /* 0x0000000b0a0c7212 */ /* 0x000fc800078efcff */
        /* <DEDUP_REMOVED lines=22> */
.L_x_31042:
[----:B------:R-:W-:Y:S02]  /*117b0*/  IMAD.MOV.U32 R18, RZ, RZ, R6 ;  /* 0x000000ffff127224 */ /* 0x000fe400078e0006 */
.L_x_31043:
[----:B------:R-:W-:Y:S05]  /*117c0*/  BSYNC B1 ;  /* 0x0000000000017941 */ /* 0x000fea0003800000 */
.L_x_31041:
        /* <DEDUP_REMOVED lines=16> */
.L_x_31047:
[----:B------:R-:W-:Y:S05]  /*118d0*/  BSYNC B2 ;  /* 0x0000000000027941 */ /* 0x000fea0003800000 */
.L_x_31046:
        /* <DEDUP_REMOVED lines=44> */
.L_x_31045:
[----:B------:R-:W-:Y:S05]  /*11ba0*/  BSYNC B1 ;  /* 0x0000000000017941 */ /* 0x000fea0003800000 */
.L_x_31044:
        /* <DEDUP_REMOVED lines=22> */
.L_x_31049:
[----:B------:R-:W-:Y:S02]  /*11d10*/  MOV R16, R6 ;  /* 0x0000000600107202 */ /* 0x000fe40000000f00 */
.L_x_31050:
[----:B------:R-:W-:Y:S05]  /*11d20*/  BSYNC B1 ;  /* 0x0000000000017941 */ /* 0x000fea0003800000 */
.L_x_31048:
        /* <DEDUP_REMOVED lines=16> */
.L_x_31054:
[----:B------:R-:W-:Y:S05]  /*11e30*/  BSYNC B2 ;  /* 0x0000000000027941 */ /* 0x000fea0003800000 */
.L_x_31053:
        /* <DEDUP_REMOVED lines=44> */
.L_x_31052:
[----:B------:R-:W-:Y:S05]  /*12100*/  BSYNC B1 ;  /* 0x0000000000017941 */ /* 0x000fea0003800000 */
.L_x_31051:
        /* <DEDUP_REMOVED lines=20> */
.L_x_31056:
[----:B------:R-:W-:Y:S02]  /*12250*/  IMAD.MOV.U32 R8, RZ, RZ, R6 ;  /* 0x000000ffff087224 */ /* 0x000fe400078e0006 */
.L_x_31057:
[----:B------:R-:W-:Y:S05]  /*12260*/  BSYNC B1 ;  /* 0x0000000000017941 */ /* 0x000fea0003800000 */
.L_x_31055:
        /* <DEDUP_REMOVED lines=16> */
.L_x_31061:
[----:B------:R-:W-:Y:S05]  /*12370*/  BSYNC B2 ;  /* 0x0000000000027941 */ /* 0x000fea0003800000 */
.L_x_31060:
        /* <DEDUP_REMOVED lines=44> */
.L_x_31059:
[----:B------:R-:W-:Y:S05]  /*12640*/  BSYNC B1 ;  /* 0x0000000000017941 */ /* 0x000fea0003800000 */
.L_x_31058:
        /* <DEDUP_REMOVED lines=20> */
.L_x_31063:
[----:B------:R-:W-:Y:S02]  /*12790*/  IMAD.MOV.U32 R8, RZ, RZ, R6 ;  /* 0x000000ffff087224 */ /* 0x000fe400078e0006 */
.L_x_31064:
[----:B------:R-:W-:Y:S05]  /*127a0*/  BSYNC B1 ;  /* 0x0000000000017941 */ /* 0x000fea0003800000 */
.L_x_31062:
        /* <DEDUP_REMOVED lines=16> */
.L_x_31068:
[----:B------:R-:W-:Y:S05]  /*128b0*/  BSYNC B2 ;  /* 0x0000000000027941 */ /* 0x000fea0003800000 */
.L_x_31067:
        /* <DEDUP_REMOVED lines=44> */
.L_x_31066:
[----:B------:R-:W-:Y:S05]  /*12b80*/  BSYNC B1 ;  /* 0x0000000000017941 */ /* 0x000fea0003800000 */
.L_x_31065:
        /* <DEDUP_REMOVED lines=20> */
.L_x_31070:
[----:B------:R-:W-:Y:S02]  /*12cd0*/  MOV R14, R6 ;  /* 0x00000006000e7202 */ /* 0x000fe40000000f00 */
.L_x_31071:
[----:B------:R-:W-:Y:S05]  /*12ce0*/  BSYNC B1 ;  /* 0x0000000000017941 */ /* 0x000fea0003800000 */
.L_x_31069:
        /* <DEDUP_REMOVED lines=16> */
.L_x_31075:
[----:B------:R-:W-:Y:S05]  /*12df0*/  BSYNC B2 ;  /* 0x0000000000027941 */ /* 0x000fea0003800000 */
.L_x_31074:
        /* <DEDUP_REMOVED lines=44> */
.L_x_31073:
[----:B------:R-:W-:Y:S05]  /*130c0*/  BSYNC B1 ;  /* 0x0000000000017941 */ /* 0x000fea0003800000 */
.L_x_31072:
        /* <DEDUP_REMOVED lines=20> */
.L_x_31077:
[----:B------:R-:W-:Y:S02]  /*13210*/  IMAD.MOV.U32 R8, RZ, RZ, R6 ;  /* 0x000000ffff087224 */ /* 0x000fe400078e0006 */
.L_x_31078:
[----:B------:R-:W-:Y:S05]  /*13220*/  BSYNC B1 ;  /* 0x0000000000017941 */ /* 0x000fea0003800000 */
.L_x_31076:
        /* <DEDUP_REMOVED lines=16> */
.L_x_31082:
[----:B------:R-:W-:Y:S05]  /*13330*/  BSYNC B2 ;  /* 0x0000000000027941 */ /* 0x000fea0003800000 */
.L_x_31081:
        /* <DEDUP_REMOVED lines=44> */
.L_x_31080:
[----:B------:R-:W-:Y:S05]  /*13600*/  BSYNC B1 ;  /* 0x0000000000017941 */ /* 0x000fea0003800000 */
.L_x_31079:
        /* <DEDUP_REMOVED lines=20> */
.L_x_31084:
[----:B------:R-:W-:Y:S02]  /*13750*/  IMAD.MOV.U32 R8, RZ, RZ, R6 ;  /* 0x000000ffff087224 */ /* 0x000fe400078e0006 */
.L_x_31085:
[----:B------:R-:W-:Y:S05]  /*13760*/  BSYNC B1 ;  /* 0x0000000000017941 */ /* 0x000fea0003800000 */
.L_x_31083:
        /* <DEDUP_REMOVED lines=16> */
.L_x_31089:
[----:B------:R-:W-:Y:S05]  /*13870*/  BSYNC B2 ;  /* 0x0000000000027941 */ /* 0x000fea0003800000 */
.L_x_31088:
        /* <DEDUP_REMOVED lines=44> */
.L_x_31087:
[----:B------:R-:W-:Y:S05]  /*13b40*/  BSYNC B1 ;  /* 0x0000000000017941 */ /* 0x000fea0003800000 */
.L_x_31086:
        /* <DEDUP_REMOVED lines=21> */
.L_x_31091:
[----:B------:R-:W-:Y:S02]  /*13ca0*/  MOV R10, R6 ;  /* 0x00000006000a7202 */ /* 0x000fe40000000f00 */
.L_x_31092:
[----:B------:R-:W-:Y:S05]  /*13cb0*/  BSYNC B1 ;  /* 0x0000000000017941 */ /* 0x000fea0003800000 */
.L_x_31090:
        /* <DEDUP_REMOVED lines=18> */
.L_x_31096:
[----:B------:R-:W-:Y:S05]  /*13de0*/  BSYNC B2 ;  /* 0x0000000000027941 */ /* 0x000fea0003800000 */
.L_x_31095:
        /* <DEDUP_REMOVED lines=44> */
.L_x_31094:
[----:B------:R-:W-:Y:S05]  /*140b0*/  BSYNC B1 ;  /* 0x0000000000017941 */ /* 0x000fea0003800000 */
.L_x_31093:
[----:B------:R-:W0:Y:S01]  /*140c0*/  I2F.U32 R8, R10 ;  /* 0x0000000a00087306 */ /* 0x000e220000201000 */
[----:B------:R-:W-:Y:S02]  /*140d0*/  SEL R9, RZ, 0x1, P2 ;  /* 0x00000001ff097807 */ /* 0x000fe40001000000 */
[----:B------:R-:W-:Y:S02]  /*140e0*/  SEL R13, RZ, 0x10000, P5 ;  /* 0x00010000ff0d7807 */ /* 0x000fe40002800000 */
[----:B------:R-:W-:Y:S02]  /*140f0*/  SEL R12, RZ, 0x100, P4 ;  /* 0x00000100ff0c7807 */ /* 0x000fe40002000000 */
[----:B------:R-:W-:Y:S02]  /*14100*/  PRMT R11, RZ, 0x7610, R11 ;  /* 0x00007610ff0b7816 */ /* 0x000fe4000000000b */
[----:B------:R-:W-:-:S02]  /*14110*/  LOP3.LUT P6, RZ, R0, 0x4, RZ, 0xc0, !PT ;  /* 0x0000000400ff7812 */ /* 0x000fc400078cc0ff */
[----:B------:R-:W-:Y:S01]  /*14120*/  SEL R14, RZ, 0x1, P0 ;  /* 0x00000001ff0e7807 */ /* 0x000fe20000000000 */
[----:B------:R-:W-:Y:S01]  /*14130*/  FMUL.FTZ R11, R11, R236 ;  /* 0x000000ec0b0b7220 */ /* 0x000fe20000410000 */
[C---:B------:R-:W-:Y:S02]  /*14140*/  LOP3.LUT P4, RZ, R0.reuse, 0x2, RZ, 0xc0, !PT ;  /* 0x0000000200ff7812 */ /* 0x040fe4000788c0ff */
[----:B------:R-:W-:Y:S01]  /*14150*/  LOP3.LUT P5, RZ, R0, 0x8, RZ, 0xc0, !PT ;  /* 0x0000000800ff7812 */ /* 0x000fe200078ac0ff */
[----:B0-----:R-:W-:Y:S01]  /*14160*/  FFMA.FTZ R8, R8, R245, 1.1641532182693481445e-10 ;  /* 0x2f00000008087423 */ /* 0x001fe200000100f5 */
[----:B------:R-:W-:Y:S01]  /*14170*/  IADD3 R225, R2, 0xe0, RZ ;  /* 0x000000e002e17810 */ /* 0x000fe20007ffe0ff */
[----:B------:R-:W-:Y:S02]  /*14180*/  FMUL.FTZ R11, R11, c[0x0][0x1e8] ;  /* 0x00007a000b0b7a20 */ /* 0x000fe40000410000 */
[----:B------:R-:W-:Y:S01]  /*14190*/  IMAD.WIDE.U32 R14, R14, 0x100, RZ ;  /* 0x000001000e0e7825 */ /* 0x000fe200078e00ff */
[----:B------:R-:W-:-:S04]  /*141a0*/  FSETP.GTU.FTZ.AND P2, PT, R8, c[0x0][0x1e4], PT ;  /* 0x0000790008007a0b */ /* 0x000fc80003f5c000 */
[----:B------:R-:W-:Y:S02]  /*141b0*/  SEL R8, RZ, 0x1000000, P2 ;  /* 0x01000000ff087807 */ /* 0x000fe40001000000 */
[----:B------:R-:W-:Y:S01]  /*141c0*/  FSEL R27, R11, RZ, !P2 ;  /* 0x000000ff0b1b7208 */ /* 0x000fe20005000000 */
[----:B------:R-:W-:Y:S01]  /*141d0*/  IMAD.WIDE.U32 R10, R17, R252, c[0x0][0x188] ;  /* 0x00006200110a7625 */ /* 0x000fe200078e00fc */
[----:B------:R-:W-:Y:S02]  /*141e0*/  LOP3.LUT R12, R12, R8, R13, 0xfe, !PT ;  /* 0x000000080c0c7212 */ /* 0x000fe400078efe0d */
[----:B------:R-:W-:Y:S01]  /*141f0*/  SEL R13, RZ, 0x1, P3 ;  /* 0x00000001ff0d7807 */ /* 0x000fe20001800000 */
[----:B------:R-:W-:Y:S01]  /*14200*/  IMAD.WIDE.U32 R8, R9, 0x1000000, RZ ;  /* 0x0100000009087825 */ /* 0x000fe200078e00ff */
[----:B------:R-:W-:Y:S03]  /*14210*/  STG.E.128 [R10.64], R28 ;  /* 0x0000001c0a007986 */ /* 0x000fe6000c101d06 */
[----:B------:R-:W-:Y:S01]  /*14220*/  @P6 FADD.FTZ R27, R83, R27 ;  /* 0x0000001b531b6221 */ /* 0x000fe20000010000 */
[----:B------:R-:W-:-:S02]  /*14230*/  LOP3.LUT R9, R9, R12, R13, 0xfe, !PT ;  /* 0x0000000c09097212 */ /* 0x000fc400078efe0d */
[----:B------:R-:W-:Y:S02]  /*14240*/  SEL R12, RZ, 0x1, P1 ;  /* 0x00000001ff0c7807 */ /* 0x000fe40000800000 */
[----:B------:R0:W-:Y:S03]  /*14250*/  STG.E.128 [R10.64+0x10], R24 ;  /* 0x000010180a007986 */ /* 0x0001e6000c101d06 */
[----:B------:R-:W-:-:S05]  /*14260*/  IMAD.WIDE.U32 R12, R12, 0x10000, RZ ;  /* 0x000100000c0c7825 */ /* 0x000fca00078e00ff */
[----:B------:R-:W-:Y:S02]  /*14270*/  LOP3.LUT R9, R15, R9, R13, 0xfe, !PT ;  /* 0x000000090f097212 */ /* 0x000fe400078efe0d */
[----:B------:R-:W-:Y:S02]  /*14280*/  LOP3.LUT R8, R14, R8, R12, 0xfe, !PT ;  /* 0x000000080e087212 */ /* 0x000fe400078efe0c */
[----:B------:R-:W-:-:S04]  /*14290*/  SEL R13, RZ, 0x1, P4 ;  /* 0x00000001ff0d7807 */ /* 0x000fc80002000000 */
[----:B------:R-:W-:Y:S01]  /*142a0*/  LOP3.LUT R8, R8, R13, RZ, 0xfc, !PT ;  /* 0x0000000d08087212 */ /* 0x000fe200078efcff */
        /* <DEDUP_REMOVED lines=19> */
.L_x_31098:
[----:B------:R-:W-:Y:S02]  /*143e0*/  IMAD.MOV.U32 R12, RZ, RZ, R6 ;  /* 0x000000ffff0c7224 */ /* 0x000fe400078e0006 */
.L_x_31099:
[----:B------:R-:W-:Y:S05]  /*143f0*/  BSYNC B1 ;  /* 0x0000000000017941 */ /* 0x000fea0003800000 */
.L_x_31097:
        /* <DEDUP_REMOVED lines=16> */
.L_x_31103:
[----:B------:R-:W-:Y:S05]  /*14500*/  BSYNC B2 ;  /* 0x0000000000027941 */ /* 0x000fea0003800000 */
.L_x_31102:
        /* <DEDUP_REMOVED lines=44> */
.L_x_31101:
[----:B------:R-:W-:Y:S05]  /*147d0*/  BSYNC B1 ;  /* 0x0000000000017941 */ /* 0x000fea0003800000 */
.L_x_31100:
        /* <DEDUP_REMOVED lines=22> */
.L_x_31105:
[----:B------:R-:W-:Y:S02]  /*14940*/  IMAD.MOV.U32 R16, RZ, RZ, R6 ;  /* 0x000000ffff107224 */ /* 0x000fe400078e0006 */
.L_x_31106:
[----:B------:R-:W-:Y:S05]  /*14950*/  BSYNC B1 ;  /* 0x0000000000017941 */ /* 0x000fea0003800000 */
.L_x_31104:
        /* <DEDUP_REMOVED lines=16> */
.L_x_31110:
[----:B------:R-:W-:Y:S05]  /*14a60*/  BSYNC B2 ;  /* 0x0000000000027941 */ /* 0x000fea0003800000 */
.L_x_31109:
        /* <DEDUP_REMOVED lines=44> */
.L_x_31108:
[----:B------:R-:W-:Y:S05]  /*14d30*/  BSYNC B1 ;  /* 0x0000000000017941 */ /* 0x000fea0003800000 */
.L_x_31107:
        /* <DEDUP_REMOVED lines=20> */
.L_x_31112:
[----:B------:R-:W-:Y:S02]  /*14e80*/  MOV R8, R6 ;  /* 0x0000000600087202 */ /* 0x000fe40000000f00 */
.L_x_31113:
[----:B------:R-:W-:Y:S05]  /*14e90*/  BSYNC B1 ;  /* 0x0000000000017941 */ /* 0x000fea0003800000 */
.L_x_31111:
        /* <DEDUP_REMOVED lines=16> */
.L_x_31117:
[----:B------:R-:W-:Y:S05]  /*14fa0*/  BSYNC B2 ;  /* 0x0000000000027941 */ /* 0x000fea0003800000 */
.L_x_31116:
        /* <DEDUP_REMOVED lines=44> */
.L_x_31115:
[----:B------:R-:W-:Y:S05]  /*15270*/  BSYNC B1 ;  /* 0x0000000000017941 */ /* 0x000fea0003800000 */
.L_x_31114:
        /* <DEDUP_REMOVED lines=20> */
.L_x_31119:
[----:B------:R-:W-:Y:S02]  /*153c0*/  IMAD.MOV.U32 R8, RZ, RZ, R6 ;  /* 0x000000ffff087224 */ /* 0x000fe400078e0006 */
.L_x_31120:
[----:B------:R-:W-:Y:S05]  /*153d0*/  BSYNC B1 ;  /* 0x0000000000017941 */ /* 0x000fea0003800000 */
.L_x_31118:
        /* <DEDUP_REMOVED lines=16> */
.L_x_31124:
[----:B------:R-:W-:Y:S05]  /*154e0*/  BSYNC B2 ;  /* 0x0000000000027941 */ /* 0x000fea0003800000 */
.L_x_31123:
        /* <DEDUP_REMOVED lines=44> */
.L_x_31122:
[----:B------:R-:W-:Y:S05]  /*157b0*/  BSYNC B1 ;  /* 0x0000000000017941 */ /* 0x000fea0003800000 */
.L_x_31121:
        /* <DEDUP_REMOVED lines=20> */
.L_x_31126:
[----:B------:R-:W-:Y:S02]  /*15900*/  IMAD.MOV.U32 R14, RZ, RZ, R6 ;  /* 0x000000ffff0e7224 */ /* 0x000fe400078e0006 */
.L_x_31127:
[----:B------:R-:W-:Y:S05]  /*15910*/  BSYNC B1 ;  /* 0x0000000000017941 */ /* 0x000fea0003800000 */
.L_x_31125:
        /* <DEDUP_REMOVED lines=16> */
.L_x_31131:
[----:B------:R-:W-:Y:S05]  /*15a20*/  BSYNC B2 ;  /* 0x0000000000027941 */ /* 0x000fea0003800000 */
.L_x_31130:
        /* <DEDUP_REMOVED lines=44> */
.L_x_31129:
[----:B------:R-:W-:Y:S05]  /*15cf0*/  BSYNC B1 ;  /* 0x0000000000017941 */ /* 0x000fea0003800000 */
.L_x_31128:
        /* <DEDUP_REMOVED lines=20> */
.L_x_31133:
[----:B------:R-:W-:Y:S02]  /*15e40*/  MOV R8, R6 ;  /* 0x0000000600087202 */ /* 0x000fe40000000f00 */
.L_x_31134:
[----:B------:R-:W-:Y:S05]  /*15e50*/  BSYNC B1 ;  /* 0x0000000000017941 */ /* 0x000fea0003800000 */
.L_x_31132:
        /* <DEDUP_REMOVED lines=16> */
.L_x_31138:
[----:B------:R-:W-:Y:S05]  /*15f60*/  BSYNC B2 ;  /* 0x0000000000027941 */ /* 0x000fea0003800000 */
.L_x_31137:
        /* <DEDUP_REMOVED lines=44> */
.L_x_31136:
[----:B------:R-:W-:Y:S05]  /*16230*/  BSYNC B1 ;  /* 0x0000000000017941 */ /* 0x000fea0003800000 */
.L_x_31135:
        /* <DEDUP_REMOVED lines=20> */
.L_x_31140:
[----:B------:R-:W-:Y:S02]  /*16380*/  IMAD.MOV.U32 R8, RZ, RZ, R6 ;  /* 0x000000ffff087224 */ /* 0x000fe400078e0006 */
.L_x_31141:
[----:B------:R-:W-:Y:S05]  /*16390*/  BSYNC B1 ;  /* 0x0000000000017941 */ /* 0x000fea0003800000 */
.L_x_31139:
        /* <DEDUP_REMOVED lines=16> */
.L_x_31145:
[----:B------:R-:W-:Y:S05]  /*164a0*/  BSYNC B2 ;  /* 0x0000000000027941 */ /* 0x000fea0003800000 */
.L_x_31144:
        /* <DEDUP_REMOVED lines=44> */
.L_x_31143:
[----:B------:R-:W-:Y:S05]  /*16770*/  BSYNC B1 ;  /* 0x0000000000017941 */ /* 0x000fea0003800000 */
.L_x_31142:
        /* <DEDUP_REMOVED lines=21> */
.L_x_31147:
[----:B------:R-:W-:Y:S02]  /*168d0*/  IMAD.MOV.U32 R10, RZ, RZ, R6 ;  /* 0x000000ffff0a7224 */ /* 0x000fe400078e0006 */
.L_x_31148:
[----:B------:R-:W-:Y:S05]  /*168e0*/  BSYNC B1 ;  /* 0x0000000000017941 */ /* 0x000fea0003800000 */
.L_x_31146:
        /* <DEDUP_REMOVED lines=19> */
.L_x_31152:
[----:B------:R-:W-:Y:S05]  /*16a20*/  BSYNC B2 ;  /* 0x0000000000027941 */ /* 0x000fea0003800000 */
.L_x_31151:
        /* <DEDUP_REMOVED lines=44> */
.L_x_31150:
[----:B------:R-:W-:Y:S05]  /*16cf0*/  BSYNC B1 ;  /* 0x0000000000017941 */ /* 0x000fea0003800000 */
.L_x_31149:
[----:B------:R0:W1:Y:S01]  /*16d00*/  I2F.U32 R12, R10 ;  /* 0x0000000a000c7306 */ /* 0x0000620000201000 */
[----:B------:R-:W-:Y:S02]  /*16d10*/  PRMT R11, RZ, 0x7610, R11 ;  /* 0x00007610ff0b7816 */ /* 0x000fe4000000000b */
[----:B------:R-:W-:Y:S02]  /*16d20*/  SEL R9, RZ, 0x10000, P5 ;  /* 0x00010000ff097807 */ /* 0x000fe40002800000 */
[----:B------:R-:W-:Y:S01]  /*16d30*/  SEL R8, RZ, 0x100, P4 ;  /* 0x00000100ff087807 */ /* 0x000fe20002000000 */
[----:B------:R-:W-:Y:S01]  /*16d40*/  FMUL.FTZ R11, R11, R236 ;  /* 0x000000ec0b0b7220 */ /* 0x000fe20000410000 */
[C---:B------:R-:W-:Y:S02]  /*16d50*/  LOP3.LUT P6, RZ, R0.reuse, 0x4, RZ, 0xc0, !PT ;  /* 0x0000000400ff7812 */ /* 0x040fe400078cc0ff */
[----:B0-----:R-:W-:Y:S01]  /*16d60*/  SEL R10, RZ, 0x1, P2 ;  /* 0x00000001ff0a7807 */ /* 0x001fe20001000000 */
[----:B------:R-:W-:Y:S01]  /*16d70*/  FMUL.FTZ R11, R11, c[0x0][0x1e8] ;  /* 0x00007a000b0b7a20 */ /* 0x000fe20000410000 */
[----:B------:R-:W-:-:S02]  /*16d80*/  LOP3.LUT P4, RZ, R0, 0x2, RZ, 0xc0, !PT ;  /* 0x0000000200ff7812 */ /* 0x000fc4000788c0ff */
[----:B------:R-:W-:Y:S02]  /*16d90*/  LOP3.LUT P5, RZ, R0, 0x8, RZ, 0xc0, !PT ;  /* 0x0000000800ff7812 */ /* 0x000fe400078ac0ff */
[----:B------:R-:W-:Y:S01]  /*16da0*/  IADD3 R230, R2, 0x100, RZ ;  /* 0x0000010002e67810 */ /* 0x000fe20007ffe0ff */
[----:B-1----:R-:W-:-:S05]  /*16db0*/  FFMA.FTZ R12, R12, R245, 1.1641532182693481445e-10 ;  /* 0x2f0000000c0c7423 */ /* 0x002fca00000100f5 */
[----:B------:R-:W-:-:S04]  /*16dc0*/  FSETP.GTU.FTZ.AND P2, PT, R12, c[0x0][0x1e4], PT ;  /* 0x000079000c007a0b */ /* 0x000fc80003f5c000 */
[----:B------:R-:W-:Y:S02]  /*16dd0*/  SEL R12, RZ, 0x1000000, P2 ;  /* 0x01000000ff0c7807 */ /* 0x000fe40001000000 */
[----:B------:R-:W-:Y:S02]  /*16de0*/  FSEL R19, R11, RZ, !P2 ;  /* 0x000000ff0b137208 */ /* 0x000fe40005000000 */
[----:B------:R-:W-:Y:S01]  /*16df0*/  LOP3.LUT R12, R8, R12, R9, 0xfe, !PT ;  /* 0x0000000c080c7212 */ /* 0x000fe200078efe09 */
[----:B------:R-:W-:Y:S01]  /*16e00*/  IMAD.WIDE.U32 R8, R10, 0x1000000, RZ ;  /* 0x010000000a087825 */ /* 0x000fe200078e00ff */
[----:B------:R-:W-:-:S03]  /*16e10*/  SEL R10, RZ, 0x1, P3 ;  /* 0x00000001ff0a7807 */ /* 0x000fc60001800000 */
[----:B------:R-:W-:Y:S01]  /*16e20*/  @P6 FADD.FTZ R19, R83, R19 ;  /* 0x0000001353136221 */ /* 0x000fe20000010000 */
[----:B------:R-:W-:Y:S02]  /*16e30*/  LOP3.LUT R9, R9, R12, R10, 0xfe, !PT ;  /* 0x0000000c09097212 */ /* 0x000fe400078efe0a */
[----:B------:R-:W-:Y:S02]  /*16e40*/  SEL R10, RZ, 0x1, P0 ;  /* 0x00000001ff0a7807 */ /* 0x000fe40000000000 */
[----:B------:R-:W-:-:S03]  /*16e50*/  SEL R12, RZ, 0x1, P1 ;  /* 0x00000001ff0c7807 */ /* 0x000fc60000800000 */
[----:B------:R-:W-:-:S04]  /*16e60*/  IMAD.WIDE.U32 R14, R10, 0x100, RZ ;  /* 0x000001000a0e7825 */ /* 0x000fc800078e00ff */
[----:B------:R-:W-:-:S04]  /*16e70*/  IMAD.WIDE.U32 R10, R225, R252, c[0x0][0x188] ;  /* 0x00006200e10a7625 */ /* 0x000fc800078e00fc */
[----:B------:R-:W-:Y:S01]  /*16e80*/  IMAD.WIDE.U32 R12, R12, 0x10000, RZ ;  /* 0x000100000c0c7825 */ /* 0x000fe200078e00ff */
[----:B------:R-:W-:Y:S04]  /*16e90*/  STG.E.128 [R10.64], R20 ;  /* 0x000000140a007986 */ /* 0x000fe8000c101d06 */
[----:B------:R0:W-:Y:S01]  /*16ea0*/  STG.E.128 [R10.64+0x10], R16 ;  /* 0x000010100a007986 */ /* 0x0001e2000c101d06 */
[----:B------:R-:W-:Y:S02]  /*16eb0*/  LOP3.LUT R8, R14, R8, R12, 0xfe, !PT ;  /* 0x000000080e087212 */ /* 0x000fe400078efe0c */
[----:B------:R-:W-:Y:S02]  /*16ec0*/  LOP3.LUT R9, R15, R9, R13, 0xfe, !PT ;  /* 0x000000090f097212 */ /* 0x000fe400078efe0d */
        /* <DEDUP_REMOVED lines=21> */
.L_x_31154:
[----:B------:R-:W-:Y:S02]  /*17020*/  MOV R225, R6 ;  /* 0x0000000600e17202 */ /* 0x000fe40000000f00 */
.L_x_31155:
[----:B------:R-:W-:Y:S05]  /*17030*/  BSYNC B1 ;  /* 0x0000000000017941 */ /* 0x000fea0003800000 */
.L_x_31153:
        /* <DEDUP_REMOVED lines=16> */
.L_x_31159:
[----:B------:R-:W-:Y:S05]  /*17140*/  BSYNC B2 ;  /* 0x0000000000027941 */ /* 0x000fea0003800000 */
.L_x_31158:
        /* <DEDUP_REMOVED lines=44> */
.L_x_31157:
[----:B------:R-:W-:Y:S05]  /*17410*/  BSYNC B1 ;  /* 0x0000000000017941 */ /* 0x000fea0003800000 */
.L_x_31156:
[----:B------:R-:W0:Y:S01]  /*17420*/  I2F.U32 R12, R225 ;  /* 0x000000e1000c7306 */ /* 0x000e220000201000 */
[C---:B------:R-:W-:Y:S01]  /*17430*/  ISETP.NE.AND P0, PT, R15.reuse, 0x1, PT ;  /* 0x000000010f00780c */ /* 0x040fe20003f05270 */
        /* <DEDUP_REMOVED lines=20> */
.L_x_31161:
[----:B------:R-:W-:Y:S02]  /*17580*/  IMAD.MOV.U32 R13, RZ, RZ, R6 ;  /* 0x000000ffff0d7224 */ /* 0x000fe400078e0006 */
.L_x_31162:
[----:B------:R-:W-:Y:S05]  /*17590*/  BSYNC B1 ;  /* 0x0000000000017941 */ /* 0x000fea0003800000 */
.L_x_31160:
        /* <DEDUP_REMOVED lines=16> */
.L_x_31166:
[----:B------:R-:W-:Y:S05]  /*176a0*/  BSYNC B2 ;  /* 0x0000000000027941 */ /* 0x000fea0003800000 */
.L_x_31165:
        /* <DEDUP_REMOVED lines=44> */
.L_x_31164:
[----:B------:R-:W-:Y:S05]  /*17970*/  BSYNC B1 ;  /* 0x0000000000017941 */ /* 0x000fea0003800000 */
.L_x_31163:
        /* <DEDUP_REMOVED lines=20> */
.L_x_31168:
[----:B------:R-:W-:Y:S02]  /*17ac0*/  IMAD.MOV.U32 R8, RZ, RZ, R6 ;  /* 0x000000ffff087224 */ /* 0x000fe400078e0006 */
.L_x_31169:
[----:B------:R-:W-:Y:S05]  /*17ad0*/  BSYNC B1 ;  /* 0x0000000000017941 */ /* 0x000fea0003800000 */
.L_x_31167:
        /* <DEDUP_REMOVED lines=16> */
.L_x_31173:
[----:B------:R-:W-:Y:S05]  /*17be0*/  BSYNC B2 ;  /* 0x0000000000027941 */ /* 0x000fea0003800000 */
.L_x_31172:
        /* <DEDUP_REMOVED lines=44> */
.L_x_31171:
[----:B------:R-:W-:Y:S05]  /*17eb0*/  BSYNC B1 ;  /* 0x0000000000017941 */ /* 0x000fea0003800000 */
.L_x_31170:
        /* <DEDUP_REMOVED lines=20> */
.L_x_31175:
[----:B------:R-:W-:Y:S02]  /*18000*/  MOV R8, R6 ;  /* 0x0000000600087202 */ /* 0x000fe40000000f00 */
.L_x_31176:
[----:B------:R-:W-:Y:S05]  /*18010*/  BSYNC B1 ;  /* 0x0000000000017941 */ /* 0x000fea0003800000 */
.L_x_31174:
        /* <DEDUP_REMOVED lines=16> */
.L_x_31180:
[----:B------:R-:W-:Y:S05]  /*18120*/  BSYNC B2 ;  /* 0x0000000000027941 */ /* 0x000fea0003800000 */
.L_x_31179:
        /* <DEDUP_REMOVED lines=44> */
.L_x_31178:
[----:B------:R-:W-:Y:S05]  /*183f0*/  BSYNC B1 ;  /* 0x0000000000017941 */ /* 0x000fea0003800000 */
.L_x_31177:
        /* <DEDUP_REMOVED lines=20> */
.L_x_31182:
[----:B------:R-:W-:Y:S02]  /*18540*/  IMAD.MOV.U32 R8, RZ, RZ, R6 ;  /* 0x000000ffff087224 */ /* 0x000fe400078e0006 */
.L_x_31183:
[----:B------:R-:W-:Y:S05]  /*18550*/  BSYNC B1 ;  /* 0x0000000000017941 */ /* 0x000fea0003800000 */
.L_x_31181:
        /* <DEDUP_REMOVED lines=16> */
.L_x_31187:
[----:B------:R-:W-:Y:S05]  /*18660*/  BSYNC B2 ;  /* 0x0000000000027941 */ /* 0x000fea0003800000 */
.L_x_31186:
        /* <DEDUP_REMOVED lines=44> */
.L_x_31185:
[----:B------:R-:W-:Y:S05]  /*18930*/  BSYNC B1 ;  /* 0x0000000000017941 */ /* 0x000fea0003800000 */
.L_x_31184:
        /* <DEDUP_REMOVED lines=20> */
.L_x_31189:
[----:B------:R-:W-:Y:S02]  /*18a80*/  IMAD.MOV.U32 R9, RZ, RZ, R6 ;  /* 0x000000ffff097224 */ /* 0x000fe400078e0006 */
.L_x_31190:
[----:B------:R-:W-:Y:S05]  /*18a90*/  BSYNC B1 ;  /* 0x0000000000017941 */ /* 0x000fea0003800000 */
.L_x_31188:
        /* <DEDUP_REMOVED lines=16> */
.L_x_31194:
[----:B------:R-:W-:Y:S05]  /*18ba0*/  BSYNC B2 ;  /* 0x0000000000027941 */ /* 0x000fea0003800000 */
.L_x_31193:
        /* <DEDUP_REMOVED lines=44> */
.L_x_31192:
[----:B------:R-:W-:Y:S05]  /*18e70*/  BSYNC B1 ;  /* 0x0000000000017941 */ /* 0x000fea0003800000 */
.L_x_31191:
        /* <DEDUP_REMOVED lines=20> */
.L_x_31196:
[----:B------:R-:W-:Y:S02]  /*18fc0*/  MOV R10, R6 ;  /* 0x00000006000a7202 */ /* 0x000fe40000000f00 */
.L_x_31197:
[----:B------:R-:W-:Y:S05]  /*18fd0*/  BSYNC B1 ;  /* 0x0000000000017941 */ /* 0x000fea0003800000 */
.L_x_31195:
        /* <DEDUP_REMOVED lines=16> */
.L_x_31201:
[----:B------:R-:W-:Y:S05]  /*190e0*/  BSYNC B2 ;  /* 0x0000000000027941 */ /* 0x000fea0003800000 */
.L_x_31200:
        /* <DEDUP_REMOVED lines=44> */
.L_x_31199:
[----:B------:R-:W-:Y:S05]  /*193b0*/  BSYNC B1 ;  /* 0x0000000000017941 */ /* 0x000fea0003800000 */
.L_x_31198:
        /* <DEDUP_REMOVED lines=21> */
.L_x_31203:
[----:B------:R-:W-:Y:S02]  /*19510*/  IMAD.MOV.U32 R224, RZ, RZ, R6 ;  /* 0x000000ffffe07224 */ /* 0x000fe400078e0006 */
.L_x_31204:
[----:B------:R-:W-:Y:S05]  /*19520*/  BSYNC B1 ;  /* 0x0000000000017941 */ /* 0x000fea0003800000 */
.L_x_31202:
        /* <DEDUP_REMOVED lines=19> */
.L_x_31208:
[----:B------:R-:W-:Y:S05]  /*19660*/  BSYNC B2 ;  /* 0x0000000000027941 */ /* 0x000fea0003800000 */
.L_x_31207:
        /* <DEDUP_REMOVED lines=44> */
.L_x_31206:
[----:B------:R-:W-:Y:S05]  /*19930*/  BSYNC B1 ;  /* 0x0000000000017941 */ /* 0x000fea0003800000 */
.L_x_31205:
[----:B------:R0:W1:Y:S01]  /*19940*/  I2F.U32 R227, R224 ;  /* 0x000000e000e37306 */ /* 0x0000620000201000 */
[----:B------:R-:W-:Y:S02]  /*19950*/  SEL R226, RZ, 0x10000, P5 ;  /* 0x00010000ffe27807 */ /* 0x000fe40002800000 */
[----:B------:R-:W-:Y:S02]  /*19960*/  SEL R225, RZ, 0x100, P4 ;  /* 0x00000100ffe17807 */ /* 0x000fe40002000000 */
[----:B------:R-:W-:Y:S02]  /*19970*/  PRMT R11, RZ, 0x7610, R11 ;  /* 0x00007610ff0b7816 */ /* 0x000fe4000000000b */
[----:B------:R-:W-:-:S02]  /*19980*/  LOP3.LUT P6, RZ, R0, 0x4, RZ, 0xc0, !PT ;  /* 0x0000000400ff7812 */ /* 0x000fc400078cc0ff */
[----:B0-----:R-:W-:Y:S01]  /*19990*/  SEL R224, RZ, 0x1, P2 ;  /* 0x00000001ffe07807 */ /* 0x001fe20001000000 */
[----:B------:R-:W-:Y:S01]  /*199a0*/  FMUL.FTZ R11, R11, R236 ;  /* 0x000000ec0b0b7220 */ /* 0x000fe20000410000 */
[----:B------:R-:W-:Y:S02]  /*199b0*/  SEL R228, RZ, 0x1, P0 ;  /* 0x00000001ffe47807 */ /* 0x000fe40000000000 */
[C---:B------:R-:W-:Y:S01]  /*199c0*/  LOP3.LUT P4, RZ, R0.reuse, 0x2, RZ, 0xc0, !PT ;  /* 0x0000000200ff7812 */ /* 0x040fe2000788c0ff */
[----:B------:R-:W-:Y:S01]  /*199d0*/  FMUL.FTZ R11, R11, c[0x0][0x1e8] ;  /* 0x00007a000b0b7a20 */ /* 0x000fe20000410000 */
[----:B------:R-:W-:Y:S01]  /*199e0*/  LOP3.LUT P5, RZ, R0, 0x8, RZ, 0xc0, !PT ;  /* 0x0000000800ff7812 */ /* 0x000fe200078ac0ff */
[----:B-1----:R-:W-:Y:S02]  /*199f0*/  FFMA.FTZ R227, R227, R245, 1.1641532182693481445e-10 ;  /* 0x2f000000e3e37423 */ /* 0x002fe400000100f5 */
[----:B------:R-:W-:-:S03]  /*19a00*/  IMAD.WIDE.U32 R228, R228, 0x100, RZ ;  /* 0x00000100e4e47825 */ /* 0x000fc600078e00ff */
        /* <DEDUP_REMOVED lines=11> */
[----:B------:R-:W-:Y:S01]  /*19ac0*/  LOP3.LUT R227, R229, R225, R227, 0xfe, !PT ;  /* 0x000000e1e5e37212 */ /* 0x000fe200078efee3 */
[----:B------:R-:W-:-:S05]  /*19ad0*/  IMAD.WIDE.U32 R224, R230, R252, c[0x0][0x188] ;  /* 0x00006200e6e07625 */ /* 0x000fca00078e00fc */
[----:B------:R-:W-:Y:S04]  /*19ae0*/  STG.E.128 [R224.64], R12 ;  /* 0x0000000ce0007986 */ /* 0x000fe8000c101d06 */
[----:B------:R0:W-:Y:S02]  /*19af0*/  STG.E.128 [R224.64+0x10], R8 ;  /* 0x00001008e0007986 */ /* 0x0001e4000c101d06 */
[----:B0-----:R-:W-:-:S04]  /*19b00*/  SEL R224, RZ, 0x1, P4 ;  /* 0x00000001ffe07807 */ /* 0x001fc80002000000 */
[----:B------:R-:W-:Y:S01]  /*19b10*/  LOP3.LUT R226, R226, R224, RZ, 0xfc, !PT ;  /* 0x000000e0e2e27212 */ /* 0x000fe200078efcff */
[----:B------:R-:W-:Y:S01]  /*19b20*/  IMAD.WIDE.U32 R224, R230, R237, c[0x0][0x190] ;  /* 0x00006400e6e07625 */ /* 0x000fe200078e00ed */
[----:B------:R-:W-:-:S04]  /*19b30*/  IADD3 R237, R2, 0x120, RZ ;  /* 0x0000012002ed7810 */ /* 0x000fc80007ffe0ff */
[----:B------:R0:W-:Y:S02]  /*19b40*/  STG.E.64 [R224.64], R226 ;  /* 0x000000e2e0007986 */ /* 0x0001e4000c101b06 */
[----:B0-----:R-:W-:-:S05]  /*19b50*/  @P5 IMAD.WIDE.U32 R224, R237, R252, c[0x0][0x180] ;  /* 0x00006000ede05625 */ /* 0x001fca00078e00fc */
[----:B------:R0:W5:Y:S04]  /*19b60*/  @P5 LDG.E.128 R84, [R224.64] ;  /* 0x00000006e0545981 */ /* 0x000168000c1e1d00 */
[----:B------:R0:W5:Y:S02]  /*19b70*/  @P5 LDG.E.128 R80, [R224.64+0x10] ;  /* 0x00001006e0505981 */ /* 0x000164000c1e1d00 */
        /* <DEDUP_REMOVED lines=14> */
.L_x_31210:
[----:B0-----:R-:W-:Y:S02]  /*19c60*/  IMAD.MOV.U32 R239, RZ, RZ, R6 ;  /* 0x000000ffffef7224 */ /* 0x001fe400078e0006 */
.L_x_31211:
[----:B------:R-:W-:Y:S05]  /*19c70*/  BSYNC B1 ;  /* 0x0000000000017941 */ /* 0x000fea0003800000 */
.L_x_31209:
        /* <DEDUP_REMOVED lines=16> */
.L_x_31215:
[----:B------:R-:W-:Y:S05]  /*19d80*/  BSYNC B2 ;  /* 0x0000000000027941 */ /* 0x000fea0003800000 */
.L_x_31214:
        /* <DEDUP_REMOVED lines=44> */
.L_x_31213:
[----:B------:R-:W-:Y:S05]  /*1a050*/  BSYNC B1 ;  /* 0x0000000000017941 */ /* 0x000fea0003800000 */
.L_x_31212:
[----:B------:R-:W0:Y:S01]  /*1a060*/  I2F.U32 R224, R239 ;  /* 0x000000ef00e07306 */ /* 0x000e220000201000 */
[----:B------:R-:W-:Y:S01]  /*1a070*/  ISETP.NE.AND P0, PT, R226, 0x1, PT ;  /* 0x00000001e200780c */ /* 0x000fe20003f05270 */
        /* <DEDUP_REMOVED lines=20> */
.L_x_31217:
[----:B------:R-:W-:Y:S02]  /*1a1c0*/  MOV R225, R6 ;  /* 0x0000000600e17202 */ /* 0x000fe40000000f00 */
.L_x_31218:
[----:B------:R-:W-:Y:S05]  /*1a1d0*/  BSYNC B1 ;  /* 0x0000000000017941 */ /* 0x000fea0003800000 */
.L_x_31216:
        /* <DEDUP_REMOVED lines=16> */
.L_x_31222:
[----:B------:R-:W-:Y:S05]  /*1a2e0*/  BSYNC B2 ;  /* 0x0000000000027941 */ /* 0x000fea0003800000 */
.L_x_31221:
        /* <DEDUP_REMOVED lines=44> */
.L_x_31220:
[----:B------:R-:W-:Y:S05]  /*1a5b0*/  BSYNC B1 ;  /* 0x0000000000017941 */ /* 0x000fea0003800000 */
.L_x_31219:
        /* <DEDUP_REMOVED lines=20> */
.L_x_31224:
[----:B------:R-:W-:Y:S02]  /*1a700*/  IMAD.MOV.U32 R226, RZ, RZ, R6 ;  /* 0x000000ffffe27224 */ /* 0x000fe400078e0006 */
.L_x_31225:
[----:B------:R-:W-:Y:S05]  /*1a710*/  BSYNC B1 ;  /* 0x0000000000017941 */ /* 0x000fea0003800000 */
.L_x_31223:
        /* <DEDUP_REMOVED lines=16> */
.L_x_31229:
[----:B------:R-:W-:Y:S05]  /*1a820*/  BSYNC B2 ;  /* 0x0000000000027941 */ /* 0x000fea0003800000 */
.L_x_31228:
[----:B------:R-:W-:Y:S01]  /*1a830*/  LOP3.LUT R227, R4, UR5, R3, 0x96, !PT ;  /* 0x0000000504e37c12 */ /* 0x000fe2000f8e9603 */
[----:B------:R-:W-:-:S04]  /*1a840*/  IMAD.HI.U32 R4, R232, -0x326172a9, RZ ;  /* 0xcd9e8d57e8047827 */ /* 0x000fc800078e00ff */
[----:B------:R-:W-:Y:S02]  /*1a850*/  IMAD R6, R232, -0x326172a9, RZ ;  /* 0xcd9e8d57e8067824 */ /* 0x000fe400078e02ff */
[----:B------:R-:W-:Y:S01]  /*1a860*/  IMAD.WIDE.U32 R238, R227, -0x326172a9, RZ ;  /* 0xcd9e8d57e3ee7825 */ /* 0x000fe200078e00ff */
[----:B------:R-:W-:-:S03]  /*1a870*/  LOP3.LUT R227, R4, UR4, R5, 0x96, !PT ;  /* 0x0000000404e37c12 */ /* 0x000fc6000f8e9605 */
        /* <DEDUP_REMOVED lines=39> */
.L_x_31227:
[----:B------:R-:W-:Y:S05]  /*1aaf0*/  BSYNC B1 ;  /* 0x0000000000017941 */ /* 0x000fea0003800000 */
.L_x_31226:
        /* <DEDUP_REMOVED lines=20> */
.L_x_31231:
[----:B------:R-:W-:Y:S02]  /*1ac40*/  IMAD.MOV.U32 R227, RZ, RZ, R6 ;  /* 0x000000ffffe37224 */ /* 0x000fe400078e0006 */
.L_x_31232:
[----:B------:R-:W-:Y:S05]  /*1ac50*/  BSYNC B1 ;  /* 0x0000000000017941 */ /* 0x000fea0003800000 */
.L_x_31230:
        /* <DEDUP_REMOVED lines=16> */
.L_x_31236:
[----:B------:R-:W-:Y:S05]  /*1ad60*/  BSYNC B2 ;  /* 0x0000000000027941 */ /* 0x000fea0003800000 */
.L_x_31235:
        /* <DEDUP_REMOVED lines=44> */
.L_x_31234:
[----:B------:R-:W-:Y:S05]  /*1b030*/  BSYNC B1 ;  /* 0x0000000000017941 */ /* 0x000fea0003800000 */
.L_x_31233:
        /* <DEDUP_REMOVED lines=20> */
.L_x_31238:
[----:B------:R-:W-:Y:S02]  /*1b180*/  MOV R228, R6 ;  /* 0x0000000600e47202 */ /* 0x000fe40000000f00 */
.L_x_31239:
[----:B------:R-:W-:Y:S05]  /*1b190*/  BSYNC B1 ;  /* 0x0000000000017941 */ /* 0x000fea0003800000 */
.L_x_31237:
        /* <DEDUP_REMOVED lines=16> */
.L_x_31243:
[----:B------:R-:W-:Y:S05]  /*1b2a0*/  BSYNC B2 ;  /* 0x0000000000027941 */ /* 0x000fea0003800000 */
.L_x_31242:
        /* <DEDUP_REMOVED lines=44> */
.L_x_31241:
[----:B------:R-:W-:Y:S05]  /*1b570*/  BSYNC B1 ;  /* 0x0000000000017941 */ /* 0x000fea0003800000 */
.L_x_31240:
        /* <DEDUP_REMOVED lines=20> */
.L_x_31245:
[----:B------:R-:W-:Y:S02]  /*1b6c0*/  IMAD.MOV.U32 R229, RZ, RZ, R6 ;  /* 0x000000ffffe57224 */ /* 0x000fe400078e0006 */
.L_x_31246:
[----:B------:R-:W-:Y:S05]  /*1b6d0*/  BSYNC B1 ;  /* 0x0000000000017941 */ /* 0x000fea0003800000 */
.L_x_31244:
        /* <DEDUP_REMOVED lines=16> */
.L_x_31250:
[----:B------:R-:W-:Y:S05]  /*1b7e0*/  BSYNC B2 ;  /* 0x0000000000027941 */ /* 0x000fea0003800000 */
.L_x_31249:
        /* <DEDUP_REMOVED lines=44> */
.L_x_31248:
[----:B------:R-:W-:Y:S05]  /*1bab0*/  BSYNC B1 ;  /* 0x0000000000017941 */ /* 0x000fea0003800000 */
.L_x_31247:
        /* <DEDUP_REMOVED lines=20> */
.L_x_31252:
[----:B------:R-:W-:Y:S02]  /*1bc00*/  IMAD.MOV.U32 R230, RZ, RZ, R6 ;  /* 0x000000ffffe67224 */ /* 0x000fe400078e0006 */
.L_x_31253:
[----:B------:R-:W-:Y:S05]  /*1bc10*/  BSYNC B1 ;  /* 0x0000000000017941 */ /* 0x000fea0003800000 */
.L_x_31251:
        /* <DEDUP_REMOVED lines=16> */
.L_x_31257:
[----:B------:R-:W-:Y:S05]  /*1bd20*/  BSYNC B2 ;  /* 0x0000000000027941 */ /* 0x000fea0003800000 */
.L_x_31256:
        /* <DEDUP_REMOVED lines=44> */
.L_x_31255:
[----:B------:R-:W-:Y:S05]  /*1bff0*/  BSYNC B1 ;  /* 0x0000000000017941 */ /* 0x000fea0003800000 */
.L_x_31254:
        /* <DEDUP_REMOVED lines=21> */
.L_x_31259:
[----:B------:R-:W-:Y:S02]  /*1c150*/  MOV R244, R6 ;  /* 0x0000000600f47202 */ /* 0x000fe40000000f00 */
.L_x_31260:
[----:B------:R-:W-:Y:S05]  /*1c160*/  BSYNC B1 ;  /* 0x0000000000017941 */ /* 0x000fea0003800000 */
.L_x_31258:
        /* <DEDUP_REMOVED lines=19> */
.L_x_31264:
[----:B------:R-:W-:Y:S05]  /*1c2a0*/  BSYNC B2 ;  /* 0x0000000000027941 */ /* 0x000fea0003800000 */
.L_x_31263:
        /* <DEDUP_REMOVED lines=44> */
.L_x_31262:
[----:B------:R-:W-:Y:S05]  /*1c570*/  BSYNC B1 ;  /* 0x0000000000017941 */ /* 0x000fea0003800000 */
.L_x_31261:
[----:B------:R-:W0:Y:S01]  /*1c580*/  I2F.U32 R238, R244 ;  /* 0x000000f400ee7306 */ /* 0x000e220000201000 */
[----:B------:R-:W1:Y:S01]  /*1c590*/  S2R R239, SR_TID.X ;  /* 0x0000000000ef7919 */ /* 0x000e620000002100 */
[----:B------:R-:W-:Y:S01]  /*1c5a0*/  LOP3.LUT R0, R0, 0xffffffef, RZ, 0xc0, !PT ;  /* 0xffffffef00007812 */ /* 0x000fe200078ec0ff */
[----:B------:R-:W-:Y:S01]  /*1c5b0*/  IMAD.MOV.U32 R246, RZ, RZ, 0x8 ;  /* 0x00000008fff67424 */ /* 0x000fe200078e00ff */
[----:B------:R-:W-:Y:S02]  /*1c5c0*/  PRMT R231, RZ, 0x7610, R231 ;  /* 0x00007610ffe77816 */ /* 0x000fe400000000e7 */
[----:B------:R-:W-:Y:S02]  /*1c5d0*/  @P0 LOP3.LUT R0, R0, 0x10, RZ, 0xfc, !PT ;  /* 0x0000001000000812 */ /* 0x000fe400078efcff */
[----:B------:R-:W-:Y:S01]  /*1c5e0*/  SEL R241, RZ, 0x10000, P5 ;  /* 0x00010000fff17807 */ /* 0x000fe20002800000 */
[----:B------:R-:W-:Y:S01]  /*1c5f0*/  FMUL.FTZ R231, R231, R236 ;  /* 0x000000ece7e77220 */ /* 0x000fe20000410000 */
[----:B------:R-:W-:-:S03]  /*1c600*/  LOP3.LUT P0, RZ, R0, 0x4, RZ, 0xc0, !PT ;  /* 0x0000000400ff7812 */ /* 0x000fc6000780c0ff */
[----:B------:R-:W-:Y:S02]  /*1c610*/  FMUL.FTZ R231, R231, c[0x0][0x1e8] ;  /* 0x00007a00e7e77a20 */ /* 0x000fe40000410000 */
[----:B0-----:R-:W-:-:S05]  /*1c620*/  FFMA.FTZ R238, R238, R245, 1.1641532182693481445e-10 ;  /* 0x2f000000eeee7423 */ /* 0x001fca00000100f5 */
[----:B------:R-:W-:-:S04]  /*1c630*/  FSETP.GTU.FTZ.AND P6, PT, R238, c[0x0][0x1e4], PT ;  /* 0x00007900ee007a0b */ /* 0x000fc80003fdc000 */
[----:B------:R-:W-:Y:S02]  /*1c640*/  FSEL R231, R231, RZ, !P6 ;  /* 0x000000ffe7e77208 */ /* 0x000fe40007000000 */
[----:B-1----:R-:W-:Y:S02]  /*1c650*/  LOP3.LUT R239, R239, 0x1f, RZ, 0xc0, !PT ;  /* 0x0000001fefef7812 */ /* 0x002fe400078ec0ff */
[----:B------:R-:W-:Y:S01]  /*1c660*/  SEL R236, RZ, 0x1000000, P6 ;  /* 0x01000000ffec7807 */ /* 0x000fe20003000000 */
[----:B------:R-:W-:Y:S01]  /*1c670*/  @P0 FADD.FTZ R231, R83, R231 ;  /* 0x000000e753e70221 */ /* 0x000fe20000010000 */
[----:B------:R-:W-:Y:S01]  /*1c680*/  ISETP.NE.AND P5, PT, R239, RZ, PT ;  /* 0x000000ffef00720c */ /* 0x000fe20003fa5270 */
[----:B------:R-:W-:Y:S01]  /*1c690*/  IMAD.WIDE.U32 R238, R237, R252, c[0x0][0x188] ;  /* 0x00006200edee7625 */ /* 0x000fe200078e00fc */
[C---:B------:R-:W-:Y:S02]  /*1c6a0*/  LOP3.LUT P0, RZ, R0.reuse, 0x10, RZ, 0xc0, !PT ;  /* 0x0000001000ff7812 */ /* 0x040fe4000780c0ff */
[----:B------:R-:W-:-:S02]  /*1c6b0*/  LOP3.LUT P6, RZ, R0, 0x2, RZ, 0xc0, !PT ;  /* 0x0000000200ff7812 */ /* 0x000fc400078cc0ff */
[----:B------:R-:W-:Y:S04]  /*1c6c0*/  STG.E.128 [R238.64], R224 ;  /* 0x000000e0ee007986 */ /* 0x000fe8000c101d06 */
[----:B------:R0:W-:Y:S02]  /*1c6d0*/  STG.E.128 [R238.64+0x10], R228 ;  /* 0x000010e4ee007986 */ /* 0x0001e4000c101d06 */
[----:B0-----:R-:W-:Y:S02]  /*1c6e0*/  SEL R238, RZ, 0x100, P4 ;  /* 0x00000100ffee7807 */ /* 0x001fe40002000000 */
[----:B------:R-:W-:Y:S02]  /*1c6f0*/  SEL R239, RZ, 0x1, P1 ;  /* 0x00000001ffef7807 */ /* 0x000fe40000800000 */
[----:B------:R-:W-:-:S02]  /*1c700*/  LOP3.LUT R236, R238, R236, R241, 0xfe, !PT ;  /* 0x000000eceeec7212 */ /* 0x000fc400078efef1 */
[----:B------:R-:W-:Y:S01]  /*1c710*/  SEL R238, RZ, 0x1, P2 ;  /* 0x00000001ffee7807 */ /* 0x000fe20001000000 */
[----:B------:R-:W-:-:S04]  /*1c720*/  IMAD.WIDE.U32 R242, R239, 0x10000, RZ ;  /* 0x00010000eff27825 */ /* 0x000fc800078e00ff */
[----:B------:R-:W-:Y:S01]  /*1c730*/  IMAD.WIDE.U32 R244, R238, 0x1000000, RZ ;  /* 0x01000000eef47825 */ /* 0x000fe200078e00ff */
[----:B------:R-:W-:-:S04]  /*1c740*/  SEL R238, RZ, 0x1, P3 ;  /* 0x00000001ffee7807 */ /* 0x000fc80001800000 */
[----:B------:R-:W-:Y:S02]  /*1c750*/  LOP3.LUT R236, R245, R236, R238, 0xfe, !PT ;  /* 0x000000ecf5ec7212 */ /* 0x000fe400078efeee */
        /* <DEDUP_REMOVED lines=90> */
.L_x_31269:
        /* <DEDUP_REMOVED lines=180> */
.L_x_31270:
[----:B-1----:R-:W-:Y:S01]  /*1d840*/  FADD.FTZ R236, R238, R241 ;  /* 0x000000f1eeec7221 */ /* 0x002fe20000010000 */
[----:B------:R-:W2:Y:S04]  /*1d850*/  LDL R252, [R1+0x3c] ;  /* 0x00003c0001fc7983 */ /* 0x000ea80000100800 */
[----:B0-----:R-:W3:Y:S04]  /*1d860*/  LDL R241, [R1+0x38] ;  /* 0x0000380001f17983 */ /* 0x001ee80000100800 */
[----:B------:R-:W4:Y:S04]  /*1d870*/  LDL R247, [R1+0x40] ;  /* 0x0000400001f77983 */ /* 0x000f280000100800 */
[----:B------:R-:W5:Y:S04]  /*1d880*/  LDL R246, [R1+0x48] ;  /* 0x0000480001f67983 */ /* 0x000f680000100800 */
[----:B------:R-:W4:Y:S04]  /*1d890*/  LDL R244, [R1+0x34] ;  /* 0x0000340001f47983 */ /* 0x000f280000100800 */
[----:B------:R-:W5:Y:S04]  /*1d8a0*/  LDL R243, [R1+0x4c] ;  /* 0x00004c0001f37983 */ /* 0x000f680000100800 */
[----:B------:R-:W5:Y:S01]  /*1d8b0*/  LDL R242, [R1+0x44] ;  /* 0x0000440001f27983 */ /* 0x000f620000100800 */
[----:B------:R-:W-:Y:S01]  /*1d8c0*/  IMAD.MOV.U32 R237, RZ, RZ, c[0x0][0x1e0] ;  /* 0x00007800ffed7624 */ /* 0x000fe200078e00ff */
[----:B------:R-:W-:-:S02]  /*1d8d0*/  ISETP.NE.AND P0, PT, RZ, UR8, PT ;  /* 0x00000008ff007c0c */ /* 0x000fc4000bf05270 */
[----:B------:R-:W5:Y:S01]  /*1d8e0*/  LDL R245, [R1+0x30] ;  /* 0x0000300001f57983 */ /* 0x000f620000100800 */
[----:B------:R-:W-:Y:S02]  /*1d8f0*/  FFMA.FTZ R236, R236, R237, c[0x0][0x228] ;  /* 0x00008a00ecec7623 */ /* 0x000fe400000100ed */
[----:B------:R-:W-:Y:S01]  /*1d900*/  FMUL.FTZ R237, R239, R239 ;  /* 0x000000efefed7220 */ /* 0x000fe20000410000 */
[----:B------:R-:W5:Y:S04]  /*1d910*/  LDL R238, [R1+0x24] ;  /* 0x0000240001ee7983 */ /* 0x000f680000100800 */
[----:B------:R-:W-:-:S05]  /*1d920*/  FSEL R237, R237, RZ, P0 ;  /* 0x000000ffeded7208 */ /* 0x000fca0000000000 */
[----:B------:R-:W-:-:S06]  /*1d930*/  FADD.FTZ R237, R236, R237 ;  /* 0x000000edeced7221 */ /* 0x000fcc0000010000 */
[----:B------:R-:W0:Y:S01]  /*1d940*/  MUFU.RSQ R237, R237 ;  /* 0x000000ed00ed7308 */ /* 0x000e220000001400 */
[----:B------:R-:W-:-:S05]  /*1d950*/  FSEL R236, R239, RZ, !P0 ;  /* 0x000000ffefec7208 */ /* 0x000fca0004000000 */
[--C-:B------:R-:W-:Y:S02]  /*1d960*/  FADD.FTZ R74, R74, -R236.reuse ;  /* 0x800000ec4a4a7221 */ /* 0x100fe40000010000 */
[--C-:B------:R-:W-:Y:S02]  /*1d970*/  FADD.FTZ R75, R75, -R236.reuse ;  /* 0x800000ec4b4b7221 */ /* 0x100fe40000010000 */
[C---:B0-----:R-:W-:Y:S02]  /*1d980*/  FMUL.FTZ R74, R237.reuse, R74 ;  /* 0x0000004aed4a7220 */ /* 0x041fe40000410000 */
[----:B------:R-:W-:Y:S02]  /*1d990*/  FMUL.FTZ R75, R237, R75 ;  /* 0x0000004bed4b7220 */ /* 0x000fe40000410000 */
[--C-:B------:R-:W-:Y:S02]  /*1d9a0*/  FADD.FTZ R72, R72, -R236.reuse ;  /* 0x800000ec48487221 */ /* 0x100fe40000010000 */
        /* <DEDUP_REMOVED lines=9> */
[----:B------:R-:W2:Y:S01]  /*1da40*/  LDL R252, [R1+0x18] ;  /* 0x0000180001fc7983 */ /* 0x000ea20000100800 */
[----:B---3--:R-:W-:-:S05]  /*1da50*/  FFMA.FTZ R74, R241, R74, R218 ;  /* 0x0000004af14a7223 */ /* 0x008fca00000100da */
[----:B------:R-:W-:Y:S01]  /*1da60*/  F2FP.BF16.PACK_AB R75, R75, R74 ;  /* 0x0000004a4b4b723e */ /* 0x000fe200000010ff */
[----:B------:R-:W-:-:S04]  /*1da70*/  FADD.FTZ R74, R76, -R236 ;  /* 0x800000ec4c4a7221 */ /* 0x000fc80000010000 */
[C---:B------:R-:W-:Y:S02]  /*1da80*/  FMUL.FTZ R74, R237.reuse, R74 ;  /* 0x0000004aed4a7220 */ /* 0x040fe40000410000 */
[----:B------:R-:W-:Y:S02]  /*1da90*/  FMUL.FTZ R76, R237, R72 ;  /* 0x00000048ed4c7220 */ /* 0x000fe40000410000 */
[----:B----4-:R-:W-:Y:S02]  /*1daa0*/  FFMA.FTZ R72, R247, R74, R220 ;  /* 0x0000004af7487223 */ /* 0x010fe400000100dc */
[----:B------:R-:W3:Y:S01]  /*1dab0*/  LDL R247, [R1+0x1c] ;  /* 0x00001c0001f77983 */ /* 0x000ee20000100800 */
[----:B-----5:R-:W-:Y:S02]  /*1dac0*/  FFMA.FTZ R78, R246, R78, R222 ;  /* 0x0000004ef64e7223 */ /* 0x020fe400000100de */
[----:B------:R-:W-:Y:S01]  /*1dad0*/  FFMA.FTZ R73, R244, R73, R217 ;  /* 0x00000049f4497223 */ /* 0x000fe200000100d9 */
[----:B------:R-:W4:Y:S01]  /*1dae0*/  LDL R246, [R1+0x20] ;  /* 0x0000200001f67983 */ /* 0x000f220000100800 */
[----:B------:R-:W-:-:S03]  /*1daf0*/  FFMA.FTZ R79, R243, R79, R223 ;  /* 0x0000004ff34f7223 */ /* 0x000fc600000100df */
[----:B------:R-:W5:Y:S04]  /*1db00*/  LDL R244, [R1+0x10] ;  /* 0x0000100001f47983 */ /* 0x000f680000100800 */
[----:B------:R-:W4:Y:S01]  /*1db10*/  LDL R243, [R1+0x14] ;  /* 0x0000140001f37983 */ /* 0x000f220000100800 */
[----:B------:R-:W-:-:S03]  /*1db20*/  FFMA.FTZ R77, R242, R77, R221 ;  /* 0x0000004df24d7223 */ /* 0x000fc600000100dd */
[----:B------:R-:W5:Y:S01]  /*1db30*/  LDL R242, [R1+0x2c] ;  /* 0x00002c0001f27983 */ /* 0x000f620000100800 */
[--C-:B------:R-:W-:Y:S02]  /*1db40*/  FADD.FTZ R66, R66, -R236.reuse ;  /* 0x800000ec42427221 */ /* 0x100fe40000010000 */
[--C-:B------:R-:W-:Y:S02]  /*1db50*/  FADD.FTZ R67, R67, -R236.reuse ;  /* 0x800000ec43437221 */ /* 0x100fe40000010000 */
[C---:B------:R-:W-:Y:S02]  /*1db60*/  FMUL.FTZ R66, R237.reuse, R66 ;  /* 0x00000042ed427220 */ /* 0x040fe40000410000 */
[----:B------:R-:W-:Y:S02]  /*1db70*/  FMUL.FTZ R67, R237, R67 ;  /* 0x00000043ed437220 */ /* 0x000fe40000410000 */
[--C-:B------:R-:W-:Y:S02]  /*1db80*/  FADD.FTZ R64, R64, -R236.reuse ;  /* 0x800000ec40407221 */ /* 0x100fe40000010000 */
[----:B------:R-:W-:-:S02]  /*1db90*/  FADD.FTZ R65, R65, -R236 ;  /* 0x800000ec41417221 */ /* 0x000fc40000010000 */
[----:B------:R-:W-:Y:S02]  /*1dba0*/  FFMA.FTZ R74, R245, R76, R216 ;  /* 0x0000004cf54a7223 */ /* 0x000fe400000100d8 */
[----:B------:R-:W5:Y:S01]  /*1dbb0*/  LDL R245, [R1+0x28] ;  /* 0x0000280001f57983 */ /* 0x000f620000100800 */
[----:B------:R-:W-:Y:S01]  /*1dbc0*/  FMUL.FTZ R65, R237, R65 ;  /* 0x00000041ed417220 */ /* 0x000fe20000410000 */
[----:B------:R-:W-:Y:S01]  /*1dbd0*/  MOV R241, 0x4 ;  /* 0x0000000400f17802 */ /* 0x000fe20000000f00 */
[----:B------:R-:W-:Y:S01]  /*1dbe0*/  FADD.FTZ R71, R71, -R236 ;  /* 0x800000ec47477221 */ /* 0x000fe20000010000 */
[----:B------:R-:W-:-:S03]  /*1dbf0*/  F2FP.BF16.PACK_AB R72, R77, R72 ;  /* 0x000000484d48723e */ /* 0x000fc600000010ff */
[----:B------:R-:W-:-:S04]  /*1dc00*/  @!P5 IMAD.WIDE R76, R235, R241, c[0x0][0x1a0] ;  /* 0x00006800eb4cd625 */ /* 0x000fc800078e02f1 */
[----:B------:R-:W-:Y:S01]  /*1dc10*/  FMUL.FTZ R71, R237, R71 ;  /* 0x00000047ed477220 */ /* 0x000fe20000410000 */
[----:B------:R0:W-:Y:S04]  /*1dc20*/  @!P5 STG.E [R76.64], R239 ;  /* 0x000000ef4c00d986 */ /* 0x0001e8000c101906 */
[----:B0-----:R-:W5:Y:S01]  /*1dc30*/  LDL R239, [R1+0x4] ;  /* 0x0000040001ef7983 */ /* 0x001f620000100800 */
[----:B--2---:R-:W-:Y:S02]  /*1dc40*/  FFMA.FTZ R66, R252, R66, R210 ;  /* 0x00000042fc427223 */ /* 0x004fe400000100d2 */
[----:B---3--:R-:W-:-:S05]  /*1dc50*/  FFMA.FTZ R67, R247, R67, R211 ;  /* 0x00000043f7437223 */ /* 0x008fca00000100d3 */
[----:B------:R-:W-:Y:S01]  /*1dc60*/  F2FP.BF16.PACK_AB R67, R67, R66 ;  /* 0x000000424343723e */ /* 0x000fe200000010ff */
[----:B------:R-:W-:Y:S02]  /*1dc70*/  FADD.FTZ R66, R68, -R236 ;  /* 0x800000ec44427221 */ /* 0x000fe40000010000 */
[C---:B------:R-:W-:Y:S02]  /*1dc80*/  FMUL.FTZ R68, R237.reuse, R64 ;  /* 0x00000040ed447220 */ /* 0x040fe40000410000 */
[----:B------:R-:W-:Y:S02]  /*1dc90*/  FMUL.FTZ R66, R237, R66 ;  /* 0x00000042ed427220 */ /* 0x000fe40000410000 */
[----:B----4-:R-:W-:Y:S02]  /*1dca0*/  FFMA.FTZ R65, R243, R65, R209 ;  /* 0x00000041f3417223 */ /* 0x010fe400000100d1 */
[----:B------:R-:W-:Y:S01]  /*1dcb0*/  FFMA.FTZ R64, R246, R66, R212 ;  /* 0x00000042f6407223 */ /* 0x000fe200000100d4 */
[----:B------:R-:W2:Y:S01]  /*1dcc0*/  LDL R243, [R1+0xc] ;  /* 0x00000c0001f37983 */ /* 0x000ea20000100800 */
[----:B-----5:R-:W-:-:S03]  /*1dcd0*/  FFMA.FTZ R66, R244, R68, R208 ;  /* 0x00000044f4427223 */ /* 0x020fc600000100d0 */
[----:B------:R-:W3:Y:S01]  /*1dce0*/  LDL R244, [R1+0x8] ;  /* 0x0000080001f47983 */ /* 0x000ee20000100800 */
[----:B------:R-:W-:-:S03]  /*1dcf0*/  FFMA.FTZ R71, R242, R71, R215 ;  /* 0x00000047f2477223 */ /* 0x000fc600000100d7 */
[----:B------:R-:W4:Y:S01]  /*1dd00*/  LDL R242, [R1] ;  /* 0x0000000001f27983 */ /* 0x000f220000100800 */
[----:B------:R-:W-:Y:S01]  /*1dd10*/  @!P5 IMAD.WIDE R76, R235, R241, c[0x0][0x1a8] ;  /* 0x00006a00eb4cd625 */ /* 0x000fe200078e02f1 */
[----:B------:R-:W-:-:S04]  /*1dd20*/  F2FP.BF16.PACK_AB R74, R73, R74 ;  /* 0x0000004a494a723e */ /* 0x000fc800000010ff */
[----:B------:R0:W-:Y:S01]  /*1dd30*/  @!P5 STG.E [R76.64], R237 ;  /* 0x000000ed4c00d986 */ /* 0x0001e2000c101906 */
[--C-:B------:R-:W-:Y:S02]  /*1dd40*/  FADD.FTZ R69, R69, -R236.reuse ;  /* 0x800000ec45457221 */ /* 0x100fe40000010000 */
[----:B------:R-:W-:Y:S01]  /*1dd50*/  FADD.FTZ R70, R70, -R236 ;  /* 0x800000ec46467221 */ /* 0x000fe20000010000 */
[----:B------:R-:W-:Y:S01]  /*1dd60*/  F2FP.BF16.PACK_AB R73, R79, R78 ;  /* 0x0000004e4f49723e */ /* 0x000fe200000010ff */
[C---:B------:R-:W-:Y:S01]  /*1dd70*/  FMUL.FTZ R69, R237.reuse, R69 ;  /* 0x00000045ed457220 */ /* 0x040fe20000410000 */
[----:B0-----:R-:W-:Y:S01]  /*1dd80*/  LEA R76, P0, R2, c[0x0][0x208], 0x4 ;  /* 0x00008200024c7a11 */ /* 0x001fe200078020ff */
[----:B------:R-:W-:-:S03]  /*1dd90*/  FMUL.FTZ R70, R237, R70 ;  /* 0x00000046ed467220 */ /* 0x000fc60000410000 */
[----:B------:R-:W-:Y:S01]  /*1dda0*/  LEA.HI.X R77, R2, c[0x0][0x20c], RZ, 0x4, P0 ;  /* 0x00008300024d7a11 */ /* 0x000fe200000f24ff */
[--C-:B------:R-:W-:Y:S02]  /*1ddb0*/  FADD.FTZ R56, R56, -R236.reuse ;  /* 0x800000ec38387221 */ /* 0x100fe40000010000 */
[--C-:B------:R-:W-:Y:S02]  /*1ddc0*/  FADD.FTZ R58, R58, -R236.reuse ;  /* 0x800000ec3a3a7221 */ /* 0x100fe40000010000 */
[--C-:B------:R-:W-:Y:S01]  /*1ddd0*/  FADD.FTZ R57, R57, -R236.reuse ;  /* 0x800000ec39397221 */ /* 0x100fe20000010000 */
[----:B------:R0:W-:Y:S01]  /*1dde0*/  STG.E.128 [R76.64], R72 ;  /* 0x000000484c007986 */ /* 0x0001e2000c101d06 */
[----:B------:R-:W-:Y:S01]  /*1ddf0*/  FFMA.FTZ R69, R238, R69, R213 ;  /* 0x00000045ee457223 */ /* 0x000fe200000100d5 */
[----:B------:R-:W-:Y:S01]  /*1de00*/  IADD3 R68, R2, 0x20, RZ ;  /* 0x0000002002447810 */ /* 0x000fe20007ffe0ff */
[--C-:B------:R-:W-:Y:S02]  /*1de10*/  FADD.FTZ R62, R62, -R236.reuse ;  /* 0x800000ec3e3e7221 */ /* 0x100fe40000010000 */
[----:B------:R-:W-:-:S02]  /*1de20*/  FADD.FTZ R63, R63, -R236 ;  /* 0x800000ec3f3f7221 */ /* 0x000fc40000010000 */
[----:B------:R-:W-:Y:S02]  /*1de30*/  FADD.FTZ R79, R11, -R236 ;  /* 0x800000ec0b4f7221 */ /* 0x000fe40000010000 */
[----:B------:R-:W-:Y:S02]  /*1de40*/  FFMA.FTZ R70, R245, R70, R214 ;  /* 0x00000046f5467223 */ /* 0x000fe400000100d6 */
[----:B------:R-:W-:Y:S02]  /*1de50*/  FMUL.FTZ R11, R237, R56 ;  /* 0x00000038ed0b7220 */ /* 0x000fe40000410000 */
[----:B------:R-:W-:Y:S02]  /*1de60*/  IMAD.MOV.U32 R238, RZ, RZ, 0x10 ;  /* 0x00000010ffee7424 */ /* 0x000fe400078e00ff */
[--C-:B------:R-:W-:Y:S02]  /*1de70*/  FADD.FTZ R78, R10, -R236.reuse ;  /* 0x800000ec0a4e7221 */ /* 0x100fe40000010000 */
[----:B0-----:R-:W-:-:S02]  /*1de80*/  FADD.FTZ R73, R13, -R236 ;  /* 0x800000ec0d497221 */ /* 0x001fc40000010000 */
[----:B------:R-:W-:Y:S02]  /*1de90*/  FMUL.FTZ R13, R237, R58 ;  /* 0x0000003aed0d7220 */ /* 0x000fe40000410000 */
[--C-:B------:R-:W-:Y:S02]  /*1dea0*/  FADD.FTZ R59, R59, -R236.reuse ;  /* 0x800000ec3b3b7221 */ /* 0x100fe40000010000 */
[--C-:B------:R-:W-:Y:S02]  /*1deb0*/  FADD.FTZ R76, R8, -R236.reuse ;  /* 0x800000ec084c7221 */ /* 0x100fe40000010000 */
[--C-:B------:R-:W-:Y:S02]  /*1dec0*/  FADD.FTZ R77, R9, -R236.reuse ;  /* 0x800000ec094d7221 */ /* 0x100fe40000010000 */
[----:B------:R-:W-:Y:S01]  /*1ded0*/  FMUL.FTZ R10, R237, R57 ;  /* 0x00000039ed0a7220 */ /* 0x000fe20000410000 */
[----:B------:R-:W-:Y:S01]  /*1dee0*/  F2FP.BF16.PACK_AB R66, R65, R66 ;  /* 0x000000424142723e */ /* 0x000fe200000010ff */
[----:B------:R-:W-:Y:S01]  /*1def0*/  FADD.FTZ R72, R12, -R236 ;  /* 0x800000ec0c487221 */ /* 0x000fe20000010000 */
[----:B------:R-:W-:Y:S01]  /*1df00*/  F2FP.BF16.PACK_AB R64, R69, R64 ;  /* 0x000000404540723e */ /* 0x000fe200000010ff */
[----:B------:R-:W-:-:S02]  /*1df10*/  FMUL.FTZ R9, R237, R62 ;  /* 0x0000003eed097220 */ /* 0x000fc40000410000 */
[----:B------:R-:W-:Y:S01]  /*1df20*/  FMUL.FTZ R8, R237, R63 ;  /* 0x0000003fed087220 */ /* 0x000fe20000410000 */
[----:B------:R-:W-:Y:S01]  /*1df30*/  F2FP.BF16.PACK_AB R65, R71, R70 ;  /* 0x000000464741723e */ /* 0x000fe200000010ff */
[----:B------:R-:W-:Y:S02]  /*1df40*/  FFMA.FTZ R12, R248, R11, R200 ;  /* 0x0000000bf80c7223 */ /* 0x000fe400000100c8 */
[----:B------:R-:W-:-:S04]  /*1df50*/  IMAD.WIDE.U32 R68, R238, R68, c[0x0][0x208] ;  /* 0x00008200ee447625 */ /* 0x000fc800078e0044 */
[----:B------:R-:W-:Y:S02]  /*1df60*/  FADD.FTZ R74, R14, -R236 ;  /* 0x800000ec0e4a7221 */ /* 0x000fe40000010000 */
[----:B------:R-:W-:Y:S02]  /*1df70*/  FFMA.FTZ R11, R250, R13, R202 ;  /* 0x0000000dfa0b7223 */ /* 0x000fe400000100ca */
[----:B------:R-:W-:Y:S02]  /*1df80*/  FMUL.FTZ R14, R237, R59 ;  /* 0x0000003bed0e7220 */ /* 0x000fe40000410000 */
[----:B------:R-:W-:Y:S02]  /*1df90*/  FFMA.FTZ R13, R249, R10, R201 ;  /* 0x0000000af90d7223 */ /* 0x000fe400000100c9 */
[--C-:B------:R-:W-:Y:S02]  /*1dfa0*/  FADD.FTZ R60, R60, -R236.reuse ;  /* 0x800000ec3c3c7221 */ /* 0x100fe40000010000 */
[----:B------:R-:W-:-:S02]  /*1dfb0*/  FADD.FTZ R61, R61, -R236 ;  /* 0x800000ec3d3d7221 */ /* 0x000fc40000010000 */
[--C-:B------:R-:W-:Y:S02]  /*1dfc0*/  FADD.FTZ R54, R54, -R236.reuse ;  /* 0x800000ec36367221 */ /* 0x100fe40000010000 */
[--C-:B------:R-:W-:Y:S01]  /*1dfd0*/  FADD.FTZ R48, R48, -R236.reuse ;  /* 0x800000ec30307221 */ /* 0x100fe20000010000 */
[----:B------:R0:W-:Y:S01]  /*1dfe0*/  STG.E.128 [R68.64], R64 ;  /* 0x0000004044007986 */ /* 0x0001e2000c101d06 */
[--C-:B------:R-:W-:Y:S02]  /*1dff0*/  FADD.FTZ R55, R55, -R236.reuse ;  /* 0x800000ec37377221 */ /* 0x100fe40000010000 */
[--C-:B------:R-:W-:Y:S01]  /*1e000*/  FADD.FTZ R50, R50, -R236.reuse ;  /* 0x800000ec32327221 */ /* 0x100fe20000010000 */
[----:B------:R-:W-:Y:S01]  /*1e010*/  F2FP.BF16.PACK_AB R10, R13, R12 ;  /* 0x0000000c0d0a723e */ /* 0x000fe200000010ff */
[----:B------:R-:W-:Y:S02]  /*1e020*/  FADD.FTZ R49, R49, -R236 ;  /* 0x800000ec31317221 */ /* 0x000fe40000010000 */
[----:B------:R-:W-:-:S02]  /*1e030*/  FFMA.FTZ R14, R251, R14, R203 ;  /* 0x0000000efb0e7223 */ /* 0x000fc400000100cb */
[--C-:B------:R-:W-:Y:S02]  /*1e040*/  FADD.FTZ R75, R15, -R236.reuse ;  /* 0x800000ec0f4b7221 */ /* 0x100fe40000010000 */
[--C-:B------:R-:W-:Y:S02]  /*1e050*/  FADD.FTZ R71, R19, -R236.reuse ;  /* 0x800000ec13477221 */ /* 0x100fe40000010000 */
[C---:B------:R-:W-:Y:S02]  /*1e060*/  FMUL.FTZ R13, R237.reuse, R60 ;  /* 0x0000003ced0d7220 */ /* 0x040fe40000410000 */
[C---:B------:R-:W-:Y:S02]  /*1e070*/  FMUL.FTZ R12, R237.reuse, R61 ;  /* 0x0000003ded0c7220 */ /* 0x040fe40000410000 */
[----:B------:R-:W-:Y:S02]  /*1e080*/  FMUL.FTZ R15, R237, R54 ;  /* 0x00000036ed0f7220 */ /* 0x000fe40000410000 */
[----:B0-----:R-:W-:-:S02]  /*1e090*/  FADD.FTZ R69, R17, -R236 ;  /* 0x800000ec11457221 */ /* 0x001fc40000010000 */
[C---:B------:R-:W-:Y:S02]  /*1e0a0*/  FMUL.FTZ R17, R237.reuse, R48 ;  /* 0x00000030ed117220 */ /* 0x040fe40000410000 */
[--C-:B------:R-:W-:Y:S02]  /*1e0b0*/  FADD.FTZ R70, R18, -R236.reuse ;  /* 0x800000ec12467221 */ /* 0x100fe40000010000 */
[----:B------:R-:W-:Y:S01]  /*1e0c0*/  FMUL.FTZ R19, R237, R50 ;  /* 0x00000032ed137220 */ /* 0x000fe20000410000 */
[----:B------:R-:W-:Y:S01]  /*1e0d0*/  F2FP.BF16.PACK_AB R11, R14, R11 ;  /* 0x0000000b0e0b723e */ /* 0x000fe200000010ff */
[--C-:B------:R-:W-:Y:S02]  /*1e0e0*/  FADD.FTZ R51, R51, -R236.reuse ;  /* 0x800000ec33337221 */ /* 0x100fe40000010000 */
[----:B------:R-:W-:Y:S02]  /*1e0f0*/  FMUL.FTZ R18, R237, R49 ;  /* 0x00000031ed127220 */ /* 0x000fe40000410000 */
[----:B------:R-:W-:-:S02]  /*1e100*/  FADD.FTZ R68, R16, -R236 ;  /* 0x800000ec10447221 */ /* 0x000fc40000010000 */
[----:B------:R-:W-:Y:S02]  /*1e110*/  FFMA.FTZ R12, R239, R12, R205 ;  /* 0x0000000cef0c7223 */ /* 0x000fe400000100cd */
[----:B------:R-:W-:Y:S02]  /*1e120*/  FFMA.FTZ R16, R142, R15, R198 ;  /* 0x0000000f8e107223 */ /* 0x000fe400000100c6 */
[----:B------:R-:W-:Y:S02]  /*1e130*/  FFMA.FTZ R14, R136, R17, R192 ;  /* 0x00000011880e7223 */ /* 0x000fe400000100c0 */
[----:B------:R-:W-:Y:S02]  /*1e140*/  FADD.FTZ R64, R20, -R236 ;  /* 0x800000ec14407221 */ /* 0x000fe40000010000 */
[----:B------:R-:W-:Y:S02]  /*1e150*/  FFMA.FTZ R15, R138, R19, R194 ;  /* 0x000000138a0f7223 */ /* 0x000fe400000100c2 */
[----:B------:R-:W-:-:S02]  /*1e160*/  FMUL.FTZ R20, R237, R51 ;  /* 0x00000033ed147220 */ /* 0x000fc40000410000 */
[----:B------:R-:W-:Y:S02]  /*1e170*/  FFMA.FTZ R19, R137, R18, R193 ;  /* 0x0000001289137223 */ /* 0x000fe400000100c1 */
[--C-:B------:R-:W-:Y:S02]  /*1e180*/  FADD.FTZ R52, R52, -R236.reuse ;  /* 0x800000ec34347221 */ /* 0x100fe40000010000 */
[--C-:B------:R-:W-:Y:S02]  /*1e190*/  FADD.FTZ R53, R53, -R236.reuse ;  /* 0x800000ec35357221 */ /* 0x100fe40000010000 */
[--C-:B------:R-:W-:Y:S02]  /*1e1a0*/  FADD.FTZ R46, R46, -R236.reuse ;  /* 0x800000ec2e2e7221 */ /* 0x100fe40000010000 */
[--C-:B------:R-:W-:Y:S02]  /*1e1b0*/  FADD.FTZ R44, R44, -R236.reuse ;  /* 0x800000ec2c2c7221 */ /* 0x100fe40000010000 */
[----:B------:R-:W-:-:S02]  /*1e1c0*/  FADD.FTZ R45, R45, -R236 ;  /* 0x800000ec2d2d7221 */ /* 0x000fc40000010000 */
[--C-:B------:R-:W-:Y:S02]  /*1e1d0*/  FADD.FTZ R40, R40, -R236.reuse ;  /* 0x800000ec28287221 */ /* 0x100fe40000010000 */
[--C-:B------:R-:W-:Y:S01]  /*1e1e0*/  FADD.FTZ R47, R47, -R236.reuse ;  /* 0x800000ec2f2f7221 */ /* 0x100fe20000010000 */
[----:B------:R-:W-:Y:S01]  /*1e1f0*/  F2FP.BF16.PACK_AB R14, R19, R14 ;  /* 0x0000000e130e723e */ /* 0x000fe200000010ff */
[--C-:B------:R-:W-:Y:S02]  /*1e200*/  FADD.FTZ R65, R21, -R236.reuse ;  /* 0x800000ec15417221 */ /* 0x100fe40000010000 */
[----:B------:R-:W-:Y:S02]  /*1e210*/  FFMA.FTZ R20, R139, R20, R195 ;  /* 0x000000148b147223 */ /* 0x000fe400000100c3 */
[----:B------:R-:W-:Y:S02]  /*1e220*/  FADD.FTZ R67, R23, -R236 ;  /* 0x800000ec17437221 */ /* 0x000fe40000010000 */
[----:B------:R-:W-:-:S02]  /*1e230*/  FMUL.FTZ R21, R237, R46 ;  /* 0x0000002eed157220 */ /* 0x000fc40000410000 */
[C---:B------:R-:W-:Y:S02]  /*1e240*/  FMUL.FTZ R19, R237.reuse, R44 ;  /* 0x0000002ced137220 */ /* 0x040fe40000410000 */
[C---:B------:R-:W-:Y:S02]  /*1e250*/  FMUL.FTZ R23, R237.reuse, R40 ;  /* 0x00000028ed177220 */ /* 0x040fe40000410000 */
[----:B------:R-:W-:Y:S01]  /*1e260*/  FMUL.FTZ R18, R237, R47 ;  /* 0x0000002fed127220 */ /* 0x000fe20000410000 */
[----:B------:R-:W-:Y:S01]  /*1e270*/  F2FP.BF16.PACK_AB R15, R20, R15 ;  /* 0x0000000f140f723e */ /* 0x000fe200000010ff */
[----:B------:R-:W-:Y:S02]  /*1e280*/  FADD.FTZ R66, R22, -R236 ;  /* 0x800000ec16427221 */ /* 0x000fe40000010000 */
[----:B------:R-:W-:Y:S02]  /*1e290*/  FFMA.FTZ R22, R134, R21, R190 ;  /* 0x0000001586167223 */ /* 0x000fe400000100be */
[----:B------:R-:W-:-:S02]  /*1e2a0*/  FFMA.FTZ R20, R132, R19, R188 ;  /* 0x0000001384147223 */ /* 0x000fc400000100bc */
[----:B------:R-:W-:Y:S02]  /*1e2b0*/  FFMA.FTZ R40, R128, R23, R184 ;  /* 0x0000001780287223 */ /* 0x000fe400000100b8 */
[----:B------:R-:W-:Y:S02]  /*1e2c0*/  FFMA.FTZ R23, R135, R18, R191 ;  /* 0x0000001287177223 */ /* 0x000fe400000100bf */
[--C-:B------:R-:W-:Y:S02]  /*1e2d0*/  FADD.FTZ R41, R41, -R236.reuse ;  /* 0x800000ec29297221 */ /* 0x100fe40000010000 */
[--C-:B------:R-:W-:Y:S02]  /*1e2e0*/  FADD.FTZ R38, R38, -R236.reuse ;  /* 0x800000ec26267221 */ /* 0x100fe40000010000 */
[--C-:B------:R-:W-:Y:S02]  /*1e2f0*/  FADD.FTZ R39, R39, -R236.reuse ;  /* 0x800000ec27277221 */ /* 0x100fe40000010000 */
[----:B------:R-:W-:-:S02]  /*1e300*/  FADD.FTZ R42, R42, -R236 ;  /* 0x800000ec2a2a7221 */ /* 0x000fc40000010000 */
[--C-:B------:R-:W-:Y:S02]  /*1e310*/  FADD.FTZ R32, R32, -R236.reuse ;  /* 0x800000ec20207221 */ /* 0x100fe40000010000 */
[--C-:B------:R-:W-:Y:S02]  /*1e320*/  FADD.FTZ R33, R33, -R236.reuse ;  /* 0x800000ec21217221 */ /* 0x100fe40000010000 */
[--C-:B------:R-:W-:Y:S02]  /*1e330*/  FADD.FTZ R35, R35, -R236.reuse ;  /* 0x800000ec23237221 */ /* 0x100fe40000010000 */
[C---:B------:R-:W-:Y:S02]  /*1e340*/  FMUL.FTZ R44, R237.reuse, R41 ;  /* 0x00000029ed2c7220 */ /* 0x040fe40000410000 */
[----:B------:R-:W-:Y:S02]  /*1e350*/  FADD.FTZ R34, R34, -R236 ;  /* 0x800000ec22227221 */ /* 0x000fe40000010000 */
[----:B------:R-:W-:-:S02]  /*1e360*/  FMUL.FTZ R41, R237, R42 ;  /* 0x0000002aed297220 */ /* 0x000fc40000410000 */
[--C-:B------:R-:W-:Y:S02]  /*1e370*/  FADD.FTZ R36, R36, -R236.reuse ;  /* 0x800000ec24247221 */ /* 0x100fe40000010000 */
[----:B------:R-:W-:Y:S02]  /*1e380*/  FADD.FTZ R37, R37, -R236 ;  /* 0x800000ec25257221 */ /* 0x000fe40000010000 */
[----:B------:R-:W-:Y:S02]  /*1e390*/  FFMA.FTZ R19, R130, R41, R186 ;  /* 0x0000002982137223 */ /* 0x000fe400000100ba */
[----:B------:R-:W-:Y:S02]  /*1e3a0*/  FADD.FTZ R43, R43, -R236 ;  /* 0x800000ec2b2b7221 */ /* 0x000fe40000010000 */
[----:B------:R-:W-:Y:S02]  /*1e3b0*/  FFMA.FTZ R41, R129, R44, R185 ;  /* 0x0000002c81297223 */ /* 0x000fe400000100b9 */
[----:B------:R-:W-:-:S03]  /*1e3c0*/  FMUL.FTZ R42, R237, R43 ;  /* 0x0000002bed2a7220 */ /* 0x000fc60000410000 */
[----:B------:R-:W-:Y:S02]  /*1e3d0*/  F2FP.BF16.PACK_AB R18, R41, R40 ;  /* 0x000000282912723e */ /* 0x000fe400000010ff */
[----:B------:R-:W-:Y:S01]  /*1e3e0*/  IADD3 R41, R2, 0x40, RZ ;  /* 0x0000004002297810 */ /* 0x000fe20007ffe0ff */
[----:B------:R-:W-:Y:S02]  /*1e3f0*/  FFMA.FTZ R42, R131, R42, R187 ;  /* 0x0000002a832a7223 */ /* 0x000fe400000100bb */
[--C-:B------:R-:W-:Y:S02]  /*1e400*/  FADD.FTZ R28, R28, -R236.reuse ;  /* 0x800000ec1c1c7221 */ /* 0x100fe40000010000 */
[--C-:B------:R-:W-:Y:S02]  /*1e410*/  FADD.FTZ R29, R29, -R236.reuse ;  /* 0x800000ec1d1d7221 */ /* 0x100fe40000010000 */
[--C-:B------:R-:W-:Y:S02]  /*1e420*/  FADD.FTZ R25, R25, -R236.reuse ;  /* 0x800000ec19197221 */ /* 0x100fe40000010000 */
[--C-:B------:R-:W-:Y:S01]  /*1e430*/  FADD.FTZ R30, R30, -R236.reuse ;  /* 0x800000ec1e1e7221 */ /* 0x100fe20000010000 */
[----:B------:R-:W-:Y:S01]  /*1e440*/  F2FP.BF16.PACK_AB R19, R42, R19 ;  /* 0x000000132a13723e */ /* 0x000fe200000010ff */
        /* <DEDUP_REMOVED lines=8> */
[--C-:B------:R-:W-:Y:S02]  /*1e4d0*/  FADD.FTZ R26, R26, -R236.reuse ;  /* 0x800000ec1a1a7221 */ /* 0x100fe40000010000 */
[--C-:B------:R-:W-:Y:S02]  /*1e4e0*/  FADD.FTZ R27, R27, -R236.reuse ;  /* 0x800000ec1b1b7221 */ /* 0x100fe40000010000 */
[----:B------:R-:W-:Y:S02]  /*1e4f0*/  FMUL.FTZ R54, R237, R77 ;  /* 0x0000004ded367220 */ /* 0x000fe40000410000 */
[----:B------:R-:W-:Y:S02]  /*1e500*/  FADD.FTZ R224, R224, -R236 ;  /* 0x800000ece0e07221 */ /* 0x000fe40000010000 */
[----:B--2---:R-:W-:-:S02]  /*1e510*/  FFMA.FTZ R8, R243, R8, R207 ;  /* 0x00000008f3087223 */ /* 0x004fc400000100cf */
[----:B---3--:R-:W-:-:S05]  /*1e520*/  FFMA.FTZ R9, R244, R9, R206 ;  /* 0x00000009f4097223 */ /* 0x008fca00000100ce */
[----:B------:R-:W-:Y:S01]  /*1e530*/  F2FP.BF16.PACK_AB R9, R8, R9 ;  /* 0x000000090809723e */ /* 0x000fe200000010ff */
[----:B------:R-:W-:Y:S02]  /*1e540*/  FMUL.FTZ R8, R237, R55 ;  /* 0x00000037ed087220 */ /* 0x000fe40000410000 */
[----:B----4-:R-:W-:Y:S02]  /*1e550*/  FFMA.FTZ R13, R242, R13, R204 ;  /* 0x0000000df20d7223 */ /* 0x010fe400000100cc */
[----:B------:R-:W-:-:S03]  /*1e560*/  FFMA.FTZ R17, R143, R8, R199 ;  /* 0x000000088f117223 */ /* 0x000fc600000100c7 */
[----:B------:R-:W-:Y:S02]  /*1e570*/  F2FP.BF16.PACK_AB R8, R12, R13 ;  /* 0x0000000d0c08723e */ /* 0x000fe400000010ff */
[----:B------:R-:W-:Y:S01]  /*1e580*/  F2FP.BF16.PACK_AB R13, R17, R16 ;  /* 0x00000010110d723e */ /* 0x000fe200000010ff */
[C---:B------:R-:W-:Y:S02]  /*1e590*/  FMUL.FTZ R17, R237.reuse, R52 ;  /* 0x00000034ed117220 */ /* 0x040fe40000410000 */
[C---:B------:R-:W-:Y:S02]  /*1e5a0*/  FMUL.FTZ R16, R237.reuse, R53 ;  /* 0x00000035ed107220 */ /* 0x040fe40000410000 */
[----:B------:R-:W-:Y:S02]  /*1e5b0*/  FMUL.FTZ R12, R237, R45 ;  /* 0x0000002ded0c7220 */ /* 0x000fe40000410000 */
[----:B------:R-:W-:Y:S02]  /*1e5c0*/  FFMA.FTZ R17, R140, R17, R196 ;  /* 0x000000118c117223 */ /* 0x000fe400000100c4 */
[----:B------:R-:W-:-:S02]  /*1e5d0*/  FFMA.FTZ R16, R141, R16, R197 ;  /* 0x000000108d107223 */ /* 0x000fc400000100c5 */
[----:B------:R-:W-:-:S03]  /*1e5e0*/  FFMA.FTZ R21, R133, R12, R189 ;  /* 0x0000000c85157223 */ /* 0x000fc600000100bd */
[----:B------:R-:W-:Y:S02]  /*1e5f0*/  F2FP.BF16.PACK_AB R12, R16, R17 ;  /* 0x00000011100c723e */ /* 0x000fe400000010ff */
[----:B------:R-:W-:Y:S01]  /*1e600*/  F2FP.BF16.PACK_AB R16, R21, R20 ;  /* 0x000000141510723e */ /* 0x000fe200000010ff */
[----:B------:R-:W-:Y:S01]  /*1e610*/  FMUL.FTZ R21, R237, R38 ;  /* 0x00000026ed157220 */ /* 0x000fe20000410000 */
[----:B------:R-:W-:Y:S01]  /*1e620*/  F2FP.BF16.PACK_AB R17, R23, R22 ;  /* 0x000000161711723e */ /* 0x000fe200000010ff */
[C---:B------:R-:W-:Y:S02]  /*1e630*/  FMUL.FTZ R20, R237.reuse, R39 ;  /* 0x00000027ed147220 */ /* 0x040fe40000410000 */
[C---:B------:R-:W-:Y:S02]  /*1e640*/  FMUL.FTZ R23, R237.reuse, R32 ;  /* 0x00000020ed177220 */ /* 0x040fe40000410000 */
[C---:B------:R-:W-:Y:S02]  /*1e650*/  FMUL.FTZ R22, R237.reuse, R35 ;  /* 0x00000023ed167220 */ /* 0x040fe40000410000 */
[----:B------:R-:W-:-:S02]  /*1e660*/  FMUL.FTZ R32, R237, R33 ;  /* 0x00000021ed207220 */ /* 0x000fc40000410000 */
[----:B------:R-:W-:Y:S02]  /*1e670*/  FFMA.FTZ R21, R126, R21, R182 ;  /* 0x000000157e157223 */ /* 0x000fe400000100b6 */
[----:B------:R-:W-:Y:S02]  /*1e680*/  FFMA.FTZ R20, R127, R20, R183 ;  /* 0x000000147f147223 */ /* 0x000fe400000100b7 */
[----:B------:R-:W-:Y:S02]  /*1e690*/  FMUL.FTZ R39, R237, R34 ;  /* 0x00000022ed277220 */ /* 0x000fe40000410000 */
[----:B------:R-:W-:Y:S02]  /*1e6a0*/  FFMA.FTZ R34, R123, R22, R179 ;  /* 0x000000167b227223 */ /* 0x000fe400000100b3 */
[----:B------:R-:W-:Y:S02]  /*1e6b0*/  FFMA.FTZ R35, R121, R32, R177 ;  /* 0x0000002079237223 */ /* 0x000fe400000100b1 */
[----:B------:R-:W-:-:S02]  /*1e6c0*/  FMUL.FTZ R33, R237, R36 ;  /* 0x00000024ed217220 */ /* 0x000fc40000410000 */
[----:B------:R-:W-:Y:S02]  /*1e6d0*/  FFMA.FTZ R22, R120, R23, R176 ;  /* 0x0000001778167223 */ /* 0x000fe400000100b0 */
[----:B------:R-:W-:Y:S01]  /*1e6e0*/  FMUL.FTZ R32, R237, R37 ;  /* 0x00000025ed207220 */ /* 0x000fe20000410000 */
[----:B------:R-:W-:Y:S01]  /*1e6f0*/  F2FP.BF16.PACK_AB R21, R20, R21 ;  /* 0x000000151415723e */ /* 0x000fe200000010ff */
[----:B------:R-:W-:Y:S02]  /*1e700*/  FFMA.FTZ R39, R122, R39, R178 ;  /* 0x000000277a277223 */ /* 0x000fe400000100b2 */
[----:B------:R-:W-:Y:S01]  /*1e710*/  FFMA.FTZ R20, R124, R33, R180 ;  /* 0x000000217c147223 */ /* 0x000fe200000100b4 */
[----:B------:R-:W-:Y:S01]  /*1e720*/  F2FP.BF16.PACK_AB R22, R35, R22 ;  /* 0x000000162316723e */ /* 0x000fe200000010ff */
[----:B------:R-:W-:Y:S01]  /*1e730*/  FFMA.FTZ R33, R125, R32, R181 ;  /* 0x000000207d217223 */ /* 0x000fe200000100b5 */
[----:B------:R-:W-:Y:S02]  /*1e740*/  IADD3 R35, R2, 0x60, RZ ;  /* 0x0000006002237810 */ /* 0x000fe40007ffe0ff */
[----:B------:R-:W-:-:S02]  /*1e750*/  F2FP.BF16.PACK_AB R23, R34, R39 ;  /* 0x000000272217723e */ /* 0x000fc400000010ff */
[C---:B------:R-:W-:Y:S02]  /*1e760*/  IADD3 R37, R2.reuse, 0x80, RZ ;  /* 0x0000008002257810 */ /* 0x040fe40007ffe0ff */
[----:B------:R-:W-:Y:S02]  /*1e770*/  IADD3 R39, R2, 0xa0, RZ ;  /* 0x000000a002277810 */ /* 0x000fe40007ffe0ff */
[----:B------:R-:W-:Y:S01]  /*1e780*/  F2FP.BF16.PACK_AB R20, R33, R20 ;  /* 0x000000142114723e */ /* 0x000fe200000010ff */
[----:B------:R-:W-:-:S04]  /*1e790*/  IMAD.WIDE.U32 R32, R238, R41, c[0x0][0x208] ;  /* 0x00008200ee207625 */ /* 0x000fc800078e0029 */
[C---:B------:R-:W-:Y:S01]  /*1e7a0*/  IMAD.WIDE.U32 R34, R238.reuse, R35, c[0x0][0x208] ;  /* 0x00008200ee227625 */ /* 0x040fe200078e0023 */
[----:B------:R-:W-:Y:S03]  /*1e7b0*/  STG.E.128 [R32.64], R8 ;  /* 0x0000000820007986 */ /* 0x000fe6000c101d06 */
[----:B------:R-:W-:-:S04]  /*1e7c0*/  IMAD.WIDE.U32 R36, R238, R37, c[0x0][0x208] ;  /* 0x00008200ee247625 */ /* 0x000fc800078e0025 */
[C---:B------:R-:W-:Y:S02]  /*1e7d0*/  FMUL.FTZ R41, R237.reuse, R28 ;  /* 0x0000001ced297220 */ /* 0x040fe40000410000 */
[----:B------:R-:W-:Y:S01]  /*1e7e0*/  IMAD.WIDE.U32 R38, R238, R39, c[0x0][0x208] ;  /* 0x00008200ee267625 */ /* 0x000fe200078e0027 */
[----:B------:R0:W-:Y:S03]  /*1e7f0*/  STG.E.128 [R34.64], R12 ;  /* 0x0000000c22007986 */ /* 0x0001e6000c101d06 */
[C---:B------:R-:W-:Y:S02]  /*1e800*/  FMUL.FTZ R28, R237.reuse, R29 ;  /* 0x0000001ded1c7220 */ /* 0x040fe40000410000 */
[C---:B------:R-:W-:Y:S02]  /*1e810*/  FMUL.FTZ R29, R237.reuse, R30 ;  /* 0x0000001eed1d7220 */ /* 0x040fe40000410000 */
[C---:B------:R-:W-:Y:S01]  /*1e820*/  FMUL.FTZ R30, R237.reuse, R31 ;  /* 0x0000001fed1e7220 */ /* 0x040fe20000410000 */
[----:B------:R-:W-:Y:S01]  /*1e830*/  STG.E.128 [R36.64], R16 ;  /* 0x0000001024007986 */ /* 0x000fe2000c101d06 */
[----:B------:R-:W-:-:S02]  /*1e840*/  FMUL.FTZ R31, R237, R24 ;  /* 0x00000018ed1f7220 */ /* 0x000fc40000410000 */
[C---:B------:R-:W-:Y:S01]  /*1e850*/  FMUL.FTZ R24, R237.reuse, R65 ;  /* 0x00000041ed187220 */ /* 0x040fe20000410000 */
[----:B------:R1:W-:Y:S01]  /*1e860*/  STG.E.128 [R38.64], R20 ;  /* 0x0000001426007986 */ /* 0x0003e2000c101d06 */
[----:B------:R-:W-:Y:S02]  /*1e870*/  FMUL.FTZ R55, R237, R76 ;  /* 0x0000004ced377220 */ /* 0x000fe40000410000 */
[----:B------:R-:W-:Y:S02]  /*1e880*/  FFMA.FTZ R29, R118, R29, R174 ;  /* 0x0000001d761d7223 */ /* 0x000fe400000100ae */
[----:B------:R-:W-:Y:S02]  /*1e890*/  FFMA.FTZ R30, R119, R30, R175 ;  /* 0x0000001e771e7223 */ /* 0x000fe400000100af */
[----:B0-----:R-:W-:Y:S02]  /*1e8a0*/  FFMA.FTZ R12, R108, R25, R164 ;  /* 0x000000196c0c7223 */ /* 0x001fe400000100a4 */
[----:B------:R-:W-:-:S02]  /*1e8b0*/  FFMA.FTZ R25, R89, R60, R145 ;  /* 0x0000003c59197223 */ /* 0x000fc40000010091 */
[--C-:B------:R-:W-:Y:S02]  /*1e8c0*/  FADD.FTZ R225, R225, -R236.reuse ;  /* 0x800000ece1e17221 */ /* 0x100fe40000010000 */
[--C-:B------:R-:W-:Y:S02]  /*1e8d0*/  FADD.FTZ R226, R226, -R236.reuse ;  /* 0x800000ece2e27221 */ /* 0x100fe40000010000 */
[--C-:B------:R-:W-:Y:S02]  /*1e8e0*/  FADD.FTZ R227, R227, -R236.reuse ;  /* 0x800000ece3e37221 */ /* 0x100fe40000010000 */
[----:B------:R-:W-:Y:S02]  /*1e8f0*/  FADD.FTZ R230, R230, -R236 ;  /* 0x800000ece6e67221 */ /* 0x000fe40000010000 */
[----:B-1----:R-:W-:Y:S02]  /*1e900*/  FFMA.FTZ R22, R88, R61, R144 ;  /* 0x0000003d58167223 */ /* 0x002fe40000010090 */
[----:B------:R-:W-:-:S02]  /*1e910*/  FADD.FTZ R231, R231, -R236 ;  /* 0x800000ece7e77221 */ /* 0x000fc40000010000 */
[C---:B------:R-:W-:Y:S02]  /*1e920*/  FMUL.FTZ R43, R237.reuse, R26 ;  /* 0x0000001aed2b7220 */ /* 0x040fe40000410000 */
[C---:B------:R-:W-:Y:S02]  /*1e930*/  FMUL.FTZ R44, R237.reuse, R27 ;  /* 0x0000001bed2c7220 */ /* 0x040fe40000410000 */
[C---:B------:R-:W-:Y:S02]  /*1e940*/  FMUL.FTZ R27, R237.reuse, R66 ;  /* 0x00000042ed1b7220 */ /* 0x040fe40000410000 */
[----:B------:R-:W-:Y:S02]  /*1e950*/  FMUL.FTZ R26, R237, R67 ;  /* 0x00000043ed1a7220 */ /* 0x000fe40000410000 */
[----:B------:R-:W-:Y:S02]  /*1e960*/  FFMA.FTZ R17, R109, R24, R165 ;  /* 0x000000186d117223 */ /* 0x000fe400000100a5 */
[----:B------:R-:W-:-:S02]  /*1e970*/  FFMA.FTZ R18, R96, R55, R152 ;  /* 0x0000003760127223 */ /* 0x000fc40000010098 */
[----:B------:R-:W-:Y:S02]  /*1e980*/  FFMA.FTZ R21, R97, R54, R153 ;  /* 0x0000003661157223 */ /* 0x000fe40000010099 */
[C---:B------:R-:W-:Y:S02]  /*1e990*/  FMUL.FTZ R47, R237.reuse, R68 ;  /* 0x00000044ed2f7220 */ /* 0x040fe40000410000 */
[C---:B------:R-:W-:Y:S02]  /*1e9a0*/  FMUL.FTZ R46, R237.reuse, R69 ;  /* 0x00000045ed2e7220 */ /* 0x040fe40000410000 */
[C---:B------:R-:W-:Y:S02]  /*1e9b0*/  FMUL.FTZ R53, R237.reuse, R70 ;  /* 0x00000046ed357220 */ /* 0x040fe40000410000 */
[----:B------:R-:W-:Y:S02]  /*1e9c0*/  FMUL.FTZ R52, R237, R71 ;  /* 0x00000047ed347220 */ /* 0x000fe40000410000 */
[----:B------:R-:W-:-:S02]  /*1e9d0*/  FFMA.FTZ R31, R112, R31, R168 ;  /* 0x0000001f701f7223 */ /* 0x000fc400000100a8 */
[----:B------:R-:W-:Y:S01]  /*1e9e0*/  FFMA.FTZ R40, R113, R40, R169 ;  /* 0x0000002871287223 */ /* 0x000fe200000100a9 */
[----:B------:R-:W-:Y:S01]  /*1e9f0*/  F2FP.BF16.PACK_AB R9, R30, R29 ;  /* 0x0000001d1e09723e */ /* 0x000fe200000010ff */
[----:B------:R-:W-:Y:S01]  /*1ea00*/  FMUL.FTZ R45, R237, R72 ;  /* 0x00000048ed2d7220 */ /* 0x000fe20000410000 */
[----:B------:R-:W-:Y:S01]  /*1ea10*/  F2FP.BF16.PACK_AB R22, R25, R22 ;  /* 0x000000161916723e */ /* 0x000fe200000010ff */
[C---:B------:R-:W-:Y:S02]  /*1ea20*/  FMUL.FTZ R42, R237.reuse, R73 ;  /* 0x00000049ed2a7220 */ /* 0x040fe40000410000 */
[C---:B------:R-:W-:Y:S02]  /*1ea30*/  FMUL.FTZ R49, R237.reuse, R74 ;  /* 0x0000004aed317220 */ /* 0x040fe40000410000 */
[C---:B------:R-:W-:Y:S02]  /*1ea40*/  FMUL.FTZ R48, R237.reuse, R75 ;  /* 0x0000004bed307220 */ /* 0x040fe40000410000 */
[----:B------:R-:W-:-:S02]  /*1ea50*/  FMUL.FTZ R59, R237, R78 ;  /* 0x0000004eed3b7220 */ /* 0x000fc40000410000 */
[----:B------:R-:W-:Y:S02]  /*1ea60*/  FMUL.FTZ R58, R237, R79 ;  /* 0x0000004fed3a7220 */ /* 0x000fe40000410000 */
[----:B------:R-:W-:Y:S02]  /*1ea70*/  FFMA.FTZ R41, R116, R41, R172 ;  /* 0x0000002974297223 */ /* 0x000fe400000100ac */
[----:B------:R-:W-:Y:S01]  /*1ea80*/  FFMA.FTZ R28, R117, R28, R173 ;  /* 0x0000001c751c7223 */ /* 0x000fe200000100ad */
[C---:B------:R-:W-:Y:S01]  /*1ea90*/  IADD3 R29, R2.reuse, 0x120, RZ ;  /* 0x00000120021d7810 */ /* 0x040fe20007ffe0ff */
[C---:B------:R-:W-:Y:S01]  /*1eaa0*/  FMUL.FTZ R51, R237.reuse, R224 ;  /* 0x000000e0ed337220 */ /* 0x040fe20000410000 */
[----:B------:R-:W-:Y:S01]  /*1eab0*/  IADD3 R25, R2, 0xc0, RZ ;  /* 0x000000c002197810 */ /* 0x000fe20007ffe0ff */
[C---:B------:R-:W-:Y:S02]  /*1eac0*/  FMUL.FTZ R50, R237.reuse, R225 ;  /* 0x000000e1ed327220 */ /* 0x040fe40000410000 */
[----:B------:R-:W-:-:S02]  /*1ead0*/  FMUL.FTZ R57, R237, R226 ;  /* 0x000000e2ed397220 */ /* 0x000fc40000410000 */
[C---:B------:R-:W-:Y:S02]  /*1eae0*/  FMUL.FTZ R56, R237.reuse, R227 ;  /* 0x000000e3ed387220 */ /* 0x040fe40000410000 */
[C---:B------:R-:W-:Y:S02]  /*1eaf0*/  FMUL.FTZ R63, R237.reuse, R230 ;  /* 0x000000e6ed3f7220 */ /* 0x040fe40000410000 */
[----:B------:R-:W-:Y:S01]  /*1eb00*/  FMUL.FTZ R62, R237, R231 ;  /* 0x000000e7ed3e7220 */ /* 0x000fe20000410000 */
[----:B------:R-:W-:Y:S01]  /*1eb10*/  F2FP.BF16.PACK_AB R12, R17, R12 ;  /* 0x0000000c110c723e */ /* 0x000fe200000010ff */
[----:B------:R-:W-:Y:S01]  /*1eb20*/  FFMA.FTZ R43, R114, R43, R170 ;  /* 0x0000002b722b7223 */ /* 0x000fe200000100aa */
[----:B------:R-:W-:Y:S01]  /*1eb30*/  F2FP.BF16.PACK_AB R18, R21, R18 ;  /* 0x000000121512723e */ /* 0x000fe200000010ff */
[----:B------:R-:W-:Y:S02]  /*1eb40*/  FFMA.FTZ R44, R115, R44, R171 ;  /* 0x0000002c732c7223 */ /* 0x000fe400000100ab */
[----:B------:R-:W-:Y:S01]  /*1eb50*/  FFMA.FTZ R13, R110, R27, R166 ;  /* 0x0000001b6e0d7223 */ /* 0x000fe200000100a6 */
[----:B------:R-:W-:Y:S01]  /*1eb60*/  IADD3 R27, R2, 0xe0, RZ ;  /* 0x000000e0021b7810 */ /* 0x000fe20007ffe0ff */
[----:B------:R-:W-:Y:S01]  /*1eb70*/  FFMA.FTZ R26, R111, R26, R167 ;  /* 0x0000001a6f1a7223 */ /* 0x000fe200000100a7 */
[----:B------:R-:W-:Y:S01]  /*1eb80*/  F2FP.BF16.PACK_AB R10, R40, R31 ;  /* 0x0000001f280a723e */ /* 0x000fe200000010ff */
[----:B------:R-:W-:Y:S01]  /*1eb90*/  FFMA.FTZ R15, R106, R53, R162 ;  /* 0x000000356a0f7223 */ /* 0x000fe200000100a2 */
[----:B------:R-:W-:Y:S01]  /*1eba0*/  IADD3 R239, R2, 0x100, RZ ;  /* 0x0000010002ef7810 */ /* 0x000fe20007ffe0ff */
[----:B------:R-:W-:-:S02]  /*1ebb0*/  FFMA.FTZ R52, R107, R52, R163 ;  /* 0x000000346b347223 */ /* 0x000fc400000100a3 */
[----:B------:R-:W-:Y:S02]  /*1ebc0*/  FFMA.FTZ R14, R104, R47, R160 ;  /* 0x0000002f680e7223 */ /* 0x000fe400000100a0 */
[----:B------:R-:W-:Y:S01]  /*1ebd0*/  FFMA.FTZ R19, R105, R46, R161 ;  /* 0x0000002e69137223 */ /* 0x000fe200000100a1 */
[----:B------:R-:W-:Y:S01]  /*1ebe0*/  F2FP.BF16.PACK_AB R8, R28, R41 ;  /* 0x000000291c08723e */ /* 0x000fe200000010ff */
[----:B------:R-:W-:Y:S02]  /*1ebf0*/  FFMA.FTZ R59, R98, R59, R154 ;  /* 0x0000003b623b7223 */ /* 0x000fe4000001009a */
[----:B------:R-:W-:Y:S02]  /*1ec00*/  FFMA.FTZ R58, R99, R58, R155 ;  /* 0x0000003a633a7223 */ /* 0x000fe4000001009b */
[----:B------:R-:W-:Y:S02]  /*1ec10*/  FFMA.FTZ R16, R100, R45, R156 ;  /* 0x0000002d64107223 */ /* 0x000fe4000001009c */
[----:B------:R-:W-:-:S02]  /*1ec20*/  FFMA.FTZ R21, R101, R42, R157 ;  /* 0x0000002a65157223 */ /* 0x000fc4000001009d */
[----:B------:R-:W-:Y:S02]  /*1ec30*/  FFMA.FTZ R17, R102, R49, R158 ;  /* 0x0000003166117223 */ /* 0x000fe4000001009e */
[----:B------:R-:W-:Y:S01]  /*1ec40*/  FFMA.FTZ R48, R103, R48, R159 ;  /* 0x0000003067307223 */ /* 0x000fe2000001009f */
[----:B------:R-:W-:Y:S01]  /*1ec50*/  LEA R28, P0, R29, c[0x0][0x208], 0x4 ;  /* 0x000082001d1c7a11 */ /* 0x000fe200078020ff */
[----:B------:R-:W-:Y:S02]  /*1ec60*/  FFMA.FTZ R57, R94, R57, R150 ;  /* 0x000000395e397223 */ /* 0x000fe40000010096 */
        /* <DEDUP_REMOVED lines=15> */
[----:B------:R-:W-:Y:S02]  /*1ed60*/  F2FP.BF16.PACK_AB R23, R62, R23 ;  /* 0x000000173e17723e */ /* 0x000fe400000010ff */
[----:B------:R-:W-:Y:S02]  /*1ed70*/  F2FP.BF16.PACK_AB R21, R56, R57 ;  /* 0x000000393815723e */ /* 0x000fe400000010ff */
        /* <DEDUP_REMOVED lines=10> */
.L_x_31267:
[----:B------:R-:W-:Y:S05]  /*1ee20*/  BSYNC B0 ;  /* 0x0000000000007941 */ /* 0x000fea0003800000 */
.L_x_30704:
[----:B------:R-:W-:Y:S05]  /*1ee30*/  EXIT ;  /* 0x000000000000794d */ /* 0x000fea0003800000 */
.L_x_31265:
[----:B------:R-:W-:Y:S01]  /*1ee40*/  HFMA2.MMA R238, -RZ, RZ, 0, 5.9604644775390625e-08 ;  /* 0x00000001ffee7435 */ /* 0x000fe200000001ff */
[----:B------:R-:W-:Y:S01]  /*1ee50*/  IMAD.MOV.U32 R241, RZ, RZ, R239 ;  /* 0x000000fffff17224 */ /* 0x000fe200078e00ef */
[----:B------:R-:W-:Y:S01]  /*1ee60*/  MOV R236, 0x1eea0 ;  /* 0x0001eea000ec7802 */ /* 0x000fe20000000f00 */
[----:B------:R-:W-:Y:S02]  /*1ee70*/  IMAD.MOV.U32 R242, RZ, RZ, 0x1f ;  /* 0x0000001ffff27424 */ /* 0x000fe400078e00ff */
[----:B------:R-:W-:Y:S02]  /*1ee80*/  IMAD.MOV.U32 R237, RZ, RZ, -0x1 ;  /* 0xffffffffffed7424 */ /* 0x000fe400078e00ff */
[----:B------:R-:W-:Y:S05]  /*1ee90*/  CALL.REL.NOINC `($__internal_73_$__cuda_sm70_shflsync_bfly_p) ;  /* 0x00000dc000007944 */ /* 0x000fea0003c00000 */
[----:B-1----:R-:W-:Y:S05]  /*1eea0*/  BRA `(.L_x_31269) ;  /* 0xffffde5000007947 */ /* 0x002fea000383ffff */
.L_x_31266:
[----:B------:R-:W-:Y:S01]  /*1eeb0*/  MOV R241, R239 ;  /* 0x000000ef00f17202 */ /* 0x000fe20000000f00 */
[----:B------:R-:W-:Y:S01]  /*1eec0*/  IMAD.MOV.U32 R238, RZ, RZ, 0x2 ;  /* 0x00000002ffee7424 */ /* 0x000fe200078e00ff */
[----:B------:R-:W-:Y:S01]  /*1eed0*/  MOV R237, 0xffffffff ;  /* 0xffffffff00ed7802 */ /* 0x000fe20000000f00 */
[----:B------:R-:W-:Y:S01]  /*1eee0*/  IMAD.MOV.U32 R242, RZ, RZ, 0x1f ;  /* 0x0000001ffff27424 */ /* 0x000fe200078e00ff */
[----:B------:R-:W-:Y:S02]  /*1eef0*/  MOV R236, 0x1ef10 ;  /* 0x0001ef1000ec7802 */ /* 0x000fe40000000f00 */
[----:B------:R-:W-:Y:S05]  /*1ef00*/  CALL.REL.NOINC `($__internal_73_$__cuda_sm70_shflsync_bfly_p) ;  /* 0x00000d5000007944 */ /* 0x000fea0003c00000 */
[----:B-1----:R-:W-:Y:S01]  /*1ef10*/  FADD.FTZ R239, R239, R238 ;  /* 0x000000eeefef7221 */ /* 0x002fe20000010000 */
[----:B------:R-:W-:Y:S01]  /*1ef20*/  MOV R237, 0xffffffff ;  /* 0xffffffff00ed7802 */ /* 0x000fe20000000f00 */
[----:B------:R-:W-:Y:S01]  /*1ef30*/  IMAD.MOV.U32 R238, RZ, RZ, 0x4 ;  /* 0x00000004ffee7424 */ /* 0x000fe200078e00ff */
[----:B------:R-:W-:Y:S01]  /*1ef40*/  MOV R236, 0x1ef80 ;  /* 0x0001ef8000ec7802 */ /* 0x000fe20000000f00 */
[----:B------:R-:W-:-:S02]  /*1ef50*/  IMAD.MOV.U32 R242, RZ, RZ, 0x1f ;  /* 0x0000001ffff27424 */ /* 0x000fc400078e00ff */
[----:B------:R-:W-:Y:S02]  /*1ef60*/  IMAD.MOV.U32 R241, RZ, RZ, R239 ;  /* 0x000000fffff17224 */ /* 0x000fe400078e00ef */
[----:B------:R-:W-:Y:S05]  /*1ef70*/  CALL.REL.NOINC `($__internal_73_$__cuda_sm70_shflsync_bfly_p) ;  /* 0x00000ce000007944 */ /* 0x000fea0003c00000 */
[----:B-1----:R-:W-:Y:S01]  /*1ef80*/  FADD.FTZ R239, R239, R238 ;  /* 0x000000eeefef7221 */ /* 0x002fe20000010000 */
[----:B------:R-:W-:Y:S01]  /*1ef90*/  HFMA2.MMA R242, -RZ, RZ, 0, 1.847743988037109375e-06 ;  /* 0x0000001ffff27435 */ /* 0x000fe200000001ff */
[----:B------:R-:W-:Y:S01]  /*1efa0*/  IMAD.MOV.U32 R238, RZ, RZ, 0x8 ;  /* 0x00000008ffee7424 */ /* 0x000fe200078e00ff */
[----:B------:R-:W-:Y:S01]  /*1efb0*/  MOV R236, 0x1eff0 ;  /* 0x0001eff000ec7802 */ /* 0x000fe20000000f00 */
[----:B------:R-:W-:Y:S02]  /*1efc0*/  IMAD.MOV.U32 R237, RZ, RZ, -0x1 ;  /* 0xffffffffffed7424 */ /* 0x000fe400078e00ff */
[----:B------:R-:W-:Y:S02]  /*1efd0*/  IMAD.MOV.U32 R241, RZ, RZ, R239 ;  /* 0x000000fffff17224 */ /* 0x000fe400078e00ef */
[----:B------:R-:W-:Y:S05]  /*1efe0*/  CALL.REL.NOINC `($__internal_73_$__cuda_sm70_shflsync_bfly_p) ;  /* 0x00000c7000007944 */ /* 0x000fea0003c00000 */
[----:B-1----:R-:W-:Y:S01]  /*1eff0*/  FADD.FTZ R239, R239, R238 ;  /* 0x000000eeefef7221 */ /* 0x002fe20000010000 */
[----:B------:R-:W-:Y:S01]  /*1f000*/  MOV R238, 0x10 ;  /* 0x0000001000ee7802 */ /* 0x000fe20000000f00 */
[----:B------:R-:W-:Y:S01]  /*1f010*/  IMAD.MOV.U32 R242, RZ, RZ, 0x1f ;  /* 0x0000001ffff27424 */ /* 0x000fe200078e00ff */
[----:B------:R-:W-:Y:S01]  /*1f020*/  MOV R236, 0x1f060 ;  /* 0x0001f06000ec7802 */ /* 0x000fe20000000f00 */
[----:B------:R-:W-:Y:S01]  /*1f030*/  IMAD.MOV.U32 R237, RZ, RZ, -0x1 ;  /* 0xffffffffffed7424 */ /* 0x000fe200078e00ff */
[----:B------:R-:W-:-:S02]  /*1f040*/  MOV R241, R239 ;  /* 0x000000ef00f17202 */ /* 0x000fc40000000f00 */
[----:B------:R-:W-:Y:S05]  /*1f050*/  CALL.REL.NOINC `($__internal_73_$__cuda_sm70_shflsync_bfly_p) ;  /* 0x00000c0000007944 */ /* 0x000fea0003c00000 */
[----:B-1----:R-:W-:Y:S02]  /*1f060*/  FADD.FTZ R239, R239, R238 ;  /* 0x000000eeefef7221 */ /* 0x002fe40000010000 */
[----:B------:R-:W-:-:S02]  /*1f070*/  IMAD.MOV.U32 R238, RZ, RZ, 0x1 ;  /* 0x00000001ffee7424 */ /* 0x000fc400078e00ff */
[----:B------:R-:W-:Y:S02]  /*1f080*/  FMUL.FTZ R239, R239, c[0x0][0x1e0] ;  /* 0x00007800efef7a20 */ /* 0x000fe40000410000 */
[----:B------:R-:W-:Y:S02]  /*1f090*/  IMAD.MOV.U32 R242, RZ, RZ, 0x1f ;  /* 0x0000001ffff27424 */ /* 0x000fe400078e00ff */
        /* <DEDUP_REMOVED lines=160> */
[----:B------:R-:W-:Y:S02]  /*1faa0*/  MOV R237, 0xffffffff ;  /* 0xffffffff00ed7802 */ /* 0x000fe40000000f00 */
[----:B------:R-:W-:Y:S02]  /*1fab0*/  MOV R236, 0x1fad0 ;  /* 0x0001fad000ec7802 */ /* 0x000fe40000000f00 */
[----:B------:R-:W-:Y:S05]  /*1fac0*/  CALL.REL.NOINC `($__internal_73_$__cuda_sm70_shflsync_bfly_p) ;  /* 0x0000019000007944 */ /* 0x000fea0003c00000 */
[----:B-1----:R-:W-:Y:S01]  /*1fad0*/  FADD.FTZ R241, R241, R238 ;  /* 0x000000eef1f17221 */ /* 0x002fe20000010000 */
[----:B------:R-:W-:Y:S01]  /*1fae0*/  MOV R237, 0xffffffff ;  /* 0xffffffff00ed7802 */ /* 0x000fe20000000f00 */
[----:B------:R-:W-:Y:S01]  /*1faf0*/  IMAD.MOV.U32 R238, RZ, RZ, 0x2 ;  /* 0x00000002ffee7424 */ /* 0x000fe200078e00ff */
[----:B------:R-:W-:Y:S01]  /*1fb00*/  MOV R236, 0x1fb30 ;  /* 0x0001fb3000ec7802 */ /* 0x000fe20000000f00 */
[----:B------:R-:W-:Y:S02]  /*1fb10*/  IMAD.MOV.U32 R242, RZ, RZ, 0x1f ;  /* 0x0000001ffff27424 */ /* 0x000fe400078e00ff */
[----:B------:R-:W-:Y:S05]  /*1fb20*/  CALL.REL.NOINC `($__internal_73_$__cuda_sm70_shflsync_bfly_p) ;  /* 0x0000013000007944 */ /* 0x000fea0003c00000 */
[----:B-1----:R-:W-:Y:S01]  /*1fb30*/  FADD.FTZ R241, R241, R238 ;  /* 0x000000eef1f17221 */ /* 0x002fe20000010000 */
[----:B------:R-:W-:Y:S01]  /*1fb40*/  MOV R237, 0xffffffff ;  /* 0xffffffff00ed7802 */ /* 0x000fe20000000f00 */
[----:B------:R-:W-:Y:S01]  /*1fb50*/  IMAD.MOV.U32 R238, RZ, RZ, 0x4 ;  /* 0x00000004ffee7424 */ /* 0x000fe200078e00ff */
[----:B------:R-:W-:Y:S01]  /*1fb60*/  MOV R236, 0x1fb90 ;  /* 0x0001fb9000ec7802 */ /* 0x000fe20000000f00 */
[----:B------:R-:W-:-:S02]  /*1fb70*/  IMAD.MOV.U32 R242, RZ, RZ, 0x1f ;  /* 0x0000001ffff27424 */ /* 0x000fc400078e00ff */
        /* <DEDUP_REMOVED lines=13> */
[----:B-1----:R-:W-:Y:S05]  /*1fc50*/  BRA `(.L_x_31270) ;  /* 0xffffdbe000007947 */ /* 0x002fea000383ffff */
        .weak           $__internal_73_$__cuda_sm70_shflsync_bfly_p
        .type           $__internal_73_$__cuda_sm70_shflsync_bfly_p,@function
        .size           $__internal_73_$__cuda_sm70_shflsync_bfly_p,(.L_x_71073 - $__internal_73_$__cuda_sm70_shflsync_bfly_p)
$__internal_73_$__cuda_sm70_shflsync_bfly_p:
[----:B------:R-:W-:Y:S04]  /*1fc60*/  WARPSYNC R237 ;  /* 0x000000ed00007348 */ /* 0x000fe80003800000 */
[----:B------:R0:W1:Y:S02]  /*1fc70*/  SHFL.BFLY PT, R238, R241, R238, R242 ;  /* 0x0c0000eef1ee7389 */ /* 0x00006400000e00f2 */
[----:B0-----:R-:W-:-:S04]  /*1fc80*/  IMAD.MOV.U32 R237, RZ, RZ, 0x0 ;  /* 0x00000000ffed7424 */ /* 0x001fc800078e00ff */
[----:B------:R-:W-:Y:S05]  /*1fc90*/  RET.REL.NODEC R236 `(_ZN10layer_norm13ln_fwd_kernelINS_13Kernel_traitsIf13__nv_bfloat16fS2_fjLj2560ELj1ELj4ELj1ELj16ENS_18Kernel_traits_baseILj2560EfS2_fS2_fjLj128EEEEELb1ELb0ELb0ELb1EEEvNS_9FwdParamsE) ;  /* 0xfffe0360ec007950 */ /* 0x000fea0003c3ffff */
.L_x_31271:
        /* <DEDUP_REMOVED lines=14> */
.L_x_71073:


//--------------------- .text._ZN10layer_norm13ln_fwd_kernelINS_13Kernel_traitsIf13__nv_bfloat16fS2_fjLj2560ELj1ELj4ELj1ELj16ENS_18Kernel_traits_baseILj2560EfS2_fS2_fjLj128EEEEELb1ELb0ELb1ELb0EEEvNS_9FwdParamsE --------------------------
	.section	.text._ZN10layer_norm13ln_fwd_kernelINS_13Kernel_traitsIf13__nv_bfloat16fS2_fjLj2560ELj1ELj4ELj1ELj16ENS_18Kernel_traits_baseILj2560EfS2_fS2_fjLj128EEEEELb1ELb0ELb1ELb0EEEvNS_9FwdParamsE,"ax",@progbits
	.sectioninfo	@"SHI_REGISTERS=255"
	.align	128
        .global         _ZN10layer_norm13ln_fwd_kernelINS_13Kernel_traitsIf13__nv_bfloat16fS2_fjLj2560ELj1ELj4ELj1ELj16ENS_18Kernel_traits_baseILj2560EfS2_fS2_fjLj128EEEEELb1ELb0ELb1ELb0EEEvNS_9FwdParamsE
        .type           _ZN10layer_norm13ln_fwd_kernelINS_13Kernel_traitsIf13__nv_bfloat16fS2_fjLj2560ELj1ELj4ELj1ELj16ENS_18Kernel_traits_baseILj2560EfS2_fS2_fjLj128EEEEELb1ELb0ELb1ELb0EEEvNS_9FwdParamsE,@function
        .size           _ZN10layer_norm13ln_fwd_kernelINS_13Kernel_traitsIf13__nv_bfloat16fS2_fjLj2560ELj1ELj4ELj1ELj16ENS_18Kernel_traits_baseILj2560EfS2_fS2_fjLj128EEEEELb1ELb0ELb1ELb0EEEvNS_9FwdParamsE,(.L_x_71074 - _ZN10layer_norm13ln_fwd_kernelINS_13Kernel_traitsIf13__nv_bfloat16fS2_fjLj2560ELj1ELj4ELj1ELj16ENS_18Kernel_traits_baseILj2560EfS2_fS2_fjLj128EEEEELb1ELb0ELb1ELb0EEEvNS_9FwdParamsE)
        .other          _ZN10layer_norm13ln_fwd_kernelINS_13Kernel_traitsIf13__nv_bfloat16fS2_fjLj2560ELj1ELj4ELj1ELj16ENS_18Kernel_traits_baseILj2560EfS2_fS2_fjLj128EEEEELb1ELb0ELb1ELb0EEEvNS_9FwdParamsE,@"STO_CUDA_ENTRY STV_DEFAULT"
_ZN10layer_norm13ln_fwd_kernelINS_13Kernel_traitsIf13__nv_bfloat16fS2_fjLj2560ELj1ELj4ELj1ELj16ENS_18Kernel_traits_baseILj2560EfS2_fS2_fjLj128EEEEELb1ELb0ELb1ELb0EEEvNS_9FwdParamsE:
.text._ZN10layer_norm13ln_fwd_kernelINS_13Kernel_traitsIf13__nv_bfloat16fS2_fjLj2560ELj1ELj4ELj1ELj16ENS_18Kernel_traits_baseILj2560EfS2_fS2_fjLj128EEEEELb1ELb0ELb1ELb0EEEvNS_9FwdParamsE:
        /* <DEDUP_REMOVED lines=12> */
[----:B------:R-:W-:Y:S01]  /*00c0*/  LOP3.LUT R2, R2, 0xffffefff, RZ, 0xc0, !PT ;  /* 0xffffefff02027812 */ /* 0x000fe200078ec0ff */
[----:B------:R-:W-:Y:S02]  /*00d0*/  BSSY B0, `(.L_x_31272) ;  /* 0x0000057000007945 */ /* 0x000fe40003800000 */
[----:B------:R-:W0:Y:S04]  /*00e0*/  S2R R60, SR_TID.X ;  /* 0x00000000003c7919 */ /* 0x000e280000002100 */
        /* <DEDUP_REMOVED lines=9> */
[--C-:B------:R-:W-:Y:S02]  /*0180*/  SHF.R.U32.HI R4, RZ, 0x2, R9.reuse ;  /* 0x00000002ff047819 */ /* 0x100fe40000011609 */
[----:B------:R-:W-:-:S05]  /*0190*/  SHF.R.U64 R5, R8, 0x2, R9 ;  /* 0x0000000208057819 */ /* 0x000fca0000001209 */
        /* <DEDUP_REMOVED lines=12> */
[----:B------:R-:W-:Y:S01]  /*0260*/  LEA.HI R0, R0, c[0x0][0x168], RZ, 0x3 ;  /* 0x00005a0000007a11 */ /* 0x000fe200078f18ff */
[----:B------:R-:W-:Y:S01]  /*0270*/  UIADD3 UR14, UR5, 0x32370b8f, URZ ;  /* 0x32370b8f050e7890 */ /* 0x000fe2000fffe03f */
[----:B------:R-:W-:Y:S01]  /*0280*/  LOP3.LUT R15, R11, UR10, R12, 0x96, !PT ;  /* 0x0000000a0b0f7c12 */ /* 0x000fe2000f8e960c */
[----:B------:R-:W-:Y:S01]  /*0290*/  UIADD3 UR15, UR4, 0x78dde6e4, URZ ;  /* 0x78dde6e4040f7890 */ /* 0x000fe2000fffe03f */
[----:B------:R-:W-:Y:S01]  /*02a0*/  LEA.HI.SX32 R3, R0, R3, 0x1d ;  /* 0x0000000300037211 */ /* 0x000fe200078feaff */
[----:B------:R-:W-:Y:S01]  /*02b0*/  UIADD3 UR16, UR5, -0x126145ec, URZ ;  /* 0xed9eba1405107890 */ /* 0x000fe2000fffe03f */
[----:B------:R-:W-:Y:S01]  /*02c0*/  LOP3.LUT R12, R17, UR9, R14, 0x96, !PT ;  /* 0x00000009110c7c12 */ /* 0x000fe2000f8e960e */
[----:B------:R-:W-:Y:S01]  /*02d0*/  IMAD.WIDE.U32 R14, R15, -0x326172a9, RZ ;  /* 0xcd9e8d570f0e7825 */ /* 0x000fe200078e00ff */
[C---:B------:R-:W-:Y:S01]  /*02e0*/  ISETP.GE.U32.AND P6, PT, R3.reuse, 0x40, PT ;  /* 0x000000400300780c */ /* 0x040fe20003fc6070 */
[----:B------:R-:W-:Y:S01]  /*02f0*/  UIADD3 UR17, UR4, 0x1715609d, URZ ;  /* 0x1715609d04117890 */ /* 0x000fe2000fffe03f */
[----:B------:R-:W-:Y:S01]  /*0300*/  ISETP.GE.U32.AND P5, PT, R3, 0x60, PT ;  /* 0x000000600300780c */ /* 0x000fe20003fa6070 */
[----:B------:R-:W-:Y:S01]  /*0310*/  IMAD.WIDE.U32 R12, R12, -0x2daee0ad, RZ ;  /* 0xd2511f530c0c7825 */ /* 0x000fe200078e00ff */
[----:B------:R-:W-:Y:S01]  /*0320*/  LOP3.LUT R11, R15, UR11, R16, 0x96, !PT ;  /* 0x0000000b0f0b7c12 */ /* 0x000fe2000f8e9610 */
[----:B------:R-:W-:Y:S01]  /*0330*/  UIADD3 UR18, UR5, -0x56f99767, URZ ;  /* 0xa906689905127890 */ /* 0x000fe2000fffe03f */
[----:B------:R-:W-:Y:S01]  /*0340*/  ISETP.GE.U32.AND P4, PT, R3, 0x80, PT ;  /* 0x000000800300780c */ /* 0x000fe20003f86070 */
[----:B------:R-:W-:Y:S01]  /*0350*/  UIADD3 UR19, UR4, -0x4ab325aa, URZ ;  /* 0xb54cda5604137890 */ /* 0x000fe2000fffe03f */
[----:B------:R-:W-:Y:S01]  /*0360*/  LOP3.LUT R16, R13, UR12, R10, 0x96, !PT ;  /* 0x0000000c0d107c12 */ /* 0x000fe2000f8e960a */
[----:B------:R-:W-:Y:S01]  /*0370*/  IMAD.WIDE.U32 R10, R11, -0x2daee0ad, RZ ;  /* 0xd2511f530b0a7825 */ /* 0x000fe200078e00ff */
[C---:B------:R-:W-:Y:S01]  /*0380*/  LOP3.LUT P0, RZ, R3.reuse, 0xffffffe0, RZ, 0xc0, !PT ;  /* 0xffffffe003ff7812 */ /* 0x040fe2000780c0ff */
[----:B------:R-:W-:Y:S01]  /*0390*/  UIADD3 UR20, UR5, 0x646e171e, URZ ;  /* 0x646e171e05147890 */ /* 0x000fe2000fffe03f */
[----:B------:R-:W-:Y:S01]  /*03a0*/  ISETP.GE.U32.AND P3, PT, R3, 0xa0, PT ;  /* 0x000000a00300780c */ /* 0x000fe20003f66070 */
[----:B------:R-:W-:Y:S01]  /*03b0*/  IMAD.WIDE.U32 R16, R16, -0x326172a9, RZ ;  /* 0xcd9e8d5710107825 */ /* 0x000fe200078e00ff */
[----:B------:R-:W-:Y:S01]  /*03c0*/  @P6 LOP3.LUT R2, R2, 0x1000, RZ, 0xfc, !PT ;  /* 0x0000100002026812 */ /* 0x000fe200078efcff */
[----:B------:R-:W-:Y:S01]  /*03d0*/  UIADD3 UR21, UR4, 0x5384540f, URZ ;  /* 0x5384540f04157890 */ /* 0x000fe2000fffe03f */
[----:B------:R-:W-:Y:S01]  /*03e0*/  LOP3.LUT R15, R11, UR14, R12, 0x96, !PT ;  /* 0x0000000e0b0f7c12 */ /* 0x000fe2000f8e960c */
[----:B------:R-:W-:Y:S01]  /*03f0*/  UIADD3 UR22, UR5, 0x1fd5c5a3, URZ ;  /* 0x1fd5c5a305167890 */ /* 0x000fe2000fffe03f */
[----:B------:R-:W-:Y:S01]  /*0400*/  LOP3.LUT R12, R17, UR13, R14, 0x96, !PT ;  /* 0x0000000d110c7c12 */ /* 0x000fe2000f8e960e */
[----:B------:R-:W-:Y:S01]  /*0410*/  UIADD3 UR23, UR4, -0xe443238, URZ ;  /* 0xf1bbcdc804177890 */ /* 0x000fe2000fffe03f */
[----:B------:R-:W-:Y:S01]  /*0420*/  LOP3.LUT R2, R2, 0xfffff7ff, RZ, 0xc0, !PT ;  /* 0xfffff7ff02027812 */ /* 0x000fe200078ec0ff */
[----:B------:R-:W-:-:S03]  /*0430*/  IMAD.WIDE.U32 R14, R15, -0x326172a9, RZ ;  /* 0xcd9e8d570f0e7825 */ /* 0x000fc600078e00ff */
[----:B------:R-:W-:Y:S01]  /*0440*/  @P5 LOP3.LUT R2, R2, 0x800, RZ, 0xfc, !PT ;  /* 0x0000080002025812 */ /* 0x000fe200078efcff */
[----:B------:R-:W-:Y:S01]  /*0450*/  IMAD.WIDE.U32 R12, R12, -0x2daee0ad, RZ ;  /* 0xd2511f530c0c7825 */ /* 0x000fe200078e00ff */
[----:B------:R-:W-:Y:S02]  /*0460*/  LOP3.LUT R56, R15, UR15, R16, 0x96, !PT ;  /* 0x0000000f0f387c12 */ /* 0x000fe4000f8e9610 */
[----:B------:R-:W-:Y:S02]  /*0470*/  LOP3.LUT R2, R2, 0xfffffbff, RZ, 0xc0, !PT ;  /* 0xfffffbff02027812 */ /* 0x000fe400078ec0ff */
[----:B------:R-:W-:Y:S01]  /*0480*/  LOP3.LUT R58, R13, UR16, R10, 0x96, !PT ;  /* 0x000000100d3a7c12 */ /* 0x000fe2000f8e960a */
[----:B------:R-:W-:Y:S01]  /*0490*/  IMAD.WIDE.U32 R56, R56, -0x2daee0ad, RZ ;  /* 0xd2511f5338387825 */ /* 0x000fe200078e00ff */
[----:B------:R-:W-:-:S03]  /*04a0*/  @P4 LOP3.LUT R2, R2, 0x400, RZ, 0xfc, !PT ;  /* 0x0000040002024812 */ /* 0x000fc600078efcff */
[----:B------:R-:W-:Y:S01]  /*04b0*/  IMAD.WIDE.U32 R58, R58, -0x326172a9, RZ ;  /* 0xcd9e8d573a3a7825 */ /* 0x000fe200078e00ff */
[----:B------:R-:W-:Y:S02]  /*04c0*/  LOP3.LUT R2, R2, 0xfffffdff, RZ, 0xc0, !PT ;  /* 0xfffffdff02027812 */ /* 0x000fe400078ec0ff */
[----:B------:R-:W-:Y:S02]  /*04d0*/  LOP3.LUT R15, R57, UR18, R12, 0x96, !PT ;  /* 0x00000012390f7c12 */ /* 0x000fe4000f8e960c */
[----:B------:R-:W-:Y:S02]  /*04e0*/  @P3 LOP3.LUT R2, R2, 0x200, RZ, 0xfc, !PT ;  /* 0x0000020002023812 */ /* 0x000fe400078efcff */
[----:B------:R-:W-:Y:S01]  /*04f0*/  LOP3.LUT R0, R59, UR17, R14, 0x96, !PT ;  /* 0x000000113b007c12 */ /* 0x000fe2000f8e960e */
[----:B------:R-:W-:Y:S05]  /*0500*/  @!P0 BRA `(.L_x_31273) ;  /* 0x0000013000008947 */ /* 0x000fea0003800000 */
[----:B------:R-:W-:Y:S01]  /*0510*/  IMAD.MOV.U32 R10, RZ, RZ, 0x20 ;  /* 0x00000020ff0a7424 */ /* 0x000fe200078e00ff */
        /* <DEDUP_REMOVED lines=18> */
.L_x_31273:
[----:B------:R-:W-:Y:S05]  /*0640*/  BSYNC B0 ;  /* 0x0000000000007941 */ /* 0x000fea0003800000 */
.L_x_31272:
        /* <DEDUP_REMOVED lines=21> */
.L_x_31275:
[----:B------:R-:W-:Y:S05]  /*07a0*/  BSYNC B0 ;  /* 0x0000000000007941 */ /* 0x000fea0003800000 */
.L_x_31274:
        /* <DEDUP_REMOVED lines=17> */
[----:B--2---:R0:W-:Y:S04]  /*08c0*/  STL.64 [R1], R40 ;  /* 0x0000002801007387 */ /* 0x0041e80000100a00 */
[----:B------:R0:W-:Y:S04]  /*08d0*/  STL.64 [R1+0x8], R42 ;  /* 0x0000082a01007387 */ /* 0x0001e80000100a00 */
[----:B---3--:R0:W-:Y:S04]  /*08e0*/  STL.64 [R1+0x10], R44 ;  /* 0x0000102c01007387 */ /* 0x0081e80000100a00 */
[----:B------:R0:W-:Y:S02]  /*08f0*/  STL.64 [R1+0x18], R46 ;  /* 0x0000182e01007387 */ /* 0x0001e40000100a00 */
.L_x_31277:
[----:B------:R-:W-:Y:S05]  /*0900*/  BSYNC B0 ;  /* 0x0000000000007941 */ /* 0x000fea0003800000 */
.L_x_31276:
        /* <DEDUP_REMOVED lines=17> */
.L_x_31279:
[----:B------:R-:W-:Y:S05]  /*0a20*/  BSYNC B0 ;  /* 0x0000000000007941 */ /* 0x000fea0003800000 */
.L_x_31278:
        /* <DEDUP_REMOVED lines=17> */
.L_x_31281:
[----:B------:R-:W-:Y:S05]  /*0b40*/  BSYNC B0 ;  /* 0x0000000000007941 */ /* 0x000fea0003800000 */
.L_x_31280:
        /* <DEDUP_REMOVED lines=27> */
.L_x_31283:
[----:B------:R-:W-:Y:S05]  /*0d00*/  BSYNC B0 ;  /* 0x0000000000007941 */ /* 0x000fea0003800000 */
.L_x_31282:
[----:B------:R-:W-:Y:S01]  /*0d10*/  ISETP.GE.U32.AND P1, PT, R3, 0xe0, PT ;  /* 0x000000e00300780c */ /* 0x000fe20003f26070 */
[----:B------:R-:W-:Y:S01]  /*0d20*/  IMAD.WIDE.U32 R112, R112, -0x2daee0ad, RZ ;  /* 0xd2511f5370707825 */ /* 0x000fe200078e00ff */
[----:B------:R-:W-:Y:S01]  /*0d30*/  LOP3.LUT R2, R2, 0xffffff7f, RZ, 0xc0, !PT ;  /* 0xffffff7f02027812 */ /* 0x000fe200078ec0ff */
[----:B------:R-:W-:Y:S01]  /*0d40*/  UIADD3 UR26, UR5, -0x695add53, URZ ;  /* 0x96a522ad051a7890 */ /* 0x000fe2000fffe03f */
[----:B------:R-:W-:Y:S01]  /*0d50*/  BSSY B0, `(.L_x_31284) ;  /* 0x0000016000007945 */ /* 0x000fe20003800000 */
[----:B------:R-:W-:Y:S01]  /*0d60*/  IMAD.WIDE.U32 R114, R114, -0x326172a9, RZ ;  /* 0xcd9e8d5772727825 */ /* 0x000fe200078e00ff */
[----:B------:R-:W-:-:S02]  /*0d70*/  LEA R0, R67, R0, 0x2 ;  /* 0x0000000043007211 */ /* 0x000fc400078e10ff */
[----:B------:R-:W-:Y:S02]  /*0d80*/  LOP3.LUT R116, R113, UR22, R12, 0x96, !PT ;  /* 0x0000001671747c12 */ /* 0x000fe4000f8e960c */
[----:B------:R-:W-:-:S03]  /*0d90*/  LOP3.LUT R14, R115, UR21, R14, 0x96, !PT ;  /* 0x00000015730e7c12 */ /* 0x000fc6000f8e960e */
[----:B------:R-:W-:Y:S01]  /*0da0*/  @P1 LOP3.LUT R2, R2, 0x80, RZ, 0xfc, !PT ;  /* 0x0000008002021812 */ /* 0x000fe200078efcff */
[----:B------:R-:W-:Y:S05]  /*0db0*/  @!P1 BRA `(.L_x_31285) ;  /* 0x000000f000009947 */ /* 0x000fea0003800000 */
[----:B------:R-:W-:Y:S01]  /*0dc0*/  ISETP.NE.U32.AND P1, PT, RZ, c[0x0][0x218], PT ;  /* 0x00008600ff007a0c */ /* 0x000fe20003f25070 */
[----:B------:R-:W-:Y:S01]  /*0dd0*/  CS2R R66, SRZ ;  /* 0x0000000000427805 */ /* 0x000fe2000001ff00 */
[----:B0-----:R-:W-:Y:S01]  /*0de0*/  CS2R R64, SRZ ;  /* 0x0000000000407805 */ /* 0x001fe2000001ff00 */
        /* <DEDUP_REMOVED lines=12> */
.L_x_31285:
[----:B------:R-:W-:Y:S05]  /*0eb0*/  BSYNC B0 ;  /* 0x0000000000007941 */ /* 0x000fea0003800000 */
.L_x_31284:
        /* <DEDUP_REMOVED lines=20> */
.L_x_31287:
[----:B------:R-:W-:Y:S05]  /*1000*/  BSYNC B0 ;  /* 0x0000000000007941 */ /* 0x000fea0003800000 */
.L_x_31286:
        /* <DEDUP_REMOVED lines=21> */
.L_x_31289:
[----:B------:R-:W-:Y:S05]  /*1160*/  BSYNC B0 ;  /* 0x0000000000007941 */ /* 0x000fea0003800000 */
.L_x_31288:
        /* <DEDUP_REMOVED lines=24> */
.L_x_31291:
[----:B------:R-:W-:Y:S05]  /*12f0*/  BSYNC B0 ;  /* 0x0000000000007941 */ /* 0x000fea0003800000 */
.L_x_31290:
        /* <DEDUP_REMOVED lines=16> */
.L_x_32074:
[----:B------:R-:W-:-:S04]  /*1400*/  IMAD.MOV.U32 R214, RZ, RZ, 0x4 ;  /* 0x00000004ffd67424 */ /* 0x000fc800078e00ff */
[----:B------:R-:W-:-:S06]  /*1410*/  IMAD.WIDE R204, R0, R214, c[0x0][0x1d0] ;  /* 0x0000740000cc7625 */ /* 0x000fcc00078e02d6 */
[----:B------:R0:W2:Y:S01]  /*1420*/  LDG.E R204, [R204.64] ;  /* 0x00000006cccc7981 */ /* 0x0000a2000c1e1900 */
[----:B------:R-:W-:-:S03]  /*1430*/  IMAD.WIDE R214, R0, R214, c[0x0][0x1d8] ;  /* 0x0000760000d67625 */ /* 0x000fc600078e02d6 */
[----:B------:R-:W1:Y:S01]  /*1440*/  S2R R213, SR_TID.X ;  /* 0x0000000000d57919 */ /* 0x000e620000002100 */
[----:B------:R-:W-:-:S03]  /*1450*/  IMAD R206, R0, c[0x0][0x168], RZ ;  /* 0x00005a0000ce7a24 */ /* 0x000fc600078e02ff */
[----:B-----5:R3:W5:Y:S02]  /*1460*/  LDG.E R252, [R214.64] ;  /* 0x00000006d6fc7981 */ /* 0x020764000c1e1900 */
        /* <DEDUP_REMOVED lines=10> */
[----:B------:R-:W-:-:S06]  /*1510*/  HFMA2.MMA R205, -RZ, RZ, 0, 0 ;  /* 0x00000000ffcd7435 */ /* 0x000fcc00000001ff */
[----:B------:R-:W-:Y:S02]  /*1520*/  @P1 LEA.HI.SX32 R205, R207, R213, 0x1d ;  /* 0x000000d5cfcd1211 */ /* 0x000fe400078feaff */
[----:B------:R-:W-:-:S05]  /*1530*/  SHF.R.S32.HI R207, RZ, 0x1f, R0 ;  /* 0x0000001fffcf7819 */ /* 0x000fca0000011400 */
[----:B------:R3:W-:Y:S01]  /*1540*/  STL [R1+0x20], R207 ;  /* 0x000020cf01007387 */ /* 0x0007e20000100800 */
        /* <DEDUP_REMOVED lines=29> */
.L_x_31298:
[----:B------:R-:W-:Y:S02]  /*1720*/  MOV R13, R10 ;  /* 0x0000000a000d7202 */ /* 0x000fe40000000f00 */
.L_x_31299:
[----:B------:R-:W-:Y:S05]  /*1730*/  BSYNC B3 ;  /* 0x0000000000037941 */ /* 0x000fea0003800000 */
.L_x_31297:
        /* <DEDUP_REMOVED lines=16> */
.L_x_31303:
[----:B------:R-:W-:Y:S05]  /*1840*/  BSYNC B4 ;  /* 0x0000000000047941 */ /* 0x000fea0003800000 */
.L_x_31302:
        /* <DEDUP_REMOVED lines=44> */
.L_x_31301:
[----:B------:R-:W-:Y:S05]  /*1b10*/  BSYNC B3 ;  /* 0x0000000000037941 */ /* 0x000fea0003800000 */
.L_x_31300:
        /* <DEDUP_REMOVED lines=8> */
[----:B------:R-:W-:-:S03]  /*1ba0*/  SEL R8, RZ, 0x1, P4 ;  /* 0x00000001ff087807 */ /* 0x000fc60002000000 */
[----:B------:R-:W-:Y:S01]  /*1bb0*/  @P2 FADD.FTZ R124, R116, R124 ;  /* 0x0000007c747c2221 */ /* 0x000fe20000010000 */
[----:B------:R-:W-:Y:S02]  /*1bc0*/  PRMT R13, R8, 0x7610, R13 ;  /* 0x00007610080d7816 */ /* 0x000fe4000000000d */
.L_x_31296:
[----:B------:R-:W-:Y:S05]  /*1bd0*/  BSYNC B2 ;  /* 0x0000000000027941 */ /* 0x000fea0003800000 */
.L_x_31295:
        /* <DEDUP_REMOVED lines=18> */
.L_x_31307:
[----:B------:R-:W-:Y:S02]  /*1d00*/  IMAD.MOV.U32 R8, RZ, RZ, R10 ;  /* 0x000000ffff087224 */ /* 0x000fe400078e000a */
.L_x_31308:
[----:B------:R-:W-:Y:S05]  /*1d10*/  BSYNC B3 ;  /* 0x0000000000037941 */ /* 0x000fea0003800000 */
.L_x_31306:
        /* <DEDUP_REMOVED lines=16> */
.L_x_31312:
[----:B------:R-:W-:Y:S05]  /*1e20*/  BSYNC B4 ;  /* 0x0000000000047941 */ /* 0x000fea0003800000 */
.L_x_31311:
        /* <DEDUP_REMOVED lines=44> */
.L_x_31310:
[----:B------:R-:W-:Y:S05]  /*20f0*/  BSYNC B3 ;  /* 0x0000000000037941 */ /* 0x000fea0003800000 */
.L_x_31309:
        /* <DEDUP_REMOVED lines=11> */
.L_x_31305:
[----:B------:R-:W-:Y:S05]  /*21b0*/  BSYNC B2 ;  /* 0x0000000000027941 */ /* 0x000fea0003800000 */
.L_x_31304:
        /* <DEDUP_REMOVED lines=18> */
.L_x_31316:
[----:B------:R-:W-:Y:S02]  /*22e0*/  IMAD.MOV.U32 R8, RZ, RZ, R10 ;  /* 0x000000ffff087224 */ /* 0x000fe400078e000a */
.L_x_31317:
[----:B------:R-:W-:Y:S05]  /*22f0*/  BSYNC B3 ;  /* 0x0000000000037941 */ /* 0x000fea0003800000 */
.L_x_31315:
        /* <DEDUP_REMOVED lines=16> */
.L_x_31321:
[----:B------:R-:W-:Y:S05]  /*2400*/  BSYNC B4 ;  /* 0x0000000000047941 */ /* 0x000fea0003800000 */
.L_x_31320:
        /* <DEDUP_REMOVED lines=44> */
.L_x_31319:
[----:B------:R-:W-:Y:S05]  /*26d0*/  BSYNC B3 ;  /* 0x0000000000037941 */ /* 0x000fea0003800000 */
.L_x_31318:
        /* <DEDUP_REMOVED lines=11> */
.L_x_31314:
[----:B------:R-:W-:Y:S05]  /*2790*/  BSYNC B2 ;  /* 0x0000000000027941 */ /* 0x000fea0003800000 */
.L_x_31313:
        /* <DEDUP_REMOVED lines=18> */
.L_x_31325:
[----:B------:R-:W-:Y:S02]  /*28c0*/  IMAD.MOV.U32 R127, RZ, RZ, R10 ;  /* 0x000000ffff7f7224 */ /* 0x000fe400078e000a */
.L_x_31326:
[----:B------:R-:W-:Y:S05]  /*28d0*/  BSYNC B3 ;  /* 0x0000000000037941 */ /* 0x000fea0003800000 */
.L_x_31324:
        /* <DEDUP_REMOVED lines=16> */
.L_x_31330:
[----:B------:R-:W-:Y:S05]  /*29e0*/  BSYNC B4 ;  /* 0x0000000000047941 */ /* 0x000fea0003800000 */
.L_x_31329:
        /* <DEDUP_REMOVED lines=44> */
.L_x_31328:
[----:B------:R-:W-:Y:S05]  /*2cb0*/  BSYNC B3 ;  /* 0x0000000000037941 */ /* 0x000fea0003800000 */
.L_x_31327:
[----:B------:R-:W0:Y:S01]  /*2cc0*/  I2F.U32 R127, R127 ;  /* 0x0000007f007f7306 */ /* 0x000e220000201000 */
[----:B------:R-:W-:-:S04]  /*2cd0*/  IMAD.MOV.U32 R128, RZ, RZ, 0x2f800000 ;  /* 0x2f800000ff807424 */ /* 0x000fc800078e00ff */
[----:B0-----:R-:W-:-:S05]  /*2ce0*/  FFMA.FTZ R127, R127, R128, 1.1641532182693481445e-10 ;  /* 0x2f0000007f7f7423 */ /* 0x001fca0000010080 */
[----:B------:R-:W-:Y:S02]  /*2cf0*/  FSETP.GTU.FTZ.AND P4, PT, R127, c[0x0][0x1e4], PT ;  /* 0x000079007f007a0b */ /* 0x000fe40003f9c000 */
[----:B-----5:R-:W-:Y:S02]  /*2d00*/  PRMT R127, RZ, 0x7610, R113 ;  /* 0x00007610ff7f7816 */ /* 0x020fe40000000071 */
[----:B------:R-:W-:-:S03]  /*2d10*/  SEL R128, RZ, 0x1, P4 ;  /* 0x00000001ff807807 */ /* 0x000fc60002000000 */
[----:B------:R-:W-:Y:S01]  /*2d20*/  FMUL.FTZ R127, R127, c[0x0][0x1ec] ;  /* 0x00007b007f7f7a20 */ /* 0x000fe20000410000 */
[----:B------:R-:W-:-:S03]  /*2d30*/  PRMT R208, R128, 0x7610, R208 ;  /* 0x0000761080d07816 */ /* 0x000fc600000000d0 */
[----:B------:R-:W-:-:S05]  /*2d40*/  FMUL.FTZ R127, R127, c[0x0][0x1e8] ;  /* 0x00007a007f7f7a20 */ /* 0x000fca0000410000 */
[----:B------:R-:W-:-:S05]  /*2d50*/  FSEL R127, R127, RZ, !P4 ;  /* 0x000000ff7f7f7208 */ /* 0x000fca0006000000 */
[----:B------:R-:W-:Y:S02]  /*2d60*/  @P2 FADD.FTZ R127, R119, R127 ;  /* 0x0000007f777f2221 */ /* 0x000fe40000010000 */
.L_x_31323:
[----:B------:R-:W-:Y:S05]  /*2d70*/  BSYNC B2 ;  /* 0x0000000000027941 */ /* 0x000fea0003800000 */
.L_x_31322:
[----:B------:R-:W-:Y:S01]  /*2d80*/  @!P3 ISETP.NE.U32.AND P4, PT, RZ, c[0x0][0x180], PT ;  /* 0x00006000ff00ba0c */ /* 0x000fe20003f85070 */
[----:B------:R-:W-:Y:S01]  /*2d90*/  BSSY B2, `(.L_x_31331) ;  /* 0x000005c000027945 */ /* 0x000fe20003800000 */
[----:B---3--:R-:W-:Y:S02]  /*2da0*/  @!P3 IMAD.MOV.U32 R207, RZ, RZ, R8 ;  /* 0x000000ffffcfb224 */ /* 0x008fe400078e0008 */
        /* <DEDUP_REMOVED lines=15> */
.L_x_31334:
[----:B------:R-:W-:Y:S02]  /*2ea0*/  IMAD.MOV.U32 R130, RZ, RZ, R10 ;  /* 0x000000ffff827224 */ /* 0x000fe400078e000a */
.L_x_31335:
[----:B------:R-:W-:Y:S05]  /*2eb0*/  BSYNC B3 ;  /* 0x0000000000037941 */ /* 0x000fea0003800000 */
.L_x_31333:
        /* <DEDUP_REMOVED lines=16> */
.L_x_31339:
[----:B------:R-:W-:Y:S05]  /*2fc0*/  BSYNC B4 ;  /* 0x0000000000047941 */ /* 0x000fea0003800000 */
.L_x_31338:
        /* <DEDUP_REMOVED lines=44> */
.L_x_31337:
[----:B------:R-:W-:Y:S05]  /*3290*/  BSYNC B3 ;  /* 0x0000000000037941 */ /* 0x000fea0003800000 */
.L_x_31336:
[----:B------:R-:W0:Y:S01]  /*32a0*/  I2F.U32 R8, R130 ;  /* 0x0000008200087306 */ /* 0x000e220000201000 */
[----:B------:R-:W-:-:S04]  /*32b0*/  IMAD.MOV.U32 R128, RZ, RZ, 0x2f800000 ;  /* 0x2f800000ff807424 */ /* 0x000fc800078e00ff */
[----:B0-----:R-:W-:-:S05]  /*32c0*/  FFMA.FTZ R8, R8, R128, 1.1641532182693481445e-10 ;  /* 0x2f00000008087423 */ /* 0x001fca0000010080 */
[----:B------:R-:W-:Y:S02]  /*32d0*/  FSETP.GTU.FTZ.AND P4, PT, R8, c[0x0][0x1e4], PT ;  /* 0x0000790008007a0b */ /* 0x000fe40003f9c000 */
[----:B------:R-:W-:-:S05]  /*32e0*/  PRMT R8, RZ, 0x5410, R114 ;  /* 0x00005410ff087816 */ /* 0x000fca0000000072 */
[----:B------:R-:W-:-:S04]  /*32f0*/  FMUL.FTZ R8, R8, c[0x0][0x1ec] ;  /* 0x00007b0008087a20 */ /* 0x000fc80000410000 */
[----:B------:R-:W-:-:S05]  /*3300*/  FMUL.FTZ R8, R8, c[0x0][0x1e8] ;  /* 0x00007a0008087a20 */ /* 0x000fca0000410000 */
[----:B------:R-:W-:Y:S02]  /*3310*/  FSEL R128, R8, RZ, !P4 ;  /* 0x000000ff08807208 */ /* 0x000fe40006000000 */
[----:B------:R-:W-:-:S03]  /*3320*/  SEL R8, RZ, 0x1, P4 ;  /* 0x00000001ff087807 */ /* 0x000fc60002000000 */
[----:B------:R-:W-:Y:S01]  /*3330*/  @P2 FADD.FTZ R128, R120, R128 ;  /* 0x0000008078802221 */ /* 0x000fe20000010000 */
[----:B------:R-:W-:Y:S02]  /*3340*/  PRMT R209, R8, 0x7610, R209 ;  /* 0x0000761008d17816 */ /* 0x000fe400000000d1 */
.L_x_31332:
[----:B------:R-:W-:Y:S05]  /*3350*/  BSYNC B2 ;  /* 0x0000000000027941 */ /* 0x000fea0003800000 */
.L_x_31331:
        /* <DEDUP_REMOVED lines=18> */
.L_x_31343:
[----:B------:R-:W-:Y:S02]  /*3480*/  IMAD.MOV.U32 R8, RZ, RZ, R10 ;  /* 0x000000ffff087224 */ /* 0x000fe400078e000a */
.L_x_31344:
[----:B------:R-:W-:Y:S05]  /*3490*/  BSYNC B3 ;  /* 0x0000000000037941 */ /* 0x000fea0003800000 */
.L_x_31342:
        /* <DEDUP_REMOVED lines=16> */
.L_x_31348:
[----:B------:R-:W-:Y:S05]  /*35a0*/  BSYNC B4 ;  /* 0x0000000000047941 */ /* 0x000fea0003800000 */
.L_x_31347:
        /* <DEDUP_REMOVED lines=44> */
.L_x_31346:
[----:B------:R-:W-:Y:S05]  /*3870*/  BSYNC B3 ;  /* 0x0000000000037941 */ /* 0x000fea0003800000 */
.L_x_31345:
        /* <DEDUP_REMOVED lines=11> */
.L_x_31341:
[----:B------:R-:W-:Y:S05]  /*3930*/  BSYNC B2 ;  /* 0x0000000000027941 */ /* 0x000fea0003800000 */
.L_x_31340:
        /* <DEDUP_REMOVED lines=18> */
.L_x_31352:
[----:B------:R-:W-:Y:S02]  /*3a60*/  IMAD.MOV.U32 R8, RZ, RZ, R10 ;  /* 0x000000ffff087224 */ /* 0x000fe400078e000a */
.L_x_31353:
[----:B------:R-:W-:Y:S05]  /*3a70*/  BSYNC B3 ;  /* 0x0000000000037941 */ /* 0x000fea0003800000 */
.L_x_31351:
        /* <DEDUP_REMOVED lines=16> */
.L_x_31357:
[----:B------:R-:W-:Y:S05]  /*3b80*/  BSYNC B4 ;  /* 0x0000000000047941 */ /* 0x000fea0003800000 */
.L_x_31356:
        /* <DEDUP_REMOVED lines=44> */
.L_x_31355:
[----:B------:R-:W-:Y:S05]  /*3e50*/  BSYNC B3 ;  /* 0x0000000000037941 */ /* 0x000fea0003800000 */
.L_x_31354:
        /* <DEDUP_REMOVED lines=11> */
.L_x_31350:
[----:B------:R-:W-:Y:S05]  /*3f10*/  BSYNC B2 ;  /* 0x0000000000027941 */ /* 0x000fea0003800000 */
.L_x_31349:
        /* <DEDUP_REMOVED lines=18> */
.L_x_31361:
[----:B------:R-:W-:Y:S02]  /*4040*/  MOV R131, R10 ;  /* 0x0000000a00837202 */ /* 0x000fe40000000f00 */
.L_x_31362:
[----:B------:R-:W-:Y:S05]  /*4050*/  BSYNC B3 ;  /* 0x0000000000037941 */ /* 0x000fea0003800000 */
.L_x_31360:
        /* <DEDUP_REMOVED lines=16> */
.L_x_31366:
[----:B------:R-:W-:Y:S05]  /*4160*/  BSYNC B4 ;  /* 0x0000000000047941 */ /* 0x000fea0003800000 */
.L_x_31365:
        /* <DEDUP_REMOVED lines=44> */
.L_x_31364:
[----:B------:R-:W-:Y:S05]  /*4430*/  BSYNC B3 ;  /* 0x0000000000037941 */ /* 0x000fea0003800000 */
.L_x_31363:
[----:B------:R-:W0:Y:S01]  /*4440*/  I2F.U32 R131, R131 ;  /* 0x0000008300837306 */ /* 0x000e220000201000 */
[----:B------:R-:W-:-:S10]  /*4450*/  HFMA2.MMA R207, -RZ, RZ, 0.1171875, 0 ;  /* 0x2f800000ffcf7435 */ /* 0x000fd400000001ff */
[----:B0-----:R-:W-:-:S05]  /*4460*/  FFMA.FTZ R131, R131, R207, 1.1641532182693481445e-10 ;  /* 0x2f00000083837423 */ /* 0x001fca00000100cf */
[----:B------:R-:W-:Y:S02]  /*4470*/  FSETP.GTU.FTZ.AND P3, PT, R131, c[0x0][0x1e4], PT ;  /* 0x0000790083007a0b */ /* 0x000fe40003f7c000 */
[----:B------:R-:W-:Y:S02]  /*4480*/  PRMT R131, RZ, 0x7610, R115 ;  /* 0x00007610ff837816 */ /* 0x000fe40000000073 */
[----:B------:R-:W-:-:S03]  /*4490*/  SEL R207, RZ, 0x1, P3 ;  /* 0x00000001ffcf7807 */ /* 0x000fc60001800000 */
[----:B------:R-:W-:Y:S01]  /*44a0*/  FMUL.FTZ R131, R131, c[0x0][0x1ec] ;  /* 0x00007b0083837a20 */ /* 0x000fe20000410000 */
[----:B------:R-:W-:-:S03]  /*44b0*/  PRMT R212, R207, 0x7610, R212 ;  /* 0x00007610cfd47816 */ /* 0x000fc600000000d4 */
[----:B------:R-:W-:-:S05]  /*44c0*/  FMUL.FTZ R131, R131, c[0x0][0x1e8] ;  /* 0x00007a0083837a20 */ /* 0x000fca0000410000 */
[----:B------:R-:W-:-:S05]  /*44d0*/  FSEL R131, R131, RZ, !P3 ;  /* 0x000000ff83837208 */ /* 0x000fca0005800000 */
[----:B------:R-:W-:Y:S02]  /*44e0*/  @P2 FADD.FTZ R131, R123, R131 ;  /* 0x000000837b832221 */ /* 0x000fe40000010000 */
.L_x_31359:
[----:B------:R-:W-:Y:S05]  /*44f0*/  BSYNC B2 ;  /* 0x0000000000027941 */ /* 0x000fea0003800000 */
.L_x_31358:
[----:B------:R-:W-:Y:S01]  /*4500*/  IMAD.MOV.U32 R214, RZ, RZ, 0x20 ;  /* 0x00000020ffd67424 */ /* 0x000fe200078e00ff */
[----:B------:R-:W-:Y:S03]  /*4510*/  BSSY B2, `(.L_x_31367) ;  /* 0x0000019000027945 */ /* 0x000fe60003800000 */
        /* <DEDUP_REMOVED lines=12> */
[----:B------:R-:W-:-:S03]  /*45e0*/  IMAD.WIDE.U32 R224, R224, 0x10000, RZ ;  /* 0x00010000e0e07825 */ /* 0x000fc600078e00ff */
        /* <DEDUP_REMOVED lines=11> */
.L_x_31368:
[----:B------:R-:W-:Y:S05]  /*46a0*/  BSYNC B2 ;  /* 0x0000000000027941 */ /* 0x000fea0003800000 */
.L_x_31367:
[----:B------:R-:W-:Y:S02]  /*46b0*/  IADD3 R206, R206, 0x20, RZ ;  /* 0x00000020cece7810 */ /* 0x000fe40007ffe0ff */
[----:B------:R-:W-:Y:S02]  /*46c0*/  IADD3 R205, R205, 0x20, RZ ;  /* 0x00000020cdcd7810 */ /* 0x000fe40007ffe0ff */
.L_x_31294:
[----:B------:R-:W-:Y:S05]  /*46d0*/  BSYNC B1 ;  /* 0x0000000000017941 */ /* 0x000fea0003800000 */
.L_x_31293:
        /* <DEDUP_REMOVED lines=31> */
.L_x_31374:
[----:B------:R-:W-:Y:S02]  /*48d0*/  IMAD.MOV.U32 R13, RZ, RZ, R10 ;  /* 0x000000ffff0d7224 */ /* 0x000fe400078e000a */
.L_x_31375:
[----:B------:R-:W-:Y:S05]  /*48e0*/  BSYNC B3 ;  /* 0x0000000000037941 */ /* 0x000fea0003800000 */
.L_x_31373:
        /* <DEDUP_REMOVED lines=16> */
.L_x_31379:
[----:B------:R-:W-:Y:S05]  /*49f0*/  BSYNC B4 ;  /* 0x0000000000047941 */ /* 0x000fea0003800000 */
.L_x_31378:
        /* <DEDUP_REMOVED lines=44> */
.L_x_31377:
[----:B------:R-:W-:Y:S05]  /*4cc0*/  BSYNC B3 ;  /* 0x0000000000037941 */ /* 0x000fea0003800000 */
.L_x_31376:
        /* <DEDUP_REMOVED lines=11> */
.L_x_31372:
[----:B------:R-:W-:Y:S05]  /*4d80*/  BSYNC B2 ;  /* 0x0000000000027941 */ /* 0x000fea0003800000 */
.L_x_31371:
        /* <DEDUP_REMOVED lines=18> */
.L_x_31383:
[----:B------:R-:W-:Y:S02]  /*4eb0*/  IMAD.MOV.U32 R8, RZ, RZ, R10 ;  /* 0x000000ffff087224 */ /* 0x000fe400078e000a */
.L_x_31384:
[----:B------:R-:W-:Y:S05]  /*4ec0*/  BSYNC B3 ;  /* 0x0000000000037941 */ /* 0x000fea0003800000 */
.L_x_31382:
        /* <DEDUP_REMOVED lines=16> */
.L_x_31388:
[----:B------:R-:W-:Y:S05]  /*4fd0*/  BSYNC B4 ;  /* 0x0000000000047941 */ /* 0x000fea0003800000 */
.L_x_31387:
        /* <DEDUP_REMOVED lines=44> */
.L_x_31386:
[----:B------:R-:W-:Y:S05]  /*52a0*/  BSYNC B3 ;  /* 0x0000000000037941 */ /* 0x000fea0003800000 */
.L_x_31385:
        /* <DEDUP_REMOVED lines=11> */
.L_x_31381:
[----:B------:R-:W-:Y:S05]  /*5360*/  BSYNC B2 ;  /* 0x0000000000027941 */ /* 0x000fea0003800000 */
.L_x_31380:
        /* <DEDUP_REMOVED lines=18> */
.L_x_31392:
[----:B------:R-:W-:Y:S02]  /*5490*/  IMAD.MOV.U32 R8, RZ, RZ, R10 ;  /* 0x000000ffff087224 */ /* 0x000fe400078e000a */
.L_x_31393:
[----:B------:R-:W-:Y:S05]  /*54a0*/  BSYNC B3 ;  /* 0x0000000000037941 */ /* 0x000fea0003800000 */
.L_x_31391:
        /* <DEDUP_REMOVED lines=16> */
.L_x_31397:
[----:B------:R-:W-:Y:S05]  /*55b0*/  BSYNC B4 ;  /* 0x0000000000047941 */ /* 0x000fea0003800000 */
.L_x_31396:
        /* <DEDUP_REMOVED lines=44> */
.L_x_31395:
[----:B------:R-:W-:Y:S05]  /*5880*/  BSYNC B3 ;  /* 0x0000000000037941 */ /* 0x000fea0003800000 */
.L_x_31394:
        /* <DEDUP_REMOVED lines=11> */
.L_x_31390:
[----:B------:R-:W-:Y:S05]  /*5940*/  BSYNC B2 ;  /* 0x0000000000027941 */ /* 0x000fea0003800000 */
.L_x_31389:
        /* <DEDUP_REMOVED lines=18> */
.L_x_31401:
[----:B------:R-:W-:Y:S02]  /*5a70*/  IMAD.MOV.U32 R135, RZ, RZ, R10 ;  /* 0x000000ffff877224 */ /* 0x000fe400078e000a */
.L_x_31402:
[----:B------:R-:W-:Y:S05]  /*5a80*/  BSYNC B3 ;  /* 0x0000000000037941 */ /* 0x000fea0003800000 */
.L_x_31400:
        /* <DEDUP_REMOVED lines=16> */
.L_x_31406:
[----:B------:R-:W-:Y:S05]  /*5b90*/  BSYNC B4 ;  /* 0x0000000000047941 */ /* 0x000fea0003800000 */
.L_x_31405:
        /* <DEDUP_REMOVED lines=44> */
.L_x_31404:
[----:B------:R-:W-:Y:S05]  /*5e60*/  BSYNC B3 ;  /* 0x0000000000037941 */ /* 0x000fea0003800000 */
.L_x_31403:
[----:B------:R-:W1:Y:S01]  /*5e70*/  I2F.U32 R135, R135 ;  /* 0x0000008700877306 */ /* 0x000e620000201000 */
[----:B------:R-:W-:-:S04]  /*5e80*/  IMAD.MOV.U32 R136, RZ, RZ, 0x2f800000 ;  /* 0x2f800000ff887424 */ /* 0x000fc800078e00ff */
[----:B-1----:R-:W-:-:S05]  /*5e90*/  FFMA.FTZ R135, R135, R136, 1.1641532182693481445e-10 ;  /* 0x2f00000087877423 */ /* 0x002fca0000010088 */
        /* <DEDUP_REMOVED lines=8> */
.L_x_31399:
[----:B------:R-:W-:Y:S05]  /*5f20*/  BSYNC B2 ;  /* 0x0000000000027941 */ /* 0x000fea0003800000 */
.L_x_31398:
        /* <DEDUP_REMOVED lines=18> */
.L_x_31410:
[----:B------:R-:W-:Y:S02]  /*6050*/  IMAD.MOV.U32 R138, RZ, RZ, R10 ;  /* 0x000000ffff8a7224 */ /* 0x000fe400078e000a */
.L_x_31411:
[----:B------:R-:W-:Y:S05]  /*6060*/  BSYNC B3 ;  /* 0x0000000000037941 */ /* 0x000fea0003800000 */
.L_x_31409:
        /* <DEDUP_REMOVED lines=16> */
.L_x_31415:
[----:B------:R-:W-:Y:S05]  /*6170*/  BSYNC B4 ;  /* 0x0000000000047941 */ /* 0x000fea0003800000 */
.L_x_31414:
        /* <DEDUP_REMOVED lines=44> */
.L_x_31413:
[----:B------:R-:W-:Y:S05]  /*6440*/  BSYNC B3 ;  /* 0x0000000000037941 */ /* 0x000fea0003800000 */
.L_x_31412:
[----:B------:R-:W1:Y:S01]  /*6450*/  I2F.U32 R8, R138 ;  /* 0x0000008a00087306 */ /* 0x000e620000201000 */
[----:B------:R-:W-:-:S04]  /*6460*/  IMAD.MOV.U32 R136, RZ, RZ, 0x2f800000 ;  /* 0x2f800000ff887424 */ /* 0x000fc800078e00ff */
[----:B-1----:R-:W-:-:S05]  /*6470*/  FFMA.FTZ R8, R8, R136, 1.1641532182693481445e-10 ;  /* 0x2f00000008087423 */ /* 0x002fca0000010088 */
        /* <DEDUP_REMOVED lines=8> */
.L_x_31408:
[----:B------:R-:W-:Y:S05]  /*6500*/  BSYNC B2 ;  /* 0x0000000000027941 */ /* 0x000fea0003800000 */
.L_x_31407:
        /* <DEDUP_REMOVED lines=18> */
.L_x_31419:
[----:B------:R-:W-:Y:S02]  /*6630*/  MOV R8, R10 ;  /* 0x0000000a00087202 */ /* 0x000fe40000000f00 */
.L_x_31420:
[----:B------:R-:W-:Y:S05]  /*6640*/  BSYNC B3 ;  /* 0x0000000000037941 */ /* 0x000fea0003800000 */
.L_x_31418:
        /* <DEDUP_REMOVED lines=16> */
.L_x_31424:
[----:B------:R-:W-:Y:S05]  /*6750*/  BSYNC B4 ;  /* 0x0000000000047941 */ /* 0x000fea0003800000 */
.L_x_31423:
        /* <DEDUP_REMOVED lines=44> */
.L_x_31422:
[----:B------:R-:W-:Y:S05]  /*6a20*/  BSYNC B3 ;  /* 0x0000000000037941 */ /* 0x000fea0003800000 */
.L_x_31421:
[----:B------:R-:W1:Y:S01]  /*6a30*/  I2F.U32 R8, R8 ;  /* 0x0000000800087306 */ /* 0x000e620000201000 */
[----:B------:R-:W-:-:S10]  /*6a40*/  HFMA2.MMA R137, -RZ, RZ, 0.1171875, 0 ;  /* 0x2f800000ff897435 */ /* 0x000fd400000001ff */
        /* <DEDUP_REMOVED lines=9> */
.L_x_31417:
[----:B------:R-:W-:Y:S05]  /*6ae0*/  BSYNC B2 ;  /* 0x0000000000027941 */ /* 0x000fea0003800000 */
.L_x_31416:
        /* <DEDUP_REMOVED lines=18> */
.L_x_31428:
[----:B------:R-:W-:Y:S02]  /*6c10*/  IMAD.MOV.U32 R8, RZ, RZ, R10 ;  /* 0x000000ffff087224 */ /* 0x000fe400078e000a */
.L_x_31429:
[----:B------:R-:W-:Y:S05]  /*6c20*/  BSYNC B3 ;  /* 0x0000000000037941 */ /* 0x000fea0003800000 */
.L_x_31427:
        /* <DEDUP_REMOVED lines=16> */
.L_x_31433:
[----:B------:R-:W-:Y:S05]  /*6d30*/  BSYNC B4 ;  /* 0x0000000000047941 */ /* 0x000fea0003800000 */
.L_x_31432:
        /* <DEDUP_REMOVED lines=44> */
.L_x_31431:
[----:B------:R-:W-:Y:S05]  /*7000*/  BSYNC B3 ;  /* 0x0000000000037941 */ /* 0x000fea0003800000 */
.L_x_31430:
        /* <DEDUP_REMOVED lines=11> */
.L_x_31426:
[----:B------:R-:W-:Y:S05]  /*70c0*/  BSYNC B2 ;  /* 0x0000000000027941 */ /* 0x000fea0003800000 */
.L_x_31425:
        /* <DEDUP_REMOVED lines=18> */
.L_x_31437:
[----:B------:R-:W-:Y:S02]  /*71f0*/  IMAD.MOV.U32 R139, RZ, RZ, R10 ;  /* 0x000000ffff8b7224 */ /* 0x000fe400078e000a */
.L_x_31438:
[----:B------:R-:W-:Y:S05]  /*7200*/  BSYNC B3 ;  /* 0x0000000000037941 */ /* 0x000fea0003800000 */
.L_x_31436:
        /* <DEDUP_REMOVED lines=16> */
.L_x_31442:
[----:B------:R-:W-:Y:S05]  /*7310*/  BSYNC B4 ;  /* 0x0000000000047941 */ /* 0x000fea0003800000 */
.L_x_31441:
        /* <DEDUP_REMOVED lines=44> */
.L_x_31440:
[----:B------:R-:W-:Y:S05]  /*75e0*/  BSYNC B3 ;  /* 0x0000000000037941 */ /* 0x000fea0003800000 */
.L_x_31439:
[----:B------:R-:W1:Y:S01]  /*75f0*/  I2F.U32 R139, R139 ;  /* 0x0000008b008b7306 */ /* 0x000e620000201000 */
[----:B------:R-:W-:-:S04]  /*7600*/  IMAD.MOV.U32 R207, RZ, RZ, 0x2f800000 ;  /* 0x2f800000ffcf7424 */ /* 0x000fc800078e00ff */
[----:B-1----:R-:W-:-:S05]  /*7610*/  FFMA.FTZ R139, R139, R207, 1.1641532182693481445e-10 ;  /* 0x2f0000008b8b7423 */ /* 0x002fca00000100cf */
        /* <DEDUP_REMOVED lines=8> */
.L_x_31435:
[----:B------:R-:W-:Y:S05]  /*76a0*/  BSYNC B2 ;  /* 0x0000000000027941 */ /* 0x000fea0003800000 */
.L_x_31434:
[----:B0-----:R-:W-:Y:S01]  /*76b0*/  IMAD.MOV.U32 R214, RZ, RZ, 0x20 ;  /* 0x00000020ffd67424 */ /* 0x001fe200078e00ff */
        /* <DEDUP_REMOVED lines=25> */
.L_x_31444:
[----:B------:R-:W-:Y:S05]  /*7850*/  BSYNC B2 ;  /* 0x0000000000027941 */ /* 0x000fea0003800000 */
.L_x_31443:
[----:B------:R-:W-:Y:S02]  /*7860*/  IADD3 R206, R206, 0x20, RZ ;  /* 0x00000020cece7810 */ /* 0x000fe40007ffe0ff */
[----:B------:R-:W-:Y:S02]  /*7870*/  IADD3 R205, R205, 0x20, RZ ;  /* 0x00000020cdcd7810 */ /* 0x000fe40007ffe0ff */
.L_x_31370:
[----:B------:R-:W-:Y:S05]  /*7880*/  BSYNC B1 ;  /* 0x0000000000017941 */ /* 0x000fea0003800000 */
.L_x_31369:
        /* <DEDUP_REMOVED lines=31> */
.L_x_31450:
[----:B------:R-:W-:Y:S02]  /*7a80*/  IMAD.MOV.U32 R13, RZ, RZ, R10 ;  /* 0x000000ffff0d7224 */ /* 0x000fe400078e000a */
.L_x_31451:
[----:B------:R-:W-:Y:S05]  /*7a90*/  BSYNC B3 ;  /* 0x0000000000037941 */ /* 0x000fea0003800000 */
.L_x_31449:
        /* <DEDUP_REMOVED lines=16> */
.L_x_31455:
[----:B------:R-:W-:Y:S05]  /*7ba0*/  BSYNC B4 ;  /* 0x0000000000047941 */ /* 0x000fea0003800000 */
.L_x_31454:
        /* <DEDUP_REMOVED lines=44> */
.L_x_31453:
[----:B------:R-:W-:Y:S05]  /*7e70*/  BSYNC B3 ;  /* 0x0000000000037941 */ /* 0x000fea0003800000 */
.L_x_31452:
        /* <DEDUP_REMOVED lines=11> */
.L_x_31448:
[----:B------:R-:W-:Y:S05]  /*7f30*/  BSYNC B2 ;  /* 0x0000000000027941 */ /* 0x000fea0003800000 */
.L_x_31447:
        /* <DEDUP_REMOVED lines=18> */
.L_x_31459:
[----:B------:R-:W-:Y:S02]  /*8060*/  IMAD.MOV.U32 R8, RZ, RZ, R10 ;  /* 0x000000ffff087224 */ /* 0x000fe400078e000a */
.L_x_31460:
[----:B------:R-:W-:Y:S05]  /*8070*/  BSYNC B3 ;  /* 0x0000000000037941 */ /* 0x000fea0003800000 */
.L_x_31458:
        /* <DEDUP_REMOVED lines=16> */
.L_x_31464:
[----:B------:R-:W-:Y:S05]  /*8180*/  BSYNC B4 ;  /* 0x0000000000047941 */ /* 0x000fea0003800000 */
.L_x_31463:
        /* <DEDUP_REMOVED lines=44> */
.L_x_31462:
[----:B------:R-:W-:Y:S05]  /*8450*/  BSYNC B3 ;  /* 0x0000000000037941 */ /* 0x000fea0003800000 */
.L_x_31461:
        /* <DEDUP_REMOVED lines=11> */
.L_x_31457:
[----:B------:R-:W-:Y:S05]  /*8510*/  BSYNC B2 ;  /* 0x0000000000027941 */ /* 0x000fea0003800000 */
.L_x_31456:
        /* <DEDUP_REMOVED lines=18> */
.L_x_31468:
[----:B------:R-:W-:Y:S02]  /*8640*/  IMAD.MOV.U32 R8, RZ, RZ, R10 ;  /* 0x000000ffff087224 */ /* 0x000fe400078e000a */
.L_x_31469:
[----:B------:R-:W-:Y:S05]  /*8650*/  BSYNC B3 ;  /* 0x0000000000037941 */ /* 0x000fea0003800000 */
.L_x_31467:
        /* <DEDUP_REMOVED lines=16> */
.L_x_31473:
[----:B------:R-:W-:Y:S05]  /*8760*/  BSYNC B4 ;  /* 0x0000000000047941 */ /* 0x000fea0003800000 */
.L_x_31472:
        /* <DEDUP_REMOVED lines=44> */
.L_x_31471:
[----:B------:R-:W-:Y:S05]  /*8a30*/  BSYNC B3 ;  /* 0x0000000000037941 */ /* 0x000fea0003800000 */
.L_x_31470:
        /* <DEDUP_REMOVED lines=11> */
.L_x_31466:
[----:B------:R-:W-:Y:S05]  /*8af0*/  BSYNC B2 ;  /* 0x0000000000027941 */ /* 0x000fea0003800000 */
.L_x_31465:
        /* <DEDUP_REMOVED lines=18> */
.L_x_31477:
[----:B------:R-:W-:Y:S02]  /*8c20*/  MOV R143, R10 ;  /* 0x0000000a008f7202 */ /* 0x000fe40000000f00 */
.L_x_31478:
[----:B------:R-:W-:Y:S05]  /*8c30*/  BSYNC B3 ;  /* 0x0000000000037941 */ /* 0x000fea0003800000 */
.L_x_31476:
        /* <DEDUP_REMOVED lines=16> */
.L_x_31482:
[----:B------:R-:W-:Y:S05]  /*8d40*/  BSYNC B4 ;  /* 0x0000000000047941 */ /* 0x000fea0003800000 */
.L_x_31481:
        /* <DEDUP_REMOVED lines=44> */
.L_x_31480:
[----:B------:R-:W-:Y:S05]  /*9010*/  BSYNC B3 ;  /* 0x0000000000037941 */ /* 0x000fea0003800000 */
.L_x_31479:
[----:B------:R-:W1:Y:S01]  /*9020*/  I2F.U32 R143, R143 ;  /* 0x0000008f008f7306 */ /* 0x000e620000201000 */
[----:B------:R-:W-:-:S10]  /*9030*/  HFMA2.MMA R144, -RZ, RZ, 0.1171875, 0 ;  /* 0x2f800000ff907435 */ /* 0x000fd400000001ff */
        /* <DEDUP_REMOVED lines=9> */
.L_x_31475:
[----:B------:R-:W-:Y:S05]  /*90d0*/  BSYNC B2 ;  /* 0x0000000000027941 */ /* 0x000fea0003800000 */
.L_x_31474:
        /* <DEDUP_REMOVED lines=18> */
.L_x_31486:
[----:B------:R-:W-:Y:S02]  /*9200*/  IMAD.MOV.U32 R146, RZ, RZ, R10 ;  /* 0x000000ffff927224 */ /* 0x000fe400078e000a */
.L_x_31487:
[----:B------:R-:W-:Y:S05]  /*9210*/  BSYNC B3 ;  /* 0x0000000000037941 */ /* 0x000fea0003800000 */
.L_x_31485:
        /* <DEDUP_REMOVED lines=16> */
.L_x_31491:
[----:B------:R-:W-:Y:S05]  /*9320*/  BSYNC B4 ;  /* 0x0000000000047941 */ /* 0x000fea0003800000 */
.L_x_31490:
        /* <DEDUP_REMOVED lines=44> */
.L_x_31489:
[----:B------:R-:W-:Y:S05]  /*95f0*/  BSYNC B3 ;  /* 0x0000000000037941 */ /* 0x000fea0003800000 */
.L_x_31488:
        /* <DEDUP_REMOVED lines=11> */
.L_x_31484:
[----:B------:R-:W-:Y:S05]  /*96b0*/  BSYNC B2 ;  /* 0x0000000000027941 */ /* 0x000fea0003800000 */
.L_x_31483:
        /* <DEDUP_REMOVED lines=18> */
.L_x_31495:
[----:B------:R-:W-:Y:S02]  /*97e0*/  IMAD.MOV.U32 R8, RZ, RZ, R10 ;  /* 0x000000ffff087224 */ /* 0x000fe400078e000a */
.L_x_31496:
[----:B------:R-:W-:Y:S05]  /*97f0*/  BSYNC B3 ;  /* 0x0000000000037941 */ /* 0x000fea0003800000 */
.L_x_31494:
        /* <DEDUP_REMOVED lines=16> */
.L_x_31500:
[----:B------:R-:W-:Y:S05]  /*9900*/  BSYNC B4 ;  /* 0x0000000000047941 */ /* 0x000fea0003800000 */
.L_x_31499:
        /* <DEDUP_REMOVED lines=44> */
.L_x_31498:
[----:B------:R-:W-:Y:S05]  /*9bd0*/  BSYNC B3 ;  /* 0x0000000000037941 */ /* 0x000fea0003800000 */
.L_x_31497:
        /* <DEDUP_REMOVED lines=11> */
.L_x_31493:
[----:B------:R-:W-:Y:S05]  /*9c90*/  BSYNC B2 ;  /* 0x0000000000027941 */ /* 0x000fea0003800000 */
.L_x_31492:
        /* <DEDUP_REMOVED lines=18> */
.L_x_31504:
[----:B------:R-:W-:Y:S02]  /*9dc0*/  IMAD.MOV.U32 R8, RZ, RZ, R10 ;  /* 0x000000ffff087224 */ /* 0x000fe400078e000a */
.L_x_31505:
[----:B------:R-:W-:Y:S05]  /*9dd0*/  BSYNC B3 ;  /* 0x0000000000037941 */ /* 0x000fea0003800000 */
.L_x_31503:
        /* <DEDUP_REMOVED lines=16> */
.L_x_31509:
[----:B------:R-:W-:Y:S05]  /*9ee0*/  BSYNC B4 ;  /* 0x0000000000047941 */ /* 0x000fea0003800000 */
.L_x_31508:
        /* <DEDUP_REMOVED lines=44> */
.L_x_31507:
[----:B------:R-:W-:Y:S05]  /*a1b0*/  BSYNC B3 ;  /* 0x0000000000037941 */ /* 0x000fea0003800000 */
.L_x_31506:
        /* <DEDUP_REMOVED lines=11> */
.L_x_31502:
[----:B------:R-:W-:Y:S05]  /*a270*/  BSYNC B2 ;  /* 0x0000000000027941 */ /* 0x000fea0003800000 */
.L_x_31501:
        /* <DEDUP_REMOVED lines=18> */
.L_x_31513:
[----:B------:R-:W-:Y:S02]  /*a3a0*/  IMAD.MOV.U32 R147, RZ, RZ, R10 ;  /* 0x000000ffff937224 */ /* 0x000fe400078e000a */
.L_x_31514:
[----:B------:R-:W-:Y:S05]  /*a3b0*/  BSYNC B3 ;  /* 0x0000000000037941 */ /* 0x000fea0003800000 */
.L_x_31512:
        /* <DEDUP_REMOVED lines=16> */
.L_x_31518:
[----:B------:R-:W-:Y:S05]  /*a4c0*/  BSYNC B4 ;  /* 0x0000000000047941 */ /* 0x000fea0003800000 */
.L_x_31517:
        /* <DEDUP_REMOVED lines=44> */
.L_x_31516:
[----:B------:R-:W-:Y:S05]  /*a790*/  BSYNC B3 ;  /* 0x0000000000037941 */ /* 0x000fea0003800000 */
.L_x_31515:
        /* <DEDUP_REMOVED lines=11> */
.L_x_31511:
[----:B------:R-:W-:Y:S05]  /*a850*/  BSYNC B2 ;  /* 0x0000000000027941 */ /* 0x000fea0003800000 */
.L_x_31510:
[----:B0-----:R-:W-:Y:S01]  /*a860*/  MOV R214, 0x20 ;  /* 0x0000002000d67802 */ /* 0x001fe20000000f00 */
[----:B------:R-:W-:Y:S04]  /*a870*/  BSSY B2, `(.L_x_31519) ;  /* 0x0000019000027945 */ /* 0x000fe80003800000 */
        /* <DEDUP_REMOVED lines=24> */
.L_x_31520:
[----:B------:R-:W-:Y:S05]  /*aa00*/  BSYNC B2 ;  /* 0x0000000000027941 */ /* 0x000fea0003800000 */
.L_x_31519:
[----:B------:R-:W-:Y:S02]  /*aa10*/  IADD3 R206, R206, 0x20, RZ ;  /* 0x00000020cece7810 */ /* 0x000fe40007ffe0ff */
[----:B------:R-:W-:Y:S02]  /*aa20*/  IADD3 R205, R205, 0x20, RZ ;  /* 0x00000020cdcd7810 */ /* 0x000fe40007ffe0ff */
.L_x_31446:
[----:B------:R-:W-:Y:S05]  /*aa30*/  BSYNC B1 ;  /* 0x0000000000017941 */ /* 0x000fea0003800000 */
.L_x_31445:
        /* <DEDUP_REMOVED lines=31> */
.L_x_31526:
[----:B------:R-:W-:Y:S02]  /*ac30*/  IMAD.MOV.U32 R13, RZ, RZ, R10 ;  /* 0x000000ffff0d7224 */ /* 0x000fe400078e000a */
.L_x_31527:
[----:B------:R-:W-:Y:S05]  /*ac40*/  BSYNC B3 ;  /* 0x0000000000037941 */ /* 0x000fea0003800000 */
.L_x_31525:
        /* <DEDUP_REMOVED lines=16> */
.L_x_31531:
[----:B------:R-:W-:Y:S05]  /*ad50*/  BSYNC B4 ;  /* 0x0000000000047941 */ /* 0x000fea0003800000 */
.L_x_31530:
        /* <DEDUP_REMOVED lines=44> */
.L_x_31529:
[----:B------:R-:W-:Y:S05]  /*b020*/  BSYNC B3 ;  /* 0x0000000000037941 */ /* 0x000fea0003800000 */
.L_x_31528:
        /* <DEDUP_REMOVED lines=11> */
.L_x_31524:
[----:B------:R-:W-:Y:S05]  /*b0e0*/  BSYNC B2 ;  /* 0x0000000000027941 */ /* 0x000fea0003800000 */
.L_x_31523:
        /* <DEDUP_REMOVED lines=18> */
.L_x_31535:
[----:B------:R-:W-:Y:S02]  /*b210*/  MOV R8, R10 ;  /* 0x0000000a00087202 */ /* 0x000fe40000000f00 */
.L_x_31536:
[----:B------:R-:W-:Y:S05]  /*b220*/  BSYNC B3 ;  /* 0x0000000000037941 */ /* 0x000fea0003800000 */
.L_x_31534:
        /* <DEDUP_REMOVED lines=16> */
.L_x_31540:
[----:B------:R-:W-:Y:S05]  /*b330*/  BSYNC B4 ;  /* 0x0000000000047941 */ /* 0x000fea0003800000 */
.L_x_31539:
        /* <DEDUP_REMOVED lines=44> */
.L_x_31538:
[----:B------:R-:W-:Y:S05]  /*b600*/  BSYNC B3 ;  /* 0x0000000000037941 */ /* 0x000fea0003800000 */
.L_x_31537:
        /* <DEDUP_REMOVED lines=11> */
.L_x_31533:
[----:B------:R-:W-:Y:S05]  /*b6c0*/  BSYNC B2 ;  /* 0x0000000000027941 */ /* 0x000fea0003800000 */
.L_x_31532:
        /* <DEDUP_REMOVED lines=18> */
.L_x_31544:
[----:B------:R-:W-:Y:S02]  /*b7f0*/  IMAD.MOV.U32 R8, RZ, RZ, R10 ;  /* 0x000000ffff087224 */ /* 0x000fe400078e000a */
.L_x_31545:
[----:B------:R-:W-:Y:S05]  /*b800*/  BSYNC B3 ;  /* 0x0000000000037941 */ /* 0x000fea0003800000 */
.L_x_31543:
        /* <DEDUP_REMOVED lines=16> */
.L_x_31549:
[----:B------:R-:W-:Y:S05]  /*b910*/  BSYNC B4 ;  /* 0x0000000000047941 */ /* 0x000fea0003800000 */
.L_x_31548:
        /* <DEDUP_REMOVED lines=44> */
.L_x_31547:
[----:B------:R-:W-:Y:S05]  /*bbe0*/  BSYNC B3 ;  /* 0x0000000000037941 */ /* 0x000fea0003800000 */
.L_x_31546:
        /* <DEDUP_REMOVED lines=11> */
.L_x_31542:
[----:B------:R-:W-:Y:S05]  /*bca0*/  BSYNC B2 ;  /* 0x0000000000027941 */ /* 0x000fea0003800000 */
.L_x_31541:
        /* <DEDUP_REMOVED lines=18> */
.L_x_31553:
[----:B------:R-:W-:Y:S02]  /*bdd0*/  IMAD.MOV.U32 R151, RZ, RZ, R10 ;  /* 0x000000ffff977224 */ /* 0x000fe400078e000a */
.L_x_31554:
[----:B------:R-:W-:Y:S05]  /*bde0*/  BSYNC B3 ;  /* 0x0000000000037941 */ /* 0x000fea0003800000 */
.L_x_31552:
        /* <DEDUP_REMOVED lines=16> */
.L_x_31558:
[----:B------:R-:W-:Y:S05]  /*bef0*/  BSYNC B4 ;  /* 0x0000000000047941 */ /* 0x000fea0003800000 */
.L_x_31557:
        /* <DEDUP_REMOVED lines=44> */
.L_x_31556:
[----:B------:R-:W-:Y:S05]  /*c1c0*/  BSYNC B3 ;  /* 0x0000000000037941 */ /* 0x000fea0003800000 */
.L_x_31555:
        /* <DEDUP_REMOVED lines=11> */
.L_x_31551:
[----:B------:R-:W-:Y:S05]  /*c280*/  BSYNC B2 ;  /* 0x0000000000027941 */ /* 0x000fea0003800000 */
.L_x_31550:
        /* <DEDUP_REMOVED lines=18> */
.L_x_31562:
[----:B------:R-:W-:Y:S02]  /*c3b0*/  IMAD.MOV.U32 R154, RZ, RZ, R10 ;  /* 0x000000ffff9a7224 */ /* 0x000fe400078e000a */
.L_x_31563:
[----:B------:R-:W-:Y:S05]  /*c3c0*/  BSYNC B3 ;  /* 0x0000000000037941 */ /* 0x000fea0003800000 */
.L_x_31561:
        /* <DEDUP_REMOVED lines=16> */
.L_x_31567:
[----:B------:R-:W-:Y:S05]  /*c4d0*/  BSYNC B4 ;  /* 0x0000000000047941 */ /* 0x000fea0003800000 */
.L_x_31566:
        /* <DEDUP_REMOVED lines=44> */
.L_x_31565:
[----:B------:R-:W-:Y:S05]  /*c7a0*/  BSYNC B3 ;  /* 0x0000000000037941 */ /* 0x000fea0003800000 */
.L_x_31564:
        /* <DEDUP_REMOVED lines=11> */
.L_x_31560:
[----:B------:R-:W-:Y:S05]  /*c860*/  BSYNC B2 ;  /* 0x0000000000027941 */ /* 0x000fea0003800000 */
.L_x_31559:
        /* <DEDUP_REMOVED lines=18> */
.L_x_31571:
[----:B------:R-:W-:Y:S02]  /*c990*/  IMAD.MOV.U32 R8, RZ, RZ, R10 ;  /* 0x000000ffff087224 */ /* 0x000fe400078e000a */
.L_x_31572:
[----:B------:R-:W-:Y:S05]  /*c9a0*/  BSYNC B3 ;  /* 0x0000000000037941 */ /* 0x000fea0003800000 */
.L_x_31570:
        /* <DEDUP_REMOVED lines=16> */
.L_x_31576:
[----:B------:R-:W-:Y:S05]  /*cab0*/  BSYNC B4 ;  /* 0x0000000000047941 */ /* 0x000fea0003800000 */
.L_x_31575:
        /* <DEDUP_REMOVED lines=44> */
.L_x_31574:
[----:B------:R-:W-:Y:S05]  /*cd80*/  BSYNC B3 ;  /* 0x0000000000037941 */ /* 0x000fea0003800000 */
.L_x_31573:
        /* <DEDUP_REMOVED lines=11> */
.L_x_31569:
[----:B------:R-:W-:Y:S05]  /*ce40*/  BSYNC B2 ;  /* 0x0000000000027941 */ /* 0x000fea0003800000 */
.L_x_31568:
        /* <DEDUP_REMOVED lines=18> */
.L_x_31580:
[----:B------:R-:W-:Y:S02]  /*cf70*/  IMAD.MOV.U32 R8, RZ, RZ, R10 ;  /* 0x000000ffff087224 */ /* 0x000fe400078e000a */
.L_x_31581:
[----:B------:R-:W-:Y:S05]  /*cf80*/  BSYNC B3 ;  /* 0x0000000000037941 */ /* 0x000fea0003800000 */
.L_x_31579:
        /* <DEDUP_REMOVED lines=16> */
.L_x_31585:
[----:B------:R-:W-:Y:S05]  /*d090*/  BSYNC B4 ;  /* 0x0000000000047941 */ /* 0x000fea0003800000 */
.L_x_31584:
        /* <DEDUP_REMOVED lines=44> */
.L_x_31583:
[----:B------:R-:W-:Y:S05]  /*d360*/  BSYNC B3 ;  /* 0x0000000000037941 */ /* 0x000fea0003800000 */
.L_x_31582:
        /* <DEDUP_REMOVED lines=11> */
.L_x_31578:
[----:B------:R-:W-:Y:S05]  /*d420*/  BSYNC B2 ;  /* 0x0000000000027941 */ /* 0x000fea0003800000 */
.L_x_31577:
        /* <DEDUP_REMOVED lines=18> */
.L_x_31589:
[----:B------:R-:W-:Y:S02]  /*d550*/  IMAD.MOV.U32 R155, RZ, RZ, R10 ;  /* 0x000000ffff9b7224 */ /* 0x000fe400078e000a */
.L_x_31590:
[----:B------:R-:W-:Y:S05]  /*d560*/  BSYNC B3 ;  /* 0x0000000000037941 */ /* 0x000fea0003800000 */
.L_x_31588:
        /* <DEDUP_REMOVED lines=16> */
.L_x_31594:
[----:B------:R-:W-:Y:S05]  /*d670*/  BSYNC B4 ;  /* 0x0000000000047941 */ /* 0x000fea0003800000 */
.L_x_31593:
        /* <DEDUP_REMOVED lines=44> */
.L_x_31592:
[----:B------:R-:W-:Y:S05]  /*d940*/  BSYNC B3 ;  /* 0x0000000000037941 */ /* 0x000fea0003800000 */
.L_x_31591:
        /* <DEDUP_REMOVED lines=11> */
.L_x_31587:
[----:B------:R-:W-:Y:S05]  /*da00*/  BSYNC B2 ;  /* 0x0000000000027941 */ /* 0x000fea0003800000 */
.L_x_31586:
        /* <DEDUP_REMOVED lines=26> */
.L_x_31596:
[----:B------:R-:W-:Y:S05]  /*dbb0*/  BSYNC B2 ;  /* 0x0000000000027941 */ /* 0x000fea0003800000 */
.L_x_31595:
[----:B------:R-:W-:Y:S02]  /*dbc0*/  IADD3 R206, R206, 0x20, RZ ;  /* 0x00000020cece7810 */ /* 0x000fe40007ffe0ff */
[----:B------:R-:W-:Y:S02]  /*dbd0*/  IADD3 R205, R205, 0x20, RZ ;  /* 0x00000020cdcd7810 */ /* 0x000fe40007ffe0ff */
.L_x_31522:
[----:B------:R-:W-:Y:S05]  /*dbe0*/  BSYNC B1 ;  /* 0x0000000000017941 */ /* 0x000fea0003800000 */
.L_x_31521:
        /* <DEDUP_REMOVED lines=31> */
.L_x_31602:
[----:B------:R-:W-:Y:S02]  /*dde0*/  IMAD.MOV.U32 R13, RZ, RZ, R10 ;  /* 0x000000ffff0d7224 */ /* 0x000fe400078e000a */
.L_x_31603:
[----:B------:R-:W-:Y:S05]  /*ddf0*/  BSYNC B3 ;  /* 0x0000000000037941 */ /* 0x000fea0003800000 */
.L_x_31601:
        /* <DEDUP_REMOVED lines=16> */
.L_x_31607:
[----:B------:R-:W-:Y:S05]  /*df00*/  BSYNC B4 ;  /* 0x0000000000047941 */ /* 0x000fea0003800000 */
.L_x_31606:
        /* <DEDUP_REMOVED lines=44> */
.L_x_31605:
[----:B------:R-:W-:Y:S05]  /*e1d0*/  BSYNC B3 ;  /* 0x0000000000037941 */ /* 0x000fea0003800000 */
.L_x_31604:
        /* <DEDUP_REMOVED lines=11> */
.L_x_31600:
[----:B------:R-:W-:Y:S05]  /*e290*/  BSYNC B2 ;  /* 0x0000000000027941 */ /* 0x000fea0003800000 */
.L_x_31599:
        /* <DEDUP_REMOVED lines=18> */
.L_x_31611:
[----:B------:R-:W-:Y:S02]  /*e3c0*/  IMAD.MOV.U32 R8, RZ, RZ, R10 ;  /* 0x000000ffff087224 */ /* 0x000fe400078e000a */
.L_x_31612:
[----:B------:R-:W-:Y:S05]  /*e3d0*/  BSYNC B3 ;  /* 0x0000000000037941 */ /* 0x000fea0003800000 */
.L_x_31610:
        /* <DEDUP_REMOVED lines=16> */
.L_x_31616:
[----:B------:R-:W-:Y:S05]  /*e4e0*/  BSYNC B4 ;  /* 0x0000000000047941 */ /* 0x000fea0003800000 */
.L_x_31615:
        /* <DEDUP_REMOVED lines=44> */
.L_x_31614:
[----:B------:R-:W-:Y:S05]  /*e7b0*/  BSYNC B3 ;  /* 0x0000000000037941 */ /* 0x000fea0003800000 */
.L_x_31613:
        /* <DEDUP_REMOVED lines=11> */
.L_x_31609:
[----:B------:R-:W-:Y:S05]  /*e870*/  BSYNC B2 ;  /* 0x0000000000027941 */ /* 0x000fea0003800000 */
.L_x_31608:
        /* <DEDUP_REMOVED lines=18> */
.L_x_31620:
[----:B------:R-:W-:Y:S02]  /*e9a0*/  IMAD.MOV.U32 R8, RZ, RZ, R10 ;  /* 0x000000ffff087224 */ /* 0x000fe400078e000a */
.L_x_31621:
[----:B------:R-:W-:Y:S05]  /*e9b0*/  BSYNC B3 ;  /* 0x0000000000037941 */ /* 0x000fea0003800000 */
.L_x_31619:
        /* <DEDUP_REMOVED lines=16> */
.L_x_31625:
[----:B------:R-:W-:Y:S05]  /*eac0*/  BSYNC B4 ;  /* 0x0000000000047941 */ /* 0x000fea0003800000 */
.L_x_31624:
        /* <DEDUP_REMOVED lines=44> */
.L_x_31623:
[----:B------:R-:W-:Y:S05]  /*ed90*/  BSYNC B3 ;  /* 0x0000000000037941 */ /* 0x000fea0003800000 */
.L_x_31622:
        /* <DEDUP_REMOVED lines=11> */
.L_x_31618:
[----:B------:R-:W-:Y:S05]  /*ee50*/  BSYNC B2 ;  /* 0x0000000000027941 */ /* 0x000fea0003800000 */
.L_x_31617:
        /* <DEDUP_REMOVED lines=18> */
.L_x_31629:
[----:B------:R-:W-:Y:S02]  /*ef80*/  IMAD.MOV.U32 R159, RZ, RZ, R10 ;  /* 0x000000ffff9f7224 */ /* 0x000fe400078e000a */
.L_x_31630:
[----:B------:R-:W-:Y:S05]  /*ef90*/  BSYNC B3 ;  /* 0x0000000000037941 */ /* 0x000fea0003800000 */
.L_x_31628:
        /* <DEDUP_REMOVED lines=16> */
.L_x_31634:
[----:B------:R-:W-:Y:S05]  /*f0a0*/  BSYNC B4 ;  /* 0x0000000000047941 */ /* 0x000fea0003800000 */
.L_x_31633:
        /* <DEDUP_REMOVED lines=44> */
.L_x_31632:
[----:B------:R-:W-:Y:S05]  /*f370*/  BSYNC B3 ;  /* 0x0000000000037941 */ /* 0x000fea0003800000 */
.L_x_31631:
        /* <DEDUP_REMOVED lines=11> */
.L_x_31627:
[----:B------:R-:W-:Y:S05]  /*f430*/  BSYNC B2 ;  /* 0x0000000000027941 */ /* 0x000fea0003800000 */
.L_x_31626:
[----:B------:R-:W-:Y:S01]  /*f440*/  @!P3 ISETP.NE.U32.AND P4, PT, RZ, c[0x0][0x180], PT ;  /* 0x00006000ff00ba0c */ /* 0x000fe20003f85070 */
[----:B------:R-:W-:Y:S01]  /*f450*/  BSSY B2, `(.L_x_31635) ;  /* 0x000005c000027945 */ /* 0x000fe20003800000 */
[----:B---3--:R-:W-:Y:S02]  /*f460*/  @!P3 MOV R207, R8 ;  /* 0x0000000800cfb202 */ /* 0x008fe40000000f00 */
        /* <DEDUP_REMOVED lines=15> */
.L_x_31638:
[----:B------:R-:W-:Y:S02]  /*f560*/  IMAD.MOV.U32 R162, RZ, RZ, R10 ;  /* 0x000000ffffa27224 */ /* 0x000fe400078e000a */
.L_x_31639:
[----:B------:R-:W-:Y:S05]  /*f570*/  BSYNC B3 ;  /* 0x0000000000037941 */ /* 0x000fea0003800000 */
.L_x_31637:
        /* <DEDUP_REMOVED lines=16> */
.L_x_31643:
[----:B------:R-:W-:Y:S05]  /*f680*/  BSYNC B4 ;  /* 0x0000000000047941 */ /* 0x000fea0003800000 */
.L_x_31642:
        /* <DEDUP_REMOVED lines=44> */
.L_x_31641:
[----:B------:R-:W-:Y:S05]  /*f950*/  BSYNC B3 ;  /* 0x0000000000037941 */ /* 0x000fea0003800000 */
.L_x_31640:
        /* <DEDUP_REMOVED lines=11> */
.L_x_31636:
[----:B------:R-:W-:Y:S05]  /*fa10*/  BSYNC B2 ;  /* 0x0000000000027941 */ /* 0x000fea0003800000 */
.L_x_31635:
        /* <DEDUP_REMOVED lines=18> */
.L_x_31647:
[----:B------:R-:W-:Y:S02]  /*fb40*/  IMAD.MOV.U32 R8, RZ, RZ, R10 ;  /* 0x000000ffff087224 */ /* 0x000fe400078e000a */
.L_x_31648:
[----:B------:R-:W-:Y:S05]  /*fb50*/  BSYNC B3 ;  /* 0x0000000000037941 */ /* 0x000fea0003800000 */
.L_x_31646:
        /* <DEDUP_REMOVED lines=16> */
.L_x_31652:
[----:B------:R-:W-:Y:S05]  /*fc60*/  BSYNC B4 ;  /* 0x0000000000047941 */ /* 0x000fea0003800000 */
.L_x_31651:
        /* <DEDUP_REMOVED lines=44> */
.L_x_31650:
[----:B------:R-:W-:Y:S05]  /*ff30*/  BSYNC B3 ;  /* 0x0000000000037941 */ /* 0x000fea0003800000 */
.L_x_31649:
        /* <DEDUP_REMOVED lines=11> */
.L_x_31645:
[----:B------:R-:W-:Y:S05]  /*fff0*/  BSYNC B2 ;  /* 0x0000000000027941 */ /* 0x000fea0003800000 */
.L_x_31644:
        /* <DEDUP_REMOVED lines=18> */
.L_x_31656:
[----:B------:R-:W-:Y:S02]  /*10120*/  MOV R8, R10 ;  /* 0x0000000a00087202 */ /* 0x000fe40000000f00 */
.L_x_31657:
[----:B------:R-:W-:Y:S05]  /*10130*/  BSYNC B3 ;  /* 0x0000000000037941 */ /* 0x000fea0003800000 */
.L_x_31655:
        /* <DEDUP_REMOVED lines=16> */
.L_x_31661:
[----:B------:R-:W-:Y:S05]  /*10240*/  BSYNC B4 ;  /* 0x0000000000047941 */ /* 0x000fea0003800000 */
.L_x_31660:
        /* <DEDUP_REMOVED lines=44> */
.L_x_31659:
[----:B------:R-:W-:Y:S05]  /*10510*/  BSYNC B3 ;  /* 0x0000000000037941 */ /* 0x000fea0003800000 */
.L_x_31658:
        /* <DEDUP_REMOVED lines=11> */
.L_x_31654:
[----:B------:R-:W-:Y:S05]  /*105d0*/  BSYNC B2 ;  /* 0x0000000000027941 */ /* 0x000fea0003800000 */
.L_x_31653:
        /* <DEDUP_REMOVED lines=18> */
.L_x_31665:
[----:B------:R-:W-:Y:S02]  /*10700*/  IMAD.MOV.U32 R163, RZ, RZ, R10 ;  /* 0x000000ffffa37224 */ /* 0x000fe400078e000a */
.L_x_31666:
[----:B------:R-:W-:Y:S05]  /*10710*/  BSYNC B3 ;  /* 0x0000000000037941 */ /* 0x000fea0003800000 */
.L_x_31664:
        /* <DEDUP_REMOVED lines=16> */
.L_x_31670:
[----:B------:R-:W-:Y:S05]  /*10820*/  BSYNC B4 ;  /* 0x0000000000047941 */ /* 0x000fea0003800000 */
.L_x_31669:
        /* <DEDUP_REMOVED lines=44> */
.L_x_31668:
[----:B------:R-:W-:Y:S05]  /*10af0*/  BSYNC B3 ;  /* 0x0000000000037941 */ /* 0x000fea0003800000 */
.L_x_31667:
        /* <DEDUP_REMOVED lines=11> */
.L_x_31663:
[----:B------:R-:W-:Y:S05]  /*10bb0*/  BSYNC B2 ;  /* 0x0000000000027941 */ /* 0x000fea0003800000 */
.L_x_31662:
[----:B0-----:R-:W-:Y:S01]  /*10bc0*/  IMAD.MOV.U32 R214, RZ, RZ, 0x20 ;  /* 0x00000020ffd67424 */ /* 0x001fe200078e00ff */
[----:B------:R-:W-:Y:S03]  /*10bd0*/  BSSY B2, `(.L_x_31671) ;  /* 0x0000019000027945 */ /* 0x000fe60003800000 */
[----:B------:R-:W-:-:S05]  /*10be0*/  IMAD.WIDE.U32 R214, R206, R214, c[0x0][0x188] ;  /* 0x00006200ced67625 */ /* 0x000fca00078e00d6 */
[----:B------:R0:W-:Y:S04]  /*10bf0*/  STG.E.128 [R214.64], R156 ;  /* 0x0000009cd6007986 */ /* 0x0001e8000c101d06 */
[----:B------:R0:W-:Y:S01]  /*10c00*/  STG.E.128 [R214.64+0x10], R160 ;  /* 0x000010a0d6007986 */ /* 0x0001e2000c101d06 */
[----:B------:R-:W-:Y:S05]  /*10c10*/  @!P1 BRA `(.L_x_31672) ;  /* 0x0000014000009947 */ /* 0x000fea0003800000 */
[----:B------:R-:W-:Y:S02]  /*10c20*/  SHF.L.U32 R207, R211, 0x10, RZ ;  /* 0x00000010d3cf7819 */ /* 0x000fe400000006ff */
[----:B------:R-:W-:Y:S02]  /*10c30*/  LOP3.LUT R213, R212, 0xffff, RZ, 0xc0, !PT ;  /* 0x0000ffffd4d57812 */ /* 0x000fe400078ec0ff */
[----:B------:R-:W-:Y:S02]  /*10c40*/  LOP3.LUT R207, R207, 0xff0000, RZ, 0xc0, !PT ;  /* 0x00ff0000cfcf7812 */ /* 0x000fe400078ec0ff */
[----:B0-----:R-:W-:-:S02]  /*10c50*/  LOP3.LUT R214, R208, 0xff, RZ, 0xc0, !PT ;  /* 0x000000ffd0d67812 */ /* 0x001fc400078ec0ff */
[----:B------:R-:W-:Y:S02]  /*10c60*/  PRMT R207, R207, 0x4210, R213 ;  /* 0x00004210cfcf7816 */ /* 0x000fe400000000d5 */
[----:B------:R-:W-:Y:S01]  /*10c70*/  PRMT R213, R210, 0x7104, RZ ;  /* 0x00007104d2d57816 */ /* 0x000fe200000000ff */
[----:B------:R-:W-:Y:S01]  /*10c80*/  IMAD.WIDE.U32 R214, R214, 0x1000000, RZ ;  /* 0x01000000d6d67825 */ /* 0x000fe200078e00ff */
[----:B------:R-:W-:Y:S02]  /*10c90*/  LOP3.LUT R224, R15, 0xff, RZ, 0xc0, !PT ;  /* 0x000000ff0fe07812 */ /* 0x000fe400078ec0ff */
[----:B------:R-:W-:Y:S02]  /*10ca0*/  LOP3.LUT R207, R207, 0xff00, R213, 0xf8, !PT ;  /* 0x0000ff00cfcf7812 */ /* 0x000fe400078ef8d5 */
[----:B------:R-:W-:Y:S01]  /*10cb0*/  LOP3.LUT R213, R14, 0xff, RZ, 0xc0, !PT ;  /* 0x000000ff0ed57812 */ /* 0x000fe200078ec0ff */
[----:B------:R-:W-:Y:S01]  /*10cc0*/  IMAD.WIDE.U32 R224, R224, 0x10000, RZ ;  /* 0x00010000e0e07825 */ /* 0x000fe200078e00ff */
        /* <DEDUP_REMOVED lines=9> */
.L_x_31672:
[----:B------:R-:W-:Y:S05]  /*10d60*/  BSYNC B2 ;  /* 0x0000000000027941 */ /* 0x000fea0003800000 */
.L_x_31671:
[----:B------:R-:W-:Y:S02]  /*10d70*/  IADD3 R206, R206, 0x20, RZ ;  /* 0x00000020cece7810 */ /* 0x000fe40007ffe0ff */
[----:B------:R-:W-:Y:S02]  /*10d80*/  IADD3 R205, R205, 0x20, RZ ;  /* 0x00000020cdcd7810 */ /* 0x000fe40007ffe0ff */
.L_x_31598:
[----:B------:R-:W-:Y:S05]  /*10d90*/  BSYNC B1 ;  /* 0x0000000000017941 */ /* 0x000fea0003800000 */
.L_x_31597:
        /* <DEDUP_REMOVED lines=31> */
.L_x_31678:
[----:B------:R-:W-:Y:S02]  /*10f90*/  IMAD.MOV.U32 R13, RZ, RZ, R10 ;  /* 0x000000ffff0d7224 */ /* 0x000fe400078e000a */
.L_x_31679:
[----:B------:R-:W-:Y:S05]  /*10fa0*/  BSYNC B3 ;  /* 0x0000000000037941 */ /* 0x000fea0003800000 */
.L_x_31677:
        /* <DEDUP_REMOVED lines=16> */
.L_x_31683:
[----:B------:R-:W-:Y:S05]  /*110b0*/  BSYNC B4 ;  /* 0x0000000000047941 */ /* 0x000fea0003800000 */
.L_x_31682:
        /* <DEDUP_REMOVED lines=44> */
.L_x_31681:
[----:B------:R-:W-:Y:S05]  /*11380*/  BSYNC B3 ;  /* 0x0000000000037941 */ /* 0x000fea0003800000 */
.L_x_31680:
        /* <DEDUP_REMOVED lines=11> */
.L_x_31676:
[----:B------:R-:W-:Y:S05]  /*11440*/  BSYNC B2 ;  /* 0x0000000000027941 */ /* 0x000fea0003800000 */
.L_x_31675:
        /* <DEDUP_REMOVED lines=18> */
.L_x_31687:
[----:B------:R-:W-:Y:S02]  /*11570*/  IMAD.MOV.U32 R8, RZ, RZ, R10 ;  /* 0x000000ffff087224 */ /* 0x000fe400078e000a */
.L_x_31688:
[----:B------:R-:W-:Y:S05]  /*11580*/  BSYNC B3 ;  /* 0x0000000000037941 */ /* 0x000fea0003800000 */
.L_x_31686:
        /* <DEDUP_REMOVED lines=16> */
.L_x_31692:
[----:B------:R-:W-:Y:S05]  /*11690*/  BSYNC B4 ;  /* 0x0000000000047941 */ /* 0x000fea0003800000 */
.L_x_31691:
        /* <DEDUP_REMOVED lines=44> */
.L_x_31690:
[----:B------:R-:W-:Y:S05]  /*11960*/  BSYNC B3 ;  /* 0x0000000000037941 */ /* 0x000fea0003800000 */
.L_x_31689:
        /* <DEDUP_REMOVED lines=11> */
.L_x_31685:
[----:B------:R-:W-:Y:S05]  /*11a20*/  BSYNC B2 ;  /* 0x0000000000027941 */ /* 0x000fea0003800000 */
.L_x_31684:
        /* <DEDUP_REMOVED lines=18> */
.L_x_31696:
[----:B------:R-:W-:Y:S02]  /*11b50*/  IMAD.MOV.U32 R8, RZ, RZ, R10 ;  /* 0x000000ffff087224 */ /* 0x000fe400078e000a */
.L_x_31697:
[----:B------:R-:W-:Y:S05]  /*11b60*/  BSYNC B3 ;  /* 0x0000000000037941 */ /* 0x000fea0003800000 */
.L_x_31695:
        /* <DEDUP_REMOVED lines=16> */
.L_x_31701:
[----:B------:R-:W-:Y:S05]  /*11c70*/  BSYNC B4 ;  /* 0x0000000000047941 */ /* 0x000fea0003800000 */
.L_x_31700:
        /* <DEDUP_REMOVED lines=44> */
.L_x_31699:
[----:B------:R-:W-:Y:S05]  /*11f40*/  BSYNC B3 ;  /* 0x0000000000037941 */ /* 0x000fea0003800000 */
.L_x_31698:
        /* <DEDUP_REMOVED lines=11> */
.L_x_31694:
[----:B------:R-:W-:Y:S05]  /*12000*/  BSYNC B2 ;  /* 0x0000000000027941 */ /* 0x000fea0003800000 */
.L_x_31693:
        /* <DEDUP_REMOVED lines=18> */
.L_x_31705:
[----:B------:R-:W-:Y:S02]  /*12130*/  IMAD.MOV.U32 R167, RZ, RZ, R10 ;  /* 0x000000ffffa77224 */ /* 0x000fe400078e000a */
.L_x_31706:
[----:B------:R-:W-:Y:S05]  /*12140*/  BSYNC B3 ;  /* 0x0000000000037941 */ /* 0x000fea0003800000 */
.L_x_31704:
        /* <DEDUP_REMOVED lines=16> */
.L_x_31710:
[----:B------:R-:W-:Y:S05]  /*12250*/  BSYNC B4 ;  /* 0x0000000000047941 */ /* 0x000fea0003800000 */
.L_x_31709:
        /* <DEDUP_REMOVED lines=44> */
.L_x_31708:
[----:B------:R-:W-:Y:S05]  /*12520*/  BSYNC B3 ;  /* 0x0000000000037941 */ /* 0x000fea0003800000 */
.L_x_31707:
        /* <DEDUP_REMOVED lines=11> */
.L_x_31703:
[----:B------:R-:W-:Y:S05]  /*125e0*/  BSYNC B2 ;  /* 0x0000000000027941 */ /* 0x000fea0003800000 */
.L_x_31702:
        /* <DEDUP_REMOVED lines=18> */
.L_x_31714:
[----:B------:R-:W-:Y:S02]  /*12710*/  MOV R170, R10 ;  /* 0x0000000a00aa7202 */ /* 0x000fe40000000f00 */
.L_x_31715:
[----:B------:R-:W-:Y:S05]  /*12720*/  BSYNC B3 ;  /* 0x0000000000037941 */ /* 0x000fea0003800000 */
.L_x_31713:
        /* <DEDUP_REMOVED lines=16> */
.L_x_31719:
[----:B------:R-:W-:Y:S05]  /*12830*/  BSYNC B4 ;  /* 0x0000000000047941 */ /* 0x000fea0003800000 */
.L_x_31718:
        /* <DEDUP_REMOVED lines=44> */
.L_x_31717:
[----:B------:R-:W-:Y:S05]  /*12b00*/  BSYNC B3 ;  /* 0x0000000000037941 */ /* 0x000fea0003800000 */
.L_x_31716:
        /* <DEDUP_REMOVED lines=11> */
.L_x_31712:
[----:B------:R-:W-:Y:S05]  /*12bc0*/  BSYNC B2 ;  /* 0x0000000000027941 */ /* 0x000fea0003800000 */
.L_x_31711:
        /* <DEDUP_REMOVED lines=18> */
.L_x_31723:
[----:B------:R-:W-:Y:S02]  /*12cf0*/  IMAD.MOV.U32 R8, RZ, RZ, R10 ;  /* 0x000000ffff087224 */ /* 0x000fe400078e000a */
.L_x_31724:
[----:B------:R-:W-:Y:S05]  /*12d00*/  BSYNC B3 ;  /* 0x0000000000037941 */ /* 0x000fea0003800000 */
.L_x_31722:
        /* <DEDUP_REMOVED lines=16> */
.L_x_31728:
[----:B------:R-:W-:Y:S05]  /*12e10*/  BSYNC B4 ;  /* 0x0000000000047941 */ /* 0x000fea0003800000 */
.L_x_31727:
        /* <DEDUP_REMOVED lines=44> */
.L_x_31726:
[----:B------:R-:W-:Y:S05]  /*130e0*/  BSYNC B3 ;  /* 0x0000000000037941 */ /* 0x000fea0003800000 */
.L_x_31725:
        /* <DEDUP_REMOVED lines=11> */
.L_x_31721:
[----:B------:R-:W-:Y:S05]  /*131a0*/  BSYNC B2 ;  /* 0x0000000000027941 */ /* 0x000fea0003800000 */
.L_x_31720:
        /* <DEDUP_REMOVED lines=18> */
.L_x_31732:
[----:B------:R-:W-:Y:S02]  /*132d0*/  IMAD.MOV.U32 R8, RZ, RZ, R10 ;  /* 0x000000ffff087224 */ /* 0x000fe400078e000a */
.L_x_31733:
[----:B------:R-:W-:Y:S05]  /*132e0*/  BSYNC B3 ;  /* 0x0000000000037941 */ /* 0x000fea0003800000 */
.L_x_31731:
        /* <DEDUP_REMOVED lines=16> */
.L_x_31737:
[----:B------:R-:W-:Y:S05]  /*133f0*/  BSYNC B4 ;  /* 0x0000000000047941 */ /* 0x000fea0003800000 */
.L_x_31736:
        /* <DEDUP_REMOVED lines=44> */
.L_x_31735:
[----:B------:R-:W-:Y:S05]  /*136c0*/  BSYNC B3 ;  /* 0x0000000000037941 */ /* 0x000fea0003800000 */
.L_x_31734:
        /* <DEDUP_REMOVED lines=11> */
.L_x_31730:
[----:B------:R-:W-:Y:S05]  /*13780*/  BSYNC B2 ;  /* 0x0000000000027941 */ /* 0x000fea0003800000 */
.L_x_31729:
        /* <DEDUP_REMOVED lines=18> */
.L_x_31741:
[----:B------:R-:W-:Y:S02]  /*138b0*/  IMAD.MOV.U32 R171, RZ, RZ, R10 ;  /* 0x000000ffffab7224 */ /* 0x000fe400078e000a */
.L_x_31742:
[----:B------:R-:W-:Y:S05]  /*138c0*/  BSYNC B3 ;  /* 0x0000000000037941 */ /* 0x000fea0003800000 */
.L_x_31740:
        /* <DEDUP_REMOVED lines=16> */
.L_x_31746:
[----:B------:R-:W-:Y:S05]  /*139d0*/  BSYNC B4 ;  /* 0x0000000000047941 */ /* 0x000fea0003800000 */
.L_x_31745:
        /* <DEDUP_REMOVED lines=44> */
.L_x_31744:
[----:B------:R-:W-:Y:S05]  /*13ca0*/  BSYNC B3 ;  /* 0x0000000000037941 */ /* 0x000fea0003800000 */
.L_x_31743:
        /* <DEDUP_REMOVED lines=11> */
.L_x_31739:
[----:B------:R-:W-:Y:S05]  /*13d60*/  BSYNC B2 ;  /* 0x0000000000027941 */ /* 0x000fea0003800000 */
.L_x_31738:
        /* <DEDUP_REMOVED lines=26> */
.L_x_31748:
[----:B------:R-:W-:Y:S05]  /*13f10*/  BSYNC B2 ;  /* 0x0000000000027941 */ /* 0x000fea0003800000 */
.L_x_31747:
[----:B------:R-:W-:Y:S02]  /*13f20*/  IADD3 R206, R206, 0x20, RZ ;  /* 0x00000020cece7810 */ /* 0x000fe40007ffe0ff */
[----:B------:R-:W-:Y:S02]  /*13f30*/  IADD3 R205, R205, 0x20, RZ ;  /* 0x00000020cdcd7810 */ /* 0x000fe40007ffe0ff */
.L_x_31674:
[----:B------:R-:W-:Y:S05]  /*13f40*/  BSYNC B1 ;  /* 0x0000000000017941 */ /* 0x000fea0003800000 */
.L_x_31673:
        /* <DEDUP_REMOVED lines=31> */
.L_x_31754:
[----:B------:R-:W-:Y:S02]  /*14140*/  IMAD.MOV.U32 R13, RZ, RZ, R10 ;  /* 0x000000ffff0d7224 */ /* 0x000fe400078e000a */
.L_x_31755:
[----:B------:R-:W-:Y:S05]  /*14150*/  BSYNC B3 ;  /* 0x0000000000037941 */ /* 0x000fea0003800000 */
.L_x_31753:
        /* <DEDUP_REMOVED lines=16> */
.L_x_31759:
[----:B------:R-:W-:Y:S05]  /*14260*/  BSYNC B4 ;  /* 0x0000000000047941 */ /* 0x000fea0003800000 */
.L_x_31758:
        /* <DEDUP_REMOVED lines=44> */
.L_x_31757:
[----:B------:R-:W-:Y:S05]  /*14530*/  BSYNC B3 ;  /* 0x0000000000037941 */ /* 0x000fea0003800000 */
.L_x_31756:
        /* <DEDUP_REMOVED lines=11> */
.L_x_31752:
[----:B------:R-:W-:Y:S05]  /*145f0*/  BSYNC B2 ;  /* 0x0000000000027941 */ /* 0x000fea0003800000 */
.L_x_31751:
        /* <DEDUP_REMOVED lines=18> */
.L_x_31763:
[----:B------:R-:W-:Y:S02]  /*14720*/  IMAD.MOV.U32 R8, RZ, RZ, R10 ;  /* 0x000000ffff087224 */ /* 0x000fe400078e000a */
.L_x_31764:
[----:B------:R-:W-:Y:S05]  /*14730*/  BSYNC B3 ;  /* 0x0000000000037941 */ /* 0x000fea0003800000 */
.L_x_31762:
        /* <DEDUP_REMOVED lines=16> */
.L_x_31768:
[----:B------:R-:W-:Y:S05]  /*14840*/  BSYNC B4 ;  /* 0x0000000000047941 */ /* 0x000fea0003800000 */
.L_x_31767:
        /* <DEDUP_REMOVED lines=44> */
.L_x_31766:
[----:B------:R-:W-:Y:S05]  /*14b10*/  BSYNC B3 ;  /* 0x0000000000037941 */ /* 0x000fea0003800000 */
.L_x_31765:
        /* <DEDUP_REMOVED lines=11> */
.L_x_31761:
[----:B------:R-:W-:Y:S05]  /*14bd0*/  BSYNC B2 ;  /* 0x0000000000027941 */ /* 0x000fea0003800000 */
.L_x_31760:
        /* <DEDUP_REMOVED lines=18> */
.L_x_31772:
[----:B------:R-:W-:Y:S02]  /*14d00*/  MOV R8, R10 ;  /* 0x0000000a00087202 */ /* 0x000fe40000000f00 */
.L_x_31773:
[----:B------:R-:W-:Y:S05]  /*14d10*/  BSYNC B3 ;  /* 0x0000000000037941 */ /* 0x000fea0003800000 */
.L_x_31771:
        /* <DEDUP_REMOVED lines=16> */
.L_x_31777:
[----:B------:R-:W-:Y:S05]  /*14e20*/  BSYNC B4 ;  /* 0x0000000000047941 */ /* 0x000fea0003800000 */
.L_x_31776:
        /* <DEDUP_REMOVED lines=44> */
.L_x_31775:
[----:B------:R-:W-:Y:S05]  /*150f0*/  BSYNC B3 ;  /* 0x0000000000037941 */ /* 0x000fea0003800000 */
.L_x_31774:
        /* <DEDUP_REMOVED lines=11> */
.L_x_31770:
[----:B------:R-:W-:Y:S05]  /*151b0*/  BSYNC B2 ;  /* 0x0000000000027941 */ /* 0x000fea0003800000 */
.L_x_31769:
        /* <DEDUP_REMOVED lines=18> */
.L_x_31781:
[----:B------:R-:W-:Y:S02]  /*152e0*/  IMAD.MOV.U32 R175, RZ, RZ, R10 ;  /* 0x000000ffffaf7224 */ /* 0x000fe400078e000a */
.L_x_31782:
[----:B------:R-:W-:Y:S05]  /*152f0*/  BSYNC B3 ;  /* 0x0000000000037941 */ /* 0x000fea0003800000 */
.L_x_31780:
        /* <DEDUP_REMOVED lines=16> */
.L_x_31786:
[----:B------:R-:W-:Y:S05]  /*15400*/  BSYNC B4 ;  /* 0x0000000000047941 */ /* 0x000fea0003800000 */
.L_x_31785:
        /* <DEDUP_REMOVED lines=44> */
.L_x_31784:
[----:B------:R-:W-:Y:S05]  /*156d0*/  BSYNC B3 ;  /* 0x0000000000037941 */ /* 0x000fea0003800000 */
.L_x_31783:
        /* <DEDUP_REMOVED lines=11> */
.L_x_31779:
[----:B------:R-:W-:Y:S05]  /*15790*/  BSYNC B2 ;  /* 0x0000000000027941 */ /* 0x000fea0003800000 */
.L_x_31778:
        /* <DEDUP_REMOVED lines=18> */
.L_x_31790:
[----:B------:R-:W-:Y:S02]  /*158c0*/  IMAD.MOV.U32 R178, RZ, RZ, R10 ;  /* 0x000000ffffb27224 */ /* 0x000fe400078e000a */
.L_x_31791:
[----:B------:R-:W-:Y:S05]  /*158d0*/  BSYNC B3 ;  /* 0x0000000000037941 */ /* 0x000fea0003800000 */
.L_x_31789:
        /* <DEDUP_REMOVED lines=16> */
.L_x_31795:
[----:B------:R-:W-:Y:S05]  /*159e0*/  BSYNC B4 ;  /* 0x0000000000047941 */ /* 0x000fea0003800000 */
.L_x_31794:
        /* <DEDUP_REMOVED lines=44> */
.L_x_31793:
[----:B------:R-:W-:Y:S05]  /*15cb0*/  BSYNC B3 ;  /* 0x0000000000037941 */ /* 0x000fea0003800000 */
.L_x_31792:
        /* <DEDUP_REMOVED lines=11> */
.L_x_31788:
[----:B------:R-:W-:Y:S05]  /*15d70*/  BSYNC B2 ;  /* 0x0000000000027941 */ /* 0x000fea0003800000 */
.L_x_31787:
        /* <DEDUP_REMOVED lines=18> */
.L_x_31799:
[----:B------:R-:W-:Y:S02]  /*15ea0*/  IMAD.MOV.U32 R8, RZ, RZ, R10 ;  /* 0x000000ffff087224 */ /* 0x000fe400078e000a */
.L_x_31800:
[----:B------:R-:W-:Y:S05]  /*15eb0*/  BSYNC B3 ;  /* 0x0000000000037941 */ /* 0x000fea0003800000 */
.L_x_31798:
        /* <DEDUP_REMOVED lines=16> */
.L_x_31804:
[----:B------:R-:W-:Y:S05]  /*15fc0*/  BSYNC B4 ;  /* 0x0000000000047941 */ /* 0x000fea0003800000 */
.L_x_31803:
        /* <DEDUP_REMOVED lines=44> */
.L_x_31802:
[----:B------:R-:W-:Y:S05]  /*16290*/  BSYNC B3 ;  /* 0x0000000000037941 */ /* 0x000fea0003800000 */
.L_x_31801:
        /* <DEDUP_REMOVED lines=11> */
.L_x_31797:
[----:B------:R-:W-:Y:S05]  /*16350*/  BSYNC B2 ;  /* 0x0000000000027941 */ /* 0x000fea0003800000 */
.L_x_31796:
        /* <DEDUP_REMOVED lines=18> */
.L_x_31808:
[----:B------:R-:W-:Y:S02]  /*16480*/  IMAD.MOV.U32 R8, RZ, RZ, R10 ;  /* 0x000000ffff087224 */ /* 0x000fe400078e000a */
.L_x_31809:
[----:B------:R-:W-:Y:S05]  /*16490*/  BSYNC B3 ;  /* 0x0000000000037941 */ /* 0x000fea0003800000 */
.L_x_31807:
        /* <DEDUP_REMOVED lines=16> */
.L_x_31813:
[----:B------:R-:W-:Y:S05]  /*165a0*/  BSYNC B4 ;  /* 0x0000000000047941 */ /* 0x000fea0003800000 */
.L_x_31812:
        /* <DEDUP_REMOVED lines=44> */
.L_x_31811:
[----:B------:R-:W-:Y:S05]  /*16870*/  BSYNC B3 ;  /* 0x0000000000037941 */ /* 0x000fea0003800000 */
.L_x_31810:
        /* <DEDUP_REMOVED lines=11> */
.L_x_31806:
[----:B------:R-:W-:Y:S05]  /*16930*/  BSYNC B2 ;  /* 0x0000000000027941 */ /* 0x000fea0003800000 */
.L_x_31805:
        /* <DEDUP_REMOVED lines=18> */
.L_x_31817:
[----:B------:R-:W-:Y:S02]  /*16a60*/  IMAD.MOV.U32 R179, RZ, RZ, R10 ;  /* 0x000000ffffb37224 */ /* 0x000fe400078e000a */
.L_x_31818:
[----:B------:R-:W-:Y:S05]  /*16a70*/  BSYNC B3 ;  /* 0x0000000000037941 */ /* 0x000fea0003800000 */
.L_x_31816:
        /* <DEDUP_REMOVED lines=16> */
.L_x_31822:
[----:B------:R-:W-:Y:S05]  /*16b80*/  BSYNC B4 ;  /* 0x0000000000047941 */ /* 0x000fea0003800000 */
.L_x_31821:
        /* <DEDUP_REMOVED lines=44> */
.L_x_31820:
[----:B------:R-:W-:Y:S05]  /*16e50*/  BSYNC B3 ;  /* 0x0000000000037941 */ /* 0x000fea0003800000 */
.L_x_31819:
        /* <DEDUP_REMOVED lines=11> */
.L_x_31815:
[----:B------:R-:W-:Y:S05]  /*16f10*/  BSYNC B2 ;  /* 0x0000000000027941 */ /* 0x000fea0003800000 */
.L_x_31814:
        /* <DEDUP_REMOVED lines=21> */
[----:B------:R-:W-:Y:S01]  /*17070*/  HFMA2.MMA R224, -RZ, RZ, 0, 4.76837158203125e-07 ;  /* 0x00000008ffe07435 */ /* 0x000fe200000001ff */
[----:B------:R-:W-:Y:S02]  /*17080*/  LOP3.LUT R215, R207, R227, RZ, 0xfc, !PT ;  /* 0x000000e3cfd77212 */ /* 0x000fe400078efcff */
[----:B------:R-:W-:-:S07]  /*17090*/  LOP3.LUT R214, R214, 0xff, R13, 0xf8, !PT ;  /* 0x000000ffd6d67812 */ /* 0x000fce00078ef80d */
[----:B------:R-:W-:-:S05]  /*170a0*/  IMAD.WIDE.U32 R224, R205, R224, c[0x0][0x190] ;  /* 0x00006400cde07625 */ /* 0x000fca00078e00e0 */
[----:B------:R0:W-:Y:S02]  /*170b0*/  STG.E.64 [R224.64], R214 ;  /* 0x000000d6e0007986 */ /* 0x0001e4000c101b06 */
.L_x_31824:
[----:B------:R-:W-:Y:S05]  /*170c0*/  BSYNC B2 ;  /* 0x0000000000027941 */ /* 0x000fea0003800000 */
.L_x_31823:
[----:B------:R-:W-:Y:S02]  /*170d0*/  IADD3 R206, R206, 0x20, RZ ;  /* 0x00000020cece7810 */ /* 0x000fe40007ffe0ff */
[----:B------:R-:W-:Y:S02]  /*170e0*/  IADD3 R205, R205, 0x20, RZ ;  /* 0x00000020cdcd7810 */ /* 0x000fe40007ffe0ff */
.L_x_31750:
[----:B------:R-:W-:Y:S05]  /*170f0*/  BSYNC B1 ;  /* 0x0000000000017941 */ /* 0x000fea0003800000 */
.L_x_31749:
        /* <DEDUP_REMOVED lines=31> */
.L_x_31830:
[----:B------:R-:W-:Y:S02]  /*172f0*/  MOV R13, R10 ;  /* 0x0000000a000d7202 */ /* 0x000fe40000000f00 */
.L_x_31831:
[----:B------:R-:W-:Y:S05]  /*17300*/  BSYNC B3 ;  /* 0x0000000000037941 */ /* 0x000fea0003800000 */
.L_x_31829:
        /* <DEDUP_REMOVED lines=16> */
.L_x_31835:
[----:B------:R-:W-:Y:S05]  /*17410*/  BSYNC B4 ;  /* 0x0000000000047941 */ /* 0x000fea0003800000 */
.L_x_31834:
        /* <DEDUP_REMOVED lines=44> */
.L_x_31833:
[----:B------:R-:W-:Y:S05]  /*176e0*/  BSYNC B3 ;  /* 0x0000000000037941 */ /* 0x000fea0003800000 */
.L_x_31832:
        /* <DEDUP_REMOVED lines=11> */
.L_x_31828:
[----:B------:R-:W-:Y:S05]  /*177a0*/  BSYNC B2 ;  /* 0x0000000000027941 */ /* 0x000fea0003800000 */
.L_x_31827:
        /* <DEDUP_REMOVED lines=18> */
.L_x_31839:
[----:B------:R-:W-:Y:S02]  /*178d0*/  IMAD.MOV.U32 R8, RZ, RZ, R10 ;  /* 0x000000ffff087224 */ /* 0x000fe400078e000a */
.L_x_31840:
[----:B------:R-:W-:Y:S05]  /*178e0*/  BSYNC B3 ;  /* 0x0000000000037941 */ /* 0x000fea0003800000 */
.L_x_31838:
        /* <DEDUP_REMOVED lines=16> */
.L_x_31844:
[----:B------:R-:W-:Y:S05]  /*179f0*/  BSYNC B4 ;  /* 0x0000000000047941 */ /* 0x000fea0003800000 */
.L_x_31843:
        /* <DEDUP_REMOVED lines=44> */
.L_x_31842:
[----:B------:R-:W-:Y:S05]  /*17cc0*/  BSYNC B3 ;  /* 0x0000000000037941 */ /* 0x000fea0003800000 */
.L_x_31841:
        /* <DEDUP_REMOVED lines=11> */
.L_x_31837:
[----:B------:R-:W-:Y:S05]  /*17d80*/  BSYNC B2 ;  /* 0x0000000000027941 */ /* 0x000fea0003800000 */
.L_x_31836:
        /* <DEDUP_REMOVED lines=18> */
.L_x_31848:
[----:B------:R-:W-:Y:S02]  /*17eb0*/  IMAD.MOV.U32 R8, RZ, RZ, R10 ;  /* 0x000000ffff087224 */ /* 0x000fe400078e000a */
.L_x_31849:
[----:B------:R-:W-:Y:S05]  /*17ec0*/  BSYNC B3 ;  /* 0x0000000000037941 */ /* 0x000fea0003800000 */
.L_x_31847:
        /* <DEDUP_REMOVED lines=16> */
.L_x_31853:
[----:B------:R-:W-:Y:S05]  /*17fd0*/  BSYNC B4 ;  /* 0x0000000000047941 */ /* 0x000fea0003800000 */
.L_x_31852:
        /* <DEDUP_REMOVED lines=44> */
.L_x_31851:
[----:B------:R-:W-:Y:S05]  /*182a0*/  BSYNC B3 ;  /* 0x0000000000037941 */ /* 0x000fea0003800000 */
.L_x_31850:
        /* <DEDUP_REMOVED lines=11> */
.L_x_31846:
[----:B------:R-:W-:Y:S05]  /*18360*/  BSYNC B2 ;  /* 0x0000000000027941 */ /* 0x000fea0003800000 */
.L_x_31845:
        /* <DEDUP_REMOVED lines=18> */
.L_x_31857:
[----:B------:R-:W-:Y:S02]  /*18490*/  IMAD.MOV.U32 R183, RZ, RZ, R10 ;  /* 0x000000ffffb77224 */ /* 0x000fe400078e000a */
.L_x_31858:
[----:B------:R-:W-:Y:S05]  /*184a0*/  BSYNC B3 ;  /* 0x0000000000037941 */ /* 0x000fea0003800000 */
.L_x_31856:
        /* <DEDUP_REMOVED lines=16> */
.L_x_31862:
[----:B------:R-:W-:Y:S05]  /*185b0*/  BSYNC B4 ;  /* 0x0000000000047941 */ /* 0x000fea0003800000 */
.L_x_31861:
        /* <DEDUP_REMOVED lines=44> */
.L_x_31860:
[----:B------:R-:W-:Y:S05]  /*18880*/  BSYNC B3 ;  /* 0x0000000000037941 */ /* 0x000fea0003800000 */
.L_x_31859:
        /* <DEDUP_REMOVED lines=11> */
.L_x_31855:
[----:B------:R-:W-:Y:S05]  /*18940*/  BSYNC B2 ;  /* 0x0000000000027941 */ /* 0x000fea0003800000 */
.L_x_31854:
        /* <DEDUP_REMOVED lines=18> */
.L_x_31866:
[----:B------:R-:W-:Y:S02]  /*18a70*/  IMAD.MOV.U32 R186, RZ, RZ, R10 ;  /* 0x000000ffffba7224 */ /* 0x000fe400078e000a */
.L_x_31867:
[----:B------:R-:W-:Y:S05]  /*18a80*/  BSYNC B3 ;  /* 0x0000000000037941 */ /* 0x000fea0003800000 */
.L_x_31865:
        /* <DEDUP_REMOVED lines=16> */
.L_x_31871:
[----:B------:R-:W-:Y:S05]  /*18b90*/  BSYNC B4 ;  /* 0x0000000000047941 */ /* 0x000fea0003800000 */
.L_x_31870:
        /* <DEDUP_REMOVED lines=44> */
.L_x_31869:
[----:B------:R-:W-:Y:S05]  /*18e60*/  BSYNC B3 ;  /* 0x0000000000037941 */ /* 0x000fea0003800000 */
.L_x_31868:
        /* <DEDUP_REMOVED lines=11> */
.L_x_31864:
[----:B------:R-:W-:Y:S05]  /*18f20*/  BSYNC B2 ;  /* 0x0000000000027941 */ /* 0x000fea0003800000 */
.L_x_31863:
        /* <DEDUP_REMOVED lines=18> */
.L_x_31875:
[----:B------:R-:W-:Y:S02]  /*19050*/  IMAD.MOV.U32 R8, RZ, RZ, R10 ;  /* 0x000000ffff087224 */ /* 0x000fe400078e000a */
.L_x_31876:
[----:B------:R-:W-:Y:S05]  /*19060*/  BSYNC B3 ;  /* 0x0000000000037941 */ /* 0x000fea0003800000 */
.L_x_31874:
        /* <DEDUP_REMOVED lines=16> */
.L_x_31880:
[----:B------:R-:W-:Y:S05]  /*19170*/  BSYNC B4 ;  /* 0x0000000000047941 */ /* 0x000fea0003800000 */
.L_x_31879:
        /* <DEDUP_REMOVED lines=44> */
.L_x_31878:
[----:B------:R-:W-:Y:S05]  /*19440*/  BSYNC B3 ;  /* 0x0000000000037941 */ /* 0x000fea0003800000 */
.L_x_31877:
        /* <DEDUP_REMOVED lines=11> */
.L_x_31873:
[----:B------:R-:W-:Y:S05]  /*19500*/  BSYNC B2 ;  /* 0x0000000000027941 */ /* 0x000fea0003800000 */
.L_x_31872:
        /* <DEDUP_REMOVED lines=18> */
.L_x_31884:
[----:B------:R-:W-:Y:S02]  /*19630*/  IMAD.MOV.U32 R8, RZ, RZ, R10 ;  /* 0x000000ffff087224 */ /* 0x000fe400078e000a */
.L_x_31885:
[----:B------:R-:W-:Y:S05]  /*19640*/  BSYNC B3 ;  /* 0x0000000000037941 */ /* 0x000fea0003800000 */
.L_x_31883:
        /* <DEDUP_REMOVED lines=16> */
.L_x_31889:
[----:B------:R-:W-:Y:S05]  /*19750*/  BSYNC B4 ;  /* 0x0000000000047941 */ /* 0x000fea0003800000 */
.L_x_31888:
        /* <DEDUP_REMOVED lines=44> */
.L_x_31887:
[----:B------:R-:W-:Y:S05]  /*19a20*/  BSYNC B3 ;  /* 0x0000000000037941 */ /* 0x000fea0003800000 */
.L_x_31886:
        /* <DEDUP_REMOVED lines=11> */
.L_x_31882:
[----:B------:R-:W-:Y:S05]  /*19ae0*/  BSYNC B2 ;  /* 0x0000000000027941 */ /* 0x000fea0003800000 */
.L_x_31881:
        /* <DEDUP_REMOVED lines=18> */
.L_x_31893:
[----:B------:R-:W-:Y:S02]  /*19c10*/  MOV R187, R10 ;  /* 0x0000000a00bb7202 */ /* 0x000fe40000000f00 */
.L_x_31894:
[----:B------:R-:W-:Y:S05]  /*19c20*/  BSYNC B3 ;  /* 0x0000000000037941 */ /* 0x000fea0003800000 */
.L_x_31892:
        /* <DEDUP_REMOVED lines=16> */
.L_x_31898:
[----:B------:R-:W-:Y:S05]  /*19d30*/  BSYNC B4 ;  /* 0x0000000000047941 */ /* 0x000fea0003800000 */
.L_x_31897:
        /* <DEDUP_REMOVED lines=44> */
.L_x_31896:
[----:B------:R-:W-:Y:S05]  /*1a000*/  BSYNC B3 ;  /* 0x0000000000037941 */ /* 0x000fea0003800000 */
.L_x_31895:
[----:B------:R-:W1:Y:S01]  /*1a010*/  I2F.U32 R187, R187 ;  /* 0x000000bb00bb7306 */ /* 0x000e620000201000 */
[----:B------:R-:W-:-:S10]  /*1a020*/  HFMA2.MMA R207, -RZ, RZ, 0.1171875, 0 ;  /* 0x2f800000ffcf7435 */ /* 0x000fd400000001ff */
        /* <DEDUP_REMOVED lines=9> */
.L_x_31891:
[----:B------:R-:W-:Y:S05]  /*1a0c0*/  BSYNC B2 ;  /* 0x0000000000027941 */ /* 0x000fea0003800000 */
.L_x_31890:
        /* <DEDUP_REMOVED lines=26> */
.L_x_31900:
[----:B------:R-:W-:Y:S05]  /*1a270*/  BSYNC B2 ;  /* 0x0000000000027941 */ /* 0x000fea0003800000 */
.L_x_31899:
[----:B------:R-:W-:Y:S02]  /*1a280*/  IADD3 R206, R206, 0x20, RZ ;  /* 0x00000020cece7810 */ /* 0x000fe40007ffe0ff */
[----:B------:R-:W-:Y:S02]  /*1a290*/  IADD3 R205, R205, 0x20, RZ ;  /* 0x00000020cdcd7810 */ /* 0x000fe40007ffe0ff */
.L_x_31826:
[----:B------:R-:W-:Y:S05]  /*1a2a0*/  BSYNC B1 ;  /* 0x0000000000017941 */ /* 0x000fea0003800000 */
.L_x_31825:
        /* <DEDUP_REMOVED lines=31> */
.L_x_31906:
[----:B------:R-:W-:Y:S02]  /*1a4a0*/  IMAD.MOV.U32 R13, RZ, RZ, R10 ;  /* 0x000000ffff0d7224 */ /* 0x000fe400078e000a */
.L_x_31907:
[----:B------:R-:W-:Y:S05]  /*1a4b0*/  BSYNC B3 ;  /* 0x0000000000037941 */ /* 0x000fea0003800000 */
.L_x_31905:
        /* <DEDUP_REMOVED lines=16> */
.L_x_31911:
[----:B------:R-:W-:Y:S05]  /*1a5c0*/  BSYNC B4 ;  /* 0x0000000000047941 */ /* 0x000fea0003800000 */
.L_x_31910:
        /* <DEDUP_REMOVED lines=44> */
.L_x_31909:
[----:B------:R-:W-:Y:S05]  /*1a890*/  BSYNC B3 ;  /* 0x0000000000037941 */ /* 0x000fea0003800000 */
.L_x_31908:
        /* <DEDUP_REMOVED lines=11> */
.L_x_31904:
[----:B------:R-:W-:Y:S05]  /*1a950*/  BSYNC B2 ;  /* 0x0000000000027941 */ /* 0x000fea0003800000 */
.L_x_31903:
        /* <DEDUP_REMOVED lines=18> */
.L_x_31915:
[----:B------:R-:W-:Y:S02]  /*1aa80*/  IMAD.MOV.U32 R8, RZ, RZ, R10 ;  /* 0x000000ffff087224 */ /* 0x000fe400078e000a */
.L_x_31916:
[----:B------:R-:W-:Y:S05]  /*1aa90*/  BSYNC B3 ;  /* 0x0000000000037941 */ /* 0x000fea0003800000 */
.L_x_31914:
        /* <DEDUP_REMOVED lines=16> */
.L_x_31920:
[----:B------:R-:W-:Y:S05]  /*1aba0*/  BSYNC B4 ;  /* 0x0000000000047941 */ /* 0x000fea0003800000 */
.L_x_31919:
        /* <DEDUP_REMOVED lines=44> */
.L_x_31918:
[----:B------:R-:W-:Y:S05]  /*1ae70*/  BSYNC B3 ;  /* 0x0000000000037941 */ /* 0x000fea0003800000 */
.L_x_31917:
        /* <DEDUP_REMOVED lines=11> */
.L_x_31913:
[----:B------:R-:W-:Y:S05]  /*1af30*/  BSYNC B2 ;  /* 0x0000000000027941 */ /* 0x000fea0003800000 */
.L_x_31912:
        /* <DEDUP_REMOVED lines=18> */
.L_x_31924:
[----:B------:R-:W-:Y:S02]  /*1b060*/  IMAD.MOV.U32 R8, RZ, RZ, R10 ;  /* 0x000000ffff087224 */ /* 0x000fe400078e000a */
.L_x_31925:
[----:B------:R-:W-:Y:S05]  /*1b070*/  BSYNC B3 ;  /* 0x0000000000037941 */ /* 0x000fea0003800000 */
.L_x_31923:
        /* <DEDUP_REMOVED lines=16> */
.L_x_31929:
[----:B------:R-:W-:Y:S05]  /*1b180*/  BSYNC B4 ;  /* 0x0000000000047941 */ /* 0x000fea0003800000 */
.L_x_31928:
        /* <DEDUP_REMOVED lines=44> */
.L_x_31927:
[----:B------:R-:W-:Y:S05]  /*1b450*/  BSYNC B3 ;  /* 0x0000000000037941 */ /* 0x000fea0003800000 */
.L_x_31926:
        /* <DEDUP_REMOVED lines=11> */
.L_x_31922:
[----:B------:R-:W-:Y:S05]  /*1b510*/  BSYNC B2 ;  /* 0x0000000000027941 */ /* 0x000fea0003800000 */
.L_x_31921:
        /* <DEDUP_REMOVED lines=18> */
.L_x_31933:
[----:B------:R-:W-:Y:S02]  /*1b640*/  IMAD.MOV.U32 R191, RZ, RZ, R10 ;  /* 0x000000ffffbf7224 */ /* 0x000fe400078e000a */
.L_x_31934:
[----:B------:R-:W-:Y:S05]  /*1b650*/  BSYNC B3 ;  /* 0x0000000000037941 */ /* 0x000fea0003800000 */
.L_x_31932:
        /* <DEDUP_REMOVED lines=16> */
.L_x_31938:
[----:B------:R-:W-:Y:S05]  /*1b760*/  BSYNC B4 ;  /* 0x0000000000047941 */ /* 0x000fea0003800000 */
.L_x_31937:
        /* <DEDUP_REMOVED lines=44> */
.L_x_31936:
[----:B------:R-:W-:Y:S05]  /*1ba30*/  BSYNC B3 ;  /* 0x0000000000037941 */ /* 0x000fea0003800000 */
.L_x_31935:
        /* <DEDUP_REMOVED lines=11> */
.L_x_31931:
[----:B------:R-:W-:Y:S05]  /*1baf0*/  BSYNC B2 ;  /* 0x0000000000027941 */ /* 0x000fea0003800000 */
.L_x_31930:
        /* <DEDUP_REMOVED lines=18> */
.L_x_31942:
[----:B------:R-:W-:Y:S02]  /*1bc20*/  IMAD.MOV.U32 R194, RZ, RZ, R10 ;  /* 0x000000ffffc27224 */ /* 0x000fe400078e000a */
.L_x_31943:
[----:B------:R-:W-:Y:S05]  /*1bc30*/  BSYNC B3 ;  /* 0x0000000000037941 */ /* 0x000fea0003800000 */
.L_x_31941:
        /* <DEDUP_REMOVED lines=16> */
.L_x_31947:
[----:B------:R-:W-:Y:S05]  /*1bd40*/  BSYNC B4 ;  /* 0x0000000000047941 */ /* 0x000fea0003800000 */
.L_x_31946:
        /* <DEDUP_REMOVED lines=44> */
.L_x_31945:
[----:B------:R-:W-:Y:S05]  /*1c010*/  BSYNC B3 ;  /* 0x0000000000037941 */ /* 0x000fea0003800000 */
.L_x_31944:
        /* <DEDUP_REMOVED lines=11> */
.L_x_31940:
[----:B------:R-:W-:Y:S05]  /*1c0d0*/  BSYNC B2 ;  /* 0x0000000000027941 */ /* 0x000fea0003800000 */
.L_x_31939:
        /* <DEDUP_REMOVED lines=18> */
.L_x_31951:
[----:B------:R-:W-:Y:S02]  /*1c200*/  MOV R8, R10 ;  /* 0x0000000a00087202 */ /* 0x000fe40000000f00 */
.L_x_31952:
[----:B------:R-:W-:Y:S05]  /*1c210*/  BSYNC B3 ;  /* 0x0000000000037941 */ /* 0x000fea0003800000 */
.L_x_31950:
        /* <DEDUP_REMOVED lines=16> */
.L_x_31956:
[----:B------:R-:W-:Y:S05]  /*1c320*/  BSYNC B4 ;  /* 0x0000000000047941 */ /* 0x000fea0003800000 */
.L_x_31955:
        /* <DEDUP_REMOVED lines=44> */
.L_x_31954:
[----:B------:R-:W-:Y:S05]  /*1c5f0*/  BSYNC B3 ;  /* 0x0000000000037941 */ /* 0x000fea0003800000 */
.L_x_31953:
        /* <DEDUP_REMOVED lines=11> */
.L_x_31949:
[----:B------:R-:W-:Y:S05]  /*1c6b0*/  BSYNC B2 ;  /* 0x0000000000027941 */ /* 0x000fea0003800000 */
.L_x_31948:
        /* <DEDUP_REMOVED lines=18> */
.L_x_31960:
[----:B------:R-:W-:Y:S02]  /*1c7e0*/  IMAD.MOV.U32 R8, RZ, RZ, R10 ;  /* 0x000000ffff087224 */ /* 0x000fe400078e000a */
.L_x_31961:
[----:B------:R-:W-:Y:S05]  /*1c7f0*/  BSYNC B3 ;  /* 0x0000000000037941 */ /* 0x000fea0003800000 */
.L_x_31959:
        /* <DEDUP_REMOVED lines=16> */
.L_x_31965:
[----:B------:R-:W-:Y:S05]  /*1c900*/  BSYNC B4 ;  /* 0x0000000000047941 */ /* 0x000fea0003800000 */
.L_x_31964:
        /* <DEDUP_REMOVED lines=44> */
.L_x_31963:
[----:B------:R-:W-:Y:S05]  /*1cbd0*/  BSYNC B3 ;  /* 0x0000000000037941 */ /* 0x000fea0003800000 */
.L_x_31962:
        /* <DEDUP_REMOVED lines=11> */
.L_x_31958:
[----:B------:R-:W-:Y:S05]  /*1cc90*/  BSYNC B2 ;  /* 0x0000000000027941 */ /* 0x000fea0003800000 */
.L_x_31957:
        /* <DEDUP_REMOVED lines=18> */
.L_x_31969:
[----:B------:R-:W-:Y:S02]  /*1cdc0*/  IMAD.MOV.U32 R195, RZ, RZ, R10 ;  /* 0x000000ffffc37224 */ /* 0x000fe400078e000a */
.L_x_31970:
[----:B------:R-:W-:Y:S05]  /*1cdd0*/  BSYNC B3 ;  /* 0x0000000000037941 */ /* 0x000fea0003800000 */
.L_x_31968:
        /* <DEDUP_REMOVED lines=16> */
.L_x_31974:
[----:B------:R-:W-:Y:S05]  /*1cee0*/  BSYNC B4 ;  /* 0x0000000000047941 */ /* 0x000fea0003800000 */
.L_x_31973:
        /* <DEDUP_REMOVED lines=44> */
.L_x_31972:
[----:B------:R-:W-:Y:S05]  /*1d1b0*/  BSYNC B3 ;  /* 0x0000000000037941 */ /* 0x000fea0003800000 */
.L_x_31971:
        /* <DEDUP_REMOVED lines=11> */
.L_x_31967:
[----:B------:R-:W-:Y:S05]  /*1d270*/  BSYNC B2 ;  /* 0x0000000000027941 */ /* 0x000fea0003800000 */
.L_x_31966:
        /* <DEDUP_REMOVED lines=26> */
.L_x_31976:
[----:B------:R-:W-:Y:S05]  /*1d420*/  BSYNC B2 ;  /* 0x0000000000027941 */ /* 0x000fea0003800000 */
.L_x_31975:
[----:B------:R-:W-:Y:S02]  /*1d430*/  IADD3 R206, R206, 0x20, RZ ;  /* 0x00000020cece7810 */ /* 0x000fe40007ffe0ff */
[----:B------:R-:W-:Y:S02]  /*1d440*/  IADD3 R205, R205, 0x20, RZ ;  /* 0x00000020cdcd7810 */ /* 0x000fe40007ffe0ff */
.L_x_31902:
[----:B------:R-:W-:Y:S05]  /*1d450*/  BSYNC B1 ;  /* 0x0000000000017941 */ /* 0x000fea0003800000 */
.L_x_31901:
        /* <DEDUP_REMOVED lines=31> */
.L_x_31982:
[----:B------:R-:W-:Y:S02]  /*1d650*/  IMAD.MOV.U32 R13, RZ, RZ, R10 ;  /* 0x000000ffff0d7224 */ /* 0x000fe400078e000a */
.L_x_31983:
[----:B------:R-:W-:Y:S05]  /*1d660*/  BSYNC B3 ;  /* 0x0000000000037941 */ /* 0x000fea0003800000 */
.L_x_31981:
        /* <DEDUP_REMOVED lines=16> */
.L_x_31987:
[----:B------:R-:W-:Y:S05]  /*1d770*/  BSYNC B4 ;  /* 0x0000000000047941 */ /* 0x000fea0003800000 */
.L_x_31986:
        /* <DEDUP_REMOVED lines=44> */
.L_x_31985:
[----:B------:R-:W-:Y:S05]  /*1da40*/  BSYNC B3 ;  /* 0x0000000000037941 */ /* 0x000fea0003800000 */
.L_x_31984:
        /* <DEDUP_REMOVED lines=11> */
.L_x_31980:
[----:B------:R-:W-:Y:S05]  /*1db00*/  BSYNC B2 ;  /* 0x0000000000027941 */ /* 0x000fea0003800000 */
.L_x_31979:
        /* <DEDUP_REMOVED lines=18> */
.L_x_31991:
[----:B------:R-:W-:Y:S02]  /*1dc30*/  IMAD.MOV.U32 R14, RZ, RZ, R10 ;  /* 0x000000ffff0e7224 */ /* 0x000fe400078e000a */
.L_x_31992:
[----:B------:R-:W-:Y:S05]  /*1dc40*/  BSYNC B3 ;  /* 0x0000000000037941 */ /* 0x000fea0003800000 */
.L_x_31990:
        /* <DEDUP_REMOVED lines=16> */
.L_x_31996:
[----:B------:R-:W-:Y:S05]  /*1dd50*/  BSYNC B4 ;  /* 0x0000000000047941 */ /* 0x000fea0003800000 */
.L_x_31995:
        /* <DEDUP_REMOVED lines=44> */
.L_x_31994:
[----:B------:R-:W-:Y:S05]  /*1e020*/  BSYNC B3 ;  /* 0x0000000000037941 */ /* 0x000fea0003800000 */
.L_x_31993:
[----:B------:R-:W1:Y:S01]  /*1e030*/  I2F.U32 R14, R14 ;  /* 0x0000000e000e7306 */ /* 0x000e620000201000 */
[----:B------:R-:W-:-:S05]  /*1e040*/  MOV R197, 0x2f800000 ;  /* 0x2f80000000c57802 */ /* 0x000fca0000000f00 */
[----:B-1----:R-:W-:-:S05]  /*1e050*/  FFMA.FTZ R14, R14, R197, 1.1641532182693481445e-10 ;  /* 0x2f0000000e0e7423 */ /* 0x002fca00000100c5 */
[----:B------:R-:W-:Y:S02]  /*1e060*/  FSETP.GTU.FTZ.AND P4, PT, R14, c[0x0][0x1e4], PT ;  /* 0x000079000e007a0b */ /* 0x000fe40003f9c000 */
[----:B-----5:R-:W-:-:S05]  /*1e070*/  PRMT R14, RZ, 0x7610, R112 ;  /* 0x00007610ff0e7816 */ /* 0x020fca0000000070 */
[----:B------:R-:W-:-:S04]  /*1e080*/  FMUL.FTZ R14, R14, c[0x0][0x1ec] ;  /* 0x00007b000e0e7a20 */ /* 0x000fc80000410000 */
[----:B------:R-:W-:-:S05]  /*1e090*/  FMUL.FTZ R14, R14, c[0x0][0x1e8] ;  /* 0x00007a000e0e7a20 */ /* 0x000fca0000410000 */
[----:B------:R-:W-:Y:S02]  /*1e0a0*/  FSEL R197, R14, RZ, !P4 ;  /* 0x000000ff0ec57208 */ /* 0x000fe40006000000 */
[----:B------:R-:W-:-:S03]  /*1e0b0*/  SEL R14, RZ, 0x1, P4 ;  /* 0x00000001ff0e7807 */ /* 0x000fc60002000000 */
[----:B------:R-:W-:Y:S02]  /*1e0c0*/  @P2 FADD.FTZ R197, R117, R197 ;  /* 0x000000c575c52221 */ /* 0x000fe40000010000 */
.L_x_31989:
[----:B------:R-:W-:Y:S05]  /*1e0d0*/  BSYNC B2 ;  /* 0x0000000000027941 */ /* 0x000fea0003800000 */
.L_x_31988:
        /* <DEDUP_REMOVED lines=18> */
.L_x_32000:
[----:B------:R-:W-:Y:S02]  /*1e200*/  IMAD.MOV.U32 R15, RZ, RZ, R10 ;  /* 0x000000ffff0f7224 */ /* 0x000fe400078e000a */
.L_x_32001:
[----:B------:R-:W-:Y:S05]  /*1e210*/  BSYNC B3 ;  /* 0x0000000000037941 */ /* 0x000fea0003800000 */
.L_x_31999:
        /* <DEDUP_REMOVED lines=16> */
.L_x_32005:
[----:B------:R-:W-:Y:S05]  /*1e320*/  BSYNC B4 ;  /* 0x0000000000047941 */ /* 0x000fea0003800000 */
.L_x_32004:
        /* <DEDUP_REMOVED lines=44> */
.L_x_32003:
[----:B------:R-:W-:Y:S05]  /*1e5f0*/  BSYNC B3 ;  /* 0x0000000000037941 */ /* 0x000fea0003800000 */
.L_x_32002:
        /* <DEDUP_REMOVED lines=11> */
.L_x_31998:
[----:B------:R-:W-:Y:S05]  /*1e6b0*/  BSYNC B2 ;  /* 0x0000000000027941 */ /* 0x000fea0003800000 */
.L_x_31997:
        /* <DEDUP_REMOVED lines=18> */
.L_x_32009:
[----:B------:R-:W-:Y:S02]  /*1e7e0*/  IMAD.MOV.U32 R8, RZ, RZ, R10 ;  /* 0x000000ffff087224 */ /* 0x000fe400078e000a */
.L_x_32010:
[----:B------:R-:W-:Y:S05]  /*1e7f0*/  BSYNC B3 ;  /* 0x0000000000037941 */ /* 0x000fea0003800000 */
.L_x_32008:
        /* <DEDUP_REMOVED lines=16> */
.L_x_32014:
[----:B------:R-:W-:Y:S05]  /*1e900*/  BSYNC B4 ;  /* 0x0000000000047941 */ /* 0x000fea0003800000 */
.L_x_32013:
        /* <DEDUP_REMOVED lines=8> */
[----:B0--3--:R-:W-:Y:S01]  /*1e990*/  IMAD.WIDE.U32 R214, R7, -0x2daee0ad, RZ ;  /* 0xd2511f5307d67825 */ /* 0x009fe200078e00ff */
        /* <DEDUP_REMOVED lines=35> */
.L_x_32012:
[----:B------:R-:W-:Y:S05]  /*1ebd0*/  BSYNC B3 ;  /* 0x0000000000037941 */ /* 0x000fea0003800000 */
.L_x_32011:
        /* <DEDUP_REMOVED lines=11> */
.L_x_32007:
[----:B------:R-:W-:Y:S05]  /*1ec90*/  BSYNC B2 ;  /* 0x0000000000027941 */ /* 0x000fea0003800000 */
.L_x_32006:
        /* <DEDUP_REMOVED lines=18> */
.L_x_32018:
[----:B------:R-:W-:Y:S02]  /*1edc0*/  IMAD.MOV.U32 R8, RZ, RZ, R10 ;  /* 0x000000ffff087224 */ /* 0x000fe400078e000a */
.L_x_32019:
[----:B------:R-:W-:Y:S05]  /*1edd0*/  BSYNC B3 ;  /* 0x0000000000037941 */ /* 0x000fea0003800000 */
.L_x_32017:
        /* <DEDUP_REMOVED lines=16> */
.L_x_32023:
[----:B------:R-:W-:Y:S05]  /*1eee0*/  BSYNC B4 ;  /* 0x0000000000047941 */ /* 0x000fea0003800000 */
.L_x_32022:
        /* <DEDUP_REMOVED lines=44> */
.L_x_32021:
[----:B------:R-:W-:Y:S05]  /*1f1b0*/  BSYNC B3 ;  /* 0x0000000000037941 */ /* 0x000fea0003800000 */
.L_x_32020:
        /* <DEDUP_REMOVED lines=11> */
.L_x_32016:
[----:B------:R-:W-:Y:S05]  /*1f270*/  BSYNC B2 ;  /* 0x0000000000027941 */ /* 0x000fea0003800000 */
.L_x_32015:
        /* <DEDUP_REMOVED lines=18> */
.L_x_32027:
[----:B------:R-:W-:Y:S02]  /*1f3a0*/  IMAD.MOV.U32 R201, RZ, RZ, R10 ;  /* 0x000000ffffc97224 */ /* 0x000fe400078e000a */
.L_x_32028:
[----:B------:R-:W-:Y:S05]  /*1f3b0*/  BSYNC B3 ;  /* 0x0000000000037941 */ /* 0x000fea0003800000 */
.L_x_32026:
        /* <DEDUP_REMOVED lines=16> */
.L_x_32032:
[----:B------:R-:W-:Y:S05]  /*1f4c0*/  BSYNC B4 ;  /* 0x0000000000047941 */ /* 0x000fea0003800000 */
.L_x_32031:
        /* <DEDUP_REMOVED lines=44> */
.L_x_32030:
[----:B------:R-:W-:Y:S05]  /*1f790*/  BSYNC B3 ;  /* 0x0000000000037941 */ /* 0x000fea0003800000 */
.L_x_32029:
[----:B------:R-:W1:Y:S01]  /*1f7a0*/  I2F.U32 R201, R201 ;  /* 0x000000c900c97306 */ /* 0x000e620000201000 */
[----:B------:R-:W-:-:S05]  /*1f7b0*/  MOV R202, 0x2f800000 ;  /* 0x2f80000000ca7802 */ /* 0x000fca0000000f00 */
        /* <DEDUP_REMOVED lines=9> */
.L_x_32025:
[----:B------:R-:W-:Y:S05]  /*1f850*/  BSYNC B2 ;  /* 0x0000000000027941 */ /* 0x000fea0003800000 */
.L_x_32024:
[----:B------:R-:W-:Y:S01]  /*1f860*/  @!P3 ISETP.NE.U32.AND P4, PT, RZ, c[0x0][0x180], PT ;  /* 0x00006000ff00ba0c */ /* 0x000fe20003f85070 */
[----:B------:R-:W-:Y:S01]  /*1f870*/  BSSY B2, `(.L_x_32033) ;  /* 0x000005c000027945 */ /* 0x000fe20003800000 */
[----:B---3--:R-:W-:Y:S02]  /*1f880*/  @!P3 IMAD.MOV.U32 R207, RZ, RZ, R8 ;  /* 0x000000ffffcfb224 */ /* 0x008fe400078e0008 */
        /* <DEDUP_REMOVED lines=15> */
.L_x_32036:
[----:B------:R-:W-:Y:S02]  /*1f980*/  IMAD.MOV.U32 R204, RZ, RZ, R10 ;  /* 0x000000ffffcc7224 */ /* 0x000fe400078e000a */
.L_x_32037:
[----:B------:R-:W-:Y:S05]  /*1f990*/  BSYNC B3 ;  /* 0x0000000000037941 */ /* 0x000fea0003800000 */
.L_x_32035:
        /* <DEDUP_REMOVED lines=16> */
.L_x_32041:
[----:B------:R-:W-:Y:S05]  /*1faa0*/  BSYNC B4 ;  /* 0x0000000000047941 */ /* 0x000fea0003800000 */
.L_x_32040:
        /* <DEDUP_REMOVED lines=44> */
.L_x_32039:
[----:B------:R-:W-:Y:S05]  /*1fd70*/  BSYNC B3 ;  /* 0x0000000000037941 */ /* 0x000fea0003800000 */
.L_x_32038:
        /* <DEDUP_REMOVED lines=11> */
.L_x_32034:
[----:B------:R-:W-:Y:S05]  /*1fe30*/  BSYNC B2 ;  /* 0x0000000000027941 */ /* 0x000fea0003800000 */
.L_x_32033:
        /* <DEDUP_REMOVED lines=18> */
.L_x_32045:
[----:B------:R-:W-:Y:S02]  /*1ff60*/  IMAD.MOV.U32 R203, RZ, RZ, R10 ;  /* 0x000000ffffcb7224 */ /* 0x000fe400078e000a */
.L_x_32046:
[----:B------:R-:W-:Y:S05]  /*1ff70*/  BSYNC B3 ;  /* 0x0000000000037941 */ /* 0x000fea0003800000 */
.L_x_32044:
        /* <DEDUP_REMOVED lines=16> */
.L_x_32050:
[----:B------:R-:W-:Y:S05]  /*20080*/  BSYNC B4 ;  /* 0x0000000000047941 */ /* 0x000fea0003800000 */
.L_x_32049:
        /* <DEDUP_REMOVED lines=44> */
.L_x_32048:
[----:B------:R-:W-:Y:S05]  /*20350*/  BSYNC B3 ;  /* 0x0000000000037941 */ /* 0x000fea0003800000 */
.L_x_32047:
        /* <DEDUP_REMOVED lines=11> */
.L_x_32043:
[----:B------:R-:W-:Y:S05]  /*20410*/  BSYNC B2 ;  /* 0x0000000000027941 */ /* 0x000fea0003800000 */
.L_x_32042:
[----:B------:R-:W-:-:S04]  /*20420*/  IMAD.MOV.U32 R207, RZ, RZ, 0x20 ;  /* 0x00000020ffcf7424 */ /* 0x000fc800078e00ff */
[----:B------:R-:W-:-:S05]  /*20430*/  IMAD.WIDE.U32 R206, R206, R207, c[0x0][0x188] ;  /* 0x00006200cece7625 */ /* 0x000fca00078e00cf */
[----:B------:R1:W-:Y:S04]  /*20440*/  STG.E.128 [R206.64], R196 ;  /* 0x000000c4ce007986 */ /* 0x0003e8000c101d06 */
[----:B------:R1:W-:Y:S01]  /*20450*/  STG.E.128 [R206.64+0x10], R200 ;  /* 0x000010c8ce007986 */ /* 0x0003e2000c101d06 */
[----:B------:R-:W-:Y:S05]  /*20460*/  @!P1 BRA `(.L_x_31978) ;  /* 0x0000014000009947 */ /* 0x000fea0003800000 */
[----:B------:R-:W-:Y:S01]  /*20470*/  IMAD.U32 R204, R211, 0x10000, RZ ;  /* 0x00010000d3cc7824 */ /* 0x000fe200078e00ff */
[----:B-1----:R-:W-:Y:S02]  /*20480*/  LOP3.LUT R206, R212, 0xffff, RZ, 0xc0, !PT ;  /* 0x0000ffffd4ce7812 */ /* 0x002fe400078ec0ff */
        /* <DEDUP_REMOVED lines=18> */
.L_x_31978:
[----:B------:R-:W-:Y:S05]  /*205b0*/  BSYNC B1 ;  /* 0x0000000000017941 */ /* 0x000fea0003800000 */
.L_x_31977:
[----:B0-----:R-:W-:Y:S01]  /*205c0*/  FADD.FTZ R204, RZ, R124 ;  /* 0x0000007cffcc7221 */ /* 0x001fe20000010000 */
[----:B------:R-:W-:Y:S01]  /*205d0*/  ISETP.GT.U32.AND P1, PT, R3, 0x3f, PT ;  /* 0x0000003f0300780c */ /* 0x000fe20003f24070 */
[----:B------:R-:W0:Y:S01]  /*205e0*/  S2R R205, SR_TID.X ;  /* 0x0000000000cd7919 */ /* 0x000e220000002100 */
[----:B------:R-:W-:Y:S01]  /*205f0*/  LOP3.LUT R2, R2, 0xffffdfff, RZ, 0xc0, !PT ;  /* 0xffffdfff02027812 */ /* 0x000fe200078ec0ff */
[----:B------:R-:W-:Y:S01]  /*20600*/  FADD.FTZ R204, R125, R204 ;  /* 0x000000cc7dcc7221 */ /* 0x000fe20000010000 */
[C---:B------:R-:W-:Y:S02]  /*20610*/  ISETP.GT.U32.AND P2, PT, R3.reuse, 0xbf, PT ;  /* 0x000000bf0300780c */ /* 0x040fe40003f44070 */
        /* <DEDUP_REMOVED lines=14> */
[----:B-1-3--:R-:W-:Y:S02]  /*20700*/  FSEL R207, R204, RZ, P0 ;  /* 0x000000ffcccf7208 */ /* 0x00afe40000000000 */
        /* <DEDUP_REMOVED lines=84> */
.L_x_32075:
        /* <DEDUP_REMOVED lines=190> */
.L_x_32076:
[----:B------:R-:W2:Y:S01]  /*21830*/  LDL.LU R214, [R1+0x20] ;  /* 0x0000200001d67983 */ /* 0x000ea20000300800 */
[----:B-1----:R-:W-:Y:S01]  /*21840*/  FADD.FTZ R206, R206, R213 ;  /* 0x000000d5cece7221 */ /* 0x002fe20000010000 */
[----:B------:R-:W-:Y:S02]  /*21850*/  BSSY B1, `(.L_x_32053) ;  /* 0x00001a5000017945 */ /* 0x000fe40003800000 */
[----:B------:R-:W1:Y:S02]  /*21860*/  S2R R215, SR_TID.X ;  /* 0x0000000000d77919 */ /* 0x000e640000002100 */
[----:B-1----:R-:W-:-:S13]  /*21870*/  LOP3.LUT P3, RZ, R215, 0x1f, RZ, 0xc0, !PT ;  /* 0x0000001fd7ff7812 */ /* 0x002fda000786c0ff */
[----:B------:R-:W-:-:S04]  /*21880*/  @!P3 LEA R204, P1, R0, c[0x0][0x1a0], 0x2 ;  /* 0x0000680000ccba11 */ /* 0x000fc800078210ff */
[----:B--2---:R-:W-:Y:S02]  /*21890*/  @!P3 LEA.HI.X R205, R0, c[0x0][0x1a4], R214, 0x2, P1 ;  /* 0x0000690000cdba11 */ /* 0x004fe400008f14d6 */
[----:B------:R-:W-:-:S03]  /*218a0*/  ISETP.NE.AND P1, PT, RZ, UR8, PT ;  /* 0x00000008ff007c0c */ /* 0x000fc6000bf25270 */
[----:B------:R1:W-:Y:S02]  /*218b0*/  @!P3 STG.E [R204.64], R207 ;  /* 0x000000cfcc00b986 */ /* 0x0003e4000c101906 */
[----:B-1----:R-:W-:-:S04]  /*218c0*/  IMAD.MOV.U32 R204, RZ, RZ, c[0x0][0x1e0] ;  /* 0x00007800ffcc7624 */ /* 0x002fc800078e00ff */
[----:B------:R-:W-:Y:S02]  /*218d0*/  FFMA.FTZ R206, R206, R204, c[0x0][0x228] ;  /* 0x00008a00cece7623 */ /* 0x000fe400000100cc */
[----:B------:R-:W-:-:S05]  /*218e0*/  FMUL.FTZ R204, R207, R207 ;  /* 0x000000cfcfcc7220 */ /* 0x000fca0000410000 */
[----:B------:R-:W-:-:S05]  /*218f0*/  FSEL R204, R204, RZ, P1 ;  /* 0x000000ffcccc7208 */ /* 0x000fca0000800000 */
[----:B------:R-:W-:Y:S01]  /*21900*/  FADD.FTZ R206, R206, R204 ;  /* 0x000000cccece7221 */ /* 0x000fe20000010000 */
[----:B------:R-:W-:-:S04]  /*21910*/  @!P3 LEA R204, P2, R0, c[0x0][0x1a8], 0x2 ;  /* 0x00006a0000ccba11 */ /* 0x000fc800078410ff */
[----:B------:R-:W-:Y:S02]  /*21920*/  @!P3 LEA.HI.X R205, R0, c[0x0][0x1ac], R214, 0x2, P2 ;  /* 0x00006b0000cdba11 */ /* 0x000fe400010f14d6 */
[----:B------:R-:W1:Y:S01]  /*21930*/  MUFU.RSQ R214, R206 ;  /* 0x000000ce00d67308 */ /* 0x000e620000001400 */
[----:B-----5:R-:W-:Y:S02]  /*21940*/  ISETP.GE.AND P2, PT, R252, 0x1, PT ;  /* 0x00000001fc00780c */ /* 0x020fe40003f46270 */
[----:B-1----:R1:W-:Y:S11]  /*21950*/  @!P3 STG.E [R204.64], R214 ;  /* 0x000000d6cc00b986 */ /* 0x0023f6000c101906 */
[----:B------:R-:W-:Y:S05]  /*21960*/  @!P2 BRA `(.L_x_32054) ;  /* 0x000019300000a947 */ /* 0x000fea0003800000 */
[----:B-1----:R-:W-:Y:S01]  /*21970*/  IADD3 R204, R252, -0x1, RZ ;  /* 0xfffffffffccc7810 */ /* 0x002fe20007ffe0ff */
[----:B------:R-:W-:Y:S01]  /*21980*/  BSSY B2, `(.L_x_32055) ;  /* 0x0000032000027945 */ /* 0x000fe20003800000 */
[----:B0-----:R-:W-:-:S02]  /*21990*/  LOP3.LUT R213, R215, 0x1f, RZ, 0xc0, !PT ;  /* 0x0000001fd7d57812 */ /* 0x001fc400078ec0ff */
        /* <DEDUP_REMOVED lines=48> */
.L_x_32056:
[----:B------:R-:W-:Y:S05]  /*21ca0*/  BSYNC B2 ;  /* 0x0000000000027941 */ /* 0x000fea0003800000 */
.L_x_32055:
        /* <DEDUP_REMOVED lines=45> */
.L_x_32058:
[----:B------:R-:W-:Y:S05]  /*21f80*/  BSYNC B2 ;  /* 0x0000000000027941 */ /* 0x000fea0003800000 */
.L_x_32057:
        /* <DEDUP_REMOVED lines=8> */
[----:B------:R-:W3:Y:S04]  /*22010*/  LDL R227, [R1] ;  /* 0x0000000001e37983 */ /* 0x000ee80000100800 */
        /* <DEDUP_REMOVED lines=36> */
.L_x_32060:
[----:B------:R-:W-:Y:S05]  /*22260*/  BSYNC B2 ;  /* 0x0000000000027941 */ /* 0x000fea0003800000 */
.L_x_32059:
        /* <DEDUP_REMOVED lines=35> */
.L_x_32062:
[----:B------:R-:W-:Y:S05]  /*224a0*/  BSYNC B2 ;  /* 0x0000000000027941 */ /* 0x000fea0003800000 */
.L_x_32061:
        /* <DEDUP_REMOVED lines=35> */
.L_x_32064:
[----:B------:R-:W-:Y:S05]  /*226e0*/  BSYNC B2 ;  /* 0x0000000000027941 */ /* 0x000fea0003800000 */
.L_x_32063:
        /* <DEDUP_REMOVED lines=35> */
.L_x_32066:
[----:B------:R-:W-:Y:S05]  /*22920*/  BSYNC B2 ;  /* 0x0000000000027941 */ /* 0x000fea0003800000 */
.L_x_32065:
        /* <DEDUP_REMOVED lines=35> */
.L_x_32068:
[----:B------:R-:W-:Y:S05]  /*22b60*/  BSYNC B2 ;  /* 0x0000000000027941 */ /* 0x000fea0003800000 */
.L_x_32067:
        /* <DEDUP_REMOVED lines=35> */
.L_x_32070:
[----:B------:R-:W-:Y:S05]  /*22da0*/  BSYNC B2 ;  /* 0x0000000000027941 */ /* 0x000fea0003800000 */
.L_x_32069:
        /* <DEDUP_REMOVED lines=35> */
.L_x_32072:
[----:B------:R-:W-:Y:S05]  /*22fe0*/  BSYNC B2 ;  /* 0x0000000000027941 */ /* 0x000fea0003800000 */
.L_x_32071:
        /* <DEDUP_REMOVED lines=43> */
.L_x_32054:
[----:B------:R-:W-:Y:S05]  /*232a0*/  BSYNC B1 ;  /* 0x0000000000017941 */ /* 0x000fea0003800000 */
.L_x_32053:
[----:B01----:R-:W-:-:S04]  /*232b0*/  IMAD.MOV.U32 R204, RZ, RZ, c[0x0][0x160] ;  /* 0x00005800ffcc7624 */ /* 0x003fc800078e00ff */
[----:B-----5:R-:W-:-:S05]  /*232c0*/  IMAD R0, R204, 0x4, R0 ;  /* 0x00000004cc007824 */ /* 0x020fca00078e0200 */
[----:B------:R-:W-:-:S13]  /*232d0*/  ISETP.GE.AND P1, PT, R0, c[0x0][0x164], PT ;  /* 0x0000590000007a0c */ /* 0x000fda0003f26270 */
[----:B------:R-:W-:Y:S01]  /*232e0*/  @P1 CALL.REL.NOINC `(.L_x_32073) ;  /* 0x0000001000001944 */ /* 0x000fe20003c00000 */
[----:B------:R-:W-:Y:S05]  /*232f0*/  BRA `(.L_x_32074) ;  /* 0xfffde10000007947 */ /* 0x000fea000383ffff */
.L_x_32073:
[----:B------:R-:W-:Y:S05]  /*23300*/  BSYNC B0 ;  /* 0x0000000000007941 */ /* 0x000fea0003800000 */
.L_x_31292:
[----:B------:R-:W-:Y:S05]  /*23310*/  EXIT ;  /* 0x000000000000794d */ /* 0x000fea0003800000 */
.L_x_32051:
[----:B------:R-:W-:Y:S01]  /*23320*/  HFMA2.MMA R206, -RZ, RZ, 0, 5.9604644775390625e-08 ;  /* 0x00000001ffce7435 */ /* 0x000fe200000001ff */
[----:B------:R-:W-:Y:S01]  /*23330*/  IMAD.MOV.U32 R213, RZ, RZ, R207 ;  /* 0x000000ffffd57224 */ /* 0x000fe200078e00cf */
[----:B------:R-:W-:Y:S01]  /*23340*/  MOV R204, 0x23380 ;  /* 0x0002338000cc7802 */ /* 0x000fe20000000f00 */
[----:B------:R-:W-:Y:S02]  /*23350*/  IMAD.MOV.U32 R214, RZ, RZ, 0x1f ;  /* 0x0000001fffd67424 */ /* 0x000fe400078e00ff */
[----:B------:R-:W-:Y:S02]  /*23360*/  IMAD.MOV.U32 R205, RZ, RZ, -0x1 ;  /* 0xffffffffffcd7424 */ /* 0x000fe400078e00ff */
[----:B-----5:R-:W-:Y:S05]  /*23370*/  CALL.REL.NOINC `($__internal_74_$__cuda_sm70_shflsync_bfly_p) ;  /* 0x00000e6000007944 */ /* 0x020fea0003c00000 */
[----:B-1----:R-:W-:Y:S05]  /*23380*/  BRA `(.L_x_32075) ;  /* 0xffffd8c000007947 */ /* 0x002fea000383ffff */
.L_x_32052:
[----:B------:R-:W-:Y:S01]  /*23390*/  IMAD.MOV.U32 R213, RZ, RZ, R207 ;  /* 0x000000ffffd57224 */ /* 0x000fe200078e00cf */
[----:B------:R-:W-:Y:S01]  /*233a0*/  MOV R205, 0xffffffff ;  /* 0xffffffff00cd7802 */ /* 0x000fe20000000f00 */
[----:B------:R-:W-:Y:S01]  /*233b0*/  IMAD.MOV.U32 R206, RZ, RZ, 0x2 ;  /* 0x00000002ffce7424 */ /* 0x000fe200078e00ff */
[----:B------:R-:W-:Y:S01]  /*233c0*/  MOV R204, 0x233f0 ;  /* 0x000233f000cc7802 */ /* 0x000fe20000000f00 */
[----:B------:R-:W-:Y:S02]  /*233d0*/  IMAD.MOV.U32 R214, RZ, RZ, 0x1f ;  /* 0x0000001fffd67424 */ /* 0x000fe400078e00ff */
[----:B-----5:R-:W-:Y:S05]  /*233e0*/  CALL.REL.NOINC `($__internal_74_$__cuda_sm70_shflsync_bfly_p) ;  /* 0x00000df000007944 */ /* 0x020fea0003c00000 */
[----:B-1----:R-:W-:Y:S01]  /*233f0*/  FADD.FTZ R207, R207, R206 ;  /* 0x000000cecfcf7221 */ /* 0x002fe20000010000 */
[----:B------:R-:W-:Y:S01]  /*23400*/  MOV R204, 0x23460 ;  /* 0x0002346000cc7802 */ /* 0x000fe20000000f00 */
[----:B------:R-:W-:-:S02]  /*23410*/  IMAD.MOV.U32 R206, RZ, RZ, 0x4 ;  /* 0x00000004ffce7424 */ /* 0x000fc400078e00ff */
[----:B------:R-:W-:Y:S02]  /*23420*/  IMAD.MOV.U32 R214, RZ, RZ, 0x1f ;  /* 0x0000001fffd67424 */ /* 0x000fe400078e00ff */
[----:B------:R-:W-:Y:S02]  /*23430*/  IMAD.MOV.U32 R205, RZ, RZ, -0x1 ;  /* 0xffffffffffcd7424 */ /* 0x000fe400078e00ff */
[----:B------:R-:W-:Y:S02]  /*23440*/  IMAD.MOV.U32 R213, RZ, RZ, R207 ;  /* 0x000000ffffd57224 */ /* 0x000fe400078e00cf */
[----:B------:R-:W-:Y:S05]  /*23450*/  CALL.REL.NOINC `($__internal_74_$__cuda_sm70_shflsync_bfly_p) ;  /* 0x00000d8000007944 */ /* 0x000fea0003c00000 */
[----:B-1----:R-:W-:Y:S01]  /*23460*/  FADD.FTZ R207, R207, R206 ;  /* 0x000000cecfcf7221 */ /* 0x002fe20000010000 */
[----:B------:R-:W-:Y:S01]  /*23470*/  HFMA2.MMA R214, -RZ, RZ, 0, 1.847743988037109375e-06 ;  /* 0x0000001fffd67435 */ /* 0x000fe200000001ff */
[----:B------:R-:W-:Y:S01]  /*23480*/  IMAD.MOV.U32 R206, RZ, RZ, 0x8 ;  /* 0x00000008ffce7424 */ /* 0x000fe200078e00ff */
[----:B------:R-:W-:Y:S01]  /*23490*/  MOV R204, 0x234d0 ;  /* 0x000234d000cc7802 */ /* 0x000fe20000000f00 */
[----:B------:R-:W-:Y:S02]  /*234a0*/  IMAD.MOV.U32 R205, RZ, RZ, -0x1 ;  /* 0xffffffffffcd7424 */ /* 0x000fe400078e00ff */
[----:B------:R-:W-:-:S02]  /*234b0*/  IMAD.MOV.U32 R213, RZ, RZ, R207 ;  /* 0x000000ffffd57224 */ /* 0x000fc400078e00cf */
[----:B------:R-:W-:Y:S05]  /*234c0*/  CALL.REL.NOINC `($__internal_74_$__cuda_sm70_shflsync_bfly_p) ;  /* 0x00000d1000007944 */ /* 0x000fea0003c00000 */
[----:B-1----:R-:W-:Y:S01]  /*234d0*/  FADD.FTZ R207, R207, R206 ;  /* 0x000000cecfcf7221 */ /* 0x002fe20000010000 */
[----:B------:R-:W-:Y:S01]  /*234e0*/  MOV R204, 0x23540 ;  /* 0x0002354000cc7802 */ /* 0x000fe20000000f00 */
[----:B------:R-:W-:-:S02]  /*234f0*/  IMAD.MOV.U32 R206, RZ, RZ, 0x10 ;  /* 0x00000010ffce7424 */ /* 0x000fc400078e00ff */
[----:B------:R-:W-:Y:S01]  /*23500*/  IMAD.MOV.U32 R214, RZ, RZ, 0x1f ;  /* 0x0000001fffd67424 */ /* 0x000fe200078e00ff */
[----:B------:R-:W-:Y:S01]  /*23510*/  MOV R213, R207 ;  /* 0x000000cf00d57202 */ /* 0x000fe20000000f00 */
[----:B------:R-:W-:Y:S02]  /*23520*/  IMAD.MOV.U32 R205, RZ, RZ, -0x1 ;  /* 0xffffffffffcd7424 */ /* 0x000fe400078e00ff */
[----:B------:R-:W-:Y:S05]  /*23530*/  CALL.REL.NOINC `($__internal_74_$__cuda_sm70_shflsync_bfly_p) ;  /* 0x00000ca000007944 */ /* 0x000fea0003c00000 */
[----:B-1----:R-:W-:Y:S01]  /*23540*/  FADD.FTZ R207, R207, R206 ;  /* 0x000000cecfcf7221 */ /* 0x002fe20000010000 */
[----:B------:R-:W-:Y:S01]  /*23550*/  LOP3.LUT R2, R2, 0xffffbfff, RZ, 0xc0, !PT ;  /* 0xffffbfff02027812 */ /* 0x000fe200078ec0ff */
[----:B------:R-:W-:Y:S02]  /*23560*/  IMAD.MOV.U32 R206, RZ, RZ, 0x1 ;  /* 0x00000001ffce7424 */ /* 0x000fe400078e00ff */
        /* <DEDUP_REMOVED lines=173> */
[----:B------:R-:W-:Y:S05]  /*24040*/  CALL.REL.NOINC `($__internal_74_$__cuda_sm70_shflsync_bfly_p) ;  /* 0x0000019000007944 */ /* 0x000fea0003c00000 */
[----:B-1----:R-:W-:Y:S01]  /*24050*/  FADD.FTZ R213, R213, R206 ;  /* 0x000000ced5d57221 */ /* 0x002fe20000010000 */
[----:B------:R-:W-:Y:S01]  /*24060*/  MOV R205, 0xffffffff ;  /* 0xffffffff00cd7802 */ /* 0x000fe20000000f00 */
[----:B------:R-:W-:Y:S01]  /*24070*/  IMAD.MOV.U32 R206, RZ, RZ, 0x2 ;  /* 0x00000002ffce7424 */ /* 0x000fe200078e00ff */
[----:B------:R-:W-:Y:S01]  /*24080*/  MOV R204, 0x240b0 ;  /* 0x000240b000cc7802 */ /* 0x000fe20000000f00 */
[----:B------:R-:W-:Y:S02]  /*24090*/  IMAD.MOV.U32 R214, RZ, RZ, 0x1f ;  /* 0x0000001fffd67424 */ /* 0x000fe400078e00ff */
[----:B------:R-:W-:Y:S05]  /*240a0*/  CALL.REL.NOINC `($__internal_74_$__cuda_sm70_shflsync_bfly_p) ;  /* 0x0000013000007944 */ /* 0x000fea0003c00000 */
[----:B-1----:R-:W-:Y:S01]  /*240b0*/  FADD.FTZ R213, R213, R206 ;  /* 0x000000ced5d57221 */ /* 0x002fe20000010000 */
[----:B------:R-:W-:Y:S01]  /*240c0*/  MOV R204, 0x24110 ;  /* 0x0002411000cc7802 */ /* 0x000fe20000000f00 */
[----:B------:R-:W-:Y:S02]  /*240d0*/  IMAD.MOV.U32 R206, RZ, RZ, 0x4 ;  /* 0x00000004ffce7424 */ /* 0x000fe400078e00ff */
[----:B------:R-:W-:-:S02]  /*240e0*/  IMAD.MOV.U32 R214, RZ, RZ, 0x1f ;  /* 0x0000001fffd67424 */ /* 0x000fc400078e00ff */
        /* <DEDUP_REMOVED lines=11> */
[----:B------:R-:W-:Y:S02]  /*241a0*/  IMAD.MOV.U32 R214, RZ, RZ, 0x1f ;  /* 0x0000001fffd67424 */ /* 0x000fe400078e00ff */
[----:B------:R-:W-:-:S02]  /*241b0*/  IMAD.MOV.U32 R205, RZ, RZ, -0x1 ;  /* 0xffffffffffcd7424 */ /* 0x000fc400078e00ff */
[----:B------:R-:W-:Y:S05]  /*241c0*/  CALL.REL.NOINC `($__internal_74_$__cuda_sm70_shflsync_bfly_p) ;  /* 0x0000001000007944 */ /* 0x000fea0003c00000 */
[----:B-1----:R-:W-:Y:S05]  /*241d0*/  BRA `(.L_x_32076) ;  /* 0xffffd65000007947 */ /* 0x002fea000383ffff */
        .weak           $__internal_74_$__cuda_sm70_shflsync_bfly_p
        .type           $__internal_74_$__cuda_sm70_shflsync_bfly_p,@function
        .size           $__internal_74_$__cuda_sm70_shflsync_bfly_p,(.L_x_71074 - $__internal_74_$__cuda_sm70_shflsync_bfly_p)
$__internal_74_$__cuda_sm70_shflsync_bfly_p:
[----:B------:R-:W-:Y:S04]  /*241e0*/  WARPSYNC R205 ;  /* 0x000000cd00007348 */ /* 0x000fe80003800000 */
[----:B------:R0:W1:Y:S02]  /*241f0*/  SHFL.BFLY PT, R206, R213, R206, R214 ;  /* 0x0c0000ced5ce7389 */ /* 0x00006400000e00d6 */
[----:B0-----:R-:W-:-:S04]  /*24200*/  IMAD.MOV.U32 R205, RZ, RZ, 0x0 ;  /* 0x00000000ffcd7424 */ /* 0x001fc800078e00ff */
[----:B------:R-:W-:Y:S05]  /*24210*/  RET.REL.NODEC R204 `(_ZN10layer_norm13ln_fwd_kernelINS_13Kernel_traitsIf13__nv_bfloat16fS2_fjLj2560ELj1ELj4ELj1ELj16ENS_18Kernel_traits_baseILj2560EfS2_fS2_fjLj128EEEEELb1ELb0ELb1ELb0EEEvNS_9FwdParamsE) ;  /* 0xfffdbde0cc007950 */ /* 0x000fea0003c3ffff */
.L_x_32077:
        /* <DEDUP_REMOVED lines=14> */
.L_x_71074:


//--------------------- .text._ZN10layer_norm13ln_fwd_kernelINS_13Kernel_traitsIf13__nv_bfloat16fS2_fjLj2560ELj1ELj4ELj1ELj16ENS_18Kernel_traits_baseILj2560EfS2_fS2_fjLj128EEEEELb1ELb0ELb1ELb1EEEvNS_9FwdParamsE --------------------------
	.section	.text._ZN10layer_norm13ln_fwd_kernelINS_13Kernel_traitsIf13__nv_bfloat16fS2_fjLj2560ELj1ELj4ELj1ELj16ENS_18Kernel_traits_baseILj2560EfS2_fS2_fjLj128EEEEELb1ELb0ELb1ELb1EEEvNS_9FwdParamsE,"ax",@progbits
	.sectioninfo	@"SHI_REGISTERS=255"
	.align	128
        .global         _ZN10layer_norm13ln_fwd_kernelINS_13Kernel_traitsIf13__nv_bfloat16fS2_fjLj2560ELj1ELj4ELj1ELj16ENS_18Kernel_traits_baseILj2560EfS2_fS2_fjLj128EEEEELb1ELb0ELb1ELb1EEEvNS_9FwdParamsE
        .type           _ZN10layer_norm13ln_fwd_kernelINS_13Kernel_traitsIf13__nv_bfloat16fS2_fjLj2560ELj1ELj4ELj1ELj16ENS_18Kernel_traits_baseILj2560EfS2_fS2_fjLj128EEEEELb1ELb0ELb1ELb1EEEvNS_9FwdParamsE,@function
        .size           _ZN10layer_norm13ln_fwd_kernelINS_13Kernel_traitsIf13__nv_bfloat16fS2_fjLj2560ELj1ELj4ELj1ELj16ENS_18Kernel_traits_baseILj2560EfS2_fS2_fjLj128EEEEELb1ELb0ELb1ELb1EEEvNS_9FwdParamsE,(.L_x_71075 - _ZN10layer_norm13ln_fwd_kernelINS_13Kernel_traitsIf13__nv_bfloat16fS2_fjLj2560ELj1ELj4ELj1ELj16ENS_18Kernel_traits_baseILj2560EfS2_fS2_fjLj128EEEEELb1ELb0ELb1ELb1EEEvNS_9FwdParamsE)
        .other          _ZN10layer_norm13ln_fwd_kernelINS_13Kernel_traitsIf13__nv_bfloat16fS2_fjLj2560ELj1ELj4ELj1ELj16ENS_18Kernel_traits_baseILj2560EfS2_fS2_fjLj128EEEEELb1ELb0ELb1ELb1EEEvNS_9FwdParamsE,@"STO_CUDA_ENTRY STV_DEFAULT"
_ZN10layer_norm13ln_fwd_kernelINS_13Kernel_traitsIf13__nv_bfloat16fS2_fjLj2560ELj1ELj4ELj1ELj16ENS_18Kernel_traits_baseILj2560EfS2_fS2_fjLj128EEEEELb1ELb0ELb1ELb1EEEvNS_9FwdParamsE:
.text._ZN10layer_norm13ln_fwd_kernelINS_13Kernel_traitsIf13__nv_bfloat16fS2_fjLj2560ELj1ELj4ELj1ELj16ENS_18Kernel_traits_baseILj2560EfS2_fS2_fjLj128EEEEELb1ELb0ELb1ELb1EEEvNS_9FwdParamsE:
[----:B------:R-:W-:Y:S02]  /*0000*/  IMAD.MOV.U32 R1, RZ, RZ, c[0x0][0x28] ;  /* 0x00000a00ff017624 */ /* 0x000fe400078e00ff */
[----:B------:R-:W-:Y:S01]  /*0010*/  ULDC.U8 UR4, c[0x0][0x244] ;  /* 0x0000910000047ab9 */ /* 0x000fe20000000000 */
[----:B------:R-:W-:Y:S01]  /*0020*/  IMAD.MOV.U32 R240, RZ, RZ, c[0x0][0x238] ;  /* 0x00008e00fff07624 */ /* 0x000fe200078e00ff */
[----:B------:R-:W-:Y:S01]  /*0030*/  ISETP.NE.AND P0, PT, RZ, UR4, PT ;  /* 0x00000004ff007c0c */ /* 0x000fe2000bf05270 */
[----:B------:R-:W-:Y:S01]  /*0040*/  ULDC.64 UR4, c[0x0][0x230] ;  /* 0x00008c0000047ab9 */ /* 0x000fe20000000a00 */
[----:B------:R-:W-:Y:S01]  /*0050*/  MOV R241, c[0x0][0x23c] ;  /* 0x00008f0000f17a02 */ /* 0x000fe20000000f00 */
[----:B------:R-:W-:Y:S01]  /*0060*/  IMAD.U32 R2, RZ, RZ, UR4 ;  /* 0x00000004ff027e24 */ /* 0x000fe2000f8e00ff */
[----:B------:R-:W-:Y:S01]  /*0070*/  ULDC.64 UR6, c[0x0][0x118] ;  /* 0x0000460000067ab9 */ /* 0x000fe20000000a00 */
[----:B------:R-:W-:Y:S01]  /*0080*/  IMAD.U32 R3, RZ, RZ, UR5 ;  /* 0x00000005ff037e24 */ /* 0x000fe2000f8e00ff */
[----:B------:R-:W-:-:S07]  /*0090*/  IADD3 R1, R1, -0x78, RZ ;  /* 0xffffff8801017810 */ /* 0x000fce0007ffe0ff */
        /* <DEDUP_REMOVED lines=50> */
[----:B---3--:R-:W-:-:S05]  /*03c0*/  @P0 IADD3 R240, P1, R4, c[0x0][0x240], RZ ;  /* 0x0000900004f00a10 */ /* 0x008fca0007f3e0ff */
[----:B------:R-:W-:Y:S01]  /*03d0*/  @P0 IMAD.X R241, RZ, RZ, R5, P1 ;  /* 0x000000fffff10224 */ /* 0x000fe200008e0605 */
[----:B------:R-:W-:-:S04]  /*03e0*/  ISETP.NE.U32.AND P0, PT, RZ, c[0x0][0x218], PT ;  /* 0x00008600ff007a0c */ /* 0x000fc80003f05070 */
        /* <DEDUP_REMOVED lines=11> */
[----:B------:R-:W-:Y:S01]  /*04a0*/  SHF.R.U32.HI R0, RZ, 0x5, R11 ;  /* 0x00000005ff007819 */ /* 0x000fe2000001160b */
[----:B------:R-:W-:-:S02]  /*04b0*/  UIADD3 UR12, UR5, 0x76cf5d0a, URZ ;  /* 0x76cf5d0a050c7890 */ /* 0x000fc4000fffe03f */
[----:B------:R-:W-:Y:S01]  /*04c0*/  IMAD.WIDE.U32 R8, R8, -0x326172a9, RZ ;  /* 0xcd9e8d5708087825 */ /* 0x000fe200078e00ff */
[----:B------:R-:W-:Y:S01]  /*04d0*/  UIADD3 UR14, UR5, 0x32370b8f, URZ ;  /* 0x32370b8f050e7890 */ /* 0x000fe2000fffe03f */
[----:B------:R-:W-:Y:S01]  /*04e0*/  LOP3.LUT R7, R3, UR10, R4, 0x96, !PT ;  /* 0x0000000a03077c12 */ /* 0x000fe2000f8e9604 */
[----:B------:R-:W-:Y:S01]  /*04f0*/  UIADD3 UR15, UR4, 0x78dde6e4, URZ ;  /* 0x78dde6e4040f7890 */ /* 0x000fe2000fffe03f */
[----:B------:R-:W-:Y:S01]  /*0500*/  IMAD R0, R12, 0x4, R0 ;  /* 0x000000040c007824 */ /* 0x000fe200078e0200 */
[----:B------:R-:W-:Y:S01]  /*0510*/  LOP3.LUT R4, R9, UR9, R6, 0x96, !PT ;  /* 0x0000000909047c12 */ /* 0x000fe2000f8e9606 */
[----:B------:R-:W-:Y:S01]  /*0520*/  UIADD3 UR16, UR5, -0x126145ec, URZ ;  /* 0xed9eba1405107890 */ /* 0x000fe2000fffe03f */
[----:B------:R-:W-:Y:S01]  /*0530*/  IMAD.WIDE.U32 R6, R7, -0x326172a9, RZ ;  /* 0xcd9e8d5707067825 */ /* 0x000fe200078e00ff */
[----:B------:R-:W-:Y:S02]  /*0540*/  UIADD3 UR18, UR5, -0x56f99767, URZ ;  /* 0xa906689905127890 */ /* 0x000fe4000fffe03f */
[----:B------:R-:W-:Y:S01]  /*0550*/  UIADD3 UR17, UR4, 0x1715609d, URZ ;  /* 0x1715609d04117890 */ /* 0x000fe2000fffe03f */
        /* <DEDUP_REMOVED lines=35> */
[C---:B------:R-:W-:Y:S02]  /*0790*/  IADD3 R2, P1, R6.reuse, c[0x0][0x218], RZ ;  /* 0x0000860006027a10 */ /* 0x040fe40007f3e0ff */
[----:B------:R-:W-:-:S03]  /*07a0*/  IADD3 R6, P2, R6, c[0x0][0x1b0], RZ ;  /* 0x00006c0006067a10 */ /* 0x000fc60007f5e0ff */
[----:B------:R-:W-:Y:S01]  /*07b0*/  IMAD.X R3, RZ, RZ, c[0x0][0x21c], P1 ;  /* 0x00008700ff037624 */ /* 0x000fe200008e06ff */
[----:B------:R-:W-:Y:S01]  /*07c0*/  ISETP.GE.AND P1, PT, R0, c[0x0][0x164], PT ;  /* 0x0000590000007a0c */ /* 0x000fe20003f26270 */
[----:B------:R-:W-:-:S03]  /*07d0*/  IMAD.X R7, RZ, RZ, c[0x0][0x1b4], P2 ;  /* 0x00006d00ff077624 */ /* 0x000fc600010e06ff */
        /* <DEDUP_REMOVED lines=26> */
[----:B------:R1:W4:Y:S04]  /*0980*/  LDG.E.128 R148, [R6.64+0x810] ;  /* 0x0008100606947981 */ /* 0x000328000c1e1d00 */
[----:B------:R1:W4:Y:S01]  /*0990*/  LDG.E.128 R144, [R6.64+0xc00] ;  /* 0x000c000606907981 */ /* 0x000322000c1e1d00 */
[----:B------:R-:W-:Y:S01]  /*09a0*/  UIADD3 UR26, UR5, -0x695add53, URZ ;  /* 0x96a522ad051a7890 */ /* 0x000fe2000fffe03f */
[----:B0-----:R-:W-:Y:S01]  /*09b0*/  IMAD R3, R4, -0x2daee0ad, RZ ;  /* 0xd2511f5304037824 */ /* 0x001fe200078e02ff */
[----:B------:R-:W-:Y:S01]  /*09c0*/  UIADD3 UR25, UR4, -0x700cb87f, URZ ;  /* 0x8ff3478104197890 */ /* 0x000fe2000fffe03f */
[----:B------:R-:W-:Y:S01]  /*09d0*/  IMAD.HI.U32 R4, R9, -0x2daee0ad, RZ ;  /* 0xd2511f5309047827 */ /* 0x000fe200078e00ff */
[----:B------:R1:W5:Y:S03]  /*09e0*/  LDG.E.128 R248, [R6.64+0xc10] ;  /* 0x000c100606f87981 */ /* 0x000366000c1e1d00 */
[----:B------:R-:W-:Y:S01]  /*09f0*/  IMAD R2, R15, -0x326172a9, RZ ;  /* 0xcd9e8d570f027824 */ /* 0x000fe200078e02ff */
[----:B------:R1:W5:Y:S01]  /*0a00*/  LDG.E.128 R96, [R6.64+0x1000] ;  /* 0x0010000606607981 */ /* 0x000362000c1e1d00 */
[----:B------:R-:W-:Y:S01]  /*0a10*/  IMAD.HI.U32 R5, R8, -0x326172a9, RZ ;  /* 0xcd9e8d5708057827 */ /* 0x000fe200078e00ff */
[----:B------:R-:W-:Y:S01]  /*0a20*/  LOP3.LUT R3, R4, UR26, R3, 0x96, !PT ;  /* 0x0000001a04037c12 */ /* 0x000fe2000f8e9603 */
[----:B------:R-:W-:Y:S01]  /*0a30*/  BSSY B0, `(.L_x_32078) ;  /* 0x0002123000007945 */ /* 0x000fe20003800000 */
[----:B------:R1:W5:Y:S01]  /*0a40*/  LDG.E.128 R100, [R6.64+0x1010] ;  /* 0x0010100606647981 */ /* 0x000362000c1e1d00 */
[----:B------:R-:W-:Y:S01]  /*0a50*/  IMAD.MOV.U32 R4, RZ, RZ, R10 ;  /* 0x000000ffff047224 */ /* 0x000fe200078e000a */
[----:B------:R-:W-:Y:S01]  /*0a60*/  LOP3.LUT R2, R5, UR25, R2, 0x96, !PT ;  /* 0x0000001905027c12 */ /* 0x000fe2000f8e9602 */
[----:B------:R-:W-:Y:S01]  /*0a70*/  IMAD.MOV.U32 R5, RZ, RZ, R14 ;  /* 0x000000ffff057224 */ /* 0x000fe200078e000e */
[----:B------:R1:W5:Y:S01]  /*0a80*/  LDG.E.128 R104, [R6.64+0x1400] ;  /* 0x0014000606687981 */ /* 0x000362000c1e1d00 */
[----:B------:R-:W-:Y:S01]  /*0a90*/  LOP3.LUT R240, R240, 0x3, RZ, 0xc0, !PT ;  /* 0x00000003f0f07812 */ /* 0x000fe200078ec0ff */
[----:B------:R-:W-:-:S02]  /*0aa0*/  IMAD R8, R8, -0x326172a9, RZ ;  /* 0xcd9e8d5708087824 */ /* 0x000fc400078e02ff */
[----:B------:R1:W5:Y:S01]  /*0ab0*/  LDG.E.128 R108, [R6.64+0x1410] ;  /* 0x00141006066c7981 */ /* 0x000362000c1e1d00 */
[----:B------:R-:W-:-:S03]  /*0ac0*/  IMAD R10, R9, -0x2daee0ad, RZ ;  /* 0xd2511f53090a7824 */ /* 0x000fc600078e02ff */
        /* <DEDUP_REMOVED lines=8> */
[----:B------:R-:W-:Y:S01]  /*0b50*/  ULDC.U8 UR8, c[0x0][0x1f0] ;  /* 0x00007c0000087ab9 */ /* 0x000fe20000000000 */
[----:B-1----:R-:W-:Y:S01]  /*0b60*/  MOV R6, R13 ;  /* 0x0000000d00067202 */ /* 0x002fe20000000f00 */
[----:B------:R-:W-:Y:S01]  /*0b70*/  IMAD.MOV.U32 R7, RZ, RZ, RZ ;  /* 0x000000ffff077224 */ /* 0x000fe200078e00ff */
        /* <DEDUP_REMOVED lines=13> */
[----:B------:R0:W-:Y:S02]  /*0c50*/  STL.64 [R1+0x8], R146 ;  /* 0x0000089201007387 */ /* 0x0001e40000100a00 */
.L_x_32824:
[----:B0-----:R-:W-:-:S04]  /*0c60*/  IMAD.MOV.U32 R157, RZ, RZ, 0x4 ;  /* 0x00000004ff9d7424 */ /* 0x001fc800078e00ff */
[----:B------:R-:W-:-:S06]  /*0c70*/  IMAD.WIDE R12, R0, R157, c[0x0][0x1d0] ;  /* 0x00007400000c7625 */ /* 0x000fcc00078e029d */
[----:B------:R-:W2:Y:S01]  /*0c80*/  LDG.E R12, [R12.64] ;  /* 0x000000060c0c7981 */ /* 0x000ea2000c1e1900 */
[----:B------:R-:W-:Y:S01]  /*0c90*/  ISETP.NE.U32.AND P0, PT, RZ, c[0x0][0x180], PT ;  /* 0x00006000ff007a0c */ /* 0x000fe20003f05070 */
[----:B------:R-:W-:Y:S02]  /*0ca0*/  IMAD R14, R0, c[0x0][0x168], RZ ;  /* 0x00005a00000e7a24 */ /* 0x000fe400078e02ff */
[----:B------:R-:W0:Y:S01]  /*0cb0*/  S2R R158, SR_TID.X ;  /* 0x00000000009e7919 */ /* 0x000e220000002100 */
[----:B------:R-:W-:Y:S01]  /*0cc0*/  ISETP.NE.AND.EX P0, PT, RZ, c[0x0][0x184], PT, P0 ;  /* 0x00006100ff007a0c */ /* 0x000fe20003f05300 */
[----:B------:R-:W-:Y:S01]  /*0cd0*/  IMAD.MOV.U32 R236, RZ, RZ, RZ ;  /* 0x000000ffffec7224 */ /* 0x000fe200078e00ff */
[----:B------:R-:W-:-:S04]  /*0ce0*/  SHF.R.S32.HI R15, RZ, 0x1f, R14 ;  /* 0x0000001fff0f7819 */ /* 0x000fc8000001140e */
[----:B------:R-:W-:-:S07]  /*0cf0*/  LEA.HI R15, R15, R14, RZ, 0x3 ;  /* 0x0000000e0f0f7211 */ /* 0x000fce00078f18ff */
[----:B------:R-:W-:Y:S01]  /*0d00*/  @P0 IMAD.MOV.U32 R159, RZ, RZ, 0x20 ;  /* 0x00000020ff9f0424 */ /* 0x000fe200078e00ff */
[----:B0-----:R-:W-:-:S04]  /*0d10*/  LOP3.LUT R14, R158, 0x1f, RZ, 0xc0, !PT ;  /* 0x0000001f9e0e7812 */ /* 0x001fc800078ec0ff */
[----:B------:R-:W-:-:S05]  /*0d20*/  LEA.HI.SX32 R182, R15, R14, 0x1d ;  /* 0x0000000e0fb67211 */ /* 0x000fca00078feaff */
[----:B------:R-:W-:-:S05]  /*0d30*/  @P0 IMAD.WIDE.U32 R158, R182, R159, c[0x0][0x180] ;  /* 0x00006000b69e0625 */ /* 0x000fca00078e009f */
[----:B------:R-:W3:Y:S04]  /*0d40*/  @P0 LDG.E.128 R144, [R158.64] ;  /* 0x000000069e900981 */ /* 0x000ee8000c1e1d00 */
[----:B-----5:R0:W5:Y:S01]  /*0d50*/  @P0 LDG.E.128 R148, [R158.64+0x10] ;  /* 0x000010069e940981 */ /* 0x020162000c1e1d00 */
[----:B--2---:R-:W-:-:S13]  /*0d60*/  ISETP.GE.AND P2, PT, R12, 0x1, PT ;  /* 0x000000010c00780c */ /* 0x004fda0003f46270 */
[----:B------:R-:W-:Y:S02]  /*0d70*/  @P2 IADD3 R156, R12, -0x1, RZ ;  /* 0xffffffff0c9c2810 */ /* 0x000fe40007ffe0ff */
[----:B------:R-:W-:-:S03]  /*0d80*/  @P2 MOV R161, 0x10 ;  /* 0x0000001000a12802 */ /* 0x000fc60000000f00 */
        /* <DEDUP_REMOVED lines=8> */
[----:B------:R-:W-:Y:S01]  /*0e10*/  ISETP.GT.AND P3, PT, R12, RZ, PT ;  /* 0x000000ff0c00720c */ /* 0x000fe20003f64270 */
[----:B------:R-:W-:Y:S01]  /*0e20*/  BSSY B1, `(.L_x_32079) ;  /* 0x000005c000017945 */ /* 0x000fe20003800000 */
[----:B------:R-:W-:-:S11]  /*0e30*/  SHF.R.S32.HI R252, RZ, 0x1f, R0 ;  /* 0x0000001ffffc7819 */ /* 0x000fd60000011400 */
        /* <DEDUP_REMOVED lines=17> */
.L_x_32082:
[----:B------:R-:W-:Y:S02]  /*0f50*/  MOV R13, R8 ;  /* 0x00000008000d7202 */ /* 0x000fe40000000f00 */
.L_x_32083:
[----:B------:R-:W-:Y:S05]  /*0f60*/  BSYNC B2 ;  /* 0x0000000000027941 */ /* 0x000fea0003800000 */
.L_x_32081:
        /* <DEDUP_REMOVED lines=16> */
.L_x_32087:
[----:B------:R-:W-:Y:S05]  /*1070*/  BSYNC B3 ;  /* 0x0000000000037941 */ /* 0x000fea0003800000 */
.L_x_32086:
        /* <DEDUP_REMOVED lines=43> */
.L_x_32085:
[----:B------:R-:W-:Y:S05]  /*1330*/  BSYNC B2 ;  /* 0x0000000000027941 */ /* 0x000fea0003800000 */
.L_x_32084:
        /* <DEDUP_REMOVED lines=10> */
.L_x_32080:
[----:B0-----:R-:W-:Y:S05]  /*13e0*/  BSYNC B1 ;  /* 0x0000000000017941 */ /* 0x001fea0003800000 */
.L_x_32079:
        /* <DEDUP_REMOVED lines=18> */
.L_x_32091:
[----:B------:R-:W-:Y:S02]  /*1510*/  IMAD.MOV.U32 R14, RZ, RZ, R8 ;  /* 0x000000ffff0e7224 */ /* 0x000fe400078e0008 */
.L_x_32092:
[----:B------:R-:W-:Y:S05]  /*1520*/  BSYNC B2 ;  /* 0x0000000000027941 */ /* 0x000fea0003800000 */
.L_x_32090:
        /* <DEDUP_REMOVED lines=16> */
.L_x_32096:
[----:B------:R-:W-:Y:S05]  /*1630*/  BSYNC B3 ;  /* 0x0000000000037941 */ /* 0x000fea0003800000 */
.L_x_32095:
        /* <DEDUP_REMOVED lines=40> */
[----:B------:R-:W-:Y:S02]  /*18c0*/  MOV R8, R160 ;  /* 0x000000a000087202 */ /* 0x000fe40000000f00 */
[----:B------:R-:W-:Y:S01]  /*18d0*/  LOP3.LUT R3, R11, UR26, R156, 0x96, !PT ;  /* 0x0000001a0b037c12 */ /* 0x000fe2000f8e969c */
[----:B------:R-:W-:Y:S02]  /*18e0*/  IMAD.MOV.U32 R156, RZ, RZ, RZ ;  /* 0x000000ffff9c7224 */ /* 0x000fe400078e00ff */
.L_x_32094:
[----:B------:R-:W-:Y:S05]  /*18f0*/  BSYNC B2 ;  /* 0x0000000000027941 */ /* 0x000fea0003800000 */
.L_x_32093:
        /* <DEDUP_REMOVED lines=8> */
[----:B------:R-:W-:-:S03]  /*1980*/  SEL R11, RZ, 0x1, P1 ;  /* 0x00000001ff0b7807 */ /* 0x000fc60000800000 */
[----:B------:R-:W-:Y:S02]  /*1990*/  @P0 FADD.FTZ R13, R145, R13 ;  /* 0x0000000d910d0221 */ /* 0x000fe40000010000 */
.L_x_32089:
[----:B------:R-:W-:Y:S05]  /*19a0*/  BSYNC B1 ;  /* 0x0000000000017941 */ /* 0x000fea0003800000 */
.L_x_32088:
        /* <DEDUP_REMOVED lines=18> */
.L_x_32100:
[----:B------:R-:W-:Y:S02]  /*1ad0*/  IMAD.MOV.U32 R15, RZ, RZ, R8 ;  /* 0x000000ffff0f7224 */ /* 0x000fe400078e0008 */
.L_x_32101:
[----:B------:R-:W-:Y:S05]  /*1ae0*/  BSYNC B2 ;  /* 0x0000000000027941 */ /* 0x000fea0003800000 */
.L_x_32099:
        /* <DEDUP_REMOVED lines=16> */
.L_x_32105:
[----:B------:R-:W-:Y:S05]  /*1bf0*/  BSYNC B3 ;  /* 0x0000000000037941 */ /* 0x000fea0003800000 */
.L_x_32104:
        /* <DEDUP_REMOVED lines=44> */
.L_x_32103:
[----:B------:R-:W-:Y:S05]  /*1ec0*/  BSYNC B2 ;  /* 0x0000000000027941 */ /* 0x000fea0003800000 */
.L_x_32102:
[----:B------:R0:W1:Y:S01]  /*1ed0*/  I2F.U32 R14, R15 ;  /* 0x0000000f000e7306 */ /* 0x0000620000201000 */
[----:B------:R-:W-:Y:S01]  /*1ee0*/  IMAD.MOV.U32 R159, RZ, RZ, 0x2f800000 ;  /* 0x2f800000ff9f7424 */ /* 0x000fe200078e00ff */
[----:B0----5:R-:W-:-:S05]  /*1ef0*/  PRMT R15, RZ, 0x5410, R153 ;  /* 0x00005410ff0f7816 */ /* 0x021fca0000000099 */
[----:B------:R-:W-:Y:S02]  /*1f00*/  FMUL.FTZ R156, R15, c[0x0][0x1ec] ;  /* 0x00007b000f9c7a20 */ /* 0x000fe40000410000 */
[----:B-1----:R-:W-:Y:S02]  /*1f10*/  FFMA.FTZ R14, R14, R159, 1.1641532182693481445e-10 ;  /* 0x2f0000000e0e7423 */ /* 0x002fe4000001009f */
[----:B------:R-:W-:-:S03]  /*1f20*/  FMUL.FTZ R156, R156, c[0x0][0x1e8] ;  /* 0x00007a009c9c7a20 */ /* 0x000fc60000410000 */
[----:B------:R-:W-:-:S04]  /*1f30*/  FSETP.GTU.FTZ.AND P1, PT, R14, c[0x0][0x1e4], PT ;  /* 0x000079000e007a0b */ /* 0x000fc80003f3c000 */
[----:B------:R-:W-:Y:S02]  /*1f40*/  FSEL R14, R156, RZ, !P1 ;  /* 0x000000ff9c0e7208 */ /* 0x000fe40004800000 */
[----:B------:R-:W-:-:S03]  /*1f50*/  SEL R232, RZ, 0x1, P1 ;  /* 0x00000001ffe87807 */ /* 0x000fc60000800000 */
[----:B------:R-:W-:Y:S02]  /*1f60*/  @P0 FADD.FTZ R14, R146, R14 ;  /* 0x0000000e920e0221 */ /* 0x000fe40000010000 */
.L_x_32098:
[----:B------:R-:W-:Y:S05]  /*1f70*/  BSYNC B1 ;  /* 0x0000000000017941 */ /* 0x000fea0003800000 */
.L_x_32097:
        /* <DEDUP_REMOVED lines=18> */
.L_x_32109:
[----:B------:R-:W-:Y:S02]  /*20a0*/  IMAD.MOV.U32 R156, RZ, RZ, R8 ;  /* 0x000000ffff9c7224 */ /* 0x000fe400078e0008 */
.L_x_32110:
[----:B------:R-:W-:Y:S05]  /*20b0*/  BSYNC B2 ;  /* 0x0000000000027941 */ /* 0x000fea0003800000 */
.L_x_32108:
        /* <DEDUP_REMOVED lines=16> */
.L_x_32114:
[----:B------:R-:W-:Y:S05]  /*21c0*/  BSYNC B3 ;  /* 0x0000000000037941 */ /* 0x000fea0003800000 */
.L_x_32113:
        /* <DEDUP_REMOVED lines=44> */
.L_x_32112:
[----:B------:R-:W-:Y:S05]  /*2490*/  BSYNC B2 ;  /* 0x0000000000027941 */ /* 0x000fea0003800000 */
.L_x_32111:
        /* <DEDUP_REMOVED lines=10> */
.L_x_32107:
[----:B------:R-:W-:Y:S05]  /*2540*/  BSYNC B1 ;  /* 0x0000000000017941 */ /* 0x000fea0003800000 */
.L_x_32106:
        /* <DEDUP_REMOVED lines=18> */
.L_x_32118:
[----:B------:R-:W-:Y:S02]  /*2670*/  IMAD.MOV.U32 R156, RZ, RZ, R8 ;  /* 0x000000ffff9c7224 */ /* 0x000fe400078e0008 */
.L_x_32119:
[----:B------:R-:W-:Y:S05]  /*2680*/  BSYNC B2 ;  /* 0x0000000000027941 */ /* 0x000fea0003800000 */
.L_x_32117:
        /* <DEDUP_REMOVED lines=16> */
.L_x_32123:
[----:B------:R-:W-:Y:S05]  /*2790*/  BSYNC B3 ;  /* 0x0000000000037941 */ /* 0x000fea0003800000 */
.L_x_32122:
        /* <DEDUP_REMOVED lines=44> */
.L_x_32121:
[----:B------:R-:W-:Y:S05]  /*2a60*/  BSYNC B2 ;  /* 0x0000000000027941 */ /* 0x000fea0003800000 */
.L_x_32120:
        /* <DEDUP_REMOVED lines=10> */
.L_x_32116:
[----:B------:R-:W-:Y:S05]  /*2b10*/  BSYNC B1 ;  /* 0x0000000000017941 */ /* 0x000fea0003800000 */
.L_x_32115:
        /* <DEDUP_REMOVED lines=18> */
.L_x_32127:
[----:B------:R-:W-:Y:S02]  /*2c40*/  IMAD.MOV.U32 R156, RZ, RZ, R8 ;  /* 0x000000ffff9c7224 */ /* 0x000fe400078e0008 */
.L_x_32128:
[----:B------:R-:W-:Y:S05]  /*2c50*/  BSYNC B2 ;  /* 0x0000000000027941 */ /* 0x000fea0003800000 */
.L_x_32126:
        /* <DEDUP_REMOVED lines=16> */
.L_x_32132:
[----:B------:R-:W-:Y:S05]  /*2d60*/  BSYNC B3 ;  /* 0x0000000000037941 */ /* 0x000fea0003800000 */
.L_x_32131:
        /* <DEDUP_REMOVED lines=44> */
.L_x_32130:
[----:B------:R-:W-:Y:S05]  /*3030*/  BSYNC B2 ;  /* 0x0000000000027941 */ /* 0x000fea0003800000 */
.L_x_32129:
        /* <DEDUP_REMOVED lines=10> */
.L_x_32125:
[----:B------:R-:W-:Y:S05]  /*30e0*/  BSYNC B1 ;  /* 0x0000000000017941 */ /* 0x000fea0003800000 */
.L_x_32124:
        /* <DEDUP_REMOVED lines=18> */
.L_x_32136:
[----:B------:R-:W-:Y:S02]  /*3210*/  MOV R156, R8 ;  /* 0x00000008009c7202 */ /* 0x000fe40000000f00 */
.L_x_32137:
[----:B------:R-:W-:Y:S05]  /*3220*/  BSYNC B2 ;  /* 0x0000000000027941 */ /* 0x000fea0003800000 */
.L_x_32135:
        /* <DEDUP_REMOVED lines=16> */
.L_x_32141:
[----:B------:R-:W-:Y:S05]  /*3330*/  BSYNC B3 ;  /* 0x0000000000037941 */ /* 0x000fea0003800000 */
.L_x_32140:
        /* <DEDUP_REMOVED lines=44> */
.L_x_32139:
[----:B------:R-:W-:Y:S05]  /*3600*/  BSYNC B2 ;  /* 0x0000000000027941 */ /* 0x000fea0003800000 */
.L_x_32138:
        /* <DEDUP_REMOVED lines=10> */
.L_x_32134:
[----:B------:R-:W-:Y:S05]  /*36b0*/  BSYNC B1 ;  /* 0x0000000000017941 */ /* 0x000fea0003800000 */
.L_x_32133:
        /* <DEDUP_REMOVED lines=18> */
.L_x_32145:
[----:B------:R-:W-:Y:S02]  /*37e0*/  IMAD.MOV.U32 R156, RZ, RZ, R8 ;  /* 0x000000ffff9c7224 */ /* 0x000fe400078e0008 */
.L_x_32146:
[----:B------:R-:W-:Y:S05]  /*37f0*/  BSYNC B2 ;  /* 0x0000000000027941 */ /* 0x000fea0003800000 */
.L_x_32144:
        /* <DEDUP_REMOVED lines=16> */
.L_x_32150:
[----:B------:R-:W-:Y:S05]  /*3900*/  BSYNC B3 ;  /* 0x0000000000037941 */ /* 0x000fea0003800000 */
.L_x_32149:
        /* <DEDUP_REMOVED lines=44> */
.L_x_32148:
[----:B------:R-:W-:Y:S05]  /*3bd0*/  BSYNC B2 ;  /* 0x0000000000027941 */ /* 0x000fea0003800000 */
.L_x_32147:
        /* <DEDUP_REMOVED lines=10> */
.L_x_32143:
[----:B------:R-:W-:Y:S05]  /*3c80*/  BSYNC B1 ;  /* 0x0000000000017941 */ /* 0x000fea0003800000 */
.L_x_32142:
        /* <DEDUP_REMOVED lines=11> */
[----:B------:R-:W-:Y:S01]  /*3d40*/  LOP3.LUT R161, R239, 0xffff, RZ, 0xc0, !PT ;  /* 0x0000ffffefa17812 */ /* 0x000fe200078ec0ff */
[----:B------:R-:W-:Y:S01]  /*3d50*/  IMAD.MOV.U32 R169, RZ, RZ, 0x8 ;  /* 0x00000008ffa97424 */ /* 0x000fe200078e00ff */
        /* <DEDUP_REMOVED lines=17> */
.L_x_32152:
[----:B------:R-:W-:Y:S05]  /*3e70*/  BSYNC B1 ;  /* 0x0000000000017941 */ /* 0x000fea0003800000 */
.L_x_32151:
        /* <DEDUP_REMOVED lines=22> */
.L_x_32156:
[----:B------:R-:W-:Y:S02]  /*3fe0*/  IMAD.MOV.U32 R158, RZ, RZ, R8 ;  /* 0x000000ffff9e7224 */ /* 0x000fe400078e0008 */
.L_x_32157:
[----:B------:R-:W-:Y:S05]  /*3ff0*/  BSYNC B2 ;  /* 0x0000000000027941 */ /* 0x000fea0003800000 */
.L_x_32155:
        /* <DEDUP_REMOVED lines=16> */
.L_x_32161:
[----:B------:R-:W-:Y:S05]  /*4100*/  BSYNC B3 ;  /* 0x0000000000037941 */ /* 0x000fea0003800000 */
.L_x_32160:
        /* <DEDUP_REMOVED lines=43> */
.L_x_32159:
[----:B------:R-:W-:Y:S05]  /*43c0*/  BSYNC B2 ;  /* 0x0000000000027941 */ /* 0x000fea0003800000 */
.L_x_32158:
        /* <DEDUP_REMOVED lines=10> */
.L_x_32154:
[----:B0-----:R-:W-:Y:S05]  /*4470*/  BSYNC B1 ;  /* 0x0000000000017941 */ /* 0x001fea0003800000 */
.L_x_32153:
        /* <DEDUP_REMOVED lines=18> */
.L_x_32165:
[----:B------:R-:W-:Y:S02]  /*45a0*/  IMAD.MOV.U32 R158, RZ, RZ, R8 ;  /* 0x000000ffff9e7224 */ /* 0x000fe400078e0008 */
.L_x_32166:
[----:B------:R-:W-:Y:S05]  /*45b0*/  BSYNC B2 ;  /* 0x0000000000027941 */ /* 0x000fea0003800000 */
.L_x_32164:
        /* <DEDUP_REMOVED lines=16> */
.L_x_32170:
[----:B------:R-:W-:Y:S05]  /*46c0*/  BSYNC B3 ;  /* 0x0000000000037941 */ /* 0x000fea0003800000 */
.L_x_32169:
        /* <DEDUP_REMOVED lines=43> */
.L_x_32168:
[----:B------:R-:W-:Y:S05]  /*4980*/  BSYNC B2 ;  /* 0x0000000000027941 */ /* 0x000fea0003800000 */
.L_x_32167:
[----:B------:R0:W1:Y:S01]  /*4990*/  I2F.U32 R11, R158 ;  /* 0x0000009e000b7306 */ /* 0x0000620000201000 */
[----:B------:R-:W-:Y:S01]  /*49a0*/  HFMA2.MMA R160, -RZ, RZ, 0.1171875, 0 ;  /* 0x2f800000ffa07435 */ /* 0x000fe200000001ff */
[----:B0----5:R-:W-:-:S09]  /*49b0*/  PRMT R158, RZ, 0x7610, R152 ;  /* 0x00007610ff9e7816 */ /* 0x021fd20000000098 */
[----:B-1----:R-:W-:Y:S02]  /*49c0*/  FFMA.FTZ R11, R11, R160, 1.1641532182693481445e-10 ;  /* 0x2f0000000b0b7423 */ /* 0x002fe400000100a0 */
[----:B------:R-:W-:-:S03]  /*49d0*/  FMUL.FTZ R160, R158, c[0x0][0x1ec] ;  /* 0x00007b009ea07a20 */ /* 0x000fc60000410000 */
[----:B------:R-:W-:Y:S01]  /*49e0*/  FSETP.GTU.FTZ.AND P1, PT, R11, c[0x0][0x1e4], PT ;  /* 0x000079000b007a0b */ /* 0x000fe20003f3c000 */
[----:B------:R-:W-:-:S03]  /*49f0*/  FMUL.FTZ R160, R160, c[0x0][0x1e8] ;  /* 0x00007a00a0a07a20 */ /* 0x000fc60000410000 */
[----:B------:R-:W-:Y:S02]  /*4a00*/  SEL R11, RZ, 0x1, P1 ;  /* 0x00000001ff0b7807 */ /* 0x000fe40000800000 */
[----:B------:R-:W-:-:S05]  /*4a10*/  FSEL R221, R160, RZ, !P1 ;  /* 0x000000ffa0dd7208 */ /* 0x000fca0004800000 */
[----:B------:R-:W-:Y:S02]  /*4a20*/  @P0 FADD.FTZ R221, R145, R221 ;  /* 0x000000dd91dd0221 */ /* 0x000fe40000010000 */
.L_x_32163:
[----:B------:R-:W-:Y:S05]  /*4a30*/  BSYNC B1 ;  /* 0x0000000000017941 */ /* 0x000fea0003800000 */
.L_x_32162:
        /* <DEDUP_REMOVED lines=18> */
.L_x_32174:
[----:B------:R-:W-:Y:S02]  /*4b60*/  MOV R158, R8 ;  /* 0x00000008009e7202 */ /* 0x000fe40000000f00 */
.L_x_32175:
[----:B------:R-:W-:Y:S05]  /*4b70*/  BSYNC B2 ;  /* 0x0000000000027941 */ /* 0x000fea0003800000 */
.L_x_32173:
        /* <DEDUP_REMOVED lines=16> */
.L_x_32179:
[----:B------:R-:W-:Y:S05]  /*4c80*/  BSYNC B3 ;  /* 0x0000000000037941 */ /* 0x000fea0003800000 */
.L_x_32178:
        /* <DEDUP_REMOVED lines=44> */
.L_x_32177:
[----:B------:R-:W-:Y:S05]  /*4f50*/  BSYNC B2 ;  /* 0x0000000000027941 */ /* 0x000fea0003800000 */
.L_x_32176:
        /* <DEDUP_REMOVED lines=10> */
.L_x_32172:
[----:B------:R-:W-:Y:S05]  /*5000*/  BSYNC B1 ;  /* 0x0000000000017941 */ /* 0x000fea0003800000 */
.L_x_32171:
        /* <DEDUP_REMOVED lines=18> */
.L_x_32183:
[----:B------:R-:W-:Y:S02]  /*5130*/  IMAD.MOV.U32 R158, RZ, RZ, R8 ;  /* 0x000000ffff9e7224 */ /* 0x000fe400078e0008 */
.L_x_32184:
[----:B------:R-:W-:Y:S05]  /*5140*/  BSYNC B2 ;  /* 0x0000000000027941 */ /* 0x000fea0003800000 */
.L_x_32182:
        /* <DEDUP_REMOVED lines=16> */
.L_x_32188:
[----:B------:R-:W-:Y:S05]  /*5250*/  BSYNC B3 ;  /* 0x0000000000037941 */ /* 0x000fea0003800000 */
.L_x_32187:
        /* <DEDUP_REMOVED lines=44> */
.L_x_32186:
[----:B------:R-:W-:Y:S05]  /*5520*/  BSYNC B2 ;  /* 0x0000000000027941 */ /* 0x000fea0003800000 */
.L_x_32185:
        /* <DEDUP_REMOVED lines=10> */
.L_x_32181:
[----:B------:R-:W-:Y:S05]  /*55d0*/  BSYNC B1 ;  /* 0x0000000000017941 */ /* 0x000fea0003800000 */
.L_x_32180:
        /* <DEDUP_REMOVED lines=18> */
.L_x_32192:
[----:B------:R-:W-:Y:S02]  /*5700*/  IMAD.MOV.U32 R158, RZ, RZ, R8 ;  /* 0x000000ffff9e7224 */ /* 0x000fe400078e0008 */
.L_x_32193:
[----:B------:R-:W-:Y:S05]  /*5710*/  BSYNC B2 ;  /* 0x0000000000027941 */ /* 0x000fea0003800000 */
.L_x_32191:
        /* <DEDUP_REMOVED lines=16> */
.L_x_32197:
[----:B------:R-:W-:Y:S05]  /*5820*/  BSYNC B3 ;  /* 0x0000000000037941 */ /* 0x000fea0003800000 */
.L_x_32196:
        /* <DEDUP_REMOVED lines=44> */
.L_x_32195:
[----:B------:R-:W-:Y:S05]  /*5af0*/  BSYNC B2 ;  /* 0x0000000000027941 */ /* 0x000fea0003800000 */
.L_x_32194:
        /* <DEDUP_REMOVED lines=10> */
.L_x_32190:
[----:B------:R-:W-:Y:S05]  /*5ba0*/  BSYNC B1 ;  /* 0x0000000000017941 */ /* 0x000fea0003800000 */
.L_x_32189:
        /* <DEDUP_REMOVED lines=18> */
.L_x_32201:
[----:B------:R-:W-:Y:S02]  /*5cd0*/  IMAD.MOV.U32 R158, RZ, RZ, R8 ;  /* 0x000000ffff9e7224 */ /* 0x000fe400078e0008 */
.L_x_32202:
[----:B------:R-:W-:Y:S05]  /*5ce0*/  BSYNC B2 ;  /* 0x0000000000027941 */ /* 0x000fea0003800000 */
.L_x_32200:
        /* <DEDUP_REMOVED lines=16> */
.L_x_32206:
[----:B------:R-:W-:Y:S05]  /*5df0*/  BSYNC B3 ;  /* 0x0000000000037941 */ /* 0x000fea0003800000 */
.L_x_32205:
        /* <DEDUP_REMOVED lines=44> */
.L_x_32204:
[----:B------:R-:W-:Y:S05]  /*60c0*/  BSYNC B2 ;  /* 0x0000000000027941 */ /* 0x000fea0003800000 */
.L_x_32203:
        /* <DEDUP_REMOVED lines=10> */
.L_x_32199:
[----:B------:R-:W-:Y:S05]  /*6170*/  BSYNC B1 ;  /* 0x0000000000017941 */ /* 0x000fea0003800000 */
.L_x_32198:
        /* <DEDUP_REMOVED lines=18> */
.L_x_32210:
[----:B------:R-:W-:Y:S02]  /*62a0*/  IMAD.MOV.U32 R158, RZ, RZ, R8 ;  /* 0x000000ffff9e7224 */ /* 0x000fe400078e0008 */
.L_x_32211:
[----:B------:R-:W-:Y:S05]  /*62b0*/  BSYNC B2 ;  /* 0x0000000000027941 */ /* 0x000fea0003800000 */
.L_x_32209:
        /* <DEDUP_REMOVED lines=16> */
.L_x_32215:
[----:B------:R-:W-:Y:S05]  /*63c0*/  BSYNC B3 ;  /* 0x0000000000037941 */ /* 0x000fea0003800000 */
.L_x_32214:
        /* <DEDUP_REMOVED lines=44> */
.L_x_32213:
[----:B------:R-:W-:Y:S05]  /*6690*/  BSYNC B2 ;  /* 0x0000000000027941 */ /* 0x000fea0003800000 */
.L_x_32212:
        /* <DEDUP_REMOVED lines=10> */
.L_x_32208:
[----:B------:R-:W-:Y:S05]  /*6740*/  BSYNC B1 ;  /* 0x0000000000017941 */ /* 0x000fea0003800000 */
.L_x_32207:
        /* <DEDUP_REMOVED lines=18> */
.L_x_32219:
[----:B------:R-:W-:Y:S02]  /*6870*/  MOV R158, R8 ;  /* 0x00000008009e7202 */ /* 0x000fe40000000f00 */
.L_x_32220:
[----:B------:R-:W-:Y:S05]  /*6880*/  BSYNC B2 ;  /* 0x0000000000027941 */ /* 0x000fea0003800000 */
.L_x_32218:
        /* <DEDUP_REMOVED lines=16> */
.L_x_32224:
[----:B------:R-:W-:Y:S05]  /*6990*/  BSYNC B3 ;  /* 0x0000000000037941 */ /* 0x000fea0003800000 */
.L_x_32223:
        /* <DEDUP_REMOVED lines=44> */
.L_x_32222:
[----:B------:R-:W-:Y:S05]  /*6c60*/  BSYNC B2 ;  /* 0x0000000000027941 */ /* 0x000fea0003800000 */
.L_x_32221:
        /* <DEDUP_REMOVED lines=10> */
.L_x_32217:
[----:B------:R-:W-:Y:S05]  /*6d10*/  BSYNC B1 ;  /* 0x0000000000017941 */ /* 0x000fea0003800000 */
.L_x_32216:
        /* <DEDUP_REMOVED lines=29> */
.L_x_32226:
[----:B------:R-:W-:Y:S05]  /*6ef0*/  BSYNC B1 ;  /* 0x0000000000017941 */ /* 0x000fea0003800000 */
.L_x_32225:
        /* <DEDUP_REMOVED lines=22> */
.L_x_32230:
[----:B------:R-:W-:Y:S02]  /*7060*/  MOV R157, R8 ;  /* 0x00000008009d7202 */ /* 0x000fe40000000f00 */
.L_x_32231:
[----:B------:R-:W-:Y:S05]  /*7070*/  BSYNC B2 ;  /* 0x0000000000027941 */ /* 0x000fea0003800000 */
.L_x_32229:
        /* <DEDUP_REMOVED lines=16> */
.L_x_32235:
[----:B------:R-:W-:Y:S05]  /*7180*/  BSYNC B3 ;  /* 0x0000000000037941 */ /* 0x000fea0003800000 */
.L_x_32234:
        /* <DEDUP_REMOVED lines=43> */
.L_x_32233:
[----:B------:R-:W-:Y:S05]  /*7440*/  BSYNC B2 ;  /* 0x0000000000027941 */ /* 0x000fea0003800000 */
.L_x_32232:
        /* <DEDUP_REMOVED lines=8> */
[----:B------:R-:W-:-:S05]  /*74d0*/  FSEL R216, R158, RZ, !P1 ;  /* 0x000000ff9ed87208 */ /* 0x000fca0004800000 */
[----:B------:R-:W-:Y:S02]  /*74e0*/  @P0 FADD.FTZ R216, R144, R216 ;  /* 0x000000d890d80221 */ /* 0x000fe40000010000 */
.L_x_32228:
[----:B0-----:R-:W-:Y:S05]  /*74f0*/  BSYNC B1 ;  /* 0x0000000000017941 */ /* 0x001fea0003800000 */
.L_x_32227:
        /* <DEDUP_REMOVED lines=18> */
.L_x_32239:
[----:B------:R-:W-:Y:S02]  /*7620*/  IMAD.MOV.U32 R157, RZ, RZ, R8 ;  /* 0x000000ffff9d7224 */ /* 0x000fe400078e0008 */
.L_x_32240:
[----:B------:R-:W-:Y:S05]  /*7630*/  BSYNC B2 ;  /* 0x0000000000027941 */ /* 0x000fea0003800000 */
.L_x_32238:
        /* <DEDUP_REMOVED lines=16> */
.L_x_32244:
[----:B------:R-:W-:Y:S05]  /*7740*/  BSYNC B3 ;  /* 0x0000000000037941 */ /* 0x000fea0003800000 */
.L_x_32243:
        /* <DEDUP_REMOVED lines=42> */
[----:B------:R-:W-:Y:S02]  /*79f0*/  IMAD.MOV.U32 R10, RZ, RZ, R158 ;  /* 0x000000ffff0a7224 */ /* 0x000fe400078e009e */
[----:B------:R-:W-:Y:S02]  /*7a00*/  IMAD.MOV.U32 R158, RZ, RZ, RZ ;  /* 0x000000ffff9e7224 */ /* 0x000fe400078e00ff */
.L_x_32242:
[----:B------:R-:W-:Y:S05]  /*7a10*/  BSYNC B2 ;  /* 0x0000000000027941 */ /* 0x000fea0003800000 */
.L_x_32241:
        /* <DEDUP_REMOVED lines=10> */
.L_x_32237:
[----:B------:R-:W-:Y:S05]  /*7ac0*/  BSYNC B1 ;  /* 0x0000000000017941 */ /* 0x000fea0003800000 */
.L_x_32236:
        /* <DEDUP_REMOVED lines=18> */
.L_x_32248:
[----:B------:R-:W-:Y:S02]  /*7bf0*/  IMAD.MOV.U32 R157, RZ, RZ, R8 ;  /* 0x000000ffff9d7224 */ /* 0x000fe400078e0008 */
.L_x_32249:
[----:B------:R-:W-:Y:S05]  /*7c00*/  BSYNC B2 ;  /* 0x0000000000027941 */ /* 0x000fea0003800000 */
.L_x_32247:
        /* <DEDUP_REMOVED lines=16> */
.L_x_32253:
[----:B------:R-:W-:Y:S05]  /*7d10*/  BSYNC B3 ;  /* 0x0000000000037941 */ /* 0x000fea0003800000 */
.L_x_32252:
        /* <DEDUP_REMOVED lines=42> */
[----:B------:R-:W-:Y:S01]  /*7fc0*/  LOP3.LUT R3, R161, UR26, R158, 0x96, !PT ;  /* 0x0000001aa1037c12 */ /* 0x000fe2000f8e969e */
[----:B------:R-:W-:Y:S02]  /*7fd0*/  IMAD.MOV.U32 R10, RZ, RZ, R160 ;  /* 0x000000ffff0a7224 */ /* 0x000fe400078e00a0 */
.L_x_32251:
[----:B------:R-:W-:Y:S05]  /*7fe0*/  BSYNC B2 ;  /* 0x0000000000027941 */ /* 0x000fea0003800000 */
.L_x_32250:
        /* <DEDUP_REMOVED lines=10> */
.L_x_32246:
[----:B------:R-:W-:Y:S05]  /*8090*/  BSYNC B1 ;  /* 0x0000000000017941 */ /* 0x000fea0003800000 */
.L_x_32245:
        /* <DEDUP_REMOVED lines=18> */
.L_x_32257:
[----:B------:R-:W-:Y:S02]  /*81c0*/  MOV R157, R8 ;  /* 0x00000008009d7202 */ /* 0x000fe40000000f00 */
.L_x_32258:
[----:B------:R-:W-:Y:S05]  /*81d0*/  BSYNC B2 ;  /* 0x0000000000027941 */ /* 0x000fea0003800000 */
.L_x_32256:
        /* <DEDUP_REMOVED lines=16> */
.L_x_32262:
[----:B------:R-:W-:Y:S05]  /*82e0*/  BSYNC B3 ;  /* 0x0000000000037941 */ /* 0x000fea0003800000 */
.L_x_32261:
        /* <DEDUP_REMOVED lines=44> */
.L_x_32260:
[----:B------:R-:W-:Y:S05]  /*85b0*/  BSYNC B2 ;  /* 0x0000000000027941 */ /* 0x000fea0003800000 */
.L_x_32259:
        /* <DEDUP_REMOVED lines=10> */
.L_x_32255:
[----:B------:R-:W-:Y:S05]  /*8660*/  BSYNC B1 ;  /* 0x0000000000017941 */ /* 0x000fea0003800000 */
.L_x_32254:
        /* <DEDUP_REMOVED lines=18> */
.L_x_32266:
[----:B------:R-:W-:Y:S02]  /*8790*/  IMAD.MOV.U32 R157, RZ, RZ, R8 ;  /* 0x000000ffff9d7224 */ /* 0x000fe400078e0008 */
.L_x_32267:
[----:B------:R-:W-:Y:S05]  /*87a0*/  BSYNC B2 ;  /* 0x0000000000027941 */ /* 0x000fea0003800000 */
.L_x_32265:
        /* <DEDUP_REMOVED lines=16> */
.L_x_32271:
[----:B------:R-:W-:Y:S05]  /*88b0*/  BSYNC B3 ;  /* 0x0000000000037941 */ /* 0x000fea0003800000 */
.L_x_32270:
        /* <DEDUP_REMOVED lines=44> */
.L_x_32269:
[----:B------:R-:W-:Y:S05]  /*8b80*/  BSYNC B2 ;  /* 0x0000000000027941 */ /* 0x000fea0003800000 */
.L_x_32268:
        /* <DEDUP_REMOVED lines=10> */
.L_x_32264:
[----:B------:R-:W-:Y:S05]  /*8c30*/  BSYNC B1 ;  /* 0x0000000000017941 */ /* 0x000fea0003800000 */
.L_x_32263:
        /* <DEDUP_REMOVED lines=18> */
.L_x_32275:
[----:B------:R-:W-:Y:S02]  /*8d60*/  IMAD.MOV.U32 R157, RZ, RZ, R8 ;  /* 0x000000ffff9d7224 */ /* 0x000fe400078e0008 */
.L_x_32276:
[----:B------:R-:W-:Y:S05]  /*8d70*/  BSYNC B2 ;  /* 0x0000000000027941 */ /* 0x000fea0003800000 */
.L_x_32274:
        /* <DEDUP_REMOVED lines=16> */
.L_x_32280:
[----:B------:R-:W-:Y:S05]  /*8e80*/  BSYNC B3 ;  /* 0x0000000000037941 */ /* 0x000fea0003800000 */
.L_x_32279:
        /* <DEDUP_REMOVED lines=44> */
.L_x_32278:
[----:B------:R-:W-:Y:S05]  /*9150*/  BSYNC B2 ;  /* 0x0000000000027941 */ /* 0x000fea0003800000 */
.L_x_32277:
        /* <DEDUP_REMOVED lines=10> */
.L_x_32273:
[----:B------:R-:W-:Y:S05]  /*9200*/  BSYNC B1 ;  /* 0x0000000000017941 */ /* 0x000fea0003800000 */
.L_x_32272:
        /* <DEDUP_REMOVED lines=18> */
.L_x_32284:
[----:B------:R-:W-:Y:S02]  /*9330*/  IMAD.MOV.U32 R157, RZ, RZ, R8 ;  /* 0x000000ffff9d7224 */ /* 0x000fe400078e0008 */
.L_x_32285:
[----:B------:R-:W-:Y:S05]  /*9340*/  BSYNC B2 ;  /* 0x0000000000027941 */ /* 0x000fea0003800000 */
.L_x_32283:
        /* <DEDUP_REMOVED lines=16> */
.L_x_32289:
[----:B------:R-:W-:Y:S05]  /*9450*/  BSYNC B3 ;  /* 0x0000000000037941 */ /* 0x000fea0003800000 */
.L_x_32288:
        /* <DEDUP_REMOVED lines=44> */
.L_x_32287:
[----:B------:R-:W-:Y:S05]  /*9720*/  BSYNC B2 ;  /* 0x0000000000027941 */ /* 0x000fea0003800000 */
.L_x_32286:
        /* <DEDUP_REMOVED lines=10> */
.L_x_32282:
[----:B------:R-:W-:Y:S05]  /*97d0*/  BSYNC B1 ;  /* 0x0000000000017941 */ /* 0x000fea0003800000 */
.L_x_32281:
        /* <DEDUP_REMOVED lines=18> */
.L_x_32293:
[----:B------:R-:W-:Y:S02]  /*9900*/  IMAD.MOV.U32 R157, RZ, RZ, R8 ;  /* 0x000000ffff9d7224 */ /* 0x000fe400078e0008 */
.L_x_32294:
[----:B------:R-:W-:Y:S05]  /*9910*/  BSYNC B2 ;  /* 0x0000000000027941 */ /* 0x000fea0003800000 */
.L_x_32292:
        /* <DEDUP_REMOVED lines=16> */
.L_x_32298:
[----:B------:R-:W-:Y:S05]  /*9a20*/  BSYNC B3 ;  /* 0x0000000000037941 */ /* 0x000fea0003800000 */
.L_x_32297:
        /* <DEDUP_REMOVED lines=44> */
.L_x_32296:
[----:B------:R-:W-:Y:S05]  /*9cf0*/  BSYNC B2 ;  /* 0x0000000000027941 */ /* 0x000fea0003800000 */
.L_x_32295:
        /* <DEDUP_REMOVED lines=10> */
.L_x_32291:
[----:B------:R-:W-:Y:S05]  /*9da0*/  BSYNC B1 ;  /* 0x0000000000017941 */ /* 0x000fea0003800000 */
.L_x_32290:
        /* <DEDUP_REMOVED lines=29> */
.L_x_32300:
[----:B------:R-:W-:Y:S05]  /*9f80*/  BSYNC B1 ;  /* 0x0000000000017941 */ /* 0x000fea0003800000 */
.L_x_32299:
        /* <DEDUP_REMOVED lines=22> */
.L_x_32304:
[----:B------:R-:W-:Y:S02]  /*a0f0*/  IMAD.MOV.U32 R156, RZ, RZ, R8 ;  /* 0x000000ffff9c7224 */ /* 0x000fe400078e0008 */
.L_x_32305:
[----:B------:R-:W-:Y:S05]  /*a100*/  BSYNC B2 ;  /* 0x0000000000027941 */ /* 0x000fea0003800000 */
.L_x_32303:
        /* <DEDUP_REMOVED lines=16> */
.L_x_32309:
[----:B------:R-:W-:Y:S05]  /*a210*/  BSYNC B3 ;  /* 0x0000000000037941 */ /* 0x000fea0003800000 */
.L_x_32308:
        /* <DEDUP_REMOVED lines=43> */
.L_x_32307:
[----:B------:R-:W-:Y:S05]  /*a4d0*/  BSYNC B2 ;  /* 0x0000000000027941 */ /* 0x000fea0003800000 */
.L_x_32306:
        /* <DEDUP_REMOVED lines=10> */
.L_x_32302:
[----:B0-----:R-:W-:Y:S05]  /*a580*/  BSYNC B1 ;  /* 0x0000000000017941 */ /* 0x001fea0003800000 */
.L_x_32301:
        /* <DEDUP_REMOVED lines=18> */
.L_x_32313:
[----:B------:R-:W-:Y:S02]  /*a6b0*/  IMAD.MOV.U32 R156, RZ, RZ, R8 ;  /* 0x000000ffff9c7224 */ /* 0x000fe400078e0008 */
.L_x_32314:
[----:B------:R-:W-:Y:S05]  /*a6c0*/  BSYNC B2 ;  /* 0x0000000000027941 */ /* 0x000fea0003800000 */
.L_x_32312:
        /* <DEDUP_REMOVED lines=16> */
.L_x_32318:
[----:B------:R-:W-:Y:S05]  /*a7d0*/  BSYNC B3 ;  /* 0x0000000000037941 */ /* 0x000fea0003800000 */
.L_x_32317:
        /* <DEDUP_REMOVED lines=44> */
.L_x_32316:
[----:B------:R-:W-:Y:S05]  /*aaa0*/  BSYNC B2 ;  /* 0x0000000000027941 */ /* 0x000fea0003800000 */
.L_x_32315:
        /* <DEDUP_REMOVED lines=10> */
.L_x_32311:
[----:B------:R-:W-:Y:S05]  /*ab50*/  BSYNC B1 ;  /* 0x0000000000017941 */ /* 0x000fea0003800000 */
.L_x_32310:
        /* <DEDUP_REMOVED lines=18> */
.L_x_32322:
[----:B------:R-:W-:Y:S02]  /*ac80*/  IMAD.MOV.U32 R156, RZ, RZ, R8 ;  /* 0x000000ffff9c7224 */ /* 0x000fe400078e0008 */
.L_x_32323:
[----:B------:R-:W-:Y:S05]  /*ac90*/  BSYNC B2 ;  /* 0x0000000000027941 */ /* 0x000fea0003800000 */
.L_x_32321:
        /* <DEDUP_REMOVED lines=16> */
.L_x_32327:
[----:B------:R-:W-:Y:S05]  /*ada0*/  BSYNC B3 ;  /* 0x0000000000037941 */ /* 0x000fea0003800000 */
.L_x_32326:
        /* <DEDUP_REMOVED lines=44> */
.L_x_32325:
[----:B------:R-:W-:Y:S05]  /*b070*/  BSYNC B2 ;  /* 0x0000000000027941 */ /* 0x000fea0003800000 */
.L_x_32324:
        /* <DEDUP_REMOVED lines=10> */
.L_x_32320:
[----:B------:R-:W-:Y:S05]  /*b120*/  BSYNC B1 ;  /* 0x0000000000017941 */ /* 0x000fea0003800000 */
.L_x_32319:
        /* <DEDUP_REMOVED lines=18> */
.L_x_32331:
[----:B------:R-:W-:Y:S02]  /*b250*/  IMAD.MOV.U32 R156, RZ, RZ, R8 ;  /* 0x000000ffff9c7224 */ /* 0x000fe400078e0008 */
.L_x_32332:
[----:B------:R-:W-:Y:S05]  /*b260*/  BSYNC B2 ;  /* 0x0000000000027941 */ /* 0x000fea0003800000 */
.L_x_32330:
        /* <DEDUP_REMOVED lines=16> */
.L_x_32336:
[----:B------:R-:W-:Y:S05]  /*b370*/  BSYNC B3 ;  /* 0x0000000000037941 */ /* 0x000fea0003800000 */
.L_x_32335:
        /* <DEDUP_REMOVED lines=44> */
.L_x_32334:
[----:B------:R-:W-:Y:S05]  /*b640*/  BSYNC B2 ;  /* 0x0000000000027941 */ /* 0x000fea0003800000 */
.L_x_32333:
        /* <DEDUP_REMOVED lines=10> */
.L_x_32329:
[----:B------:R-:W-:Y:S05]  /*b6f0*/  BSYNC B1 ;  /* 0x0000000000017941 */ /* 0x000fea0003800000 */
.L_x_32328:
        /* <DEDUP_REMOVED lines=18> */
.L_x_32340:
[----:B------:R-:W-:Y:S02]  /*b820*/  IMAD.MOV.U32 R156, RZ, RZ, R8 ;  /* 0x000000ffff9c7224 */ /* 0x000fe400078e0008 */
.L_x_32341:
[----:B------:R-:W-:Y:S05]  /*b830*/  BSYNC B2 ;  /* 0x0000000000027941 */ /* 0x000fea0003800000 */
.L_x_32339:
        /* <DEDUP_REMOVED lines=16> */
.L_x_32345:
[----:B------:R-:W-:Y:S05]  /*b940*/  BSYNC B3 ;  /* 0x0000000000037941 */ /* 0x000fea0003800000 */
.L_x_32344:
        /* <DEDUP_REMOVED lines=44> */
.L_x_32343:
[----:B------:R-:W-:Y:S05]  /*bc10*/  BSYNC B2 ;  /* 0x0000000000027941 */ /* 0x000fea0003800000 */
.L_x_32342:
        /* <DEDUP_REMOVED lines=10> */
.L_x_32338:
[----:B------:R-:W-:Y:S05]  /*bcc0*/  BSYNC B1 ;  /* 0x0000000000017941 */ /* 0x000fea0003800000 */
.L_x_32337:
        /* <DEDUP_REMOVED lines=18> */
.L_x_32349:
[----:B------:R-:W-:Y:S02]  /*bdf0*/  IMAD.MOV.U32 R156, RZ, RZ, R8 ;  /* 0x000000ffff9c7224 */ /* 0x000fe400078e0008 */
.L_x_32350:
[----:B------:R-:W-:Y:S05]  /*be00*/  BSYNC B2 ;  /* 0x0000000000027941 */ /* 0x000fea0003800000 */
.L_x_32348:
        /* <DEDUP_REMOVED lines=16> */
.L_x_32354:
[----:B------:R-:W-:Y:S05]  /*bf10*/  BSYNC B3 ;  /* 0x0000000000037941 */ /* 0x000fea0003800000 */
.L_x_32353:
        /* <DEDUP_REMOVED lines=44> */
.L_x_32352:
[----:B------:R-:W-:Y:S05]  /*c1e0*/  BSYNC B2 ;  /* 0x0000000000027941 */ /* 0x000fea0003800000 */
.L_x_32351:
        /* <DEDUP_REMOVED lines=10> */
.L_x_32347:
[----:B------:R-:W-:Y:S05]  /*c290*/  BSYNC B1 ;  /* 0x0000000000017941 */ /* 0x000fea0003800000 */
.L_x_32346:
        /* <DEDUP_REMOVED lines=18> */
.L_x_32358:
[----:B------:R-:W-:Y:S02]  /*c3c0*/  IMAD.MOV.U32 R156, RZ, RZ, R8 ;  /* 0x000000ffff9c7224 */ /* 0x000fe400078e0008 */
.L_x_32359:
[----:B------:R-:W-:Y:S05]  /*c3d0*/  BSYNC B2 ;  /* 0x0000000000027941 */ /* 0x000fea0003800000 */
.L_x_32357:
        /* <DEDUP_REMOVED lines=16> */
.L_x_32363:
[----:B------:R-:W-:Y:S05]  /*c4e0*/  BSYNC B3 ;  /* 0x0000000000037941 */ /* 0x000fea0003800000 */
.L_x_32362:
        /* <DEDUP_REMOVED lines=44> */
.L_x_32361:
[----:B------:R-:W-:Y:S05]  /*c7b0*/  BSYNC B2 ;  /* 0x0000000000027941 */ /* 0x000fea0003800000 */
.L_x_32360:
        /* <DEDUP_REMOVED lines=10> */
.L_x_32356:
[----:B------:R-:W-:Y:S05]  /*c860*/  BSYNC B1 ;  /* 0x0000000000017941 */ /* 0x000fea0003800000 */
.L_x_32355:
        /* <DEDUP_REMOVED lines=18> */
.L_x_32367:
[----:B------:R-:W-:Y:S02]  /*c990*/  IMAD.MOV.U32 R156, RZ, RZ, R8 ;  /* 0x000000ffff9c7224 */ /* 0x000fe400078e0008 */
.L_x_32368:
[----:B------:R-:W-:Y:S05]  /*c9a0*/  BSYNC B2 ;  /* 0x0000000000027941 */ /* 0x000fea0003800000 */
.L_x_32366:
        /* <DEDUP_REMOVED lines=16> */
.L_x_32372:
[----:B------:R-:W-:Y:S05]  /*cab0*/  BSYNC B3 ;  /* 0x0000000000037941 */ /* 0x000fea0003800000 */
.L_x_32371:
        /* <DEDUP_REMOVED lines=44> */
.L_x_32370:
[----:B------:R-:W-:Y:S05]  /*cd80*/  BSYNC B2 ;  /* 0x0000000000027941 */ /* 0x000fea0003800000 */
.L_x_32369:
        /* <DEDUP_REMOVED lines=10> */
.L_x_32365:
[----:B------:R-:W-:Y:S05]  /*ce30*/  BSYNC B1 ;  /* 0x0000000000017941 */ /* 0x000fea0003800000 */
.L_x_32364:
        /* <DEDUP_REMOVED lines=29> */
.L_x_32374:
[----:B------:R-:W-:Y:S05]  /*d010*/  BSYNC B1 ;  /* 0x0000000000017941 */ /* 0x000fea0003800000 */
.L_x_32373:
        /* <DEDUP_REMOVED lines=22> */
.L_x_32378:
[----:B------:R-:W-:Y:S02]  /*d180*/  IMAD.MOV.U32 R9, RZ, RZ, R8 ;  /* 0x000000ffff097224 */ /* 0x000fe400078e0008 */
.L_x_32379:
[----:B------:R-:W-:Y:S05]  /*d190*/  BSYNC B2 ;  /* 0x0000000000027941 */ /* 0x000fea0003800000 */
.L_x_32377:
        /* <DEDUP_REMOVED lines=16> */
.L_x_32383:
[----:B------:R-:W-:Y:S05]  /*d2a0*/  BSYNC B3 ;  /* 0x0000000000037941 */ /* 0x000fea0003800000 */
.L_x_32382:
        /* <DEDUP_REMOVED lines=44> */
.L_x_32381:
[----:B------:R-:W-:Y:S05]  /*d570*/  BSYNC B2 ;  /* 0x0000000000027941 */ /* 0x000fea0003800000 */
.L_x_32380:
[----:B------:R-:W0:Y:S01]  /*d580*/  I2F.U32 R9, R9 ;  /* 0x0000000900097306 */ /* 0x000e220000201000 */
[----:B------:R-:W-:-:S10]  /*d590*/  HFMA2.MMA R158, -RZ, RZ, 0.1171875, 0 ;  /* 0x2f800000ff9e7435 */ /* 0x000fd400000001ff */
[----:B0-----:R-:W-:Y:S01]  /*d5a0*/  FFMA.FTZ R158, R9, R158, 1.1641532182693481445e-10 ;  /* 0x2f000000099e7423 */ /* 0x001fe2000001009e */
[----:B-----5:R-:W-:-:S04]  /*d5b0*/  PRMT R9, RZ, 0x5410, R152 ;  /* 0x00005410ff097816 */ /* 0x020fc80000000098 */
[----:B------:R-:W-:Y:S01]  /*d5c0*/  FSETP.GTU.FTZ.AND P1, PT, R158, c[0x0][0x1e4], PT ;  /* 0x000079009e007a0b */ /* 0x000fe20003f3c000 */
[----:B------:R-:W-:-:S03]  /*d5d0*/  FMUL.FTZ R159, R9, c[0x0][0x1ec] ;  /* 0x00007b00099f7a20 */ /* 0x000fc60000410000 */
[----:B------:R-:W-:Y:S01]  /*d5e0*/  SEL R158, RZ, 0x1, P1 ;  /* 0x00000001ff9e7807 */ /* 0x000fe20000800000 */
[----:B------:R-:W-:-:S03]  /*d5f0*/  FMUL.FTZ R159, R159, c[0x0][0x1e8] ;  /* 0x00007a009f9f7a20 */ /* 0x000fc60000410000 */
[----:B------:R-:W-:Y:S02]  /*d600*/  PRMT R9, R158, 0x7610, R9 ;  /* 0x000076109e097816 */ /* 0x000fe40000000009 */
[----:B------:R-:W-:-:S05]  /*d610*/  FSEL R204, R159, RZ, !P1 ;  /* 0x000000ff9fcc7208 */ /* 0x000fca0004800000 */
[----:B------:R-:W-:Y:S02]  /*d620*/  @P0 FADD.FTZ R204, R144, R204 ;  /* 0x000000cc90cc0221 */ /* 0x000fe40000010000 */
.L_x_32376:
[----:B0-----:R-:W-:Y:S05]  /*d630*/  BSYNC B1 ;  /* 0x0000000000017941 */ /* 0x001fea0003800000 */
.L_x_32375:
        /* <DEDUP_REMOVED lines=18> */
.L_x_32387:
[----:B------:R-:W-:Y:S02]  /*d760*/  IMAD.MOV.U32 R11, RZ, RZ, R8 ;  /* 0x000000ffff0b7224 */ /* 0x000fe400078e0008 */
.L_x_32388:
[----:B------:R-:W-:Y:S05]  /*d770*/  BSYNC B2 ;  /* 0x0000000000027941 */ /* 0x000fea0003800000 */
.L_x_32386:
        /* <DEDUP_REMOVED lines=16> */
.L_x_32392:
[----:B------:R-:W-:Y:S05]  /*d880*/  BSYNC B3 ;  /* 0x0000000000037941 */ /* 0x000fea0003800000 */
.L_x_32391:
        /* <DEDUP_REMOVED lines=44> */
.L_x_32390:
[----:B------:R-:W-:Y:S05]  /*db50*/  BSYNC B2 ;  /* 0x0000000000027941 */ /* 0x000fea0003800000 */
.L_x_32389:
        /* <DEDUP_REMOVED lines=11> */
.L_x_32385:
[----:B------:R-:W-:Y:S05]  /*dc10*/  BSYNC B1 ;  /* 0x0000000000017941 */ /* 0x000fea0003800000 */
.L_x_32384:
        /* <DEDUP_REMOVED lines=18> */
.L_x_32396:
[----:B------:R-:W-:Y:S02]  /*dd40*/  IMAD.MOV.U32 R157, RZ, RZ, R8 ;  /* 0x000000ffff9d7224 */ /* 0x000fe400078e0008 */
.L_x_32397:
[----:B------:R-:W-:Y:S05]  /*dd50*/  BSYNC B2 ;  /* 0x0000000000027941 */ /* 0x000fea0003800000 */
.L_x_32395:
        /* <DEDUP_REMOVED lines=16> */
.L_x_32401:
[----:B------:R-:W-:Y:S05]  /*de60*/  BSYNC B3 ;  /* 0x0000000000037941 */ /* 0x000fea0003800000 */
.L_x_32400:
        /* <DEDUP_REMOVED lines=44> */
.L_x_32399:
[----:B------:R-:W-:Y:S05]  /*e130*/  BSYNC B2 ;  /* 0x0000000000027941 */ /* 0x000fea0003800000 */
.L_x_32398:
        /* <DEDUP_REMOVED lines=10> */
.L_x_32394:
[----:B------:R-:W-:Y:S05]  /*e1e0*/  BSYNC B1 ;  /* 0x0000000000017941 */ /* 0x000fea0003800000 */
.L_x_32393:
        /* <DEDUP_REMOVED lines=18> */
.L_x_32405:
[----:B------:R-:W-:Y:S02]  /*e310*/  IMAD.MOV.U32 R157, RZ, RZ, R8 ;  /* 0x000000ffff9d7224 */ /* 0x000fe400078e0008 */
.L_x_32406:
[----:B------:R-:W-:Y:S05]  /*e320*/  BSYNC B2 ;  /* 0x0000000000027941 */ /* 0x000fea0003800000 */
.L_x_32404:
        /* <DEDUP_REMOVED lines=16> */
.L_x_32410:
[----:B------:R-:W-:Y:S05]  /*e430*/  BSYNC B3 ;  /* 0x0000000000037941 */ /* 0x000fea0003800000 */
.L_x_32409:
        /* <DEDUP_REMOVED lines=44> */
.L_x_32408:
[----:B------:R-:W-:Y:S05]  /*e700*/  BSYNC B2 ;  /* 0x0000000000027941 */ /* 0x000fea0003800000 */
.L_x_32407:
        /* <DEDUP_REMOVED lines=10> */
.L_x_32403:
[----:B------:R-:W-:Y:S05]  /*e7b0*/  BSYNC B1 ;  /* 0x0000000000017941 */ /* 0x000fea0003800000 */
.L_x_32402:
        /* <DEDUP_REMOVED lines=18> */
.L_x_32414:
[----:B------:R-:W-:Y:S02]  /*e8e0*/  IMAD.MOV.U32 R157, RZ, RZ, R8 ;  /* 0x000000ffff9d7224 */ /* 0x000fe400078e0008 */
.L_x_32415:
[----:B------:R-:W-:Y:S05]  /*e8f0*/  BSYNC B2 ;  /* 0x0000000000027941 */ /* 0x000fea0003800000 */
.L_x_32413:
        /* <DEDUP_REMOVED lines=16> */
.L_x_32419:
[----:B------:R-:W-:Y:S05]  /*ea00*/  BSYNC B3 ;  /* 0x0000000000037941 */ /* 0x000fea0003800000 */
.L_x_32418:
        /* <DEDUP_REMOVED lines=44> */
.L_x_32417:
[----:B------:R-:W-:Y:S05]  /*ecd0*/  BSYNC B2 ;  /* 0x0000000000027941 */ /* 0x000fea0003800000 */
.L_x_32416:
        /* <DEDUP_REMOVED lines=10> */
.L_x_32412:
[----:B------:R-:W-:Y:S05]  /*ed80*/  BSYNC B1 ;  /* 0x0000000000017941 */ /* 0x000fea0003800000 */
.L_x_32411:
        /* <DEDUP_REMOVED lines=18> */
.L_x_32423:
[----:B------:R-:W-:Y:S02]  /*eeb0*/  IMAD.MOV.U32 R157, RZ, RZ, R8 ;  /* 0x000000ffff9d7224 */ /* 0x000fe400078e0008 */
.L_x_32424:
[----:B------:R-:W-:Y:S05]  /*eec0*/  BSYNC B2 ;  /* 0x0000000000027941 */ /* 0x000fea0003800000 */
.L_x_32422:
        /* <DEDUP_REMOVED lines=16> */
.L_x_32428:
[----:B------:R-:W-:Y:S05]  /*efd0*/  BSYNC B3 ;  /* 0x0000000000037941 */ /* 0x000fea0003800000 */
.L_x_32427:
        /* <DEDUP_REMOVED lines=44> */
.L_x_32426:
[----:B------:R-:W-:Y:S05]  /*f2a0*/  BSYNC B2 ;  /* 0x0000000000027941 */ /* 0x000fea0003800000 */
.L_x_32425:
        /* <DEDUP_REMOVED lines=10> */
.L_x_32421:
[----:B------:R-:W-:Y:S05]  /*f350*/  BSYNC B1 ;  /* 0x0000000000017941 */ /* 0x000fea0003800000 */
.L_x_32420:
        /* <DEDUP_REMOVED lines=18> */
.L_x_32432:
[----:B------:R-:W-:Y:S02]  /*f480*/  IMAD.MOV.U32 R157, RZ, RZ, R8 ;  /* 0x000000ffff9d7224 */ /* 0x000fe400078e0008 */
.L_x_32433:
[----:B------:R-:W-:Y:S05]  /*f490*/  BSYNC B2 ;  /* 0x0000000000027941 */ /* 0x000fea0003800000 */
.L_x_32431:
        /* <DEDUP_REMOVED lines=16> */
.L_x_32437:
[----:B------:R-:W-:Y:S05]  /*f5a0*/  BSYNC B3 ;  /* 0x0000000000037941 */ /* 0x000fea0003800000 */
.L_x_32436:
        /* <DEDUP_REMOVED lines=44> */
.L_x_32435:
[----:B------:R-:W-:Y:S05]  /*f870*/  BSYNC B2 ;  /* 0x0000000000027941 */ /* 0x000fea0003800000 */
.L_x_32434:
        /* <DEDUP_REMOVED lines=10> */
.L_x_32430:
[----:B------:R-:W-:Y:S05]  /*f920*/  BSYNC B1 ;  /* 0x0000000000017941 */ /* 0x000fea0003800000 */
.L_x_32429:
        /* <DEDUP_REMOVED lines=18> */
.L_x_32441:
[----:B------:R-:W-:Y:S02]  /*fa50*/  IMAD.MOV.U32 R157, RZ, RZ, R8 ;  /* 0x000000ffff9d7224 */ /* 0x000fe400078e0008 */
.L_x_32442:
[----:B------:R-:W-:Y:S05]  /*fa60*/  BSYNC B2 ;  /* 0x0000000000027941 */ /* 0x000fea0003800000 */
.L_x_32440:
        /* <DEDUP_REMOVED lines=16> */
.L_x_32446:
[----:B------:R-:W-:Y:S05]  /*fb70*/  BSYNC B3 ;  /* 0x0000000000037941 */ /* 0x000fea0003800000 */
.L_x_32445:
        /* <DEDUP_REMOVED lines=44> */
.L_x_32444:
[----:B------:R-:W-:Y:S05]  /*fe40*/  BSYNC B2 ;  /* 0x0000000000027941 */ /* 0x000fea0003800000 */
.L_x_32443:
        /* <DEDUP_REMOVED lines=10> */
.L_x_32439:
[----:B------:R-:W-:Y:S05]  /*fef0*/  BSYNC B1 ;  /* 0x0000000000017941 */ /* 0x000fea0003800000 */
.L_x_32438:
        /* <DEDUP_REMOVED lines=25> */
.L_x_32448:
[----:B------:R-:W-:Y:S05]  /*10090*/  BSYNC B1 ;  /* 0x0000000000017941 */ /* 0x000fea0003800000 */
.L_x_32447:
[----:B------:R-:W-:Y:S01]  /*100a0*/  IADD3 R160, R182, 0xa0, RZ ;  /* 0x000000a0b6a07810 */ /* 0x000fe20007ffe0ff */
[----:B0-----:R-:W-:Y:S01]  /*100b0*/  @P2 IMAD.MOV.U32 R158, RZ, RZ, 0x10 ;  /* 0x00000010ff9e2424 */ /* 0x001fe200078e00ff */
[----:B------:R-:W-:-:S03]  /*100c0*/  IADD3 R167, R236, 0xa0, RZ ;  /* 0x000000a0eca77810 */ /* 0x000fc60007ffe0ff */
[----:B------:R-:W-:-:S04]  /*100d0*/  @P0 IMAD.WIDE.U32 R156, R160, R245, c[0x0][0x180] ;  /* 0x00006000a09c0625 */ /* 0x000fc800078e00f5 */
[----:B------:R-:W-:Y:S01]  /*100e0*/  @P2 IMAD.WIDE.U32 R158, R167, R158, c[0x0][0x170] ;  /* 0x00005c00a79e2625 */ /* 0x000fe200078e009e */
        /* <DEDUP_REMOVED lines=21> */
.L_x_32452:
[----:B------:R-:W-:Y:S02]  /*10240*/  MOV R9, R8 ;  /* 0x0000000800097202 */ /* 0x000fe40000000f00 */
.L_x_32453:
[----:B------:R-:W-:Y:S05]  /*10250*/  BSYNC B2 ;  /* 0x0000000000027941 */ /* 0x000fea0003800000 */
.L_x_32451:
        /* <DEDUP_REMOVED lines=16> */
.L_x_32457:
[----:B------:R-:W-:Y:S05]  /*10360*/  BSYNC B3 ;  /* 0x0000000000037941 */ /* 0x000fea0003800000 */
.L_x_32456:
        /* <DEDUP_REMOVED lines=44> */
.L_x_32455:
[----:B------:R-:W-:Y:S05]  /*10630*/  BSYNC B2 ;  /* 0x0000000000027941 */ /* 0x000fea0003800000 */
.L_x_32454:
[----:B------:R-:W0:Y:S01]  /*10640*/  I2F.U32 R9, R9 ;  /* 0x0000000900097306 */ /* 0x000e220000201000 */
[----:B------:R-:W-:-:S04]  /*10650*/  IMAD.MOV.U32 R156, RZ, RZ, 0x2f800000 ;  /* 0x2f800000ff9c7424 */ /* 0x000fc800078e00ff */
        /* <DEDUP_REMOVED lines=9> */
.L_x_32450:
[----:B0-----:R-:W-:Y:S05]  /*106f0*/  BSYNC B1 ;  /* 0x0000000000017941 */ /* 0x001fea0003800000 */
.L_x_32449:
        /* <DEDUP_REMOVED lines=18> */
.L_x_32461:
[----:B------:R-:W-:Y:S02]  /*10820*/  MOV R158, R8 ;  /* 0x00000008009e7202 */ /* 0x000fe40000000f00 */
.L_x_32462:
[----:B------:R-:W-:Y:S05]  /*10830*/  BSYNC B2 ;  /* 0x0000000000027941 */ /* 0x000fea0003800000 */
.L_x_32460:
        /* <DEDUP_REMOVED lines=16> */
.L_x_32466:
[----:B------:R-:W-:Y:S05]  /*10940*/  BSYNC B3 ;  /* 0x0000000000037941 */ /* 0x000fea0003800000 */
.L_x_32465:
        /* <DEDUP_REMOVED lines=40> */
[----:B------:R-:W-:-:S05]  /*10bd0*/  IMAD.WIDE.U32 R10, R3, -0x2daee0ad, RZ ;  /* 0xd2511f53030a7825 */ /* 0x000fca00078e00ff */
[----:B------:R-:W-:Y:S01]  /*10be0*/  LOP3.LUT R3, R11, UR26, R156, 0x96, !PT ;  /* 0x0000001a0b037c12 */ /* 0x000fe2000f8e969c */
[----:B------:R-:W-:Y:S02]  /*10bf0*/  IMAD.MOV.U32 R156, RZ, RZ, RZ ;  /* 0x000000ffff9c7224 */ /* 0x000fe400078e00ff */
.L_x_32464:
[----:B------:R-:W-:Y:S05]  /*10c00*/  BSYNC B2 ;  /* 0x0000000000027941 */ /* 0x000fea0003800000 */
.L_x_32463:
        /* <DEDUP_REMOVED lines=10> */
.L_x_32459:
[----:B------:R-:W-:Y:S05]  /*10cb0*/  BSYNC B1 ;  /* 0x0000000000017941 */ /* 0x000fea0003800000 */
.L_x_32458:
        /* <DEDUP_REMOVED lines=18> */
.L_x_32470:
[----:B------:R-:W-:Y:S02]  /*10de0*/  IMAD.MOV.U32 R161, RZ, RZ, R8 ;  /* 0x000000ffffa17224 */ /* 0x000fe400078e0008 */
.L_x_32471:
[----:B------:R-:W-:Y:S05]  /*10df0*/  BSYNC B2 ;  /* 0x0000000000027941 */ /* 0x000fea0003800000 */
.L_x_32469:
        /* <DEDUP_REMOVED lines=16> */
.L_x_32475:
[----:B------:R-:W-:Y:S05]  /*10f00*/  BSYNC B3 ;  /* 0x0000000000037941 */ /* 0x000fea0003800000 */
.L_x_32474:
        /* <DEDUP_REMOVED lines=44> */
.L_x_32473:
[----:B------:R-:W-:Y:S05]  /*111d0*/  BSYNC B2 ;  /* 0x0000000000027941 */ /* 0x000fea0003800000 */
.L_x_32472:
        /* <DEDUP_REMOVED lines=10> */
.L_x_32468:
[----:B------:R-:W-:Y:S05]  /*11280*/  BSYNC B1 ;  /* 0x0000000000017941 */ /* 0x000fea0003800000 */
.L_x_32467:
        /* <DEDUP_REMOVED lines=18> */
.L_x_32479:
[----:B------:R-:W-:Y:S02]  /*113b0*/  IMAD.MOV.U32 R156, RZ, RZ, R8 ;  /* 0x000000ffff9c7224 */ /* 0x000fe400078e0008 */
.L_x_32480:
[----:B------:R-:W-:Y:S05]  /*113c0*/  BSYNC B2 ;  /* 0x0000000000027941 */ /* 0x000fea0003800000 */
.L_x_32478:
        /* <DEDUP_REMOVED lines=16> */
.L_x_32484:
[----:B------:R-:W-:Y:S05]  /*114d0*/  BSYNC B3 ;  /* 0x0000000000037941 */ /* 0x000fea0003800000 */
.L_x_32483:
        /* <DEDUP_REMOVED lines=44> */
.L_x_32482:
[----:B------:R-:W-:Y:S05]  /*117a0*/  BSYNC B2 ;  /* 0x0000000000027941 */ /* 0x000fea0003800000 */
.L_x_32481:
        /* <DEDUP_REMOVED lines=10> */
.L_x_32477:
[----:B------:R-:W-:Y:S05]  /*11850*/  BSYNC B1 ;  /* 0x0000000000017941 */ /* 0x000fea0003800000 */
.L_x_32476:
        /* <DEDUP_REMOVED lines=18> */
.L_x_32488:
[----:B------:R-:W-:Y:S02]  /*11980*/  IMAD.MOV.U32 R156, RZ, RZ, R8 ;  /* 0x000000ffff9c7224 */ /* 0x000fe400078e0008 */
.L_x_32489:
[----:B------:R-:W-:Y:S05]  /*11990*/  BSYNC B2 ;  /* 0x0000000000027941 */ /* 0x000fea0003800000 */
.L_x_32487:
        /* <DEDUP_REMOVED lines=16> */
.L_x_32493:
[----:B------:R-:W-:Y:S05]  /*11aa0*/  BSYNC B3 ;  /* 0x0000000000037941 */ /* 0x000fea0003800000 */
.L_x_32492:
        /* <DEDUP_REMOVED lines=44> */
.L_x_32491:
[----:B------:R-:W-:Y:S05]  /*11d70*/  BSYNC B2 ;  /* 0x0000000000027941 */ /* 0x000fea0003800000 */
.L_x_32490:
        /* <DEDUP_REMOVED lines=10> */
.L_x_32486:
[----:B------:R-:W-:Y:S05]  /*11e20*/  BSYNC B1 ;  /* 0x0000000000017941 */ /* 0x000fea0003800000 */
.L_x_32485:
        /* <DEDUP_REMOVED lines=18> */
.L_x_32497:
[----:B------:R-:W-:Y:S02]  /*11f50*/  IMAD.MOV.U32 R157, RZ, RZ, R8 ;  /* 0x000000ffff9d7224 */ /* 0x000fe400078e0008 */
.L_x_32498:
[----:B------:R-:W-:Y:S05]  /*11f60*/  BSYNC B2 ;  /* 0x0000000000027941 */ /* 0x000fea0003800000 */
.L_x_32496:
        /* <DEDUP_REMOVED lines=16> */
.L_x_32502:
[----:B------:R-:W-:Y:S05]  /*12070*/  BSYNC B3 ;  /* 0x0000000000037941 */ /* 0x000fea0003800000 */
.L_x_32501:
        /* <DEDUP_REMOVED lines=38> */
[----:B------:R-:W-:-:S04]  /*122e0*/  IMAD.WIDE.U32 R158, R159, -0x326172a9, RZ ;  /* 0xcd9e8d579f9e7825 */ /* 0x000fc800078e00ff */
[----:B------:R-:W-:Y:S01]  /*122f0*/  IMAD.MOV.U32 R8, RZ, RZ, R158 ;  /* 0x000000ffff087224 */ /* 0x000fe200078e009e */
[----:B------:R-:W-:Y:S01]  /*12300*/  LOP3.LUT R2, R159, UR25, R2, 0x96, !PT ;  /* 0x000000199f027c12 */ /* 0x000fe2000f8e9602 */
[----:B------:R-:W-:-:S05]  /*12310*/  IMAD.WIDE.U32 R158, R3, -0x2daee0ad, RZ ;  /* 0xd2511f53039e7825 */ /* 0x000fca00078e00ff */
[----:B------:R-:W-:Y:S02]  /*12320*/  LOP3.LUT R3, R159, UR26, R162, 0x96, !PT ;  /* 0x0000001a9f037c12 */ /* 0x000fe4000f8e96a2 */
[----:B------:R-:W-:Y:S02]  /*12330*/  MOV R10, R158 ;  /* 0x0000009e000a7202 */ /* 0x000fe40000000f00 */
.L_x_32500:
[----:B------:R-:W-:Y:S05]  /*12340*/  BSYNC B2 ;  /* 0x0000000000027941 */ /* 0x000fea0003800000 */
.L_x_32499:
        /* <DEDUP_REMOVED lines=10> */
.L_x_32495:
[----:B------:R-:W-:Y:S05]  /*123f0*/  BSYNC B1 ;  /* 0x0000000000017941 */ /* 0x000fea0003800000 */
.L_x_32494:
        /* <DEDUP_REMOVED lines=18> */
.L_x_32506:
[----:B------:R-:W-:Y:S02]  /*12520*/  IMAD.MOV.U32 R161, RZ, RZ, R8 ;  /* 0x000000ffffa17224 */ /* 0x000fe400078e0008 */
.L_x_32507:
[----:B------:R-:W-:Y:S05]  /*12530*/  BSYNC B2 ;  /* 0x0000000000027941 */ /* 0x000fea0003800000 */
.L_x_32505:
        /* <DEDUP_REMOVED lines=16> */
.L_x_32511:
[----:B------:R-:W-:Y:S05]  /*12640*/  BSYNC B3 ;  /* 0x0000000000037941 */ /* 0x000fea0003800000 */
.L_x_32510:
        /* <DEDUP_REMOVED lines=44> */
.L_x_32509:
[----:B------:R-:W-:Y:S05]  /*12910*/  BSYNC B2 ;  /* 0x0000000000027941 */ /* 0x000fea0003800000 */
.L_x_32508:
        /* <DEDUP_REMOVED lines=10> */
.L_x_32504:
[----:B------:R-:W-:Y:S05]  /*129c0*/  BSYNC B1 ;  /* 0x0000000000017941 */ /* 0x000fea0003800000 */
.L_x_32503:
        /* <DEDUP_REMOVED lines=18> */
.L_x_32515:
[----:B------:R-:W-:Y:S02]  /*12af0*/  IMAD.MOV.U32 R159, RZ, RZ, R8 ;  /* 0x000000ffff9f7224 */ /* 0x000fe400078e0008 */
.L_x_32516:
[----:B------:R-:W-:Y:S05]  /*12b00*/  BSYNC B2 ;  /* 0x0000000000027941 */ /* 0x000fea0003800000 */
.L_x_32514:
        /* <DEDUP_REMOVED lines=16> */
.L_x_32520:
[----:B------:R-:W-:Y:S05]  /*12c10*/  BSYNC B3 ;  /* 0x0000000000037941 */ /* 0x000fea0003800000 */
.L_x_32519:
        /* <DEDUP_REMOVED lines=44> */
.L_x_32518:
[----:B------:R-:W-:Y:S05]  /*12ee0*/  BSYNC B2 ;  /* 0x0000000000027941 */ /* 0x000fea0003800000 */
.L_x_32517:
        /* <DEDUP_REMOVED lines=10> */
.L_x_32513:
[----:B------:R-:W-:Y:S05]  /*12f90*/  BSYNC B1 ;  /* 0x0000000000017941 */ /* 0x000fea0003800000 */
.L_x_32512:
        /* <DEDUP_REMOVED lines=25> */
.L_x_32522:
[----:B------:R-:W-:Y:S05]  /*13130*/  BSYNC B1 ;  /* 0x0000000000017941 */ /* 0x000fea0003800000 */
.L_x_32521:
[----:B------:R-:W-:Y:S01]  /*13140*/  IADD3 R167, R236, 0xc0, RZ ;  /* 0x000000c0eca77810 */ /* 0x000fe20007ffe0ff */
[----:B0-----:R-:W-:-:S04]  /*13150*/  @P2 IMAD.MOV.U32 R160, RZ, RZ, 0x10 ;  /* 0x00000010ffa02424 */ /* 0x001fc800078e00ff */
[----:B------:R-:W-:-:S05]  /*13160*/  @P2 IMAD.WIDE.U32 R160, R167, R160, c[0x0][0x170] ;  /* 0x00005c00a7a02625 */ /* 0x000fca00078e00a0 */
[----:B------:R0:W5:Y:S02]  /*13170*/  @P2 LDG.E.128 R152, [R160.64] ;  /* 0x00000006a0982981 */ /* 0x000164000c1e1d00 */
[----:B0-----:R-:W-:-:S05]  /*13180*/  IADD3 R160, R182, 0xc0, RZ ;  /* 0x000000c0b6a07810 */ /* 0x001fca0007ffe0ff */
[----:B------:R-:W-:-:S05]  /*13190*/  @P0 IMAD.WIDE.U32 R162, R160, R245, c[0x0][0x180] ;  /* 0x00006000a0a20625 */ /* 0x000fca00078e00f5 */
[----:B------:R-:W2:Y:S04]  /*131a0*/  @P0 LDG.E.128 R144, [R162.64] ;  /* 0x00000006a2900981 */ /* 0x000ea8000c1e1d00 */
[----:B------:R0:W5:Y:S01]  /*131b0*/  @P0 LDG.E.128 R148, [R162.64+0x10] ;  /* 0x00001006a2940981 */ /* 0x000162000c1e1d00 */
[----:B------:R-:W-:Y:S01]  /*131c0*/  @!P3 ISETP.NE.U32.AND P1, PT, RZ, c[0x0][0x180], PT ;  /* 0x00006000ff00ba0c */ /* 0x000fe20003f25070 */
[----:B------:R-:W-:Y:S01]  /*131d0*/  BSSY B1, `(.L_x_32523) ;  /* 0x000005c000017945 */ /* 0x000fe20003800000 */
[----:B------:R-:W-:Y:S02]  /*131e0*/  @!P3 IMAD.MOV.U32 R164, RZ, RZ, R166 ;  /* 0x000000ffffa4b224 */ /* 0x000fe400078e00a6 */
        /* <DEDUP_REMOVED lines=15> */
.L_x_32526:
[----:B------:R-:W-:Y:S02]  /*132e0*/  IMAD.MOV.U32 R9, RZ, RZ, R8 ;  /* 0x000000ffff097224 */ /* 0x000fe400078e0008 */
.L_x_32527:
[----:B------:R-:W-:Y:S05]  /*132f0*/  BSYNC B2 ;  /* 0x0000000000027941 */ /* 0x000fea0003800000 */
.L_x_32525:
        /* <DEDUP_REMOVED lines=16> */
.L_x_32531:
[----:B------:R-:W-:Y:S05]  /*13400*/  BSYNC B3 ;  /* 0x0000000000037941 */ /* 0x000fea0003800000 */
.L_x_32530:
        /* <DEDUP_REMOVED lines=44> */
.L_x_32529:
[----:B------:R-:W-:Y:S05]  /*136d0*/  BSYNC B2 ;  /* 0x0000000000027941 */ /* 0x000fea0003800000 */
.L_x_32528:
        /* <DEDUP_REMOVED lines=11> */
.L_x_32524:
[----:B0-----:R-:W-:Y:S05]  /*13790*/  BSYNC B1 ;  /* 0x0000000000017941 */ /* 0x001fea0003800000 */
.L_x_32523:
        /* <DEDUP_REMOVED lines=18> */
.L_x_32535:
[----:B------:R-:W-:Y:S02]  /*138c0*/  IMAD.MOV.U32 R161, RZ, RZ, R8 ;  /* 0x000000ffffa17224 */ /* 0x000fe400078e0008 */
.L_x_32536:
[----:B------:R-:W-:Y:S05]  /*138d0*/  BSYNC B2 ;  /* 0x0000000000027941 */ /* 0x000fea0003800000 */
.L_x_32534:
        /* <DEDUP_REMOVED lines=16> */
.L_x_32540:
[----:B------:R-:W-:Y:S05]  /*139e0*/  BSYNC B3 ;  /* 0x0000000000037941 */ /* 0x000fea0003800000 */
.L_x_32539:
        /* <DEDUP_REMOVED lines=43> */
.L_x_32538:
[----:B------:R-:W-:Y:S05]  /*13ca0*/  BSYNC B2 ;  /* 0x0000000000027941 */ /* 0x000fea0003800000 */
.L_x_32537:
        /* <DEDUP_REMOVED lines=10> */
.L_x_32533:
[----:B------:R-:W-:Y:S05]  /*13d50*/  BSYNC B1 ;  /* 0x0000000000017941 */ /* 0x000fea0003800000 */
.L_x_32532:
        /* <DEDUP_REMOVED lines=18> */
.L_x_32544:
[----:B------:R-:W-:Y:S02]  /*13e80*/  IMAD.MOV.U32 R161, RZ, RZ, R8 ;  /* 0x000000ffffa17224 */ /* 0x000fe400078e0008 */
.L_x_32545:
[----:B------:R-:W-:Y:S05]  /*13e90*/  BSYNC B2 ;  /* 0x0000000000027941 */ /* 0x000fea0003800000 */
.L_x_32543:
        /* <DEDUP_REMOVED lines=16> */
.L_x_32549:
[----:B------:R-:W-:Y:S05]  /*13fa0*/  BSYNC B3 ;  /* 0x0000000000037941 */ /* 0x000fea0003800000 */
.L_x_32548:
        /* <DEDUP_REMOVED lines=44> */
.L_x_32547:
[----:B------:R-:W-:Y:S05]  /*14270*/  BSYNC B2 ;  /* 0x0000000000027941 */ /* 0x000fea0003800000 */
.L_x_32546:
        /* <DEDUP_REMOVED lines=10> */
.L_x_32542:
[----:B------:R-:W-:Y:S05]  /*14320*/  BSYNC B1 ;  /* 0x0000000000017941 */ /* 0x000fea0003800000 */
.L_x_32541:
        /* <DEDUP_REMOVED lines=18> */
.L_x_32553:
[----:B------:R-:W-:Y:S02]  /*14450*/  IMAD.MOV.U32 R161, RZ, RZ, R8 ;  /* 0x000000ffffa17224 */ /* 0x000fe400078e0008 */
.L_x_32554:
[----:B------:R-:W-:Y:S05]  /*14460*/  BSYNC B2 ;  /* 0x0000000000027941 */ /* 0x000fea0003800000 */
.L_x_32552:
        /* <DEDUP_REMOVED lines=16> */
.L_x_32558:
[----:B------:R-:W-:Y:S05]  /*14570*/  BSYNC B3 ;  /* 0x0000000000037941 */ /* 0x000fea0003800000 */
.L_x_32557:
        /* <DEDUP_REMOVED lines=44> */
.L_x_32556:
[----:B------:R-:W-:Y:S05]  /*14840*/  BSYNC B2 ;  /* 0x0000000000027941 */ /* 0x000fea0003800000 */
.L_x_32555:
        /* <DEDUP_REMOVED lines=10> */
.L_x_32551:
[----:B------:R-:W-:Y:S05]  /*148f0*/  BSYNC B1 ;  /* 0x0000000000017941 */ /* 0x000fea0003800000 */
.L_x_32550:
        /* <DEDUP_REMOVED lines=18> */
.L_x_32562:
[----:B------:R-:W-:Y:S02]  /*14a20*/  IMAD.MOV.U32 R161, RZ, RZ, R8 ;  /* 0x000000ffffa17224 */ /* 0x000fe400078e0008 */
.L_x_32563:
[----:B------:R-:W-:Y:S05]  /*14a30*/  BSYNC B2 ;  /* 0x0000000000027941 */ /* 0x000fea0003800000 */
.L_x_32561:
        /* <DEDUP_REMOVED lines=16> */
.L_x_32567:
[----:B------:R-:W-:Y:S05]  /*14b40*/  BSYNC B3 ;  /* 0x0000000000037941 */ /* 0x000fea0003800000 */
.L_x_32566:
        /* <DEDUP_REMOVED lines=44> */
.L_x_32565:
[----:B------:R-:W-:Y:S05]  /*14e10*/  BSYNC B2 ;  /* 0x0000000000027941 */ /* 0x000fea0003800000 */
.L_x_32564:
        /* <DEDUP_REMOVED lines=10> */
.L_x_32560:
[----:B------:R-:W-:Y:S05]  /*14ec0*/  BSYNC B1 ;  /* 0x0000000000017941 */ /* 0x000fea0003800000 */
.L_x_32559:
        /* <DEDUP_REMOVED lines=18> */
.L_x_32571:
[----:B------:R-:W-:Y:S02]  /*14ff0*/  IMAD.MOV.U32 R161, RZ, RZ, R8 ;  /* 0x000000ffffa17224 */ /* 0x000fe400078e0008 */
.L_x_32572:
[----:B------:R-:W-:Y:S05]  /*15000*/  BSYNC B2 ;  /* 0x0000000000027941 */ /* 0x000fea0003800000 */
.L_x_32570:
        /* <DEDUP_REMOVED lines=16> */
.L_x_32576:
[----:B------:R-:W-:Y:S05]  /*15110*/  BSYNC B3 ;  /* 0x0000000000037941 */ /* 0x000fea0003800000 */
.L_x_32575:
        /* <DEDUP_REMOVED lines=44> */
.L_x_32574:
[----:B------:R-:W-:Y:S05]  /*153e0*/  BSYNC B2 ;  /* 0x0000000000027941 */ /* 0x000fea0003800000 */
.L_x_32573:
        /* <DEDUP_REMOVED lines=10> */
.L_x_32569:
[----:B------:R-:W-:Y:S05]  /*15490*/  BSYNC B1 ;  /* 0x0000000000017941 */ /* 0x000fea0003800000 */
.L_x_32568:
        /* <DEDUP_REMOVED lines=18> */
.L_x_32580:
[----:B------:R-:W-:Y:S02]  /*155c0*/  IMAD.MOV.U32 R161, RZ, RZ, R8 ;  /* 0x000000ffffa17224 */ /* 0x000fe400078e0008 */
.L_x_32581:
[----:B------:R-:W-:Y:S05]  /*155d0*/  BSYNC B2 ;  /* 0x0000000000027941 */ /* 0x000fea0003800000 */
.L_x_32579:
        /* <DEDUP_REMOVED lines=16> */
.L_x_32585:
[----:B------:R-:W-:Y:S05]  /*156e0*/  BSYNC B3 ;  /* 0x0000000000037941 */ /* 0x000fea0003800000 */
.L_x_32584:
        /* <DEDUP_REMOVED lines=44> */
.L_x_32583:
[----:B------:R-:W-:Y:S05]  /*159b0*/  BSYNC B2 ;  /* 0x0000000000027941 */ /* 0x000fea0003800000 */
.L_x_32582:
        /* <DEDUP_REMOVED lines=10> */
.L_x_32578:
[----:B------:R-:W-:Y:S05]  /*15a60*/  BSYNC B1 ;  /* 0x0000000000017941 */ /* 0x000fea0003800000 */
.L_x_32577:
        /* <DEDUP_REMOVED lines=18> */
.L_x_32589:
[----:B------:R-:W-:Y:S02]  /*15b90*/  IMAD.MOV.U32 R161, RZ, RZ, R8 ;  /* 0x000000ffffa17224 */ /* 0x000fe400078e0008 */
.L_x_32590:
[----:B------:R-:W-:Y:S05]  /*15ba0*/  BSYNC B2 ;  /* 0x0000000000027941 */ /* 0x000fea0003800000 */
.L_x_32588:
        /* <DEDUP_REMOVED lines=16> */
.L_x_32594:
[----:B------:R-:W-:Y:S05]  /*15cb0*/  BSYNC B3 ;  /* 0x0000000000037941 */ /* 0x000fea0003800000 */
.L_x_32593:
        /* <DEDUP_REMOVED lines=44> */
.L_x_32592:
[----:B------:R-:W-:Y:S05]  /*15f80*/  BSYNC B2 ;  /* 0x0000000000027941 */ /* 0x000fea0003800000 */
.L_x_32591:
        /* <DEDUP_REMOVED lines=10> */
.L_x_32587:
[----:B------:R-:W-:Y:S05]  /*16030*/  BSYNC B1 ;  /* 0x0000000000017941 */ /* 0x000fea0003800000 */
.L_x_32586:
        /* <DEDUP_REMOVED lines=8> */
[----:B------:R-:W-:Y:S02]  /*160c0*/  LOP3.LUT R160, R160, 0xff0000, RZ, 0xc0, !PT ;  /* 0x00ff0000a0a07812 */ /* 0x000fe400078ec0ff */
        /* <DEDUP_REMOVED lines=16> */
.L_x_32596:
[----:B------:R-:W-:Y:S05]  /*161d0*/  BSYNC B1 ;  /* 0x0000000000017941 */ /* 0x000fea0003800000 */
.L_x_32595:
[----:B------:R-:W-:Y:S01]  /*161e0*/  IADD3 R179, R236, 0xe0, RZ ;  /* 0x000000e0ecb37810 */ /* 0x000fe20007ffe0ff */
[----:B0-----:R-:W-:-:S04]  /*161f0*/  @P2 IMAD.MOV.U32 R160, RZ, RZ, 0x10 ;  /* 0x00000010ffa02424 */ /* 0x001fc800078e00ff */
[----:B------:R-:W-:-:S05]  /*16200*/  @P2 IMAD.WIDE.U32 R160, R179, R160, c[0x0][0x170] ;  /* 0x00005c00b3a02625 */ /* 0x000fca00078e00a0 */
[----:B------:R0:W5:Y:S02]  /*16210*/  @P2 LDG.E.128 R152, [R160.64] ;  /* 0x00000006a0982981 */ /* 0x000164000c1e1d00 */
[----:B0-----:R-:W-:-:S05]  /*16220*/  IADD3 R160, R182, 0xe0, RZ ;  /* 0x000000e0b6a07810 */ /* 0x001fca0007ffe0ff */
[----:B------:R-:W-:-:S05]  /*16230*/  @P0 IMAD.WIDE.U32 R162, R160, R245, c[0x0][0x180] ;  /* 0x00006000a0a20625 */ /* 0x000fca00078e00f5 */
        /* <DEDUP_REMOVED lines=20> */
.L_x_32600:
[----:B------:R-:W-:Y:S02]  /*16380*/  MOV R161, R8 ;  /* 0x0000000800a17202 */ /* 0x000fe40000000f00 */
.L_x_32601:
[----:B------:R-:W-:Y:S05]  /*16390*/  BSYNC B2 ;  /* 0x0000000000027941 */ /* 0x000fea0003800000 */
.L_x_32599:
        /* <DEDUP_REMOVED lines=16> */
.L_x_32605:
[----:B------:R-:W-:Y:S05]  /*164a0*/  BSYNC B3 ;  /* 0x0000000000037941 */ /* 0x000fea0003800000 */
.L_x_32604:
        /* <DEDUP_REMOVED lines=41> */
[----:B------:R-:W-:-:S05]  /*16740*/  IMAD.WIDE.U32 R8, R163, -0x326172a9, RZ ;  /* 0xcd9e8d57a3087825 */ /* 0x000fca00078e00ff */
[----:B------:R-:W-:Y:S02]  /*16750*/  LOP3.LUT R2, R9, UR25, R2, 0x96, !PT ;  /* 0x0000001909027c12 */ /* 0x000fe4000f8e9602 */
.L_x_32603:
[----:B------:R-:W-:Y:S05]  /*16760*/  BSYNC B2 ;  /* 0x0000000000027941 */ /* 0x000fea0003800000 */
.L_x_32602:
        /* <DEDUP_REMOVED lines=10> */
.L_x_32598:
[----:B------:R-:W-:Y:S05]  /*16810*/  BSYNC B1 ;  /* 0x0000000000017941 */ /* 0x000fea0003800000 */
.L_x_32597:
        /* <DEDUP_REMOVED lines=18> */
.L_x_32609:
[----:B------:R-:W-:Y:S02]  /*16940*/  IMAD.MOV.U32 R11, RZ, RZ, R8 ;  /* 0x000000ffff0b7224 */ /* 0x000fe400078e0008 */
.L_x_32610:
[----:B------:R-:W-:Y:S05]  /*16950*/  BSYNC B2 ;  /* 0x0000000000027941 */ /* 0x000fea0003800000 */
.L_x_32608:
        /* <DEDUP_REMOVED lines=16> */
.L_x_32614:
[----:B------:R-:W-:Y:S05]  /*16a60*/  BSYNC B3 ;  /* 0x0000000000037941 */ /* 0x000fea0003800000 */
.L_x_32613:
        /* <DEDUP_REMOVED lines=44> */
.L_x_32612:
[----:B------:R-:W-:Y:S05]  /*16d30*/  BSYNC B2 ;  /* 0x0000000000027941 */ /* 0x000fea0003800000 */
.L_x_32611:
        /* <DEDUP_REMOVED lines=9> */
[----:B------:R-:W-:Y:S02]  /*16dd0*/  @P0 FADD.FTZ R173, R145, R173 ;  /* 0x000000ad91ad0221 */ /* 0x000fe40000010000 */
.L_x_32607:
[----:B------:R-:W-:Y:S05]  /*16de0*/  BSYNC B1 ;  /* 0x0000000000017941 */ /* 0x000fea0003800000 */
.L_x_32606:
        /* <DEDUP_REMOVED lines=18> */
.L_x_32618:
[----:B------:R-:W-:Y:S02]  /*16f10*/  IMAD.MOV.U32 R161, RZ, RZ, R8 ;  /* 0x000000ffffa17224 */ /* 0x000fe400078e0008 */
.L_x_32619:
[----:B------:R-:W-:Y:S05]  /*16f20*/  BSYNC B2 ;  /* 0x0000000000027941 */ /* 0x000fea0003800000 */
.L_x_32617:
        /* <DEDUP_REMOVED lines=16> */
.L_x_32623:
[----:B------:R-:W-:Y:S05]  /*17030*/  BSYNC B3 ;  /* 0x0000000000037941 */ /* 0x000fea0003800000 */
.L_x_32622:
        /* <DEDUP_REMOVED lines=44> */
.L_x_32621:
[----:B------:R-:W-:Y:S05]  /*17300*/  BSYNC B2 ;  /* 0x0000000000027941 */ /* 0x000fea0003800000 */
.L_x_32620:
        /* <DEDUP_REMOVED lines=11> */
.L_x_32616:
[----:B------:R-:W-:Y:S05]  /*173c0*/  BSYNC B1 ;  /* 0x0000000000017941 */ /* 0x000fea0003800000 */
.L_x_32615:
        /* <DEDUP_REMOVED lines=18> */
.L_x_32627:
[----:B------:R-:W-:Y:S02]  /*174f0*/  IMAD.MOV.U32 R161, RZ, RZ, R8 ;  /* 0x000000ffffa17224 */ /* 0x000fe400078e0008 */
.L_x_32628:
[----:B------:R-:W-:Y:S05]  /*17500*/  BSYNC B2 ;  /* 0x0000000000027941 */ /* 0x000fea0003800000 */
.L_x_32626:
        /* <DEDUP_REMOVED lines=16> */
.L_x_32632:
[----:B------:R-:W-:Y:S05]  /*17610*/  BSYNC B3 ;  /* 0x0000000000037941 */ /* 0x000fea0003800000 */
.L_x_32631:
        /* <DEDUP_REMOVED lines=44> */
.L_x_32630:
[----:B------:R-:W-:Y:S05]  /*178e0*/  BSYNC B2 ;  /* 0x0000000000027941 */ /* 0x000fea0003800000 */
.L_x_32629:
        /* <DEDUP_REMOVED lines=11> */
.L_x_32625:
[----:B------:R-:W-:Y:S05]  /*179a0*/  BSYNC B1 ;  /* 0x0000000000017941 */ /* 0x000fea0003800000 */
.L_x_32624:
        /* <DEDUP_REMOVED lines=18> */
.L_x_32636:
[----:B------:R-:W-:Y:S02]  /*17ad0*/  IMAD.MOV.U32 R161, RZ, RZ, R8 ;  /* 0x000000ffffa17224 */ /* 0x000fe400078e0008 */
.L_x_32637:
[----:B------:R-:W-:Y:S05]  /*17ae0*/  BSYNC B2 ;  /* 0x0000000000027941 */ /* 0x000fea0003800000 */
.L_x_32635:
        /* <DEDUP_REMOVED lines=16> */
.L_x_32641:
[----:B------:R-:W-:Y:S05]  /*17bf0*/  BSYNC B3 ;  /* 0x0000000000037941 */ /* 0x000fea0003800000 */
.L_x_32640:
        /* <DEDUP_REMOVED lines=44> */
.L_x_32639:
[----:B------:R-:W-:Y:S05]  /*17ec0*/  BSYNC B2 ;  /* 0x0000000000027941 */ /* 0x000fea0003800000 */
.L_x_32638:
        /* <DEDUP_REMOVED lines=11> */
.L_x_32634:
[----:B------:R-:W-:Y:S05]  /*17f80*/  BSYNC B1 ;  /* 0x0000000000017941 */ /* 0x000fea0003800000 */
.L_x_32633:
        /* <DEDUP_REMOVED lines=18> */
.L_x_32645:
[----:B------:R-:W-:Y:S02]  /*180b0*/  IMAD.MOV.U32 R161, RZ, RZ, R8 ;  /* 0x000000ffffa17224 */ /* 0x000fe400078e0008 */
.L_x_32646:
[----:B------:R-:W-:Y:S05]  /*180c0*/  BSYNC B2 ;  /* 0x0000000000027941 */ /* 0x000fea0003800000 */
.L_x_32644:
        /* <DEDUP_REMOVED lines=16> */
.L_x_32650:
[----:B------:R-:W-:Y:S05]  /*181d0*/  BSYNC B3 ;  /* 0x0000000000037941 */ /* 0x000fea0003800000 */
.L_x_32649:
        /* <DEDUP_REMOVED lines=44> */
.L_x_32648:
[----:B------:R-:W-:Y:S05]  /*184a0*/  BSYNC B2 ;  /* 0x0000000000027941 */ /* 0x000fea0003800000 */
.L_x_32647:
        /* <DEDUP_REMOVED lines=11> */
.L_x_32643:
[----:B------:R-:W-:Y:S05]  /*18560*/  BSYNC B1 ;  /* 0x0000000000017941 */ /* 0x000fea0003800000 */
.L_x_32642:
        /* <DEDUP_REMOVED lines=18> */
.L_x_32654:
[----:B------:R-:W-:Y:S02]  /*18690*/  IMAD.MOV.U32 R161, RZ, RZ, R8 ;  /* 0x000000ffffa17224 */ /* 0x000fe400078e0008 */
.L_x_32655:
[----:B------:R-:W-:Y:S05]  /*186a0*/  BSYNC B2 ;  /* 0x0000000000027941 */ /* 0x000fea0003800000 */
.L_x_32653:
        /* <DEDUP_REMOVED lines=16> */
.L_x_32659:
[----:B------:R-:W-:Y:S05]  /*187b0*/  BSYNC B3 ;  /* 0x0000000000037941 */ /* 0x000fea0003800000 */
.L_x_32658:
        /* <DEDUP_REMOVED lines=44> */
.L_x_32657:
[----:B------:R-:W-:Y:S05]  /*18a80*/  BSYNC B2 ;  /* 0x0000000000027941 */ /* 0x000fea0003800000 */
.L_x_32656:
        /* <DEDUP_REMOVED lines=11> */
.L_x_32652:
[----:B------:R-:W-:Y:S05]  /*18b40*/  BSYNC B1 ;  /* 0x0000000000017941 */ /* 0x000fea0003800000 */
.L_x_32651:
        /* <DEDUP_REMOVED lines=18> */
.L_x_32663:
[----:B------:R-:W-:Y:S02]  /*18c70*/  IMAD.MOV.U32 R161, RZ, RZ, R8 ;  /* 0x000000ffffa17224 */ /* 0x000fe400078e0008 */
.L_x_32664:
[----:B------:R-:W-:Y:S05]  /*18c80*/  BSYNC B2 ;  /* 0x0000000000027941 */ /* 0x000fea0003800000 */
.L_x_32662:
        /* <DEDUP_REMOVED lines=16> */
.L_x_32668:
[----:B------:R-:W-:Y:S05]  /*18d90*/  BSYNC B3 ;  /* 0x0000000000037941 */ /* 0x000fea0003800000 */
.L_x_32667:
        /* <DEDUP_REMOVED lines=44> */
.L_x_32666:
[----:B------:R-:W-:Y:S05]  /*19060*/  BSYNC B2 ;  /* 0x0000000000027941 */ /* 0x000fea0003800000 */
.L_x_32665:
        /* <DEDUP_REMOVED lines=11> */
.L_x_32661:
[----:B------:R-:W-:Y:S05]  /*19120*/  BSYNC B1 ;  /* 0x0000000000017941 */ /* 0x000fea0003800000 */
.L_x_32660:
        /* <DEDUP_REMOVED lines=25> */
.L_x_32670:
[----:B------:R-:W-:Y:S05]  /*192c0*/  BSYNC B1 ;  /* 0x0000000000017941 */ /* 0x000fea0003800000 */
.L_x_32669:
        /* <DEDUP_REMOVED lines=26> */
.L_x_32674:
[----:B------:R-:W-:Y:S02]  /*19470*/  IMAD.MOV.U32 R9, RZ, RZ, R8 ;  /* 0x000000ffff097224 */ /* 0x000fe400078e0008 */
.L_x_32675:
[----:B------:R-:W-:Y:S05]  /*19480*/  BSYNC B2 ;  /* 0x0000000000027941 */ /* 0x000fea0003800000 */
.L_x_32673:
        /* <DEDUP_REMOVED lines=16> */
.L_x_32679:
[----:B------:R-:W-:Y:S05]  /*19590*/  BSYNC B3 ;  /* 0x0000000000037941 */ /* 0x000fea0003800000 */
.L_x_32678:
        /* <DEDUP_REMOVED lines=44> */
.L_x_32677:
[----:B------:R-:W-:Y:S05]  /*19860*/  BSYNC B2 ;  /* 0x0000000000027941 */ /* 0x000fea0003800000 */
.L_x_32676:
        /* <DEDUP_REMOVED lines=10> */
.L_x_32672:
[----:B------:R-:W-:Y:S05]  /*19910*/  BSYNC B1 ;  /* 0x0000000000017941 */ /* 0x000fea0003800000 */
.L_x_32671:
        /* <DEDUP_REMOVED lines=18> */
.L_x_32683:
[----:B------:R-:W-:Y:S02]  /*19a40*/  IMAD.MOV.U32 R11, RZ, RZ, R8 ;  /* 0x000000ffff0b7224 */ /* 0x000fe400078e0008 */
.L_x_32684:
[----:B------:R-:W-:Y:S05]  /*19a50*/  BSYNC B2 ;  /* 0x0000000000027941 */ /* 0x000fea0003800000 */
.L_x_32682:
        /* <DEDUP_REMOVED lines=16> */
.L_x_32688:
[----:B------:R-:W-:Y:S05]  /*19b60*/  BSYNC B3 ;  /* 0x0000000000037941 */ /* 0x000fea0003800000 */
.L_x_32687:
        /* <DEDUP_REMOVED lines=44> */
.L_x_32686:
[----:B------:R-:W-:Y:S05]  /*19e30*/  BSYNC B2 ;  /* 0x0000000000027941 */ /* 0x000fea0003800000 */
.L_x_32685:
        /* <DEDUP_REMOVED lines=10> */
.L_x_32681:
[----:B------:R-:W-:Y:S05]  /*19ee0*/  BSYNC B1 ;  /* 0x0000000000017941 */ /* 0x000fea0003800000 */
.L_x_32680:
        /* <DEDUP_REMOVED lines=18> */
.L_x_32692:
[----:B------:R-:W-:Y:S02]  /*1a010*/  IMAD.MOV.U32 R162, RZ, RZ, R8 ;  /* 0x000000ffffa27224 */ /* 0x000fe400078e0008 */
.L_x_32693:
[----:B------:R-:W-:Y:S05]  /*1a020*/  BSYNC B2 ;  /* 0x0000000000027941 */ /* 0x000fea0003800000 */
.L_x_32691:
        /* <DEDUP_REMOVED lines=16> */
.L_x_32697:
[----:B------:R-:W-:Y:S05]  /*1a130*/  BSYNC B3 ;  /* 0x0000000000037941 */ /* 0x000fea0003800000 */
.L_x_32696:
        /* <DEDUP_REMOVED lines=44> */
.L_x_32695:
[----:B------:R-:W-:Y:S05]  /*1a400*/  BSYNC B2 ;  /* 0x0000000000027941 */ /* 0x000fea0003800000 */
.L_x_32694:
        /* <DEDUP_REMOVED lines=11> */
.L_x_32690:
[----:B------:R-:W-:Y:S05]  /*1a4c0*/  BSYNC B1 ;  /* 0x0000000000017941 */ /* 0x000fea0003800000 */
.L_x_32689:
        /* <DEDUP_REMOVED lines=18> */
.L_x_32701:
[----:B------:R-:W-:Y:S02]  /*1a5f0*/  IMAD.MOV.U32 R162, RZ, RZ, R8 ;  /* 0x000000ffffa27224 */ /* 0x000fe400078e0008 */
.L_x_32702:
[----:B------:R-:W-:Y:S05]  /*1a600*/  BSYNC B2 ;  /* 0x0000000000027941 */ /* 0x000fea0003800000 */
.L_x_32700:
        /* <DEDUP_REMOVED lines=16> */
.L_x_32706:
[----:B------:R-:W-:Y:S05]  /*1a710*/  BSYNC B3 ;  /* 0x0000000000037941 */ /* 0x000fea0003800000 */
.L_x_32705:
        /* <DEDUP_REMOVED lines=44> */
.L_x_32704:
[----:B------:R-:W-:Y:S05]  /*1a9e0*/  BSYNC B2 ;  /* 0x0000000000027941 */ /* 0x000fea0003800000 */
.L_x_32703:
        /* <DEDUP_REMOVED lines=11> */
.L_x_32699:
[----:B------:R-:W-:Y:S05]  /*1aaa0*/  BSYNC B1 ;  /* 0x0000000000017941 */ /* 0x000fea0003800000 */
.L_x_32698:
        /* <DEDUP_REMOVED lines=18> */
.L_x_32710:
[----:B------:R-:W-:Y:S02]  /*1abd0*/  IMAD.MOV.U32 R162, RZ, RZ, R8 ;  /* 0x000000ffffa27224 */ /* 0x000fe400078e0008 */
.L_x_32711:
[----:B------:R-:W-:Y:S05]  /*1abe0*/  BSYNC B2 ;  /* 0x0000000000027941 */ /* 0x000fea0003800000 */
.L_x_32709:
        /* <DEDUP_REMOVED lines=16> */
.L_x_32715:
[----:B------:R-:W-:Y:S05]  /*1acf0*/  BSYNC B3 ;  /* 0x0000000000037941 */ /* 0x000fea0003800000 */
.L_x_32714:
        /* <DEDUP_REMOVED lines=44> */
.L_x_32713:
[----:B------:R-:W-:Y:S05]  /*1afc0*/  BSYNC B2 ;  /* 0x0000000000027941 */ /* 0x000fea0003800000 */
.L_x_32712:
[----:B------:R-:W0:Y:S01]  /*1afd0*/  I2F.U32 R160, R162 ;  /* 0x000000a200a07306 */ /* 0x000e220000201000 */
[----:B------:R-:W-:-:S04]  /*1afe0*/  IMAD.MOV.U32 R161, RZ, RZ, 0x2f800000 ;  /* 0x2f800000ffa17424 */ /* 0x000fc800078e00ff */
        /* <DEDUP_REMOVED lines=9> */
.L_x_32708:
[----:B------:R-:W-:Y:S05]  /*1b080*/  BSYNC B1 ;  /* 0x0000000000017941 */ /* 0x000fea0003800000 */
.L_x_32707:
        /* <DEDUP_REMOVED lines=18> */
.L_x_32719:
[----:B------:R-:W-:Y:S02]  /*1b1b0*/  IMAD.MOV.U32 R161, RZ, RZ, R8 ;  /* 0x000000ffffa17224 */ /* 0x000fe400078e0008 */
.L_x_32720:
[----:B------:R-:W-:Y:S05]  /*1b1c0*/  BSYNC B2 ;  /* 0x0000000000027941 */ /* 0x000fea0003800000 */
.L_x_32718:
        /* <DEDUP_REMOVED lines=16> */
.L_x_32724:
[----:B------:R-:W-:Y:S05]  /*1b2d0*/  BSYNC B3 ;  /* 0x0000000000037941 */ /* 0x000fea0003800000 */
.L_x_32723:
        /* <DEDUP_REMOVED lines=44> */
.L_x_32722:
[----:B------:R-:W-:Y:S05]  /*1b5a0*/  BSYNC B2 ;  /* 0x0000000000027941 */ /* 0x000fea0003800000 */
.L_x_32721:
        /* <DEDUP_REMOVED lines=11> */
.L_x_32717:
[----:B------:R-:W-:Y:S05]  /*1b660*/  BSYNC B1 ;  /* 0x0000000000017941 */ /* 0x000fea0003800000 */
.L_x_32716:
        /* <DEDUP_REMOVED lines=18> */
.L_x_32728:
[----:B------:R-:W-:Y:S02]  /*1b790*/  IMAD.MOV.U32 R162, RZ, RZ, R8 ;  /* 0x000000ffffa27224 */ /* 0x000fe400078e0008 */
.L_x_32729:
[----:B------:R-:W-:Y:S05]  /*1b7a0*/  BSYNC B2 ;  /* 0x0000000000027941 */ /* 0x000fea0003800000 */
.L_x_32727:
        /* <DEDUP_REMOVED lines=16> */
.L_x_32733:
[----:B------:R-:W-:Y:S05]  /*1b8b0*/  BSYNC B3 ;  /* 0x0000000000037941 */ /* 0x000fea0003800000 */
.L_x_32732:
        /* <DEDUP_REMOVED lines=44> */
.L_x_32731:
[----:B------:R-:W-:Y:S05]  /*1bb80*/  BSYNC B2 ;  /* 0x0000000000027941 */ /* 0x000fea0003800000 */
.L_x_32730:
        /* <DEDUP_REMOVED lines=11> */
.L_x_32726:
[----:B------:R-:W-:Y:S05]  /*1bc40*/  BSYNC B1 ;  /* 0x0000000000017941 */ /* 0x000fea0003800000 */
.L_x_32725:
        /* <DEDUP_REMOVED lines=18> */
.L_x_32737:
[----:B------:R-:W-:Y:S02]  /*1bd70*/  IMAD.MOV.U32 R163, RZ, RZ, R8 ;  /* 0x000000ffffa37224 */ /* 0x000fe400078e0008 */
.L_x_32738:
[----:B------:R-:W-:Y:S05]  /*1bd80*/  BSYNC B2 ;  /* 0x0000000000027941 */ /* 0x000fea0003800000 */
.L_x_32736:
        /* <DEDUP_REMOVED lines=16> */
.L_x_32742:
[----:B------:R-:W-:Y:S05]  /*1be90*/  BSYNC B3 ;  /* 0x0000000000037941 */ /* 0x000fea0003800000 */
.L_x_32741:
        /* <DEDUP_REMOVED lines=44> */
.L_x_32740:
[----:B------:R-:W-:Y:S05]  /*1c160*/  BSYNC B2 ;  /* 0x0000000000027941 */ /* 0x000fea0003800000 */
.L_x_32739:
        /* <DEDUP_REMOVED lines=11> */
.L_x_32735:
[----:B------:R-:W-:Y:S05]  /*1c220*/  BSYNC B1 ;  /* 0x0000000000017941 */ /* 0x000fea0003800000 */
.L_x_32734:
        /* <DEDUP_REMOVED lines=8> */
[----:B------:R-:W-:-:S04]  /*1c2b0*/  LOP3.LUT R176, R176, 0xff0000, RZ, 0xc0, !PT ;  /* 0x00ff0000b0b07812 */ /* 0x000fc800078ec0ff */
[----:B------:R-:W-:Y:S02]  /*1c2c0*/  PRMT R176, R176, 0x4210, R177 ;  /* 0x00004210b0b07816 */ /* 0x000fe400000000b1 */
[----:B------:R-:W-:Y:S02]  /*1c2d0*/  LOP3.LUT R177, R233, 0xff, RZ, 0xc0, !PT ;  /* 0x000000ffe9b17812 */ /* 0x000fe400078ec0ff */
[----:B------:R-:W-:Y:S02]  /*1c2e0*/  LOP3.LUT R178, R176, 0xff00, R178, 0xf8, !PT ;  /* 0x0000ff00b0b27812 */ /* 0x000fe400078ef8b2 */
[----:B------:R-:W-:Y:S01]  /*1c2f0*/  LOP3.LUT R176, R232, 0xff, RZ, 0xc0, !PT ;  /* 0x000000ffe8b07812 */ /* 0x000fe200078ec0ff */
[----:B------:R-:W-:Y:S01]  /*1c300*/  IMAD.WIDE.U32 R180, R177, 0x1000000, RZ ;  /* 0x01000000b1b47825 */ /* 0x000fe200078e00ff */
[----:B------:R-:W-:Y:S02]  /*1c310*/  LOP3.LUT R240, R178, 0xff, R234, 0xf8, !PT ;  /* 0x000000ffb2f07812 */ /* 0x000fe400078ef8ea */
[----:B------:R-:W-:Y:S01]  /*1c320*/  LOP3.LUT R178, R11, 0xff, RZ, 0xc0, !PT ;  /* 0x000000ff0bb27812 */ /* 0x000fe200078ec0ff */
[----:B------:R-:W-:-:S04]  /*1c330*/  IMAD.WIDE.U32 R176, R176, 0x10000, RZ ;  /* 0x00010000b0b07825 */ /* 0x000fc800078e00ff */
        /* <DEDUP_REMOVED lines=8> */
.L_x_32744:
[----:B------:R-:W-:Y:S05]  /*1c3c0*/  BSYNC B1 ;  /* 0x0000000000017941 */ /* 0x000fea0003800000 */
.L_x_32743:
        /* <DEDUP_REMOVED lines=26> */
.L_x_32748:
[----:B------:R-:W-:Y:S02]  /*1c570*/  IMAD.MOV.U32 R176, RZ, RZ, R8 ;  /* 0x000000ffffb07224 */ /* 0x000fe400078e0008 */
.L_x_32749:
[----:B------:R-:W-:Y:S05]  /*1c580*/  BSYNC B2 ;  /* 0x0000000000027941 */ /* 0x000fea0003800000 */
.L_x_32747:
        /* <DEDUP_REMOVED lines=16> */
.L_x_32753:
[----:B------:R-:W-:Y:S05]  /*1c690*/  BSYNC B3 ;  /* 0x0000000000037941 */ /* 0x000fea0003800000 */
.L_x_32752:
        /* <DEDUP_REMOVED lines=43> */
.L_x_32751:
[----:B------:R-:W-:Y:S05]  /*1c950*/  BSYNC B2 ;  /* 0x0000000000027941 */ /* 0x000fea0003800000 */
.L_x_32750:
        /* <DEDUP_REMOVED lines=10> */
.L_x_32746:
[----:B------:R-:W-:Y:S05]  /*1ca00*/  BSYNC B1 ;  /* 0x0000000000017941 */ /* 0x000fea0003800000 */
.L_x_32745:
        /* <DEDUP_REMOVED lines=18> */
.L_x_32757:
[----:B------:R-:W-:Y:S02]  /*1cb30*/  MOV R11, R8 ;  /* 0x00000008000b7202 */ /* 0x000fe40000000f00 */
.L_x_32758:
[----:B------:R-:W-:Y:S05]  /*1cb40*/  BSYNC B2 ;  /* 0x0000000000027941 */ /* 0x000fea0003800000 */
.L_x_32756:
        /* <DEDUP_REMOVED lines=16> */
.L_x_32762:
[----:B------:R-:W-:Y:S05]  /*1cc50*/  BSYNC B3 ;  /* 0x0000000000037941 */ /* 0x000fea0003800000 */
.L_x_32761:
        /* <DEDUP_REMOVED lines=44> */
.L_x_32760:
[----:B------:R-:W-:Y:S05]  /*1cf20*/  BSYNC B2 ;  /* 0x0000000000027941 */ /* 0x000fea0003800000 */
.L_x_32759:
        /* <DEDUP_REMOVED lines=10> */
.L_x_32755:
[----:B------:R-:W-:Y:S05]  /*1cfd0*/  BSYNC B1 ;  /* 0x0000000000017941 */ /* 0x000fea0003800000 */
.L_x_32754:
        /* <DEDUP_REMOVED lines=18> */
.L_x_32766:
[----:B------:R-:W-:Y:S02]  /*1d100*/  MOV R178, R8 ;  /* 0x0000000800b27202 */ /* 0x000fe40000000f00 */
.L_x_32767:
[----:B------:R-:W-:Y:S05]  /*1d110*/  BSYNC B2 ;  /* 0x0000000000027941 */ /* 0x000fea0003800000 */
.L_x_32765:
        /* <DEDUP_REMOVED lines=16> */
.L_x_32771:
[----:B------:R-:W-:Y:S05]  /*1d220*/  BSYNC B3 ;  /* 0x0000000000037941 */ /* 0x000fea0003800000 */
.L_x_32770:
        /* <DEDUP_REMOVED lines=44> */
.L_x_32769:
[----:B------:R-:W-:Y:S05]  /*1d4f0*/  BSYNC B2 ;  /* 0x0000000000027941 */ /* 0x000fea0003800000 */
.L_x_32768:
        /* <DEDUP_REMOVED lines=11> */
.L_x_32764:
[----:B------:R-:W-:Y:S05]  /*1d5b0*/  BSYNC B1 ;  /* 0x0000000000017941 */ /* 0x000fea0003800000 */
.L_x_32763:
        /* <DEDUP_REMOVED lines=18> */
.L_x_32775:
[----:B------:R-:W-:Y:S02]  /*1d6e0*/  MOV R176, R8 ;  /* 0x0000000800b07202 */ /* 0x000fe40000000f00 */
.L_x_32776:
[----:B------:R-:W-:Y:S05]  /*1d6f0*/  BSYNC B2 ;  /* 0x0000000000027941 */ /* 0x000fea0003800000 */
.L_x_32774:
        /* <DEDUP_REMOVED lines=16> */
.L_x_32780:
[----:B------:R-:W-:Y:S05]  /*1d800*/  BSYNC B3 ;  /* 0x0000000000037941 */ /* 0x000fea0003800000 */
.L_x_32779:
        /* <DEDUP_REMOVED lines=44> */
.L_x_32778:
[----:B------:R-:W-:Y:S05]  /*1dad0*/  BSYNC B2 ;  /* 0x0000000000027941 */ /* 0x000fea0003800000 */
.L_x_32777:
        /* <DEDUP_REMOVED lines=11> */
.L_x_32773:
[----:B------:R-:W-:Y:S05]  /*1db90*/  BSYNC B1 ;  /* 0x0000000000017941 */ /* 0x000fea0003800000 */
.L_x_32772:
        /* <DEDUP_REMOVED lines=18> */
.L_x_32784:
[----:B------:R-:W-:Y:S02]  /*1dcc0*/  MOV R176, R8 ;  /* 0x0000000800b07202 */ /* 0x000fe40000000f00 */
.L_x_32785:
[----:B------:R-:W-:Y:S05]  /*1dcd0*/  BSYNC B2 ;  /* 0x0000000000027941 */ /* 0x000fea0003800000 */
.L_x_32783:
        /* <DEDUP_REMOVED lines=16> */
.L_x_32789:
[----:B------:R-:W-:Y:S05]  /*1dde0*/  BSYNC B3 ;  /* 0x0000000000037941 */ /* 0x000fea0003800000 */
.L_x_32788:
        /* <DEDUP_REMOVED lines=44> */
.L_x_32787:
[----:B------:R-:W-:Y:S05]  /*1e0b0*/  BSYNC B2 ;  /* 0x0000000000027941 */ /* 0x000fea0003800000 */
.L_x_32786:
        /* <DEDUP_REMOVED lines=11> */
.L_x_32782:
[----:B------:R-:W-:Y:S05]  /*1e170*/  BSYNC B1 ;  /* 0x0000000000017941 */ /* 0x000fea0003800000 */
.L_x_32781:
        /* <DEDUP_REMOVED lines=18> */
.L_x_32793:
[----:B------:R-:W-:Y:S02]  /*1e2a0*/  MOV R177, R8 ;  /* 0x0000000800b17202 */ /* 0x000fe40000000f00 */
.L_x_32794:
[----:B------:R-:W-:Y:S05]  /*1e2b0*/  BSYNC B2 ;  /* 0x0000000000027941 */ /* 0x000fea0003800000 */
.L_x_32792:
        /* <DEDUP_REMOVED lines=16> */
.L_x_32798:
[----:B------:R-:W-:Y:S05]  /*1e3c0*/  BSYNC B3 ;  /* 0x0000000000037941 */ /* 0x000fea0003800000 */
.L_x_32797:
        /* <DEDUP_REMOVED lines=44> */
.L_x_32796:
[----:B------:R-:W-:Y:S05]  /*1e690*/  BSYNC B2 ;  /* 0x0000000000027941 */ /* 0x000fea0003800000 */
.L_x_32795:
        /* <DEDUP_REMOVED lines=11> */
.L_x_32791:
[----:B------:R-:W-:Y:S05]  /*1e750*/  BSYNC B1 ;  /* 0x0000000000017941 */ /* 0x000fea0003800000 */
.L_x_32790:
        /* <DEDUP_REMOVED lines=18> */
.L_x_32802:
[----:B------:R-:W-:Y:S02]  /*1e880*/  MOV R236, R8 ;  /* 0x0000000800ec7202 */ /* 0x000fe40000000f00 */
.L_x_32803:
[----:B------:R-:W-:Y:S05]  /*1e890*/  BSYNC B2 ;  /* 0x0000000000027941 */ /* 0x000fea0003800000 */
.L_x_32801:
        /* <DEDUP_REMOVED lines=16> */
.L_x_32807:
[----:B------:R-:W-:Y:S05]  /*1e9a0*/  BSYNC B3 ;  /* 0x0000000000037941 */ /* 0x000fea0003800000 */
.L_x_32806:
        /* <DEDUP_REMOVED lines=44> */
.L_x_32805:
[----:B------:R-:W-:Y:S05]  /*1ec70*/  BSYNC B2 ;  /* 0x0000000000027941 */ /* 0x000fea0003800000 */
.L_x_32804:
        /* <DEDUP_REMOVED lines=11> */
.L_x_32800:
[----:B------:R-:W-:Y:S05]  /*1ed30*/  BSYNC B1 ;  /* 0x0000000000017941 */ /* 0x000fea0003800000 */
.L_x_32799:
        /* <DEDUP_REMOVED lines=18> */
.L_x_32811:
[----:B------:R-:W-:Y:S02]  /*1ee60*/  MOV R179, R8 ;  /* 0x0000000800b37202 */ /* 0x000fe40000000f00 */
.L_x_32812:
[----:B------:R-:W-:Y:S05]  /*1ee70*/  BSYNC B2 ;  /* 0x0000000000027941 */ /* 0x000fea0003800000 */
.L_x_32810:
        /* <DEDUP_REMOVED lines=16> */
.L_x_32816:
[----:B------:R-:W-:Y:S05]  /*1ef80*/  BSYNC B3 ;  /* 0x0000000000037941 */ /* 0x000fea0003800000 */
.L_x_32815:
        /* <DEDUP_REMOVED lines=44> */
.L_x_32814:
[----:B------:R-:W-:Y:S05]  /*1f250*/  BSYNC B2 ;  /* 0x0000000000027941 */ /* 0x000fea0003800000 */
.L_x_32813:
        /* <DEDUP_REMOVED lines=10> */
.L_x_32809:
[----:B------:R-:W-:Y:S05]  /*1f300*/  BSYNC B1 ;  /* 0x0000000000017941 */ /* 0x000fea0003800000 */
.L_x_32808:
        /* <DEDUP_REMOVED lines=8> */
[----:B------:R-:W-:Y:S02]  /*1f390*/  LOP3.LUT R242, R233, 0xff, RZ, 0xc0, !PT ;  /* 0x000000ffe9f27812 */ /* 0x000fe400078ec0ff */
[----:B------:R-:W-:Y:S02]  /*1f3a0*/  PRMT R236, R236, 0x4210, R237 ;  /* 0x00004210ecec7816 */ /* 0x000fe400000000ed */
[----:B------:R-:W-:Y:S01]  /*1f3b0*/  PRMT R237, R235, 0x7104, RZ ;  /* 0x00007104ebed7816 */ /* 0x000fe200000000ff */
[----:B------:R-:W-:-:S03]  /*1f3c0*/  IMAD.WIDE.U32 R244, R242, 0x1000000, RZ ;  /* 0x01000000f2f47825 */ /* 0x000fc600078e00ff */
[----:B------:R-:W-:Y:S02]  /*1f3d0*/  LOP3.LUT R236, R236, 0xff00, R237, 0xf8, !PT ;  /* 0x0000ff00ecec7812 */ /* 0x000fe400078ef8ed */
[----:B------:R-:W-:Y:S02]  /*1f3e0*/  LOP3.LUT R237, R232, 0xff, RZ, 0xc0, !PT ;  /* 0x000000ffe8ed7812 */ /* 0x000fe400078ec0ff */
[----:B------:R-:W-:Y:S02]  /*1f3f0*/  LOP3.LUT R241, R236, 0xff, R234, 0xf8, !PT ;  /* 0x000000ffecf17812 */ /* 0x000fe400078ef8ea */
[----:B------:R-:W-:Y:S01]  /*1f400*/  LOP3.LUT R236, R11, 0xff, RZ, 0xc0, !PT ;  /* 0x000000ff0bec7812 */ /* 0x000fe200078ec0ff */
        /* <DEDUP_REMOVED lines=9> */
.L_x_32818:
[----:B------:R-:W-:Y:S05]  /*1f4a0*/  BSYNC B1 ;  /* 0x0000000000017941 */ /* 0x000fea0003800000 */
.L_x_32817:
        /* <DEDUP_REMOVED lines=84> */
.L_x_32825:
        /* <DEDUP_REMOVED lines=180> */
.L_x_32826:
[----:B01----:R-:W-:Y:S01]  /*20530*/  FADD.FTZ R242, R236, R242 ;  /* 0x000000f2ecf27221 */ /* 0x003fe20000010000 */
[C---:B------:R-:W-:Y:S01]  /*20540*/  @!P0 LEA R236, P1, R0.reuse, c[0x0][0x1a0], 0x2 ;  /* 0x0000680000ec8a11 */ /* 0x040fe200078210ff */
[----:B------:R-:W-:Y:S03]  /*20550*/  BSSY B1, `(.L_x_32821) ;  /* 0x000016b000017945 */ /* 0x000fe60003800000 */
[----:B------:R-:W-:Y:S02]  /*20560*/  @!P0 LEA.HI.X R237, R0, c[0x0][0x1a4], R252, 0x2, P1 ;  /* 0x0000690000ed8a11 */ /* 0x000fe400008f14fc */
[----:B------:R-:W-:-:S03]  /*20570*/  ISETP.NE.AND P1, PT, RZ, UR8, PT ;  /* 0x00000008ff007c0c */ /* 0x000fc6000bf25270 */
[----:B------:R0:W-:Y:S02]  /*20580*/  @!P0 STG.E [R236.64], R243 ;  /* 0x000000f3ec008986 */ /* 0x0001e4000c101906 */
[----:B0-----:R-:W-:Y:S02]  /*20590*/  FMUL.FTZ R237, R243, R243 ;  /* 0x000000f3f3ed7220 */ /* 0x001fe40000410000 */
[----:B------:R-:W-:-:S03]  /*205a0*/  IMAD.MOV.U32 R236, RZ, RZ, c[0x0][0x1e0] ;  /* 0x00007800ffec7624 */ /* 0x000fc600078e00ff */
[----:B------:R-:W-:Y:S01]  /*205b0*/  FSEL R237, R237, RZ, P1 ;  /* 0x000000ffeded7208 */ /* 0x000fe20000800000 */
[----:B------:R-:W-:-:S04]  /*205c0*/  FFMA.FTZ R236, R242, R236, c[0x0][0x228] ;  /* 0x00008a00f2ec7623 */ /* 0x000fc800000100ec */
[----:B------:R-:W-:-:S04]  /*205d0*/  FADD.FTZ R236, R236, R237 ;  /* 0x000000edecec7221 */ /* 0x000fc80000010000 */
[----:B------:R0:W1:Y:S02]  /*205e0*/  MUFU.RSQ R241, R236 ;  /* 0x000000ec00f17308 */ /* 0x0000640000001400 */
[----:B0-----:R-:W-:-:S04]  /*205f0*/  @!P0 LEA R236, P2, R0, c[0x0][0x1a8], 0x2 ;  /* 0x00006a0000ec8a11 */ /* 0x001fc800078410ff */
[----:B------:R-:W-:-:S05]  /*20600*/  @!P0 LEA.HI.X R237, R0, c[0x0][0x1ac], R252, 0x2, P2 ;  /* 0x00006b0000ed8a11 */ /* 0x000fca00010f14fc */
[----:B-1----:R0:W-:Y:S01]  /*20610*/  @!P0 STG.E [R236.64], R241 ;  /* 0x000000f1ec008986 */ /* 0x0021e2000c101906 */
[----:B------:R-:W-:-:S13]  /*20620*/  ISETP.GE.AND P0, PT, R247, 0x1, PT ;  /* 0x00000001f700780c */ /* 0x000fda0003f06270 */
[----:B------:R-:W-:Y:S05]  /*20630*/  @!P0 BRA `(.L_x_32822) ;  /* 0x000015c000008947 */ /* 0x000fea0003800000 */
[----:B0-----:R-:W0:Y:S01]  /*20640*/  S2R R242, SR_TID.X ;  /* 0x0000000000f27919 */ /* 0x001e220000002100 */
[----:B------:R-:W-:-:S03]  /*20650*/  IADD3 R236, R247, -0x1, RZ ;  /* 0xfffffffff7ec7810 */ /* 0x000fc60007ffe0ff */
[----:B------:R1:W-:Y:S02]  /*20660*/  STL [R1+0x70], R0 ;  /* 0x0000700001007387 */ /* 0x0003e40000100800 */
[----:B------:R-:W-:Y:S02]  /*20670*/  IMAD R236, R236, c[0x0][0x168], RZ ;  /* 0x00005a00ecec7a24 */ /* 0x000fe400078e02ff */
[----:B------:R-:W2:Y:S03]  /*20680*/  LDL R246, [R1+0x54] ;  /* 0x0000540001f67983 */ /* 0x000ea60000100800 */
[----:B------:R-:W-:Y:S01]  /*20690*/  SHF.R.S32.HI R237, RZ, 0x1f, R236 ;  /* 0x0000001fffed7819 */ /* 0x000fe200000114ec */
[----:B------:R-:W3:Y:S03]  /*206a0*/  LDL R245, [R1+0x6c] ;  /* 0x00006c0001f57983 */ /* 0x000ee60000100800 */
[----:B------:R-:W-:Y:S01]  /*206b0*/  LEA.HI R236, R237, R236, RZ, 0x3 ;  /* 0x000000ecedec7211 */ /* 0x000fe200078f18ff */
[----:B-1----:R-:W4:Y:S04]  /*206c0*/  LDL R0, [R1+0x58] ;  /* 0x0000580001007983 */ /* 0x002f280000100800 */
[----:B------:R-:W4:Y:S01]  /*206d0*/  LDL R247, [R1+0x68] ;  /* 0x0000680001f77983 */ /* 0x000f220000100800 */
[----:B0-----:R-:W-:-:S03]  /*206e0*/  LOP3.LUT R237, R242, 0x1f, RZ, 0xc0, !PT ;  /* 0x0000001ff2ed7812 */ /* 0x001fc600078ec0ff */
[----:B------:R-:W4:Y:S01]  /*206f0*/  LDL R252, [R1+0x60] ;  /* 0x0000600001fc7983 */ /* 0x000f220000100800 */
[----:B------:R-:W-:-:S03]  /*20700*/  LEA.HI.SX32 R236, R236, R237, 0x1d ;  /* 0x000000edecec7211 */ /* 0x000fc600078feaff */
[----:B------:R-:W4:Y:S01]  /*20710*/  LDL R242, [R1+0x50] ;  /* 0x0000500001f27983 */ /* 0x000f220000100800 */
[----:B------:R-:W-:-:S03]  /*20720*/  FSEL R237, R243, RZ, !P1 ;  /* 0x000000fff3ed7208 */ /* 0x000fc60004800000 */
[----:B------:R-:W4:Y:S04]  /*20730*/  LDL R243, [R1+0x5c] ;  /* 0x00005c0001f37983 */ /* 0x000f280000100800 */
[----:B------:R-:W4:Y:S01]  /*20740*/  LDL R244, [R1+0x64] ;  /* 0x0000640001f47983 */ /* 0x000f220000100800 */
        /* <DEDUP_REMOVED lines=11> */
[----:B------:R-:W-:Y:S02]  /*20800*/  FMUL.FTZ R15, R241, R15 ;  /* 0x0000000ff10f7220 */ /* 0x000fe40000410000 */
[C---:B------:R-:W-:Y:S02]  /*20810*/  FADD.FTZ R12, -R237.reuse, R12 ;  /* 0x0000000ced0c7221 */ /* 0x040fe40000010100 */
[----:B------:R-:W-:Y:S02]  /*20820*/  FADD.FTZ R13, -R237, R13 ;  /* 0x0000000ded0d7221 */ /* 0x000fe40000010100 */
[C---:B------:R-:W-:Y:S02]  /*20830*/  FMUL.FTZ R12, R241.reuse, R12 ;  /* 0x0000000cf10c7220 */ /* 0x040fe40000410000 */
[----:B------:R-:W-:-:S02]  /*20840*/  FMUL.FTZ R13, R241, R13 ;  /* 0x0000000df10d7220 */ /* 0x000fc40000410000 */
[----:B--2---:R-:W-:Y:S02]  /*20850*/  FFMA.FTZ R229, R246, R229, R21 ;  /* 0x000000e5f6e57223 */ /* 0x004fe40000010015 */
[----:B---3--:R-:W-:Y:S02]  /*20860*/  FFMA.FTZ R15, R245, R15, R19 ;  /* 0x0000000ff50f7223 */ /* 0x008fe40000010013 */
[----:B----4-:R-:W-:Y:S02]  /*20870*/  FFMA.FTZ R230, R0, R230, R22 ;  /* 0x000000e600e67223 */ /* 0x010fe40000010016 */
[----:B------:R0:W5:Y:S01]  /*20880*/  LDL.LU R0, [R1+0x70] ;  /* 0x0000700001007983 */ /* 0x0001620000300800 */
[----:B------:R-:W-:-:S03]  /*20890*/  FFMA.FTZ R14, R247, R14, R18 ;  /* 0x0000000ef70e7223 */ /* 0x000fc60000010012 */
[----:B------:R-:W2:Y:S01]  /*208a0*/  LDL R247, [R1+0x48] ;  /* 0x0000480001f77983 */ /* 0x000ea20000100800 */
[----:B------:R-:W-:-:S03]  /*208b0*/  FFMA.FTZ R228, R242, R228, R20 ;  /* 0x000000e4f2e47223 */ /* 0x000fc60000010014 */
[----:B------:R-:W3:Y:S01]  /*208c0*/  LDL R246, [R1+0x30] ;  /* 0x0000300001f67983 */ /* 0x000ee20000100800 */
[----:B------:R-:W-:-:S03]  /*208d0*/  FFMA.FTZ R231, R243, R231, R23 ;  /* 0x000000e7f3e77223 */ /* 0x000fc60000010017 */
[----:B------:R-:W4:Y:S02]  /*208e0*/  LDL R245, [R1+0x34] ;  /* 0x0000340001f57983 */ /* 0x000f240000100800 */
[----:B------:R-:W-:Y:S01]  /*208f0*/  F2FP.BF16.PACK_AB R231, R231, R230 ;  /* 0x000000e6e7e7723e */ /* 0x000fe200000010ff */
[----:B------:R-:W-:Y:S01]  /*20900*/  FFMA.FTZ R12, R252, R12, R16 ;  /* 0x0000000cfc0c7223 */ /* 0x000fe20000010010 */
[----:B------:R-:W-:Y:S01]  /*20910*/  F2FP.BF16.PACK_AB R230, R229, R228 ;  /* 0x000000e4e5e6723e */ /* 0x000fe200000010ff */
[----:B------:R-:W2:Y:S01]  /*20920*/  LDL R252, [R1+0x40] ;  /* 0x0000400001fc7983 */ /* 0x000ea20000100800 */
[----:B------:R-:W-:-:S03]  /*20930*/  F2FP.BF16.PACK_AB R229, R15, R14 ;  /* 0x0000000e0fe5723e */ /* 0x000fc600000010ff */
[----:B------:R-:W2:Y:S04]  /*20940*/  LDL R14, [R1+0x38] ;  /* 0x00003800010e7983 */ /* 0x000ea80000100800 */
[----:B------:R-:W3:Y:S01]  /*20950*/  LDL R15, [R1+0x3c] ;  /* 0x00003c00010f7983 */ /* 0x000ee20000100800 */
[----:B------:R-:W-:-:S03]  /*20960*/  FFMA.FTZ R13, R244, R13, R17 ;  /* 0x0000000df40d7223 */ /* 0x000fc60000010011 */
[----:B------:R-:W4:Y:S04]  /*20970*/  LDL R243, [R1+0x44] ;  /* 0x0000440001f37983 */ /* 0x000f280000100800 */
[----:B------:R-:W4:Y:S01]  /*20980*/  LDL R244, [R1+0x4c] ;  /* 0x00004c0001f47983 */ /* 0x000f220000100800 */
[----:B------:R-:W-:Y:S01]  /*20990*/  IMAD.MOV.U32 R242, RZ, RZ, 0x10 ;  /* 0x00000010fff27424 */ /* 0x000fe200078e00ff */
[----:B------:R-:W-:-:S03]  /*209a0*/  F2FP.BF16.PACK_AB R228, R13, R12 ;  /* 0x0000000c0de4723e */ /* 0x000fc600000010ff */
[----:B------:R-:W-:-:S05]  /*209b0*/  IMAD.WIDE.U32 R12, R236, R242, c[0x0][0x208] ;  /* 0x00008200ec0c7625 */ /* 0x000fca00078e00f2 */
[----:B------:R1:W-:Y:S02]  /*209c0*/  STG.E.128 [R12.64], R228 ;  /* 0x000000e40c007986 */ /* 0x0003e4000c101d06 */
[C---:B-1----:R-:W-:Y:S02]  /*209d0*/  FADD.FTZ R12, -R237.reuse, R226 ;  /* 0x000000e2ed0c7221 */ /* 0x042fe40000010100 */
[----:B------:R-:W4:Y:S01]  /*209e0*/  LDL R231, [R1+0x18] ;  /* 0x0000180001e77983 */ /* 0x000f220000100800 */
[----:B------:R-:W-:Y:S02]  /*209f0*/  FADD.FTZ R13, -R237, R227 ;  /* 0x000000e3ed0d7221 */ /* 0x000fe40000010100 */
[C---:B------:R-:W-:Y:S01]  /*20a00*/  FMUL.FTZ R12, R241.reuse, R12 ;  /* 0x0000000cf10c7220 */ /* 0x040fe20000410000 */
[----:B------:R-:W4:Y:S01]  /*20a10*/  LDL R230, [R1+0x1c] ;  /* 0x00001c0001e67983 */ /* 0x000f220000100800 */
[----:B------:R-:W-:Y:S02]  /*20a20*/  FMUL.FTZ R13, R241, R13 ;  /* 0x0000000df10d7220 */ /* 0x000fe40000410000 */
[----:B------:R-:W-:Y:S01]  /*20a30*/  FADD.FTZ R223, -R237, R223 ;  /* 0x000000dfeddf7221 */ /* 0x000fe20000010100 */
[----:B------:R-:W4:Y:S03]  /*20a40*/  LDL R229, [R1+0x14] ;  /* 0x0000140001e57983 */ /* 0x000f260000100800 */
[----:B------:R-:W-:Y:S01]  /*20a50*/  FMUL.FTZ R223, R241, R223 ;  /* 0x000000dff1df7220 */ /* 0x000fe20000410000 */
[----:B------:R-:W4:Y:S04]  /*20a60*/  LDL R228, [R1+0x2c] ;  /* 0x00002c0001e47983 */ /* 0x000f280000100800 */
[----:B------:R-:W4:Y:S01]  /*20a70*/  LDL R226, [R1+0x24] ;  /* 0x0000240001e27983 */ /* 0x000f220000100800 */
[----:B------:R-:W-:-:S03]  /*20a80*/  FADD.FTZ R212, -R237, R212 ;  /* 0x000000d4edd47221 */ /* 0x000fc60000010100 */
[----:B------:R-:W4:Y:S01]  /*20a90*/  LDL R227, [R1+0x20] ;  /* 0x0000200001e37983 */ /* 0x000f220000100800 */
[----:B------:R-:W-:Y:S02]  /*20aa0*/  FADD.FTZ R213, -R237, R213 ;  /* 0x000000d5edd57221 */ /* 0x000fe40000010100 */
[----:B--2---:R-:W-:Y:S02]  /*20ab0*/  FFMA.FTZ R12, R14, R12, R30 ;  /* 0x0000000c0e0c7223 */ /* 0x004fe4000001001e */
[----:B---3--:R-:W-:Y:S02]  /*20ac0*/  FFMA.FTZ R13, R15, R13, R31 ;  /* 0x0000000d0f0d7223 */ /* 0x008fe4000001001f */
[----:B------:R-:W-:-:S03]  /*20ad0*/  FADD.FTZ R14, -R237, R222 ;  /* 0x000000deed0e7221 */ /* 0x000fc60000010100 */
[----:B------:R-:W-:Y:S01]  /*20ae0*/  F2FP.BF16.PACK_AB R15, R13, R12 ;  /* 0x0000000c0d0f723e */ /* 0x000fe200000010ff */
[C---:B------:R-:W-:Y:S02]  /*20af0*/  FADD.FTZ R12, -R237.reuse, R220 ;  /* 0x000000dced0c7221 */ /* 0x040fe40000010100 */
[C---:B------:R-:W-:Y:S02]  /*20b00*/  FADD.FTZ R220, -R237.reuse, R224 ;  /* 0x000000e0eddc7221 */ /* 0x040fe40000010100 */
[----:B------:R-:W-:Y:S01]  /*20b10*/  FADD.FTZ R13, -R237, R221 ;  /* 0x000000dded0d7221 */ /* 0x000fe20000010100 */
[----:B------:R-:W2:Y:S01]  /*20b20*/  LDL R224, [R1+0xc] ;  /* 0x00000c0001e07983 */ /* 0x000ea20000100800 */
[C---:B------:R-:W-:Y:S02]  /*20b30*/  FMUL.FTZ R14, R241.reuse, R14 ;  /* 0x0000000ef10e7220 */ /* 0x040fe40000410000 */
[C---:B------:R-:W-:Y:S02]  /*20b40*/  FMUL.FTZ R220, R241.reuse, R220 ;  /* 0x000000dcf1dc7220 */ /* 0x040fe40000410000 */
[----:B------:R-:W-:-:S02]  /*20b50*/  FMUL.FTZ R12, R241, R12 ;  /* 0x0000000cf10c7220 */ /* 0x000fc40000410000 */
[----:B------:R-:W-:Y:S02]  /*20b60*/  FMUL.FTZ R13, R241, R13 ;  /* 0x0000000df10d7220 */ /* 0x000fe40000410000 */
[----:B------:R-:W-:Y:S02]  /*20b70*/  FADD.FTZ R221, -R237, R225 ;  /* 0x000000e1eddd7221 */ /* 0x000fe40000010100 */
[----:B------:R-:W-:Y:S01]  /*20b80*/  FFMA.FTZ R222, R247, R14, R26 ;  /* 0x0000000ef7de7223 */ /* 0x000fe2000001001a */
[----:B------:R-:W3:Y:S01]  /*20b90*/  LDL R225, [R1+0x8] ;  /* 0x0000080001e17983 */ /* 0x000ee20000100800 */
[----:B------:R-:W-:Y:S02]  /*20ba0*/  FFMA.FTZ R14, R246, R220, R28 ;  /* 0x000000dcf60e7223 */ /* 0x000fe4000001001c */
[----:B------:R-:W-:Y:S02]  /*20bb0*/  FFMA.FTZ R12, R252, R12, R24 ;  /* 0x0000000cfc0c7223 */ /* 0x000fe40000010018 */
[----:B----4-:R-:W-:-:S02]  /*20bc0*/  FFMA.FTZ R220, R243, R13, R25 ;  /* 0x0000000df3dc7223 */ /* 0x010fc40000010019 */
[----:B------:R-:W-:Y:S01]  /*20bd0*/  FMUL.FTZ R221, R241, R221 ;  /* 0x000000ddf1dd7220 */ /* 0x000fe20000410000 */
[----:B------:R-:W4:Y:S01]  /*20be0*/  LDL R243, [R1+0x10] ;  /* 0x0000100001f37983 */ /* 0x000f220000100800 */
[----:B------:R-:W-:Y:S01]  /*20bf0*/  FFMA.FTZ R223, R244, R223, R27 ;  /* 0x000000dff4df7223 */ /* 0x000fe2000001001b */
[----:B------:R-:W-:Y:S02]  /*20c00*/  F2FP.BF16.PACK_AB R12, R220, R12 ;  /* 0x0000000cdc0c723e */ /* 0x000fe400000010ff */
[----:B------:R-:W2:Y:S01]  /*20c10*/  LDL R244, [R1+0x28] ;  /* 0x0000280001f47983 */ /* 0x000ea20000100800 */
[----:B------:R-:W-:Y:S01]  /*20c20*/  FFMA.FTZ R221, R245, R221, R29 ;  /* 0x000000ddf5dd7223 */ /* 0x000fe2000001001d */
[----:B------:R-:W-:Y:S02]  /*20c30*/  IADD3 R220, R236, 0x20, RZ ;  /* 0x00000020ecdc7810 */ /* 0x000fe40007ffe0ff */
[----:B------:R-:W-:Y:S02]  /*20c40*/  F2FP.BF16.PACK_AB R13, R223, R222 ;  /* 0x000000dedf0d723e */ /* 0x000fe400000010ff */
[----:B------:R-:W-:Y:S01]  /*20c50*/  F2FP.BF16.PACK_AB R14, R221, R14 ;  /* 0x0000000edd0e723e */ /* 0x000fe200000010ff */
[----:B------:R-:W-:-:S05]  /*20c60*/  IMAD.WIDE.U32 R220, R220, R242, c[0x0][0x208] ;  /* 0x00008200dcdc7625 */ /* 0x000fca00078e00f2 */
[----:B------:R1:W-:Y:S02]  /*20c70*/  STG.E.128 [R220.64], R12 ;  /* 0x0000000cdc007986 */ /* 0x0003e4000c101d06 */
        /* <DEDUP_REMOVED lines=9> */
[----:B------:R-:W-:Y:S02]  /*20d10*/  FADD.FTZ R205, -R237, R197 ;  /* 0x000000c5edcd7221 */ /* 0x000fe40000010100 */
[----:B------:R-:W-:-:S02]  /*20d20*/  FMUL.FTZ R156, R241, R212 ;  /* 0x000000d4f19c7220 */ /* 0x000fc40000410000 */
[C---:B------:R-:W-:Y:S01]  /*20d30*/  FADD.FTZ R197, -R237.reuse, R201 ;  /* 0x000000c9edc57221 */ /* 0x040fe20000010100 */
[----:B------:R-:W3:Y:S01]  /*20d40*/  LDL R212, [R1+0x4] ;  /* 0x0000040001d47983 */ /* 0x000ee20000100800 */
[----:B------:R-:W-:Y:S02]  /*20d50*/  FADD.FTZ R201, -R237, R157 ;  /* 0x0000009dedc97221 */ /* 0x000fe40000010100 */
[----:B------:R-:W-:Y:S02]  /*20d60*/  FMUL.FTZ R157, R241, R213 ;  /* 0x000000d5f19d7220 */ /* 0x000fe40000410000 */
[----:B------:R-:W3:Y:S01]  /*20d70*/  LDL R213, [R1] ;  /* 0x0000000001d57983 */ /* 0x000ee20000100800 */
        /* <DEDUP_REMOVED lines=22> */
[C---:B------:R-:W-:Y:S02]  /*20ee0*/  FADD.FTZ R192, -R237.reuse, R192 ;  /* 0x000000c0edc07221 */ /* 0x040fe40000010100 */
[----:B------:R-:W-:Y:S02]  /*20ef0*/  FADD.FTZ R211, -R237, R211 ;  /* 0x000000d3edd37221 */ /* 0x000fe40000010100 */
[----:B------:R-:W-:Y:S02]  /*20f00*/  FMUL.FTZ R13, R241, R13 ;  /* 0x0000000df10d7220 */ /* 0x000fe40000410000 */
[C---:B------:R-:W-:Y:S02]  /*20f10*/  FADD.FTZ R220, -R237.reuse, R160 ;  /* 0x000000a0eddc7221 */ /* 0x040fe40000010100 */
[C---:B------:R-:W-:Y:S02]  /*20f20*/  FADD.FTZ R221, -R237.reuse, R161 ;  /* 0x000000a1eddd7221 */ /* 0x040fe40000010100 */
[----:B------:R-:W-:-:S02]  /*20f30*/  FADD.FTZ R222, -R237, R162 ;  /* 0x000000a2edde7221 */ /* 0x000fc40000010100 */
[----:B------:R-:W-:Y:S02]  /*20f40*/  FMUL.FTZ R160, R241, R216 ;  /* 0x000000d8f1a07220 */ /* 0x000fe40000410000 */
[----:B------:R-:W-:Y:S02]  /*20f50*/  FADD.FTZ R223, -R237, R163 ;  /* 0x000000a3eddf7221 */ /* 0x000fe40000010100 */
[C---:B------:R-:W-:Y:S02]  /*20f60*/  FMUL.FTZ R161, R241.reuse, R217 ;  /* 0x000000d9f1a17220 */ /* 0x040fe40000410000 */
[C---:B------:R-:W-:Y:S02]  /*20f70*/  FMUL.FTZ R162, R241.reuse, R218 ;  /* 0x000000daf1a27220 */ /* 0x040fe40000410000 */
[----:B------:R-:W-:Y:S02]  /*20f80*/  FMUL.FTZ R12, R241, R12 ;  /* 0x0000000cf10c7220 */ /* 0x000fe40000410000 */
[----:B------:R-:W-:-:S02]  /*20f90*/  FFMA.FTZ R163, R226, R13, R33 ;  /* 0x0000000de2a37223 */ /* 0x000fc40000010021 */
[----:B------:R-:W-:Y:S02]  /*20fa0*/  FFMA.FTZ R160, R249, R160, R45 ;  /* 0x000000a0f9a07223 */ /* 0x000fe4000001002d */
[----:B------:R-:W-:Y:S02]  /*20fb0*/  FFMA.FTZ R161, R250, R161, R46 ;  /* 0x000000a1faa17223 */ /* 0x000fe4000001002e */
[----:B------:R-:W-:Y:S02]  /*20fc0*/  FFMA.FTZ R162, R251, R162, R47 ;  /* 0x000000a2fba27223 */ /* 0x000fe4000001002f */
[----:B------:R-:W-:Y:S02]  /*20fd0*/  FADD.FTZ R209, -R237, R209 ;  /* 0x000000d1edd17221 */ /* 0x000fe40000010100 */
[----:B------:R-:W-:Y:S02]  /*20fe0*/  FFMA.FTZ R12, R227, R12, R32 ;  /* 0x0000000ce30c7223 */ /* 0x000fe40000010020 */
        /* <DEDUP_REMOVED lines=25> */
[----:B------:R-:W-:Y:S02]  /*21180*/  FADD.FTZ R179, -R237, R179 ;  /* 0x000000b3edb37221 */ /* 0x000fe40000010100 */
[C---:B------:R-:W-:Y:S02]  /*21190*/  FMUL.FTZ R176, R241.reuse, R176 ;  /* 0x000000b0f1b07220 */ /* 0x040fe40000410000 */
[----:B------:R-:W-:Y:S02]  /*211a0*/  FMUL.FTZ R177, R241, R177 ;  /* 0x000000b1f1b17220 */ /* 0x000fe40000410000 */
[C---:B------:R-:W-:Y:S02]  /*211b0*/  FADD.FTZ R188, -R237.reuse, R188 ;  /* 0x000000bcedbc7221 */ /* 0x040fe40000010100 */
        /* <DEDUP_REMOVED lines=10> */
[----:B------:R-:W-:Y:S02]  /*21260*/  FMUL.FTZ R203, R241, R203 ;  /* 0x000000cbf1cb7220 */ /* 0x000fe40000410000 */
[----:B------:R-:W-:Y:S02]  /*21270*/  FFMA.FTZ R177, R141, R177, R93 ;  /* 0x000000b18db17223 */ /* 0x000fe4000001005d */
        /* <DEDUP_REMOVED lines=8> */
[----:B----4-:R-:W-:Y:S02]  /*21300*/  FFMA.FTZ R156, R243, R156, R36 ;  /* 0x0000009cf39c7223 */ /* 0x010fe40000010024 */
[----:B--2---:R-:W-:-:S03]  /*21310*/  FFMA.FTZ R14, R244, R14, R34 ;  /* 0x0000000ef40e7223 */ /* 0x004fc60000010022 */
[----:B------:R-:W-:Y:S01]  /*21320*/  F2FP.BF16.PACK_AB R158, R157, R156 ;  /* 0x0000009c9d9e723e */ /* 0x000fe200000010ff */
[----:B------:R-:W-:Y:S01]  /*21330*/  FMUL.FTZ R156, R241, R192 ;  /* 0x000000c0f19c7220 */ /* 0x000fe20000410000 */
[----:B------:R-:W-:Y:S01]  /*21340*/  F2FP.BF16.PACK_AB R157, R15, R14 ;  /* 0x0000000e0f9d723e */ /* 0x000fe200000010ff */
[C---:B------:R-:W-:Y:S02]  /*21350*/  FMUL.FTZ R14, R241.reuse, R210 ;  /* 0x000000d2f10e7220 */ /* 0x040fe40000410000 */
[----:B------:R-:W-:Y:S02]  /*21360*/  FMUL.FTZ R15, R241, R211 ;  /* 0x000000d3f10f7220 */ /* 0x000fe40000410000 */
[----:B---3--:R-:W-:Y:S02]  /*21370*/  FFMA.FTZ R13, R225, R14, R42 ;  /* 0x0000000ee10d7223 */ /* 0x008fe4000001002a */
[----:B------:R-:W-:Y:S02]  /*21380*/  FFMA.FTZ R14, R248, R156, R44 ;  /* 0x0000009cf80e7223 */ /* 0x000fe4000001002c */
[----:B------:R-:W-:Y:S01]  /*21390*/  FFMA.FTZ R192, R224, R15, R43 ;  /* 0x0000000fe0c07223 */ /* 0x000fe2000001002b */
[----:B------:R-:W-:-:S02]  /*213a0*/  F2FP.BF16.PACK_AB R15, R162, R161 ;  /* 0x000000a1a20f723e */ /* 0x000fc400000010ff */
[----:B------:R-:W-:Y:S01]  /*213b0*/  F2FP.BF16.PACK_AB R14, R160, R14 ;  /* 0x0000000ea00e723e */ /* 0x000fe200000010ff */
[----:B------:R-:W-:Y:S01]  /*213c0*/  FMUL.FTZ R160, R241, R209 ;  /* 0x000000d1f1a07220 */ /* 0x000fe20000410000 */
[----:B------:R-:W-:Y:S01]  /*213d0*/  F2FP.BF16.PACK_AB R156, R163, R12 ;  /* 0x0000000ca39c723e */ /* 0x000fe200000010ff */
[C---:B------:R-:W-:Y:S01]  /*213e0*/  FMUL.FTZ R161, R241.reuse, R193 ;  /* 0x000000c1f1a17220 */ /* 0x040fe20000410000 */
[----:B------:R-:W-:Y:S01]  /*213f0*/  F2FP.BF16.PACK_AB R13, R192, R13 ;  /* 0x0000000dc00d723e */ /* 0x000fe200000010ff */
[C---:B------:R-:W-:Y:S02]  /*21400*/  FMUL.FTZ R162, R241.reuse, R194 ;  /* 0x000000c2f1a27220 */ /* 0x040fe40000410000 */
[C---:B------:R-:W-:Y:S02]  /*21410*/  FMUL.FTZ R163, R241.reuse, R195 ;  /* 0x000000c3f1a37220 */ /* 0x040fe40000410000 */
[C---:B------:R-:W-:Y:S02]  /*21420*/  FMUL.FTZ R192, R241.reuse, R207 ;  /* 0x000000cff1c07220 */ /* 0x040fe40000410000 */
[----:B------:R-:W-:-:S02]  /*21430*/  FMUL.FTZ R12, R241, R208 ;  /* 0x000000d0f10c7220 */ /* 0x000fc40000410000 */
[C---:B------:R-:W-:Y:S02]  /*21440*/  FMUL.FTZ R194, R241.reuse, R205 ;  /* 0x000000cdf1c27220 */ /* 0x040fe40000410000 */
[----:B------:R-:W-:Y:S02]  /*21450*/  FMUL.FTZ R193, R241, R204 ;  /* 0x000000ccf1c17220 */ /* 0x000fe40000410000 */
[----:B------:R-:W-:Y:S02]  /*21460*/  FFMA.FTZ R192, R99, R192, R51 ;  /* 0x000000c063c07223 */ /* 0x000fe40000010033 */
[C---:B------:R-:W-:Y:S02]  /*21470*/  FMUL.FTZ R195, R241.reuse, R206 ;  /* 0x000000cef1c37220 */ /* 0x040fe40000410000 */
[----:B------:R-:W-:Y:S02]  /*21480*/  FMUL.FTZ R204, R241, R219 ;  /* 0x000000dbf1cc7220 */ /* 0x000fe40000410000 */
        /* <DEDUP_REMOVED lines=10> */
[----:B------:R-:W-:-:S02]  /*21530*/  FMUL.FTZ R192, R241, R196 ;  /* 0x000000c4f1c07220 */ /* 0x000fc40000410000 */
[C---:B------:R-:W-:Y:S02]  /*21540*/  FMUL.FTZ R196, R241.reuse, R200 ;  /* 0x000000c8f1c47220 */ /* 0x040fe40000410000 */
[----:B------:R-:W-:Y:S01]  /*21550*/  FMUL.FTZ R205, R241, R165 ;  /* 0x000000a5f1cd7220 */ /* 0x000fe20000410000 */
[----:B------:R-:W-:Y:S01]  /*21560*/  IADD3 R165, R236, 0x40, RZ ;  /* 0x00000040eca57810 */ /* 0x000fe20007ffe0ff */
[----:B------:R-:W-:Y:S01]  /*21570*/  FFMA.FTZ R204, R97, R162, R49 ;  /* 0x000000a261cc7223 */ /* 0x000fe20000010031 */
[----:B------:R-:W-:Y:S01]  /*21580*/  F2FP.BF16.PACK_AB R162, R194, R193 ;  /* 0x000000c1c2a2723e */ /* 0x000fe200000010ff */
[C---:B------:R-:W-:Y:S02]  /*21590*/  FMUL.FTZ R200, R241.reuse, R169 ;  /* 0x000000a9f1c87220 */ /* 0x040fe40000410000 */
[C---:B------:R-:W-:Y:S01]  /*215a0*/  FMUL.FTZ R207, R241.reuse, R167 ;  /* 0x000000a7f1cf7220 */ /* 0x040fe20000410000 */
[C---:B------:R-:W-:Y:S01]  /*215b0*/  IADD3 R167, R236.reuse, 0x60, RZ ;  /* 0x00000060eca77810 */ /* 0x040fe20007ffe0ff */
[C---:B------:R-:W-:Y:S01]  /*215c0*/  FMUL.FTZ R169, R241.reuse, R173 ;  /* 0x000000adf1a97220 */ /* 0x040fe20000410000 */
[----:B------:R-:W-:Y:S01]  /*215d0*/  IADD3 R173, R236, 0x80, RZ ;  /* 0x00000080ecad7810 */ /* 0x000fe20007ffe0ff */
[----:B------:R-:W-:Y:S01]  /*215e0*/  FMUL.FTZ R194, R241, R198 ;  /* 0x000000c6f1c27220 */ /* 0x000fe20000410000 */
[----:B------:R-:W-:Y:S01]  /*215f0*/  F2FP.BF16.PACK_AB R163, R195, R163 ;  /* 0x000000a3c3a3723e */ /* 0x000fe200000010ff */
[----:B------:R-:W-:-:S02]  /*21600*/  FMUL.FTZ R198, R241, R202 ;  /* 0x000000caf1c67220 */ /* 0x000fc40000410000 */
[C---:B------:R-:W-:Y:S02]  /*21610*/  FMUL.FTZ R195, R241.reuse, R199 ;  /* 0x000000c7f1c37220 */ /* 0x040fe40000410000 */
[C---:B------:R-:W-:Y:S02]  /*21620*/  FMUL.FTZ R202, R241.reuse, R164 ;  /* 0x000000a4f1ca7220 */ /* 0x040fe40000410000 */
[C---:B------:R-:W-:Y:S02]  /*21630*/  FMUL.FTZ R199, R241.reuse, R168 ;  /* 0x000000a8f1c77220 */ /* 0x040fe40000410000 */
[----:B------:R-:W-:Y:S02]  /*21640*/  FMUL.FTZ R206, R241, R166 ;  /* 0x000000a6f1ce7220 */ /* 0x000fe40000410000 */
[----:B------:R-:W-:Y:S01]  /*21650*/  IMAD.WIDE.U32 R164, R165, R242, c[0x0][0x208] ;  /* 0x00008200a5a47625 */ /* 0x000fe200078e00f2 */
[----:B------:R-:W-:-:S03]  /*21660*/  F2FP.BF16.PACK_AB R160, R204, R160 ;  /* 0x000000a0cca0723e */ /* 0x000fc600000010ff */
[----:B------:R-:W-:Y:S02]  /*21670*/  FMUL.FTZ R168, R241, R172 ;  /* 0x000000acf1a87220 */ /* 0x000fe40000410000 */
[-C--:B------:R-:W-:Y:S01]  /*21680*/  IMAD.WIDE.U32 R166, R167, R242.reuse, c[0x0][0x208] ;  /* 0x00008200a7a67625 */ /* 0x080fe200078e00f2 */
[----:B------:R1:W-:Y:S03]  /*21690*/  STG.E.128 [R164.64], R156 ;  /* 0x0000009ca4007986 */ /* 0x0003e6000c101d06 */
[----:B------:R-:W-:Y:S01]  /*216a0*/  IMAD.WIDE.U32 R172, R173, R242, c[0x0][0x208] ;  /* 0x00008200adac7625 */ /* 0x000fe200078e00f2 */
[----:B------:R-:W-:Y:S03]  /*216b0*/  STG.E.128 [R166.64], R12 ;  /* 0x0000000ca6007986 */ /* 0x000fe6000c101d06 */
[C---:B------:R-:W-:Y:S01]  /*216c0*/  FMUL.FTZ R193, R241.reuse, R197 ;  /* 0x000000c5f1c17220 */ /* 0x040fe20000410000 */
[----:B------:R2:W-:Y:S01]  /*216d0*/  STG.E.128 [R172.64], R160 ;  /* 0x000000a0ac007986 */ /* 0x0005e2000c101d06 */
[----:B------:R-:W-:-:S02]  /*216e0*/  FMUL.FTZ R197, R241, R201 ;  /* 0x000000c9f1c57220 */ /* 0x000fc40000410000 */
[C---:B------:R-:W-:Y:S02]  /*216f0*/  FMUL.FTZ R201, R241.reuse, R170 ;  /* 0x000000aaf1c97220 */ /* 0x040fe40000410000 */
[C---:B------:R-:W-:Y:S02]  /*21700*/  FMUL.FTZ R170, R241.reuse, R174 ;  /* 0x000000aef1aa7220 */ /* 0x040fe40000410000 */
[C---:B------:R-:W-:Y:S02]  /*21710*/  FMUL.FTZ R208, R241.reuse, R222 ;  /* 0x000000def1d07220 */ /* 0x040fe40000410000 */
[----:B-1----:R-:W-:Y:S02]  /*21720*/  FFMA.FTZ R158, R116, R199, R68 ;  /* 0x000000c7749e7223 */ /* 0x002fe40000010044 */
[----:B------:R-:W-:Y:S02]  /*21730*/  FMUL.FTZ R209, R241, R223 ;  /* 0x000000dff1d17220 */ /* 0x000fe40000410000 */
[----:B------:R-:W-:-:S02]  /*21740*/  FFMA.FTZ R164, R127, R207, R79 ;  /* 0x000000cf7fa47223 */ /* 0x000fc4000001004f */
[----:B--2---:R-:W-:Y:S02]  /*21750*/  FFMA.FTZ R161, R117, R200, R69 ;  /* 0x000000c875a17223 */ /* 0x004fe40000010045 */
[----:B------:R-:W-:-:S03]  /*21760*/  FFMA.FTZ R163, R126, R206, R78 ;  /* 0x000000ce7ea37223 */ /* 0x000fc6000001004e */
[----:B------:R-:W-:Y:S01]  /*21770*/  F2FP.BF16.PACK_AB R158, R161, R158 ;  /* 0x0000009ea19e723e */ /* 0x000fe200000010ff */
[----:B------:R-:W-:Y:S01]  /*21780*/  FFMA.FTZ R161, R122, R170, R74 ;  /* 0x000000aa7aa17223 */ /* 0x000fe2000001004a */
[----:B------:R-:W-:Y:S01]  /*21790*/  F2FP.BF16.PACK_AB R163, R164, R163 ;  /* 0x000000a3a4a3723e */ /* 0x000fe200000010ff */
[----:B------:R-:W-:Y:S02]  /*217a0*/  FFMA.FTZ R167, R134, R208, R86 ;  /* 0x000000d086a77223 */ /* 0x000fe40000010056 */
[----:B------:R-:W-:Y:S02]  /*217b0*/  FFMA.FTZ R170, R135, R209, R87 ;  /* 0x000000d187aa7223 */ /* 0x000fe40000010057 */
[----:B------:R-:W-:Y:S02]  /*217c0*/  FFMA.FTZ R157, R114, R190, R66 ;  /* 0x000000be729d7223 */ /* 0x000fe40000010042 */
[----:B------:R-:W-:Y:S02]  /*217d0*/  FFMA.FTZ R160, R115, R191, R67 ;  /* 0x000000bf73a07223 */ /* 0x000fe40000010043 */
[----:B------:R-:W-:-:S02]  /*217e0*/  FFMA.FTZ R164, R123, R175, R75 ;  /* 0x000000af7ba47223 */ /* 0x000fc4000001004b */
[C---:B------:R-:W-:Y:S01]  /*217f0*/  FMUL.FTZ R204, R241.reuse, R171 ;  /* 0x000000abf1cc7220 */ /* 0x040fe20000410000 */
[----:B------:R-:W-:Y:S01]  /*21800*/  F2FP.BF16.PACK_AB R167, R170, R167 ;  /* 0x000000a7aaa7723e */ /* 0x000fe200000010ff */
[----:B------:R-:W-:Y:S01]  /*21810*/  FMUL.FTZ R171, R241, R184 ;  /* 0x000000b8f1ab7220 */ /* 0x000fe20000410000 */
[----:B------:R-:W-:Y:S01]  /*21820*/  F2FP.BF16.PACK_AB R157, R160, R157 ;  /* 0x0000009da09d723e */ /* 0x000fe200000010ff */
[----:B------:R-:W-:Y:S01]  /*21830*/  FFMA.FTZ R170, R140, R176, R92 ;  /* 0x000000b08caa7223 */ /* 0x000fe2000001005c */
[----:B------:R-:W-:Y:S01]  /*21840*/  F2FP.BF16.PACK_AB R161, R164, R161 ;  /* 0x000000a1a4a1723e */ /* 0x000fe200000010ff */
[----:B------:R-:W-:Y:S02]  /*21850*/  FFMA.FTZ R160, R120, R168, R72 ;  /* 0x000000a878a07223 */ /* 0x000fe40000010048 */
[----:B------:R-:W-:Y:S02]  /*21860*/  FFMA.FTZ R169, R121, R169, R73 ;  /* 0x000000a979a97223 */ /* 0x000fe40000010049 */
[----:B------:R-:W-:-:S02]  /*21870*/  FMUL.FTZ R174, R241, R185 ;  /* 0x000000b9f1ae7220 */ /* 0x000fc40000410000 */
[----:B------:R-:W-:Y:S02]  /*21880*/  FFMA.FTZ R165, R130, R186, R82 ;  /* 0x000000ba82a57223 */ /* 0x000fe40000010052 */
[----:B------:R-:W-:Y:S02]  /*21890*/  FFMA.FTZ R168, R131, R187, R83 ;  /* 0x000000bb83a87223 */ /* 0x000fe40000010053 */
[----:B------:R-:W-:Y:S01]  /*218a0*/  FFMA.FTZ R164, R128, R171, R80 ;  /* 0x000000ab80a47223 */ /* 0x000fe20000010050 */
[----:B------:R-:W-:Y:S01]  /*218b0*/  IADD3 R173, R236, 0xa0, RZ ;  /* 0x000000a0ecad7810 */ /* 0x000fe20007ffe0ff */
[C---:B------:R-:W-:Y:S02]  /*218c0*/  FMUL.FTZ R184, R241.reuse, R220 ;  /* 0x000000dcf1b87220 */ /* 0x040fe40000410000 */
[----:B------:R-:W-:Y:S02]  /*218d0*/  FMUL.FTZ R185, R241, R221 ;  /* 0x000000ddf1b97220 */ /* 0x000fe40000410000 */
[----:B------:R-:W-:-:S02]  /*218e0*/  FFMA.FTZ R171, R142, R178, R94 ;  /* 0x000000b28eab7223 */ /* 0x000fc4000001005e */
[----:B------:R-:W-:Y:S01]  /*218f0*/  FFMA.FTZ R172, R143, R179, R95 ;  /* 0x000000b38fac7223 */ /* 0x000fe2000001005f */
[----:B------:R-:W-:Y:S01]  /*21900*/  F2FP.BF16.PACK_AB R170, R177, R170 ;  /* 0x000000aab1aa723e */ /* 0x000fe200000010ff */
[----:B------:R-:W-:Y:S01]  /*21910*/  FFMA.FTZ R192, R104, R192, R56 ;  /* 0x000000c068c07223 */ /* 0x000fe20000010038 */
[----:B------:R-:W-:Y:S01]  /*21920*/  IADD3 R175, R236, 0xc0, RZ ;  /* 0x000000c0ecaf7810 */ /* 0x000fe20007ffe0ff */
        /* <DEDUP_REMOVED lines=8> */
[----:B------:R-:W-:Y:S01]  /*219b0*/  IADD3 R177, R236, 0xe0, RZ ;  /* 0x000000e0ecb17810 */ /* 0x000fe20007ffe0ff */
        /* <DEDUP_REMOVED lines=30> */
[-C--:B------:R-:W-:Y:S02]  /*21ba0*/  IMAD.WIDE.U32 R178, R179, R242.reuse, c[0x0][0x208] ;  /* 0x00008200b3b27625 */ /* 0x080fe400078e00f2 */
[----:B------:R0:W-:Y:S02]  /*21bb0*/  STG.E.128 [R174.64], R156 ;  /* 0x0000009cae007986 */ /* 0x0001e4000c101d06 */
[----:B------:R-:W-:-:S02]  /*21bc0*/  IMAD.WIDE.U32 R242, R243, R242, c[0x0][0x208] ;  /* 0x00008200f3f27625 */ /* 0x000fc400078e00f2 */
[----:B------:R0:W-:Y:S04]  /*21bd0*/  STG.E.128 [R176.64], R160 ;  /* 0x000000a0b0007986 */ /* 0x0001e8000c101d06 */
[----:B------:R0:W-:Y:S04]  /*21be0*/  STG.E.128 [R178.64], R164 ;  /* 0x000000a4b2007986 */ /* 0x0001e8000c101d06 */
[----:B------:R0:W-:Y:S02]  /*21bf0*/  STG.E.128 [R242.64], R168 ;  /* 0x000000a8f2007986 */ /* 0x0001e4000c101d06 */
.L_x_32822:
[----:B0-----:R-:W-:Y:S05]  /*21c00*/  BSYNC B1 ;  /* 0x0000000000017941 */ /* 0x001fea0003800000 */
.L_x_32821:
[----:B------:R-:W-:-:S05]  /*21c10*/  MOV R13, c[0x0][0x160] ;  /* 0x00005800000d7a02 */ /* 0x000fca0000000f00 */
[----:B-----5:R-:W-:-:S05]  /*21c20*/  IMAD R0, R13, 0x4, R0 ;  /* 0x000000040d007824 */ /* 0x020fca00078e0200 */
[----:B------:R-:W-:-:S13]  /*21c30*/  ISETP.GE.AND P0, PT, R0, c[0x0][0x164], PT ;  /* 0x0000590000007a0c */ /* 0x000fda0003f06270 */
[----:B------:R-:W-:Y:S01]  /*21c40*/  @P0 CALL.REL.NOINC `(.L_x_32823) ;  /* 0x0000001000000944 */ /* 0x000fe20003c00000 */
[----:B------:R-:W-:Y:S05]  /*21c50*/  BRA `(.L_x_32824) ;  /* 0xfffdf00000007947 */ /* 0x000fea000383ffff */
.L_x_32823:
[----:B------:R-:W-:Y:S05]  /*21c60*/  BSYNC B0 ;  /* 0x0000000000007941 */ /* 0x000fea0003800000 */
.L_x_32078:
[----:B------:R-:W-:Y:S05]  /*21c70*/  EXIT ;  /* 0x000000000000794d */ /* 0x000fea0003800000 */
.L_x_32819:
[----:B------:R-:W-:Y:S01]  /*21c80*/  IMAD.MOV.U32 R237, RZ, RZ, 0x1 ;  /* 0x00000001ffed7424 */ /* 0x000fe200078e00ff */
[----:B------:R-:W-:Y:S01]  /*21c90*/  MOV R241, 0xffffffff ;  /* 0xffffffff00f17802 */ /* 0x000fe20000000f00 */
[----:B------:R-:W-:Y:S01]  /*21ca0*/  IMAD.MOV.U32 R244, RZ, RZ, 0x1f ;  /* 0x0000001ffff47424 */ /* 0x000fe200078e00ff */
[----:B------:R-:W-:Y:S02]  /*21cb0*/  MOV R236, 0x21cd0 ;  /* 0x00021cd000ec7802 */ /* 0x000fe40000000f00 */
[----:B------:R-:W-:Y:S05]  /*21cc0*/  CALL.REL.NOINC `($__internal_75_$__cuda_sm70_shflsync_bfly_p) ;  /* 0x00000da000007944 */ /* 0x000fea0003c00000 */
[----:B-1----:R-:W-:Y:S01]  /*21cd0*/  IMAD.MOV.U32 R236, RZ, RZ, R241 ;  /* 0x000000ffffec7224 */ /* 0x002fe200078e00f1 */
[----:B------:R-:W-:Y:S05]  /*21ce0*/  BRA `(.L_x_32825) ;  /* 0xffffdd0000007947 */ /* 0x000fea000383ffff */
.L_x_32820:
[----:B------:R-:W-:Y:S01]  /*21cf0*/  IMAD.MOV.U32 R237, RZ, RZ, 0x2 ;  /* 0x00000002ffed7424 */ /* 0x000fe200078e00ff */
[----:B------:R-:W-:Y:S01]  /*21d00*/  MOV R241, 0xffffffff ;  /* 0xffffffff00f17802 */ /* 0x000fe20000000f00 */
[----:B------:R-:W-:Y:S01]  /*21d10*/  IMAD.MOV.U32 R244, RZ, RZ, 0x1f ;  /* 0x0000001ffff47424 */ /* 0x000fe200078e00ff */
[----:B------:R-:W-:Y:S02]  /*21d20*/  MOV R236, 0x21d40 ;  /* 0x00021d4000ec7802 */ /* 0x000fe40000000f00 */
[----:B------:R-:W-:Y:S05]  /*21d30*/  CALL.REL.NOINC `($__internal_75_$__cuda_sm70_shflsync_bfly_p) ;  /* 0x00000d3000007944 */ /* 0x000fea0003c00000 */
[----:B-1----:R-:W-:Y:S01]  /*21d40*/  FADD.FTZ R242, R242, R241 ;  /* 0x000000f1f2f27221 */ /* 0x002fe20000010000 */
[----:B------:R-:W-:Y:S01]  /*21d50*/  MOV R236, 0x21da0 ;  /* 0x00021da000ec7802 */ /* 0x000fe20000000f00 */
[----:B------:R-:W-:Y:S02]  /*21d60*/  IMAD.MOV.U32 R237, RZ, RZ, 0x4 ;  /* 0x00000004ffed7424 */ /* 0x000fe400078e00ff */
[----:B------:R-:W-:-:S02]  /*21d70*/  IMAD.MOV.U32 R244, RZ, RZ, 0x1f ;  /* 0x0000001ffff47424 */ /* 0x000fc400078e00ff */
[----:B------:R-:W-:Y:S02]  /*21d80*/  IMAD.MOV.U32 R241, RZ, RZ, -0x1 ;  /* 0xfffffffffff17424 */ /* 0x000fe400078e00ff */
[----:B------:R-:W-:Y:S05]  /*21d90*/  CALL.REL.NOINC `($__internal_75_$__cuda_sm70_shflsync_bfly_p) ;  /* 0x00000cd000007944 */ /* 0x000fea0003c00000 */
[----:B------:R-:W-:Y:S01]  /*21da0*/  HFMA2.MMA R237, -RZ, RZ, 0, 4.76837158203125e-07 ;  /* 0x00000008ffed7435 */ /* 0x000fe200000001ff */
[----:B-1----:R-:W-:Y:S01]  /*21db0*/  FADD.FTZ R242, R242, R241 ;  /* 0x000000f1f2f27221 */ /* 0x002fe20000010000 */
[----:B------:R-:W-:Y:S01]  /*21dc0*/  MOV R236, 0x21e00 ;  /* 0x00021e0000ec7802 */ /* 0x000fe20000000f00 */
[----:B------:R-:W-:Y:S02]  /*21dd0*/  IMAD.MOV.U32 R244, RZ, RZ, 0x1f ;  /* 0x0000001ffff47424 */ /* 0x000fe400078e00ff */
[----:B------:R-:W-:Y:S02]  /*21de0*/  IMAD.MOV.U32 R241, RZ, RZ, -0x1 ;  /* 0xfffffffffff17424 */ /* 0x000fe400078e00ff */
[----:B------:R-:W-:Y:S05]  /*21df0*/  CALL.REL.NOINC `($__internal_75_$__cuda_sm70_shflsync_bfly_p) ;  /* 0x00000c7000007944 */ /* 0x000fea0003c00000 */
[----:B-1----:R-:W-:Y:S01]  /*21e00*/  FADD.FTZ R242, R242, R241 ;  /* 0x000000f1f2f27221 */ /* 0x002fe20000010000 */
[----:B------:R-:W-:Y:S01]  /*21e10*/  MOV R244, 0x1f ;  /* 0x0000001f00f47802 */ /* 0x000fe20000000f00 */
[----:B------:R-:W-:Y:S01]  /*21e20*/  IMAD.MOV.U32 R237, RZ, RZ, 0x10 ;  /* 0x00000010ffed7424 */ /* 0x000fe200078e00ff */
[----:B------:R-:W-:Y:S01]  /*21e30*/  MOV R236, 0x21e60 ;  /* 0x00021e6000ec7802 */ /* 0x000fe20000000f00 */
[----:B------:R-:W-:Y:S02]  /*21e40*/  IMAD.MOV.U32 R241, RZ, RZ, -0x1 ;  /* 0xfffffffffff17424 */ /* 0x000fe400078e00ff */
[----:B------:R-:W-:Y:S05]  /*21e50*/  CALL.REL.NOINC `($__internal_75_$__cuda_sm70_shflsync_bfly_p) ;  /* 0x00000c1000007944 */ /* 0x000fea0003c00000 */
[----:B-1----:R-:W-:Y:S01]  /*21e60*/  FADD.FTZ R236, R242, R241 ;  /* 0x000000f1f2ec7221 */ /* 0x002fe20000010000 */
[----:B------:R-:W-:Y:S01]  /*21e70*/  MOV R241, 0xffffffff ;  /* 0xffffffff00f17802 */ /* 0x000fe20000000f00 */
[----:B------:R-:W-:-:S02]  /*21e80*/  IMAD.MOV.U32 R244, RZ, RZ, 0x1f ;  /* 0x0000001ffff47424 */ /* 0x000fc400078e00ff */
        /* <DEDUP_REMOVED lines=163> */
[----:B------:R-:W-:Y:S05]  /*228c0*/  CALL.REL.NOINC `($__internal_75_$__cuda_sm70_shflsync_bfly_p) ;  /* 0x000001a000007944 */ /* 0x000fea0003c00000 */
[----:B-1----:R-:W-:Y:S01]  /*228d0*/  FADD.FTZ R242, R242, R241 ;  /* 0x000000f1f2f27221 */ /* 0x002fe20000010000 */
[----:B------:R-:W-:Y:S01]  /*228e0*/  MOV R236, 0x22930 ;  /* 0x0002293000ec7802 */ /* 0x000fe20000000f00 */
[----:B------:R-:W-:Y:S02]  /*228f0*/  IMAD.MOV.U32 R237, RZ, RZ, 0x2 ;  /* 0x00000002ffed7424 */ /* 0x000fe400078e00ff */
[----:B------:R-:W-:Y:S02]  /*22900*/  IMAD.MOV.U32 R244, RZ, RZ, 0x1f ;  /* 0x0000001ffff47424 */ /* 0x000fe400078e00ff */
[----:B------:R-:W-:Y:S02]  /*22910*/  IMAD.MOV.U32 R241, RZ, RZ, -0x1 ;  /* 0xfffffffffff17424 */ /* 0x000fe400078e00ff */
[----:B------:R-:W-:Y:S05]  /*22920*/  CALL.REL.NOINC `($__internal_75_$__cuda_sm70_shflsync_bfly_p) ;  /* 0x0000014000007944 */ /* 0x000fea0003c00000 */
[----:B------:R-:W-:Y:S01]  /*22930*/  HFMA2.MMA R237, -RZ, RZ, 0, 2.384185791015625e-07 ;  /* 0x00000004ffed7435 */ /* 0x000fe200000001ff */
[----:B-1----:R-:W-:Y:S01]  /*22940*/  FADD.FTZ R242, R242, R241 ;  /* 0x000000f1f2f27221 */ /* 0x002fe20000010000 */
[----:B------:R-:W-:Y:S01]  /*22950*/  MOV R236, 0x22990 ;  /* 0x0002299000ec7802 */ /* 0x000fe20000000f00 */
[----:B------:R-:W-:-:S02]  /*22960*/  IMAD.MOV.U32 R244, RZ, RZ, 0x1f ;  /* 0x0000001ffff47424 */ /* 0x000fc400078e00ff */
        /* <DEDUP_REMOVED lines=10> */
[----:B------:R-:W-:Y:S01]  /*22a10*/  IMAD.MOV.U32 R237, RZ, RZ, 0x10 ;  /* 0x00000010ffed7424 */ /* 0x000fe200078e00ff */
[----:B------:R-:W-:Y:S01]  /*22a20*/  MOV R236, 0x22a50 ;  /* 0x00022a5000ec7802 */ /* 0x000fe20000000f00 */
[----:B------:R-:W-:Y:S02]  /*22a30*/  IMAD.MOV.U32 R244, RZ, RZ, 0x1f ;  /* 0x0000001ffff47424 */ /* 0x000fe400078e00ff */
[----:B------:R-:W-:Y:S05]  /*22a40*/  CALL.REL.NOINC `($__internal_75_$__cuda_sm70_shflsync_bfly_p) ;  /* 0x0000002000007944 */ /* 0x000fea0003c00000 */
[----:B-1----:R-:W-:Y:S01]  /*22a50*/  IMAD.MOV.U32 R236, RZ, RZ, R241 ;  /* 0x000000ffffec7224 */ /* 0x002fe200078e00f1 */
[----:B------:R-:W-:Y:S05]  /*22a60*/  BRA `(.L_x_32826) ;  /* 0xffffdac000007947 */ /* 0x000fea000383ffff */
        .weak           $__internal_75_$__cuda_sm70_shflsync_bfly_p
        .type           $__internal_75_$__cuda_sm70_shflsync_bfly_p,@function
        .size           $__internal_75_$__cuda_sm70_shflsync_bfly_p,(.L_x_71075 - $__internal_75_$__cuda_sm70_shflsync_bfly_p)
$__internal_75_$__cuda_sm70_shflsync_bfly_p:
[----:B------:R-:W-:Y:S04]  /*22a70*/  WARPSYNC R241 ;  /* 0x000000f100007348 */ /* 0x000fe80003800000 */
[----:B------:R0:W1:Y:S02]  /*22a80*/  SHFL.BFLY PT, R241, R242, R237, R244 ;  /* 0x0c0000edf2f17389 */ /* 0x00006400000e00f4 */
[----:B0-----:R-:W-:-:S04]  /*22a90*/  IMAD.MOV.U32 R237, RZ, RZ, 0x0 ;  /* 0x00000000ffed7424 */ /* 0x001fc800078e00ff */
[----:B------:R-:W-:Y:S05]  /*22aa0*/  RET.REL.NODEC R236 `(_ZN10layer_norm13ln_fwd_kernelINS_13Kernel_traitsIf13__nv_bfloat16fS2_fjLj2560ELj1ELj4ELj1ELj16ENS_18Kernel_traits_baseILj2560EfS2_fS2_fjLj128EEEEELb1ELb0ELb1ELb1EEEvNS_9FwdParamsE) ;  /* 0xfffdd550ec007950 */ /* 0x000fea0003c3ffff */
.L_x_32827:
        /* <DEDUP_REMOVED lines=13> */
.L_x_71075:


//--------------------- .text._ZN10layer_norm13ln_fwd_kernelINS_13Kernel_traitsIf13__nv_bfloat16fS2_fjLj2560ELj1ELj4ELj1ELj16ENS_18Kernel_traits_baseILj2560EfS2_fS2_fjLj128EEEEELb1ELb1ELb0ELb0EEEvNS_9FwdParamsE --------------------------
	.section	.text._ZN10layer_norm13ln_fwd_kernelINS_13Kernel_traitsIf13__nv_bfloat16fS2_fjLj2560ELj1ELj4ELj1ELj16ENS_18Kernel_traits_baseILj2560EfS2_fS2_fjLj128EEEEELb1ELb1ELb0ELb0EEEvNS_9FwdParamsE,"ax",@progbits
	.sectioninfo	@"SHI_REGISTERS=255"
	.align	128
        .global         _ZN10layer_norm13ln_fwd_kernelINS_13Kernel_traitsIf13__nv_bfloat16fS2_fjLj2560ELj1ELj4ELj1ELj16ENS_18Kernel_traits_baseILj2560EfS2_fS2_fjLj128EEEEELb1ELb1ELb0ELb0EEEvNS_9FwdParamsE
        .type           _ZN10layer_norm13ln_fwd_kernelINS_13Kernel_traitsIf13__nv_bfloat16fS2_fjLj2560ELj1ELj4ELj1ELj16ENS_18Kernel_traits_baseILj2560EfS2_fS2_fjLj128EEEEELb1ELb1ELb0ELb0EEEvNS_9FwdParamsE,@function
        .size           _ZN10layer_norm13ln_fwd_kernelINS_13Kernel_traitsIf13__nv_bfloat16fS2_fjLj2560ELj1ELj4ELj1ELj16ENS_18Kernel_traits_baseILj2560EfS2_fS2_fjLj128EEEEELb1ELb1ELb0ELb0EEEvNS_9FwdParamsE,(.L_x_71076 - _ZN10layer_norm13ln_fwd_kernelINS_13Kernel_traitsIf13__nv_bfloat16fS2_fjLj2560ELj1ELj4ELj1ELj16ENS_18Kernel_traits_baseILj2560EfS2_fS2_fjLj128EEEEELb1ELb1ELb0ELb0EEEvNS_9FwdParamsE)
        .other          _ZN10layer_norm13ln_fwd_kernelINS_13Kernel_traitsIf13__nv_bfloat16fS2_fjLj2560ELj1ELj4ELj1ELj16ENS_18Kernel_traits_baseILj2560EfS2_fS2_fjLj128EEEEELb1ELb1ELb0ELb0EEEvNS_9FwdParamsE,@"STO_CUDA_ENTRY STV_DEFAULT"
_ZN10layer_norm13ln_fwd_kernelINS_13Kernel_traitsIf13__nv_bfloat16fS2_fjLj2560ELj1ELj4ELj1ELj16ENS_18Kernel_traits_baseILj2560EfS2_fS2_fjLj128EEEEELb1ELb1ELb0ELb0EEEvNS_9FwdParamsE:
.text._ZN10layer_norm13ln_fwd_kernelINS_13Kernel_traitsIf13__nv_bfloat16fS2_fjLj2560ELj1ELj4ELj1ELj16ENS_18Kernel_traits_baseILj2560EfS2_fS2_fjLj128EEEEELb1ELb1ELb0ELb0EEEvNS_9FwdParamsE:
        /* <DEDUP_REMOVED lines=21> */
[----:B------:R-:W-:-:S04]  /*0150*/  LOP3.LUT R124, R124, 0x1f, RZ, 0xc0, !PT ;  /* 0x0000001f7c7c7812 */ /* 0x000fc800078ec0ff */
[----:B------:R-:W-:Y:S01]  /*0160*/  LOP3.LUT R9, R124, 0x1f, RZ, 0x3c, !PT ;  /* 0x0000001f7c097812 */ /* 0x000fe200078e3cff */
[----:B--2---:R0:W1:Y:S01]  /*0170*/  @P0 R2UR UR5, R5 ;  /* 0x00000000050503c2 */ /* 0x00406200000e0000 */
[----:B---3--:R-:W-:-:S07]  /*0180*/  @P0 IADD3 R3, P1, R6, c[0x0][0x240], RZ ;  /* 0x0000900006030a10 */ /* 0x008fce0007f3e0ff */
[----:B------:R0:W2:Y:S01]  /*0190*/  @P0 R2UR UR4, R4 ;  /* 0x00000000040403c2 */ /* 0x0000a200000e0000 */
[----:B------:R-:W-:-:S05]  /*01a0*/  @P0 IMAD.X R10, RZ, RZ, R7, P1 ;  /* 0x000000ffff0a0224 */ /* 0x000fca00008e0607 */
[--C-:B------:R-:W-:Y:S01]  /*01b0*/  SHF.R.U64 R12, R3, 0x2, R10.reuse ;  /* 0x00000002030c7819 */ /* 0x100fe2000000120a */
[----:B0-----:R-:W-:Y:S01]  /*01c0*/  IMAD.WIDE.U32 R4, R11, -0x326172a9, RZ ;  /* 0xcd9e8d570b047825 */ /* 0x001fe200078e00ff */
[----:B------:R-:W-:-:S03]  /*01d0*/  SHF.R.U32.HI R10, RZ, 0x2, R10 ;  /* 0x00000002ff0a7819 */ /* 0x000fc6000001160a */
[----:B------:R-:W-:Y:S01]  /*01e0*/  IMAD.WIDE.U32 R6, R12, -0x2daee0ad, RZ ;  /* 0xd2511f530c067825 */ /* 0x000fe200078e00ff */
[----:B-1----:R-:W-:-:S04]  /*01f0*/  UIADD3 UR10, UR5, -0x4498517b, URZ ;  /* 0xbb67ae85050a7890 */ /* 0x002fc8000fffe03f */
[----:B------:R-:W-:Y:S01]  /*0200*/  LOP3.LUT R16, R7, UR5, RZ, 0x3c, !PT ;  /* 0x0000000507107c12 */ /* 0x000fe2000f8e3cff */
[----:B------:R-:W-:Y:S02]  /*0210*/  UIADD3 UR12, UR5, 0x76cf5d0a, URZ ;  /* 0x76cf5d0a050c7890 */ /* 0x000fe4000fffe03f */
[----:B------:R-:W-:Y:S02]  /*0220*/  UIADD3 UR14, UR5, 0x32370b8f, URZ ;  /* 0x32370b8f050e7890 */ /* 0x000fe4000fffe03f */
[----:B------:R-:W-:Y:S01]  /*0230*/  IMAD.WIDE.U32 R16, R16, -0x326172a9, RZ ;  /* 0xcd9e8d5710107825 */ /* 0x000fe200078e00ff */
[----:B------:R-:W-:Y:S01]  /*0240*/  UIADD3 UR16, UR5, -0x126145ec, URZ ;  /* 0xed9eba1405107890 */ /* 0x000fe2000fffe03f */
[----:B--2---:R-:W-:Y:S01]  /*0250*/  LOP3.LUT R5, R5, UR4, R10, 0x96, !PT ;  /* 0x0000000405057c12 */ /* 0x004fe2000f8e960a */
[----:B------:R-:W-:Y:S02]  /*0260*/  UIADD3 UR9, UR4, -0x61c88647, URZ ;  /* 0x9e3779b904097890 */ /* 0x000fe4000fffe03f */
[----:B------:R-:W-:-:S02]  /*0270*/  UIADD3 UR11, UR4, 0x3c6ef372, URZ ;  /* 0x3c6ef372040b7890 */ /* 0x000fc4000fffe03f */
[----:B------:R-:W-:Y:S02]  /*0280*/  UIADD3 UR13, UR4, -0x255992d5, URZ ;  /* 0xdaa66d2b040d7890 */ /* 0x000fe4000fffe03f */
[----:B------:R-:W-:Y:S01]  /*0290*/  LOP3.LUT R7, R17, UR9, R4, 0x96, !PT ;  /* 0x0000000911077c12 */ /* 0x000fe2000f8e9604 */
[----:B------:R-:W-:Y:S01]  /*02a0*/  IMAD.WIDE.U32 R4, R5, -0x2daee0ad, RZ ;  /* 0xd2511f5305047825 */ /* 0x000fe200078e00ff */
[----:B------:R-:W-:Y:S02]  /*02b0*/  UIADD3 UR15, UR4, 0x78dde6e4, URZ ;  /* 0x78dde6e4040f7890 */ /* 0x000fe4000fffe03f */
[----:B------:R-:W-:Y:S02]  /*02c0*/  UIADD3 UR18, UR5, -0x56f99767, URZ ;  /* 0xa906689905127890 */ /* 0x000fe4000fffe03f */
[----:B------:R-:W-:Y:S01]  /*02d0*/  LOP3.LUT R5, R5, UR10, R6, 0x96, !PT ;  /* 0x0000000a05057c12 */ /* 0x000fe2000f8e9606 */
[----:B------:R-:W-:Y:S01]  /*02e0*/  IMAD.WIDE.U32 R6, R7, -0x2daee0ad, RZ ;  /* 0xd2511f5307067825 */ /* 0x000fe200078e00ff */
[----:B------:R-:W-:-:S02]  /*02f0*/  UIADD3 UR17, UR4, 0x1715609d, URZ ;  /* 0x1715609d04117890 */ /* 0x000fc4000fffe03f */
[----:B------:R-:W-:Y:S02]  /*0300*/  UIADD3 UR20, UR5, 0x646e171e, URZ ;  /* 0x646e171e05147890 */ /* 0x000fe4000fffe03f */
[----:B------:R-:W-:Y:S01]  /*0310*/  LOP3.LUT R7, R7, UR12, R4, 0x96, !PT ;  /* 0x0000000c07077c12 */ /* 0x000fe2000f8e9604 */
[----:B------:R-:W-:Y:S01]  /*0320*/  IMAD.WIDE.U32 R4, R5, -0x326172a9, RZ ;  /* 0xcd9e8d5705047825 */ /* 0x000fe200078e00ff */
[----:B------:R-:W-:Y:S02]  /*0330*/  UIADD3 UR19, UR4, -0x4ab325aa, URZ ;  /* 0xb54cda5604137890 */ /* 0x000fe4000fffe03f */
[----:B------:R-:W-:Y:S02]  /*0340*/  UIADD3 UR22, UR5, 0x1fd5c5a3, URZ ;  /* 0x1fd5c5a305167890 */ /* 0x000fe4000fffe03f */
[----:B------:R-:W-:Y:S01]  /*0350*/  LOP3.LUT R16, R5, UR11, R16, 0x96, !PT ;  /* 0x0000000b05107c12 */ /* 0x000fe2000f8e9610 */
[----:B------:R-:W-:Y:S02]  /*0360*/  UIADD3 UR21, UR4, 0x5384540f, URZ ;  /* 0x5384540f04157890 */ /* 0x000fe4000fffe03f */
[----:B------:R-:W-:-:S02]  /*0370*/  UIADD3 UR24, UR5, -0x24c28bd8, URZ ;  /* 0xdb3d742805187890 */ /* 0x000fc4000fffe03f */
        /* <DEDUP_REMOVED lines=23> */
[----:B------:R-:W-:Y:S02]  /*04f0*/  IMAD.MOV.U32 R4, RZ, RZ, c[0x0][0x168] ;  /* 0x00005a00ff047624 */ /* 0x000fe400078e00ff */
[----:B------:R-:W-:-:S03]  /*0500*/  IMAD.HI.U32 R5, R7, -0x326172a9, RZ ;  /* 0xcd9e8d5707057827 */ /* 0x000fc600078e00ff */
[----:B------:R-:W-:Y:S02]  /*0510*/  SHF.R.S32.HI R4, RZ, 0x1f, R4 ;  /* 0x0000001fff047819 */ /* 0x000fe40000011404 */
[----:B------:R-:W-:Y:S02]  /*0520*/  LOP3.LUT R0, R5, UR23, R16, 0x96, !PT ;  /* 0x0000001705007c12 */ /* 0x000fe4000f8e9610 */
[----:B------:R-:W-:-:S04]  /*0530*/  LEA.HI R4, R4, c[0x0][0x168], RZ, 0x3 ;  /* 0x00005a0004047a11 */ /* 0x000fc800078f18ff */
        /* <DEDUP_REMOVED lines=31> */
.L_x_32829:
[----:B------:R-:W-:Y:S05]  /*0730*/  BSYNC B0 ;  /* 0x0000000000007941 */ /* 0x000fea0003800000 */
.L_x_32828:
[----:B------:R-:W-:Y:S01]  /*0740*/  ISETP.GE.U32.AND P0, PT, R9, 0x40, PT ;  /* 0x000000400900780c */ /* 0x000fe20003f06070 */
[----:B------:R-:W-:Y:S01]  /*0750*/  BSSY B0, `(.L_x_32830) ;  /* 0x000001d000007945 */ /* 0x000fe20003800000 */
[----:B------:R-:W-:-:S11]  /*0760*/  LOP3.LUT R8, R8, 0xffffefff, RZ, 0xc0, !PT ;  /* 0xffffefff08087812 */ /* 0x000fd600078ec0ff */
[----:B------:R-:W-:Y:S01]  /*0770*/  @P0 LOP3.LUT R8, R8, 0x1000, RZ, 0xfc, !PT ;  /* 0x0000100008080812 */ /* 0x000fe200078efcff */
[----:B------:R-:W-:Y:S05]  /*0780*/  @!P0 BRA `(.L_x_32831) ;  /* 0x0000019000008947 */ /* 0x000fea0003800000 */
[----:B------:R-:W-:Y:S01]  /*0790*/  ISETP.NE.U32.AND P0, PT, RZ, c[0x0][0x218], PT ;  /* 0x00008600ff007a0c */ /* 0x000fe20003f05070 */
[----:B0-----:R-:W-:Y:S01]  /*07a0*/  CS2R R26, SRZ ;  /* 0x00000000001a7805 */ /* 0x001fe2000001ff00 */
[----:B------:R-:W-:Y:S01]  /*07b0*/  CS2R R24, SRZ ;  /* 0x0000000000187805 */ /* 0x000fe2000001ff00 */
[----:B------:R-:W-:Y:S01]  /*07c0*/  CS2R R30, SRZ ;  /* 0x00000000001e7805 */ /* 0x000fe2000001ff00 */
[----:B------:R-:W-:Y:S01]  /*07d0*/  ISETP.NE.AND.EX P0, PT, RZ, c[0x0][0x21c], PT, P0 ;  /* 0x00008700ff007a0c */ /* 0x000fe20003f05300 */
[----:B------:R-:W-:Y:S01]  /*07e0*/  CS2R R28, SRZ ;  /* 0x00000000001c7805 */ /* 0x000fe2000001ff00 */
[----:B------:R-:W-:-:S11]  /*07f0*/  HFMA2.MMA R35, -RZ, RZ, 0, 1.9073486328125e-06 ;  /* 0x00000020ff237435 */ /* 0x000fd600000001ff */
        /* <DEDUP_REMOVED lines=9> */
[----:B------:R1:W3:Y:S04]  /*0890*/  LDG.E.128 R36, [R32.64] ;  /* 0x0000000620247981 */ /* 0x0002e8000c1e1d00 */
[----:B-1----:R-:W4:Y:S01]  /*08a0*/  LDG.E.128 R32, [R32.64+0x10] ;  /* 0x0000100620207981 */ /* 0x002f22000c1e1d00 */
[----:B------:R-:W-:-:S03]  /*08b0*/  IADD3 R124, R124, 0x20, RZ ;  /* 0x000000207c7c7810 */ /* 0x000fc60007ffe0ff */
[----:B----4-:R0:W-:Y:S04]  /*08c0*/  STL.64 [R1+0x130], R32 ;  /* 0x0001302001007387 */ /* 0x0101e80000100a00 */
[----:B------:R0:W-:Y:S04]  /*08d0*/  STL.64 [R1+0x138], R34 ;  /* 0x0001382201007387 */ /* 0x0001e80000100a00 */
[----:B---3--:R0:W-:Y:S04]  /*08e0*/  STL.64 [R1+0x140], R36 ;  /* 0x0001402401007387 */ /* 0x0081e80000100a00 */
[----:B------:R0:W-:Y:S04]  /*08f0*/  STL.64 [R1+0x148], R38 ;  /* 0x0001482601007387 */ /* 0x0001e80000100a00 */
[----:B--2---:R0:W-:Y:S04]  /*0900*/  STL.64 [R1], R40 ;  /* 0x0000002801007387 */ /* 0x0041e80000100a00 */
[----:B------:R0:W-:Y:S02]  /*0910*/  STL.64 [R1+0x8], R42 ;  /* 0x0000082a01007387 */ /* 0x0001e40000100a00 */
.L_x_32831:
[----:B------:R-:W-:Y:S05]  /*0920*/  BSYNC B0 ;  /* 0x0000000000007941 */ /* 0x000fea0003800000 */
.L_x_32830:
        /* <DEDUP_REMOVED lines=11> */
[----:B------:R-:W-:-:S11]  /*09e0*/  IMAD.MOV.U32 R43, RZ, RZ, 0x20 ;  /* 0x00000020ff2b7424 */ /* 0x000fd600078e00ff */
        /* <DEDUP_REMOVED lines=16> */
.L_x_32833:
[----:B------:R-:W-:Y:S05]  /*0af0*/  BSYNC B0 ;  /* 0x0000000000007941 */ /* 0x000fea0003800000 */
.L_x_32832:
        /* <DEDUP_REMOVED lines=28> */
.L_x_32835:
[----:B------:R-:W-:Y:S05]  /*0cc0*/  BSYNC B0 ;  /* 0x0000000000007941 */ /* 0x000fea0003800000 */
.L_x_32834:
        /* <DEDUP_REMOVED lines=28> */
.L_x_32837:
[----:B------:R-:W-:Y:S05]  /*0e90*/  BSYNC B0 ;  /* 0x0000000000007941 */ /* 0x000fea0003800000 */
.L_x_32836:
        /* <DEDUP_REMOVED lines=28> */
.L_x_32839:
[----:B------:R-:W-:Y:S05]  /*1060*/  BSYNC B0 ;  /* 0x0000000000007941 */ /* 0x000fea0003800000 */
.L_x_32838:
[----:B------:R-:W-:Y:S01]  /*1070*/  ISETP.GE.U32.AND P0, PT, R9, 0xe0, PT ;  /* 0x000000e00900780c */ /* 0x000fe20003f06070 */
[----:B------:R-:W-:Y:S01]  /*1080*/  UIADD3 UR25, UR4, -0x700cb87f, URZ ;  /* 0x8ff3478104197890 */ /* 0x000fe2000fffe03f */
[----:B------:R-:W-:Y:S01]  /*1090*/  LOP3.LUT R8, R8, 0xffffff7f, RZ, 0xc0, !PT ;  /* 0xffffff7f08087812 */ /* 0x000fe200078ec0ff */
[----:B------:R-:W-:Y:S01]  /*10a0*/  UIADD3 UR26, UR5, -0x695add53, URZ ;  /* 0x96a522ad051a7890 */ /* 0x000fe2000fffe03f */
[----:B------:R-:W-:Y:S09]  /*10b0*/  BSSY B0, `(.L_x_32840) ;  /* 0x000001a000007945 */ /* 0x000ff20003800000 */
[----:B------:R-:W-:Y:S01]  /*10c0*/  @P0 LOP3.LUT R8, R8, 0x80, RZ, 0xfc, !PT ;  /* 0x0000008008080812 */ /* 0x000fe200078efcff */
[----:B------:R-:W-:Y:S05]  /*10d0*/  @!P0 BRA `(.L_x_32841) ;  /* 0x0000017000008947 */ /* 0x000fea0003800000 */
[C---:B------:R-:W-:Y:S01]  /*10e0*/  LEA R84, P0, R124.reuse, c[0x0][0x1c8], 0x5 ;  /* 0x000072007c547a11 */ /* 0x040fe200078028ff */
[----:B------:R-:W-:Y:S01]  /*10f0*/  IMAD.MOV.U32 R87, RZ, RZ, 0x20 ;  /* 0x00000020ff577424 */ /* 0x000fe200078e00ff */
[----:B0-----:R-:W-:Y:S01]  /*1100*/  CS2R R70, SRZ ;  /* 0x0000000000467805 */ /* 0x001fe2000001ff00 */
[----:B------:R-:W-:Y:S01]  /*1110*/  CS2R R68, SRZ ;  /* 0x0000000000447805 */ /* 0x000fe2000001ff00 */
[C---:B------:R-:W-:Y:S01]  /*1120*/  LEA.HI.X R85, R124.reuse, c[0x0][0x1cc], RZ, 0x5, P0 ;  /* 0x000073007c557a11 */ /* 0x040fe200000f2cff */
[----:B------:R-:W-:Y:S01]  /*1130*/  IMAD.WIDE.U32 R86, R124, R87, c[0x0][0x1b0] ;  /* 0x00006c007c567625 */ /* 0x000fe200078e0057 */
[----:B------:R-:W-:Y:S01]  /*1140*/  ISETP.NE.U32.AND P0, PT, RZ, c[0x0][0x218], PT ;  /* 0x00008600ff007a0c */ /* 0x000fe20003f05070 */
[----:B------:R-:W-:Y:S01]  /*1150*/  CS2R R74, SRZ ;  /* 0x00000000004a7805 */ /* 0x000fe2000001ff00 */
[----:B------:R-:W-:Y:S01]  /*1160*/  CS2R R72, SRZ ;  /* 0x0000000000487805 */ /* 0x000fe2000001ff00 */
        /* <DEDUP_REMOVED lines=14> */
.L_x_32841:
[----:B------:R-:W-:Y:S05]  /*1250*/  BSYNC B0 ;  /* 0x0000000000007941 */ /* 0x000fea0003800000 */
.L_x_32840:
        /* <DEDUP_REMOVED lines=28> */
.L_x_32843:
[----:B------:R-:W-:Y:S05]  /*1420*/  BSYNC B0 ;  /* 0x0000000000007941 */ /* 0x000fea0003800000 */
.L_x_32842:
[----:B------:R-:W-:Y:S01]  /*1430*/  ISETP.GE.U32.AND P0, PT, R9, 0x120, PT ;  /* 0x000001200900780c */ /* 0x000fe20003f06070 */
[----:B------:R-:W-:Y:S01]  /*1440*/  BSSY B0, `(.L_x_32844) ;  /* 0x000001b000007945 */ /* 0x000fe20003800000 */
[----:B------:R-:W-:-:S11]  /*1450*/  LOP3.LUT R8, R8, 0xffffffdf, RZ, 0xc0, !PT ;  /* 0xffffffdf08087812 */ /* 0x000fd600078ec0ff */
        /* <DEDUP_REMOVED lines=25> */
.L_x_32845:
[----:B------:R-:W-:Y:S05]  /*15f0*/  BSYNC B0 ;  /* 0x0000000000007941 */ /* 0x000fea0003800000 */
.L_x_32844:
        /* <DEDUP_REMOVED lines=23> */
[----:B--2---:R0:W-:Y:S04]  /*1770*/  STL.64 [R1+0x10], R124 ;  /* 0x0000107c01007387 */ /* 0x0041e80000100a00 */
[----:B------:R0:W-:Y:S04]  /*1780*/  STL.64 [R1+0x18], R126 ;  /* 0x0000187e01007387 */ /* 0x0001e80000100a00 */
[----:B------:R0:W-:Y:S04]  /*1790*/  STL.64 [R1+0x20], R128 ;  /* 0x0000208001007387 */ /* 0x0001e80000100a00 */
[----:B------:R0:W-:Y:S04]  /*17a0*/  STL.64 [R1+0x28], R130 ;  /* 0x0000288201007387 */ /* 0x0001e80000100a00 */
[----:B----4-:R0:W-:Y:S04]  /*17b0*/  STL.64 [R1+0x30], R132 ;  /* 0x0000308401007387 */ /* 0x0101e80000100a00 */
[----:B------:R0:W-:Y:S04]  /*17c0*/  STL.64 [R1+0x38], R134 ;  /* 0x0000388601007387 */ /* 0x0001e80000100a00 */
[----:B---3--:R0:W-:Y:S04]  /*17d0*/  STL.64 [R1+0x40], R136 ;  /* 0x0000408801007387 */ /* 0x0081e80000100a00 */
[----:B------:R0:W-:Y:S02]  /*17e0*/  STL.64 [R1+0x48], R138 ;  /* 0x0000488a01007387 */ /* 0x0001e40000100a00 */
.L_x_32847:
[----:B------:R-:W-:Y:S05]  /*17f0*/  BSYNC B0 ;  /* 0x0000000000007941 */ /* 0x000fea0003800000 */
.L_x_32846:
        /* <DEDUP_REMOVED lines=14> */
.L_x_33452:
        /* <DEDUP_REMOVED lines=38> */
.L_x_32852:
[----:B------:R-:W-:Y:S02]  /*1b40*/  IMAD.MOV.U32 R14, RZ, RZ, R6 ;  /* 0x000000ffff0e7224 */ /* 0x000fe400078e0006 */
.L_x_32853:
[----:B------:R-:W-:Y:S05]  /*1b50*/  BSYNC B2 ;  /* 0x0000000000027941 */ /* 0x000fea0003800000 */
.L_x_32851:
        /* <DEDUP_REMOVED lines=16> */
.L_x_32857:
[----:B------:R-:W-:Y:S05]  /*1c60*/  BSYNC B3 ;  /* 0x0000000000037941 */ /* 0x000fea0003800000 */
.L_x_32856:
        /* <DEDUP_REMOVED lines=42> */
.L_x_32855:
[----:B------:R-:W-:Y:S05]  /*1f10*/  BSYNC B2 ;  /* 0x0000000000027941 */ /* 0x000fea0003800000 */
.L_x_32854:
[----:B------:R-:W2:Y:S01]  /*1f20*/  LDL R132, [R1+0x160] ;  /* 0x0001600001847983 */ /* 0x000ea20000100800 */
        /* <DEDUP_REMOVED lines=26> */
.L_x_32859:
[----:B------:R-:W-:Y:S02]  /*20d0*/  IMAD.MOV.U32 R3, RZ, RZ, R6 ;  /* 0x000000ffff037224 */ /* 0x000fe400078e0006 */
.L_x_32860:
[----:B------:R-:W-:Y:S05]  /*20e0*/  BSYNC B2 ;  /* 0x0000000000027941 */ /* 0x000fea0003800000 */
.L_x_32858:
        /* <DEDUP_REMOVED lines=16> */
.L_x_32864:
[----:B------:R-:W-:Y:S05]  /*21f0*/  BSYNC B3 ;  /* 0x0000000000037941 */ /* 0x000fea0003800000 */
.L_x_32863:
        /* <DEDUP_REMOVED lines=38> */
[----:B------:R-:W-:-:S05]  /*2460*/  IMAD.WIDE.U32 R4, R4, -0x2daee0ad, RZ ;  /* 0xd2511f5304047825 */ /* 0x000fca00078e00ff */
[----:B------:R-:W-:Y:S01]  /*2470*/  LOP3.LUT R5, R5, UR26, R6, 0x96, !PT ;  /* 0x0000001a05057c12 */ /* 0x000fe2000f8e9606 */
[----:B------:R-:W-:-:S05]  /*2480*/  IMAD.WIDE.U32 R6, R7, -0x326172a9, RZ ;  /* 0xcd9e8d5707067825 */ /* 0x000fca00078e00ff */
[----:B------:R-:W-:Y:S02]  /*2490*/  LOP3.LUT R7, R7, UR25, R134, 0x96, !PT ;  /* 0x0000001907077c12 */ /* 0x000fe4000f8e9686 */
.L_x_32862:
[----:B------:R-:W-:Y:S05]  /*24a0*/  BSYNC B2 ;  /* 0x0000000000027941 */ /* 0x000fea0003800000 */
.L_x_32861:
        /* <DEDUP_REMOVED lines=24> */
.L_x_32866:
[----:B------:R-:W-:Y:S02]  /*2630*/  IMAD.MOV.U32 R3, RZ, RZ, R6 ;  /* 0x000000ffff037224 */ /* 0x000fe400078e0006 */
.L_x_32867:
[----:B------:R-:W-:Y:S05]  /*2640*/  BSYNC B2 ;  /* 0x0000000000027941 */ /* 0x000fea0003800000 */
.L_x_32865:
        /* <DEDUP_REMOVED lines=16> */
.L_x_32871:
[----:B------:R-:W-:Y:S05]  /*2750*/  BSYNC B3 ;  /* 0x0000000000037941 */ /* 0x000fea0003800000 */
.L_x_32870:
        /* <DEDUP_REMOVED lines=42> */
.L_x_32869:
[----:B------:R-:W-:Y:S05]  /*2a00*/  BSYNC B2 ;  /* 0x0000000000027941 */ /* 0x000fea0003800000 */
.L_x_32868:
        /* <DEDUP_REMOVED lines=22> */
.L_x_32873:
[----:B------:R-:W-:Y:S02]  /*2b70*/  MOV R3, R6 ;  /* 0x0000000600037202 */ /* 0x000fe40000000f00 */
.L_x_32874:
[----:B------:R-:W-:Y:S05]  /*2b80*/  BSYNC B2 ;  /* 0x0000000000027941 */ /* 0x000fea0003800000 */
.L_x_32872:
        /* <DEDUP_REMOVED lines=16> */
.L_x_32878:
[----:B------:R-:W-:Y:S05]  /*2c90*/  BSYNC B3 ;  /* 0x0000000000037941 */ /* 0x000fea0003800000 */
.L_x_32877:
        /* <DEDUP_REMOVED lines=39> */
[----:B------:R-:W-:Y:S01]  /*2f10*/  LOP3.LUT R5, R5, UR26, R6, 0x96, !PT ;  /* 0x0000001a05057c12 */ /* 0x000fe2000f8e9606 */
[----:B------:R-:W-:-:S05]  /*2f20*/  IMAD.WIDE.U32 R6, R7, -0x326172a9, RZ ;  /* 0xcd9e8d5707067825 */ /* 0x000fca00078e00ff */
[----:B------:R-:W-:Y:S02]  /*2f30*/  LOP3.LUT R7, R7, UR25, R212, 0x96, !PT ;  /* 0x0000001907077c12 */ /* 0x000fe4000f8e96d4 */
.L_x_32876:
[----:B------:R-:W-:Y:S05]  /*2f40*/  BSYNC B2 ;  /* 0x0000000000027941 */ /* 0x000fea0003800000 */
.L_x_32875:
        /* <DEDUP_REMOVED lines=22> */
.L_x_32880:
[----:B------:R-:W-:Y:S02]  /*30b0*/  IMAD.MOV.U32 R3, RZ, RZ, R6 ;  /* 0x000000ffff037224 */ /* 0x000fe400078e0006 */
.L_x_32881:
[----:B------:R-:W-:Y:S05]  /*30c0*/  BSYNC B2 ;  /* 0x0000000000027941 */ /* 0x000fea0003800000 */
.L_x_32879:
        /* <DEDUP_REMOVED lines=16> */
.L_x_32885:
[----:B------:R-:W-:Y:S05]  /*31d0*/  BSYNC B3 ;  /* 0x0000000000037941 */ /* 0x000fea0003800000 */
.L_x_32884:
        /* <DEDUP_REMOVED lines=42> */
.L_x_32883:
[----:B------:R-:W-:Y:S05]  /*3480*/  BSYNC B2 ;  /* 0x0000000000027941 */ /* 0x000fea0003800000 */
.L_x_32882:
        /* <DEDUP_REMOVED lines=22> */
.L_x_32887:
[----:B------:R-:W-:Y:S02]  /*35f0*/  IMAD.MOV.U32 R3, RZ, RZ, R6 ;  /* 0x000000ffff037224 */ /* 0x000fe400078e0006 */
.L_x_32888:
[----:B------:R-:W-:Y:S05]  /*3600*/  BSYNC B2 ;  /* 0x0000000000027941 */ /* 0x000fea0003800000 */
.L_x_32886:
        /* <DEDUP_REMOVED lines=16> */
.L_x_32892:
[----:B------:R-:W-:Y:S05]  /*3710*/  BSYNC B3 ;  /* 0x0000000000037941 */ /* 0x000fea0003800000 */
.L_x_32891:
        /* <DEDUP_REMOVED lines=42> */
.L_x_32890:
[----:B------:R-:W-:Y:S05]  /*39c0*/  BSYNC B2 ;  /* 0x0000000000027941 */ /* 0x000fea0003800000 */
.L_x_32889:
        /* <DEDUP_REMOVED lines=22> */
.L_x_32894:
[----:B------:R-:W-:Y:S02]  /*3b30*/  MOV R3, R6 ;  /* 0x0000000600037202 */ /* 0x000fe40000000f00 */
.L_x_32895:
[----:B------:R-:W-:Y:S05]  /*3b40*/  BSYNC B2 ;  /* 0x0000000000027941 */ /* 0x000fea0003800000 */
.L_x_32893:
        /* <DEDUP_REMOVED lines=16> */
.L_x_32899:
[----:B------:R-:W-:Y:S05]  /*3c50*/  BSYNC B3 ;  /* 0x0000000000037941 */ /* 0x000fea0003800000 */
.L_x_32898:
        /* <DEDUP_REMOVED lines=42> */
.L_x_32897:
[----:B------:R-:W-:Y:S05]  /*3f00*/  BSYNC B2 ;  /* 0x0000000000027941 */ /* 0x000fea0003800000 */
.L_x_32896:
        /* <DEDUP_REMOVED lines=22> */
.L_x_32901:
[----:B------:R-:W-:Y:S02]  /*4070*/  IMAD.MOV.U32 R14, RZ, RZ, R6 ;  /* 0x000000ffff0e7224 */ /* 0x000fe400078e0006 */
.L_x_32902:
[----:B------:R-:W-:Y:S05]  /*4080*/  BSYNC B2 ;  /* 0x0000000000027941 */ /* 0x000fea0003800000 */
.L_x_32900:
        /* <DEDUP_REMOVED lines=19> */
.L_x_32906:
[----:B------:R-:W-:Y:S05]  /*41c0*/  BSYNC B3 ;  /* 0x0000000000037941 */ /* 0x000fea0003800000 */
.L_x_32905:
        /* <DEDUP_REMOVED lines=42> */
.L_x_32904:
[----:B------:R-:W-:Y:S05]  /*4470*/  BSYNC B2 ;  /* 0x0000000000027941 */ /* 0x000fea0003800000 */
.L_x_32903:
[----:B------:R-:W2:Y:S01]  /*4480*/  LDL R238, [R1+0x15c] ;  /* 0x00015c0001ee7983 */ /* 0x000ea20000100800 */
[----:B------:R-:W0:Y:S01]  /*4490*/  I2F.U32 R14, R14 ;  /* 0x0000000e000e7306 */ /* 0x000e220000201000 */
[----:B------:R-:W-:Y:S02]  /*44a0*/  SEL R213, RZ, 0x1, P2 ;  /* 0x00000001ffd57807 */ /* 0x000fe40001000000 */
[----:B------:R-:W-:Y:S02]  /*44b0*/  SEL R215, RZ, 0x10000, P5 ;  /* 0x00010000ffd77807 */ /* 0x000fe40002800000 */
[----:B------:R-:W-:Y:S02]  /*44c0*/  SEL R214, RZ, 0x100, P4 ;  /* 0x00000100ffd67807 */ /* 0x000fe40002000000 */
[----:B------:R-:W-:Y:S02]  /*44d0*/  PRMT R139, RZ, 0x7610, R139 ;  /* 0x00007610ff8b7816 */ /* 0x000fe4000000008b */
[----:B------:R-:W-:-:S02]  /*44e0*/  SEL R212, RZ, 0x1, P3 ;  /* 0x00000001ffd47807 */ /* 0x000fc40001800000 */
[C---:B------:R-:W-:Y:S01]  /*44f0*/  LOP3.LUT P5, RZ, R8.reuse, 0x2, RZ, 0xc0, !PT ;  /* 0x0000000208ff7812 */ /* 0x040fe200078ac0ff */
[----:B------:R-:W-:Y:S01]  /*4500*/  FMUL.FTZ R139, R139, R13 ;  /* 0x0000000d8b8b7220 */ /* 0x000fe20000410000 */
[----:B------:R-:W-:Y:S01]  /*4510*/  LOP3.LUT P6, RZ, R8, 0x4, RZ, 0xc0, !PT ;  /* 0x0000000408ff7812 */ /* 0x000fe200078cc0ff */
[----:B0-----:R-:W-:Y:S02]  /*4520*/  FFMA.FTZ R14, R14, R236, 1.1641532182693481445e-10 ;  /* 0x2f0000000e0e7423 */ /* 0x001fe400000100ec */
[----:B------:R-:W-:-:S03]  /*4530*/  IMAD.WIDE.U32 R236, R213, 0x1000000, RZ ;  /* 0x01000000d5ec7825 */ /* 0x000fc600078e00ff */
[----:B------:R-:W-:Y:S01]  /*4540*/  FSETP.GTU.FTZ.AND P2, PT, R14, c[0x0][0x1e4], PT ;  /* 0x000079000e007a0b */ /* 0x000fe20003f5c000 */
[----:B------:R-:W-:-:S03]  /*4550*/  FMUL.FTZ R139, R139, c[0x0][0x1e8] ;  /* 0x00007a008b8b7a20 */ /* 0x000fc60000410000 */
[----:B------:R-:W-:Y:S02]  /*4560*/  SEL R14, RZ, 0x1000000, P2 ;  /* 0x01000000ff0e7807 */ /* 0x000fe40001000000 */
[----:B------:R-:W-:Y:S02]  /*4570*/  FSEL R139, R139, RZ, !P2 ;  /* 0x000000ff8b8b7208 */ /* 0x000fe40005000000 */
[----:B------:R-:W-:Y:S02]  /*4580*/  LOP3.LUT R14, R214, R14, R215, 0xfe, !PT ;  /* 0x0000000ed60e7212 */ /* 0x000fe400078efed7 */
[----:B------:R-:W-:Y:S02]  /*4590*/  SEL R214, RZ, 0x1, P1 ;  /* 0x00000001ffd67807 */ /* 0x000fe40000800000 */
[----:B------:R-:W-:Y:S02]  /*45a0*/  LOP3.LUT R237, R237, R14, R212, 0xfe, !PT ;  /* 0x0000000eeded7212 */ /* 0x000fe400078efed4 */
        /* <DEDUP_REMOVED lines=17> */
.L_x_32850:
[----:B------:R-:W-:Y:S05]  /*46c0*/  BSYNC B1 ;  /* 0x0000000000017941 */ /* 0x000fea0003800000 */
.L_x_32849:
        /* <DEDUP_REMOVED lines=24> */
.L_x_32910:
[----:B------:R-:W-:Y:S02]  /*4850*/  IMAD.MOV.U32 R140, RZ, RZ, R6 ;  /* 0x000000ffff8c7224 */ /* 0x000fe400078e0006 */
.L_x_32911:
[----:B------:R-:W-:Y:S05]  /*4860*/  BSYNC B2 ;  /* 0x0000000000027941 */ /* 0x000fea0003800000 */
.L_x_32909:
        /* <DEDUP_REMOVED lines=16> */
.L_x_32915:
[----:B------:R-:W-:Y:S05]  /*4970*/  BSYNC B3 ;  /* 0x0000000000037941 */ /* 0x000fea0003800000 */
.L_x_32914:
        /* <DEDUP_REMOVED lines=42> */
.L_x_32913:
[----:B------:R-:W-:Y:S05]  /*4c20*/  BSYNC B2 ;  /* 0x0000000000027941 */ /* 0x000fea0003800000 */
.L_x_32912:
[----:B------:R-:W2:Y:S01]  /*4c30*/  LDL R142, [R1+0x140] ;  /* 0x00014000018e7983 */ /* 0x000ea20000100800 */
[----:B------:R-:W1:Y:S01]  /*4c40*/  I2F.U32 R3, R140 ;  /* 0x0000008c00037306 */ /* 0x000e620000201000 */
[----:B0-----:R-:W-:Y:S01]  /*4c50*/  IMAD.MOV.U32 R215, RZ, RZ, 0x2f800000 ;  /* 0x2f800000ffd77424 */ /* 0x001fe200078e00ff */
[----:B------:R-:W-:Y:S01]  /*4c60*/  LOP3.LUT R8, R8, 0xfffffffb, RZ, 0xc0, !PT ;  /* 0xfffffffb08087812 */ /* 0x000fe200078ec0ff */
[----:B------:R-:W-:Y:S01]  /*4c70*/  BSSY B2, `(.L_x_32916) ;  /* 0x0000018000027945 */ /* 0x000fe20003800000 */
[----:B------:R-:W-:-:S04]  /*4c80*/  ISETP.NE.U32.AND P0, PT, RZ, c[0x0][0x180], PT ;  /* 0x00006000ff007a0c */ /* 0x000fc80003f05070 */
        /* <DEDUP_REMOVED lines=21> */
.L_x_32917:
[----:B------:R-:W-:Y:S02]  /*4de0*/  IMAD.MOV.U32 R3, RZ, RZ, R6 ;  /* 0x000000ffff037224 */ /* 0x000fe400078e0006 */
.L_x_32918:
[----:B------:R-:W-:Y:S05]  /*4df0*/  BSYNC B2 ;  /* 0x0000000000027941 */ /* 0x000fea0003800000 */
.L_x_32916:
        /* <DEDUP_REMOVED lines=16> */
.L_x_32922:
[----:B------:R-:W-:Y:S05]  /*4f00*/  BSYNC B3 ;  /* 0x0000000000037941 */ /* 0x000fea0003800000 */
.L_x_32921:
        /* <DEDUP_REMOVED lines=42> */
.L_x_32920:
[----:B------:R-:W-:Y:S05]  /*51b0*/  BSYNC B2 ;  /* 0x0000000000027941 */ /* 0x000fea0003800000 */
.L_x_32919:
        /* <DEDUP_REMOVED lines=24> */
.L_x_32924:
[----:B------:R-:W-:Y:S02]  /*5340*/  IMAD.MOV.U32 R3, RZ, RZ, R6 ;  /* 0x000000ffff037224 */ /* 0x000fe400078e0006 */
.L_x_32925:
[----:B------:R-:W-:Y:S05]  /*5350*/  BSYNC B2 ;  /* 0x0000000000027941 */ /* 0x000fea0003800000 */
.L_x_32923:
        /* <DEDUP_REMOVED lines=16> */
.L_x_32929:
[----:B------:R-:W-:Y:S05]  /*5460*/  BSYNC B3 ;  /* 0x0000000000037941 */ /* 0x000fea0003800000 */
.L_x_32928:
        /* <DEDUP_REMOVED lines=42> */
.L_x_32927:
[----:B------:R-:W-:Y:S05]  /*5710*/  BSYNC B2 ;  /* 0x0000000000027941 */ /* 0x000fea0003800000 */
.L_x_32926:
        /* <DEDUP_REMOVED lines=22> */
.L_x_32931:
[----:B------:R-:W-:Y:S02]  /*5880*/  MOV R3, R6 ;  /* 0x0000000600037202 */ /* 0x000fe40000000f00 */
.L_x_32932:
[----:B------:R-:W-:Y:S05]  /*5890*/  BSYNC B2 ;  /* 0x0000000000027941 */ /* 0x000fea0003800000 */
.L_x_32930:
        /* <DEDUP_REMOVED lines=16> */
.L_x_32936:
[----:B------:R-:W-:Y:S05]  /*59a0*/  BSYNC B3 ;  /* 0x0000000000037941 */ /* 0x000fea0003800000 */
.L_x_32935:
        /* <DEDUP_REMOVED lines=42> */
.L_x_32934:
[----:B------:R-:W-:Y:S05]  /*5c50*/  BSYNC B2 ;  /* 0x0000000000027941 */ /* 0x000fea0003800000 */
.L_x_32933:
        /* <DEDUP_REMOVED lines=22> */
.L_x_32938:
[----:B------:R-:W-:Y:S02]  /*5dc0*/  IMAD.MOV.U32 R3, RZ, RZ, R6 ;  /* 0x000000ffff037224 */ /* 0x000fe400078e0006 */
.L_x_32939:
[----:B------:R-:W-:Y:S05]  /*5dd0*/  BSYNC B2 ;  /* 0x0000000000027941 */ /* 0x000fea0003800000 */
.L_x_32937:
        /* <DEDUP_REMOVED lines=16> */
.L_x_32943:
[----:B------:R-:W-:Y:S05]  /*5ee0*/  BSYNC B3 ;  /* 0x0000000000037941 */ /* 0x000fea0003800000 */
.L_x_32942:
        /* <DEDUP_REMOVED lines=42> */
.L_x_32941:
[----:B------:R-:W-:Y:S05]  /*6190*/  BSYNC B2 ;  /* 0x0000000000027941 */ /* 0x000fea0003800000 */
.L_x_32940:
        /* <DEDUP_REMOVED lines=22> */
.L_x_32945:
[----:B------:R-:W-:Y:S02]  /*6300*/  IMAD.MOV.U32 R3, RZ, RZ, R6 ;  /* 0x000000ffff037224 */ /* 0x000fe400078e0006 */
.L_x_32946:
[----:B------:R-:W-:Y:S05]  /*6310*/  BSYNC B2 ;  /* 0x0000000000027941 */ /* 0x000fea0003800000 */
.L_x_32944:
        /* <DEDUP_REMOVED lines=16> */
.L_x_32950:
[----:B------:R-:W-:Y:S05]  /*6420*/  BSYNC B3 ;  /* 0x0000000000037941 */ /* 0x000fea0003800000 */
.L_x_32949:
        /* <DEDUP_REMOVED lines=42> */
.L_x_32948:
[----:B------:R-:W-:Y:S05]  /*66d0*/  BSYNC B2 ;  /* 0x0000000000027941 */ /* 0x000fea0003800000 */
.L_x_32947:
        /* <DEDUP_REMOVED lines=22> */
.L_x_32952:
[----:B------:R-:W-:Y:S02]  /*6840*/  MOV R3, R6 ;  /* 0x0000000600037202 */ /* 0x000fe40000000f00 */
.L_x_32953:
[----:B------:R-:W-:Y:S05]  /*6850*/  BSYNC B2 ;  /* 0x0000000000027941 */ /* 0x000fea0003800000 */
.L_x_32951:
        /* <DEDUP_REMOVED lines=16> */
.L_x_32957:
[----:B------:R-:W-:Y:S05]  /*6960*/  BSYNC B3 ;  /* 0x0000000000037941 */ /* 0x000fea0003800000 */
.L_x_32956:
        /* <DEDUP_REMOVED lines=42> */
.L_x_32955:
[----:B------:R-:W-:Y:S05]  /*6c10*/  BSYNC B2 ;  /* 0x0000000000027941 */ /* 0x000fea0003800000 */
.L_x_32954:
        /* <DEDUP_REMOVED lines=22> */
.L_x_32959:
[----:B------:R-:W-:Y:S02]  /*6d80*/  IMAD.MOV.U32 R214, RZ, RZ, R6 ;  /* 0x000000ffffd67224 */ /* 0x000fe400078e0006 */
.L_x_32960:
[----:B------:R-:W-:Y:S05]  /*6d90*/  BSYNC B2 ;  /* 0x0000000000027941 */ /* 0x000fea0003800000 */
.L_x_32958:
        /* <DEDUP_REMOVED lines=19> */
.L_x_32964:
[----:B------:R-:W-:Y:S05]  /*6ed0*/  BSYNC B3 ;  /* 0x0000000000037941 */ /* 0x000fea0003800000 */
.L_x_32963:
        /* <DEDUP_REMOVED lines=42> */
.L_x_32962:
[----:B------:R-:W-:Y:S05]  /*7180*/  BSYNC B2 ;  /* 0x0000000000027941 */ /* 0x000fea0003800000 */
.L_x_32961:
[----:B------:R-:W2:Y:S01]  /*7190*/  LDL R238, [R1+0x13c] ;  /* 0x00013c0001ee7983 */ /* 0x000ea20000100800 */
[----:B------:R-:W0:Y:S01]  /*71a0*/  I2F.U32 R214, R214 ;  /* 0x000000d600d67306 */ /* 0x000e220000201000 */
[----:B------:R-:W-:Y:S02]  /*71b0*/  SEL R236, RZ, 0x10000, P5 ;  /* 0x00010000ffec7807 */ /* 0x000fe40002800000 */
[----:B------:R-:W-:Y:S02]  /*71c0*/  SEL R213, RZ, 0x100, P4 ;  /* 0x00000100ffd57807 */ /* 0x000fe40002000000 */
[----:B------:R-:W-:Y:S02]  /*71d0*/  PRMT R147, RZ, 0x7610, R147 ;  /* 0x00007610ff937816 */ /* 0x000fe40000000093 */
[----:B------:R-:W-:Y:S02]  /*71e0*/  SEL R212, RZ, 0x1, P3 ;  /* 0x00000001ffd47807 */ /* 0x000fe40001800000 */
[C---:B------:R-:W-:Y:S01]  /*71f0*/  LOP3.LUT P5, RZ, R8.reuse, 0x2, RZ, 0xc0, !PT ;  /* 0x0000000208ff7812 */ /* 0x040fe200078ac0ff */
[----:B------:R-:W-:Y:S01]  /*7200*/  FMUL.FTZ R147, R147, R13 ;  /* 0x0000000d93937220 */ /* 0x000fe20000410000 */
[----:B------:R-:W-:-:S03]  /*7210*/  LOP3.LUT P6, RZ, R8, 0x4, RZ, 0xc0, !PT ;  /* 0x0000000408ff7812 */ /* 0x000fc600078cc0ff */
[----:B------:R-:W-:Y:S02]  /*7220*/  FMUL.FTZ R147, R147, c[0x0][0x1e8] ;  /* 0x00007a0093937a20 */ /* 0x000fe40000410000 */
[----:B0-----:R-:W-:Y:S01]  /*7230*/  FFMA.FTZ R214, R214, R215, 1.1641532182693481445e-10 ;  /* 0x2f000000d6d67423 */ /* 0x001fe200000100d7 */
[----:B------:R-:W-:-:S04]  /*7240*/  SEL R215, RZ, 0x1, P2 ;  /* 0x00000001ffd77807 */ /* 0x000fc80001000000 */
[----:B------:R-:W-:-:S04]  /*7250*/  FSETP.GTU.FTZ.AND P2, PT, R214, c[0x0][0x1e4], PT ;  /* 0x00007900d6007a0b */ /* 0x000fc80003f5c000 */
        /* <DEDUP_REMOVED lines=10> */
[C---:B------:R-:W-:Y:S02]  /*7300*/  LEA R214, P1, R14.reuse, c[0x0][0x188], 0x5 ;  /* 0x000062000ed67a11 */ /* 0x040fe400078228ff */
[----:B------:R-:W-:Y:S02]  /*7310*/  LOP3.LUT R213, R213, R237, R215, 0xfe, !PT ;  /* 0x000000edd5d57212 */ /* 0x000fe400078efed7 */
        /* <DEDUP_REMOVED lines=8> */
[C---:B------:R-:W-:Y:S02]  /*73a0*/  LEA.HI.X R215, R14.reuse, c[0x0][0x194], RZ, 0x3, P0 ;  /* 0x000065000ed77a11 */ /* 0x040fe400000f1cff */
[----:B------:R-:W-:-:S03]  /*73b0*/  IADD3 R14, R14, 0x20, RZ ;  /* 0x000000200e0e7810 */ /* 0x000fc60007ffe0ff */
[----:B------:R0:W-:Y:S04]  /*73c0*/  STG.E.64 [R214.64], R212 ;  /* 0x000000d4d6007986 */ /* 0x0001e8000c101b06 */
.L_x_32908:
[----:B------:R-:W-:Y:S05]  /*73d0*/  BSYNC B1 ;  /* 0x0000000000017941 */ /* 0x000fea0003800000 */
.L_x_32907:
        /* <DEDUP_REMOVED lines=24> */
.L_x_32968:
[----:B------:R-:W-:Y:S02]  /*7560*/  IMAD.MOV.U32 R148, RZ, RZ, R6 ;  /* 0x000000ffff947224 */ /* 0x000fe400078e0006 */
.L_x_32969:
[----:B------:R-:W-:Y:S05]  /*7570*/  BSYNC B2 ;  /* 0x0000000000027941 */ /* 0x000fea0003800000 */
.L_x_32967:
        /* <DEDUP_REMOVED lines=16> */
.L_x_32973:
[----:B------:R-:W-:Y:S05]  /*7680*/  BSYNC B3 ;  /* 0x0000000000037941 */ /* 0x000fea0003800000 */
.L_x_32972:
        /* <DEDUP_REMOVED lines=42> */
.L_x_32971:
[----:B------:R-:W-:Y:S05]  /*7930*/  BSYNC B2 ;  /* 0x0000000000027941 */ /* 0x000fea0003800000 */
.L_x_32970:
        /* <DEDUP_REMOVED lines=27> */
.L_x_32975:
[----:B------:R-:W-:Y:S02]  /*7af0*/  IMAD.MOV.U32 R3, RZ, RZ, R6 ;  /* 0x000000ffff037224 */ /* 0x000fe400078e0006 */
.L_x_32976:
[----:B------:R-:W-:Y:S05]  /*7b00*/  BSYNC B2 ;  /* 0x0000000000027941 */ /* 0x000fea0003800000 */
.L_x_32974:
        /* <DEDUP_REMOVED lines=16> */
.L_x_32980:
[----:B------:R-:W-:Y:S05]  /*7c10*/  BSYNC B3 ;  /* 0x0000000000037941 */ /* 0x000fea0003800000 */
.L_x_32979:
        /* <DEDUP_REMOVED lines=42> */
.L_x_32978:
[----:B------:R-:W-:Y:S05]  /*7ec0*/  BSYNC B2 ;  /* 0x0000000000027941 */ /* 0x000fea0003800000 */
.L_x_32977:
        /* <DEDUP_REMOVED lines=24> */
.L_x_32982:
[----:B------:R-:W-:Y:S02]  /*8050*/  IMAD.MOV.U32 R3, RZ, RZ, R6 ;  /* 0x000000ffff037224 */ /* 0x000fe400078e0006 */
.L_x_32983:
[----:B------:R-:W-:Y:S05]  /*8060*/  BSYNC B2 ;  /* 0x0000000000027941 */ /* 0x000fea0003800000 */
.L_x_32981:
        /* <DEDUP_REMOVED lines=16> */
.L_x_32987:
[----:B------:R-:W-:Y:S05]  /*8170*/  BSYNC B3 ;  /* 0x0000000000037941 */ /* 0x000fea0003800000 */
.L_x_32986:
        /* <DEDUP_REMOVED lines=42> */
.L_x_32985:
[----:B------:R-:W-:Y:S05]  /*8420*/  BSYNC B2 ;  /* 0x0000000000027941 */ /* 0x000fea0003800000 */
.L_x_32984:
        /* <DEDUP_REMOVED lines=22> */
.L_x_32989:
[----:B------:R-:W-:Y:S02]  /*8590*/  MOV R3, R6 ;  /* 0x0000000600037202 */ /* 0x000fe40000000f00 */
.L_x_32990:
[----:B------:R-:W-:Y:S05]  /*85a0*/  BSYNC B2 ;  /* 0x0000000000027941 */ /* 0x000fea0003800000 */
.L_x_32988:
        /* <DEDUP_REMOVED lines=16> */
.L_x_32994:
[----:B------:R-:W-:Y:S05]  /*86b0*/  BSYNC B3 ;  /* 0x0000000000037941 */ /* 0x000fea0003800000 */
.L_x_32993:
        /* <DEDUP_REMOVED lines=42> */
.L_x_32992:
[----:B------:R-:W-:Y:S05]  /*8960*/  BSYNC B2 ;  /* 0x0000000000027941 */ /* 0x000fea0003800000 */
.L_x_32991:
        /* <DEDUP_REMOVED lines=22> */
.L_x_32996:
[----:B------:R-:W-:Y:S02]  /*8ad0*/  IMAD.MOV.U32 R3, RZ, RZ, R6 ;  /* 0x000000ffff037224 */ /* 0x000fe400078e0006 */
.L_x_32997:
[----:B------:R-:W-:Y:S05]  /*8ae0*/  BSYNC B2 ;  /* 0x0000000000027941 */ /* 0x000fea0003800000 */
.L_x_32995:
        /* <DEDUP_REMOVED lines=16> */
.L_x_33001:
[----:B------:R-:W-:Y:S05]  /*8bf0*/  BSYNC B3 ;  /* 0x0000000000037941 */ /* 0x000fea0003800000 */
.L_x_33000:
        /* <DEDUP_REMOVED lines=42> */
.L_x_32999:
[----:B------:R-:W-:Y:S05]  /*8ea0*/  BSYNC B2 ;  /* 0x0000000000027941 */ /* 0x000fea0003800000 */
.L_x_32998:
        /* <DEDUP_REMOVED lines=22> */
.L_x_33003:
[----:B------:R-:W-:Y:S02]  /*9010*/  IMAD.MOV.U32 R3, RZ, RZ, R6 ;  /* 0x000000ffff037224 */ /* 0x000fe400078e0006 */
.L_x_33004:
[----:B------:R-:W-:Y:S05]  /*9020*/  BSYNC B2 ;  /* 0x0000000000027941 */ /* 0x000fea0003800000 */
.L_x_33002:
        /* <DEDUP_REMOVED lines=16> */
.L_x_33008:
[----:B------:R-:W-:Y:S05]  /*9130*/  BSYNC B3 ;  /* 0x0000000000037941 */ /* 0x000fea0003800000 */
.L_x_33007:
        /* <DEDUP_REMOVED lines=42> */
.L_x_33006:
[----:B------:R-:W-:Y:S05]  /*93e0*/  BSYNC B2 ;  /* 0x0000000000027941 */ /* 0x000fea0003800000 */
.L_x_33005:
        /* <DEDUP_REMOVED lines=22> */
.L_x_33010:
[----:B------:R-:W-:Y:S02]  /*9550*/  MOV R3, R6 ;  /* 0x0000000600037202 */ /* 0x000fe40000000f00 */
.L_x_33011:
[----:B------:R-:W-:Y:S05]  /*9560*/  BSYNC B2 ;  /* 0x0000000000027941 */ /* 0x000fea0003800000 */
.L_x_33009:
        /* <DEDUP_REMOVED lines=16> */
.L_x_33015:
[----:B------:R-:W-:Y:S05]  /*9670*/  BSYNC B3 ;  /* 0x0000000000037941 */ /* 0x000fea0003800000 */
.L_x_33014:
        /* <DEDUP_REMOVED lines=42> */
.L_x_33013:
[----:B------:R-:W-:Y:S05]  /*9920*/  BSYNC B2 ;  /* 0x0000000000027941 */ /* 0x000fea0003800000 */
.L_x_33012:
        /* <DEDUP_REMOVED lines=22> */
.L_x_33017:
[----:B------:R-:W-:Y:S02]  /*9a90*/  IMAD.MOV.U32 R214, RZ, RZ, R6 ;  /* 0x000000ffffd67224 */ /* 0x000fe400078e0006 */
.L_x_33018:
[----:B------:R-:W-:Y:S05]  /*9aa0*/  BSYNC B2 ;  /* 0x0000000000027941 */ /* 0x000fea0003800000 */
.L_x_33016:
        /* <DEDUP_REMOVED lines=19> */
.L_x_33022:
[----:B------:R-:W-:Y:S05]  /*9be0*/  BSYNC B3 ;  /* 0x0000000000037941 */ /* 0x000fea0003800000 */
.L_x_33021:
        /* <DEDUP_REMOVED lines=42> */
.L_x_33020:
[----:B------:R-:W-:Y:S05]  /*9e90*/  BSYNC B2 ;  /* 0x0000000000027941 */ /* 0x000fea0003800000 */
.L_x_33019:
        /* <DEDUP_REMOVED lines=36> */
.L_x_32966:
[----:B------:R-:W-:Y:S05]  /*a0e0*/  BSYNC B1 ;  /* 0x0000000000017941 */ /* 0x000fea0003800000 */
.L_x_32965:
        /* <DEDUP_REMOVED lines=24> */
.L_x_33026:
[----:B------:R-:W-:Y:S02]  /*a270*/  IMAD.MOV.U32 R156, RZ, RZ, R6 ;  /* 0x000000ffff9c7224 */ /* 0x000fe400078e0006 */
.L_x_33027:
[----:B------:R-:W-:Y:S05]  /*a280*/  BSYNC B2 ;  /* 0x0000000000027941 */ /* 0x000fea0003800000 */
.L_x_33025:
        /* <DEDUP_REMOVED lines=16> */
.L_x_33031:
[----:B------:R-:W-:Y:S05]  /*a390*/  BSYNC B3 ;  /* 0x0000000000037941 */ /* 0x000fea0003800000 */
.L_x_33030:
        /* <DEDUP_REMOVED lines=42> */
.L_x_33029:
[----:B------:R-:W-:Y:S05]  /*a640*/  BSYNC B2 ;  /* 0x0000000000027941 */ /* 0x000fea0003800000 */
.L_x_33028:
        /* <DEDUP_REMOVED lines=27> */
.L_x_33033:
[----:B------:R-:W-:Y:S02]  /*a800*/  IMAD.MOV.U32 R3, RZ, RZ, R6 ;  /* 0x000000ffff037224 */ /* 0x000fe400078e0006 */
.L_x_33034:
[----:B------:R-:W-:Y:S05]  /*a810*/  BSYNC B2 ;  /* 0x0000000000027941 */ /* 0x000fea0003800000 */
.L_x_33032:
        /* <DEDUP_REMOVED lines=16> */
.L_x_33038:
[----:B------:R-:W-:Y:S05]  /*a920*/  BSYNC B3 ;  /* 0x0000000000037941 */ /* 0x000fea0003800000 */
.L_x_33037:
        /* <DEDUP_REMOVED lines=42> */
.L_x_33036:
[----:B------:R-:W-:Y:S05]  /*abd0*/  BSYNC B2 ;  /* 0x0000000000027941 */ /* 0x000fea0003800000 */
.L_x_33035:
        /* <DEDUP_REMOVED lines=24> */
.L_x_33040:
[----:B------:R-:W-:Y:S02]  /*ad60*/  IMAD.MOV.U32 R3, RZ, RZ, R6 ;  /* 0x000000ffff037224 */ /* 0x000fe400078e0006 */
.L_x_33041:
[----:B------:R-:W-:Y:S05]  /*ad70*/  BSYNC B2 ;  /* 0x0000000000027941 */ /* 0x000fea0003800000 */
.L_x_33039:
        /* <DEDUP_REMOVED lines=16> */
.L_x_33045:
[----:B------:R-:W-:Y:S05]  /*ae80*/  BSYNC B3 ;  /* 0x0000000000037941 */ /* 0x000fea0003800000 */
.L_x_33044:
        /* <DEDUP_REMOVED lines=42> */
.L_x_33043:
[----:B------:R-:W-:Y:S05]  /*b130*/  BSYNC B2 ;  /* 0x0000000000027941 */ /* 0x000fea0003800000 */
.L_x_33042:
        /* <DEDUP_REMOVED lines=22> */
.L_x_33047:
[----:B------:R-:W-:Y:S02]  /*b2a0*/  MOV R3, R6 ;  /* 0x0000000600037202 */ /* 0x000fe40000000f00 */
.L_x_33048:
[----:B------:R-:W-:Y:S05]  /*b2b0*/  BSYNC B2 ;  /* 0x0000000000027941 */ /* 0x000fea0003800000 */
.L_x_33046:
        /* <DEDUP_REMOVED lines=16> */
.L_x_33052:
[----:B------:R-:W-:Y:S05]  /*b3c0*/  BSYNC B3 ;  /* 0x0000000000037941 */ /* 0x000fea0003800000 */
.L_x_33051:
        /* <DEDUP_REMOVED lines=42> */
.L_x_33050:
[----:B------:R-:W-:Y:S05]  /*b670*/  BSYNC B2 ;  /* 0x0000000000027941 */ /* 0x000fea0003800000 */
.L_x_33049:
        /* <DEDUP_REMOVED lines=22> */
.L_x_33054:
[----:B------:R-:W-:Y:S02]  /*b7e0*/  IMAD.MOV.U32 R3, RZ, RZ, R6 ;  /* 0x000000ffff037224 */ /* 0x000fe400078e0006 */
.L_x_33055:
[----:B------:R-:W-:Y:S05]  /*b7f0*/  BSYNC B2 ;  /* 0x0000000000027941 */ /* 0x000fea0003800000 */
.L_x_33053:
        /* <DEDUP_REMOVED lines=16> */
.L_x_33059:
[----:B------:R-:W-:Y:S05]  /*b900*/  BSYNC B3 ;  /* 0x0000000000037941 */ /* 0x000fea0003800000 */
.L_x_33058:
        /* <DEDUP_REMOVED lines=42> */
.L_x_33057:
[----:B------:R-:W-:Y:S05]  /*bbb0*/  BSYNC B2 ;  /* 0x0000000000027941 */ /* 0x000fea0003800000 */
.L_x_33056:
        /* <DEDUP_REMOVED lines=22> */
.L_x_33061:
[----:B------:R-:W-:Y:S02]  /*bd20*/  IMAD.MOV.U32 R3, RZ, RZ, R6 ;  /* 0x000000ffff037224 */ /* 0x000fe400078e0006 */
.L_x_33062:
[----:B------:R-:W-:Y:S05]  /*bd30*/  BSYNC B2 ;  /* 0x0000000000027941 */ /* 0x000fea0003800000 */
.L_x_33060:
        /* <DEDUP_REMOVED lines=16> */
.L_x_33066:
[----:B------:R-:W-:Y:S05]  /*be40*/  BSYNC B3 ;  /* 0x0000000000037941 */ /* 0x000fea0003800000 */
.L_x_33065:
        /* <DEDUP_REMOVED lines=42> */
.L_x_33064:
[----:B------:R-:W-:Y:S05]  /*c0f0*/  BSYNC B2 ;  /* 0x0000000000027941 */ /* 0x000fea0003800000 */
.L_x_33063:
        /* <DEDUP_REMOVED lines=22> */
.L_x_33068:
[----:B------:R-:W-:Y:S02]  /*c260*/  MOV R3, R6 ;  /* 0x0000000600037202 */ /* 0x000fe40000000f00 */
.L_x_33069:
[----:B------:R-:W-:Y:S05]  /*c270*/  BSYNC B2 ;  /* 0x0000000000027941 */ /* 0x000fea0003800000 */
.L_x_33067:
        /* <DEDUP_REMOVED lines=16> */
.L_x_33073:
[----:B------:R-:W-:Y:S05]  /*c380*/  BSYNC B3 ;  /* 0x0000000000037941 */ /* 0x000fea0003800000 */
.L_x_33072:
        /* <DEDUP_REMOVED lines=42> */
.L_x_33071:
[----:B------:R-:W-:Y:S05]  /*c630*/  BSYNC B2 ;  /* 0x0000000000027941 */ /* 0x000fea0003800000 */
.L_x_33070:
        /* <DEDUP_REMOVED lines=22> */
.L_x_33075:
[----:B------:R-:W-:Y:S02]  /*c7a0*/  IMAD.MOV.U32 R214, RZ, RZ, R6 ;  /* 0x000000ffffd67224 */ /* 0x000fe400078e0006 */
.L_x_33076:
[----:B------:R-:W-:Y:S05]  /*c7b0*/  BSYNC B2 ;  /* 0x0000000000027941 */ /* 0x000fea0003800000 */
.L_x_33074:
        /* <DEDUP_REMOVED lines=19> */
.L_x_33080:
[----:B------:R-:W-:Y:S05]  /*c8f0*/  BSYNC B3 ;  /* 0x0000000000037941 */ /* 0x000fea0003800000 */
.L_x_33079:
        /* <DEDUP_REMOVED lines=42> */
.L_x_33078:
[----:B------:R-:W-:Y:S05]  /*cba0*/  BSYNC B2 ;  /* 0x0000000000027941 */ /* 0x000fea0003800000 */
.L_x_33077:
        /* <DEDUP_REMOVED lines=36> */
.L_x_33024:
[----:B------:R-:W-:Y:S05]  /*cdf0*/  BSYNC B1 ;  /* 0x0000000000017941 */ /* 0x000fea0003800000 */
.L_x_33023:
        /* <DEDUP_REMOVED lines=24> */
.L_x_33084:
[----:B------:R-:W-:Y:S02]  /*cf80*/  IMAD.MOV.U32 R164, RZ, RZ, R6 ;  /* 0x000000ffffa47224 */ /* 0x000fe400078e0006 */
.L_x_33085:
[----:B------:R-:W-:Y:S05]  /*cf90*/  BSYNC B2 ;  /* 0x0000000000027941 */ /* 0x000fea0003800000 */
.L_x_33083:
        /* <DEDUP_REMOVED lines=16> */
.L_x_33089:
[----:B------:R-:W-:Y:S05]  /*d0a0*/  BSYNC B3 ;  /* 0x0000000000037941 */ /* 0x000fea0003800000 */
.L_x_33088:
        /* <DEDUP_REMOVED lines=42> */
.L_x_33087:
[----:B------:R-:W-:Y:S05]  /*d350*/  BSYNC B2 ;  /* 0x0000000000027941 */ /* 0x000fea0003800000 */
.L_x_33086:
        /* <DEDUP_REMOVED lines=27> */
.L_x_33091:
[----:B------:R-:W-:Y:S02]  /*d510*/  IMAD.MOV.U32 R3, RZ, RZ, R6 ;  /* 0x000000ffff037224 */ /* 0x000fe400078e0006 */
.L_x_33092:
[----:B------:R-:W-:Y:S05]  /*d520*/  BSYNC B2 ;  /* 0x0000000000027941 */ /* 0x000fea0003800000 */
.L_x_33090:
        /* <DEDUP_REMOVED lines=16> */
.L_x_33096:
[----:B------:R-:W-:Y:S05]  /*d630*/  BSYNC B3 ;  /* 0x0000000000037941 */ /* 0x000fea0003800000 */
.L_x_33095:
        /* <DEDUP_REMOVED lines=42> */
.L_x_33094:
[----:B------:R-:W-:Y:S05]  /*d8e0*/  BSYNC B2 ;  /* 0x0000000000027941 */ /* 0x000fea0003800000 */
.L_x_33093:
        /* <DEDUP_REMOVED lines=24> */
.L_x_33098:
[----:B------:R-:W-:Y:S02]  /*da70*/  IMAD.MOV.U32 R3, RZ, RZ, R6 ;  /* 0x000000ffff037224 */ /* 0x000fe400078e0006 */
.L_x_33099:
[----:B------:R-:W-:Y:S05]  /*da80*/  BSYNC B2 ;  /* 0x0000000000027941 */ /* 0x000fea0003800000 */
.L_x_33097:
        /* <DEDUP_REMOVED lines=16> */
.L_x_33103:
[----:B------:R-:W-:Y:S05]  /*db90*/  BSYNC B3 ;  /* 0x0000000000037941 */ /* 0x000fea0003800000 */
.L_x_33102:
        /* <DEDUP_REMOVED lines=42> */
.L_x_33101:
[----:B------:R-:W-:Y:S05]  /*de40*/  BSYNC B2 ;  /* 0x0000000000027941 */ /* 0x000fea0003800000 */
.L_x_33100:
        /* <DEDUP_REMOVED lines=22> */
.L_x_33105:
[----:B------:R-:W-:Y:S02]  /*dfb0*/  MOV R3, R6 ;  /* 0x0000000600037202 */ /* 0x000fe40000000f00 */
.L_x_33106:
[----:B------:R-:W-:Y:S05]  /*dfc0*/  BSYNC B2 ;  /* 0x0000000000027941 */ /* 0x000fea0003800000 */
.L_x_33104:
        /* <DEDUP_REMOVED lines=16> */
.L_x_33110:
[----:B------:R-:W-:Y:S05]  /*e0d0*/  BSYNC B3 ;  /* 0x0000000000037941 */ /* 0x000fea0003800000 */
.L_x_33109:
        /* <DEDUP_REMOVED lines=42> */
.L_x_33108:
[----:B------:R-:W-:Y:S05]  /*e380*/  BSYNC B2 ;  /* 0x0000000000027941 */ /* 0x000fea0003800000 */
.L_x_33107:
        /* <DEDUP_REMOVED lines=22> */
.L_x_33112:
[----:B------:R-:W-:Y:S02]  /*e4f0*/  IMAD.MOV.U32 R3, RZ, RZ, R6 ;  /* 0x000000ffff037224 */ /* 0x000fe400078e0006 */
.L_x_33113:
[----:B------:R-:W-:Y:S05]  /*e500*/  BSYNC B2 ;  /* 0x0000000000027941 */ /* 0x000fea0003800000 */
.L_x_33111:
        /* <DEDUP_REMOVED lines=16> */
.L_x_33117:
[----:B------:R-:W-:Y:S05]  /*e610*/  BSYNC B3 ;  /* 0x0000000000037941 */ /* 0x000fea0003800000 */
.L_x_33116:
        /* <DEDUP_REMOVED lines=42> */
.L_x_33115:
[----:B------:R-:W-:Y:S05]  /*e8c0*/  BSYNC B2 ;  /* 0x0000000000027941 */ /* 0x000fea0003800000 */
.L_x_33114:
        /* <DEDUP_REMOVED lines=22> */
.L_x_33119:
[----:B------:R-:W-:Y:S02]  /*ea30*/  IMAD.MOV.U32 R3, RZ, RZ, R6 ;  /* 0x000000ffff037224 */ /* 0x000fe400078e0006 */
.L_x_33120:
[----:B------:R-:W-:Y:S05]  /*ea40*/  BSYNC B2 ;  /* 0x0000000000027941 */ /* 0x000fea0003800000 */
.L_x_33118:
        /* <DEDUP_REMOVED lines=16> */
.L_x_33124:
[----:B------:R-:W-:Y:S05]  /*eb50*/  BSYNC B3 ;  /* 0x0000000000037941 */ /* 0x000fea0003800000 */
.L_x_33123:
        /* <DEDUP_REMOVED lines=42> */
.L_x_33122:
[----:B------:R-:W-:Y:S05]  /*ee00*/  BSYNC B2 ;  /* 0x0000000000027941 */ /* 0x000fea0003800000 */
.L_x_33121:
        /* <DEDUP_REMOVED lines=22> */
.L_x_33126:
[----:B------:R-:W-:Y:S02]  /*ef70*/  MOV R3, R6 ;  /* 0x0000000600037202 */ /* 0x000fe40000000f00 */
.L_x_33127:
[----:B------:R-:W-:Y:S05]  /*ef80*/  BSYNC B2 ;  /* 0x0000000000027941 */ /* 0x000fea0003800000 */
.L_x_33125:
        /* <DEDUP_REMOVED lines=16> */
.L_x_33131:
[----:B------:R-:W-:Y:S05]  /*f090*/  BSYNC B3 ;  /* 0x0000000000037941 */ /* 0x000fea0003800000 */
.L_x_33130:
        /* <DEDUP_REMOVED lines=42> */
.L_x_33129:
[----:B------:R-:W-:Y:S05]  /*f340*/  BSYNC B2 ;  /* 0x0000000000027941 */ /* 0x000fea0003800000 */
.L_x_33128:
        /* <DEDUP_REMOVED lines=22> */
.L_x_33133:
[----:B------:R-:W-:Y:S02]  /*f4b0*/  IMAD.MOV.U32 R214, RZ, RZ, R6 ;  /* 0x000000ffffd67224 */ /* 0x000fe400078e0006 */
.L_x_33134:
[----:B------:R-:W-:Y:S05]  /*f4c0*/  BSYNC B2 ;  /* 0x0000000000027941 */ /* 0x000fea0003800000 */
.L_x_33132:
        /* <DEDUP_REMOVED lines=19> */
.L_x_33138:
[----:B------:R-:W-:Y:S05]  /*f600*/  BSYNC B3 ;  /* 0x0000000000037941 */ /* 0x000fea0003800000 */
.L_x_33137:
        /* <DEDUP_REMOVED lines=42> */
.L_x_33136:
[----:B------:R-:W-:Y:S05]  /*f8b0*/  BSYNC B2 ;  /* 0x0000000000027941 */ /* 0x000fea0003800000 */
.L_x_33135:
        /* <DEDUP_REMOVED lines=36> */
.L_x_33082:
[----:B------:R-:W-:Y:S05]  /*fb00*/  BSYNC B1 ;  /* 0x0000000000017941 */ /* 0x000fea0003800000 */
.L_x_33081:
        /* <DEDUP_REMOVED lines=24> */
.L_x_33142:
[----:B------:R-:W-:Y:S02]  /*fc90*/  IMAD.MOV.U32 R172, RZ, RZ, R6 ;  /* 0x000000ffffac7224 */ /* 0x000fe400078e0006 */
.L_x_33143:
[----:B------:R-:W-:Y:S05]  /*fca0*/  BSYNC B2 ;  /* 0x0000000000027941 */ /* 0x000fea0003800000 */
.L_x_33141:
        /* <DEDUP_REMOVED lines=16> */
.L_x_33147:
[----:B------:R-:W-:Y:S05]  /*fdb0*/  BSYNC B3 ;  /* 0x0000000000037941 */ /* 0x000fea0003800000 */
.L_x_33146:
        /* <DEDUP_REMOVED lines=42> */
.L_x_33145:
[----:B------:R-:W-:Y:S05]  /*10060*/  BSYNC B2 ;  /* 0x0000000000027941 */ /* 0x000fea0003800000 */
.L_x_33144:
        /* <DEDUP_REMOVED lines=27> */
.L_x_33149:
[----:B------:R-:W-:Y:S02]  /*10220*/  IMAD.MOV.U32 R3, RZ, RZ, R6 ;  /* 0x000000ffff037224 */ /* 0x000fe400078e0006 */
.L_x_33150:
[----:B------:R-:W-:Y:S05]  /*10230*/  BSYNC B2 ;  /* 0x0000000000027941 */ /* 0x000fea0003800000 */
.L_x_33148:
        /* <DEDUP_REMOVED lines=16> */
.L_x_33154:
[----:B------:R-:W-:Y:S05]  /*10340*/  BSYNC B3 ;  /* 0x0000000000037941 */ /* 0x000fea0003800000 */
.L_x_33153:
        /* <DEDUP_REMOVED lines=42> */
.L_x_33152:
[----:B------:R-:W-:Y:S05]  /*105f0*/  BSYNC B2 ;  /* 0x0000000000027941 */ /* 0x000fea0003800000 */
.L_x_33151:
        /* <DEDUP_REMOVED lines=24> */
.L_x_33156:
[----:B------:R-:W-:Y:S02]  /*10780*/  IMAD.MOV.U32 R3, RZ, RZ, R6 ;  /* 0x000000ffff037224 */ /* 0x000fe400078e0006 */
.L_x_33157:
[----:B------:R-:W-:Y:S05]  /*10790*/  BSYNC B2 ;  /* 0x0000000000027941 */ /* 0x000fea0003800000 */
.L_x_33155:
        /* <DEDUP_REMOVED lines=16> */
.L_x_33161:
[----:B------:R-:W-:Y:S05]  /*108a0*/  BSYNC B3 ;  /* 0x0000000000037941 */ /* 0x000fea0003800000 */
.L_x_33160:
        /* <DEDUP_REMOVED lines=42> */
.L_x_33159:
[----:B------:R-:W-:Y:S05]  /*10b50*/  BSYNC B2 ;  /* 0x0000000000027941 */ /* 0x000fea0003800000 */
.L_x_33158:
        /* <DEDUP_REMOVED lines=22> */
.L_x_33163:
[----:B------:R-:W-:Y:S02]  /*10cc0*/  MOV R3, R6 ;  /* 0x0000000600037202 */ /* 0x000fe40000000f00 */
.L_x_33164:
[----:B------:R-:W-:Y:S05]  /*10cd0*/  BSYNC B2 ;  /* 0x0000000000027941 */ /* 0x000fea0003800000 */
.L_x_33162:
        /* <DEDUP_REMOVED lines=16> */
.L_x_33168:
[----:B------:R-:W-:Y:S05]  /*10de0*/  BSYNC B3 ;  /* 0x0000000000037941 */ /* 0x000fea0003800000 */
.L_x_33167:
        /* <DEDUP_REMOVED lines=42> */
.L_x_33166:
[----:B------:R-:W-:Y:S05]  /*11090*/  BSYNC B2 ;  /* 0x0000000000027941 */ /* 0x000fea0003800000 */
.L_x_33165:
        /* <DEDUP_REMOVED lines=22> */
.L_x_33170:
[----:B------:R-:W-:Y:S02]  /*11200*/  IMAD.MOV.U32 R3, RZ, RZ, R6 ;  /* 0x000000ffff037224 */ /* 0x000fe400078e0006 */
.L_x_33171:
[----:B------:R-:W-:Y:S05]  /*11210*/  BSYNC B2 ;  /* 0x0000000000027941 */ /* 0x000fea0003800000 */
.L_x_33169:
        /* <DEDUP_REMOVED lines=16> */
.L_x_33175:
[----:B------:R-:W-:Y:S05]  /*11320*/  BSYNC B3 ;  /* 0x0000000000037941 */ /* 0x000fea0003800000 */
.L_x_33174:
        /* <DEDUP_REMOVED lines=42> */
.L_x_33173:
[----:B------:R-:W-:Y:S05]  /*115d0*/  BSYNC B2 ;  /* 0x0000000000027941 */ /* 0x000fea0003800000 */
.L_x_33172:
        /* <DEDUP_REMOVED lines=22> */
.L_x_33177:
[----:B------:R-:W-:Y:S02]  /*11740*/  IMAD.MOV.U32 R3, RZ, RZ, R6 ;  /* 0x000000ffff037224 */ /* 0x000fe400078e0006 */
.L_x_33178:
[----:B------:R-:W-:Y:S05]  /*11750*/  BSYNC B2 ;  /* 0x0000000000027941 */ /* 0x000fea0003800000 */
.L_x_33176:
        /* <DEDUP_REMOVED lines=16> */
.L_x_33182:
[----:B------:R-:W-:Y:S05]  /*11860*/  BSYNC B3 ;  /* 0x0000000000037941 */ /* 0x000fea0003800000 */
.L_x_33181:
        /* <DEDUP_REMOVED lines=42> */
.L_x_33180:
[----:B------:R-:W-:Y:S05]  /*11b10*/  BSYNC B2 ;  /* 0x0000000000027941 */ /* 0x000fea0003800000 */
.L_x_33179:
        /* <DEDUP_REMOVED lines=22> */
.L_x_33184:
[----:B------:R-:W-:Y:S02]  /*11c80*/  MOV R3, R6 ;  /* 0x0000000600037202 */ /* 0x000fe40000000f00 */
.L_x_33185:
[----:B------:R-:W-:Y:S05]  /*11c90*/  BSYNC B2 ;  /* 0x0000000000027941 */ /* 0x000fea0003800000 */
.L_x_33183:
        /* <DEDUP_REMOVED lines=16> */
.L_x_33189:
[----:B------:R-:W-:Y:S05]  /*11da0*/  BSYNC B3 ;  /* 0x0000000000037941 */ /* 0x000fea0003800000 */
.L_x_33188:
        /* <DEDUP_REMOVED lines=42> */
.L_x_33187:
[----:B------:R-:W-:Y:S05]  /*12050*/  BSYNC B2 ;  /* 0x0000000000027941 */ /* 0x000fea0003800000 */
.L_x_33186:
        /* <DEDUP_REMOVED lines=22> */
.L_x_33191:
[----:B------:R-:W-:Y:S02]  /*121c0*/  IMAD.MOV.U32 R214, RZ, RZ, R6 ;  /* 0x000000ffffd67224 */ /* 0x000fe400078e0006 */
.L_x_33192:
[----:B------:R-:W-:Y:S05]  /*121d0*/  BSYNC B2 ;  /* 0x0000000000027941 */ /* 0x000fea0003800000 */
.L_x_33190:
        /* <DEDUP_REMOVED lines=19> */
.L_x_33196:
[----:B------:R-:W-:Y:S05]  /*12310*/  BSYNC B3 ;  /* 0x0000000000037941 */ /* 0x000fea0003800000 */
.L_x_33195:
        /* <DEDUP_REMOVED lines=42> */
.L_x_33194:
[----:B------:R-:W-:Y:S05]  /*125c0*/  BSYNC B2 ;  /* 0x0000000000027941 */ /* 0x000fea0003800000 */
.L_x_33193:
        /* <DEDUP_REMOVED lines=36> */
.L_x_33140:
[----:B------:R-:W-:Y:S05]  /*12810*/  BSYNC B1 ;  /* 0x0000000000017941 */ /* 0x000fea0003800000 */
.L_x_33139:
        /* <DEDUP_REMOVED lines=24> */
.L_x_33200:
[----:B------:R-:W-:Y:S02]  /*129a0*/  IMAD.MOV.U32 R180, RZ, RZ, R6 ;  /* 0x000000ffffb47224 */ /* 0x000fe400078e0006 */
.L_x_33201:
[----:B------:R-:W-:Y:S05]  /*129b0*/  BSYNC B2 ;  /* 0x0000000000027941 */ /* 0x000fea0003800000 */
.L_x_33199:
        /* <DEDUP_REMOVED lines=16> */
.L_x_33205:
[----:B------:R-:W-:Y:S05]  /*12ac0*/  BSYNC B3 ;  /* 0x0000000000037941 */ /* 0x000fea0003800000 */
.L_x_33204:
        /* <DEDUP_REMOVED lines=42> */
.L_x_33203:
[----:B------:R-:W-:Y:S05]  /*12d70*/  BSYNC B2 ;  /* 0x0000000000027941 */ /* 0x000fea0003800000 */
.L_x_33202:
        /* <DEDUP_REMOVED lines=27> */
.L_x_33207:
[----:B------:R-:W-:Y:S02]  /*12f30*/  IMAD.MOV.U32 R3, RZ, RZ, R6 ;  /* 0x000000ffff037224 */ /* 0x000fe400078e0006 */
.L_x_33208:
[----:B------:R-:W-:Y:S05]  /*12f40*/  BSYNC B2 ;  /* 0x0000000000027941 */ /* 0x000fea0003800000 */
.L_x_33206:
        /* <DEDUP_REMOVED lines=16> */
.L_x_33212:
[----:B------:R-:W-:Y:S05]  /*13050*/  BSYNC B3 ;  /* 0x0000000000037941 */ /* 0x000fea0003800000 */
.L_x_33211:
        /* <DEDUP_REMOVED lines=42> */
.L_x_33210:
[----:B------:R-:W-:Y:S05]  /*13300*/  BSYNC B2 ;  /* 0x0000000000027941 */ /* 0x000fea0003800000 */
.L_x_33209:
        /* <DEDUP_REMOVED lines=24> */
.L_x_33214:
[----:B------:R-:W-:Y:S02]  /*13490*/  IMAD.MOV.U32 R3, RZ, RZ, R6 ;  /* 0x000000ffff037224 */ /* 0x000fe400078e0006 */
.L_x_33215:
[----:B------:R-:W-:Y:S05]  /*134a0*/  BSYNC B2 ;  /* 0x0000000000027941 */ /* 0x000fea0003800000 */
.L_x_33213:
        /* <DEDUP_REMOVED lines=16> */
.L_x_33219:
[----:B------:R-:W-:Y:S05]  /*135b0*/  BSYNC B3 ;  /* 0x0000000000037941 */ /* 0x000fea0003800000 */
.L_x_33218:
        /* <DEDUP_REMOVED lines=42> */
.L_x_33217:
[----:B------:R-:W-:Y:S05]  /*13860*/  BSYNC B2 ;  /* 0x0000000000027941 */ /* 0x000fea0003800000 */
.L_x_33216:
        /* <DEDUP_REMOVED lines=22> */
.L_x_33221:
[----:B------:R-:W-:Y:S02]  /*139d0*/  MOV R3, R6 ;  /* 0x0000000600037202 */ /* 0x000fe40000000f00 */
.L_x_33222:
[----:B------:R-:W-:Y:S05]  /*139e0*/  BSYNC B2 ;  /* 0x0000000000027941 */ /* 0x000fea0003800000 */
.L_x_33220:
        /* <DEDUP_REMOVED lines=16> */
.L_x_33226:
[----:B------:R-:W-:Y:S05]  /*13af0*/  BSYNC B3 ;  /* 0x0000000000037941 */ /* 0x000fea0003800000 */
.L_x_33225:
        /* <DEDUP_REMOVED lines=42> */
.L_x_33224:
[----:B------:R-:W-:Y:S05]  /*13da0*/  BSYNC B2 ;  /* 0x0000000000027941 */ /* 0x000fea0003800000 */
.L_x_33223:
        /* <DEDUP_REMOVED lines=22> */
.L_x_33228:
[----:B------:R-:W-:Y:S02]  /*13f10*/  IMAD.MOV.U32 R3, RZ, RZ, R6 ;  /* 0x000000ffff037224 */ /* 0x000fe400078e0006 */
.L_x_33229:
[----:B------:R-:W-:Y:S05]  /*13f20*/  BSYNC B2 ;  /* 0x0000000000027941 */ /* 0x000fea0003800000 */
.L_x_33227:
        /* <DEDUP_REMOVED lines=16> */
.L_x_33233:
[----:B------:R-:W-:Y:S05]  /*14030*/  BSYNC B3 ;  /* 0x0000000000037941 */ /* 0x000fea0003800000 */
.L_x_33232:
        /* <DEDUP_REMOVED lines=42> */
.L_x_33231:
[----:B------:R-:W-:Y:S05]  /*142e0*/  BSYNC B2 ;  /* 0x0000000000027941 */ /* 0x000fea0003800000 */
.L_x_33230:
        /* <DEDUP_REMOVED lines=22> */
.L_x_33235:
[----:B------:R-:W-:Y:S02]  /*14450*/  IMAD.MOV.U32 R3, RZ, RZ, R6 ;  /* 0x000000ffff037224 */ /* 0x000fe400078e0006 */
.L_x_33236:
[----:B------:R-:W-:Y:S05]  /*14460*/  BSYNC B2 ;  /* 0x0000000000027941 */ /* 0x000fea0003800000 */
.L_x_33234:
        /* <DEDUP_REMOVED lines=16> */
.L_x_33240:
[----:B------:R-:W-:Y:S05]  /*14570*/  BSYNC B3 ;  /* 0x0000000000037941 */ /* 0x000fea0003800000 */
.L_x_33239:
        /* <DEDUP_REMOVED lines=42> */
.L_x_33238:
[----:B------:R-:W-:Y:S05]  /*14820*/  BSYNC B2 ;  /* 0x0000000000027941 */ /* 0x000fea0003800000 */
.L_x_33237:
        /* <DEDUP_REMOVED lines=22> */
.L_x_33242:
[----:B------:R-:W-:Y:S02]  /*14990*/  MOV R3, R6 ;  /* 0x0000000600037202 */ /* 0x000fe40000000f00 */
.L_x_33243:
[----:B------:R-:W-:Y:S05]  /*149a0*/  BSYNC B2 ;  /* 0x0000000000027941 */ /* 0x000fea0003800000 */
.L_x_33241:
        /* <DEDUP_REMOVED lines=16> */
.L_x_33247:
[----:B------:R-:W-:Y:S05]  /*14ab0*/  BSYNC B3 ;  /* 0x0000000000037941 */ /* 0x000fea0003800000 */
.L_x_33246:
        /* <DEDUP_REMOVED lines=42> */
.L_x_33245:
[----:B------:R-:W-:Y:S05]  /*14d60*/  BSYNC B2 ;  /* 0x0000000000027941 */ /* 0x000fea0003800000 */
.L_x_33244:
        /* <DEDUP_REMOVED lines=22> */
.L_x_33249:
[----:B------:R-:W-:Y:S02]  /*14ed0*/  IMAD.MOV.U32 R214, RZ, RZ, R6 ;  /* 0x000000ffffd67224 */ /* 0x000fe400078e0006 */
.L_x_33250:
[----:B------:R-:W-:Y:S05]  /*14ee0*/  BSYNC B2 ;  /* 0x0000000000027941 */ /* 0x000fea0003800000 */
.L_x_33248:
        /* <DEDUP_REMOVED lines=19> */
.L_x_33254:
[----:B------:R-:W-:Y:S05]  /*15020*/  BSYNC B3 ;  /* 0x0000000000037941 */ /* 0x000fea0003800000 */
.L_x_33253:
        /* <DEDUP_REMOVED lines=42> */
.L_x_33252:
[----:B------:R-:W-:Y:S05]  /*152d0*/  BSYNC B2 ;  /* 0x0000000000027941 */ /* 0x000fea0003800000 */
.L_x_33251:
        /* <DEDUP_REMOVED lines=36> */
.L_x_33198:
[----:B------:R-:W-:Y:S05]  /*15520*/  BSYNC B1 ;  /* 0x0000000000017941 */ /* 0x000fea0003800000 */
.L_x_33197:
        /* <DEDUP_REMOVED lines=24> */
.L_x_33258:
[----:B------:R-:W-:Y:S02]  /*156b0*/  IMAD.MOV.U32 R188, RZ, RZ, R6 ;  /* 0x000000ffffbc7224 */ /* 0x000fe400078e0006 */
.L_x_33259:
[----:B------:R-:W-:Y:S05]  /*156c0*/  BSYNC B2 ;  /* 0x0000000000027941 */ /* 0x000fea0003800000 */
.L_x_33257:
        /* <DEDUP_REMOVED lines=16> */
.L_x_33263:
[----:B------:R-:W-:Y:S05]  /*157d0*/  BSYNC B3 ;  /* 0x0000000000037941 */ /* 0x000fea0003800000 */
.L_x_33262:
        /* <DEDUP_REMOVED lines=42> */
.L_x_33261:
[----:B------:R-:W-:Y:S05]  /*15a80*/  BSYNC B2 ;  /* 0x0000000000027941 */ /* 0x000fea0003800000 */
.L_x_33260:
        /* <DEDUP_REMOVED lines=27> */
.L_x_33265:
[----:B------:R-:W-:Y:S02]  /*15c40*/  IMAD.MOV.U32 R3, RZ, RZ, R6 ;  /* 0x000000ffff037224 */ /* 0x000fe400078e0006 */
.L_x_33266:
[----:B------:R-:W-:Y:S05]  /*15c50*/  BSYNC B2 ;  /* 0x0000000000027941 */ /* 0x000fea0003800000 */
.L_x_33264:
        /* <DEDUP_REMOVED lines=16> */
.L_x_33270:
[----:B------:R-:W-:Y:S05]  /*15d60*/  BSYNC B3 ;  /* 0x0000000000037941 */ /* 0x000fea0003800000 */
.L_x_33269:
        /* <DEDUP_REMOVED lines=42> */
.L_x_33268:
[----:B------:R-:W-:Y:S05]  /*16010*/  BSYNC B2 ;  /* 0x0000000000027941 */ /* 0x000fea0003800000 */
.L_x_33267:
        /* <DEDUP_REMOVED lines=24> */
.L_x_33272:
[----:B------:R-:W-:Y:S02]  /*161a0*/  IMAD.MOV.U32 R3, RZ, RZ, R6 ;  /* 0x000000ffff037224 */ /* 0x000fe400078e0006 */
.L_x_33273:
[----:B------:R-:W-:Y:S05]  /*161b0*/  BSYNC B2 ;  /* 0x0000000000027941 */ /* 0x000fea0003800000 */
.L_x_33271:
        /* <DEDUP_REMOVED lines=16> */
.L_x_33277:
[----:B------:R-:W-:Y:S05]  /*162c0*/  BSYNC B3 ;  /* 0x0000000000037941 */ /* 0x000fea0003800000 */
.L_x_33276:
        /* <DEDUP_REMOVED lines=42> */
.L_x_33275:
[----:B------:R-:W-:Y:S05]  /*16570*/  BSYNC B2 ;  /* 0x0000000000027941 */ /* 0x000fea0003800000 */
.L_x_33274:
        /* <DEDUP_REMOVED lines=22> */
.L_x_33279:
[----:B------:R-:W-:Y:S02]  /*166e0*/  MOV R3, R6 ;  /* 0x0000000600037202 */ /* 0x000fe40000000f00 */
.L_x_33280:
[----:B------:R-:W-:Y:S05]  /*166f0*/  BSYNC B2 ;  /* 0x0000000000027941 */ /* 0x000fea0003800000 */
.L_x_33278:
        /* <DEDUP_REMOVED lines=16> */
.L_x_33284:
[----:B------:R-:W-:Y:S05]  /*16800*/  BSYNC B3 ;  /* 0x0000000000037941 */ /* 0x000fea0003800000 */
.L_x_33283:
        /* <DEDUP_REMOVED lines=42> */
.L_x_33282:
[----:B------:R-:W-:Y:S05]  /*16ab0*/  BSYNC B2 ;  /* 0x0000000000027941 */ /* 0x000fea0003800000 */
.L_x_33281:
        /* <DEDUP_REMOVED lines=22> */
.L_x_33286:
[----:B------:R-:W-:Y:S02]  /*16c20*/  IMAD.MOV.U32 R3, RZ, RZ, R6 ;  /* 0x000000ffff037224 */ /* 0x000fe400078e0006 */
.L_x_33287:
[----:B------:R-:W-:Y:S05]  /*16c30*/  BSYNC B2 ;  /* 0x0000000000027941 */ /* 0x000fea0003800000 */
.L_x_33285:
        /* <DEDUP_REMOVED lines=16> */
.L_x_33291:
[----:B------:R-:W-:Y:S05]  /*16d40*/  BSYNC B3 ;  /* 0x0000000000037941 */ /* 0x000fea0003800000 */
.L_x_33290:
        /* <DEDUP_REMOVED lines=42> */
.L_x_33289:
[----:B------:R-:W-:Y:S05]  /*16ff0*/  BSYNC B2 ;  /* 0x0000000000027941 */ /* 0x000fea0003800000 */
.L_x_33288:
        /* <DEDUP_REMOVED lines=22> */
.L_x_33293:
[----:B------:R-:W-:Y:S02]  /*17160*/  IMAD.MOV.U32 R3, RZ, RZ, R6 ;  /* 0x000000ffff037224 */ /* 0x000fe400078e0006 */
.L_x_33294:
[----:B------:R-:W-:Y:S05]  /*17170*/  BSYNC B2 ;  /* 0x0000000000027941 */ /* 0x000fea0003800000 */
.L_x_33292:
        /* <DEDUP_REMOVED lines=16> */
.L_x_33298:
[----:B------:R-:W-:Y:S05]  /*17280*/  BSYNC B3 ;  /* 0x0000000000037941 */ /* 0x000fea0003800000 */
.L_x_33297:
        /* <DEDUP_REMOVED lines=42> */
.L_x_33296:
[----:B------:R-:W-:Y:S05]  /*17530*/  BSYNC B2 ;  /* 0x0000000000027941 */ /* 0x000fea0003800000 */
.L_x_33295:
        /* <DEDUP_REMOVED lines=22> */
.L_x_33300:
[----:B------:R-:W-:Y:S02]  /*176a0*/  MOV R3, R6 ;  /* 0x0000000600037202 */ /* 0x000fe40000000f00 */
.L_x_33301:
[----:B------:R-:W-:Y:S05]  /*176b0*/  BSYNC B2 ;  /* 0x0000000000027941 */ /* 0x000fea0003800000 */
.L_x_33299:
        /* <DEDUP_REMOVED lines=16> */
.L_x_33305:
[----:B------:R-:W-:Y:S05]  /*177c0*/  BSYNC B3 ;  /* 0x0000000000037941 */ /* 0x000fea0003800000 */
.L_x_33304:
        /* <DEDUP_REMOVED lines=42> */
.L_x_33303:
[----:B------:R-:W-:Y:S05]  /*17a70*/  BSYNC B2 ;  /* 0x0000000000027941 */ /* 0x000fea0003800000 */
.L_x_33302:
        /* <DEDUP_REMOVED lines=22> */
.L_x_33307:
[----:B------:R-:W-:Y:S02]  /*17be0*/  IMAD.MOV.U32 R214, RZ, RZ, R6 ;  /* 0x000000ffffd67224 */ /* 0x000fe400078e0006 */
.L_x_33308:
[----:B------:R-:W-:Y:S05]  /*17bf0*/  BSYNC B2 ;  /* 0x0000000000027941 */ /* 0x000fea0003800000 */
.L_x_33306:
        /* <DEDUP_REMOVED lines=19> */
.L_x_33312:
[----:B------:R-:W-:Y:S05]  /*17d30*/  BSYNC B3 ;  /* 0x0000000000037941 */ /* 0x000fea0003800000 */
.L_x_33311:
        /* <DEDUP_REMOVED lines=42> */
.L_x_33310:
[----:B------:R-:W-:Y:S05]  /*17fe0*/  BSYNC B2 ;  /* 0x0000000000027941 */ /* 0x000fea0003800000 */
.L_x_33309:
        /* <DEDUP_REMOVED lines=36> */
.L_x_33256:
[----:B------:R-:W-:Y:S05]  /*18230*/  BSYNC B1 ;  /* 0x0000000000017941 */ /* 0x000fea0003800000 */
.L_x_33255:
        /* <DEDUP_REMOVED lines=24> */
.L_x_33316:
[----:B------:R-:W-:Y:S02]  /*183c0*/  IMAD.MOV.U32 R196, RZ, RZ, R6 ;  /* 0x000000ffffc47224 */ /* 0x000fe400078e0006 */
.L_x_33317:
[----:B------:R-:W-:Y:S05]  /*183d0*/  BSYNC B2 ;  /* 0x0000000000027941 */ /* 0x000fea0003800000 */
.L_x_33315:
        /* <DEDUP_REMOVED lines=16> */
.L_x_33321:
[----:B------:R-:W-:Y:S05]  /*184e0*/  BSYNC B3 ;  /* 0x0000000000037941 */ /* 0x000fea0003800000 */
.L_x_33320:
        /* <DEDUP_REMOVED lines=42> */
.L_x_33319:
[----:B------:R-:W-:Y:S05]  /*18790*/  BSYNC B2 ;  /* 0x0000000000027941 */ /* 0x000fea0003800000 */
.L_x_33318:
        /* <DEDUP_REMOVED lines=27> */
.L_x_33323:
[----:B------:R-:W-:Y:S02]  /*18950*/  MOV R3, R6 ;  /* 0x0000000600037202 */ /* 0x000fe40000000f00 */
.L_x_33324:
[----:B------:R-:W-:Y:S05]  /*18960*/  BSYNC B2 ;  /* 0x0000000000027941 */ /* 0x000fea0003800000 */
.L_x_33322:
        /* <DEDUP_REMOVED lines=16> */
.L_x_33328:
[----:B------:R-:W-:Y:S05]  /*18a70*/  BSYNC B3 ;  /* 0x0000000000037941 */ /* 0x000fea0003800000 */
.L_x_33327:
        /* <DEDUP_REMOVED lines=42> */
.L_x_33326:
[----:B------:R-:W-:Y:S05]  /*18d20*/  BSYNC B2 ;  /* 0x0000000000027941 */ /* 0x000fea0003800000 */
.L_x_33325:
        /* <DEDUP_REMOVED lines=24> */
.L_x_33330:
[----:B------:R-:W-:Y:S02]  /*18eb0*/  IMAD.MOV.U32 R3, RZ, RZ, R6 ;  /* 0x000000ffff037224 */ /* 0x000fe400078e0006 */
.L_x_33331:
[----:B------:R-:W-:Y:S05]  /*18ec0*/  BSYNC B2 ;  /* 0x0000000000027941 */ /* 0x000fea0003800000 */
.L_x_33329:
        /* <DEDUP_REMOVED lines=16> */
.L_x_33335:
[----:B------:R-:W-:Y:S05]  /*18fd0*/  BSYNC B3 ;  /* 0x0000000000037941 */ /* 0x000fea0003800000 */
.L_x_33334:
        /* <DEDUP_REMOVED lines=42> */
.L_x_33333:
[----:B------:R-:W-:Y:S05]  /*19280*/  BSYNC B2 ;  /* 0x0000000000027941 */ /* 0x000fea0003800000 */
.L_x_33332:
        /* <DEDUP_REMOVED lines=22> */
.L_x_33337:
[----:B------:R-:W-:Y:S02]  /*193f0*/  IMAD.MOV.U32 R3, RZ, RZ, R6 ;  /* 0x000000ffff037224 */ /* 0x000fe400078e0006 */
.L_x_33338:
[----:B------:R-:W-:Y:S05]  /*19400*/  BSYNC B2 ;  /* 0x0000000000027941 */ /* 0x000fea0003800000 */
.L_x_33336:
        /* <DEDUP_REMOVED lines=16> */
.L_x_33342:
[----:B------:R-:W-:Y:S05]  /*19510*/  BSYNC B3 ;  /* 0x0000000000037941 */ /* 0x000fea0003800000 */
.L_x_33341:
        /* <DEDUP_REMOVED lines=42> */
.L_x_33340:
[----:B------:R-:W-:Y:S05]  /*197c0*/  BSYNC B2 ;  /* 0x0000000000027941 */ /* 0x000fea0003800000 */
.L_x_33339:
        /* <DEDUP_REMOVED lines=22> */
.L_x_33344:
[----:B------:R-:W-:Y:S02]  /*19930*/  IMAD.MOV.U32 R3, RZ, RZ, R6 ;  /* 0x000000ffff037224 */ /* 0x000fe400078e0006 */
.L_x_33345:
[----:B------:R-:W-:Y:S05]  /*19940*/  BSYNC B2 ;  /* 0x0000000000027941 */ /* 0x000fea0003800000 */
.L_x_33343:
        /* <DEDUP_REMOVED lines=16> */
.L_x_33349:
[----:B------:R-:W-:Y:S05]  /*19a50*/  BSYNC B3 ;  /* 0x0000000000037941 */ /* 0x000fea0003800000 */
.L_x_33348:
        /* <DEDUP_REMOVED lines=42> */
.L_x_33347:
[----:B------:R-:W-:Y:S05]  /*19d00*/  BSYNC B2 ;  /* 0x0000000000027941 */ /* 0x000fea0003800000 */
.L_x_33346:
        /* <DEDUP_REMOVED lines=22> */
.L_x_33351:
[----:B------:R-:W-:Y:S02]  /*19e70*/  IMAD.MOV.U32 R3, RZ, RZ, R6 ;  /* 0x000000ffff037224 */ /* 0x000fe400078e0006 */
.L_x_33352:
[----:B------:R-:W-:Y:S05]  /*19e80*/  BSYNC B2 ;  /* 0x0000000000027941 */ /* 0x000fea0003800000 */
.L_x_33350:
        /* <DEDUP_REMOVED lines=16> */
.L_x_33356:
[----:B------:R-:W-:Y:S05]  /*19f90*/  BSYNC B3 ;  /* 0x0000000000037941 */ /* 0x000fea0003800000 */
.L_x_33355:
        /* <DEDUP_REMOVED lines=42> */
.L_x_33354:
[----:B------:R-:W-:Y:S05]  /*1a240*/  BSYNC B2 ;  /* 0x0000000000027941 */ /* 0x000fea0003800000 */
.L_x_33353:
        /* <DEDUP_REMOVED lines=22> */
.L_x_33358:
[----:B------:R-:W-:Y:S02]  /*1a3b0*/  MOV R3, R6 ;  /* 0x0000000600037202 */ /* 0x000fe40000000f00 */
.L_x_33359:
[----:B------:R-:W-:Y:S05]  /*1a3c0*/  BSYNC B2 ;  /* 0x0000000000027941 */ /* 0x000fea0003800000 */
.L_x_33357:
        /* <DEDUP_REMOVED lines=16> */
.L_x_33363:
[----:B------:R-:W-:Y:S05]  /*1a4d0*/  BSYNC B3 ;  /* 0x0000000000037941 */ /* 0x000fea0003800000 */
.L_x_33362:
        /* <DEDUP_REMOVED lines=42> */
.L_x_33361:
[----:B------:R-:W-:Y:S05]  /*1a780*/  BSYNC B2 ;  /* 0x0000000000027941 */ /* 0x000fea0003800000 */
.L_x_33360:
        /* <DEDUP_REMOVED lines=22> */
.L_x_33365:
[----:B------:R-:W-:Y:S02]  /*1a8f0*/  IMAD.MOV.U32 R214, RZ, RZ, R6 ;  /* 0x000000ffffd67224 */ /* 0x000fe400078e0006 */
.L_x_33366:
[----:B------:R-:W-:Y:S05]  /*1a900*/  BSYNC B2 ;  /* 0x0000000000027941 */ /* 0x000fea0003800000 */
.L_x_33364:
        /* <DEDUP_REMOVED lines=19> */
.L_x_33370:
[----:B------:R-:W-:Y:S05]  /*1aa40*/  BSYNC B3 ;  /* 0x0000000000037941 */ /* 0x000fea0003800000 */
.L_x_33369:
        /* <DEDUP_REMOVED lines=42> */
.L_x_33368:
[----:B------:R-:W-:Y:S05]  /*1acf0*/  BSYNC B2 ;  /* 0x0000000000027941 */ /* 0x000fea0003800000 */
.L_x_33367:
        /* <DEDUP_REMOVED lines=36> */
.L_x_33314:
[----:B------:R-:W-:Y:S05]  /*1af40*/  BSYNC B1 ;  /* 0x0000000000017941 */ /* 0x000fea0003800000 */
.L_x_33313:
        /* <DEDUP_REMOVED lines=24> */
.L_x_33374:
[----:B------:R-:W-:Y:S02]  /*1b0d0*/  IMAD.MOV.U32 R204, RZ, RZ, R6 ;  /* 0x000000ffffcc7224 */ /* 0x000fe400078e0006 */
.L_x_33375:
[----:B------:R-:W-:Y:S05]  /*1b0e0*/  BSYNC B2 ;  /* 0x0000000000027941 */ /* 0x000fea0003800000 */
.L_x_33373:
        /* <DEDUP_REMOVED lines=16> */
.L_x_33379:
[----:B------:R-:W-:Y:S05]  /*1b1f0*/  BSYNC B3 ;  /* 0x0000000000037941 */ /* 0x000fea0003800000 */
.L_x_33378:
        /* <DEDUP_REMOVED lines=42> */
.L_x_33377:
[----:B------:R-:W-:Y:S05]  /*1b4a0*/  BSYNC B2 ;  /* 0x0000000000027941 */ /* 0x000fea0003800000 */
.L_x_33376:
        /* <DEDUP_REMOVED lines=27> */
.L_x_33381:
[----:B------:R-:W-:Y:S02]  /*1b660*/  IMAD.MOV.U32 R3, RZ, RZ, R6 ;  /* 0x000000ffff037224 */ /* 0x000fe400078e0006 */
.L_x_33382:
[----:B------:R-:W-:Y:S05]  /*1b670*/  BSYNC B2 ;  /* 0x0000000000027941 */ /* 0x000fea0003800000 */
.L_x_33380:
        /* <DEDUP_REMOVED lines=16> */
.L_x_33386:
[----:B------:R-:W-:Y:S05]  /*1b780*/  BSYNC B3 ;  /* 0x0000000000037941 */ /* 0x000fea0003800000 */
.L_x_33385:
        /* <DEDUP_REMOVED lines=42> */
.L_x_33384:
[----:B------:R-:W-:Y:S05]  /*1ba30*/  BSYNC B2 ;  /* 0x0000000000027941 */ /* 0x000fea0003800000 */
.L_x_33383:
        /* <DEDUP_REMOVED lines=24> */
.L_x_33388:
[----:B------:R-:W-:Y:S02]  /*1bbc0*/  IMAD.MOV.U32 R3, RZ, RZ, R6 ;  /* 0x000000ffff037224 */ /* 0x000fe400078e0006 */
.L_x_33389:
[----:B------:R-:W-:Y:S05]  /*1bbd0*/  BSYNC B2 ;  /* 0x0000000000027941 */ /* 0x000fea0003800000 */
.L_x_33387:
        /* <DEDUP_REMOVED lines=16> */
.L_x_33393:
[----:B------:R-:W-:Y:S05]  /*1bce0*/  BSYNC B3 ;  /* 0x0000000000037941 */ /* 0x000fea0003800000 */
.L_x_33392:
        /* <DEDUP_REMOVED lines=42> */
.L_x_33391:
[----:B------:R-:W-:Y:S05]  /*1bf90*/  BSYNC B2 ;  /* 0x0000000000027941 */ /* 0x000fea0003800000 */
.L_x_33390:
        /* <DEDUP_REMOVED lines=22> */
.L_x_33395:
[----:B------:R-:W-:Y:S02]  /*1c100*/  IMAD.MOV.U32 R3, RZ, RZ, R6 ;  /* 0x000000ffff037224 */ /* 0x000fe400078e0006 */
.L_x_33396:
[----:B------:R-:W-:Y:S05]  /*1c110*/  BSYNC B2 ;  /* 0x0000000000027941 */ /* 0x000fea0003800000 */
.L_x_33394:
        /* <DEDUP_REMOVED lines=16> */
.L_x_33400:
[----:B------:R-:W-:Y:S05]  /*1c220*/  BSYNC B3 ;  /* 0x0000000000037941 */ /* 0x000fea0003800000 */
.L_x_33399:
        /* <DEDUP_REMOVED lines=42> */
.L_x_33398:
[----:B------:R-:W-:Y:S05]  /*1c4d0*/  BSYNC B2 ;  /* 0x0000000000027941 */ /* 0x000fea0003800000 */
.L_x_33397:
        /* <DEDUP_REMOVED lines=22> */
.L_x_33402:
[----:B------:R-:W-:Y:S02]  /*1c640*/  MOV R3, R6 ;  /* 0x0000000600037202 */ /* 0x000fe40000000f00 */
.L_x_33403:
[----:B------:R-:W-:Y:S05]  /*1c650*/  BSYNC B2 ;  /* 0x0000000000027941 */ /* 0x000fea0003800000 */
.L_x_33401:
        /* <DEDUP_REMOVED lines=16> */
.L_x_33407:
[----:B------:R-:W-:Y:S05]  /*1c760*/  BSYNC B3 ;  /* 0x0000000000037941 */ /* 0x000fea0003800000 */
.L_x_33406:
        /* <DEDUP_REMOVED lines=42> */
.L_x_33405:
[----:B------:R-:W-:Y:S05]  /*1ca10*/  BSYNC B2 ;  /* 0x0000000000027941 */ /* 0x000fea0003800000 */
.L_x_33404:
        /* <DEDUP_REMOVED lines=22> */
.L_x_33409:
[----:B------:R-:W-:Y:S02]  /*1cb80*/  IMAD.MOV.U32 R3, RZ, RZ, R6 ;  /* 0x000000ffff037224 */ /* 0x000fe400078e0006 */
.L_x_33410:
[----:B------:R-:W-:Y:S05]  /*1cb90*/  BSYNC B2 ;  /* 0x0000000000027941 */ /* 0x000fea0003800000 */
.L_x_33408:
        /* <DEDUP_REMOVED lines=16> */
.L_x_33414:
[----:B------:R-:W-:Y:S05]  /*1cca0*/  BSYNC B3 ;  /* 0x0000000000037941 */ /* 0x000fea0003800000 */
.L_x_33413:
        /* <DEDUP_REMOVED lines=42> */
.L_x_33412:
[----:B------:R-:W-:Y:S05]  /*1cf50*/  BSYNC B2 ;  /* 0x0000000000027941 */ /* 0x000fea0003800000 */
.L_x_33411:
        /* <DEDUP_REMOVED lines=22> */
.L_x_33416:
[----:B------:R-:W-:Y:S02]  /*1d0c0*/  IMAD.MOV.U32 R3, RZ, RZ, R6 ;  /* 0x000000ffff037224 */ /* 0x000fe400078e0006 */
.L_x_33417:
[----:B------:R-:W-:Y:S05]  /*1d0d0*/  BSYNC B2 ;  /* 0x0000000000027941 */ /* 0x000fea0003800000 */
.L_x_33415:
        /* <DEDUP_REMOVED lines=16> */
.L_x_33421:
[----:B------:R-:W-:Y:S05]  /*1d1e0*/  BSYNC B3 ;  /* 0x0000000000037941 */ /* 0x000fea0003800000 */
.L_x_33420:
        /* <DEDUP_REMOVED lines=42> */
.L_x_33419:
[----:B------:R-:W-:Y:S05]  /*1d490*/  BSYNC B2 ;  /* 0x0000000000027941 */ /* 0x000fea0003800000 */
.L_x_33418:
        /* <DEDUP_REMOVED lines=22> */
.L_x_33423:
[----:B------:R-:W-:Y:S02]  /*1d600*/  IMAD.MOV.U32 R214, RZ, RZ, R6 ;  /* 0x000000ffffd67224 */ /* 0x000fe400078e0006 */
.L_x_33424:
[----:B------:R-:W-:Y:S05]  /*1d610*/  BSYNC B2 ;  /* 0x0000000000027941 */ /* 0x000fea0003800000 */
.L_x_33422:
        /* <DEDUP_REMOVED lines=19> */
.L_x_33428:
[----:B------:R-:W-:Y:S05]  /*1d750*/  BSYNC B3 ;  /* 0x0000000000037941 */ /* 0x000fea0003800000 */
.L_x_33427:
        /* <DEDUP_REMOVED lines=42> */
.L_x_33426:
[----:B------:R-:W-:Y:S05]  /*1da00*/  BSYNC B2 ;  /* 0x0000000000027941 */ /* 0x000fea0003800000 */
.L_x_33425:
[----:B------:R-:W2:Y:S01]  /*1da10*/  LDL R238, [R1+0x1c] ;  /* 0x00001c0001ee7983 */ /* 0x000ea20000100800 */
[----:B------:R-:W0:Y:S01]  /*1da20*/  I2F.U32 R214, R214 ;  /* 0x000000d600d67306 */ /* 0x000e220000201000 */
[----:B------:R-:W-:Y:S02]  /*1da30*/  PRMT R211, RZ, 0x7610, R211 ;  /* 0x00007610ffd37816 */ /* 0x000fe400000000d3 */
[----:B------:R-:W-:Y:S02]  /*1da40*/  SEL R213, RZ, 0x100, P4 ;  /* 0x00000100ffd57807 */ /* 0x000fe40002000000 */
[----:B------:R-:W-:Y:S01]  /*1da50*/  SEL R212, RZ, 0x10000, P5 ;  /* 0x00010000ffd47807 */ /* 0x000fe20002800000 */
[----:B------:R-:W-:Y:S01]  /*1da60*/  FMUL.FTZ R13, R211, R13 ;  /* 0x0000000dd30d7220 */ /* 0x000fe20000410000 */
[C---:B------:R-:W-:Y:S02]  /*1da70*/  LOP3.LUT P5, RZ, R8.reuse, 0x2, RZ, 0xc0, !PT ;  /* 0x0000000208ff7812 */ /* 0x040fe400078ac0ff */
[----:B------:R-:W-:Y:S01]  /*1da80*/  LOP3.LUT P6, RZ, R8, 0x4, RZ, 0xc0, !PT ;  /* 0x0000000408ff7812 */ /* 0x000fe200078cc0ff */
[----:B------:R-:W-:-:S02]  /*1da90*/  FMUL.FTZ R13, R13, c[0x0][0x1e8] ;  /* 0x00007a000d0d7a20 */ /* 0x000fc40000410000 */
[----:B0-----:R-:W-:Y:S01]  /*1daa0*/  FFMA.FTZ R214, R214, R215, 1.1641532182693481445e-10 ;  /* 0x2f000000d6d67423 */ /* 0x001fe200000100d7 */
[----:B------:R-:W-:-:S04]  /*1dab0*/  SEL R215, RZ, 0x1, P2 ;  /* 0x00000001ffd77807 */ /* 0x000fc80001000000 */
[----:B------:R-:W-:Y:S01]  /*1dac0*/  FSETP.GTU.FTZ.AND P4, PT, R214, c[0x0][0x1e4], PT ;  /* 0x00007900d6007a0b */ /* 0x000fe20003f9c000 */
[----:B------:R-:W-:-:S03]  /*1dad0*/  IMAD.WIDE.U32 R236, R215, 0x1000000, RZ ;  /* 0x01000000d7ec7825 */ /* 0x000fc600078e00ff */
[----:B------:R-:W-:Y:S02]  /*1dae0*/  SEL R214, RZ, 0x1000000, P4 ;  /* 0x01000000ffd67807 */ /* 0x000fe40002000000 */
[----:B------:R-:W-:Y:S02]  /*1daf0*/  FSEL R211, R13, RZ, !P4 ;  /* 0x000000ff0dd37208 */ /* 0x000fe40006000000 */
[----:B------:R-:W-:Y:S02]  /*1db00*/  SEL R13, RZ, 0x1, P3 ;  /* 0x00000001ff0d7807 */ /* 0x000fe40001800000 */
[----:B------:R-:W-:Y:S02]  /*1db10*/  LOP3.LUT R212, R213, R214, R212, 0xfe, !PT ;  /* 0x000000d6d5d47212 */ /* 0x000fe400078efed4 */
[----:B------:R-:W-:Y:S02]  /*1db20*/  SEL R214, RZ, 0x1, P1 ;  /* 0x00000001ffd67807 */ /* 0x000fe40000800000 */
[----:B------:R-:W-:-:S02]  /*1db30*/  LOP3.LUT R237, R237, R212, R13, 0xfe, !PT ;  /* 0x000000d4eded7212 */ /* 0x000fc400078efe0d */
[----:B------:R-:W-:Y:S01]  /*1db40*/  SEL R13, RZ, 0x1, P5 ;  /* 0x00000001ff0d7807 */ /* 0x000fe20002800000 */
[----:B------:R-:W-:-:S04]  /*1db50*/  IMAD.WIDE.U32 R214, R214, 0x10000, RZ ;  /* 0x00010000d6d67825 */ /* 0x000fc800078e00ff */
[----:B------:R-:W-:-:S05]  /*1db60*/  IMAD.WIDE.U32 R212, R13, 0x100, RZ ;  /* 0x000001000dd47825 */ /* 0x000fca00078e00ff */
[----:B------:R-:W-:Y:S02]  /*1db70*/  LOP3.LUT R13, R212, R236, R214, 0xfe, !PT ;  /* 0x000000ecd40d7212 */ /* 0x000fe400078efed6 */
[----:B------:R-:W-:Y:S02]  /*1db80*/  LOP3.LUT R213, R213, R237, R215, 0xfe, !PT ;  /* 0x000000edd5d57212 */ /* 0x000fe400078efed7 */
[----:B------:R-:W-:-:S04]  /*1db90*/  SEL R212, RZ, 0x1, P6 ;  /* 0x00000001ffd47807 */ /* 0x000fc80003000000 */
[----:B------:R-:W-:Y:S01]  /*1dba0*/  LOP3.LUT R212, R13, R212, RZ, 0xfc, !PT ;  /* 0x000000d40dd47212 */ /* 0x000fe200078efcff */
[----:B--2---:R-:W-:-:S04]  /*1dbb0*/  FMUL.FTZ R211, R238, R211 ;  /* 0x000000d3eed37220 */ /* 0x004fc80000410000 */
[----:B------:R-:W-:Y:S01]  /*1dbc0*/  @P0 FADD.FTZ R211, R131, R211 ;  /* 0x000000d383d30221 */ /* 0x000fe20000010000 */
[----:B------:R-:W-:-:S04]  /*1dbd0*/  LEA R214, P0, R14, c[0x0][0x188], 0x5 ;  /* 0x000062000ed67a11 */ /* 0x000fc800078028ff */
[C---:B------:R-:W-:Y:S02]  /*1dbe0*/  LEA.HI.X R215, R14.reuse, c[0x0][0x18c], RZ, 0x5, P0 ;  /* 0x000063000ed77a11 */ /* 0x040fe400000f2cff */
[----:B------:R-:W-:-:S03]  /*1dbf0*/  LEA R236, P0, R14, c[0x0][0x190], 0x3 ;  /* 0x000064000eec7a11 */ /* 0x000fc600078018ff */
[----:B------:R0:W-:Y:S01]  /*1dc00*/  STG.E.128 [R214.64], R204 ;  /* 0x000000ccd6007986 */ /* 0x0001e2000c101d06 */
[----:B------:R-:W-:-:S03]  /*1dc10*/  LEA.HI.X R237, R14, c[0x0][0x194], RZ, 0x3, P0 ;  /* 0x000065000eed7a11 */ /* 0x000fc600000f1cff */
[----:B------:R0:W-:Y:S04]  /*1dc20*/  STG.E.128 [R214.64+0x10], R208 ;  /* 0x000010d0d6007986 */ /* 0x0001e8000c101d06 */
[----:B------:R0:W-:Y:S02]  /*1dc30*/  STG.E.64 [R236.64], R212 ;  /* 0x000000d4ec007986 */ /* 0x0001e4000c101b06 */
.L_x_33372:
[----:B------:R-:W-:Y:S05]  /*1dc40*/  BSYNC B1 ;  /* 0x0000000000017941 */ /* 0x000fea0003800000 */
.L_x_33371:
[----:B------:R-:W-:Y:S01]  /*1dc50*/  FADD.FTZ R13, RZ, R132 ;  /* 0x00000084ff0d7221 */ /* 0x000fe20000010000 */
[C---:B------:R-:W-:Y:S02]  /*1dc60*/  LOP3.LUT P0, RZ, R8.reuse, 0x8, RZ, 0xc0, !PT ;  /* 0x0000000808ff7812 */ /* 0x040fe4000780c0ff */
[----:B------:R-:W-:Y:S01]  /*1dc70*/  LOP3.LUT R8, R8, 0xfffffffb, RZ, 0xc0, !PT ;  /* 0xfffffffb08087812 */ /* 0x000fe200078ec0ff */
[----:B------:R-:W-:Y:S01]  /*1dc80*/  FADD.FTZ R13, R133, R13 ;  /* 0x0000000d850d7221 */ /* 0x000fe20000010000 */
[C---:B------:R-:W-:Y:S02]  /*1dc90*/  ISETP.GT.U32.AND P1, PT, R9.reuse, 0xbf, PT ;  /* 0x000000bf0900780c */ /* 0x040fe40003f24070 */
[C---:B------:R-:W-:Y:S01]  /*1dca0*/  ISETP.GT.U32.AND P2, PT, R9.reuse, 0xdf, PT ;  /* 0x000000df0900780c */ /* 0x040fe20003f44070 */
[----:B------:R-:W-:Y:S01]  /*1dcb0*/  FADD.FTZ R13, R134, R13 ;  /* 0x0000000d860d7221 */ /* 0x000fe20000010000 */
[----:B------:R-:W-:-:S02]  /*1dcc0*/  ISETP.GT.U32.AND P3, PT, R9, 0xff, PT ;  /* 0x000000ff0900780c */ /* 0x000fc40003f64070 */
[----:B------:R-:W-:Y:S01]  /*1dcd0*/  ISETP.GT.U32.AND P4, PT, R9, 0x11f, PT ;  /* 0x0000011f0900780c */ /* 0x000fe20003f84070 */
[----:B------:R-:W-:Y:S01]  /*1dce0*/  FADD.FTZ R13, R135, R13 ;  /* 0x0000000d870d7221 */ /* 0x000fe20000010000 */
[----:B------:R-:W-:Y:S02]  /*1dcf0*/  ISETP.GT.U32.AND P5, PT, R9, 0x13f, PT ;  /* 0x0000013f0900780c */ /* 0x000fe40003fa4070 */
        /* <DEDUP_REMOVED lines=89> */
.L_x_33453:
        /* <DEDUP_REMOVED lines=191> */
.L_x_33454:
[----:B01----:R-:W-:Y:S01]  /*1ee80*/  FADD.FTZ R14, R13, R14 ;  /* 0x0000000e0d0e7221 */ /* 0x003fe20000010000 */
[----:B------:R-:W-:Y:S01]  /*1ee90*/  ISETP.NE.AND P0, PT, RZ, UR8, PT ;  /* 0x00000008ff007c0c */ /* 0x000fe2000bf05270 */
[----:B------:R-:W-:Y:S01]  /*1eea0*/  @!P6 IMAD.MOV.U32 R13, RZ, RZ, 0x4 ;  /* 0x00000004ff0de424 */ /* 0x000fe200078e00ff */
[----:B------:R-:W-:Y:S01]  /*1eeb0*/  LOP3.LUT P1, RZ, R8, 0x8, RZ, 0xc0, !PT ;  /* 0x0000000808ff7812 */ /* 0x000fe2000782c0ff */
[----:B------:R-:W-:Y:S02]  /*1eec0*/  BSSY B1, `(.L_x_33431) ;  /* 0x000003c000017945 */ /* 0x000fe40003800000 */
[----:B------:R-:W-:Y:S01]  /*1eed0*/  @!P6 IMAD.WIDE R212, R15, R13, c[0x0][0x1a0] ;  /* 0x000068000fd4e625 */ /* 0x000fe200078e020d */
[----:B------:R-:W-:-:S04]  /*1eee0*/  MOV R13, c[0x0][0x1e0] ;  /* 0x00007800000d7a02 */ /* 0x000fc80000000f00 */
[----:B------:R0:W-:Y:S01]  /*1eef0*/  @!P6 STG.E [R212.64], R215 ;  /* 0x000000d7d400e986 */ /* 0x0001e2000c101906 */
        /* <DEDUP_REMOVED lines=11> */
[----:B-1----:R-:W2:Y:S04]  /*1efb0*/  LDL R4, [R1+0x180] ;  /* 0x0001800001047983 */ /* 0x002ea80000100800 */
[----:B------:R1:W-:Y:S04]  /*1efc0*/  STL [R1+0x194], R3 ;  /* 0x0001940301007387 */ /* 0x0003e80000100800 */
[----:B-1----:R-:W3:Y:S04]  /*1efd0*/  LDL R3, [R1+0x184] ;  /* 0x0001840001037983 */ /* 0x002ee80000100800 */
[----:B------:R1:W-:Y:S04]  /*1efe0*/  STL [R1+0x190], R2 ;  /* 0x0001900201007387 */ /* 0x0003e80000100800 */
[----:B------:R-:W4:Y:S04]  /*1eff0*/  LDL R252, [R1+0x18c] ;  /* 0x00018c0001fc7983 */ /* 0x000f280000100800 */
[----:B------:R-:W4:Y:S04]  /*1f000*/  LDL R239, [R1+0x170] ;  /* 0x0001700001ef7983 */ /* 0x000f280000100800 */
[----:B-1----:R-:W4:Y:S04]  /*1f010*/  LDL R2, [R1+0x188] ;  /* 0x0001880001027983 */ /* 0x002f280000100800 */
[----:B------:R-:W4:Y:S04]  /*1f020*/  LDL R236, [R1+0x174] ;  /* 0x0001740001ec7983 */ /* 0x000f280000100800 */
[----:B------:R-:W4:Y:S04]  /*1f030*/  LDL R238, [R1+0x178] ;  /* 0x0001780001ee7983 */ /* 0x000f280000100800 */
[----:B------:R-:W4:Y:S01]  /*1f040*/  LDL R237, [R1+0x17c] ;  /* 0x00017c0001ed7983 */ /* 0x000f220000100800 */
[----:B0-----:R-:W-:-:S02]  /*1f050*/  FADD.FTZ R212, R132, -R14 ;  /* 0x8000000e84d47221 */ /* 0x001fc40000010000 */
        /* <DEDUP_REMOVED lines=34> */
.L_x_33432:
[----:B------:R-:W-:Y:S05]  /*1f280*/  BSYNC B1 ;  /* 0x0000000000017941 */ /* 0x000fea0003800000 */
.L_x_33431:
        /* <DEDUP_REMOVED lines=15> */
[----:B--2--5:R-:W-:Y:S02]  /*1f380*/  FFMA.FTZ R212, R239, R212, R24 ;  /* 0x000000d4efd47223 */ /* 0x024fe40000010018 */
[----:B---3--:R-:W-:Y:S02]  /*1f390*/  FFMA.FTZ R215, R238, R215, R25 ;  /* 0x000000d7eed77223 */ /* 0x008fe40000010019 */
[----:B----4-:R-:W-:-:S03]  /*1f3a0*/  FFMA.FTZ R213, R237, R213, R26 ;  /* 0x000000d5edd57223 */ /* 0x010fc6000001001a */
[----:B------:R-:W-:Y:S01]  /*1f3b0*/  F2FP.BF16.PACK_AB R212, R215, R212 ;  /* 0x000000d4d7d4723e */ /* 0x000fe200000010ff */
[--C-:B------:R-:W-:Y:S02]  /*1f3c0*/  FADD.FTZ R215, R144, -R14.reuse ;  /* 0x8000000e90d77221 */ /* 0x100fe40000010000 */
        /* <DEDUP_REMOVED lines=19> */
.L_x_33434:
[----:B------:R-:W-:Y:S05]  /*1f500*/  BSYNC B1 ;  /* 0x0000000000017941 */ /* 0x000fea0003800000 */
.L_x_33433:
        /* <DEDUP_REMOVED lines=35> */
.L_x_33436:
[----:B------:R-:W-:Y:S05]  /*1f740*/  BSYNC B1 ;  /* 0x0000000000017941 */ /* 0x000fea0003800000 */
.L_x_33435:
        /* <DEDUP_REMOVED lines=35> */
.L_x_33438:
[----:B------:R-:W-:Y:S05]  /*1f980*/  BSYNC B1 ;  /* 0x0000000000017941 */ /* 0x000fea0003800000 */
.L_x_33437:
        /* <DEDUP_REMOVED lines=35> */
.L_x_33440:
[----:B------:R-:W-:Y:S05]  /*1fbc0*/  BSYNC B1 ;  /* 0x0000000000017941 */ /* 0x000fea0003800000 */
.L_x_33439:
        /* <DEDUP_REMOVED lines=35> */
.L_x_33442:
[----:B------:R-:W-:Y:S05]  /*1fe00*/  BSYNC B1 ;  /* 0x0000000000017941 */ /* 0x000fea0003800000 */
.L_x_33441:
        /* <DEDUP_REMOVED lines=35> */
.L_x_33444:
[----:B------:R-:W-:Y:S05]  /*20040*/  BSYNC B1 ;  /* 0x0000000000017941 */ /* 0x000fea0003800000 */
.L_x_33443:
        /* <DEDUP_REMOVED lines=35> */
.L_x_33446:
[----:B------:R-:W-:Y:S05]  /*20280*/  BSYNC B1 ;  /* 0x0000000000017941 */ /* 0x000fea0003800000 */
.L_x_33445:
        /* <DEDUP_REMOVED lines=35> */
.L_x_33448:
[----:B------:R-:W-:Y:S05]  /*204c0*/  BSYNC B1 ;  /* 0x0000000000017941 */ /* 0x000fea0003800000 */
.L_x_33447:
        /* <DEDUP_REMOVED lines=44> */
.L_x_33450:
[----:B------:R-:W-:Y:S05]  /*20790*/  BSYNC B1 ;  /* 0x0000000000017941 */ /* 0x000fea0003800000 */
.L_x_33449:
[----:B------:R-:W-:-:S04]  /*207a0*/  IMAD.MOV.U32 R0, RZ, RZ, 0x4 ;  /* 0x00000004ff007424 */ /* 0x000fc800078e00ff */
[----:B------:R-:W-:-:S05]  /*207b0*/  IMAD R15, R0, c[0x0][0x160], R15 ;  /* 0x00005800000f7a24 */ /* 0x000fca00078e020f */
[----:B------:R-:W-:-:S13]  /*207c0*/  ISETP.GE.AND P0, PT, R15, c[0x0][0x164], PT ;  /* 0x000059000f007a0c */ /* 0x000fda0003f06270 */
[----:B0----5:R-:W-:Y:S01]  /*207d0*/  @P0 CALL.REL.NOINC `(.L_x_33451) ;  /* 0x0000001000000944 */ /* 0x021fe20003c00000 */
[----:B------:R-:W-:Y:S05]  /*207e0*/  BRA `(.L_x_33452) ;  /* 0xfffe10f000007947 */ /* 0x000fea000383ffff */
.L_x_33451:
[----:B------:R-:W-:Y:S05]  /*207f0*/  BSYNC B0 ;  /* 0x0000000000007941 */ /* 0x000fea0003800000 */
.L_x_32848:
[----:B------:R-:W-:Y:S05]  /*20800*/  EXIT ;  /* 0x000000000000794d */ /* 0x000fea0003800000 */
.L_x_33429:
[----:B------:R-:W-:Y:S01]  /*20810*/  IMAD.MOV.U32 R13, RZ, RZ, 0x1 ;  /* 0x00000001ff0d7424 */ /* 0x000fe200078e00ff */
[----:B0-----:R-:W-:Y:S01]  /*20820*/  MOV R213, 0xffffffff ;  /* 0xffffffff00d57802 */ /* 0x001fe20000000f00 */
[----:B------:R-:W-:Y:S01]  /*20830*/  IMAD.MOV.U32 R214, RZ, RZ, 0x1f ;  /* 0x0000001fffd67424 */ /* 0x000fe200078e00ff */
[----:B------:R-:W-:Y:S02]  /*20840*/  MOV R212, 0x20860 ;  /* 0x0002086000d47802 */ /* 0x000fe40000000f00 */
[----:B-----5:R-:W-:Y:S05]  /*20850*/  CALL.REL.NOINC `($__internal_76_$__cuda_sm70_shflsync_bfly_p) ;  /* 0x00000e3000007944 */ /* 0x020fea0003c00000 */
[----:B-1----:R-:W-:Y:S05]  /*20860*/  BRA `(.L_x_33453) ;  /* 0xffffda2000007947 */ /* 0x002fea000383ffff */
.L_x_33430:
[----:B------:R-:W-:Y:S01]  /*20870*/  IMAD.MOV.U32 R13, RZ, RZ, 0x2 ;  /* 0x00000002ff0d7424 */ /* 0x000fe200078e00ff */
[----:B0-----:R-:W-:Y:S01]  /*20880*/  MOV R212, 0x208c0 ;  /* 0x000208c000d47802 */ /* 0x001fe20000000f00 */
[----:B------:R-:W-:Y:S02]  /*20890*/  IMAD.MOV.U32 R214, RZ, RZ, 0x1f ;  /* 0x0000001fffd67424 */ /* 0x000fe400078e00ff */
[----:B------:R-:W-:Y:S02]  /*208a0*/  IMAD.MOV.U32 R213, RZ, RZ, -0x1 ;  /* 0xffffffffffd57424 */ /* 0x000fe400078e00ff */
[----:B-----5:R-:W-:Y:S05]  /*208b0*/  CALL.REL.NOINC `($__internal_76_$__cuda_sm70_shflsync_bfly_p) ;  /* 0x00000dd000007944 */ /* 0x020fea0003c00000 */
[----:B------:R-:W-:Y:S01]  /*208c0*/  HFMA2.MMA R214, -RZ, RZ, 0, 1.847743988037109375e-06 ;  /* 0x0000001fffd67435 */ /* 0x000fe200000001ff */
[----:B-1----:R-:W-:Y:S01]  /*208d0*/  FADD.FTZ R14, R14, R13 ;  /* 0x0000000d0e0e7221 */ /* 0x002fe20000010000 */
[----:B------:R-:W-:Y:S01]  /*208e0*/  MOV R212, 0x20920 ;  /* 0x0002092000d47802 */ /* 0x000fe20000000f00 */
[----:B------:R-:W-:-:S02]  /*208f0*/  IMAD.MOV.U32 R13, RZ, RZ, 0x4 ;  /* 0x00000004ff0d7424 */ /* 0x000fc400078e00ff */
[----:B------:R-:W-:Y:S02]  /*20900*/  IMAD.MOV.U32 R213, RZ, RZ, -0x1 ;  /* 0xffffffffffd57424 */ /* 0x000fe400078e00ff */
[----:B------:R-:W-:Y:S05]  /*20910*/  CALL.REL.NOINC `($__internal_76_$__cuda_sm70_shflsync_bfly_p) ;  /* 0x00000d7000007944 */ /* 0x000fea0003c00000 */
[----:B-1----:R-:W-:Y:S01]  /*20920*/  FADD.FTZ R14, R14, R13 ;  /* 0x0000000d0e0e7221 */ /* 0x002fe20000010000 */
[----:B------:R-:W-:Y:S01]  /*20930*/  MOV R212, 0x20980 ;  /* 0x0002098000d47802 */ /* 0x000fe20000000f00 */
[----:B------:R-:W-:Y:S02]  /*20940*/  IMAD.MOV.U32 R13, RZ, RZ, 0x8 ;  /* 0x00000008ff0d7424 */ /* 0x000fe400078e00ff */
[----:B------:R-:W-:Y:S02]  /*20950*/  IMAD.MOV.U32 R214, RZ, RZ, 0x1f ;  /* 0x0000001fffd67424 */ /* 0x000fe400078e00ff */
[----:B------:R-:W-:Y:S02]  /*20960*/  IMAD.MOV.U32 R213, RZ, RZ, -0x1 ;  /* 0xffffffffffd57424 */ /* 0x000fe400078e00ff */
[----:B------:R-:W-:Y:S05]  /*20970*/  CALL.REL.NOINC `($__internal_76_$__cuda_sm70_shflsync_bfly_p) ;  /* 0x00000d1000007944 */ /* 0x000fea0003c00000 */
[----:B-1----:R-:W-:Y:S01]  /*20980*/  FADD.FTZ R14, R14, R13 ;  /* 0x0000000d0e0e7221 */ /* 0x002fe20000010000 */
[----:B------:R-:W-:Y:S01]  /*20990*/  MOV R13, 0x10 ;  /* 0x00000010000d7802 */ /* 0x000fe20000000f00 */
[----:B------:R-:W-:Y:S01]  /*209a0*/  IMAD.MOV.U32 R214, RZ, RZ, 0x1f ;  /* 0x0000001fffd67424 */ /* 0x000fe200078e00ff */
[----:B------:R-:W-:Y:S01]  /*209b0*/  MOV R212, 0x209e0 ;  /* 0x000209e000d47802 */ /* 0x000fe20000000f00 */
[----:B------:R-:W-:-:S02]  /*209c0*/  IMAD.MOV.U32 R213, RZ, RZ, -0x1 ;  /* 0xffffffffffd57424 */ /* 0x000fc400078e00ff */
[----:B------:R-:W-:Y:S05]  /*209d0*/  CALL.REL.NOINC `($__internal_76_$__cuda_sm70_shflsync_bfly_p) ;  /* 0x00000cb000007944 */ /* 0x000fea0003c00000 */
[----:B-1----:R-:W-:Y:S01]  /*209e0*/  FADD.FTZ R13, R14, R13 ;  /* 0x0000000d0e0d7221 */ /* 0x002fe20000010000 */
[----:B------:R-:W-:Y:S01]  /*209f0*/  LOP3.LUT R8, R8, 0xffffbfff, RZ, 0xc0, !PT ;  /* 0xffffbfff08087812 */ /* 0x000fe200078ec0ff */
[----:B------:R-:W-:Y:S01]  /*20a00*/  IMAD.MOV.U32 R214, RZ, RZ, 0x1f ;  /* 0x0000001fffd67424 */ /* 0x000fe200078e00ff */
[----:B------:R-:W-:Y:S01]  /*20a10*/  MOV R213, 0xffffffff ;  /* 0xffffffff00d57802 */ /* 0x000fe20000000f00 */
[----:B------:R-:W-:Y:S01]  /*20a20*/  FMUL.FTZ R215, R13, c[0x0][0x1e0] ;  /* 0x000078000dd77a20 */ /* 0x000fe20000410000 */
[----:B------:R-:W-:-:S03]  /*20a30*/  @P5 LOP3.LUT R8, R8, 0x4000, RZ, 0xfc, !PT ;  /* 0x0000400008085812 */ /* 0x000fc600078efcff */
        /* <DEDUP_REMOVED lines=171> */
[----:B------:R-:W-:Y:S05]  /*214f0*/  CALL.REL.NOINC `($__internal_76_$__cuda_sm70_shflsync_bfly_p) ;  /* 0x0000019000007944 */ /* 0x000fea0003c00000 */
[----:B-1----:R-:W-:Y:S01]  /*21500*/  FADD.FTZ R14, R14, R13 ;  /* 0x0000000d0e0e7221 */ /* 0x002fe20000010000 */
[----:B------:R-:W-:Y:S01]  /*21510*/  MOV R212, 0x21560 ;  /* 0x0002156000d47802 */ /* 0x000fe20000000f00 */
[----:B------:R-:W-:Y:S02]  /*21520*/  IMAD.MOV.U32 R13, RZ, RZ, 0x2 ;  /* 0x00000002ff0d7424 */ /* 0x000fe400078e00ff */
[----:B------:R-:W-:Y:S02]  /*21530*/  IMAD.MOV.U32 R214, RZ, RZ, 0x1f ;  /* 0x0000001fffd67424 */ /* 0x000fe400078e00ff */
[----:B------:R-:W-:Y:S02]  /*21540*/  IMAD.MOV.U32 R213, RZ, RZ, -0x1 ;  /* 0xffffffffffd57424 */ /* 0x000fe400078e00ff */
[----:B------:R-:W-:Y:S05]  /*21550*/  CALL.REL.NOINC `($__internal_76_$__cuda_sm70_shflsync_bfly_p) ;  /* 0x0000013000007944 */ /* 0x000fea0003c00000 */
        /* <DEDUP_REMOVED lines=18> */
[----:B-1----:R-:W-:Y:S05]  /*21680*/  BRA `(.L_x_33454) ;  /* 0xffffd7f000007947 */ /* 0x002fea000383ffff */
        .weak           $__internal_76_$__cuda_sm70_shflsync_bfly_p
        .type           $__internal_76_$__cuda_sm70_shflsync_bfly_p,@function
        .size           $__internal_76_$__cuda_sm70_shflsync_bfly_p,(.L_x_71076 - $__internal_76_$__cuda_sm70_shflsync_bfly_p)
$__internal_76_$__cuda_sm70_shflsync_bfly_p:
[----:B------:R-:W-:Y:S04]  /*21690*/  WARPSYNC R213 ;  /* 0x000000d500007348 */ /* 0x000fe80003800000 */
[----:B------:R0:W1:Y:S02]  /*216a0*/  SHFL.BFLY PT, R13, R14, R13, R214 ;  /* 0x0c00000d0e0d7389 */ /* 0x00006400000e00d6 */
[----:B0-----:R-:W-:-:S04]  /*216b0*/  IMAD.MOV.U32 R213, RZ, RZ, 0x0 ;  /* 0x00000000ffd57424 */ /* 0x001fc800078e00ff */
[----:B------:R-:W-:Y:S05]  /*216c0*/  RET.REL.NODEC R212 `(_ZN10layer_norm13ln_fwd_kernelINS_13Kernel_traitsIf13__nv_bfloat16fS2_fjLj2560ELj1ELj4ELj1ELj16ENS_18Kernel_traits_baseILj2560EfS2_fS2_fjLj128EEEEELb1ELb1ELb0ELb0EEEvNS_9FwdParamsE) ;  /* 0xfffde930d4007950 */ /* 0x000fea0003c3ffff */
.L_x_33455:
        /* <DEDUP_REMOVED lines=11> */
.L_x_71076:


//--------------------- .text._ZN10layer_norm13ln_fwd_kernelINS_13Kernel_traitsIf13__nv_bfloat16fS2_fjLj2560ELj1ELj4ELj1ELj16ENS_18Kernel_traits_baseILj2560EfS2_fS2_fjLj128EEEEELb1ELb1ELb0ELb1EEEvNS_9FwdParamsE --------------------------
	.section	.text._ZN10layer_norm13ln_fwd_kernelINS_13Kernel_traitsIf13__nv_bfloat16fS2_fjLj2560ELj1ELj4ELj1ELj16ENS_18Kernel_traits_baseILj2560EfS2_fS2_fjLj128EEEEELb1ELb1ELb0ELb1EEEvNS_9FwdParamsE,"ax",@progbits
	.sectioninfo	@"SHI_REGISTERS=255"
	.align	128
        .global         _ZN10layer_norm13ln_fwd_kernelINS_13Kernel_traitsIf13__nv_bfloat16fS2_fjLj2560ELj1ELj4ELj1ELj16ENS_18Kernel_traits_baseILj2560EfS2_fS2_fjLj128EEEEELb1ELb1ELb0ELb1EEEvNS_9FwdParamsE
        .type           _ZN10layer_norm13ln_fwd_kernelINS_13Kernel_traitsIf13__nv_bfloat16fS2_fjLj2560ELj1ELj4ELj1ELj16ENS_18Kernel_traits_baseILj2560EfS2_fS2_fjLj128EEEEELb1ELb1ELb0ELb1EEEvNS_9FwdParamsE,@function
        .size           _ZN10layer_norm13ln_fwd_kernelINS_13Kernel_traitsIf13__nv_bfloat16fS2_fjLj2560ELj1ELj4ELj1ELj16ENS_18Kernel_traits_baseILj2560EfS2_fS2_fjLj128EEEEELb1ELb1ELb0ELb1EEEvNS_9FwdParamsE,(.L_x_71077 - _ZN10layer_norm13ln_fwd_kernelINS_13Kernel_traitsIf13__nv_bfloat16fS2_fjLj2560ELj1ELj4ELj1ELj16ENS_18Kernel_traits_baseILj2560EfS2_fS2_fjLj128EEEEELb1ELb1ELb0ELb1EEEvNS_9FwdParamsE)
        .other          _ZN10layer_norm13ln_fwd_kernelINS_13Kernel_traitsIf13__nv_bfloat16fS2_fjLj2560ELj1ELj4ELj1ELj16ENS_18Kernel_traits_baseILj2560EfS2_fS2_fjLj128EEEEELb1ELb1ELb0ELb1EEEvNS_9FwdParamsE,@"STO_CUDA_ENTRY STV_DEFAULT"
_ZN10layer_norm13ln_fwd_kernelINS_13Kernel_traitsIf13__nv_bfloat16fS2_fjLj2560ELj1ELj4ELj1ELj16ENS_18Kernel_traits_baseILj2560EfS2_fS2_fjLj128EEEEELb1ELb1ELb0ELb1EEEvNS_9FwdParamsE:
.text._ZN10layer_norm13ln_fwd_kernelINS_13Kernel_traitsIf13__nv_bfloat16fS2_fjLj2560ELj1ELj4ELj1ELj16ENS_18Kernel_traits_baseILj2560EfS2_fS2_fjLj128EEEEELb1ELb1ELb0ELb1EEEvNS_9FwdParamsE:
        /* <DEDUP_REMOVED lines=8> */
[----:B------:R-:W-:Y:S01]  /*0080*/  IMAD.MOV.U32 R241, RZ, RZ, c[0x0][0x23c] ;  /* 0x00008f00fff17624 */ /* 0x000fe200078e00ff */
[----:B------:R-:W-:-:S07]  /*0090*/  ULDC.64 UR6, c[0x0][0x118] ;  /* 0x0000460000067ab9 */ /* 0x000fce0000000a00 */
[----:B------:R-:W2:Y:S01]  /*00a0*/  @P0 LDG.E.64 R2, [R2.64] ;  /* 0x0000000602020981 */ /* 0x000ea2000c1e1b00 */
[----:B------:R-:W-:Y:S01]  /*00b0*/  @P0 MOV R12, R240 ;  /* 0x000000f0000c0202 */ /* 0x000fe20000000f00 */
        /* <DEDUP_REMOVED lines=29> */
[--C-:B0-----:R-:W-:Y:S01]  /*0290*/  SHF.R.U32.HI R235, RZ, 0x5, R14.reuse ;  /* 0x00000005ffeb7819 */ /* 0x101fe2000001160e */
[----:B------:R-:W-:Y:S01]  /*02a0*/  CS2R R174, SRZ ;  /* 0x0000000000ae7805 */ /* 0x000fe2000001ff00 */
[----:B------:R-:W-:Y:S01]  /*02b0*/  CS2R R168, SRZ ;  /* 0x0000000000a87805 */ /* 0x000fe2000001ff00 */
[----:B------:R-:W-:Y:S01]  /*02c0*/  CS2R R170, SRZ ;  /* 0x0000000000aa7805 */ /* 0x000fe2000001ff00 */
[C---:B-1----:R-:W-:Y:S01]  /*02d0*/  IMAD R232, R6.reuse, c[0x0][0x0], R14 ;  /* 0x0000000006e87a24 */ /* 0x042fe200078e020e */
[----:B------:R-:W-:Y:S01]  /*02e0*/  LEA R235, R6, R235, 0x2 ;  /* 0x000000eb06eb7211 */ /* 0x000fe200078e10ff */
        /* <DEDUP_REMOVED lines=13> */
[----:B------:R-:W-:Y:S01]  /*03c0*/  LOP3.LUT R15, R14, 0x1f, RZ, 0xc0, !PT ;  /* 0x0000001f0e0f7812 */ /* 0x000fe200078ec0ff */
[----:B--2---:R-:W0:Y:S01]  /*03d0*/  @P0 R2UR UR4, R2 ;  /* 0x00000000020403c2 */ /* 0x004e2200000e0000 */
[----:B---3--:R-:W-:-:S07]  /*03e0*/  @P0 IADD3 R240, P1, R4, c[0x0][0x240], RZ ;  /* 0x0000900004f00a10 */ /* 0x008fce0007f3e0ff */
[----:B------:R1:W2:Y:S01]  /*03f0*/  @P0 R2UR UR5, R3 ;  /* 0x00000000030503c2 */ /* 0x0002a200000e0000 */
        /* <DEDUP_REMOVED lines=13> */
[----:B------:R-:W-:Y:S01]  /*04d0*/  IMAD.SHL.U32 R0, R14, 0x20, RZ ;  /* 0x000000200e007824 */ /* 0x000fe200078e00ff */
[----:B------:R-:W-:-:S02]  /*04e0*/  UIADD3 UR12, UR5, 0x76cf5d0a, URZ ;  /* 0x76cf5d0a050c7890 */ /* 0x000fc4000fffe03f */
        /* <DEDUP_REMOVED lines=70> */
[----:B------:R-:W-:Y:S01]  /*0950*/  IADD3.X R9, RZ, c[0x0][0x1cc], RZ, P2, !PT ;  /* 0x00007300ff097a10 */ /* 0x000fe200017fe4ff */
[----:B------:R-:W-:Y:S01]  /*0960*/  UIADD3 UR26, UR5, -0x695add53, URZ ;  /* 0x96a522ad051a7890 */ /* 0x000fe2000fffe03f */
[----:B------:R-:W-:-:S02]  /*0970*/  IMAD R233, R10, -0x2daee0ad, RZ ;  /* 0xd2511f530ae97824 */ /* 0x000fc400078e02ff */
[----:B------:R-:W-:Y:S01]  /*0980*/  IMAD.X R3, RZ, RZ, c[0x0][0x1b4], P0 ;  /* 0x00006d00ff037624 */ /* 0x000fe200000e06ff */
[----:B------:R-:W2:Y:S01]  /*0990*/  LDG.E.128 R16, [R8.64+0x1400] ;  /* 0x0014000608107981 */ /* 0x000ea2000c1e1d00 */
[----:B------:R-:W-:Y:S02]  /*09a0*/  IMAD R234, R234, -0x326172a9, RZ ;  /* 0xcd9e8d57eaea7824 */ /* 0x000fe400078e02ff */
[----:B------:R-:W-:Y:S01]  /*09b0*/  IMAD.HI.U32 R11, R6, -0x326172a9, RZ ;  /* 0xcd9e8d57060b7827 */ /* 0x000fe200078e00ff */
[----:B------:R-:W3:Y:S03]  /*09c0*/  LDG.E.128 R12, [R2.64] ;  /* 0x00000006020c7981 */ /* 0x000ee6000c1e1d00 */
[----:B------:R-:W-:Y:S01]  /*09d0*/  IMAD.HI.U32 R0, R4, -0x2daee0ad, RZ ;  /* 0xd2511f5304007827 */ /* 0x000fe200078e00ff */
[----:B------:R-:W4:Y:S01]  /*09e0*/  LDG.E.128 R104, [R2.64+0x10] ;  /* 0x0000100602687981 */ /* 0x000f22000c1e1d00 */
[----:B------:R-:W-:Y:S01]  /*09f0*/  BSSY B0, `(.L_x_33456) ;  /* 0x0001f2d000007945 */ /* 0x000fe20003800000 */
[----:B------:R-:W-:-:S02]  /*0a00*/  LOP3.LUT R234, R11, UR25, R234, 0x96, !PT ;  /* 0x000000190bea7c12 */ /* 0x000fc4000f8e96ea */
[----:B------:R-:W2:Y:S01]  /*0a10*/  LDG.E.128 R100, [R2.64+0x400] ;  /* 0x0004000602647981 */ /* 0x000ea2000c1e1d00 */
[----:B------:R-:W-:-:S03]  /*0a20*/  LOP3.LUT R233, R0, UR26, R233, 0x96, !PT ;  /* 0x0000001a00e97c12 */ /* 0x000fc6000f8e96e9 */
        /* <DEDUP_REMOVED lines=10> */
[----:B------:R-:W2:Y:S04]  /*0ad0*/  LDG.E.128 R56, [R8.64] ;  /* 0x0000000608387981 */ /* 0x000ea8000c1e1d00 */
        /* <DEDUP_REMOVED lines=11> */
[----:B------:R0:W5:Y:S01]  /*0b90*/  LDG.E.128 R108, [R8.64+0x1c00] ;  /* 0x001c0006086c7981 */ /* 0x000162000c1e1d00 */
[----:B------:R-:W-:-:S03]  /*0ba0*/  LOP3.LUT R240, R240, 0x3, RZ, 0xc0, !PT ;  /* 0x00000003f0f07812 */ /* 0x000fc600078ec0ff */
        /* <DEDUP_REMOVED lines=9> */
[----:B---3--:R-:W3:Y:S04]  /*0c40*/  LDG.E.128 R12, [R8.64+0x1410] ;  /* 0x00141006080c7981 */ /* 0x008ee8000c1e1d00 */
[----:B----4-:R-:W-:Y:S04]  /*0c50*/  STL.64 [R1+0x170], R104 ;  /* 0x0001706801007387 */ /* 0x010fe80000100a00 */
[----:B------:R4:W-:Y:S04]  /*0c60*/  STL.64 [R1+0x178], R106 ;  /* 0x0001786a01007387 */ /* 0x0009e80000100a00 */
[----:B--2---:R-:W-:Y:S04]  /*0c70*/  STL.64 [R1+0x140], R100 ;  /* 0x0001406401007387 */ /* 0x004fe80000100a00 */
[----:B------:R2:W-:Y:S04]  /*0c80*/  STL.64 [R1+0x148], R102 ;  /* 0x0001486601007387 */ /* 0x0005e80000100a00 */
[----:B------:R-:W-:Y:S04]  /*0c90*/  STL.64 [R1+0x130], R96 ;  /* 0x0001306001007387 */ /* 0x000fe80000100a00 */
[----:B------:R0:W-:Y:S04]  /*0ca0*/  STL.64 [R1+0x138], R98 ;  /* 0x0001386201007387 */ /* 0x0001e80000100a00 */
[----:B------:R-:W-:Y:S04]  /*0cb0*/  STL.64 [R1+0x100], R92 ;  /* 0x0001005c01007387 */ /* 0x000fe80000100a00 */
[----:B------:R0:W-:Y:S04]  /*0cc0*/  STL.64 [R1+0x108], R94 ;  /* 0x0001085e01007387 */ /* 0x0001e80000100a00 */
[----:B------:R-:W-:Y:S04]  /*0cd0*/  STL.64 [R1+0xf0], R88 ;  /* 0x0000f05801007387 */ /* 0x000fe80000100a00 */
[----:B------:R0:W-:Y:S04]  /*0ce0*/  STL.64 [R1+0xf8], R90 ;  /* 0x0000f85a01007387 */ /* 0x0001e80000100a00 */
[----:B----4-:R4:W5:Y:S04]  /*0cf0*/  LDG.E.128 R104, [R8.64+0x1c10] ;  /* 0x001c100608687981 */ /* 0x010968000c1e1d00 */
[----:B--2---:R4:W5:Y:S04]  /*0d00*/  LDG.E.128 R100, [R8.64+0x2000] ;  /* 0x0020000608647981 */ /* 0x004968000c1e1d00 */
[----:B0-----:R4:W5:Y:S04]  /*0d10*/  LDG.E.128 R96, [R8.64+0x2010] ;  /* 0x0020100608607981 */ /* 0x001968000c1e1d00 */
        /* <DEDUP_REMOVED lines=16> */
[----:B------:R-:W-:-:S02]  /*0e20*/  IMAD R6, R6, -0x326172a9, RZ ;  /* 0xcd9e8d5706067824 */ /* 0x000fc400078e02ff */
[----:B------:R-:W-:Y:S02]  /*0e30*/  IMAD R4, R4, -0x2daee0ad, RZ ;  /* 0xd2511f5304047824 */ /* 0x000fe400078e02ff */
[----:B-1----:R-:W-:Y:S01]  /*0e40*/  IMAD.MOV.U32 R3, RZ, RZ, RZ ;  /* 0x000000ffff037224 */ /* 0x002fe200078e00ff */
[----:B------:R-:W-:Y:S01]  /*0e50*/  ULDC.U8 UR8, c[0x0][0x1f0] ;  /* 0x00007c0000087ab9 */ /* 0x000fe20000000000 */
[----:B---3--:R4:W-:Y:S04]  /*0e60*/  STL.64 [R1+0x10], R12 ;  /* 0x0000100c01007387 */ /* 0x0089e80000100a00 */
        /* <DEDUP_REMOVED lines=23> */
.L_x_34020:
[----:B----4-:R-:W0:Y:S01]  /*0fe0*/  S2R R9, SR_TID.X ;  /* 0x0000000000097919 */ /* 0x010e220000002100 */
[----:B------:R-:W-:Y:S01]  /*0ff0*/  ISETP.NE.U32.AND P0, PT, RZ, c[0x0][0x180], PT ;  /* 0x00006000ff007a0c */ /* 0x000fe20003f05070 */
[----:B------:R-:W-:Y:S01]  /*1000*/  IMAD R2, R235, c[0x0][0x168], RZ ;  /* 0x00005a00eb027a24 */ /* 0x000fe200078e02ff */
[----:B------:R-:W-:-:S02]  /*1010*/  LOP3.LUT R0, R0, 0xfffffff7, RZ, 0xc0, !PT ;  /* 0xfffffff700007812 */ /* 0x000fc400078ec0ff */
[----:B------:R-:W-:Y:S02]  /*1020*/  ISETP.NE.AND.EX P2, PT, RZ, c[0x0][0x184], PT, P0 ;  /* 0x00006100ff007a0c */ /* 0x000fe40003f45300 */
[----:B------:R-:W-:Y:S02]  /*1030*/  SHF.R.S32.HI R8, RZ, 0x1f, R2 ;  /* 0x0000001fff087819 */ /* 0x000fe40000011402 */
[----:B------:R-:W-:Y:S02]  /*1040*/  ISETP.NE.U32.AND P0, PT, RZ, c[0x0][0x1c0], PT ;  /* 0x00007000ff007a0c */ /* 0x000fe40003f05070 */
[----:B------:R-:W-:Y:S02]  /*1050*/  LEA.HI R2, R8, R2, RZ, 0x3 ;  /* 0x0000000208027211 */ /* 0x000fe400078f18ff */
[----:B------:R-:W-:Y:S01]  /*1060*/  ISETP.NE.AND.EX P0, PT, RZ, c[0x0][0x1c4], PT, P0 ;  /* 0x00007100ff007a0c */ /* 0x000fe20003f05300 */
[----:B------:R-:W-:Y:S01]  /*1070*/  IMAD.MOV.U32 R231, RZ, RZ, 0x10 ;  /* 0x00000010ffe77424 */ /* 0x000fe200078e00ff */
[----:B------:R-:W-:Y:S01]  /*1080*/  BSSY B1, `(.L_x_33457) ;  /* 0x000001b000017945 */ /* 0x000fe20003800000 */
[----:B------:R-:W-:Y:S01]  /*1090*/  IMAD.MOV.U32 R236, RZ, RZ, 0x3f800000 ;  /* 0x3f800000ffec7424 */ /* 0x000fe200078e00ff */
[----:B------:R-:W-:-:S02]  /*10a0*/  IADD3 R13, R240, 0x1, RZ ;  /* 0x00000001f00d7810 */ /* 0x000fc40007ffe0ff */
[----:B------:R-:W-:Y:S02]  /*10b0*/  @P2 LOP3.LUT R0, R0, 0x8, RZ, 0xfc, !PT ;  /* 0x0000000800002812 */ /* 0x000fe400078efcff */
[----:B0-----:R-:W-:-:S04]  /*10c0*/  LOP3.LUT R9, R9, 0x1f, RZ, 0xc0, !PT ;  /* 0x0000001f09097812 */ /* 0x001fc800078ec0ff */
[----:B------:R-:W-:-:S04]  /*10d0*/  LEA.HI.SX32 R2, R2, R9, 0x1d ;  /* 0x0000000902027211 */ /* 0x000fc800078feaff */
[----:B------:R-:W-:-:S04]  /*10e0*/  @P2 LEA R8, P1, R2, c[0x0][0x180], 0x5 ;  /* 0x0000600002082a11 */ /* 0x000fc800078228ff */
[----:B------:R-:W-:-:S05]  /*10f0*/  @P2 LEA.HI.X R9, R2, c[0x0][0x184], RZ, 0x5, P1 ;  /* 0x0000610002092a11 */ /* 0x000fca00008f2cff */
[----:B-----5:R0:W5:Y:S04]  /*1100*/  @P2 LDG.E.128 R84, [R8.64] ;  /* 0x0000000608542981 */ /* 0x020168000c1e1d00 */
[----:B------:R0:W5:Y:S02]  /*1110*/  @P2 LDG.E.128 R80, [R8.64+0x10] ;  /* 0x0000100608502981 */ /* 0x000164000c1e1d00 */
[----:B0-----:R-:W-:-:S05]  /*1120*/  @P0 MOV R8, 0x2 ;  /* 0x0000000200080802 */ /* 0x001fca0000000f00 */
[----:B------:R-:W-:-:S05]  /*1130*/  @P0 IMAD.WIDE R8, R235, R8, c[0x0][0x1c0] ;  /* 0x00007000eb080625 */ /* 0x000fca00078e0208 */
[----:B------:R0:W2:Y:S02]  /*1140*/  @P0 LDG.E.U16 R12, [R8.64] ;  /* 0x00000006080c0981 */ /* 0x0000a4000c1e1500 */
[----:B0-----:R-:W-:-:S06]  /*1150*/  IMAD.WIDE.U32 R8, R2, R231, c[0x0][0x170] ;  /* 0x00005c0002087625 */ /* 0x001fcc00078e00e7 */
[----:B------:R-:W5:Y:S01]  /*1160*/  LDG.E.128 R8, [R8.64] ;  /* 0x0000000608087981 */ /* 0x000f62000c1e1d00 */
[----:B------:R-:W-:Y:S02]  /*1170*/  ISETP.NE.AND P1, PT, R240, 0x1, PT ;  /* 0x00000001f000780c */ /* 0x000fe40003f25270 */
[----:B--2---:R-:W-:-:S11]  /*1180*/  @P0 PRMT R236, RZ, 0x5410, R12 ;  /* 0x00005410ffec0816 */ /* 0x004fd6000000000c */
        /* <DEDUP_REMOVED lines=9> */
.L_x_33458:
[----:B------:R-:W-:Y:S02]  /*1220*/  MOV R12, R6 ;  /* 0x00000006000c7202 */ /* 0x000fe40000000f00 */
.L_x_33459:
[----:B------:R-:W-:Y:S05]  /*1230*/  BSYNC B1 ;  /* 0x0000000000017941 */ /* 0x000fea0003800000 */
.L_x_33457:
        /* <DEDUP_REMOVED lines=16> */
.L_x_33463:
[----:B------:R-:W-:Y:S05]  /*1340*/  BSYNC B2 ;  /* 0x0000000000027941 */ /* 0x000fea0003800000 */
.L_x_33462:
[----:B------:R-:W-:Y:S01]  /*1350*/  LOP3.LUT R14, R4, UR5, R3, 0x96, !PT ;  /* 0x00000005040e7c12 */ /* 0x000fe2000f8e9603 */
[----:B------:R-:W-:-:S04]  /*1360*/  IMAD.HI.U32 R4, R232, -0x326172a9, RZ ;  /* 0xcd9e8d57e8047827 */ /* 0x000fc800078e00ff */
        /* <DEDUP_REMOVED lines=42> */
.L_x_33461:
[----:B------:R-:W-:Y:S05]  /*1610*/  BSYNC B1 ;  /* 0x0000000000017941 */ /* 0x000fea0003800000 */
.L_x_33460:
[----:B------:R-:W2:Y:S01]  /*1620*/  LDL R14, [R1+0x160] ;  /* 0x00016000010e7983 */ /* 0x000ea20000100800 */
[----:B------:R-:W0:Y:S01]  /*1630*/  I2F.U32 R12, R12 ;  /* 0x0000000c000c7306 */ /* 0x000e220000201000 */
[----:B------:R-:W-:Y:S01]  /*1640*/  IMAD.MOV.U32 R245, RZ, RZ, 0x2f800000 ;  /* 0x2f800000fff57424 */ /* 0x000fe200078e00ff */
[----:B------:R-:W-:Y:S01]  /*1650*/  ISETP.NE.U32.AND P0, PT, RZ, c[0x0][0x180], PT ;  /* 0x00006000ff007a0c */ /* 0x000fe20003f05070 */
[----:B------:R-:W-:Y:S01]  /*1660*/  BSSY B1, `(.L_x_33464) ;  /* 0x000001a000017945 */ /* 0x000fe20003800000 */
[----:B------:R-:W-:Y:S02]  /*1670*/  LOP3.LUT R0, R0, 0xfffffffd, RZ, 0xc0, !PT ;  /* 0xfffffffd00007812 */ /* 0x000fe400078ec0ff */
[----:B------:R-:W-:Y:S02]  /*1680*/  ISETP.NE.AND.EX P6, PT, RZ, c[0x0][0x184], PT, P0 ;  /* 0x00006100ff007a0c */ /* 0x000fe40003fc5300 */
[----:B------:R-:W-:Y:S01]  /*1690*/  ISETP.NE.AND P0, PT, R13, 0x1, PT ;  /* 0x000000010d00780c */ /* 0x000fe20003f05270 */
[----:B0-----:R-:W-:-:S05]  /*16a0*/  FFMA.FTZ R12, R12, R245, 1.1641532182693481445e-10 ;  /* 0x2f0000000c0c7423 */ /* 0x001fca00000100f5 */
[----:B------:R-:W-:Y:S02]  /*16b0*/  FSETP.GTU.FTZ.AND P1, PT, R12, c[0x0][0x1e4], PT ;  /* 0x000079000c007a0b */ /* 0x000fe40003f3c000 */
[----:B-----5:R-:W-:-:S05]  /*16c0*/  PRMT R12, RZ, 0x5410, R8 ;  /* 0x00005410ff0c7816 */ /* 0x020fca0000000008 */
[----:B------:R-:W-:-:S04]  /*16d0*/  FMUL.FTZ R12, R12, R236 ;  /* 0x000000ec0c0c7220 */ /* 0x000fc80000410000 */
[----:B------:R-:W-:Y:S02]  /*16e0*/  FMUL.FTZ R12, R12, c[0x0][0x1e8] ;  /* 0x00007a000c0c7a20 */ /* 0x000fe40000410000 */
[----:B------:R-:W-:-:S03]  /*16f0*/  @P1 LOP3.LUT R0, R0, 0x2, RZ, 0xfc, !PT ;  /* 0x0000000200001812 */ /* 0x000fc600078efcff */
[----:B------:R-:W-:Y:S02]  /*1700*/  FSEL R12, R12, RZ, !P1 ;  /* 0x000000ff0c0c7208 */ /* 0x000fe40004800000 */
[----:B------:R-:W-:-:S04]  /*1710*/  LOP3.LUT R0, R0, 0xfffffffb, RZ, 0xc0, !PT ;  /* 0xfffffffb00007812 */ /* 0x000fc800078ec0ff */
[----:B------:R-:W-:Y:S01]  /*1720*/  @P6 LOP3.LUT R0, R0, 0x4, RZ, 0xfc, !PT ;  /* 0x0000000400006812 */ /* 0x000fe200078efcff */
        /* <DEDUP_REMOVED lines=12> */
.L_x_33465:
[----:B------:R-:W-:Y:S02]  /*17f0*/  IMAD.MOV.U32 R12, RZ, RZ, R6 ;  /* 0x000000ffff0c7224 */ /* 0x000fe400078e0006 */
.L_x_33466:
[----:B------:R-:W-:Y:S05]  /*1800*/  BSYNC B1 ;  /* 0x0000000000017941 */ /* 0x000fea0003800000 */
.L_x_33464:
        /* <DEDUP_REMOVED lines=16> */
.L_x_33470:
[----:B------:R-:W-:Y:S05]  /*1910*/  BSYNC B2 ;  /* 0x0000000000027941 */ /* 0x000fea0003800000 */
.L_x_33469:
        /* <DEDUP_REMOVED lines=44> */
.L_x_33468:
[----:B------:R-:W-:Y:S05]  /*1be0*/  BSYNC B1 ;  /* 0x0000000000017941 */ /* 0x000fea0003800000 */
.L_x_33467:
        /* <DEDUP_REMOVED lines=22> */
.L_x_33472:
[----:B------:R-:W-:Y:S02]  /*1d50*/  MOV R8, R6 ;  /* 0x0000000600087202 */ /* 0x000fe40000000f00 */
.L_x_33473:
[----:B------:R-:W-:Y:S05]  /*1d60*/  BSYNC B1 ;  /* 0x0000000000017941 */ /* 0x000fea0003800000 */
.L_x_33471:
        /* <DEDUP_REMOVED lines=16> */
.L_x_33477:
[----:B------:R-:W-:Y:S05]  /*1e70*/  BSYNC B2 ;  /* 0x0000000000027941 */ /* 0x000fea0003800000 */
.L_x_33476:
        /* <DEDUP_REMOVED lines=44> */
.L_x_33475:
[----:B------:R-:W-:Y:S05]  /*2140*/  BSYNC B1 ;  /* 0x0000000000017941 */ /* 0x000fea0003800000 */
.L_x_33474:
        /* <DEDUP_REMOVED lines=22> */
.L_x_33479:
[----:B------:R-:W-:Y:S02]  /*22b0*/  IMAD.MOV.U32 R8, RZ, RZ, R6 ;  /* 0x000000ffff087224 */ /* 0x000fe400078e0006 */
.L_x_33480:
[----:B------:R-:W-:Y:S05]  /*22c0*/  BSYNC B1 ;  /* 0x0000000000017941 */ /* 0x000fea0003800000 */
.L_x_33478:
        /* <DEDUP_REMOVED lines=16> */
.L_x_33484:
[----:B------:R-:W-:Y:S05]  /*23d0*/  BSYNC B2 ;  /* 0x0000000000027941 */ /* 0x000fea0003800000 */
.L_x_33483:
        /* <DEDUP_REMOVED lines=44> */
.L_x_33482:
[----:B------:R-:W-:Y:S05]  /*26a0*/  BSYNC B1 ;  /* 0x0000000000017941 */ /* 0x000fea0003800000 */
.L_x_33481:
        /* <DEDUP_REMOVED lines=22> */
.L_x_33486:
[----:B------:R-:W-:Y:S02]  /*2810*/  IMAD.MOV.U32 R8, RZ, RZ, R6 ;  /* 0x000000ffff087224 */ /* 0x000fe400078e0006 */
.L_x_33487:
[----:B------:R-:W-:Y:S05]  /*2820*/  BSYNC B1 ;  /* 0x0000000000017941 */ /* 0x000fea0003800000 */
.L_x_33485:
        /* <DEDUP_REMOVED lines=16> */
.L_x_33491:
[----:B------:R-:W-:Y:S05]  /*2930*/  BSYNC B2 ;  /* 0x0000000000027941 */ /* 0x000fea0003800000 */
.L_x_33490:
        /* <DEDUP_REMOVED lines=44> */
.L_x_33489:
[----:B------:R-:W-:Y:S05]  /*2c00*/  BSYNC B1 ;  /* 0x0000000000017941 */ /* 0x000fea0003800000 */
.L_x_33488:
        /* <DEDUP_REMOVED lines=22> */
.L_x_33493:
[----:B------:R-:W-:Y:S02]  /*2d70*/  MOV R14, R6 ;  /* 0x00000006000e7202 */ /* 0x000fe40000000f00 */
.L_x_33494:
[----:B------:R-:W-:Y:S05]  /*2d80*/  BSYNC B1 ;  /* 0x0000000000017941 */ /* 0x000fea0003800000 */
.L_x_33492:
        /* <DEDUP_REMOVED lines=16> */
.L_x_33498:
[----:B------:R-:W-:Y:S05]  /*2e90*/  BSYNC B2 ;  /* 0x0000000000027941 */ /* 0x000fea0003800000 */
.L_x_33497:
        /* <DEDUP_REMOVED lines=44> */
.L_x_33496:
[----:B------:R-:W-:Y:S05]  /*3160*/  BSYNC B1 ;  /* 0x0000000000017941 */ /* 0x000fea0003800000 */
.L_x_33495:
        /* <DEDUP_REMOVED lines=22> */
.L_x_33500:
[----:B------:R-:W-:Y:S02]  /*32d0*/  IMAD.MOV.U32 R10, RZ, RZ, R6 ;  /* 0x000000ffff0a7224 */ /* 0x000fe400078e0006 */
.L_x_33501:
[----:B------:R-:W-:Y:S05]  /*32e0*/  BSYNC B1 ;  /* 0x0000000000017941 */ /* 0x000fea0003800000 */
.L_x_33499:
        /* <DEDUP_REMOVED lines=16> */
.L_x_33505:
[----:B------:R-:W-:Y:S05]  /*33f0*/  BSYNC B2 ;  /* 0x0000000000027941 */ /* 0x000fea0003800000 */
.L_x_33504:
        /* <DEDUP_REMOVED lines=44> */
.L_x_33503:
[----:B------:R-:W-:Y:S05]  /*36c0*/  BSYNC B1 ;  /* 0x0000000000017941 */ /* 0x000fea0003800000 */
.L_x_33502:
[----:B------:R-:W2:Y:S01]  /*36d0*/  LDL R12, [R1+0x158] ;  /* 0x00015800010c7983 */ /* 0x000ea20000100800 */
        /* <DEDUP_REMOVED lines=22> */
.L_x_33507:
[----:B------:R-:W-:Y:S02]  /*3840*/  IMAD.MOV.U32 R8, RZ, RZ, R6 ;  /* 0x000000ffff087224 */ /* 0x000fe400078e0006 */
.L_x_33508:
[----:B------:R-:W-:Y:S05]  /*3850*/  BSYNC B1 ;  /* 0x0000000000017941 */ /* 0x000fea0003800000 */
.L_x_33506:
        /* <DEDUP_REMOVED lines=19> */
.L_x_33512:
[----:B------:R-:W-:Y:S05]  /*3990*/  BSYNC B2 ;  /* 0x0000000000027941 */ /* 0x000fea0003800000 */
.L_x_33511:
        /* <DEDUP_REMOVED lines=44> */
.L_x_33510:
[----:B------:R-:W-:Y:S05]  /*3c60*/  BSYNC B1 ;  /* 0x0000000000017941 */ /* 0x000fea0003800000 */
.L_x_33509:
[----:B------:R-:W2:Y:S01]  /*3c70*/  LDL R17, [R1+0x15c] ;  /* 0x00015c0001117983 */ /* 0x000ea20000100800 */
[----:B------:R-:W0:Y:S01]  /*3c80*/  I2F.U32 R8, R8 ;  /* 0x0000000800087306 */ /* 0x000e220000201000 */
[----:B------:R-:W-:Y:S02]  /*3c90*/  PRMT R11, RZ, 0x7610, R11 ;  /* 0x00007610ff0b7816 */ /* 0x000fe4000000000b */
[----:B------:R-:W-:Y:S02]  /*3ca0*/  SEL R9, RZ, 0x10000, P5 ;  /* 0x00010000ff097807 */ /* 0x000fe40002800000 */
[----:B------:R-:W-:Y:S01]  /*3cb0*/  SEL R10, RZ, 0x100, P4 ;  /* 0x00000100ff0a7807 */ /* 0x000fe20002000000 */
[----:B------:R-:W-:Y:S01]  /*3cc0*/  FMUL.FTZ R11, R11, R236 ;  /* 0x000000ec0b0b7220 */ /* 0x000fe20000410000 */
[C---:B------:R-:W-:Y:S02]  /*3cd0*/  LOP3.LUT P6, RZ, R0.reuse, 0x4, RZ, 0xc0, !PT ;  /* 0x0000000400ff7812 */ /* 0x040fe400078cc0ff */
[C---:B------:R-:W-:Y:S01]  /*3ce0*/  LOP3.LUT P4, RZ, R0.reuse, 0x2, RZ, 0xc0, !PT ;  /* 0x0000000200ff7812 */ /* 0x040fe2000788c0ff */
[----:B------:R-:W-:Y:S01]  /*3cf0*/  FMUL.FTZ R11, R11, c[0x0][0x1e8] ;  /* 0x00007a000b0b7a20 */ /* 0x000fe20000410000 */
[----:B------:R-:W-:Y:S01]  /*3d00*/  LOP3.LUT P5, RZ, R0, 0x8, RZ, 0xc0, !PT ;  /* 0x0000000800ff7812 */ /* 0x000fe200078ac0ff */
        /* <DEDUP_REMOVED lines=8> */
[----:B------:R-:W-:Y:S02]  /*3d90*/  LOP3.LUT R9, R9, R10, R12, 0xfe, !PT ;  /* 0x0000000a09097212 */ /* 0x000fe400078efe0c */
[----:B------:R-:W-:Y:S02]  /*3da0*/  SEL R10, RZ, 0x1, P0 ;  /* 0x00000001ff0a7807 */ /* 0x000fe40000000000 */
[----:B------:R-:W-:-:S03]  /*3db0*/  SEL R12, RZ, 0x1, P1 ;  /* 0x00000001ff0c7807 */ /* 0x000fc60000800000 */
[----:B------:R-:W-:Y:S01]  /*3dc0*/  IMAD.WIDE.U32 R14, R10, 0x100, RZ ;  /* 0x000001000a0e7825 */ /* 0x000fe200078e00ff */
[----:B------:R-:W-:-:S03]  /*3dd0*/  LEA R10, P0, R2, c[0x0][0x188], 0x5 ;  /* 0x00006200020a7a11 */ /* 0x000fc600078028ff */
[----:B------:R-:W-:-:S05]  /*3de0*/  IMAD.WIDE.U32 R12, R12, 0x10000, RZ ;  /* 0x000100000c0c7825 */ /* 0x000fca00078e00ff */
[----:B------:R-:W-:Y:S02]  /*3df0*/  LOP3.LUT R8, R14, R8, R12, 0xfe, !PT ;  /* 0x000000080e087212 */ /* 0x000fe400078efe0c */
[----:B------:R-:W-:Y:S01]  /*3e00*/  LOP3.LUT R9, R15, R9, R13, 0xfe, !PT ;  /* 0x000000090f097212 */ /* 0x000fe200078efe0d */
[----:B--2---:R-:W-:Y:S01]  /*3e10*/  FMUL.FTZ R75, R17, R11 ;  /* 0x0000000b114b7220 */ /* 0x004fe20000410000 */
[C---:B------:R-:W-:Y:S02]  /*3e20*/  LEA.HI.X R11, R2.reuse, c[0x0][0x18c], RZ, 0x5, P0 ;  /* 0x00006300020b7a11 */ /* 0x040fe400000f2cff */
[----:B------:R-:W-:Y:S01]  /*3e30*/  IADD3 R17, R2, 0x20, RZ ;  /* 0x0000002002117810 */ /* 0x000fe20007ffe0ff */
[----:B------:R-:W-:Y:S02]  /*3e40*/  @P6 FADD.FTZ R75, R83, R75 ;  /* 0x0000004b534b6221 */ /* 0x000fe40000010000 */
[----:B------:R-:W-:Y:S04]  /*3e50*/  STG.E.128 [R10.64], R76 ;  /* 0x0000004c0a007986 */ /* 0x000fe8000c101d06 */
[----:B------:R0:W-:Y:S02]  /*3e60*/  STG.E.128 [R10.64+0x10], R72 ;  /* 0x000010480a007986 */ /* 0x0001e4000c101d06 */
[----:B0-----:R-:W-:-:S04]  /*3e70*/  SEL R10, RZ, 0x1, P4 ;  /* 0x00000001ff0a7807 */ /* 0x001fc80002000000 */
[----:B------:R-:W-:Y:S02]  /*3e80*/  LOP3.LUT R8, R8, R10, RZ, 0xfc, !PT ;  /* 0x0000000a08087212 */ /* 0x000fe400078efcff */
[----:B------:R-:W-:-:S04]  /*3e90*/  LEA R10, P0, R2, c[0x0][0x190], 0x3 ;  /* 0x00006400020a7a11 */ /* 0x000fc800078018ff */
[----:B------:R-:W-:-:S05]  /*3ea0*/  LEA.HI.X R11, R2, c[0x0][0x194], RZ, 0x3, P0 ;  /* 0x00006500020b7a11 */ /* 0x000fca00000f1cff */
[----:B------:R0:W-:Y:S02]  /*3eb0*/  STG.E.64 [R10.64], R8 ;  /* 0x000000080a007986 */ /* 0x0001e4000c101b06 */
[----:B0-----:R-:W-:-:S05]  /*3ec0*/  @P5 MOV R8, 0x20 ;  /* 0x0000002000085802 */ /* 0x001fca0000000f00 */
[----:B------:R-:W-:-:S05]  /*3ed0*/  @P5 IMAD.WIDE.U32 R8, R17, R8, c[0x0][0x180] ;  /* 0x0000600011085625 */ /* 0x000fca00078e0008 */
        /* <DEDUP_REMOVED lines=16> */
.L_x_33514:
[----:B------:R-:W-:Y:S02]  /*3fe0*/  IMAD.MOV.U32 R12, RZ, RZ, R6 ;  /* 0x000000ffff0c7224 */ /* 0x000fe400078e0006 */
.L_x_33515:
[----:B------:R-:W-:Y:S05]  /*3ff0*/  BSYNC B1 ;  /* 0x0000000000017941 */ /* 0x000fea0003800000 */
.L_x_33513:
        /* <DEDUP_REMOVED lines=16> */
.L_x_33519:
[----:B------:R-:W-:Y:S05]  /*4100*/  BSYNC B2 ;  /* 0x0000000000027941 */ /* 0x000fea0003800000 */
.L_x_33518:
        /* <DEDUP_REMOVED lines=44> */
.L_x_33517:
[----:B------:R-:W-:Y:S05]  /*43d0*/  BSYNC B1 ;  /* 0x0000000000017941 */ /* 0x000fea0003800000 */
.L_x_33516:
[----:B------:R-:W2:Y:S01]  /*43e0*/  LDL R14, [R1+0x120] ;  /* 0x00012000010e7983 */ /* 0x000ea20000100800 */
[----:B------:R-:W0:Y:S01]  /*43f0*/  I2F.U32 R12, R12 ;  /* 0x0000000c000c7306 */ /* 0x000e220000201000 */
[----:B------:R-:W-:Y:S01]  /*4400*/  LOP3.LUT R0, R0, 0xfffffffd, RZ, 0xc0, !PT ;  /* 0xfffffffd00007812 */ /* 0x000fe200078ec0ff */
[----:B------:R-:W-:Y:S01]  /*4410*/  BSSY B1, `(.L_x_33520) ;  /* 0x0000016000017945 */ /* 0x000fe20003800000 */
        /* <DEDUP_REMOVED lines=20> */
.L_x_33521:
[----:B------:R-:W-:Y:S02]  /*4560*/  IMAD.MOV.U32 R16, RZ, RZ, R6 ;  /* 0x000000ffff107224 */ /* 0x000fe400078e0006 */
.L_x_33522:
[----:B------:R-:W-:Y:S05]  /*4570*/  BSYNC B1 ;  /* 0x0000000000017941 */ /* 0x000fea0003800000 */
.L_x_33520:
        /* <DEDUP_REMOVED lines=16> */
.L_x_33526:
[----:B------:R-:W-:Y:S05]  /*4680*/  BSYNC B2 ;  /* 0x0000000000027941 */ /* 0x000fea0003800000 */
.L_x_33525:
        /* <DEDUP_REMOVED lines=44> */
.L_x_33524:
[----:B------:R-:W-:Y:S05]  /*4950*/  BSYNC B1 ;  /* 0x0000000000017941 */ /* 0x000fea0003800000 */
.L_x_33523:
        /* <DEDUP_REMOVED lines=22> */
.L_x_33528:
[----:B------:R-:W-:Y:S02]  /*4ac0*/  MOV R8, R6 ;  /* 0x0000000600087202 */ /* 0x000fe40000000f00 */
.L_x_33529:
[----:B------:R-:W-:Y:S05]  /*4ad0*/  BSYNC B1 ;  /* 0x0000000000017941 */ /* 0x000fea0003800000 */
.L_x_33527:
        /* <DEDUP_REMOVED lines=16> */
.L_x_33533:
[----:B------:R-:W-:Y:S05]  /*4be0*/  BSYNC B2 ;  /* 0x0000000000027941 */ /* 0x000fea0003800000 */
.L_x_33532:
        /* <DEDUP_REMOVED lines=44> */
.L_x_33531:
[----:B------:R-:W-:Y:S05]  /*4eb0*/  BSYNC B1 ;  /* 0x0000000000017941 */ /* 0x000fea0003800000 */
.L_x_33530:
        /* <DEDUP_REMOVED lines=22> */
.L_x_33535:
[----:B------:R-:W-:Y:S02]  /*5020*/  IMAD.MOV.U32 R8, RZ, RZ, R6 ;  /* 0x000000ffff087224 */ /* 0x000fe400078e0006 */
.L_x_33536:
[----:B------:R-:W-:Y:S05]  /*5030*/  BSYNC B1 ;  /* 0x0000000000017941 */ /* 0x000fea0003800000 */
.L_x_33534:
        /* <DEDUP_REMOVED lines=16> */
.L_x_33540:
[----:B------:R-:W-:Y:S05]  /*5140*/  BSYNC B2 ;  /* 0x0000000000027941 */ /* 0x000fea0003800000 */
.L_x_33539:
        /* <DEDUP_REMOVED lines=44> */
.L_x_33538:
[----:B------:R-:W-:Y:S05]  /*5410*/  BSYNC B1 ;  /* 0x0000000000017941 */ /* 0x000fea0003800000 */
.L_x_33537:
        /* <DEDUP_REMOVED lines=22> */
.L_x_33542:
[----:B------:R-:W-:Y:S02]  /*5580*/  IMAD.MOV.U32 R14, RZ, RZ, R6 ;  /* 0x000000ffff0e7224 */ /* 0x000fe400078e0006 */
.L_x_33543:
[----:B------:R-:W-:Y:S05]  /*5590*/  BSYNC B1 ;  /* 0x0000000000017941 */ /* 0x000fea0003800000 */
.L_x_33541:
        /* <DEDUP_REMOVED lines=16> */
.L_x_33547:
[----:B------:R-:W-:Y:S05]  /*56a0*/  BSYNC B2 ;  /* 0x0000000000027941 */ /* 0x000fea0003800000 */
.L_x_33546:
        /* <DEDUP_REMOVED lines=44> */
.L_x_33545:
[----:B------:R-:W-:Y:S05]  /*5970*/  BSYNC B1 ;  /* 0x0000000000017941 */ /* 0x000fea0003800000 */
.L_x_33544:
        /* <DEDUP_REMOVED lines=22> */
.L_x_33549:
[----:B------:R-:W-:Y:S02]  /*5ae0*/  MOV R8, R6 ;  /* 0x0000000600087202 */ /* 0x000fe40000000f00 */
.L_x_33550:
[----:B------:R-:W-:Y:S05]  /*5af0*/  BSYNC B1 ;  /* 0x0000000000017941 */ /* 0x000fea0003800000 */
.L_x_33548:
        /* <DEDUP_REMOVED lines=16> */
.L_x_33554:
[----:B------:R-:W-:Y:S05]  /*5c00*/  BSYNC B2 ;  /* 0x0000000000027941 */ /* 0x000fea0003800000 */
.L_x_33553:
        /* <DEDUP_REMOVED lines=44> */
.L_x_33552:
[----:B------:R-:W-:Y:S05]  /*5ed0*/  BSYNC B1 ;  /* 0x0000000000017941 */ /* 0x000fea0003800000 */
.L_x_33551:
        /* <DEDUP_REMOVED lines=22> */
.L_x_33556:
[----:B------:R-:W-:Y:S02]  /*6040*/  IMAD.MOV.U32 R8, RZ, RZ, R6 ;  /* 0x000000ffff087224 */ /* 0x000fe400078e0006 */
.L_x_33557:
[----:B------:R-:W-:Y:S05]  /*6050*/  BSYNC B1 ;  /* 0x0000000000017941 */ /* 0x000fea0003800000 */
.L_x_33555:
        /* <DEDUP_REMOVED lines=16> */
.L_x_33561:
[----:B------:R-:W-:Y:S05]  /*6160*/  BSYNC B2 ;  /* 0x0000000000027941 */ /* 0x000fea0003800000 */
.L_x_33560:
        /* <DEDUP_REMOVED lines=44> */
.L_x_33559:
[----:B------:R-:W-:Y:S05]  /*6430*/  BSYNC B1 ;  /* 0x0000000000017941 */ /* 0x000fea0003800000 */
.L_x_33558:
        /* <DEDUP_REMOVED lines=23> */
.L_x_33563:
[----:B------:R-:W-:Y:S02]  /*65b0*/  IMAD.MOV.U32 R10, RZ, RZ, R6 ;  /* 0x000000ffff0a7224 */ /* 0x000fe400078e0006 */
.L_x_33564:
[----:B------:R-:W-:Y:S05]  /*65c0*/  BSYNC B1 ;  /* 0x0000000000017941 */ /* 0x000fea0003800000 */
.L_x_33562:
        /* <DEDUP_REMOVED lines=19> */
.L_x_33568:
[----:B------:R-:W-:Y:S05]  /*6700*/  BSYNC B2 ;  /* 0x0000000000027941 */ /* 0x000fea0003800000 */
.L_x_33567:
        /* <DEDUP_REMOVED lines=44> */
.L_x_33566:
[----:B------:R-:W-:Y:S05]  /*69d0*/  BSYNC B1 ;  /* 0x0000000000017941 */ /* 0x000fea0003800000 */
.L_x_33565:
[----:B------:R-:W2:Y:S01]  /*69e0*/  LDL R18, [R1+0x11c] ;  /* 0x00011c0001127983 */ /* 0x000ea20000100800 */
[----:B------:R-:W0:Y:S01]  /*69f0*/  I2F.U32 R10, R10 ;  /* 0x0000000a000a7306 */ /* 0x000e220000201000 */
[----:B------:R-:W-:Y:S01]  /*6a00*/  PRMT R11, RZ, 0x7610, R11 ;  /* 0x00007610ff0b7816 */ /* 0x000fe2000000000b */
[----:B------:R-:W-:Y:S01]  /*6a10*/  HFMA2.MMA R252, -RZ, RZ, 0, 1.9073486328125e-06 ;  /* 0x00000020fffc7435 */ /* 0x000fe200000001ff */
[----:B------:R-:W-:Y:S01]  /*6a20*/  SEL R9, RZ, 0x10000, P5 ;  /* 0x00010000ff097807 */ /* 0x000fe20002800000 */
[----:B------:R-:W-:Y:S01]  /*6a30*/  IMAD.MOV.U32 R237, RZ, RZ, 0x8 ;  /* 0x00000008ffed7424 */ /* 0x000fe200078e00ff */
        /* <DEDUP_REMOVED lines=17> */
[----:B------:R-:W-:-:S04]  /*6b50*/  IMAD.WIDE.U32 R14, R10, 0x100, RZ ;  /* 0x000001000a0e7825 */ /* 0x000fc800078e00ff */
[----:B------:R-:W-:-:S05]  /*6b60*/  IMAD.WIDE.U32 R12, R12, 0x10000, RZ ;  /* 0x000100000c0c7825 */ /* 0x000fca00078e00ff */
[----:B------:R-:W-:Y:S02]  /*6b70*/  LOP3.LUT R8, R14, R8, R12, 0xfe, !PT ;  /* 0x000000080e087212 */ /* 0x000fe400078efe0c */
[----:B------:R-:W-:Y:S01]  /*6b80*/  LOP3.LUT R9, R15, R9, R13, 0xfe, !PT ;  /* 0x000000090f097212 */ /* 0x000fe200078efe0d */
[----:B--2---:R-:W-:Y:S02]  /*6b90*/  FMUL.FTZ R67, R18, R11 ;  /* 0x0000000b12437220 */ /* 0x004fe40000410000 */
[----:B------:R-:W-:-:S04]  /*6ba0*/  IMAD.WIDE.U32 R10, R17, R252, c[0x0][0x188] ;  /* 0x00006200110a7625 */ /* 0x000fc800078e00fc */
[----:B------:R-:W-:Y:S01]  /*6bb0*/  @P6 FADD.FTZ R67, R83, R67 ;  /* 0x0000004353436221 */ /* 0x000fe20000010000 */
        /* <DEDUP_REMOVED lines=24> */
.L_x_33570:
[----:B------:R-:W-:Y:S02]  /*6d40*/  IMAD.MOV.U32 R12, RZ, RZ, R6 ;  /* 0x000000ffff0c7224 */ /* 0x000fe400078e0006 */
.L_x_33571:
[----:B------:R-:W-:Y:S05]  /*6d50*/  BSYNC B1 ;  /* 0x0000000000017941 */ /* 0x000fea0003800000 */
.L_x_33569:
        /* <DEDUP_REMOVED lines=16> */
.L_x_33575:
[----:B------:R-:W-:Y:S05]  /*6e60*/  BSYNC B2 ;  /* 0x0000000000027941 */ /* 0x000fea0003800000 */
.L_x_33574:
        /* <DEDUP_REMOVED lines=44> */
.L_x_33573:
[----:B------:R-:W-:Y:S05]  /*7130*/  BSYNC B1 ;  /* 0x0000000000017941 */ /* 0x000fea0003800000 */
.L_x_33572:
        /* <DEDUP_REMOVED lines=24> */
.L_x_33577:
[----:B------:R-:W-:Y:S02]  /*72c0*/  MOV R16, R6 ;  /* 0x0000000600107202 */ /* 0x000fe40000000f00 */
.L_x_33578:
[----:B------:R-:W-:Y:S05]  /*72d0*/  BSYNC B1 ;  /* 0x0000000000017941 */ /* 0x000fea0003800000 */
.L_x_33576:
        /* <DEDUP_REMOVED lines=16> */
.L_x_33582:
[----:B------:R-:W-:Y:S05]  /*73e0*/  BSYNC B2 ;  /* 0x0000000000027941 */ /* 0x000fea0003800000 */
.L_x_33581:
        /* <DEDUP_REMOVED lines=44> */
.L_x_33580:
[----:B------:R-:W-:Y:S05]  /*76b0*/  BSYNC B1 ;  /* 0x0000000000017941 */ /* 0x000fea0003800000 */
.L_x_33579:
        /* <DEDUP_REMOVED lines=22> */
.L_x_33584:
[----:B------:R-:W-:Y:S02]  /*7820*/  IMAD.MOV.U32 R8, RZ, RZ, R6 ;  /* 0x000000ffff087224 */ /* 0x000fe400078e0006 */
.L_x_33585:
[----:B------:R-:W-:Y:S05]  /*7830*/  BSYNC B1 ;  /* 0x0000000000017941 */ /* 0x000fea0003800000 */
.L_x_33583:
        /* <DEDUP_REMOVED lines=16> */
.L_x_33589:
[----:B------:R-:W-:Y:S05]  /*7940*/  BSYNC B2 ;  /* 0x0000000000027941 */ /* 0x000fea0003800000 */
.L_x_33588:
        /* <DEDUP_REMOVED lines=44> */
.L_x_33587:
[----:B------:R-:W-:Y:S05]  /*7c10*/  BSYNC B1 ;  /* 0x0000000000017941 */ /* 0x000fea0003800000 */
.L_x_33586:
        /* <DEDUP_REMOVED lines=22> */
.L_x_33591:
[----:B------:R-:W-:Y:S02]  /*7d80*/  IMAD.MOV.U32 R8, RZ, RZ, R6 ;  /* 0x000000ffff087224 */ /* 0x000fe400078e0006 */
.L_x_33592:
[----:B------:R-:W-:Y:S05]  /*7d90*/  BSYNC B1 ;  /* 0x0000000000017941 */ /* 0x000fea0003800000 */
.L_x_33590:
        /* <DEDUP_REMOVED lines=16> */
.L_x_33596:
[----:B------:R-:W-:Y:S05]  /*7ea0*/  BSYNC B2 ;  /* 0x0000000000027941 */ /* 0x000fea0003800000 */
.L_x_33595:
        /* <DEDUP_REMOVED lines=44> */
.L_x_33594:
[----:B------:R-:W-:Y:S05]  /*8170*/  BSYNC B1 ;  /* 0x0000000000017941 */ /* 0x000fea0003800000 */
.L_x_33593:
        /* <DEDUP_REMOVED lines=22> */
.L_x_33598:
[----:B------:R-:W-:Y:S02]  /*82e0*/  MOV R14, R6 ;  /* 0x00000006000e7202 */ /* 0x000fe40000000f00 */
.L_x_33599:
[----:B------:R-:W-:Y:S05]  /*82f0*/  BSYNC B1 ;  /* 0x0000000000017941 */ /* 0x000fea0003800000 */
.L_x_33597:
        /* <DEDUP_REMOVED lines=16> */
.L_x_33603:
[----:B------:R-:W-:Y:S05]  /*8400*/  BSYNC B2 ;  /* 0x0000000000027941 */ /* 0x000fea0003800000 */
.L_x_33602:
        /* <DEDUP_REMOVED lines=44> */
.L_x_33601:
[----:B------:R-:W-:Y:S05]  /*86d0*/  BSYNC B1 ;  /* 0x0000000000017941 */ /* 0x000fea0003800000 */
.L_x_33600:
        /* <DEDUP_REMOVED lines=22> */
.L_x_33605:
[----:B------:R-:W-:Y:S02]  /*8840*/  IMAD.MOV.U32 R8, RZ, RZ, R6 ;  /* 0x000000ffff087224 */ /* 0x000fe400078e0006 */
.L_x_33606:
[----:B------:R-:W-:Y:S05]  /*8850*/  BSYNC B1 ;  /* 0x0000000000017941 */ /* 0x000fea0003800000 */
.L_x_33604:
        /* <DEDUP_REMOVED lines=16> */
.L_x_33610:
[----:B------:R-:W-:Y:S05]  /*8960*/  BSYNC B2 ;  /* 0x0000000000027941 */ /* 0x000fea0003800000 */
.L_x_33609:
        /* <DEDUP_REMOVED lines=44> */
.L_x_33608:
[----:B------:R-:W-:Y:S05]  /*8c30*/  BSYNC B1 ;  /* 0x0000000000017941 */ /* 0x000fea0003800000 */
.L_x_33607:
        /* <DEDUP_REMOVED lines=22> */
.L_x_33612:
[----:B------:R-:W-:Y:S02]  /*8da0*/  IMAD.MOV.U32 R8, RZ, RZ, R6 ;  /* 0x000000ffff087224 */ /* 0x000fe400078e0006 */
.L_x_33613:
[----:B------:R-:W-:Y:S05]  /*8db0*/  BSYNC B1 ;  /* 0x0000000000017941 */ /* 0x000fea0003800000 */
.L_x_33611:
        /* <DEDUP_REMOVED lines=16> */
.L_x_33617:
[----:B------:R-:W-:Y:S05]  /*8ec0*/  BSYNC B2 ;  /* 0x0000000000027941 */ /* 0x000fea0003800000 */
.L_x_33616:
        /* <DEDUP_REMOVED lines=44> */
.L_x_33615:
[----:B------:R-:W-:Y:S05]  /*9190*/  BSYNC B1 ;  /* 0x0000000000017941 */ /* 0x000fea0003800000 */
.L_x_33614:
        /* <DEDUP_REMOVED lines=23> */
.L_x_33619:
[----:B------:R-:W-:Y:S02]  /*9310*/  MOV R10, R6 ;  /* 0x00000006000a7202 */ /* 0x000fe40000000f00 */
.L_x_33620:
[----:B------:R-:W-:Y:S05]  /*9320*/  BSYNC B1 ;  /* 0x0000000000017941 */ /* 0x000fea0003800000 */
.L_x_33618:
        /* <DEDUP_REMOVED lines=19> */
.L_x_33624:
[----:B------:R-:W-:Y:S05]  /*9460*/  BSYNC B2 ;  /* 0x0000000000027941 */ /* 0x000fea0003800000 */
.L_x_33623:
        /* <DEDUP_REMOVED lines=44> */
.L_x_33622:
[----:B------:R-:W-:Y:S05]  /*9730*/  BSYNC B1 ;  /* 0x0000000000017941 */ /* 0x000fea0003800000 */
.L_x_33621:
        /* <DEDUP_REMOVED lines=52> */
.L_x_33626:
[----:B------:R-:W-:Y:S02]  /*9a80*/  IMAD.MOV.U32 R12, RZ, RZ, R6 ;  /* 0x000000ffff0c7224 */ /* 0x000fe400078e0006 */
.L_x_33627:
[----:B------:R-:W-:Y:S05]  /*9a90*/  BSYNC B1 ;  /* 0x0000000000017941 */ /* 0x000fea0003800000 */
.L_x_33625:
        /* <DEDUP_REMOVED lines=16> */
.L_x_33631:
[----:B------:R-:W-:Y:S05]  /*9ba0*/  BSYNC B2 ;  /* 0x0000000000027941 */ /* 0x000fea0003800000 */
.L_x_33630:
        /* <DEDUP_REMOVED lines=44> */
.L_x_33629:
[----:B------:R-:W-:Y:S05]  /*9e70*/  BSYNC B1 ;  /* 0x0000000000017941 */ /* 0x000fea0003800000 */
.L_x_33628:
        /* <DEDUP_REMOVED lines=24> */
.L_x_33633:
[----:B------:R-:W-:Y:S02]  /*a000*/  IMAD.MOV.U32 R16, RZ, RZ, R6 ;  /* 0x000000ffff107224 */ /* 0x000fe400078e0006 */
.L_x_33634:
[----:B------:R-:W-:Y:S05]  /*a010*/  BSYNC B1 ;  /* 0x0000000000017941 */ /* 0x000fea0003800000 */
.L_x_33632:
        /* <DEDUP_REMOVED lines=16> */
.L_x_33638:
[----:B------:R-:W-:Y:S05]  /*a120*/  BSYNC B2 ;  /* 0x0000000000027941 */ /* 0x000fea0003800000 */
.L_x_33637:
        /* <DEDUP_REMOVED lines=44> */
.L_x_33636:
[----:B------:R-:W-:Y:S05]  /*a3f0*/  BSYNC B1 ;  /* 0x0000000000017941 */ /* 0x000fea0003800000 */
.L_x_33635:
        /* <DEDUP_REMOVED lines=22> */
.L_x_33640:
[----:B------:R-:W-:Y:S02]  /*a560*/  MOV R8, R6 ;  /* 0x0000000600087202 */ /* 0x000fe40000000f00 */
.L_x_33641:
[----:B------:R-:W-:Y:S05]  /*a570*/  BSYNC B1 ;  /* 0x0000000000017941 */ /* 0x000fea0003800000 */
.L_x_33639:
        /* <DEDUP_REMOVED lines=16> */
.L_x_33645:
[----:B------:R-:W-:Y:S05]  /*a680*/  BSYNC B2 ;  /* 0x0000000000027941 */ /* 0x000fea0003800000 */
.L_x_33644:
        /* <DEDUP_REMOVED lines=44> */
.L_x_33643:
[----:B------:R-:W-:Y:S05]  /*a950*/  BSYNC B1 ;  /* 0x0000000000017941 */ /* 0x000fea0003800000 */
.L_x_33642:
        /* <DEDUP_REMOVED lines=22> */
.L_x_33647:
[----:B------:R-:W-:Y:S02]  /*aac0*/  IMAD.MOV.U32 R8, RZ, RZ, R6 ;  /* 0x000000ffff087224 */ /* 0x000fe400078e0006 */
.L_x_33648:
[----:B------:R-:W-:Y:S05]  /*aad0*/  BSYNC B1 ;  /* 0x0000000000017941 */ /* 0x000fea0003800000 */
.L_x_33646:
        /* <DEDUP_REMOVED lines=16> */
.L_x_33652:
[----:B------:R-:W-:Y:S05]  /*abe0*/  BSYNC B2 ;  /* 0x0000000000027941 */ /* 0x000fea0003800000 */
.L_x_33651:
        /* <DEDUP_REMOVED lines=44> */
.L_x_33650:
[----:B------:R-:W-:Y:S05]  /*aeb0*/  BSYNC B1 ;  /* 0x0000000000017941 */ /* 0x000fea0003800000 */
.L_x_33649:
        /* <DEDUP_REMOVED lines=22> */
.L_x_33654:
[----:B------:R-:W-:Y:S02]  /*b020*/  IMAD.MOV.U32 R14, RZ, RZ, R6 ;  /* 0x000000ffff0e7224 */ /* 0x000fe400078e0006 */
.L_x_33655:
[----:B------:R-:W-:Y:S05]  /*b030*/  BSYNC B1 ;  /* 0x0000000000017941 */ /* 0x000fea0003800000 */
.L_x_33653:
        /* <DEDUP_REMOVED lines=16> */
.L_x_33659:
[----:B------:R-:W-:Y:S05]  /*b140*/  BSYNC B2 ;  /* 0x0000000000027941 */ /* 0x000fea0003800000 */
.L_x_33658:
        /* <DEDUP_REMOVED lines=44> */
.L_x_33657:
[----:B------:R-:W-:Y:S05]  /*b410*/  BSYNC B1 ;  /* 0x0000000000017941 */ /* 0x000fea0003800000 */
.L_x_33656:
        /* <DEDUP_REMOVED lines=22> */
.L_x_33661:
[----:B------:R-:W-:Y:S02]  /*b580*/  MOV R8, R6 ;  /* 0x0000000600087202 */ /* 0x000fe40000000f00 */
.L_x_33662:
[----:B------:R-:W-:Y:S05]  /*b590*/  BSYNC B1 ;  /* 0x0000000000017941 */ /* 0x000fea0003800000 */
.L_x_33660:
        /* <DEDUP_REMOVED lines=16> */
.L_x_33666:
[----:B------:R-:W-:Y:S05]  /*b6a0*/  BSYNC B2 ;  /* 0x0000000000027941 */ /* 0x000fea0003800000 */
.L_x_33665:
        /* <DEDUP_REMOVED lines=44> */
.L_x_33664:
[----:B------:R-:W-:Y:S05]  /*b970*/  BSYNC B1 ;  /* 0x0000000000017941 */ /* 0x000fea0003800000 */
.L_x_33663:
        /* <DEDUP_REMOVED lines=22> */
.L_x_33668:
[----:B------:R-:W-:Y:S02]  /*bae0*/  IMAD.MOV.U32 R8, RZ, RZ, R6 ;  /* 0x000000ffff087224 */ /* 0x000fe400078e0006 */
.L_x_33669:
[----:B------:R-:W-:Y:S05]  /*baf0*/  BSYNC B1 ;  /* 0x0000000000017941 */ /* 0x000fea0003800000 */
.L_x_33667:
        /* <DEDUP_REMOVED lines=16> */
.L_x_33673:
[----:B------:R-:W-:Y:S05]  /*bc00*/  BSYNC B2 ;  /* 0x0000000000027941 */ /* 0x000fea0003800000 */
.L_x_33672:
        /* <DEDUP_REMOVED lines=44> */
.L_x_33671:
[----:B------:R-:W-:Y:S05]  /*bed0*/  BSYNC B1 ;  /* 0x0000000000017941 */ /* 0x000fea0003800000 */
.L_x_33670:
        /* <DEDUP_REMOVED lines=23> */
.L_x_33675:
[----:B------:R-:W-:Y:S02]  /*c050*/  IMAD.MOV.U32 R10, RZ, RZ, R6 ;  /* 0x000000ffff0a7224 */ /* 0x000fe400078e0006 */
.L_x_33676:
[----:B------:R-:W-:Y:S05]  /*c060*/  BSYNC B1 ;  /* 0x0000000000017941 */ /* 0x000fea0003800000 */
.L_x_33674:
        /* <DEDUP_REMOVED lines=19> */
.L_x_33680:
[----:B------:R-:W-:Y:S05]  /*c1a0*/  BSYNC B2 ;  /* 0x0000000000027941 */ /* 0x000fea0003800000 */
.L_x_33679:
        /* <DEDUP_REMOVED lines=44> */
.L_x_33678:
[----:B------:R-:W-:Y:S05]  /*c470*/  BSYNC B1 ;  /* 0x0000000000017941 */ /* 0x000fea0003800000 */
.L_x_33677:
        /* <DEDUP_REMOVED lines=52> */
.L_x_33682:
[----:B------:R-:W-:Y:S02]  /*c7c0*/  MOV R12, R6 ;  /* 0x00000006000c7202 */ /* 0x000fe40000000f00 */
.L_x_33683:
[----:B------:R-:W-:Y:S05]  /*c7d0*/  BSYNC B1 ;  /* 0x0000000000017941 */ /* 0x000fea0003800000 */
.L_x_33681:
        /* <DEDUP_REMOVED lines=16> */
.L_x_33687:
[----:B------:R-:W-:Y:S05]  /*c8e0*/  BSYNC B2 ;  /* 0x0000000000027941 */ /* 0x000fea0003800000 */
.L_x_33686:
        /* <DEDUP_REMOVED lines=44> */
.L_x_33685:
[----:B------:R-:W-:Y:S05]  /*cbb0*/  BSYNC B1 ;  /* 0x0000000000017941 */ /* 0x000fea0003800000 */
.L_x_33684:
        /* <DEDUP_REMOVED lines=24> */
.L_x_33689:
[----:B------:R-:W-:Y:S02]  /*cd40*/  IMAD.MOV.U32 R16, RZ, RZ, R6 ;  /* 0x000000ffff107224 */ /* 0x000fe400078e0006 */
.L_x_33690:
[----:B------:R-:W-:Y:S05]  /*cd50*/  BSYNC B1 ;  /* 0x0000000000017941 */ /* 0x000fea0003800000 */
.L_x_33688:
        /* <DEDUP_REMOVED lines=16> */
.L_x_33694:
[----:B------:R-:W-:Y:S05]  /*ce60*/  BSYNC B2 ;  /* 0x0000000000027941 */ /* 0x000fea0003800000 */
.L_x_33693:
        /* <DEDUP_REMOVED lines=44> */
.L_x_33692:
[----:B------:R-:W-:Y:S05]  /*d130*/  BSYNC B1 ;  /* 0x0000000000017941 */ /* 0x000fea0003800000 */
.L_x_33691:
        /* <DEDUP_REMOVED lines=22> */
.L_x_33696:
[----:B------:R-:W-:Y:S02]  /*d2a0*/  IMAD.MOV.U32 R8, RZ, RZ, R6 ;  /* 0x000000ffff087224 */ /* 0x000fe400078e0006 */
.L_x_33697:
[----:B------:R-:W-:Y:S05]  /*d2b0*/  BSYNC B1 ;  /* 0x0000000000017941 */ /* 0x000fea0003800000 */
.L_x_33695:
        /* <DEDUP_REMOVED lines=16> */
.L_x_33701:
[----:B------:R-:W-:Y:S05]  /*d3c0*/  BSYNC B2 ;  /* 0x0000000000027941 */ /* 0x000fea0003800000 */
.L_x_33700:
        /* <DEDUP_REMOVED lines=44> */
.L_x_33699:
[----:B------:R-:W-:Y:S05]  /*d690*/  BSYNC B1 ;  /* 0x0000000000017941 */ /* 0x000fea0003800000 */
.L_x_33698:
        /* <DEDUP_REMOVED lines=22> */
.L_x_33703:
[----:B------:R-:W-:Y:S02]  /*d800*/  MOV R8, R6 ;  /* 0x0000000600087202 */ /* 0x000fe40000000f00 */
.L_x_33704:
[----:B------:R-:W-:Y:S05]  /*d810*/  BSYNC B1 ;  /* 0x0000000000017941 */ /* 0x000fea0003800000 */
.L_x_33702:
        /* <DEDUP_REMOVED lines=16> */
.L_x_33708:
[----:B------:R-:W-:Y:S05]  /*d920*/  BSYNC B2 ;  /* 0x0000000000027941 */ /* 0x000fea0003800000 */
.L_x_33707:
        /* <DEDUP_REMOVED lines=44> */
.L_x_33706:
[----:B------:R-:W-:Y:S05]  /*dbf0*/  BSYNC B1 ;  /* 0x0000000000017941 */ /* 0x000fea0003800000 */
.L_x_33705:
        /* <DEDUP_REMOVED lines=22> */
.L_x_33710:
[----:B------:R-:W-:Y:S02]  /*dd60*/  IMAD.MOV.U32 R14, RZ, RZ, R6 ;  /* 0x000000ffff0e7224 */ /* 0x000fe400078e0006 */
.L_x_33711:
[----:B------:R-:W-:Y:S05]  /*dd70*/  BSYNC B1 ;  /* 0x0000000000017941 */ /* 0x000fea0003800000 */
.L_x_33709:
        /* <DEDUP_REMOVED lines=16> */
.L_x_33715:
[----:B------:R-:W-:Y:S05]  /*de80*/  BSYNC B2 ;  /* 0x0000000000027941 */ /* 0x000fea0003800000 */
.L_x_33714:
        /* <DEDUP_REMOVED lines=44> */
.L_x_33713:
[----:B------:R-:W-:Y:S05]  /*e150*/  BSYNC B1 ;  /* 0x0000000000017941 */ /* 0x000fea0003800000 */
.L_x_33712:
        /* <DEDUP_REMOVED lines=22> */
.L_x_33717:
[----:B------:R-:W-:Y:S02]  /*e2c0*/  IMAD.MOV.U32 R8, RZ, RZ, R6 ;  /* 0x000000ffff087224 */ /* 0x000fe400078e0006 */
.L_x_33718:
[----:B------:R-:W-:Y:S05]  /*e2d0*/  BSYNC B1 ;  /* 0x0000000000017941 */ /* 0x000fea0003800000 */
.L_x_33716:
        /* <DEDUP_REMOVED lines=16> */
.L_x_33722:
[----:B------:R-:W-:Y:S05]  /*e3e0*/  BSYNC B2 ;  /* 0x0000000000027941 */ /* 0x000fea0003800000 */
.L_x_33721:
        /* <DEDUP_REMOVED lines=44> */
.L_x_33720:
[----:B------:R-:W-:Y:S05]  /*e6b0*/  BSYNC B1 ;  /* 0x0000000000017941 */ /* 0x000fea0003800000 */
.L_x_33719:
        /* <DEDUP_REMOVED lines=22> */
.L_x_33724:
[----:B------:R-:W-:Y:S02]  /*e820*/  MOV R8, R6 ;  /* 0x0000000600087202 */ /* 0x000fe40000000f00 */
.L_x_33725:
[----:B------:R-:W-:Y:S05]  /*e830*/  BSYNC B1 ;  /* 0x0000000000017941 */ /* 0x000fea0003800000 */
.L_x_33723:
        /* <DEDUP_REMOVED lines=16> */
.L_x_33729:
[----:B------:R-:W-:Y:S05]  /*e940*/  BSYNC B2 ;  /* 0x0000000000027941 */ /* 0x000fea0003800000 */
.L_x_33728:
[----:B------:R-:W-:Y:S01]  /*e950*/  LOP3.LUT R9, R4, UR5, R3, 0x96, !PT ;  /* 0x0000000504097c12 */ /* 0x000fe2000f8e9603 */
[----:B------:R-:W-:-:S04]  /*e960*/  IMAD.HI.U32 R4, R232, -0x326172a9, RZ ;  /* 0xcd9e8d57e8047827 */ /* 0x000fc800078e00ff */
[----:B------:R-:W-:Y:S02]  /*e970*/  IMAD R6, R232, -0x326172a9, RZ ;  /* 0xcd9e8d57e8067824 */ /* 0x000fe400078e02ff */
[----:B------:R-:W-:Y:S01]  /*e980*/  IMAD.WIDE.U32 R12, R9, -0x326172a9, RZ ;  /* 0xcd9e8d57090c7825 */ /* 0x000fe200078e00ff */
[----:B------:R-:W-:-:S03]  /*e990*/  LOP3.LUT R9, R4, UR4, R5, 0x96, !PT ;  /* 0x0000000404097c12 */ /* 0x000fc6000f8e9605 */
        /* <DEDUP_REMOVED lines=39> */
.L_x_33727:
[----:B------:R-:W-:Y:S05]  /*ec10*/  BSYNC B1 ;  /* 0x0000000000017941 */ /* 0x000fea0003800000 */
.L_x_33726:
        /* <DEDUP_REMOVED lines=23> */
.L_x_33731:
[----:B------:R-:W-:Y:S02]  /*ed90*/  IMAD.MOV.U32 R10, RZ, RZ, R6 ;  /* 0x000000ffff0a7224 */ /* 0x000fe400078e0006 */
.L_x_33732:
[----:B------:R-:W-:Y:S05]  /*eda0*/  BSYNC B1 ;  /* 0x0000000000017941 */ /* 0x000fea0003800000 */
.L_x_33730:
        /* <DEDUP_REMOVED lines=19> */
.L_x_33736:
[----:B------:R-:W-:Y:S05]  /*eee0*/  BSYNC B2 ;  /* 0x0000000000027941 */ /* 0x000fea0003800000 */
.L_x_33735:
        /* <DEDUP_REMOVED lines=44> */
.L_x_33734:
[----:B------:R-:W-:Y:S05]  /*f1b0*/  BSYNC B1 ;  /* 0x0000000000017941 */ /* 0x000fea0003800000 */
.L_x_33733:
[----:B------:R-:W2:Y:S01]  /*f1c0*/  LDL R18, [R1+0x5c] ;  /* 0x00005c0001127983 */ /* 0x000ea20000100800 */
[----:B------:R-:W0:Y:S01]  /*f1d0*/  I2F.U32 R10, R10 ;  /* 0x0000000a000a7306 */ /* 0x000e220000201000 */
[----:B------:R-:W-:Y:S02]  /*f1e0*/  PRMT R11, RZ, 0x7610, R11 ;  /* 0x00007610ff0b7816 */ /* 0x000fe4000000000b */
[----:B------:R-:W-:Y:S02]  /*f1f0*/  SEL R9, RZ, 0x10000, P5 ;  /* 0x00010000ff097807 */ /* 0x000fe40002800000 */
[----:B------:R-:W-:Y:S01]  /*f200*/  SEL R8, RZ, 0x100, P4 ;  /* 0x00000100ff087807 */ /* 0x000fe20002000000 */
[----:B------:R-:W-:Y:S01]  /*f210*/  FMUL.FTZ R11, R11, R236 ;  /* 0x000000ec0b0b7220 */ /* 0x000fe20000410000 */
[----:B------:R-:W-:-:S02]  /*f220*/  LOP3.LUT P6, RZ, R0, 0x4, RZ, 0xc0, !PT ;  /* 0x0000000400ff7812 */ /* 0x000fc400078cc0ff */
        /* <DEDUP_REMOVED lines=45> */
.L_x_33738:
[----:B------:R-:W-:Y:S02]  /*f500*/  IMAD.MOV.U32 R12, RZ, RZ, R6 ;  /* 0x000000ffff0c7224 */ /* 0x000fe400078e0006 */
.L_x_33739:
[----:B------:R-:W-:Y:S05]  /*f510*/  BSYNC B1 ;  /* 0x0000000000017941 */ /* 0x000fea0003800000 */
.L_x_33737:
        /* <DEDUP_REMOVED lines=16> */
.L_x_33743:
[----:B------:R-:W-:Y:S05]  /*f620*/  BSYNC B2 ;  /* 0x0000000000027941 */ /* 0x000fea0003800000 */
.L_x_33742:
        /* <DEDUP_REMOVED lines=44> */
.L_x_33741:
[----:B------:R-:W-:Y:S05]  /*f8f0*/  BSYNC B1 ;  /* 0x0000000000017941 */ /* 0x000fea0003800000 */
.L_x_33740:
        /* <DEDUP_REMOVED lines=24> */
.L_x_33745:
[----:B------:R-:W-:Y:S02]  /*fa80*/  MOV R16, R6 ;  /* 0x0000000600107202 */ /* 0x000fe40000000f00 */
.L_x_33746:
[----:B------:R-:W-:Y:S05]  /*fa90*/  BSYNC B1 ;  /* 0x0000000000017941 */ /* 0x000fea0003800000 */
.L_x_33744:
        /* <DEDUP_REMOVED lines=16> */
.L_x_33750:
[----:B------:R-:W-:Y:S05]  /*fba0*/  BSYNC B2 ;  /* 0x0000000000027941 */ /* 0x000fea0003800000 */
.L_x_33749:
        /* <DEDUP_REMOVED lines=44> */
.L_x_33748:
[----:B------:R-:W-:Y:S05]  /*fe70*/  BSYNC B1 ;  /* 0x0000000000017941 */ /* 0x000fea0003800000 */
.L_x_33747:
        /* <DEDUP_REMOVED lines=22> */
.L_x_33752:
[----:B------:R-:W-:Y:S02]  /*ffe0*/  IMAD.MOV.U32 R8, RZ, RZ, R6 ;  /* 0x000000ffff087224 */ /* 0x000fe400078e0006 */
.L_x_33753:
[----:B------:R-:W-:Y:S05]  /*fff0*/  BSYNC B1 ;  /* 0x0000000000017941 */ /* 0x000fea0003800000 */
.L_x_33751:
        /* <DEDUP_REMOVED lines=16> */
.L_x_33757:
[----:B------:R-:W-:Y:S05]  /*10100*/  BSYNC B2 ;  /* 0x0000000000027941 */ /* 0x000fea0003800000 */
.L_x_33756:
        /* <DEDUP_REMOVED lines=44> */
.L_x_33755:
[----:B------:R-:W-:Y:S05]  /*103d0*/  BSYNC B1 ;  /* 0x0000000000017941 */ /* 0x000fea0003800000 */
.L_x_33754:
        /* <DEDUP_REMOVED lines=22> */
.L_x_33759:
[----:B------:R-:W-:Y:S02]  /*10540*/  IMAD.MOV.U32 R8, RZ, RZ, R6 ;  /* 0x000000ffff087224 */ /* 0x000fe400078e0006 */
.L_x_33760:
[----:B------:R-:W-:Y:S05]  /*10550*/  BSYNC B1 ;  /* 0x0000000000017941 */ /* 0x000fea0003800000 */
.L_x_33758:
        /* <DEDUP_REMOVED lines=16> */
.L_x_33764:
[----:B------:R-:W-:Y:S05]  /*10660*/  BSYNC B2 ;  /* 0x0000000000027941 */ /* 0x000fea0003800000 */
.L_x_33763:
        /* <DEDUP_REMOVED lines=44> */
.L_x_33762:
[----:B------:R-:W-:Y:S05]  /*10930*/  BSYNC B1 ;  /* 0x0000000000017941 */ /* 0x000fea0003800000 */
.L_x_33761:
        /* <DEDUP_REMOVED lines=22> */
.L_x_33766:
[----:B------:R-:W-:Y:S02]  /*10aa0*/  MOV R14, R6 ;  /* 0x00000006000e7202 */ /* 0x000fe40000000f00 */
.L_x_33767:
[----:B------:R-:W-:Y:S05]  /*10ab0*/  BSYNC B1 ;  /* 0x0000000000017941 */ /* 0x000fea0003800000 */
.L_x_33765:
        /* <DEDUP_REMOVED lines=16> */
.L_x_33771:
[----:B------:R-:W-:Y:S05]  /*10bc0*/  BSYNC B2 ;  /* 0x0000000000027941 */ /* 0x000fea0003800000 */
.L_x_33770:
        /* <DEDUP_REMOVED lines=44> */
.L_x_33769:
[----:B------:R-:W-:Y:S05]  /*10e90*/  BSYNC B1 ;  /* 0x0000000000017941 */ /* 0x000fea0003800000 */
.L_x_33768:
        /* <DEDUP_REMOVED lines=22> */
.L_x_33773:
[----:B------:R-:W-:Y:S02]  /*11000*/  IMAD.MOV.U32 R8, RZ, RZ, R6 ;  /* 0x000000ffff087224 */ /* 0x000fe400078e0006 */
.L_x_33774:
[----:B------:R-:W-:Y:S05]  /*11010*/  BSYNC B1 ;  /* 0x0000000000017941 */ /* 0x000fea0003800000 */
.L_x_33772:
        /* <DEDUP_REMOVED lines=16> */
.L_x_33778:
[----:B------:R-:W-:Y:S05]  /*11120*/  BSYNC B2 ;  /* 0x0000000000027941 */ /* 0x000fea0003800000 */
.L_x_33777:
        /* <DEDUP_REMOVED lines=44> */
.L_x_33776:
[----:B------:R-:W-:Y:S05]  /*113f0*/  BSYNC B1 ;  /* 0x0000000000017941 */ /* 0x000fea0003800000 */
.L_x_33775:
        /* <DEDUP_REMOVED lines=22> */
.L_x_33780:
[----:B------:R-:W-:Y:S02]  /*11560*/  IMAD.MOV.U32 R8, RZ, RZ, R6 ;  /* 0x000000ffff087224 */ /* 0x000fe400078e0006 */
.L_x_33781:
[----:B------:R-:W-:Y:S05]  /*11570*/  BSYNC B1 ;  /* 0x0000000000017941 */ /* 0x000fea0003800000 */
.L_x_33779:
        /* <DEDUP_REMOVED lines=16> */
.L_x_33785:
[----:B------:R-:W-:Y:S05]  /*11680*/  BSYNC B2 ;  /* 0x0000000000027941 */ /* 0x000fea0003800000 */
.L_x_33784:
        /* <DEDUP_REMOVED lines=44> */
.L_x_33783:
[----:B------:R-:W-:Y:S05]  /*11950*/  BSYNC B1 ;  /* 0x0000000000017941 */ /* 0x000fea0003800000 */
.L_x_33782:
        /* <DEDUP_REMOVED lines=23> */
.L_x_33787:
[----:B------:R-:W-:Y:S02]  /*11ad0*/  MOV R10, R6 ;  /* 0x00000006000a7202 */ /* 0x000fe40000000f00 */
.L_x_33788:
[----:B------:R-:W-:Y:S05]  /*11ae0*/  BSYNC B1 ;  /* 0x0000000000017941 */ /* 0x000fea0003800000 */
.L_x_33786:
        /* <DEDUP_REMOVED lines=19> */
.L_x_33792:
[----:B------:R-:W-:Y:S05]  /*11c20*/  BSYNC B2 ;  /* 0x0000000000027941 */ /* 0x000fea0003800000 */
.L_x_33791:
        /* <DEDUP_REMOVED lines=44> */
.L_x_33790:
[----:B------:R-:W-:Y:S05]  /*11ef0*/  BSYNC B1 ;  /* 0x0000000000017941 */ /* 0x000fea0003800000 */
.L_x_33789:
        /* <DEDUP_REMOVED lines=52> */
.L_x_33794:
[----:B------:R-:W-:Y:S02]  /*12240*/  IMAD.MOV.U32 R12, RZ, RZ, R6 ;  /* 0x000000ffff0c7224 */ /* 0x000fe400078e0006 */
.L_x_33795:
[----:B------:R-:W-:Y:S05]  /*12250*/  BSYNC B1 ;  /* 0x0000000000017941 */ /* 0x000fea0003800000 */
.L_x_33793:
        /* <DEDUP_REMOVED lines=16> */
.L_x_33799:
[----:B------:R-:W-:Y:S05]  /*12360*/  BSYNC B2 ;  /* 0x0000000000027941 */ /* 0x000fea0003800000 */
.L_x_33798:
        /* <DEDUP_REMOVED lines=44> */
.L_x_33797:
[----:B------:R-:W-:Y:S05]  /*12630*/  BSYNC B1 ;  /* 0x0000000000017941 */ /* 0x000fea0003800000 */
.L_x_33796:
        /* <DEDUP_REMOVED lines=23> */
.L_x_33801:
[----:B------:R-:W-:Y:S02]  /*127b0*/  IMAD.MOV.U32 R16, RZ, RZ, R6 ;  /* 0x000000ffff107224 */ /* 0x000fe400078e0006 */
.L_x_33802:
[----:B------:R-:W-:Y:S05]  /*127c0*/  BSYNC B1 ;  /* 0x0000000000017941 */ /* 0x000fea0003800000 */
.L_x_33800:
        /* <DEDUP_REMOVED lines=16> */
.L_x_33806:
[----:B------:R-:W-:Y:S05]  /*128d0*/  BSYNC B2 ;  /* 0x0000000000027941 */ /* 0x000fea0003800000 */
.L_x_33805:
        /* <DEDUP_REMOVED lines=44> */
.L_x_33804:
[----:B------:R-:W-:Y:S05]  /*12ba0*/  BSYNC B1 ;  /* 0x0000000000017941 */ /* 0x000fea0003800000 */
.L_x_33803:
        /* <DEDUP_REMOVED lines=21> */
.L_x_33808:
[----:B------:R-:W-:Y:S02]  /*12d00*/  MOV R8, R6 ;  /* 0x0000000600087202 */ /* 0x000fe40000000f00 */
.L_x_33809:
[----:B------:R-:W-:Y:S05]  /*12d10*/  BSYNC B1 ;  /* 0x0000000000017941 */ /* 0x000fea0003800000 */
.L_x_33807:
        /* <DEDUP_REMOVED lines=16> */
.L_x_33813:
[----:B------:R-:W-:Y:S05]  /*12e20*/  BSYNC B2 ;  /* 0x0000000000027941 */ /* 0x000fea0003800000 */
.L_x_33812:
        /* <DEDUP_REMOVED lines=44> */
.L_x_33811:
[----:B------:R-:W-:Y:S05]  /*130f0*/  BSYNC B1 ;  /* 0x0000000000017941 */ /* 0x000fea0003800000 */
.L_x_33810:
        /* <DEDUP_REMOVED lines=21> */
.L_x_33815:
[----:B------:R-:W-:Y:S02]  /*13250*/  IMAD.MOV.U32 R8, RZ, RZ, R6 ;  /* 0x000000ffff087224 */ /* 0x000fe400078e0006 */
.L_x_33816:
[----:B------:R-:W-:Y:S05]  /*13260*/  BSYNC B1 ;  /* 0x0000000000017941 */ /* 0x000fea0003800000 */
.L_x_33814:
        /* <DEDUP_REMOVED lines=16> */
.L_x_33820:
[----:B------:R-:W-:Y:S05]  /*13370*/  BSYNC B2 ;  /* 0x0000000000027941 */ /* 0x000fea0003800000 */
.L_x_33819:
        /* <DEDUP_REMOVED lines=44> */
.L_x_33818:
[----:B------:R-:W-:Y:S05]  /*13640*/  BSYNC B1 ;  /* 0x0000000000017941 */ /* 0x000fea0003800000 */
.L_x_33817:
        /* <DEDUP_REMOVED lines=21> */
.L_x_33822:
[----:B------:R-:W-:Y:S02]  /*137a0*/  IMAD.MOV.U32 R14, RZ, RZ, R6 ;  /* 0x000000ffff0e7224 */ /* 0x000fe400078e0006 */
.L_x_33823:
[----:B------:R-:W-:Y:S05]  /*137b0*/  BSYNC B1 ;  /* 0x0000000000017941 */ /* 0x000fea0003800000 */
.L_x_33821:
        /* <DEDUP_REMOVED lines=16> */
.L_x_33827:
[----:B------:R-:W-:Y:S05]  /*138c0*/  BSYNC B2 ;  /* 0x0000000000027941 */ /* 0x000fea0003800000 */
.L_x_33826:
        /* <DEDUP_REMOVED lines=44> */
.L_x_33825:
[----:B------:R-:W-:Y:S05]  /*13b90*/  BSYNC B1 ;  /* 0x0000000000017941 */ /* 0x000fea0003800000 */
.L_x_33824:
        /* <DEDUP_REMOVED lines=21> */
.L_x_33829:
[----:B------:R-:W-:Y:S02]  /*13cf0*/  MOV R8, R6 ;  /* 0x0000000600087202 */ /* 0x000fe40000000f00 */
.L_x_33830:
[----:B------:R-:W-:Y:S05]  /*13d00*/  BSYNC B1 ;  /* 0x0000000000017941 */ /* 0x000fea0003800000 */
.L_x_33828:
        /* <DEDUP_REMOVED lines=16> */
.L_x_33834:
[----:B------:R-:W-:Y:S05]  /*13e10*/  BSYNC B2 ;  /* 0x0000000000027941 */ /* 0x000fea0003800000 */
.L_x_33833:
        /* <DEDUP_REMOVED lines=44> */
.L_x_33832:
[----:B------:R-:W-:Y:S05]  /*140e0*/  BSYNC B1 ;  /* 0x0000000000017941 */ /* 0x000fea0003800000 */
.L_x_33831:
        /* <DEDUP_REMOVED lines=21> */
.L_x_33836:
[----:B------:R-:W-:Y:S02]  /*14240*/  IMAD.MOV.U32 R8, RZ, RZ, R6 ;  /* 0x000000ffff087224 */ /* 0x000fe400078e0006 */
.L_x_33837:
[----:B------:R-:W-:Y:S05]  /*14250*/  BSYNC B1 ;  /* 0x0000000000017941 */ /* 0x000fea0003800000 */
.L_x_33835:
        /* <DEDUP_REMOVED lines=16> */
.L_x_33841:
[----:B------:R-:W-:Y:S05]  /*14360*/  BSYNC B2 ;  /* 0x0000000000027941 */ /* 0x000fea0003800000 */
.L_x_33840:
        /* <DEDUP_REMOVED lines=44> */
.L_x_33839:
[----:B------:R-:W-:Y:S05]  /*14630*/  BSYNC B1 ;  /* 0x0000000000017941 */ /* 0x000fea0003800000 */
.L_x_33838:
        /* <DEDUP_REMOVED lines=22> */
.L_x_33843:
[----:B------:R-:W-:Y:S02]  /*147a0*/  IMAD.MOV.U32 R10, RZ, RZ, R6 ;  /* 0x000000ffff0a7224 */ /* 0x000fe400078e0006 */
.L_x_33844:
[----:B------:R-:W-:Y:S05]  /*147b0*/  BSYNC B1 ;  /* 0x0000000000017941 */ /* 0x000fea0003800000 */
.L_x_33842:
        /* <DEDUP_REMOVED lines=19> */
.L_x_33848:
[----:B------:R-:W-:Y:S05]  /*148f0*/  BSYNC B2 ;  /* 0x0000000000027941 */ /* 0x000fea0003800000 */
.L_x_33847:
        /* <DEDUP_REMOVED lines=44> */
.L_x_33846:
[----:B------:R-:W-:Y:S05]  /*14bc0*/  BSYNC B1 ;  /* 0x0000000000017941 */ /* 0x000fea0003800000 */
.L_x_33845:
        /* <DEDUP_REMOVED lines=8> */
[----:B------:R-:W-:-:S02]  /*14c50*/  LOP3.LUT P5, RZ, R0, 0x8, RZ, 0xc0, !PT ;  /* 0x0000000800ff7812 */ /* 0x000fc400078ac0ff */
[----:B------:R-:W-:Y:S01]  /*14c60*/  IADD3 R225, R2, 0xe0, RZ ;  /* 0x000000e002e17810 */ /* 0x000fe20007ffe0ff */
[----:B0-----:R-:W-:Y:S01]  /*14c70*/  FFMA.FTZ R12, R10, R245, 1.1641532182693481445e-10 ;  /* 0x2f0000000a0c7423 */ /* 0x001fe200000100f5 */
[----:B------:R-:W-:-:S04]  /*14c80*/  SEL R10, RZ, 0x1, P2 ;  /* 0x00000001ff0a7807 */ /* 0x000fc80001000000 */
[----:B------:R-:W-:-:S04]  /*14c90*/  FSETP.GTU.FTZ.AND P2, PT, R12, c[0x0][0x1e4], PT ;  /* 0x000079000c007a0b */ /* 0x000fc80003f5c000 */
[----:B------:R-:W-:Y:S02]  /*14ca0*/  SEL R12, RZ, 0x1000000, P2 ;  /* 0x01000000ff0c7807 */ /* 0x000fe40001000000 */
[----:B------:R-:W-:Y:S02]  /*14cb0*/  FSEL R11, R11, RZ, !P2 ;  /* 0x000000ff0b0b7208 */ /* 0x000fe40005000000 */
[----:B------:R-:W-:Y:S01]  /*14cc0*/  LOP3.LUT R12, R8, R12, R9, 0xfe, !PT ;  /* 0x0000000c080c7212 */ /* 0x000fe200078efe09 */
[----:B------:R-:W-:Y:S01]  /*14cd0*/  IMAD.WIDE.U32 R8, R10, 0x1000000, RZ ;  /* 0x010000000a087825 */ /* 0x000fe200078e00ff */
[----:B------:R-:W-:-:S03]  /*14ce0*/  SEL R10, RZ, 0x1, P3 ;  /* 0x00000001ff0a7807 */ /* 0x000fc60001800000 */
[----:B------:R-:W-:Y:S01]  /*14cf0*/  FMUL.FTZ R27, R115, R11 ;  /* 0x0000000b731b7220 */ /* 0x000fe20000410000 */
[----:B------:R-:W-:Y:S02]  /*14d00*/  LOP3.LUT R9, R9, R12, R10, 0xfe, !PT ;  /* 0x0000000c09097212 */ /* 0x000fe400078efe0a */
[----:B------:R-:W-:Y:S01]  /*14d10*/  SEL R10, RZ, 0x1, P0 ;  /* 0x00000001ff0a7807 */ /* 0x000fe20000000000 */
[----:B------:R-:W-:Y:S01]  /*14d20*/  @P6 FADD.FTZ R27, R83, R27 ;  /* 0x0000001b531b6221 */ /* 0x000fe20000010000 */
        /* <DEDUP_REMOVED lines=29> */
.L_x_33850:
[----:B------:R-:W-:Y:S02]  /*14f00*/  MOV R12, R6 ;  /* 0x00000006000c7202 */ /* 0x000fe40000000f00 */
.L_x_33851:
[----:B------:R-:W-:Y:S05]  /*14f10*/  BSYNC B1 ;  /* 0x0000000000017941 */ /* 0x000fea0003800000 */
.L_x_33849:
        /* <DEDUP_REMOVED lines=16> */
.L_x_33855:
[----:B------:R-:W-:Y:S05]  /*15020*/  BSYNC B2 ;  /* 0x0000000000027941 */ /* 0x000fea0003800000 */
.L_x_33854:
        /* <DEDUP_REMOVED lines=44> */
.L_x_33853:
[----:B------:R-:W-:Y:S05]  /*152f0*/  BSYNC B1 ;  /* 0x0000000000017941 */ /* 0x000fea0003800000 */
.L_x_33852:
        /* <DEDUP_REMOVED lines=23> */
.L_x_33857:
[----:B------:R-:W-:Y:S02]  /*15470*/  IMAD.MOV.U32 R16, RZ, RZ, R6 ;  /* 0x000000ffff107224 */ /* 0x000fe400078e0006 */
.L_x_33858:
[----:B------:R-:W-:Y:S05]  /*15480*/  BSYNC B1 ;  /* 0x0000000000017941 */ /* 0x000fea0003800000 */
.L_x_33856:
        /* <DEDUP_REMOVED lines=16> */
.L_x_33862:
[----:B------:R-:W-:Y:S05]  /*15590*/  BSYNC B2 ;  /* 0x0000000000027941 */ /* 0x000fea0003800000 */
.L_x_33861:
        /* <DEDUP_REMOVED lines=44> */
.L_x_33860:
[----:B------:R-:W-:Y:S05]  /*15860*/  BSYNC B1 ;  /* 0x0000000000017941 */ /* 0x000fea0003800000 */
.L_x_33859:
        /* <DEDUP_REMOVED lines=21> */
.L_x_33864:
[----:B------:R-:W-:Y:S02]  /*159c0*/  IMAD.MOV.U32 R8, RZ, RZ, R6 ;  /* 0x000000ffff087224 */ /* 0x000fe400078e0006 */
.L_x_33865:
[----:B------:R-:W-:Y:S05]  /*159d0*/  BSYNC B1 ;  /* 0x0000000000017941 */ /* 0x000fea0003800000 */
.L_x_33863:
        /* <DEDUP_REMOVED lines=16> */
.L_x_33869:
[----:B------:R-:W-:Y:S05]  /*15ae0*/  BSYNC B2 ;  /* 0x0000000000027941 */ /* 0x000fea0003800000 */
.L_x_33868:
        /* <DEDUP_REMOVED lines=44> */
.L_x_33867:
[----:B------:R-:W-:Y:S05]  /*15db0*/  BSYNC B1 ;  /* 0x0000000000017941 */ /* 0x000fea0003800000 */
.L_x_33866:
        /* <DEDUP_REMOVED lines=21> */
.L_x_33871:
[----:B------:R-:W-:Y:S02]  /*15f10*/  MOV R8, R6 ;  /* 0x0000000600087202 */ /* 0x000fe40000000f00 */
.L_x_33872:
[----:B------:R-:W-:Y:S05]  /*15f20*/  BSYNC B1 ;  /* 0x0000000000017941 */ /* 0x000fea0003800000 */
.L_x_33870:
        /* <DEDUP_REMOVED lines=16> */
.L_x_33876:
[----:B------:R-:W-:Y:S05]  /*16030*/  BSYNC B2 ;  /* 0x0000000000027941 */ /* 0x000fea0003800000 */
.L_x_33875:
        /* <DEDUP_REMOVED lines=44> */
.L_x_33874:
[----:B------:R-:W-:Y:S05]  /*16300*/  BSYNC B1 ;  /* 0x0000000000017941 */ /* 0x000fea0003800000 */
.L_x_33873:
        /* <DEDUP_REMOVED lines=21> */
.L_x_33878:
[----:B------:R-:W-:Y:S02]  /*16460*/  IMAD.MOV.U32 R14, RZ, RZ, R6 ;  /* 0x000000ffff0e7224 */ /* 0x000fe400078e0006 */
.L_x_33879:
[----:B------:R-:W-:Y:S05]  /*16470*/  BSYNC B1 ;  /* 0x0000000000017941 */ /* 0x000fea0003800000 */
.L_x_33877:
        /* <DEDUP_REMOVED lines=16> */
.L_x_33883:
[----:B------:R-:W-:Y:S05]  /*16580*/  BSYNC B2 ;  /* 0x0000000000027941 */ /* 0x000fea0003800000 */
.L_x_33882:
        /* <DEDUP_REMOVED lines=44> */
.L_x_33881:
[----:B------:R-:W-:Y:S05]  /*16850*/  BSYNC B1 ;  /* 0x0000000000017941 */ /* 0x000fea0003800000 */
.L_x_33880:
        /* <DEDUP_REMOVED lines=21> */
.L_x_33885:
[----:B------:R-:W-:Y:S02]  /*169b0*/  IMAD.MOV.U32 R8, RZ, RZ, R6 ;  /* 0x000000ffff087224 */ /* 0x000fe400078e0006 */
.L_x_33886:
[----:B------:R-:W-:Y:S05]  /*169c0*/  BSYNC B1 ;  /* 0x0000000000017941 */ /* 0x000fea0003800000 */
.L_x_33884:
        /* <DEDUP_REMOVED lines=16> */
.L_x_33890:
[----:B------:R-:W-:Y:S05]  /*16ad0*/  BSYNC B2 ;  /* 0x0000000000027941 */ /* 0x000fea0003800000 */
.L_x_33889:
        /* <DEDUP_REMOVED lines=44> */
.L_x_33888:
[----:B------:R-:W-:Y:S05]  /*16da0*/  BSYNC B1 ;  /* 0x0000000000017941 */ /* 0x000fea0003800000 */
.L_x_33887:
        /* <DEDUP_REMOVED lines=21> */
.L_x_33892:
[----:B------:R-:W-:Y:S02]  /*16f00*/  MOV R8, R6 ;  /* 0x0000000600087202 */ /* 0x000fe40000000f00 */
.L_x_33893:
[----:B------:R-:W-:Y:S05]  /*16f10*/  BSYNC B1 ;  /* 0x0000000000017941 */ /* 0x000fea0003800000 */
.L_x_33891:
        /* <DEDUP_REMOVED lines=16> */
.L_x_33897:
[----:B------:R-:W-:Y:S05]  /*17020*/  BSYNC B2 ;  /* 0x0000000000027941 */ /* 0x000fea0003800000 */
.L_x_33896:
        /* <DEDUP_REMOVED lines=44> */
.L_x_33895:
[----:B------:R-:W-:Y:S05]  /*172f0*/  BSYNC B1 ;  /* 0x0000000000017941 */ /* 0x000fea0003800000 */
.L_x_33894:
        /* <DEDUP_REMOVED lines=22> */
.L_x_33899:
[----:B------:R-:W-:Y:S02]  /*17460*/  IMAD.MOV.U32 R10, RZ, RZ, R6 ;  /* 0x000000ffff0a7224 */ /* 0x000fe400078e0006 */
.L_x_33900:
[----:B------:R-:W-:Y:S05]  /*17470*/  BSYNC B1 ;  /* 0x0000000000017941 */ /* 0x000fea0003800000 */
.L_x_33898:
        /* <DEDUP_REMOVED lines=19> */
.L_x_33904:
[----:B------:R-:W-:Y:S05]  /*175b0*/  BSYNC B2 ;  /* 0x0000000000027941 */ /* 0x000fea0003800000 */
.L_x_33903:
        /* <DEDUP_REMOVED lines=44> */
.L_x_33902:
[----:B------:R-:W-:Y:S05]  /*17880*/  BSYNC B1 ;  /* 0x0000000000017941 */ /* 0x000fea0003800000 */
.L_x_33901:
        /* <DEDUP_REMOVED lines=51> */
.L_x_33906:
[----:B------:R-:W-:Y:S02]  /*17bc0*/  IMAD.MOV.U32 R225, RZ, RZ, R6 ;  /* 0x000000ffffe17224 */ /* 0x000fe400078e0006 */
.L_x_33907:
[----:B------:R-:W-:Y:S05]  /*17bd0*/  BSYNC B1 ;  /* 0x0000000000017941 */ /* 0x000fea0003800000 */
.L_x_33905:
        /* <DEDUP_REMOVED lines=16> */
.L_x_33911:
[----:B------:R-:W-:Y:S05]  /*17ce0*/  BSYNC B2 ;  /* 0x0000000000027941 */ /* 0x000fea0003800000 */
.L_x_33910:
        /* <DEDUP_REMOVED lines=44> */
.L_x_33909:
[----:B------:R-:W-:Y:S05]  /*17fb0*/  BSYNC B1 ;  /* 0x0000000000017941 */ /* 0x000fea0003800000 */
.L_x_33908:
        /* <DEDUP_REMOVED lines=23> */
.L_x_33913:
[----:B------:R-:W-:Y:S02]  /*18130*/  MOV R13, R6 ;  /* 0x00000006000d7202 */ /* 0x000fe40000000f00 */
.L_x_33914:
[----:B------:R-:W-:Y:S05]  /*18140*/  BSYNC B1 ;  /* 0x0000000000017941 */ /* 0x000fea0003800000 */
.L_x_33912:
        /* <DEDUP_REMOVED lines=16> */
.L_x_33918:
[----:B------:R-:W-:Y:S05]  /*18250*/  BSYNC B2 ;  /* 0x0000000000027941 */ /* 0x000fea0003800000 */
.L_x_33917:
        /* <DEDUP_REMOVED lines=44> */
.L_x_33916:
[----:B------:R-:W-:Y:S05]  /*18520*/  BSYNC B1 ;  /* 0x0000000000017941 */ /* 0x000fea0003800000 */
.L_x_33915:
        /* <DEDUP_REMOVED lines=21> */
.L_x_33920:
[----:B------:R-:W-:Y:S02]  /*18680*/  MOV R8, R6 ;  /* 0x0000000600087202 */ /* 0x000fe40000000f00 */
.L_x_33921:
[----:B------:R-:W-:Y:S05]  /*18690*/  BSYNC B1 ;  /* 0x0000000000017941 */ /* 0x000fea0003800000 */
.L_x_33919:
        /* <DEDUP_REMOVED lines=16> */
.L_x_33925:
[----:B------:R-:W-:Y:S05]  /*187a0*/  BSYNC B2 ;  /* 0x0000000000027941 */ /* 0x000fea0003800000 */
.L_x_33924:
        /* <DEDUP_REMOVED lines=44> */
.L_x_33923:
[----:B------:R-:W-:Y:S05]  /*18a70*/  BSYNC B1 ;  /* 0x0000000000017941 */ /* 0x000fea0003800000 */
.L_x_33922:
        /* <DEDUP_REMOVED lines=21> */
.L_x_33927:
[----:B------:R-:W-:Y:S02]  /*18bd0*/  MOV R8, R6 ;  /* 0x0000000600087202 */ /* 0x000fe40000000f00 */
.L_x_33928:
[----:B------:R-:W-:Y:S05]  /*18be0*/  BSYNC B1 ;  /* 0x0000000000017941 */ /* 0x000fea0003800000 */
.L_x_33926:
        /* <DEDUP_REMOVED lines=16> */
.L_x_33932:
[----:B------:R-:W-:Y:S05]  /*18cf0*/  BSYNC B2 ;  /* 0x0000000000027941 */ /* 0x000fea0003800000 */
.L_x_33931:
        /* <DEDUP_REMOVED lines=44> */
.L_x_33930:
[----:B------:R-:W-:Y:S05]  /*18fc0*/  BSYNC B1 ;  /* 0x0000000000017941 */ /* 0x000fea0003800000 */
.L_x_33929:
        /* <DEDUP_REMOVED lines=21> */
.L_x_33934:
[----:B------:R-:W-:Y:S02]  /*19120*/  MOV R8, R6 ;  /* 0x0000000600087202 */ /* 0x000fe40000000f00 */
.L_x_33935:
[----:B------:R-:W-:Y:S05]  /*19130*/  BSYNC B1 ;  /* 0x0000000000017941 */ /* 0x000fea0003800000 */
.L_x_33933:
        /* <DEDUP_REMOVED lines=16> */
.L_x_33939:
[----:B------:R-:W-:Y:S05]  /*19240*/  BSYNC B2 ;  /* 0x0000000000027941 */ /* 0x000fea0003800000 */
.L_x_33938:
        /* <DEDUP_REMOVED lines=44> */
.L_x_33937:
[----:B------:R-:W-:Y:S05]  /*19510*/  BSYNC B1 ;  /* 0x0000000000017941 */ /* 0x000fea0003800000 */
.L_x_33936:
        /* <DEDUP_REMOVED lines=21> */
.L_x_33941:
[----:B------:R-:W-:Y:S02]  /*19670*/  MOV R9, R6 ;  /* 0x0000000600097202 */ /* 0x000fe40000000f00 */
.L_x_33942:
[----:B------:R-:W-:Y:S05]  /*19680*/  BSYNC B1 ;  /* 0x0000000000017941 */ /* 0x000fea0003800000 */
.L_x_33940:
        /* <DEDUP_REMOVED lines=16> */
.L_x_33946:
[----:B------:R-:W-:Y:S05]  /*19790*/  BSYNC B2 ;  /* 0x0000000000027941 */ /* 0x000fea0003800000 */
.L_x_33945:
        /* <DEDUP_REMOVED lines=44> */
.L_x_33944:
[----:B------:R-:W-:Y:S05]  /*19a60*/  BSYNC B1 ;  /* 0x0000000000017941 */ /* 0x000fea0003800000 */
.L_x_33943:
        /* <DEDUP_REMOVED lines=21> */
.L_x_33948:
[----:B------:R-:W-:Y:S02]  /*19bc0*/  MOV R10, R6 ;  /* 0x00000006000a7202 */ /* 0x000fe40000000f00 */
.L_x_33949:
[----:B------:R-:W-:Y:S05]  /*19bd0*/  BSYNC B1 ;  /* 0x0000000000017941 */ /* 0x000fea0003800000 */
.L_x_33947:
        /* <DEDUP_REMOVED lines=16> */
.L_x_33953:
[----:B------:R-:W-:Y:S05]  /*19ce0*/  BSYNC B2 ;  /* 0x0000000000027941 */ /* 0x000fea0003800000 */
.L_x_33952:
        /* <DEDUP_REMOVED lines=44> */
.L_x_33951:
[----:B------:R-:W-:Y:S05]  /*19fb0*/  BSYNC B1 ;  /* 0x0000000000017941 */ /* 0x000fea0003800000 */
.L_x_33950:
        /* <DEDUP_REMOVED lines=22> */
.L_x_33955:
[----:B------:R-:W-:Y:S02]  /*1a120*/  MOV R224, R6 ;  /* 0x0000000600e07202 */ /* 0x000fe40000000f00 */
.L_x_33956:
[----:B------:R-:W-:Y:S05]  /*1a130*/  BSYNC B1 ;  /* 0x0000000000017941 */ /* 0x000fea0003800000 */
.L_x_33954:
        /* <DEDUP_REMOVED lines=19> */
.L_x_33960:
[----:B------:R-:W-:Y:S05]  /*1a270*/  BSYNC B2 ;  /* 0x0000000000027941 */ /* 0x000fea0003800000 */
.L_x_33959:
        /* <DEDUP_REMOVED lines=39> */
[----:B------:R-:W-:Y:S01]  /*1a4f0*/  HFMA2.MMA R238, -RZ, RZ, 0, 0 ;  /* 0x00000000ffee7435 */ /* 0x000fe200000001ff */
[----:B------:R-:W-:Y:S01]  /*1a500*/  MOV R4, R226 ;  /* 0x000000e200047202 */ /* 0x000fe20000000f00 */
[----:B------:R-:W-:-:S04]  /*1a510*/  IMAD.WIDE.U32 R226, R6, -0x326172a9, RZ ;  /* 0xcd9e8d5706e27825 */ /* 0x000fc800078e00ff */
[----:B------:R-:W-:Y:S01]  /*1a520*/  IMAD.MOV.U32 R6, RZ, RZ, R226 ;  /* 0x000000ffff067224 */ /* 0x000fe200078e00e2 */
[----:B------:R-:W-:Y:S02]  /*1a530*/  LOP3.LUT R234, R227, UR25, R228, 0x96, !PT ;  /* 0x00000019e3ea7c12 */ /* 0x000fe4000f8e96e4 */
.L_x_33958:
[----:B------:R-:W-:Y:S05]  /*1a540*/  BSYNC B1 ;  /* 0x0000000000017941 */ /* 0x000fea0003800000 */
.L_x_33957:
[----:B------:R0:W1:Y:S01]  /*1a550*/  I2F.U32 R227, R224 ;  /* 0x000000e000e37306 */ /* 0x0000620000201000 */
[----:B------:R-:W-:Y:S02]  /*1a560*/  PRMT R11, RZ, 0x7610, R11 ;  /* 0x00007610ff0b7816 */ /* 0x000fe4000000000b */
[----:B------:R-:W-:Y:S02]  /*1a570*/  SEL R226, RZ, 0x10000, P5 ;  /* 0x00010000ffe27807 */ /* 0x000fe40002800000 */
[----:B------:R-:W-:Y:S01]  /*1a580*/  SEL R225, RZ, 0x100, P4 ;  /* 0x00000100ffe17807 */ /* 0x000fe20002000000 */
[----:B------:R-:W-:Y:S01]  /*1a590*/  FMUL.FTZ R11, R11, R236 ;  /* 0x000000ec0b0b7220 */ /* 0x000fe20000410000 */
[----:B------:R-:W-:Y:S02]  /*1a5a0*/  LOP3.LUT P6, RZ, R0, 0x4, RZ, 0xc0, !PT ;  /* 0x0000000400ff7812 */ /* 0x000fe400078cc0ff */
[----:B0-----:R-:W-:Y:S01]  /*1a5b0*/  SEL R224, RZ, 0x1, P2 ;  /* 0x00000001ffe07807 */ /* 0x001fe20001000000 */
[----:B------:R-:W-:Y:S01]  /*1a5c0*/  FMUL.FTZ R11, R11, c[0x0][0x1e8] ;  /* 0x00007a000b0b7a20 */ /* 0x000fe20000410000 */
[----:B------:R-:W-:-:S02]  /*1a5d0*/  SEL R228, RZ, 0x1, P0 ;  /* 0x00000001ffe47807 */ /* 0x000fc40000000000 */
[C---:B------:R-:W-:Y:S02]  /*1a5e0*/  LOP3.LUT P4, RZ, R0.reuse, 0x2, RZ, 0xc0, !PT ;  /* 0x0000000200ff7812 */ /* 0x040fe4000788c0ff */
        /* <DEDUP_REMOVED lines=12> */
[----:B------:R-:W-:-:S04]  /*1a6b0*/  @P6 FADD.FTZ R11, R83, R11 ;  /* 0x0000000b530b6221 */ /* 0x000fc80000010000 */
        /* <DEDUP_REMOVED lines=28> */
.L_x_33962:
[----:B0-----:R-:W-:Y:S02]  /*1a880*/  MOV R239, R6 ;  /* 0x0000000600ef7202 */ /* 0x001fe40000000f00 */
.L_x_33963:
[----:B------:R-:W-:Y:S05]  /*1a890*/  BSYNC B1 ;  /* 0x0000000000017941 */ /* 0x000fea0003800000 */
.L_x_33961:
        /* <DEDUP_REMOVED lines=16> */
.L_x_33967:
[----:B------:R-:W-:Y:S05]  /*1a9a0*/  BSYNC B2 ;  /* 0x0000000000027941 */ /* 0x000fea0003800000 */
.L_x_33966:
        /* <DEDUP_REMOVED lines=44> */
.L_x_33965:
[----:B------:R-:W-:Y:S05]  /*1ac70*/  BSYNC B1 ;  /* 0x0000000000017941 */ /* 0x000fea0003800000 */
.L_x_33964:
        /* <DEDUP_REMOVED lines=23> */
.L_x_33969:
[----:B------:R-:W-:Y:S02]  /*1adf0*/  MOV R225, R6 ;  /* 0x0000000600e17202 */ /* 0x000fe40000000f00 */
.L_x_33970:
[----:B------:R-:W-:Y:S05]  /*1ae00*/  BSYNC B1 ;  /* 0x0000000000017941 */ /* 0x000fea0003800000 */
.L_x_33968:
        /* <DEDUP_REMOVED lines=16> */
.L_x_33974:
[----:B------:R-:W-:Y:S05]  /*1af10*/  BSYNC B2 ;  /* 0x0000000000027941 */ /* 0x000fea0003800000 */
.L_x_33973:
        /* <DEDUP_REMOVED lines=44> */
.L_x_33972:
[----:B------:R-:W-:Y:S05]  /*1b1e0*/  BSYNC B1 ;  /* 0x0000000000017941 */ /* 0x000fea0003800000 */
.L_x_33971:
        /* <DEDUP_REMOVED lines=21> */
.L_x_33976:
[----:B------:R-:W-:Y:S02]  /*1b340*/  MOV R226, R6 ;  /* 0x0000000600e27202 */ /* 0x000fe40000000f00 */
.L_x_33977:
[----:B------:R-:W-:Y:S05]  /*1b350*/  BSYNC B1 ;  /* 0x0000000000017941 */ /* 0x000fea0003800000 */
.L_x_33975:
        /* <DEDUP_REMOVED lines=16> */
.L_x_33981:
[----:B------:R-:W-:Y:S05]  /*1b460*/  BSYNC B2 ;  /* 0x0000000000027941 */ /* 0x000fea0003800000 */
.L_x_33980:
[----:B------:R-:W-:Y:S01]  /*1b470*/  LOP3.LUT R227, R4, UR5, R3, 0x96, !PT ;  /* 0x0000000504e37c12 */ /* 0x000fe2000f8e9603 */
[----:B------:R-:W-:Y:S01]  /*1b480*/  IMAD.HI.U32 R4, R232, -0x326172a9, RZ ;  /* 0xcd9e8d57e8047827 */ /* 0x000fe200078e00ff */
[----:B------:R-:W-:-:S03]  /*1b490*/  HFMA2.MMA R228, -RZ, RZ, 0, 0 ;  /* 0x00000000ffe47435 */ /* 0x000fc600000001ff */
        /* <DEDUP_REMOVED lines=41> */
.L_x_33979:
[----:B------:R-:W-:Y:S05]  /*1b730*/  BSYNC B1 ;  /* 0x0000000000017941 */ /* 0x000fea0003800000 */
.L_x_33978:
        /* <DEDUP_REMOVED lines=21> */
.L_x_33983:
[----:B------:R-:W-:Y:S02]  /*1b890*/  MOV R227, R6 ;  /* 0x0000000600e37202 */ /* 0x000fe40000000f00 */
.L_x_33984:
[----:B------:R-:W-:Y:S05]  /*1b8a0*/  BSYNC B1 ;  /* 0x0000000000017941 */ /* 0x000fea0003800000 */
.L_x_33982:
        /* <DEDUP_REMOVED lines=16> */
.L_x_33988:
[----:B------:R-:W-:Y:S05]  /*1b9b0*/  BSYNC B2 ;  /* 0x0000000000027941 */ /* 0x000fea0003800000 */
.L_x_33987:
        /* <DEDUP_REMOVED lines=44> */
.L_x_33986:
[----:B------:R-:W-:Y:S05]  /*1bc80*/  BSYNC B1 ;  /* 0x0000000000017941 */ /* 0x000fea0003800000 */
.L_x_33985:
        /* <DEDUP_REMOVED lines=21> */
.L_x_33990:
[----:B------:R-:W-:Y:S02]  /*1bde0*/  MOV R228, R6 ;  /* 0x0000000600e47202 */ /* 0x000fe40000000f00 */
.L_x_33991:
[----:B------:R-:W-:Y:S05]  /*1bdf0*/  BSYNC B1 ;  /* 0x0000000000017941 */ /* 0x000fea0003800000 */
.L_x_33989:
        /* <DEDUP_REMOVED lines=16> */
.L_x_33995:
[----:B------:R-:W-:Y:S05]  /*1bf00*/  BSYNC B2 ;  /* 0x0000000000027941 */ /* 0x000fea0003800000 */
.L_x_33994:
        /* <DEDUP_REMOVED lines=44> */
.L_x_33993:
[----:B------:R-:W-:Y:S05]  /*1c1d0*/  BSYNC B1 ;  /* 0x0000000000017941 */ /* 0x000fea0003800000 */
.L_x_33992:
        /* <DEDUP_REMOVED lines=21> */
.L_x_33997:
[----:B------:R-:W-:Y:S02]  /*1c330*/  MOV R229, R6 ;  /* 0x0000000600e57202 */ /* 0x000fe40000000f00 */
.L_x_33998:
[----:B------:R-:W-:Y:S05]  /*1c340*/  BSYNC B1 ;  /* 0x0000000000017941 */ /* 0x000fea0003800000 */
.L_x_33996:
        /* <DEDUP_REMOVED lines=16> */
.L_x_34002:
[----:B------:R-:W-:Y:S05]  /*1c450*/  BSYNC B2 ;  /* 0x0000000000027941 */ /* 0x000fea0003800000 */
.L_x_34001:
        /* <DEDUP_REMOVED lines=44> */
.L_x_34000:
[----:B------:R-:W-:Y:S05]  /*1c720*/  BSYNC B1 ;  /* 0x0000000000017941 */ /* 0x000fea0003800000 */
.L_x_33999:
        /* <DEDUP_REMOVED lines=21> */
.L_x_34004:
[----:B------:R-:W-:Y:S02]  /*1c880*/  MOV R230, R6 ;  /* 0x0000000600e67202 */ /* 0x000fe40000000f00 */
.L_x_34005:
[----:B------:R-:W-:Y:S05]  /*1c890*/  BSYNC B1 ;  /* 0x0000000000017941 */ /* 0x000fea0003800000 */
.L_x_34003:
        /* <DEDUP_REMOVED lines=16> */
.L_x_34009:
[----:B------:R-:W-:Y:S05]  /*1c9a0*/  BSYNC B2 ;  /* 0x0000000000027941 */ /* 0x000fea0003800000 */
.L_x_34008:
        /* <DEDUP_REMOVED lines=44> */
.L_x_34007:
[----:B------:R-:W-:Y:S05]  /*1cc70*/  BSYNC B1 ;  /* 0x0000000000017941 */ /* 0x000fea0003800000 */
.L_x_34006:
        /* <DEDUP_REMOVED lines=22> */
.L_x_34011:
[----:B------:R-:W-:Y:S02]  /*1cde0*/  MOV R244, R6 ;  /* 0x0000000600f47202 */ /* 0x000fe40000000f00 */
.L_x_34012:
[----:B------:R-:W-:Y:S05]  /*1cdf0*/  BSYNC B1 ;  /* 0x0000000000017941 */ /* 0x000fea0003800000 */
.L_x_34010:
        /* <DEDUP_REMOVED lines=19> */
.L_x_34016:
[----:B------:R-:W-:Y:S05]  /*1cf30*/  BSYNC B2 ;  /* 0x0000000000027941 */ /* 0x000fea0003800000 */
.L_x_34015:
        /* <DEDUP_REMOVED lines=44> */
.L_x_34014:
[----:B------:R-:W-:Y:S05]  /*1d200*/  BSYNC B1 ;  /* 0x0000000000017941 */ /* 0x000fea0003800000 */
.L_x_34013:
[----:B------:R-:W0:Y:S01]  /*1d210*/  I2F.U32 R238, R244 ;  /* 0x000000f400ee7306 */ /* 0x000e220000201000 */
[----:B------:R-:W-:Y:S01]  /*1d220*/  PRMT R231, RZ, 0x7610, R231 ;  /* 0x00007610ffe77816 */ /* 0x000fe200000000e7 */
[----:B------:R-:W-:Y:S01]  /*1d230*/  IMAD.MOV.U32 R241, RZ, RZ, 0x8 ;  /* 0x00000008fff17424 */ /* 0x000fe200078e00ff */
[----:B------:R-:W-:-:S03]  /*1d240*/  LOP3.LUT R0, R0, 0xffffffef, RZ, 0xc0, !PT ;  /* 0xffffffef00007812 */ /* 0x000fc600078ec0ff */
[----:B------:R-:W-:Y:S01]  /*1d250*/  FMUL.FTZ R231, R231, R236 ;  /* 0x000000ece7e77220 */ /* 0x000fe20000410000 */
[----:B------:R-:W-:Y:S02]  /*1d260*/  @P0 LOP3.LUT R0, R0, 0x10, RZ, 0xfc, !PT ;  /* 0x0000001000000812 */ /* 0x000fe400078efcff */
[----:B------:R-:W-:Y:S01]  /*1d270*/  SEL R236, RZ, 0x10000, P5 ;  /* 0x00010000ffec7807 */ /* 0x000fe20002800000 */
[----:B------:R-:W-:Y:S01]  /*1d280*/  FMUL.FTZ R231, R231, c[0x0][0x1e8] ;  /* 0x00007a00e7e77a20 */ /* 0x000fe20000410000 */
[C---:B------:R-:W-:Y:S02]  /*1d290*/  LOP3.LUT P0, RZ, R0.reuse, 0x4, RZ, 0xc0, !PT ;  /* 0x0000000400ff7812 */ /* 0x040fe4000780c0ff */
[----:B------:R-:W-:Y:S01]  /*1d2a0*/  LOP3.LUT P5, RZ, R0, 0x2, RZ, 0xc0, !PT ;  /* 0x0000000200ff7812 */ /* 0x000fe200078ac0ff */
[----:B0-----:R-:W-:-:S05]  /*1d2b0*/  FFMA.FTZ R238, R238, R245, 1.1641532182693481445e-10 ;  /* 0x2f000000eeee7423 */ /* 0x001fca00000100f5 */
[----:B------:R-:W-:Y:S01]  /*1d2c0*/  FSETP.GTU.FTZ.AND P6, PT, R238, c[0x0][0x1e4], PT ;  /* 0x00007900ee007a0b */ /* 0x000fe20003fdc000 */
[----:B------:R-:W-:-:S03]  /*1d2d0*/  IMAD.WIDE.U32 R238, R237, R252, c[0x0][0x188] ;  /* 0x00006200edee7625 */ /* 0x000fc600078e00fc */
[----:B------:R-:W-:Y:S02]  /*1d2e0*/  FSEL R231, R231, RZ, !P6 ;  /* 0x000000ffe7e77208 */ /* 0x000fe40007000000 */
[----:B------:R-:W-:Y:S03]  /*1d2f0*/  STG.E.128 [R238.64], R224 ;  /* 0x000000e0ee007986 */ /* 0x000fe6000c101d06 */
[----:B------:R-:W-:-:S04]  /*1d300*/  FMUL.FTZ R231, R91, R231 ;  /* 0x000000e75be77220 */ /* 0x000fc80000410000 */
[----:B------:R-:W-:Y:S01]  /*1d310*/  @P0 FADD.FTZ R231, R83, R231 ;  /* 0x000000e753e70221 */ /* 0x000fe20000010000 */
[----:B------:R-:W-:-:S04]  /*1d320*/  LOP3.LUT P0, RZ, R0, 0x10, RZ, 0xc0, !PT ;  /* 0x0000001000ff7812 */ /* 0x000fc8000780c0ff */
[----:B------:R0:W-:Y:S02]  /*1d330*/  STG.E.128 [R238.64+0x10], R228 ;  /* 0x000010e4ee007986 */ /* 0x0001e4000c101d06 */
[----:B0-----:R-:W-:Y:S02]  /*1d340*/  SEL R238, RZ, 0x100, P4 ;  /* 0x00000100ffee7807 */ /* 0x001fe40002000000 */
[----:B------:R-:W-:-:S04]  /*1d350*/  SEL R239, RZ, 0x1000000, P6 ;  /* 0x01000000ffef7807 */ /* 0x000fc80003000000 */
[----:B------:R-:W-:Y:S02]  /*1d360*/  LOP3.LUT R236, R238, R239, R236, 0xfe, !PT ;  /* 0x000000efeeec7212 */ /* 0x000fe400078efeec */
[----:B------:R-:W-:Y:S02]  /*1d370*/  SEL R238, RZ, 0x1, P2 ;  /* 0x00000001ffee7807 */ /* 0x000fe40001000000 */
[----:B------:R-:W-:-:S03]  /*1d380*/  SEL R239, RZ, 0x1, P1 ;  /* 0x00000001ffef7807 */ /* 0x000fc60000800000 */
[----:B------:R-:W-:Y:S01]  /*1d390*/  IMAD.WIDE.U32 R244, R238, 0x1000000, RZ ;  /* 0x01000000eef47825 */ /* 0x000fe200078e00ff */
[----:B------:R-:W-:-:S03]  /*1d3a0*/  SEL R238, RZ, 0x1, P3 ;  /* 0x00000001ffee7807 */ /* 0x000fc60001800000 */
[----:B------:R-:W-:Y:S01]  /*1d3b0*/  IMAD.WIDE.U32 R242, R239, 0x10000, RZ ;  /* 0x00010000eff27825 */ /* 0x000fe200078e00ff */
[----:B------:R-:W-:Y:S02]  /*1d3c0*/  LOP3.LUT R236, R245, R236, R238, 0xfe, !PT ;  /* 0x000000ecf5ec7212 */ /* 0x000fe400078efeee */
        /* <DEDUP_REMOVED lines=93> */
.L_x_34021:
        /* <DEDUP_REMOVED lines=180> */
.L_x_34022:
[----:B-1----:R-:W-:Y:S01]  /*1e4e0*/  FADD.FTZ R236, R238, R241 ;  /* 0x000000f1eeec7221 */ /* 0x002fe20000010000 */
        /* <DEDUP_REMOVED lines=8> */
[----:B------:R-:W-:-:S02]  /*1e570*/  MOV R237, c[0x0][0x1e0] ;  /* 0x0000780000ed7a02 */ /* 0x000fc40000000f00 */
[----:B------:R-:W-:Y:S01]  /*1e580*/  ISETP.NE.AND P0, PT, RZ, UR8, PT ;  /* 0x00000008ff007c0c */ /* 0x000fe2000bf05270 */
[----:B------:R-:W5:Y:S02]  /*1e590*/  LDL R238, [R1+0x144] ;  /* 0x0001440001ee7983 */ /* 0x000f640000100800 */
[----:B------:R-:W-:Y:S02]  /*1e5a0*/  FFMA.FTZ R236, R236, R237, c[0x0][0x228] ;  /* 0x00008a00ecec7623 */ /* 0x000fe400000100ed */
[----:B------:R-:W-:-:S05]  /*1e5b0*/  FMUL.FTZ R237, R239, R239 ;  /* 0x000000efefed7220 */ /* 0x000fca0000410000 */
        /* <DEDUP_REMOVED lines=29> */
[----:B------:R-:W-:-:S02]  /*1e790*/  FFMA.FTZ R79, R243, R79, R223 ;  /* 0x0000004ff34f7223 */ /* 0x000fc400000100df */
[----:B------:R-:W-:Y:S01]  /*1e7a0*/  FFMA.FTZ R74, R245, R76, R216 ;  /* 0x0000004cf54a7223 */ /* 0x000fe200000100d8 */
[----:B------:R-:W5:Y:S01]  /*1e7b0*/  LDL R244, [R1+0x130] ;  /* 0x0001300001f47983 */ /* 0x000f620000100800 */
[----:B------:R-:W-:-:S03]  /*1e7c0*/  FFMA.FTZ R77, R242, R77, R221 ;  /* 0x0000004df24d7223 */ /* 0x000fc600000100dd */
[----:B------:R-:W4:Y:S04]  /*1e7d0*/  LDL R243, [R1+0x134] ;  /* 0x0001340001f37983 */ /* 0x000f280000100800 */
[----:B------:R-:W5:Y:S04]  /*1e7e0*/  LDL R245, [R1+0x148] ;  /* 0x0001480001f57983 */ /* 0x000f680000100800 */
[----:B------:R-:W5:Y:S01]  /*1e7f0*/  LDL R242, [R1+0x14c] ;  /* 0x00014c0001f27983 */ /* 0x000f620000100800 */
[----:B------:R-:W-:Y:S01]  /*1e800*/  IMAD.MOV.U32 R241, RZ, RZ, 0x4 ;  /* 0x00000004fff17424 */ /* 0x000fe200078e00ff */
[----:B------:R-:W-:-:S03]  /*1e810*/  F2FP.BF16.PACK_AB R72, R77, R72 ;  /* 0x000000484d48723e */ /* 0x000fc600000010ff */
[----:B------:R-:W-:-:S05]  /*1e820*/  @!P1 IMAD.WIDE R76, R235, R241, c[0x0][0x1a0] ;  /* 0x00006800eb4c9625 */ /* 0x000fca00078e02f1 */
[----:B------:R0:W-:Y:S04]  /*1e830*/  @!P1 STG.E [R76.64], R239 ;  /* 0x000000ef4c009986 */ /* 0x0001e8000c101906 */
[----:B0-----:R-:W5:Y:S01]  /*1e840*/  LDL R239, [R1+0xf4] ;  /* 0x0000f40001ef7983 */ /* 0x001f620000100800 */
[--C-:B------:R-:W-:Y:S02]  /*1e850*/  FADD.FTZ R66, R66, -R236.reuse ;  /* 0x800000ec42427221 */ /* 0x100fe40000010000 */
        /* <DEDUP_REMOVED lines=9> */
[----:B------:R-:W-:-:S04]  /*1e8f0*/  @!P1 IMAD.WIDE R76, R235, R241, c[0x0][0x1a8] ;  /* 0x00006a00eb4c9625 */ /* 0x000fc800078e02f1 */
[----:B------:R-:W-:Y:S01]  /*1e900*/  FFMA.FTZ R69, R238, R69, R213 ;  /* 0x00000045ee457223 */ /* 0x000fe200000100d5 */
[----:B------:R-:W-:Y:S01]  /*1e910*/  HFMA2.MMA R238, -RZ, RZ, 0, 9.5367431640625e-07 ;  /* 0x00000010ffee7435 */ /* 0x000fe200000001ff */
[C---:B------:R-:W-:Y:S02]  /*1e920*/  FMUL.FTZ R65, R237.reuse, R65 ;  /* 0x00000041ed417220 */ /* 0x040fe40000410000 */
[C---:B------:R-:W-:Y:S02]  /*1e930*/  FMUL.FTZ R70, R237.reuse, R70 ;  /* 0x00000046ed467220 */ /* 0x040fe40000410000 */
[----:B------:R-:W-:Y:S01]  /*1e940*/  FMUL.FTZ R71, R237, R71 ;  /* 0x00000047ed477220 */ /* 0x000fe20000410000 */
[----:B------:R0:W-:Y:S01]  /*1e950*/  @!P1 STG.E [R76.64], R237 ;  /* 0x000000ed4c009986 */ /* 0x0001e2000c101906 */
[----:B------:R-:W-:Y:S02]  /*1e960*/  F2FP.BF16.PACK_AB R74, R73, R74 ;  /* 0x0000004a494a723e */ /* 0x000fe400000010ff */
[----:B------:R-:W-:-:S02]  /*1e970*/  F2FP.BF16.PACK_AB R73, R79, R78 ;  /* 0x0000004e4f49723e */ /* 0x000fc400000010ff */
[----:B0-----:R-:W-:-:S04]  /*1e980*/  LEA R76, P0, R2, c[0x0][0x208], 0x4 ;  /* 0x00008200024c7a11 */ /* 0x001fc800078020ff */
[----:B------:R-:W-:-:S05]  /*1e990*/  LEA.HI.X R77, R2, c[0x0][0x20c], RZ, 0x4, P0 ;  /* 0x00008300024d7a11 */ /* 0x000fca00000f24ff */
[----:B------:R0:W-:Y:S01]  /*1e9a0*/  STG.E.128 [R76.64], R72 ;  /* 0x000000484c007986 */ /* 0x0001e2000c101d06 */
[--C-:B------:R-:W-:Y:S02]  /*1e9b0*/  FADD.FTZ R57, R57, -R236.reuse ;  /* 0x800000ec39397221 */ /* 0x100fe40000010000 */
[--C-:B------:R-:W-:Y:S02]  /*1e9c0*/  FADD.FTZ R56, R56, -R236.reuse ;  /* 0x800000ec38387221 */ /* 0x100fe40000010000 */
[--C-:B0-----:R-:W-:Y:S02]  /*1e9d0*/  FADD.FTZ R76, R8, -R236.reuse ;  /* 0x800000ec084c7221 */ /* 0x101fe40000010000 */
[C---:B------:R-:W-:Y:S02]  /*1e9e0*/  FMUL.FTZ R8, R237.reuse, R57 ;  /* 0x00000039ed087220 */ /* 0x040fe40000410000 */
[----:B------:R-:W-:Y:S02]  /*1e9f0*/  FADD.FTZ R78, R10, -R236 ;  /* 0x800000ec0a4e7221 */ /* 0x000fe40000010000 */
[----:B------:R-:W-:-:S02]  /*1ea00*/  FMUL.FTZ R10, R237, R56 ;  /* 0x00000038ed0a7220 */ /* 0x000fc40000410000 */
[--C-:B------:R-:W-:Y:S02]  /*1ea10*/  FADD.FTZ R56, R229, -R236.reuse ;  /* 0x800000ece5387221 */ /* 0x100fe40000010000 */
[----:B------:R-:W-:Y:S01]  /*1ea20*/  FADD.FTZ R57, R230, -R236 ;  /* 0x800000ece6397221 */ /* 0x000fe20000010000 */
[----:B------:R-:W5:Y:S04]  /*1ea30*/  LDL R229, [R1+0x70] ;  /* 0x0000700001e57983 */ /* 0x000f680000100800 */
[----:B------:R-:W5:Y:S01]  /*1ea40*/  LDL R230, [R1+0x80] ;  /* 0x0000800001e67983 */ /* 0x000f620000100800 */
[----:B--2---:R-:W-:-:S03]  /*1ea50*/  FFMA.FTZ R66, R252, R66, R210 ;  /* 0x00000042fc427223 */ /* 0x004fc600000100d2 */
[----:B------:R-:W2:Y:S01]  /*1ea60*/  LDL R252, [R1+0xf0] ;  /* 0x0000f00001fc7983 */ /* 0x000ea20000100800 */
[----:B---3--:R-:W-:-:S03]  /*1ea70*/  FFMA.FTZ R67, R247, R67, R211 ;  /* 0x00000043f7437223 */ /* 0x008fc600000100d3 */
[----:B------:R-:W3:Y:S02]  /*1ea80*/  LDL R247, [R1+0xf8] ;  /* 0x0000f80001f77983 */ /* 0x000ee40000100800 */
[----:B------:R-:W-:Y:S01]  /*1ea90*/  F2FP.BF16.PACK_AB R67, R67, R66 ;  /* 0x000000424343723e */ /* 0x000fe200000010ff */
[----:B------:R-:W-:Y:S02]  /*1eaa0*/  FADD.FTZ R66, R68, -R236 ;  /* 0x800000ec44427221 */ /* 0x000fe40000010000 */
[C---:B------:R-:W-:Y:S02]  /*1eab0*/  FMUL.FTZ R68, R237.reuse, R64 ;  /* 0x00000040ed447220 */ /* 0x040fe40000410000 */
[----:B------:R-:W-:Y:S02]  /*1eac0*/  FMUL.FTZ R66, R237, R66 ;  /* 0x00000042ed427220 */ /* 0x000fe40000410000 */
[----:B----4-:R-:W-:Y:S02]  /*1ead0*/  FFMA.FTZ R65, R243, R65, R209 ;  /* 0x00000041f3417223 */ /* 0x010fe400000100d1 */
[----:B------:R-:W-:Y:S01]  /*1eae0*/  FFMA.FTZ R64, R246, R66, R212 ;  /* 0x00000042f6407223 */ /* 0x000fe200000100d4 */
[----:B------:R-:W4:Y:S01]  /*1eaf0*/  LDL R243, [R1+0x10c] ;  /* 0x00010c0001f37983 */ /* 0x000f220000100800 */
[----:B-----5:R-:W-:Y:S01]  /*1eb00*/  FFMA.FTZ R66, R244, R68, R208 ;  /* 0x00000044f4427223 */ /* 0x020fe200000100d0 */
[----:B------:R-:W-:Y:S01]  /*1eb10*/  IADD3 R68, R2, 0x20, RZ ;  /* 0x0000002002447810 */ /* 0x000fe20007ffe0ff */
[----:B------:R-:W-:-:S02]  /*1eb20*/  FFMA.FTZ R70, R245, R70, R214 ;  /* 0x00000046f5467223 */ /* 0x000fc400000100d6 */
[----:B------:R-:W-:Y:S01]  /*1eb30*/  FFMA.FTZ R71, R242, R71, R215 ;  /* 0x00000047f2477223 */ /* 0x000fe200000100d7 */
[----:B------:R-:W-:Y:S01]  /*1eb40*/  F2FP.BF16.PACK_AB R66, R65, R66 ;  /* 0x000000424142723e */ /* 0x000fe200000010ff */
[----:B------:R-:W5:Y:S01]  /*1eb50*/  LDL R242, [R1+0xfc] ;  /* 0x0000fc0001f27983 */ /* 0x000f620000100800 */
[----:B------:R-:W-:Y:S01]  /*1eb60*/  F2FP.BF16.PACK_AB R64, R69, R64 ;  /* 0x000000404540723e */ /* 0x000fe200000010ff */
[----:B------:R-:W-:Y:S01]  /*1eb70*/  IMAD.WIDE.U32 R68, R238, R68, c[0x0][0x208] ;  /* 0x00008200ee447625 */ /* 0x000fe200078e0044 */
[----:B------:R-:W-:Y:S01]  /*1eb80*/  F2FP.BF16.PACK_AB R65, R71, R70 ;  /* 0x000000464741723e */ /* 0x000fe200000010ff */
[----:B------:R-:W4:Y:S02]  /*1eb90*/  LDL R246, [R1+0x100] ;  /* 0x0001000001f67983 */ /* 0x000f240000100800 */
[--C-:B------:R-:W-:Y:S02]  /*1eba0*/  FADD.FTZ R70, R18, -R236.reuse ;  /* 0x800000ec12467221 */ /* 0x100fe40000010000 */
[----:B------:R0:W-:Y:S04]  /*1ebb0*/  STG.E.128 [R68.64], R64 ;  /* 0x0000004044007986 */ /* 0x0001e8000c101d06 */
[----:B------:R-:W4:Y:S04]  /*1ebc0*/  LDL R245, [R1+0x104] ;  /* 0x0001040001f57983 */ /* 0x000f280000100800 */
[----:B------:R-:W4:Y:S04]  /*1ebd0*/  LDL R18, [R1+0xb8] ;  /* 0x0000b80001127983 */ /* 0x000f280000100800 */
[----:B------:R-:W4:Y:S01]  /*1ebe0*/  LDL R244, [R1+0x108] ;  /* 0x0001080001f47983 */ /* 0x000f220000100800 */
[----:B0-----:R-:W-:-:S03]  /*1ebf0*/  FADD.FTZ R69, R17, -R236 ;  /* 0x800000ec11457221 */ /* 0x001fc60000010000 */
[----:B------:R-:W4:Y:S01]  /*1ec00*/  LDL R17, [R1+0xbc] ;  /* 0x0000bc0001117983 */ /* 0x000f220000100800 */
[--C-:B------:R-:W-:Y:S02]  /*1ec10*/  FADD.FTZ R71, R19, -R236.reuse ;  /* 0x800000ec13477221 */ /* 0x100fe40000010000 */
[--C-:B------:R-:W-:Y:S01]  /*1ec20*/  FADD.FTZ R66, R22, -R236.reuse ;  /* 0x800000ec16427221 */ /* 0x100fe20000010000 */
[----:B------:R-:W4:Y:S01]  /*1ec30*/  LDL R19, [R1+0xc8] ;  /* 0x0000c80001137983 */ /* 0x000f220000100800 */
[----:B------:R-:W-:Y:S02]  /*1ec40*/  FFMA.FTZ R8, R239, R8, R201 ;  /* 0x00000008ef087223 */ /* 0x000fe400000100c9 */
[--C-:B------:R-:W-:Y:S01]  /*1ec50*/  FADD.FTZ R65, R21, -R236.reuse ;  /* 0x800000ec15417221 */ /* 0x100fe20000010000 */
[----:B------:R-:W4:Y:S04]  /*1ec60*/  LDL R239, [R1+0xb0] ;  /* 0x0000b00001ef7983 */ /* 0x000f280000100800 */
[----:B------:R-:W4:Y:S01]  /*1ec70*/  LDL R22, [R1+0xb4] ;  /* 0x0000b40001167983 */ /* 0x000f220000100800 */
[----:B------:R-:W-:-:S03]  /*1ec80*/  FADD.FTZ R64, R20, -R236 ;  /* 0x800000ec14407221 */ /* 0x000fc60000010000 */
[----:B------:R-:W4:Y:S04]  /*1ec90*/  LDL R21, [R1+0xcc] ;  /* 0x0000cc0001157983 */ /* 0x000f280000100800 */
[----:B------:R-:W4:Y:S01]  /*1eca0*/  LDL R20, [R1+0xc4] ;  /* 0x0000c40001147983 */ /* 0x000f220000100800 */
[----:B------:R-:W-:-:S03]  /*1ecb0*/  FADD.FTZ R67, R23, -R236 ;  /* 0x800000ec17437221 */ /* 0x000fc60000010000 */
[----:B------:R-:W4:Y:S01]  /*1ecc0*/  LDL R23, [R1+0x88] ;  /* 0x0000880001177983 */ /* 0x000f220000100800 */
[--C-:B------:R-:W-:Y:S02]  /*1ecd0*/  FADD.FTZ R58, R58, -R236.reuse ;  /* 0x800000ec3a3a7221 */ /* 0x100fe40000010000 */
[--C-:B------:R-:W-:Y:S02]  /*1ece0*/  FADD.FTZ R59, R59, -R236.reuse ;  /* 0x800000ec3b3b7221 */ /* 0x100fe40000010000 */
[--C-:B------:R-:W-:Y:S02]  /*1ecf0*/  FADD.FTZ R77, R9, -R236.reuse ;  /* 0x800000ec094d7221 */ /* 0x100fe40000010000 */
[----:B------:R-:W-:Y:S02]  /*1ed00*/  FADD.FTZ R79, R11, -R236 ;  /* 0x800000ec0b4f7221 */ /* 0x000fe40000010000 */
[C---:B------:R-:W-:Y:S02]  /*1ed10*/  FMUL.FTZ R11, R237.reuse, R58 ;  /* 0x0000003aed0b7220 */ /* 0x040fe40000410000 */
[----:B------:R-:W-:-:S02]  /*1ed20*/  FMUL.FTZ R9, R237, R59 ;  /* 0x0000003bed097220 */ /* 0x000fc40000410000 */
[--C-:B------:R-:W-:Y:S01]  /*1ed30*/  FADD.FTZ R60, R60, -R236.reuse ;  /* 0x800000ec3c3c7221 */ /* 0x100fe20000010000 */
[----:B------:R-:W4:Y:S01]  /*1ed40*/  LDL R59, [R1+0x84] ;  /* 0x00008400013b7983 */ /* 0x000f220000100800 */
        /* <DEDUP_REMOVED lines=9> */
[C---:B------:R-:W-:Y:S02]  /*1ede0*/  FMUL.FTZ R12, R237.reuse, R62 ;  /* 0x0000003eed0c7220 */ /* 0x040fe40000410000 */
[C---:B------:R-:W-:Y:S01]  /*1edf0*/  FMUL.FTZ R13, R237.reuse, R63 ;  /* 0x0000003fed0d7220 */ /* 0x040fe20000410000 */
[----:B------:R-:W4:Y:S01]  /*1ee00*/  LDL R62, [R1+0x7c] ;  /* 0x00007c00013e7983 */ /* 0x000f220000100800 */
[----:B------:R-:W-:-:S02]  /*1ee10*/  FMUL.FTZ R14, R237, R50 ;  /* 0x00000032ed0e7220 */ /* 0x000fc40000410000 */
[----:B------:R-:W-:Y:S01]  /*1ee20*/  FMUL.FTZ R15, R237, R51 ;  /* 0x00000033ed0f7220 */ /* 0x000fe20000410000 */
[----:B------:R-:W4:Y:S01]  /*1ee30*/  LDL R63, [R1+0x78] ;  /* 0x00007800013f7983 */ /* 0x000f220000100800 */
[--C-:B------:R-:W-:Y:S02]  /*1ee40*/  FADD.FTZ R68, R16, -R236.reuse ;  /* 0x800000ec10447221 */ /* 0x100fe40000010000 */
[--C-:B------:R-:W-:Y:S01]  /*1ee50*/  FADD.FTZ R54, R54, -R236.reuse ;  /* 0x800000ec36367221 */ /* 0x100fe20000010000 */
[----:B------:R-:W4:Y:S01]  /*1ee60*/  LDL R51, [R1+0x34] ;  /* 0x0000340001337983 */ /* 0x000f220000100800 */
[--C-:B------:R-:W-:Y:S02]  /*1ee70*/  FADD.FTZ R55, R55, -R236.reuse ;  /* 0x800000ec37377221 */ /* 0x100fe40000010000 */
[--C-:B------:R-:W-:Y:S01]  /*1ee80*/  FADD.FTZ R52, R52, -R236.reuse ;  /* 0x800000ec34347221 */ /* 0x100fe20000010000 */
[----:B------:R-:W4:Y:S01]  /*1ee90*/  LDL R50, [R1+0x4c] ;  /* 0x00004c0001327983 */ /* 0x000f220000100800 */
        /* <DEDUP_REMOVED lines=33> */
[----:B------:R-:W4:Y:S04]  /*1f0b0*/  LDL R236, [R1] ;  /* 0x0000000001ec7983 */ /* 0x000f280000100800 */
[----:B------:R-:W4:Y:S01]  /*1f0c0*/  LDL R231, [R1+0x4] ;  /* 0x0000040001e77983 */ /* 0x000f220000100800 */
[----:B--2---:R-:W-:-:S05]  /*1f0d0*/  FFMA.FTZ R10, R252, R10, R200 ;  /* 0x0000000afc0a7223 */ /* 0x004fca00000100c8 */
[----:B------:R-:W-:Y:S01]  /*1f0e0*/  F2FP.BF16.PACK_AB R10, R8, R10 ;  /* 0x0000000a080a723e */ /* 0x000fe200000010ff */
[----:B------:R-:W-:Y:S02]  /*1f0f0*/  FMUL.FTZ R8, R237, R60 ;  /* 0x0000003ced087220 */ /* 0x000fe40000410000 */
[----:B------:R-:W2:Y:S01]  /*1f100*/  LDL R60, [R1+0x8c] ;  /* 0x00008c00013c7983 */ /* 0x000ea20000100800 */
[----:B---3--:R-:W-:Y:S02]  /*1f110*/  FFMA.FTZ R11, R247, R11, R202 ;  /* 0x0000000bf70b7223 */ /* 0x008fe400000100ca */
[----:B-----5:R-:W-:Y:S02]  /*1f120*/  FFMA.FTZ R9, R242, R9, R203 ;  /* 0x00000009f2097223 */ /* 0x020fe400000100cb */
[----:B------:R-:W3:Y:S03]  /*1f130*/  LDL R242, [R1+0xc0] ;  /* 0x0000c00001f27983 */ /* 0x000ee60000100800 */
[----:B------:R-:W-:Y:S01]  /*1f140*/  F2FP.BF16.PACK_AB R11, R9, R11 ;  /* 0x0000000b090b723e */ /* 0x000fe200000010ff */
[----:B------:R-:W-:-:S02]  /*1f150*/  FMUL.FTZ R9, R237, R61 ;  /* 0x0000003ded097220 */ /* 0x000fc40000410000 */
[----:B------:R-:W5:Y:S01]  /*1f160*/  LDL R61, [R1+0x74] ;  /* 0x00007400013d7983 */ /* 0x000f620000100800 */
[----:B----4-:R-:W-:Y:S02]  /*1f170*/  FFMA.FTZ R8, R246, R8, R204 ;  /* 0x00000008f6087223 */ /* 0x010fe400000100cc */
[----:B------:R-:W-:Y:S02]  /*1f180*/  FFMA.FTZ R13, R243, R13, R207 ;  /* 0x0000000df30d7223 */ /* 0x000fe400000100cf */
[----:B------:R-:W-:Y:S02]  /*1f190*/  FFMA.FTZ R16, R245, R9, R205 ;  /* 0x00000009f5107223 */ /* 0x000fe400000100cd */
[----:B------:R-:W-:Y:S02]  /*1f1a0*/  FFMA.FTZ R14, R18, R14, R194 ;  /* 0x0000000e120e7223 */ /* 0x000fe400000100c2 */
[----:B------:R-:W-:Y:S01]  /*1f1b0*/  FFMA.FTZ R9, R244, R12, R206 ;  /* 0x0000000cf4097223 */ /* 0x000fe200000100ce */
[----:B------:R-:W-:Y:S01]  /*1f1c0*/  F2FP.BF16.PACK_AB R8, R16, R8 ;  /* 0x000000081008723e */ /* 0x000fe200000010ff */
[----:B------:R-:W-:-:S02]  /*1f1d0*/  FMUL.FTZ R16, R237, R55 ;  /* 0x00000037ed107220 */ /* 0x000fc40000410000 */
[----:B------:R-:W-:Y:S01]  /*1f1e0*/  FFMA.FTZ R15, R17, R15, R195 ;  /* 0x0000000f110f7223 */ /* 0x000fe200000100c3 */
[----:B------:R-:W-:Y:S01]  /*1f1f0*/  F2FP.BF16.PACK_AB R9, R13, R9 ;  /* 0x000000090d09723e */ /* 0x000fe200000010ff */
[----:B------:R-:W-:Y:S01]  /*1f200*/  FMUL.FTZ R12, R237, R52 ;  /* 0x00000034ed0c7220 */ /* 0x000fe20000410000 */
[----:B------:R-:W4:Y:S02]  /*1f210*/  LDL R55, [R1+0x38] ;  /* 0x0000380001377983 */ /* 0x000f240000100800 */
[----:B------:R-:W-:Y:S01]  /*1f220*/  F2FP.BF16.PACK_AB R15, R15, R14 ;  /* 0x0000000e0f0f723e */ /* 0x000fe200000010ff */
[C---:B------:R-:W-:Y:S01]  /*1f230*/  FMUL.FTZ R14, R237.reuse, R54 ;  /* 0x00000036ed0e7220 */ /* 0x040fe20000410000 */
[----:B------:R-:W4:Y:S01]  /*1f240*/  LDL R52, [R1+0x30] ;  /* 0x0000300001347983 */ /* 0x000f220000100800 */
[----:B------:R-:W-:-:S03]  /*1f250*/  FMUL.FTZ R13, R237, R53 ;  /* 0x00000035ed0d7220 */ /* 0x000fc60000410000 */
[----:B------:R-:W4:Y:S01]  /*1f260*/  LDL R54, [R1+0x3c] ;  /* 0x00003c0001367983 */ /* 0x000f220000100800 */
[----:B------:R-:W-:-:S03]  /*1f270*/  FMUL.FTZ R17, R237, R48 ;  /* 0x00000030ed117220 */ /* 0x000fc60000410000 */
[----:B------:R-:W4:Y:S01]  /*1f280*/  LDL R53, [R1+0x48] ;  /* 0x0000480001357983 */ /* 0x000f220000100800 */
[----:B------:R-:W-:Y:S02]  /*1f290*/  FMUL.FTZ R18, R237, R49 ;  /* 0x00000031ed127220 */ /* 0x000fe40000410000 */
[----:B------:R-:W-:Y:S01]  /*1f2a0*/  FFMA.FTZ R19, R19, R14, R198 ;  /* 0x0000000e13137223 */ /* 0x000fe200000100c6 */
[----:B------:R-:W4:Y:S01]  /*1f2b0*/  LDL R49, [R1+0x40] ;  /* 0x0000400001317983 */ /* 0x000f220000100800 */
[----:B------:R-:W-:Y:S02]  /*1f2c0*/  FFMA.FTZ R14, R239, R17, R192 ;  /* 0x00000011ef0e7223 */ /* 0x000fe400000100c0 */
[----:B------:R-:W-:Y:S01]  /*1f2d0*/  FFMA.FTZ R18, R22, R18, R193 ;  /* 0x0000001216127223 */ /* 0x000fe200000100c1 */
[----:B------:R-:W4:Y:S01]  /*1f2e0*/  LDL R48, [R1+0x44] ;  /* 0x0000440001307983 */ /* 0x000f220000100800 */
[----:B------:R-:W-:Y:S02]  /*1f2f0*/  FFMA.FTZ R16, R21, R16, R199 ;  /* 0x0000001015107223 */ /* 0x000fe400000100c7 */
[----:B------:R-:W-:Y:S01]  /*1f300*/  FFMA.FTZ R17, R20, R13, R197 ;  /* 0x0000000d14117223 */ /* 0x000fe200000100c5 */
[----:B------:R-:W-:Y:S01]  /*1f310*/  F2FP.BF16.PACK_AB R14, R18, R14 ;  /* 0x0000000e120e723e */ /* 0x000fe200000010ff */
[C---:B------:R-:W-:Y:S01]  /*1f320*/  FMUL.FTZ R18, R237.reuse, R46 ;  /* 0x0000002eed127220 */ /* 0x040fe20000410000 */
[----:B------:R-:W-:Y:S01]  /*1f330*/  F2FP.BF16.PACK_AB R13, R16, R19 ;  /* 0x00000013100d723e */ /* 0x000fe200000010ff */
[----:B------:R-:W-:-:S02]  /*1f340*/  FMUL.FTZ R16, R237, R44 ;  /* 0x0000002ced107220 */ /* 0x000fc40000410000 */
[----:B------:R-:W-:Y:S02]  /*1f350*/  FMUL.FTZ R20, R237, R40 ;  /* 0x00000028ed147220 */ /* 0x000fe40000410000 */
[----:B------:R-:W-:Y:S02]  /*1f360*/  FFMA.FTZ R23, R23, R18, R190 ;  /* 0x0000001217177223 */ /* 0x000fe400000100be */
[----:B------:R-:W-:Y:S02]  /*1f370*/  FFMA.FTZ R16, R230, R16, R188 ;  /* 0x00000010e6107223 */ /* 0x000fe400000100bc */
[----:B------:R-:W-:Y:S01]  /*1f380*/  FFMA.FTZ R18, R229, R20, R184 ;  /* 0x00000014e5127223 */ /* 0x000fe200000100b8 */
[----:B------:R-:W4:Y:S04]  /*1f390*/  LDL R230, [R1+0x8] ;  /* 0x0000080001e67983 */ /* 0x000f280000100800 */
[----:B------:R-:W4:Y:S01]  /*1f3a0*/  LDL R229, [R1+0xc] ;  /* 0x00000c0001e57983 */ /* 0x000f220000100800 */
[----:B------:R-:W-:-:S02]  /*1f3b0*/  FMUL.FTZ R19, R237, R47 ;  /* 0x0000002fed137220 */ /* 0x000fc40000410000 */
[C---:B------:R-:W-:Y:S02]  /*1f3c0*/  FMUL.FTZ R22, R237.reuse, R42 ;  /* 0x0000002aed167220 */ /* 0x040fe40000410000 */
[C---:B------:R-:W-:Y:S02]  /*1f3d0*/  FMUL.FTZ R43, R237.reuse, R43 ;  /* 0x0000002bed2b7220 */ /* 0x040fe40000410000 */
[C---:B------:R-:W-:Y:S02]  /*1f3e0*/  FMUL.FTZ R21, R237.reuse, R41 ;  /* 0x00000029ed157220 */ /* 0x040fe40000410000 */
[----:B------:R-:W-:Y:S02]  /*1f3f0*/  FMUL.FTZ R32, R237, R32 ;  /* 0x00000020ed207220 */ /* 0x000fe40000410000 */
[----:B------:R-:W-:Y:S02]  /*1f400*/  FFMA.FTZ R20, R62, R43, R187 ;  /* 0x0000002b3e147223 */ /* 0x000fe400000100bb */
[----:B------:R-:W-:-:S02]  /*1f410*/  FFMA.FTZ R22, R63, R22, R186 ;  /* 0x000000163f167223 */ /* 0x000fc400000100ba */
        /* <DEDUP_REMOVED lines=21> */
[----:B------:R-:W-:Y:S02]  /*1f570*/  IMAD R235, R241, c[0x0][0x160], R235 ;  /* 0x00005800f1eb7a24 */ /* 0x000fe400078e02eb */
[----:B--2---:R-:W-:Y:S01]  /*1f580*/  FFMA.FTZ R40, R60, R19, R191 ;  /* 0x000000133c287223 */ /* 0x004fe200000100bf */
[----:B------:R-:W-:Y:S01]  /*1f590*/  F2FP.BF16.PACK_AB R19, R20, R22 ;  /* 0x000000161413723e */ /* 0x000fe200000010ff */
[C---:B------:R-:W-:Y:S02]  /*1f5a0*/  FMUL.FTZ R22, R237.reuse, R34 ;  /* 0x00000022ed167220 */ /* 0x040fe40000410000 */
[----:B------:R-:W-:-:S02]  /*1f5b0*/  FMUL.FTZ R20, R237, R38 ;  /* 0x00000026ed147220 */ /* 0x000fc40000410000 */
[----:B------:R-:W-:Y:S01]  /*1f5c0*/  FMUL.FTZ R34, R237, R36 ;  /* 0x00000024ed227220 */ /* 0x000fe20000410000 */
[----:B------:R-:W-:Y:S01]  /*1f5d0*/  IADD3 R36, R2, 0x80, RZ ;  /* 0x0000008002247810 */ /* 0x000fe20007ffe0ff */
[----:B---3--:R-:W-:-:S05]  /*1f5e0*/  FFMA.FTZ R12, R242, R12, R196 ;  /* 0x0000000cf20c7223 */ /* 0x008fca00000100c4 */
[----:B------:R-:W-:Y:S01]  /*1f5f0*/  F2FP.BF16.PACK_AB R12, R17, R12 ;  /* 0x0000000c110c723e */ /* 0x000fe200000010ff */
[----:B------:R-:W-:Y:S02]  /*1f600*/  FMUL.FTZ R17, R237, R45 ;  /* 0x0000002ded117220 */ /* 0x000fe40000410000 */
[----:B-----5:R-:W-:Y:S02]  /*1f610*/  FFMA.FTZ R21, R61, R21, R185 ;  /* 0x000000153d157223 */ /* 0x020fe400000100b9 */
[----:B------:R-:W-:Y:S01]  /*1f620*/  FFMA.FTZ R41, R59, R17, R189 ;  /* 0x000000113b297223 */ /* 0x000fe200000100bd */
[----:B------:R-:W-:Y:S01]  /*1f630*/  F2FP.BF16.PACK_AB R17, R40, R23 ;  /* 0x000000172811723e */ /* 0x000fe200000010ff */
[----:B------:R-:W-:Y:S01]  /*1f640*/  FMUL.FTZ R23, R237, R35 ;  /* 0x00000023ed177220 */ /* 0x000fe20000410000 */
[----:B------:R-:W-:Y:S01]  /*1f650*/  F2FP.BF16.PACK_AB R18, R21, R18 ;  /* 0x000000121512723e */ /* 0x000fe200000010ff */
[C---:B------:R-:W-:Y:S02]  /*1f660*/  FMUL.FTZ R21, R237.reuse, R39 ;  /* 0x00000027ed157220 */ /* 0x040fe40000410000 */
[----:B------:R-:W-:-:S02]  /*1f670*/  FMUL.FTZ R35, R237, R37 ;  /* 0x00000025ed237220 */ /* 0x000fc40000410000 */
[----:B------:R-:W-:Y:S02]  /*1f680*/  FFMA.FTZ R21, R50, R21, R183 ;  /* 0x0000001532157223 */ /* 0x000fe400000100b7 */
[----:B----4-:R-:W-:Y:S02]  /*1f690*/  FFMA.FTZ R22, R55, R22, R178 ;  /* 0x0000001637167223 */ /* 0x010fe400000100b2 */
[----:B------:R-:W-:Y:S02]  /*1f6a0*/  FFMA.FTZ R32, R52, R32, R176 ;  /* 0x0000002034207223 */ /* 0x000fe400000100b0 */
[----:B------:R-:W-:Y:S02]  /*1f6b0*/  FFMA.FTZ R23, R54, R23, R179 ;  /* 0x0000001736177223 */ /* 0x000fe400000100b3 */
[----:B------:R-:W-:-:S03]  /*1f6c0*/  FFMA.FTZ R20, R53, R20, R182 ;  /* 0x0000001435147223 */ /* 0x000fc600000100b6 */
[----:B------:R-:W-:Y:S02]  /*1f6d0*/  F2FP.BF16.PACK_AB R23, R23, R22 ;  /* 0x000000161717723e */ /* 0x000fe400000010ff */
[----:B------:R-:W-:Y:S02]  /*1f6e0*/  F2FP.BF16.PACK_AB R22, R33, R32 ;  /* 0x000000202116723e */ /* 0x000fe400000010ff */
[----:B------:R-:W-:Y:S01]  /*1f6f0*/  F2FP.BF16.PACK_AB R21, R21, R20 ;  /* 0x000000141515723e */ /* 0x000fe200000010ff */
[----:B------:R-:W-:Y:S01]  /*1f700*/  FFMA.FTZ R20, R49, R34, R180 ;  /* 0x0000002231147223 */ /* 0x000fe200000100b4 */
[----:B------:R-:W-:Y:S01]  /*1f710*/  IADD3 R32, R2, 0x40, RZ ;  /* 0x0000004002207810 */ /* 0x000fe20007ffe0ff */
[----:B------:R-:W-:Y:S01]  /*1f720*/  FFMA.FTZ R35, R48, R35, R181 ;  /* 0x0000002330237223 */ /* 0x000fe200000100b5 */
[----:B------:R-:W-:Y:S01]  /*1f730*/  IADD3 R34, R2, 0x60, RZ ;  /* 0x0000006002227810 */ /* 0x000fe20007ffe0ff */
[----:B------:R-:W-:Y:S01]  /*1f740*/  IMAD.WIDE.U32 R36, R238, R36, c[0x0][0x208] ;  /* 0x00008200ee247625 */ /* 0x000fe200078e0024 */
[----:B------:R-:W-:-:S02]  /*1f750*/  F2FP.BF16.PACK_AB R16, R41, R16 ;  /* 0x000000102910723e */ /* 0x000fc400000010ff */
[----:B------:R-:W-:Y:S01]  /*1f760*/  F2FP.BF16.PACK_AB R20, R35, R20 ;  /* 0x000000142314723e */ /* 0x000fe200000010ff */
[----:B------:R-:W-:Y:S01]  /*1f770*/  IMAD.WIDE.U32 R32, R238, R32, c[0x0][0x208] ;  /* 0x00008200ee207625 */ /* 0x000fe200078e0020 */
[----:B------:R-:W-:-:S03]  /*1f780*/  IADD3 R38, R2, 0xa0, RZ ;  /* 0x000000a002267810 */ /* 0x000fc60007ffe0ff */
[C---:B------:R-:W-:Y:S01]  /*1f790*/  IMAD.WIDE.U32 R34, R238.reuse, R34, c[0x0][0x208] ;  /* 0x00008200ee227625 */ /* 0x040fe200078e0022 */
[----:B------:R0:W-:Y:S03]  /*1f7a0*/  STG.E.128 [R32.64], R8 ;  /* 0x0000000820007986 */ /* 0x0001e6000c101d06 */
[C---:B------:R-:W-:Y:S01]  /*1f7b0*/  FMUL.FTZ R52, R237.reuse, R70 ;  /* 0x00000046ed347220 */ /* 0x040fe20000410000 */
[----:B------:R1:W-:Y:S01]  /*1f7c0*/  STG.E.128 [R34.64], R12 ;  /* 0x0000000c22007986 */ /* 0x0003e2000c101d06 */
[C---:B------:R-:W-:Y:S02]  /*1f7d0*/  FMUL.FTZ R54, R237.reuse, R71 ;  /* 0x00000047ed367220 */ /* 0x040fe40000410000 */
[----:B------:R-:W-:Y:S01]  /*1f7e0*/  IMAD.WIDE.U32 R38, R238, R38, c[0x0][0x208] ;  /* 0x00008200ee267625 */ /* 0x000fe200078e0026 */
[----:B------:R2:W-:Y:S03]  /*1f7f0*/  STG.E.128 [R36.64], R16 ;  /* 0x0000001024007986 */ /* 0x0005e6000c101d06 */
[----:B------:R-:W-:-:S02]  /*1f800*/  FMUL.FTZ R40, R237, R64 ;  /* 0x00000040ed287220 */ /* 0x000fc40000410000 */
[C---:B------:R-:W-:Y:S02]  /*1f810*/  FMUL.FTZ R41, R237.reuse, R65 ;  /* 0x00000041ed297220 */ /* 0x040fe40000410000 */
[----:B------:R-:W-:Y:S02]  /*1f820*/  FMUL.FTZ R53, R237, R76 ;  /* 0x0000004ced357220 */ /* 0x000fe40000410000 */
[----:B0-----:R-:W-:Y:S02]  /*1f830*/  FFMA.FTZ R8, R236, R28, R172 ;  /* 0x0000001cec087223 */ /* 0x001fe400000100ac */
[----:B------:R-:W-:Y:S02]  /*1f840*/  FFMA.FTZ R9, R230, R30, R174 ;  /* 0x0000001ee6097223 */ /* 0x000fe400000100ae */
[----:B-1----:R-:W-:Y:S02]  /*1f850*/  FFMA.FTZ R12, R231, R29, R173 ;  /* 0x0000001de70c7223 */ /* 0x002fe400000100ad */
[----:B------:R-:W-:-:S02]  /*1f860*/  FFMA.FTZ R10, R248, R24, R168 ;  /* 0x00000018f80a7223 */ /* 0x000fc400000100a8 */
[----:B------:R-:W-:Y:S02]  /*1f870*/  FFMA.FTZ R14, R249, R25, R169 ;  /* 0x00000019f90e7223 */ /* 0x000fe400000100a9 */
[----:B--2---:R-:W-:Y:S02]  /*1f880*/  FFMA.FTZ R16, R229, R31, R175 ;  /* 0x0000001fe5107223 */ /* 0x004fe400000100af */
[----:B------:R-:W-:Y:S02]  /*1f890*/  FFMA.FTZ R11, R250, R26, R170 ;  /* 0x0000001afa0b7223 */ /* 0x000fe400000100aa */
[----:B------:R-:W-:Y:S02]  /*1f8a0*/  FFMA.FTZ R13, R251, R27, R171 ;  /* 0x0000001bfb0d7223 */ /* 0x000fe400000100ab */
[----:B------:R-:W-:Y:S02]  /*1f8b0*/  FFMA.FTZ R15, R138, R52, R162 ;  /* 0x000000348a0f7223 */ /* 0x000fe400000100a2 */
[----:B------:R-:W-:-:S02]  /*1f8c0*/  FFMA.FTZ R17, R139, R54, R163 ;  /* 0x000000368b117223 */ /* 0x000fc400000100a3 */
[----:B------:R-:W-:Y:S01]  /*1f8d0*/  FMUL.FTZ R55, R237, R77 ;  /* 0x0000004ded377220 */ /* 0x000fe20000410000 */
[----:B------:R0:W-:Y:S01]  /*1f8e0*/  STG.E.128 [R38.64], R20 ;  /* 0x0000001426007986 */ /* 0x0001e2000c101d06 */
        /* <DEDUP_REMOVED lines=11> */
[C---:B------:R-:W-:Y:S02]  /*1f9a0*/  FMUL.FTZ R45, R237.reuse, R72 ;  /* 0x00000048ed2d7220 */ /* 0x040fe40000410000 */
[----:B------:R-:W-:Y:S02]  /*1f9b0*/  FMUL.FTZ R61, R237, R78 ;  /* 0x0000004eed3d7220 */ /* 0x000fe40000410000 */
[----:B0-----:R-:W-:Y:S02]  /*1f9c0*/  FFMA.FTZ R20, R137, R46, R161 ;  /* 0x0000002e89147223 */ /* 0x001fe400000100a1 */
[----:B------:R-:W-:Y:S02]  /*1f9d0*/  FFMA.FTZ R22, R129, R55, R153 ;  /* 0x0000003781167223 */ /* 0x000fe40000010099 */
[----:B------:R-:W-:-:S02]  /*1f9e0*/  FMUL.FTZ R48, R237, R74 ;  /* 0x0000004aed307220 */ /* 0x000fc40000410000 */
[----:B------:R-:W-:Y:S01]  /*1f9f0*/  FMUL.FTZ R49, R237, R75 ;  /* 0x0000004bed317220 */ /* 0x000fe20000410000 */
        /* <DEDUP_REMOVED lines=12> */
[C---:B------:R-:W-:Y:S02]  /*1fac0*/  FMUL.FTZ R59, R237.reuse, R226 ;  /* 0x000000e2ed3b7220 */ /* 0x040fe40000410000 */
[----:B------:R-:W-:Y:S02]  /*1fad0*/  FMUL.FTZ R60, R237, R227 ;  /* 0x000000e3ed3c7220 */ /* 0x000fe40000410000 */
[----:B------:R-:W-:-:S02]  /*1fae0*/  FFMA.FTZ R24, R122, R57, R146 ;  /* 0x000000397a187223 */ /* 0x000fc40000010092 */
[----:B------:R-:W-:Y:S01]  /*1faf0*/  FFMA.FTZ R25, R123, R58, R147 ;  /* 0x0000003a7b197223 */ /* 0x000fe20000010093 */
[----:B------:R-:W-:Y:S01]  /*1fb00*/  F2FP.BF16.PACK_AB R19, R21, R19 ;  /* 0x000000131513723e */ /* 0x000fe200000010ff */
[----:B------:R-:W-:Y:S01]  /*1fb10*/  FMUL.FTZ R50, R237, R224 ;  /* 0x000000e0ed327220 */ /* 0x000fe20000410000 */
[----:B------:R-:W-:Y:S01]  /*1fb20*/  F2FP.BF16.PACK_AB R16, R20, R16 ;  /* 0x000000101410723e */ /* 0x000fe200000010ff */
[----:B------:R-:W-:Y:S01]  /*1fb30*/  FFMA.FTZ R21, R126, R59, R150 ;  /* 0x0000003b7e157223 */ /* 0x000fe20000010096 */
[----:B------:R-:W-:Y:S01]  /*1fb40*/  F2FP.BF16.PACK_AB R17, R23, R17 ;  /* 0x000000111711723e */ /* 0x000fe200000010ff */
[----:B------:R-:W-:Y:S01]  /*1fb50*/  FFMA.FTZ R27, R127, R60, R151 ;  /* 0x0000003c7f1b7223 */ /* 0x000fe20000010097 */
[----:B------:R-:W-:Y:S02]  /*1fb60*/  F2FP.BF16.PACK_AB R22, R26, R22 ;  /* 0x000000161a16723e */ /* 0x000fe400000010ff */
[----:B------:R-:W-:Y:S02]  /*1fb70*/  IADD3 R20, R2, 0x120, RZ ;  /* 0x0000012002147810 */ /* 0x000fe40007ffe0ff */
[----:B------:R-:W-:-:S02]  /*1fb80*/  F2FP.BF16.PACK_AB R23, R25, R24 ;  /* 0x000000181917723e */ /* 0x000fc400000010ff */
[C---:B------:R-:W-:Y:S02]  /*1fb90*/  IADD3 R26, R2.reuse, 0xc0, RZ ;  /* 0x000000c0021a7810 */ /* 0x040fe40007ffe0ff */
[C---:B------:R-:W-:Y:S02]  /*1fba0*/  IADD3 R28, R2.reuse, 0xe0, RZ ;  /* 0x000000e0021c7810 */ /* 0x040fe40007ffe0ff */
[----:B------:R-:W-:Y:S01]  /*1fbb0*/  IADD3 R25, R2, 0x100, RZ ;  /* 0x0000010002197810 */ /* 0x000fe20007ffe0ff */
[----:B------:R-:W-:Y:S01]  /*1fbc0*/  FFMA.FTZ R2, R124, R50, R148 ;  /* 0x000000327c027223 */ /* 0x000fe20000010094 */
[----:B------:R-:W-:Y:S01]  /*1fbd0*/  LEA R24, P0, R20, c[0x0][0x208], 0x4 ;  /* 0x0000820014187a11 */ /* 0x000fe200078020ff */
[----:B------:R-:W-:Y:S01]  /*1fbe0*/  FFMA.FTZ R32, R125, R51, R149 ;  /* 0x000000337d207223 */ /* 0x000fe20000010095 */
[----:B------:R-:W-:Y:S01]  /*1fbf0*/  F2FP.BF16.PACK_AB R21, R27, R21 ;  /* 0x000000151b15723e */ /* 0x000fe200000010ff */
[----:B------:R-:W-:-:S04]  /*1fc00*/  IMAD.WIDE.U32 R26, R238, R26, c[0x0][0x208] ;  /* 0x00008200ee1a7625 */ /* 0x000fc800078e001a */
[----:B------:R-:W-:-:S04]  /*1fc10*/  IMAD.WIDE.U32 R28, R238, R28, c[0x0][0x208] ;  /* 0x00008200ee1c7625 */ /* 0x000fc800078e001c */
[----:B------:R-:W-:Y:S01]  /*1fc20*/  IMAD.WIDE.U32 R30, R238, R25, c[0x0][0x208] ;  /* 0x00008200ee1e7625 */ /* 0x000fe200078e0019 */
[----:B------:R-:W-:Y:S02]  /*1fc30*/  LEA.HI.X R25, R20, c[0x0][0x20c], RZ, 0x4, P0 ;  /* 0x0000830014197a11 */ /* 0x000fe400000f24ff */
[----:B------:R-:W-:Y:S01]  /*1fc40*/  F2FP.BF16.PACK_AB R20, R32, R2 ;  /* 0x000000022014723e */ /* 0x000fe200000010ff */
[----:B------:R0:W-:Y:S04]  /*1fc50*/  STG.E.128 [R26.64], R8 ;  /* 0x000000081a007986 */ /* 0x0001e8000c101d06 */
[----:B------:R0:W-:Y:S04]  /*1fc60*/  STG.E.128 [R28.64], R12 ;  /* 0x0000000c1c007986 */ /* 0x0001e8000c101d06 */
[----:B------:R0:W-:Y:S04]  /*1fc70*/  STG.E.128 [R30.64], R16 ;  /* 0x000000101e007986 */ /* 0x0001e8000c101d06 */
[----:B------:R0:W-:Y:S01]  /*1fc80*/  STG.E.128 [R24.64], R20 ;  /* 0x0000001418007986 */ /* 0x0001e2000c101d06 */
[----:B------:R-:W-:-:S13]  /*1fc90*/  ISETP.GE.AND P0, PT, R235, c[0x0][0x164], PT ;  /* 0x00005900eb007a0c */ /* 0x000fda0003f06270 */
[----:B0-----:R-:W-:Y:S01]  /*1fca0*/  @P0 CALL.REL.NOINC `(.L_x_34019) ;  /* 0x0000001000000944 */ /* 0x001fe20003c00000 */
[----:B------:R-:W-:Y:S05]  /*1fcb0*/  BRA `(.L_x_34020) ;  /* 0xfffe132000007947 */ /* 0x000fea000383ffff */
.L_x_34019:
[----:B------:R-:W-:Y:S05]  /*1fcc0*/  BSYNC B0 ;  /* 0x0000000000007941 */ /* 0x000fea0003800000 */
.L_x_33456:
[----:B------:R-:W-:Y:S05]  /*1fcd0*/  EXIT ;  /* 0x000000000000794d */ /* 0x000fea0003800000 */
.L_x_34017:
[----:B------:R-:W-:Y:S01]  /*1fce0*/  IMAD.MOV.U32 R241, RZ, RZ, R239 ;  /* 0x000000fffff17224 */ /* 0x000fe200078e00ef */
[----:B------:R-:W-:Y:S01]  /*1fcf0*/  MOV R238, 0x1 ;  /* 0x0000000100ee7802 */ /* 0x000fe20000000f00 */
[----:B------:R-:W-:Y:S01]  /*1fd00*/  IMAD.MOV.U32 R242, RZ, RZ, 0x1f ;  /* 0x0000001ffff27424 */ /* 0x000fe200078e00ff */
[----:B------:R-:W-:Y:S02]  /*1fd10*/  MOV R237, 0xffffffff ;  /* 0xffffffff00ed7802 */ /* 0x000fe40000000f00 */
[----:B------:R-:W-:Y:S02]  /*1fd20*/  MOV R236, 0x1fd40 ;  /* 0x0001fd4000ec7802 */ /* 0x000fe40000000f00 */
[----:B------:R-:W-:Y:S05]  /*1fd30*/  CALL.REL.NOINC `($__internal_77_$__cuda_sm70_shflsync_bfly_p) ;  /* 0x00000dc000007944 */ /* 0x000fea0003c00000 */
[----:B-1----:R-:W-:Y:S05]  /*1fd40*/  BRA `(.L_x_34021) ;  /* 0xffffdc5000007947 */ /* 0x002fea000383ffff */
.L_x_34018:
[----:B------:R-:W-:Y:S01]  /*1fd50*/  HFMA2.MMA R238, -RZ, RZ, 0, 1.1920928955078125e-07 ;  /* 0x00000002ffee7435 */ /* 0x000fe200000001ff */
[----:B------:R-:W-:Y:S01]  /*1fd60*/  IMAD.MOV.U32 R241, RZ, RZ, R239 ;  /* 0x000000fffff17224 */ /* 0x000fe200078e00ef */
[----:B------:R-:W-:Y:S01]  /*1fd70*/  MOV R237, 0xffffffff ;  /* 0xffffffff00ed7802 */ /* 0x000fe20000000f00 */
[----:B------:R-:W-:Y:S01]  /*1fd80*/  IMAD.MOV.U32 R242, RZ, RZ, 0x1f ;  /* 0x0000001ffff27424 */ /* 0x000fe200078e00ff */
[----:B------:R-:W-:Y:S02]  /*1fd90*/  MOV R236, 0x1fdb0 ;  /* 0x0001fdb000ec7802 */ /* 0x000fe40000000f00 */
[----:B------:R-:W-:Y:S05]  /*1fda0*/  CALL.REL.NOINC `($__internal_77_$__cuda_sm70_shflsync_bfly_p) ;  /* 0x00000d5000007944 */ /* 0x000fea0003c00000 */
[----:B-1----:R-:W-:Y:S01]  /*1fdb0*/  FADD.FTZ R239, R239, R238 ;  /* 0x000000eeefef7221 */ /* 0x002fe20000010000 */
[----:B------:R-:W-:Y:S01]  /*1fdc0*/  HFMA2.MMA R242, -RZ, RZ, 0, 1.847743988037109375e-06 ;  /* 0x0000001ffff27435 */ /* 0x000fe200000001ff */
[----:B------:R-:W-:Y:S01]  /*1fdd0*/  IMAD.MOV.U32 R238, RZ, RZ, 0x4 ;  /* 0x00000004ffee7424 */ /* 0x000fe200078e00ff */
[----:B------:R-:W-:Y:S01]  /*1fde0*/  MOV R236, 0x1fe20 ;  /* 0x0001fe2000ec7802 */ /* 0x000fe20000000f00 */
[----:B------:R-:W-:Y:S01]  /*1fdf0*/  IMAD.MOV.U32 R237, RZ, RZ, -0x1 ;  /* 0xffffffffffed7424 */ /* 0x000fe200078e00ff */
[----:B------:R-:W-:-:S02]  /*1fe00*/  MOV R241, R239 ;  /* 0x000000ef00f17202 */ /* 0x000fc40000000f00 */
        /* <DEDUP_REMOVED lines=17> */
[----:B------:R-:W-:-:S02]  /*1ff20*/  IMAD.MOV.U32 R238, RZ, RZ, 0x1 ;  /* 0x00000001ffee7424 */ /* 0x000fc400078e00ff */
        /* <DEDUP_REMOVED lines=161> */
[----:B------:R-:W-:Y:S01]  /*20940*/  MOV R236, 0x20970 ;  /* 0x0002097000ec7802 */ /* 0x000fe20000000f00 */
[----:B------:R-:W-:Y:S02]  /*20950*/  IMAD.MOV.U32 R237, RZ, RZ, -0x1 ;  /* 0xffffffffffed7424 */ /* 0x000fe400078e00ff */
[----:B------:R-:W-:Y:S05]  /*20960*/  CALL.REL.NOINC `($__internal_77_$__cuda_sm70_shflsync_bfly_p) ;  /* 0x0000019000007944 */ /* 0x000fea0003c00000 */
[----:B-1----:R-:W-:Y:S01]  /*20970*/  FADD.FTZ R241, R241, R238 ;  /* 0x000000eef1f17221 */ /* 0x002fe20000010000 */
[----:B------:R-:W-:Y:S01]  /*20980*/  MOV R238, 0x2 ;  /* 0x0000000200ee7802 */ /* 0x000fe20000000f00 */
[----:B------:R-:W-:Y:S01]  /*20990*/  IMAD.MOV.U32 R242, RZ, RZ, 0x1f ;  /* 0x0000001ffff27424 */ /* 0x000fe200078e00ff */
[----:B------:R-:W-:Y:S02]  /*209a0*/  MOV R237, 0xffffffff ;  /* 0xffffffff00ed7802 */ /* 0x000fe40000000f00 */
[----:B------:R-:W-:Y:S02]  /*209b0*/  MOV R236, 0x209d0 ;  /* 0x000209d000ec7802 */ /* 0x000fe40000000f00 */
[----:B------:R-:W-:Y:S05]  /*209c0*/  CALL.REL.NOINC `($__internal_77_$__cuda_sm70_shflsync_bfly_p) ;  /* 0x0000013000007944 */ /* 0x000fea0003c00000 */
[----:B------:R-:W-:Y:S01]  /*209d0*/  HFMA2.MMA R242, -RZ, RZ, 0, 1.847743988037109375e-06 ;  /* 0x0000001ffff27435 */ /* 0x000fe200000001ff */
[----:B-1----:R-:W-:Y:S01]  /*209e0*/  FADD.FTZ R241, R241, R238 ;  /* 0x000000eef1f17221 */ /* 0x002fe20000010000 */
[----:B------:R-:W-:Y:S01]  /*209f0*/  MOV R236, 0x20a30 ;  /* 0x00020a3000ec7802 */ /* 0x000fe20000000f00 */
[----:B------:R-:W-:-:S02]  /*20a00*/  IMAD.MOV.U32 R238, RZ, RZ, 0x4 ;  /* 0x00000004ffee7424 */ /* 0x000fc400078e00ff */
        /* <DEDUP_REMOVED lines=11> */
[----:B------:R-:W-:Y:S02]  /*20ac0*/  IMAD.MOV.U32 R238, RZ, RZ, 0x10 ;  /* 0x00000010ffee7424 */ /* 0x000fe400078e00ff */
[----:B------:R-:W-:-:S02]  /*20ad0*/  IMAD.MOV.U32 R237, RZ, RZ, -0x1 ;  /* 0xffffffffffed7424 */ /* 0x000fc400078e00ff */
[----:B------:R-:W-:Y:S05]  /*20ae0*/  CALL.REL.NOINC `($__internal_77_$__cuda_sm70_shflsync_bfly_p) ;  /* 0x0000001000007944 */ /* 0x000fea0003c00000 */
[----:B-1----:R-:W-:Y:S05]  /*20af0*/  BRA `(.L_x_34022) ;  /* 0xffffd9e000007947 */ /* 0x002fea000383ffff */
        .weak           $__internal_77_$__cuda_sm70_shflsync_bfly_p
        .type           $__internal_77_$__cuda_sm70_shflsync_bfly_p,@function
        .size           $__internal_77_$__cuda_sm70_shflsync_bfly_p,(.L_x_71077 - $__internal_77_$__cuda_sm70_shflsync_bfly_p)
$__internal_77_$__cuda_sm70_shflsync_bfly_p:
[----:B------:R-:W-:Y:S04]  /*20b00*/  WARPSYNC R237 ;  /* 0x000000ed00007348 */ /* 0x000fe80003800000 */
[----:B------:R0:W1:Y:S02]  /*20b10*/  SHFL.BFLY PT, R238, R241, R238, R242 ;  /* 0x0c0000eef1ee7389 */ /* 0x00006400000e00f2 */
[----:B0-----:R-:W-:-:S04]  /*20b20*/  MOV R237, 0x0 ;  /* 0x0000000000ed7802 */ /* 0x001fc80000000f00 */
[----:B------:R-:W-:Y:S05]  /*20b30*/  RET.REL.NODEC R236 `(_ZN10layer_norm13ln_fwd_kernelINS_13Kernel_traitsIf13__nv_bfloat16fS2_fjLj2560ELj1ELj4ELj1ELj16ENS_18Kernel_traits_baseILj2560EfS2_fS2_fjLj128EEEEELb1ELb1ELb0ELb1EEEvNS_9FwdParamsE) ;  /* 0xfffdf4c0ec007950 */ /* 0x000fea0003c3ffff */
.L_x_34023:
        /* <DEDUP_REMOVED lines=12> */
.L_x_71077:


//--------------------- .text._ZN10layer_norm13ln_fwd_kernelINS_13Kernel_traitsIf13__nv_bfloat16fS2_fjLj2560ELj1ELj4ELj1ELj16ENS_18Kernel_traits_baseILj2560EfS2_fS2_fjLj128EEEEELb1ELb1ELb1ELb0EEEvNS_9FwdParamsE --------------------------
	.section	.text._ZN10layer_norm13ln_fwd_kernelINS_13Kernel_traitsIf13__nv_bfloat16fS2_fjLj2560ELj1ELj4ELj1ELj16ENS_18Kernel_traits_baseILj2560EfS2_fS2_fjLj128EEEEELb1ELb1ELb1ELb0EEEvNS_9FwdParamsE,"ax",@progbits
	.sectioninfo	@"SHI_REGISTERS=255"
	.align	128
        .global         _ZN10layer_norm13ln_fwd_kernelINS_13Kernel_traitsIf13__nv_bfloat16fS2_fjLj2560ELj1ELj4ELj1ELj16ENS_18Kernel_traits_baseILj2560EfS2_fS2_fjLj128EEEEELb1ELb1ELb1ELb0EEEvNS_9FwdParamsE
        .type           _ZN10layer_norm13ln_fwd_kernelINS_13Kernel_traitsIf13__nv_bfloat16fS2_fjLj2560ELj1ELj4ELj1ELj16ENS_18Kernel_traits_baseILj2560EfS2_fS2_fjLj128EEEEELb1ELb1ELb1ELb0EEEvNS_9FwdParamsE,@function
        .size           _ZN10layer_norm13ln_fwd_kernelINS_13Kernel_traitsIf13__nv_bfloat16fS2_fjLj2560ELj1ELj4ELj1ELj16ENS_18Kernel_traits_baseILj2560EfS2_fS2_fjLj128EEEEELb1ELb1ELb1ELb0EEEvNS_9FwdParamsE,(.L_x_71078 - _ZN10layer_norm13ln_fwd_kernelINS_13Kernel_traitsIf13__nv_bfloat16fS2_fjLj2560ELj1ELj4ELj1ELj16ENS_18Kernel_traits_baseILj2560EfS2_fS2_fjLj128EEEEELb1ELb1ELb1ELb0EEEvNS_9FwdParamsE)
        .other          _ZN10layer_norm13ln_fwd_kernelINS_13Kernel_traitsIf13__nv_bfloat16fS2_fjLj2560ELj1ELj4ELj1ELj16ENS_18Kernel_traits_baseILj2560EfS2_fS2_fjLj128EEEEELb1ELb1ELb1ELb0EEEvNS_9FwdParamsE,@"STO_CUDA_ENTRY STV_DEFAULT"
_ZN10layer_norm13ln_fwd_kernelINS_13Kernel_traitsIf13__nv_bfloat16fS2_fjLj2560ELj1ELj4ELj1ELj16ENS_18Kernel_traits_baseILj2560EfS2_fS2_fjLj128EEEEELb1ELb1ELb1ELb0EEEvNS_9FwdParamsE:
.text._ZN10layer_norm13ln_fwd_kernelINS_13Kernel_traitsIf13__nv_bfloat16fS2_fjLj2560ELj1ELj4ELj1ELj16ENS_18Kernel_traits_baseILj2560EfS2_fS2_fjLj128EEEEELb1ELb1ELb1ELb0EEEvNS_9FwdParamsE:
        /* <DEDUP_REMOVED lines=12> */
[----:B------:R-:W2:Y:S04]  /*00c0*/  @P0 LDG.E.64 R2, [R2.64] ;  /* 0x0000000602020981 */ /* 0x000ea8000c1e1b00 */
[----:B------:R-:W3:Y:S01]  /*00d0*/  @P0 LDG.E.64 R4, [R8.64] ;  /* 0x0000000608040981 */ /* 0x000ee2000c1e1b00 */
[----:B------:R-:W-:Y:S03]  /*00e0*/  BSSY B0, `(.L_x_34024) ;  /* 0x0000063000007945 */ /* 0x000fe60003800000 */
[----:B------:R-:W0:Y:S04]  /*00f0*/  S2R R16, SR_TID.X ;  /* 0x0000000000107919 */ /* 0x000e280000002100 */
[----:B------:R-:W0:Y:S01]  /*0100*/  S2R R0, SR_CTAID.X ;  /* 0x0000000000007919 */ /* 0x000e220000002500 */
[----:B--2---:R1:W2:Y:S01]  /*0110*/  @P0 R2UR UR5, R3 ;  /* 0x00000000030503c2 */ /* 0x0042a200000e0000 */
[----:B---3--:R-:W-:Y:S01]  /*0120*/  @P0 IADD3 R12, P1, R4, c[0x0][0x240], RZ ;  /* 0x00009000040c0a10 */ /* 0x008fe20007f3e0ff */
[----:B0-----:R-:W-:-:S06]  /*0130*/  IMAD R4, R0, c[0x0][0x0], R16 ;  /* 0x0000000000047a24 */ /* 0x001fcc00078e0210 */
[----:B------:R-:W0:Y:S01]  /*0140*/  @P0 R2UR UR4, R2 ;  /* 0x00000000020403c2 */ /* 0x000e2200000e0000 */
[----:B------:R-:W-:Y:S01]  /*0150*/  @P0 IMAD.X R13, RZ, RZ, R5, P1 ;  /* 0x000000ffff0d0224 */ /* 0x000fe200008e0605 */
[----:B------:R-:W-:Y:S01]  /*0160*/  SHF.R.U32.HI R5, RZ, 0x5, R16 ;  /* 0x00000005ff057819 */ /* 0x000fe20000011610 */
[----:B------:R-:W-:-:S03]  /*0170*/  IMAD.WIDE.U32 R10, R4, -0x326172a9, RZ ;  /* 0xcd9e8d57040a7825 */ /* 0x000fc600078e00ff */
[----:B------:R-:W-:Y:S01]  /*0180*/  SHF.R.U64 R6, R12, 0x2, R13 ;  /* 0x000000020c067819 */ /* 0x000fe2000000120d */
[----:B------:R-:W-:Y:S01]  /*0190*/  IMAD R5, R0, 0x4, R5 ;  /* 0x0000000400057824 */ /* 0x000fe200078e0205 */
[----:B-1----:R-:W-:Y:S01]  /*01a0*/  SHF.R.U32.HI R3, RZ, 0x2, R13 ;  /* 0x00000002ff037819 */ /* 0x002fe2000001160d */
[----:B------:R-:W-:Y:S02]  /*01b0*/  IMAD.MOV.U32 R0, RZ, RZ, c[0x0][0x168] ;  /* 0x00005a00ff007624 */ /* 0x000fe400078e00ff */
[----:B------:R-:W-:-:S03]  /*01c0*/  IMAD.WIDE.U32 R8, R6, -0x2daee0ad, RZ ;  /* 0xd2511f5306087825 */ /* 0x000fc600078e00ff */
[----:B------:R-:W-:Y:S02]  /*01d0*/  SHF.R.S32.HI R0, RZ, 0x1f, R0 ;  /* 0x0000001fff007819 */ /* 0x000fe40000011400 */
[----:B--2---:R-:W-:Y:S01]  /*01e0*/  LOP3.LUT R14, R9, UR5, RZ, 0x3c, !PT ;  /* 0x00000005090e7c12 */ /* 0x004fe2000f8e3cff */
[----:B------:R-:W-:Y:S01]  /*01f0*/  UIADD3 UR10, UR5, -0x4498517b, URZ ;  /* 0xbb67ae85050a7890 */ /* 0x000fe2000fffe03f */
[----:B------:R-:W-:Y:S01]  /*0200*/  LEA.HI R0, R0, c[0x0][0x168], RZ, 0x3 ;  /* 0x00005a0000007a11 */ /* 0x000fe200078f18ff */
[----:B------:R-:W-:Y:S02]  /*0210*/  UIADD3 UR12, UR5, 0x76cf5d0a, URZ ;  /* 0x76cf5d0a050c7890 */ /* 0x000fe4000fffe03f */
[----:B------:R-:W-:Y:S01]  /*0220*/  IMAD.WIDE.U32 R14, R14, -0x326172a9, RZ ;  /* 0xcd9e8d570e0e7825 */ /* 0x000fe200078e00ff */
[----:B------:R-:W-:Y:S02]  /*0230*/  UIADD3 UR14, UR5, 0x32370b8f, URZ ;  /* 0x32370b8f050e7890 */ /* 0x000fe4000fffe03f */
[----:B0-----:R-:W-:Y:S01]  /*0240*/  UIADD3 UR9, UR4, -0x61c88647, URZ ;  /* 0x9e3779b904097890 */ /* 0x001fe2000fffe03f */
[----:B------:R-:W-:Y:S01]  /*0250*/  LOP3.LUT R11, R11, UR4, R3, 0x96, !PT ;  /* 0x000000040b0b7c12 */ /* 0x000fe2000f8e9603 */
[----:B------:R-:W-:-:S02]  /*0260*/  UIADD3 UR11, UR4, 0x3c6ef372, URZ ;  /* 0x3c6ef372040b7890 */ /* 0x000fc4000fffe03f */
[----:B------:R-:W-:Y:S02]  /*0270*/  UIADD3 UR13, UR4, -0x255992d5, URZ ;  /* 0xdaa66d2b040d7890 */ /* 0x000fe4000fffe03f */
[----:B------:R-:W-:Y:S01]  /*0280*/  LOP3.LUT R9, R15, UR9, R10, 0x96, !PT ;  /* 0x000000090f097c12 */ /* 0x000fe2000f8e960a */
[----:B------:R-:W-:Y:S01]  /*0290*/  IMAD.WIDE.U32 R10, R11, -0x2daee0ad, RZ ;  /* 0xd2511f530b0a7825 */ /* 0x000fe200078e00ff */
[----:B------:R-:W-:Y:S02]  /*02a0*/  UIADD3 UR16, UR5, -0x126145ec, URZ ;  /* 0xed9eba1405107890 */ /* 0x000fe4000fffe03f */
[----:B------:R-:W-:Y:S02]  /*02b0*/  UIADD3 UR15, UR4, 0x78dde6e4, URZ ;  /* 0x78dde6e4040f7890 */ /* 0x000fe4000fffe03f */
[----:B------:R-:W-:Y:S01]  /*02c0*/  LOP3.LUT R11, R11, UR10, R8, 0x96, !PT ;  /* 0x0000000a0b0b7c12 */ /* 0x000fe2000f8e9608 */
[----:B------:R-:W-:Y:S01]  /*02d0*/  IMAD.WIDE.U32 R8, R9, -0x2daee0ad, RZ ;  /* 0xd2511f5309087825 */ /* 0x000fe200078e00ff */
[----:B------:R-:W-:-:S02]  /*02e0*/  UIADD3 UR18, UR5, -0x56f99767, URZ ;  /* 0xa906689905127890 */ /* 0x000fc4000fffe03f */
[----:B------:R-:W-:Y:S02]  /*02f0*/  UIADD3 UR17, UR4, 0x1715609d, URZ ;  /* 0x1715609d04117890 */ /* 0x000fe4000fffe03f */
[----:B------:R-:W-:Y:S01]  /*0300*/  LOP3.LUT R9, R9, UR12, R10, 0x96, !PT ;  /* 0x0000000c09097c12 */ /* 0x000fe2000f8e960a */
[----:B------:R-:W-:Y:S01]  /*0310*/  IMAD.WIDE.U32 R10, R11, -0x326172a9, RZ ;  /* 0xcd9e8d570b0a7825 */ /* 0x000fe200078e00ff */
[----:B------:R-:W-:Y:S02]  /*0320*/  UIADD3 UR20, UR5, 0x646e171e, URZ ;  /* 0x646e171e05147890 */ /* 0x000fe4000fffe03f */
[----:B------:R-:W-:Y:S02]  /*0330*/  UIADD3 UR19, UR4, -0x4ab325aa, URZ ;  /* 0xb54cda5604137890 */ /* 0x000fe4000fffe03f */
[----:B------:R-:W-:Y:S01]  /*0340*/  LOP3.LUT R14, R11, UR11, R14, 0x96, !PT ;  /* 0x0000000b0b0e7c12 */ /* 0x000fe2000f8e960e */
[----:B------:R-:W-:Y:S02]  /*0350*/  UIADD3 UR22, UR5, 0x1fd5c5a3, URZ ;  /* 0x1fd5c5a305167890 */ /* 0x000fe4000fffe03f */
[----:B------:R-:W-:-:S02]  /*0360*/  UIADD3 UR21, UR4, 0x5384540f, URZ ;  /* 0x5384540f04157890 */ /* 0x000fc4000fffe03f */
[----:B------:R-:W-:Y:S01]  /*0370*/  IMAD.WIDE.U32 R14, R14, -0x2daee0ad, RZ ;  /* 0xd2511f530e0e7825 */ /* 0x000fe200078e00ff */
[----:B------:R-:W-:Y:S02]  /*0380*/  UIADD3 UR23, UR4, -0xe443238, URZ ;  /* 0xf1bbcdc804177890 */ /* 0x000fe4000fffe03f */
        /* <DEDUP_REMOVED lines=19> */
[----:B------:R-:W-:Y:S01]  /*04c0*/  IMAD.HI.U32 R11, R7, -0x326172a9, RZ ;  /* 0xcd9e8d57070b7827 */ /* 0x000fe200078e00ff */
[----:B------:R-:W-:-:S04]  /*04d0*/  LOP3.LUT R13, R15, UR21, R8, 0x96, !PT ;  /* 0x000000150f0d7c12 */ /* 0x000fc8000f8e9608 */
[----:B------:R-:W-:Y:S01]  /*04e0*/  LOP3.LUT R11, R11, UR23, R14, 0x96, !PT ;  /* 0x000000170b0b7c12 */ /* 0x000fe2000f8e960e */
[----:B------:R-:W-:Y:S01]  /*04f0*/  IMAD.HI.U32 R9, R13, -0x2daee0ad, RZ ;  /* 0xd2511f530d097827 */ /* 0x000fe200078e00ff */
[----:B------:R-:W-:-:S04]  /*0500*/  LOP3.LUT R14, R16, 0x1f, RZ, 0xc0, !PT ;  /* 0x0000001f100e7812 */ /* 0x000fc800078ec0ff */
[----:B------:R-:W-:Y:S02]  /*0510*/  LOP3.LUT R10, R9, UR24, R10, 0x96, !PT ;  /* 0x00000018090a7c12 */ /* 0x000fe4000f8e960a */
        /* <DEDUP_REMOVED lines=31> */
.L_x_34025:
[----:B------:R-:W-:Y:S05]  /*0710*/  BSYNC B0 ;  /* 0x0000000000007941 */ /* 0x000fea0003800000 */
.L_x_34024:
        /* <DEDUP_REMOVED lines=32> */
.L_x_34027:
[----:B------:R-:W-:Y:S05]  /*0920*/  BSYNC B0 ;  /* 0x0000000000007941 */ /* 0x000fea0003800000 */
.L_x_34026:
        /* <DEDUP_REMOVED lines=28> */
[----:B---3--:R0:W-:Y:S04]  /*0af0*/  STL.64 [R1], R48 ;  /* 0x0000003001007387 */ /* 0x0081e80000100a00 */
[----:B------:R0:W-:Y:S04]  /*0b00*/  STL.64 [R1+0x8], R50 ;  /* 0x0000083201007387 */ /* 0x0001e80000100a00 */
[----:B------:R0:W-:Y:S04]  /*0b10*/  STL.64 [R1+0x10], R52 ;  /* 0x0000103401007387 */ /* 0x0001e80000100a00 */
[----:B------:R0:W-:Y:S02]  /*0b20*/  STL.64 [R1+0x18], R54 ;  /* 0x0000183601007387 */ /* 0x0001e40000100a00 */
.L_x_34029:
[----:B------:R-:W-:Y:S05]  /*0b30*/  BSYNC B0 ;  /* 0x0000000000007941 */ /* 0x000fea0003800000 */
.L_x_34028:
        /* <DEDUP_REMOVED lines=28> */
.L_x_34031:
[----:B------:R-:W-:Y:S05]  /*0d00*/  BSYNC B0 ;  /* 0x0000000000007941 */ /* 0x000fea0003800000 */
.L_x_34030:
        /* <DEDUP_REMOVED lines=28> */
.L_x_34033:
[----:B------:R-:W-:Y:S05]  /*0ed0*/  BSYNC B0 ;  /* 0x0000000000007941 */ /* 0x000fea0003800000 */
.L_x_34032:
        /* <DEDUP_REMOVED lines=28> */
.L_x_34035:
[----:B------:R-:W-:Y:S05]  /*10a0*/  BSYNC B0 ;  /* 0x0000000000007941 */ /* 0x000fea0003800000 */
.L_x_34034:
        /* <DEDUP_REMOVED lines=30> */
.L_x_34037:
[----:B------:R-:W-:Y:S05]  /*1290*/  BSYNC B0 ;  /* 0x0000000000007941 */ /* 0x000fea0003800000 */
.L_x_34036:
        /* <DEDUP_REMOVED lines=28> */
.L_x_34039:
[----:B------:R-:W-:Y:S05]  /*1460*/  BSYNC B0 ;  /* 0x0000000000007941 */ /* 0x000fea0003800000 */
.L_x_34038:
        /* <DEDUP_REMOVED lines=28> */
.L_x_34041:
[----:B------:R-:W-:Y:S05]  /*1630*/  BSYNC B0 ;  /* 0x0000000000007941 */ /* 0x000fea0003800000 */
.L_x_34040:
        /* <DEDUP_REMOVED lines=31> */
.L_x_34043:
[----:B------:R-:W-:Y:S05]  /*1830*/  BSYNC B0 ;  /* 0x0000000000007941 */ /* 0x000fea0003800000 */
.L_x_34042:
        /* <DEDUP_REMOVED lines=14> */
.L_x_34826:
        /* <DEDUP_REMOVED lines=19> */
[----:B------:R-:W-:-:S05]  /*1a50*/  SHF.R.S32.HI R207, RZ, 0x1f, R5 ;  /* 0x0000001fffcf7819 */ /* 0x000fca0000011405 */
[----:B------:R3:W-:Y:S01]  /*1a60*/  STL [R1+0x20], R207 ;  /* 0x000020cf01007387 */ /* 0x0007e20000100800 */
        /* <DEDUP_REMOVED lines=29> */
.L_x_34050:
[----:B------:R-:W-:Y:S02]  /*1c40*/  MOV R13, R10 ;  /* 0x0000000a000d7202 */ /* 0x000fe40000000f00 */
.L_x_34051:
[----:B------:R-:W-:Y:S05]  /*1c50*/  BSYNC B3 ;  /* 0x0000000000037941 */ /* 0x000fea0003800000 */
.L_x_34049:
        /* <DEDUP_REMOVED lines=16> */
.L_x_34055:
[----:B------:R-:W-:Y:S05]  /*1d60*/  BSYNC B4 ;  /* 0x0000000000047941 */ /* 0x000fea0003800000 */
.L_x_34054:
        /* <DEDUP_REMOVED lines=44> */
.L_x_34053:
[----:B------:R-:W-:Y:S05]  /*2030*/  BSYNC B3 ;  /* 0x0000000000037941 */ /* 0x000fea0003800000 */
.L_x_34052:
        /* <DEDUP_REMOVED lines=10> */
[----:B--2---:R-:W-:Y:S01]  /*20e0*/  FMUL.FTZ R124, R124, R13 ;  /* 0x0000000d7c7c7220 */ /* 0x004fe20000410000 */
[----:B------:R-:W-:-:S03]  /*20f0*/  PRMT R13, R9, 0x7610, R13 ;  /* 0x00007610090d7816 */ /* 0x000fc6000000000d */
[----:B------:R-:W-:Y:S02]  /*2100*/  @P2 FADD.FTZ R124, R116, R124 ;  /* 0x0000007c747c2221 */ /* 0x000fe40000010000 */
.L_x_34048:
[----:B------:R-:W-:Y:S05]  /*2110*/  BSYNC B2 ;  /* 0x0000000000027941 */ /* 0x000fea0003800000 */
.L_x_34047:
        /* <DEDUP_REMOVED lines=18> */
.L_x_34059:
[----:B------:R-:W-:Y:S02]  /*2240*/  MOV R9, R10 ;  /* 0x0000000a00097202 */ /* 0x000fe40000000f00 */
.L_x_34060:
[----:B------:R-:W-:Y:S05]  /*2250*/  BSYNC B3 ;  /* 0x0000000000037941 */ /* 0x000fea0003800000 */
.L_x_34058:
        /* <DEDUP_REMOVED lines=16> */
.L_x_34064:
[----:B------:R-:W-:Y:S05]  /*2360*/  BSYNC B4 ;  /* 0x0000000000047941 */ /* 0x000fea0003800000 */
.L_x_34063:
        /* <DEDUP_REMOVED lines=44> */
.L_x_34062:
[----:B------:R-:W-:Y:S05]  /*2630*/  BSYNC B3 ;  /* 0x0000000000037941 */ /* 0x000fea0003800000 */
.L_x_34061:
        /* <DEDUP_REMOVED lines=13> */
.L_x_34057:
[----:B------:R-:W-:Y:S05]  /*2710*/  BSYNC B2 ;  /* 0x0000000000027941 */ /* 0x000fea0003800000 */
.L_x_34056:
        /* <DEDUP_REMOVED lines=18> */
.L_x_34068:
[----:B------:R-:W-:Y:S02]  /*2840*/  MOV R9, R10 ;  /* 0x0000000a00097202 */ /* 0x000fe40000000f00 */
.L_x_34069:
[----:B------:R-:W-:Y:S05]  /*2850*/  BSYNC B3 ;  /* 0x0000000000037941 */ /* 0x000fea0003800000 */
.L_x_34067:
        /* <DEDUP_REMOVED lines=16> */
.L_x_34073:
[----:B------:R-:W-:Y:S05]  /*2960*/  BSYNC B4 ;  /* 0x0000000000047941 */ /* 0x000fea0003800000 */
.L_x_34072:
        /* <DEDUP_REMOVED lines=44> */
.L_x_34071:
[----:B------:R-:W-:Y:S05]  /*2c30*/  BSYNC B3 ;  /* 0x0000000000037941 */ /* 0x000fea0003800000 */
.L_x_34070:
        /* <DEDUP_REMOVED lines=13> */
.L_x_34066:
[----:B------:R-:W-:Y:S05]  /*2d10*/  BSYNC B2 ;  /* 0x0000000000027941 */ /* 0x000fea0003800000 */
.L_x_34065:
        /* <DEDUP_REMOVED lines=18> */
.L_x_34077:
[----:B------:R-:W-:Y:S02]  /*2e40*/  MOV R9, R10 ;  /* 0x0000000a00097202 */ /* 0x000fe40000000f00 */
.L_x_34078:
[----:B------:R-:W-:Y:S05]  /*2e50*/  BSYNC B3 ;  /* 0x0000000000037941 */ /* 0x000fea0003800000 */
.L_x_34076:
        /* <DEDUP_REMOVED lines=16> */
.L_x_34082:
[----:B------:R-:W-:Y:S05]  /*2f60*/  BSYNC B4 ;  /* 0x0000000000047941 */ /* 0x000fea0003800000 */
.L_x_34081:
        /* <DEDUP_REMOVED lines=8> */
[----:B---3--:R-:W-:Y:S01]  /*2ff0*/  IMAD.WIDE.U32 R214, R7, -0x2daee0ad, RZ ;  /* 0xd2511f5307d67825 */ /* 0x008fe200078e00ff */
        /* <DEDUP_REMOVED lines=35> */
.L_x_34080:
[----:B------:R-:W-:Y:S05]  /*3230*/  BSYNC B3 ;  /* 0x0000000000037941 */ /* 0x000fea0003800000 */
.L_x_34079:
        /* <DEDUP_REMOVED lines=9> */
[----:B------:R-:W-:-:S04]  /*32d0*/  SEL R9, RZ, 0x1, P4 ;  /* 0x00000001ff097807 */ /* 0x000fc80002000000 */
[----:B------:R-:W-:Y:S01]  /*32e0*/  PRMT R208, R9, 0x7610, R208 ;  /* 0x0000761009d07816 */ /* 0x000fe200000000d0 */
[----:B--2---:R-:W-:-:S04]  /*32f0*/  FMUL.FTZ R127, R128, R127 ;  /* 0x0000007f807f7220 */ /* 0x004fc80000410000 */
[----:B------:R-:W-:Y:S02]  /*3300*/  @P2 FADD.FTZ R127, R119, R127 ;  /* 0x0000007f777f2221 */ /* 0x000fe40000010000 */
.L_x_34075:
[----:B------:R-:W-:Y:S05]  /*3310*/  BSYNC B2 ;  /* 0x0000000000027941 */ /* 0x000fea0003800000 */
.L_x_34074:
        /* <DEDUP_REMOVED lines=18> */
.L_x_34086:
[----:B------:R-:W-:Y:S02]  /*3440*/  MOV R9, R10 ;  /* 0x0000000a00097202 */ /* 0x000fe40000000f00 */
.L_x_34087:
[----:B------:R-:W-:Y:S05]  /*3450*/  BSYNC B3 ;  /* 0x0000000000037941 */ /* 0x000fea0003800000 */
.L_x_34085:
        /* <DEDUP_REMOVED lines=16> */
.L_x_34091:
[----:B------:R-:W-:Y:S05]  /*3560*/  BSYNC B4 ;  /* 0x0000000000047941 */ /* 0x000fea0003800000 */
.L_x_34090:
        /* <DEDUP_REMOVED lines=44> */
.L_x_34089:
[----:B------:R-:W-:Y:S05]  /*3830*/  BSYNC B3 ;  /* 0x0000000000037941 */ /* 0x000fea0003800000 */
.L_x_34088:
[----:B------:R-:W2:Y:S01]  /*3840*/  LDL R129, [R1+0x198] ;  /* 0x0001980001817983 */ /* 0x000ea20000100800 */
        /* <DEDUP_REMOVED lines=8> */
[----:B------:R-:W-:-:S04]  /*38d0*/  SEL R9, RZ, 0x1, P4 ;  /* 0x00000001ff097807 */ /* 0x000fc80002000000 */
[----:B------:R-:W-:Y:S01]  /*38e0*/  PRMT R209, R9, 0x7610, R209 ;  /* 0x0000761009d17816 */ /* 0x000fe200000000d1 */
[----:B--2---:R-:W-:-:S04]  /*38f0*/  FMUL.FTZ R128, R129, R128 ;  /* 0x0000008081807220 */ /* 0x004fc80000410000 */
[----:B------:R-:W-:Y:S02]  /*3900*/  @P2 FADD.FTZ R128, R120, R128 ;  /* 0x0000008078802221 */ /* 0x000fe40000010000 */
.L_x_34084:
[----:B------:R-:W-:Y:S05]  /*3910*/  BSYNC B2 ;  /* 0x0000000000027941 */ /* 0x000fea0003800000 */
.L_x_34083:
        /* <DEDUP_REMOVED lines=18> */
.L_x_34095:
[----:B------:R-:W-:Y:S02]  /*3a40*/  MOV R9, R10 ;  /* 0x0000000a00097202 */ /* 0x000fe40000000f00 */
.L_x_34096:
[----:B------:R-:W-:Y:S05]  /*3a50*/  BSYNC B3 ;  /* 0x0000000000037941 */ /* 0x000fea0003800000 */
.L_x_34094:
        /* <DEDUP_REMOVED lines=16> */
.L_x_34100:
[----:B------:R-:W-:Y:S05]  /*3b60*/  BSYNC B4 ;  /* 0x0000000000047941 */ /* 0x000fea0003800000 */
.L_x_34099:
[----:B------:R-:W-:Y:S01]  /*3b70*/  LOP3.LUT R8, R7, UR5, R11, 0x96, !PT ;  /* 0x0000000507087c12 */ /* 0x000fe2000f8e960b */
[----:B------:R-:W-:-:S04]  /*3b80*/  IMAD.HI.U32 R10, R4, -0x326172a9, RZ ;  /* 0xcd9e8d57040a7827 */ /* 0x000fc800078e00ff */
[----:B------:R-:W-:Y:S01]  /*3b90*/  IMAD R7, R4, -0x326172a9, RZ ;  /* 0xcd9e8d5704077824 */ /* 0x000fe200078e02ff */
[----:B------:R-:W-:Y:S01]  /*3ba0*/  LOP3.LUT R10, R10, UR4, R3, 0x96, !PT ;  /* 0x000000040a0a7c12 */ /* 0x000fe2000f8e9603 */
[----:B------:R-:W-:-:S04]  /*3bb0*/  IMAD.WIDE.U32 R130, R8, -0x326172a9, RZ ;  /* 0xcd9e8d5708827825 */ /* 0x000fc800078e00ff */
[----:B------:R-:W-:Y:S01]  /*3bc0*/  IMAD R8, R6, -0x2daee0ad, RZ ;  /* 0xd2511f5306087824 */ /* 0x000fe200078e02ff */
[----:B------:R-:W-:Y:S01]  /*3bd0*/  LOP3.LUT R7, R131, UR9, R7, 0x96, !PT ;  /* 0x0000000983077c12 */ /* 0x000fe2000f8e9607 */
[----:B---3--:R-:W-:-:S04]  /*3be0*/  IMAD.WIDE.U32 R214, R10, -0x2daee0ad, RZ ;  /* 0xd2511f530ad67825 */ /* 0x008fc800078e00ff */
        /* <DEDUP_REMOVED lines=36> */
.L_x_34098:
[----:B------:R-:W-:Y:S05]  /*3e30*/  BSYNC B3 ;  /* 0x0000000000037941 */ /* 0x000fea0003800000 */
.L_x_34097:
        /* <DEDUP_REMOVED lines=13> */
.L_x_34093:
[----:B------:R-:W-:Y:S05]  /*3f10*/  BSYNC B2 ;  /* 0x0000000000027941 */ /* 0x000fea0003800000 */
.L_x_34092:
        /* <DEDUP_REMOVED lines=18> */
.L_x_34104:
[----:B------:R-:W-:Y:S02]  /*4040*/  MOV R9, R10 ;  /* 0x0000000a00097202 */ /* 0x000fe40000000f00 */
.L_x_34105:
[----:B------:R-:W-:Y:S05]  /*4050*/  BSYNC B3 ;  /* 0x0000000000037941 */ /* 0x000fea0003800000 */
.L_x_34103:
        /* <DEDUP_REMOVED lines=16> */
.L_x_34109:
[----:B------:R-:W-:Y:S05]  /*4160*/  BSYNC B4 ;  /* 0x0000000000047941 */ /* 0x000fea0003800000 */
.L_x_34108:
        /* <DEDUP_REMOVED lines=44> */
.L_x_34107:
[----:B------:R-:W-:Y:S05]  /*4430*/  BSYNC B3 ;  /* 0x0000000000037941 */ /* 0x000fea0003800000 */
.L_x_34106:
        /* <DEDUP_REMOVED lines=13> */
.L_x_34102:
[----:B------:R-:W-:Y:S05]  /*4510*/  BSYNC B2 ;  /* 0x0000000000027941 */ /* 0x000fea0003800000 */
.L_x_34101:
        /* <DEDUP_REMOVED lines=18> */
.L_x_34113:
[----:B------:R-:W-:Y:S02]  /*4640*/  MOV R131, R10 ;  /* 0x0000000a00837202 */ /* 0x000fe40000000f00 */
.L_x_34114:
[----:B------:R-:W-:Y:S05]  /*4650*/  BSYNC B3 ;  /* 0x0000000000037941 */ /* 0x000fea0003800000 */
.L_x_34112:
        /* <DEDUP_REMOVED lines=16> */
.L_x_34118:
[----:B------:R-:W-:Y:S05]  /*4760*/  BSYNC B4 ;  /* 0x0000000000047941 */ /* 0x000fea0003800000 */
.L_x_34117:
        /* <DEDUP_REMOVED lines=44> */
.L_x_34116:
[----:B------:R-:W-:Y:S05]  /*4a30*/  BSYNC B3 ;  /* 0x0000000000037941 */ /* 0x000fea0003800000 */
.L_x_34115:
[----:B------:R-:W2:Y:S01]  /*4a40*/  LDL R213, [R1+0x1a4] ;  /* 0x0001a40001d57983 */ /* 0x000ea20000100800 */
        /* <DEDUP_REMOVED lines=10> */
[----:B--2---:R-:W-:-:S04]  /*4af0*/  FMUL.FTZ R131, R213, R131 ;  /* 0x00000083d5837220 */ /* 0x004fc80000410000 */
[----:B------:R-:W-:Y:S02]  /*4b00*/  @P2 FADD.FTZ R131, R123, R131 ;  /* 0x000000837b832221 */ /* 0x000fe40000010000 */
.L_x_34111:
[----:B------:R-:W-:Y:S05]  /*4b10*/  BSYNC B2 ;  /* 0x0000000000027941 */ /* 0x000fea0003800000 */
.L_x_34110:
        /* <DEDUP_REMOVED lines=26> */
.L_x_34120:
[----:B------:R-:W-:Y:S05]  /*4cc0*/  BSYNC B2 ;  /* 0x0000000000027941 */ /* 0x000fea0003800000 */
.L_x_34119:
[----:B------:R-:W-:Y:S02]  /*4cd0*/  IADD3 R206, R206, 0x20, RZ ;  /* 0x00000020cece7810 */ /* 0x000fe40007ffe0ff */
[----:B------:R-:W-:Y:S02]  /*4ce0*/  IADD3 R205, R205, 0x20, RZ ;  /* 0x00000020cdcd7810 */ /* 0x000fe40007ffe0ff */
.L_x_34046:
[----:B------:R-:W-:Y:S05]  /*4cf0*/  BSYNC B1 ;  /* 0x0000000000017941 */ /* 0x000fea0003800000 */
.L_x_34045:
        /* <DEDUP_REMOVED lines=31> */
.L_x_34126:
[----:B------:R-:W-:Y:S02]  /*4ef0*/  IMAD.MOV.U32 R13, RZ, RZ, R10 ;  /* 0x000000ffff0d7224 */ /* 0x000fe400078e000a */
.L_x_34127:
[----:B------:R-:W-:Y:S05]  /*4f00*/  BSYNC B3 ;  /* 0x0000000000037941 */ /* 0x000fea0003800000 */
.L_x_34125:
        /* <DEDUP_REMOVED lines=16> */
.L_x_34131:
[----:B------:R-:W-:Y:S05]  /*5010*/  BSYNC B4 ;  /* 0x0000000000047941 */ /* 0x000fea0003800000 */
.L_x_34130:
        /* <DEDUP_REMOVED lines=44> */
.L_x_34129:
[----:B------:R-:W-:Y:S05]  /*52e0*/  BSYNC B3 ;  /* 0x0000000000037941 */ /* 0x000fea0003800000 */
.L_x_34128:
[----:B------:R-:W2:Y:S01]  /*52f0*/  LDL R132, [R1+0x168] ;  /* 0x0001680001847983 */ /* 0x000ea20000100800 */
[----:B------:R1:W4:Y:S02]  /*5300*/  I2F.U32 R9, R13 ;  /* 0x0000000d00097306 */ /* 0x0003240000201000 */
[----:B-1----:R-:W-:-:S10]  /*5310*/  HFMA2.MMA R13, -RZ, RZ, 0.1171875, 0 ;  /* 0x2f800000ff0d7435 */ /* 0x002fd400000001ff */
[----:B----4-:R-:W-:-:S05]  /*5320*/  FFMA.FTZ R9, R9, R13, 1.1641532182693481445e-10 ;  /* 0x2f00000009097423 */ /* 0x010fca000001000d */
        /* <DEDUP_REMOVED lines=9> */
.L_x_34124:
[----:B------:R-:W-:Y:S05]  /*53c0*/  BSYNC B2 ;  /* 0x0000000000027941 */ /* 0x000fea0003800000 */
.L_x_34123:
        /* <DEDUP_REMOVED lines=18> */
.L_x_34135:
[----:B------:R-:W-:Y:S02]  /*54f0*/  IMAD.MOV.U32 R9, RZ, RZ, R10 ;  /* 0x000000ffff097224 */ /* 0x000fe400078e000a */
.L_x_34136:
[----:B------:R-:W-:Y:S05]  /*5500*/  BSYNC B3 ;  /* 0x0000000000037941 */ /* 0x000fea0003800000 */
.L_x_34134:
        /* <DEDUP_REMOVED lines=16> */
.L_x_34140:
[----:B------:R-:W-:Y:S05]  /*5610*/  BSYNC B4 ;  /* 0x0000000000047941 */ /* 0x000fea0003800000 */
.L_x_34139:
        /* <DEDUP_REMOVED lines=44> */
.L_x_34138:
[----:B------:R-:W-:Y:S05]  /*58e0*/  BSYNC B3 ;  /* 0x0000000000037941 */ /* 0x000fea0003800000 */
.L_x_34137:
[----:B------:R-:W2:Y:S01]  /*58f0*/  LDL R133, [R1+0x16c] ;  /* 0x00016c0001857983 */ /* 0x000ea20000100800 */
        /* <DEDUP_REMOVED lines=12> */
.L_x_34133:
[----:B------:R-:W-:Y:S05]  /*59c0*/  BSYNC B2 ;  /* 0x0000000000027941 */ /* 0x000fea0003800000 */
.L_x_34132:
        /* <DEDUP_REMOVED lines=18> */
.L_x_34144:
[----:B------:R-:W-:Y:S02]  /*5af0*/  IMAD.MOV.U32 R9, RZ, RZ, R10 ;  /* 0x000000ffff097224 */ /* 0x000fe400078e000a */
.L_x_34145:
[----:B------:R-:W-:Y:S05]  /*5b00*/  BSYNC B3 ;  /* 0x0000000000037941 */ /* 0x000fea0003800000 */
.L_x_34143:
        /* <DEDUP_REMOVED lines=16> */
.L_x_34149:
[----:B------:R-:W-:Y:S05]  /*5c10*/  BSYNC B4 ;  /* 0x0000000000047941 */ /* 0x000fea0003800000 */
.L_x_34148:
        /* <DEDUP_REMOVED lines=44> */
.L_x_34147:
[----:B------:R-:W-:Y:S05]  /*5ee0*/  BSYNC B3 ;  /* 0x0000000000037941 */ /* 0x000fea0003800000 */
.L_x_34146:
        /* <DEDUP_REMOVED lines=13> */
.L_x_34142:
[----:B------:R-:W-:Y:S05]  /*5fc0*/  BSYNC B2 ;  /* 0x0000000000027941 */ /* 0x000fea0003800000 */
.L_x_34141:
        /* <DEDUP_REMOVED lines=18> */
.L_x_34153:
[----:B------:R-:W-:Y:S02]  /*60f0*/  IMAD.MOV.U32 R9, RZ, RZ, R10 ;  /* 0x000000ffff097224 */ /* 0x000fe400078e000a */
.L_x_34154:
[----:B------:R-:W-:Y:S05]  /*6100*/  BSYNC B3 ;  /* 0x0000000000037941 */ /* 0x000fea0003800000 */
.L_x_34152:
        /* <DEDUP_REMOVED lines=16> */
.L_x_34158:
[----:B------:R-:W-:Y:S05]  /*6210*/  BSYNC B4 ;  /* 0x0000000000047941 */ /* 0x000fea0003800000 */
.L_x_34157:
        /* <DEDUP_REMOVED lines=44> */
.L_x_34156:
[----:B------:R-:W-:Y:S05]  /*64e0*/  BSYNC B3 ;  /* 0x0000000000037941 */ /* 0x000fea0003800000 */
.L_x_34155:
        /* <DEDUP_REMOVED lines=13> */
.L_x_34151:
[----:B------:R-:W-:Y:S05]  /*65c0*/  BSYNC B2 ;  /* 0x0000000000027941 */ /* 0x000fea0003800000 */
.L_x_34150:
        /* <DEDUP_REMOVED lines=18> */
.L_x_34162:
[----:B------:R-:W-:Y:S02]  /*66f0*/  IMAD.MOV.U32 R9, RZ, RZ, R10 ;  /* 0x000000ffff097224 */ /* 0x000fe400078e000a */
.L_x_34163:
[----:B------:R-:W-:Y:S05]  /*6700*/  BSYNC B3 ;  /* 0x0000000000037941 */ /* 0x000fea0003800000 */
.L_x_34161:
        /* <DEDUP_REMOVED lines=16> */
.L_x_34167:
[----:B------:R-:W-:Y:S05]  /*6810*/  BSYNC B4 ;  /* 0x0000000000047941 */ /* 0x000fea0003800000 */
.L_x_34166:
        /* <DEDUP_REMOVED lines=44> */
.L_x_34165:
[----:B------:R-:W-:Y:S05]  /*6ae0*/  BSYNC B3 ;  /* 0x0000000000037941 */ /* 0x000fea0003800000 */
.L_x_34164:
[----:B------:R-:W2:Y:S01]  /*6af0*/  LDL R137, [R1+0x178] ;  /* 0x0001780001897983 */ /* 0x000ea20000100800 */
        /* <DEDUP_REMOVED lines=12> */
.L_x_34160:
[----:B------:R-:W-:Y:S05]  /*6bc0*/  BSYNC B2 ;  /* 0x0000000000027941 */ /* 0x000fea0003800000 */
.L_x_34159:
        /* <DEDUP_REMOVED lines=18> */
.L_x_34171:
[----:B------:R-:W-:Y:S02]  /*6cf0*/  IMAD.MOV.U32 R9, RZ, RZ, R10 ;  /* 0x000000ffff097224 */ /* 0x000fe400078e000a */
.L_x_34172:
[----:B------:R-:W-:Y:S05]  /*6d00*/  BSYNC B3 ;  /* 0x0000000000037941 */ /* 0x000fea0003800000 */
.L_x_34170:
        /* <DEDUP_REMOVED lines=16> */
.L_x_34176:
[----:B------:R-:W-:Y:S05]  /*6e10*/  BSYNC B4 ;  /* 0x0000000000047941 */ /* 0x000fea0003800000 */
.L_x_34175:
[----:B------:R-:W-:Y:S01]  /*6e20*/  LOP3.LUT R8, R7, UR5, R11, 0x96, !PT ;  /* 0x0000000507087c12 */ /* 0x000fe2000f8e960b */
[----:B------:R-:W-:-:S04]  /*6e30*/  IMAD.HI.U32 R10, R4, -0x326172a9, RZ ;  /* 0xcd9e8d57040a7827 */ /* 0x000fc800078e00ff */
[----:B------:R-:W-:Y:S01]  /*6e40*/  IMAD R7, R4, -0x326172a9, RZ ;  /* 0xcd9e8d5704077824 */ /* 0x000fe200078e02ff */
[----:B------:R-:W-:Y:S01]  /*6e50*/  LOP3.LUT R10, R10, UR4, R3, 0x96, !PT ;  /* 0x000000040a0a7c12 */ /* 0x000fe2000f8e9603 */
[----:B------:R-:W-:-:S04]  /*6e60*/  IMAD.WIDE.U32 R138, R8, -0x326172a9, RZ ;  /* 0xcd9e8d57088a7825 */ /* 0x000fc800078e00ff */
[----:B------:R-:W-:Y:S01]  /*6e70*/  IMAD R8, R6, -0x2daee0ad, RZ ;  /* 0xd2511f5306087824 */ /* 0x000fe200078e02ff */
[----:B------:R-:W-:Y:S01]  /*6e80*/  LOP3.LUT R7, R139, UR9, R7, 0x96, !PT ;  /* 0x000000098b077c12 */ /* 0x000fe2000f8e9607 */
[----:B0--3--:R-:W-:-:S04]  /*6e90*/  IMAD.WIDE.U32 R214, R10, -0x2daee0ad, RZ ;  /* 0xd2511f530ad67825 */ /* 0x009fc800078e00ff */
        /* <DEDUP_REMOVED lines=36> */
.L_x_34174:
[----:B------:R-:W-:Y:S05]  /*70e0*/  BSYNC B3 ;  /* 0x0000000000037941 */ /* 0x000fea0003800000 */
.L_x_34173:
[----:B------:R-:W2:Y:S01]  /*70f0*/  LDL R138, [R1+0x17c] ;  /* 0x00017c00018a7983 */ /* 0x000ea20000100800 */
[----:B------:R-:W1:Y:S01]  /*7100*/  I2F.U32 R9, R9 ;  /* 0x0000000900097306 */ /* 0x000e620000201000 */
[----:B------:R-:W-:-:S05]  /*7110*/  MOV R137, 0x2f800000 ;  /* 0x2f80000000897802 */ /* 0x000fca0000000f00 */
        /* <DEDUP_REMOVED lines=10> */
.L_x_34169:
[----:B------:R-:W-:Y:S05]  /*71c0*/  BSYNC B2 ;  /* 0x0000000000027941 */ /* 0x000fea0003800000 */
.L_x_34168:
        /* <DEDUP_REMOVED lines=18> */
.L_x_34180:
[----:B------:R-:W-:Y:S02]  /*72f0*/  IMAD.MOV.U32 R9, RZ, RZ, R10 ;  /* 0x000000ffff097224 */ /* 0x000fe400078e000a */
.L_x_34181:
[----:B------:R-:W-:Y:S05]  /*7300*/  BSYNC B3 ;  /* 0x0000000000037941 */ /* 0x000fea0003800000 */
.L_x_34179:
        /* <DEDUP_REMOVED lines=16> */
.L_x_34185:
[----:B------:R-:W-:Y:S05]  /*7410*/  BSYNC B4 ;  /* 0x0000000000047941 */ /* 0x000fea0003800000 */
.L_x_34184:
        /* <DEDUP_REMOVED lines=44> */
.L_x_34183:
[----:B------:R-:W-:Y:S05]  /*76e0*/  BSYNC B3 ;  /* 0x0000000000037941 */ /* 0x000fea0003800000 */
.L_x_34182:
        /* <DEDUP_REMOVED lines=13> */
.L_x_34178:
[----:B------:R-:W-:Y:S05]  /*77c0*/  BSYNC B2 ;  /* 0x0000000000027941 */ /* 0x000fea0003800000 */
.L_x_34177:
        /* <DEDUP_REMOVED lines=18> */
.L_x_34189:
[----:B------:R-:W-:Y:S02]  /*78f0*/  IMAD.MOV.U32 R139, RZ, RZ, R10 ;  /* 0x000000ffff8b7224 */ /* 0x000fe400078e000a */
.L_x_34190:
[----:B------:R-:W-:Y:S05]  /*7900*/  BSYNC B3 ;  /* 0x0000000000037941 */ /* 0x000fea0003800000 */
.L_x_34188:
        /* <DEDUP_REMOVED lines=16> */
.L_x_34194:
[----:B------:R-:W-:Y:S05]  /*7a10*/  BSYNC B4 ;  /* 0x0000000000047941 */ /* 0x000fea0003800000 */
.L_x_34193:
        /* <DEDUP_REMOVED lines=44> */
.L_x_34192:
[----:B------:R-:W-:Y:S05]  /*7ce0*/  BSYNC B3 ;  /* 0x0000000000037941 */ /* 0x000fea0003800000 */
.L_x_34191:
[----:B------:R-:W2:Y:S01]  /*7cf0*/  LDL R213, [R1+0x184] ;  /* 0x0001840001d57983 */ /* 0x000ea20000100800 */
        /* <DEDUP_REMOVED lines=12> */
.L_x_34187:
[----:B------:R-:W-:Y:S05]  /*7dc0*/  BSYNC B2 ;  /* 0x0000000000027941 */ /* 0x000fea0003800000 */
.L_x_34186:
        /* <DEDUP_REMOVED lines=26> */
.L_x_34196:
[----:B------:R-:W-:Y:S05]  /*7f70*/  BSYNC B2 ;  /* 0x0000000000027941 */ /* 0x000fea0003800000 */
.L_x_34195:
[----:B------:R-:W-:Y:S02]  /*7f80*/  IADD3 R206, R206, 0x20, RZ ;  /* 0x00000020cece7810 */ /* 0x000fe40007ffe0ff */
[----:B------:R-:W-:Y:S02]  /*7f90*/  IADD3 R205, R205, 0x20, RZ ;  /* 0x00000020cdcd7810 */ /* 0x000fe40007ffe0ff */
.L_x_34122:
[----:B------:R-:W-:Y:S05]  /*7fa0*/  BSYNC B1 ;  /* 0x0000000000017941 */ /* 0x000fea0003800000 */
.L_x_34121:
        /* <DEDUP_REMOVED lines=31> */
.L_x_34202:
[----:B------:R-:W-:Y:S02]  /*81a0*/  IMAD.MOV.U32 R13, RZ, RZ, R10 ;  /* 0x000000ffff0d7224 */ /* 0x000fe400078e000a */
.L_x_34203:
[----:B------:R-:W-:Y:S05]  /*81b0*/  BSYNC B3 ;  /* 0x0000000000037941 */ /* 0x000fea0003800000 */
.L_x_34201:
        /* <DEDUP_REMOVED lines=16> */
.L_x_34207:
[----:B------:R-:W-:Y:S05]  /*82c0*/  BSYNC B4 ;  /* 0x0000000000047941 */ /* 0x000fea0003800000 */
.L_x_34206:
        /* <DEDUP_REMOVED lines=44> */
.L_x_34205:
[----:B------:R-:W-:Y:S05]  /*8590*/  BSYNC B3 ;  /* 0x0000000000037941 */ /* 0x000fea0003800000 */
.L_x_34204:
[----:B------:R-:W2:Y:S01]  /*85a0*/  LDL R140, [R1+0x148] ;  /* 0x00014800018c7983 */ /* 0x000ea20000100800 */
[----:B------:R1:W4:Y:S02]  /*85b0*/  I2F.U32 R9, R13 ;  /* 0x0000000d00097306 */ /* 0x0003240000201000 */
[----:B-1----:R-:W-:-:S04]  /*85c0*/  IMAD.MOV.U32 R13, RZ, RZ, 0x2f800000 ;  /* 0x2f800000ff0d7424 */ /* 0x002fc800078e00ff */
        /* <DEDUP_REMOVED lines=10> */
.L_x_34200:
[----:B------:R-:W-:Y:S05]  /*8670*/  BSYNC B2 ;  /* 0x0000000000027941 */ /* 0x000fea0003800000 */
.L_x_34199:
        /* <DEDUP_REMOVED lines=18> */
.L_x_34211:
[----:B------:R-:W-:Y:S02]  /*87a0*/  IMAD.MOV.U32 R9, RZ, RZ, R10 ;  /* 0x000000ffff097224 */ /* 0x000fe400078e000a */
.L_x_34212:
[----:B------:R-:W-:Y:S05]  /*87b0*/  BSYNC B3 ;  /* 0x0000000000037941 */ /* 0x000fea0003800000 */
.L_x_34210:
        /* <DEDUP_REMOVED lines=16> */
.L_x_34216:
[----:B------:R-:W-:Y:S05]  /*88c0*/  BSYNC B4 ;  /* 0x0000000000047941 */ /* 0x000fea0003800000 */
.L_x_34215:
        /* <DEDUP_REMOVED lines=44> */
.L_x_34214:
[----:B------:R-:W-:Y:S05]  /*8b90*/  BSYNC B3 ;  /* 0x0000000000037941 */ /* 0x000fea0003800000 */
.L_x_34213:
        /* <DEDUP_REMOVED lines=13> */
.L_x_34209:
[----:B------:R-:W-:Y:S05]  /*8c70*/  BSYNC B2 ;  /* 0x0000000000027941 */ /* 0x000fea0003800000 */
.L_x_34208:
        /* <DEDUP_REMOVED lines=18> */
.L_x_34220:
[----:B------:R-:W-:Y:S02]  /*8da0*/  IMAD.MOV.U32 R9, RZ, RZ, R10 ;  /* 0x000000ffff097224 */ /* 0x000fe400078e000a */
.L_x_34221:
[----:B------:R-:W-:Y:S05]  /*8db0*/  BSYNC B3 ;  /* 0x0000000000037941 */ /* 0x000fea0003800000 */
.L_x_34219:
        /* <DEDUP_REMOVED lines=16> */
.L_x_34225:
[----:B------:R-:W-:Y:S05]  /*8ec0*/  BSYNC B4 ;  /* 0x0000000000047941 */ /* 0x000fea0003800000 */
.L_x_34224:
        /* <DEDUP_REMOVED lines=44> */
.L_x_34223:
[----:B------:R-:W-:Y:S05]  /*9190*/  BSYNC B3 ;  /* 0x0000000000037941 */ /* 0x000fea0003800000 */
.L_x_34222:
        /* <DEDUP_REMOVED lines=13> */
.L_x_34218:
[----:B------:R-:W-:Y:S05]  /*9270*/  BSYNC B2 ;  /* 0x0000000000027941 */ /* 0x000fea0003800000 */
.L_x_34217:
        /* <DEDUP_REMOVED lines=18> */
.L_x_34229:
[----:B------:R-:W-:Y:S02]  /*93a0*/  IMAD.MOV.U32 R9, RZ, RZ, R10 ;  /* 0x000000ffff097224 */ /* 0x000fe400078e000a */
.L_x_34230:
[----:B------:R-:W-:Y:S05]  /*93b0*/  BSYNC B3 ;  /* 0x0000000000037941 */ /* 0x000fea0003800000 */
.L_x_34228:
        /* <DEDUP_REMOVED lines=16> */
.L_x_34234:
[----:B------:R-:W-:Y:S05]  /*94c0*/  BSYNC B4 ;  /* 0x0000000000047941 */ /* 0x000fea0003800000 */
.L_x_34233:
        /* <DEDUP_REMOVED lines=44> */
.L_x_34232:
[----:B------:R-:W-:Y:S05]  /*9790*/  BSYNC B3 ;  /* 0x0000000000037941 */ /* 0x000fea0003800000 */
.L_x_34231:
        /* <DEDUP_REMOVED lines=13> */
.L_x_34227:
[----:B------:R-:W-:Y:S05]  /*9870*/  BSYNC B2 ;  /* 0x0000000000027941 */ /* 0x000fea0003800000 */
.L_x_34226:
        /* <DEDUP_REMOVED lines=18> */
.L_x_34238:
[----:B------:R-:W-:Y:S02]  /*99a0*/  IMAD.MOV.U32 R9, RZ, RZ, R10 ;  /* 0x000000ffff097224 */ /* 0x000fe400078e000a */
.L_x_34239:
[----:B------:R-:W-:Y:S05]  /*99b0*/  BSYNC B3 ;  /* 0x0000000000037941 */ /* 0x000fea0003800000 */
.L_x_34237:
        /* <DEDUP_REMOVED lines=16> */
.L_x_34243:
[----:B------:R-:W-:Y:S05]  /*9ac0*/  BSYNC B4 ;  /* 0x0000000000047941 */ /* 0x000fea0003800000 */
.L_x_34242:
        /* <DEDUP_REMOVED lines=44> */
.L_x_34241:
[----:B------:R-:W-:Y:S05]  /*9d90*/  BSYNC B3 ;  /* 0x0000000000037941 */ /* 0x000fea0003800000 */
.L_x_34240:
[----:B------:R-:W2:Y:S01]  /*9da0*/  LDL R145, [R1+0x158] ;  /* 0x0001580001917983 */ /* 0x000ea20000100800 */
        /* <DEDUP_REMOVED lines=12> */
.L_x_34236:
[----:B------:R-:W-:Y:S05]  /*9e70*/  BSYNC B2 ;  /* 0x0000000000027941 */ /* 0x000fea0003800000 */
.L_x_34235:
        /* <DEDUP_REMOVED lines=18> */
.L_x_34247:
[----:B------:R-:W-:Y:S02]  /*9fa0*/  IMAD.MOV.U32 R9, RZ, RZ, R10 ;  /* 0x000000ffff097224 */ /* 0x000fe400078e000a */
.L_x_34248:
[----:B------:R-:W-:Y:S05]  /*9fb0*/  BSYNC B3 ;  /* 0x0000000000037941 */ /* 0x000fea0003800000 */
.L_x_34246:
        /* <DEDUP_REMOVED lines=16> */
.L_x_34252:
[----:B------:R-:W-:Y:S05]  /*a0c0*/  BSYNC B4 ;  /* 0x0000000000047941 */ /* 0x000fea0003800000 */
.L_x_34251:
        /* <DEDUP_REMOVED lines=44> */
.L_x_34250:
[----:B------:R-:W-:Y:S05]  /*a390*/  BSYNC B3 ;  /* 0x0000000000037941 */ /* 0x000fea0003800000 */
.L_x_34249:
        /* <DEDUP_REMOVED lines=13> */
.L_x_34245:
[----:B------:R-:W-:Y:S05]  /*a470*/  BSYNC B2 ;  /* 0x0000000000027941 */ /* 0x000fea0003800000 */
.L_x_34244:
[----:B------:R-:W-:Y:S01]  /*a480*/  @!P3 ISETP.NE.U32.AND P4, PT, RZ, c[0x0][0x180], PT ;  /* 0x00006000ff00ba0c */ /* 0x000fe20003f85070 */
[----:B------:R-:W-:Y:S01]  /*a490*/  BSSY B2, `(.L_x_34253) ;  /* 0x000005e000027945 */ /* 0x000fe20003800000 */
[----:B---3--:R-:W-:Y:S02]  /*a4a0*/  @!P3 MOV R207, R147 ;  /* 0x0000009300cfb202 */ /* 0x008fe40000000f00 */
        /* <DEDUP_REMOVED lines=15> */
.L_x_34256:
[----:B------:R-:W-:Y:S02]  /*a5a0*/  IMAD.MOV.U32 R9, RZ, RZ, R10 ;  /* 0x000000ffff097224 */ /* 0x000fe400078e000a */
.L_x_34257:
[----:B------:R-:W-:Y:S05]  /*a5b0*/  BSYNC B3 ;  /* 0x0000000000037941 */ /* 0x000fea0003800000 */
.L_x_34255:
        /* <DEDUP_REMOVED lines=16> */
.L_x_34261:
[----:B------:R-:W-:Y:S05]  /*a6c0*/  BSYNC B4 ;  /* 0x0000000000047941 */ /* 0x000fea0003800000 */
.L_x_34260:
        /* <DEDUP_REMOVED lines=44> */
.L_x_34259:
[----:B------:R-:W-:Y:S05]  /*a990*/  BSYNC B3 ;  /* 0x0000000000037941 */ /* 0x000fea0003800000 */
.L_x_34258:
        /* <DEDUP_REMOVED lines=13> */
.L_x_34254:
[----:B------:R-:W-:Y:S05]  /*aa70*/  BSYNC B2 ;  /* 0x0000000000027941 */ /* 0x000fea0003800000 */
.L_x_34253:
        /* <DEDUP_REMOVED lines=18> */
.L_x_34265:
[----:B------:R-:W-:Y:S02]  /*aba0*/  IMAD.MOV.U32 R147, RZ, RZ, R10 ;  /* 0x000000ffff937224 */ /* 0x000fe400078e000a */
.L_x_34266:
[----:B------:R-:W-:Y:S05]  /*abb0*/  BSYNC B3 ;  /* 0x0000000000037941 */ /* 0x000fea0003800000 */
.L_x_34264:
        /* <DEDUP_REMOVED lines=16> */
.L_x_34270:
[----:B------:R-:W-:Y:S05]  /*acc0*/  BSYNC B4 ;  /* 0x0000000000047941 */ /* 0x000fea0003800000 */
.L_x_34269:
        /* <DEDUP_REMOVED lines=44> */
.L_x_34268:
[----:B------:R-:W-:Y:S05]  /*af90*/  BSYNC B3 ;  /* 0x0000000000037941 */ /* 0x000fea0003800000 */
.L_x_34267:
[----:B------:R-:W2:Y:S01]  /*afa0*/  LDL R213, [R1+0x164] ;  /* 0x0001640001d57983 */ /* 0x000ea20000100800 */
        /* <DEDUP_REMOVED lines=12> */
.L_x_34263:
[----:B------:R-:W-:Y:S05]  /*b070*/  BSYNC B2 ;  /* 0x0000000000027941 */ /* 0x000fea0003800000 */
.L_x_34262:
[----:B0-----:R-:W-:Y:S01]  /*b080*/  HFMA2.MMA R214, -RZ, RZ, 0, 1.9073486328125e-06 ;  /* 0x00000020ffd67435 */ /* 0x001fe200000001ff */
[----:B------:R-:W-:Y:S09]  /*b090*/  BSSY B2, `(.L_x_34271) ;  /* 0x0000019000027945 */ /* 0x000ff20003800000 */
        /* <DEDUP_REMOVED lines=24> */
.L_x_34272:
[----:B------:R-:W-:Y:S05]  /*b220*/  BSYNC B2 ;  /* 0x0000000000027941 */ /* 0x000fea0003800000 */
.L_x_34271:
[----:B------:R-:W-:Y:S02]  /*b230*/  IADD3 R206, R206, 0x20, RZ ;  /* 0x00000020cece7810 */ /* 0x000fe40007ffe0ff */
[----:B------:R-:W-:Y:S02]  /*b240*/  IADD3 R205, R205, 0x20, RZ ;  /* 0x00000020cdcd7810 */ /* 0x000fe40007ffe0ff */
.L_x_34198:
[----:B------:R-:W-:Y:S05]  /*b250*/  BSYNC B1 ;  /* 0x0000000000017941 */ /* 0x000fea0003800000 */
.L_x_34197:
        /* <DEDUP_REMOVED lines=31> */
.L_x_34278:
[----:B------:R-:W-:Y:S02]  /*b450*/  IMAD.MOV.U32 R13, RZ, RZ, R10 ;  /* 0x000000ffff0d7224 */ /* 0x000fe400078e000a */
.L_x_34279:
[----:B------:R-:W-:Y:S05]  /*b460*/  BSYNC B3 ;  /* 0x0000000000037941 */ /* 0x000fea0003800000 */
.L_x_34277:
        /* <DEDUP_REMOVED lines=16> */
.L_x_34283:
[----:B------:R-:W-:Y:S05]  /*b570*/  BSYNC B4 ;  /* 0x0000000000047941 */ /* 0x000fea0003800000 */
.L_x_34282:
        /* <DEDUP_REMOVED lines=44> */
.L_x_34281:
[----:B------:R-:W-:Y:S05]  /*b840*/  BSYNC B3 ;  /* 0x0000000000037941 */ /* 0x000fea0003800000 */
.L_x_34280:
        /* <DEDUP_REMOVED lines=13> */
.L_x_34276:
[----:B------:R-:W-:Y:S05]  /*b920*/  BSYNC B2 ;  /* 0x0000000000027941 */ /* 0x000fea0003800000 */
.L_x_34275:
        /* <DEDUP_REMOVED lines=18> */
.L_x_34287:
[----:B------:R-:W-:Y:S02]  /*ba50*/  IMAD.MOV.U32 R9, RZ, RZ, R10 ;  /* 0x000000ffff097224 */ /* 0x000fe400078e000a */
.L_x_34288:
[----:B------:R-:W-:Y:S05]  /*ba60*/  BSYNC B3 ;  /* 0x0000000000037941 */ /* 0x000fea0003800000 */
.L_x_34286:
        /* <DEDUP_REMOVED lines=16> */
.L_x_34292:
[----:B------:R-:W-:Y:S05]  /*bb70*/  BSYNC B4 ;  /* 0x0000000000047941 */ /* 0x000fea0003800000 */
.L_x_34291:
        /* <DEDUP_REMOVED lines=44> */
.L_x_34290:
[----:B------:R-:W-:Y:S05]  /*be40*/  BSYNC B3 ;  /* 0x0000000000037941 */ /* 0x000fea0003800000 */
.L_x_34289:
        /* <DEDUP_REMOVED lines=13> */
.L_x_34285:
[----:B------:R-:W-:Y:S05]  /*bf20*/  BSYNC B2 ;  /* 0x0000000000027941 */ /* 0x000fea0003800000 */
.L_x_34284:
        /* <DEDUP_REMOVED lines=18> */
.L_x_34296:
[----:B------:R-:W-:Y:S02]  /*c050*/  IMAD.MOV.U32 R9, RZ, RZ, R10 ;  /* 0x000000ffff097224 */ /* 0x000fe400078e000a */
.L_x_34297:
[----:B------:R-:W-:Y:S05]  /*c060*/  BSYNC B3 ;  /* 0x0000000000037941 */ /* 0x000fea0003800000 */
.L_x_34295:
        /* <DEDUP_REMOVED lines=16> */
.L_x_34301:
[----:B------:R-:W-:Y:S05]  /*c170*/  BSYNC B4 ;  /* 0x0000000000047941 */ /* 0x000fea0003800000 */
.L_x_34300:
        /* <DEDUP_REMOVED lines=44> */
.L_x_34299:
[----:B------:R-:W-:Y:S05]  /*c440*/  BSYNC B3 ;  /* 0x0000000000037941 */ /* 0x000fea0003800000 */
.L_x_34298:
        /* <DEDUP_REMOVED lines=13> */
.L_x_34294:
[----:B------:R-:W-:Y:S05]  /*c520*/  BSYNC B2 ;  /* 0x0000000000027941 */ /* 0x000fea0003800000 */
.L_x_34293:
        /* <DEDUP_REMOVED lines=18> */
.L_x_34305:
[----:B------:R-:W-:Y:S02]  /*c650*/  IMAD.MOV.U32 R9, RZ, RZ, R10 ;  /* 0x000000ffff097224 */ /* 0x000fe400078e000a */
.L_x_34306:
[----:B------:R-:W-:Y:S05]  /*c660*/  BSYNC B3 ;  /* 0x0000000000037941 */ /* 0x000fea0003800000 */
.L_x_34304:
        /* <DEDUP_REMOVED lines=16> */
.L_x_34310:
[----:B------:R-:W-:Y:S05]  /*c770*/  BSYNC B4 ;  /* 0x0000000000047941 */ /* 0x000fea0003800000 */
.L_x_34309:
        /* <DEDUP_REMOVED lines=44> */
.L_x_34308:
[----:B------:R-:W-:Y:S05]  /*ca40*/  BSYNC B3 ;  /* 0x0000000000037941 */ /* 0x000fea0003800000 */
.L_x_34307:
        /* <DEDUP_REMOVED lines=13> */
.L_x_34303:
[----:B------:R-:W-:Y:S05]  /*cb20*/  BSYNC B2 ;  /* 0x0000000000027941 */ /* 0x000fea0003800000 */
.L_x_34302:
        /* <DEDUP_REMOVED lines=18> */
.L_x_34314:
[----:B------:R-:W-:Y:S02]  /*cc50*/  IMAD.MOV.U32 R9, RZ, RZ, R10 ;  /* 0x000000ffff097224 */ /* 0x000fe400078e000a */
.L_x_34315:
[----:B------:R-:W-:Y:S05]  /*cc60*/  BSYNC B3 ;  /* 0x0000000000037941 */ /* 0x000fea0003800000 */
.L_x_34313:
        /* <DEDUP_REMOVED lines=16> */
.L_x_34319:
[----:B------:R-:W-:Y:S05]  /*cd70*/  BSYNC B4 ;  /* 0x0000000000047941 */ /* 0x000fea0003800000 */
.L_x_34318:
        /* <DEDUP_REMOVED lines=44> */
.L_x_34317:
[----:B------:R-:W-:Y:S05]  /*d040*/  BSYNC B3 ;  /* 0x0000000000037941 */ /* 0x000fea0003800000 */
.L_x_34316:
        /* <DEDUP_REMOVED lines=13> */
.L_x_34312:
[----:B------:R-:W-:Y:S05]  /*d120*/  BSYNC B2 ;  /* 0x0000000000027941 */ /* 0x000fea0003800000 */
.L_x_34311:
        /* <DEDUP_REMOVED lines=18> */
.L_x_34323:
[----:B------:R-:W-:Y:S02]  /*d250*/  IMAD.MOV.U32 R9, RZ, RZ, R10 ;  /* 0x000000ffff097224 */ /* 0x000fe400078e000a */
.L_x_34324:
[----:B------:R-:W-:Y:S05]  /*d260*/  BSYNC B3 ;  /* 0x0000000000037941 */ /* 0x000fea0003800000 */
.L_x_34322:
        /* <DEDUP_REMOVED lines=16> */
.L_x_34328:
[----:B------:R-:W-:Y:S05]  /*d370*/  BSYNC B4 ;  /* 0x0000000000047941 */ /* 0x000fea0003800000 */
.L_x_34327:
        /* <DEDUP_REMOVED lines=44> */
.L_x_34326:
[----:B------:R-:W-:Y:S05]  /*d640*/  BSYNC B3 ;  /* 0x0000000000037941 */ /* 0x000fea0003800000 */
.L_x_34325:
        /* <DEDUP_REMOVED lines=13> */
.L_x_34321:
[----:B------:R-:W-:Y:S05]  /*d720*/  BSYNC B2 ;  /* 0x0000000000027941 */ /* 0x000fea0003800000 */
.L_x_34320:
        /* <DEDUP_REMOVED lines=18> */
.L_x_34332:
[----:B------:R-:W-:Y:S02]  /*d850*/  IMAD.MOV.U32 R9, RZ, RZ, R10 ;  /* 0x000000ffff097224 */ /* 0x000fe400078e000a */
.L_x_34333:
[----:B------:R-:W-:Y:S05]  /*d860*/  BSYNC B3 ;  /* 0x0000000000037941 */ /* 0x000fea0003800000 */
.L_x_34331:
        /* <DEDUP_REMOVED lines=16> */
.L_x_34337:
[----:B------:R-:W-:Y:S05]  /*d970*/  BSYNC B4 ;  /* 0x0000000000047941 */ /* 0x000fea0003800000 */
.L_x_34336:
        /* <DEDUP_REMOVED lines=44> */
.L_x_34335:
[----:B------:R-:W-:Y:S05]  /*dc40*/  BSYNC B3 ;  /* 0x0000000000037941 */ /* 0x000fea0003800000 */
.L_x_34334:
        /* <DEDUP_REMOVED lines=13> */
.L_x_34330:
[----:B------:R-:W-:Y:S05]  /*dd20*/  BSYNC B2 ;  /* 0x0000000000027941 */ /* 0x000fea0003800000 */
.L_x_34329:
        /* <DEDUP_REMOVED lines=18> */
.L_x_34341:
[----:B------:R-:W-:Y:S02]  /*de50*/  IMAD.MOV.U32 R155, RZ, RZ, R10 ;  /* 0x000000ffff9b7224 */ /* 0x000fe400078e000a */
.L_x_34342:
[----:B------:R-:W-:Y:S05]  /*de60*/  BSYNC B3 ;  /* 0x0000000000037941 */ /* 0x000fea0003800000 */
.L_x_34340:
        /* <DEDUP_REMOVED lines=16> */
.L_x_34346:
[----:B------:R-:W-:Y:S05]  /*df70*/  BSYNC B4 ;  /* 0x0000000000047941 */ /* 0x000fea0003800000 */
.L_x_34345:
        /* <DEDUP_REMOVED lines=44> */
.L_x_34344:
[----:B------:R-:W-:Y:S05]  /*e240*/  BSYNC B3 ;  /* 0x0000000000037941 */ /* 0x000fea0003800000 */
.L_x_34343:
        /* <DEDUP_REMOVED lines=13> */
.L_x_34339:
[----:B------:R-:W-:Y:S05]  /*e320*/  BSYNC B2 ;  /* 0x0000000000027941 */ /* 0x000fea0003800000 */
.L_x_34338:
        /* <DEDUP_REMOVED lines=26> */
.L_x_34348:
[----:B------:R-:W-:Y:S05]  /*e4d0*/  BSYNC B2 ;  /* 0x0000000000027941 */ /* 0x000fea0003800000 */
.L_x_34347:
[----:B------:R-:W-:Y:S02]  /*e4e0*/  IADD3 R206, R206, 0x20, RZ ;  /* 0x00000020cece7810 */ /* 0x000fe40007ffe0ff */
[----:B------:R-:W-:Y:S02]  /*e4f0*/  IADD3 R205, R205, 0x20, RZ ;  /* 0x00000020cdcd7810 */ /* 0x000fe40007ffe0ff */
.L_x_34274:
[----:B------:R-:W-:Y:S05]  /*e500*/  BSYNC B1 ;  /* 0x0000000000017941 */ /* 0x000fea0003800000 */
.L_x_34273:
        /* <DEDUP_REMOVED lines=31> */
.L_x_34354:
[----:B------:R-:W-:Y:S02]  /*e700*/  IMAD.MOV.U32 R13, RZ, RZ, R10 ;  /* 0x000000ffff0d7224 */ /* 0x000fe400078e000a */
.L_x_34355:
[----:B------:R-:W-:Y:S05]  /*e710*/  BSYNC B3 ;  /* 0x0000000000037941 */ /* 0x000fea0003800000 */
.L_x_34353:
        /* <DEDUP_REMOVED lines=16> */
.L_x_34359:
[----:B------:R-:W-:Y:S05]  /*e820*/  BSYNC B4 ;  /* 0x0000000000047941 */ /* 0x000fea0003800000 */
.L_x_34358:
        /* <DEDUP_REMOVED lines=44> */
.L_x_34357:
[----:B------:R-:W-:Y:S05]  /*eaf0*/  BSYNC B3 ;  /* 0x0000000000037941 */ /* 0x000fea0003800000 */
.L_x_34356:
        /* <DEDUP_REMOVED lines=13> */
.L_x_34352:
[----:B------:R-:W-:Y:S05]  /*ebd0*/  BSYNC B2 ;  /* 0x0000000000027941 */ /* 0x000fea0003800000 */
.L_x_34351:
        /* <DEDUP_REMOVED lines=18> */
.L_x_34363:
[----:B------:R-:W-:Y:S02]  /*ed00*/  IMAD.MOV.U32 R9, RZ, RZ, R10 ;  /* 0x000000ffff097224 */ /* 0x000fe400078e000a */
.L_x_34364:
[----:B------:R-:W-:Y:S05]  /*ed10*/  BSYNC B3 ;  /* 0x0000000000037941 */ /* 0x000fea0003800000 */
.L_x_34362:
        /* <DEDUP_REMOVED lines=16> */
.L_x_34368:
[----:B------:R-:W-:Y:S05]  /*ee20*/  BSYNC B4 ;  /* 0x0000000000047941 */ /* 0x000fea0003800000 */
.L_x_34367:
        /* <DEDUP_REMOVED lines=44> */
.L_x_34366:
[----:B------:R-:W-:Y:S05]  /*f0f0*/  BSYNC B3 ;  /* 0x0000000000037941 */ /* 0x000fea0003800000 */
.L_x_34365:
        /* <DEDUP_REMOVED lines=13> */
.L_x_34361:
[----:B------:R-:W-:Y:S05]  /*f1d0*/  BSYNC B2 ;  /* 0x0000000000027941 */ /* 0x000fea0003800000 */
.L_x_34360:
        /* <DEDUP_REMOVED lines=18> */
.L_x_34372:
[----:B------:R-:W-:Y:S02]  /*f300*/  IMAD.MOV.U32 R9, RZ, RZ, R10 ;  /* 0x000000ffff097224 */ /* 0x000fe400078e000a */
.L_x_34373:
[----:B------:R-:W-:Y:S05]  /*f310*/  BSYNC B3 ;  /* 0x0000000000037941 */ /* 0x000fea0003800000 */
.L_x_34371:
        /* <DEDUP_REMOVED lines=16> */
.L_x_34377:
[----:B------:R-:W-:Y:S05]  /*f420*/  BSYNC B4 ;  /* 0x0000000000047941 */ /* 0x000fea0003800000 */
.L_x_34376:
        /* <DEDUP_REMOVED lines=44> */
.L_x_34375:
[----:B------:R-:W-:Y:S05]  /*f6f0*/  BSYNC B3 ;  /* 0x0000000000037941 */ /* 0x000fea0003800000 */
.L_x_34374:
        /* <DEDUP_REMOVED lines=13> */
.L_x_34370:
[----:B------:R-:W-:Y:S05]  /*f7d0*/  BSYNC B2 ;  /* 0x0000000000027941 */ /* 0x000fea0003800000 */
.L_x_34369:
        /* <DEDUP_REMOVED lines=18> */
.L_x_34381:
[----:B------:R-:W-:Y:S02]  /*f900*/  IMAD.MOV.U32 R9, RZ, RZ, R10 ;  /* 0x000000ffff097224 */ /* 0x000fe400078e000a */
.L_x_34382:
[----:B------:R-:W-:Y:S05]  /*f910*/  BSYNC B3 ;  /* 0x0000000000037941 */ /* 0x000fea0003800000 */
.L_x_34380:
        /* <DEDUP_REMOVED lines=16> */
.L_x_34386:
[----:B------:R-:W-:Y:S05]  /*fa20*/  BSYNC B4 ;  /* 0x0000000000047941 */ /* 0x000fea0003800000 */
.L_x_34385:
        /* <DEDUP_REMOVED lines=44> */
.L_x_34384:
[----:B------:R-:W-:Y:S05]  /*fcf0*/  BSYNC B3 ;  /* 0x0000000000037941 */ /* 0x000fea0003800000 */
.L_x_34383:
        /* <DEDUP_REMOVED lines=13> */
.L_x_34379:
[----:B------:R-:W-:Y:S05]  /*fdd0*/  BSYNC B2 ;  /* 0x0000000000027941 */ /* 0x000fea0003800000 */
.L_x_34378:
        /* <DEDUP_REMOVED lines=18> */
.L_x_34390:
[----:B------:R-:W-:Y:S02]  /*ff00*/  IMAD.MOV.U32 R9, RZ, RZ, R10 ;  /* 0x000000ffff097224 */ /* 0x000fe400078e000a */
.L_x_34391:
[----:B------:R-:W-:Y:S05]  /*ff10*/  BSYNC B3 ;  /* 0x0000000000037941 */ /* 0x000fea0003800000 */
.L_x_34389:
        /* <DEDUP_REMOVED lines=16> */
.L_x_34395:
[----:B------:R-:W-:Y:S05]  /*10020*/  BSYNC B4 ;  /* 0x0000000000047941 */ /* 0x000fea0003800000 */
.L_x_34394:
        /* <DEDUP_REMOVED lines=44> */
.L_x_34393:
[----:B------:R-:W-:Y:S05]  /*102f0*/  BSYNC B3 ;  /* 0x0000000000037941 */ /* 0x000fea0003800000 */
.L_x_34392:
        /* <DEDUP_REMOVED lines=13> */
.L_x_34388:
[----:B------:R-:W-:Y:S05]  /*103d0*/  BSYNC B2 ;  /* 0x0000000000027941 */ /* 0x000fea0003800000 */
.L_x_34387:
        /* <DEDUP_REMOVED lines=18> */
.L_x_34399:
[----:B------:R-:W-:Y:S02]  /*10500*/  IMAD.MOV.U32 R9, RZ, RZ, R10 ;  /* 0x000000ffff097224 */ /* 0x000fe400078e000a */
.L_x_34400:
[----:B------:R-:W-:Y:S05]  /*10510*/  BSYNC B3 ;  /* 0x0000000000037941 */ /* 0x000fea0003800000 */
.L_x_34398:
        /* <DEDUP_REMOVED lines=16> */
.L_x_34404:
[----:B------:R-:W-:Y:S05]  /*10620*/  BSYNC B4 ;  /* 0x0000000000047941 */ /* 0x000fea0003800000 */
.L_x_34403:
        /* <DEDUP_REMOVED lines=44> */
.L_x_34402:
[----:B------:R-:W-:Y:S05]  /*108f0*/  BSYNC B3 ;  /* 0x0000000000037941 */ /* 0x000fea0003800000 */
.L_x_34401:
        /* <DEDUP_REMOVED lines=13> */
.L_x_34397:
[----:B------:R-:W-:Y:S05]  /*109d0*/  BSYNC B2 ;  /* 0x0000000000027941 */ /* 0x000fea0003800000 */
.L_x_34396:
        /* <DEDUP_REMOVED lines=18> */
.L_x_34408:
[----:B------:R-:W-:Y:S02]  /*10b00*/  IMAD.MOV.U32 R9, RZ, RZ, R10 ;  /* 0x000000ffff097224 */ /* 0x000fe400078e000a */
.L_x_34409:
[----:B------:R-:W-:Y:S05]  /*10b10*/  BSYNC B3 ;  /* 0x0000000000037941 */ /* 0x000fea0003800000 */
.L_x_34407:
        /* <DEDUP_REMOVED lines=16> */
.L_x_34413:
[----:B------:R-:W-:Y:S05]  /*10c20*/  BSYNC B4 ;  /* 0x0000000000047941 */ /* 0x000fea0003800000 */
.L_x_34412:
        /* <DEDUP_REMOVED lines=44> */
.L_x_34411:
[----:B------:R-:W-:Y:S05]  /*10ef0*/  BSYNC B3 ;  /* 0x0000000000037941 */ /* 0x000fea0003800000 */
.L_x_34410:
        /* <DEDUP_REMOVED lines=13> */
.L_x_34406:
[----:B------:R-:W-:Y:S05]  /*10fd0*/  BSYNC B2 ;  /* 0x0000000000027941 */ /* 0x000fea0003800000 */
.L_x_34405:
        /* <DEDUP_REMOVED lines=18> */
.L_x_34417:
[----:B------:R-:W-:Y:S02]  /*11100*/  IMAD.MOV.U32 R163, RZ, RZ, R10 ;  /* 0x000000ffffa37224 */ /* 0x000fe400078e000a */
.L_x_34418:
[----:B------:R-:W-:Y:S05]  /*11110*/  BSYNC B3 ;  /* 0x0000000000037941 */ /* 0x000fea0003800000 */
.L_x_34416:
        /* <DEDUP_REMOVED lines=16> */
.L_x_34422:
[----:B------:R-:W-:Y:S05]  /*11220*/  BSYNC B4 ;  /* 0x0000000000047941 */ /* 0x000fea0003800000 */
.L_x_34421:
        /* <DEDUP_REMOVED lines=44> */
.L_x_34420:
[----:B------:R-:W-:Y:S05]  /*114f0*/  BSYNC B3 ;  /* 0x0000000000037941 */ /* 0x000fea0003800000 */
.L_x_34419:
        /* <DEDUP_REMOVED lines=13> */
.L_x_34415:
[----:B------:R-:W-:Y:S05]  /*115d0*/  BSYNC B2 ;  /* 0x0000000000027941 */ /* 0x000fea0003800000 */
.L_x_34414:
        /* <DEDUP_REMOVED lines=26> */
.L_x_34424:
[----:B------:R-:W-:Y:S05]  /*11780*/  BSYNC B2 ;  /* 0x0000000000027941 */ /* 0x000fea0003800000 */
.L_x_34423:
[----:B------:R-:W-:Y:S02]  /*11790*/  IADD3 R206, R206, 0x20, RZ ;  /* 0x00000020cece7810 */ /* 0x000fe40007ffe0ff */
[----:B------:R-:W-:Y:S02]  /*117a0*/  IADD3 R205, R205, 0x20, RZ ;  /* 0x00000020cdcd7810 */ /* 0x000fe40007ffe0ff */
.L_x_34350:
[----:B------:R-:W-:Y:S05]  /*117b0*/  BSYNC B1 ;  /* 0x0000000000017941 */ /* 0x000fea0003800000 */
.L_x_34349:
        /* <DEDUP_REMOVED lines=31> */
.L_x_34430:
[----:B------:R-:W-:Y:S02]  /*119b0*/  IMAD.MOV.U32 R13, RZ, RZ, R10 ;  /* 0x000000ffff0d7224 */ /* 0x000fe400078e000a */
.L_x_34431:
[----:B------:R-:W-:Y:S05]  /*119c0*/  BSYNC B3 ;  /* 0x0000000000037941 */ /* 0x000fea0003800000 */
.L_x_34429:
        /* <DEDUP_REMOVED lines=16> */
.L_x_34435:
[----:B------:R-:W-:Y:S05]  /*11ad0*/  BSYNC B4 ;  /* 0x0000000000047941 */ /* 0x000fea0003800000 */
.L_x_34434:
        /* <DEDUP_REMOVED lines=44> */
.L_x_34433:
[----:B------:R-:W-:Y:S05]  /*11da0*/  BSYNC B3 ;  /* 0x0000000000037941 */ /* 0x000fea0003800000 */
.L_x_34432:
        /* <DEDUP_REMOVED lines=13> */
.L_x_34428:
[----:B------:R-:W-:Y:S05]  /*11e80*/  BSYNC B2 ;  /* 0x0000000000027941 */ /* 0x000fea0003800000 */
.L_x_34427:
        /* <DEDUP_REMOVED lines=18> */
.L_x_34439:
[----:B------:R-:W-:Y:S02]  /*11fb0*/  IMAD.MOV.U32 R9, RZ, RZ, R10 ;  /* 0x000000ffff097224 */ /* 0x000fe400078e000a */
.L_x_34440:
[----:B------:R-:W-:Y:S05]  /*11fc0*/  BSYNC B3 ;  /* 0x0000000000037941 */ /* 0x000fea0003800000 */
.L_x_34438:
        /* <DEDUP_REMOVED lines=16> */
.L_x_34444:
[----:B------:R-:W-:Y:S05]  /*120d0*/  BSYNC B4 ;  /* 0x0000000000047941 */ /* 0x000fea0003800000 */
.L_x_34443:
        /* <DEDUP_REMOVED lines=44> */
.L_x_34442:
[----:B------:R-:W-:Y:S05]  /*123a0*/  BSYNC B3 ;  /* 0x0000000000037941 */ /* 0x000fea0003800000 */
.L_x_34441:
        /* <DEDUP_REMOVED lines=13> */
.L_x_34437:
[----:B------:R-:W-:Y:S05]  /*12480*/  BSYNC B2 ;  /* 0x0000000000027941 */ /* 0x000fea0003800000 */
.L_x_34436:
        /* <DEDUP_REMOVED lines=18> */
.L_x_34448:
[----:B------:R-:W-:Y:S02]  /*125b0*/  IMAD.MOV.U32 R9, RZ, RZ, R10 ;  /* 0x000000ffff097224 */ /* 0x000fe400078e000a */
.L_x_34449:
[----:B------:R-:W-:Y:S05]  /*125c0*/  BSYNC B3 ;  /* 0x0000000000037941 */ /* 0x000fea0003800000 */
.L_x_34447:
        /* <DEDUP_REMOVED lines=16> */
.L_x_34453:
[----:B------:R-:W-:Y:S05]  /*126d0*/  BSYNC B4 ;  /* 0x0000000000047941 */ /* 0x000fea0003800000 */
.L_x_34452:
        /* <DEDUP_REMOVED lines=44> */
.L_x_34451:
[----:B------:R-:W-:Y:S05]  /*129a0*/  BSYNC B3 ;  /* 0x0000000000037941 */ /* 0x000fea0003800000 */
.L_x_34450:
        /* <DEDUP_REMOVED lines=13> */
.L_x_34446:
[----:B------:R-:W-:Y:S05]  /*12a80*/  BSYNC B2 ;  /* 0x0000000000027941 */ /* 0x000fea0003800000 */
.L_x_34445:
        /* <DEDUP_REMOVED lines=18> */
.L_x_34457:
[----:B------:R-:W-:Y:S02]  /*12bb0*/  IMAD.MOV.U32 R9, RZ, RZ, R10 ;  /* 0x000000ffff097224 */ /* 0x000fe400078e000a */
.L_x_34458:
[----:B------:R-:W-:Y:S05]  /*12bc0*/  BSYNC B3 ;  /* 0x0000000000037941 */ /* 0x000fea0003800000 */
.L_x_34456:
        /* <DEDUP_REMOVED lines=16> */
.L_x_34462:
[----:B------:R-:W-:Y:S05]  /*12cd0*/  BSYNC B4 ;  /* 0x0000000000047941 */ /* 0x000fea0003800000 */
.L_x_34461:
        /* <DEDUP_REMOVED lines=44> */
.L_x_34460:
[----:B------:R-:W-:Y:S05]  /*12fa0*/  BSYNC B3 ;  /* 0x0000000000037941 */ /* 0x000fea0003800000 */
.L_x_34459:
        /* <DEDUP_REMOVED lines=13> */
.L_x_34455:
[----:B------:R-:W-:Y:S05]  /*13080*/  BSYNC B2 ;  /* 0x0000000000027941 */ /* 0x000fea0003800000 */
.L_x_34454:
        /* <DEDUP_REMOVED lines=18> */
.L_x_34466:
[----:B------:R-:W-:Y:S02]  /*131b0*/  IMAD.MOV.U32 R9, RZ, RZ, R10 ;  /* 0x000000ffff097224 */ /* 0x000fe400078e000a */
.L_x_34467:
[----:B------:R-:W-:Y:S05]  /*131c0*/  BSYNC B3 ;  /* 0x0000000000037941 */ /* 0x000fea0003800000 */
.L_x_34465:
        /* <DEDUP_REMOVED lines=16> */
.L_x_34471:
[----:B------:R-:W-:Y:S05]  /*132d0*/  BSYNC B4 ;  /* 0x0000000000047941 */ /* 0x000fea0003800000 */
.L_x_34470:
        /* <DEDUP_REMOVED lines=44> */
.L_x_34469:
[----:B------:R-:W-:Y:S05]  /*135a0*/  BSYNC B3 ;  /* 0x0000000000037941 */ /* 0x000fea0003800000 */
.L_x_34468:
        /* <DEDUP_REMOVED lines=13> */
.L_x_34464:
[----:B------:R-:W-:Y:S05]  /*13680*/  BSYNC B2 ;  /* 0x0000000000027941 */ /* 0x000fea0003800000 */
.L_x_34463:
        /* <DEDUP_REMOVED lines=18> */
.L_x_34475:
[----:B------:R-:W-:Y:S02]  /*137b0*/  IMAD.MOV.U32 R9, RZ, RZ, R10 ;  /* 0x000000ffff097224 */ /* 0x000fe400078e000a */
.L_x_34476:
[----:B------:R-:W-:Y:S05]  /*137c0*/  BSYNC B3 ;  /* 0x0000000000037941 */ /* 0x000fea0003800000 */
.L_x_34474:
        /* <DEDUP_REMOVED lines=16> */
.L_x_34480:
[----:B------:R-:W-:Y:S05]  /*138d0*/  BSYNC B4 ;  /* 0x0000000000047941 */ /* 0x000fea0003800000 */
.L_x_34479:
        /* <DEDUP_REMOVED lines=44> */
.L_x_34478:
[----:B------:R-:W-:Y:S05]  /*13ba0*/  BSYNC B3 ;  /* 0x0000000000037941 */ /* 0x000fea0003800000 */
.L_x_34477:
        /* <DEDUP_REMOVED lines=13> */
.L_x_34473:
[----:B------:R-:W-:Y:S05]  /*13c80*/  BSYNC B2 ;  /* 0x0000000000027941 */ /* 0x000fea0003800000 */
.L_x_34472:
        /* <DEDUP_REMOVED lines=18> */
.L_x_34484:
[----:B------:R-:W-:Y:S02]  /*13db0*/  IMAD.MOV.U32 R9, RZ, RZ, R10 ;  /* 0x000000ffff097224 */ /* 0x000fe400078e000a */
.L_x_34485:
[----:B------:R-:W-:Y:S05]  /*13dc0*/  BSYNC B3 ;  /* 0x0000000000037941 */ /* 0x000fea0003800000 */
.L_x_34483:
        /* <DEDUP_REMOVED lines=16> */
.L_x_34489:
[----:B------:R-:W-:Y:S05]  /*13ed0*/  BSYNC B4 ;  /* 0x0000000000047941 */ /* 0x000fea0003800000 */
.L_x_34488:
        /* <DEDUP_REMOVED lines=44> */
.L_x_34487:
[----:B------:R-:W-:Y:S05]  /*141a0*/  BSYNC B3 ;  /* 0x0000000000037941 */ /* 0x000fea0003800000 */
.L_x_34486:
        /* <DEDUP_REMOVED lines=13> */
.L_x_34482:
[----:B------:R-:W-:Y:S05]  /*14280*/  BSYNC B2 ;  /* 0x0000000000027941 */ /* 0x000fea0003800000 */
.L_x_34481:
        /* <DEDUP_REMOVED lines=18> */
.L_x_34493:
[----:B------:R-:W-:Y:S02]  /*143b0*/  IMAD.MOV.U32 R171, RZ, RZ, R10 ;  /* 0x000000ffffab7224 */ /* 0x000fe400078e000a */
.L_x_34494:
[----:B------:R-:W-:Y:S05]  /*143c0*/  BSYNC B3 ;  /* 0x0000000000037941 */ /* 0x000fea0003800000 */
.L_x_34492:
        /* <DEDUP_REMOVED lines=16> */
.L_x_34498:
[----:B------:R-:W-:Y:S05]  /*144d0*/  BSYNC B4 ;  /* 0x0000000000047941 */ /* 0x000fea0003800000 */
.L_x_34497:
        /* <DEDUP_REMOVED lines=44> */
.L_x_34496:
[----:B------:R-:W-:Y:S05]  /*147a0*/  BSYNC B3 ;  /* 0x0000000000037941 */ /* 0x000fea0003800000 */
.L_x_34495:
        /* <DEDUP_REMOVED lines=13> */
.L_x_34491:
[----:B------:R-:W-:Y:S05]  /*14880*/  BSYNC B2 ;  /* 0x0000000000027941 */ /* 0x000fea0003800000 */
.L_x_34490:
        /* <DEDUP_REMOVED lines=26> */
.L_x_34500:
[----:B------:R-:W-:Y:S05]  /*14a30*/  BSYNC B2 ;  /* 0x0000000000027941 */ /* 0x000fea0003800000 */
.L_x_34499:
[----:B------:R-:W-:Y:S02]  /*14a40*/  IADD3 R206, R206, 0x20, RZ ;  /* 0x00000020cece7810 */ /* 0x000fe40007ffe0ff */
[----:B------:R-:W-:Y:S02]  /*14a50*/  IADD3 R205, R205, 0x20, RZ ;  /* 0x00000020cdcd7810 */ /* 0x000fe40007ffe0ff */
.L_x_34426:
[----:B------:R-:W-:Y:S05]  /*14a60*/  BSYNC B1 ;  /* 0x0000000000017941 */ /* 0x000fea0003800000 */
.L_x_34425:
        /* <DEDUP_REMOVED lines=31> */
.L_x_34506:
[----:B------:R-:W-:Y:S02]  /*14c60*/  MOV R13, R10 ;  /* 0x0000000a000d7202 */ /* 0x000fe40000000f00 */
.L_x_34507:
[----:B------:R-:W-:Y:S05]  /*14c70*/  BSYNC B3 ;  /* 0x0000000000037941 */ /* 0x000fea0003800000 */
.L_x_34505:
        /* <DEDUP_REMOVED lines=16> */
.L_x_34511:
[----:B------:R-:W-:Y:S05]  /*14d80*/  BSYNC B4 ;  /* 0x0000000000047941 */ /* 0x000fea0003800000 */
.L_x_34510:
        /* <DEDUP_REMOVED lines=44> */
.L_x_34509:
[----:B------:R-:W-:Y:S05]  /*15050*/  BSYNC B3 ;  /* 0x0000000000037941 */ /* 0x000fea0003800000 */
.L_x_34508:
        /* <DEDUP_REMOVED lines=13> */
.L_x_34504:
[----:B------:R-:W-:Y:S05]  /*15130*/  BSYNC B2 ;  /* 0x0000000000027941 */ /* 0x000fea0003800000 */
.L_x_34503:
        /* <DEDUP_REMOVED lines=18> */
.L_x_34515:
[----:B------:R-:W-:Y:S02]  /*15260*/  MOV R9, R10 ;  /* 0x0000000a00097202 */ /* 0x000fe40000000f00 */
.L_x_34516:
[----:B------:R-:W-:Y:S05]  /*15270*/  BSYNC B3 ;  /* 0x0000000000037941 */ /* 0x000fea0003800000 */
.L_x_34514:
        /* <DEDUP_REMOVED lines=16> */
.L_x_34520:
[----:B------:R-:W-:Y:S05]  /*15380*/  BSYNC B4 ;  /* 0x0000000000047941 */ /* 0x000fea0003800000 */
.L_x_34519:
        /* <DEDUP_REMOVED lines=44> */
.L_x_34518:
[----:B------:R-:W-:Y:S05]  /*15650*/  BSYNC B3 ;  /* 0x0000000000037941 */ /* 0x000fea0003800000 */
.L_x_34517:
        /* <DEDUP_REMOVED lines=13> */
.L_x_34513:
[----:B------:R-:W-:Y:S05]  /*15730*/  BSYNC B2 ;  /* 0x0000000000027941 */ /* 0x000fea0003800000 */
.L_x_34512:
        /* <DEDUP_REMOVED lines=18> */
.L_x_34524:
[----:B------:R-:W-:Y:S02]  /*15860*/  MOV R9, R10 ;  /* 0x0000000a00097202 */ /* 0x000fe40000000f00 */
.L_x_34525:
[----:B------:R-:W-:Y:S05]  /*15870*/  BSYNC B3 ;  /* 0x0000000000037941 */ /* 0x000fea0003800000 */
.L_x_34523:
        /* <DEDUP_REMOVED lines=16> */
.L_x_34529:
[----:B------:R-:W-:Y:S05]  /*15980*/  BSYNC B4 ;  /* 0x0000000000047941 */ /* 0x000fea0003800000 */
.L_x_34528:
        /* <DEDUP_REMOVED lines=44> */
.L_x_34527:
[----:B------:R-:W-:Y:S05]  /*15c50*/  BSYNC B3 ;  /* 0x0000000000037941 */ /* 0x000fea0003800000 */
.L_x_34526:
        /* <DEDUP_REMOVED lines=13> */
.L_x_34522:
[----:B------:R-:W-:Y:S05]  /*15d30*/  BSYNC B2 ;  /* 0x0000000000027941 */ /* 0x000fea0003800000 */
.L_x_34521:
        /* <DEDUP_REMOVED lines=18> */
.L_x_34533:
[----:B------:R-:W-:Y:S02]  /*15e60*/  MOV R9, R10 ;  /* 0x0000000a00097202 */ /* 0x000fe40000000f00 */
.L_x_34534:
[----:B------:R-:W-:Y:S05]  /*15e70*/  BSYNC B3 ;  /* 0x0000000000037941 */ /* 0x000fea0003800000 */
.L_x_34532:
        /* <DEDUP_REMOVED lines=16> */
.L_x_34538:
[----:B------:R-:W-:Y:S05]  /*15f80*/  BSYNC B4 ;  /* 0x0000000000047941 */ /* 0x000fea0003800000 */
.L_x_34537:
        /* <DEDUP_REMOVED lines=44> */
.L_x_34536:
[----:B------:R-:W-:Y:S05]  /*16250*/  BSYNC B3 ;  /* 0x0000000000037941 */ /* 0x000fea0003800000 */
.L_x_34535:
        /* <DEDUP_REMOVED lines=13> */
.L_x_34531:
[----:B------:R-:W-:Y:S05]  /*16330*/  BSYNC B2 ;  /* 0x0000000000027941 */ /* 0x000fea0003800000 */
.L_x_34530:
        /* <DEDUP_REMOVED lines=18> */
.L_x_34542:
[----:B------:R-:W-:Y:S02]  /*16460*/  MOV R9, R10 ;  /* 0x0000000a00097202 */ /* 0x000fe40000000f00 */
.L_x_34543:
[----:B------:R-:W-:Y:S05]  /*16470*/  BSYNC B3 ;  /* 0x0000000000037941 */ /* 0x000fea0003800000 */
.L_x_34541:
        /* <DEDUP_REMOVED lines=16> */
.L_x_34547:
[----:B------:R-:W-:Y:S05]  /*16580*/  BSYNC B4 ;  /* 0x0000000000047941 */ /* 0x000fea0003800000 */
.L_x_34546:
        /* <DEDUP_REMOVED lines=44> */
.L_x_34545:
[----:B------:R-:W-:Y:S05]  /*16850*/  BSYNC B3 ;  /* 0x0000000000037941 */ /* 0x000fea0003800000 */
.L_x_34544:
        /* <DEDUP_REMOVED lines=13> */
.L_x_34540:
[----:B------:R-:W-:Y:S05]  /*16930*/  BSYNC B2 ;  /* 0x0000000000027941 */ /* 0x000fea0003800000 */
.L_x_34539:
        /* <DEDUP_REMOVED lines=18> */
.L_x_34551:
[----:B------:R-:W-:Y:S02]  /*16a60*/  MOV R9, R10 ;  /* 0x0000000a00097202 */ /* 0x000fe40000000f00 */
.L_x_34552:
[----:B------:R-:W-:Y:S05]  /*16a70*/  BSYNC B3 ;  /* 0x0000000000037941 */ /* 0x000fea0003800000 */
.L_x_34550:
        /* <DEDUP_REMOVED lines=16> */
.L_x_34556:
[----:B------:R-:W-:Y:S05]  /*16b80*/  BSYNC B4 ;  /* 0x0000000000047941 */ /* 0x000fea0003800000 */
.L_x_34555:
        /* <DEDUP_REMOVED lines=44> */
.L_x_34554:
[----:B------:R-:W-:Y:S05]  /*16e50*/  BSYNC B3 ;  /* 0x0000000000037941 */ /* 0x000fea0003800000 */
.L_x_34553:
        /* <DEDUP_REMOVED lines=13> */
.L_x_34549:
[----:B------:R-:W-:Y:S05]  /*16f30*/  BSYNC B2 ;  /* 0x0000000000027941 */ /* 0x000fea0003800000 */
.L_x_34548:
        /* <DEDUP_REMOVED lines=18> */
.L_x_34560:
[----:B------:R-:W-:Y:S02]  /*17060*/  MOV R9, R10 ;  /* 0x0000000a00097202 */ /* 0x000fe40000000f00 */
.L_x_34561:
[----:B------:R-:W-:Y:S05]  /*17070*/  BSYNC B3 ;  /* 0x0000000000037941 */ /* 0x000fea0003800000 */
.L_x_34559:
        /* <DEDUP_REMOVED lines=16> */
.L_x_34565:
[----:B------:R-:W-:Y:S05]  /*17180*/  BSYNC B4 ;  /* 0x0000000000047941 */ /* 0x000fea0003800000 */
.L_x_34564:
        /* <DEDUP_REMOVED lines=44> */
.L_x_34563:
[----:B------:R-:W-:Y:S05]  /*17450*/  BSYNC B3 ;  /* 0x0000000000037941 */ /* 0x000fea0003800000 */
.L_x_34562:
        /* <DEDUP_REMOVED lines=13> */
.L_x_34558:
[----:B------:R-:W-:Y:S05]  /*17530*/  BSYNC B2 ;  /* 0x0000000000027941 */ /* 0x000fea0003800000 */
.L_x_34557:
        /* <DEDUP_REMOVED lines=18> */
.L_x_34569:
[----:B------:R-:W-:Y:S02]  /*17660*/  MOV R179, R10 ;  /* 0x0000000a00b37202 */ /* 0x000fe40000000f00 */
.L_x_34570:
[----:B------:R-:W-:Y:S05]  /*17670*/  BSYNC B3 ;  /* 0x0000000000037941 */ /* 0x000fea0003800000 */
.L_x_34568:
        /* <DEDUP_REMOVED lines=16> */
.L_x_34574:
[----:B------:R-:W-:Y:S05]  /*17780*/  BSYNC B4 ;  /* 0x0000000000047941 */ /* 0x000fea0003800000 */
.L_x_34573:
        /* <DEDUP_REMOVED lines=44> */
.L_x_34572:
[----:B------:R-:W-:Y:S05]  /*17a50*/  BSYNC B3 ;  /* 0x0000000000037941 */ /* 0x000fea0003800000 */
.L_x_34571:
        /* <DEDUP_REMOVED lines=13> */
.L_x_34567:
[----:B------:R-:W-:Y:S05]  /*17b30*/  BSYNC B2 ;  /* 0x0000000000027941 */ /* 0x000fea0003800000 */
.L_x_34566:
        /* <DEDUP_REMOVED lines=26> */
.L_x_34576:
[----:B------:R-:W-:Y:S05]  /*17ce0*/  BSYNC B2 ;  /* 0x0000000000027941 */ /* 0x000fea0003800000 */
.L_x_34575:
[----:B------:R-:W-:Y:S02]  /*17cf0*/  IADD3 R206, R206, 0x20, RZ ;  /* 0x00000020cece7810 */ /* 0x000fe40007ffe0ff */
[----:B------:R-:W-:Y:S02]  /*17d00*/  IADD3 R205, R205, 0x20, RZ ;  /* 0x00000020cdcd7810 */ /* 0x000fe40007ffe0ff */
.L_x_34502:
[----:B------:R-:W-:Y:S05]  /*17d10*/  BSYNC B1 ;  /* 0x0000000000017941 */ /* 0x000fea0003800000 */
.L_x_34501:
        /* <DEDUP_REMOVED lines=31> */
.L_x_34582:
[----:B------:R-:W-:Y:S02]  /*17f10*/  IMAD.MOV.U32 R13, RZ, RZ, R10 ;  /* 0x000000ffff0d7224 */ /* 0x000fe400078e000a */
.L_x_34583:
[----:B------:R-:W-:Y:S05]  /*17f20*/  BSYNC B3 ;  /* 0x0000000000037941 */ /* 0x000fea0003800000 */
.L_x_34581:
        /* <DEDUP_REMOVED lines=16> */
.L_x_34587:
[----:B------:R-:W-:Y:S05]  /*18030*/  BSYNC B4 ;  /* 0x0000000000047941 */ /* 0x000fea0003800000 */
.L_x_34586:
        /* <DEDUP_REMOVED lines=44> */
.L_x_34585:
[----:B------:R-:W-:Y:S05]  /*18300*/  BSYNC B3 ;  /* 0x0000000000037941 */ /* 0x000fea0003800000 */
.L_x_34584:
        /* <DEDUP_REMOVED lines=13> */
.L_x_34580:
[----:B------:R-:W-:Y:S05]  /*183e0*/  BSYNC B2 ;  /* 0x0000000000027941 */ /* 0x000fea0003800000 */
.L_x_34579:
        /* <DEDUP_REMOVED lines=18> */
.L_x_34591:
[----:B------:R-:W-:Y:S02]  /*18510*/  IMAD.MOV.U32 R9, RZ, RZ, R10 ;  /* 0x000000ffff097224 */ /* 0x000fe400078e000a */
.L_x_34592:
[----:B------:R-:W-:Y:S05]  /*18520*/  BSYNC B3 ;  /* 0x0000000000037941 */ /* 0x000fea0003800000 */
.L_x_34590:
        /* <DEDUP_REMOVED lines=16> */
.L_x_34596:
[----:B------:R-:W-:Y:S05]  /*18630*/  BSYNC B4 ;  /* 0x0000000000047941 */ /* 0x000fea0003800000 */
.L_x_34595:
        /* <DEDUP_REMOVED lines=44> */
.L_x_34594:
[----:B------:R-:W-:Y:S05]  /*18900*/  BSYNC B3 ;  /* 0x0000000000037941 */ /* 0x000fea0003800000 */
.L_x_34593:
        /* <DEDUP_REMOVED lines=13> */
.L_x_34589:
[----:B------:R-:W-:Y:S05]  /*189e0*/  BSYNC B2 ;  /* 0x0000000000027941 */ /* 0x000fea0003800000 */
.L_x_34588:
        /* <DEDUP_REMOVED lines=18> */
.L_x_34600:
[----:B------:R-:W-:Y:S02]  /*18b10*/  IMAD.MOV.U32 R9, RZ, RZ, R10 ;  /* 0x000000ffff097224 */ /* 0x000fe400078e000a */
.L_x_34601:
[----:B------:R-:W-:Y:S05]  /*18b20*/  BSYNC B3 ;  /* 0x0000000000037941 */ /* 0x000fea0003800000 */
.L_x_34599:
        /* <DEDUP_REMOVED lines=16> */
.L_x_34605:
[----:B------:R-:W-:Y:S05]  /*18c30*/  BSYNC B4 ;  /* 0x0000000000047941 */ /* 0x000fea0003800000 */
.L_x_34604:
        /* <DEDUP_REMOVED lines=44> */
.L_x_34603:
[----:B------:R-:W-:Y:S05]  /*18f00*/  BSYNC B3 ;  /* 0x0000000000037941 */ /* 0x000fea0003800000 */
.L_x_34602:
        /* <DEDUP_REMOVED lines=13> */
.L_x_34598:
[----:B------:R-:W-:Y:S05]  /*18fe0*/  BSYNC B2 ;  /* 0x0000000000027941 */ /* 0x000fea0003800000 */
.L_x_34597:
        /* <DEDUP_REMOVED lines=18> */
.L_x_34609:
[----:B------:R-:W-:Y:S02]  /*19110*/  IMAD.MOV.U32 R9, RZ, RZ, R10 ;  /* 0x000000ffff097224 */ /* 0x000fe400078e000a */
.L_x_34610:
[----:B------:R-:W-:Y:S05]  /*19120*/  BSYNC B3 ;  /* 0x0000000000037941 */ /* 0x000fea0003800000 */
.L_x_34608:
        /* <DEDUP_REMOVED lines=16> */
.L_x_34614:
[----:B------:R-:W-:Y:S05]  /*19230*/  BSYNC B4 ;  /* 0x0000000000047941 */ /* 0x000fea0003800000 */
.L_x_34613:
        /* <DEDUP_REMOVED lines=44> */
.L_x_34612:
[----:B------:R-:W-:Y:S05]  /*19500*/  BSYNC B3 ;  /* 0x0000000000037941 */ /* 0x000fea0003800000 */
.L_x_34611:
        /* <DEDUP_REMOVED lines=13> */
.L_x_34607:
[----:B------:R-:W-:Y:S05]  /*195e0*/  BSYNC B2 ;  /* 0x0000000000027941 */ /* 0x000fea0003800000 */
.L_x_34606:
        /* <DEDUP_REMOVED lines=18> */
.L_x_34618:
[----:B------:R-:W-:Y:S02]  /*19710*/  IMAD.MOV.U32 R9, RZ, RZ, R10 ;  /* 0x000000ffff097224 */ /* 0x000fe400078e000a */
.L_x_34619:
[----:B------:R-:W-:Y:S05]  /*19720*/  BSYNC B3 ;  /* 0x0000000000037941 */ /* 0x000fea0003800000 */
.L_x_34617:
        /* <DEDUP_REMOVED lines=16> */
.L_x_34623:
[----:B------:R-:W-:Y:S05]  /*19830*/  BSYNC B4 ;  /* 0x0000000000047941 */ /* 0x000fea0003800000 */
.L_x_34622:
        /* <DEDUP_REMOVED lines=44> */
.L_x_34621:
[----:B------:R-:W-:Y:S05]  /*19b00*/  BSYNC B3 ;  /* 0x0000000000037941 */ /* 0x000fea0003800000 */
.L_x_34620:
        /* <DEDUP_REMOVED lines=13> */
.L_x_34616:
[----:B------:R-:W-:Y:S05]  /*19be0*/  BSYNC B2 ;  /* 0x0000000000027941 */ /* 0x000fea0003800000 */
.L_x_34615:
        /* <DEDUP_REMOVED lines=18> */
.L_x_34627:
[----:B------:R-:W-:Y:S02]  /*19d10*/  IMAD.MOV.U32 R9, RZ, RZ, R10 ;  /* 0x000000ffff097224 */ /* 0x000fe400078e000a */
.L_x_34628:
[----:B------:R-:W-:Y:S05]  /*19d20*/  BSYNC B3 ;  /* 0x0000000000037941 */ /* 0x000fea0003800000 */
.L_x_34626:
        /* <DEDUP_REMOVED lines=16> */
.L_x_34632:
[----:B------:R-:W-:Y:S05]  /*19e30*/  BSYNC B4 ;  /* 0x0000000000047941 */ /* 0x000fea0003800000 */
.L_x_34631:
        /* <DEDUP_REMOVED lines=44> */
.L_x_34630:
[----:B------:R-:W-:Y:S05]  /*1a100*/  BSYNC B3 ;  /* 0x0000000000037941 */ /* 0x000fea0003800000 */
.L_x_34629:
        /* <DEDUP_REMOVED lines=13> */
.L_x_34625:
[----:B------:R-:W-:Y:S05]  /*1a1e0*/  BSYNC B2 ;  /* 0x0000000000027941 */ /* 0x000fea0003800000 */
.L_x_34624:
        /* <DEDUP_REMOVED lines=18> */
.L_x_34636:
[----:B------:R-:W-:Y:S02]  /*1a310*/  IMAD.MOV.U32 R9, RZ, RZ, R10 ;  /* 0x000000ffff097224 */ /* 0x000fe400078e000a */
.L_x_34637:
[----:B------:R-:W-:Y:S05]  /*1a320*/  BSYNC B3 ;  /* 0x0000000000037941 */ /* 0x000fea0003800000 */
.L_x_34635:
        /* <DEDUP_REMOVED lines=16> */
.L_x_34641:
[----:B------:R-:W-:Y:S05]  /*1a430*/  BSYNC B4 ;  /* 0x0000000000047941 */ /* 0x000fea0003800000 */
.L_x_34640:
        /* <DEDUP_REMOVED lines=44> */
.L_x_34639:
[----:B------:R-:W-:Y:S05]  /*1a700*/  BSYNC B3 ;  /* 0x0000000000037941 */ /* 0x000fea0003800000 */
.L_x_34638:
        /* <DEDUP_REMOVED lines=13> */
.L_x_34634:
[----:B------:R-:W-:Y:S05]  /*1a7e0*/  BSYNC B2 ;  /* 0x0000000000027941 */ /* 0x000fea0003800000 */
.L_x_34633:
        /* <DEDUP_REMOVED lines=18> */
.L_x_34645:
[----:B------:R-:W-:Y:S02]  /*1a910*/  IMAD.MOV.U32 R187, RZ, RZ, R10 ;  /* 0x000000ffffbb7224 */ /* 0x000fe400078e000a */
.L_x_34646:
[----:B------:R-:W-:Y:S05]  /*1a920*/  BSYNC B3 ;  /* 0x0000000000037941 */ /* 0x000fea0003800000 */
.L_x_34644:
        /* <DEDUP_REMOVED lines=16> */
.L_x_34650:
[----:B------:R-:W-:Y:S05]  /*1aa30*/  BSYNC B4 ;  /* 0x0000000000047941 */ /* 0x000fea0003800000 */
.L_x_34649:
        /* <DEDUP_REMOVED lines=44> */
.L_x_34648:
[----:B------:R-:W-:Y:S05]  /*1ad00*/  BSYNC B3 ;  /* 0x0000000000037941 */ /* 0x000fea0003800000 */
.L_x_34647:
        /* <DEDUP_REMOVED lines=13> */
.L_x_34643:
[----:B------:R-:W-:Y:S05]  /*1ade0*/  BSYNC B2 ;  /* 0x0000000000027941 */ /* 0x000fea0003800000 */
.L_x_34642:
        /* <DEDUP_REMOVED lines=26> */
.L_x_34652:
[----:B------:R-:W-:Y:S05]  /*1af90*/  BSYNC B2 ;  /* 0x0000000000027941 */ /* 0x000fea0003800000 */
.L_x_34651:
[----:B------:R-:W-:Y:S02]  /*1afa0*/  IADD3 R206, R206, 0x20, RZ ;  /* 0x00000020cece7810 */ /* 0x000fe40007ffe0ff */
[----:B------:R-:W-:Y:S02]  /*1afb0*/  IADD3 R205, R205, 0x20, RZ ;  /* 0x00000020cdcd7810 */ /* 0x000fe40007ffe0ff */
.L_x_34578:
[----:B------:R-:W-:Y:S05]  /*1afc0*/  BSYNC B1 ;  /* 0x0000000000017941 */ /* 0x000fea0003800000 */
.L_x_34577:
        /* <DEDUP_REMOVED lines=31> */
.L_x_34658:
[----:B------:R-:W-:Y:S02]  /*1b1c0*/  IMAD.MOV.U32 R13, RZ, RZ, R10 ;  /* 0x000000ffff0d7224 */ /* 0x000fe400078e000a */
.L_x_34659:
[----:B------:R-:W-:Y:S05]  /*1b1d0*/  BSYNC B3 ;  /* 0x0000000000037941 */ /* 0x000fea0003800000 */
.L_x_34657:
        /* <DEDUP_REMOVED lines=16> */
.L_x_34663:
[----:B------:R-:W-:Y:S05]  /*1b2e0*/  BSYNC B4 ;  /* 0x0000000000047941 */ /* 0x000fea0003800000 */
.L_x_34662:
        /* <DEDUP_REMOVED lines=44> */
.L_x_34661:
[----:B------:R-:W-:Y:S05]  /*1b5b0*/  BSYNC B3 ;  /* 0x0000000000037941 */ /* 0x000fea0003800000 */
.L_x_34660:
        /* <DEDUP_REMOVED lines=13> */
.L_x_34656:
[----:B------:R-:W-:Y:S05]  /*1b690*/  BSYNC B2 ;  /* 0x0000000000027941 */ /* 0x000fea0003800000 */
.L_x_34655:
        /* <DEDUP_REMOVED lines=18> */
.L_x_34667:
[----:B------:R-:W-:Y:S02]  /*1b7c0*/  IMAD.MOV.U32 R9, RZ, RZ, R10 ;  /* 0x000000ffff097224 */ /* 0x000fe400078e000a */
.L_x_34668:
[----:B------:R-:W-:Y:S05]  /*1b7d0*/  BSYNC B3 ;  /* 0x0000000000037941 */ /* 0x000fea0003800000 */
.L_x_34666:
        /* <DEDUP_REMOVED lines=16> */
.L_x_34672:
[----:B------:R-:W-:Y:S05]  /*1b8e0*/  BSYNC B4 ;  /* 0x0000000000047941 */ /* 0x000fea0003800000 */
.L_x_34671:
        /* <DEDUP_REMOVED lines=44> */
.L_x_34670:
[----:B------:R-:W-:Y:S05]  /*1bbb0*/  BSYNC B3 ;  /* 0x0000000000037941 */ /* 0x000fea0003800000 */
.L_x_34669:
        /* <DEDUP_REMOVED lines=13> */
.L_x_34665:
[----:B------:R-:W-:Y:S05]  /*1bc90*/  BSYNC B2 ;  /* 0x0000000000027941 */ /* 0x000fea0003800000 */
.L_x_34664:
        /* <DEDUP_REMOVED lines=18> */
.L_x_34676:
[----:B------:R-:W-:Y:S02]  /*1bdc0*/  IMAD.MOV.U32 R9, RZ, RZ, R10 ;  /* 0x000000ffff097224 */ /* 0x000fe400078e000a */
.L_x_34677:
[----:B------:R-:W-:Y:S05]  /*1bdd0*/  BSYNC B3 ;  /* 0x0000000000037941 */ /* 0x000fea0003800000 */
.L_x_34675:
        /* <DEDUP_REMOVED lines=16> */
.L_x_34681:
[----:B------:R-:W-:Y:S05]  /*1bee0*/  BSYNC B4 ;  /* 0x0000000000047941 */ /* 0x000fea0003800000 */
.L_x_34680:
        /* <DEDUP_REMOVED lines=44> */
.L_x_34679:
[----:B------:R-:W-:Y:S05]  /*1c1b0*/  BSYNC B3 ;  /* 0x0000000000037941 */ /* 0x000fea0003800000 */
.L_x_34678:
        /* <DEDUP_REMOVED lines=13> */
.L_x_34674:
[----:B------:R-:W-:Y:S05]  /*1c290*/  BSYNC B2 ;  /* 0x0000000000027941 */ /* 0x000fea0003800000 */
.L_x_34673:
        /* <DEDUP_REMOVED lines=18> */
.L_x_34685:
[----:B------:R-:W-:Y:S02]  /*1c3c0*/  MOV R9, R10 ;  /* 0x0000000a00097202 */ /* 0x000fe40000000f00 */
.L_x_34686:
[----:B------:R-:W-:Y:S05]  /*1c3d0*/  BSYNC B3 ;  /* 0x0000000000037941 */ /* 0x000fea0003800000 */
.L_x_34684:
        /* <DEDUP_REMOVED lines=16> */
.L_x_34690:
[----:B------:R-:W-:Y:S05]  /*1c4e0*/  BSYNC B4 ;  /* 0x0000000000047941 */ /* 0x000fea0003800000 */
.L_x_34689:
        /* <DEDUP_REMOVED lines=44> */
.L_x_34688:
[----:B------:R-:W-:Y:S05]  /*1c7b0*/  BSYNC B3 ;  /* 0x0000000000037941 */ /* 0x000fea0003800000 */
.L_x_34687:
        /* <DEDUP_REMOVED lines=13> */
.L_x_34683:
[----:B------:R-:W-:Y:S05]  /*1c890*/  BSYNC B2 ;  /* 0x0000000000027941 */ /* 0x000fea0003800000 */
.L_x_34682:
        /* <DEDUP_REMOVED lines=18> */
.L_x_34694:
[----:B------:R-:W-:Y:S02]  /*1c9c0*/  IMAD.MOV.U32 R9, RZ, RZ, R10 ;  /* 0x000000ffff097224 */ /* 0x000fe400078e000a */
.L_x_34695:
[----:B------:R-:W-:Y:S05]  /*1c9d0*/  BSYNC B3 ;  /* 0x0000000000037941 */ /* 0x000fea0003800000 */
.L_x_34693:
        /* <DEDUP_REMOVED lines=16> */
.L_x_34699:
[----:B------:R-:W-:Y:S05]  /*1cae0*/  BSYNC B4 ;  /* 0x0000000000047941 */ /* 0x000fea0003800000 */
.L_x_34698:
        /* <DEDUP_REMOVED lines=44> */
.L_x_34697:
[----:B------:R-:W-:Y:S05]  /*1cdb0*/  BSYNC B3 ;  /* 0x0000000000037941 */ /* 0x000fea0003800000 */
.L_x_34696:
        /* <DEDUP_REMOVED lines=13> */
.L_x_34692:
[----:B------:R-:W-:Y:S05]  /*1ce90*/  BSYNC B2 ;  /* 0x0000000000027941 */ /* 0x000fea0003800000 */
.L_x_34691:
        /* <DEDUP_REMOVED lines=18> */
.L_x_34703:
[----:B------:R-:W-:Y:S02]  /*1cfc0*/  IMAD.MOV.U32 R9, RZ, RZ, R10 ;  /* 0x000000ffff097224 */ /* 0x000fe400078e000a */
.L_x_34704:
[----:B------:R-:W-:Y:S05]  /*1cfd0*/  BSYNC B3 ;  /* 0x0000000000037941 */ /* 0x000fea0003800000 */
.L_x_34702:
        /* <DEDUP_REMOVED lines=16> */
.L_x_34708:
[----:B------:R-:W-:Y:S05]  /*1d0e0*/  BSYNC B4 ;  /* 0x0000000000047941 */ /* 0x000fea0003800000 */
.L_x_34707:
        /* <DEDUP_REMOVED lines=44> */
.L_x_34706:
[----:B------:R-:W-:Y:S05]  /*1d3b0*/  BSYNC B3 ;  /* 0x0000000000037941 */ /* 0x000fea0003800000 */
.L_x_34705:
        /* <DEDUP_REMOVED lines=13> */
.L_x_34701:
[----:B------:R-:W-:Y:S05]  /*1d490*/  BSYNC B2 ;  /* 0x0000000000027941 */ /* 0x000fea0003800000 */
.L_x_34700:
        /* <DEDUP_REMOVED lines=18> */
.L_x_34712:
[----:B------:R-:W-:Y:S02]  /*1d5c0*/  IMAD.MOV.U32 R9, RZ, RZ, R10 ;  /* 0x000000ffff097224 */ /* 0x000fe400078e000a */
.L_x_34713:
[----:B------:R-:W-:Y:S05]  /*1d5d0*/  BSYNC B3 ;  /* 0x0000000000037941 */ /* 0x000fea0003800000 */
.L_x_34711:
        /* <DEDUP_REMOVED lines=16> */
.L_x_34717:
[----:B------:R-:W-:Y:S05]  /*1d6e0*/  BSYNC B4 ;  /* 0x0000000000047941 */ /* 0x000fea0003800000 */
.L_x_34716:
        /* <DEDUP_REMOVED lines=44> */
.L_x_34715:
[----:B------:R-:W-:Y:S05]  /*1d9b0*/  BSYNC B3 ;  /* 0x0000000000037941 */ /* 0x000fea0003800000 */
.L_x_34714:
        /* <DEDUP_REMOVED lines=13> */
.L_x_34710:
[----:B------:R-:W-:Y:S05]  /*1da90*/  BSYNC B2 ;  /* 0x0000000000027941 */ /* 0x000fea0003800000 */
.L_x_34709:
        /* <DEDUP_REMOVED lines=18> */
.L_x_34721:
[----:B------:R-:W-:Y:S02]  /*1dbc0*/  IMAD.MOV.U32 R195, RZ, RZ, R10 ;  /* 0x000000ffffc37224 */ /* 0x000fe400078e000a */
.L_x_34722:
[----:B------:R-:W-:Y:S05]  /*1dbd0*/  BSYNC B3 ;  /* 0x0000000000037941 */ /* 0x000fea0003800000 */
.L_x_34720:
        /* <DEDUP_REMOVED lines=16> */
.L_x_34726:
[----:B------:R-:W-:Y:S05]  /*1dce0*/  BSYNC B4 ;  /* 0x0000000000047941 */ /* 0x000fea0003800000 */
.L_x_34725:
        /* <DEDUP_REMOVED lines=44> */
.L_x_34724:
[----:B------:R-:W-:Y:S05]  /*1dfb0*/  BSYNC B3 ;  /* 0x0000000000037941 */ /* 0x000fea0003800000 */
.L_x_34723:
[----:B------:R-:W2:Y:S01]  /*1dfc0*/  LDL R213, [R1+0xa4] ;  /* 0x0000a40001d57983 */ /* 0x000ea20000100800 */
        /* <DEDUP_REMOVED lines=12> */
.L_x_34719:
[----:B------:R-:W-:Y:S05]  /*1e090*/  BSYNC B2 ;  /* 0x0000000000027941 */ /* 0x000fea0003800000 */
.L_x_34718:
        /* <DEDUP_REMOVED lines=26> */
.L_x_34728:
[----:B------:R-:W-:Y:S05]  /*1e240*/  BSYNC B2 ;  /* 0x0000000000027941 */ /* 0x000fea0003800000 */
.L_x_34727:
[----:B------:R-:W-:Y:S02]  /*1e250*/  IADD3 R206, R206, 0x20, RZ ;  /* 0x00000020cece7810 */ /* 0x000fe40007ffe0ff */
[----:B------:R-:W-:Y:S02]  /*1e260*/  IADD3 R205, R205, 0x20, RZ ;  /* 0x00000020cdcd7810 */ /* 0x000fe40007ffe0ff */
.L_x_34654:
[----:B------:R-:W-:Y:S05]  /*1e270*/  BSYNC B1 ;  /* 0x0000000000017941 */ /* 0x000fea0003800000 */
.L_x_34653:
        /* <DEDUP_REMOVED lines=31> */
.L_x_34734:
[----:B------:R-:W-:Y:S02]  /*1e470*/  MOV R13, R10 ;  /* 0x0000000a000d7202 */ /* 0x000fe40000000f00 */
.L_x_34735:
[----:B------:R-:W-:Y:S05]  /*1e480*/  BSYNC B3 ;  /* 0x0000000000037941 */ /* 0x000fea0003800000 */
.L_x_34733:
        /* <DEDUP_REMOVED lines=16> */
.L_x_34739:
[----:B------:R-:W-:Y:S05]  /*1e590*/  BSYNC B4 ;  /* 0x0000000000047941 */ /* 0x000fea0003800000 */
.L_x_34738:
        /* <DEDUP_REMOVED lines=44> */
.L_x_34737:
[----:B------:R-:W-:Y:S05]  /*1e860*/  BSYNC B3 ;  /* 0x0000000000037941 */ /* 0x000fea0003800000 */
.L_x_34736:
        /* <DEDUP_REMOVED lines=13> */
.L_x_34732:
[----:B------:R-:W-:Y:S05]  /*1e940*/  BSYNC B2 ;  /* 0x0000000000027941 */ /* 0x000fea0003800000 */
.L_x_34731:
        /* <DEDUP_REMOVED lines=18> */
.L_x_34743:
[----:B------:R-:W-:Y:S02]  /*1ea70*/  IMAD.MOV.U32 R9, RZ, RZ, R10 ;  /* 0x000000ffff097224 */ /* 0x000fe400078e000a */
.L_x_34744:
[----:B------:R-:W-:Y:S05]  /*1ea80*/  BSYNC B3 ;  /* 0x0000000000037941 */ /* 0x000fea0003800000 */
.L_x_34742:
        /* <DEDUP_REMOVED lines=16> */
.L_x_34748:
[----:B------:R-:W-:Y:S05]  /*1eb90*/  BSYNC B4 ;  /* 0x0000000000047941 */ /* 0x000fea0003800000 */
.L_x_34747:
        /* <DEDUP_REMOVED lines=44> */
.L_x_34746:
[----:B------:R-:W-:Y:S05]  /*1ee60*/  BSYNC B3 ;  /* 0x0000000000037941 */ /* 0x000fea0003800000 */
.L_x_34745:
        /* <DEDUP_REMOVED lines=13> */
.L_x_34741:
[----:B------:R-:W-:Y:S05]  /*1ef40*/  BSYNC B2 ;  /* 0x0000000000027941 */ /* 0x000fea0003800000 */
.L_x_34740:
        /* <DEDUP_REMOVED lines=18> */
.L_x_34752:
[----:B------:R-:W-:Y:S02]  /*1f070*/  IMAD.MOV.U32 R9, RZ, RZ, R10 ;  /* 0x000000ffff097224 */ /* 0x000fe400078e000a */
.L_x_34753:
[----:B------:R-:W-:Y:S05]  /*1f080*/  BSYNC B3 ;  /* 0x0000000000037941 */ /* 0x000fea0003800000 */
.L_x_34751:
        /* <DEDUP_REMOVED lines=16> */
.L_x_34757:
[----:B------:R-:W-:Y:S05]  /*1f190*/  BSYNC B4 ;  /* 0x0000000000047941 */ /* 0x000fea0003800000 */
.L_x_34756:
        /* <DEDUP_REMOVED lines=44> */
.L_x_34755:
[----:B------:R-:W-:Y:S05]  /*1f460*/  BSYNC B3 ;  /* 0x0000000000037941 */ /* 0x000fea0003800000 */
.L_x_34754:
        /* <DEDUP_REMOVED lines=13> */
.L_x_34750:
[----:B------:R-:W-:Y:S05]  /*1f540*/  BSYNC B2 ;  /* 0x0000000000027941 */ /* 0x000fea0003800000 */
.L_x_34749:
        /* <DEDUP_REMOVED lines=18> */
.L_x_34761:
[----:B------:R-:W-:Y:S02]  /*1f670*/  IMAD.MOV.U32 R9, RZ, RZ, R10 ;  /* 0x000000ffff097224 */ /* 0x000fe400078e000a */
.L_x_34762:
[----:B------:R-:W-:Y:S05]  /*1f680*/  BSYNC B3 ;  /* 0x0000000000037941 */ /* 0x000fea0003800000 */
.L_x_34760:
        /* <DEDUP_REMOVED lines=16> */
.L_x_34766:
[----:B------:R-:W-:Y:S05]  /*1f790*/  BSYNC B4 ;  /* 0x0000000000047941 */ /* 0x000fea0003800000 */
.L_x_34765:
        /* <DEDUP_REMOVED lines=44> */
.L_x_34764:
[----:B------:R-:W-:Y:S05]  /*1fa60*/  BSYNC B3 ;  /* 0x0000000000037941 */ /* 0x000fea0003800000 */
.L_x_34763:
        /* <DEDUP_REMOVED lines=13> */
.L_x_34759:
[----:B------:R-:W-:Y:S05]  /*1fb40*/  BSYNC B2 ;  /* 0x0000000000027941 */ /* 0x000fea0003800000 */
.L_x_34758:
        /* <DEDUP_REMOVED lines=18> */
.L_x_34770:
[----:B------:R-:W-:Y:S02]  /*1fc70*/  IMAD.MOV.U32 R9, RZ, RZ, R10 ;  /* 0x000000ffff097224 */ /* 0x000fe400078e000a */
.L_x_34771:
[----:B------:R-:W-:Y:S05]  /*1fc80*/  BSYNC B3 ;  /* 0x0000000000037941 */ /* 0x000fea0003800000 */
.L_x_34769:
        /* <DEDUP_REMOVED lines=16> */
.L_x_34775:
[----:B------:R-:W-:Y:S05]  /*1fd90*/  BSYNC B4 ;  /* 0x0000000000047941 */ /* 0x000fea0003800000 */
.L_x_34774:
        /* <DEDUP_REMOVED lines=44> */
.L_x_34773:
[----:B------:R-:W-:Y:S05]  /*20060*/  BSYNC B3 ;  /* 0x0000000000037941 */ /* 0x000fea0003800000 */
.L_x_34772:
        /* <DEDUP_REMOVED lines=13> */
.L_x_34768:
[----:B------:R-:W-:Y:S05]  /*20140*/  BSYNC B2 ;  /* 0x0000000000027941 */ /* 0x000fea0003800000 */
.L_x_34767:
        /* <DEDUP_REMOVED lines=18> */
.L_x_34779:
[----:B------:R-:W-:Y:S02]  /*20270*/  MOV R9, R10 ;  /* 0x0000000a00097202 */ /* 0x000fe40000000f00 */
.L_x_34780:
[----:B------:R-:W-:Y:S05]  /*20280*/  BSYNC B3 ;  /* 0x0000000000037941 */ /* 0x000fea0003800000 */
.L_x_34778:
        /* <DEDUP_REMOVED lines=16> */
.L_x_34784:
[----:B------:R-:W-:Y:S05]  /*20390*/  BSYNC B4 ;  /* 0x0000000000047941 */ /* 0x000fea0003800000 */
.L_x_34783:
        /* <DEDUP_REMOVED lines=44> */
.L_x_34782:
[----:B------:R-:W-:Y:S05]  /*20660*/  BSYNC B3 ;  /* 0x0000000000037941 */ /* 0x000fea0003800000 */
.L_x_34781:
        /* <DEDUP_REMOVED lines=13> */
.L_x_34777:
[----:B------:R-:W-:Y:S05]  /*20740*/  BSYNC B2 ;  /* 0x0000000000027941 */ /* 0x000fea0003800000 */
.L_x_34776:
        /* <DEDUP_REMOVED lines=18> */
.L_x_34788:
[----:B------:R-:W-:Y:S02]  /*20870*/  IMAD.MOV.U32 R9, RZ, RZ, R10 ;  /* 0x000000ffff097224 */ /* 0x000fe400078e000a */
.L_x_34789:
[----:B------:R-:W-:Y:S05]  /*20880*/  BSYNC B3 ;  /* 0x0000000000037941 */ /* 0x000fea0003800000 */
.L_x_34787:
        /* <DEDUP_REMOVED lines=16> */
.L_x_34793:
[----:B------:R-:W-:Y:S05]  /*20990*/  BSYNC B4 ;  /* 0x0000000000047941 */ /* 0x000fea0003800000 */
.L_x_34792:
        /* <DEDUP_REMOVED lines=44> */
.L_x_34791:
[----:B------:R-:W-:Y:S05]  /*20c60*/  BSYNC B3 ;  /* 0x0000000000037941 */ /* 0x000fea0003800000 */
.L_x_34790:
        /* <DEDUP_REMOVED lines=13> */
.L_x_34786:
[----:B------:R-:W-:Y:S05]  /*20d40*/  BSYNC B2 ;  /* 0x0000000000027941 */ /* 0x000fea0003800000 */
.L_x_34785:
        /* <DEDUP_REMOVED lines=18> */
.L_x_34797:
[----:B------:R-:W-:Y:S02]  /*20e70*/  IMAD.MOV.U32 R203, RZ, RZ, R10 ;  /* 0x000000ffffcb7224 */ /* 0x000fe400078e000a */
.L_x_34798:
[----:B------:R-:W-:Y:S05]  /*20e80*/  BSYNC B3 ;  /* 0x0000000000037941 */ /* 0x000fea0003800000 */
.L_x_34796:
        /* <DEDUP_REMOVED lines=16> */
.L_x_34802:
[----:B------:R-:W-:Y:S05]  /*20f90*/  BSYNC B4 ;  /* 0x0000000000047941 */ /* 0x000fea0003800000 */
.L_x_34801:
        /* <DEDUP_REMOVED lines=44> */
.L_x_34800:
[----:B------:R-:W-:Y:S05]  /*21260*/  BSYNC B3 ;  /* 0x0000000000037941 */ /* 0x000fea0003800000 */
.L_x_34799:
[----:B---3--:R-:W2:Y:S01]  /*21270*/  LDL R207, [R1+0x64] ;  /* 0x0000640001cf7983 */ /* 0x008ea20000100800 */
        /* <DEDUP_REMOVED lines=12> */
.L_x_34795:
[----:B------:R-:W-:Y:S05]  /*21340*/  BSYNC B2 ;  /* 0x0000000000027941 */ /* 0x000fea0003800000 */
.L_x_34794:
[----:B---3--:R-:W-:-:S04]  /*21350*/  IMAD.MOV.U32 R207, RZ, RZ, 0x20 ;  /* 0x00000020ffcf7424 */ /* 0x008fc800078e00ff */
        /* <DEDUP_REMOVED lines=24> */
.L_x_34730:
[----:B------:R-:W-:Y:S05]  /*214e0*/  BSYNC B1 ;  /* 0x0000000000017941 */ /* 0x000fea0003800000 */
.L_x_34729:
        /* <DEDUP_REMOVED lines=105> */
.L_x_34827:
        /* <DEDUP_REMOVED lines=190> */
.L_x_34828:
        /* <DEDUP_REMOVED lines=75> */
.L_x_34808:
[----:B------:R-:W-:Y:S05]  /*22c10*/  BSYNC B2 ;  /* 0x0000000000027941 */ /* 0x000fea0003800000 */
.L_x_34807:
[----:B-----5:R-:W-:Y:S01]  /*22c20*/  LOP3.LUT P1, RZ, R0, 0x1000, RZ, 0xc0, !PT ;  /* 0x0000100000ff7812 */ /* 0x020fe2000782c0ff */
[----:B------:R-:W-:-:S12]  /*22c30*/  BSSY B2, `(.L_x_34809) ;  /* 0x0000030000027945 */ /* 0x000fd80003800000 */
        /* <DEDUP_REMOVED lines=47> */
.L_x_34810:
[----:B------:R-:W-:Y:S05]  /*22f30*/  BSYNC B2 ;  /* 0x0000000000027941 */ /* 0x000fea0003800000 */
.L_x_34809:
        /* <DEDUP_REMOVED lines=9> */
[----:B------:R-:W4:Y:S04]  /*22fd0*/  LDL R227, [R1] ;  /* 0x0000000001e37983 */ /* 0x000f280000100800 */
        /* <DEDUP_REMOVED lines=39> */
.L_x_34812:
[----:B------:R-:W-:Y:S05]  /*23250*/  BSYNC B2 ;  /* 0x0000000000027941 */ /* 0x000fea0003800000 */
.L_x_34811:
[----:B-----5:R-:W-:Y:S01]  /*23260*/  LOP3.LUT P1, RZ, R0, 0x400, RZ, 0xc0, !PT ;  /* 0x0000040000ff7812 */ /* 0x020fe2000782c0ff */
        /* <DEDUP_REMOVED lines=34> */
.L_x_34814:
[----:B------:R-:W-:Y:S05]  /*23490*/  BSYNC B2 ;  /* 0x0000000000027941 */ /* 0x000fea0003800000 */
.L_x_34813:
        /* <DEDUP_REMOVED lines=35> */
.L_x_34816:
[----:B------:R-:W-:Y:S05]  /*236d0*/  BSYNC B2 ;  /* 0x0000000000027941 */ /* 0x000fea0003800000 */
.L_x_34815:
        /* <DEDUP_REMOVED lines=35> */
.L_x_34818:
[----:B------:R-:W-:Y:S05]  /*23910*/  BSYNC B2 ;  /* 0x0000000000027941 */ /* 0x000fea0003800000 */
.L_x_34817:
        /* <DEDUP_REMOVED lines=35> */
.L_x_34820:
[----:B------:R-:W-:Y:S05]  /*23b50*/  BSYNC B2 ;  /* 0x0000000000027941 */ /* 0x000fea0003800000 */
.L_x_34819:
        /* <DEDUP_REMOVED lines=35> */
.L_x_34822:
[----:B------:R-:W-:Y:S05]  /*23d90*/  BSYNC B2 ;  /* 0x0000000000027941 */ /* 0x000fea0003800000 */
.L_x_34821:
        /* <DEDUP_REMOVED lines=35> */
.L_x_34824:
[----:B------:R-:W-:Y:S05]  /*23fd0*/  BSYNC B2 ;  /* 0x0000000000027941 */ /* 0x000fea0003800000 */
.L_x_34823:
[----:B------:R-:W-:-:S13]  /*23fe0*/  LOP3.LUT P1, RZ, R0, 0x8, RZ, 0xc0, !PT ;  /* 0x0000000800ff7812 */ /* 0x000fda000782c0ff */
[----:B------:R-:W-:Y:S05]  /*23ff0*/  @!P1 BRA `(.L_x_34806) ;  /* 0x0000029000009947 */ /* 0x000fea0003800000 */
[----:B------:R1:W-:Y:S04]  /*24000*/  STL [R1+0x1c8], R0 ;  /* 0x0001c80001007387 */ /* 0x0003e80000100800 */
        /* <DEDUP_REMOVED lines=36> */
[----:B------:R-:W-:-:S05]  /*24250*/  FFMA.FTZ R215, R224, R215, R110 ;  /* 0x000000d7e0d77223 */ /* 0x000fca000001006e */
[----:B------:R-:W-:Y:S01]  /*24260*/  F2FP.BF16.PACK_AB R207, R207, R215 ;  /* 0x000000d7cfcf723e */ /* 0x000fe200000010ff */
[----:B------:R-:W-:-:S05]  /*24270*/  IMAD.WIDE.U32 R214, R213, R214, c[0x0][0x208] ;  /* 0x00008200d5d67625 */ /* 0x000fca00078e00d6 */
[----:B------:R0:W-:Y:S02]  /*24280*/  STG.E.128 [R214.64], R204 ;  /* 0x000000ccd6007986 */ /* 0x0001e4000c101d06 */
.L_x_34806:
[----:B------:R-:W-:Y:S05]  /*24290*/  BSYNC B1 ;  /* 0x0000000000017941 */ /* 0x000fea0003800000 */
.L_x_34805:
[----:B01----:R-:W-:-:S04]  /*242a0*/  IMAD.MOV.U32 R204, RZ, RZ, c[0x0][0x160] ;  /* 0x00005800ffcc7624 */ /* 0x003fc800078e00ff */
[----:B------:R-:W-:-:S05]  /*242b0*/  IMAD R5, R204, 0x4, R5 ;  /* 0x00000004cc057824 */ /* 0x000fca00078e0205 */
[----:B------:R-:W-:-:S13]  /*242c0*/  ISETP.GE.AND P1, PT, R5, c[0x0][0x164], PT ;  /* 0x0000590005007a0c */ /* 0x000fda0003f26270 */
[----:B-----5:R-:W-:Y:S01]  /*242d0*/  @P1 CALL.REL.NOINC `(.L_x_34825) ;  /* 0x0000001000001944 */ /* 0x020fe20003c00000 */
[----:B------:R-:W-:Y:S05]  /*242e0*/  BRA `(.L_x_34826) ;  /* 0xfffdd63000007947 */ /* 0x000fea000383ffff */
.L_x_34825:
[----:B------:R-:W-:Y:S05]  /*242f0*/  BSYNC B0 ;  /* 0x0000000000007941 */ /* 0x000fea0003800000 */
.L_x_34044:
[----:B------:R-:W-:Y:S05]  /*24300*/  EXIT ;  /* 0x000000000000794d */ /* 0x000fea0003800000 */
.L_x_34803:
[----:B------:R-:W-:Y:S01]  /*24310*/  HFMA2.MMA R214, -RZ, RZ, 0, 1.847743988037109375e-06 ;  /* 0x0000001fffd67435 */ /* 0x000fe200000001ff */
[----:B------:R-:W-:Y:S01]  /*24320*/  IMAD.MOV.U32 R213, RZ, RZ, R207 ;  /* 0x000000ffffd57224 */ /* 0x000fe200078e00cf */
[----:B------:R-:W-:Y:S01]  /*24330*/  MOV R204, 0x24370 ;  /* 0x0002437000cc7802 */ /* 0x000fe20000000f00 */
[----:B------:R-:W-:Y:S02]  /*24340*/  IMAD.MOV.U32 R206, RZ, RZ, 0x1 ;  /* 0x00000001ffce7424 */ /* 0x000fe400078e00ff */
[----:B------:R-:W-:Y:S02]  /*24350*/  IMAD.MOV.U32 R205, RZ, RZ, -0x1 ;  /* 0xffffffffffcd7424 */ /* 0x000fe400078e00ff */
[----:B-----5:R-:W-:Y:S05]  /*24360*/  CALL.REL.NOINC `($__internal_78_$__cuda_sm70_shflsync_bfly_p) ;  /* 0x00000e6000007944 */ /* 0x020fea0003c00000 */
[----:B-1----:R-:W-:Y:S05]  /*24370*/  BRA `(.L_x_34827) ;  /* 0xffffd80000007947 */ /* 0x002fea000383ffff */
.L_x_34804:
[----:B------:R-:W-:Y:S01]  /*24380*/  IMAD.MOV.U32 R213, RZ, RZ, R207 ;  /* 0x000000ffffd57224 */ /* 0x000fe200078e00cf */
[----:B------:R-:W-:Y:S01]  /*24390*/  MOV R205, 0xffffffff ;  /* 0xffffffff00cd7802 */ /* 0x000fe20000000f00 */
[----:B------:R-:W-:Y:S01]  /*243a0*/  IMAD.MOV.U32 R206, RZ, RZ, 0x2 ;  /* 0x00000002ffce7424 */ /* 0x000fe200078e00ff */
[----:B------:R-:W-:Y:S01]  /*243b0*/  MOV R204, 0x243e0 ;  /* 0x000243e000cc7802 */ /* 0x000fe20000000f00 */
[----:B------:R-:W-:Y:S02]  /*243c0*/  IMAD.MOV.U32 R214, RZ, RZ, 0x1f ;  /* 0x0000001fffd67424 */ /* 0x000fe400078e00ff */
[----:B-----5:R-:W-:Y:S05]  /*243d0*/  CALL.REL.NOINC `($__internal_78_$__cuda_sm70_shflsync_bfly_p) ;  /* 0x00000df000007944 */ /* 0x020fea0003c00000 */
[----:B-1----:R-:W-:Y:S01]  /*243e0*/  FADD.FTZ R207, R207, R206 ;  /* 0x000000cecfcf7221 */ /* 0x002fe20000010000 */
[----:B------:R-:W-:Y:S01]  /*243f0*/  MOV R204, 0x24450 ;  /* 0x0002445000cc7802 */ /* 0x000fe20000000f00 */
[----:B------:R-:W-:-:S02]  /*24400*/  IMAD.MOV.U32 R206, RZ, RZ, 0x4 ;  /* 0x00000004ffce7424 */ /* 0x000fc400078e00ff */
[----:B------:R-:W-:Y:S02]  /*24410*/  IMAD.MOV.U32 R214, RZ, RZ, 0x1f ;  /* 0x0000001fffd67424 */ /* 0x000fe400078e00ff */
[----:B------:R-:W-:Y:S02]  /*24420*/  IMAD.MOV.U32 R205, RZ, RZ, -0x1 ;  /* 0xffffffffffcd7424 */ /* 0x000fe400078e00ff */
[----:B------:R-:W-:Y:S02]  /*24430*/  IMAD.MOV.U32 R213, RZ, RZ, R207 ;  /* 0x000000ffffd57224 */ /* 0x000fe400078e00cf */
[----:B------:R-:W-:Y:S05]  /*24440*/  CALL.REL.NOINC `($__internal_78_$__cuda_sm70_shflsync_bfly_p) ;  /* 0x00000d8000007944 */ /* 0x000fea0003c00000 */
[----:B-1----:R-:W-:Y:S01]  /*24450*/  FADD.FTZ R207, R207, R206 ;  /* 0x000000cecfcf7221 */ /* 0x002fe20000010000 */
[----:B------:R-:W-:Y:S01]  /*24460*/  HFMA2.MMA R206, -RZ, RZ, 0, 4.76837158203125e-07 ;  /* 0x00000008ffce7435 */ /* 0x000fe200000001ff */
[----:B------:R-:W-:Y:S01]  /*24470*/  IMAD.MOV.U32 R214, RZ, RZ, 0x1f ;  /* 0x0000001fffd67424 */ /* 0x000fe200078e00ff */
[----:B------:R-:W-:Y:S01]  /*24480*/  MOV R204, 0x244c0 ;  /* 0x000244c000cc7802 */ /* 0x000fe20000000f00 */
[----:B------:R-:W-:Y:S02]  /*24490*/  IMAD.MOV.U32 R205, RZ, RZ, -0x1 ;  /* 0xffffffffffcd7424 */ /* 0x000fe400078e00ff */
[----:B------:R-:W-:-:S02]  /*244a0*/  IMAD.MOV.U32 R213, RZ, RZ, R207 ;  /* 0x000000ffffd57224 */ /* 0x000fc400078e00cf */
[----:B------:R-:W-:Y:S05]  /*244b0*/  CALL.REL.NOINC `($__internal_78_$__cuda_sm70_shflsync_bfly_p) ;  /* 0x00000d1000007944 */ /* 0x000fea0003c00000 */
[----:B-1----:R-:W-:Y:S01]  /*244c0*/  FADD.FTZ R207, R207, R206 ;  /* 0x000000cecfcf7221 */ /* 0x002fe20000010000 */
[----:B------:R-:W-:Y:S01]  /*244d0*/  MOV R214, 0x1f ;  /* 0x0000001f00d67802 */ /* 0x000fe20000000f00 */
[----:B------:R-:W-:Y:S01]  /*244e0*/  IMAD.MOV.U32 R206, RZ, RZ, 0x10 ;  /* 0x00000010ffce7424 */ /* 0x000fe200078e00ff */
[----:B------:R-:W-:Y:S01]  /*244f0*/  MOV R204, 0x24530 ;  /* 0x0002453000cc7802 */ /* 0x000fe20000000f00 */
[----:B------:R-:W-:-:S02]  /*24500*/  IMAD.MOV.U32 R205, RZ, RZ, -0x1 ;  /* 0xffffffffffcd7424 */ /* 0x000fc400078e00ff */
[----:B------:R-:W-:Y:S02]  /*24510*/  IMAD.MOV.U32 R213, RZ, RZ, R207 ;  /* 0x000000ffffd57224 */ /* 0x000fe400078e00cf */
[----:B------:R-:W-:Y:S05]  /*24520*/  CALL.REL.NOINC `($__internal_78_$__cuda_sm70_shflsync_bfly_p) ;  /* 0x00000ca000007944 */ /* 0x000fea0003c00000 */
        /* <DEDUP_REMOVED lines=176> */
[----:B------:R-:W-:Y:S05]  /*25030*/  CALL.REL.NOINC `($__internal_78_$__cuda_sm70_shflsync_bfly_p) ;  /* 0x0000019000007944 */ /* 0x000fea0003c00000 */
[----:B-1----:R-:W-:Y:S01]  /*25040*/  FADD.FTZ R213, R213, R206 ;  /* 0x000000ced5d57221 */ /* 0x002fe20000010000 */
[----:B------:R-:W-:Y:S01]  /*25050*/  MOV R204, 0x250a0 ;  /* 0x000250a000cc7802 */ /* 0x000fe20000000f00 */
[----:B------:R-:W-:Y:S02]  /*25060*/  IMAD.MOV.U32 R206, RZ, RZ, 0x2 ;  /* 0x00000002ffce7424 */ /* 0x000fe400078e00ff */
[----:B------:R-:W-:Y:S02]  /*25070*/  IMAD.MOV.U32 R214, RZ, RZ, 0x1f ;  /* 0x0000001fffd67424 */ /* 0x000fe400078e00ff */
[----:B------:R-:W-:Y:S02]  /*25080*/  IMAD.MOV.U32 R205, RZ, RZ, -0x1 ;  /* 0xffffffffffcd7424 */ /* 0x000fe400078e00ff */
[----:B------:R-:W-:Y:S05]  /*25090*/  CALL.REL.NOINC `($__internal_78_$__cuda_sm70_shflsync_bfly_p) ;  /* 0x0000013000007944 */ /* 0x000fea0003c00000 */
[----:B------:R-:W-:Y:S01]  /*250a0*/  HFMA2.MMA R214, -RZ, RZ, 0, 1.847743988037109375e-06 ;  /* 0x0000001fffd67435 */ /* 0x000fe200000001ff */
[----:B-1----:R-:W-:Y:S01]  /*250b0*/  FADD.FTZ R213, R213, R206 ;  /* 0x000000ced5d57221 */ /* 0x002fe20000010000 */
[----:B------:R-:W-:Y:S01]  /*250c0*/  MOV R204, 0x25100 ;  /* 0x0002510000cc7802 */ /* 0x000fe20000000f00 */
[----:B------:R-:W-:-:S02]  /*250d0*/  IMAD.MOV.U32 R206, RZ, RZ, 0x4 ;  /* 0x00000004ffce7424 */ /* 0x000fc400078e00ff */
[----:B------:R-:W-:Y:S02]  /*250e0*/  IMAD.MOV.U32 R205, RZ, RZ, -0x1 ;  /* 0xffffffffffcd7424 */ /* 0x000fe400078e00ff */
[----:B------:R-:W-:Y:S05]  /*250f0*/  CALL.REL.NOINC `($__internal_78_$__cuda_sm70_shflsync_bfly_p) ;  /* 0x000000d000007944 */ /* 0x000fea0003c00000 */
[----:B-1----:R-:W-:Y:S01]  /*25100*/  FADD.FTZ R213, R213, R206 ;  /* 0x000000ced5d57221 */ /* 0x002fe20000010000 */
[----:B------:R-:W-:Y:S01]  /*25110*/  MOV R204, 0x25160 ;  /* 0x0002516000cc7802 */ /* 0x000fe20000000f00 */
[----:B------:R-:W-:Y:S02]  /*25120*/  IMAD.MOV.U32 R206, RZ, RZ, 0x8 ;  /* 0x00000008ffce7424 */ /* 0x000fe400078e00ff */
[----:B------:R-:W-:Y:S02]  /*25130*/  IMAD.MOV.U32 R214, RZ, RZ, 0x1f ;  /* 0x0000001fffd67424 */ /* 0x000fe400078e00ff */
[----:B------:R-:W-:Y:S02]  /*25140*/  IMAD.MOV.U32 R205, RZ, RZ, -0x1 ;  /* 0xffffffffffcd7424 */ /* 0x000fe400078e00ff */
[----:B------:R-:W-:Y:S05]  /*25150*/  CALL.REL.NOINC `($__internal_78_$__cuda_sm70_shflsync_bfly_p) ;  /* 0x0000007000007944 */ /* 0x000fea0003c00000 */
[----:B-1----:R-:W-:Y:S01]  /*25160*/  FADD.FTZ R213, R213, R206 ;  /* 0x000000ced5d57221 */ /* 0x002fe20000010000 */
[----:B------:R-:W-:Y:S01]  /*25170*/  MOV R206, 0x10 ;  /* 0x0000001000ce7802 */ /* 0x000fe20000000f00 */
[----:B------:R-:W-:Y:S01]  /*25180*/  IMAD.MOV.U32 R214, RZ, RZ, 0x1f ;  /* 0x0000001fffd67424 */ /* 0x000fe200078e00ff */
[----:B------:R-:W-:Y:S01]  /*25190*/  MOV R204, 0x251c0 ;  /* 0x000251c000cc7802 */ /* 0x000fe20000000f00 */
[----:B------:R-:W-:-:S02]  /*251a0*/  IMAD.MOV.U32 R205, RZ, RZ, -0x1 ;  /* 0xffffffffffcd7424 */ /* 0x000fc400078e00ff */
[----:B------:R-:W-:Y:S05]  /*251b0*/  CALL.REL.NOINC `($__internal_78_$__cuda_sm70_shflsync_bfly_p) ;  /* 0x0000001000007944 */ /* 0x000fea0003c00000 */
[----:B-1----:R-:W-:Y:S05]  /*251c0*/  BRA `(.L_x_34828) ;  /* 0xffffd59000007947 */ /* 0x002fea000383ffff */
        .weak           $__internal_78_$__cuda_sm70_shflsync_bfly_p
        .type           $__internal_78_$__cuda_sm70_shflsync_bfly_p,@function
        .size           $__internal_78_$__cuda_sm70_shflsync_bfly_p,(.L_x_71078 - $__internal_78_$__cuda_sm70_shflsync_bfly_p)
$__internal_78_$__cuda_sm70_shflsync_bfly_p:
[----:B------:R-:W-:Y:S04]  /*251d0*/  WARPSYNC R205 ;  /* 0x000000cd00007348 */ /* 0x000fe80003800000 */
[----:B------:R0:W1:Y:S02]  /*251e0*/  SHFL.BFLY PT, R206, R213, R206, R214 ;  /* 0x0c0000ced5ce7389 */ /* 0x00006400000e00d6 */
[----:B0-----:R-:W-:-:S04]  /*251f0*/  IMAD.MOV.U32 R205, RZ, RZ, 0x0 ;  /* 0x00000000ffcd7424 */ /* 0x001fc800078e00ff */
[----:B------:R-:W-:Y:S05]  /*25200*/  RET.REL.NODEC R204 `(_ZN10layer_norm13ln_fwd_kernelINS_13Kernel_traitsIf13__nv_bfloat16fS2_fjLj2560ELj1ELj4ELj1ELj16ENS_18Kernel_traits_baseILj2560EfS2_fS2_fjLj128EEEEELb1ELb1ELb1ELb0EEEvNS_9FwdParamsE) ;  /* 0xfffdadf0cc007950 */ /* 0x000fea0003c3ffff */
.L_x_34829:
        /* <DEDUP_REMOVED lines=15> */
.L_x_71078:


//--------------------- .text._ZN10layer_norm13ln_fwd_kernelINS_13Kernel_traitsIf13__nv_bfloat16fS2_fjLj2560ELj1ELj4ELj1ELj16ENS_18Kernel_traits_baseILj2560EfS2_fS2_fjLj128EEEEELb1ELb1ELb1ELb1EEEvNS_9FwdParamsE --------------------------
	.section	.text._ZN10layer_norm13ln_fwd_kernelINS_13Kernel_traitsIf13__nv_bfloat16fS2_fjLj2560ELj1ELj4ELj1ELj16ENS_18Kernel_traits_baseILj2560EfS2_fS2_fjLj128EEEEELb1ELb1ELb1ELb1EEEvNS_9FwdParamsE,"ax",@progbits
	.sectioninfo	@"SHI_REGISTERS=255"
	.align	128
        .global         _ZN10layer_norm13ln_fwd_kernelINS_13Kernel_traitsIf13__nv_bfloat16fS2_fjLj2560ELj1ELj4ELj1ELj16ENS_18Kernel_traits_baseILj2560EfS2_fS2_fjLj128EEEEELb1ELb1ELb1ELb1EEEvNS_9FwdParamsE
        .type           _ZN10layer_norm13ln_fwd_kernelINS_13Kernel_traitsIf13__nv_bfloat16fS2_fjLj2560ELj1ELj4ELj1ELj16ENS_18Kernel_traits_baseILj2560EfS2_fS2_fjLj128EEEEELb1ELb1ELb1ELb1EEEvNS_9FwdParamsE,@function
        .size           _ZN10layer_norm13ln_fwd_kernelINS_13Kernel_traitsIf13__nv_bfloat16fS2_fjLj2560ELj1ELj4ELj1ELj16ENS_18Kernel_traits_baseILj2560EfS2_fS2_fjLj128EEEEELb1ELb1ELb1ELb1EEEvNS_9FwdParamsE,(.L_x_71079 - _ZN10layer_norm13ln_fwd_kernelINS_13Kernel_traitsIf13__nv_bfloat16fS2_fjLj2560ELj1ELj4ELj1ELj16ENS_18Kernel_traits_baseILj2560EfS2_fS2_fjLj128EEEEELb1ELb1ELb1ELb1EEEvNS_9FwdParamsE)
        .other          _ZN10layer_norm13ln_fwd_kernelINS_13Kernel_traitsIf13__nv_bfloat16fS2_fjLj2560ELj1ELj4ELj1ELj16ENS_18Kernel_traits_baseILj2560EfS2_fS2_fjLj128EEEEELb1ELb1ELb1ELb1EEEvNS_9FwdParamsE,@"STO_CUDA_ENTRY STV_DEFAULT"
_ZN10layer_norm13ln_fwd_kernelINS_13Kernel_traitsIf13__nv_bfloat16fS2_fjLj2560ELj1ELj4ELj1ELj16ENS_18Kernel_traits_baseILj2560EfS2_fS2_fjLj128EEEEELb1ELb1ELb1ELb1EEEvNS_9FwdParamsE:
.text._ZN10layer_norm13ln_fwd_kernelINS_13Kernel_traitsIf13__nv_bfloat16fS2_fjLj2560ELj1ELj4ELj1ELj16ENS_18Kernel_traits_baseILj2560EfS2_fS2_fjLj128EEEEELb1ELb1ELb1ELb1EEEvNS_9FwdParamsE:
        /* <DEDUP_REMOVED lines=147> */
[----:B------:R-:W-:Y:S01]  /*0930*/  IADD3 R14, P0, R15, c[0x0][0x1b0], RZ ;  /* 0x00006c000f0e7a10 */ /* 0x000fe20007f1e0ff */
[----:B------:R-:W-:Y:S01]  /*0940*/  UIADD3 UR26, UR5, -0x695add53, URZ ;  /* 0x96a522ad051a7890 */ /* 0x000fe2000fffe03f */
[----:B------:R-:W-:Y:S01]  /*0950*/  IADD3.X R13, RZ, c[0x0][0x1cc], RZ, P2, !PT ;  /* 0x00007300ff0d7a10 */ /* 0x000fe200017fe4ff */
[----:B0-----:R-:W-:Y:S01]  /*0960*/  IMAD R3, R11, -0x2daee0ad, RZ ;  /* 0xd2511f530b037824 */ /* 0x001fe200078e02ff */
[----:B------:R-:W-:Y:S01]  /*0970*/  UIADD3 UR25, UR4, -0x700cb87f, URZ ;  /* 0x8ff3478104197890 */ /* 0x000fe2000fffe03f */
[----:B------:R-:W-:-:S02]  /*0980*/  IMAD.X R15, RZ, RZ, c[0x0][0x1b4], P0 ;  /* 0x00006d00ff0f7624 */ /* 0x000fc400000e06ff */
[----:B------:R-:W2:Y:S01]  /*0990*/  LDG.E.128 R192, [R12.64] ;  /* 0x000000060cc07981 */ /* 0x000ea2000c1e1d00 */
[----:B------:R-:W-:-:S03]  /*09a0*/  IMAD.HI.U32 R96, R10, -0x2daee0ad, RZ ;  /* 0xd2511f530a607827 */ /* 0x000fc600078e00ff */
[----:B------:R-:W3:Y:S01]  /*09b0*/  LDG.E.128 R148, [R14.64] ;  /* 0x000000060e947981 */ /* 0x000ee2000c1e1d00 */
[----:B------:R-:W-:Y:S01]  /*09c0*/  IMAD R2, R9, -0x326172a9, RZ ;  /* 0xcd9e8d5709027824 */ /* 0x000fe200078e02ff */
[----:B------:R-:W-:Y:S01]  /*09d0*/  LOP3.LUT R3, R96, UR26, R3, 0x96, !PT ;  /* 0x0000001a60037c12 */ /* 0x000fe2000f8e9603 */
[----:B------:R-:W-:Y:S01]  /*09e0*/  IMAD.HI.U32 R7, R8, -0x326172a9, RZ ;  /* 0xcd9e8d5708077827 */ /* 0x000fe200078e00ff */
[----:B------:R-:W4:Y:S04]  /*09f0*/  LDG.E.128 R144, [R14.64+0x10] ;  /* 0x000010060e907981 */ /* 0x000f28000c1e1d00 */
[----:B------:R-:W2:Y:S01]  /*0a00*/  LDG.E.128 R216, [R14.64+0x400] ;  /* 0x000400060ed87981 */ /* 0x000ea2000c1e1d00 */
[----:B------:R-:W-:Y:S01]  /*0a10*/  BSSY B0, `(.L_x_34830) ;  /* 0x0002230000007945 */ /* 0x000fe20003800000 */
[----:B------:R-:W-:-:S02]  /*0a20*/  LOP3.LUT R2, R7, UR25, R2, 0x96, !PT ;  /* 0x0000001907027c12 */ /* 0x000fc4000f8e9602 */
        /* <DEDUP_REMOVED lines=30> */
[----:B----4-:R-:W-:Y:S04]  /*0c10*/  STL.64 [R1+0x190], R144 ;  /* 0x0001909001007387 */ /* 0x010fe80000100a00 */
[----:B------:R3:W-:Y:S04]  /*0c20*/  STL.64 [R1+0x198], R146 ;  /* 0x0001989201007387 */ /* 0x0007e80000100a00 */
[----:B-1----:R-:W4:Y:S04]  /*0c30*/  LDG.E.128 R148, [R12.64+0x1410] ;  /* 0x001410060c947981 */ /* 0x002f28000c1e1d00 */
[----:B---3--:R-:W3:Y:S04]  /*0c40*/  LDG.E.128 R144, [R12.64+0x1800] ;  /* 0x001800060c907981 */ /* 0x008ee8000c1e1d00 */
[----:B--2---:R-:W-:Y:S04]  /*0c50*/  STL.64 [R1+0x160], R216 ;  /* 0x000160d801007387 */ /* 0x004fe80000100a00 */
[----:B------:R-:W-:Y:S04]  /*0c60*/  STL.64 [R1+0x168], R218 ;  /* 0x000168da01007387 */ /* 0x000fe80000100a00 */
        /* <DEDUP_REMOVED lines=12> */
[----:B-1----:R1:W5:Y:S04]  /*0d30*/  LDG.E.128 R120, [R12.64+0x1c00] ;  /* 0x001c00060c787981 */ /* 0x002368000c1e1d00 */
[----:B--2---:R1:W5:Y:S04]  /*0d40*/  LDG.E.128 R124, [R12.64+0x1c10] ;  /* 0x001c10060c7c7981 */ /* 0x004368000c1e1d00 */
[----:B0-----:R1:W5:Y:S04]  /*0d50*/  LDG.E.128 R128, [R12.64+0x2000] ;  /* 0x002000060c807981 */ /* 0x001368000c1e1d00 */
        /* <DEDUP_REMOVED lines=13> */
[----:B------:R-:W-:Y:S01]  /*0e30*/  LOP3.LUT R240, R240, 0x3, RZ, 0xc0, !PT ;  /* 0x00000003f0f07812 */ /* 0x000fe200078ec0ff */
[----:B------:R-:W-:-:S02]  /*0e40*/  IMAD R8, R8, -0x326172a9, RZ ;  /* 0xcd9e8d5708087824 */ /* 0x000fc400078e02ff */
[----:B------:R-:W-:Y:S02]  /*0e50*/  IMAD R10, R10, -0x2daee0ad, RZ ;  /* 0xd2511f530a0a7824 */ /* 0x000fe400078e02ff */
[----:B------:R-:W-:Y:S01]  /*0e60*/  IMAD.MOV.U32 R7, RZ, RZ, RZ ;  /* 0x000000ffff077224 */ /* 0x000fe200078e00ff */
[----:B------:R-:W-:Y:S01]  /*0e70*/  ULDC.U8 UR8, c[0x0][0x1f0] ;  /* 0x00007c0000087ab9 */ /* 0x000fe20000000000 */
[----:B---3--:R1:W-:Y:S04]  /*0e80*/  STL.64 [R1], R144 ;  /* 0x0000009001007387 */ /* 0x0083e80000100a00 */
        /* <DEDUP_REMOVED lines=25> */
.L_x_35576:
[----:B------:R-:W-:-:S04]  /*1020*/  IMAD.MOV.U32 R15, RZ, RZ, 0x4 ;  /* 0x00000004ff0f7424 */ /* 0x000fc800078e00ff */
[----:B-1----:R-:W-:-:S05]  /*1030*/  IMAD.WIDE R12, R0, R15, c[0x0][0x1d0] ;  /* 0x00007400000c7625 */ /* 0x002fca00078e020f */
[----:B------:R0:W2:Y:S01]  /*1040*/  LDG.E R14, [R12.64] ;  /* 0x000000060c0e7981 */ /* 0x0000a2000c1e1900 */
[----:B------:R-:W-:-:S03]  /*1050*/  ISETP.NE.U32.AND P0, PT, RZ, c[0x0][0x180], PT ;  /* 0x00006000ff007a0c */ /* 0x000fc60003f05070 */
[----:B------:R-:W1:Y:S01]  /*1060*/  S2R R156, SR_TID.X ;  /* 0x00000000009c7919 */ /* 0x000e620000002100 */
[----:B------:R-:W-:Y:S01]  /*1070*/  ISETP.NE.AND.EX P0, PT, RZ, c[0x0][0x184], PT, P0 ;  /* 0x00006100ff007a0c */ /* 0x000fe20003f05300 */
[----:B0-----:R-:W-:-:S05]  /*1080*/  IMAD R12, R0, c[0x0][0x168], RZ ;  /* 0x00005a00000c7a24 */ /* 0x001fca00078e02ff */
[----:B------:R-:W-:-:S04]  /*1090*/  SHF.R.S32.HI R13, RZ, 0x1f, R12 ;  /* 0x0000001fff0d7819 */ /* 0x000fc8000001140c */
[----:B------:R-:W-:-:S03]  /*10a0*/  LEA.HI R13, R13, R12, RZ, 0x3 ;  /* 0x0000000c0d0d7211 */ /* 0x000fc600078f18ff */
[----:B------:R-:W-:Y:S02]  /*10b0*/  @P0 MOV R12, 0x20 ;  /* 0x00000020000c0802 */ /* 0x000fe40000000f00 */
[----:B-1----:R-:W-:-:S04]  /*10c0*/  LOP3.LUT R156, R156, 0x1f, RZ, 0xc0, !PT ;  /* 0x0000001f9c9c7812 */ /* 0x002fc800078ec0ff */
[----:B------:R-:W-:-:S05]  /*10d0*/  LEA.HI.SX32 R182, R13, R156, 0x1d ;  /* 0x0000009c0db67211 */ /* 0x000fca00078feaff */
[----:B------:R-:W-:-:S05]  /*10e0*/  @P0 IMAD.WIDE.U32 R12, R182, R12, c[0x0][0x180] ;  /* 0x00006000b60c0625 */ /* 0x000fca00078e000c */
[----:B------:R0:W3:Y:S04]  /*10f0*/  @P0 LDG.E.128 R144, [R12.64] ;  /* 0x000000060c900981 */ /* 0x0000e8000c1e1d00 */
[----:B-----5:R0:W5:Y:S01]  /*1100*/  @P0 LDG.E.128 R148, [R12.64+0x10] ;  /* 0x000010060c940981 */ /* 0x020162000c1e1d00 */
[----:B------:R-:W-:Y:S01]  /*1110*/  IMAD.MOV.U32 R236, RZ, RZ, RZ ;  /* 0x000000ffffec7224 */ /* 0x000fe200078e00ff */
[----:B------:R-:W-:Y:S01]  /*1120*/  BSSY B1, `(.L_x_34831) ;  /* 0x000006b000017945 */ /* 0x000fe20003800000 */
[----:B------:R-:W-:Y:S02]  /*1130*/  SHF.R.S32.HI R252, RZ, 0x1f, R0 ;  /* 0x0000001ffffc7819 */ /* 0x000fe40000011400 */
[----:B--2---:R-:W-:-:S13]  /*1140*/  ISETP.GE.AND P2, PT, R14, 0x1, PT ;  /* 0x000000010e00780c */ /* 0x004fda0003f46270 */
[----:B0-----:R-:W-:-:S05]  /*1150*/  @P2 IADD3 R12, R14, -0x1, RZ ;  /* 0xffffffff0e0c2810 */ /* 0x001fca0007ffe0ff */
[----:B------:R-:W-:Y:S01]  /*1160*/  @P2 IMAD R12, R12, c[0x0][0x168], RZ ;  /* 0x00005a000c0c2a24 */ /* 0x000fe200078e02ff */
[----:B------:R-:W-:-:S04]  /*1170*/  ISETP.GT.AND P3, PT, R14, RZ, PT ;  /* 0x000000ff0e00720c */ /* 0x000fc80003f64270 */
[----:B------:R-:W-:-:S04]  /*1180*/  @P2 SHF.R.S32.HI R13, RZ, 0x1f, R12 ;  /* 0x0000001fff0d2819 */ /* 0x000fc8000001140c */
[----:B------:R-:W-:Y:S01]  /*1190*/  @P2 LEA.HI R13, R13, R12, RZ, 0x3 ;  /* 0x0000000c0d0d2211 */ /* 0x000fe200078f18ff */
[----:B------:R-:W-:-:S03]  /*11a0*/  @P2 IMAD.MOV.U32 R12, RZ, RZ, 0x10 ;  /* 0x00000010ff0c2424 */ /* 0x000fc600078e00ff */
[----:B------:R-:W-:-:S05]  /*11b0*/  @P2 LEA.HI.SX32 R236, R13, R156, 0x1d ;  /* 0x0000009c0dec2211 */ /* 0x000fca00078feaff */
[----:B------:R-:W-:Y:S01]  /*11c0*/  @P2 IMAD.WIDE.U32 R12, R236, R12, c[0x0][0x170] ;  /* 0x00005c00ec0c2625 */ /* 0x000fe200078e000c */
[----:B------:R-:W-:-:S04]  /*11d0*/  @!P3 ISETP.NE.U32.AND P1, PT, RZ, c[0x0][0x180], PT ;  /* 0x00006000ff00ba0c */ /* 0x000fc80003f25070 */
[----:B------:R0:W5:Y:S01]  /*11e0*/  @P2 LDG.E.128 R152, [R12.64] ;  /* 0x000000060c982981 */ /* 0x000162000c1e1d00 */
[----:B------:R-:W-:Y:S01]  /*11f0*/  @!P3 ISETP.NE.AND.EX P1, PT, RZ, c[0x0][0x184], PT, P1 ;  /* 0x00006100ff00ba0c */ /* 0x000fe20003f25310 */
[----:B------:R-:W-:Y:S02]  /*1200*/  @!P3 IMAD.MOV.U32 R14, RZ, RZ, R240 ;  /* 0x000000ffff0eb224 */ /* 0x000fe400078e00f0 */
[----:B0-----:R-:W-:-:S05]  /*1210*/  IMAD.WIDE R12, R0, R15, c[0x0][0x1d8] ;  /* 0x00007600000c7625 */ /* 0x001fca00078e020f */
[----:B------:R3:W5:Y:S02]  /*1220*/  LDG.E R247, [R12.64] ;  /* 0x000000060cf77981 */ /* 0x000764000c1e1900 */
[----:B---3--:R-:W-:Y:S01]  /*1230*/  @!P3 FSEL R12, R144, RZ, P1 ;  /* 0x000000ff900cb208 */ /* 0x008fe20000800000 */
        /* <DEDUP_REMOVED lines=13> */
.L_x_34834:
[----:B------:R-:W-:Y:S02]  /*1310*/  IMAD.MOV.U32 R9, RZ, RZ, R8 ;  /* 0x000000ffff097224 */ /* 0x000fe400078e0008 */
.L_x_34835:
[----:B------:R-:W-:Y:S05]  /*1320*/  BSYNC B2 ;  /* 0x0000000000027941 */ /* 0x000fea0003800000 */
.L_x_34833:
        /* <DEDUP_REMOVED lines=16> */
.L_x_34839:
[----:B------:R-:W-:Y:S05]  /*1430*/  BSYNC B3 ;  /* 0x0000000000037941 */ /* 0x000fea0003800000 */
.L_x_34838:
        /* <DEDUP_REMOVED lines=44> */
.L_x_34837:
[----:B------:R-:W-:Y:S05]  /*1700*/  BSYNC B2 ;  /* 0x0000000000027941 */ /* 0x000fea0003800000 */
.L_x_34836:
        /* <DEDUP_REMOVED lines=10> */
[----:B------:R-:W-:-:S03]  /*17b0*/  SEL R9, RZ, 0x1, P1 ;  /* 0x00000001ff097807 */ /* 0x000fc60000800000 */
[----:B------:R-:W-:Y:S02]  /*17c0*/  @P0 FADD.FTZ R12, R144, R12 ;  /* 0x0000000c900c0221 */ /* 0x000fe40000010000 */
.L_x_34832:
[----:B------:R-:W-:Y:S05]  /*17d0*/  BSYNC B1 ;  /* 0x0000000000017941 */ /* 0x000fea0003800000 */
.L_x_34831:
        /* <DEDUP_REMOVED lines=18> */
.L_x_34843:
[----:B------:R-:W-:Y:S02]  /*1900*/  IMAD.MOV.U32 R11, RZ, RZ, R8 ;  /* 0x000000ffff0b7224 */ /* 0x000fe400078e0008 */
.L_x_34844:
[----:B------:R-:W-:Y:S05]  /*1910*/  BSYNC B2 ;  /* 0x0000000000027941 */ /* 0x000fea0003800000 */
.L_x_34842:
        /* <DEDUP_REMOVED lines=16> */
.L_x_34848:
[----:B------:R-:W-:Y:S05]  /*1a20*/  BSYNC B3 ;  /* 0x0000000000037941 */ /* 0x000fea0003800000 */
.L_x_34847:
        /* <DEDUP_REMOVED lines=44> */
.L_x_34846:
[----:B------:R-:W-:Y:S05]  /*1cf0*/  BSYNC B2 ;  /* 0x0000000000027941 */ /* 0x000fea0003800000 */
.L_x_34845:
        /* <DEDUP_REMOVED lines=12> */
.L_x_34841:
[----:B------:R-:W-:Y:S05]  /*1dc0*/  BSYNC B1 ;  /* 0x0000000000017941 */ /* 0x000fea0003800000 */
.L_x_34840:
        /* <DEDUP_REMOVED lines=18> */
.L_x_34852:
[----:B------:R-:W-:Y:S02]  /*1ef0*/  IMAD.MOV.U32 R156, RZ, RZ, R8 ;  /* 0x000000ffff9c7224 */ /* 0x000fe400078e0008 */
.L_x_34853:
[----:B------:R-:W-:Y:S05]  /*1f00*/  BSYNC B2 ;  /* 0x0000000000027941 */ /* 0x000fea0003800000 */
.L_x_34851:
        /* <DEDUP_REMOVED lines=16> */
.L_x_34857:
[----:B------:R-:W-:Y:S05]  /*2010*/  BSYNC B3 ;  /* 0x0000000000037941 */ /* 0x000fea0003800000 */
.L_x_34856:
        /* <DEDUP_REMOVED lines=44> */
.L_x_34855:
[----:B------:R-:W-:Y:S05]  /*22e0*/  BSYNC B2 ;  /* 0x0000000000027941 */ /* 0x000fea0003800000 */
.L_x_34854:
[----:B------:R-:W2:Y:S01]  /*22f0*/  LDL R158, [R1+0x188] ;  /* 0x00018800019e7983 */ /* 0x000ea20000100800 */
        /* <DEDUP_REMOVED lines=10> */
[----:B--2---:R-:W-:-:S04]  /*23a0*/  FMUL.FTZ R14, R158, R14 ;  /* 0x0000000e9e0e7220 */ /* 0x004fc80000410000 */
[----:B------:R-:W-:Y:S02]  /*23b0*/  @P0 FADD.FTZ R14, R146, R14 ;  /* 0x0000000e920e0221 */ /* 0x000fe40000010000 */
.L_x_34850:
[----:B------:R-:W-:Y:S05]  /*23c0*/  BSYNC B1 ;  /* 0x0000000000017941 */ /* 0x000fea0003800000 */
.L_x_34849:
        /* <DEDUP_REMOVED lines=18> */
.L_x_34861:
[----:B------:R-:W-:Y:S02]  /*24f0*/  IMAD.MOV.U32 R15, RZ, RZ, R8 ;  /* 0x000000ffff0f7224 */ /* 0x000fe400078e0008 */
.L_x_34862:
[----:B------:R-:W-:Y:S05]  /*2500*/  BSYNC B2 ;  /* 0x0000000000027941 */ /* 0x000fea0003800000 */
.L_x_34860:
        /* <DEDUP_REMOVED lines=16> */
.L_x_34866:
[----:B------:R-:W-:Y:S05]  /*2610*/  BSYNC B3 ;  /* 0x0000000000037941 */ /* 0x000fea0003800000 */
.L_x_34865:
        /* <DEDUP_REMOVED lines=44> */
.L_x_34864:
[----:B------:R-:W-:Y:S05]  /*28e0*/  BSYNC B2 ;  /* 0x0000000000027941 */ /* 0x000fea0003800000 */
.L_x_34863:
        /* <DEDUP_REMOVED lines=13> */
.L_x_34859:
[----:B------:R-:W-:Y:S05]  /*29c0*/  BSYNC B1 ;  /* 0x0000000000017941 */ /* 0x000fea0003800000 */
.L_x_34858:
        /* <DEDUP_REMOVED lines=18> */
.L_x_34870:
[----:B------:R-:W-:Y:S02]  /*2af0*/  IMAD.MOV.U32 R156, RZ, RZ, R8 ;  /* 0x000000ffff9c7224 */ /* 0x000fe400078e0008 */
.L_x_34871:
[----:B------:R-:W-:Y:S05]  /*2b00*/  BSYNC B2 ;  /* 0x0000000000027941 */ /* 0x000fea0003800000 */
.L_x_34869:
        /* <DEDUP_REMOVED lines=16> */
.L_x_34875:
[----:B------:R-:W-:Y:S05]  /*2c10*/  BSYNC B3 ;  /* 0x0000000000037941 */ /* 0x000fea0003800000 */
.L_x_34874:
        /* <DEDUP_REMOVED lines=44> */
.L_x_34873:
[----:B------:R-:W-:Y:S05]  /*2ee0*/  BSYNC B2 ;  /* 0x0000000000027941 */ /* 0x000fea0003800000 */
.L_x_34872:
        /* <DEDUP_REMOVED lines=8> */
[----:B------:R-:W-:-:S05]  /*2f70*/  FSEL R156, R156, RZ, !P1 ;  /* 0x000000ff9c9c7208 */ /* 0x000fca0004800000 */
[----:B--2---:R-:W-:Y:S01]  /*2f80*/  FMUL.FTZ R228, R159, R156 ;  /* 0x0000009c9fe47220 */ /* 0x004fe20000410000 */
[----:B------:R-:W-:-:S03]  /*2f90*/  SEL R156, RZ, 0x1, P1 ;  /* 0x00000001ff9c7807 */ /* 0x000fc60000800000 */
[----:B------:R-:W-:Y:S01]  /*2fa0*/  @P0 FADD.FTZ R228, R148, R228 ;  /* 0x000000e494e40221 */ /* 0x000fe20000010000 */
[----:B------:R-:W-:Y:S02]  /*2fb0*/  PRMT R234, R156, 0x7610, R234 ;  /* 0x000076109cea7816 */ /* 0x000fe400000000ea */
.L_x_34868:
[----:B------:R-:W-:Y:S05]  /*2fc0*/  BSYNC B1 ;  /* 0x0000000000017941 */ /* 0x000fea0003800000 */
.L_x_34867:
        /* <DEDUP_REMOVED lines=18> */
.L_x_34879:
[----:B------:R-:W-:Y:S02]  /*30f0*/  IMAD.MOV.U32 R158, RZ, RZ, R8 ;  /* 0x000000ffff9e7224 */ /* 0x000fe400078e0008 */
.L_x_34880:
[----:B------:R-:W-:Y:S05]  /*3100*/  BSYNC B2 ;  /* 0x0000000000027941 */ /* 0x000fea0003800000 */
.L_x_34878:
        /* <DEDUP_REMOVED lines=16> */
.L_x_34884:
[----:B------:R-:W-:Y:S05]  /*3210*/  BSYNC B3 ;  /* 0x0000000000037941 */ /* 0x000fea0003800000 */
.L_x_34883:
        /* <DEDUP_REMOVED lines=44> */
.L_x_34882:
[----:B------:R-:W-:Y:S05]  /*34e0*/  BSYNC B2 ;  /* 0x0000000000027941 */ /* 0x000fea0003800000 */
.L_x_34881:
[----:B------:R-:W2:Y:S01]  /*34f0*/  LDL R159, [R1+0x174] ;  /* 0x00017400019f7983 */ /* 0x000ea20000100800 */
[----:B------:R0:W1:Y:S02]  /*3500*/  I2F.U32 R157, R158 ;  /* 0x0000009e009d7306 */ /* 0x0000640000201000 */
[----:B0-----:R-:W-:-:S04]  /*3510*/  IMAD.MOV.U32 R158, RZ, RZ, 0x2f800000 ;  /* 0x2f800000ff9e7424 */ /* 0x001fc800078e00ff */
[----:B-1----:R-:W-:-:S05]  /*3520*/  FFMA.FTZ R157, R157, R158, 1.1641532182693481445e-10 ;  /* 0x2f0000009d9d7423 */ /* 0x002fca000001009e */
        /* <DEDUP_REMOVED lines=9> */
.L_x_34877:
[----:B------:R-:W-:Y:S05]  /*35c0*/  BSYNC B1 ;  /* 0x0000000000017941 */ /* 0x000fea0003800000 */
.L_x_34876:
        /* <DEDUP_REMOVED lines=18> */
.L_x_34888:
[----:B------:R-:W-:Y:S02]  /*36f0*/  IMAD.MOV.U32 R158, RZ, RZ, R8 ;  /* 0x000000ffff9e7224 */ /* 0x000fe400078e0008 */
.L_x_34889:
[----:B------:R-:W-:Y:S05]  /*3700*/  BSYNC B2 ;  /* 0x0000000000027941 */ /* 0x000fea0003800000 */
.L_x_34887:
        /* <DEDUP_REMOVED lines=16> */
.L_x_34893:
[----:B------:R-:W-:Y:S05]  /*3810*/  BSYNC B3 ;  /* 0x0000000000037941 */ /* 0x000fea0003800000 */
.L_x_34892:
        /* <DEDUP_REMOVED lines=44> */
.L_x_34891:
[----:B------:R-:W-:Y:S05]  /*3ae0*/  BSYNC B2 ;  /* 0x0000000000027941 */ /* 0x000fea0003800000 */
.L_x_34890:
        /* <DEDUP_REMOVED lines=13> */
.L_x_34886:
[----:B------:R-:W-:Y:S05]  /*3bc0*/  BSYNC B1 ;  /* 0x0000000000017941 */ /* 0x000fea0003800000 */
.L_x_34885:
        /* <DEDUP_REMOVED lines=18> */
.L_x_34897:
[----:B------:R-:W-:Y:S02]  /*3cf0*/  IMAD.MOV.U32 R156, RZ, RZ, R8 ;  /* 0x000000ffff9c7224 */ /* 0x000fe400078e0008 */
.L_x_34898:
[----:B------:R-:W-:Y:S05]  /*3d00*/  BSYNC B2 ;  /* 0x0000000000027941 */ /* 0x000fea0003800000 */
.L_x_34896:
        /* <DEDUP_REMOVED lines=16> */
.L_x_34902:
[----:B------:R-:W-:Y:S05]  /*3e10*/  BSYNC B3 ;  /* 0x0000000000037941 */ /* 0x000fea0003800000 */
.L_x_34901:
        /* <DEDUP_REMOVED lines=44> */
.L_x_34900:
[----:B------:R-:W-:Y:S05]  /*40e0*/  BSYNC B2 ;  /* 0x0000000000027941 */ /* 0x000fea0003800000 */
.L_x_34899:
        /* <DEDUP_REMOVED lines=13> */
.L_x_34895:
[----:B------:R-:W-:Y:S05]  /*41c0*/  BSYNC B1 ;  /* 0x0000000000017941 */ /* 0x000fea0003800000 */
.L_x_34894:
        /* <DEDUP_REMOVED lines=9> */
[----:B------:R-:W-:-:S02]  /*4260*/  LOP3.LUT R158, R232, 0xff, RZ, 0xc0, !PT ;  /* 0x000000ffe89e7812 */ /* 0x000fc400078ec0ff */
        /* <DEDUP_REMOVED lines=16> */
.L_x_34904:
[----:B------:R-:W-:Y:S05]  /*4370*/  BSYNC B1 ;  /* 0x0000000000017941 */ /* 0x000fea0003800000 */
.L_x_34903:
        /* <DEDUP_REMOVED lines=26> */
.L_x_34908:
[----:B------:R-:W-:Y:S02]  /*4520*/  IMAD.MOV.U32 R9, RZ, RZ, R8 ;  /* 0x000000ffff097224 */ /* 0x000fe400078e0008 */
.L_x_34909:
[----:B------:R-:W-:Y:S05]  /*4530*/  BSYNC B2 ;  /* 0x0000000000027941 */ /* 0x000fea0003800000 */
.L_x_34907:
        /* <DEDUP_REMOVED lines=16> */
.L_x_34913:
[----:B------:R-:W-:Y:S05]  /*4640*/  BSYNC B3 ;  /* 0x0000000000037941 */ /* 0x000fea0003800000 */
.L_x_34912:
        /* <DEDUP_REMOVED lines=44> */
.L_x_34911:
[----:B------:R-:W-:Y:S05]  /*4910*/  BSYNC B2 ;  /* 0x0000000000027941 */ /* 0x000fea0003800000 */
.L_x_34910:
        /* <DEDUP_REMOVED lines=12> */
.L_x_34906:
[----:B0-----:R-:W-:Y:S05]  /*49e0*/  BSYNC B1 ;  /* 0x0000000000017941 */ /* 0x001fea0003800000 */
.L_x_34905:
        /* <DEDUP_REMOVED lines=18> */
.L_x_34917:
[----:B------:R-:W-:Y:S02]  /*4b10*/  IMAD.MOV.U32 R11, RZ, RZ, R8 ;  /* 0x000000ffff0b7224 */ /* 0x000fe400078e0008 */
.L_x_34918:
[----:B------:R-:W-:Y:S05]  /*4b20*/  BSYNC B2 ;  /* 0x0000000000027941 */ /* 0x000fea0003800000 */
.L_x_34916:
        /* <DEDUP_REMOVED lines=16> */
.L_x_34922:
[----:B------:R-:W-:Y:S05]  /*4c30*/  BSYNC B3 ;  /* 0x0000000000037941 */ /* 0x000fea0003800000 */
.L_x_34921:
        /* <DEDUP_REMOVED lines=44> */
.L_x_34920:
[----:B------:R-:W-:Y:S05]  /*4f00*/  BSYNC B2 ;  /* 0x0000000000027941 */ /* 0x000fea0003800000 */
.L_x_34919:
        /* <DEDUP_REMOVED lines=12> */
.L_x_34915:
[----:B------:R-:W-:Y:S05]  /*4fd0*/  BSYNC B1 ;  /* 0x0000000000017941 */ /* 0x000fea0003800000 */
.L_x_34914:
        /* <DEDUP_REMOVED lines=18> */
.L_x_34926:
[----:B------:R-:W-:Y:S02]  /*5100*/  IMAD.MOV.U32 R157, RZ, RZ, R8 ;  /* 0x000000ffff9d7224 */ /* 0x000fe400078e0008 */
.L_x_34927:
[----:B------:R-:W-:Y:S05]  /*5110*/  BSYNC B2 ;  /* 0x0000000000027941 */ /* 0x000fea0003800000 */
.L_x_34925:
        /* <DEDUP_REMOVED lines=16> */
.L_x_34931:
[----:B------:R-:W-:Y:S05]  /*5220*/  BSYNC B3 ;  /* 0x0000000000037941 */ /* 0x000fea0003800000 */
.L_x_34930:
        /* <DEDUP_REMOVED lines=44> */
.L_x_34929:
[----:B------:R-:W-:Y:S05]  /*54f0*/  BSYNC B2 ;  /* 0x0000000000027941 */ /* 0x000fea0003800000 */
.L_x_34928:
        /* <DEDUP_REMOVED lines=11> */
[----:B------:R-:W-:Y:S01]  /*55b0*/  @P0 FADD.FTZ R222, R146, R222 ;  /* 0x000000de92de0221 */ /* 0x000fe20000010000 */
[----:B------:R-:W-:Y:S02]  /*55c0*/  PRMT R232, R157, 0x7610, R232 ;  /* 0x000076109de87816 */ /* 0x000fe400000000e8 */
.L_x_34924:
[----:B------:R-:W-:Y:S05]  /*55d0*/  BSYNC B1 ;  /* 0x0000000000017941 */ /* 0x000fea0003800000 */
.L_x_34923:
        /* <DEDUP_REMOVED lines=18> */
.L_x_34935:
[----:B------:R-:W-:Y:S02]  /*5700*/  IMAD.MOV.U32 R157, RZ, RZ, R8 ;  /* 0x000000ffff9d7224 */ /* 0x000fe400078e0008 */
.L_x_34936:
[----:B------:R-:W-:Y:S05]  /*5710*/  BSYNC B2 ;  /* 0x0000000000027941 */ /* 0x000fea0003800000 */
.L_x_34934:
        /* <DEDUP_REMOVED lines=16> */
.L_x_34940:
[----:B------:R-:W-:Y:S05]  /*5820*/  BSYNC B3 ;  /* 0x0000000000037941 */ /* 0x000fea0003800000 */
.L_x_34939:
        /* <DEDUP_REMOVED lines=44> */
.L_x_34938:
[----:B------:R-:W-:Y:S05]  /*5af0*/  BSYNC B2 ;  /* 0x0000000000027941 */ /* 0x000fea0003800000 */
.L_x_34937:
        /* <DEDUP_REMOVED lines=13> */
.L_x_34933:
[----:B------:R-:W-:Y:S05]  /*5bd0*/  BSYNC B1 ;  /* 0x0000000000017941 */ /* 0x000fea0003800000 */
.L_x_34932:
        /* <DEDUP_REMOVED lines=18> */
.L_x_34944:
[----:B------:R-:W-:Y:S02]  /*5d00*/  IMAD.MOV.U32 R157, RZ, RZ, R8 ;  /* 0x000000ffff9d7224 */ /* 0x000fe400078e0008 */
.L_x_34945:
[----:B------:R-:W-:Y:S05]  /*5d10*/  BSYNC B2 ;  /* 0x0000000000027941 */ /* 0x000fea0003800000 */
.L_x_34943:
        /* <DEDUP_REMOVED lines=16> */
.L_x_34949:
[----:B------:R-:W-:Y:S05]  /*5e20*/  BSYNC B3 ;  /* 0x0000000000037941 */ /* 0x000fea0003800000 */
.L_x_34948:
        /* <DEDUP_REMOVED lines=44> */
.L_x_34947:
[----:B------:R-:W-:Y:S05]  /*60f0*/  BSYNC B2 ;  /* 0x0000000000027941 */ /* 0x000fea0003800000 */
.L_x_34946:
        /* <DEDUP_REMOVED lines=13> */
.L_x_34942:
[----:B------:R-:W-:Y:S05]  /*61d0*/  BSYNC B1 ;  /* 0x0000000000017941 */ /* 0x000fea0003800000 */
.L_x_34941:
        /* <DEDUP_REMOVED lines=18> */
.L_x_34953:
[----:B------:R-:W-:Y:S02]  /*6300*/  IMAD.MOV.U32 R157, RZ, RZ, R8 ;  /* 0x000000ffff9d7224 */ /* 0x000fe400078e0008 */
.L_x_34954:
[----:B------:R-:W-:Y:S05]  /*6310*/  BSYNC B2 ;  /* 0x0000000000027941 */ /* 0x000fea0003800000 */
.L_x_34952:
        /* <DEDUP_REMOVED lines=16> */
.L_x_34958:
[----:B------:R-:W-:Y:S05]  /*6420*/  BSYNC B3 ;  /* 0x0000000000037941 */ /* 0x000fea0003800000 */
.L_x_34957:
        /* <DEDUP_REMOVED lines=44> */
.L_x_34956:
[----:B------:R-:W-:Y:S05]  /*66f0*/  BSYNC B2 ;  /* 0x0000000000027941 */ /* 0x000fea0003800000 */
.L_x_34955:
        /* <DEDUP_REMOVED lines=13> */
.L_x_34951:
[----:B------:R-:W-:Y:S05]  /*67d0*/  BSYNC B1 ;  /* 0x0000000000017941 */ /* 0x000fea0003800000 */
.L_x_34950:
        /* <DEDUP_REMOVED lines=18> */
.L_x_34962:
[----:B------:R-:W-:Y:S02]  /*6900*/  IMAD.MOV.U32 R157, RZ, RZ, R8 ;  /* 0x000000ffff9d7224 */ /* 0x000fe400078e0008 */
.L_x_34963:
[----:B------:R-:W-:Y:S05]  /*6910*/  BSYNC B2 ;  /* 0x0000000000027941 */ /* 0x000fea0003800000 */
.L_x_34961:
        /* <DEDUP_REMOVED lines=16> */
.L_x_34967:
[----:B------:R-:W-:Y:S05]  /*6a20*/  BSYNC B3 ;  /* 0x0000000000037941 */ /* 0x000fea0003800000 */
.L_x_34966:
        /* <DEDUP_REMOVED lines=44> */
.L_x_34965:
[----:B------:R-:W-:Y:S05]  /*6cf0*/  BSYNC B2 ;  /* 0x0000000000027941 */ /* 0x000fea0003800000 */
.L_x_34964:
        /* <DEDUP_REMOVED lines=13> */
.L_x_34960:
[----:B------:R-:W-:Y:S05]  /*6dd0*/  BSYNC B1 ;  /* 0x0000000000017941 */ /* 0x000fea0003800000 */
.L_x_34959:
        /* <DEDUP_REMOVED lines=18> */
.L_x_34971:
[----:B------:R-:W-:Y:S02]  /*6f00*/  IMAD.MOV.U32 R157, RZ, RZ, R8 ;  /* 0x000000ffff9d7224 */ /* 0x000fe400078e0008 */
.L_x_34972:
[----:B------:R-:W-:Y:S05]  /*6f10*/  BSYNC B2 ;  /* 0x0000000000027941 */ /* 0x000fea0003800000 */
.L_x_34970:
        /* <DEDUP_REMOVED lines=16> */
.L_x_34976:
[----:B------:R-:W-:Y:S05]  /*7020*/  BSYNC B3 ;  /* 0x0000000000037941 */ /* 0x000fea0003800000 */
.L_x_34975:
        /* <DEDUP_REMOVED lines=44> */
.L_x_34974:
[----:B------:R-:W-:Y:S05]  /*72f0*/  BSYNC B2 ;  /* 0x0000000000027941 */ /* 0x000fea0003800000 */
.L_x_34973:
        /* <DEDUP_REMOVED lines=13> */
.L_x_34969:
[----:B------:R-:W-:Y:S05]  /*73d0*/  BSYNC B1 ;  /* 0x0000000000017941 */ /* 0x000fea0003800000 */
.L_x_34968:
        /* <DEDUP_REMOVED lines=25> */
.L_x_34978:
[----:B------:R-:W-:Y:S05]  /*7570*/  BSYNC B1 ;  /* 0x0000000000017941 */ /* 0x000fea0003800000 */
.L_x_34977:
        /* <DEDUP_REMOVED lines=26> */
.L_x_34982:
[----:B------:R-:W-:Y:S02]  /*7720*/  IMAD.MOV.U32 R9, RZ, RZ, R8 ;  /* 0x000000ffff097224 */ /* 0x000fe400078e0008 */
.L_x_34983:
[----:B------:R-:W-:Y:S05]  /*7730*/  BSYNC B2 ;  /* 0x0000000000027941 */ /* 0x000fea0003800000 */
.L_x_34981:
        /* <DEDUP_REMOVED lines=16> */
.L_x_34987:
[----:B------:R-:W-:Y:S05]  /*7840*/  BSYNC B3 ;  /* 0x0000000000037941 */ /* 0x000fea0003800000 */
.L_x_34986:
        /* <DEDUP_REMOVED lines=44> */
.L_x_34985:
[----:B------:R-:W-:Y:S05]  /*7b10*/  BSYNC B2 ;  /* 0x0000000000027941 */ /* 0x000fea0003800000 */
.L_x_34984:
        /* <DEDUP_REMOVED lines=12> */
.L_x_34980:
[----:B0-----:R-:W-:Y:S05]  /*7be0*/  BSYNC B1 ;  /* 0x0000000000017941 */ /* 0x001fea0003800000 */
.L_x_34979:
        /* <DEDUP_REMOVED lines=18> */
.L_x_34991:
[----:B------:R-:W-:Y:S02]  /*7d10*/  IMAD.MOV.U32 R11, RZ, RZ, R8 ;  /* 0x000000ffff0b7224 */ /* 0x000fe400078e0008 */
.L_x_34992:
[----:B------:R-:W-:Y:S05]  /*7d20*/  BSYNC B2 ;  /* 0x0000000000027941 */ /* 0x000fea0003800000 */
.L_x_34990:
        /* <DEDUP_REMOVED lines=16> */
.L_x_34996:
[----:B------:R-:W-:Y:S05]  /*7e30*/  BSYNC B3 ;  /* 0x0000000000037941 */ /* 0x000fea0003800000 */
.L_x_34995:
        /* <DEDUP_REMOVED lines=44> */
.L_x_34994:
[----:B------:R-:W-:Y:S05]  /*8100*/  BSYNC B2 ;  /* 0x0000000000027941 */ /* 0x000fea0003800000 */
.L_x_34993:
        /* <DEDUP_REMOVED lines=12> */
.L_x_34989:
[----:B------:R-:W-:Y:S05]  /*81d0*/  BSYNC B1 ;  /* 0x0000000000017941 */ /* 0x000fea0003800000 */
.L_x_34988:
        /* <DEDUP_REMOVED lines=18> */
.L_x_35000:
[----:B------:R-:W-:Y:S02]  /*8300*/  IMAD.MOV.U32 R157, RZ, RZ, R8 ;  /* 0x000000ffff9d7224 */ /* 0x000fe400078e0008 */
.L_x_35001:
[----:B------:R-:W-:Y:S05]  /*8310*/  BSYNC B2 ;  /* 0x0000000000027941 */ /* 0x000fea0003800000 */
.L_x_34999:
        /* <DEDUP_REMOVED lines=16> */
.L_x_35005:
[----:B------:R-:W-:Y:S05]  /*8420*/  BSYNC B3 ;  /* 0x0000000000037941 */ /* 0x000fea0003800000 */
.L_x_35004:
        /* <DEDUP_REMOVED lines=44> */
.L_x_35003:
[----:B------:R-:W-:Y:S05]  /*86f0*/  BSYNC B2 ;  /* 0x0000000000027941 */ /* 0x000fea0003800000 */
.L_x_35002:
        /* <DEDUP_REMOVED lines=13> */
.L_x_34998:
[----:B------:R-:W-:Y:S05]  /*87d0*/  BSYNC B1 ;  /* 0x0000000000017941 */ /* 0x000fea0003800000 */
.L_x_34997:
        /* <DEDUP_REMOVED lines=18> */
.L_x_35009:
[----:B------:R-:W-:Y:S02]  /*8900*/  IMAD.MOV.U32 R157, RZ, RZ, R8 ;  /* 0x000000ffff9d7224 */ /* 0x000fe400078e0008 */
.L_x_35010:
[----:B------:R-:W-:Y:S05]  /*8910*/  BSYNC B2 ;  /* 0x0000000000027941 */ /* 0x000fea0003800000 */
.L_x_35008:
        /* <DEDUP_REMOVED lines=16> */
.L_x_35014:
[----:B------:R-:W-:Y:S05]  /*8a20*/  BSYNC B3 ;  /* 0x0000000000037941 */ /* 0x000fea0003800000 */
.L_x_35013:
        /* <DEDUP_REMOVED lines=44> */
.L_x_35012:
[----:B------:R-:W-:Y:S05]  /*8cf0*/  BSYNC B2 ;  /* 0x0000000000027941 */ /* 0x000fea0003800000 */
.L_x_35011:
        /* <DEDUP_REMOVED lines=13> */
.L_x_35007:
[----:B------:R-:W-:Y:S05]  /*8dd0*/  BSYNC B1 ;  /* 0x0000000000017941 */ /* 0x000fea0003800000 */
.L_x_35006:
        /* <DEDUP_REMOVED lines=18> */
.L_x_35018:
[----:B------:R-:W-:Y:S02]  /*8f00*/  IMAD.MOV.U32 R157, RZ, RZ, R8 ;  /* 0x000000ffff9d7224 */ /* 0x000fe400078e0008 */
.L_x_35019:
[----:B------:R-:W-:Y:S05]  /*8f10*/  BSYNC B2 ;  /* 0x0000000000027941 */ /* 0x000fea0003800000 */
.L_x_35017:
        /* <DEDUP_REMOVED lines=16> */
.L_x_35023:
[----:B------:R-:W-:Y:S05]  /*9020*/  BSYNC B3 ;  /* 0x0000000000037941 */ /* 0x000fea0003800000 */
.L_x_35022:
        /* <DEDUP_REMOVED lines=44> */
.L_x_35021:
[----:B------:R-:W-:Y:S05]  /*92f0*/  BSYNC B2 ;  /* 0x0000000000027941 */ /* 0x000fea0003800000 */
.L_x_35020:
        /* <DEDUP_REMOVED lines=13> */
.L_x_35016:
[----:B------:R-:W-:Y:S05]  /*93d0*/  BSYNC B1 ;  /* 0x0000000000017941 */ /* 0x000fea0003800000 */
.L_x_35015:
        /* <DEDUP_REMOVED lines=18> */
.L_x_35027:
[----:B------:R-:W-:Y:S02]  /*9500*/  IMAD.MOV.U32 R157, RZ, RZ, R8 ;  /* 0x000000ffff9d7224 */ /* 0x000fe400078e0008 */
.L_x_35028:
[----:B------:R-:W-:Y:S05]  /*9510*/  BSYNC B2 ;  /* 0x0000000000027941 */ /* 0x000fea0003800000 */
.L_x_35026:
        /* <DEDUP_REMOVED lines=16> */
.L_x_35032:
[----:B------:R-:W-:Y:S05]  /*9620*/  BSYNC B3 ;  /* 0x0000000000037941 */ /* 0x000fea0003800000 */
.L_x_35031:
        /* <DEDUP_REMOVED lines=44> */
.L_x_35030:
[----:B------:R-:W-:Y:S05]  /*98f0*/  BSYNC B2 ;  /* 0x0000000000027941 */ /* 0x000fea0003800000 */
.L_x_35029:
        /* <DEDUP_REMOVED lines=13> */
.L_x_35025:
[----:B------:R-:W-:Y:S05]  /*99d0*/  BSYNC B1 ;  /* 0x0000000000017941 */ /* 0x000fea0003800000 */
.L_x_35024:
        /* <DEDUP_REMOVED lines=18> */
.L_x_35036:
[----:B------:R-:W-:Y:S02]  /*9b00*/  IMAD.MOV.U32 R157, RZ, RZ, R8 ;  /* 0x000000ffff9d7224 */ /* 0x000fe400078e0008 */
.L_x_35037:
[----:B------:R-:W-:Y:S05]  /*9b10*/  BSYNC B2 ;  /* 0x0000000000027941 */ /* 0x000fea0003800000 */
.L_x_35035:
        /* <DEDUP_REMOVED lines=16> */
.L_x_35041:
[----:B------:R-:W-:Y:S05]  /*9c20*/  BSYNC B3 ;  /* 0x0000000000037941 */ /* 0x000fea0003800000 */
.L_x_35040:
        /* <DEDUP_REMOVED lines=44> */
.L_x_35039:
[----:B------:R-:W-:Y:S05]  /*9ef0*/  BSYNC B2 ;  /* 0x0000000000027941 */ /* 0x000fea0003800000 */
.L_x_35038:
        /* <DEDUP_REMOVED lines=13> */
.L_x_35034:
[----:B------:R-:W-:Y:S05]  /*9fd0*/  BSYNC B1 ;  /* 0x0000000000017941 */ /* 0x000fea0003800000 */
.L_x_35033:
        /* <DEDUP_REMOVED lines=18> */
.L_x_35045:
[----:B------:R-:W-:Y:S02]  /*a100*/  IMAD.MOV.U32 R157, RZ, RZ, R8 ;  /* 0x000000ffff9d7224 */ /* 0x000fe400078e0008 */
.L_x_35046:
[----:B------:R-:W-:Y:S05]  /*a110*/  BSYNC B2 ;  /* 0x0000000000027941 */ /* 0x000fea0003800000 */
.L_x_35044:
        /* <DEDUP_REMOVED lines=16> */
.L_x_35050:
[----:B------:R-:W-:Y:S05]  /*a220*/  BSYNC B3 ;  /* 0x0000000000037941 */ /* 0x000fea0003800000 */
.L_x_35049:
        /* <DEDUP_REMOVED lines=44> */
.L_x_35048:
[----:B------:R-:W-:Y:S05]  /*a4f0*/  BSYNC B2 ;  /* 0x0000000000027941 */ /* 0x000fea0003800000 */
.L_x_35047:
        /* <DEDUP_REMOVED lines=13> */
.L_x_35043:
[----:B------:R-:W-:Y:S05]  /*a5d0*/  BSYNC B1 ;  /* 0x0000000000017941 */ /* 0x000fea0003800000 */
.L_x_35042:
        /* <DEDUP_REMOVED lines=25> */
.L_x_35052:
[----:B------:R-:W-:Y:S05]  /*a770*/  BSYNC B1 ;  /* 0x0000000000017941 */ /* 0x000fea0003800000 */
.L_x_35051:
[----:B------:R-:W-:Y:S02]  /*a780*/  IADD3 R163, R236, 0x60, RZ ;  /* 0x00000060eca37810 */ /* 0x000fe40007ffe0ff */
[----:B0-----:R-:W-:-:S05]  /*a790*/  @P2 MOV R156, 0x10 ;  /* 0x00000010009c2802 */ /* 0x001fca0000000f00 */
        /* <DEDUP_REMOVED lines=24> */
.L_x_35056:
[----:B------:R-:W-:Y:S02]  /*a920*/  IMAD.MOV.U32 R9, RZ, RZ, R8 ;  /* 0x000000ffff097224 */ /* 0x000fe400078e0008 */
.L_x_35057:
[----:B------:R-:W-:Y:S05]  /*a930*/  BSYNC B2 ;  /* 0x0000000000027941 */ /* 0x000fea0003800000 */
.L_x_35055:
        /* <DEDUP_REMOVED lines=16> */
.L_x_35061:
[----:B------:R-:W-:Y:S05]  /*aa40*/  BSYNC B3 ;  /* 0x0000000000037941 */ /* 0x000fea0003800000 */
.L_x_35060:
        /* <DEDUP_REMOVED lines=44> */
.L_x_35059:
[----:B------:R-:W-:Y:S05]  /*ad10*/  BSYNC B2 ;  /* 0x0000000000027941 */ /* 0x000fea0003800000 */
.L_x_35058:
        /* <DEDUP_REMOVED lines=12> */
.L_x_35054:
[----:B0-----:R-:W-:Y:S05]  /*ade0*/  BSYNC B1 ;  /* 0x0000000000017941 */ /* 0x001fea0003800000 */
.L_x_35053:
        /* <DEDUP_REMOVED lines=18> */
.L_x_35065:
[----:B------:R-:W-:Y:S02]  /*af10*/  IMAD.MOV.U32 R11, RZ, RZ, R8 ;  /* 0x000000ffff0b7224 */ /* 0x000fe400078e0008 */
.L_x_35066:
[----:B------:R-:W-:Y:S05]  /*af20*/  BSYNC B2 ;  /* 0x0000000000027941 */ /* 0x000fea0003800000 */
.L_x_35064:
        /* <DEDUP_REMOVED lines=16> */
.L_x_35070:
[----:B------:R-:W-:Y:S05]  /*b030*/  BSYNC B3 ;  /* 0x0000000000037941 */ /* 0x000fea0003800000 */
.L_x_35069:
        /* <DEDUP_REMOVED lines=44> */
.L_x_35068:
[----:B------:R-:W-:Y:S05]  /*b300*/  BSYNC B2 ;  /* 0x0000000000027941 */ /* 0x000fea0003800000 */
.L_x_35067:
        /* <DEDUP_REMOVED lines=12> */
.L_x_35063:
[----:B------:R-:W-:Y:S05]  /*b3d0*/  BSYNC B1 ;  /* 0x0000000000017941 */ /* 0x000fea0003800000 */
.L_x_35062:
        /* <DEDUP_REMOVED lines=18> */
.L_x_35074:
[----:B------:R-:W-:Y:S02]  /*b500*/  IMAD.MOV.U32 R157, RZ, RZ, R8 ;  /* 0x000000ffff9d7224 */ /* 0x000fe400078e0008 */
.L_x_35075:
[----:B------:R-:W-:Y:S05]  /*b510*/  BSYNC B2 ;  /* 0x0000000000027941 */ /* 0x000fea0003800000 */
.L_x_35073:
        /* <DEDUP_REMOVED lines=16> */
.L_x_35079:
[----:B------:R-:W-:Y:S05]  /*b620*/  BSYNC B3 ;  /* 0x0000000000037941 */ /* 0x000fea0003800000 */
.L_x_35078:
        /* <DEDUP_REMOVED lines=44> */
.L_x_35077:
[----:B------:R-:W-:Y:S05]  /*b8f0*/  BSYNC B2 ;  /* 0x0000000000027941 */ /* 0x000fea0003800000 */
.L_x_35076:
        /* <DEDUP_REMOVED lines=13> */
.L_x_35072:
[----:B------:R-:W-:Y:S05]  /*b9d0*/  BSYNC B1 ;  /* 0x0000000000017941 */ /* 0x000fea0003800000 */
.L_x_35071:
        /* <DEDUP_REMOVED lines=18> */
.L_x_35083:
[----:B------:R-:W-:Y:S02]  /*bb00*/  IMAD.MOV.U32 R157, RZ, RZ, R8 ;  /* 0x000000ffff9d7224 */ /* 0x000fe400078e0008 */
.L_x_35084:
[----:B------:R-:W-:Y:S05]  /*bb10*/  BSYNC B2 ;  /* 0x0000000000027941 */ /* 0x000fea0003800000 */
.L_x_35082:
        /* <DEDUP_REMOVED lines=16> */
.L_x_35088:
[----:B------:R-:W-:Y:S05]  /*bc20*/  BSYNC B3 ;  /* 0x0000000000037941 */ /* 0x000fea0003800000 */
.L_x_35087:
        /* <DEDUP_REMOVED lines=44> */
.L_x_35086:
[----:B------:R-:W-:Y:S05]  /*bef0*/  BSYNC B2 ;  /* 0x0000000000027941 */ /* 0x000fea0003800000 */
.L_x_35085:
        /* <DEDUP_REMOVED lines=13> */
.L_x_35081:
[----:B------:R-:W-:Y:S05]  /*bfd0*/  BSYNC B1 ;  /* 0x0000000000017941 */ /* 0x000fea0003800000 */
.L_x_35080:
        /* <DEDUP_REMOVED lines=18> */
.L_x_35092:
[----:B------:R-:W-:Y:S02]  /*c100*/  IMAD.MOV.U32 R157, RZ, RZ, R8 ;  /* 0x000000ffff9d7224 */ /* 0x000fe400078e0008 */
.L_x_35093:
[----:B------:R-:W-:Y:S05]  /*c110*/  BSYNC B2 ;  /* 0x0000000000027941 */ /* 0x000fea0003800000 */
.L_x_35091:
        /* <DEDUP_REMOVED lines=16> */
.L_x_35097:
[----:B------:R-:W-:Y:S05]  /*c220*/  BSYNC B3 ;  /* 0x0000000000037941 */ /* 0x000fea0003800000 */
.L_x_35096:
        /* <DEDUP_REMOVED lines=44> */
.L_x_35095:
[----:B------:R-:W-:Y:S05]  /*c4f0*/  BSYNC B2 ;  /* 0x0000000000027941 */ /* 0x000fea0003800000 */
.L_x_35094:
[----:B------:R-:W2:Y:S01]  /*c500*/  LDL R160, [R1+0xb0] ;  /* 0x0000b00001a07983 */ /* 0x000ea20000100800 */
[----:B------:R-:W0:Y:S01]  /*c510*/  I2F.U32 R157, R157 ;  /* 0x0000009d009d7306 */ /* 0x000e220000201000 */
[----:B------:R-:W-:-:S10]  /*c520*/  HFMA2.MMA R159, -RZ, RZ, 0.1171875, 0 ;  /* 0x2f800000ff9f7435 */ /* 0x000fd400000001ff */
        /* <DEDUP_REMOVED lines=10> */
.L_x_35090:
[----:B------:R-:W-:Y:S05]  /*c5d0*/  BSYNC B1 ;  /* 0x0000000000017941 */ /* 0x000fea0003800000 */
.L_x_35089:
        /* <DEDUP_REMOVED lines=18> */
.L_x_35101:
[----:B------:R-:W-:Y:S02]  /*c700*/  IMAD.MOV.U32 R157, RZ, RZ, R8 ;  /* 0x000000ffff9d7224 */ /* 0x000fe400078e0008 */
.L_x_35102:
[----:B------:R-:W-:Y:S05]  /*c710*/  BSYNC B2 ;  /* 0x0000000000027941 */ /* 0x000fea0003800000 */
.L_x_35100:
        /* <DEDUP_REMOVED lines=16> */
.L_x_35106:
[----:B------:R-:W-:Y:S05]  /*c820*/  BSYNC B3 ;  /* 0x0000000000037941 */ /* 0x000fea0003800000 */
.L_x_35105:
        /* <DEDUP_REMOVED lines=44> */
.L_x_35104:
[----:B------:R-:W-:Y:S05]  /*caf0*/  BSYNC B2 ;  /* 0x0000000000027941 */ /* 0x000fea0003800000 */
.L_x_35103:
        /* <DEDUP_REMOVED lines=13> */
.L_x_35099:
[----:B------:R-:W-:Y:S05]  /*cbd0*/  BSYNC B1 ;  /* 0x0000000000017941 */ /* 0x000fea0003800000 */
.L_x_35098:
        /* <DEDUP_REMOVED lines=18> */
.L_x_35110:
[----:B------:R-:W-:Y:S02]  /*cd00*/  IMAD.MOV.U32 R157, RZ, RZ, R8 ;  /* 0x000000ffff9d7224 */ /* 0x000fe400078e0008 */
.L_x_35111:
[----:B------:R-:W-:Y:S05]  /*cd10*/  BSYNC B2 ;  /* 0x0000000000027941 */ /* 0x000fea0003800000 */
.L_x_35109:
        /* <DEDUP_REMOVED lines=16> */
.L_x_35115:
[----:B------:R-:W-:Y:S05]  /*ce20*/  BSYNC B3 ;  /* 0x0000000000037941 */ /* 0x000fea0003800000 */
.L_x_35114:
        /* <DEDUP_REMOVED lines=44> */
.L_x_35113:
[----:B------:R-:W-:Y:S05]  /*d0f0*/  BSYNC B2 ;  /* 0x0000000000027941 */ /* 0x000fea0003800000 */
.L_x_35112:
        /* <DEDUP_REMOVED lines=13> */
.L_x_35108:
[----:B------:R-:W-:Y:S05]  /*d1d0*/  BSYNC B1 ;  /* 0x0000000000017941 */ /* 0x000fea0003800000 */
.L_x_35107:
        /* <DEDUP_REMOVED lines=18> */
.L_x_35119:
[----:B------:R-:W-:Y:S02]  /*d300*/  IMAD.MOV.U32 R157, RZ, RZ, R8 ;  /* 0x000000ffff9d7224 */ /* 0x000fe400078e0008 */
.L_x_35120:
[----:B------:R-:W-:Y:S05]  /*d310*/  BSYNC B2 ;  /* 0x0000000000027941 */ /* 0x000fea0003800000 */
.L_x_35118:
        /* <DEDUP_REMOVED lines=16> */
.L_x_35124:
[----:B------:R-:W-:Y:S05]  /*d420*/  BSYNC B3 ;  /* 0x0000000000037941 */ /* 0x000fea0003800000 */
.L_x_35123:
        /* <DEDUP_REMOVED lines=44> */
.L_x_35122:
[----:B------:R-:W-:Y:S05]  /*d6f0*/  BSYNC B2 ;  /* 0x0000000000027941 */ /* 0x000fea0003800000 */
.L_x_35121:
        /* <DEDUP_REMOVED lines=13> */
.L_x_35117:
[----:B------:R-:W-:Y:S05]  /*d7d0*/  BSYNC B1 ;  /* 0x0000000000017941 */ /* 0x000fea0003800000 */
.L_x_35116:
        /* <DEDUP_REMOVED lines=25> */
.L_x_35126:
[----:B------:R-:W-:Y:S05]  /*d970*/  BSYNC B1 ;  /* 0x0000000000017941 */ /* 0x000fea0003800000 */
.L_x_35125:
        /* <DEDUP_REMOVED lines=26> */
.L_x_35130:
[----:B------:R-:W-:Y:S02]  /*db20*/  MOV R9, R8 ;  /* 0x0000000800097202 */ /* 0x000fe40000000f00 */
.L_x_35131:
[----:B------:R-:W-:Y:S05]  /*db30*/  BSYNC B2 ;  /* 0x0000000000027941 */ /* 0x000fea0003800000 */
.L_x_35129:
        /* <DEDUP_REMOVED lines=16> */
.L_x_35135:
[----:B------:R-:W-:Y:S05]  /*dc40*/  BSYNC B3 ;  /* 0x0000000000037941 */ /* 0x000fea0003800000 */
.L_x_35134:
        /* <DEDUP_REMOVED lines=44> */
.L_x_35133:
[----:B------:R-:W-:Y:S05]  /*df10*/  BSYNC B2 ;  /* 0x0000000000027941 */ /* 0x000fea0003800000 */
.L_x_35132:
        /* <DEDUP_REMOVED lines=12> */
.L_x_35128:
[----:B0-----:R-:W-:Y:S05]  /*dfe0*/  BSYNC B1 ;  /* 0x0000000000017941 */ /* 0x001fea0003800000 */
.L_x_35127:
        /* <DEDUP_REMOVED lines=18> */
.L_x_35139:
[----:B------:R-:W-:Y:S02]  /*e110*/  MOV R11, R8 ;  /* 0x00000008000b7202 */ /* 0x000fe40000000f00 */
.L_x_35140:
[----:B------:R-:W-:Y:S05]  /*e120*/  BSYNC B2 ;  /* 0x0000000000027941 */ /* 0x000fea0003800000 */
.L_x_35138:
        /* <DEDUP_REMOVED lines=16> */
.L_x_35144:
[----:B------:R-:W-:Y:S05]  /*e230*/  BSYNC B3 ;  /* 0x0000000000037941 */ /* 0x000fea0003800000 */
.L_x_35143:
        /* <DEDUP_REMOVED lines=44> */
.L_x_35142:
[----:B------:R-:W-:Y:S05]  /*e500*/  BSYNC B2 ;  /* 0x0000000000027941 */ /* 0x000fea0003800000 */
.L_x_35141:
        /* <DEDUP_REMOVED lines=12> */
.L_x_35137:
[----:B------:R-:W-:Y:S05]  /*e5d0*/  BSYNC B1 ;  /* 0x0000000000017941 */ /* 0x000fea0003800000 */
.L_x_35136:
        /* <DEDUP_REMOVED lines=18> */
.L_x_35148:
[----:B------:R-:W-:Y:S02]  /*e700*/  MOV R157, R8 ;  /* 0x00000008009d7202 */ /* 0x000fe40000000f00 */
.L_x_35149:
[----:B------:R-:W-:Y:S05]  /*e710*/  BSYNC B2 ;  /* 0x0000000000027941 */ /* 0x000fea0003800000 */
.L_x_35147:
        /* <DEDUP_REMOVED lines=16> */
.L_x_35153:
[----:B------:R-:W-:Y:S05]  /*e820*/  BSYNC B3 ;  /* 0x0000000000037941 */ /* 0x000fea0003800000 */
.L_x_35152:
        /* <DEDUP_REMOVED lines=44> */
.L_x_35151:
[----:B------:R-:W-:Y:S05]  /*eaf0*/  BSYNC B2 ;  /* 0x0000000000027941 */ /* 0x000fea0003800000 */
.L_x_35150:
        /* <DEDUP_REMOVED lines=13> */
.L_x_35146:
[----:B------:R-:W-:Y:S05]  /*ebd0*/  BSYNC B1 ;  /* 0x0000000000017941 */ /* 0x000fea0003800000 */
.L_x_35145:
        /* <DEDUP_REMOVED lines=18> */
.L_x_35157:
[----:B------:R-:W-:Y:S02]  /*ed00*/  MOV R157, R8 ;  /* 0x00000008009d7202 */ /* 0x000fe40000000f00 */
.L_x_35158:
[----:B------:R-:W-:Y:S05]  /*ed10*/  BSYNC B2 ;  /* 0x0000000000027941 */ /* 0x000fea0003800000 */
.L_x_35156:
        /* <DEDUP_REMOVED lines=16> */
.L_x_35162:
[----:B------:R-:W-:Y:S05]  /*ee20*/  BSYNC B3 ;  /* 0x0000000000037941 */ /* 0x000fea0003800000 */
.L_x_35161:
        /* <DEDUP_REMOVED lines=44> */
.L_x_35160:
[----:B------:R-:W-:Y:S05]  /*f0f0*/  BSYNC B2 ;  /* 0x0000000000027941 */ /* 0x000fea0003800000 */
.L_x_35159:
        /* <DEDUP_REMOVED lines=13> */
.L_x_35155:
[----:B------:R-:W-:Y:S05]  /*f1d0*/  BSYNC B1 ;  /* 0x0000000000017941 */ /* 0x000fea0003800000 */
.L_x_35154:
        /* <DEDUP_REMOVED lines=18> */
.L_x_35166:
[----:B------:R-:W-:Y:S02]  /*f300*/  MOV R157, R8 ;  /* 0x00000008009d7202 */ /* 0x000fe40000000f00 */
.L_x_35167:
[----:B------:R-:W-:Y:S05]  /*f310*/  BSYNC B2 ;  /* 0x0000000000027941 */ /* 0x000fea0003800000 */
.L_x_35165:
        /* <DEDUP_REMOVED lines=16> */
.L_x_35171:
[----:B------:R-:W-:Y:S05]  /*f420*/  BSYNC B3 ;  /* 0x0000000000037941 */ /* 0x000fea0003800000 */
.L_x_35170:
        /* <DEDUP_REMOVED lines=44> */
.L_x_35169:
[----:B------:R-:W-:Y:S05]  /*f6f0*/  BSYNC B2 ;  /* 0x0000000000027941 */ /* 0x000fea0003800000 */
.L_x_35168:
        /* <DEDUP_REMOVED lines=13> */
.L_x_35164:
[----:B------:R-:W-:Y:S05]  /*f7d0*/  BSYNC B1 ;  /* 0x0000000000017941 */ /* 0x000fea0003800000 */
.L_x_35163:
        /* <DEDUP_REMOVED lines=18> */
.L_x_35175:
[----:B------:R-:W-:Y:S02]  /*f900*/  MOV R157, R8 ;  /* 0x00000008009d7202 */ /* 0x000fe40000000f00 */
.L_x_35176:
[----:B------:R-:W-:Y:S05]  /*f910*/  BSYNC B2 ;  /* 0x0000000000027941 */ /* 0x000fea0003800000 */
.L_x_35174:
        /* <DEDUP_REMOVED lines=16> */
.L_x_35180:
[----:B------:R-:W-:Y:S05]  /*fa20*/  BSYNC B3 ;  /* 0x0000000000037941 */ /* 0x000fea0003800000 */
.L_x_35179:
        /* <DEDUP_REMOVED lines=44> */
.L_x_35178:
[----:B------:R-:W-:Y:S05]  /*fcf0*/  BSYNC B2 ;  /* 0x0000000000027941 */ /* 0x000fea0003800000 */
.L_x_35177:
        /* <DEDUP_REMOVED lines=13> */
.L_x_35173:
[----:B------:R-:W-:Y:S05]  /*fdd0*/  BSYNC B1 ;  /* 0x0000000000017941 */ /* 0x000fea0003800000 */
.L_x_35172:
        /* <DEDUP_REMOVED lines=18> */
.L_x_35184:
[----:B------:R-:W-:Y:S02]  /*ff00*/  MOV R157, R8 ;  /* 0x00000008009d7202 */ /* 0x000fe40000000f00 */
.L_x_35185:
[----:B------:R-:W-:Y:S05]  /*ff10*/  BSYNC B2 ;  /* 0x0000000000027941 */ /* 0x000fea0003800000 */
.L_x_35183:
        /* <DEDUP_REMOVED lines=16> */
.L_x_35189:
[----:B------:R-:W-:Y:S05]  /*10020*/  BSYNC B3 ;  /* 0x0000000000037941 */ /* 0x000fea0003800000 */
.L_x_35188:
        /* <DEDUP_REMOVED lines=44> */
.L_x_35187:
[----:B------:R-:W-:Y:S05]  /*102f0*/  BSYNC B2 ;  /* 0x0000000000027941 */ /* 0x000fea0003800000 */
.L_x_35186:
        /* <DEDUP_REMOVED lines=13> */
.L_x_35182:
[----:B------:R-:W-:Y:S05]  /*103d0*/  BSYNC B1 ;  /* 0x0000000000017941 */ /* 0x000fea0003800000 */
.L_x_35181:
        /* <DEDUP_REMOVED lines=18> */
.L_x_35193:
[----:B------:R-:W-:Y:S02]  /*10500*/  MOV R157, R8 ;  /* 0x00000008009d7202 */ /* 0x000fe40000000f00 */
.L_x_35194:
[----:B------:R-:W-:Y:S05]  /*10510*/  BSYNC B2 ;  /* 0x0000000000027941 */ /* 0x000fea0003800000 */
.L_x_35192:
        /* <DEDUP_REMOVED lines=16> */
.L_x_35198:
[----:B------:R-:W-:Y:S05]  /*10620*/  BSYNC B3 ;  /* 0x0000000000037941 */ /* 0x000fea0003800000 */
.L_x_35197:
        /* <DEDUP_REMOVED lines=44> */
.L_x_35196:
[----:B------:R-:W-:Y:S05]  /*108f0*/  BSYNC B2 ;  /* 0x0000000000027941 */ /* 0x000fea0003800000 */
.L_x_35195:
        /* <DEDUP_REMOVED lines=13> */
.L_x_35191:
[----:B------:R-:W-:Y:S05]  /*109d0*/  BSYNC B1 ;  /* 0x0000000000017941 */ /* 0x000fea0003800000 */
.L_x_35190:
        /* <DEDUP_REMOVED lines=11> */
[----:B------:R-:W-:Y:S01]  /*10a90*/  IMAD.WIDE.U32 R158, R158, 0x10000, RZ ;  /* 0x000100009e9e7825 */ /* 0x000fe200078e00ff */
[----:B------:R-:W-:Y:S02]  /*10aa0*/  LOP3.LUT R160, R11, 0xff, RZ, 0xc0, !PT ;  /* 0x000000ff0ba07812 */ /* 0x000fe400078ec0ff */
        /* <DEDUP_REMOVED lines=12> */
.L_x_35200:
[----:B------:R-:W-:Y:S05]  /*10b70*/  BSYNC B1 ;  /* 0x0000000000017941 */ /* 0x000fea0003800000 */
.L_x_35199:
        /* <DEDUP_REMOVED lines=26> */
.L_x_35204:
[----:B------:R-:W-:Y:S02]  /*10d20*/  IMAD.MOV.U32 R9, RZ, RZ, R8 ;  /* 0x000000ffff097224 */ /* 0x000fe400078e0008 */
.L_x_35205:
[----:B------:R-:W-:Y:S05]  /*10d30*/  BSYNC B2 ;  /* 0x0000000000027941 */ /* 0x000fea0003800000 */
.L_x_35203:
        /* <DEDUP_REMOVED lines=16> */
.L_x_35209:
[----:B------:R-:W-:Y:S05]  /*10e40*/  BSYNC B3 ;  /* 0x0000000000037941 */ /* 0x000fea0003800000 */
.L_x_35208:
        /* <DEDUP_REMOVED lines=44> */
.L_x_35207:
[----:B------:R-:W-:Y:S05]  /*11110*/  BSYNC B2 ;  /* 0x0000000000027941 */ /* 0x000fea0003800000 */
.L_x_35206:
        /* <DEDUP_REMOVED lines=12> */
.L_x_35202:
[----:B------:R-:W-:Y:S05]  /*111e0*/  BSYNC B1 ;  /* 0x0000000000017941 */ /* 0x000fea0003800000 */
.L_x_35201:
        /* <DEDUP_REMOVED lines=18> */
.L_x_35213:
[----:B------:R-:W-:Y:S02]  /*11310*/  IMAD.MOV.U32 R11, RZ, RZ, R8 ;  /* 0x000000ffff0b7224 */ /* 0x000fe400078e0008 */
.L_x_35214:
[----:B------:R-:W-:Y:S05]  /*11320*/  BSYNC B2 ;  /* 0x0000000000027941 */ /* 0x000fea0003800000 */
.L_x_35212:
        /* <DEDUP_REMOVED lines=16> */
.L_x_35218:
[----:B------:R-:W-:Y:S05]  /*11430*/  BSYNC B3 ;  /* 0x0000000000037941 */ /* 0x000fea0003800000 */
.L_x_35217:
        /* <DEDUP_REMOVED lines=44> */
.L_x_35216:
[----:B------:R-:W-:Y:S05]  /*11700*/  BSYNC B2 ;  /* 0x0000000000027941 */ /* 0x000fea0003800000 */
.L_x_35215:
        /* <DEDUP_REMOVED lines=12> */
.L_x_35211:
[----:B------:R-:W-:Y:S05]  /*117d0*/  BSYNC B1 ;  /* 0x0000000000017941 */ /* 0x000fea0003800000 */
.L_x_35210:
        /* <DEDUP_REMOVED lines=18> */
.L_x_35222:
[----:B------:R-:W-:Y:S02]  /*11900*/  IMAD.MOV.U32 R158, RZ, RZ, R8 ;  /* 0x000000ffff9e7224 */ /* 0x000fe400078e0008 */
.L_x_35223:
[----:B------:R-:W-:Y:S05]  /*11910*/  BSYNC B2 ;  /* 0x0000000000027941 */ /* 0x000fea0003800000 */
.L_x_35221:
        /* <DEDUP_REMOVED lines=16> */
.L_x_35227:
[----:B------:R-:W-:Y:S05]  /*11a20*/  BSYNC B3 ;  /* 0x0000000000037941 */ /* 0x000fea0003800000 */
.L_x_35226:
        /* <DEDUP_REMOVED lines=44> */
.L_x_35225:
[----:B------:R-:W-:Y:S05]  /*11cf0*/  BSYNC B2 ;  /* 0x0000000000027941 */ /* 0x000fea0003800000 */
.L_x_35224:
        /* <DEDUP_REMOVED lines=13> */
.L_x_35220:
[----:B------:R-:W-:Y:S05]  /*11dd0*/  BSYNC B1 ;  /* 0x0000000000017941 */ /* 0x000fea0003800000 */
.L_x_35219:
        /* <DEDUP_REMOVED lines=18> */
.L_x_35231:
[----:B------:R-:W-:Y:S02]  /*11f00*/  IMAD.MOV.U32 R158, RZ, RZ, R8 ;  /* 0x000000ffff9e7224 */ /* 0x000fe400078e0008 */
.L_x_35232:
[----:B------:R-:W-:Y:S05]  /*11f10*/  BSYNC B2 ;  /* 0x0000000000027941 */ /* 0x000fea0003800000 */
.L_x_35230:
        /* <DEDUP_REMOVED lines=16> */
.L_x_35236:
[----:B------:R-:W-:Y:S05]  /*12020*/  BSYNC B3 ;  /* 0x0000000000037941 */ /* 0x000fea0003800000 */
.L_x_35235:
        /* <DEDUP_REMOVED lines=44> */
.L_x_35234:
[----:B------:R-:W-:Y:S05]  /*122f0*/  BSYNC B2 ;  /* 0x0000000000027941 */ /* 0x000fea0003800000 */
.L_x_35233:
        /* <DEDUP_REMOVED lines=13> */
.L_x_35229:
[----:B------:R-:W-:Y:S05]  /*123d0*/  BSYNC B1 ;  /* 0x0000000000017941 */ /* 0x000fea0003800000 */
.L_x_35228:
        /* <DEDUP_REMOVED lines=18> */
.L_x_35240:
[----:B------:R-:W-:Y:S02]  /*12500*/  IMAD.MOV.U32 R158, RZ, RZ, R8 ;  /* 0x000000ffff9e7224 */ /* 0x000fe400078e0008 */
.L_x_35241:
[----:B------:R-:W-:Y:S05]  /*12510*/  BSYNC B2 ;  /* 0x0000000000027941 */ /* 0x000fea0003800000 */
.L_x_35239:
        /* <DEDUP_REMOVED lines=16> */
.L_x_35245:
[----:B------:R-:W-:Y:S05]  /*12620*/  BSYNC B3 ;  /* 0x0000000000037941 */ /* 0x000fea0003800000 */
.L_x_35244:
        /* <DEDUP_REMOVED lines=44> */
.L_x_35243:
[----:B------:R-:W-:Y:S05]  /*128f0*/  BSYNC B2 ;  /* 0x0000000000027941 */ /* 0x000fea0003800000 */
.L_x_35242:
        /* <DEDUP_REMOVED lines=13> */
.L_x_35238:
[----:B------:R-:W-:Y:S05]  /*129d0*/  BSYNC B1 ;  /* 0x0000000000017941 */ /* 0x000fea0003800000 */
.L_x_35237:
        /* <DEDUP_REMOVED lines=18> */
.L_x_35249:
[----:B------:R-:W-:Y:S02]  /*12b00*/  IMAD.MOV.U32 R157, RZ, RZ, R8 ;  /* 0x000000ffff9d7224 */ /* 0x000fe400078e0008 */
.L_x_35250:
[----:B------:R-:W-:Y:S05]  /*12b10*/  BSYNC B2 ;  /* 0x0000000000027941 */ /* 0x000fea0003800000 */
.L_x_35248:
        /* <DEDUP_REMOVED lines=16> */
.L_x_35254:
[----:B------:R-:W-:Y:S05]  /*12c20*/  BSYNC B3 ;  /* 0x0000000000037941 */ /* 0x000fea0003800000 */
.L_x_35253:
        /* <DEDUP_REMOVED lines=44> */
.L_x_35252:
[----:B------:R-:W-:Y:S05]  /*12ef0*/  BSYNC B2 ;  /* 0x0000000000027941 */ /* 0x000fea0003800000 */
.L_x_35251:
        /* <DEDUP_REMOVED lines=13> */
.L_x_35247:
[----:B------:R-:W-:Y:S05]  /*12fd0*/  BSYNC B1 ;  /* 0x0000000000017941 */ /* 0x000fea0003800000 */
.L_x_35246:
        /* <DEDUP_REMOVED lines=18> */
.L_x_35258:
[----:B------:R-:W-:Y:S02]  /*13100*/  IMAD.MOV.U32 R158, RZ, RZ, R8 ;  /* 0x000000ffff9e7224 */ /* 0x000fe400078e0008 */
.L_x_35259:
[----:B------:R-:W-:Y:S05]  /*13110*/  BSYNC B2 ;  /* 0x0000000000027941 */ /* 0x000fea0003800000 */
.L_x_35257:
        /* <DEDUP_REMOVED lines=16> */
.L_x_35263:
[----:B------:R-:W-:Y:S05]  /*13220*/  BSYNC B3 ;  /* 0x0000000000037941 */ /* 0x000fea0003800000 */
.L_x_35262:
        /* <DEDUP_REMOVED lines=44> */
.L_x_35261:
[----:B------:R-:W-:Y:S05]  /*134f0*/  BSYNC B2 ;  /* 0x0000000000027941 */ /* 0x000fea0003800000 */
.L_x_35260:
        /* <DEDUP_REMOVED lines=13> */
.L_x_35256:
[----:B------:R-:W-:Y:S05]  /*135d0*/  BSYNC B1 ;  /* 0x0000000000017941 */ /* 0x000fea0003800000 */
.L_x_35255:
        /* <DEDUP_REMOVED lines=18> */
.L_x_35267:
[----:B------:R-:W-:Y:S02]  /*13700*/  IMAD.MOV.U32 R159, RZ, RZ, R8 ;  /* 0x000000ffff9f7224 */ /* 0x000fe400078e0008 */
.L_x_35268:
[----:B------:R-:W-:Y:S05]  /*13710*/  BSYNC B2 ;  /* 0x0000000000027941 */ /* 0x000fea0003800000 */
.L_x_35266:
        /* <DEDUP_REMOVED lines=16> */
.L_x_35272:
[----:B------:R-:W-:Y:S05]  /*13820*/  BSYNC B3 ;  /* 0x0000000000037941 */ /* 0x000fea0003800000 */
.L_x_35271:
        /* <DEDUP_REMOVED lines=44> */
.L_x_35270:
[----:B------:R-:W-:Y:S05]  /*13af0*/  BSYNC B2 ;  /* 0x0000000000027941 */ /* 0x000fea0003800000 */
.L_x_35269:
        /* <DEDUP_REMOVED lines=13> */
.L_x_35265:
[----:B------:R-:W-:Y:S05]  /*13bd0*/  BSYNC B1 ;  /* 0x0000000000017941 */ /* 0x000fea0003800000 */
.L_x_35264:
        /* <DEDUP_REMOVED lines=25> */
.L_x_35274:
[----:B------:R-:W-:Y:S05]  /*13d70*/  BSYNC B1 ;  /* 0x0000000000017941 */ /* 0x000fea0003800000 */
.L_x_35273:
        /* <DEDUP_REMOVED lines=26> */
.L_x_35278:
[----:B------:R-:W-:Y:S02]  /*13f20*/  IMAD.MOV.U32 R161, RZ, RZ, R8 ;  /* 0x000000ffffa17224 */ /* 0x000fe400078e0008 */
.L_x_35279:
[----:B------:R-:W-:Y:S05]  /*13f30*/  BSYNC B2 ;  /* 0x0000000000027941 */ /* 0x000fea0003800000 */
.L_x_35277:
        /* <DEDUP_REMOVED lines=16> */
.L_x_35283:
[----:B------:R-:W-:Y:S05]  /*14040*/  BSYNC B3 ;  /* 0x0000000000037941 */ /* 0x000fea0003800000 */
.L_x_35282:
        /* <DEDUP_REMOVED lines=43> */
.L_x_35281:
[----:B------:R-:W-:Y:S05]  /*14300*/  BSYNC B2 ;  /* 0x0000000000027941 */ /* 0x000fea0003800000 */
.L_x_35280:
[----:B------:R-:W2:Y:S01]  /*14310*/  LDL R163, [R1] ;  /* 0x0000000001a37983 */ /* 0x000ea20000100800 */
        /* <DEDUP_REMOVED lines=11> */
.L_x_35276:
[----:B------:R-:W-:Y:S05]  /*143d0*/  BSYNC B1 ;  /* 0x0000000000017941 */ /* 0x000fea0003800000 */
.L_x_35275:
        /* <DEDUP_REMOVED lines=18> */
.L_x_35287:
[----:B------:R-:W-:Y:S02]  /*14500*/  IMAD.MOV.U32 R11, RZ, RZ, R8 ;  /* 0x000000ffff0b7224 */ /* 0x000fe400078e0008 */
.L_x_35288:
[----:B------:R-:W-:Y:S05]  /*14510*/  BSYNC B2 ;  /* 0x0000000000027941 */ /* 0x000fea0003800000 */
.L_x_35286:
        /* <DEDUP_REMOVED lines=16> */
.L_x_35292:
[----:B------:R-:W-:Y:S05]  /*14620*/  BSYNC B3 ;  /* 0x0000000000037941 */ /* 0x000fea0003800000 */
.L_x_35291:
        /* <DEDUP_REMOVED lines=44> */
.L_x_35290:
[----:B------:R-:W-:Y:S05]  /*148f0*/  BSYNC B2 ;  /* 0x0000000000027941 */ /* 0x000fea0003800000 */
.L_x_35289:
        /* <DEDUP_REMOVED lines=12> */
.L_x_35285:
[----:B------:R-:W-:Y:S05]  /*149c0*/  BSYNC B1 ;  /* 0x0000000000017941 */ /* 0x000fea0003800000 */
.L_x_35284:
        /* <DEDUP_REMOVED lines=18> */
.L_x_35296:
[----:B------:R-:W-:Y:S02]  /*14af0*/  IMAD.MOV.U32 R161, RZ, RZ, R8 ;  /* 0x000000ffffa17224 */ /* 0x000fe400078e0008 */
.L_x_35297:
[----:B------:R-:W-:Y:S05]  /*14b00*/  BSYNC B2 ;  /* 0x0000000000027941 */ /* 0x000fea0003800000 */
.L_x_35295:
        /* <DEDUP_REMOVED lines=16> */
.L_x_35301:
[----:B------:R-:W-:Y:S05]  /*14c10*/  BSYNC B3 ;  /* 0x0000000000037941 */ /* 0x000fea0003800000 */
.L_x_35300:
        /* <DEDUP_REMOVED lines=44> */
.L_x_35299:
[----:B------:R-:W-:Y:S05]  /*14ee0*/  BSYNC B2 ;  /* 0x0000000000027941 */ /* 0x000fea0003800000 */
.L_x_35298:
        /* <DEDUP_REMOVED lines=13> */
.L_x_35294:
[----:B------:R-:W-:Y:S05]  /*14fc0*/  BSYNC B1 ;  /* 0x0000000000017941 */ /* 0x000fea0003800000 */
.L_x_35293:
        /* <DEDUP_REMOVED lines=18> */
.L_x_35305:
[----:B------:R-:W-:Y:S02]  /*150f0*/  IMAD.MOV.U32 R161, RZ, RZ, R8 ;  /* 0x000000ffffa17224 */ /* 0x000fe400078e0008 */
.L_x_35306:
[----:B------:R-:W-:Y:S05]  /*15100*/  BSYNC B2 ;  /* 0x0000000000027941 */ /* 0x000fea0003800000 */
.L_x_35304:
        /* <DEDUP_REMOVED lines=16> */
.L_x_35310:
[----:B------:R-:W-:Y:S05]  /*15210*/  BSYNC B3 ;  /* 0x0000000000037941 */ /* 0x000fea0003800000 */
.L_x_35309:
        /* <DEDUP_REMOVED lines=44> */
.L_x_35308:
[----:B------:R-:W-:Y:S05]  /*154e0*/  BSYNC B2 ;  /* 0x0000000000027941 */ /* 0x000fea0003800000 */
.L_x_35307:
        /* <DEDUP_REMOVED lines=13> */
.L_x_35303:
[----:B------:R-:W-:Y:S05]  /*155c0*/  BSYNC B1 ;  /* 0x0000000000017941 */ /* 0x000fea0003800000 */
.L_x_35302:
        /* <DEDUP_REMOVED lines=18> */
.L_x_35314:
[----:B------:R-:W-:Y:S02]  /*156f0*/  IMAD.MOV.U32 R161, RZ, RZ, R8 ;  /* 0x000000ffffa17224 */ /* 0x000fe400078e0008 */
.L_x_35315:
[----:B------:R-:W-:Y:S05]  /*15700*/  BSYNC B2 ;  /* 0x0000000000027941 */ /* 0x000fea0003800000 */
.L_x_35313:
        /* <DEDUP_REMOVED lines=16> */
.L_x_35319:
[----:B------:R-:W-:Y:S05]  /*15810*/  BSYNC B3 ;  /* 0x0000000000037941 */ /* 0x000fea0003800000 */
.L_x_35318:
        /* <DEDUP_REMOVED lines=44> */
.L_x_35317:
[----:B------:R-:W-:Y:S05]  /*15ae0*/  BSYNC B2 ;  /* 0x0000000000027941 */ /* 0x000fea0003800000 */
.L_x_35316:
        /* <DEDUP_REMOVED lines=8> */
[----:B------:R-:W-:Y:S01]  /*15b70*/  FMUL.FTZ R168, R248, R161 ;  /* 0x000000a1f8a87220 */ /* 0x000fe20000410000 */
[----:B------:R-:W-:-:S03]  /*15b80*/  SEL R161, RZ, 0x1, P1 ;  /* 0x00000001ffa17807 */ /* 0x000fc60000800000 */
[----:B------:R-:W-:Y:S01]  /*15b90*/  @P0 FADD.FTZ R168, R148, R168 ;  /* 0x000000a894a80221 */ /* 0x000fe20000010000 */
[----:B------:R-:W-:Y:S02]  /*15ba0*/  PRMT R234, R161, 0x7610, R234 ;  /* 0x00007610a1ea7816 */ /* 0x000fe400000000ea */
.L_x_35312:
[----:B------:R-:W-:Y:S05]  /*15bb0*/  BSYNC B1 ;  /* 0x0000000000017941 */ /* 0x000fea0003800000 */
.L_x_35311:
        /* <DEDUP_REMOVED lines=18> */
.L_x_35323:
[----:B------:R-:W-:Y:S02]  /*15ce0*/  IMAD.MOV.U32 R161, RZ, RZ, R8 ;  /* 0x000000ffffa17224 */ /* 0x000fe400078e0008 */
.L_x_35324:
[----:B------:R-:W-:Y:S05]  /*15cf0*/  BSYNC B2 ;  /* 0x0000000000027941 */ /* 0x000fea0003800000 */
.L_x_35322:
        /* <DEDUP_REMOVED lines=16> */
.L_x_35328:
[----:B------:R-:W-:Y:S05]  /*15e00*/  BSYNC B3 ;  /* 0x0000000000037941 */ /* 0x000fea0003800000 */
.L_x_35327:
        /* <DEDUP_REMOVED lines=44> */
.L_x_35326:
[----:B------:R-:W-:Y:S05]  /*160d0*/  BSYNC B2 ;  /* 0x0000000000027941 */ /* 0x000fea0003800000 */
.L_x_35325:
        /* <DEDUP_REMOVED lines=12> */
.L_x_35321:
[----:B------:R-:W-:Y:S05]  /*161a0*/  BSYNC B1 ;  /* 0x0000000000017941 */ /* 0x000fea0003800000 */
.L_x_35320:
        /* <DEDUP_REMOVED lines=18> */
.L_x_35332:
[----:B------:R-:W-:Y:S02]  /*162d0*/  IMAD.MOV.U32 R161, RZ, RZ, R8 ;  /* 0x000000ffffa17224 */ /* 0x000fe400078e0008 */
.L_x_35333:
[----:B------:R-:W-:Y:S05]  /*162e0*/  BSYNC B2 ;  /* 0x0000000000027941 */ /* 0x000fea0003800000 */
.L_x_35331:
        /* <DEDUP_REMOVED lines=16> */
.L_x_35337:
[----:B------:R-:W-:Y:S05]  /*163f0*/  BSYNC B3 ;  /* 0x0000000000037941 */ /* 0x000fea0003800000 */
.L_x_35336:
        /* <DEDUP_REMOVED lines=44> */
.L_x_35335:
[----:B------:R-:W-:Y:S05]  /*166c0*/  BSYNC B2 ;  /* 0x0000000000027941 */ /* 0x000fea0003800000 */
.L_x_35334:
        /* <DEDUP_REMOVED lines=12> */
.L_x_35330:
[----:B------:R-:W-:Y:S05]  /*16790*/  BSYNC B1 ;  /* 0x0000000000017941 */ /* 0x000fea0003800000 */
.L_x_35329:
        /* <DEDUP_REMOVED lines=18> */
.L_x_35341:
[----:B------:R-:W-:Y:S02]  /*168c0*/  IMAD.MOV.U32 R161, RZ, RZ, R8 ;  /* 0x000000ffffa17224 */ /* 0x000fe400078e0008 */
.L_x_35342:
[----:B------:R-:W-:Y:S05]  /*168d0*/  BSYNC B2 ;  /* 0x0000000000027941 */ /* 0x000fea0003800000 */
.L_x_35340:
        /* <DEDUP_REMOVED lines=16> */
.L_x_35346:
[----:B------:R-:W-:Y:S05]  /*169e0*/  BSYNC B3 ;  /* 0x0000000000037941 */ /* 0x000fea0003800000 */
.L_x_35345:
        /* <DEDUP_REMOVED lines=44> */
.L_x_35344:
[----:B------:R-:W-:Y:S05]  /*16cb0*/  BSYNC B2 ;  /* 0x0000000000027941 */ /* 0x000fea0003800000 */
.L_x_35343:
        /* <DEDUP_REMOVED lines=12> */
.L_x_35339:
[----:B------:R-:W-:Y:S05]  /*16d80*/  BSYNC B1 ;  /* 0x0000000000017941 */ /* 0x000fea0003800000 */
.L_x_35338:
        /* <DEDUP_REMOVED lines=25> */
.L_x_35348:
[----:B------:R-:W-:Y:S05]  /*16f20*/  BSYNC B1 ;  /* 0x0000000000017941 */ /* 0x000fea0003800000 */
.L_x_35347:
        /* <DEDUP_REMOVED lines=26> */
.L_x_35352:
[----:B------:R-:W-:Y:S02]  /*170d0*/  MOV R9, R8 ;  /* 0x0000000800097202 */ /* 0x000fe40000000f00 */
.L_x_35353:
[----:B------:R-:W-:Y:S05]  /*170e0*/  BSYNC B2 ;  /* 0x0000000000027941 */ /* 0x000fea0003800000 */
.L_x_35351:
        /* <DEDUP_REMOVED lines=16> */
.L_x_35357:
[----:B------:R-:W-:Y:S05]  /*171f0*/  BSYNC B3 ;  /* 0x0000000000037941 */ /* 0x000fea0003800000 */
.L_x_35356:
        /* <DEDUP_REMOVED lines=44> */
.L_x_35355:
[----:B------:R-:W-:Y:S05]  /*174c0*/  BSYNC B2 ;  /* 0x0000000000027941 */ /* 0x000fea0003800000 */
.L_x_35354:
        /* <DEDUP_REMOVED lines=9> */
[----:B------:R-:W-:-:S03]  /*17560*/  SEL R9, RZ, 0x1, P1 ;  /* 0x00000001ff097807 */ /* 0x000fc60000800000 */
[----:B------:R-:W-:Y:S02]  /*17570*/  @P0 FADD.FTZ R172, R144, R172 ;  /* 0x000000ac90ac0221 */ /* 0x000fe40000010000 */
.L_x_35350:
[----:B0-----:R-:W-:Y:S05]  /*17580*/  BSYNC B1 ;  /* 0x0000000000017941 */ /* 0x001fea0003800000 */
.L_x_35349:
        /* <DEDUP_REMOVED lines=18> */
.L_x_35361:
[----:B------:R-:W-:Y:S02]  /*176b0*/  MOV R11, R8 ;  /* 0x00000008000b7202 */ /* 0x000fe40000000f00 */
.L_x_35362:
[----:B------:R-:W-:Y:S05]  /*176c0*/  BSYNC B2 ;  /* 0x0000000000027941 */ /* 0x000fea0003800000 */
.L_x_35360:
        /* <DEDUP_REMOVED lines=16> */
.L_x_35366:
[----:B------:R-:W-:Y:S05]  /*177d0*/  BSYNC B3 ;  /* 0x0000000000037941 */ /* 0x000fea0003800000 */
.L_x_35365:
        /* <DEDUP_REMOVED lines=44> */
.L_x_35364:
[----:B------:R-:W-:Y:S05]  /*17aa0*/  BSYNC B2 ;  /* 0x0000000000027941 */ /* 0x000fea0003800000 */
.L_x_35363:
        /* <DEDUP_REMOVED lines=11> */
.L_x_35359:
[----:B------:R-:W-:Y:S05]  /*17b60*/  BSYNC B1 ;  /* 0x0000000000017941 */ /* 0x000fea0003800000 */
.L_x_35358:
        /* <DEDUP_REMOVED lines=18> */
.L_x_35370:
[----:B------:R-:W-:Y:S02]  /*17c90*/  MOV R161, R8 ;  /* 0x0000000800a17202 */ /* 0x000fe40000000f00 */
.L_x_35371:
[----:B------:R-:W-:Y:S05]  /*17ca0*/  BSYNC B2 ;  /* 0x0000000000027941 */ /* 0x000fea0003800000 */
.L_x_35369:
        /* <DEDUP_REMOVED lines=16> */
.L_x_35375:
[----:B------:R-:W-:Y:S05]  /*17db0*/  BSYNC B3 ;  /* 0x0000000000037941 */ /* 0x000fea0003800000 */
.L_x_35374:
        /* <DEDUP_REMOVED lines=44> */
.L_x_35373:
[----:B------:R-:W-:Y:S05]  /*18080*/  BSYNC B2 ;  /* 0x0000000000027941 */ /* 0x000fea0003800000 */
.L_x_35372:
        /* <DEDUP_REMOVED lines=10> */
[----:B------:R-:W-:Y:S01]  /*18130*/  @P0 FADD.FTZ R174, R146, R174 ;  /* 0x000000ae92ae0221 */ /* 0x000fe20000010000 */
[----:B------:R-:W-:Y:S02]  /*18140*/  PRMT R232, R161, 0x7610, R232 ;  /* 0x00007610a1e87816 */ /* 0x000fe400000000e8 */
.L_x_35368:
[----:B------:R-:W-:Y:S05]  /*18150*/  BSYNC B1 ;  /* 0x0000000000017941 */ /* 0x000fea0003800000 */
.L_x_35367:
        /* <DEDUP_REMOVED lines=18> */
.L_x_35379:
[----:B------:R-:W-:Y:S02]  /*18280*/  MOV R161, R8 ;  /* 0x0000000800a17202 */ /* 0x000fe40000000f00 */
.L_x_35380:
[----:B------:R-:W-:Y:S05]  /*18290*/  BSYNC B2 ;  /* 0x0000000000027941 */ /* 0x000fea0003800000 */
.L_x_35378:
        /* <DEDUP_REMOVED lines=16> */
.L_x_35384:
[----:B------:R-:W-:Y:S05]  /*183a0*/  BSYNC B3 ;  /* 0x0000000000037941 */ /* 0x000fea0003800000 */
.L_x_35383:
        /* <DEDUP_REMOVED lines=44> */
.L_x_35382:
[----:B------:R-:W-:Y:S05]  /*18670*/  BSYNC B2 ;  /* 0x0000000000027941 */ /* 0x000fea0003800000 */
.L_x_35381:
        /* <DEDUP_REMOVED lines=12> */
.L_x_35377:
[----:B------:R-:W-:Y:S05]  /*18740*/  BSYNC B1 ;  /* 0x0000000000017941 */ /* 0x000fea0003800000 */
.L_x_35376:
        /* <DEDUP_REMOVED lines=18> */
.L_x_35388:
[----:B------:R-:W-:Y:S02]  /*18870*/  MOV R161, R8 ;  /* 0x0000000800a17202 */ /* 0x000fe40000000f00 */
.L_x_35389:
[----:B------:R-:W-:Y:S05]  /*18880*/  BSYNC B2 ;  /* 0x0000000000027941 */ /* 0x000fea0003800000 */
.L_x_35387:
        /* <DEDUP_REMOVED lines=16> */
.L_x_35393:
[----:B------:R-:W-:Y:S05]  /*18990*/  BSYNC B3 ;  /* 0x0000000000037941 */ /* 0x000fea0003800000 */
.L_x_35392:
        /* <DEDUP_REMOVED lines=44> */
.L_x_35391:
[----:B------:R-:W-:Y:S05]  /*18c60*/  BSYNC B2 ;  /* 0x0000000000027941 */ /* 0x000fea0003800000 */
.L_x_35390:
        /* <DEDUP_REMOVED lines=12> */
.L_x_35386:
[----:B------:R-:W-:Y:S05]  /*18d30*/  BSYNC B1 ;  /* 0x0000000000017941 */ /* 0x000fea0003800000 */
.L_x_35385:
        /* <DEDUP_REMOVED lines=18> */
.L_x_35397:
[----:B------:R-:W-:Y:S02]  /*18e60*/  MOV R161, R8 ;  /* 0x0000000800a17202 */ /* 0x000fe40000000f00 */
.L_x_35398:
[----:B------:R-:W-:Y:S05]  /*18e70*/  BSYNC B2 ;  /* 0x0000000000027941 */ /* 0x000fea0003800000 */
.L_x_35396:
        /* <DEDUP_REMOVED lines=16> */
.L_x_35402:
[----:B------:R-:W-:Y:S05]  /*18f80*/  BSYNC B3 ;  /* 0x0000000000037941 */ /* 0x000fea0003800000 */
.L_x_35401:
        /* <DEDUP_REMOVED lines=44> */
.L_x_35400:
[----:B------:R-:W-:Y:S05]  /*19250*/  BSYNC B2 ;  /* 0x0000000000027941 */ /* 0x000fea0003800000 */
.L_x_35399:
        /* <DEDUP_REMOVED lines=12> */
.L_x_35395:
[----:B------:R-:W-:Y:S05]  /*19320*/  BSYNC B1 ;  /* 0x0000000000017941 */ /* 0x000fea0003800000 */
.L_x_35394:
        /* <DEDUP_REMOVED lines=18> */
.L_x_35406:
[----:B------:R-:W-:Y:S02]  /*19450*/  MOV R161, R8 ;  /* 0x0000000800a17202 */ /* 0x000fe40000000f00 */
.L_x_35407:
[----:B------:R-:W-:Y:S05]  /*19460*/  BSYNC B2 ;  /* 0x0000000000027941 */ /* 0x000fea0003800000 */
.L_x_35405:
        /* <DEDUP_REMOVED lines=16> */
.L_x_35411:
[----:B------:R-:W-:Y:S05]  /*19570*/  BSYNC B3 ;  /* 0x0000000000037941 */ /* 0x000fea0003800000 */
.L_x_35410:
        /* <DEDUP_REMOVED lines=44> */
.L_x_35409:
[----:B------:R-:W-:Y:S05]  /*19840*/  BSYNC B2 ;  /* 0x0000000000027941 */ /* 0x000fea0003800000 */
.L_x_35408:
        /* <DEDUP_REMOVED lines=12> */
.L_x_35404:
[----:B------:R-:W-:Y:S05]  /*19910*/  BSYNC B1 ;  /* 0x0000000000017941 */ /* 0x000fea0003800000 */
.L_x_35403:
        /* <DEDUP_REMOVED lines=18> */
.L_x_35415:
[----:B------:R-:W-:Y:S02]  /*19a40*/  MOV R161, R8 ;  /* 0x0000000800a17202 */ /* 0x000fe40000000f00 */
.L_x_35416:
[----:B------:R-:W-:Y:S05]  /*19a50*/  BSYNC B2 ;  /* 0x0000000000027941 */ /* 0x000fea0003800000 */
.L_x_35414:
        /* <DEDUP_REMOVED lines=16> */
.L_x_35420:
[----:B------:R-:W-:Y:S05]  /*19b60*/  BSYNC B3 ;  /* 0x0000000000037941 */ /* 0x000fea0003800000 */
.L_x_35419:
        /* <DEDUP_REMOVED lines=44> */
.L_x_35418:
[----:B------:R-:W-:Y:S05]  /*19e30*/  BSYNC B2 ;  /* 0x0000000000027941 */ /* 0x000fea0003800000 */
.L_x_35417:
        /* <DEDUP_REMOVED lines=12> */
.L_x_35413:
[----:B------:R-:W-:Y:S05]  /*19f00*/  BSYNC B1 ;  /* 0x0000000000017941 */ /* 0x000fea0003800000 */
.L_x_35412:
        /* <DEDUP_REMOVED lines=25> */
.L_x_35422:
[----:B------:R-:W-:Y:S05]  /*1a0a0*/  BSYNC B1 ;  /* 0x0000000000017941 */ /* 0x000fea0003800000 */
.L_x_35421:
        /* <DEDUP_REMOVED lines=26> */
.L_x_35426:
[----:B------:R-:W-:Y:S02]  /*1a250*/  IMAD.MOV.U32 R9, RZ, RZ, R8 ;  /* 0x000000ffff097224 */ /* 0x000fe400078e0008 */
.L_x_35427:
[----:B------:R-:W-:Y:S05]  /*1a260*/  BSYNC B2 ;  /* 0x0000000000027941 */ /* 0x000fea0003800000 */
.L_x_35425:
        /* <DEDUP_REMOVED lines=16> */
.L_x_35431:
[----:B------:R-:W-:Y:S05]  /*1a370*/  BSYNC B3 ;  /* 0x0000000000037941 */ /* 0x000fea0003800000 */
.L_x_35430:
        /* <DEDUP_REMOVED lines=44> */
.L_x_35429:
[----:B------:R-:W-:Y:S05]  /*1a640*/  BSYNC B2 ;  /* 0x0000000000027941 */ /* 0x000fea0003800000 */
.L_x_35428:
        /* <DEDUP_REMOVED lines=11> */
.L_x_35424:
[----:B------:R-:W-:Y:S05]  /*1a700*/  BSYNC B1 ;  /* 0x0000000000017941 */ /* 0x000fea0003800000 */
.L_x_35423:
        /* <DEDUP_REMOVED lines=18> */
.L_x_35435:
[----:B------:R-:W-:Y:S02]  /*1a830*/  IMAD.MOV.U32 R11, RZ, RZ, R8 ;  /* 0x000000ffff0b7224 */ /* 0x000fe400078e0008 */
.L_x_35436:
[----:B------:R-:W-:Y:S05]  /*1a840*/  BSYNC B2 ;  /* 0x0000000000027941 */ /* 0x000fea0003800000 */
.L_x_35434:
        /* <DEDUP_REMOVED lines=16> */
.L_x_35440:
[----:B------:R-:W-:Y:S05]  /*1a950*/  BSYNC B3 ;  /* 0x0000000000037941 */ /* 0x000fea0003800000 */
.L_x_35439:
        /* <DEDUP_REMOVED lines=44> */
.L_x_35438:
[----:B------:R-:W-:Y:S05]  /*1ac20*/  BSYNC B2 ;  /* 0x0000000000027941 */ /* 0x000fea0003800000 */
.L_x_35437:
        /* <DEDUP_REMOVED lines=11> */
.L_x_35433:
[----:B------:R-:W-:Y:S05]  /*1ace0*/  BSYNC B1 ;  /* 0x0000000000017941 */ /* 0x000fea0003800000 */
.L_x_35432:
        /* <DEDUP_REMOVED lines=18> */
.L_x_35444:
[----:B------:R-:W-:Y:S02]  /*1ae10*/  IMAD.MOV.U32 R162, RZ, RZ, R8 ;  /* 0x000000ffffa27224 */ /* 0x000fe400078e0008 */
.L_x_35445:
[----:B------:R-:W-:Y:S05]  /*1ae20*/  BSYNC B2 ;  /* 0x0000000000027941 */ /* 0x000fea0003800000 */
.L_x_35443:
        /* <DEDUP_REMOVED lines=16> */
.L_x_35449:
[----:B------:R-:W-:Y:S05]  /*1af30*/  BSYNC B3 ;  /* 0x0000000000037941 */ /* 0x000fea0003800000 */
.L_x_35448:
        /* <DEDUP_REMOVED lines=44> */
.L_x_35447:
[----:B------:R-:W-:Y:S05]  /*1b200*/  BSYNC B2 ;  /* 0x0000000000027941 */ /* 0x000fea0003800000 */
.L_x_35446:
        /* <DEDUP_REMOVED lines=12> */
.L_x_35442:
[----:B------:R-:W-:Y:S05]  /*1b2d0*/  BSYNC B1 ;  /* 0x0000000000017941 */ /* 0x000fea0003800000 */
.L_x_35441:
        /* <DEDUP_REMOVED lines=18> */
.L_x_35453:
[----:B------:R-:W-:Y:S02]  /*1b400*/  IMAD.MOV.U32 R162, RZ, RZ, R8 ;  /* 0x000000ffffa27224 */ /* 0x000fe400078e0008 */
.L_x_35454:
[----:B------:R-:W-:Y:S05]  /*1b410*/  BSYNC B2 ;  /* 0x0000000000027941 */ /* 0x000fea0003800000 */
.L_x_35452:
        /* <DEDUP_REMOVED lines=16> */
.L_x_35458:
[----:B------:R-:W-:Y:S05]  /*1b520*/  BSYNC B3 ;  /* 0x0000000000037941 */ /* 0x000fea0003800000 */
.L_x_35457:
        /* <DEDUP_REMOVED lines=44> */
.L_x_35456:
[----:B------:R-:W-:Y:S05]  /*1b7f0*/  BSYNC B2 ;  /* 0x0000000000027941 */ /* 0x000fea0003800000 */
.L_x_35455:
        /* <DEDUP_REMOVED lines=12> */
.L_x_35451:
[----:B------:R-:W-:Y:S05]  /*1b8c0*/  BSYNC B1 ;  /* 0x0000000000017941 */ /* 0x000fea0003800000 */
.L_x_35450:
        /* <DEDUP_REMOVED lines=18> */
.L_x_35462:
[----:B------:R-:W-:Y:S02]  /*1b9f0*/  IMAD.MOV.U32 R162, RZ, RZ, R8 ;  /* 0x000000ffffa27224 */ /* 0x000fe400078e0008 */
.L_x_35463:
[----:B------:R-:W-:Y:S05]  /*1ba00*/  BSYNC B2 ;  /* 0x0000000000027941 */ /* 0x000fea0003800000 */
.L_x_35461:
        /* <DEDUP_REMOVED lines=16> */
.L_x_35467:
[----:B------:R-:W-:Y:S05]  /*1bb10*/  BSYNC B3 ;  /* 0x0000000000037941 */ /* 0x000fea0003800000 */
.L_x_35466:
        /* <DEDUP_REMOVED lines=44> */
.L_x_35465:
[----:B------:R-:W-:Y:S05]  /*1bde0*/  BSYNC B2 ;  /* 0x0000000000027941 */ /* 0x000fea0003800000 */
.L_x_35464:
        /* <DEDUP_REMOVED lines=10> */
[----:B------:R-:W-:-:S04]  /*1be90*/  FMUL.FTZ R160, R132, R160 ;  /* 0x000000a084a07220 */ /* 0x000fc80000410000 */
[----:B------:R-:W-:Y:S02]  /*1bea0*/  @P0 FADD.FTZ R160, R148, R160 ;  /* 0x000000a094a00221 */ /* 0x000fe40000010000 */
.L_x_35460:
[----:B------:R-:W-:Y:S05]  /*1beb0*/  BSYNC B1 ;  /* 0x0000000000017941 */ /* 0x000fea0003800000 */
.L_x_35459:
        /* <DEDUP_REMOVED lines=18> */
.L_x_35471:
[----:B------:R-:W-:Y:S02]  /*1bfe0*/  IMAD.MOV.U32 R161, RZ, RZ, R8 ;  /* 0x000000ffffa17224 */ /* 0x000fe400078e0008 */
.L_x_35472:
[----:B------:R-:W-:Y:S05]  /*1bff0*/  BSYNC B2 ;  /* 0x0000000000027941 */ /* 0x000fea0003800000 */
.L_x_35470:
        /* <DEDUP_REMOVED lines=16> */
.L_x_35476:
[----:B------:R-:W-:Y:S05]  /*1c100*/  BSYNC B3 ;  /* 0x0000000000037941 */ /* 0x000fea0003800000 */
.L_x_35475:
        /* <DEDUP_REMOVED lines=44> */
.L_x_35474:
[----:B------:R-:W-:Y:S05]  /*1c3d0*/  BSYNC B2 ;  /* 0x0000000000027941 */ /* 0x000fea0003800000 */
.L_x_35473:
        /* <DEDUP_REMOVED lines=12> */
.L_x_35469:
[----:B------:R-:W-:Y:S05]  /*1c4a0*/  BSYNC B1 ;  /* 0x0000000000017941 */ /* 0x000fea0003800000 */
.L_x_35468:
        /* <DEDUP_REMOVED lines=18> */
.L_x_35480:
[----:B------:R-:W-:Y:S02]  /*1c5d0*/  IMAD.MOV.U32 R162, RZ, RZ, R8 ;  /* 0x000000ffffa27224 */ /* 0x000fe400078e0008 */
.L_x_35481:
[----:B------:R-:W-:Y:S05]  /*1c5e0*/  BSYNC B2 ;  /* 0x0000000000027941 */ /* 0x000fea0003800000 */
.L_x_35479:
        /* <DEDUP_REMOVED lines=16> */
.L_x_35485:
[----:B------:R-:W-:Y:S05]  /*1c6f0*/  BSYNC B3 ;  /* 0x0000000000037941 */ /* 0x000fea0003800000 */
.L_x_35484:
        /* <DEDUP_REMOVED lines=44> */
.L_x_35483:
[----:B------:R-:W-:Y:S05]  /*1c9c0*/  BSYNC B2 ;  /* 0x0000000000027941 */ /* 0x000fea0003800000 */
.L_x_35482:
        /* <DEDUP_REMOVED lines=12> */
.L_x_35478:
[----:B------:R-:W-:Y:S05]  /*1ca90*/  BSYNC B1 ;  /* 0x0000000000017941 */ /* 0x000fea0003800000 */
.L_x_35477:
        /* <DEDUP_REMOVED lines=18> */
.L_x_35489:
[----:B------:R-:W-:Y:S02]  /*1cbc0*/  IMAD.MOV.U32 R163, RZ, RZ, R8 ;  /* 0x000000ffffa37224 */ /* 0x000fe400078e0008 */
.L_x_35490:
[----:B------:R-:W-:Y:S05]  /*1cbd0*/  BSYNC B2 ;  /* 0x0000000000027941 */ /* 0x000fea0003800000 */
.L_x_35488:
        /* <DEDUP_REMOVED lines=16> */
.L_x_35494:
[----:B------:R-:W-:Y:S05]  /*1cce0*/  BSYNC B3 ;  /* 0x0000000000037941 */ /* 0x000fea0003800000 */
.L_x_35493:
        /* <DEDUP_REMOVED lines=44> */
.L_x_35492:
[----:B------:R-:W-:Y:S05]  /*1cfb0*/  BSYNC B2 ;  /* 0x0000000000027941 */ /* 0x000fea0003800000 */
.L_x_35491:
        /* <DEDUP_REMOVED lines=12> */
.L_x_35487:
[----:B------:R-:W-:Y:S05]  /*1d080*/  BSYNC B1 ;  /* 0x0000000000017941 */ /* 0x000fea0003800000 */
.L_x_35486:
        /* <DEDUP_REMOVED lines=19> */
[----:B------:R-:W-:Y:S01]  /*1d1c0*/  LOP3.LUT R179, R177, R179, RZ, 0xfc, !PT ;  /* 0x000000b3b1b37212 */ /* 0x000fe200078efcff */
[----:B------:R-:W-:Y:S01]  /*1d1d0*/  HFMA2.MMA R177, -RZ, RZ, 0, 4.76837158203125e-07 ;  /* 0x00000008ffb17435 */ /* 0x000fe200000001ff */
[----:B------:R-:W-:-:S04]  /*1d1e0*/  LOP3.LUT R176, R178, R180, R176, 0xfe, !PT ;  /* 0x000000b4b2b07212 */ /* 0x000fc800078efeb0 */
[----:B------:R-:W-:-:S05]  /*1d1f0*/  LOP3.LUT R178, R176, 0xff, R9, 0xf8, !PT ;  /* 0x000000ffb0b27812 */ /* 0x000fca00078ef809 */
[----:B------:R-:W-:-:S05]  /*1d200*/  IMAD.WIDE.U32 R176, R237, R177, c[0x0][0x190] ;  /* 0x00006400edb07625 */ /* 0x000fca00078e00b1 */
[----:B------:R0:W-:Y:S02]  /*1d210*/  STG.E.64 [R176.64], R178 ;  /* 0x000000b2b0007986 */ /* 0x0001e4000c101b06 */
.L_x_35496:
[----:B------:R-:W-:Y:S05]  /*1d220*/  BSYNC B1 ;  /* 0x0000000000017941 */ /* 0x000fea0003800000 */
.L_x_35495:
        /* <DEDUP_REMOVED lines=26> */
.L_x_35500:
[----:B------:R-:W-:Y:S02]  /*1d3d0*/  IMAD.MOV.U32 R176, RZ, RZ, R8 ;  /* 0x000000ffffb07224 */ /* 0x000fe400078e0008 */
.L_x_35501:
[----:B------:R-:W-:Y:S05]  /*1d3e0*/  BSYNC B2 ;  /* 0x0000000000027941 */ /* 0x000fea0003800000 */
.L_x_35499:
        /* <DEDUP_REMOVED lines=16> */
.L_x_35505:
[----:B------:R-:W-:Y:S05]  /*1d4f0*/  BSYNC B3 ;  /* 0x0000000000037941 */ /* 0x000fea0003800000 */
.L_x_35504:
        /* <DEDUP_REMOVED lines=43> */
.L_x_35503:
[----:B------:R-:W-:Y:S05]  /*1d7b0*/  BSYNC B2 ;  /* 0x0000000000027941 */ /* 0x000fea0003800000 */
.L_x_35502:
        /* <DEDUP_REMOVED lines=11> */
.L_x_35498:
[----:B------:R-:W-:Y:S05]  /*1d870*/  BSYNC B1 ;  /* 0x0000000000017941 */ /* 0x000fea0003800000 */
.L_x_35497:
        /* <DEDUP_REMOVED lines=18> */
.L_x_35509:
[----:B------:R-:W-:Y:S02]  /*1d9a0*/  IMAD.MOV.U32 R11, RZ, RZ, R8 ;  /* 0x000000ffff0b7224 */ /* 0x000fe400078e0008 */
.L_x_35510:
[----:B------:R-:W-:Y:S05]  /*1d9b0*/  BSYNC B2 ;  /* 0x0000000000027941 */ /* 0x000fea0003800000 */
.L_x_35508:
        /* <DEDUP_REMOVED lines=16> */
.L_x_35514:
[----:B------:R-:W-:Y:S05]  /*1dac0*/  BSYNC B3 ;  /* 0x0000000000037941 */ /* 0x000fea0003800000 */
.L_x_35513:
        /* <DEDUP_REMOVED lines=44> */
.L_x_35512:
[----:B------:R-:W-:Y:S05]  /*1dd90*/  BSYNC B2 ;  /* 0x0000000000027941 */ /* 0x000fea0003800000 */
.L_x_35511:
        /* <DEDUP_REMOVED lines=11> */
.L_x_35507:
[----:B------:R-:W-:Y:S05]  /*1de50*/  BSYNC B1 ;  /* 0x0000000000017941 */ /* 0x000fea0003800000 */
.L_x_35506:
        /* <DEDUP_REMOVED lines=18> */
.L_x_35518:
[----:B------:R-:W-:Y:S02]  /*1df80*/  IMAD.MOV.U32 R178, RZ, RZ, R8 ;  /* 0x000000ffffb27224 */ /* 0x000fe400078e0008 */
.L_x_35519:
[----:B------:R-:W-:Y:S05]  /*1df90*/  BSYNC B2 ;  /* 0x0000000000027941 */ /* 0x000fea0003800000 */
.L_x_35517:
        /* <DEDUP_REMOVED lines=16> */
.L_x_35523:
[----:B------:R-:W-:Y:S05]  /*1e0a0*/  BSYNC B3 ;  /* 0x0000000000037941 */ /* 0x000fea0003800000 */
.L_x_35522:
        /* <DEDUP_REMOVED lines=44> */
.L_x_35521:
[----:B------:R-:W-:Y:S05]  /*1e370*/  BSYNC B2 ;  /* 0x0000000000027941 */ /* 0x000fea0003800000 */
.L_x_35520:
        /* <DEDUP_REMOVED lines=12> */
.L_x_35516:
[----:B------:R-:W-:Y:S05]  /*1e440*/  BSYNC B1 ;  /* 0x0000000000017941 */ /* 0x000fea0003800000 */
.L_x_35515:
        /* <DEDUP_REMOVED lines=18> */
.L_x_35527:
[----:B------:R-:W-:Y:S02]  /*1e570*/  IMAD.MOV.U32 R176, RZ, RZ, R8 ;  /* 0x000000ffffb07224 */ /* 0x000fe400078e0008 */
.L_x_35528:
[----:B------:R-:W-:Y:S05]  /*1e580*/  BSYNC B2 ;  /* 0x0000000000027941 */ /* 0x000fea0003800000 */
.L_x_35526:
        /* <DEDUP_REMOVED lines=16> */
.L_x_35532:
[----:B------:R-:W-:Y:S05]  /*1e690*/  BSYNC B3 ;  /* 0x0000000000037941 */ /* 0x000fea0003800000 */
.L_x_35531:
        /* <DEDUP_REMOVED lines=44> */
.L_x_35530:
[----:B------:R-:W-:Y:S05]  /*1e960*/  BSYNC B2 ;  /* 0x0000000000027941 */ /* 0x000fea0003800000 */
.L_x_35529:
        /* <DEDUP_REMOVED lines=12> */
.L_x_35525:
[----:B------:R-:W-:Y:S05]  /*1ea30*/  BSYNC B1 ;  /* 0x0000000000017941 */ /* 0x000fea0003800000 */
.L_x_35524:
        /* <DEDUP_REMOVED lines=18> */
.L_x_35536:
[----:B------:R-:W-:Y:S02]  /*1eb60*/  IMAD.MOV.U32 R176, RZ, RZ, R8 ;  /* 0x000000ffffb07224 */ /* 0x000fe400078e0008 */
.L_x_35537:
[----:B------:R-:W-:Y:S05]  /*1eb70*/  BSYNC B2 ;  /* 0x0000000000027941 */ /* 0x000fea0003800000 */
.L_x_35535:
        /* <DEDUP_REMOVED lines=16> */
.L_x_35541:
[----:B------:R-:W-:Y:S05]  /*1ec80*/  BSYNC B3 ;  /* 0x0000000000037941 */ /* 0x000fea0003800000 */
.L_x_35540:
        /* <DEDUP_REMOVED lines=44> */
.L_x_35539:
[----:B------:R-:W-:Y:S05]  /*1ef50*/  BSYNC B2 ;  /* 0x0000000000027941 */ /* 0x000fea0003800000 */
.L_x_35538:
        /* <DEDUP_REMOVED lines=12> */
.L_x_35534:
[----:B------:R-:W-:Y:S05]  /*1f020*/  BSYNC B1 ;  /* 0x0000000000017941 */ /* 0x000fea0003800000 */
.L_x_35533:
        /* <DEDUP_REMOVED lines=18> */
.L_x_35545:
[----:B------:R-:W-:Y:S02]  /*1f150*/  IMAD.MOV.U32 R177, RZ, RZ, R8 ;  /* 0x000000ffffb17224 */ /* 0x000fe400078e0008 */
.L_x_35546:
[----:B------:R-:W-:Y:S05]  /*1f160*/  BSYNC B2 ;  /* 0x0000000000027941 */ /* 0x000fea0003800000 */
.L_x_35544:
        /* <DEDUP_REMOVED lines=16> */
.L_x_35550:
[----:B------:R-:W-:Y:S05]  /*1f270*/  BSYNC B3 ;  /* 0x0000000000037941 */ /* 0x000fea0003800000 */
.L_x_35549:
        /* <DEDUP_REMOVED lines=44> */
.L_x_35548:
[----:B------:R-:W-:Y:S05]  /*1f540*/  BSYNC B2 ;  /* 0x0000000000027941 */ /* 0x000fea0003800000 */
.L_x_35547:
        /* <DEDUP_REMOVED lines=12> */
.L_x_35543:
[----:B------:R-:W-:Y:S05]  /*1f610*/  BSYNC B1 ;  /* 0x0000000000017941 */ /* 0x000fea0003800000 */
.L_x_35542:
        /* <DEDUP_REMOVED lines=18> */
.L_x_35554:
[----:B------:R-:W-:Y:S02]  /*1f740*/  IMAD.MOV.U32 R236, RZ, RZ, R8 ;  /* 0x000000ffffec7224 */ /* 0x000fe400078e0008 */
.L_x_35555:
[----:B------:R-:W-:Y:S05]  /*1f750*/  BSYNC B2 ;  /* 0x0000000000027941 */ /* 0x000fea0003800000 */
.L_x_35553:
        /* <DEDUP_REMOVED lines=16> */
.L_x_35559:
[----:B------:R-:W-:Y:S05]  /*1f860*/  BSYNC B3 ;  /* 0x0000000000037941 */ /* 0x000fea0003800000 */
.L_x_35558:
        /* <DEDUP_REMOVED lines=44> */
.L_x_35557:
[----:B------:R-:W-:Y:S05]  /*1fb30*/  BSYNC B2 ;  /* 0x0000000000027941 */ /* 0x000fea0003800000 */
.L_x_35556:
        /* <DEDUP_REMOVED lines=12> */
.L_x_35552:
[----:B------:R-:W-:Y:S05]  /*1fc00*/  BSYNC B1 ;  /* 0x0000000000017941 */ /* 0x000fea0003800000 */
.L_x_35551:
        /* <DEDUP_REMOVED lines=18> */
.L_x_35563:
[----:B------:R-:W-:Y:S02]  /*1fd30*/  IMAD.MOV.U32 R179, RZ, RZ, R8 ;  /* 0x000000ffffb37224 */ /* 0x000fe400078e0008 */
.L_x_35564:
[----:B------:R-:W-:Y:S05]  /*1fd40*/  BSYNC B2 ;  /* 0x0000000000027941 */ /* 0x000fea0003800000 */
.L_x_35562:
        /* <DEDUP_REMOVED lines=16> */
.L_x_35568:
[----:B------:R-:W-:Y:S05]  /*1fe50*/  BSYNC B3 ;  /* 0x0000000000037941 */ /* 0x000fea0003800000 */
.L_x_35567:
        /* <DEDUP_REMOVED lines=44> */
.L_x_35566:
[----:B------:R-:W-:Y:S05]  /*20120*/  BSYNC B2 ;  /* 0x0000000000027941 */ /* 0x000fea0003800000 */
.L_x_35565:
        /* <DEDUP_REMOVED lines=9> */
[----:B------:R-:W-:-:S04]  /*201c0*/  FMUL.FTZ R179, R143, R179 ;  /* 0x000000b38fb37220 */ /* 0x000fc80000410000 */
[----:B------:R-:W-:Y:S02]  /*201d0*/  @P0 FADD.FTZ R179, R151, R179 ;  /* 0x000000b397b30221 */ /* 0x000fe40000010000 */
.L_x_35561:
[----:B------:R-:W-:Y:S05]  /*201e0*/  BSYNC B1 ;  /* 0x0000000000017941 */ /* 0x000fea0003800000 */
.L_x_35560:
        /* <DEDUP_REMOVED lines=25> */
.L_x_35570:
[----:B------:R-:W-:Y:S05]  /*20380*/  BSYNC B1 ;  /* 0x0000000000017941 */ /* 0x000fea0003800000 */
.L_x_35569:
        /* <DEDUP_REMOVED lines=85> */
.L_x_35577:
        /* <DEDUP_REMOVED lines=180> */
.L_x_35578:
[----:B01----:R-:W-:Y:S01]  /*21420*/  FADD.FTZ R243, R236, R243 ;  /* 0x000000f3ecf37221 */ /* 0x003fe20000010000 */
[C---:B------:R-:W-:Y:S01]  /*21430*/  @!P1 LEA R236, P0, R0.reuse, c[0x0][0x1a0], 0x2 ;  /* 0x0000680000ec9a11 */ /* 0x040fe200078010ff */
[----:B------:R-:W-:Y:S01]  /*21440*/  BSSY B1, `(.L_x_35573) ;  /* 0x0000187000017945 */ /* 0x000fe20003800000 */
[C---:B------:R-:W-:Y:S02]  /*21450*/  @!P1 LEA R242, P2, R0.reuse, c[0x0][0x1a8], 0x2 ;  /* 0x00006a0000f29a11 */ /* 0x040fe400078410ff */
[----:B------:R-:W-:Y:S02]  /*21460*/  @!P1 LEA.HI.X R237, R0, c[0x0][0x1a4], R252, 0x2, P0 ;  /* 0x0000690000ed9a11 */ /* 0x000fe400000f14fc */
[----:B------:R-:W-:-:S03]  /*21470*/  ISETP.NE.AND P0, PT, RZ, UR8, PT ;  /* 0x00000008ff007c0c */ /* 0x000fc6000bf05270 */
[----:B------:R0:W-:Y:S02]  /*21480*/  @!P1 STG.E [R236.64], R241 ;  /* 0x000000f1ec009986 */ /* 0x0001e4000c101906 */
[----:B0-----:R-:W-:Y:S02]  /*21490*/  FMUL.FTZ R237, R241, R241 ;  /* 0x000000f1f1ed7220 */ /* 0x001fe40000410000 */
[----:B------:R-:W-:-:S03]  /*214a0*/  IMAD.MOV.U32 R236, RZ, RZ, c[0x0][0x1e0] ;  /* 0x00007800ffec7624 */ /* 0x000fc600078e00ff */
[----:B------:R-:W-:Y:S01]  /*214b0*/  FSEL R237, R237, RZ, P0 ;  /* 0x000000ffeded7208 */ /* 0x000fe20000000000 */
[----:B------:R-:W-:Y:S01]  /*214c0*/  FFMA.FTZ R236, R243, R236, c[0x0][0x228] ;  /* 0x00008a00f3ec7623 */ /* 0x000fe200000100ec */
[----:B------:R-:W-:-:S03]  /*214d0*/  @!P1 LEA.HI.X R243, R0, c[0x0][0x1ac], R252, 0x2, P2 ;  /* 0x00006b0000f39a11 */ /* 0x000fc600010f14fc */
[----:B------:R-:W-:-:S06]  /*214e0*/  FADD.FTZ R236, R236, R237 ;  /* 0x000000edecec7221 */ /* 0x000fcc0000010000 */
[----:B------:R-:W0:Y:S02]  /*214f0*/  MUFU.RSQ R236, R236 ;  /* 0x000000ec00ec7308 */ /* 0x000e240000001400 */
[----:B0-----:R0:W-:Y:S01]  /*21500*/  @!P1 STG.E [R242.64], R236 ;  /* 0x000000ecf2009986 */ /* 0x0011e2000c101906 */
[----:B------:R-:W-:-:S13]  /*21510*/  ISETP.GE.AND P1, PT, R247, 0x1, PT ;  /* 0x00000001f700780c */ /* 0x000fda0003f26270 */
[----:B------:R-:W-:Y:S05]  /*21520*/  @!P1 BRA `(.L_x_35574) ;  /* 0x0000178000009947 */ /* 0x000fea0003800000 */
[----:B0-----:R0:W-:Y:S01]  /*21530*/  STL [R1+0x1b0], R0 ;  /* 0x0001b00001007387 */ /* 0x0011e20000100800 */
[----:B------:R-:W-:-:S03]  /*21540*/  FSEL R237, R241, RZ, !P0 ;  /* 0x000000fff1ed7208 */ /* 0x000fc60004000000 */
        /* <DEDUP_REMOVED lines=15> */
[C---:B------:R-:W-:Y:S02]  /*21640*/  FMUL.FTZ R229, R236.reuse, R229 ;  /* 0x000000e5ece57220 */ /* 0x040fe40000410000 */
[C---:B------:R-:W-:Y:S02]  /*21650*/  FADD.FTZ R14, -R237.reuse, R14 ;  /* 0x0000000eed0e7221 */ /* 0x040fe40000010100 */
[C---:B------:R-:W-:Y:S02]  /*21660*/  FADD.FTZ R15, -R237.reuse, R15 ;  /* 0x0000000fed0f7221 */ /* 0x040fe40000010100 */
[C---:B------:R-:W-:Y:S02]  /*21670*/  FMUL.FTZ R14, R236.reuse, R14 ;  /* 0x0000000eec0e7220 */ /* 0x040fe40000410000 */
[----:B------:R-:W-:Y:S02]  /*21680*/  FMUL.FTZ R15, R236, R15 ;  /* 0x0000000fec0f7220 */ /* 0x000fe40000410000 */
[----:B------:R-:W-:-:S04]  /*21690*/  FADD.FTZ R13, -R237, R13 ;  /* 0x0000000ded0d7221 */ /* 0x000fc80000010100 */
[----:B------:R-:W-:Y:S02]  /*216a0*/  FMUL.FTZ R13, R236, R13 ;  /* 0x0000000dec0d7220 */ /* 0x000fe40000410000 */
[----:B--2---:R-:W-:Y:S02]  /*216b0*/  FFMA.FTZ R231, R242, R231, R23 ;  /* 0x000000e7f2e77223 */ /* 0x004fe40000010017 */
[----:B---3--:R-:W-:Y:S02]  /*216c0*/  FFMA.FTZ R230, R241, R230, R22 ;  /* 0x000000e6f1e67223 */ /* 0x008fe40000010016 */
[----:B----4-:R-:W-:Y:S02]  /*216d0*/  FFMA.FTZ R228, R0, R228, R20 ;  /* 0x000000e400e47223 */ /* 0x010fe40000010014 */
[----:B------:R-:W-:Y:S01]  /*216e0*/  FFMA.FTZ R229, R243, R229, R21 ;  /* 0x000000e5f3e57223 */ /* 0x000fe20000010015 */
[----:B------:R-:W-:Y:S01]  /*216f0*/  F2FP.BF16.PACK_AB R231, R231, R230 ;  /* 0x000000e6e7e7723e */ /* 0x000fe200000010ff */
[----:B------:R0:W5:Y:S03]  /*21700*/  LDL.LU R0, [R1+0x1b0] ;  /* 0x0001b00001007983 */ /* 0x0001660000300800 */
[----:B------:R-:W-:Y:S01]  /*21710*/  F2FP.BF16.PACK_AB R230, R229, R228 ;  /* 0x000000e4e5e6723e */ /* 0x000fe200000010ff */
[----:B------:R-:W-:Y:S01]  /*21720*/  FFMA.FTZ R14, R246, R14, R18 ;  /* 0x0000000ef60e7223 */ /* 0x000fe20000010012 */
[----:B------:R-:W-:Y:S01]  /*21730*/  IADD3 R228, R247, -0x1, RZ ;  /* 0xfffffffff7e47810 */ /* 0x000fe20007ffe0ff */
[----:B------:R-:W-:-:S02]  /*21740*/  FFMA.FTZ R15, R245, R15, R19 ;  /* 0x0000000ff50f7223 */ /* 0x000fc40000010013 */
[----:B------:R-:W-:Y:S02]  /*21750*/  FFMA.FTZ R13, R244, R13, R17 ;  /* 0x0000000df40d7223 */ /* 0x000fe40000010011 */
[----:B------:R-:W-:Y:S01]  /*21760*/  FADD.FTZ R12, -R237, R12 ;  /* 0x0000000ced0c7221 */ /* 0x000fe20000010100 */
[----:B------:R-:W-:Y:S01]  /*21770*/  HFMA2.MMA R242, -RZ, RZ, 0, 9.5367431640625e-07 ;  /* 0x00000010fff27435 */ /* 0x000fe200000001ff */
[----:B------:R-:W-:Y:S01]  /*21780*/  IMAD R228, R228, c[0x0][0x168], RZ ;  /* 0x00005a00e4e47a24 */ /* 0x000fe200078e02ff */
[----:B------:R-:W2:Y:S04]  /*21790*/  LDL R245, [R1+0x164] ;  /* 0x0001640001f57983 */ /* 0x000ea80000100800 */
[----:B------:R-:W-:Y:S01]  /*217a0*/  SHF.R.S32.HI R229, RZ, 0x1f, R228 ;  /* 0x0000001fffe57819 */ /* 0x000fe200000114e4 */
[----:B------:R-:W3:Y:S03]  /*217b0*/  LDL R247, [R1+0x154] ;  /* 0x0001540001f77983 */ /* 0x000ee60000100800 */
[----:B------:R-:W-:Y:S01]  /*217c0*/  LEA.HI R241, R229, R228, RZ, 0x3 ;  /* 0x000000e4e5f17211 */ /* 0x000fe200078f18ff */
[----:B------:R-:W4:Y:S01]  /*217d0*/  LDL R246, [R1+0x16c] ;  /* 0x00016c0001f67983 */ /* 0x000f220000100800 */
[----:B------:R-:W-:-:S03]  /*217e0*/  F2FP.BF16.PACK_AB R229, R15, R14 ;  /* 0x0000000e0fe5723e */ /* 0x000fc600000010ff */
[----:B------:R-:W2:Y:S04]  /*217f0*/  LDL R14, [R1+0x158] ;  /* 0x00015800010e7983 */ /* 0x000ea80000100800 */
[----:B------:R-:W3:Y:S04]  /*21800*/  LDL R15, [R1+0x15c] ;  /* 0x00015c00010f7983 */ /* 0x000ee80000100800 */
[----:B------:R-:W1:Y:S01]  /*21810*/  S2R R244, SR_TID.X ;  /* 0x0000000000f47919 */ /* 0x000e620000002100 */
[----:B------:R-:W-:-:S03]  /*21820*/  FMUL.FTZ R12, R236, R12 ;  /* 0x0000000cec0c7220 */ /* 0x000fc60000410000 */
[----:B------:R-:W4:Y:S01]  /*21830*/  LDL R243, [R1+0x11c] ;  /* 0x00011c0001f37983 */ /* 0x000f220000100800 */
[----:B------:R-:W-:-:S03]  /*21840*/  FFMA.FTZ R12, R252, R12, R16 ;  /* 0x0000000cfc0c7223 */ /* 0x000fc60000010010 */
[----:B------:R-:W4:Y:S02]  /*21850*/  LDL R252, [R1+0x150] ;  /* 0x0001500001fc7983 */ /* 0x000f240000100800 */
[----:B------:R-:W-:Y:S02]  /*21860*/  F2FP.BF16.PACK_AB R228, R13, R12 ;  /* 0x0000000c0de4723e */ /* 0x000fe400000010ff */
[----:B-1----:R-:W-:-:S04]  /*21870*/  LOP3.LUT R244, R244, 0x1f, RZ, 0xc0, !PT ;  /* 0x0000001ff4f47812 */ /* 0x002fc800078ec0ff */
[----:B------:R-:W-:Y:S02]  /*21880*/  LEA.HI.SX32 R241, R241, R244, 0x1d ;  /* 0x000000f4f1f17211 */ /* 0x000fe400078feaff */
[----:B------:R-:W4:Y:S03]  /*21890*/  LDL R244, [R1+0x118] ;  /* 0x0001180001f47983 */ /* 0x000f260000100800 */
[----:B------:R-:W-:-:S05]  /*218a0*/  IMAD.WIDE.U32 R12, R241, R242, c[0x0][0x208] ;  /* 0x00008200f10c7625 */ /* 0x000fca00078e00f2 */
[----:B------:R1:W-:Y:S04]  /*218b0*/  STG.E.128 [R12.64], R228 ;  /* 0x000000e40c007986 */ /* 0x0003e8000c101d06 */
[----:B-1----:R-:W4:Y:S04]  /*218c0*/  LDL R231, [R1+0x168] ;  /* 0x0001680001e77983 */ /* 0x002f280000100800 */
[----:B------:R-:W4:Y:S01]  /*218d0*/  LDL R230, [R1+0x160] ;  /* 0x0001600001e67983 */ /* 0x000f220000100800 */
[C---:B------:R-:W-:Y:S02]  /*218e0*/  FADD.FTZ R12, -R237.reuse, R226 ;  /* 0x000000e2ed0c7221 */ /* 0x040fe40000010100 */
[----:B------:R-:W-:Y:S01]  /*218f0*/  FADD.FTZ R13, -R237, R227 ;  /* 0x000000e3ed0d7221 */ /* 0x000fe20000010100 */
[----:B------:R-:W4:Y:S01]  /*21900*/  LDL R228, [R1+0x128] ;  /* 0x0001280001e47983 */ /* 0x000f220000100800 */
[----:B------:R-:W-:-:S02]  /*21910*/  FMUL.FTZ R12, R236, R12 ;  /* 0x0000000cec0c7220 */ /* 0x000fc40000410000 */
[----:B------:R-:W-:Y:S01]  /*21920*/  FMUL.FTZ R13, R236, R13 ;  /* 0x0000000dec0d7220 */ /* 0x000fe20000410000 */
[----:B------:R-:W4:Y:S04]  /*21930*/  LDL R229, [R1+0x120] ;  /* 0x0001200001e57983 */ /* 0x000f280000100800 */
[----:B------:R-:W4:Y:S04]  /*21940*/  LDL R227, [R1+0x110] ;  /* 0x0001100001e37983 */ /* 0x000f280000100800 */
[----:B------:R-:W4:Y:S01]  /*21950*/  LDL R226, [R1+0x114] ;  /* 0x0001140001e27983 */ /* 0x000f220000100800 */
[----:B--2---:R-:W-:-:S02]  /*21960*/  FFMA.FTZ R12, R14, R12, R30 ;  /* 0x0000000c0e0c7223 */ /* 0x004fc4000001001e */
[----:B---3--:R-:W-:-:S05]  /*21970*/  FFMA.FTZ R13, R15, R13, R31 ;  /* 0x0000000d0f0d7223 */ /* 0x008fca000001001f */
[----:B------:R-:W-:Y:S01]  /*21980*/  F2FP.BF16.PACK_AB R15, R13, R12 ;  /* 0x0000000c0d0f723e */ /* 0x000fe200000010ff */
[C---:B------:R-:W-:Y:S02]  /*21990*/  FADD.FTZ R12, -R237.reuse, R220 ;  /* 0x000000dced0c7221 */ /* 0x040fe40000010100 */
[C---:B------:R-:W-:Y:S02]  /*219a0*/  FADD.FTZ R220, -R237.reuse, R224 ;  /* 0x000000e0eddc7221 */ /* 0x040fe40000010100 */
[----:B------:R-:W2:Y:S01]  /*219b0*/  LDL R224, [R1+0x124] ;  /* 0x0001240001e07983 */ /* 0x000ea20000100800 */
[C---:B------:R-:W-:Y:S02]  /*219c0*/  FADD.FTZ R14, -R237.reuse, R222 ;  /* 0x000000deed0e7221 */ /* 0x040fe40000010100 */
[----:B------:R-:W-:Y:S02]  /*219d0*/  FADD.FTZ R13, -R237, R221 ;  /* 0x000000dded0d7221 */ /* 0x000fe40000010100 */
[----:B------:R-:W-:-:S02]  /*219e0*/  FMUL.FTZ R14, R236, R14 ;  /* 0x0000000eec0e7220 */ /* 0x000fc40000410000 */
[C---:B------:R-:W-:Y:S02]  /*219f0*/  FMUL.FTZ R220, R236.reuse, R220 ;  /* 0x000000dcecdc7220 */ /* 0x040fe40000410000 */
[C---:B------:R-:W-:Y:S02]  /*21a00*/  FMUL.FTZ R12, R236.reuse, R12 ;  /* 0x0000000cec0c7220 */ /* 0x040fe40000410000 */
[C---:B------:R-:W-:Y:S02]  /*21a10*/  FMUL.FTZ R13, R236.reuse, R13 ;  /* 0x0000000dec0d7220 */ /* 0x040fe40000410000 */
[C---:B------:R-:W-:Y:S02]  /*21a20*/  FADD.FTZ R221, -R237.reuse, R225 ;  /* 0x000000e1eddd7221 */ /* 0x040fe40000010100 */
[----:B------:R-:W-:Y:S01]  /*21a30*/  FADD.FTZ R223, -R237, R223 ;  /* 0x000000dfeddf7221 */ /* 0x000fe20000010100 */
[----:B------:R-:W3:Y:S01]  /*21a40*/  LDL R225, [R1+0x12c] ;  /* 0x00012c0001e17983 */ /* 0x000ee20000100800 */
[----:B------:R-:W-:-:S02]  /*21a50*/  FMUL.FTZ R221, R236, R221 ;  /* 0x000000ddecdd7220 */ /* 0x000fc40000410000 */
[----:B------:R-:W-:Y:S02]  /*21a60*/  FMUL.FTZ R223, R236, R223 ;  /* 0x000000dfecdf7220 */ /* 0x000fe40000410000 */
[----:B------:R-:W-:Y:S02]  /*21a70*/  FFMA.FTZ R221, R247, R221, R29 ;  /* 0x000000ddf7dd7223 */ /* 0x000fe4000001001d */
[----:B----4-:R-:W-:Y:S02]  /*21a80*/  FFMA.FTZ R223, R246, R223, R27 ;  /* 0x000000dff6df7223 */ /* 0x010fe4000001001b */
[----:B------:R-:W-:Y:S02]  /*21a90*/  FFMA.FTZ R222, R231, R14, R26 ;  /* 0x0000000ee7de7223 */ /* 0x000fe4000001001a */
[----:B------:R-:W-:Y:S01]  /*21aa0*/  FFMA.FTZ R14, R252, R220, R28 ;  /* 0x000000dcfc0e7223 */ /* 0x000fe2000001001c */
[----:B------:R-:W4:Y:S01]  /*21ab0*/  LDL R231, [R1+0xe8] ;  /* 0x0000e80001e77983 */ /* 0x000f220000100800 */
[----:B------:R-:W-:-:S02]  /*21ac0*/  FFMA.FTZ R12, R230, R12, R24 ;  /* 0x0000000ce60c7223 */ /* 0x000fc40000010018 */
[----:B------:R-:W-:Y:S01]  /*21ad0*/  FFMA.FTZ R220, R245, R13, R25 ;  /* 0x0000000df5dc7223 */ /* 0x000fe20000010019 */
[----:B------:R-:W-:Y:S01]  /*21ae0*/  F2FP.BF16.PACK_AB R14, R221, R14 ;  /* 0x0000000edd0e723e */ /* 0x000fe200000010ff */
[----:B------:R-:W4:Y:S03]  /*21af0*/  LDL R230, [R1+0xd0] ;  /* 0x0000d00001e67983 */ /* 0x000f260000100800 */
[----:B------:R-:W-:Y:S02]  /*21b00*/  F2FP.BF16.PACK_AB R12, R220, R12 ;  /* 0x0000000cdc0c723e */ /* 0x000fe400000010ff */
[----:B------:R-:W-:Y:S02]  /*21b10*/  IADD3 R220, R241, 0x20, RZ ;  /* 0x00000020f1dc7810 */ /* 0x000fe40007ffe0ff */
[----:B------:R-:W-:Y:S02]  /*21b20*/  F2FP.BF16.PACK_AB R13, R223, R222 ;  /* 0x000000dedf0d723e */ /* 0x000fe400000010ff */
[----:B------:R-:W4:Y:S01]  /*21b30*/  LDL R223, [R1+0xa0] ;  /* 0x0000a00001df7983 */ /* 0x000f220000100800 */
[----:B------:R-:W-:-:S03]  /*21b40*/  IMAD.WIDE.U32 R220, R220, R242, c[0x0][0x208] ;  /* 0x00008200dcdc7625 */ /* 0x000fc600078e00f2 */
[----:B------:R-:W4:Y:S04]  /*21b50*/  LDL R222, [R1+0xa8] ;  /* 0x0000a80001de7983 */ /* 0x000f280000100800 */
[----:B------:R1:W-:Y:S02]  /*21b60*/  STG.E.128 [R220.64], R12 ;  /* 0x0000000cdc007986 */ /* 0x0003e4000c101d06 */
[C---:B-1----:R-:W-:Y:S02]  /*21b70*/  FADD.FTZ R12, -R237.reuse, R218 ;  /* 0x000000daed0c7221 */ /* 0x042fe40000010100 */
[----:B------:R-:W4:Y:S01]  /*21b80*/  LDL R220, [R1+0x98] ;  /* 0x0000980001dc7983 */ /* 0x000f220000100800 */
[----:B------:R-:W-:Y:S02]  /*21b90*/  FADD.FTZ R13, -R237, R219 ;  /* 0x000000dbed0d7221 */ /* 0x000fe40000010100 */
[C---:B------:R-:W-:Y:S01]  /*21ba0*/  FMUL.FTZ R12, R236.reuse, R12 ;  /* 0x0000000cec0c7220 */ /* 0x040fe20000410000 */
[----:B------:R-:W4:Y:S01]  /*21bb0*/  LDL R221, [R1+0x90] ;  /* 0x0000900001dd7983 */ /* 0x000f220000100800 */
[----:B------:R-:W-:-:S02]  /*21bc0*/  FMUL.FTZ R13, R236, R13 ;  /* 0x0000000dec0d7220 */ /* 0x000fc40000410000 */
[----:B------:R-:W-:Y:S01]  /*21bd0*/  FFMA.FTZ R12, R244, R12, R38 ;  /* 0x0000000cf40c7223 */ /* 0x000fe20000010026 */
[----:B------:R-:W4:Y:S01]  /*21be0*/  LDL R219, [R1+0x9c] ;  /* 0x00009c0001db7983 */ /* 0x000f220000100800 */
[----:B------:R-:W-:Y:S02]  /*21bf0*/  FFMA.FTZ R13, R243, R13, R39 ;  /* 0x0000000df30d7223 */ /* 0x000fe40000010027 */
[----:B------:R-:W-:Y:S01]  /*21c00*/  FADD.FTZ R14, -R237, R214 ;  /* 0x000000d6ed0e7221 */ /* 0x000fe20000010100 */
[----:B------:R-:W4:Y:S02]  /*21c10*/  LDL R218, [R1+0x94] ;  /* 0x0000940001da7983 */ /* 0x000f240000100800 */
[----:B------:R-:W-:Y:S01]  /*21c20*/  F2FP.BF16.PACK_AB R15, R13, R12 ;  /* 0x0000000c0d0f723e */ /* 0x000fe200000010ff */
[C---:B------:R-:W-:Y:S02]  /*21c30*/  FADD.FTZ R12, -R237.reuse, R212 ;  /* 0x000000d4ed0c7221 */ /* 0x040fe40000010100 */
[----:B------:R-:W-:-:S02]  /*21c40*/  FADD.FTZ R13, -R237, R213 ;  /* 0x000000d5ed0d7221 */ /* 0x000fc40000010100 */
[C---:B------:R-:W-:Y:S02]  /*21c50*/  FADD.FTZ R212, -R237.reuse, R216 ;  /* 0x000000d8edd47221 */ /* 0x040fe40000010100 */
[----:B------:R-:W-:Y:S01]  /*21c60*/  FADD.FTZ R213, -R237, R217 ;  /* 0x000000d9edd57221 */ /* 0x000fe20000010100 */
[----:B------:R-:W4:Y:S01]  /*21c70*/  LDL R216, [R1+0xa4] ;  /* 0x0000a40001d87983 */ /* 0x000f220000100800 */
[C---:B------:R-:W-:Y:S02]  /*21c80*/  FMUL.FTZ R14, R236.reuse, R14 ;  /* 0x0000000eec0e7220 */ /* 0x040fe40000410000 */
[C---:B------:R-:W-:Y:S01]  /*21c90*/  FMUL.FTZ R12, R236.reuse, R12 ;  /* 0x0000000cec0c7220 */ /* 0x040fe20000410000 */
[----:B------:R-:W4:Y:S01]  /*21ca0*/  LDL R217, [R1+0xac] ;  /* 0x0000ac0001d97983 */ /* 0x000f220000100800 */
[C---:B------:R-:W-:Y:S02]  /*21cb0*/  FMUL.FTZ R212, R236.reuse, R212 ;  /* 0x000000d4ecd47220 */ /* 0x040fe40000410000 */
[----:B------:R-:W-:-:S02]  /*21cc0*/  FMUL.FTZ R213, R236, R213 ;  /* 0x000000d5ecd57220 */ /* 0x000fc40000410000 */
[----:B------:R-:W-:Y:S02]  /*21cd0*/  FFMA.FTZ R214, R228, R14, R34 ;  /* 0x0000000ee4d67223 */ /* 0x000fe40000010022 */
[----:B------:R-:W-:Y:S01]  /*21ce0*/  FFMA.FTZ R12, R229, R12, R32 ;  /* 0x0000000ce50c7223 */ /* 0x000fe20000010020 */
[----:B------:R-:W4:Y:S01]  /*21cf0*/  LDL R228, [R1+0xdc] ;  /* 0x0000dc0001e47983 */ /* 0x000f220000100800 */
[----:B------:R-:W-:Y:S02]  /*21d00*/  FFMA.FTZ R14, R227, R212, R36 ;  /* 0x000000d4e30e7223 */ /* 0x000fe40000010024 */
[----:B------:R-:W-:Y:S01]  /*21d10*/  FFMA.FTZ R213, R226, R213, R37 ;  /* 0x000000d5e2d57223 */ /* 0x000fe20000010025 */
[----:B------:R-:W4:Y:S04]  /*21d20*/  LDL R229, [R1+0xd8] ;  /* 0x0000d80001e57983 */ /* 0x000f280000100800 */
[----:B------:R-:W4:Y:S04]  /*21d30*/  LDL R227, [R1+0xd4] ;  /* 0x0000d40001e37983 */ /* 0x000f280000100800 */
[----:B------:R-:W4:Y:S01]  /*21d40*/  LDL R226, [R1+0xec] ;  /* 0x0000ec0001e27983 */ /* 0x000f220000100800 */
[----:B------:R-:W-:-:S04]  /*21d50*/  FMUL.FTZ R13, R236, R13 ;  /* 0x0000000dec0d7220 */ /* 0x000fc80000410000 */
[----:B--2---:R-:W-:Y:S02]  /*21d60*/  FFMA.FTZ R212, R224, R13, R33 ;  /* 0x0000000de0d47223 */ /* 0x004fe40000010021 */
[----:B------:R-:W2:Y:S01]  /*21d70*/  LDL R224, [R1+0xe4] ;  /* 0x0000e40001e07983 */ /* 0x000ea20000100800 */
[----:B------:R-:W-:-:S04]  /*21d80*/  FADD.FTZ R215, -R237, R215 ;  /* 0x000000d7edd77221 */ /* 0x000fc80000010100 */
[----:B------:R-:W-:Y:S01]  /*21d90*/  FMUL.FTZ R215, R236, R215 ;  /* 0x000000d7ecd77220 */ /* 0x000fe20000410000 */
[----:B------:R-:W-:Y:S02]  /*21da0*/  F2FP.BF16.PACK_AB R12, R212, R12 ;  /* 0x0000000cd40c723e */ /* 0x000fe400000010ff */
[----:B------:R-:W-:Y:S02]  /*21db0*/  IADD3 R212, R241, 0x40, RZ ;  /* 0x00000040f1d47810 */ /* 0x000fe40007ffe0ff */
[----:B------:R-:W-:Y:S01]  /*21dc0*/  F2FP.BF16.PACK_AB R14, R213, R14 ;  /* 0x0000000ed50e723e */ /* 0x000fe200000010ff */
[----:B---3--:R-:W-:Y:S02]  /*21dd0*/  FFMA.FTZ R215, R225, R215, R35 ;  /* 0x000000d7e1d77223 */ /* 0x008fe40000010023 */
[----:B------:R-:W-:Y:S01]  /*21de0*/  IMAD.WIDE.U32 R212, R212, R242, c[0x0][0x208] ;  /* 0x00008200d4d47625 */ /* 0x000fe200078e00f2 */
[----:B------:R-:W3:Y:S02]  /*21df0*/  LDL R225, [R1+0xe0] ;  /* 0x0000e00001e17983 */ /* 0x000ee40000100800 */
[----:B------:R-:W-:Y:S01]  /*21e00*/  F2FP.BF16.PACK_AB R13, R215, R214 ;  /* 0x000000d6d70d723e */ /* 0x000fe200000010ff */
[C---:B------:R-:W-:Y:S01]  /*21e10*/  FADD.FTZ R205, -R237.reuse, R205 ;  /* 0x000000cdedcd7221 */ /* 0x040fe20000010100 */
[----:B------:R-:W3:Y:S01]  /*21e20*/  LDL R214, [R1+0x6c] ;  /* 0x00006c0001d67983 */ /* 0x000ee20000100800 */
[----:B------:R-:W-:-:S03]  /*21e30*/  FADD.FTZ R206, -R237, R206 ;  /* 0x000000ceedce7221 */ /* 0x000fc60000010100 */
[----:B------:R1:W-:Y:S01]  /*21e40*/  STG.E.128 [R212.64], R12 ;  /* 0x0000000cd4007986 */ /* 0x0003e2000c101d06 */
[C---:B------:R-:W-:Y:S02]  /*21e50*/  FADD.FTZ R207, -R237.reuse, R207 ;  /* 0x000000cfedcf7221 */ /* 0x040fe40000010100 */
[C---:B------:R-:W-:Y:S01]  /*21e60*/  FADD.FTZ R209, -R237.reuse, R209 ;  /* 0x000000d1edd17221 */ /* 0x040fe20000010100 */
[----:B------:R-:W3:Y:S01]  /*21e70*/  LDL R215, [R1+0x54] ;  /* 0x0000540001d77983 */ /* 0x000ee20000100800 */
[C---:B------:R-:W-:Y:S02]  /*21e80*/  FADD.FTZ R200, -R237.reuse, R200 ;  /* 0x000000c8edc87221 */ /* 0x040fe40000010100 */
[C---:B-1----:R-:W-:Y:S01]  /*21e90*/  FADD.FTZ R15, -R237.reuse, R204 ;  /* 0x000000cced0f7221 */ /* 0x042fe20000010100 */
[----:B------:R-:W3:Y:S01]  /*21ea0*/  LDL R213, [R1+0x18] ;  /* 0x0000180001d57983 */ /* 0x000ee20000100800 */
[C---:B------:R-:W-:Y:S02]  /*21eb0*/  FADD.FTZ R12, -R237.reuse, R208 ;  /* 0x000000d0ed0c7221 */ /* 0x040fe40000010100 */
        /* <DEDUP_REMOVED lines=11> */
[C---:B------:R-:W-:Y:S02]  /*21f70*/  FMUL.FTZ R156, R236.reuse, R205 ;  /* 0x000000cdec9c7220 */ /* 0x040fe40000410000 */
[C---:B------:R-:W-:Y:S02]  /*21f80*/  FMUL.FTZ R157, R236.reuse, R206 ;  /* 0x000000ceec9d7220 */ /* 0x040fe40000410000 */
[----:B------:R-:W-:Y:S01]  /*21f90*/  FADD.FTZ R195, -R237, R199 ;  /* 0x000000c7edc37221 */ /* 0x000fe20000010100 */
[----:B------:R-:W3:Y:S01]  /*21fa0*/  LDL R206, [R1+0x14] ;  /* 0x0000140001ce7983 */ /* 0x000ee20000100800 */
[----:B------:R-:W-:-:S02]  /*21fb0*/  FMUL.FTZ R13, R236, R13 ;  /* 0x0000000dec0d7220 */ /* 0x000fc40000410000 */
[----:B------:R-:W-:Y:S02]  /*21fc0*/  FMUL.FTZ R14, R236, R14 ;  /* 0x0000000eec0e7220 */ /* 0x000fe40000410000 */
[C---:B------:R-:W-:Y:S02]  /*21fd0*/  FADD.FTZ R210, -R237.reuse, R194 ;  /* 0x000000c2edd27221 */ /* 0x040fe40000010100 */
[C---:B------:R-:W-:Y:S02]  /*21fe0*/  FADD.FTZ R199, -R237.reuse, R159 ;  /* 0x0000009fedc77221 */ /* 0x040fe40000010100 */
[C---:B------:R-:W-:Y:S02]  /*21ff0*/  FADD.FTZ R194, -R237.reuse, R198 ;  /* 0x000000c6edc27221 */ /* 0x040fe40000010100 */
[----:B----4-:R-:W-:Y:S02]  /*22000*/  FFMA.FTZ R159, R230, R15, R44 ;  /* 0x0000000fe69f7223 */ /* 0x010fe4000001002c */
[----:B------:R-:W-:-:S02]  /*22010*/  FADD.FTZ R198, -R237, R158 ;  /* 0x0000009eedc67221 */ /* 0x000fc40000010100 */
[----:B------:R-:W-:Y:S02]  /*22020*/  FMUL.FTZ R158, R236, R207 ;  /* 0x000000cfec9e7220 */ /* 0x000fe40000410000 */
[----:B------:R-:W-:Y:S01]  /*22030*/  FFMA.FTZ R13, R231, R13, R42 ;  /* 0x0000000de70d7223 */ /* 0x000fe2000001002a */
[----:B------:R-:W4:Y:S01]  /*22040*/  LDL R207, [R1+0x10] ;  /* 0x0000100001cf7983 */ /* 0x000f220000100800 */
[C---:B------:R-:W-:Y:S02]  /*22050*/  FADD.FTZ R202, -R237.reuse, R202 ;  /* 0x000000caedca7221 */ /* 0x040fe40000010100 */
[C---:B------:R-:W-:Y:S02]  /*22060*/  FADD.FTZ R201, -R237.reuse, R201 ;  /* 0x000000c9edc97221 */ /* 0x040fe40000010100 */
[----:B------:R-:W-:-:S04]  /*22070*/  FADD.FTZ R203, -R237, R203 ;  /* 0x000000cbedcb7221 */ /* 0x000fc80000010100 */
[----:B------:R-:W-:Y:S02]  /*22080*/  FMUL.FTZ R203, R236, R203 ;  /* 0x000000cbeccb7220 */ /* 0x000fe40000410000 */
[----:B------:R-:W-:Y:S02]  /*22090*/  FFMA.FTZ R15, R229, R157, R46 ;  /* 0x0000009de50f7223 */ /* 0x000fe4000001002e */
[----:B------:R-:W-:Y:S02]  /*220a0*/  FFMA.FTZ R156, R227, R156, R45 ;  /* 0x0000009ce39c7223 */ /* 0x000fe4000001002d */
[----:B------:R-:W-:-:S03]  /*220b0*/  FFMA.FTZ R157, R226, R14, R43 ;  /* 0x0000000ee29d7223 */ /* 0x000fc6000001002b */
[----:B------:R-:W-:Y:S01]  /*220c0*/  F2FP.BF16.PACK_AB R14, R156, R159 ;  /* 0x0000009f9c0e723e */ /* 0x000fe200000010ff */
[----:B------:R-:W-:Y:S02]  /*220d0*/  FFMA.FTZ R158, R228, R158, R47 ;  /* 0x0000009ee49e7223 */ /* 0x000fe4000001002f */
[C---:B------:R-:W-:Y:S01]  /*220e0*/  FMUL.FTZ R156, R236.reuse, R209 ;  /* 0x000000d1ec9c7220 */ /* 0x040fe20000410000 */
[----:B------:R-:W-:Y:S01]  /*220f0*/  F2FP.BF16.PACK_AB R13, R157, R13 ;  /* 0x0000000d9d0d723e */ /* 0x000fe200000010ff */
[C---:B------:R-:W-:Y:S02]  /*22100*/  FMUL.FTZ R157, R236.reuse, R200 ;  /* 0x000000c8ec9d7220 */ /* 0x040fe40000410000 */
[----:B------:R-:W-:Y:S01]  /*22110*/  FMUL.FTZ R159, R236, R202 ;  /* 0x000000caec9f7220 */ /* 0x000fe20000410000 */
[----:B------:R-:W-:Y:S01]  /*22120*/  F2FP.BF16.PACK_AB R15, R158, R15 ;  /* 0x0000000f9e0f723e */ /* 0x000fe200000010ff */
[C---:B------:R-:W-:Y:S01]  /*22130*/  FMUL.FTZ R200, R236.reuse, R204 ;  /* 0x000000ccecc87220 */ /* 0x040fe20000410000 */
[----:B------:R-:W4:Y:S01]  /*22140*/  LDL R209, [R1+0x28] ;  /* 0x0000280001d17983 */ /* 0x000f220000100800 */
[----:B------:R-:W-:-:S02]  /*22150*/  FMUL.FTZ R202, R236, R210 ;  /* 0x000000d2ecca7220 */ /* 0x000fc40000410000 */
[C---:B------:R-:W-:Y:S01]  /*22160*/  FMUL.FTZ R204, R236.reuse, R211 ;  /* 0x000000d3eccc7220 */ /* 0x040fe20000410000 */
[----:B------:R-:W4:Y:S01]  /*22170*/  LDL R210, [R1+0x24] ;  /* 0x0000240001d27983 */ /* 0x000f220000100800 */
[----:B------:R-:W-:Y:S02]  /*22180*/  FMUL.FTZ R158, R236, R201 ;  /* 0x000000c9ec9e7220 */ /* 0x000fe40000410000 */
[----:B------:R-:W-:Y:S01]  /*22190*/  FFMA.FTZ R200, R221, R200, R52 ;  /* 0x000000c8ddc87223 */ /* 0x000fe20000010034 */
[----:B------:R-:W4:Y:S01]  /*221a0*/  LDL R211, [R1+0x20] ;  /* 0x0000200001d37983 */ /* 0x000f220000100800 */
[----:B------:R-:W-:-:S03]  /*221b0*/  FFMA.FTZ R203, R217, R203, R51 ;  /* 0x000000cbd9cb7223 */ /* 0x000fc60000010033 */
[----:B------:R-:W4:Y:S04]  /*221c0*/  LDL R221, [R1+0x60] ;  /* 0x0000600001dd7983 */ /* 0x000f280000100800 */
[----:B------:R-:W4:Y:S01]  /*221d0*/  LDL R217, [R1+0x58] ;  /* 0x0000580001d97983 */ /* 0x000f220000100800 */
[----:B------:R-:W-:-:S03]  /*221e0*/  FMUL.FTZ R201, R236, R208 ;  /* 0x000000d0ecc97220 */ /* 0x000fc60000410000 */
[----:B------:R-:W4:Y:S01]  /*221f0*/  LDL R208, [R1+0x2c] ;  /* 0x00002c0001d07983 */ /* 0x000f220000100800 */
[----:B------:R-:W-:-:S03]  /*22200*/  FFMA.FTZ R201, R218, R201, R53 ;  /* 0x000000c9dac97223 */ /* 0x000fc60000010035 */
[----:B------:R-:W4:Y:S01]  /*22210*/  LDL R218, [R1+0x50] ;  /* 0x0000500001da7983 */ /* 0x000f220000100800 */
[----:B--2---:R-:W-:Y:S02]  /*22220*/  FFMA.FTZ R205, R224, R156, R41 ;  /* 0x0000009ce0cd7223 */ /* 0x004fe40000010029 */
[----:B------:R-:W-:Y:S02]  /*22230*/  FFMA.FTZ R156, R223, R157, R48 ;  /* 0x0000009ddf9c7223 */ /* 0x000fe40000010030 */
[----:B------:R-:W-:Y:S02]  /*22240*/  FFMA.FTZ R157, R222, R159, R50 ;  /* 0x0000009fde9d7223 */ /* 0x000fe40000010032 */
[----:B------:R-:W-:Y:S02]  /*22250*/  FFMA.FTZ R159, R220, R202, R54 ;  /* 0x000000cadc9f7223 */ /* 0x000fe40000010036 */
[----:B------:R-:W-:Y:S01]  /*22260*/  FFMA.FTZ R202, R219, R204, R55 ;  /* 0x000000ccdbca7223 */ /* 0x000fe20000010037 */
[----:B------:R-:W2:Y:S01]  /*22270*/  LDL R220, [R1+0x64] ;  /* 0x0000640001dc7983 */ /* 0x000ea20000100800 */
[----:B------:R-:W-:-:S03]  /*22280*/  FFMA.FTZ R204, R216, R158, R49 ;  /* 0x0000009ed8cc7223 */ /* 0x000fc60000010031 */
[----:B------:R-:W2:Y:S04]  /*22290*/  LDL R219, [R1+0x68] ;  /* 0x0000680001db7983 */ /* 0x000ea80000100800 */
[----:B------:R-:W2:Y:S01]  /*222a0*/  LDL R216, [R1+0x5c] ;  /* 0x00005c0001d87983 */ /* 0x000ea20000100800 */
[----:B------:R-:W-:Y:S01]  /*222b0*/  FADD.FTZ R168, -R237, R168 ;  /* 0x000000a8eda87221 */ /* 0x000fe20000010100 */
[----:B------:R-:W-:Y:S01]  /*222c0*/  F2FP.BF16.PACK_AB R158, R201, R200 ;  /* 0x000000c8c99e723e */ /* 0x000fe200000010ff */
[C---:B------:R-:W-:Y:S02]  /*222d0*/  FADD.FTZ R172, -R237.reuse, R172 ;  /* 0x000000acedac7221 */ /* 0x040fe40000010100 */
[C---:B------:R-:W-:Y:S02]  /*222e0*/  FADD.FTZ R167, -R237.reuse, R167 ;  /* 0x000000a7eda77221 */ /* 0x040fe40000010100 */
[----:B------:R-:W-:-:S02]  /*222f0*/  FADD.FTZ R185, -R237, R185 ;  /* 0x000000b9edb97221 */ /* 0x000fc40000010100 */
[C---:B------:R-:W-:Y:S01]  /*22300*/  FADD.FTZ R160, -R237.reuse, R160 ;  /* 0x000000a0eda07221 */ /* 0x040fe20000010100 */
[----:B------:R-:W-:Y:S01]  /*22310*/  F2FP.BF16.PACK_AB R156, R204, R156 ;  /* 0x0000009ccc9c723e */ /* 0x000fe200000010ff */
[C---:B------:R-:W-:Y:S02]  /*22320*/  FADD.FTZ R169, -R237.reuse, R169 ;  /* 0x000000a9eda97221 */ /* 0x040fe40000010100 */
[C---:B------:R-:W-:Y:S02]  /*22330*/  FADD.FTZ R162, -R237.reuse, R162 ;  /* 0x000000a2eda27221 */ /* 0x040fe40000010100 */
[C---:B------:R-:W-:Y:S02]  /*22340*/  FMUL.FTZ R12, R236.reuse, R12 ;  /* 0x0000000cec0c7220 */ /* 0x040fe40000410000 */
[----:B------:R-:W-:Y:S02]  /*22350*/  FMUL.FTZ R200, R236, R199 ;  /* 0x000000c7ecc87220 */ /* 0x000fe40000410000 */
[----:B------:R-:W-:-:S02]  /*22360*/  FADD.FTZ R170, -R237, R170 ;  /* 0x000000aaedaa7221 */ /* 0x000fc40000010100 */
[C---:B------:R-:W-:Y:S02]  /*22370*/  FADD.FTZ R173, -R237.reuse, R173 ;  /* 0x000000adedad7221 */ /* 0x040fe40000010100 */
[C---:B------:R-:W-:Y:S02]  /*22380*/  FMUL.FTZ R199, R236.reuse, R168 ;  /* 0x000000a8ecc77220 */ /* 0x040fe40000410000 */
[C---:B------:R-:W-:Y:S02]  /*22390*/  FADD.FTZ R174, -R237.reuse, R174 ;  /* 0x000000aeedae7221 */ /* 0x040fe40000010100 */
[C---:B------:R-:W-:Y:S02]  /*223a0*/  FADD.FTZ R164, -R237.reuse, R164 ;  /* 0x000000a4eda47221 */ /* 0x040fe40000010100 */
[C---:B------:R-:W-:Y:S02]  /*223b0*/  FMUL.FTZ R168, R236.reuse, R172 ;  /* 0x000000aceca87220 */ /* 0x040fe40000410000 */
[----:B------:R-:W-:Y:S01]  /*223c0*/  FMUL.FTZ R204, R236, R167 ;  /* 0x000000a7eccc7220 */ /* 0x000fe20000410000 */
[----:B------:R-:W-:Y:S01]  /*223d0*/  F2FP.BF16.PACK_AB R159, R202, R159 ;  /* 0x0000009fca9f723e */ /* 0x000fe200000010ff */
[----:B------:R-:W-:-:S02]  /*223e0*/  FADD.FTZ R165, -R237, R165 ;  /* 0x000000a5eda57221 */ /* 0x000fc40000010100 */
[----:B------:R-:W-:Y:S02]  /*223f0*/  FADD.FTZ R184, -R237, R184 ;  /* 0x000000b8edb87221 */ /* 0x000fe40000010100 */
[C---:B------:R-:W-:Y:S02]  /*22400*/  FMUL.FTZ R172, R236.reuse, R185 ;  /* 0x000000b9ecac7220 */ /* 0x040fe40000410000 */
[----:B------:R-:W-:Y:S01]  /*22410*/  FMUL.FTZ R167, R236, R160 ;  /* 0x000000a0eca77220 */ /* 0x000fe20000410000 */
[----:B------:R-:W-:Y:S01]  /*22420*/  IADD3 R160, R241, 0x60, RZ ;  /* 0x00000060f1a07810 */ /* 0x000fe20007ffe0ff */
[C---:B------:R-:W-:Y:S02]  /*22430*/  FADD.FTZ R186, -R237.reuse, R186 ;  /* 0x000000baedba7221 */ /* 0x040fe40000010100 */
[----:B------:R-:W-:Y:S02]  /*22440*/  FADD.FTZ R161, -R237, R161 ;  /* 0x000000a1eda17221 */ /* 0x000fe40000010100 */
[----:B---3--:R-:W-:-:S02]  /*22450*/  FFMA.FTZ R12, R225, R12, R40 ;  /* 0x0000000ce10c7223 */ /* 0x008fc40000010028 */
[C---:B------:R-:W-:Y:S02]  /*22460*/  FMUL.FTZ R201, R236.reuse, R169 ;  /* 0x000000a9ecc97220 */ /* 0x040fe40000410000 */
[C---:B------:R-:W-:Y:S01]  /*22470*/  FMUL.FTZ R185, R236.reuse, R162 ;  /* 0x000000a2ecb97220 */ /* 0x040fe20000410000 */
[----:B------:R-:W-:Y:S01]  /*22480*/  IADD3 R162, R241, 0x80, RZ ;  /* 0x00000080f1a27810 */ /* 0x000fe20007ffe0ff */
[----:B------:R-:W-:Y:S02]  /*22490*/  FADD.FTZ R163, -R237, R163 ;  /* 0x000000a3eda37221 */ /* 0x000fe40000010100 */
[C---:B------:R-:W-:Y:S02]  /*224a0*/  FMUL.FTZ R202, R236.reuse, R170 ;  /* 0x000000aaecca7220 */ /* 0x040fe40000410000 */
[C---:B------:R-:W-:Y:S02]  /*224b0*/  FMUL.FTZ R169, R236.reuse, R173 ;  /* 0x000000adeca97220 */ /* 0x040fe40000410000 */
[----:B------:R-:W-:-:S02]  /*224c0*/  FMUL.FTZ R170, R236, R174 ;  /* 0x000000aeecaa7220 */ /* 0x000fc40000410000 */
[C---:B------:R-:W-:Y:S02]  /*224d0*/  FMUL.FTZ R173, R236.reuse, R164 ;  /* 0x000000a4ecad7220 */ /* 0x040fe40000410000 */
[C---:B------:R-:W-:Y:S02]  /*224e0*/  FMUL.FTZ R174, R236.reuse, R165 ;  /* 0x000000a5ecae7220 */ /* 0x040fe40000410000 */
[C---:B------:R-:W-:Y:S01]  /*224f0*/  FMUL.FTZ R164, R236.reuse, R184 ;  /* 0x000000b8eca47220 */ /* 0x040fe20000410000 */
[----:B------:R-:W-:Y:S01]  /*22500*/  F2FP.BF16.PACK_AB R12, R205, R12 ;  /* 0x0000000ccd0c723e */ /* 0x000fe200000010ff */
[C---:B------:R-:W-:Y:S02]  /*22510*/  FMUL.FTZ R165, R236.reuse, R186 ;  /* 0x000000baeca57220 */ /* 0x040fe40000410000 */
[----:B------:R-:W-:Y:S01]  /*22520*/  FMUL.FTZ R184, R236, R161 ;  /* 0x000000a1ecb87220 */ /* 0x000fe20000410000 */
[----:B------:R-:W-:Y:S01]  /*22530*/  F2FP.BF16.PACK_AB R157, R203, R157 ;  /* 0x0000009dcb9d723e */ /* 0x000fe200000010ff */
[----:B------:R-:W-:-:S02]  /*22540*/  FADD.FTZ R171, -R237, R171 ;  /* 0x000000abedab7221 */ /* 0x000fc40000010100 */
[----:B------:R-:W-:Y:S02]  /*22550*/  FMUL.FTZ R186, R236, R163 ;  /* 0x000000a3ecba7220 */ /* 0x000fe40000410000 */
        /* <DEDUP_REMOVED lines=10> */
[C---:B------:R-:W-:Y:S02]  /*22600*/  FADD.FTZ R188, -R237.reuse, R188 ;  /* 0x000000bcedbc7221 */ /* 0x040fe40000010100 */
[C---:B------:R-:W-:Y:S02]  /*22610*/  FADD.FTZ R189, -R237.reuse, R189 ;  /* 0x000000bdedbd7221 */ /* 0x040fe40000010100 */
[C---:B------:R-:W-:Y:S02]  /*22620*/  FADD.FTZ R190, -R237.reuse, R190 ;  /* 0x000000beedbe7221 */ /* 0x040fe40000010100 */
[----:B------:R-:W-:-:S02]  /*22630*/  FADD.FTZ R191, -R237, R191 ;  /* 0x000000bfedbf7221 */ /* 0x000fc40000010100 */
[C---:B------:R-:W-:Y:S02]  /*22640*/  FADD.FTZ R175, -R237.reuse, R175 ;  /* 0x000000afedaf7221 */ /* 0x040fe40000010100 */
[----:B------:R-:W-:Y:S02]  /*22650*/  FADD.FTZ R166, -R237, R166 ;  /* 0x000000a6eda67221 */ /* 0x000fe40000010100 */
[----:B-1----:R-:W-:Y:S02]  /*22660*/  FFMA.FTZ R160, R214, R195, R59 ;  /* 0x000000c3d6a07223 */ /* 0x002fe4000001003b */
[----:B------:R-:W-:Y:S02]  /*22670*/  FFMA.FTZ R161, R212, R203, R71 ;  /* 0x000000cbd4a17223 */ /* 0x000fe40000010047 */
[----:B------:R-:W-:Y:S02]  /*22680*/  FMUL.FTZ R188, R236, R188 ;  /* 0x000000bcecbc7220 */ /* 0x000fe40000410000 */
[----:B---3--:R-:W-:-:S02]  /*22690*/  FFMA.FTZ R159, R213, R202, R70 ;  /* 0x000000cad59f7223 */ /* 0x008fc40000010046 */
[C---:B------:R-:W-:Y:S02]  /*226a0*/  FMUL.FTZ R189, R236.reuse, R189 ;  /* 0x000000bdecbd7220 */ /* 0x040fe40000410000 */
[C---:B------:R-:W-:Y:S02]  /*226b0*/  FMUL.FTZ R190, R236.reuse, R190 ;  /* 0x000000beecbe7220 */ /* 0x040fe40000410000 */
[C---:B------:R-:W-:Y:S02]  /*226c0*/  FMUL.FTZ R191, R236.reuse, R191 ;  /* 0x000000bfecbf7220 */ /* 0x040fe40000410000 */
[C---:B------:R-:W-:Y:S02]  /*226d0*/  FMUL.FTZ R171, R236.reuse, R175 ;  /* 0x000000afecab7220 */ /* 0x040fe40000410000 */
[----:B------:R-:W-:Y:S01]  /*226e0*/  FMUL.FTZ R175, R236, R166 ;  /* 0x000000a6ecaf7220 */ /* 0x000fe20000410000 */
[----:B------:R-:W-:Y:S01]  /*226f0*/  F2FP.BF16.PACK_AB R159, R161, R159 ;  /* 0x0000009fa19f723e */ /* 0x000fe200000010ff */
[----:B------:R-:W-:-:S02]  /*22700*/  FADD.FTZ R187, -R237, R187 ;  /* 0x000000bbedbb7221 */ /* 0x000fc40000010100 */
[----:B------:R-:W-:Y:S02]  /*22710*/  FFMA.FTZ R162, R100, R173, R76 ;  /* 0x000000ad64a27223 */ /* 0x000fe4000001004c */
[----:B------:R-:W-:Y:S02]  /*22720*/  FFMA.FTZ R163, R102, R175, R78 ;  /* 0x000000af66a37223 */ /* 0x000fe4000001004e */
[----:B------:R-:W-:Y:S02]  /*22730*/  FFMA.FTZ R173, R103, R204, R79 ;  /* 0x000000cc67ad7223 */ /* 0x000fe4000001004f */
[----:B------:R-:W-:Y:S02]  /*22740*/  FFMA.FTZ R174, R101, R174, R77 ;  /* 0x000000ae65ae7223 */ /* 0x000fe4000001004d */
[----:B------:R-:W-:Y:S02]  /*22750*/  FADD.FTZ R182, -R237, R182 ;  /* 0x000000b6edb67221 */ /* 0x000fe40000010100 */
[----:B----4-:R-:W-:-:S02]  /*22760*/  FFMA.FTZ R12, R221, R192, R56 ;  /* 0x000000c0dd0c7223 */ /* 0x010fc40000010038 */
[----:B------:R-:W-:Y:S02]  /*22770*/  FFMA.FTZ R15, R217, R198, R62 ;  /* 0x000000c6d90f7223 */ /* 0x000fe4000001003e */
[----:B------:R-:W-:Y:S02]  /*22780*/  FFMA.FTZ R161, R208, R191, R67 ;  /* 0x000000bfd0a17223 */ /* 0x000fe40000010043 */
[----:B------:R-:W-:Y:S02]  /*22790*/  FADD.FTZ R183, -R237, R183 ;  /* 0x000000b7edb77221 */ /* 0x000fe40000010100 */
[----:B------:R-:W-:Y:S01]  /*227a0*/  FMUL.FTZ R166, R236, R187 ;  /* 0x000000bbeca67220 */ /* 0x000fe20000410000 */
[----:B------:R-:W-:Y:S01]  /*227b0*/  F2FP.BF16.PACK_AB R163, R173, R163 ;  /* 0x000000a3ada3723e */ /* 0x000fe200000010ff */
[C---:B------:R-:W-:Y:S02]  /*227c0*/  FADD.FTZ R178, -R237.reuse, R178 ;  /* 0x000000b2edb27221 */ /* 0x040fe40000010100 */
[C---:B------:R-:W-:Y:S01]  /*227d0*/  FADD.FTZ R179, -R237.reuse, R179 ;  /* 0x000000b3edb37221 */ /* 0x040fe20000010100 */
[----:B------:R-:W-:Y:S01]  /*227e0*/  F2FP.BF16.PACK_AB R162, R174, R162 ;  /* 0x000000a2aea2723e */ /* 0x000fe200000010ff */
[----:B------:R-:W-:-:S02]  /*227f0*/  FADD.FTZ R176, -R237, R176 ;  /* 0x000000b0edb07221 */ /* 0x000fc40000010100 */
[----:B------:R-:W-:Y:S02]  /*22800*/  FADD.FTZ R177, -R237, R177 ;  /* 0x000000b1edb17221 */ /* 0x000fe40000010100 */
[----:B------:R-:W-:Y:S02]  /*22810*/  FFMA.FTZ R169, R97, R169, R73 ;  /* 0x000000a961a97223 */ /* 0x000fe40000010049 */
[----:B------:R-:W-:Y:S02]  /*22820*/  FFMA.FTZ R171, R99, R171, R75 ;  /* 0x000000ab63ab7223 */ /* 0x000fe4000001004b */
[----:B------:R-:W-:Y:S02]  /*22830*/  FFMA.FTZ R173, R109, R184, R85 ;  /* 0x000000b86dad7223 */ /* 0x000fe40000010055 */
[C---:B------:R-:W-:Y:S02]  /*22840*/  FMUL.FTZ R182, R236.reuse, R182 ;  /* 0x000000b6ecb67220 */ /* 0x040fe40000410000 */
[----:B------:R-:W-:-:S02]  /*22850*/  FMUL.FTZ R183, R236, R183 ;  /* 0x000000b7ecb77220 */ /* 0x000fc40000410000 */
[----:B------:R-:W-:Y:S02]  /*22860*/  FFMA.FTZ R165, R106, R165, R82 ;  /* 0x000000a56aa57223 */ /* 0x000fe40000010052 */
[----:B------:R-:W-:Y:S02]  /*22870*/  FFMA.FTZ R174, R107, R166, R83 ;  /* 0x000000a66bae7223 */ /* 0x000fe40000010053 */
[C---:B------:R-:W-:Y:S02]  /*22880*/  FMUL.FTZ R196, R236.reuse, R196 ;  /* 0x000000c4ecc47220 */ /* 0x040fe40000410000 */
[C---:B------:R-:W-:Y:S02]  /*22890*/  FMUL.FTZ R197, R236.reuse, R197 ;  /* 0x000000c5ecc57220 */ /* 0x040fe40000410000 */
[C---:B------:R-:W-:Y:S02]  /*228a0*/  FMUL.FTZ R178, R236.reuse, R178 ;  /* 0x000000b2ecb27220 */ /* 0x040fe40000410000 */
[----:B------:R-:W-:-:S02]  /*228b0*/  FMUL.FTZ R179, R236, R179 ;  /* 0x000000b3ecb37220 */ /* 0x000fc40000410000 */
[C---:B------:R-:W-:Y:S02]  /*228c0*/  FADD.FTZ R180, -R237.reuse, R180 ;  /* 0x000000b4edb47221 */ /* 0x040fe40000010100 */
[----:B------:R-:W-:Y:S02]  /*228d0*/  FADD.FTZ R181, -R237, R181 ;  /* 0x000000b5edb57221 */ /* 0x000fe40000010100 */
[C---:B------:R-:W-:Y:S02]  /*228e0*/  FMUL.FTZ R176, R236.reuse, R176 ;  /* 0x000000b0ecb07220 */ /* 0x040fe40000410000 */
[----:B------:R-:W-:Y:S01]  /*228f0*/  FMUL.FTZ R177, R236, R177 ;  /* 0x000000b1ecb17220 */ /* 0x000fe20000410000 */
[----:B------:R-:W-:Y:S01]  /*22900*/  F2FP.BF16.PACK_AB R165, R174, R165 ;  /* 0x000000a5aea5723e */ /* 0x000fe200000010ff */
[----:B------:R-:W-:Y:S02]  /*22910*/  FFMA.FTZ R175, R115, R183, R91 ;  /* 0x000000b773af7223 */ /* 0x000fe4000001005b */
[----:B------:R-:W-:-:S02]  /*22920*/  FFMA.FTZ R14, R218, R196, R60 ;  /* 0x000000c4da0e7223 */ /* 0x000fc4000001003c */
[----:B------:R-:W-:Y:S02]  /*22930*/  FFMA.FTZ R158, R215, R197, R61 ;  /* 0x000000c5d79e7223 */ /* 0x000fe4000001003d */
[----:B------:R-:W-:Y:S02]  /*22940*/  FFMA.FTZ R164, R104, R164, R80 ;  /* 0x000000a468a47223 */ /* 0x000fe40000010050 */
[C---:B------:R-:W-:Y:S02]  /*22950*/  FMUL.FTZ R180, R236.reuse, R180 ;  /* 0x000000b4ecb47220 */ /* 0x040fe40000410000 */
[----:B------:R-:W-:Y:S02]  /*22960*/  FMUL.FTZ R181, R236, R181 ;  /* 0x000000b5ecb57220 */ /* 0x000fe40000410000 */
[----:B------:R-:W-:Y:S01]  /*22970*/  FFMA.FTZ R174, R117, R177, R93 ;  /* 0x000000b175ae7223 */ /* 0x000fe2000001005d */
[----:B------:R-:W-:Y:S01]  /*22980*/  F2FP.BF16.PACK_AB R14, R158, R14 ;  /* 0x0000000e9e0e723e */ /* 0x000fe200000010ff */
[----:B------:R-:W-:-:S02]  /*22990*/  FFMA.FTZ R158, R207, R199, R68 ;  /* 0x000000c7cf9e7223 */ /* 0x000fc40000010044 */
[----:B------:R-:W-:-:S05]  /*229a0*/  FFMA.FTZ R187, R206, R201, R69 ;  /* 0x000000c9cebb7223 */ /* 0x000fca0000010045 */
[----:B------:R-:W-:Y:S01]  /*229b0*/  F2FP.BF16.PACK_AB R158, R187, R158 ;  /* 0x0000009ebb9e723e */ /* 0x000fe200000010ff */
[----:B--2---:R-:W-:Y:S02]  /*229c0*/  FFMA.FTZ R156, R220, R193, R57 ;  /* 0x000000c1dc9c7223 */ /* 0x004fe40000010039 */
[----:B------:R-:W-:Y:S02]  /*229d0*/  FFMA.FTZ R13, R219, R194, R58 ;  /* 0x000000c2db0d7223 */ /* 0x000fe4000001003a */
[----:B------:R-:W-:-:S03]  /*229e0*/  FFMA.FTZ R157, R216, R200, R63 ;  /* 0x000000c8d89d7223 */ /* 0x000fc6000001003f */
[----:B------:R-:W-:Y:S01]  /*229f0*/  F2FP.BF16.PACK_AB R13, R160, R13 ;  /* 0x0000000da00d723e */ /* 0x000fe200000010ff */
[----:B------:R-:W-:Y:S01]  /*22a00*/  FFMA.FTZ R160, R210, R189, R65 ;  /* 0x000000bdd2a07223 */ /* 0x000fe20000010041 */
[----:B------:R-:W-:Y:S01]  /*22a10*/  F2FP.BF16.PACK_AB R12, R156, R12 ;  /* 0x0000000c9c0c723e */ /* 0x000fe200000010ff */
[----:B------:R-:W-:Y:S01]  /*22a20*/  FFMA.FTZ R156, R211, R188, R64 ;  /* 0x000000bcd39c7223 */ /* 0x000fe20000010040 */
[----:B------:R-:W-:Y:S01]  /*22a30*/  F2FP.BF16.PACK_AB R15, R157, R15 ;  /* 0x0000000f9d0f723e */ /* 0x000fe200000010ff */
[----:B------:R-:W-:-:S03]  /*22a40*/  FFMA.FTZ R157, R209, R190, R66 ;  /* 0x000000bed19d7223 */ /* 0x000fc60000010042 */
[----:B------:R-:W-:Y:S01]  /*22a50*/  F2FP.BF16.PACK_AB R156, R160, R156 ;  /* 0x0000009ca09c723e */ /* 0x000fe200000010ff */
[----:B------:R-:W-:Y:S01]  /*22a60*/  FFMA.FTZ R160, R96, R168, R72 ;  /* 0x000000a860a07223 */ /* 0x000fe20000010048 */
[----:B------:R-:W-:Y:S01]  /*22a70*/  F2FP.BF16.PACK_AB R157, R161, R157 ;  /* 0x0000009da19d723e */ /* 0x000fe200000010ff */
        /* <DEDUP_REMOVED lines=17> */
[----:B------:R-:W-:Y:S02]  /*22b90*/  F2FP.BF16.PACK_AB R171, R173, R171 ;  /* 0x000000abadab723e */ /* 0x000fe400000010ff */
[C---:B------:R-:W-:Y:S02]  /*22ba0*/  IADD3 R175, R241.reuse, 0xa0, RZ ;  /* 0x000000a0f1af7810 */ /* 0x040fe40007ffe0ff */
[----:B------:R-:W-:Y:S02]  /*22bb0*/  F2FP.BF16.PACK_AB R170, R174, R172 ;  /* 0x000000acaeaa723e */ /* 0x000fe400000010ff */
[----:B------:R-:W-:-:S02]  /*22bc0*/  IADD3 R173, R241, 0xc0, RZ ;  /* 0x000000c0f1ad7810 */ /* 0x000fc40007ffe0ff */
[C---:B------:R-:W-:Y:S02]  /*22bd0*/  IADD3 R174, R241.reuse, 0xe0, RZ ;  /* 0x000000e0f1ae7810 */ /* 0x040fe40007ffe0ff */
[----:B------:R-:W-:Y:S01]  /*22be0*/  IADD3 R172, R241, 0x100, RZ ;  /* 0x00000100f1ac7810 */ /* 0x000fe20007ffe0ff */
        /* <DEDUP_REMOVED lines=12> */
.L_x_35574:
[----:B0-----:R-:W-:Y:S05]  /*22cb0*/  BSYNC B1 ;  /* 0x0000000000017941 */ /* 0x001fea0003800000 */
.L_x_35573:
[----:B------:R-:W-:-:S04]  /*22cc0*/  IMAD.MOV.U32 R12, RZ, RZ, c[0x0][0x160] ;  /* 0x00005800ff0c7624 */ /* 0x000fc800078e00ff */
[----:B-----5:R-:W-:-:S05]  /*22cd0*/  IMAD R0, R12, 0x4, R0 ;  /* 0x000000040c007824 */ /* 0x020fca00078e0200 */
[----:B------:R-:W-:-:S13]  /*22ce0*/  ISETP.GE.AND P0, PT, R0, c[0x0][0x164], PT ;  /* 0x0000590000007a0c */ /* 0x000fda0003f06270 */
[----:B------:R-:W-:Y:S01]  /*22cf0*/  @P0 CALL.REL.NOINC `(.L_x_35575) ;  /* 0x0000001000000944 */ /* 0x000fe20003c00000 */
[----:B------:R-:W-:Y:S05]  /*22d00*/  BRA `(.L_x_35576) ;  /* 0xfffde31000007947 */ /* 0x000fea000383ffff */
.L_x_35575:
[----:B------:R-:W-:Y:S05]  /*22d10*/  BSYNC B0 ;  /* 0x0000000000007941 */ /* 0x000fea0003800000 */
.L_x_34830:
[----:B------:R-:W-:Y:S05]  /*22d20*/  EXIT ;  /* 0x000000000000794d */ /* 0x000fea0003800000 */
.L_x_35571:
[----:B------:R-:W-:Y:S01]  /*22d30*/  MOV R243, R241 ;  /* 0x000000f100f37202 */ /* 0x000fe20000000f00 */
[----:B------:R-:W-:Y:S01]  /*22d40*/  IMAD.MOV.U32 R237, RZ, RZ, 0x1 ;  /* 0x00000001ffed7424 */ /* 0x000fe200078e00ff */
[----:B------:R-:W-:Y:S01]  /*22d50*/  MOV R242, 0xffffffff ;  /* 0xffffffff00f27802 */ /* 0x000fe20000000f00 */
[----:B------:R-:W-:Y:S01]  /*22d60*/  IMAD.MOV.U32 R244, RZ, RZ, 0x1f ;  /* 0x0000001ffff47424 */ /* 0x000fe200078e00ff */
[----:B------:R-:W-:Y:S02]  /*22d70*/  MOV R236, 0x22d90 ;  /* 0x00022d9000ec7802 */ /* 0x000fe40000000f00 */
[----:B------:R-:W-:Y:S05]  /*22d80*/  CALL.REL.NOINC `($__internal_79_$__cuda_sm70_shflsync_bfly_p) ;  /* 0x00000de000007944 */ /* 0x000fea0003c00000 */
[----:B-1----:R-:W-:Y:S01]  /*22d90*/  IMAD.MOV.U32 R236, RZ, RZ, R242 ;  /* 0x000000ffffec7224 */ /* 0x002fe200078e00f2 */
[----:B------:R-:W-:Y:S05]  /*22da0*/  BRA `(.L_x_35577) ;  /* 0xffffdb3000007947 */ /* 0x000fea000383ffff */
.L_x_35572:
[----:B------:R-:W-:Y:S01]  /*22db0*/  HFMA2.MMA R237, -RZ, RZ, 0, 1.1920928955078125e-07 ;  /* 0x00000002ffed7435 */ /* 0x000fe200000001ff */
[----:B------:R-:W-:Y:S01]  /*22dc0*/  IMAD.MOV.U32 R243, RZ, RZ, R241 ;  /* 0x000000fffff37224 */ /* 0x000fe200078e00f1 */
[----:B------:R-:W-:Y:S01]  /*22dd0*/  MOV R236, 0x22e10 ;  /* 0x00022e1000ec7802 */ /* 0x000fe20000000f00 */
[----:B------:R-:W-:Y:S02]  /*22de0*/  IMAD.MOV.U32 R244, RZ, RZ, 0x1f ;  /* 0x0000001ffff47424 */ /* 0x000fe400078e00ff */
[----:B------:R-:W-:-:S02]  /*22df0*/  IMAD.MOV.U32 R242, RZ, RZ, -0x1 ;  /* 0xfffffffffff27424 */ /* 0x000fc400078e00ff */
[----:B------:R-:W-:Y:S05]  /*22e00*/  CALL.REL.NOINC `($__internal_79_$__cuda_sm70_shflsync_bfly_p) ;  /* 0x00000d6000007944 */ /* 0x000fea0003c00000 */
[----:B-1----:R-:W-:Y:S01]  /*22e10*/  FADD.FTZ R241, R241, R242 ;  /* 0x000000f2f1f17221 */ /* 0x002fe20000010000 */
[----:B------:R-:W-:Y:S01]  /*22e20*/  MOV R237, 0x4 ;  /* 0x0000000400ed7802 */ /* 0x000fe20000000f00 */
[----:B------:R-:W-:Y:S01]  /*22e30*/  IMAD.MOV.U32 R244, RZ, RZ, 0x1f ;  /* 0x0000001ffff47424 */ /* 0x000fe200078e00ff */
[----:B------:R-:W-:Y:S01]  /*22e40*/  MOV R236, 0x22e80 ;  /* 0x00022e8000ec7802 */ /* 0x000fe20000000f00 */
[----:B------:R-:W-:Y:S01]  /*22e50*/  IMAD.MOV.U32 R242, RZ, RZ, -0x1 ;  /* 0xfffffffffff27424 */ /* 0x000fe200078e00ff */
[----:B------:R-:W-:-:S02]  /*22e60*/  MOV R243, R241 ;  /* 0x000000f100f37202 */ /* 0x000fc40000000f00 */
[----:B------:R-:W-:Y:S05]  /*22e70*/  CALL.REL.NOINC `($__internal_79_$__cuda_sm70_shflsync_bfly_p) ;  /* 0x00000cf000007944 */ /* 0x000fea0003c00000 */
[----:B-1----:R-:W-:Y:S01]  /*22e80*/  FADD.FTZ R241, R241, R242 ;  /* 0x000000f2f1f17221 */ /* 0x002fe20000010000 */
[----:B------:R-:W-:Y:S01]  /*22e90*/  MOV R242, 0xffffffff ;  /* 0xffffffff00f27802 */ /* 0x000fe20000000f00 */
[----:B------:R-:W-:Y:S01]  /*22ea0*/  IMAD.MOV.U32 R237, RZ, RZ, 0x8 ;  /* 0x00000008ffed7424 */ /* 0x000fe200078e00ff */
[----:B------:R-:W-:Y:S01]  /*22eb0*/  MOV R236, 0x22ef0 ;  /* 0x00022ef000ec7802 */ /* 0x000fe20000000f00 */
[----:B------:R-:W-:-:S02]  /*22ec0*/  IMAD.MOV.U32 R244, RZ, RZ, 0x1f ;  /* 0x0000001ffff47424 */ /* 0x000fc400078e00ff */
[----:B------:R-:W-:Y:S02]  /*22ed0*/  IMAD.MOV.U32 R243, RZ, RZ, R241 ;  /* 0x000000fffff37224 */ /* 0x000fe400078e00f1 */
[----:B------:R-:W-:Y:S05]  /*22ee0*/  CALL.REL.NOINC `($__internal_79_$__cuda_sm70_shflsync_bfly_p) ;  /* 0x00000c8000007944 */ /* 0x000fea0003c00000 */
[----:B-1----:R-:W-:Y:S01]  /*22ef0*/  FADD.FTZ R241, R241, R242 ;  /* 0x000000f2f1f17221 */ /* 0x002fe20000010000 */
[----:B------:R-:W-:Y:S01]  /*22f00*/  HFMA2.MMA R244, -RZ, RZ, 0, 1.847743988037109375e-06 ;  /* 0x0000001ffff47435 */ /* 0x000fe200000001ff */
[----:B------:R-:W-:Y:S01]  /*22f10*/  IMAD.MOV.U32 R237, RZ, RZ, 0x10 ;  /* 0x00000010ffed7424 */ /* 0x000fe200078e00ff */
[----:B------:R-:W-:Y:S01]  /*22f20*/  MOV R236, 0x22f60 ;  /* 0x00022f6000ec7802 */ /* 0x000fe20000000f00 */
[----:B------:R-:W-:Y:S02]  /*22f30*/  IMAD.MOV.U32 R242, RZ, RZ, -0x1 ;  /* 0xfffffffffff27424 */ /* 0x000fe400078e00ff */
[----:B------:R-:W-:Y:S02]  /*22f40*/  IMAD.MOV.U32 R243, RZ, RZ, R241 ;  /* 0x000000fffff37224 */ /* 0x000fe400078e00f1 */
[----:B------:R-:W-:Y:S05]  /*22f50*/  CALL.REL.NOINC `($__internal_79_$__cuda_sm70_shflsync_bfly_p) ;  /* 0x00000c1000007944 */ /* 0x000fea0003c00000 */
[----:B-1----:R-:W-:Y:S02]  /*22f60*/  FADD.FTZ R236, R241, R242 ;  /* 0x000000f2f1ec7221 */ /* 0x002fe40000010000 */
[----:B------:R-:W-:Y:S02]  /*22f70*/  IMAD.MOV.U32 R244, RZ, RZ, 0x1f ;  /* 0x0000001ffff47424 */ /* 0x000fe400078e00ff */
        /* <DEDUP_REMOVED lines=164> */
[----:B------:R-:W-:Y:S05]  /*239c0*/  CALL.REL.NOINC `($__internal_79_$__cuda_sm70_shflsync_bfly_p) ;  /* 0x000001a000007944 */ /* 0x000fea0003c00000 */
[----:B------:R-:W-:Y:S01]  /*239d0*/  HFMA2.MMA R237, -RZ, RZ, 0, 1.1920928955078125e-07 ;  /* 0x00000002ffed7435 */ /* 0x000fe200000001ff */
[----:B-1----:R-:W-:Y:S01]  /*239e0*/  FADD.FTZ R243, R243, R242 ;  /* 0x000000f2f3f37221 */ /* 0x002fe20000010000 */
[----:B------:R-:W-:Y:S01]  /*239f0*/  MOV R236, 0x23a30 ;  /* 0x00023a3000ec7802 */ /* 0x000fe20000000f00 */
[----:B------:R-:W-:Y:S02]  /*23a00*/  IMAD.MOV.U32 R244, RZ, RZ, 0x1f ;  /* 0x0000001ffff47424 */ /* 0x000fe400078e00ff */
[----:B------:R-:W-:Y:S02]  /*23a10*/  IMAD.MOV.U32 R242, RZ, RZ, -0x1 ;  /* 0xfffffffffff27424 */ /* 0x000fe400078e00ff */
[----:B------:R-:W-:Y:S05]  /*23a20*/  CALL.REL.NOINC `($__internal_79_$__cuda_sm70_shflsync_bfly_p) ;  /* 0x0000014000007944 */ /* 0x000fea0003c00000 */
[----:B-1----:R-:W-:Y:S01]  /*23a30*/  FADD.FTZ R243, R243, R242 ;  /* 0x000000f2f3f37221 */ /* 0x002fe20000010000 */
[----:B------:R-:W-:Y:S01]  /*23a40*/  MOV R237, 0x4 ;  /* 0x0000000400ed7802 */ /* 0x000fe20000000f00 */
[----:B------:R-:W-:Y:S01]  /*23a50*/  IMAD.MOV.U32 R244, RZ, RZ, 0x1f ;  /* 0x0000001ffff47424 */ /* 0x000fe200078e00ff */
[----:B------:R-:W-:Y:S01]  /*23a60*/  MOV R236, 0x23a90 ;  /* 0x00023a9000ec7802 */ /* 0x000fe20000000f00 */
[----:B------:R-:W-:-:S02]  /*23a70*/  IMAD.MOV.U32 R242, RZ, RZ, -0x1 ;  /* 0xfffffffffff27424 */ /* 0x000fc400078e00ff */
[----:B------:R-:W-:Y:S05]  /*23a80*/  CALL.REL.NOINC `($__internal_79_$__cuda_sm70_shflsync_bfly_p) ;  /* 0x000000e000007944 */ /* 0x000fea0003c00000 */
[----:B------:R-:W-:Y:S01]  /*23a90*/  HFMA2.MMA R237, -RZ, RZ, 0, 4.76837158203125e-07 ;  /* 0x00000008ffed7435 */ /* 0x000fe200000001ff */
[----:B-1----:R-:W-:Y:S01]  /*23aa0*/  FADD.FTZ R243, R243, R242 ;  /* 0x000000f2f3f37221 */ /* 0x002fe20000010000 */
[----:B------:R-:W-:Y:S01]  /*23ab0*/  MOV R236, 0x23af0 ;  /* 0x00023af000ec7802 */ /* 0x000fe20000000f00 */
[----:B------:R-:W-:-:S02]  /*23ac0*/  IMAD.MOV.U32 R244, RZ, RZ, 0x1f ;  /* 0x0000001ffff47424 */ /* 0x000fc400078e00ff */
[----:B------:R-:W-:Y:S02]  /*23ad0*/  IMAD.MOV.U32 R242, RZ, RZ, -0x1 ;  /* 0xfffffffffff27424 */ /* 0x000fe400078e00ff */
[----:B------:R-:W-:Y:S05]  /*23ae0*/  CALL.REL.NOINC `($__internal_79_$__cuda_sm70_shflsync_bfly_p) ;  /* 0x0000008000007944 */ /* 0x000fea0003c00000 */
[----:B-1----:R-:W-:Y:S01]  /*23af0*/  FADD.FTZ R243, R243, R242 ;  /* 0x000000f2f3f37221 */ /* 0x002fe20000010000 */
[----:B------:R-:W-:Y:S01]  /*23b00*/  MOV R237, 0x10 ;  /* 0x0000001000ed7802 */ /* 0x000fe20000000f00 */
[----:B------:R-:W-:Y:S01]  /*23b10*/  IMAD.MOV.U32 R244, RZ, RZ, 0x1f ;  /* 0x0000001ffff47424 */ /* 0x000fe200078e00ff */
[----:B------:R-:W-:Y:S01]  /*23b20*/  MOV R236, 0x23b50 ;  /* 0x00023b5000ec7802 */ /* 0x000fe20000000f00 */
[----:B------:R-:W-:Y:S02]  /*23b30*/  IMAD.MOV.U32 R242, RZ, RZ, -0x1 ;  /* 0xfffffffffff27424 */ /* 0x000fe400078e00ff */
[----:B------:R-:W-:Y:S05]  /*23b40*/  CALL.REL.NOINC `($__internal_79_$__cuda_sm70_shflsync_bfly_p) ;  /* 0x0000002000007944 */ /* 0x000fea0003c00000 */
[----:B-1----:R-:W-:Y:S01]  /*23b50*/  MOV R236, R242 ;  /* 0x000000f200ec7202 */ /* 0x002fe20000000f00 */
[----:B------:R-:W-:Y:S05]  /*23b60*/  BRA `(.L_x_35578) ;  /* 0xffffd8b000007947 */ /* 0x000fea000383ffff */
        .weak           $__internal_79_$__cuda_sm70_shflsync_bfly_p
        .type           $__internal_79_$__cuda_sm70_shflsync_bfly_p,@function
        .size           $__internal_79_$__cuda_sm70_shflsync_bfly_p,(.L_x_71079 - $__internal_79_$__cuda_sm70_shflsync_bfly_p)
$__internal_79_$__cuda_sm70_shflsync_bfly_p:
[----:B------:R-:W-:Y:S04]  /*23b70*/  WARPSYNC R242 ;  /* 0x000000f200007348 */ /* 0x000fe80003800000 */
[----:B------:R0:W1:Y:S02]  /*23b80*/  SHFL.BFLY PT, R242, R243, R237, R244 ;  /* 0x0c0000edf3f27389 */ /* 0x00006400000e00f4 */
[----:B0-----:R-:W-:-:S04]  /*23b90*/  IMAD.MOV.U32 R237, RZ, RZ, 0x0 ;  /* 0x00000000ffed7424 */ /* 0x001fc800078e00ff */
[----:B------:R-:W-:Y:S05]  /*23ba0*/  RET.REL.NODEC R236 `(_ZN10layer_norm13ln_fwd_kernelINS_13Kernel_traitsIf13__nv_bfloat16fS2_fjLj2560ELj1ELj4ELj1ELj16ENS_18Kernel_traits_baseILj2560EfS2_fS2_fjLj128EEEEELb1ELb1ELb1ELb1EEEvNS_9FwdParamsE) ;  /* 0xfffdc450ec007950 */ /* 0x000fea0003c3ffff */
.L_x_35579:
        /* <DEDUP_REMOVED lines=13> */
.L_x_71079:


//--------------------- .text._ZN10layer_norm13ln_fwd_kernelINS_13Kernel_traitsIf6__halfS2_S2_fjLj2560ELj1ELj4ELj1ELj16ENS_18Kernel_traits_baseILj2560EfS2_S2_S2_fjLj128EEEEELb0ELb0ELb0ELb0EEEvNS_9FwdParamsE --------------------------
	.section	.text._ZN10layer_norm13ln_fwd_kernelINS_13Kernel_traitsIf6__halfS2_S2_fjLj2560ELj1ELj4ELj1ELj16ENS_18Kernel_traits_baseILj2560EfS2_S2_S2_fjLj128EEEEELb0ELb0ELb0ELb0EEEvNS_9FwdParamsE,"ax",@progbits
	.sectioninfo	@"SHI_REGISTERS=255"
	.align	128
        .global         _ZN10layer_norm13ln_fwd_kernelINS_13Kernel_traitsIf6__halfS2_S2_fjLj2560ELj1ELj4ELj1ELj16ENS_18Kernel_traits_baseILj2560EfS2_S2_S2_fjLj128EEEEELb0ELb0ELb0ELb0EEEvNS_9FwdParamsE
        .type           _ZN10layer_norm13ln_fwd_kernelINS_13Kernel_traitsIf6__halfS2_S2_fjLj2560ELj1ELj4ELj1ELj16ENS_18Kernel_traits_baseILj2560EfS2_S2_S2_fjLj128EEEEELb0ELb0ELb0ELb0EEEvNS_9FwdParamsE,@function
        .size           _ZN10layer_norm13ln_fwd_kernelINS_13Kernel_traitsIf6__halfS2_S2_fjLj2560ELj1ELj4ELj1ELj16ENS_18Kernel_traits_baseILj2560EfS2_S2_S2_fjLj128EEEEELb0ELb0ELb0ELb0EEEvNS_9FwdParamsE,(.L_x_71080 - _ZN10layer_norm13ln_fwd_kernelINS_13Kernel_traitsIf6__halfS2_S2_fjLj2560ELj1ELj4ELj1ELj16ENS_18Kernel_traits_baseILj2560EfS2_S2_S2_fjLj128EEEEELb0ELb0ELb0ELb0EEEvNS_9FwdParamsE)
        .other          _ZN10layer_norm13ln_fwd_kernelINS_13Kernel_traitsIf6__halfS2_S2_fjLj2560ELj1ELj4ELj1ELj16ENS_18Kernel_traits_baseILj2560EfS2_S2_S2_fjLj128EEEEELb0ELb0ELb0ELb0EEEvNS_9FwdParamsE,@"STO_CUDA_ENTRY STV_DEFAULT"
_ZN10layer_norm13ln_fwd_kernelINS_13Kernel_traitsIf6__halfS2_S2_fjLj2560ELj1ELj4ELj1ELj16ENS_18Kernel_traits_baseILj2560EfS2_S2_S2_fjLj128EEEEELb0ELb0ELb0ELb0EEEvNS_9FwdParamsE:
.text._ZN10layer_norm13ln_fwd_kernelINS_13Kernel_traitsIf6__halfS2_S2_fjLj2560ELj1ELj4ELj1ELj16ENS_18Kernel_traits_baseILj2560EfS2_S2_S2_fjLj128EEEEELb0ELb0ELb0ELb0EEEvNS_9FwdParamsE:
        /* <DEDUP_REMOVED lines=45> */
.L_x_35581:
[----:B-1----:R-:W-:Y:S05]  /*02d0*/  BSYNC B0 ;  /* 0x0000000000007941 */ /* 0x002fea0003800000 */
.L_x_35580:
        /* <DEDUP_REMOVED lines=17> */
.L_x_35583:
[----:B------:R-:W-:Y:S05]  /*03f0*/  BSYNC B0 ;  /* 0x0000000000007941 */ /* 0x000fea0003800000 */
.L_x_35582:
        /* <DEDUP_REMOVED lines=17> */
.L_x_35585:
[----:B------:R-:W-:Y:S05]  /*0510*/  BSYNC B0 ;  /* 0x0000000000007941 */ /* 0x000fea0003800000 */
.L_x_35584:
        /* <DEDUP_REMOVED lines=17> */
.L_x_35587:
[----:B------:R-:W-:Y:S05]  /*0630*/  BSYNC B0 ;  /* 0x0000000000007941 */ /* 0x000fea0003800000 */
.L_x_35586:
        /* <DEDUP_REMOVED lines=17> */
.L_x_35589:
[----:B------:R-:W-:Y:S05]  /*0750*/  BSYNC B0 ;  /* 0x0000000000007941 */ /* 0x000fea0003800000 */
.L_x_35588:
        /* <DEDUP_REMOVED lines=20> */
.L_x_35591:
[----:B------:R-:W-:Y:S05]  /*08a0*/  BSYNC B0 ;  /* 0x0000000000007941 */ /* 0x000fea0003800000 */
.L_x_35590:
        /* <DEDUP_REMOVED lines=23> */
.L_x_35593:
[----:B------:R-:W-:Y:S05]  /*0a20*/  BSYNC B0 ;  /* 0x0000000000007941 */ /* 0x000fea0003800000 */
.L_x_35592:
        /* <DEDUP_REMOVED lines=20> */
.L_x_35595:
[----:B------:R-:W-:Y:S05]  /*0b70*/  BSYNC B0 ;  /* 0x0000000000007941 */ /* 0x000fea0003800000 */
.L_x_35594:
        /* <DEDUP_REMOVED lines=20> */
.L_x_35597:
[----:B------:R-:W-:Y:S05]  /*0cc0*/  BSYNC B0 ;  /* 0x0000000000007941 */ /* 0x000fea0003800000 */
.L_x_35596:
        /* <DEDUP_REMOVED lines=21> */
.L_x_35599:
[----:B------:R-:W-:Y:S05]  /*0e20*/  BSYNC B0 ;  /* 0x0000000000007941 */ /* 0x000fea0003800000 */
.L_x_35598:
[----:B------:R-:W-:Y:S02]  /*0e30*/  ISETP.GE.AND P2, PT, R11, c[0x0][0x164], PT ;  /* 0x000059000b007a0c */ /* 0x000fe40003f46270 */
[----:B------:R-:W-:-:S02]  /*0e40*/  MOV R0, c[0x0][0x184] ;  /* 0x0000610000007a02 */ /* 0x000fc40000000f00 */
[----:B------:R-:W-:-:S04]  /*0e50*/  LOP3.LUT P0, RZ, R6, c[0x0][0x1c0], RZ, 0xfc, !PT ;  /* 0x0000700006ff7a12 */ /* 0x000fc8000780fcff */
[----:B------:R-:W-:-:S05]  /*0e60*/  LOP3.LUT P0, RZ, R0, c[0x0][0x1c4], RZ, 0xfc, P0 ;  /* 0x0000710000ff7a12 */ /* 0x000fca000000fcff */
[----:B------:R-:W-:Y:S08]  /*0e70*/  @P2 EXIT ;  /* 0x000000000000294d */ /* 0x000ff00003800000 */
[----:B------:R-:W-:Y:S02]  /*0e80*/  ULDC.U8 UR6, c[0x0][0x1f0] ;  /* 0x00007c0000067ab9 */ /* 0x000fe40000000000 */
.L_x_35883:
        /* <DEDUP_REMOVED lines=8> */
[----:B-1----:R-:W-:Y:S01]  /*0f10*/  LOP3.LUT R171, R171, 0x1f, RZ, 0xc0, !PT ;  /* 0x0000001fabab7812 */ /* 0x002fe200078ec0ff */
[----:B--2---:R-:W-:Y:S01]  /*0f20*/  @P2 HADD2.F32 R168, -RZ, R10.H0_H0 ;  /* 0x2000000affa82230 */ /* 0x004fe20000004100 */
        /* <DEDUP_REMOVED lines=21> */
.L_x_35602:
[----:B-----5:R-:W-:-:S05]  /*1080*/  HADD2.F32 R16, -RZ, R48.H0_H0 ;  /* 0x20000030ff107230 */ /* 0x020fca0000004100 */
[----:B------:R-:W-:-:S05]  /*1090*/  FADD.FTZ R9, R16, R9 ;  /* 0x0000000910097221 */ /* 0x000fca0000010000 */
.L_x_35603:
[----:B------:R-:W-:-:S04]  /*10a0*/  F2FP.PACK_AB R15, RZ, R9 ;  /* 0x00000009ff0f723e */ /* 0x000fc800000000ff */
[----:B------:R-:W-:Y:S02]  /*10b0*/  PRMT R44, R15, 0x7610, R44 ;  /* 0x000076100f2c7816 */ /* 0x000fe4000000002c */
.L_x_35604:
[----:B------:R-:W-:-:S05]  /*10c0*/  HADD2.F32 R15, -RZ, R124.H1_H1 ;  /* 0x3000007cff0f7230 */ /* 0x000fca0000004100 */
[----:B------:R-:W-:Y:S01]  /*10d0*/  FMUL.FTZ R15, R15, R168 ;  /* 0x000000a80f0f7220 */ /* 0x000fe20000410000 */
[----:B------:R-:W-:Y:S05]  /*10e0*/  @P2 BRA `(.L_x_35605) ;  /* 0x0000002000002947 */ /* 0x000fea0003800000 */
[----:B------:R-:W-:Y:S05]  /*10f0*/  @P0 BRA `(.L_x_35606) ;  /* 0x0000003000000947 */ /* 0x000fea0003800000 */
[----:B------:R-:W-:Y:S05]  /*1100*/  BRA `(.L_x_35607) ;  /* 0x0000004000007947 */ /* 0x000fea0003800000 */
.L_x_35605:
[----:B-----5:R-:W-:-:S05]  /*1110*/  HADD2.F32 R16, -RZ, R48.H1_H1 ;  /* 0x30000030ff107230 */ /* 0x020fca0000004100 */
[----:B------:R-:W-:-:S05]  /*1120*/  FADD.FTZ R15, R16, R15 ;  /* 0x0000000f100f7221 */ /* 0x000fca0000010000 */
.L_x_35606:
[----:B------:R-:W-:-:S04]  /*1130*/  F2FP.PACK_AB R16, RZ, R15 ;  /* 0x0000000fff10723e */ /* 0x000fc800000000ff */
[----:B------:R-:W-:Y:S02]  /*1140*/  PRMT R44, R44, 0x5410, R16 ;  /* 0x000054102c2c7816 */ /* 0x000fe40000000010 */
.L_x_35607:
[----:B------:R-:W-:-:S05]  /*1150*/  HADD2.F32 R17, -RZ, R125.H0_H0 ;  /* 0x2000007dff117230 */ /* 0x000fca0000004100 */
[----:B------:R-:W-:Y:S01]  /*1160*/  FMUL.FTZ R16, R17, R168 ;  /* 0x000000a811107220 */ /* 0x000fe20000410000 */
[----:B------:R-:W-:Y:S05]  /*1170*/  @P2 BRA `(.L_x_35608) ;  /* 0x0000002000002947 */ /* 0x000fea0003800000 */
[----:B------:R-:W-:Y:S05]  /*1180*/  @P0 BRA `(.L_x_35609) ;  /* 0x0000003000000947 */ /* 0x000fea0003800000 */
[----:B------:R-:W-:Y:S05]  /*1190*/  BRA `(.L_x_35610) ;  /* 0x0000004000007947 */ /* 0x000fea0003800000 */
.L_x_35608:
[----:B-----5:R-:W-:-:S05]  /*11a0*/  HADD2.F32 R17, -RZ, R49.H0_H0 ;  /* 0x20000031ff117230 */ /* 0x020fca0000004100 */
[----:B------:R-:W-:-:S05]  /*11b0*/  FADD.FTZ R16, R17, R16 ;  /* 0x0000001011107221 */ /* 0x000fca0000010000 */
.L_x_35609:
[----:B------:R-:W-:-:S04]  /*11c0*/  F2FP.PACK_AB R17, RZ, R16 ;  /* 0x00000010ff11723e */ /* 0x000fc800000000ff */
[----:B------:R-:W-:Y:S02]  /*11d0*/  PRMT R45, R17, 0x7610, R45 ;  /* 0x00007610112d7816 */ /* 0x000fe4000000002d */
.L_x_35610:
[----:B------:R-:W-:-:S05]  /*11e0*/  HADD2.F32 R17, -RZ, R125.H1_H1 ;  /* 0x3000007dff117230 */ /* 0x000fca0000004100 */
[----:B------:R-:W-:Y:S01]  /*11f0*/  FMUL.FTZ R17, R17, R168 ;  /* 0x000000a811117220 */ /* 0x000fe20000410000 */
[----:B------:R-:W-:Y:S05]  /*1200*/  @P2 BRA `(.L_x_35611) ;  /* 0x0000002000002947 */ /* 0x000fea0003800000 */
[----:B------:R-:W-:Y:S05]  /*1210*/  @P0 BRA `(.L_x_35612) ;  /* 0x0000003000000947 */ /* 0x000fea0003800000 */
[----:B------:R-:W-:Y:S05]  /*1220*/  BRA `(.L_x_35613) ;  /* 0x0000004000007947 */ /* 0x000fea0003800000 */
.L_x_35611:
[----:B-----5:R-:W-:-:S05]  /*1230*/  HADD2.F32 R18, -RZ, R49.H1_H1 ;  /* 0x30000031ff127230 */ /* 0x020fca0000004100 */
[----:B------:R-:W-:-:S05]  /*1240*/  FADD.FTZ R17, R18, R17 ;  /* 0x0000001112117221 */ /* 0x000fca0000010000 */
.L_x_35612:
[----:B------:R-:W-:-:S04]  /*1250*/  F2FP.PACK_AB R18, RZ, R17 ;  /* 0x00000011ff12723e */ /* 0x000fc800000000ff */
[----:B------:R-:W-:Y:S02]  /*1260*/  PRMT R45, R45, 0x5410, R18 ;  /* 0x000054102d2d7816 */ /* 0x000fe40000000012 */
.L_x_35613:
[----:B------:R-:W-:-:S05]  /*1270*/  HADD2.F32 R18, -RZ, R126.H0_H0 ;  /* 0x2000007eff127230 */ /* 0x000fca0000004100 */
[----:B------:R-:W-:Y:S01]  /*1280*/  FMUL.FTZ R18, R18, R168 ;  /* 0x000000a812127220 */ /* 0x000fe20000410000 */
[----:B------:R-:W-:Y:S05]  /*1290*/  @P2 BRA `(.L_x_35614) ;  /* 0x0000002000002947 */ /* 0x000fea0003800000 */
[----:B------:R-:W-:Y:S05]  /*12a0*/  @P0 BRA `(.L_x_35615) ;  /* 0x0000003000000947 */ /* 0x000fea0003800000 */
[----:B------:R-:W-:Y:S05]  /*12b0*/  BRA `(.L_x_35616) ;  /* 0x0000004000007947 */ /* 0x000fea0003800000 */
.L_x_35614:
[----:B-----5:R-:W-:-:S05]  /*12c0*/  HADD2.F32 R124, -RZ, R50.H0_H0 ;  /* 0x20000032ff7c7230 */ /* 0x020fca0000004100 */
[----:B------:R-:W-:-:S05]  /*12d0*/  FADD.FTZ R18, R124, R18 ;  /* 0x000000127c127221 */ /* 0x000fca0000010000 */
.L_x_35615:
[----:B------:R-:W-:-:S04]  /*12e0*/  F2FP.PACK_AB R124, RZ, R18 ;  /* 0x00000012ff7c723e */ /* 0x000fc800000000ff */
[----:B------:R-:W-:Y:S02]  /*12f0*/  PRMT R46, R124, 0x7610, R46 ;  /* 0x000076107c2e7816 */ /* 0x000fe4000000002e */
.L_x_35616:
[----:B------:R-:W-:-:S05]  /*1300*/  HADD2.F32 R126, -RZ, R126.H1_H1 ;  /* 0x3000007eff7e7230 */ /* 0x000fca0000004100 */
[----:B------:R-:W-:Y:S01]  /*1310*/  FMUL.FTZ R158, R126, R168 ;  /* 0x000000a87e9e7220 */ /* 0x000fe20000410000 */
[----:B------:R-:W-:Y:S05]  /*1320*/  @P2 BRA `(.L_x_35617) ;  /* 0x0000002000002947 */ /* 0x000fea0003800000 */
[----:B------:R-:W-:Y:S05]  /*1330*/  @P0 BRA `(.L_x_35618) ;  /* 0x0000003000000947 */ /* 0x000fea0003800000 */
[----:B------:R-:W-:Y:S05]  /*1340*/  BRA `(.L_x_35619) ;  /* 0x0000004000007947 */ /* 0x000fea0003800000 */
.L_x_35617:
[----:B-----5:R-:W-:-:S05]  /*1350*/  HADD2.F32 R124, -RZ, R50.H1_H1 ;  /* 0x30000032ff7c7230 */ /* 0x020fca0000004100 */
[----:B------:R-:W-:-:S05]  /*1360*/  FADD.FTZ R158, R124, R158 ;  /* 0x0000009e7c9e7221 */ /* 0x000fca0000010000 */
.L_x_35618:
[----:B------:R-:W-:-:S04]  /*1370*/  F2FP.PACK_AB R124, RZ, R158 ;  /* 0x0000009eff7c723e */ /* 0x000fc800000000ff */
[----:B------:R-:W-:Y:S02]  /*1380*/  PRMT R46, R46, 0x5410, R124 ;  /* 0x000054102e2e7816 */ /* 0x000fe4000000007c */
.L_x_35619:
[----:B------:R-:W-:-:S05]  /*1390*/  HADD2.F32 R124, -RZ, R127.H0_H0 ;  /* 0x2000007fff7c7230 */ /* 0x000fca0000004100 */
[----:B------:R-:W-:Y:S01]  /*13a0*/  FMUL.FTZ R157, R124, R168 ;  /* 0x000000a87c9d7220 */ /* 0x000fe20000410000 */
[----:B------:R-:W-:Y:S05]  /*13b0*/  @P2 BRA `(.L_x_35620) ;  /* 0x0000002000002947 */ /* 0x000fea0003800000 */
[----:B------:R-:W-:Y:S05]  /*13c0*/  @P0 BRA `(.L_x_35621) ;  /* 0x0000003000000947 */ /* 0x000fea0003800000 */
[----:B------:R-:W-:Y:S05]  /*13d0*/  BRA `(.L_x_35622) ;  /* 0x0000004000007947 */ /* 0x000fea0003800000 */
.L_x_35620:
[----:B-----5:R-:W-:-:S05]  /*13e0*/  HADD2.F32 R124, -RZ, R51.H0_H0 ;  /* 0x20000033ff7c7230 */ /* 0x020fca0000004100 */
[----:B------:R-:W-:-:S05]  /*13f0*/  FADD.FTZ R157, R124, R157 ;  /* 0x0000009d7c9d7221 */ /* 0x000fca0000010000 */
.L_x_35621:
[----:B------:R-:W-:-:S04]  /*1400*/  F2FP.PACK_AB R124, RZ, R157 ;  /* 0x0000009dff7c723e */ /* 0x000fc800000000ff */
[----:B------:R-:W-:Y:S02]  /*1410*/  PRMT R47, R124, 0x7610, R47 ;  /* 0x000076107c2f7816 */ /* 0x000fe4000000002f */
.L_x_35622:
[----:B------:R-:W-:-:S05]  /*1420*/  HADD2.F32 R127, -RZ, R127.H1_H1 ;  /* 0x3000007fff7f7230 */ /* 0x000fca0000004100 */
[----:B------:R-:W-:Y:S01]  /*1430*/  FMUL.FTZ R159, R127, R168 ;  /* 0x000000a87f9f7220 */ /* 0x000fe20000410000 */
[----:B------:R-:W-:Y:S05]  /*1440*/  @P2 BRA `(.L_x_35623) ;  /* 0x0000002000002947 */ /* 0x000fea0003800000 */
[----:B------:R-:W-:Y:S05]  /*1450*/  @P0 BRA `(.L_x_35624) ;  /* 0x0000003000000947 */ /* 0x000fea0003800000 */
[----:B------:R-:W-:Y:S05]  /*1460*/  BRA `(.L_x_35625) ;  /* 0x0000004000007947 */ /* 0x000fea0003800000 */
.L_x_35623:
[----:B-----5:R-:W-:-:S05]  /*1470*/  HADD2.F32 R124, -RZ, R51.H1_H1 ;  /* 0x30000033ff7c7230 */ /* 0x020fca0000004100 */
[----:B------:R-:W-:-:S05]  /*1480*/  FADD.FTZ R159, R124, R159 ;  /* 0x0000009f7c9f7221 */ /* 0x000fca0000010000 */
.L_x_35624:
[----:B------:R-:W-:-:S04]  /*1490*/  F2FP.PACK_AB R124, RZ, R159 ;  /* 0x0000009fff7c723e */ /* 0x000fc800000000ff */
[----:B------:R-:W-:Y:S02]  /*14a0*/  PRMT R47, R47, 0x5410, R124 ;  /* 0x000054102f2f7816 */ /* 0x000fe4000000007c */
.L_x_35625:
[C---:B------:R-:W-:Y:S02]  /*14b0*/  @P0 LEA R124, P2, R10.reuse, c[0x0][0x188], 0x4 ;  /* 0x000062000a7c0a11 */ /* 0x040fe400078420ff */
[C---:B------:R-:W-:Y:S02]  /*14c0*/  IADD3 R169, R10.reuse, 0x20, RZ ;  /* 0x000000200aa97810 */ /* 0x040fe40007ffe0ff */
[----:B------:R-:W-:-:S05]  /*14d0*/  @P0 LEA.HI.X R125, R10, c[0x0][0x18c], RZ, 0x4, P2 ;  /* 0x000063000a7d0a11 */ /* 0x000fca00010f24ff */
[----:B------:R0:W-:Y:S04]  /*14e0*/  @P0 STG.E.128 [R124.64], R44 ;  /* 0x0000002c7c000986 */ /* 0x0001e8000c101d04 */
.L_x_35601:
[----:B------:R-:W-:Y:S05]  /*14f0*/  BSYNC B0 ;  /* 0x0000000000007941 */ /* 0x000fea0003800000 */
.L_x_35600:
        /* <DEDUP_REMOVED lines=12> */
[----:B------:R-:W-:Y:S01]  /*15c0*/  ISETP.NE.AND.EX P2, PT, RZ, c[0x0][0x184], PT, P2 ;  /* 0x00006100ff007a0c */ /* 0x000fe20003f45320 */
[----:B--2---:R-:W-:-:S05]  /*15d0*/  HADD2.F32 R19, -RZ, R124.H0_H0 ;  /* 0x2000007cff137230 */ /* 0x004fca0000004100 */
[----:B------:R-:W-:-:S07]  /*15e0*/  FMUL.FTZ R8, R19, R168 ;  /* 0x000000a813087220 */ /* 0x000fce0000410000 */
[----:B------:R-:W-:Y:S05]  /*15f0*/  @P2 BRA `(.L_x_35628) ;  /* 0x0000002000002947 */ /* 0x000fea0003800000 */
[----:B------:R-:W-:Y:S05]  /*1600*/  @P0 BRA `(.L_x_35629) ;  /* 0x0000003000000947 */ /* 0x000fea0003800000 */
[----:B------:R-:W-:Y:S05]  /*1610*/  BRA `(.L_x_35630) ;  /* 0x0000004000007947 */ /* 0x000fea0003800000 */
.L_x_35628:
[----:B-----5:R-:W-:-:S05]  /*1620*/  HADD2.F32 R19, -RZ, R48.H0_H0 ;  /* 0x20000030ff137230 */ /* 0x020fca0000004100 */
[----:B------:R-:W-:-:S05]  /*1630*/  FADD.FTZ R8, R19, R8 ;  /* 0x0000000813087221 */ /* 0x000fca0000010000 */
.L_x_35629:
[----:B------:R-:W-:-:S04]  /*1640*/  F2FP.PACK_AB R19, RZ, R8 ;  /* 0x00000008ff13723e */ /* 0x000fc800000000ff */
[----:B------:R-:W-:Y:S02]  /*1650*/  PRMT R44, R19, 0x7610, R44 ;  /* 0x00007610132c7816 */ /* 0x000fe4000000002c */
.L_x_35630:
[----:B------:R-:W-:-:S05]  /*1660*/  HADD2.F32 R19, -RZ, R124.H1_H1 ;  /* 0x3000007cff137230 */ /* 0x000fca0000004100 */
[----:B------:R-:W-:Y:S01]  /*1670*/  FMUL.FTZ R19, R19, R168 ;  /* 0x000000a813137220 */ /* 0x000fe20000410000 */
[----:B------:R-:W-:Y:S05]  /*1680*/  @P2 BRA `(.L_x_35631) ;  /* 0x0000002000002947 */ /* 0x000fea0003800000 */
[----:B------:R-:W-:Y:S05]  /*1690*/  @P0 BRA `(.L_x_35632) ;  /* 0x0000003000000947 */ /* 0x000fea0003800000 */
[----:B------:R-:W-:Y:S05]  /*16a0*/  BRA `(.L_x_35633) ;  /* 0x0000004000007947 */ /* 0x000fea0003800000 */
.L_x_35631:
[----:B-----5:R-:W-:-:S05]  /*16b0*/  HADD2.F32 R20, -RZ, R48.H1_H1 ;  /* 0x30000030ff147230 */ /* 0x020fca0000004100 */
[----:B------:R-:W-:-:S05]  /*16c0*/  FADD.FTZ R19, R20, R19 ;  /* 0x0000001314137221 */ /* 0x000fca0000010000 */
.L_x_35632:
[----:B------:R-:W-:-:S04]  /*16d0*/  F2FP.PACK_AB R20, RZ, R19 ;  /* 0x00000013ff14723e */ /* 0x000fc800000000ff */
[----:B------:R-:W-:Y:S02]  /*16e0*/  PRMT R44, R44, 0x5410, R20 ;  /* 0x000054102c2c7816 */ /* 0x000fe40000000014 */
.L_x_35633:
[----:B------:R-:W-:-:S05]  /*16f0*/  HADD2.F32 R20, -RZ, R125.H0_H0 ;  /* 0x2000007dff147230 */ /* 0x000fca0000004100 */
[----:B------:R-:W-:Y:S01]  /*1700*/  FMUL.FTZ R20, R20, R168 ;  /* 0x000000a814147220 */ /* 0x000fe20000410000 */
[----:B------:R-:W-:Y:S05]  /*1710*/  @P2 BRA `(.L_x_35634) ;  /* 0x0000002000002947 */ /* 0x000fea0003800000 */
[----:B------:R-:W-:Y:S05]  /*1720*/  @P0 BRA `(.L_x_35635) ;  /* 0x0000003000000947 */ /* 0x000fea0003800000 */
[----:B------:R-:W-:Y:S05]  /*1730*/  BRA `(.L_x_35636) ;  /* 0x0000004000007947 */ /* 0x000fea0003800000 */
.L_x_35634:
[----:B-----5:R-:W-:-:S05]  /*1740*/  HADD2.F32 R21, -RZ, R49.H0_H0 ;  /* 0x20000031ff157230 */ /* 0x020fca0000004100 */
[----:B------:R-:W-:-:S05]  /*1750*/  FADD.FTZ R20, R21, R20 ;  /* 0x0000001415147221 */ /* 0x000fca0000010000 */
.L_x_35635:
[----:B------:R-:W-:-:S04]  /*1760*/  F2FP.PACK_AB R21, RZ, R20 ;  /* 0x00000014ff15723e */ /* 0x000fc800000000ff */
[----:B------:R-:W-:Y:S02]  /*1770*/  PRMT R45, R21, 0x7610, R45 ;  /* 0x00007610152d7816 */ /* 0x000fe4000000002d */
.L_x_35636:
[----:B------:R-:W-:-:S05]  /*1780*/  HADD2.F32 R21, -RZ, R125.H1_H1 ;  /* 0x3000007dff157230 */ /* 0x000fca0000004100 */
[----:B------:R-:W-:Y:S01]  /*1790*/  FMUL.FTZ R21, R21, R168 ;  /* 0x000000a815157220 */ /* 0x000fe20000410000 */
[----:B------:R-:W-:Y:S05]  /*17a0*/  @P2 BRA `(.L_x_35637) ;  /* 0x0000002000002947 */ /* 0x000fea0003800000 */
[----:B------:R-:W-:Y:S05]  /*17b0*/  @P0 BRA `(.L_x_35638) ;  /* 0x0000003000000947 */ /* 0x000fea0003800000 */
[----:B------:R-:W-:Y:S05]  /*17c0*/  BRA `(.L_x_35639) ;  /* 0x0000004000007947 */ /* 0x000fea0003800000 */
.L_x_35637:
[----:B-----5:R-:W-:-:S05]  /*17d0*/  HADD2.F32 R22, -RZ, R49.H1_H1 ;  /* 0x30000031ff167230 */ /* 0x020fca0000004100 */
[----:B------:R-:W-:-:S05]  /*17e0*/  FADD.FTZ R21, R22, R21 ;  /* 0x0000001516157221 */ /* 0x000fca0000010000 */
.L_x_35638:
[----:B------:R-:W-:-:S04]  /*17f0*/  F2FP.PACK_AB R22, RZ, R21 ;  /* 0x00000015ff16723e */ /* 0x000fc800000000ff */
[----:B------:R-:W-:Y:S02]  /*1800*/  PRMT R45, R45, 0x5410, R22 ;  /* 0x000054102d2d7816 */ /* 0x000fe40000000016 */
.L_x_35639:
[----:B------:R-:W-:-:S05]  /*1810*/  HADD2.F32 R22, -RZ, R126.H0_H0 ;  /* 0x2000007eff167230 */ /* 0x000fca0000004100 */
[----:B------:R-:W-:Y:S01]  /*1820*/  FMUL.FTZ R22, R22, R168 ;  /* 0x000000a816167220 */ /* 0x000fe20000410000 */
[----:B------:R-:W-:Y:S05]  /*1830*/  @P2 BRA `(.L_x_35640) ;  /* 0x0000002000002947 */ /* 0x000fea0003800000 */
[----:B------:R-:W-:Y:S05]  /*1840*/  @P0 BRA `(.L_x_35641) ;  /* 0x0000003000000947 */ /* 0x000fea0003800000 */
[----:B------:R-:W-:Y:S05]  /*1850*/  BRA `(.L_x_35642) ;  /* 0x0000004000007947 */ /* 0x000fea0003800000 */
.L_x_35640:
[----:B-----5:R-:W-:-:S05]  /*1860*/  HADD2.F32 R124, -RZ, R50.H0_H0 ;  /* 0x20000032ff7c7230 */ /* 0x020fca0000004100 */
[----:B------:R-:W-:-:S05]  /*1870*/  FADD.FTZ R22, R124, R22 ;  /* 0x000000167c167221 */ /* 0x000fca0000010000 */
.L_x_35641:
[----:B------:R-:W-:-:S04]  /*1880*/  F2FP.PACK_AB R124, RZ, R22 ;  /* 0x00000016ff7c723e */ /* 0x000fc800000000ff */
[----:B------:R-:W-:Y:S02]  /*1890*/  PRMT R46, R124, 0x7610, R46 ;  /* 0x000076107c2e7816 */ /* 0x000fe4000000002e */
.L_x_35642:
[----:B------:R-:W-:-:S05]  /*18a0*/  HADD2.F32 R126, -RZ, R126.H1_H1 ;  /* 0x3000007eff7e7230 */ /* 0x000fca0000004100 */
[----:B------:R-:W-:Y:S01]  /*18b0*/  FMUL.FTZ R156, R126, R168 ;  /* 0x000000a87e9c7220 */ /* 0x000fe20000410000 */
[----:B------:R-:W-:Y:S05]  /*18c0*/  @P2 BRA `(.L_x_35643) ;  /* 0x0000002000002947 */ /* 0x000fea0003800000 */
[----:B------:R-:W-:Y:S05]  /*18d0*/  @P0 BRA `(.L_x_35644) ;  /* 0x0000003000000947 */ /* 0x000fea0003800000 */
[----:B------:R-:W-:Y:S05]  /*18e0*/  BRA `(.L_x_35645) ;  /* 0x0000004000007947 */ /* 0x000fea0003800000 */
.L_x_35643:
[----:B-----5:R-:W-:-:S05]  /*18f0*/  HADD2.F32 R124, -RZ, R50.H1_H1 ;  /* 0x30000032ff7c7230 */ /* 0x020fca0000004100 */
[----:B------:R-:W-:-:S05]  /*1900*/  FADD.FTZ R156, R124, R156 ;  /* 0x0000009c7c9c7221 */ /* 0x000fca0000010000 */
.L_x_35644:
[----:B------:R-:W-:-:S04]  /*1910*/  F2FP.PACK_AB R124, RZ, R156 ;  /* 0x0000009cff7c723e */ /* 0x000fc800000000ff */
[----:B------:R-:W-:Y:S02]  /*1920*/  PRMT R46, R46, 0x5410, R124 ;  /* 0x000054102e2e7816 */ /* 0x000fe4000000007c */
.L_x_35645:
[----:B------:R-:W-:-:S05]  /*1930*/  HADD2.F32 R124, -RZ, R127.H0_H0 ;  /* 0x2000007fff7c7230 */ /* 0x000fca0000004100 */
[----:B------:R-:W-:Y:S01]  /*1940*/  FMUL.FTZ R155, R124, R168 ;  /* 0x000000a87c9b7220 */ /* 0x000fe20000410000 */
[----:B------:R-:W-:Y:S05]  /*1950*/  @P2 BRA `(.L_x_35646) ;  /* 0x0000002000002947 */ /* 0x000fea0003800000 */
[----:B------:R-:W-:Y:S05]  /*1960*/  @P0 BRA `(.L_x_35647) ;  /* 0x0000003000000947 */ /* 0x000fea0003800000 */
[----:B------:R-:W-:Y:S05]  /*1970*/  BRA `(.L_x_35648) ;  /* 0x0000004000007947 */ /* 0x000fea0003800000 */
.L_x_35646:
[----:B-----5:R-:W-:-:S05]  /*1980*/  HADD2.F32 R124, -RZ, R51.H0_H0 ;  /* 0x20000033ff7c7230 */ /* 0x020fca0000004100 */
[----:B------:R-:W-:-:S05]  /*1990*/  FADD.FTZ R155, R124, R155 ;  /* 0x0000009b7c9b7221 */ /* 0x000fca0000010000 */
.L_x_35647:
[----:B------:R-:W-:-:S04]  /*19a0*/  F2FP.PACK_AB R124, RZ, R155 ;  /* 0x0000009bff7c723e */ /* 0x000fc800000000ff */
[----:B------:R-:W-:Y:S02]  /*19b0*/  PRMT R47, R124, 0x7610, R47 ;  /* 0x000076107c2f7816 */ /* 0x000fe4000000002f */
.L_x_35648:
[----:B------:R-:W-:-:S05]  /*19c0*/  HADD2.F32 R127, -RZ, R127.H1_H1 ;  /* 0x3000007fff7f7230 */ /* 0x000fca0000004100 */
[----:B------:R-:W-:Y:S01]  /*19d0*/  FMUL.FTZ R160, R127, R168 ;  /* 0x000000a87fa07220 */ /* 0x000fe20000410000 */
[----:B------:R-:W-:Y:S05]  /*19e0*/  @P2 BRA `(.L_x_35649) ;  /* 0x0000002000002947 */ /* 0x000fea0003800000 */
[----:B------:R-:W-:Y:S05]  /*19f0*/  @P0 BRA `(.L_x_35650) ;  /* 0x0000003000000947 */ /* 0x000fea0003800000 */
[----:B------:R-:W-:Y:S05]  /*1a00*/  BRA `(.L_x_35651) ;  /* 0x0000004000007947 */ /* 0x000fea0003800000 */
.L_x_35649:
[----:B-----5:R-:W-:-:S05]  /*1a10*/  HADD2.F32 R124, -RZ, R51.H1_H1 ;  /* 0x30000033ff7c7230 */ /* 0x020fca0000004100 */
[----:B------:R-:W-:-:S05]  /*1a20*/  FADD.FTZ R160, R124, R160 ;  /* 0x000000a07ca07221 */ /* 0x000fca0000010000 */
.L_x_35650:
[----:B------:R-:W-:-:S04]  /*1a30*/  F2FP.PACK_AB R124, RZ, R160 ;  /* 0x000000a0ff7c723e */ /* 0x000fc800000000ff */
[----:B------:R-:W-:Y:S02]  /*1a40*/  PRMT R47, R47, 0x5410, R124 ;  /* 0x000054102f2f7816 */ /* 0x000fe4000000007c */
.L_x_35651:
[----:B------:R-:W-:-:S04]  /*1a50*/  @P0 LEA R124, P2, R169, c[0x0][0x188], 0x4 ;  /* 0x00006200a97c0a11 */ /* 0x000fc800078420ff */
[C---:B------:R-:W-:Y:S02]  /*1a60*/  @P0 LEA.HI.X R125, R169.reuse, c[0x0][0x18c], RZ, 0x4, P2 ;  /* 0x00006300a97d0a11 */ /* 0x040fe400010f24ff */
[----:B------:R-:W-:-:S03]  /*1a70*/  IADD3 R169, R169, 0x20, RZ ;  /* 0x00000020a9a97810 */ /* 0x000fc60007ffe0ff */
[----:B------:R0:W-:Y:S04]  /*1a80*/  @P0 STG.E.128 [R124.64], R44 ;  /* 0x0000002c7c000986 */ /* 0x0001e8000c101d04 */
.L_x_35627:
[----:B------:R-:W-:Y:S05]  /*1a90*/  BSYNC B0 ;  /* 0x0000000000007941 */ /* 0x000fea0003800000 */
.L_x_35626:
        /* <DEDUP_REMOVED lines=18> */
.L_x_35654:
[----:B-----5:R-:W-:-:S05]  /*1bc0*/  HADD2.F32 R23, -RZ, R48.H0_H0 ;  /* 0x20000030ff177230 */ /* 0x020fca0000004100 */
[----:B------:R-:W-:-:S05]  /*1bd0*/  FADD.FTZ R7, R23, R7 ;  /* 0x0000000717077221 */ /* 0x000fca0000010000 */
.L_x_35655:
[----:B------:R-:W-:-:S04]  /*1be0*/  F2FP.PACK_AB R23, RZ, R7 ;  /* 0x00000007ff17723e */ /* 0x000fc800000000ff */
[----:B------:R-:W-:Y:S02]  /*1bf0*/  PRMT R44, R23, 0x7610, R44 ;  /* 0x00007610172c7816 */ /* 0x000fe4000000002c */
.L_x_35656:
[----:B------:R-:W-:-:S05]  /*1c00*/  HADD2.F32 R23, -RZ, R124.H1_H1 ;  /* 0x3000007cff177230 */ /* 0x000fca0000004100 */
[----:B------:R-:W-:Y:S01]  /*1c10*/  FMUL.FTZ R23, R23, R168 ;  /* 0x000000a817177220 */ /* 0x000fe20000410000 */
[----:B------:R-:W-:Y:S05]  /*1c20*/  @P2 BRA `(.L_x_35657) ;  /* 0x0000002000002947 */ /* 0x000fea0003800000 */
[----:B------:R-:W-:Y:S05]  /*1c30*/  @P0 BRA `(.L_x_35658) ;  /* 0x0000003000000947 */ /* 0x000fea0003800000 */
[----:B------:R-:W-:Y:S05]  /*1c40*/  BRA `(.L_x_35659) ;  /* 0x0000004000007947 */ /* 0x000fea0003800000 */
.L_x_35657:
[----:B-----5:R-:W-:-:S05]  /*1c50*/  HADD2.F32 R24, -RZ, R48.H1_H1 ;  /* 0x30000030ff187230 */ /* 0x020fca0000004100 */
[----:B------:R-:W-:-:S05]  /*1c60*/  FADD.FTZ R23, R24, R23 ;  /* 0x0000001718177221 */ /* 0x000fca0000010000 */
.L_x_35658:
[----:B------:R-:W-:-:S04]  /*1c70*/  F2FP.PACK_AB R24, RZ, R23 ;  /* 0x00000017ff18723e */ /* 0x000fc800000000ff */
[----:B------:R-:W-:Y:S02]  /*1c80*/  PRMT R44, R44, 0x5410, R24 ;  /* 0x000054102c2c7816 */ /* 0x000fe40000000018 */
.L_x_35659:
[----:B------:R-:W-:-:S05]  /*1c90*/  HADD2.F32 R24, -RZ, R125.H0_H0 ;  /* 0x2000007dff187230 */ /* 0x000fca0000004100 */
[----:B------:R-:W-:Y:S01]  /*1ca0*/  FMUL.FTZ R24, R24, R168 ;  /* 0x000000a818187220 */ /* 0x000fe20000410000 */
[----:B------:R-:W-:Y:S05]  /*1cb0*/  @P2 BRA `(.L_x_35660) ;  /* 0x0000002000002947 */ /* 0x000fea0003800000 */
[----:B------:R-:W-:Y:S05]  /*1cc0*/  @P0 BRA `(.L_x_35661) ;  /* 0x0000003000000947 */ /* 0x000fea0003800000 */
[----:B------:R-:W-:Y:S05]  /*1cd0*/  BRA `(.L_x_35662) ;  /* 0x0000004000007947 */ /* 0x000fea0003800000 */
.L_x_35660:
[----:B-----5:R-:W-:-:S05]  /*1ce0*/  HADD2.F32 R25, -RZ, R49.H0_H0 ;  /* 0x20000031ff197230 */ /* 0x020fca0000004100 */
[----:B------:R-:W-:-:S05]  /*1cf0*/  FADD.FTZ R24, R25, R24 ;  /* 0x0000001819187221 */ /* 0x000fca0000010000 */
.L_x_35661:
[----:B------:R-:W-:-:S04]  /*1d00*/  F2FP.PACK_AB R25, RZ, R24 ;  /* 0x00000018ff19723e */ /* 0x000fc800000000ff */
[----:B------:R-:W-:Y:S02]  /*1d10*/  PRMT R45, R25, 0x7610, R45 ;  /* 0x00007610192d7816 */ /* 0x000fe4000000002d */
.L_x_35662:
[----:B------:R-:W-:-:S05]  /*1d20*/  HADD2.F32 R25, -RZ, R125.H1_H1 ;  /* 0x3000007dff197230 */ /* 0x000fca0000004100 */
[----:B------:R-:W-:Y:S01]  /*1d30*/  FMUL.FTZ R25, R25, R168 ;  /* 0x000000a819197220 */ /* 0x000fe20000410000 */
[----:B------:R-:W-:Y:S05]  /*1d40*/  @P2 BRA `(.L_x_35663) ;  /* 0x0000002000002947 */ /* 0x000fea0003800000 */
[----:B------:R-:W-:Y:S05]  /*1d50*/  @P0 BRA `(.L_x_35664) ;  /* 0x0000003000000947 */ /* 0x000fea0003800000 */
[----:B------:R-:W-:Y:S05]  /*1d60*/  BRA `(.L_x_35665) ;  /* 0x0000004000007947 */ /* 0x000fea0003800000 */
.L_x_35663:
[----:B-----5:R-:W-:-:S05]  /*1d70*/  HADD2.F32 R26, -RZ, R49.H1_H1 ;  /* 0x30000031ff1a7230 */ /* 0x020fca0000004100 */
[----:B------:R-:W-:-:S05]  /*1d80*/  FADD.FTZ R25, R26, R25 ;  /* 0x000000191a197221 */ /* 0x000fca0000010000 */
.L_x_35664:
[----:B------:R-:W-:-:S04]  /*1d90*/  F2FP.PACK_AB R26, RZ, R25 ;  /* 0x00000019ff1a723e */ /* 0x000fc800000000ff */
[----:B------:R-:W-:Y:S02]  /*1da0*/  PRMT R45, R45, 0x5410, R26 ;  /* 0x000054102d2d7816 */ /* 0x000fe4000000001a */
.L_x_35665:
[----:B------:R-:W-:-:S05]  /*1db0*/  HADD2.F32 R26, -RZ, R126.H0_H0 ;  /* 0x2000007eff1a7230 */ /* 0x000fca0000004100 */
[----:B------:R-:W-:Y:S01]  /*1dc0*/  FMUL.FTZ R26, R26, R168 ;  /* 0x000000a81a1a7220 */ /* 0x000fe20000410000 */
[----:B------:R-:W-:Y:S05]  /*1dd0*/  @P2 BRA `(.L_x_35666) ;  /* 0x0000002000002947 */ /* 0x000fea0003800000 */
[----:B------:R-:W-:Y:S05]  /*1de0*/  @P0 BRA `(.L_x_35667) ;  /* 0x0000003000000947 */ /* 0x000fea0003800000 */
[----:B------:R-:W-:Y:S05]  /*1df0*/  BRA `(.L_x_35668) ;  /* 0x0000004000007947 */ /* 0x000fea0003800000 */
.L_x_35666:
[----:B-----5:R-:W-:-:S05]  /*1e00*/  HADD2.F32 R124, -RZ, R50.H0_H0 ;  /* 0x20000032ff7c7230 */ /* 0x020fca0000004100 */
[----:B------:R-:W-:-:S05]  /*1e10*/  FADD.FTZ R26, R124, R26 ;  /* 0x0000001a7c1a7221 */ /* 0x000fca0000010000 */
.L_x_35667:
[----:B------:R-:W-:-:S04]  /*1e20*/  F2FP.PACK_AB R124, RZ, R26 ;  /* 0x0000001aff7c723e */ /* 0x000fc800000000ff */
[----:B------:R-:W-:Y:S02]  /*1e30*/  PRMT R46, R124, 0x7610, R46 ;  /* 0x000076107c2e7816 */ /* 0x000fe4000000002e */
.L_x_35668:
[----:B------:R-:W-:-:S05]  /*1e40*/  HADD2.F32 R126, -RZ, R126.H1_H1 ;  /* 0x3000007eff7e7230 */ /* 0x000fca0000004100 */
[----:B------:R-:W-:Y:S01]  /*1e50*/  FMUL.FTZ R154, R126, R168 ;  /* 0x000000a87e9a7220 */ /* 0x000fe20000410000 */
[----:B------:R-:W-:Y:S05]  /*1e60*/  @P2 BRA `(.L_x_35669) ;  /* 0x0000002000002947 */ /* 0x000fea0003800000 */
[----:B------:R-:W-:Y:S05]  /*1e70*/  @P0 BRA `(.L_x_35670) ;  /* 0x0000003000000947 */ /* 0x000fea0003800000 */
[----:B------:R-:W-:Y:S05]  /*1e80*/  BRA `(.L_x_35671) ;  /* 0x0000004000007947 */ /* 0x000fea0003800000 */
.L_x_35669:
[----:B-----5:R-:W-:-:S05]  /*1e90*/  HADD2.F32 R124, -RZ, R50.H1_H1 ;  /* 0x30000032ff7c7230 */ /* 0x020fca0000004100 */
[----:B------:R-:W-:-:S05]  /*1ea0*/  FADD.FTZ R154, R124, R154 ;  /* 0x0000009a7c9a7221 */ /* 0x000fca0000010000 */
.L_x_35670:
[----:B------:R-:W-:-:S04]  /*1eb0*/  F2FP.PACK_AB R124, RZ, R154 ;  /* 0x0000009aff7c723e */ /* 0x000fc800000000ff */
[----:B------:R-:W-:Y:S02]  /*1ec0*/  PRMT R46, R46, 0x5410, R124 ;  /* 0x000054102e2e7816 */ /* 0x000fe4000000007c */
.L_x_35671:
[----:B------:R-:W-:-:S05]  /*1ed0*/  HADD2.F32 R124, -RZ, R127.H0_H0 ;  /* 0x2000007fff7c7230 */ /* 0x000fca0000004100 */
[----:B------:R-:W-:Y:S01]  /*1ee0*/  FMUL.FTZ R153, R124, R168 ;  /* 0x000000a87c997220 */ /* 0x000fe20000410000 */
[----:B------:R-:W-:Y:S05]  /*1ef0*/  @P2 BRA `(.L_x_35672) ;  /* 0x0000002000002947 */ /* 0x000fea0003800000 */
[----:B------:R-:W-:Y:S05]  /*1f00*/  @P0 BRA `(.L_x_35673) ;  /* 0x0000003000000947 */ /* 0x000fea0003800000 */
[----:B------:R-:W-:Y:S05]  /*1f10*/  BRA `(.L_x_35674) ;  /* 0x0000004000007947 */ /* 0x000fea0003800000 */
.L_x_35672:
[----:B-----5:R-:W-:-:S05]  /*1f20*/  HADD2.F32 R124, -RZ, R51.H0_H0 ;  /* 0x20000033ff7c7230 */ /* 0x020fca0000004100 */
[----:B------:R-:W-:-:S05]  /*1f30*/  FADD.FTZ R153, R124, R153 ;  /* 0x000000997c997221 */ /* 0x000fca0000010000 */
.L_x_35673:
[----:B------:R-:W-:-:S04]  /*1f40*/  F2FP.PACK_AB R124, RZ, R153 ;  /* 0x00000099ff7c723e */ /* 0x000fc800000000ff */
[----:B------:R-:W-:Y:S02]  /*1f50*/  PRMT R47, R124, 0x7610, R47 ;  /* 0x000076107c2f7816 */ /* 0x000fe4000000002f */
.L_x_35674:
[----:B------:R-:W-:-:S05]  /*1f60*/  HADD2.F32 R127, -RZ, R127.H1_H1 ;  /* 0x3000007fff7f7230 */ /* 0x000fca0000004100 */
[----:B------:R-:W-:Y:S01]  /*1f70*/  FMUL.FTZ R161, R127, R168 ;  /* 0x000000a87fa17220 */ /* 0x000fe20000410000 */
[----:B------:R-:W-:Y:S05]  /*1f80*/  @P2 BRA `(.L_x_35675) ;  /* 0x0000002000002947 */ /* 0x000fea0003800000 */
[----:B------:R-:W-:Y:S05]  /*1f90*/  @P0 BRA `(.L_x_35676) ;  /* 0x0000003000000947 */ /* 0x000fea0003800000 */
[----:B------:R-:W-:Y:S05]  /*1fa0*/  BRA `(.L_x_35677) ;  /* 0x0000004000007947 */ /* 0x000fea0003800000 */
.L_x_35675:
[----:B-----5:R-:W-:-:S05]  /*1fb0*/  HADD2.F32 R124, -RZ, R51.H1_H1 ;  /* 0x30000033ff7c7230 */ /* 0x020fca0000004100 */
[----:B------:R-:W-:-:S05]  /*1fc0*/  FADD.FTZ R161, R124, R161 ;  /* 0x000000a17ca17221 */ /* 0x000fca0000010000 */
.L_x_35676:
[----:B------:R-:W-:-:S04]  /*1fd0*/  F2FP.PACK_AB R124, RZ, R161 ;  /* 0x000000a1ff7c723e */ /* 0x000fc800000000ff */
[----:B------:R-:W-:Y:S02]  /*1fe0*/  PRMT R47, R47, 0x5410, R124 ;  /* 0x000054102f2f7816 */ /* 0x000fe4000000007c */
.L_x_35677:
[----:B------:R-:W-:-:S04]  /*1ff0*/  @P0 LEA R124, P2, R169, c[0x0][0x188], 0x4 ;  /* 0x00006200a97c0a11 */ /* 0x000fc800078420ff */
[C---:B------:R-:W-:Y:S02]  /*2000*/  @P0 LEA.HI.X R125, R169.reuse, c[0x0][0x18c], RZ, 0x4, P2 ;  /* 0x00006300a97d0a11 */ /* 0x040fe400010f24ff */
[----:B------:R-:W-:-:S03]  /*2010*/  IADD3 R169, R169, 0x20, RZ ;  /* 0x00000020a9a97810 */ /* 0x000fc60007ffe0ff */
[----:B------:R0:W-:Y:S04]  /*2020*/  @P0 STG.E.128 [R124.64], R44 ;  /* 0x0000002c7c000986 */ /* 0x0001e8000c101d04 */
.L_x_35653:
[----:B------:R-:W-:Y:S05]  /*2030*/  BSYNC B0 ;  /* 0x0000000000007941 */ /* 0x000fea0003800000 */
.L_x_35652:
        /* <DEDUP_REMOVED lines=18> */
.L_x_35680:
[----:B-----5:R-:W-:-:S05]  /*2160*/  HADD2.F32 R27, -RZ, R48.H0_H0 ;  /* 0x20000030ff1b7230 */ /* 0x020fca0000004100 */
[----:B------:R-:W-:-:S05]  /*2170*/  FADD.FTZ R6, R27, R6 ;  /* 0x000000061b067221 */ /* 0x000fca0000010000 */
.L_x_35681:
[----:B------:R-:W-:-:S04]  /*2180*/  F2FP.PACK_AB R27, RZ, R6 ;  /* 0x00000006ff1b723e */ /* 0x000fc800000000ff */
[----:B------:R-:W-:Y:S02]  /*2190*/  PRMT R44, R27, 0x7610, R44 ;  /* 0x000076101b2c7816 */ /* 0x000fe4000000002c */
.L_x_35682:
[----:B------:R-:W-:-:S05]  /*21a0*/  HADD2.F32 R27, -RZ, R124.H1_H1 ;  /* 0x3000007cff1b7230 */ /* 0x000fca0000004100 */
[----:B------:R-:W-:Y:S01]  /*21b0*/  FMUL.FTZ R27, R27, R168 ;  /* 0x000000a81b1b7220 */ /* 0x000fe20000410000 */
[----:B------:R-:W-:Y:S05]  /*21c0*/  @P2 BRA `(.L_x_35683) ;  /* 0x0000002000002947 */ /* 0x000fea0003800000 */
[----:B------:R-:W-:Y:S05]  /*21d0*/  @P0 BRA `(.L_x_35684) ;  /* 0x0000003000000947 */ /* 0x000fea0003800000 */
[----:B------:R-:W-:Y:S05]  /*21e0*/  BRA `(.L_x_35685) ;  /* 0x0000004000007947 */ /* 0x000fea0003800000 */
.L_x_35683:
[----:B-----5:R-:W-:-:S05]  /*21f0*/  HADD2.F32 R28, -RZ, R48.H1_H1 ;  /* 0x30000030ff1c7230 */ /* 0x020fca0000004100 */
[----:B------:R-:W-:-:S05]  /*2200*/  FADD.FTZ R27, R28, R27 ;  /* 0x0000001b1c1b7221 */ /* 0x000fca0000010000 */
.L_x_35684:
[----:B------:R-:W-:-:S04]  /*2210*/  F2FP.PACK_AB R28, RZ, R27 ;  /* 0x0000001bff1c723e */ /* 0x000fc800000000ff */
[----:B------:R-:W-:Y:S02]  /*2220*/  PRMT R44, R44, 0x5410, R28 ;  /* 0x000054102c2c7816 */ /* 0x000fe4000000001c */
.L_x_35685:
[----:B------:R-:W-:-:S05]  /*2230*/  HADD2.F32 R28, -RZ, R125.H0_H0 ;  /* 0x2000007dff1c7230 */ /* 0x000fca0000004100 */
[----:B------:R-:W-:Y:S01]  /*2240*/  FMUL.FTZ R28, R28, R168 ;  /* 0x000000a81c1c7220 */ /* 0x000fe20000410000 */
[----:B------:R-:W-:Y:S05]  /*2250*/  @P2 BRA `(.L_x_35686) ;  /* 0x0000002000002947 */ /* 0x000fea0003800000 */
[----:B------:R-:W-:Y:S05]  /*2260*/  @P0 BRA `(.L_x_35687) ;  /* 0x0000003000000947 */ /* 0x000fea0003800000 */
[----:B------:R-:W-:Y:S05]  /*2270*/  BRA `(.L_x_35688) ;  /* 0x0000004000007947 */ /* 0x000fea0003800000 */
.L_x_35686:
[----:B-----5:R-:W-:-:S05]  /*2280*/  HADD2.F32 R29, -RZ, R49.H0_H0 ;  /* 0x20000031ff1d7230 */ /* 0x020fca0000004100 */
[----:B------:R-:W-:-:S05]  /*2290*/  FADD.FTZ R28, R29, R28 ;  /* 0x0000001c1d1c7221 */ /* 0x000fca0000010000 */
.L_x_35687:
[----:B------:R-:W-:-:S04]  /*22a0*/  F2FP.PACK_AB R29, RZ, R28 ;  /* 0x0000001cff1d723e */ /* 0x000fc800000000ff */
[----:B------:R-:W-:Y:S02]  /*22b0*/  PRMT R45, R29, 0x7610, R45 ;  /* 0x000076101d2d7816 */ /* 0x000fe4000000002d */
.L_x_35688:
[----:B------:R-:W-:-:S05]  /*22c0*/  HADD2.F32 R29, -RZ, R125.H1_H1 ;  /* 0x3000007dff1d7230 */ /* 0x000fca0000004100 */
[----:B------:R-:W-:Y:S01]  /*22d0*/  FMUL.FTZ R29, R29, R168 ;  /* 0x000000a81d1d7220 */ /* 0x000fe20000410000 */
[----:B------:R-:W-:Y:S05]  /*22e0*/  @P2 BRA `(.L_x_35689) ;  /* 0x0000002000002947 */ /* 0x000fea0003800000 */
[----:B------:R-:W-:Y:S05]  /*22f0*/  @P0 BRA `(.L_x_35690) ;  /* 0x0000003000000947 */ /* 0x000fea0003800000 */
[----:B------:R-:W-:Y:S05]  /*2300*/  BRA `(.L_x_35691) ;  /* 0x0000004000007947 */ /* 0x000fea0003800000 */
.L_x_35689:
[----:B-----5:R-:W-:-:S05]  /*2310*/  HADD2.F32 R42, -RZ, R49.H1_H1 ;  /* 0x30000031ff2a7230 */ /* 0x020fca0000004100 */
[----:B------:R-:W-:-:S05]  /*2320*/  FADD.FTZ R29, R42, R29 ;  /* 0x0000001d2a1d7221 */ /* 0x000fca0000010000 */
.L_x_35690:
[----:B------:R-:W-:-:S04]  /*2330*/  F2FP.PACK_AB R42, RZ, R29 ;  /* 0x0000001dff2a723e */ /* 0x000fc800000000ff */
[----:B------:R-:W-:Y:S02]  /*2340*/  PRMT R45, R45, 0x5410, R42 ;  /* 0x000054102d2d7816 */ /* 0x000fe4000000002a */
.L_x_35691:
[----:B------:R-:W-:-:S05]  /*2350*/  HADD2.F32 R42, -RZ, R126.H0_H0 ;  /* 0x2000007eff2a7230 */ /* 0x000fca0000004100 */
[----:B------:R-:W-:Y:S01]  /*2360*/  FMUL.FTZ R42, R42, R168 ;  /* 0x000000a82a2a7220 */ /* 0x000fe20000410000 */
[----:B------:R-:W-:Y:S05]  /*2370*/  @P2 BRA `(.L_x_35692) ;  /* 0x0000002000002947 */ /* 0x000fea0003800000 */
[----:B------:R-:W-:Y:S05]  /*2380*/  @P0 BRA `(.L_x_35693) ;  /* 0x0000003000000947 */ /* 0x000fea0003800000 */
[----:B------:R-:W-:Y:S05]  /*2390*/  BRA `(.L_x_35694) ;  /* 0x0000004000007947 */ /* 0x000fea0003800000 */
.L_x_35692:
[----:B-----5:R-:W-:-:S05]  /*23a0*/  HADD2.F32 R124, -RZ, R50.H0_H0 ;  /* 0x20000032ff7c7230 */ /* 0x020fca0000004100 */
[----:B------:R-:W-:-:S05]  /*23b0*/  FADD.FTZ R42, R124, R42 ;  /* 0x0000002a7c2a7221 */ /* 0x000fca0000010000 */
.L_x_35693:
[----:B------:R-:W-:-:S04]  /*23c0*/  F2FP.PACK_AB R124, RZ, R42 ;  /* 0x0000002aff7c723e */ /* 0x000fc800000000ff */
[----:B------:R-:W-:Y:S02]  /*23d0*/  PRMT R46, R124, 0x7610, R46 ;  /* 0x000076107c2e7816 */ /* 0x000fe4000000002e */
.L_x_35694:
[----:B------:R-:W-:-:S05]  /*23e0*/  HADD2.F32 R126, -RZ, R126.H1_H1 ;  /* 0x3000007eff7e7230 */ /* 0x000fca0000004100 */
[----:B------:R-:W-:Y:S01]  /*23f0*/  FMUL.FTZ R152, R126, R168 ;  /* 0x000000a87e987220 */ /* 0x000fe20000410000 */
[----:B------:R-:W-:Y:S05]  /*2400*/  @P2 BRA `(.L_x_35695) ;  /* 0x0000002000002947 */ /* 0x000fea0003800000 */
[----:B------:R-:W-:Y:S05]  /*2410*/  @P0 BRA `(.L_x_35696) ;  /* 0x0000003000000947 */ /* 0x000fea0003800000 */
[----:B------:R-:W-:Y:S05]  /*2420*/  BRA `(.L_x_35697) ;  /* 0x0000004000007947 */ /* 0x000fea0003800000 */
.L_x_35695:
[----:B-----5:R-:W-:-:S05]  /*2430*/  HADD2.F32 R124, -RZ, R50.H1_H1 ;  /* 0x30000032ff7c7230 */ /* 0x020fca0000004100 */
[----:B------:R-:W-:-:S05]  /*2440*/  FADD.FTZ R152, R124, R152 ;  /* 0x000000987c987221 */ /* 0x000fca0000010000 */
.L_x_35696:
[----:B------:R-:W-:-:S04]  /*2450*/  F2FP.PACK_AB R124, RZ, R152 ;  /* 0x00000098ff7c723e */ /* 0x000fc800000000ff */
[----:B------:R-:W-:Y:S02]  /*2460*/  PRMT R46, R46, 0x5410, R124 ;  /* 0x000054102e2e7816 */ /* 0x000fe4000000007c */
.L_x_35697:
[----:B------:R-:W-:-:S05]  /*2470*/  HADD2.F32 R124, -RZ, R127.H0_H0 ;  /* 0x2000007fff7c7230 */ /* 0x000fca0000004100 */
[----:B------:R-:W-:Y:S01]  /*2480*/  FMUL.FTZ R151, R124, R168 ;  /* 0x000000a87c977220 */ /* 0x000fe20000410000 */
[----:B------:R-:W-:Y:S05]  /*2490*/  @P2 BRA `(.L_x_35698) ;  /* 0x0000002000002947 */ /* 0x000fea0003800000 */
[----:B------:R-:W-:Y:S05]  /*24a0*/  @P0 BRA `(.L_x_35699) ;  /* 0x0000003000000947 */ /* 0x000fea0003800000 */
[----:B------:R-:W-:Y:S05]  /*24b0*/  BRA `(.L_x_35700) ;  /* 0x0000004000007947 */ /* 0x000fea0003800000 */
.L_x_35698:
[----:B-----5:R-:W-:-:S05]  /*24c0*/  HADD2.F32 R124, -RZ, R51.H0_H0 ;  /* 0x20000033ff7c7230 */ /* 0x020fca0000004100 */
[----:B------:R-:W-:-:S05]  /*24d0*/  FADD.FTZ R151, R124, R151 ;  /* 0x000000977c977221 */ /* 0x000fca0000010000 */
.L_x_35699:
[----:B------:R-:W-:-:S04]  /*24e0*/  F2FP.PACK_AB R124, RZ, R151 ;  /* 0x00000097ff7c723e */ /* 0x000fc800000000ff */
[----:B------:R-:W-:Y:S02]  /*24f0*/  PRMT R47, R124, 0x7610, R47 ;  /* 0x000076107c2f7816 */ /* 0x000fe4000000002f */
.L_x_35700:
[----:B------:R-:W-:-:S05]  /*2500*/  HADD2.F32 R127, -RZ, R127.H1_H1 ;  /* 0x3000007fff7f7230 */ /* 0x000fca0000004100 */
[----:B------:R-:W-:Y:S01]  /*2510*/  FMUL.FTZ R162, R127, R168 ;  /* 0x000000a87fa27220 */ /* 0x000fe20000410000 */
[----:B------:R-:W-:Y:S05]  /*2520*/  @P2 BRA `(.L_x_35701) ;  /* 0x0000002000002947 */ /* 0x000fea0003800000 */
[----:B------:R-:W-:Y:S05]  /*2530*/  @P0 BRA `(.L_x_35702) ;  /* 0x0000003000000947 */ /* 0x000fea0003800000 */
[----:B------:R-:W-:Y:S05]  /*2540*/  BRA `(.L_x_35703) ;  /* 0x0000004000007947 */ /* 0x000fea0003800000 */
.L_x_35701:
[----:B-----5:R-:W-:-:S05]  /*2550*/  HADD2.F32 R124, -RZ, R51.H1_H1 ;  /* 0x30000033ff7c7230 */ /* 0x020fca0000004100 */
[----:B------:R-:W-:-:S05]  /*2560*/  FADD.FTZ R162, R124, R162 ;  /* 0x000000a27ca27221 */ /* 0x000fca0000010000 */
.L_x_35702:
[----:B------:R-:W-:-:S04]  /*2570*/  F2FP.PACK_AB R124, RZ, R162 ;  /* 0x000000a2ff7c723e */ /* 0x000fc800000000ff */
[----:B------:R-:W-:Y:S02]  /*2580*/  PRMT R47, R47, 0x5410, R124 ;  /* 0x000054102f2f7816 */ /* 0x000fe4000000007c */
.L_x_35703:
[----:B------:R-:W-:-:S04]  /*2590*/  @P0 LEA R124, P2, R169, c[0x0][0x188], 0x4 ;  /* 0x00006200a97c0a11 */ /* 0x000fc800078420ff */
[C---:B------:R-:W-:Y:S02]  /*25a0*/  @P0 LEA.HI.X R125, R169.reuse, c[0x0][0x18c], RZ, 0x4, P2 ;  /* 0x00006300a97d0a11 */ /* 0x040fe400010f24ff */
[----:B------:R-:W-:-:S03]  /*25b0*/  IADD3 R169, R169, 0x20, RZ ;  /* 0x00000020a9a97810 */ /* 0x000fc60007ffe0ff */
[----:B------:R0:W-:Y:S04]  /*25c0*/  @P0 STG.E.128 [R124.64], R44 ;  /* 0x0000002c7c000986 */ /* 0x0001e8000c101d04 */
.L_x_35679:
[----:B------:R-:W-:Y:S05]  /*25d0*/  BSYNC B0 ;  /* 0x0000000000007941 */ /* 0x000fea0003800000 */
.L_x_35678:
        /* <DEDUP_REMOVED lines=18> */
.L_x_35706:
[----:B-----5:R-:W-:-:S05]  /*2700*/  HADD2.F32 R30, -RZ, R48.H0_H0 ;  /* 0x20000030ff1e7230 */ /* 0x020fca0000004100 */
[----:B------:R-:W-:-:S05]  /*2710*/  FADD.FTZ R5, R30, R5 ;  /* 0x000000051e057221 */ /* 0x000fca0000010000 */
.L_x_35707:
[----:B------:R-:W-:-:S04]  /*2720*/  F2FP.PACK_AB R30, RZ, R5 ;  /* 0x00000005ff1e723e */ /* 0x000fc800000000ff */
[----:B------:R-:W-:Y:S02]  /*2730*/  PRMT R44, R30, 0x7610, R44 ;  /* 0x000076101e2c7816 */ /* 0x000fe4000000002c */
.L_x_35708:
[----:B------:R-:W-:-:S05]  /*2740*/  HADD2.F32 R31, -RZ, R124.H1_H1 ;  /* 0x3000007cff1f7230 */ /* 0x000fca0000004100 */
[----:B------:R-:W-:Y:S01]  /*2750*/  FMUL.FTZ R30, R31, R168 ;  /* 0x000000a81f1e7220 */ /* 0x000fe20000410000 */
[----:B------:R-:W-:Y:S05]  /*2760*/  @P2 BRA `(.L_x_35709) ;  /* 0x0000002000002947 */ /* 0x000fea0003800000 */
[----:B------:R-:W-:Y:S05]  /*2770*/  @P0 BRA `(.L_x_35710) ;  /* 0x0000003000000947 */ /* 0x000fea0003800000 */
[----:B------:R-:W-:Y:S05]  /*2780*/  BRA `(.L_x_35711) ;  /* 0x0000004000007947 */ /* 0x000fea0003800000 */
.L_x_35709:
[----:B-----5:R-:W-:-:S05]  /*2790*/  HADD2.F32 R31, -RZ, R48.H1_H1 ;  /* 0x30000030ff1f7230 */ /* 0x020fca0000004100 */
[----:B------:R-:W-:-:S05]  /*27a0*/  FADD.FTZ R30, R31, R30 ;  /* 0x0000001e1f1e7221 */ /* 0x000fca0000010000 */
.L_x_35710:
[----:B------:R-:W-:-:S04]  /*27b0*/  F2FP.PACK_AB R31, RZ, R30 ;  /* 0x0000001eff1f723e */ /* 0x000fc800000000ff */
[----:B------:R-:W-:Y:S02]  /*27c0*/  PRMT R44, R44, 0x5410, R31 ;  /* 0x000054102c2c7816 */ /* 0x000fe4000000001f */
.L_x_35711:
[----:B------:R-:W-:-:S05]  /*27d0*/  HADD2.F32 R31, -RZ, R125.H0_H0 ;  /* 0x2000007dff1f7230 */ /* 0x000fca0000004100 */
[----:B------:R-:W-:Y:S01]  /*27e0*/  FMUL.FTZ R31, R31, R168 ;  /* 0x000000a81f1f7220 */ /* 0x000fe20000410000 */
[----:B------:R-:W-:Y:S05]  /*27f0*/  @P2 BRA `(.L_x_35712) ;  /* 0x0000002000002947 */ /* 0x000fea0003800000 */
[----:B------:R-:W-:Y:S05]  /*2800*/  @P0 BRA `(.L_x_35713) ;  /* 0x0000003000000947 */ /* 0x000fea0003800000 */
[----:B------:R-:W-:Y:S05]  /*2810*/  BRA `(.L_x_35714) ;  /* 0x0000004000007947 */ /* 0x000fea0003800000 */
.L_x_35712:
[----:B-----5:R-:W-:-:S05]  /*2820*/  HADD2.F32 R43, -RZ, R49.H0_H0 ;  /* 0x20000031ff2b7230 */ /* 0x020fca0000004100 */
[----:B------:R-:W-:-:S05]  /*2830*/  FADD.FTZ R31, R43, R31 ;  /* 0x0000001f2b1f7221 */ /* 0x000fca0000010000 */
.L_x_35713:
[----:B------:R-:W-:-:S04]  /*2840*/  F2FP.PACK_AB R43, RZ, R31 ;  /* 0x0000001fff2b723e */ /* 0x000fc800000000ff */
[----:B------:R-:W-:Y:S02]  /*2850*/  PRMT R45, R43, 0x7610, R45 ;  /* 0x000076102b2d7816 */ /* 0x000fe4000000002d */
.L_x_35714:
[----:B------:R-:W-:-:S05]  /*2860*/  HADD2.F32 R43, -RZ, R125.H1_H1 ;  /* 0x3000007dff2b7230 */ /* 0x000fca0000004100 */
[----:B------:R-:W-:Y:S01]  /*2870*/  FMUL.FTZ R43, R43, R168 ;  /* 0x000000a82b2b7220 */ /* 0x000fe20000410000 */
[----:B------:R-:W-:Y:S05]  /*2880*/  @P2 BRA `(.L_x_35715) ;  /* 0x0000002000002947 */ /* 0x000fea0003800000 */
[----:B------:R-:W-:Y:S05]  /*2890*/  @P0 BRA `(.L_x_35716) ;  /* 0x0000003000000947 */ /* 0x000fea0003800000 */
[----:B------:R-:W-:Y:S05]  /*28a0*/  BRA `(.L_x_35717) ;  /* 0x0000004000007947 */ /* 0x000fea0003800000 */
.L_x_35715:
[----:B-----5:R-:W-:-:S05]  /*28b0*/  HADD2.F32 R124, -RZ, R49.H1_H1 ;  /* 0x30000031ff7c7230 */ /* 0x020fca0000004100 */
[----:B------:R-:W-:-:S05]  /*28c0*/  FADD.FTZ R43, R124, R43 ;  /* 0x0000002b7c2b7221 */ /* 0x000fca0000010000 */
.L_x_35716:
[----:B------:R-:W-:-:S04]  /*28d0*/  F2FP.PACK_AB R124, RZ, R43 ;  /* 0x0000002bff7c723e */ /* 0x000fc800000000ff */
[----:B------:R-:W-:Y:S02]  /*28e0*/  PRMT R45, R45, 0x5410, R124 ;  /* 0x000054102d2d7816 */ /* 0x000fe4000000007c */
.L_x_35717:
[----:B------:R-:W-:-:S05]  /*28f0*/  HADD2.F32 R124, -RZ, R126.H0_H0 ;  /* 0x2000007eff7c7230 */ /* 0x000fca0000004100 */
[----:B------:R-:W-:Y:S01]  /*2900*/  FMUL.FTZ R128, R124, R168 ;  /* 0x000000a87c807220 */ /* 0x000fe20000410000 */
[----:B------:R-:W-:Y:S05]  /*2910*/  @P2 BRA `(.L_x_35718) ;  /* 0x0000002000002947 */ /* 0x000fea0003800000 */
[----:B------:R-:W-:Y:S05]  /*2920*/  @P0 BRA `(.L_x_35719) ;  /* 0x0000003000000947 */ /* 0x000fea0003800000 */
[----:B------:R-:W-:Y:S05]  /*2930*/  BRA `(.L_x_35720) ;  /* 0x0000004000007947 */ /* 0x000fea0003800000 */
.L_x_35718:
[----:B-----5:R-:W-:-:S05]  /*2940*/  HADD2.F32 R124, -RZ, R50.H0_H0 ;  /* 0x20000032ff7c7230 */ /* 0x020fca0000004100 */
[----:B------:R-:W-:-:S05]  /*2950*/  FADD.FTZ R128, R124, R128 ;  /* 0x000000807c807221 */ /* 0x000fca0000010000 */
.L_x_35719:
[----:B------:R-:W-:-:S04]  /*2960*/  F2FP.PACK_AB R124, RZ, R128 ;  /* 0x00000080ff7c723e */ /* 0x000fc800000000ff */
[----:B------:R-:W-:Y:S02]  /*2970*/  PRMT R46, R124, 0x7610, R46 ;  /* 0x000076107c2e7816 */ /* 0x000fe4000000002e */
.L_x_35720:
[----:B------:R-:W-:-:S05]  /*2980*/  HADD2.F32 R126, -RZ, R126.H1_H1 ;  /* 0x3000007eff7e7230 */ /* 0x000fca0000004100 */
[----:B------:R-:W-:Y:S01]  /*2990*/  FMUL.FTZ R150, R126, R168 ;  /* 0x000000a87e967220 */ /* 0x000fe20000410000 */
[----:B------:R-:W-:Y:S05]  /*29a0*/  @P2 BRA `(.L_x_35721) ;  /* 0x0000002000002947 */ /* 0x000fea0003800000 */
[----:B------:R-:W-:Y:S05]  /*29b0*/  @P0 BRA `(.L_x_35722) ;  /* 0x0000003000000947 */ /* 0x000fea0003800000 */
[----:B------:R-:W-:Y:S05]  /*29c0*/  BRA `(.L_x_35723) ;  /* 0x0000004000007947 */ /* 0x000fea0003800000 */
.L_x_35721:
[----:B-----5:R-:W-:-:S05]  /*29d0*/  HADD2.F32 R124, -RZ, R50.H1_H1 ;  /* 0x30000032ff7c7230 */ /* 0x020fca0000004100 */
[----:B------:R-:W-:-:S05]  /*29e0*/  FADD.FTZ R150, R124, R150 ;  /* 0x000000967c967221 */ /* 0x000fca0000010000 */
.L_x_35722:
[----:B------:R-:W-:-:S04]  /*29f0*/  F2FP.PACK_AB R124, RZ, R150 ;  /* 0x00000096ff7c723e */ /* 0x000fc800000000ff */
[----:B------:R-:W-:Y:S02]  /*2a00*/  PRMT R46, R46, 0x5410, R124 ;  /* 0x000054102e2e7816 */ /* 0x000fe4000000007c */
.L_x_35723:
[----:B------:R-:W-:-:S05]  /*2a10*/  HADD2.F32 R124, -RZ, R127.H0_H0 ;  /* 0x2000007fff7c7230 */ /* 0x000fca0000004100 */
[----:B------:R-:W-:Y:S01]  /*2a20*/  FMUL.FTZ R149, R124, R168 ;  /* 0x000000a87c957220 */ /* 0x000fe20000410000 */
[----:B------:R-:W-:Y:S05]  /*2a30*/  @P2 BRA `(.L_x_35724) ;  /* 0x0000002000002947 */ /* 0x000fea0003800000 */
[----:B------:R-:W-:Y:S05]  /*2a40*/  @P0 BRA `(.L_x_35725) ;  /* 0x0000003000000947 */ /* 0x000fea0003800000 */
[----:B------:R-:W-:Y:S05]  /*2a50*/  BRA `(.L_x_35726) ;  /* 0x0000004000007947 */ /* 0x000fea0003800000 */
.L_x_35724:
[----:B-----5:R-:W-:-:S05]  /*2a60*/  HADD2.F32 R124, -RZ, R51.H0_H0 ;  /* 0x20000033ff7c7230 */ /* 0x020fca0000004100 */
[----:B------:R-:W-:-:S05]  /*2a70*/  FADD.FTZ R149, R124, R149 ;  /* 0x000000957c957221 */ /* 0x000fca0000010000 */
.L_x_35725:
[----:B------:R-:W-:-:S04]  /*2a80*/  F2FP.PACK_AB R124, RZ, R149 ;  /* 0x00000095ff7c723e */ /* 0x000fc800000000ff */
[----:B------:R-:W-:Y:S02]  /*2a90*/  PRMT R47, R124, 0x7610, R47 ;  /* 0x000076107c2f7816 */ /* 0x000fe4000000002f */
.L_x_35726:
[----:B------:R-:W-:-:S05]  /*2aa0*/  HADD2.F32 R127, -RZ, R127.H1_H1 ;  /* 0x3000007fff7f7230 */ /* 0x000fca0000004100 */
[----:B------:R-:W-:Y:S01]  /*2ab0*/  FMUL.FTZ R163, R127, R168 ;  /* 0x000000a87fa37220 */ /* 0x000fe20000410000 */
[----:B------:R-:W-:Y:S05]  /*2ac0*/  @P2 BRA `(.L_x_35727) ;  /* 0x0000002000002947 */ /* 0x000fea0003800000 */
[----:B------:R-:W-:Y:S05]  /*2ad0*/  @P0 BRA `(.L_x_35728) ;  /* 0x0000003000000947 */ /* 0x000fea0003800000 */
[----:B------:R-:W-:Y:S05]  /*2ae0*/  BRA `(.L_x_35729) ;  /* 0x0000004000007947 */ /* 0x000fea0003800000 */
.L_x_35727:
[----:B-----5:R-:W-:-:S05]  /*2af0*/  HADD2.F32 R124, -RZ, R51.H1_H1 ;  /* 0x30000033ff7c7230 */ /* 0x020fca0000004100 */
[----:B------:R-:W-:-:S05]  /*2b00*/  FADD.FTZ R163, R124, R163 ;  /* 0x000000a37ca37221 */ /* 0x000fca0000010000 */
.L_x_35728:
[----:B------:R-:W-:-:S04]  /*2b10*/  F2FP.PACK_AB R124, RZ, R163 ;  /* 0x000000a3ff7c723e */ /* 0x000fc800000000ff */
[----:B------:R-:W-:Y:S02]  /*2b20*/  PRMT R47, R47, 0x5410, R124 ;  /* 0x000054102f2f7816 */ /* 0x000fe4000000007c */
.L_x_35729:
[----:B------:R-:W-:-:S04]  /*2b30*/  @P0 LEA R124, P2, R169, c[0x0][0x188], 0x4 ;  /* 0x00006200a97c0a11 */ /* 0x000fc800078420ff */
[C---:B------:R-:W-:Y:S02]  /*2b40*/  @P0 LEA.HI.X R125, R169.reuse, c[0x0][0x18c], RZ, 0x4, P2 ;  /* 0x00006300a97d0a11 */ /* 0x040fe400010f24ff */
[----:B------:R-:W-:-:S03]  /*2b50*/  IADD3 R169, R169, 0x20, RZ ;  /* 0x00000020a9a97810 */ /* 0x000fc60007ffe0ff */
[----:B------:R0:W-:Y:S04]  /*2b60*/  @P0 STG.E.128 [R124.64], R44 ;  /* 0x0000002c7c000986 */ /* 0x0001e8000c101d04 */
.L_x_35705:
[----:B------:R-:W-:Y:S05]  /*2b70*/  BSYNC B0 ;  /* 0x0000000000007941 */ /* 0x000fea0003800000 */
.L_x_35704:
        /* <DEDUP_REMOVED lines=18> */
.L_x_35732:
[----:B-----5:R-:W-:-:S05]  /*2ca0*/  HADD2.F32 R32, -RZ, R48.H0_H0 ;  /* 0x20000030ff207230 */ /* 0x020fca0000004100 */
[----:B------:R-:W-:-:S05]  /*2cb0*/  FADD.FTZ R4, R32, R4 ;  /* 0x0000000420047221 */ /* 0x000fca0000010000 */
.L_x_35733:
[----:B------:R-:W-:-:S04]  /*2cc0*/  F2FP.PACK_AB R32, RZ, R4 ;  /* 0x00000004ff20723e */ /* 0x000fc800000000ff */
[----:B------:R-:W-:Y:S02]  /*2cd0*/  PRMT R44, R32, 0x7610, R44 ;  /* 0x00007610202c7816 */ /* 0x000fe4000000002c */
.L_x_35734:
[----:B------:R-:W-:-:S05]  /*2ce0*/  HADD2.F32 R33, -RZ, R124.H1_H1 ;  /* 0x3000007cff217230 */ /* 0x000fca0000004100 */
[----:B------:R-:W-:Y:S01]  /*2cf0*/  FMUL.FTZ R32, R33, R168 ;  /* 0x000000a821207220 */ /* 0x000fe20000410000 */
[----:B------:R-:W-:Y:S05]  /*2d00*/  @P2 BRA `(.L_x_35735) ;  /* 0x0000002000002947 */ /* 0x000fea0003800000 */
[----:B------:R-:W-:Y:S05]  /*2d10*/  @P0 BRA `(.L_x_35736) ;  /* 0x0000003000000947 */ /* 0x000fea0003800000 */
[----:B------:R-:W-:Y:S05]  /*2d20*/  BRA `(.L_x_35737) ;  /* 0x0000004000007947 */ /* 0x000fea0003800000 */
.L_x_35735:
[----:B-----5:R-:W-:-:S05]  /*2d30*/  HADD2.F32 R33, -RZ, R48.H1_H1 ;  /* 0x30000030ff217230 */ /* 0x020fca0000004100 */
[----:B------:R-:W-:-:S05]  /*2d40*/  FADD.FTZ R32, R33, R32 ;  /* 0x0000002021207221 */ /* 0x000fca0000010000 */
.L_x_35736:
[----:B------:R-:W-:-:S04]  /*2d50*/  F2FP.PACK_AB R33, RZ, R32 ;  /* 0x00000020ff21723e */ /* 0x000fc800000000ff */
[----:B------:R-:W-:Y:S02]  /*2d60*/  PRMT R44, R44, 0x5410, R33 ;  /* 0x000054102c2c7816 */ /* 0x000fe40000000021 */
.L_x_35737:
[----:B------:R-:W-:-:S05]  /*2d70*/  HADD2.F32 R33, -RZ, R125.H0_H0 ;  /* 0x2000007dff217230 */ /* 0x000fca0000004100 */
[----:B------:R-:W-:Y:S01]  /*2d80*/  FMUL.FTZ R33, R33, R168 ;  /* 0x000000a821217220 */ /* 0x000fe20000410000 */
[----:B------:R-:W-:Y:S05]  /*2d90*/  @P2 BRA `(.L_x_35738) ;  /* 0x0000002000002947 */ /* 0x000fea0003800000 */
[----:B------:R-:W-:Y:S05]  /*2da0*/  @P0 BRA `(.L_x_35739) ;  /* 0x0000003000000947 */ /* 0x000fea0003800000 */
[----:B------:R-:W-:Y:S05]  /*2db0*/  BRA `(.L_x_35740) ;  /* 0x0000004000007947 */ /* 0x000fea0003800000 */
.L_x_35738:
[----:B-----5:R-:W-:-:S05]  /*2dc0*/  HADD2.F32 R124, -RZ, R49.H0_H0 ;  /* 0x20000031ff7c7230 */ /* 0x020fca0000004100 */
[----:B------:R-:W-:-:S05]  /*2dd0*/  FADD.FTZ R33, R124, R33 ;  /* 0x000000217c217221 */ /* 0x000fca0000010000 */
.L_x_35739:
[----:B------:R-:W-:-:S04]  /*2de0*/  F2FP.PACK_AB R124, RZ, R33 ;  /* 0x00000021ff7c723e */ /* 0x000fc800000000ff */
[----:B------:R-:W-:Y:S02]  /*2df0*/  PRMT R45, R124, 0x7610, R45 ;  /* 0x000076107c2d7816 */ /* 0x000fe4000000002d */
.L_x_35740:
[----:B------:R-:W-:-:S05]  /*2e00*/  HADD2.F32 R125, -RZ, R125.H1_H1 ;  /* 0x3000007dff7d7230 */ /* 0x000fca0000004100 */
[----:B------:R-:W-:Y:S01]  /*2e10*/  FMUL.FTZ R129, R125, R168 ;  /* 0x000000a87d817220 */ /* 0x000fe20000410000 */
[----:B------:R-:W-:Y:S05]  /*2e20*/  @P2 BRA `(.L_x_35741) ;  /* 0x0000002000002947 */ /* 0x000fea0003800000 */
[----:B------:R-:W-:Y:S05]  /*2e30*/  @P0 BRA `(.L_x_35742) ;  /* 0x0000003000000947 */ /* 0x000fea0003800000 */
[----:B------:R-:W-:Y:S05]  /*2e40*/  BRA `(.L_x_35743) ;  /* 0x0000004000007947 */ /* 0x000fea0003800000 */
.L_x_35741:
[----:B-----5:R-:W-:-:S05]  /*2e50*/  HADD2.F32 R124, -RZ, R49.H1_H1 ;  /* 0x30000031ff7c7230 */ /* 0x020fca0000004100 */
[----:B------:R-:W-:-:S05]  /*2e60*/  FADD.FTZ R129, R124, R129 ;  /* 0x000000817c817221 */ /* 0x000fca0000010000 */
.L_x_35742:
[----:B------:R-:W-:-:S04]  /*2e70*/  F2FP.PACK_AB R124, RZ, R129 ;  /* 0x00000081ff7c723e */ /* 0x000fc800000000ff */
[----:B------:R-:W-:Y:S02]  /*2e80*/  PRMT R45, R45, 0x5410, R124 ;  /* 0x000054102d2d7816 */ /* 0x000fe4000000007c */
.L_x_35743:
[----:B------:R-:W-:-:S05]  /*2e90*/  HADD2.F32 R124, -RZ, R126.H0_H0 ;  /* 0x2000007eff7c7230 */ /* 0x000fca0000004100 */
[----:B------:R-:W-:Y:S01]  /*2ea0*/  FMUL.FTZ R130, R124, R168 ;  /* 0x000000a87c827220 */ /* 0x000fe20000410000 */
[----:B------:R-:W-:Y:S05]  /*2eb0*/  @P2 BRA `(.L_x_35744) ;  /* 0x0000002000002947 */ /* 0x000fea0003800000 */
[----:B------:R-:W-:Y:S05]  /*2ec0*/  @P0 BRA `(.L_x_35745) ;  /* 0x0000003000000947 */ /* 0x000fea0003800000 */
[----:B------:R-:W-:Y:S05]  /*2ed0*/  BRA `(.L_x_35746) ;  /* 0x0000004000007947 */ /* 0x000fea0003800000 */
.L_x_35744:
[----:B-----5:R-:W-:-:S05]  /*2ee0*/  HADD2.F32 R124, -RZ, R50.H0_H0 ;  /* 0x20000032ff7c7230 */ /* 0x020fca0000004100 */
[----:B------:R-:W-:-:S05]  /*2ef0*/  FADD.FTZ R130, R124, R130 ;  /* 0x000000827c827221 */ /* 0x000fca0000010000 */
.L_x_35745:
[----:B------:R-:W-:-:S04]  /*2f00*/  F2FP.PACK_AB R124, RZ, R130 ;  /* 0x00000082ff7c723e */ /* 0x000fc800000000ff */
[----:B------:R-:W-:Y:S02]  /*2f10*/  PRMT R46, R124, 0x7610, R46 ;  /* 0x000076107c2e7816 */ /* 0x000fe4000000002e */
.L_x_35746:
[----:B------:R-:W-:-:S05]  /*2f20*/  HADD2.F32 R126, -RZ, R126.H1_H1 ;  /* 0x3000007eff7e7230 */ /* 0x000fca0000004100 */
[----:B------:R-:W-:Y:S01]  /*2f30*/  FMUL.FTZ R148, R126, R168 ;  /* 0x000000a87e947220 */ /* 0x000fe20000410000 */
[----:B------:R-:W-:Y:S05]  /*2f40*/  @P2 BRA `(.L_x_35747) ;  /* 0x0000002000002947 */ /* 0x000fea0003800000 */
[----:B------:R-:W-:Y:S05]  /*2f50*/  @P0 BRA `(.L_x_35748) ;  /* 0x0000003000000947 */ /* 0x000fea0003800000 */
[----:B------:R-:W-:Y:S05]  /*2f60*/  BRA `(.L_x_35749) ;  /* 0x0000004000007947 */ /* 0x000fea0003800000 */
.L_x_35747:
[----:B-----5:R-:W-:-:S05]  /*2f70*/  HADD2.F32 R124, -RZ, R50.H1_H1 ;  /* 0x30000032ff7c7230 */ /* 0x020fca0000004100 */
[----:B------:R-:W-:-:S05]  /*2f80*/  FADD.FTZ R148, R124, R148 ;  /* 0x000000947c947221 */ /* 0x000fca0000010000 */
.L_x_35748:
[----:B------:R-:W-:-:S04]  /*2f90*/  F2FP.PACK_AB R124, RZ, R148 ;  /* 0x00000094ff7c723e */ /* 0x000fc800000000ff */
[----:B------:R-:W-:Y:S02]  /*2fa0*/  PRMT R46, R46, 0x5410, R124 ;  /* 0x000054102e2e7816 */ /* 0x000fe4000000007c */
.L_x_35749:
[----:B------:R-:W-:-:S05]  /*2fb0*/  HADD2.F32 R124, -RZ, R127.H0_H0 ;  /* 0x2000007fff7c7230 */ /* 0x000fca0000004100 */
[----:B------:R-:W-:Y:S01]  /*2fc0*/  FMUL.FTZ R147, R124, R168 ;  /* 0x000000a87c937220 */ /* 0x000fe20000410000 */
[----:B------:R-:W-:Y:S05]  /*2fd0*/  @P2 BRA `(.L_x_35750) ;  /* 0x0000002000002947 */ /* 0x000fea0003800000 */
[----:B------:R-:W-:Y:S05]  /*2fe0*/  @P0 BRA `(.L_x_35751) ;  /* 0x0000003000000947 */ /* 0x000fea0003800000 */
[----:B------:R-:W-:Y:S05]  /*2ff0*/  BRA `(.L_x_35752) ;  /* 0x0000004000007947 */ /* 0x000fea0003800000 */
.L_x_35750:
[----:B-----5:R-:W-:-:S05]  /*3000*/  HADD2.F32 R124, -RZ, R51.H0_H0 ;  /* 0x20000033ff7c7230 */ /* 0x020fca0000004100 */
[----:B------:R-:W-:-:S05]  /*3010*/  FADD.FTZ R147, R124, R147 ;  /* 0x000000937c937221 */ /* 0x000fca0000010000 */
.L_x_35751:
[----:B------:R-:W-:-:S04]  /*3020*/  F2FP.PACK_AB R124, RZ, R147 ;  /* 0x00000093ff7c723e */ /* 0x000fc800000000ff */
[----:B------:R-:W-:Y:S02]  /*3030*/  PRMT R47, R124, 0x7610, R47 ;  /* 0x000076107c2f7816 */ /* 0x000fe4000000002f */
.L_x_35752:
[----:B------:R-:W-:-:S05]  /*3040*/  HADD2.F32 R127, -RZ, R127.H1_H1 ;  /* 0x3000007fff7f7230 */ /* 0x000fca0000004100 */
[----:B------:R-:W-:Y:S01]  /*3050*/  FMUL.FTZ R164, R127, R168 ;  /* 0x000000a87fa47220 */ /* 0x000fe20000410000 */
[----:B------:R-:W-:Y:S05]  /*3060*/  @P2 BRA `(.L_x_35753) ;  /* 0x0000002000002947 */ /* 0x000fea0003800000 */
[----:B------:R-:W-:Y:S05]  /*3070*/  @P0 BRA `(.L_x_35754) ;  /* 0x0000003000000947 */ /* 0x000fea0003800000 */
[----:B------:R-:W-:Y:S05]  /*3080*/  BRA `(.L_x_35755) ;  /* 0x0000004000007947 */ /* 0x000fea0003800000 */
.L_x_35753:
[----:B-----5:R-:W-:-:S05]  /*3090*/  HADD2.F32 R124, -RZ, R51.H1_H1 ;  /* 0x30000033ff7c7230 */ /* 0x020fca0000004100 */
[----:B------:R-:W-:-:S05]  /*30a0*/  FADD.FTZ R164, R124, R164 ;  /* 0x000000a47ca47221 */ /* 0x000fca0000010000 */
.L_x_35754:
[----:B------:R-:W-:-:S04]  /*30b0*/  F2FP.PACK_AB R124, RZ, R164 ;  /* 0x000000a4ff7c723e */ /* 0x000fc800000000ff */
[----:B------:R-:W-:Y:S02]  /*30c0*/  PRMT R47, R47, 0x5410, R124 ;  /* 0x000054102f2f7816 */ /* 0x000fe4000000007c */
.L_x_35755:
[----:B------:R-:W-:-:S04]  /*30d0*/  @P0 LEA R124, P2, R169, c[0x0][0x188], 0x4 ;  /* 0x00006200a97c0a11 */ /* 0x000fc800078420ff */
[C---:B------:R-:W-:Y:S02]  /*30e0*/  @P0 LEA.HI.X R125, R169.reuse, c[0x0][0x18c], RZ, 0x4, P2 ;  /* 0x00006300a97d0a11 */ /* 0x040fe400010f24ff */
[----:B------:R-:W-:-:S03]  /*30f0*/  IADD3 R169, R169, 0x20, RZ ;  /* 0x00000020a9a97810 */ /* 0x000fc60007ffe0ff */
[----:B------:R0:W-:Y:S04]  /*3100*/  @P0 STG.E.128 [R124.64], R44 ;  /* 0x0000002c7c000986 */ /* 0x0001e8000c101d04 */
.L_x_35731:
[----:B------:R-:W-:Y:S05]  /*3110*/  BSYNC B0 ;  /* 0x0000000000007941 */ /* 0x000fea0003800000 */
.L_x_35730:
        /* <DEDUP_REMOVED lines=18> */
.L_x_35758:
[----:B-----5:R-:W-:-:S05]  /*3240*/  HADD2.F32 R34, -RZ, R48.H0_H0 ;  /* 0x20000030ff227230 */ /* 0x020fca0000004100 */
[----:B------:R-:W-:-:S05]  /*3250*/  FADD.FTZ R3, R34, R3 ;  /* 0x0000000322037221 */ /* 0x000fca0000010000 */
.L_x_35759:
[----:B------:R-:W-:-:S04]  /*3260*/  F2FP.PACK_AB R34, RZ, R3 ;  /* 0x00000003ff22723e */ /* 0x000fc800000000ff */
[----:B------:R-:W-:Y:S02]  /*3270*/  PRMT R44, R34, 0x7610, R44 ;  /* 0x00007610222c7816 */ /* 0x000fe4000000002c */
.L_x_35760:
[----:B------:R-:W-:-:S05]  /*3280*/  HADD2.F32 R35, -RZ, R124.H1_H1 ;  /* 0x3000007cff237230 */ /* 0x000fca0000004100 */
[----:B------:R-:W-:Y:S01]  /*3290*/  FMUL.FTZ R34, R35, R168 ;  /* 0x000000a823227220 */ /* 0x000fe20000410000 */
[----:B------:R-:W-:Y:S05]  /*32a0*/  @P2 BRA `(.L_x_35761) ;  /* 0x0000002000002947 */ /* 0x000fea0003800000 */
[----:B------:R-:W-:Y:S05]  /*32b0*/  @P0 BRA `(.L_x_35762) ;  /* 0x0000003000000947 */ /* 0x000fea0003800000 */
[----:B------:R-:W-:Y:S05]  /*32c0*/  BRA `(.L_x_35763) ;  /* 0x0000004000007947 */ /* 0x000fea0003800000 */
.L_x_35761:
[----:B-----5:R-:W-:-:S05]  /*32d0*/  HADD2.F32 R35, -RZ, R48.H1_H1 ;  /* 0x30000030ff237230 */ /* 0x020fca0000004100 */
[----:B------:R-:W-:-:S05]  /*32e0*/  FADD.FTZ R34, R35, R34 ;  /* 0x0000002223227221 */ /* 0x000fca0000010000 */
.L_x_35762:
[----:B------:R-:W-:-:S04]  /*32f0*/  F2FP.PACK_AB R35, RZ, R34 ;  /* 0x00000022ff23723e */ /* 0x000fc800000000ff */
[----:B------:R-:W-:Y:S02]  /*3300*/  PRMT R44, R44, 0x5410, R35 ;  /* 0x000054102c2c7816 */ /* 0x000fe40000000023 */
.L_x_35763:
[----:B------:R-:W-:-:S05]  /*3310*/  HADD2.F32 R35, -RZ, R125.H0_H0 ;  /* 0x2000007dff237230 */ /* 0x000fca0000004100 */
[----:B------:R-:W-:Y:S01]  /*3320*/  FMUL.FTZ R35, R35, R168 ;  /* 0x000000a823237220 */ /* 0x000fe20000410000 */
[----:B------:R-:W-:Y:S05]  /*3330*/  @P2 BRA `(.L_x_35764) ;  /* 0x0000002000002947 */ /* 0x000fea0003800000 */
[----:B------:R-:W-:Y:S05]  /*3340*/  @P0 BRA `(.L_x_35765) ;  /* 0x0000003000000947 */ /* 0x000fea0003800000 */
[----:B------:R-:W-:Y:S05]  /*3350*/  BRA `(.L_x_35766) ;  /* 0x0000004000007947 */ /* 0x000fea0003800000 */
.L_x_35764:
[----:B-----5:R-:W-:-:S05]  /*3360*/  HADD2.F32 R124, -RZ, R49.H0_H0 ;  /* 0x20000031ff7c7230 */ /* 0x020fca0000004100 */
[----:B------:R-:W-:-:S05]  /*3370*/  FADD.FTZ R35, R124, R35 ;  /* 0x000000237c237221 */ /* 0x000fca0000010000 */
.L_x_35765:
[----:B------:R-:W-:-:S04]  /*3380*/  F2FP.PACK_AB R124, RZ, R35 ;  /* 0x00000023ff7c723e */ /* 0x000fc800000000ff */
[----:B------:R-:W-:Y:S02]  /*3390*/  PRMT R45, R124, 0x7610, R45 ;  /* 0x000076107c2d7816 */ /* 0x000fe4000000002d */
.L_x_35766:
[----:B------:R-:W-:-:S05]  /*33a0*/  HADD2.F32 R125, -RZ, R125.H1_H1 ;  /* 0x3000007dff7d7230 */ /* 0x000fca0000004100 */
[----:B------:R-:W-:Y:S01]  /*33b0*/  FMUL.FTZ R131, R125, R168 ;  /* 0x000000a87d837220 */ /* 0x000fe20000410000 */
[----:B------:R-:W-:Y:S05]  /*33c0*/  @P2 BRA `(.L_x_35767) ;  /* 0x0000002000002947 */ /* 0x000fea0003800000 */
[----:B------:R-:W-:Y:S05]  /*33d0*/  @P0 BRA `(.L_x_35768) ;  /* 0x0000003000000947 */ /* 0x000fea0003800000 */
[----:B------:R-:W-:Y:S05]  /*33e0*/  BRA `(.L_x_35769) ;  /* 0x0000004000007947 */ /* 0x000fea0003800000 */
.L_x_35767:
[----:B-----5:R-:W-:-:S05]  /*33f0*/  HADD2.F32 R124, -RZ, R49.H1_H1 ;  /* 0x30000031ff7c7230 */ /* 0x020fca0000004100 */
[----:B------:R-:W-:-:S05]  /*3400*/  FADD.FTZ R131, R124, R131 ;  /* 0x000000837c837221 */ /* 0x000fca0000010000 */
.L_x_35768:
[----:B------:R-:W-:-:S04]  /*3410*/  F2FP.PACK_AB R124, RZ, R131 ;  /* 0x00000083ff7c723e */ /* 0x000fc800000000ff */
[----:B------:R-:W-:Y:S02]  /*3420*/  PRMT R45, R45, 0x5410, R124 ;  /* 0x000054102d2d7816 */ /* 0x000fe4000000007c */
.L_x_35769:
[----:B------:R-:W-:-:S05]  /*3430*/  HADD2.F32 R124, -RZ, R126.H0_H0 ;  /* 0x2000007eff7c7230 */ /* 0x000fca0000004100 */
[----:B------:R-:W-:Y:S01]  /*3440*/  FMUL.FTZ R132, R124, R168 ;  /* 0x000000a87c847220 */ /* 0x000fe20000410000 */
[----:B------:R-:W-:Y:S05]  /*3450*/  @P2 BRA `(.L_x_35770) ;  /* 0x0000002000002947 */ /* 0x000fea0003800000 */
[----:B------:R-:W-:Y:S05]  /*3460*/  @P0 BRA `(.L_x_35771) ;  /* 0x0000003000000947 */ /* 0x000fea0003800000 */
[----:B------:R-:W-:Y:S05]  /*3470*/  BRA `(.L_x_35772) ;  /* 0x0000004000007947 */ /* 0x000fea0003800000 */
.L_x_35770:
[----:B-----5:R-:W-:-:S05]  /*3480*/  HADD2.F32 R124, -RZ, R50.H0_H0 ;  /* 0x20000032ff7c7230 */ /* 0x020fca0000004100 */
[----:B------:R-:W-:-:S05]  /*3490*/  FADD.FTZ R132, R124, R132 ;  /* 0x000000847c847221 */ /* 0x000fca0000010000 */
.L_x_35771:
[----:B------:R-:W-:-:S04]  /*34a0*/  F2FP.PACK_AB R124, RZ, R132 ;  /* 0x00000084ff7c723e */ /* 0x000fc800000000ff */
[----:B------:R-:W-:Y:S02]  /*34b0*/  PRMT R46, R124, 0x7610, R46 ;  /* 0x000076107c2e7816 */ /* 0x000fe4000000002e */
.L_x_35772:
[----:B------:R-:W-:-:S05]  /*34c0*/  HADD2.F32 R126, -RZ, R126.H1_H1 ;  /* 0x3000007eff7e7230 */ /* 0x000fca0000004100 */
[----:B------:R-:W-:Y:S01]  /*34d0*/  FMUL.FTZ R146, R126, R168 ;  /* 0x000000a87e927220 */ /* 0x000fe20000410000 */
[----:B------:R-:W-:Y:S05]  /*34e0*/  @P2 BRA `(.L_x_35773) ;  /* 0x0000002000002947 */ /* 0x000fea0003800000 */
[----:B------:R-:W-:Y:S05]  /*34f0*/  @P0 BRA `(.L_x_35774) ;  /* 0x0000003000000947 */ /* 0x000fea0003800000 */
[----:B------:R-:W-:Y:S05]  /*3500*/  BRA `(.L_x_35775) ;  /* 0x0000004000007947 */ /* 0x000fea0003800000 */
.L_x_35773:
[----:B-----5:R-:W-:-:S05]  /*3510*/  HADD2.F32 R124, -RZ, R50.H1_H1 ;  /* 0x30000032ff7c7230 */ /* 0x020fca0000004100 */
[----:B------:R-:W-:-:S05]  /*3520*/  FADD.FTZ R146, R124, R146 ;  /* 0x000000927c927221 */ /* 0x000fca0000010000 */
.L_x_35774:
[----:B------:R-:W-:-:S04]  /*3530*/  F2FP.PACK_AB R124, RZ, R146 ;  /* 0x00000092ff7c723e */ /* 0x000fc800000000ff */
[----:B------:R-:W-:Y:S02]  /*3540*/  PRMT R46, R46, 0x5410, R124 ;  /* 0x000054102e2e7816 */ /* 0x000fe4000000007c */
.L_x_35775:
[----:B------:R-:W-:-:S05]  /*3550*/  HADD2.F32 R124, -RZ, R127.H0_H0 ;  /* 0x2000007fff7c7230 */ /* 0x000fca0000004100 */
[----:B------:R-:W-:Y:S01]  /*3560*/  FMUL.FTZ R145, R124, R168 ;  /* 0x000000a87c917220 */ /* 0x000fe20000410000 */
[----:B------:R-:W-:Y:S05]  /*3570*/  @P2 BRA `(.L_x_35776) ;  /* 0x0000002000002947 */ /* 0x000fea0003800000 */
[----:B------:R-:W-:Y:S05]  /*3580*/  @P0 BRA `(.L_x_35777) ;  /* 0x0000003000000947 */ /* 0x000fea0003800000 */
[----:B------:R-:W-:Y:S05]  /*3590*/  BRA `(.L_x_35778) ;  /* 0x0000004000007947 */ /* 0x000fea0003800000 */
.L_x_35776:
[----:B-----5:R-:W-:-:S05]  /*35a0*/  HADD2.F32 R124, -RZ, R51.H0_H0 ;  /* 0x20000033ff7c7230 */ /* 0x020fca0000004100 */
[----:B------:R-:W-:-:S05]  /*35b0*/  FADD.FTZ R145, R124, R145 ;  /* 0x000000917c917221 */ /* 0x000fca0000010000 */
.L_x_35777:
[----:B------:R-:W-:-:S04]  /*35c0*/  F2FP.PACK_AB R124, RZ, R145 ;  /* 0x00000091ff7c723e */ /* 0x000fc800000000ff */
[----:B------:R-:W-:Y:S02]  /*35d0*/  PRMT R47, R124, 0x7610, R47 ;  /* 0x000076107c2f7816 */ /* 0x000fe4000000002f */
.L_x_35778:
[----:B------:R-:W-:-:S05]  /*35e0*/  HADD2.F32 R127, -RZ, R127.H1_H1 ;  /* 0x3000007fff7f7230 */ /* 0x000fca0000004100 */
[----:B------:R-:W-:Y:S01]  /*35f0*/  FMUL.FTZ R165, R127, R168 ;  /* 0x000000a87fa57220 */ /* 0x000fe20000410000 */
[----:B------:R-:W-:Y:S05]  /*3600*/  @P2 BRA `(.L_x_35779) ;  /* 0x0000002000002947 */ /* 0x000fea0003800000 */
[----:B------:R-:W-:Y:S05]  /*3610*/  @P0 BRA `(.L_x_35780) ;  /* 0x0000003000000947 */ /* 0x000fea0003800000 */
[----:B------:R-:W-:Y:S05]  /*3620*/  BRA `(.L_x_35781) ;  /* 0x0000004000007947 */ /* 0x000fea0003800000 */
.L_x_35779:
[----:B-----5:R-:W-:-:S05]  /*3630*/  HADD2.F32 R124, -RZ, R51.H1_H1 ;  /* 0x30000033ff7c7230 */ /* 0x020fca0000004100 */
[----:B------:R-:W-:-:S05]  /*3640*/  FADD.FTZ R165, R124, R165 ;  /* 0x000000a57ca57221 */ /* 0x000fca0000010000 */
.L_x_35780:
[----:B------:R-:W-:-:S04]  /*3650*/  F2FP.PACK_AB R124, RZ, R165 ;  /* 0x000000a5ff7c723e */ /* 0x000fc800000000ff */
[----:B------:R-:W-:Y:S02]  /*3660*/  PRMT R47, R47, 0x5410, R124 ;  /* 0x000054102f2f7816 */ /* 0x000fe4000000007c */
.L_x_35781:
[----:B------:R-:W-:-:S04]  /*3670*/  @P0 LEA R124, P2, R169, c[0x0][0x188], 0x4 ;  /* 0x00006200a97c0a11 */ /* 0x000fc800078420ff */
[C---:B------:R-:W-:Y:S02]  /*3680*/  @P0 LEA.HI.X R125, R169.reuse, c[0x0][0x18c], RZ, 0x4, P2 ;  /* 0x00006300a97d0a11 */ /* 0x040fe400010f24ff */
[----:B------:R-:W-:-:S03]  /*3690*/  IADD3 R169, R169, 0x20, RZ ;  /* 0x00000020a9a97810 */ /* 0x000fc60007ffe0ff */
[----:B------:R0:W-:Y:S04]  /*36a0*/  @P0 STG.E.128 [R124.64], R44 ;  /* 0x0000002c7c000986 */ /* 0x0001e8000c101d04 */
.L_x_35757:
[----:B------:R-:W-:Y:S05]  /*36b0*/  BSYNC B0 ;  /* 0x0000000000007941 */ /* 0x000fea0003800000 */
.L_x_35756:
        /* <DEDUP_REMOVED lines=18> */
.L_x_35784:
[----:B-----5:R-:W-:-:S05]  /*37e0*/  HADD2.F32 R36, -RZ, R48.H0_H0 ;  /* 0x20000030ff247230 */ /* 0x020fca0000004100 */
[----:B------:R-:W-:-:S05]  /*37f0*/  FADD.FTZ R2, R36, R2 ;  /* 0x0000000224027221 */ /* 0x000fca0000010000 */
.L_x_35785:
[----:B------:R-:W-:-:S04]  /*3800*/  F2FP.PACK_AB R36, RZ, R2 ;  /* 0x00000002ff24723e */ /* 0x000fc800000000ff */
[----:B------:R-:W-:Y:S02]  /*3810*/  PRMT R44, R36, 0x7610, R44 ;  /* 0x00007610242c7816 */ /* 0x000fe4000000002c */
.L_x_35786:
[----:B------:R-:W-:-:S05]  /*3820*/  HADD2.F32 R37, -RZ, R124.H1_H1 ;  /* 0x3000007cff257230 */ /* 0x000fca0000004100 */
[----:B------:R-:W-:Y:S01]  /*3830*/  FMUL.FTZ R36, R37, R168 ;  /* 0x000000a825247220 */ /* 0x000fe20000410000 */
[----:B------:R-:W-:Y:S05]  /*3840*/  @P2 BRA `(.L_x_35787) ;  /* 0x0000002000002947 */ /* 0x000fea0003800000 */
[----:B------:R-:W-:Y:S05]  /*3850*/  @P0 BRA `(.L_x_35788) ;  /* 0x0000003000000947 */ /* 0x000fea0003800000 */
[----:B------:R-:W-:Y:S05]  /*3860*/  BRA `(.L_x_35789) ;  /* 0x0000004000007947 */ /* 0x000fea0003800000 */
.L_x_35787:
[----:B-----5:R-:W-:-:S05]  /*3870*/  HADD2.F32 R37, -RZ, R48.H1_H1 ;  /* 0x30000030ff257230 */ /* 0x020fca0000004100 */
[----:B------:R-:W-:-:S05]  /*3880*/  FADD.FTZ R36, R37, R36 ;  /* 0x0000002425247221 */ /* 0x000fca0000010000 */
.L_x_35788:
[----:B------:R-:W-:-:S04]  /*3890*/  F2FP.PACK_AB R37, RZ, R36 ;  /* 0x00000024ff25723e */ /* 0x000fc800000000ff */
[----:B------:R-:W-:Y:S02]  /*38a0*/  PRMT R44, R44, 0x5410, R37 ;  /* 0x000054102c2c7816 */ /* 0x000fe40000000025 */
.L_x_35789:
[----:B------:R-:W-:-:S05]  /*38b0*/  HADD2.F32 R37, -RZ, R125.H0_H0 ;  /* 0x2000007dff257230 */ /* 0x000fca0000004100 */
[----:B------:R-:W-:Y:S01]  /*38c0*/  FMUL.FTZ R37, R37, R168 ;  /* 0x000000a825257220 */ /* 0x000fe20000410000 */
[----:B------:R-:W-:Y:S05]  /*38d0*/  @P2 BRA `(.L_x_35790) ;  /* 0x0000002000002947 */ /* 0x000fea0003800000 */
[----:B------:R-:W-:Y:S05]  /*38e0*/  @P0 BRA `(.L_x_35791) ;  /* 0x0000003000000947 */ /* 0x000fea0003800000 */
[----:B------:R-:W-:Y:S05]  /*38f0*/  BRA `(.L_x_35792) ;  /* 0x0000004000007947 */ /* 0x000fea0003800000 */
.L_x_35790:
[----:B-----5:R-:W-:-:S05]  /*3900*/  HADD2.F32 R124, -RZ, R49.H0_H0 ;  /* 0x20000031ff7c7230 */ /* 0x020fca0000004100 */
[----:B------:R-:W-:-:S05]  /*3910*/  FADD.FTZ R37, R124, R37 ;  /* 0x000000257c257221 */ /* 0x000fca0000010000 */
.L_x_35791:
[----:B------:R-:W-:-:S04]  /*3920*/  F2FP.PACK_AB R124, RZ, R37 ;  /* 0x00000025ff7c723e */ /* 0x000fc800000000ff */
[----:B------:R-:W-:Y:S02]  /*3930*/  PRMT R45, R124, 0x7610, R45 ;  /* 0x000076107c2d7816 */ /* 0x000fe4000000002d */
.L_x_35792:
[----:B------:R-:W-:-:S05]  /*3940*/  HADD2.F32 R125, -RZ, R125.H1_H1 ;  /* 0x3000007dff7d7230 */ /* 0x000fca0000004100 */
[----:B------:R-:W-:Y:S01]  /*3950*/  FMUL.FTZ R133, R125, R168 ;  /* 0x000000a87d857220 */ /* 0x000fe20000410000 */
[----:B------:R-:W-:Y:S05]  /*3960*/  @P2 BRA `(.L_x_35793) ;  /* 0x0000002000002947 */ /* 0x000fea0003800000 */
[----:B------:R-:W-:Y:S05]  /*3970*/  @P0 BRA `(.L_x_35794) ;  /* 0x0000003000000947 */ /* 0x000fea0003800000 */
[----:B------:R-:W-:Y:S05]  /*3980*/  BRA `(.L_x_35795) ;  /* 0x0000004000007947 */ /* 0x000fea0003800000 */
.L_x_35793:
[----:B-----5:R-:W-:-:S05]  /*3990*/  HADD2.F32 R124, -RZ, R49.H1_H1 ;  /* 0x30000031ff7c7230 */ /* 0x020fca0000004100 */
[----:B------:R-:W-:-:S05]  /*39a0*/  FADD.FTZ R133, R124, R133 ;  /* 0x000000857c857221 */ /* 0x000fca0000010000 */
.L_x_35794:
[----:B------:R-:W-:-:S04]  /*39b0*/  F2FP.PACK_AB R124, RZ, R133 ;  /* 0x00000085ff7c723e */ /* 0x000fc800000000ff */
[----:B------:R-:W-:Y:S02]  /*39c0*/  PRMT R45, R45, 0x5410, R124 ;  /* 0x000054102d2d7816 */ /* 0x000fe4000000007c */
.L_x_35795:
[----:B------:R-:W-:-:S05]  /*39d0*/  HADD2.F32 R124, -RZ, R126.H0_H0 ;  /* 0x2000007eff7c7230 */ /* 0x000fca0000004100 */
[----:B------:R-:W-:Y:S01]  /*39e0*/  FMUL.FTZ R134, R124, R168 ;  /* 0x000000a87c867220 */ /* 0x000fe20000410000 */
[----:B------:R-:W-:Y:S05]  /*39f0*/  @P2 BRA `(.L_x_35796) ;  /* 0x0000002000002947 */ /* 0x000fea0003800000 */
[----:B------:R-:W-:Y:S05]  /*3a00*/  @P0 BRA `(.L_x_35797) ;  /* 0x0000003000000947 */ /* 0x000fea0003800000 */
[----:B------:R-:W-:Y:S05]  /*3a10*/  BRA `(.L_x_35798) ;  /* 0x0000004000007947 */ /* 0x000fea0003800000 */
.L_x_35796:
[----:B-----5:R-:W-:-:S05]  /*3a20*/  HADD2.F32 R124, -RZ, R50.H0_H0 ;  /* 0x20000032ff7c7230 */ /* 0x020fca0000004100 */
[----:B------:R-:W-:-:S05]  /*3a30*/  FADD.FTZ R134, R124, R134 ;  /* 0x000000867c867221 */ /* 0x000fca0000010000 */
.L_x_35797:
[----:B------:R-:W-:-:S04]  /*3a40*/  F2FP.PACK_AB R124, RZ, R134 ;  /* 0x00000086ff7c723e */ /* 0x000fc800000000ff */
[----:B------:R-:W-:Y:S02]  /*3a50*/  PRMT R46, R124, 0x7610, R46 ;  /* 0x000076107c2e7816 */ /* 0x000fe4000000002e */
.L_x_35798:
[----:B------:R-:W-:-:S05]  /*3a60*/  HADD2.F32 R126, -RZ, R126.H1_H1 ;  /* 0x3000007eff7e7230 */ /* 0x000fca0000004100 */
[----:B------:R-:W-:Y:S01]  /*3a70*/  FMUL.FTZ R144, R126, R168 ;  /* 0x000000a87e907220 */ /* 0x000fe20000410000 */
[----:B------:R-:W-:Y:S05]  /*3a80*/  @P2 BRA `(.L_x_35799) ;  /* 0x0000002000002947 */ /* 0x000fea0003800000 */
[----:B------:R-:W-:Y:S05]  /*3a90*/  @P0 BRA `(.L_x_35800) ;  /* 0x0000003000000947 */ /* 0x000fea0003800000 */
[----:B------:R-:W-:Y:S05]  /*3aa0*/  BRA `(.L_x_35801) ;  /* 0x0000004000007947 */ /* 0x000fea0003800000 */
.L_x_35799:
[----:B-----5:R-:W-:-:S05]  /*3ab0*/  HADD2.F32 R124, -RZ, R50.H1_H1 ;  /* 0x30000032ff7c7230 */ /* 0x020fca0000004100 */
[----:B------:R-:W-:-:S05]  /*3ac0*/  FADD.FTZ R144, R124, R144 ;  /* 0x000000907c907221 */ /* 0x000fca0000010000 */
.L_x_35800:
[----:B------:R-:W-:-:S04]  /*3ad0*/  F2FP.PACK_AB R124, RZ, R144 ;  /* 0x00000090ff7c723e */ /* 0x000fc800000000ff */
[----:B------:R-:W-:Y:S02]  /*3ae0*/  PRMT R46, R46, 0x5410, R124 ;  /* 0x000054102e2e7816 */ /* 0x000fe4000000007c */
.L_x_35801:
[----:B------:R-:W-:-:S05]  /*3af0*/  HADD2.F32 R124, -RZ, R127.H0_H0 ;  /* 0x2000007fff7c7230 */ /* 0x000fca0000004100 */
[----:B------:R-:W-:Y:S01]  /*3b00*/  FMUL.FTZ R143, R124, R168 ;  /* 0x000000a87c8f7220 */ /* 0x000fe20000410000 */
[----:B------:R-:W-:Y:S05]  /*3b10*/  @P2 BRA `(.L_x_35802) ;  /* 0x0000002000002947 */ /* 0x000fea0003800000 */
[----:B------:R-:W-:Y:S05]  /*3b20*/  @P0 BRA `(.L_x_35803) ;  /* 0x0000003000000947 */ /* 0x000fea0003800000 */
[----:B------:R-:W-:Y:S05]  /*3b30*/  BRA `(.L_x_35804) ;  /* 0x0000004000007947 */ /* 0x000fea0003800000 */
.L_x_35802:
[----:B-----5:R-:W-:-:S05]  /*3b40*/  HADD2.F32 R124, -RZ, R51.H0_H0 ;  /* 0x20000033ff7c7230 */ /* 0x020fca0000004100 */
[----:B------:R-:W-:-:S05]  /*3b50*/  FADD.FTZ R143, R124, R143 ;  /* 0x0000008f7c8f7221 */ /* 0x000fca0000010000 */
.L_x_35803:
[----:B------:R-:W-:-:S04]  /*3b60*/  F2FP.PACK_AB R124, RZ, R143 ;  /* 0x0000008fff7c723e */ /* 0x000fc800000000ff */
[----:B------:R-:W-:Y:S02]  /*3b70*/  PRMT R47, R124, 0x7610, R47 ;  /* 0x000076107c2f7816 */ /* 0x000fe4000000002f */
.L_x_35804:
[----:B------:R-:W-:-:S05]  /*3b80*/  HADD2.F32 R127, -RZ, R127.H1_H1 ;  /* 0x3000007fff7f7230 */ /* 0x000fca0000004100 */
[----:B------:R-:W-:Y:S01]  /*3b90*/  FMUL.FTZ R166, R127, R168 ;  /* 0x000000a87fa67220 */ /* 0x000fe20000410000 */
[----:B------:R-:W-:Y:S05]  /*3ba0*/  @P2 BRA `(.L_x_35805) ;  /* 0x0000002000002947 */ /* 0x000fea0003800000 */
[----:B------:R-:W-:Y:S05]  /*3bb0*/  @P0 BRA `(.L_x_35806) ;  /* 0x0000003000000947 */ /* 0x000fea0003800000 */
[----:B------:R-:W-:Y:S05]  /*3bc0*/  BRA `(.L_x_35807) ;  /* 0x0000004000007947 */ /* 0x000fea0003800000 */
.L_x_35805:
[----:B-----5:R-:W-:-:S05]  /*3bd0*/  HADD2.F32 R124, -RZ, R51.H1_H1 ;  /* 0x30000033ff7c7230 */ /* 0x020fca0000004100 */
[----:B------:R-:W-:-:S05]  /*3be0*/  FADD.FTZ R166, R124, R166 ;  /* 0x000000a67ca67221 */ /* 0x000fca0000010000 */
.L_x_35806:
[----:B------:R-:W-:-:S04]  /*3bf0*/  F2FP.PACK_AB R124, RZ, R166 ;  /* 0x000000a6ff7c723e */ /* 0x000fc800000000ff */
[----:B------:R-:W-:Y:S02]  /*3c00*/  PRMT R47, R47, 0x5410, R124 ;  /* 0x000054102f2f7816 */ /* 0x000fe4000000007c */
.L_x_35807:
[----:B------:R-:W-:-:S04]  /*3c10*/  @P0 LEA R124, P2, R169, c[0x0][0x188], 0x4 ;  /* 0x00006200a97c0a11 */ /* 0x000fc800078420ff */
[C---:B------:R-:W-:Y:S02]  /*3c20*/  @P0 LEA.HI.X R125, R169.reuse, c[0x0][0x18c], RZ, 0x4, P2 ;  /* 0x00006300a97d0a11 */ /* 0x040fe400010f24ff */
[----:B------:R-:W-:-:S03]  /*3c30*/  IADD3 R169, R169, 0x20, RZ ;  /* 0x00000020a9a97810 */ /* 0x000fc60007ffe0ff */
[----:B------:R0:W-:Y:S04]  /*3c40*/  @P0 STG.E.128 [R124.64], R44 ;  /* 0x0000002c7c000986 */ /* 0x0001e8000c101d04 */
.L_x_35783:
[----:B------:R-:W-:Y:S05]  /*3c50*/  BSYNC B0 ;  /* 0x0000000000007941 */ /* 0x000fea0003800000 */
.L_x_35782:
        /* <DEDUP_REMOVED lines=18> */
.L_x_35810:
[----:B-----5:R-:W-:-:S05]  /*3d80*/  HADD2.F32 R38, -RZ, R48.H0_H0 ;  /* 0x20000030ff267230 */ /* 0x020fca0000004100 */
[----:B------:R-:W-:-:S05]  /*3d90*/  FADD.FTZ R0, R38, R0 ;  /* 0x0000000026007221 */ /* 0x000fca0000010000 */
.L_x_35811:
[----:B------:R-:W-:-:S04]  /*3da0*/  F2FP.PACK_AB R38, RZ, R0 ;  /* 0x00000000ff26723e */ /* 0x000fc800000000ff */
[----:B------:R-:W-:Y:S02]  /*3db0*/  PRMT R44, R38, 0x7610, R44 ;  /* 0x00007610262c7816 */ /* 0x000fe4000000002c */
.L_x_35812:
[----:B------:R-:W-:-:S05]  /*3dc0*/  HADD2.F32 R39, -RZ, R124.H1_H1 ;  /* 0x3000007cff277230 */ /* 0x000fca0000004100 */
[----:B------:R-:W-:Y:S01]  /*3dd0*/  FMUL.FTZ R38, R39, R168 ;  /* 0x000000a827267220 */ /* 0x000fe20000410000 */
[----:B------:R-:W-:Y:S05]  /*3de0*/  @P2 BRA `(.L_x_35813) ;  /* 0x0000002000002947 */ /* 0x000fea0003800000 */
[----:B------:R-:W-:Y:S05]  /*3df0*/  @P0 BRA `(.L_x_35814) ;  /* 0x0000003000000947 */ /* 0x000fea0003800000 */
[----:B------:R-:W-:Y:S05]  /*3e00*/  BRA `(.L_x_35815) ;  /* 0x0000004000007947 */ /* 0x000fea0003800000 */
.L_x_35813:
[----:B-----5:R-:W-:-:S05]  /*3e10*/  HADD2.F32 R39, -RZ, R48.H1_H1 ;  /* 0x30000030ff277230 */ /* 0x020fca0000004100 */
[----:B------:R-:W-:-:S05]  /*3e20*/  FADD.FTZ R38, R39, R38 ;  /* 0x0000002627267221 */ /* 0x000fca0000010000 */
.L_x_35814:
[----:B------:R-:W-:-:S04]  /*3e30*/  F2FP.PACK_AB R39, RZ, R38 ;  /* 0x00000026ff27723e */ /* 0x000fc800000000ff */
[----:B------:R-:W-:Y:S02]  /*3e40*/  PRMT R44, R44, 0x5410, R39 ;  /* 0x000054102c2c7816 */ /* 0x000fe40000000027 */
.L_x_35815:
[----:B------:R-:W-:-:S05]  /*3e50*/  HADD2.F32 R39, -RZ, R125.H0_H0 ;  /* 0x2000007dff277230 */ /* 0x000fca0000004100 */
[----:B------:R-:W-:Y:S01]  /*3e60*/  FMUL.FTZ R39, R39, R168 ;  /* 0x000000a827277220 */ /* 0x000fe20000410000 */
[----:B------:R-:W-:Y:S05]  /*3e70*/  @P2 BRA `(.L_x_35816) ;  /* 0x0000002000002947 */ /* 0x000fea0003800000 */
[----:B------:R-:W-:Y:S05]  /*3e80*/  @P0 BRA `(.L_x_35817) ;  /* 0x0000003000000947 */ /* 0x000fea0003800000 */
[----:B------:R-:W-:Y:S05]  /*3e90*/  BRA `(.L_x_35818) ;  /* 0x0000004000007947 */ /* 0x000fea0003800000 */
.L_x_35816:
[----:B-----5:R-:W-:-:S05]  /*3ea0*/  HADD2.F32 R124, -RZ, R49.H0_H0 ;  /* 0x20000031ff7c7230 */ /* 0x020fca0000004100 */
[----:B------:R-:W-:-:S05]  /*3eb0*/  FADD.FTZ R39, R124, R39 ;  /* 0x000000277c277221 */ /* 0x000fca0000010000 */
.L_x_35817:
[----:B------:R-:W-:-:S04]  /*3ec0*/  F2FP.PACK_AB R124, RZ, R39 ;  /* 0x00000027ff7c723e */ /* 0x000fc800000000ff */
[----:B------:R-:W-:Y:S02]  /*3ed0*/  PRMT R45, R124, 0x7610, R45 ;  /* 0x000076107c2d7816 */ /* 0x000fe4000000002d */
.L_x_35818:
[----:B------:R-:W-:-:S05]  /*3ee0*/  HADD2.F32 R125, -RZ, R125.H1_H1 ;  /* 0x3000007dff7d7230 */ /* 0x000fca0000004100 */
[----:B------:R-:W-:Y:S01]  /*3ef0*/  FMUL.FTZ R135, R125, R168 ;  /* 0x000000a87d877220 */ /* 0x000fe20000410000 */
[----:B------:R-:W-:Y:S05]  /*3f00*/  @P2 BRA `(.L_x_35819) ;  /* 0x0000002000002947 */ /* 0x000fea0003800000 */
[----:B------:R-:W-:Y:S05]  /*3f10*/  @P0 BRA `(.L_x_35820) ;  /* 0x0000003000000947 */ /* 0x000fea0003800000 */
[----:B------:R-:W-:Y:S05]  /*3f20*/  BRA `(.L_x_35821) ;  /* 0x0000004000007947 */ /* 0x000fea0003800000 */
.L_x_35819:
[----:B-----5:R-:W-:-:S05]  /*3f30*/  HADD2.F32 R124, -RZ, R49.H1_H1 ;  /* 0x30000031ff7c7230 */ /* 0x020fca0000004100 */
[----:B------:R-:W-:-:S05]  /*3f40*/  FADD.FTZ R135, R124, R135 ;  /* 0x000000877c877221 */ /* 0x000fca0000010000 */
.L_x_35820:
[----:B------:R-:W-:-:S04]  /*3f50*/  F2FP.PACK_AB R124, RZ, R135 ;  /* 0x00000087ff7c723e */ /* 0x000fc800000000ff */
[----:B------:R-:W-:Y:S02]  /*3f60*/  PRMT R45, R45, 0x5410, R124 ;  /* 0x000054102d2d7816 */ /* 0x000fe4000000007c */
.L_x_35821:
[----:B------:R-:W-:-:S05]  /*3f70*/  HADD2.F32 R124, -RZ, R126.H0_H0 ;  /* 0x2000007eff7c7230 */ /* 0x000fca0000004100 */
[----:B------:R-:W-:Y:S01]  /*3f80*/  FMUL.FTZ R136, R124, R168 ;  /* 0x000000a87c887220 */ /* 0x000fe20000410000 */
[----:B------:R-:W-:Y:S05]  /*3f90*/  @P2 BRA `(.L_x_35822) ;  /* 0x0000002000002947 */ /* 0x000fea0003800000 */
[----:B------:R-:W-:Y:S05]  /*3fa0*/  @P0 BRA `(.L_x_35823) ;  /* 0x0000003000000947 */ /* 0x000fea0003800000 */
[----:B------:R-:W-:Y:S05]  /*3fb0*/  BRA `(.L_x_35824) ;  /* 0x0000004000007947 */ /* 0x000fea0003800000 */
.L_x_35822:
[----:B-----5:R-:W-:-:S05]  /*3fc0*/  HADD2.F32 R124, -RZ, R50.H0_H0 ;  /* 0x20000032ff7c7230 */ /* 0x020fca0000004100 */
[----:B------:R-:W-:-:S05]  /*3fd0*/  FADD.FTZ R136, R124, R136 ;  /* 0x000000887c887221 */ /* 0x000fca0000010000 */
.L_x_35823:
[----:B------:R-:W-:-:S04]  /*3fe0*/  F2FP.PACK_AB R124, RZ, R136 ;  /* 0x00000088ff7c723e */ /* 0x000fc800000000ff */
[----:B------:R-:W-:Y:S02]  /*3ff0*/  PRMT R46, R124, 0x7610, R46 ;  /* 0x000076107c2e7816 */ /* 0x000fe4000000002e */
.L_x_35824:
[----:B------:R-:W-:-:S05]  /*4000*/  HADD2.F32 R126, -RZ, R126.H1_H1 ;  /* 0x3000007eff7e7230 */ /* 0x000fca0000004100 */
[----:B------:R-:W-:Y:S01]  /*4010*/  FMUL.FTZ R142, R126, R168 ;  /* 0x000000a87e8e7220 */ /* 0x000fe20000410000 */
[----:B------:R-:W-:Y:S05]  /*4020*/  @P2 BRA `(.L_x_35825) ;  /* 0x0000002000002947 */ /* 0x000fea0003800000 */
[----:B------:R-:W-:Y:S05]  /*4030*/  @P0 BRA `(.L_x_35826) ;  /* 0x0000003000000947 */ /* 0x000fea0003800000 */
[----:B------:R-:W-:Y:S05]  /*4040*/  BRA `(.L_x_35827) ;  /* 0x0000004000007947 */ /* 0x000fea0003800000 */
.L_x_35825:
[----:B-----5:R-:W-:-:S05]  /*4050*/  HADD2.F32 R124, -RZ, R50.H1_H1 ;  /* 0x30000032ff7c7230 */ /* 0x020fca0000004100 */
[----:B------:R-:W-:-:S05]  /*4060*/  FADD.FTZ R142, R124, R142 ;  /* 0x0000008e7c8e7221 */ /* 0x000fca0000010000 */
.L_x_35826:
[----:B------:R-:W-:-:S04]  /*4070*/  F2FP.PACK_AB R124, RZ, R142 ;  /* 0x0000008eff7c723e */ /* 0x000fc800000000ff */
[----:B------:R-:W-:Y:S02]  /*4080*/  PRMT R46, R46, 0x5410, R124 ;  /* 0x000054102e2e7816 */ /* 0x000fe4000000007c */
.L_x_35827:
[----:B------:R-:W-:-:S05]  /*4090*/  HADD2.F32 R124, -RZ, R127.H0_H0 ;  /* 0x2000007fff7c7230 */ /* 0x000fca0000004100 */
[----:B------:R-:W-:Y:S01]  /*40a0*/  FMUL.FTZ R141, R124, R168 ;  /* 0x000000a87c8d7220 */ /* 0x000fe20000410000 */
[----:B------:R-:W-:Y:S05]  /*40b0*/  @P2 BRA `(.L_x_35828) ;  /* 0x0000002000002947 */ /* 0x000fea0003800000 */
[----:B------:R-:W-:Y:S05]  /*40c0*/  @P0 BRA `(.L_x_35829) ;  /* 0x0000003000000947 */ /* 0x000fea0003800000 */
[----:B------:R-:W-:Y:S05]  /*40d0*/  BRA `(.L_x_35830) ;  /* 0x0000004000007947 */ /* 0x000fea0003800000 */
.L_x_35828:
[----:B-----5:R-:W-:-:S05]  /*40e0*/  HADD2.F32 R124, -RZ, R51.H0_H0 ;  /* 0x20000033ff7c7230 */ /* 0x020fca0000004100 */
[----:B------:R-:W-:-:S05]  /*40f0*/  FADD.FTZ R141, R124, R141 ;  /* 0x0000008d7c8d7221 */ /* 0x000fca0000010000 */
.L_x_35829:
[----:B------:R-:W-:-:S04]  /*4100*/  F2FP.PACK_AB R124, RZ, R141 ;  /* 0x0000008dff7c723e */ /* 0x000fc800000000ff */
[----:B------:R-:W-:Y:S02]  /*4110*/  PRMT R47, R124, 0x7610, R47 ;  /* 0x000076107c2f7816 */ /* 0x000fe4000000002f */
.L_x_35830:
[----:B------:R-:W-:-:S05]  /*4120*/  HADD2.F32 R127, -RZ, R127.H1_H1 ;  /* 0x3000007fff7f7230 */ /* 0x000fca0000004100 */
[----:B------:R-:W-:Y:S01]  /*4130*/  FMUL.FTZ R167, R127, R168 ;  /* 0x000000a87fa77220 */ /* 0x000fe20000410000 */
[----:B------:R-:W-:Y:S05]  /*4140*/  @P2 BRA `(.L_x_35831) ;  /* 0x0000002000002947 */ /* 0x000fea0003800000 */
[----:B------:R-:W-:Y:S05]  /*4150*/  @P0 BRA `(.L_x_35832) ;  /* 0x0000003000000947 */ /* 0x000fea0003800000 */
[----:B------:R-:W-:Y:S05]  /*4160*/  BRA `(.L_x_35833) ;  /* 0x0000004000007947 */ /* 0x000fea0003800000 */
.L_x_35831:
[----:B-----5:R-:W-:-:S05]  /*4170*/  HADD2.F32 R124, -RZ, R51.H1_H1 ;  /* 0x30000033ff7c7230 */ /* 0x020fca0000004100 */
[----:B------:R-:W-:-:S05]  /*4180*/  FADD.FTZ R167, R124, R167 ;  /* 0x000000a77ca77221 */ /* 0x000fca0000010000 */
.L_x_35832:
[----:B------:R-:W-:-:S04]  /*4190*/  F2FP.PACK_AB R124, RZ, R167 ;  /* 0x000000a7ff7c723e */ /* 0x000fc800000000ff */
[----:B------:R-:W-:Y:S02]  /*41a0*/  PRMT R47, R47, 0x5410, R124 ;  /* 0x000054102f2f7816 */ /* 0x000fe4000000007c */
.L_x_35833:
[----:B------:R-:W-:-:S04]  /*41b0*/  @P0 LEA R124, P2, R169, c[0x0][0x188], 0x4 ;  /* 0x00006200a97c0a11 */ /* 0x000fc800078420ff */
[C---:B------:R-:W-:Y:S02]  /*41c0*/  @P0 LEA.HI.X R125, R169.reuse, c[0x0][0x18c], RZ, 0x4, P2 ;  /* 0x00006300a97d0a11 */ /* 0x040fe400010f24ff */
[----:B------:R-:W-:-:S03]  /*41d0*/  IADD3 R169, R169, 0x20, RZ ;  /* 0x00000020a9a97810 */ /* 0x000fc60007ffe0ff */
[----:B------:R0:W-:Y:S04]  /*41e0*/  @P0 STG.E.128 [R124.64], R44 ;  /* 0x0000002c7c000986 */ /* 0x0001e8000c101d04 */
.L_x_35809:
[----:B------:R-:W-:Y:S05]  /*41f0*/  BSYNC B0 ;  /* 0x0000000000007941 */ /* 0x000fea0003800000 */
.L_x_35808:
        /* <DEDUP_REMOVED lines=18> */
.L_x_35836:
[----:B-----5:R-:W-:-:S05]  /*4320*/  HADD2.F32 R40, -RZ, R48.H0_H0 ;  /* 0x20000030ff287230 */ /* 0x020fca0000004100 */
[----:B------:R-:W-:-:S05]  /*4330*/  FADD.FTZ R14, R40, R14 ;  /* 0x0000000e280e7221 */ /* 0x000fca0000010000 */
.L_x_35837:
[----:B------:R-:W-:-:S04]  /*4340*/  F2FP.PACK_AB R40, RZ, R14 ;  /* 0x0000000eff28723e */ /* 0x000fc800000000ff */
[----:B------:R-:W-:Y:S02]  /*4350*/  PRMT R44, R40, 0x7610, R44 ;  /* 0x00007610282c7816 */ /* 0x000fe4000000002c */
.L_x_35838:
[----:B------:R-:W-:-:S05]  /*4360*/  HADD2.F32 R41, -RZ, R124.H1_H1 ;  /* 0x3000007cff297230 */ /* 0x000fca0000004100 */
[----:B------:R-:W-:Y:S01]  /*4370*/  FMUL.FTZ R40, R41, R168 ;  /* 0x000000a829287220 */ /* 0x000fe20000410000 */
[----:B------:R-:W-:Y:S05]  /*4380*/  @P2 BRA `(.L_x_35839) ;  /* 0x0000002000002947 */ /* 0x000fea0003800000 */
[----:B------:R-:W-:Y:S05]  /*4390*/  @P0 BRA `(.L_x_35840) ;  /* 0x0000003000000947 */ /* 0x000fea0003800000 */
[----:B------:R-:W-:Y:S05]  /*43a0*/  BRA `(.L_x_35841) ;  /* 0x0000004000007947 */ /* 0x000fea0003800000 */
.L_x_35839:
[----:B-----5:R-:W-:-:S05]  /*43b0*/  HADD2.F32 R41, -RZ, R48.H1_H1 ;  /* 0x30000030ff297230 */ /* 0x020fca0000004100 */
[----:B------:R-:W-:-:S05]  /*43c0*/  FADD.FTZ R40, R41, R40 ;  /* 0x0000002829287221 */ /* 0x000fca0000010000 */
.L_x_35840:
[----:B------:R-:W-:-:S04]  /*43d0*/  F2FP.PACK_AB R41, RZ, R40 ;  /* 0x00000028ff29723e */ /* 0x000fc800000000ff */
[----:B------:R-:W-:Y:S02]  /*43e0*/  PRMT R44, R44, 0x5410, R41 ;  /* 0x000054102c2c7816 */ /* 0x000fe40000000029 */
.L_x_35841:
[----:B------:R-:W-:-:S05]  /*43f0*/  HADD2.F32 R41, -RZ, R125.H0_H0 ;  /* 0x2000007dff297230 */ /* 0x000fca0000004100 */
[----:B------:R-:W-:Y:S01]  /*4400*/  FMUL.FTZ R41, R41, R168 ;  /* 0x000000a829297220 */ /* 0x000fe20000410000 */
[----:B------:R-:W-:Y:S05]  /*4410*/  @P2 BRA `(.L_x_35842) ;  /* 0x0000002000002947 */ /* 0x000fea0003800000 */
[----:B------:R-:W-:Y:S05]  /*4420*/  @P0 BRA `(.L_x_35843) ;  /* 0x0000003000000947 */ /* 0x000fea0003800000 */
[----:B------:R-:W-:Y:S05]  /*4430*/  BRA `(.L_x_35844) ;  /* 0x0000004000007947 */ /* 0x000fea0003800000 */
.L_x_35842:
[----:B-----5:R-:W-:-:S05]  /*4440*/  HADD2.F32 R124, -RZ, R49.H0_H0 ;  /* 0x20000031ff7c7230 */ /* 0x020fca0000004100 */
[----:B------:R-:W-:-:S05]  /*4450*/  FADD.FTZ R41, R124, R41 ;  /* 0x000000297c297221 */ /* 0x000fca0000010000 */
.L_x_35843:
[----:B------:R-:W-:-:S04]  /*4460*/  F2FP.PACK_AB R124, RZ, R41 ;  /* 0x00000029ff7c723e */ /* 0x000fc800000000ff */
[----:B------:R-:W-:Y:S02]  /*4470*/  PRMT R45, R124, 0x7610, R45 ;  /* 0x000076107c2d7816 */ /* 0x000fe4000000002d */
.L_x_35844:
[----:B------:R-:W-:-:S05]  /*4480*/  HADD2.F32 R125, -RZ, R125.H1_H1 ;  /* 0x3000007dff7d7230 */ /* 0x000fca0000004100 */
[----:B------:R-:W-:Y:S01]  /*4490*/  FMUL.FTZ R137, R125, R168 ;  /* 0x000000a87d897220 */ /* 0x000fe20000410000 */
[----:B------:R-:W-:Y:S05]  /*44a0*/  @P2 BRA `(.L_x_35845) ;  /* 0x0000002000002947 */ /* 0x000fea0003800000 */
[----:B------:R-:W-:Y:S05]  /*44b0*/  @P0 BRA `(.L_x_35846) ;  /* 0x0000003000000947 */ /* 0x000fea0003800000 */
[----:B------:R-:W-:Y:S05]  /*44c0*/  BRA `(.L_x_35847) ;  /* 0x0000004000007947 */ /* 0x000fea0003800000 */
.L_x_35845:
[----:B-----5:R-:W-:-:S05]  /*44d0*/  HADD2.F32 R124, -RZ, R49.H1_H1 ;  /* 0x30000031ff7c7230 */ /* 0x020fca0000004100 */
[----:B------:R-:W-:-:S05]  /*44e0*/  FADD.FTZ R137, R124, R137 ;  /* 0x000000897c897221 */ /* 0x000fca0000010000 */
.L_x_35846:
[----:B------:R-:W-:-:S04]  /*44f0*/  F2FP.PACK_AB R124, RZ, R137 ;  /* 0x00000089ff7c723e */ /* 0x000fc800000000ff */
[----:B------:R-:W-:Y:S02]  /*4500*/  PRMT R45, R45, 0x5410, R124 ;  /* 0x000054102d2d7816 */ /* 0x000fe4000000007c */
.L_x_35847:
[----:B------:R-:W-:-:S05]  /*4510*/  HADD2.F32 R124, -RZ, R126.H0_H0 ;  /* 0x2000007eff7c7230 */ /* 0x000fca0000004100 */
[----:B------:R-:W-:Y:S01]  /*4520*/  FMUL.FTZ R138, R124, R168 ;  /* 0x000000a87c8a7220 */ /* 0x000fe20000410000 */
[----:B------:R-:W-:Y:S05]  /*4530*/  @P2 BRA `(.L_x_35848) ;  /* 0x0000002000002947 */ /* 0x000fea0003800000 */
[----:B------:R-:W-:Y:S05]  /*4540*/  @P0 BRA `(.L_x_35849) ;  /* 0x0000003000000947 */ /* 0x000fea0003800000 */
[----:B------:R-:W-:Y:S05]  /*4550*/  BRA `(.L_x_35850) ;  /* 0x0000004000007947 */ /* 0x000fea0003800000 */
.L_x_35848:
[----:B-----5:R-:W-:-:S05]  /*4560*/  HADD2.F32 R124, -RZ, R50.H0_H0 ;  /* 0x20000032ff7c7230 */ /* 0x020fca0000004100 */
[----:B------:R-:W-:-:S05]  /*4570*/  FADD.FTZ R138, R124, R138 ;  /* 0x0000008a7c8a7221 */ /* 0x000fca0000010000 */
.L_x_35849:
[----:B------:R-:W-:-:S04]  /*4580*/  F2FP.PACK_AB R124, RZ, R138 ;  /* 0x0000008aff7c723e */ /* 0x000fc800000000ff */
[----:B------:R-:W-:Y:S02]  /*4590*/  PRMT R46, R124, 0x7610, R46 ;  /* 0x000076107c2e7816 */ /* 0x000fe4000000002e */
.L_x_35850:
[----:B------:R-:W-:-:S05]  /*45a0*/  HADD2.F32 R126, -RZ, R126.H1_H1 ;  /* 0x3000007eff7e7230 */ /* 0x000fca0000004100 */
[----:B------:R-:W-:Y:S01]  /*45b0*/  FMUL.FTZ R140, R126, R168 ;  /* 0x000000a87e8c7220 */ /* 0x000fe20000410000 */
[----:B------:R-:W-:Y:S05]  /*45c0*/  @P2 BRA `(.L_x_35851) ;  /* 0x0000002000002947 */ /* 0x000fea0003800000 */
[----:B------:R-:W-:Y:S05]  /*45d0*/  @P0 BRA `(.L_x_35852) ;  /* 0x0000003000000947 */ /* 0x000fea0003800000 */
[----:B------:R-:W-:Y:S05]  /*45e0*/  BRA `(.L_x_35853) ;  /* 0x0000004000007947 */ /* 0x000fea0003800000 */
.L_x_35851:
[----:B-----5:R-:W-:-:S05]  /*45f0*/  HADD2.F32 R124, -RZ, R50.H1_H1 ;  /* 0x30000032ff7c7230 */ /* 0x020fca0000004100 */
[----:B------:R-:W-:-:S05]  /*4600*/  FADD.FTZ R140, R124, R140 ;  /* 0x0000008c7c8c7221 */ /* 0x000fca0000010000 */
.L_x_35852:
[----:B------:R-:W-:-:S04]  /*4610*/  F2FP.PACK_AB R124, RZ, R140 ;  /* 0x0000008cff7c723e */ /* 0x000fc800000000ff */
[----:B------:R-:W-:Y:S02]  /*4620*/  PRMT R46, R46, 0x5410, R124 ;  /* 0x000054102e2e7816 */ /* 0x000fe4000000007c */
.L_x_35853:
[----:B------:R-:W-:-:S05]  /*4630*/  HADD2.F32 R124, -RZ, R127.H0_H0 ;  /* 0x2000007fff7c7230 */ /* 0x000fca0000004100 */
[----:B------:R-:W-:Y:S01]  /*4640*/  FMUL.FTZ R139, R124, R168 ;  /* 0x000000a87c8b7220 */ /* 0x000fe20000410000 */
[----:B------:R-:W-:Y:S05]  /*4650*/  @P2 BRA `(.L_x_35854) ;  /* 0x0000002000002947 */ /* 0x000fea0003800000 */
[----:B------:R-:W-:Y:S05]  /*4660*/  @P0 BRA `(.L_x_35855) ;  /* 0x0000003000000947 */ /* 0x000fea0003800000 */
[----:B------:R-:W-:Y:S05]  /*4670*/  BRA `(.L_x_35856) ;  /* 0x0000004000007947 */ /* 0x000fea0003800000 */
.L_x_35854:
[----:B-----5:R-:W-:-:S05]  /*4680*/  HADD2.F32 R124, -RZ, R51.H0_H0 ;  /* 0x20000033ff7c7230 */ /* 0x020fca0000004100 */
[----:B------:R-:W-:-:S05]  /*4690*/  FADD.FTZ R139, R124, R139 ;  /* 0x0000008b7c8b7221 */ /* 0x000fca0000010000 */
.L_x_35855:
[----:B------:R-:W-:-:S04]  /*46a0*/  F2FP.PACK_AB R124, RZ, R139 ;  /* 0x0000008bff7c723e */ /* 0x000fc800000000ff */
[----:B------:R-:W-:Y:S02]  /*46b0*/  PRMT R47, R124, 0x7610, R47 ;  /* 0x000076107c2f7816 */ /* 0x000fe4000000002f */
.L_x_35856:
[----:B------:R-:W-:-:S05]  /*46c0*/  HADD2.F32 R127, -RZ, R127.H1_H1 ;  /* 0x3000007fff7f7230 */ /* 0x000fca0000004100 */
[----:B------:R-:W-:Y:S01]  /*46d0*/  FMUL.FTZ R170, R127, R168 ;  /* 0x000000a87faa7220 */ /* 0x000fe20000410000 */
[----:B------:R-:W-:Y:S05]  /*46e0*/  @P2 BRA `(.L_x_35857) ;  /* 0x0000002000002947 */ /* 0x000fea0003800000 */
[----:B------:R-:W-:Y:S05]  /*46f0*/  @P0 BRA `(.L_x_35858) ;  /* 0x0000003000000947 */ /* 0x000fea0003800000 */
[----:B------:R-:W-:Y:S05]  /*4700*/  BRA `(.L_x_35859) ;  /* 0x0000004000007947 */ /* 0x000fea0003800000 */
.L_x_35857:
[----:B-----5:R-:W-:-:S05]  /*4710*/  HADD2.F32 R124, -RZ, R51.H1_H1 ;  /* 0x30000033ff7c7230 */ /* 0x020fca0000004100 */
[----:B------:R-:W-:-:S05]  /*4720*/  FADD.FTZ R170, R124, R170 ;  /* 0x000000aa7caa7221 */ /* 0x000fca0000010000 */
.L_x_35858:
[----:B------:R-:W-:-:S04]  /*4730*/  F2FP.PACK_AB R124, RZ, R170 ;  /* 0x000000aaff7c723e */ /* 0x000fc800000000ff */
[----:B------:R-:W-:Y:S02]  /*4740*/  PRMT R47, R47, 0x5410, R124 ;  /* 0x000054102f2f7816 */ /* 0x000fe4000000007c */
.L_x_35859:
[----:B------:R-:W-:-:S04]  /*4750*/  @P0 LEA R124, P2, R169, c[0x0][0x188], 0x4 ;  /* 0x00006200a97c0a11 */ /* 0x000fc800078420ff */
[----:B------:R-:W-:-:S05]  /*4760*/  @P0 LEA.HI.X R125, R169, c[0x0][0x18c], RZ, 0x4, P2 ;  /* 0x00006300a97d0a11 */ /* 0x000fca00010f24ff */
[----:B------:R0:W-:Y:S04]  /*4770*/  @P0 STG.E.128 [R124.64], R44 ;  /* 0x0000002c7c000986 */ /* 0x0001e8000c101d04 */
.L_x_35835:
[----:B------:R-:W-:Y:S05]  /*4780*/  BSYNC B0 ;  /* 0x0000000000007941 */ /* 0x000fea0003800000 */
.L_x_35834:
        /* <DEDUP_REMOVED lines=103> */
.L_x_35884:
        /* <DEDUP_REMOVED lines=189> */
.L_x_35885:
        /* <DEDUP_REMOVED lines=34> */
[----:B------:R-:W-:Y:S01]  /*5bf0*/  F2FP.PACK_AB R124, R125, R124 ;  /* 0x0000007c7d7c723e */ /* 0x000fe200000000ff */
[----:B------:R-:W-:Y:S02]  /*5c00*/  FADD.FTZ R125, R17, -R200 ;  /* 0x800000c8117d7221 */ /* 0x000fe40000010000 */
[C---:B------:R-:W-:Y:S02]  /*5c10*/  FMUL.FTZ R126, R171.reuse, R126 ;  /* 0x0000007eab7e7220 */ /* 0x040fe40000410000 */
[----:B------:R-:W-:Y:S02]  /*5c20*/  FMUL.FTZ R125, R171, R125 ;  /* 0x0000007dab7d7220 */ /* 0x000fe40000410000 */
[----:B----4-:R-:W-:-:S02]  /*5c30*/  FFMA.FTZ R126, R168, R126, R174 ;  /* 0x0000007ea87e7223 */ /* 0x010fc400000100ae */
[----:B------:R-:W-:Y:S02]  /*5c40*/  FFMA.FTZ R125, R252, R125, R175 ;  /* 0x0000007dfc7d7223 */ /* 0x000fe400000100af */
[----:B------:R-:W-:Y:S02]  /*5c50*/  FFMA.FTZ R127, R203, R127, R176 ;  /* 0x0000007fcb7f7223 */ /* 0x000fe400000100b0 */
[--C-:B------:R-:W-:Y:S01]  /*5c60*/  FADD.FTZ R168, R157, -R200.reuse ;  /* 0x800000c89da87221 */ /* 0x100fe20000010000 */
[----:B------:R-:W-:Y:S01]  /*5c70*/  F2FP.PACK_AB R125, R125, R126 ;  /* 0x0000007e7d7d723e */ /* 0x000fe200000000ff */
[----:B------:R-:W-:Y:S02]  /*5c80*/  FADD.FTZ R126, R158, -R200 ;  /* 0x800000c89e7e7221 */ /* 0x000fe40000010000 */
[C---:B------:R-:W-:Y:S02]  /*5c90*/  FMUL.FTZ R168, R171.reuse, R168 ;  /* 0x000000a8aba87220 */ /* 0x040fe40000410000 */
[----:B------:R-:W-:-:S02]  /*5ca0*/  FMUL.FTZ R126, R171, R126 ;  /* 0x0000007eab7e7220 */ /* 0x000fc40000410000 */
[----:B------:R-:W-:Y:S02]  /*5cb0*/  FFMA.FTZ R168, R201, R168, R178 ;  /* 0x000000a8c9a87223 */ /* 0x000fe400000100b2 */
[----:B------:R-:W-:-:S05]  /*5cc0*/  FFMA.FTZ R126, R202, R126, R177 ;  /* 0x0000007eca7e7223 */ /* 0x000fca00000100b1 */
[----:B------:R-:W-:Y:S01]  /*5cd0*/  F2FP.PACK_AB R126, R126, R127 ;  /* 0x0000007f7e7e723e */ /* 0x000fe200000000ff */
[----:B------:R-:W-:-:S04]  /*5ce0*/  FADD.FTZ R127, R159, -R200 ;  /* 0x800000c89f7f7221 */ /* 0x000fc80000010000 */
[----:B------:R-:W-:-:S04]  /*5cf0*/  FMUL.FTZ R127, R171, R127 ;  /* 0x0000007fab7f7220 */ /* 0x000fc80000410000 */
[----:B------:R-:W-:-:S05]  /*5d00*/  FFMA.FTZ R127, R169, R127, R179 ;  /* 0x0000007fa97f7223 */ /* 0x000fca00000100b3 */
[----:B------:R-:W-:Y:S01]  /*5d10*/  F2FP.PACK_AB R127, R127, R168 ;  /* 0x000000a87f7f723e */ /* 0x000fe200000000ff */
[----:B------:R-:W-:-:S10]  /*5d20*/  HFMA2.MMA R168, -RZ, RZ, 0, 9.5367431640625e-07 ;  /* 0x00000010ffa87435 */ /* 0x000fd400000001ff */
[C---:B------:R-:W-:Y:S01]  /*5d30*/  IMAD.WIDE.U32 R168, R10.reuse, R168, c[0x0][0x208] ;  /* 0x000082000aa87625 */ /* 0x040fe200078e00a8 */
[----:B------:R-:W-:-:S04]  /*5d40*/  IADD3 R10, R10, 0x20, RZ ;  /* 0x000000200a0a7810 */ /* 0x000fc80007ffe0ff */
[----:B------:R0:W-:Y:S03]  /*5d50*/  STG.E.128 [R168.64], R124 ;  /* 0x0000007ca8007986 */ /* 0x0001e6000c101d04 */
.L_x_35863:
[----:B------:R-:W-:Y:S05]  /*5d60*/  BSYNC B0 ;  /* 0x0000000000007941 */ /* 0x000fea0003800000 */
.L_x_35862:
        /* <DEDUP_REMOVED lines=17> */
[----:B------:R-:W-:Y:S02]  /*5e80*/  FMUL.FTZ R127, R171, R127 ;  /* 0x0000007fab7f7220 */ /* 0x000fe40000410000 */
[--C-:B------:R-:W-:Y:S01]  /*5e90*/  FADD.FTZ R168, R155, -R200.reuse ;  /* 0x800000c89ba87221 */ /* 0x100fe20000010000 */
[----:B------:R-:W-:Y:S01]  /*5ea0*/  F2FP.PACK_AB R125, R125, R126 ;  /* 0x0000007e7d7d723e */ /* 0x000fe200000000ff */
[----:B------:R-:W-:Y:S02]  /*5eb0*/  FADD.FTZ R126, R156, -R200 ;  /* 0x800000c89c7e7221 */ /* 0x000fe40000010000 */
[----:B------:R-:W-:Y:S02]  /*5ec0*/  FFMA.FTZ R127, R240, R127, R116 ;  /* 0x0000007ff07f7223 */ /* 0x000fe40000010074 */
[----:B------:R-:W-:-:S02]  /*5ed0*/  FMUL.FTZ R126, R171, R126 ;  /* 0x0000007eab7e7220 */ /* 0x000fc40000410000 */
[----:B------:R-:W-:Y:S02]  /*5ee0*/  FMUL.FTZ R168, R171, R168 ;  /* 0x000000a8aba87220 */ /* 0x000fe40000410000 */
[----:B------:R-:W-:Y:S02]  /*5ef0*/  FFMA.FTZ R126, R241, R126, R117 ;  /* 0x0000007ef17e7223 */ /* 0x000fe40000010075 */
[----:B------:R-:W-:-:S03]  /*5f00*/  FFMA.FTZ R168, R242, R168, R118 ;  /* 0x000000a8f2a87223 */ /* 0x000fc60000010076 */
[----:B------:R-:W-:Y:S01]  /*5f10*/  F2FP.PACK_AB R126, R126, R127 ;  /* 0x0000007f7e7e723e */ /* 0x000fe200000000ff */
[----:B------:R-:W-:-:S04]  /*5f20*/  FADD.FTZ R127, R160, -R200 ;  /* 0x800000c8a07f7221 */ /* 0x000fc80000010000 */
[----:B------:R-:W-:-:S04]  /*5f30*/  FMUL.FTZ R127, R171, R127 ;  /* 0x0000007fab7f7220 */ /* 0x000fc80000410000 */
[----:B------:R-:W-:-:S05]  /*5f40*/  FFMA.FTZ R127, R243, R127, R119 ;  /* 0x0000007ff37f7223 */ /* 0x000fca0000010077 */
[----:B------:R-:W-:Y:S02]  /*5f50*/  F2FP.PACK_AB R127, R127, R168 ;  /* 0x000000a87f7f723e */ /* 0x000fe400000000ff */
[----:B------:R-:W-:-:S05]  /*5f60*/  MOV R168, 0x10 ;  /* 0x0000001000a87802 */ /* 0x000fca0000000f00 */
[C---:B------:R-:W-:Y:S01]  /*5f70*/  IMAD.WIDE.U32 R168, R10.reuse, R168, c[0x0][0x208] ;  /* 0x000082000aa87625 */ /* 0x040fe200078e00a8 */
[----:B------:R-:W-:-:S04]  /*5f80*/  IADD3 R10, R10, 0x20, RZ ;  /* 0x000000200a0a7810 */ /* 0x000fc80007ffe0ff */
[----:B------:R0:W-:Y:S03]  /*5f90*/  STG.E.128 [R168.64], R124 ;  /* 0x0000007ca8007986 */ /* 0x0001e6000c101d04 */
.L_x_35865:
[----:B------:R-:W-:Y:S05]  /*5fa0*/  BSYNC B0 ;  /* 0x0000000000007941 */ /* 0x000fea0003800000 */
.L_x_35864:
        /* <DEDUP_REMOVED lines=35> */
.L_x_35867:
[----:B------:R-:W-:Y:S05]  /*61e0*/  BSYNC B0 ;  /* 0x0000000000007941 */ /* 0x000fea0003800000 */
.L_x_35866:
        /* <DEDUP_REMOVED lines=35> */
.L_x_35869:
[----:B------:R-:W-:Y:S05]  /*6420*/  BSYNC B0 ;  /* 0x0000000000007941 */ /* 0x000fea0003800000 */
.L_x_35868:
        /* <DEDUP_REMOVED lines=35> */
.L_x_35871:
[----:B------:R-:W-:Y:S05]  /*6660*/  BSYNC B0 ;  /* 0x0000000000007941 */ /* 0x000fea0003800000 */
.L_x_35870:
        /* <DEDUP_REMOVED lines=35> */
.L_x_35873:
[----:B------:R-:W-:Y:S05]  /*68a0*/  BSYNC B0 ;  /* 0x0000000000007941 */ /* 0x000fea0003800000 */
.L_x_35872:
        /* <DEDUP_REMOVED lines=35> */
.L_x_35875:
[----:B------:R-:W-:Y:S05]  /*6ae0*/  BSYNC B0 ;  /* 0x0000000000007941 */ /* 0x000fea0003800000 */
.L_x_35874:
        /* <DEDUP_REMOVED lines=35> */
.L_x_35877:
[----:B------:R-:W-:Y:S05]  /*6d20*/  BSYNC B0 ;  /* 0x0000000000007941 */ /* 0x000fea0003800000 */
.L_x_35876:
        /* <DEDUP_REMOVED lines=35> */
.L_x_35879:
[----:B------:R-:W-:Y:S05]  /*6f60*/  BSYNC B0 ;  /* 0x0000000000007941 */ /* 0x000fea0003800000 */
.L_x_35878:
        /* <DEDUP_REMOVED lines=14> */
[----:B------:R-:W-:Y:S01]  /*7050*/  F2FP.PACK_AB R124, R125, R124 ;  /* 0x0000007c7d7c723e */ /* 0x000fe200000000ff */
[----:B------:R-:W-:Y:S02]  /*7060*/  FADD.FTZ R125, R137, -R200 ;  /* 0x800000c8897d7221 */ /* 0x000fe40000010000 */
[C---:B------:R-:W-:Y:S02]  /*7070*/  FMUL.FTZ R126, R171.reuse, R126 ;  /* 0x0000007eab7e7220 */ /* 0x040fe40000410000 */
[----:B------:R-:W-:Y:S02]  /*7080*/  FMUL.FTZ R125, R171, R125 ;  /* 0x0000007dab7d7220 */ /* 0x000fe40000410000 */
[----:B----4-:R-:W-:Y:S02]  /*7090*/  FFMA.FTZ R126, R168, R126, R58 ;  /* 0x0000007ea87e7223 */ /* 0x010fe4000001003a */
[----:B------:R-:W-:Y:S02]  /*70a0*/  FFMA.FTZ R125, R127, R125, R59 ;  /* 0x0000007d7f7d7223 */ /* 0x000fe4000001003b */
[----:B------:R-:W-:-:S02]  /*70b0*/  FADD.FTZ R127, R138, -R200 ;  /* 0x800000c88a7f7221 */ /* 0x000fc40000010000 */
[--C-:B------:R-:W-:Y:S01]  /*70c0*/  FADD.FTZ R168, R139, -R200.reuse ;  /* 0x800000c88ba87221 */ /* 0x100fe20000010000 */
[----:B------:R-:W-:Y:S01]  /*70d0*/  F2FP.PACK_AB R125, R125, R126 ;  /* 0x0000007e7d7d723e */ /* 0x000fe200000000ff */
[----:B------:R-:W-:Y:S02]  /*70e0*/  FADD.FTZ R126, R140, -R200 ;  /* 0x800000c88c7e7221 */ /* 0x000fe40000010000 */
[C---:B------:R-:W-:Y:S02]  /*70f0*/  FMUL.FTZ R127, R171.reuse, R127 ;  /* 0x0000007fab7f7220 */ /* 0x040fe40000410000 */
[----:B------:R-:W-:Y:S02]  /*7100*/  FMUL.FTZ R126, R171, R126 ;  /* 0x0000007eab7e7220 */ /* 0x000fe40000410000 */
[----:B------:R-:W-:Y:S02]  /*7110*/  FFMA.FTZ R127, R248, R127, R52 ;  /* 0x0000007ff87f7223 */ /* 0x000fe40000010034 */
[----:B------:R-:W-:-:S02]  /*7120*/  FFMA.FTZ R126, R249, R126, R53 ;  /* 0x0000007ef97e7223 */ /* 0x000fc40000010035 */
[----:B------:R-:W-:-:S03]  /*7130*/  FMUL.FTZ R168, R171, R168 ;  /* 0x000000a8aba87220 */ /* 0x000fc60000410000 */
[----:B------:R-:W-:Y:S01]  /*7140*/  F2FP.PACK_AB R126, R126, R127 ;  /* 0x0000007f7e7e723e */ /* 0x000fe200000000ff */
[----:B------:R-:W-:Y:S02]  /*7150*/  FADD.FTZ R127, R170, -R200 ;  /* 0x800000c8aa7f7221 */ /* 0x000fe40000010000 */
[----:B------:R-:W-:Y:S02]  /*7160*/  FFMA.FTZ R168, R250, R168, R54 ;  /* 0x000000a8faa87223 */ /* 0x000fe40000010036 */
[----:B------:R-:W-:-:S04]  /*7170*/  FMUL.FTZ R127, R171, R127 ;  /* 0x0000007fab7f7220 */ /* 0x000fc80000410000 */
[----:B------:R-:W-:-:S05]  /*7180*/  FFMA.FTZ R127, R251, R127, R55 ;  /* 0x0000007ffb7f7223 */ /* 0x000fca0000010037 */
[----:B------:R-:W-:Y:S02]  /*7190*/  F2FP.PACK_AB R127, R127, R168 ;  /* 0x000000a87f7f723e */ /* 0x000fe400000000ff */
[----:B------:R-:W-:-:S05]  /*71a0*/  MOV R168, 0x10 ;  /* 0x0000001000a87802 */ /* 0x000fca0000000f00 */
[----:B------:R-:W-:-:S05]  /*71b0*/  IMAD.WIDE.U32 R168, R10, R168, c[0x0][0x208] ;  /* 0x000082000aa87625 */ /* 0x000fca00078e00a8 */
[----:B------:R0:W-:Y:S02]  /*71c0*/  STG.E.128 [R168.64], R124 ;  /* 0x0000007ca8007986 */ /* 0x0001e4000c101d04 */
.L_x_35881:
[----:B------:R-:W-:Y:S05]  /*71d0*/  BSYNC B0 ;  /* 0x0000000000007941 */ /* 0x000fea0003800000 */
.L_x_35880:
[----:B------:R-:W-:-:S10]  /*71e0*/  HFMA2.MMA R10, -RZ, RZ, 0, 2.384185791015625e-07 ;  /* 0x00000004ff0a7435 */ /* 0x000fd400000001ff */
[----:B------:R-:W-:-:S05]  /*71f0*/  IMAD R11, R10, c[0x0][0x160], R11 ;  /* 0x000058000a0b7a24 */ /* 0x000fca00078e020b */
[----:B------:R-:W-:-:S13]  /*7200*/  ISETP.GE.AND P2, PT, R11, c[0x0][0x164], PT ;  /* 0x000059000b007a0c */ /* 0x000fda0003f46270 */
[----:B01---5:R-:W-:Y:S01]  /*7210*/  @P2 CALL.REL.NOINC `(.L_x_35882) ;  /* 0x0000001000002944 */ /* 0x023fe20003c00000 */
[----:B------:R-:W-:Y:S05]  /*7220*/  BRA `(.L_x_35883) ;  /* 0xffff9c6000007947 */ /* 0x000fea000383ffff */
.L_x_35882:
[----:B------:R-:W-:Y:S05]  /*7230*/  EXIT ;  /* 0x000000000000794d */ /* 0x000fea0003800000 */
.L_x_35860:
[----:B------:R-:W-:Y:S01]  /*7240*/  HFMA2.MMA R126, -RZ, RZ, 0, 5.9604644775390625e-08 ;  /* 0x00000001ff7e7435 */ /* 0x000fe200000001ff */
[----:B------:R-:W-:Y:S02]  /*7250*/  MOV R168, R127 ;  /* 0x0000007f00a87202 */ /* 0x000fe40000000f00 */
[----:B------:R-:W-:Y:S02]  /*7260*/  MOV R169, 0x1f ;  /* 0x0000001f00a97802 */ /* 0x000fe40000000f00 */
[----:B------:R-:W-:Y:S02]  /*7270*/  MOV R125, 0xffffffff ;  /* 0xffffffff007d7802 */ /* 0x000fe40000000f00 */
[----:B------:R-:W-:Y:S02]  /*7280*/  MOV R124, 0x72a0 ;  /* 0x000072a0007c7802 */ /* 0x000fe40000000f00 */
[----:B-----5:R-:W-:Y:S05]  /*7290*/  CALL.REL.NOINC `($__internal_80_$__cuda_sm70_shflsync_bfly_p) ;  /* 0x00000e5000007944 */ /* 0x020fea0003c00000 */
[----:B-1----:R-:W-:Y:S05]  /*72a0*/  BRA `(.L_x_35884) ;  /* 0xffffdb5000007947 */ /* 0x002fea000383ffff */
.L_x_35861:
[----:B------:R-:W-:Y:S01]  /*72b0*/  HFMA2.MMA R126, -RZ, RZ, 0, 1.1920928955078125e-07 ;  /* 0x00000002ff7e7435 */ /* 0x000fe200000001ff */
[----:B------:R-:W-:Y:S02]  /*72c0*/  MOV R168, R127 ;  /* 0x0000007f00a87202 */ /* 0x000fe40000000f00 */
[----:B------:R-:W-:-:S02]  /*72d0*/  MOV R169, 0x1f ;  /* 0x0000001f00a97802 */ /* 0x000fc40000000f00 */
[----:B------:R-:W-:Y:S02]  /*72e0*/  MOV R125, 0xffffffff ;  /* 0xffffffff007d7802 */ /* 0x000fe40000000f00 */
[----:B------:R-:W-:Y:S02]  /*72f0*/  MOV R124, 0x7310 ;  /* 0x00007310007c7802 */ /* 0x000fe40000000f00 */
[----:B-----5:R-:W-:Y:S05]  /*7300*/  CALL.REL.NOINC `($__internal_80_$__cuda_sm70_shflsync_bfly_p) ;  /* 0x00000de000007944 */ /* 0x020fea0003c00000 */
[----:B-1----:R-:W-:Y:S01]  /*7310*/  FADD.FTZ R127, R127, R126 ;  /* 0x0000007e7f7f7221 */ /* 0x002fe20000010000 */
[----:B------:R-:W-:Y:S01]  /*7320*/  HFMA2.MMA R126, -RZ, RZ, 0, 2.384185791015625e-07 ;  /* 0x00000004ff7e7435 */ /* 0x000fe200000001ff */
[----:B------:R-:W-:Y:S02]  /*7330*/  MOV R169, 0x1f ;  /* 0x0000001f00a97802 */ /* 0x000fe40000000f00 */
[----:B------:R-:W-:Y:S02]  /*7340*/  MOV R125, 0xffffffff ;  /* 0xffffffff007d7802 */ /* 0x000fe40000000f00 */
[----:B------:R-:W-:Y:S02]  /*7350*/  MOV R168, R127 ;  /* 0x0000007f00a87202 */ /* 0x000fe40000000f00 */
[----:B------:R-:W-:-:S02]  /*7360*/  MOV R124, 0x7380 ;  /* 0x00007380007c7802 */ /* 0x000fc40000000f00 */
[----:B------:R-:W-:Y:S05]  /*7370*/  CALL.REL.NOINC `($__internal_80_$__cuda_sm70_shflsync_bfly_p) ;  /* 0x00000d7000007944 */ /* 0x000fea0003c00000 */
[----:B-1----:R-:W-:Y:S01]  /*7380*/  FADD.FTZ R127, R127, R126 ;  /* 0x0000007e7f7f7221 */ /* 0x002fe20000010000 */
[----:B------:R-:W-:Y:S01]  /*7390*/  HFMA2.MMA R126, -RZ, RZ, 0, 4.76837158203125e-07 ;  /* 0x00000008ff7e7435 */ /* 0x000fe200000001ff */
[----:B------:R-:W-:-:S02]  /*73a0*/  MOV R169, 0x1f ;  /* 0x0000001f00a97802 */ /* 0x000fc40000000f00 */
[----:B------:R-:W-:Y:S02]  /*73b0*/  MOV R125, 0xffffffff ;  /* 0xffffffff007d7802 */ /* 0x000fe40000000f00 */
[----:B------:R-:W-:Y:S02]  /*73c0*/  MOV R168, R127 ;  /* 0x0000007f00a87202 */ /* 0x000fe40000000f00 */
[----:B------:R-:W-:Y:S02]  /*73d0*/  MOV R124, 0x73f0 ;  /* 0x000073f0007c7802 */ /* 0x000fe40000000f00 */
[----:B------:R-:W-:Y:S05]  /*73e0*/  CALL.REL.NOINC `($__internal_80_$__cuda_sm70_shflsync_bfly_p) ;  /* 0x00000d0000007944 */ /* 0x000fea0003c00000 */
[----:B-1----:R-:W-:Y:S01]  /*73f0*/  FADD.FTZ R127, R127, R126 ;  /* 0x0000007e7f7f7221 */ /* 0x002fe20000010000 */
[----:B------:R-:W-:Y:S01]  /*7400*/  HFMA2.MMA R126, -RZ, RZ, 0, 9.5367431640625e-07 ;  /* 0x00000010ff7e7435 */ /* 0x000fe200000001ff */
[----:B------:R-:W-:Y:S02]  /*7410*/  MOV R169, 0x1f ;  /* 0x0000001f00a97802 */ /* 0x000fe40000000f00 */
[----:B------:R-:W-:Y:S02]  /*7420*/  MOV R125, 0xffffffff ;  /* 0xffffffff007d7802 */ /* 0x000fe40000000f00 */
[----:B------:R-:W-:-:S02]  /*7430*/  MOV R168, R127 ;  /* 0x0000007f00a87202 */ /* 0x000fc40000000f00 */
[----:B------:R-:W-:Y:S02]  /*7440*/  MOV R124, 0x7460 ;  /* 0x00007460007c7802 */ /* 0x000fe40000000f00 */
[----:B------:R-:W-:Y:S05]  /*7450*/  CALL.REL.NOINC `($__internal_80_$__cuda_sm70_shflsync_bfly_p) ;  /* 0x00000c9000007944 */ /* 0x000fea0003c00000 */
        /* <DEDUP_REMOVED lines=175> */
[----:B------:R-:W-:Y:S05]  /*7f50*/  CALL.REL.NOINC `($__internal_80_$__cuda_sm70_shflsync_bfly_p) ;  /* 0x0000019000007944 */ /* 0x000fea0003c00000 */
[----:B-1----:R-:W-:Y:S01]  /*7f60*/  FADD.FTZ R168, R168, R126 ;  /* 0x0000007ea8a87221 */ /* 0x002fe20000010000 */
[----:B------:R-:W-:Y:S01]  /*7f70*/  HFMA2.MMA R126, -RZ, RZ, 0, 1.1920928955078125e-07 ;  /* 0x00000002ff7e7435 */ /* 0x000fe200000001ff */
[----:B------:R-:W-:Y:S02]  /*7f80*/  MOV R169, 0x1f ;  /* 0x0000001f00a97802 */ /* 0x000fe40000000f00 */
[----:B------:R-:W-:Y:S02]  /*7f90*/  MOV R125, 0xffffffff ;  /* 0xffffffff007d7802 */ /* 0x000fe40000000f00 */
[----:B------:R-:W-:Y:S02]  /*7fa0*/  MOV R124, 0x7fc0 ;  /* 0x00007fc0007c7802 */ /* 0x000fe40000000f00 */
[----:B------:R-:W-:Y:S05]  /*7fb0*/  CALL.REL.NOINC `($__internal_80_$__cuda_sm70_shflsync_bfly_p) ;  /* 0x0000013000007944 */ /* 0x000fea0003c00000 */
[----:B-1----:R-:W-:Y:S01]  /*7fc0*/  FADD.FTZ R168, R168, R126 ;  /* 0x0000007ea8a87221 */ /* 0x002fe20000010000 */
[----:B------:R-:W-:Y:S01]  /*7fd0*/  HFMA2.MMA R126, -RZ, RZ, 0, 2.384185791015625e-07 ;  /* 0x00000004ff7e7435 */ /* 0x000fe200000001ff */
[----:B------:R-:W-:-:S02]  /*7fe0*/  MOV R169, 0x1f ;  /* 0x0000001f00a97802 */ /* 0x000fc40000000f00 */
[----:B------:R-:W-:Y:S02]  /*7ff0*/  MOV R125, 0xffffffff ;  /* 0xffffffff007d7802 */ /* 0x000fe40000000f00 */
[----:B------:R-:W-:Y:S02]  /*8000*/  MOV R124, 0x8020 ;  /* 0x00008020007c7802 */ /* 0x000fe40000000f00 */
[----:B------:R-:W-:Y:S05]  /*8010*/  CALL.REL.NOINC `($__internal_80_$__cuda_sm70_shflsync_bfly_p) ;  /* 0x000000d000007944 */ /* 0x000fea0003c00000 */
[----:B-1----:R-:W-:Y:S01]  /*8020*/  FADD.FTZ R168, R168, R126 ;  /* 0x0000007ea8a87221 */ /* 0x002fe20000010000 */
[----:B------:R-:W-:Y:S01]  /*8030*/  HFMA2.MMA R126, -RZ, RZ, 0, 4.76837158203125e-07 ;  /* 0x00000008ff7e7435 */ /* 0x000fe200000001ff */
[----:B------:R-:W-:Y:S02]  /*8040*/  MOV R169, 0x1f ;  /* 0x0000001f00a97802 */ /* 0x000fe40000000f00 */
[----:B------:R-:W-:Y:S02]  /*8050*/  MOV R125, 0xffffffff ;  /* 0xffffffff007d7802 */ /* 0x000fe40000000f00 */
[----:B------:R-:W-:Y:S02]  /*8060*/  MOV R124, 0x8080 ;  /* 0x00008080007c7802 */ /* 0x000fe40000000f00 */
[----:B------:R-:W-:Y:S05]  /*8070*/  CALL.REL.NOINC `($__internal_80_$__cuda_sm70_shflsync_bfly_p) ;  /* 0x0000007000007944 */ /* 0x000fea0003c00000 */
[----:B-1----:R-:W-:Y:S01]  /*8080*/  FADD.FTZ R168, R168, R126 ;  /* 0x0000007ea8a87221 */ /* 0x002fe20000010000 */
[----:B------:R-:W-:Y:S01]  /*8090*/  HFMA2.MMA R126, -RZ, RZ, 0, 9.5367431640625e-07 ;  /* 0x00000010ff7e7435 */ /* 0x000fe200000001ff */
[----:B------:R-:W-:-:S02]  /*80a0*/  MOV R169, 0x1f ;  /* 0x0000001f00a97802 */ /* 0x000fc40000000f00 */
[----:B------:R-:W-:Y:S02]  /*80b0*/  MOV R125, 0xffffffff ;  /* 0xffffffff007d7802 */ /* 0x000fe40000000f00 */
[----:B------:R-:W-:Y:S02]  /*80c0*/  MOV R124, 0x80e0 ;  /* 0x000080e0007c7802 */ /* 0x000fe40000000f00 */
[----:B------:R-:W-:Y:S05]  /*80d0*/  CALL.REL.NOINC `($__internal_80_$__cuda_sm70_shflsync_bfly_p) ;  /* 0x0000001000007944 */ /* 0x000fea0003c00000 */
[----:B-1----:R-:W-:Y:S05]  /*80e0*/  BRA `(.L_x_35885) ;  /* 0xffffd8e000007947 */ /* 0x002fea000383ffff */
        .weak           $__internal_80_$__cuda_sm70_shflsync_bfly_p
        .type           $__internal_80_$__cuda_sm70_shflsync_bfly_p,@function
        .size           $__internal_80_$__cuda_sm70_shflsync_bfly_p,(.L_x_71080 - $__internal_80_$__cuda_sm70_shflsync_bfly_p)
$__internal_80_$__cuda_sm70_shflsync_bfly_p:
[----:B------:R-:W-:Y:S04]  /*80f0*/  WARPSYNC R125 ;  /* 0x0000007d00007348 */ /* 0x000fe80003800000 */
[----:B------:R0:W1:Y:S02]  /*8100*/  SHFL.BFLY PT, R126, R168, R126, R169 ;  /* 0x0c00007ea87e7389 */ /* 0x00006400000e00a9 */
[----:B0-----:R-:W-:-:S06]  /*8110*/  HFMA2.MMA R125, -RZ, RZ, 0, 0 ;  /* 0x00000000ff7d7435 */ /* 0x001fcc00000001ff */
[----:B------:R-:W-:Y:S05]  /*8120*/  RET.REL.NODEC R124 `(_ZN10layer_norm13ln_fwd_kernelINS_13Kernel_traitsIf6__halfS2_S2_fjLj2560ELj1ELj4ELj1ELj16ENS_18Kernel_traits_baseILj2560EfS2_S2_S2_fjLj128EEEEELb0ELb0ELb0ELb0EEEvNS_9FwdParamsE) ;  /* 0xffff7ed07c007950 */ /* 0x000fea0003c3ffff */
.L_x_35886:
        /* <DEDUP_REMOVED lines=13> */
.L_x_71080:


//--------------------- .text._ZN10layer_norm13ln_fwd_kernelINS_13Kernel_traitsIf6__halfS2_S2_fjLj2560ELj1ELj4ELj1ELj16ENS_18Kernel_traits_baseILj2560EfS2_S2_S2_fjLj128EEEEELb0ELb0ELb0ELb1EEEvNS_9FwdParamsE --------------------------
	.section	.text._ZN10layer_norm13ln_fwd_kernelINS_13Kernel_traitsIf6__halfS2_S2_fjLj2560ELj1ELj4ELj1ELj16ENS_18Kernel_traits_baseILj2560EfS2_S2_S2_fjLj128EEEEELb0ELb0ELb0ELb1EEEvNS_9FwdParamsE,"ax",@progbits
	.sectioninfo	@"SHI_REGISTERS=255"
	.align	128
        .global         _ZN10layer_norm13ln_fwd_kernelINS_13Kernel_traitsIf6__halfS2_S2_fjLj2560ELj1ELj4ELj1ELj16ENS_18Kernel_traits_baseILj2560EfS2_S2_S2_fjLj128EEEEELb0ELb0ELb0ELb1EEEvNS_9FwdParamsE
        .type           _ZN10layer_norm13ln_fwd_kernelINS_13Kernel_traitsIf6__halfS2_S2_fjLj2560ELj1ELj4ELj1ELj16ENS_18Kernel_traits_baseILj2560EfS2_S2_S2_fjLj128EEEEELb0ELb0ELb0ELb1EEEvNS_9FwdParamsE,@function
        .size           _ZN10layer_norm13ln_fwd_kernelINS_13Kernel_traitsIf6__halfS2_S2_fjLj2560ELj1ELj4ELj1ELj16ENS_18Kernel_traits_baseILj2560EfS2_S2_S2_fjLj128EEEEELb0ELb0ELb0ELb1EEEvNS_9FwdParamsE,(.L_x_71081 - _ZN10layer_norm13ln_fwd_kernelINS_13Kernel_traitsIf6__halfS2_S2_fjLj2560ELj1ELj4ELj1ELj16ENS_18Kernel_traits_baseILj2560EfS2_S2_S2_fjLj128EEEEELb0ELb0ELb0ELb1EEEvNS_9FwdParamsE)
        .other          _ZN10layer_norm13ln_fwd_kernelINS_13Kernel_traitsIf6__halfS2_S2_fjLj2560ELj1ELj4ELj1ELj16ENS_18Kernel_traits_baseILj2560EfS2_S2_S2_fjLj128EEEEELb0ELb0ELb0ELb1EEEvNS_9FwdParamsE,@"STO_CUDA_ENTRY STV_DEFAULT"
_ZN10layer_norm13ln_fwd_kernelINS_13Kernel_traitsIf6__halfS2_S2_fjLj2560ELj1ELj4ELj1ELj16ENS_18Kernel_traits_baseILj2560EfS2_S2_S2_fjLj128EEEEELb0ELb0ELb0ELb1EEEvNS_9FwdParamsE:
.text._ZN10layer_norm13ln_fwd_kernelINS_13Kernel_traitsIf6__halfS2_S2_fjLj2560ELj1ELj4ELj1ELj16ENS_18Kernel_traits_baseILj2560EfS2_S2_S2_fjLj128EEEEELb0ELb0ELb0ELb1EEEvNS_9FwdParamsE:
        /* <DEDUP_REMOVED lines=110> */
.L_x_36130:
        /* <DEDUP_REMOVED lines=28> */
.L_x_35887:
[----:B0----5:R-:W-:-:S05]  /*08a0*/  HADD2.F32 R0, -RZ, R28.H0_H0 ;  /* 0x2000001cff007230 */ /* 0x021fca0000004100 */
[----:B------:R-:W-:-:S05]  /*08b0*/  FADD.FTZ R181, R181, R0 ;  /* 0x00000000b5b57221 */ /* 0x000fca0000010000 */
.L_x_35888:
[----:B------:R-:W-:-:S04]  /*08c0*/  F2FP.PACK_AB R0, RZ, R181 ;  /* 0x000000b5ff00723e */ /* 0x000fc800000000ff */
[----:B------:R-:W-:Y:S02]  /*08d0*/  PRMT R24, R0, 0x7610, R24 ;  /* 0x0000761000187816 */ /* 0x000fe40000000018 */
.L_x_35889:
[----:B------:R-:W-:-:S05]  /*08e0*/  HADD2.F32 R4, -RZ, R4.H1_H1 ;  /* 0x30000004ff047230 */ /* 0x000fca0000004100 */
[----:B------:R-:W-:Y:S01]  /*08f0*/  FMUL.FTZ R180, R4, R187 ;  /* 0x000000bb04b47220 */ /* 0x000fe20000410000 */
[----:B------:R-:W-:Y:S05]  /*0900*/  @P2 BRA `(.L_x_35890) ;  /* 0x0000002000002947 */ /* 0x000fea0003800000 */
[----:B------:R-:W-:Y:S05]  /*0910*/  @P0 BRA `(.L_x_35891) ;  /* 0x0000003000000947 */ /* 0x000fea0003800000 */
[----:B------:R-:W-:Y:S05]  /*0920*/  BRA `(.L_x_35892) ;  /* 0x0000004000007947 */ /* 0x000fea0003800000 */
.L_x_35890:
[----:B-----5:R-:W-:-:S05]  /*0930*/  HADD2.F32 R3, -RZ, R28.H1_H1 ;  /* 0x3000001cff037230 */ /* 0x020fca0000004100 */
[----:B------:R-:W-:-:S05]  /*0940*/  FADD.FTZ R180, R180, R3 ;  /* 0x00000003b4b47221 */ /* 0x000fca0000010000 */
.L_x_35891:
[----:B------:R-:W-:-:S04]  /*0950*/  F2FP.PACK_AB R0, RZ, R180 ;  /* 0x000000b4ff00723e */ /* 0x000fc800000000ff */
[----:B------:R-:W-:Y:S02]  /*0960*/  PRMT R24, R24, 0x5410, R0 ;  /* 0x0000541018187816 */ /* 0x000fe40000000000 */
.L_x_35892:
[----:B------:R-:W-:-:S05]  /*0970*/  HADD2.F32 R0, -RZ, R5.H0_H0 ;  /* 0x20000005ff007230 */ /* 0x000fca0000004100 */
[----:B------:R-:W-:Y:S01]  /*0980*/  FMUL.FTZ R23, R0, R187 ;  /* 0x000000bb00177220 */ /* 0x000fe20000410000 */
[----:B------:R-:W-:Y:S05]  /*0990*/  @P2 BRA `(.L_x_35893) ;  /* 0x0000002000002947 */ /* 0x000fea0003800000 */
[----:B------:R-:W-:Y:S05]  /*09a0*/  @P0 BRA `(.L_x_35894) ;  /* 0x0000003000000947 */ /* 0x000fea0003800000 */
[----:B------:R-:W-:Y:S05]  /*09b0*/  BRA `(.L_x_35895) ;  /* 0x0000004000007947 */ /* 0x000fea0003800000 */
.L_x_35893:
[----:B-----5:R-:W-:-:S05]  /*09c0*/  HADD2.F32 R0, -RZ, R29.H0_H0 ;  /* 0x2000001dff007230 */ /* 0x020fca0000004100 */
[----:B------:R-:W-:-:S05]  /*09d0*/  FADD.FTZ R23, R23, R0 ;  /* 0x0000000017177221 */ /* 0x000fca0000010000 */
.L_x_35894:
[----:B------:R-:W-:-:S04]  /*09e0*/  F2FP.PACK_AB R0, RZ, R23 ;  /* 0x00000017ff00723e */ /* 0x000fc800000000ff */
[----:B------:R-:W-:Y:S02]  /*09f0*/  PRMT R25, R0, 0x7610, R25 ;  /* 0x0000761000197816 */ /* 0x000fe40000000019 */
.L_x_35895:
[----:B------:R-:W-:-:S05]  /*0a00*/  HADD2.F32 R22, -RZ, R5.H1_H1 ;  /* 0x30000005ff167230 */ /* 0x000fca0000004100 */
[----:B------:R-:W-:Y:S01]  /*0a10*/  FMUL.FTZ R22, R22, R187 ;  /* 0x000000bb16167220 */ /* 0x000fe20000410000 */
[----:B------:R-:W-:Y:S05]  /*0a20*/  @P2 BRA `(.L_x_35896) ;  /* 0x0000002000002947 */ /* 0x000fea0003800000 */
[----:B------:R-:W-:Y:S05]  /*0a30*/  @P0 BRA `(.L_x_35897) ;  /* 0x0000003000000947 */ /* 0x000fea0003800000 */
[----:B------:R-:W-:Y:S05]  /*0a40*/  BRA `(.L_x_35898) ;  /* 0x0000004000007947 */ /* 0x000fea0003800000 */
.L_x_35896:
[----:B-----5:R-:W-:-:S05]  /*0a50*/  HADD2.F32 R3, -RZ, R29.H1_H1 ;  /* 0x3000001dff037230 */ /* 0x020fca0000004100 */
[----:B------:R-:W-:-:S05]  /*0a60*/  FADD.FTZ R22, R22, R3 ;  /* 0x0000000316167221 */ /* 0x000fca0000010000 */
.L_x_35897:
[----:B------:R-:W-:-:S04]  /*0a70*/  F2FP.PACK_AB R0, RZ, R22 ;  /* 0x00000016ff00723e */ /* 0x000fc800000000ff */
[----:B------:R-:W-:Y:S02]  /*0a80*/  PRMT R25, R25, 0x5410, R0 ;  /* 0x0000541019197816 */ /* 0x000fe40000000000 */
.L_x_35898:
[----:B------:R-:W-:-:S05]  /*0a90*/  HADD2.F32 R0, -RZ, R6.H0_H0 ;  /* 0x20000006ff007230 */ /* 0x000fca0000004100 */
[----:B------:R-:W-:Y:S01]  /*0aa0*/  FMUL.FTZ R21, R0, R187 ;  /* 0x000000bb00157220 */ /* 0x000fe20000410000 */
[----:B------:R-:W-:Y:S05]  /*0ab0*/  @P2 BRA `(.L_x_35899) ;  /* 0x0000002000002947 */ /* 0x000fea0003800000 */
[----:B------:R-:W-:Y:S05]  /*0ac0*/  @P0 BRA `(.L_x_35900) ;  /* 0x0000003000000947 */ /* 0x000fea0003800000 */
[----:B------:R-:W-:Y:S05]  /*0ad0*/  BRA `(.L_x_35901) ;  /* 0x0000004000007947 */ /* 0x000fea0003800000 */
.L_x_35899:
[----:B-----5:R-:W-:-:S05]  /*0ae0*/  HADD2.F32 R0, -RZ, R30.H0_H0 ;  /* 0x2000001eff007230 */ /* 0x020fca0000004100 */
[----:B------:R-:W-:-:S05]  /*0af0*/  FADD.FTZ R21, R21, R0 ;  /* 0x0000000015157221 */ /* 0x000fca0000010000 */
.L_x_35900:
[----:B------:R-:W-:-:S04]  /*0b00*/  F2FP.PACK_AB R0, RZ, R21 ;  /* 0x00000015ff00723e */ /* 0x000fc800000000ff */
[----:B------:R-:W-:Y:S02]  /*0b10*/  PRMT R26, R0, 0x7610, R26 ;  /* 0x00007610001a7816 */ /* 0x000fe4000000001a */
.L_x_35901:
[----:B------:R-:W-:-:S05]  /*0b20*/  HADD2.F32 R6, -RZ, R6.H1_H1 ;  /* 0x30000006ff067230 */ /* 0x000fca0000004100 */
[----:B------:R-:W-:Y:S01]  /*0b30*/  FMUL.FTZ R20, R6, R187 ;  /* 0x000000bb06147220 */ /* 0x000fe20000410000 */
[----:B------:R-:W-:Y:S05]  /*0b40*/  @P2 BRA `(.L_x_35902) ;  /* 0x0000002000002947 */ /* 0x000fea0003800000 */
[----:B------:R-:W-:Y:S05]  /*0b50*/  @P0 BRA `(.L_x_35903) ;  /* 0x0000003000000947 */ /* 0x000fea0003800000 */
[----:B------:R-:W-:Y:S05]  /*0b60*/  BRA `(.L_x_35904) ;  /* 0x0000004000007947 */ /* 0x000fea0003800000 */
.L_x_35902:
[----:B-----5:R-:W-:-:S05]  /*0b70*/  HADD2.F32 R3, -RZ, R30.H1_H1 ;  /* 0x3000001eff037230 */ /* 0x020fca0000004100 */
[----:B------:R-:W-:-:S05]  /*0b80*/  FADD.FTZ R20, R20, R3 ;  /* 0x0000000314147221 */ /* 0x000fca0000010000 */
.L_x_35903:
[----:B------:R-:W-:-:S04]  /*0b90*/  F2FP.PACK_AB R0, RZ, R20 ;  /* 0x00000014ff00723e */ /* 0x000fc800000000ff */
[----:B------:R-:W-:Y:S02]  /*0ba0*/  PRMT R26, R26, 0x5410, R0 ;  /* 0x000054101a1a7816 */ /* 0x000fe40000000000 */
.L_x_35904:
[----:B------:R-:W-:-:S05]  /*0bb0*/  HADD2.F32 R186, -RZ, R7.H0_H0 ;  /* 0x20000007ffba7230 */ /* 0x000fca0000004100 */
[----:B------:R-:W-:Y:S01]  /*0bc0*/  FMUL.FTZ R186, R186, R187 ;  /* 0x000000bbbaba7220 */ /* 0x000fe20000410000 */
[----:B------:R-:W-:Y:S05]  /*0bd0*/  @P2 BRA `(.L_x_35905) ;  /* 0x0000002000002947 */ /* 0x000fea0003800000 */
[----:B------:R-:W-:Y:S05]  /*0be0*/  @P0 BRA `(.L_x_35906) ;  /* 0x0000003000000947 */ /* 0x000fea0003800000 */
[----:B------:R-:W-:Y:S05]  /*0bf0*/  BRA `(.L_x_35907) ;  /* 0x0000004000007947 */ /* 0x000fea0003800000 */
.L_x_35905:
[----:B-----5:R-:W-:-:S05]  /*0c00*/  HADD2.F32 R3, -RZ, R31.H0_H0 ;  /* 0x2000001fff037230 */ /* 0x020fca0000004100 */
[----:B------:R-:W-:-:S05]  /*0c10*/  FADD.FTZ R186, R186, R3 ;  /* 0x00000003baba7221 */ /* 0x000fca0000010000 */
.L_x_35906:
[----:B------:R-:W-:-:S04]  /*0c20*/  F2FP.PACK_AB R0, RZ, R186 ;  /* 0x000000baff00723e */ /* 0x000fc800000000ff */
[----:B------:R-:W-:Y:S02]  /*0c30*/  PRMT R27, R0, 0x7610, R27 ;  /* 0x00007610001b7816 */ /* 0x000fe4000000001b */
.L_x_35907:
[----:B------:R-:W-:-:S05]  /*0c40*/  HADD2.F32 R0, -RZ, R7.H1_H1 ;  /* 0x30000007ff007230 */ /* 0x000fca0000004100 */
[----:B------:R-:W-:Y:S01]  /*0c50*/  FMUL.FTZ R185, R0, R187 ;  /* 0x000000bb00b97220 */ /* 0x000fe20000410000 */
[----:B------:R-:W-:Y:S05]  /*0c60*/  @P2 BRA `(.L_x_35908) ;  /* 0x0000002000002947 */ /* 0x000fea0003800000 */
[----:B------:R-:W-:Y:S05]  /*0c70*/  @P0 BRA `(.L_x_35909) ;  /* 0x0000003000000947 */ /* 0x000fea0003800000 */
[----:B------:R-:W-:Y:S05]  /*0c80*/  BRA `(.L_x_35910) ;  /* 0x0000004000007947 */ /* 0x000fea0003800000 */
.L_x_35908:
[----:B-----5:R-:W-:-:S05]  /*0c90*/  HADD2.F32 R0, -RZ, R31.H1_H1 ;  /* 0x3000001fff007230 */ /* 0x020fca0000004100 */
[----:B------:R-:W-:-:S05]  /*0ca0*/  FADD.FTZ R185, R185, R0 ;  /* 0x00000000b9b97221 */ /* 0x000fca0000010000 */
.L_x_35909:
[----:B------:R-:W-:-:S04]  /*0cb0*/  F2FP.PACK_AB R0, RZ, R185 ;  /* 0x000000b9ff00723e */ /* 0x000fc800000000ff */
[----:B------:R-:W-:Y:S02]  /*0cc0*/  PRMT R27, R27, 0x5410, R0 ;  /* 0x000054101b1b7816 */ /* 0x000fe40000000000 */
.L_x_35910:
        /* <DEDUP_REMOVED lines=13> */
.L_x_35911:
[----:B0----5:R-:W-:-:S05]  /*0da0*/  HADD2.F32 R3, -RZ, R28.H0_H0 ;  /* 0x2000001cff037230 */ /* 0x021fca0000004100 */
[----:B------:R-:W-:-:S05]  /*0db0*/  FADD.FTZ R10, R3, R10 ;  /* 0x0000000a030a7221 */ /* 0x000fca0000010000 */
.L_x_35912:
[----:B------:R-:W-:-:S04]  /*0dc0*/  F2FP.PACK_AB R0, RZ, R10 ;  /* 0x0000000aff00723e */ /* 0x000fc800000000ff */
[----:B------:R-:W-:Y:S02]  /*0dd0*/  PRMT R24, R0, 0x7610, R24 ;  /* 0x0000761000187816 */ /* 0x000fe40000000018 */
.L_x_35913:
[----:B------:R-:W-:-:S05]  /*0de0*/  HADD2.F32 R16, -RZ, R16.H1_H1 ;  /* 0x30000010ff107230 */ /* 0x000fca0000004100 */
[----:B------:R-:W-:Y:S01]  /*0df0*/  FMUL.FTZ R9, R16, R187 ;  /* 0x000000bb10097220 */ /* 0x000fe20000410000 */
[----:B------:R-:W-:Y:S05]  /*0e00*/  @P2 BRA `(.L_x_35914) ;  /* 0x0000002000002947 */ /* 0x000fea0003800000 */
[----:B------:R-:W-:Y:S05]  /*0e10*/  @P0 BRA `(.L_x_35915) ;  /* 0x0000003000000947 */ /* 0x000fea0003800000 */
[----:B------:R-:W-:Y:S05]  /*0e20*/  BRA `(.L_x_35916) ;  /* 0x0000004000007947 */ /* 0x000fea0003800000 */
.L_x_35914:
[----:B-----5:R-:W-:-:S05]  /*0e30*/  HADD2.F32 R0, -RZ, R28.H1_H1 ;  /* 0x3000001cff007230 */ /* 0x020fca0000004100 */
[----:B------:R-:W-:-:S05]  /*0e40*/  FADD.FTZ R9, R0, R9 ;  /* 0x0000000900097221 */ /* 0x000fca0000010000 */
.L_x_35915:
[----:B------:R-:W-:-:S04]  /*0e50*/  F2FP.PACK_AB R0, RZ, R9 ;  /* 0x00000009ff00723e */ /* 0x000fc800000000ff */
[----:B------:R-:W-:Y:S02]  /*0e60*/  PRMT R24, R24, 0x5410, R0 ;  /* 0x0000541018187816 */ /* 0x000fe40000000000 */
.L_x_35916:
[----:B------:R-:W-:-:S05]  /*0e70*/  HADD2.F32 R8, -RZ, R17.H0_H0 ;  /* 0x20000011ff087230 */ /* 0x000fca0000004100 */
[----:B------:R-:W-:Y:S01]  /*0e80*/  FMUL.FTZ R8, R8, R187 ;  /* 0x000000bb08087220 */ /* 0x000fe20000410000 */
[----:B------:R-:W-:Y:S05]  /*0e90*/  @P2 BRA `(.L_x_35917) ;  /* 0x0000002000002947 */ /* 0x000fea0003800000 */
[----:B------:R-:W-:Y:S05]  /*0ea0*/  @P0 BRA `(.L_x_35918) ;  /* 0x0000003000000947 */ /* 0x000fea0003800000 */
[----:B------:R-:W-:Y:S05]  /*0eb0*/  BRA `(.L_x_35919) ;  /* 0x0000004000007947 */ /* 0x000fea0003800000 */
.L_x_35917:
[----:B-----5:R-:W-:-:S05]  /*0ec0*/  HADD2.F32 R3, -RZ, R29.H0_H0 ;  /* 0x2000001dff037230 */ /* 0x020fca0000004100 */
[----:B------:R-:W-:-:S05]  /*0ed0*/  FADD.FTZ R8, R3, R8 ;  /* 0x0000000803087221 */ /* 0x000fca0000010000 */
.L_x_35918:
[----:B------:R-:W-:-:S04]  /*0ee0*/  F2FP.PACK_AB R0, RZ, R8 ;  /* 0x00000008ff00723e */ /* 0x000fc800000000ff */
[----:B------:R-:W-:Y:S02]  /*0ef0*/  PRMT R25, R0, 0x7610, R25 ;  /* 0x0000761000197816 */ /* 0x000fe40000000019 */
.L_x_35919:
[----:B------:R-:W-:-:S05]  /*0f00*/  HADD2.F32 R0, -RZ, R17.H1_H1 ;  /* 0x30000011ff007230 */ /* 0x000fca0000004100 */
[----:B------:R-:W-:Y:S01]  /*0f10*/  FMUL.FTZ R7, R0, R187 ;  /* 0x000000bb00077220 */ /* 0x000fe20000410000 */
[----:B------:R-:W-:Y:S05]  /*0f20*/  @P2 BRA `(.L_x_35920) ;  /* 0x0000002000002947 */ /* 0x000fea0003800000 */
[----:B------:R-:W-:Y:S05]  /*0f30*/  @P0 BRA `(.L_x_35921) ;  /* 0x0000003000000947 */ /* 0x000fea0003800000 */
[----:B------:R-:W-:Y:S05]  /*0f40*/  BRA `(.L_x_35922) ;  /* 0x0000004000007947 */ /* 0x000fea0003800000 */
.L_x_35920:
[----:B-----5:R-:W-:-:S05]  /*0f50*/  HADD2.F32 R0, -RZ, R29.H1_H1 ;  /* 0x3000001dff007230 */ /* 0x020fca0000004100 */
[----:B------:R-:W-:-:S05]  /*0f60*/  FADD.FTZ R7, R0, R7 ;  /* 0x0000000700077221 */ /* 0x000fca0000010000 */
.L_x_35921:
[----:B------:R-:W-:-:S04]  /*0f70*/  F2FP.PACK_AB R0, RZ, R7 ;  /* 0x00000007ff00723e */ /* 0x000fc800000000ff */
[----:B------:R-:W-:Y:S02]  /*0f80*/  PRMT R25, R25, 0x5410, R0 ;  /* 0x0000541019197816 */ /* 0x000fe40000000000 */
.L_x_35922:
[----:B------:R-:W-:-:S05]  /*0f90*/  HADD2.F32 R6, -RZ, R18.H0_H0 ;  /* 0x20000012ff067230 */ /* 0x000fca0000004100 */
[----:B------:R-:W-:Y:S01]  /*0fa0*/  FMUL.FTZ R6, R6, R187 ;  /* 0x000000bb06067220 */ /* 0x000fe20000410000 */
[----:B------:R-:W-:Y:S05]  /*0fb0*/  @P2 BRA `(.L_x_35923) ;  /* 0x0000002000002947 */ /* 0x000fea0003800000 */
[----:B------:R-:W-:Y:S05]  /*0fc0*/  @P0 BRA `(.L_x_35924) ;  /* 0x0000003000000947 */ /* 0x000fea0003800000 */
[----:B------:R-:W-:Y:S05]  /*0fd0*/  BRA `(.L_x_35925) ;  /* 0x0000004000007947 */ /* 0x000fea0003800000 */
.L_x_35923:
[----:B-----5:R-:W-:-:S05]  /*0fe0*/  HADD2.F32 R3, -RZ, R30.H0_H0 ;  /* 0x2000001eff037230 */ /* 0x020fca0000004100 */
[----:B------:R-:W-:-:S05]  /*0ff0*/  FADD.FTZ R6, R3, R6 ;  /* 0x0000000603067221 */ /* 0x000fca0000010000 */
.L_x_35924:
[----:B------:R-:W-:-:S04]  /*1000*/  F2FP.PACK_AB R0, RZ, R6 ;  /* 0x00000006ff00723e */ /* 0x000fc800000000ff */
[----:B------:R-:W-:Y:S02]  /*1010*/  PRMT R26, R0, 0x7610, R26 ;  /* 0x00007610001a7816 */ /* 0x000fe4000000001a */
.L_x_35925:
[----:B------:R-:W-:-:S05]  /*1020*/  HADD2.F32 R18, -RZ, R18.H1_H1 ;  /* 0x30000012ff127230 */ /* 0x000fca0000004100 */
[----:B------:R-:W-:Y:S01]  /*1030*/  FMUL.FTZ R5, R18, R187 ;  /* 0x000000bb12057220 */ /* 0x000fe20000410000 */
[----:B------:R-:W-:Y:S05]  /*1040*/  @P2 BRA `(.L_x_35926) ;  /* 0x0000002000002947 */ /* 0x000fea0003800000 */
[----:B------:R-:W-:Y:S05]  /*1050*/  @P0 BRA `(.L_x_35927) ;  /* 0x0000003000000947 */ /* 0x000fea0003800000 */
[----:B------:R-:W-:Y:S05]  /*1060*/  BRA `(.L_x_35928) ;  /* 0x0000004000007947 */ /* 0x000fea0003800000 */
.L_x_35926:
[----:B-----5:R-:W-:-:S05]  /*1070*/  HADD2.F32 R0, -RZ, R30.H1_H1 ;  /* 0x3000001eff007230 */ /* 0x020fca0000004100 */
[----:B------:R-:W-:-:S05]  /*1080*/  FADD.FTZ R5, R0, R5 ;  /* 0x0000000500057221 */ /* 0x000fca0000010000 */
.L_x_35927:
[----:B------:R-:W-:-:S04]  /*1090*/  F2FP.PACK_AB R0, RZ, R5 ;  /* 0x00000005ff00723e */ /* 0x000fc800000000ff */
[----:B------:R-:W-:Y:S02]  /*10a0*/  PRMT R26, R26, 0x5410, R0 ;  /* 0x000054101a1a7816 */ /* 0x000fe40000000000 */
.L_x_35928:
[----:B------:R-:W-:-:S05]  /*10b0*/  HADD2.F32 R4, -RZ, R19.H0_H0 ;  /* 0x20000013ff047230 */ /* 0x000fca0000004100 */
[----:B------:R-:W-:Y:S01]  /*10c0*/  FMUL.FTZ R4, R4, R187 ;  /* 0x000000bb04047220 */ /* 0x000fe20000410000 */
[----:B------:R-:W-:Y:S05]  /*10d0*/  @P2 BRA `(.L_x_35929) ;  /* 0x0000002000002947 */ /* 0x000fea0003800000 */
[----:B------:R-:W-:Y:S05]  /*10e0*/  @P0 BRA `(.L_x_35930) ;  /* 0x0000003000000947 */ /* 0x000fea0003800000 */
[----:B------:R-:W-:Y:S05]  /*10f0*/  BRA `(.L_x_35931) ;  /* 0x0000004000007947 */ /* 0x000fea0003800000 */
.L_x_35929:
[----:B-----5:R-:W-:-:S05]  /*1100*/  HADD2.F32 R3, -RZ, R31.H0_H0 ;  /* 0x2000001fff037230 */ /* 0x020fca0000004100 */
[----:B------:R-:W-:-:S05]  /*1110*/  FADD.FTZ R4, R3, R4 ;  /* 0x0000000403047221 */ /* 0x000fca0000010000 */
.L_x_35930:
[----:B------:R-:W-:-:S04]  /*1120*/  F2FP.PACK_AB R0, RZ, R4 ;  /* 0x00000004ff00723e */ /* 0x000fc800000000ff */
[----:B------:R-:W-:Y:S02]  /*1130*/  PRMT R27, R0, 0x7610, R27 ;  /* 0x00007610001b7816 */ /* 0x000fe4000000001b */
.L_x_35931:
[----:B------:R-:W-:-:S05]  /*1140*/  HADD2.F32 R0, -RZ, R19.H1_H1 ;  /* 0x30000013ff007230 */ /* 0x000fca0000004100 */
[----:B------:R-:W-:Y:S01]  /*1150*/  FMUL.FTZ R3, R0, R187 ;  /* 0x000000bb00037220 */ /* 0x000fe20000410000 */
[----:B------:R-:W-:Y:S05]  /*1160*/  @P2 BRA `(.L_x_35932) ;  /* 0x0000002000002947 */ /* 0x000fea0003800000 */
[----:B------:R-:W-:Y:S05]  /*1170*/  @P0 BRA `(.L_x_35933) ;  /* 0x0000003000000947 */ /* 0x000fea0003800000 */
[----:B------:R-:W-:Y:S05]  /*1180*/  BRA `(.L_x_35934) ;  /* 0x0000004000007947 */ /* 0x000fea0003800000 */
.L_x_35932:
[----:B-----5:R-:W-:-:S05]  /*1190*/  HADD2.F32 R0, -RZ, R31.H1_H1 ;  /* 0x3000001fff007230 */ /* 0x020fca0000004100 */
[----:B------:R-:W-:-:S05]  /*11a0*/  FADD.FTZ R3, R0, R3 ;  /* 0x0000000300037221 */ /* 0x000fca0000010000 */
.L_x_35933:
[----:B------:R-:W-:-:S04]  /*11b0*/  F2FP.PACK_AB R0, RZ, R3 ;  /* 0x00000003ff00723e */ /* 0x000fc800000000ff */
[----:B------:R-:W-:Y:S02]  /*11c0*/  PRMT R27, R27, 0x5410, R0 ;  /* 0x000054101b1b7816 */ /* 0x000fe40000000000 */
.L_x_35934:
        /* <DEDUP_REMOVED lines=12> */
.L_x_35935:
[----:B0----5:R-:W-:-:S05]  /*1290*/  HADD2.F32 R15, -RZ, R28.H0_H0 ;  /* 0x2000001cff0f7230 */ /* 0x021fca0000004100 */
[----:B------:R-:W-:-:S05]  /*12a0*/  FADD.FTZ R0, R15, R0 ;  /* 0x000000000f007221 */ /* 0x000fca0000010000 */
.L_x_35936:
[----:B------:R-:W-:-:S04]  /*12b0*/  F2FP.PACK_AB R14, RZ, R0 ;  /* 0x00000000ff0e723e */ /* 0x000fc800000000ff */
[----:B------:R-:W-:Y:S02]  /*12c0*/  PRMT R24, R14, 0x7610, R24 ;  /* 0x000076100e187816 */ /* 0x000fe40000000018 */
.L_x_35937:
[----:B------:R-:W-:-:S05]  /*12d0*/  HADD2.F32 R176, -RZ, R176.H1_H1 ;  /* 0x300000b0ffb07230 */ /* 0x000fca0000004100 */
[----:B------:R-:W-:Y:S01]  /*12e0*/  FMUL.FTZ R15, R176, R187 ;  /* 0x000000bbb00f7220 */ /* 0x000fe20000410000 */
[----:B------:R-:W-:Y:S05]  /*12f0*/  @P2 BRA `(.L_x_35938) ;  /* 0x0000002000002947 */ /* 0x000fea0003800000 */
[----:B------:R-:W-:Y:S05]  /*1300*/  @P0 BRA `(.L_x_35939) ;  /* 0x0000003000000947 */ /* 0x000fea0003800000 */
[----:B------:R-:W-:Y:S05]  /*1310*/  BRA `(.L_x_35940) ;  /* 0x0000004000007947 */ /* 0x000fea0003800000 */
.L_x_35938:
[----:B-----5:R-:W-:-:S05]  /*1320*/  HADD2.F32 R14, -RZ, R28.H1_H1 ;  /* 0x3000001cff0e7230 */ /* 0x020fca0000004100 */
[----:B------:R-:W-:-:S05]  /*1330*/  FADD.FTZ R15, R14, R15 ;  /* 0x0000000f0e0f7221 */ /* 0x000fca0000010000 */
.L_x_35939:
[----:B------:R-:W-:-:S04]  /*1340*/  F2FP.PACK_AB R14, RZ, R15 ;  /* 0x0000000fff0e723e */ /* 0x000fc800000000ff */
[----:B------:R-:W-:Y:S02]  /*1350*/  PRMT R24, R24, 0x5410, R14 ;  /* 0x0000541018187816 */ /* 0x000fe4000000000e */
.L_x_35940:
[----:B------:R-:W-:-:S05]  /*1360*/  HADD2.F32 R14, -RZ, R177.H0_H0 ;  /* 0x200000b1ff0e7230 */ /* 0x000fca0000004100 */
[----:B------:R-:W-:Y:S01]  /*1370*/  FMUL.FTZ R14, R14, R187 ;  /* 0x000000bb0e0e7220 */ /* 0x000fe20000410000 */
[----:B------:R-:W-:Y:S05]  /*1380*/  @P2 BRA `(.L_x_35941) ;  /* 0x0000002000002947 */ /* 0x000fea0003800000 */
[----:B------:R-:W-:Y:S05]  /*1390*/  @P0 BRA `(.L_x_35942) ;  /* 0x0000003000000947 */ /* 0x000fea0003800000 */
[----:B------:R-:W-:Y:S05]  /*13a0*/  BRA `(.L_x_35943) ;  /* 0x0000004000007947 */ /* 0x000fea0003800000 */
.L_x_35941:
[----:B-----5:R-:W-:-:S05]  /*13b0*/  HADD2.F32 R17, -RZ, R29.H0_H0 ;  /* 0x2000001dff117230 */ /* 0x020fca0000004100 */
[----:B------:R-:W-:-:S05]  /*13c0*/  FADD.FTZ R14, R17, R14 ;  /* 0x0000000e110e7221 */ /* 0x000fca0000010000 */
.L_x_35942:
[----:B------:R-:W-:-:S04]  /*13d0*/  F2FP.PACK_AB R16, RZ, R14 ;  /* 0x0000000eff10723e */ /* 0x000fc800000000ff */
[----:B------:R-:W-:Y:S02]  /*13e0*/  PRMT R25, R16, 0x7610, R25 ;  /* 0x0000761010197816 */ /* 0x000fe40000000019 */
.L_x_35943:
[----:B------:R-:W-:-:S05]  /*13f0*/  HADD2.F32 R16, -RZ, R177.H1_H1 ;  /* 0x300000b1ff107230 */ /* 0x000fca0000004100 */
[----:B------:R-:W-:Y:S01]  /*1400*/  FMUL.FTZ R17, R16, R187 ;  /* 0x000000bb10117220 */ /* 0x000fe20000410000 */
[----:B------:R-:W-:Y:S05]  /*1410*/  @P2 BRA `(.L_x_35944) ;  /* 0x0000002000002947 */ /* 0x000fea0003800000 */
[----:B------:R-:W-:Y:S05]  /*1420*/  @P0 BRA `(.L_x_35945) ;  /* 0x0000003000000947 */ /* 0x000fea0003800000 */
[----:B------:R-:W-:Y:S05]  /*1430*/  BRA `(.L_x_35946) ;  /* 0x0000004000007947 */ /* 0x000fea0003800000 */
.L_x_35944:
[----:B-----5:R-:W-:-:S05]  /*1440*/  HADD2.F32 R16, -RZ, R29.H1_H1 ;  /* 0x3000001dff107230 */ /* 0x020fca0000004100 */
[----:B------:R-:W-:-:S05]  /*1450*/  FADD.FTZ R17, R16, R17 ;  /* 0x0000001110117221 */ /* 0x000fca0000010000 */
.L_x_35945:
[----:B------:R-:W-:-:S04]  /*1460*/  F2FP.PACK_AB R16, RZ, R17 ;  /* 0x00000011ff10723e */ /* 0x000fc800000000ff */
[----:B------:R-:W-:Y:S02]  /*1470*/  PRMT R25, R25, 0x5410, R16 ;  /* 0x0000541019197816 */ /* 0x000fe40000000010 */
.L_x_35946:
[----:B------:R-:W-:-:S05]  /*1480*/  HADD2.F32 R16, -RZ, R178.H0_H0 ;  /* 0x200000b2ff107230 */ /* 0x000fca0000004100 */
[----:B------:R-:W-:Y:S01]  /*1490*/  FMUL.FTZ R16, R16, R187 ;  /* 0x000000bb10107220 */ /* 0x000fe20000410000 */
[----:B------:R-:W-:Y:S05]  /*14a0*/  @P2 BRA `(.L_x_35947) ;  /* 0x0000002000002947 */ /* 0x000fea0003800000 */
[----:B------:R-:W-:Y:S05]  /*14b0*/  @P0 BRA `(.L_x_35948) ;  /* 0x0000003000000947 */ /* 0x000fea0003800000 */
[----:B------:R-:W-:Y:S05]  /*14c0*/  BRA `(.L_x_35949) ;  /* 0x0000004000007947 */ /* 0x000fea0003800000 */
.L_x_35947:
[----:B-----5:R-:W-:-:S05]  /*14d0*/  HADD2.F32 R19, -RZ, R30.H0_H0 ;  /* 0x2000001eff137230 */ /* 0x020fca0000004100 */
[----:B------:R-:W-:-:S05]  /*14e0*/  FADD.FTZ R16, R19, R16 ;  /* 0x0000001013107221 */ /* 0x000fca0000010000 */
.L_x_35948:
[----:B------:R-:W-:-:S04]  /*14f0*/  F2FP.PACK_AB R18, RZ, R16 ;  /* 0x00000010ff12723e */ /* 0x000fc800000000ff */
[----:B------:R-:W-:Y:S02]  /*1500*/  PRMT R26, R18, 0x7610, R26 ;  /* 0x00007610121a7816 */ /* 0x000fe4000000001a */
.L_x_35949:
[----:B------:R-:W-:-:S05]  /*1510*/  HADD2.F32 R178, -RZ, R178.H1_H1 ;  /* 0x300000b2ffb27230 */ /* 0x000fca0000004100 */
[----:B------:R-:W-:Y:S01]  /*1520*/  FMUL.FTZ R19, R178, R187 ;  /* 0x000000bbb2137220 */ /* 0x000fe20000410000 */
[----:B------:R-:W-:Y:S05]  /*1530*/  @P2 BRA `(.L_x_35950) ;  /* 0x0000002000002947 */ /* 0x000fea0003800000 */
[----:B------:R-:W-:Y:S05]  /*1540*/  @P0 BRA `(.L_x_35951) ;  /* 0x0000003000000947 */ /* 0x000fea0003800000 */
[----:B------:R-:W-:Y:S05]  /*1550*/  BRA `(.L_x_35952) ;  /* 0x0000004000007947 */ /* 0x000fea0003800000 */
.L_x_35950:
[----:B-----5:R-:W-:-:S05]  /*1560*/  HADD2.F32 R18, -RZ, R30.H1_H1 ;  /* 0x3000001eff127230 */ /* 0x020fca0000004100 */
[----:B------:R-:W-:-:S05]  /*1570*/  FADD.FTZ R19, R18, R19 ;  /* 0x0000001312137221 */ /* 0x000fca0000010000 */
.L_x_35951:
[----:B------:R-:W-:-:S04]  /*1580*/  F2FP.PACK_AB R18, RZ, R19 ;  /* 0x00000013ff12723e */ /* 0x000fc800000000ff */
[----:B------:R-:W-:Y:S02]  /*1590*/  PRMT R26, R26, 0x5410, R18 ;  /* 0x000054101a1a7816 */ /* 0x000fe40000000012 */
.L_x_35952:
[----:B------:R-:W-:-:S05]  /*15a0*/  HADD2.F32 R18, -RZ, R179.H0_H0 ;  /* 0x200000b3ff127230 */ /* 0x000fca0000004100 */
[----:B------:R-:W-:Y:S01]  /*15b0*/  FMUL.FTZ R18, R18, R187 ;  /* 0x000000bb12127220 */ /* 0x000fe20000410000 */
[----:B------:R-:W-:Y:S05]  /*15c0*/  @P2 BRA `(.L_x_35953) ;  /* 0x0000002000002947 */ /* 0x000fea0003800000 */
[----:B------:R-:W-:Y:S05]  /*15d0*/  @P0 BRA `(.L_x_35954) ;  /* 0x0000003000000947 */ /* 0x000fea0003800000 */
[----:B------:R-:W-:Y:S05]  /*15e0*/  BRA `(.L_x_35955) ;  /* 0x0000004000007947 */ /* 0x000fea0003800000 */
.L_x_35953:
[----:B-----5:R-:W-:-:S05]  /*15f0*/  HADD2.F32 R177, -RZ, R31.H0_H0 ;  /* 0x2000001fffb17230 */ /* 0x020fca0000004100 */
[----:B------:R-:W-:-:S05]  /*1600*/  FADD.FTZ R18, R177, R18 ;  /* 0x00000012b1127221 */ /* 0x000fca0000010000 */
.L_x_35954:
[----:B------:R-:W-:-:S04]  /*1610*/  F2FP.PACK_AB R176, RZ, R18 ;  /* 0x00000012ffb0723e */ /* 0x000fc800000000ff */
[----:B------:R-:W-:Y:S02]  /*1620*/  PRMT R27, R176, 0x7610, R27 ;  /* 0x00007610b01b7816 */ /* 0x000fe4000000001b */
.L_x_35955:
[----:B------:R-:W-:-:S05]  /*1630*/  HADD2.F32 R184, -RZ, R179.H1_H1 ;  /* 0x300000b3ffb87230 */ /* 0x000fca0000004100 */
[----:B------:R-:W-:Y:S01]  /*1640*/  FMUL.FTZ R184, R184, R187 ;  /* 0x000000bbb8b87220 */ /* 0x000fe20000410000 */
[----:B------:R-:W-:Y:S05]  /*1650*/  @P2 BRA `(.L_x_35956) ;  /* 0x0000002000002947 */ /* 0x000fea0003800000 */
[----:B------:R-:W-:Y:S05]  /*1660*/  @P0 BRA `(.L_x_35957) ;  /* 0x0000003000000947 */ /* 0x000fea0003800000 */
[----:B------:R-:W-:Y:S05]  /*1670*/  BRA `(.L_x_35958) ;  /* 0x0000004000007947 */ /* 0x000fea0003800000 */
.L_x_35956:
[----:B-----5:R-:W-:-:S05]  /*1680*/  HADD2.F32 R177, -RZ, R31.H1_H1 ;  /* 0x3000001fffb17230 */ /* 0x020fca0000004100 */
[----:B------:R-:W-:-:S05]  /*1690*/  FADD.FTZ R184, R177, R184 ;  /* 0x000000b8b1b87221 */ /* 0x000fca0000010000 */
.L_x_35957:
[----:B------:R-:W-:-:S04]  /*16a0*/  F2FP.PACK_AB R176, RZ, R184 ;  /* 0x000000b8ffb0723e */ /* 0x000fc800000000ff */
[----:B------:R-:W-:Y:S02]  /*16b0*/  PRMT R27, R27, 0x5410, R176 ;  /* 0x000054101b1b7816 */ /* 0x000fe400000000b0 */
.L_x_35958:
        /* <DEDUP_REMOVED lines=12> */
.L_x_35959:
[----:B0----5:R-:W-:-:S05]  /*1780*/  HADD2.F32 R189, -RZ, R28.H0_H0 ;  /* 0x2000001cffbd7230 */ /* 0x021fca0000004100 */
[----:B------:R-:W-:-:S05]  /*1790*/  FADD.FTZ R182, R189, R182 ;  /* 0x000000b6bdb67221 */ /* 0x000fca0000010000 */
.L_x_35960:
[----:B------:R-:W-:-:S04]  /*17a0*/  F2FP.PACK_AB R188, RZ, R182 ;  /* 0x000000b6ffbc723e */ /* 0x000fc800000000ff */
[----:B------:R-:W-:Y:S02]  /*17b0*/  PRMT R24, R188, 0x7610, R24 ;  /* 0x00007610bc187816 */ /* 0x000fe40000000018 */
.L_x_35961:
[----:B------:R-:W-:-:S05]  /*17c0*/  HADD2.F32 R176, -RZ, R176.H1_H1 ;  /* 0x300000b0ffb07230 */ /* 0x000fca0000004100 */
[----:B------:R-:W-:Y:S01]  /*17d0*/  FMUL.FTZ R188, R176, R187 ;  /* 0x000000bbb0bc7220 */ /* 0x000fe20000410000 */
[----:B------:R-:W-:Y:S05]  /*17e0*/  @P2 BRA `(.L_x_35962) ;  /* 0x0000002000002947 */ /* 0x000fea0003800000 */
[----:B------:R-:W-:Y:S05]  /*17f0*/  @P0 BRA `(.L_x_35963) ;  /* 0x0000003000000947 */ /* 0x000fea0003800000 */
[----:B------:R-:W-:Y:S05]  /*1800*/  BRA `(.L_x_35964) ;  /* 0x0000004000007947 */ /* 0x000fea0003800000 */
.L_x_35962:
[----:B-----5:R-:W-:-:S05]  /*1810*/  HADD2.F32 R189, -RZ, R28.H1_H1 ;  /* 0x3000001cffbd7230 */ /* 0x020fca0000004100 */
[----:B------:R-:W-:-:S05]  /*1820*/  FADD.FTZ R188, R189, R188 ;  /* 0x000000bcbdbc7221 */ /* 0x000fca0000010000 */
.L_x_35963:
[----:B------:R-:W-:-:S04]  /*1830*/  F2FP.PACK_AB R176, RZ, R188 ;  /* 0x000000bcffb0723e */ /* 0x000fc800000000ff */
[----:B------:R-:W-:Y:S02]  /*1840*/  PRMT R24, R24, 0x5410, R176 ;  /* 0x0000541018187816 */ /* 0x000fe400000000b0 */
.L_x_35964:
[----:B------:R-:W-:-:S05]  /*1850*/  HADD2.F32 R176, -RZ, R177.H0_H0 ;  /* 0x200000b1ffb07230 */ /* 0x000fca0000004100 */
[----:B------:R-:W-:Y:S01]  /*1860*/  FMUL.FTZ R189, R176, R187 ;  /* 0x000000bbb0bd7220 */ /* 0x000fe20000410000 */
[----:B------:R-:W-:Y:S05]  /*1870*/  @P2 BRA `(.L_x_35965) ;  /* 0x0000002000002947 */ /* 0x000fea0003800000 */
[----:B------:R-:W-:Y:S05]  /*1880*/  @P0 BRA `(.L_x_35966) ;  /* 0x0000003000000947 */ /* 0x000fea0003800000 */
[----:B------:R-:W-:Y:S05]  /*1890*/  BRA `(.L_x_35967) ;  /* 0x0000004000007947 */ /* 0x000fea0003800000 */
.L_x_35965:
[----:B-----5:R-:W-:-:S05]  /*18a0*/  HADD2.F32 R176, -RZ, R29.H0_H0 ;  /* 0x2000001dffb07230 */ /* 0x020fca0000004100 */
[----:B------:R-:W-:-:S05]  /*18b0*/  FADD.FTZ R189, R176, R189 ;  /* 0x000000bdb0bd7221 */ /* 0x000fca0000010000 */
.L_x_35966:
[----:B------:R-:W-:-:S04]  /*18c0*/  F2FP.PACK_AB R176, RZ, R189 ;  /* 0x000000bdffb0723e */ /* 0x000fc800000000ff */
[----:B------:R-:W-:Y:S02]  /*18d0*/  PRMT R25, R176, 0x7610, R25 ;  /* 0x00007610b0197816 */ /* 0x000fe40000000019 */
.L_x_35967:
[----:B------:R-:W-:-:S05]  /*18e0*/  HADD2.F32 R190, -RZ, R177.H1_H1 ;  /* 0x300000b1ffbe7230 */ /* 0x000fca0000004100 */
[----:B------:R-:W-:Y:S01]  /*18f0*/  FMUL.FTZ R190, R190, R187 ;  /* 0x000000bbbebe7220 */ /* 0x000fe20000410000 */
[----:B------:R-:W-:Y:S05]  /*1900*/  @P2 BRA `(.L_x_35968) ;  /* 0x0000002000002947 */ /* 0x000fea0003800000 */
[----:B------:R-:W-:Y:S05]  /*1910*/  @P0 BRA `(.L_x_35969) ;  /* 0x0000003000000947 */ /* 0x000fea0003800000 */
[----:B------:R-:W-:Y:S05]  /*1920*/  BRA `(.L_x_35970) ;  /* 0x0000004000007947 */ /* 0x000fea0003800000 */
.L_x_35968:
[----:B-----5:R-:W-:-:S05]  /*1930*/  HADD2.F32 R177, -RZ, R29.H1_H1 ;  /* 0x3000001dffb17230 */ /* 0x020fca0000004100 */
[----:B------:R-:W-:-:S05]  /*1940*/  FADD.FTZ R190, R177, R190 ;  /* 0x000000beb1be7221 */ /* 0x000fca0000010000 */
.L_x_35969:
[----:B------:R-:W-:-:S04]  /*1950*/  F2FP.PACK_AB R176, RZ, R190 ;  /* 0x000000beffb0723e */ /* 0x000fc800000000ff */
[----:B------:R-:W-:Y:S02]  /*1960*/  PRMT R25, R25, 0x5410, R176 ;  /* 0x0000541019197816 */ /* 0x000fe400000000b0 */
.L_x_35970:
[----:B------:R-:W-:-:S05]  /*1970*/  HADD2.F32 R176, -RZ, R178.H0_H0 ;  /* 0x200000b2ffb07230 */ /* 0x000fca0000004100 */
[----:B------:R-:W-:Y:S01]  /*1980*/  FMUL.FTZ R191, R176, R187 ;  /* 0x000000bbb0bf7220 */ /* 0x000fe20000410000 */
[----:B------:R-:W-:Y:S05]  /*1990*/  @P2 BRA `(.L_x_35971) ;  /* 0x0000002000002947 */ /* 0x000fea0003800000 */
[----:B------:R-:W-:Y:S05]  /*19a0*/  @P0 BRA `(.L_x_35972) ;  /* 0x0000003000000947 */ /* 0x000fea0003800000 */
[----:B------:R-:W-:Y:S05]  /*19b0*/  BRA `(.L_x_35973) ;  /* 0x0000004000007947 */ /* 0x000fea0003800000 */
.L_x_35971:
[----:B-----5:R-:W-:-:S05]  /*19c0*/  HADD2.F32 R176, -RZ, R30.H0_H0 ;  /* 0x2000001effb07230 */ /* 0x020fca0000004100 */
[----:B------:R-:W-:-:S05]  /*19d0*/  FADD.FTZ R191, R176, R191 ;  /* 0x000000bfb0bf7221 */ /* 0x000fca0000010000 */
.L_x_35972:
[----:B------:R-:W-:-:S04]  /*19e0*/  F2FP.PACK_AB R176, RZ, R191 ;  /* 0x000000bfffb0723e */ /* 0x000fc800000000ff */
[----:B------:R-:W-:Y:S02]  /*19f0*/  PRMT R26, R176, 0x7610, R26 ;  /* 0x00007610b01a7816 */ /* 0x000fe4000000001a */
.L_x_35973:
[----:B------:R-:W-:-:S05]  /*1a00*/  HADD2.F32 R178, -RZ, R178.H1_H1 ;  /* 0x300000b2ffb27230 */ /* 0x000fca0000004100 */
[----:B------:R-:W-:Y:S01]  /*1a10*/  FMUL.FTZ R193, R178, R187 ;  /* 0x000000bbb2c17220 */ /* 0x000fe20000410000 */
[----:B------:R-:W-:Y:S05]  /*1a20*/  @P2 BRA `(.L_x_35974) ;  /* 0x0000002000002947 */ /* 0x000fea0003800000 */
[----:B------:R-:W-:Y:S05]  /*1a30*/  @P0 BRA `(.L_x_35975) ;  /* 0x0000003000000947 */ /* 0x000fea0003800000 */
[----:B------:R-:W-:Y:S05]  /*1a40*/  BRA `(.L_x_35976) ;  /* 0x0000004000007947 */ /* 0x000fea0003800000 */
.L_x_35974:
[----:B-----5:R-:W-:-:S05]  /*1a50*/  HADD2.F32 R176, -RZ, R30.H1_H1 ;  /* 0x3000001effb07230 */ /* 0x020fca0000004100 */
[----:B------:R-:W-:-:S05]  /*1a60*/  FADD.FTZ R193, R176, R193 ;  /* 0x000000c1b0c17221 */ /* 0x000fca0000010000 */
.L_x_35975:
[----:B------:R-:W-:-:S04]  /*1a70*/  F2FP.PACK_AB R176, RZ, R193 ;  /* 0x000000c1ffb0723e */ /* 0x000fc800000000ff */
[----:B------:R-:W-:Y:S02]  /*1a80*/  PRMT R26, R26, 0x5410, R176 ;  /* 0x000054101a1a7816 */ /* 0x000fe400000000b0 */
.L_x_35976:
[----:B------:R-:W-:-:S05]  /*1a90*/  HADD2.F32 R192, -RZ, R179.H0_H0 ;  /* 0x200000b3ffc07230 */ /* 0x000fca0000004100 */
[----:B------:R-:W-:Y:S01]  /*1aa0*/  FMUL.FTZ R192, R192, R187 ;  /* 0x000000bbc0c07220 */ /* 0x000fe20000410000 */
[----:B------:R-:W-:Y:S05]  /*1ab0*/  @P2 BRA `(.L_x_35977) ;  /* 0x0000002000002947 */ /* 0x000fea0003800000 */
[----:B------:R-:W-:Y:S05]  /*1ac0*/  @P0 BRA `(.L_x_35978) ;  /* 0x0000003000000947 */ /* 0x000fea0003800000 */
[----:B------:R-:W-:Y:S05]  /*1ad0*/  BRA `(.L_x_35979) ;  /* 0x0000004000007947 */ /* 0x000fea0003800000 */
.L_x_35977:
[----:B-----5:R-:W-:-:S05]  /*1ae0*/  HADD2.F32 R177, -RZ, R31.H0_H0 ;  /* 0x2000001fffb17230 */ /* 0x020fca0000004100 */
[----:B------:R-:W-:-:S05]  /*1af0*/  FADD.FTZ R192, R177, R192 ;  /* 0x000000c0b1c07221 */ /* 0x000fca0000010000 */
.L_x_35978:
[----:B------:R-:W-:-:S04]  /*1b00*/  F2FP.PACK_AB R176, RZ, R192 ;  /* 0x000000c0ffb0723e */ /* 0x000fc800000000ff */
[----:B------:R-:W-:Y:S02]  /*1b10*/  PRMT R27, R176, 0x7610, R27 ;  /* 0x00007610b01b7816 */ /* 0x000fe4000000001b */
.L_x_35979:
[----:B------:R-:W-:-:S05]  /*1b20*/  HADD2.F32 R196, -RZ, R179.H1_H1 ;  /* 0x300000b3ffc47230 */ /* 0x000fca0000004100 */
[----:B------:R-:W-:Y:S01]  /*1b30*/  FMUL.FTZ R196, R196, R187 ;  /* 0x000000bbc4c47220 */ /* 0x000fe20000410000 */
[----:B------:R-:W-:Y:S05]  /*1b40*/  @P2 BRA `(.L_x_35980) ;  /* 0x0000002000002947 */ /* 0x000fea0003800000 */
[----:B------:R-:W-:Y:S05]  /*1b50*/  @P0 BRA `(.L_x_35981) ;  /* 0x0000003000000947 */ /* 0x000fea0003800000 */
[----:B------:R-:W-:Y:S05]  /*1b60*/  BRA `(.L_x_35982) ;  /* 0x0000004000007947 */ /* 0x000fea0003800000 */
.L_x_35980:
[----:B-----5:R-:W-:-:S05]  /*1b70*/  HADD2.F32 R177, -RZ, R31.H1_H1 ;  /* 0x3000001fffb17230 */ /* 0x020fca0000004100 */
[----:B------:R-:W-:-:S05]  /*1b80*/  FADD.FTZ R196, R177, R196 ;  /* 0x000000c4b1c47221 */ /* 0x000fca0000010000 */
.L_x_35981:
[----:B------:R-:W-:-:S04]  /*1b90*/  F2FP.PACK_AB R176, RZ, R196 ;  /* 0x000000c4ffb0723e */ /* 0x000fc800000000ff */
[----:B------:R-:W-:Y:S02]  /*1ba0*/  PRMT R27, R27, 0x5410, R176 ;  /* 0x000054101b1b7816 */ /* 0x000fe400000000b0 */
.L_x_35982:
[----:B------:R-:W-:Y:S01]  /*1bb0*/  IADD3 R195, R12, 0x80, RZ ;  /* 0x000000800cc37810 */ /* 0x000fe20007ffe0ff */
[----:B------:R-:W-:-:S04]  /*1bc0*/  @P0 IMAD.WIDE.U32 R176, R183, R248, c[0x0][0x188] ;  /* 0x00006200b7b00625 */ /* 0x000fc800078e00f8 */
[CC--:B------:R-:W-:Y:S01]  /*1bd0*/  IMAD.WIDE.U32 R178, R195.reuse, R248.reuse, c[0x0][0x170] ;  /* 0x00005c00c3b27625 */ /* 0x0c0fe200078e00f8 */
[----:B------:R0:W-:Y:S03]  /*1be0*/  @P0 STG.E.128 [R176.64], R24 ;  /* 0x00000018b0000986 */ /* 0x0001e6000c101d04 */
[----:B------:R-:W-:-:S05]  /*1bf0*/  @P1 IMAD.WIDE.U32 R198, R195, R248, c[0x0][0x180] ;  /* 0x00006000c3c61625 */ /* 0x000fca00078e00f8 */
[----:B-----5:R1:W5:Y:S04]  /*1c00*/  @P1 LDG.E.128 R28, [R198.64] ;  /* 0x00000004c61c1981 */ /* 0x020368000c1e1d00 */
[----:B0-----:R-:W2:Y:S02]  /*1c10*/  LDG.E.128 R176, [R178.64] ;  /* 0x00000004b2b07981 */ /* 0x001ea4000c1e1d00 */
[----:B--2---:R-:W-:-:S05]  /*1c20*/  HADD2.F32 R194, -RZ, R176.H0_H0 ;  /* 0x200000b0ffc27230 */ /* 0x004fca0000004100 */
[----:B------:R-:W-:Y:S01]  /*1c30*/  FMUL.FTZ R194, R194, R187 ;  /* 0x000000bbc2c27220 */ /* 0x000fe20000410000 */
[----:B------:R-:W-:Y:S05]  /*1c40*/  @P2 BRA `(.L_x_35983) ;  /* 0x0000002000002947 */ /* 0x000fea0003800000 */
[----:B-1----:R-:W-:Y:S05]  /*1c50*/  @P0 BRA `(.L_x_35984) ;  /* 0x0000003000000947 */ /* 0x002fea0003800000 */
[----:B------:R-:W-:Y:S05]  /*1c60*/  BRA `(.L_x_35985) ;  /* 0x0000004000007947 */ /* 0x000fea0003800000 */
.L_x_35983:
[----:B-1---5:R-:W-:-:S05]  /*1c70*/  HADD2.F32 R197, -RZ, R28.H0_H0 ;  /* 0x2000001cffc57230 */ /* 0x022fca0000004100 */
[----:B------:R-:W-:-:S05]  /*1c80*/  FADD.FTZ R194, R197, R194 ;  /* 0x000000c2c5c27221 */ /* 0x000fca0000010000 */
.L_x_35984:
[----:B------:R-:W-:-:S04]  /*1c90*/  F2FP.PACK_AB R197, RZ, R194 ;  /* 0x000000c2ffc5723e */ /* 0x000fc800000000ff */
[----:B------:R-:W-:Y:S02]  /*1ca0*/  PRMT R24, R197, 0x7610, R24 ;  /* 0x00007610c5187816 */ /* 0x000fe40000000018 */
.L_x_35985:
[----:B------:R-:W-:-:S05]  /*1cb0*/  HADD2.F32 R176, -RZ, R176.H1_H1 ;  /* 0x300000b0ffb07230 */ /* 0x000fca0000004100 */
[----:B------:R-:W-:Y:S01]  /*1cc0*/  FMUL.FTZ R198, R176, R187 ;  /* 0x000000bbb0c67220 */ /* 0x000fe20000410000 */
[----:B------:R-:W-:Y:S05]  /*1cd0*/  @P2 BRA `(.L_x_35986) ;  /* 0x0000002000002947 */ /* 0x000fea0003800000 */
[----:B------:R-:W-:Y:S05]  /*1ce0*/  @P0 BRA `(.L_x_35987) ;  /* 0x0000003000000947 */ /* 0x000fea0003800000 */
[----:B------:R-:W-:Y:S05]  /*1cf0*/  BRA `(.L_x_35988) ;  /* 0x0000004000007947 */ /* 0x000fea0003800000 */
.L_x_35986:
[----:B-----5:R-:W-:-:S05]  /*1d00*/  HADD2.F32 R197, -RZ, R28.H1_H1 ;  /* 0x3000001cffc57230 */ /* 0x020fca0000004100 */
[----:B------:R-:W-:-:S05]  /*1d10*/  FADD.FTZ R198, R197, R198 ;  /* 0x000000c6c5c67221 */ /* 0x000fca0000010000 */
.L_x_35987:
[----:B------:R-:W-:-:S04]  /*1d20*/  F2FP.PACK_AB R176, RZ, R198 ;  /* 0x000000c6ffb0723e */ /* 0x000fc800000000ff */
[----:B------:R-:W-:Y:S02]  /*1d30*/  PRMT R24, R24, 0x5410, R176 ;  /* 0x0000541018187816 */ /* 0x000fe400000000b0 */
.L_x_35988:
[----:B------:R-:W-:-:S05]  /*1d40*/  HADD2.F32 R176, -RZ, R177.H0_H0 ;  /* 0x200000b1ffb07230 */ /* 0x000fca0000004100 */
[----:B------:R-:W-:Y:S01]  /*1d50*/  FMUL.FTZ R197, R176, R187 ;  /* 0x000000bbb0c57220 */ /* 0x000fe20000410000 */
[----:B------:R-:W-:Y:S05]  /*1d60*/  @P2 BRA `(.L_x_35989) ;  /* 0x0000002000002947 */ /* 0x000fea0003800000 */
[----:B------:R-:W-:Y:S05]  /*1d70*/  @P0 BRA `(.L_x_35990) ;  /* 0x0000003000000947 */ /* 0x000fea0003800000 */
[----:B------:R-:W-:Y:S05]  /*1d80*/  BRA `(.L_x_35991) ;  /* 0x0000004000007947 */ /* 0x000fea0003800000 */
.L_x_35989:
[----:B-----5:R-:W-:-:S05]  /*1d90*/  HADD2.F32 R176, -RZ, R29.H0_H0 ;  /* 0x2000001dffb07230 */ /* 0x020fca0000004100 */
[----:B------:R-:W-:-:S05]  /*1da0*/  FADD.FTZ R197, R176, R197 ;  /* 0x000000c5b0c57221 */ /* 0x000fca0000010000 */
.L_x_35990:
[----:B------:R-:W-:-:S04]  /*1db0*/  F2FP.PACK_AB R176, RZ, R197 ;  /* 0x000000c5ffb0723e */ /* 0x000fc800000000ff */
[----:B------:R-:W-:Y:S02]  /*1dc0*/  PRMT R25, R176, 0x7610, R25 ;  /* 0x00007610b0197816 */ /* 0x000fe40000000019 */
.L_x_35991:
[----:B------:R-:W-:-:S05]  /*1dd0*/  HADD2.F32 R200, -RZ, R177.H1_H1 ;  /* 0x300000b1ffc87230 */ /* 0x000fca0000004100 */
[----:B------:R-:W-:Y:S01]  /*1de0*/  FMUL.FTZ R200, R200, R187 ;  /* 0x000000bbc8c87220 */ /* 0x000fe20000410000 */
[----:B------:R-:W-:Y:S05]  /*1df0*/  @P2 BRA `(.L_x_35992) ;  /* 0x0000002000002947 */ /* 0x000fea0003800000 */
[----:B------:R-:W-:Y:S05]  /*1e00*/  @P0 BRA `(.L_x_35993) ;  /* 0x0000003000000947 */ /* 0x000fea0003800000 */
[----:B------:R-:W-:Y:S05]  /*1e10*/  BRA `(.L_x_35994) ;  /* 0x0000004000007947 */ /* 0x000fea0003800000 */
.L_x_35992:
[----:B-----5:R-:W-:-:S05]  /*1e20*/  HADD2.F32 R177, -RZ, R29.H1_H1 ;  /* 0x3000001dffb17230 */ /* 0x020fca0000004100 */
[----:B------:R-:W-:-:S05]  /*1e30*/  FADD.FTZ R200, R177, R200 ;  /* 0x000000c8b1c87221 */ /* 0x000fca0000010000 */
.L_x_35993:
[----:B------:R-:W-:-:S04]  /*1e40*/  F2FP.PACK_AB R176, RZ, R200 ;  /* 0x000000c8ffb0723e */ /* 0x000fc800000000ff */
[----:B------:R-:W-:Y:S02]  /*1e50*/  PRMT R25, R25, 0x5410, R176 ;  /* 0x0000541019197816 */ /* 0x000fe400000000b0 */
.L_x_35994:
[----:B------:R-:W-:-:S05]  /*1e60*/  HADD2.F32 R176, -RZ, R178.H0_H0 ;  /* 0x200000b2ffb07230 */ /* 0x000fca0000004100 */
[----:B------:R-:W-:Y:S01]  /*1e70*/  FMUL.FTZ R199, R176, R187 ;  /* 0x000000bbb0c77220 */ /* 0x000fe20000410000 */
[----:B------:R-:W-:Y:S05]  /*1e80*/  @P2 BRA `(.L_x_35995) ;  /* 0x0000002000002947 */ /* 0x000fea0003800000 */
[----:B------:R-:W-:Y:S05]  /*1e90*/  @P0 BRA `(.L_x_35996) ;  /* 0x0000003000000947 */ /* 0x000fea0003800000 */
[----:B------:R-:W-:Y:S05]  /*1ea0*/  BRA `(.L_x_35997) ;  /* 0x0000004000007947 */ /* 0x000fea0003800000 */
.L_x_35995:
[----:B-----5:R-:W-:-:S05]  /*1eb0*/  HADD2.F32 R176, -RZ, R30.H0_H0 ;  /* 0x2000001effb07230 */ /* 0x020fca0000004100 */
[----:B------:R-:W-:-:S05]  /*1ec0*/  FADD.FTZ R199, R176, R199 ;  /* 0x000000c7b0c77221 */ /* 0x000fca0000010000 */
.L_x_35996:
[----:B------:R-:W-:-:S04]  /*1ed0*/  F2FP.PACK_AB R176, RZ, R199 ;  /* 0x000000c7ffb0723e */ /* 0x000fc800000000ff */
[----:B------:R-:W-:Y:S02]  /*1ee0*/  PRMT R26, R176, 0x7610, R26 ;  /* 0x00007610b01a7816 */ /* 0x000fe4000000001a */
.L_x_35997:
[----:B------:R-:W-:-:S05]  /*1ef0*/  HADD2.F32 R178, -RZ, R178.H1_H1 ;  /* 0x300000b2ffb27230 */ /* 0x000fca0000004100 */
[----:B------:R-:W-:Y:S01]  /*1f00*/  FMUL.FTZ R202, R178, R187 ;  /* 0x000000bbb2ca7220 */ /* 0x000fe20000410000 */
[----:B------:R-:W-:Y:S05]  /*1f10*/  @P2 BRA `(.L_x_35998) ;  /* 0x0000002000002947 */ /* 0x000fea0003800000 */
[----:B------:R-:W-:Y:S05]  /*1f20*/  @P0 BRA `(.L_x_35999) ;  /* 0x0000003000000947 */ /* 0x000fea0003800000 */
[----:B------:R-:W-:Y:S05]  /*1f30*/  BRA `(.L_x_36000) ;  /* 0x0000004000007947 */ /* 0x000fea0003800000 */
.L_x_35998:
[----:B-----5:R-:W-:-:S05]  /*1f40*/  HADD2.F32 R177, -RZ, R30.H1_H1 ;  /* 0x3000001effb17230 */ /* 0x020fca0000004100 */
[----:B------:R-:W-:-:S05]  /*1f50*/  FADD.FTZ R202, R177, R202 ;  /* 0x000000cab1ca7221 */ /* 0x000fca0000010000 */
.L_x_35999:
[----:B------:R-:W-:-:S04]  /*1f60*/  F2FP.PACK_AB R176, RZ, R202 ;  /* 0x000000caffb0723e */ /* 0x000fc800000000ff */
[----:B------:R-:W-:Y:S02]  /*1f70*/  PRMT R26, R26, 0x5410, R176 ;  /* 0x000054101a1a7816 */ /* 0x000fe400000000b0 */
.L_x_36000:
[----:B------:R-:W-:-:S05]  /*1f80*/  HADD2.F32 R176, -RZ, R179.H0_H0 ;  /* 0x200000b3ffb07230 */ /* 0x000fca0000004100 */
[----:B------:R-:W-:Y:S01]  /*1f90*/  FMUL.FTZ R201, R176, R187 ;  /* 0x000000bbb0c97220 */ /* 0x000fe20000410000 */
[----:B------:R-:W-:Y:S05]  /*1fa0*/  @P2 BRA `(.L_x_36001) ;  /* 0x0000002000002947 */ /* 0x000fea0003800000 */
[----:B------:R-:W-:Y:S05]  /*1fb0*/  @P0 BRA `(.L_x_36002) ;  /* 0x0000003000000947 */ /* 0x000fea0003800000 */
[----:B------:R-:W-:Y:S05]  /*1fc0*/  BRA `(.L_x_36003) ;  /* 0x0000004000007947 */ /* 0x000fea0003800000 */
.L_x_36001:
[----:B-----5:R-:W-:-:S05]  /*1fd0*/  HADD2.F32 R176, -RZ, R31.H0_H0 ;  /* 0x2000001fffb07230 */ /* 0x020fca0000004100 */
[----:B------:R-:W-:-:S05]  /*1fe0*/  FADD.FTZ R201, R176, R201 ;  /* 0x000000c9b0c97221 */ /* 0x000fca0000010000 */
.L_x_36002:
[----:B------:R-:W-:-:S04]  /*1ff0*/  F2FP.PACK_AB R176, RZ, R201 ;  /* 0x000000c9ffb0723e */ /* 0x000fc800000000ff */
[----:B------:R-:W-:Y:S02]  /*2000*/  PRMT R27, R176, 0x7610, R27 ;  /* 0x00007610b01b7816 */ /* 0x000fe4000000001b */
.L_x_36003:
[----:B------:R-:W-:-:S05]  /*2010*/  HADD2.F32 R206, -RZ, R179.H1_H1 ;  /* 0x300000b3ffce7230 */ /* 0x000fca0000004100 */
[----:B------:R-:W-:Y:S01]  /*2020*/  FMUL.FTZ R206, R206, R187 ;  /* 0x000000bbcece7220 */ /* 0x000fe20000410000 */
[----:B------:R-:W-:Y:S05]  /*2030*/  @P2 BRA `(.L_x_36004) ;  /* 0x0000002000002947 */ /* 0x000fea0003800000 */
[----:B------:R-:W-:Y:S05]  /*2040*/  @P0 BRA `(.L_x_36005) ;  /* 0x0000003000000947 */ /* 0x000fea0003800000 */
[----:B------:R-:W-:Y:S05]  /*2050*/  BRA `(.L_x_36006) ;  /* 0x0000004000007947 */ /* 0x000fea0003800000 */
.L_x_36004:
[----:B-----5:R-:W-:-:S05]  /*2060*/  HADD2.F32 R177, -RZ, R31.H1_H1 ;  /* 0x3000001fffb17230 */ /* 0x020fca0000004100 */
[----:B------:R-:W-:-:S05]  /*2070*/  FADD.FTZ R206, R177, R206 ;  /* 0x000000ceb1ce7221 */ /* 0x000fca0000010000 */
.L_x_36005:
[----:B------:R-:W-:-:S04]  /*2080*/  F2FP.PACK_AB R176, RZ, R206 ;  /* 0x000000ceffb0723e */ /* 0x000fc800000000ff */
[----:B------:R-:W-:Y:S02]  /*2090*/  PRMT R27, R27, 0x5410, R176 ;  /* 0x000054101b1b7816 */ /* 0x000fe400000000b0 */
.L_x_36006:
        /* <DEDUP_REMOVED lines=12> */
.L_x_36007:
[----:B-1---5:R-:W-:-:S05]  /*2160*/  HADD2.F32 R204, -RZ, R28.H0_H0 ;  /* 0x2000001cffcc7230 */ /* 0x022fca0000004100 */
[----:B------:R-:W-:-:S05]  /*2170*/  FADD.FTZ R207, R204, R207 ;  /* 0x000000cfcccf7221 */ /* 0x000fca0000010000 */
.L_x_36008:
[----:B------:R-:W-:-:S04]  /*2180*/  F2FP.PACK_AB R204, RZ, R207 ;  /* 0x000000cfffcc723e */ /* 0x000fc800000000ff */
[----:B------:R-:W-:Y:S02]  /*2190*/  PRMT R24, R204, 0x7610, R24 ;  /* 0x00007610cc187816 */ /* 0x000fe40000000018 */
.L_x_36009:
[----:B------:R-:W-:-:S05]  /*21a0*/  HADD2.F32 R176, -RZ, R176.H1_H1 ;  /* 0x300000b0ffb07230 */ /* 0x000fca0000004100 */
[----:B------:R-:W-:Y:S01]  /*21b0*/  FMUL.FTZ R209, R176, R187 ;  /* 0x000000bbb0d17220 */ /* 0x000fe20000410000 */
[----:B------:R-:W-:Y:S05]  /*21c0*/  @P2 BRA `(.L_x_36010) ;  /* 0x0000002000002947 */ /* 0x000fea0003800000 */
[----:B------:R-:W-:Y:S05]  /*21d0*/  @P0 BRA `(.L_x_36011) ;  /* 0x0000003000000947 */ /* 0x000fea0003800000 */
[----:B------:R-:W-:Y:S05]  /*21e0*/  BRA `(.L_x_36012) ;  /* 0x0000004000007947 */ /* 0x000fea0003800000 */
.L_x_36010:
[----:B-----5:R-:W-:-:S05]  /*21f0*/  HADD2.F32 R176, -RZ, R28.H1_H1 ;  /* 0x3000001cffb07230 */ /* 0x020fca0000004100 */
[----:B------:R-:W-:-:S05]  /*2200*/  FADD.FTZ R209, R176, R209 ;  /* 0x000000d1b0d17221 */ /* 0x000fca0000010000 */
.L_x_36011:
[----:B------:R-:W-:-:S04]  /*2210*/  F2FP.PACK_AB R176, RZ, R209 ;  /* 0x000000d1ffb0723e */ /* 0x000fc800000000ff */
[----:B------:R-:W-:Y:S02]  /*2220*/  PRMT R24, R24, 0x5410, R176 ;  /* 0x0000541018187816 */ /* 0x000fe400000000b0 */
.L_x_36012:
[----:B------:R-:W-:-:S05]  /*2230*/  HADD2.F32 R208, -RZ, R177.H0_H0 ;  /* 0x200000b1ffd07230 */ /* 0x000fca0000004100 */
[----:B------:R-:W-:Y:S01]  /*2240*/  FMUL.FTZ R208, R208, R187 ;  /* 0x000000bbd0d07220 */ /* 0x000fe20000410000 */
[----:B------:R-:W-:Y:S05]  /*2250*/  @P2 BRA `(.L_x_36013) ;  /* 0x0000002000002947 */ /* 0x000fea0003800000 */
[----:B------:R-:W-:Y:S05]  /*2260*/  @P0 BRA `(.L_x_36014) ;  /* 0x0000003000000947 */ /* 0x000fea0003800000 */
[----:B------:R-:W-:Y:S05]  /*2270*/  BRA `(.L_x_36015) ;  /* 0x0000004000007947 */ /* 0x000fea0003800000 */
.L_x_36013:
[----:B-----5:R-:W-:-:S05]  /*2280*/  HADD2.F32 R205, -RZ, R29.H0_H0 ;  /* 0x2000001dffcd7230 */ /* 0x020fca0000004100 */
[----:B------:R-:W-:-:S05]  /*2290*/  FADD.FTZ R208, R205, R208 ;  /* 0x000000d0cdd07221 */ /* 0x000fca0000010000 */
.L_x_36014:
[----:B------:R-:W-:-:S04]  /*22a0*/  F2FP.PACK_AB R176, RZ, R208 ;  /* 0x000000d0ffb0723e */ /* 0x000fc800000000ff */
[----:B------:R-:W-:Y:S02]  /*22b0*/  PRMT R25, R176, 0x7610, R25 ;  /* 0x00007610b0197816 */ /* 0x000fe40000000019 */
.L_x_36015:
[----:B------:R-:W-:-:S05]  /*22c0*/  HADD2.F32 R176, -RZ, R177.H1_H1 ;  /* 0x300000b1ffb07230 */ /* 0x000fca0000004100 */
[----:B------:R-:W-:Y:S01]  /*22d0*/  FMUL.FTZ R211, R176, R187 ;  /* 0x000000bbb0d37220 */ /* 0x000fe20000410000 */
[----:B------:R-:W-:Y:S05]  /*22e0*/  @P2 BRA `(.L_x_36016) ;  /* 0x0000002000002947 */ /* 0x000fea0003800000 */
[----:B------:R-:W-:Y:S05]  /*22f0*/  @P0 BRA `(.L_x_36017) ;  /* 0x0000003000000947 */ /* 0x000fea0003800000 */
[----:B------:R-:W-:Y:S05]  /*2300*/  BRA `(.L_x_36018) ;  /* 0x0000004000007947 */ /* 0x000fea0003800000 */
.L_x_36016:
[----:B-----5:R-:W-:-:S05]  /*2310*/  HADD2.F32 R176, -RZ, R29.H1_H1 ;  /* 0x3000001dffb07230 */ /* 0x020fca0000004100 */
[----:B------:R-:W-:-:S05]  /*2320*/  FADD.FTZ R211, R176, R211 ;  /* 0x000000d3b0d37221 */ /* 0x000fca0000010000 */
.L_x_36017:
[----:B------:R-:W-:-:S04]  /*2330*/  F2FP.PACK_AB R176, RZ, R211 ;  /* 0x000000d3ffb0723e */ /* 0x000fc800000000ff */
[----:B------:R-:W-:Y:S02]  /*2340*/  PRMT R25, R25, 0x5410, R176 ;  /* 0x0000541019197816 */ /* 0x000fe400000000b0 */
.L_x_36018:
[----:B------:R-:W-:-:S05]  /*2350*/  HADD2.F32 R210, -RZ, R178.H0_H0 ;  /* 0x200000b2ffd27230 */ /* 0x000fca0000004100 */
[----:B------:R-:W-:Y:S01]  /*2360*/  FMUL.FTZ R210, R210, R187 ;  /* 0x000000bbd2d27220 */ /* 0x000fe20000410000 */
[----:B------:R-:W-:Y:S05]  /*2370*/  @P2 BRA `(.L_x_36019) ;  /* 0x0000002000002947 */ /* 0x000fea0003800000 */
[----:B------:R-:W-:Y:S05]  /*2380*/  @P0 BRA `(.L_x_36020) ;  /* 0x0000003000000947 */ /* 0x000fea0003800000 */
[----:B------:R-:W-:Y:S05]  /*2390*/  BRA `(.L_x_36021) ;  /* 0x0000004000007947 */ /* 0x000fea0003800000 */
.L_x_36019:
[----:B-----5:R-:W-:-:S05]  /*23a0*/  HADD2.F32 R177, -RZ, R30.H0_H0 ;  /* 0x2000001effb17230 */ /* 0x020fca0000004100 */
[----:B------:R-:W-:-:S05]  /*23b0*/  FADD.FTZ R210, R177, R210 ;  /* 0x000000d2b1d27221 */ /* 0x000fca0000010000 */
.L_x_36020:
[----:B------:R-:W-:-:S04]  /*23c0*/  F2FP.PACK_AB R176, RZ, R210 ;  /* 0x000000d2ffb0723e */ /* 0x000fc800000000ff */
[----:B------:R-:W-:Y:S02]  /*23d0*/  PRMT R26, R176, 0x7610, R26 ;  /* 0x00007610b01a7816 */ /* 0x000fe4000000001a */
.L_x_36021:
[----:B------:R-:W-:-:S05]  /*23e0*/  HADD2.F32 R178, -RZ, R178.H1_H1 ;  /* 0x300000b2ffb27230 */ /* 0x000fca0000004100 */
[----:B------:R-:W-:Y:S01]  /*23f0*/  FMUL.FTZ R213, R178, R187 ;  /* 0x000000bbb2d57220 */ /* 0x000fe20000410000 */
[----:B------:R-:W-:Y:S05]  /*2400*/  @P2 BRA `(.L_x_36022) ;  /* 0x0000002000002947 */ /* 0x000fea0003800000 */
[----:B------:R-:W-:Y:S05]  /*2410*/  @P0 BRA `(.L_x_36023) ;  /* 0x0000003000000947 */ /* 0x000fea0003800000 */
[----:B------:R-:W-:Y:S05]  /*2420*/  BRA `(.L_x_36024) ;  /* 0x0000004000007947 */ /* 0x000fea0003800000 */
.L_x_36022:
[----:B-----5:R-:W-:-:S05]  /*2430*/  HADD2.F32 R176, -RZ, R30.H1_H1 ;  /* 0x3000001effb07230 */ /* 0x020fca0000004100 */
[----:B------:R-:W-:-:S05]  /*2440*/  FADD.FTZ R213, R176, R213 ;  /* 0x000000d5b0d57221 */ /* 0x000fca0000010000 */
.L_x_36023:
[----:B------:R-:W-:-:S04]  /*2450*/  F2FP.PACK_AB R176, RZ, R213 ;  /* 0x000000d5ffb0723e */ /* 0x000fc800000000ff */
[----:B------:R-:W-:Y:S02]  /*2460*/  PRMT R26, R26, 0x5410, R176 ;  /* 0x000054101a1a7816 */ /* 0x000fe400000000b0 */
.L_x_36024:
[----:B------:R-:W-:-:S05]  /*2470*/  HADD2.F32 R212, -RZ, R179.H0_H0 ;  /* 0x200000b3ffd47230 */ /* 0x000fca0000004100 */
[----:B------:R-:W-:Y:S01]  /*2480*/  FMUL.FTZ R212, R212, R187 ;  /* 0x000000bbd4d47220 */ /* 0x000fe20000410000 */
[----:B------:R-:W-:Y:S05]  /*2490*/  @P2 BRA `(.L_x_36025) ;  /* 0x0000002000002947 */ /* 0x000fea0003800000 */
[----:B------:R-:W-:Y:S05]  /*24a0*/  @P0 BRA `(.L_x_36026) ;  /* 0x0000003000000947 */ /* 0x000fea0003800000 */
[----:B------:R-:W-:Y:S05]  /*24b0*/  BRA `(.L_x_36027) ;  /* 0x0000004000007947 */ /* 0x000fea0003800000 */
.L_x_36025:
[----:B-----5:R-:W-:-:S05]  /*24c0*/  HADD2.F32 R177, -RZ, R31.H0_H0 ;  /* 0x2000001fffb17230 */ /* 0x020fca0000004100 */
[----:B------:R-:W-:-:S05]  /*24d0*/  FADD.FTZ R212, R177, R212 ;  /* 0x000000d4b1d47221 */ /* 0x000fca0000010000 */
.L_x_36026:
[----:B------:R-:W-:-:S04]  /*24e0*/  F2FP.PACK_AB R176, RZ, R212 ;  /* 0x000000d4ffb0723e */ /* 0x000fc800000000ff */
[----:B------:R-:W-:Y:S02]  /*24f0*/  PRMT R27, R176, 0x7610, R27 ;  /* 0x00007610b01b7816 */ /* 0x000fe4000000001b */
.L_x_36027:
[----:B------:R-:W-:-:S05]  /*2500*/  HADD2.F32 R176, -RZ, R179.H1_H1 ;  /* 0x300000b3ffb07230 */ /* 0x000fca0000004100 */
[----:B------:R-:W-:Y:S01]  /*2510*/  FMUL.FTZ R215, R176, R187 ;  /* 0x000000bbb0d77220 */ /* 0x000fe20000410000 */
[----:B------:R-:W-:Y:S05]  /*2520*/  @P2 BRA `(.L_x_36028) ;  /* 0x0000002000002947 */ /* 0x000fea0003800000 */
[----:B------:R-:W-:Y:S05]  /*2530*/  @P0 BRA `(.L_x_36029) ;  /* 0x0000003000000947 */ /* 0x000fea0003800000 */
[----:B------:R-:W-:Y:S05]  /*2540*/  BRA `(.L_x_36030) ;  /* 0x0000004000007947 */ /* 0x000fea0003800000 */
.L_x_36028:
[----:B-----5:R-:W-:-:S05]  /*2550*/  HADD2.F32 R176, -RZ, R31.H1_H1 ;  /* 0x3000001fffb07230 */ /* 0x020fca0000004100 */
[----:B------:R-:W-:-:S05]  /*2560*/  FADD.FTZ R215, R176, R215 ;  /* 0x000000d7b0d77221 */ /* 0x000fca0000010000 */
.L_x_36029:
[----:B------:R-:W-:-:S04]  /*2570*/  F2FP.PACK_AB R176, RZ, R215 ;  /* 0x000000d7ffb0723e */ /* 0x000fc800000000ff */
[----:B------:R-:W-:Y:S02]  /*2580*/  PRMT R27, R27, 0x5410, R176 ;  /* 0x000054101b1b7816 */ /* 0x000fe400000000b0 */
.L_x_36030:
[----:B------:R-:W-:Y:S01]  /*2590*/  IADD3 R214, R12, 0xc0, RZ ;  /* 0x000000c00cd67810 */ /* 0x000fe20007ffe0ff */
[----:B------:R-:W-:-:S04]  /*25a0*/  @P0 IMAD.WIDE.U32 R176, R203, R248, c[0x0][0x188] ;  /* 0x00006200cbb00625 */ /* 0x000fc800078e00f8 */
[CC--:B------:R-:W-:Y:S01]  /*25b0*/  IMAD.WIDE.U32 R178, R214.reuse, R248.reuse, c[0x0][0x170] ;  /* 0x00005c00d6b27625 */ /* 0x0c0fe200078e00f8 */
[----:B------:R0:W-:Y:S05]  /*25c0*/  @P0 STG.E.128 [R176.64], R24 ;  /* 0x00000018b0000986 */ /* 0x0001ea000c101d04 */
[----:B0-----:R-:W2:Y:S01]  /*25d0*/  LDG.E.128 R176, [R178.64] ;  /* 0x00000004b2b07981 */ /* 0x001ea2000c1e1d00 */
[----:B------:R-:W-:-:S05]  /*25e0*/  @P1 IMAD.WIDE.U32 R204, R214, R248, c[0x0][0x180] ;  /* 0x00006000d6cc1625 */ /* 0x000fca00078e00f8 */
[----:B-----5:R0:W5:Y:S01]  /*25f0*/  @P1 LDG.E.128 R28, [R204.64] ;  /* 0x00000004cc1c1981 */ /* 0x020162000c1e1d00 */
[----:B--2---:R-:W-:-:S05]  /*2600*/  HADD2.F32 R216, -RZ, R176.H0_H0 ;  /* 0x200000b0ffd87230 */ /* 0x004fca0000004100 */
[----:B0-----:R-:W-:Y:S01]  /*2610*/  FMUL.FTZ R204, R216, R187 ;  /* 0x000000bbd8cc7220 */ /* 0x001fe20000410000 */
[----:B------:R-:W-:Y:S05]  /*2620*/  @P2 BRA `(.L_x_36031) ;  /* 0x0000002000002947 */ /* 0x000fea0003800000 */
[----:B------:R-:W-:Y:S05]  /*2630*/  @P0 BRA `(.L_x_36032) ;  /* 0x0000003000000947 */ /* 0x000fea0003800000 */
[----:B------:R-:W-:Y:S05]  /*2640*/  BRA `(.L_x_36033) ;  /* 0x0000004000007947 */ /* 0x000fea0003800000 */
.L_x_36031:
[----:B-----5:R-:W-:-:S05]  /*2650*/  HADD2.F32 R205, -RZ, R28.H0_H0 ;  /* 0x2000001cffcd7230 */ /* 0x020fca0000004100 */
[----:B------:R-:W-:-:S05]  /*2660*/  FADD.FTZ R204, R205, R204 ;  /* 0x000000cccdcc7221 */ /* 0x000fca0000010000 */
.L_x_36032:
[----:B------:R-:W-:-:S04]  /*2670*/  F2FP.PACK_AB R205, RZ, R204 ;  /* 0x000000ccffcd723e */ /* 0x000fc800000000ff */
[----:B------:R-:W-:Y:S02]  /*2680*/  PRMT R24, R205, 0x7610, R24 ;  /* 0x00007610cd187816 */ /* 0x000fe40000000018 */
.L_x_36033:
[----:B------:R-:W-:-:S05]  /*2690*/  HADD2.F32 R176, -RZ, R176.H1_H1 ;  /* 0x300000b0ffb07230 */ /* 0x000fca0000004100 */
[----:B------:R-:W-:Y:S01]  /*26a0*/  FMUL.FTZ R216, R176, R187 ;  /* 0x000000bbb0d87220 */ /* 0x000fe20000410000 */
[----:B------:R-:W-:Y:S05]  /*26b0*/  @P2 BRA `(.L_x_36034) ;  /* 0x0000002000002947 */ /* 0x000fea0003800000 */
[----:B------:R-:W-:Y:S05]  /*26c0*/  @P0 BRA `(.L_x_36035) ;  /* 0x0000003000000947 */ /* 0x000fea0003800000 */
[----:B------:R-:W-:Y:S05]  /*26d0*/  BRA `(.L_x_36036) ;  /* 0x0000004000007947 */ /* 0x000fea0003800000 */
.L_x_36034:
[----:B-----5:R-:W-:-:S05]  /*26e0*/  HADD2.F32 R205, -RZ, R28.H1_H1 ;  /* 0x3000001cffcd7230 */ /* 0x020fca0000004100 */
[----:B------:R-:W-:-:S05]  /*26f0*/  FADD.FTZ R216, R205, R216 ;  /* 0x000000d8cdd87221 */ /* 0x000fca0000010000 */
.L_x_36035:
[----:B------:R-:W-:-:S04]  /*2700*/  F2FP.PACK_AB R176, RZ, R216 ;  /* 0x000000d8ffb0723e */ /* 0x000fc800000000ff */
[----:B------:R-:W-:Y:S02]  /*2710*/  PRMT R24, R24, 0x5410, R176 ;  /* 0x0000541018187816 */ /* 0x000fe400000000b0 */
.L_x_36036:
[----:B------:R-:W-:-:S05]  /*2720*/  HADD2.F32 R176, -RZ, R177.H0_H0 ;  /* 0x200000b1ffb07230 */ /* 0x000fca0000004100 */
[----:B------:R-:W-:Y:S01]  /*2730*/  FMUL.FTZ R205, R176, R187 ;  /* 0x000000bbb0cd7220 */ /* 0x000fe20000410000 */
[----:B------:R-:W-:Y:S05]  /*2740*/  @P2 BRA `(.L_x_36037) ;  /* 0x0000002000002947 */ /* 0x000fea0003800000 */
[----:B------:R-:W-:Y:S05]  /*2750*/  @P0 BRA `(.L_x_36038) ;  /* 0x0000003000000947 */ /* 0x000fea0003800000 */
[----:B------:R-:W-:Y:S05]  /*2760*/  BRA `(.L_x_36039) ;  /* 0x0000004000007947 */ /* 0x000fea0003800000 */
.L_x_36037:
[----:B-----5:R-:W-:-:S05]  /*2770*/  HADD2.F32 R176, -RZ, R29.H0_H0 ;  /* 0x2000001dffb07230 */ /* 0x020fca0000004100 */
[----:B------:R-:W-:-:S05]  /*2780*/  FADD.FTZ R205, R176, R205 ;  /* 0x000000cdb0cd7221 */ /* 0x000fca0000010000 */
.L_x_36038:
[----:B------:R-:W-:-:S04]  /*2790*/  F2FP.PACK_AB R176, RZ, R205 ;  /* 0x000000cdffb0723e */ /* 0x000fc800000000ff */
[----:B------:R-:W-:Y:S02]  /*27a0*/  PRMT R25, R176, 0x7610, R25 ;  /* 0x00007610b0197816 */ /* 0x000fe40000000019 */
.L_x_36039:
[----:B------:R-:W-:-:S05]  /*27b0*/  HADD2.F32 R218, -RZ, R177.H1_H1 ;  /* 0x300000b1ffda7230 */ /* 0x000fca0000004100 */
[----:B------:R-:W-:Y:S01]  /*27c0*/  FMUL.FTZ R218, R218, R187 ;  /* 0x000000bbdada7220 */ /* 0x000fe20000410000 */
[----:B------:R-:W-:Y:S05]  /*27d0*/  @P2 BRA `(.L_x_36040) ;  /* 0x0000002000002947 */ /* 0x000fea0003800000 */
[----:B------:R-:W-:Y:S05]  /*27e0*/  @P0 BRA `(.L_x_36041) ;  /* 0x0000003000000947 */ /* 0x000fea0003800000 */
[----:B------:R-:W-:Y:S05]  /*27f0*/  BRA `(.L_x_36042) ;  /* 0x0000004000007947 */ /* 0x000fea0003800000 */
.L_x_36040:
[----:B-----5:R-:W-:-:S05]  /*2800*/  HADD2.F32 R177, -RZ, R29.H1_H1 ;  /* 0x3000001dffb17230 */ /* 0x020fca0000004100 */
[----:B------:R-:W-:-:S05]  /*2810*/  FADD.FTZ R218, R177, R218 ;  /* 0x000000dab1da7221 */ /* 0x000fca0000010000 */
.L_x_36041:
[----:B------:R-:W-:-:S04]  /*2820*/  F2FP.PACK_AB R176, RZ, R218 ;  /* 0x000000daffb0723e */ /* 0x000fc800000000ff */
[----:B------:R-:W-:Y:S02]  /*2830*/  PRMT R25, R25, 0x5410, R176 ;  /* 0x0000541019197816 */ /* 0x000fe400000000b0 */
.L_x_36042:
[----:B------:R-:W-:-:S05]  /*2840*/  HADD2.F32 R176, -RZ, R178.H0_H0 ;  /* 0x200000b2ffb07230 */ /* 0x000fca0000004100 */
[----:B------:R-:W-:Y:S01]  /*2850*/  FMUL.FTZ R217, R176, R187 ;  /* 0x000000bbb0d97220 */ /* 0x000fe20000410000 */
[----:B------:R-:W-:Y:S05]  /*2860*/  @P2 BRA `(.L_x_36043) ;  /* 0x0000002000002947 */ /* 0x000fea0003800000 */
[----:B------:R-:W-:Y:S05]  /*2870*/  @P0 BRA `(.L_x_36044) ;  /* 0x0000003000000947 */ /* 0x000fea0003800000 */
[----:B------:R-:W-:Y:S05]  /*2880*/  BRA `(.L_x_36045) ;  /* 0x0000004000007947 */ /* 0x000fea0003800000 */
.L_x_36043:
[----:B-----5:R-:W-:-:S05]  /*2890*/  HADD2.F32 R176, -RZ, R30.H0_H0 ;  /* 0x2000001effb07230 */ /* 0x020fca0000004100 */
[----:B------:R-:W-:-:S05]  /*28a0*/  FADD.FTZ R217, R176, R217 ;  /* 0x000000d9b0d97221 */ /* 0x000fca0000010000 */
.L_x_36044:
[----:B------:R-:W-:-:S04]  /*28b0*/  F2FP.PACK_AB R176, RZ, R217 ;  /* 0x000000d9ffb0723e */ /* 0x000fc800000000ff */
[----:B------:R-:W-:Y:S02]  /*28c0*/  PRMT R26, R176, 0x7610, R26 ;  /* 0x00007610b01a7816 */ /* 0x000fe4000000001a */
.L_x_36045:
[----:B------:R-:W-:-:S05]  /*28d0*/  HADD2.F32 R178, -RZ, R178.H1_H1 ;  /* 0x300000b2ffb27230 */ /* 0x000fca0000004100 */
[----:B------:R-:W-:Y:S01]  /*28e0*/  FMUL.FTZ R220, R178, R187 ;  /* 0x000000bbb2dc7220 */ /* 0x000fe20000410000 */
[----:B------:R-:W-:Y:S05]  /*28f0*/  @P2 BRA `(.L_x_36046) ;  /* 0x0000002000002947 */ /* 0x000fea0003800000 */
[----:B------:R-:W-:Y:S05]  /*2900*/  @P0 BRA `(.L_x_36047) ;  /* 0x0000003000000947 */ /* 0x000fea0003800000 */
[----:B------:R-:W-:Y:S05]  /*2910*/  BRA `(.L_x_36048) ;  /* 0x0000004000007947 */ /* 0x000fea0003800000 */
.L_x_36046:
[----:B-----5:R-:W-:-:S05]  /*2920*/  HADD2.F32 R177, -RZ, R30.H1_H1 ;  /* 0x3000001effb17230 */ /* 0x020fca0000004100 */
[----:B------:R-:W-:-:S05]  /*2930*/  FADD.FTZ R220, R177, R220 ;  /* 0x000000dcb1dc7221 */ /* 0x000fca0000010000 */
.L_x_36047:
[----:B------:R-:W-:-:S04]  /*2940*/  F2FP.PACK_AB R176, RZ, R220 ;  /* 0x000000dcffb0723e */ /* 0x000fc800000000ff */
[----:B------:R-:W-:Y:S02]  /*2950*/  PRMT R26, R26, 0x5410, R176 ;  /* 0x000054101a1a7816 */ /* 0x000fe400000000b0 */
.L_x_36048:
[----:B------:R-:W-:-:S05]  /*2960*/  HADD2.F32 R176, -RZ, R179.H0_H0 ;  /* 0x200000b3ffb07230 */ /* 0x000fca0000004100 */
[----:B------:R-:W-:Y:S01]  /*2970*/  FMUL.FTZ R219, R176, R187 ;  /* 0x000000bbb0db7220 */ /* 0x000fe20000410000 */
[----:B------:R-:W-:Y:S05]  /*2980*/  @P2 BRA `(.L_x_36049) ;  /* 0x0000002000002947 */ /* 0x000fea0003800000 */
[----:B------:R-:W-:Y:S05]  /*2990*/  @P0 BRA `(.L_x_36050) ;  /* 0x0000003000000947 */ /* 0x000fea0003800000 */
[----:B------:R-:W-:Y:S05]  /*29a0*/  BRA `(.L_x_36051) ;  /* 0x0000004000007947 */ /* 0x000fea0003800000 */
.L_x_36049:
[----:B-----5:R-:W-:-:S05]  /*29b0*/  HADD2.F32 R176, -RZ, R31.H0_H0 ;  /* 0x2000001fffb07230 */ /* 0x020fca0000004100 */
[----:B------:R-:W-:-:S05]  /*29c0*/  FADD.FTZ R219, R176, R219 ;  /* 0x000000dbb0db7221 */ /* 0x000fca0000010000 */
.L_x_36050:
[----:B------:R-:W-:-:S04]  /*29d0*/  F2FP.PACK_AB R176, RZ, R219 ;  /* 0x000000dbffb0723e */ /* 0x000fc800000000ff */
[----:B------:R-:W-:Y:S02]  /*29e0*/  PRMT R27, R176, 0x7610, R27 ;  /* 0x00007610b01b7816 */ /* 0x000fe4000000001b */
.L_x_36051:
[----:B------:R-:W-:-:S05]  /*29f0*/  HADD2.F32 R176, -RZ, R179.H1_H1 ;  /* 0x300000b3ffb07230 */ /* 0x000fca0000004100 */
[----:B------:R-:W-:Y:S01]  /*2a00*/  FMUL.FTZ R223, R176, R187 ;  /* 0x000000bbb0df7220 */ /* 0x000fe20000410000 */
[----:B------:R-:W-:Y:S05]  /*2a10*/  @P2 BRA `(.L_x_36052) ;  /* 0x0000002000002947 */ /* 0x000fea0003800000 */
[----:B------:R-:W-:Y:S05]  /*2a20*/  @P0 BRA `(.L_x_36053) ;  /* 0x0000003000000947 */ /* 0x000fea0003800000 */
[----:B------:R-:W-:Y:S05]  /*2a30*/  BRA `(.L_x_36054) ;  /* 0x0000004000007947 */ /* 0x000fea0003800000 */
.L_x_36052:
[----:B-----5:R-:W-:-:S05]  /*2a40*/  HADD2.F32 R176, -RZ, R31.H1_H1 ;  /* 0x3000001fffb07230 */ /* 0x020fca0000004100 */
[----:B------:R-:W-:-:S05]  /*2a50*/  FADD.FTZ R223, R176, R223 ;  /* 0x000000dfb0df7221 */ /* 0x000fca0000010000 */
.L_x_36053:
[----:B------:R-:W-:-:S04]  /*2a60*/  F2FP.PACK_AB R176, RZ, R223 ;  /* 0x000000dfffb0723e */ /* 0x000fc800000000ff */
[----:B------:R-:W-:Y:S02]  /*2a70*/  PRMT R27, R27, 0x5410, R176 ;  /* 0x000054101b1b7816 */ /* 0x000fe400000000b0 */
.L_x_36054:
[----:B------:R-:W-:Y:S01]  /*2a80*/  @P0 IMAD.WIDE.U32 R176, R214, R248, c[0x0][0x188] ;  /* 0x00006200d6b00625 */ /* 0x000fe200078e00f8 */
[----:B------:R-:W-:-:S04]  /*2a90*/  IADD3 R222, R12, 0xe0, RZ ;  /* 0x000000e00cde7810 */ /* 0x000fc80007ffe0ff */
[----:B------:R0:W-:Y:S01]  /*2aa0*/  @P0 STG.E.128 [R176.64], R24 ;  /* 0x00000018b0000986 */ /* 0x0001e2000c101d04 */
[----:B------:R-:W-:-:S05]  /*2ab0*/  @P1 IMAD.WIDE.U32 R224, R222, R248, c[0x0][0x180] ;  /* 0x00006000dee01625 */ /* 0x000fca00078e00f8 */
[----:B-----5:R1:W5:Y:S01]  /*2ac0*/  @P1 LDG.E.128 R28, [R224.64] ;  /* 0x00000004e01c1981 */ /* 0x020362000c1e1d00 */
[----:B0-----:R-:W-:-:S06]  /*2ad0*/  IMAD.WIDE.U32 R176, R222, R248, c[0x0][0x170] ;  /* 0x00005c00deb07625 */ /* 0x001fcc00078e00f8 */
[----:B------:R-:W2:Y:S02]  /*2ae0*/  LDG.E.128 R176, [R176.64] ;  /* 0x00000004b0b07981 */ /* 0x000ea4000c1e1d00 */
[----:B--2---:R-:W-:-:S05]  /*2af0*/  HADD2.F32 R226, -RZ, R176.H0_H0 ;  /* 0x200000b0ffe27230 */ /* 0x004fca0000004100 */
[----:B------:R-:W-:Y:S01]  /*2b00*/  FMUL.FTZ R221, R226, R187 ;  /* 0x000000bbe2dd7220 */ /* 0x000fe20000410000 */
[----:B------:R-:W-:Y:S05]  /*2b10*/  @P2 BRA `(.L_x_36055) ;  /* 0x0000002000002947 */ /* 0x000fea0003800000 */
[----:B-1----:R-:W-:Y:S05]  /*2b20*/  @P0 BRA `(.L_x_36056) ;  /* 0x0000003000000947 */ /* 0x002fea0003800000 */
[----:B------:R-:W-:Y:S05]  /*2b30*/  BRA `(.L_x_36057) ;  /* 0x0000004000007947 */ /* 0x000fea0003800000 */
.L_x_36055:
[----:B-1---5:R-:W-:-:S05]  /*2b40*/  HADD2.F32 R224, -RZ, R28.H0_H0 ;  /* 0x2000001cffe07230 */ /* 0x022fca0000004100 */
[----:B------:R-:W-:-:S05]  /*2b50*/  FADD.FTZ R221, R224, R221 ;  /* 0x000000dde0dd7221 */ /* 0x000fca0000010000 */
.L_x_36056:
[----:B------:R-:W-:-:S04]  /*2b60*/  F2FP.PACK_AB R224, RZ, R221 ;  /* 0x000000ddffe0723e */ /* 0x000fc800000000ff */
[----:B------:R-:W-:Y:S02]  /*2b70*/  PRMT R24, R224, 0x7610, R24 ;  /* 0x00007610e0187816 */ /* 0x000fe40000000018 */
.L_x_36057:
[----:B------:R-:W-:-:S05]  /*2b80*/  HADD2.F32 R176, -RZ, R176.H1_H1 ;  /* 0x300000b0ffb07230 */ /* 0x000fca0000004100 */
[----:B------:R-:W-:Y:S01]  /*2b90*/  FMUL.FTZ R225, R176, R187 ;  /* 0x000000bbb0e17220 */ /* 0x000fe20000410000 */
[----:B------:R-:W-:Y:S05]  /*2ba0*/  @P2 BRA `(.L_x_36058) ;  /* 0x0000002000002947 */ /* 0x000fea0003800000 */
[----:B------:R-:W-:Y:S05]  /*2bb0*/  @P0 BRA `(.L_x_36059) ;  /* 0x0000003000000947 */ /* 0x000fea0003800000 */
[----:B------:R-:W-:Y:S05]  /*2bc0*/  BRA `(.L_x_36060) ;  /* 0x0000004000007947 */ /* 0x000fea0003800000 */
.L_x_36058:
[----:B-----5:R-:W-:-:S05]  /*2bd0*/  HADD2.F32 R176, -RZ, R28.H1_H1 ;  /* 0x3000001cffb07230 */ /* 0x020fca0000004100 */
[----:B------:R-:W-:-:S05]  /*2be0*/  FADD.FTZ R225, R176, R225 ;  /* 0x000000e1b0e17221 */ /* 0x000fca0000010000 */
.L_x_36059:
[----:B------:R-:W-:-:S04]  /*2bf0*/  F2FP.PACK_AB R176, RZ, R225 ;  /* 0x000000e1ffb0723e */ /* 0x000fc800000000ff */
[----:B------:R-:W-:Y:S02]  /*2c00*/  PRMT R24, R24, 0x5410, R176 ;  /* 0x0000541018187816 */ /* 0x000fe400000000b0 */
.L_x_36060:
[----:B------:R-:W-:-:S05]  /*2c10*/  HADD2.F32 R224, -RZ, R177.H0_H0 ;  /* 0x200000b1ffe07230 */ /* 0x000fca0000004100 */
[----:B------:R-:W-:Y:S01]  /*2c20*/  FMUL.FTZ R224, R224, R187 ;  /* 0x000000bbe0e07220 */ /* 0x000fe20000410000 */
[----:B------:R-:W-:Y:S05]  /*2c30*/  @P2 BRA `(.L_x_36061) ;  /* 0x0000002000002947 */ /* 0x000fea0003800000 */
[----:B------:R-:W-:Y:S05]  /*2c40*/  @P0 BRA `(.L_x_36062) ;  /* 0x0000003000000947 */ /* 0x000fea0003800000 */
[----:B------:R-:W-:Y:S05]  /*2c50*/  BRA `(.L_x_36063) ;  /* 0x0000004000007947 */ /* 0x000fea0003800000 */
.L_x_36061:
[----:B-----5:R-:W-:-:S05]  /*2c60*/  HADD2.F32 R227, -RZ, R29.H0_H0 ;  /* 0x2000001dffe37230 */ /* 0x020fca0000004100 */
[----:B------:R-:W-:-:S05]  /*2c70*/  FADD.FTZ R224, R227, R224 ;  /* 0x000000e0e3e07221 */ /* 0x000fca0000010000 */
.L_x_36062:
[----:B------:R-:W-:-:S04]  /*2c80*/  F2FP.PACK_AB R176, RZ, R224 ;  /* 0x000000e0ffb0723e */ /* 0x000fc800000000ff */
[----:B------:R-:W-:Y:S02]  /*2c90*/  PRMT R25, R176, 0x7610, R25 ;  /* 0x00007610b0197816 */ /* 0x000fe40000000019 */
.L_x_36063:
[----:B------:R-:W-:-:S05]  /*2ca0*/  HADD2.F32 R176, -RZ, R177.H1_H1 ;  /* 0x300000b1ffb07230 */ /* 0x000fca0000004100 */
[----:B------:R-:W-:Y:S01]  /*2cb0*/  FMUL.FTZ R227, R176, R187 ;  /* 0x000000bbb0e37220 */ /* 0x000fe20000410000 */
[----:B------:R-:W-:Y:S05]  /*2cc0*/  @P2 BRA `(.L_x_36064) ;  /* 0x0000002000002947 */ /* 0x000fea0003800000 */
[----:B------:R-:W-:Y:S05]  /*2cd0*/  @P0 BRA `(.L_x_36065) ;  /* 0x0000003000000947 */ /* 0x000fea0003800000 */
[----:B------:R-:W-:Y:S05]  /*2ce0*/  BRA `(.L_x_36066) ;  /* 0x0000004000007947 */ /* 0x000fea0003800000 */
.L_x_36064:
[----:B-----5:R-:W-:-:S05]  /*2cf0*/  HADD2.F32 R176, -RZ, R29.H1_H1 ;  /* 0x3000001dffb07230 */ /* 0x020fca0000004100 */
[----:B------:R-:W-:-:S05]  /*2d00*/  FADD.FTZ R227, R176, R227 ;  /* 0x000000e3b0e37221 */ /* 0x000fca0000010000 */
.L_x_36065:
[----:B------:R-:W-:-:S04]  /*2d10*/  F2FP.PACK_AB R176, RZ, R227 ;  /* 0x000000e3ffb0723e */ /* 0x000fc800000000ff */
[----:B------:R-:W-:Y:S02]  /*2d20*/  PRMT R25, R25, 0x5410, R176 ;  /* 0x0000541019197816 */ /* 0x000fe400000000b0 */
.L_x_36066:
[----:B------:R-:W-:-:S05]  /*2d30*/  HADD2.F32 R226, -RZ, R178.H0_H0 ;  /* 0x200000b2ffe27230 */ /* 0x000fca0000004100 */
[----:B------:R-:W-:Y:S01]  /*2d40*/  FMUL.FTZ R226, R226, R187 ;  /* 0x000000bbe2e27220 */ /* 0x000fe20000410000 */
[----:B------:R-:W-:Y:S05]  /*2d50*/  @P2 BRA `(.L_x_36067) ;  /* 0x0000002000002947 */ /* 0x000fea0003800000 */
[----:B------:R-:W-:Y:S05]  /*2d60*/  @P0 BRA `(.L_x_36068) ;  /* 0x0000003000000947 */ /* 0x000fea0003800000 */
[----:B------:R-:W-:Y:S05]  /*2d70*/  BRA `(.L_x_36069) ;  /* 0x0000004000007947 */ /* 0x000fea0003800000 */
.L_x_36067:
[----:B-----5:R-:W-:-:S05]  /*2d80*/  HADD2.F32 R177, -RZ, R30.H0_H0 ;  /* 0x2000001effb17230 */ /* 0x020fca0000004100 */
[----:B------:R-:W-:-:S05]  /*2d90*/  FADD.FTZ R226, R177, R226 ;  /* 0x000000e2b1e27221 */ /* 0x000fca0000010000 */
.L_x_36068:
[----:B------:R-:W-:-:S04]  /*2da0*/  F2FP.PACK_AB R176, RZ, R226 ;  /* 0x000000e2ffb0723e */ /* 0x000fc800000000ff */
[----:B------:R-:W-:Y:S02]  /*2db0*/  PRMT R26, R176, 0x7610, R26 ;  /* 0x00007610b01a7816 */ /* 0x000fe4000000001a */
.L_x_36069:
[----:B------:R-:W-:-:S05]  /*2dc0*/  HADD2.F32 R178, -RZ, R178.H1_H1 ;  /* 0x300000b2ffb27230 */ /* 0x000fca0000004100 */
[----:B------:R-:W-:Y:S01]  /*2dd0*/  FMUL.FTZ R229, R178, R187 ;  /* 0x000000bbb2e57220 */ /* 0x000fe20000410000 */
[----:B------:R-:W-:Y:S05]  /*2de0*/  @P2 BRA `(.L_x_36070) ;  /* 0x0000002000002947 */ /* 0x000fea0003800000 */
[----:B------:R-:W-:Y:S05]  /*2df0*/  @P0 BRA `(.L_x_36071) ;  /* 0x0000003000000947 */ /* 0x000fea0003800000 */
[----:B------:R-:W-:Y:S05]  /*2e00*/  BRA `(.L_x_36072) ;  /* 0x0000004000007947 */ /* 0x000fea0003800000 */
.L_x_36070:
[----:B-----5:R-:W-:-:S05]  /*2e10*/  HADD2.F32 R176, -RZ, R30.H1_H1 ;  /* 0x3000001effb07230 */ /* 0x020fca0000004100 */
[----:B------:R-:W-:-:S05]  /*2e20*/  FADD.FTZ R229, R176, R229 ;  /* 0x000000e5b0e57221 */ /* 0x000fca0000010000 */
.L_x_36071:
[----:B------:R-:W-:-:S04]  /*2e30*/  F2FP.PACK_AB R176, RZ, R229 ;  /* 0x000000e5ffb0723e */ /* 0x000fc800000000ff */
[----:B------:R-:W-:Y:S02]  /*2e40*/  PRMT R26, R26, 0x5410, R176 ;  /* 0x000054101a1a7816 */ /* 0x000fe400000000b0 */
.L_x_36072:
[----:B------:R-:W-:-:S05]  /*2e50*/  HADD2.F32 R228, -RZ, R179.H0_H0 ;  /* 0x200000b3ffe47230 */ /* 0x000fca0000004100 */
[----:B------:R-:W-:Y:S01]  /*2e60*/  FMUL.FTZ R228, R228, R187 ;  /* 0x000000bbe4e47220 */ /* 0x000fe20000410000 */
[----:B------:R-:W-:Y:S05]  /*2e70*/  @P2 BRA `(.L_x_36073) ;  /* 0x0000002000002947 */ /* 0x000fea0003800000 */
[----:B------:R-:W-:Y:S05]  /*2e80*/  @P0 BRA `(.L_x_36074) ;  /* 0x0000003000000947 */ /* 0x000fea0003800000 */
[----:B------:R-:W-:Y:S05]  /*2e90*/  BRA `(.L_x_36075) ;  /* 0x0000004000007947 */ /* 0x000fea0003800000 */
.L_x_36073:
[----:B-----5:R-:W-:-:S05]  /*2ea0*/  HADD2.F32 R177, -RZ, R31.H0_H0 ;  /* 0x2000001fffb17230 */ /* 0x020fca0000004100 */
[----:B------:R-:W-:-:S05]  /*2eb0*/  FADD.FTZ R228, R177, R228 ;  /* 0x000000e4b1e47221 */ /* 0x000fca0000010000 */
.L_x_36074:
[----:B------:R-:W-:-:S04]  /*2ec0*/  F2FP.PACK_AB R176, RZ, R228 ;  /* 0x000000e4ffb0723e */ /* 0x000fc800000000ff */
[----:B------:R-:W-:Y:S02]  /*2ed0*/  PRMT R27, R176, 0x7610, R27 ;  /* 0x00007610b01b7816 */ /* 0x000fe4000000001b */
.L_x_36075:
[----:B------:R-:W-:-:S05]  /*2ee0*/  HADD2.F32 R232, -RZ, R179.H1_H1 ;  /* 0x300000b3ffe87230 */ /* 0x000fca0000004100 */
[----:B------:R-:W-:Y:S01]  /*2ef0*/  FMUL.FTZ R232, R232, R187 ;  /* 0x000000bbe8e87220 */ /* 0x000fe20000410000 */
[----:B------:R-:W-:Y:S05]  /*2f00*/  @P2 BRA `(.L_x_36076) ;  /* 0x0000002000002947 */ /* 0x000fea0003800000 */
[----:B------:R-:W-:Y:S05]  /*2f10*/  @P0 BRA `(.L_x_36077) ;  /* 0x0000003000000947 */ /* 0x000fea0003800000 */
[----:B------:R-:W-:Y:S05]  /*2f20*/  BRA `(.L_x_36078) ;  /* 0x0000004000007947 */ /* 0x000fea0003800000 */
.L_x_36076:
[----:B-----5:R-:W-:-:S05]  /*2f30*/  HADD2.F32 R177, -RZ, R31.H1_H1 ;  /* 0x3000001fffb17230 */ /* 0x020fca0000004100 */
[----:B------:R-:W-:-:S05]  /*2f40*/  FADD.FTZ R232, R177, R232 ;  /* 0x000000e8b1e87221 */ /* 0x000fca0000010000 */
.L_x_36077:
[----:B------:R-:W-:-:S04]  /*2f50*/  F2FP.PACK_AB R176, RZ, R232 ;  /* 0x000000e8ffb0723e */ /* 0x000fc800000000ff */
[----:B------:R-:W-:Y:S02]  /*2f60*/  PRMT R27, R27, 0x5410, R176 ;  /* 0x000054101b1b7816 */ /* 0x000fe400000000b0 */
.L_x_36078:
[----:B------:R-:W-:Y:S01]  /*2f70*/  @P0 IMAD.WIDE.U32 R176, R222, R248, c[0x0][0x188] ;  /* 0x00006200deb00625 */ /* 0x000fe200078e00f8 */
[----:B------:R-:W-:-:S04]  /*2f80*/  IADD3 R231, R12, 0x100, RZ ;  /* 0x000001000ce77810 */ /* 0x000fc80007ffe0ff */
[----:B------:R0:W-:Y:S02]  /*2f90*/  @P0 STG.E.128 [R176.64], R24 ;  /* 0x00000018b0000986 */ /* 0x0001e4000c101d04 */
[----:B0-----:R-:W-:-:S05]  /*2fa0*/  @P1 IMAD.WIDE.U32 R176, R231, R248, c[0x0][0x180] ;  /* 0x00006000e7b01625 */ /* 0x001fca00078e00f8 */
[----:B-----5:R0:W5:Y:S02]  /*2fb0*/  @P1 LDG.E.128 R28, [R176.64] ;  /* 0x00000004b01c1981 */ /* 0x020164000c1e1d00 */
[----:B0-----:R-:W-:-:S06]  /*2fc0*/  IMAD.WIDE.U32 R176, R231, R248, c[0x0][0x170] ;  /* 0x00005c00e7b07625 */ /* 0x001fcc00078e00f8 */
[----:B------:R-:W2:Y:S02]  /*2fd0*/  LDG.E.128 R176, [R176.64] ;  /* 0x00000004b0b07981 */ /* 0x000ea4000c1e1d00 */
[----:B--2---:R-:W-:-:S05]  /*2fe0*/  HADD2.F32 R230, -RZ, R176.H0_H0 ;  /* 0x200000b0ffe67230 */ /* 0x004fca0000004100 */
[----:B------:R-:W-:Y:S01]  /*2ff0*/  FMUL.FTZ R230, R230, R187 ;  /* 0x000000bbe6e67220 */ /* 0x000fe20000410000 */
[----:B------:R-:W-:Y:S05]  /*3000*/  @P2 BRA `(.L_x_36079) ;  /* 0x0000002000002947 */ /* 0x000fea0003800000 */
[----:B------:R-:W-:Y:S05]  /*3010*/  @P0 BRA `(.L_x_36080) ;  /* 0x0000003000000947 */ /* 0x000fea0003800000 */
[----:B------:R-:W-:Y:S05]  /*3020*/  BRA `(.L_x_36081) ;  /* 0x0000004000007947 */ /* 0x000fea0003800000 */
.L_x_36079:
[----:B-----5:R-:W-:-:S05]  /*3030*/  HADD2.F32 R233, -RZ, R28.H0_H0 ;  /* 0x2000001cffe97230 */ /* 0x020fca0000004100 */
[----:B------:R-:W-:-:S05]  /*3040*/  FADD.FTZ R230, R233, R230 ;  /* 0x000000e6e9e67221 */ /* 0x000fca0000010000 */
.L_x_36080:
[----:B------:R-:W-:-:S04]  /*3050*/  F2FP.PACK_AB R233, RZ, R230 ;  /* 0x000000e6ffe9723e */ /* 0x000fc800000000ff */
[----:B------:R-:W-:Y:S02]  /*3060*/  PRMT R24, R233, 0x7610, R24 ;  /* 0x00007610e9187816 */ /* 0x000fe40000000018 */
.L_x_36081:
[----:B------:R-:W-:-:S05]  /*3070*/  HADD2.F32 R176, -RZ, R176.H1_H1 ;  /* 0x300000b0ffb07230 */ /* 0x000fca0000004100 */
[----:B------:R-:W-:Y:S01]  /*3080*/  FMUL.FTZ R234, R176, R187 ;  /* 0x000000bbb0ea7220 */ /* 0x000fe20000410000 */
[----:B------:R-:W-:Y:S05]  /*3090*/  @P2 BRA `(.L_x_36082) ;  /* 0x0000002000002947 */ /* 0x000fea0003800000 */
[----:B------:R-:W-:Y:S05]  /*30a0*/  @P0 BRA `(.L_x_36083) ;  /* 0x0000003000000947 */ /* 0x000fea0003800000 */
[----:B------:R-:W-:Y:S05]  /*30b0*/  BRA `(.L_x_36084) ;  /* 0x0000004000007947 */ /* 0x000fea0003800000 */
.L_x_36082:
[----:B-----5:R-:W-:-:S05]  /*30c0*/  HADD2.F32 R233, -RZ, R28.H1_H1 ;  /* 0x3000001cffe97230 */ /* 0x020fca0000004100 */
[----:B------:R-:W-:-:S05]  /*30d0*/  FADD.FTZ R234, R233, R234 ;  /* 0x000000eae9ea7221 */ /* 0x000fca0000010000 */
.L_x_36083:
[----:B------:R-:W-:-:S04]  /*30e0*/  F2FP.PACK_AB R176, RZ, R234 ;  /* 0x000000eaffb0723e */ /* 0x000fc800000000ff */
[----:B------:R-:W-:Y:S02]  /*30f0*/  PRMT R24, R24, 0x5410, R176 ;  /* 0x0000541018187816 */ /* 0x000fe400000000b0 */
.L_x_36084:
[----:B------:R-:W-:-:S05]  /*3100*/  HADD2.F32 R176, -RZ, R177.H0_H0 ;  /* 0x200000b1ffb07230 */ /* 0x000fca0000004100 */
[----:B------:R-:W-:Y:S01]  /*3110*/  FMUL.FTZ R233, R176, R187 ;  /* 0x000000bbb0e97220 */ /* 0x000fe20000410000 */
[----:B------:R-:W-:Y:S05]  /*3120*/  @P2 BRA `(.L_x_36085) ;  /* 0x0000002000002947 */ /* 0x000fea0003800000 */
[----:B------:R-:W-:Y:S05]  /*3130*/  @P0 BRA `(.L_x_36086) ;  /* 0x0000003000000947 */ /* 0x000fea0003800000 */
[----:B------:R-:W-:Y:S05]  /*3140*/  BRA `(.L_x_36087) ;  /* 0x0000004000007947 */ /* 0x000fea0003800000 */
.L_x_36085:
[----:B-----5:R-:W-:-:S05]  /*3150*/  HADD2.F32 R176, -RZ, R29.H0_H0 ;  /* 0x2000001dffb07230 */ /* 0x020fca0000004100 */
[----:B------:R-:W-:-:S05]  /*3160*/  FADD.FTZ R233, R176, R233 ;  /* 0x000000e9b0e97221 */ /* 0x000fca0000010000 */
.L_x_36086:
[----:B------:R-:W-:-:S04]  /*3170*/  F2FP.PACK_AB R176, RZ, R233 ;  /* 0x000000e9ffb0723e */ /* 0x000fc800000000ff */
[----:B------:R-:W-:Y:S02]  /*3180*/  PRMT R25, R176, 0x7610, R25 ;  /* 0x00007610b0197816 */ /* 0x000fe40000000019 */
.L_x_36087:
[----:B------:R-:W-:-:S05]  /*3190*/  HADD2.F32 R236, -RZ, R177.H1_H1 ;  /* 0x300000b1ffec7230 */ /* 0x000fca0000004100 */
[----:B------:R-:W-:Y:S01]  /*31a0*/  FMUL.FTZ R236, R236, R187 ;  /* 0x000000bbecec7220 */ /* 0x000fe20000410000 */
[----:B------:R-:W-:Y:S05]  /*31b0*/  @P2 BRA `(.L_x_36088) ;  /* 0x0000002000002947 */ /* 0x000fea0003800000 */
[----:B------:R-:W-:Y:S05]  /*31c0*/  @P0 BRA `(.L_x_36089) ;  /* 0x0000003000000947 */ /* 0x000fea0003800000 */
[----:B------:R-:W-:Y:S05]  /*31d0*/  BRA `(.L_x_36090) ;  /* 0x0000004000007947 */ /* 0x000fea0003800000 */
.L_x_36088:
[----:B-----5:R-:W-:-:S05]  /*31e0*/  HADD2.F32 R177, -RZ, R29.H1_H1 ;  /* 0x3000001dffb17230 */ /* 0x020fca0000004100 */
[----:B------:R-:W-:-:S05]  /*31f0*/  FADD.FTZ R236, R177, R236 ;  /* 0x000000ecb1ec7221 */ /* 0x000fca0000010000 */
.L_x_36089:
[----:B------:R-:W-:-:S04]  /*3200*/  F2FP.PACK_AB R176, RZ, R236 ;  /* 0x000000ecffb0723e */ /* 0x000fc800000000ff */
[----:B------:R-:W-:Y:S02]  /*3210*/  PRMT R25, R25, 0x5410, R176 ;  /* 0x0000541019197816 */ /* 0x000fe400000000b0 */
.L_x_36090:
[----:B------:R-:W-:-:S05]  /*3220*/  HADD2.F32 R176, -RZ, R178.H0_H0 ;  /* 0x200000b2ffb07230 */ /* 0x000fca0000004100 */
[----:B------:R-:W-:Y:S01]  /*3230*/  FMUL.FTZ R235, R176, R187 ;  /* 0x000000bbb0eb7220 */ /* 0x000fe20000410000 */
[----:B------:R-:W-:Y:S05]  /*3240*/  @P2 BRA `(.L_x_36091) ;  /* 0x0000002000002947 */ /* 0x000fea0003800000 */
[----:B------:R-:W-:Y:S05]  /*3250*/  @P0 BRA `(.L_x_36092) ;  /* 0x0000003000000947 */ /* 0x000fea0003800000 */
[----:B------:R-:W-:Y:S05]  /*3260*/  BRA `(.L_x_36093) ;  /* 0x0000004000007947 */ /* 0x000fea0003800000 */
.L_x_36091:
[----:B-----5:R-:W-:-:S05]  /*3270*/  HADD2.F32 R176, -RZ, R30.H0_H0 ;  /* 0x2000001effb07230 */ /* 0x020fca0000004100 */
[----:B------:R-:W-:-:S05]  /*3280*/  FADD.FTZ R235, R176, R235 ;  /* 0x000000ebb0eb7221 */ /* 0x000fca0000010000 */
.L_x_36092:
[----:B------:R-:W-:-:S04]  /*3290*/  F2FP.PACK_AB R176, RZ, R235 ;  /* 0x000000ebffb0723e */ /* 0x000fc800000000ff */
[----:B------:R-:W-:Y:S02]  /*32a0*/  PRMT R26, R176, 0x7610, R26 ;  /* 0x00007610b01a7816 */ /* 0x000fe4000000001a */
.L_x_36093:
[----:B------:R-:W-:-:S05]  /*32b0*/  HADD2.F32 R178, -RZ, R178.H1_H1 ;  /* 0x300000b2ffb27230 */ /* 0x000fca0000004100 */
[----:B------:R-:W-:Y:S01]  /*32c0*/  FMUL.FTZ R238, R178, R187 ;  /* 0x000000bbb2ee7220 */ /* 0x000fe20000410000 */
[----:B------:R-:W-:Y:S05]  /*32d0*/  @P2 BRA `(.L_x_36094) ;  /* 0x0000002000002947 */ /* 0x000fea0003800000 */
[----:B------:R-:W-:Y:S05]  /*32e0*/  @P0 BRA `(.L_x_36095) ;  /* 0x0000003000000947 */ /* 0x000fea0003800000 */
[----:B------:R-:W-:Y:S05]  /*32f0*/  BRA `(.L_x_36096) ;  /* 0x0000004000007947 */ /* 0x000fea0003800000 */
.L_x_36094:
[----:B-----5:R-:W-:-:S05]  /*3300*/  HADD2.F32 R176, -RZ, R30.H1_H1 ;  /* 0x3000001effb07230 */ /* 0x020fca0000004100 */
[----:B------:R-:W-:-:S05]  /*3310*/  FADD.FTZ R238, R176, R238 ;  /* 0x000000eeb0ee7221 */ /* 0x000fca0000010000 */
.L_x_36095:
[----:B------:R-:W-:-:S04]  /*3320*/  F2FP.PACK_AB R176, RZ, R238 ;  /* 0x000000eeffb0723e */ /* 0x000fc800000000ff */
[----:B------:R-:W-:Y:S02]  /*3330*/  PRMT R26, R26, 0x5410, R176 ;  /* 0x000054101a1a7816 */ /* 0x000fe400000000b0 */
.L_x_36096:
[----:B------:R-:W-:-:S05]  /*3340*/  HADD2.F32 R237, -RZ, R179.H0_H0 ;  /* 0x200000b3ffed7230 */ /* 0x000fca0000004100 */
[----:B------:R-:W-:Y:S01]  /*3350*/  FMUL.FTZ R237, R237, R187 ;  /* 0x000000bbeded7220 */ /* 0x000fe20000410000 */
[----:B------:R-:W-:Y:S05]  /*3360*/  @P2 BRA `(.L_x_36097) ;  /* 0x0000002000002947 */ /* 0x000fea0003800000 */
[----:B------:R-:W-:Y:S05]  /*3370*/  @P0 BRA `(.L_x_36098) ;  /* 0x0000003000000947 */ /* 0x000fea0003800000 */
[----:B------:R-:W-:Y:S05]  /*3380*/  BRA `(.L_x_36099) ;  /* 0x0000004000007947 */ /* 0x000fea0003800000 */
.L_x_36097:
[----:B-----5:R-:W-:-:S05]  /*3390*/  HADD2.F32 R176, -RZ, R31.H0_H0 ;  /* 0x2000001fffb07230 */ /* 0x020fca0000004100 */
[----:B------:R-:W-:-:S05]  /*33a0*/  FADD.FTZ R237, R176, R237 ;  /* 0x000000edb0ed7221 */ /* 0x000fca0000010000 */
.L_x_36098:
[----:B------:R-:W-:-:S04]  /*33b0*/  F2FP.PACK_AB R176, RZ, R237 ;  /* 0x000000edffb0723e */ /* 0x000fc800000000ff */
[----:B------:R-:W-:Y:S02]  /*33c0*/  PRMT R27, R176, 0x7610, R27 ;  /* 0x00007610b01b7816 */ /* 0x000fe4000000001b */
.L_x_36099:
[----:B------:R-:W-:-:S05]  /*33d0*/  HADD2.F32 R179, -RZ, R179.H1_H1 ;  /* 0x300000b3ffb37230 */ /* 0x000fca0000004100 */
[----:B------:R-:W-:Y:S01]  /*33e0*/  FMUL.FTZ R241, R179, R187 ;  /* 0x000000bbb3f17220 */ /* 0x000fe20000410000 */
[----:B------:R-:W-:Y:S05]  /*33f0*/  @P2 BRA `(.L_x_36100) ;  /* 0x0000002000002947 */ /* 0x000fea0003800000 */
[----:B------:R-:W-:Y:S05]  /*3400*/  @P0 BRA `(.L_x_36101) ;  /* 0x0000003000000947 */ /* 0x000fea0003800000 */
[----:B------:R-:W-:Y:S05]  /*3410*/  BRA `(.L_x_36102) ;  /* 0x0000004000007947 */ /* 0x000fea0003800000 */
.L_x_36100:
[----:B-----5:R-:W-:-:S05]  /*3420*/  HADD2.F32 R176, -RZ, R31.H1_H1 ;  /* 0x3000001fffb07230 */ /* 0x020fca0000004100 */
[----:B------:R-:W-:-:S05]  /*3430*/  FADD.FTZ R241, R176, R241 ;  /* 0x000000f1b0f17221 */ /* 0x000fca0000010000 */
.L_x_36101:
[----:B------:R-:W-:-:S04]  /*3440*/  F2FP.PACK_AB R176, RZ, R241 ;  /* 0x000000f1ffb0723e */ /* 0x000fc800000000ff */
[----:B------:R-:W-:Y:S02]  /*3450*/  PRMT R27, R27, 0x5410, R176 ;  /* 0x000054101b1b7816 */ /* 0x000fe400000000b0 */
.L_x_36102:
        /* <DEDUP_REMOVED lines=12> */
.L_x_36103:
[----:B-----5:R-:W-:-:S05]  /*3520*/  HADD2.F32 R242, -RZ, R28.H0_H0 ;  /* 0x2000001cfff27230 */ /* 0x020fca0000004100 */
[----:B------:R-:W-:-:S05]  /*3530*/  FADD.FTZ R239, R242, R239 ;  /* 0x000000eff2ef7221 */ /* 0x000fca0000010000 */
.L_x_36104:
[----:B------:R-:W-:-:S04]  /*3540*/  F2FP.PACK_AB R242, RZ, R239 ;  /* 0x000000effff2723e */ /* 0x000fc800000000ff */
[----:B------:R-:W-:Y:S02]  /*3550*/  PRMT R24, R242, 0x7610, R24 ;  /* 0x00007610f2187816 */ /* 0x000fe40000000018 */
.L_x_36105:
[----:B------:R-:W-:-:S05]  /*3560*/  HADD2.F32 R176, -RZ, R176.H1_H1 ;  /* 0x300000b0ffb07230 */ /* 0x000fca0000004100 */
[----:B------:R-:W-:Y:S01]  /*3570*/  FMUL.FTZ R243, R176, R187 ;  /* 0x000000bbb0f37220 */ /* 0x000fe20000410000 */
[----:B------:R-:W-:Y:S05]  /*3580*/  @P2 BRA `(.L_x_36106) ;  /* 0x0000002000002947 */ /* 0x000fea0003800000 */
[----:B------:R-:W-:Y:S05]  /*3590*/  @P0 BRA `(.L_x_36107) ;  /* 0x0000003000000947 */ /* 0x000fea0003800000 */
[----:B------:R-:W-:Y:S05]  /*35a0*/  BRA `(.L_x_36108) ;  /* 0x0000004000007947 */ /* 0x000fea0003800000 */
.L_x_36106:
[----:B-----5:R-:W-:-:S05]  /*35b0*/  HADD2.F32 R176, -RZ, R28.H1_H1 ;  /* 0x3000001cffb07230 */ /* 0x020fca0000004100 */
[----:B------:R-:W-:-:S05]  /*35c0*/  FADD.FTZ R243, R176, R243 ;  /* 0x000000f3b0f37221 */ /* 0x000fca0000010000 */
.L_x_36107:
[----:B------:R-:W-:-:S04]  /*35d0*/  F2FP.PACK_AB R176, RZ, R243 ;  /* 0x000000f3ffb0723e */ /* 0x000fc800000000ff */
[----:B------:R-:W-:Y:S02]  /*35e0*/  PRMT R24, R24, 0x5410, R176 ;  /* 0x0000541018187816 */ /* 0x000fe400000000b0 */
.L_x_36108:
[----:B------:R-:W-:-:S05]  /*35f0*/  HADD2.F32 R176, -RZ, R177.H0_H0 ;  /* 0x200000b1ffb07230 */ /* 0x000fca0000004100 */
[----:B------:R-:W-:Y:S01]  /*3600*/  FMUL.FTZ R242, R176, R187 ;  /* 0x000000bbb0f27220 */ /* 0x000fe20000410000 */
[----:B------:R-:W-:Y:S05]  /*3610*/  @P2 BRA `(.L_x_36109) ;  /* 0x0000002000002947 */ /* 0x000fea0003800000 */
[----:B------:R-:W-:Y:S05]  /*3620*/  @P0 BRA `(.L_x_36110) ;  /* 0x0000003000000947 */ /* 0x000fea0003800000 */
[----:B------:R-:W-:Y:S05]  /*3630*/  BRA `(.L_x_36111) ;  /* 0x0000004000007947 */ /* 0x000fea0003800000 */
.L_x_36109:
[----:B-----5:R-:W-:-:S05]  /*3640*/  HADD2.F32 R176, -RZ, R29.H0_H0 ;  /* 0x2000001dffb07230 */ /* 0x020fca0000004100 */
[----:B------:R-:W-:-:S05]  /*3650*/  FADD.FTZ R242, R176, R242 ;  /* 0x000000f2b0f27221 */ /* 0x000fca0000010000 */
.L_x_36110:
[----:B------:R-:W-:-:S04]  /*3660*/  F2FP.PACK_AB R176, RZ, R242 ;  /* 0x000000f2ffb0723e */ /* 0x000fc800000000ff */
[----:B------:R-:W-:Y:S02]  /*3670*/  PRMT R25, R176, 0x7610, R25 ;  /* 0x00007610b0197816 */ /* 0x000fe40000000019 */
.L_x_36111:
[----:B------:R-:W-:-:S05]  /*3680*/  HADD2.F32 R177, -RZ, R177.H1_H1 ;  /* 0x300000b1ffb17230 */ /* 0x000fca0000004100 */
[----:B------:R-:W-:Y:S01]  /*3690*/  FMUL.FTZ R245, R177, R187 ;  /* 0x000000bbb1f57220 */ /* 0x000fe20000410000 */
[----:B------:R-:W-:Y:S05]  /*36a0*/  @P2 BRA `(.L_x_36112) ;  /* 0x0000002000002947 */ /* 0x000fea0003800000 */
[----:B------:R-:W-:Y:S05]  /*36b0*/  @P0 BRA `(.L_x_36113) ;  /* 0x0000003000000947 */ /* 0x000fea0003800000 */
[----:B------:R-:W-:Y:S05]  /*36c0*/  BRA `(.L_x_36114) ;  /* 0x0000004000007947 */ /* 0x000fea0003800000 */
.L_x_36112:
[----:B-----5:R-:W-:-:S05]  /*36d0*/  HADD2.F32 R176, -RZ, R29.H1_H1 ;  /* 0x3000001dffb07230 */ /* 0x020fca0000004100 */
[----:B------:R-:W-:-:S05]  /*36e0*/  FADD.FTZ R245, R176, R245 ;  /* 0x000000f5b0f57221 */ /* 0x000fca0000010000 */
.L_x_36113:
[----:B------:R-:W-:-:S04]  /*36f0*/  F2FP.PACK_AB R176, RZ, R245 ;  /* 0x000000f5ffb0723e */ /* 0x000fc800000000ff */
[----:B------:R-:W-:Y:S02]  /*3700*/  PRMT R25, R25, 0x5410, R176 ;  /* 0x0000541019197816 */ /* 0x000fe400000000b0 */
.L_x_36114:
[----:B------:R-:W-:-:S05]  /*3710*/  HADD2.F32 R176, -RZ, R178.H0_H0 ;  /* 0x200000b2ffb07230 */ /* 0x000fca0000004100 */
[----:B------:R-:W-:Y:S01]  /*3720*/  FMUL.FTZ R244, R176, R187 ;  /* 0x000000bbb0f47220 */ /* 0x000fe20000410000 */
[----:B------:R-:W-:Y:S05]  /*3730*/  @P2 BRA `(.L_x_36115) ;  /* 0x0000002000002947 */ /* 0x000fea0003800000 */
[----:B------:R-:W-:Y:S05]  /*3740*/  @P0 BRA `(.L_x_36116) ;  /* 0x0000003000000947 */ /* 0x000fea0003800000 */
[----:B------:R-:W-:Y:S05]  /*3750*/  BRA `(.L_x_36117) ;  /* 0x0000004000007947 */ /* 0x000fea0003800000 */
.L_x_36115:
[----:B-----5:R-:W-:-:S05]  /*3760*/  HADD2.F32 R176, -RZ, R30.H0_H0 ;  /* 0x2000001effb07230 */ /* 0x020fca0000004100 */
[----:B------:R-:W-:-:S05]  /*3770*/  FADD.FTZ R244, R176, R244 ;  /* 0x000000f4b0f47221 */ /* 0x000fca0000010000 */
.L_x_36116:
[----:B------:R-:W-:-:S04]  /*3780*/  F2FP.PACK_AB R176, RZ, R244 ;  /* 0x000000f4ffb0723e */ /* 0x000fc800000000ff */
[----:B------:R-:W-:Y:S02]  /*3790*/  PRMT R26, R176, 0x7610, R26 ;  /* 0x00007610b01a7816 */ /* 0x000fe4000000001a */
.L_x_36117:
[----:B------:R-:W-:-:S05]  /*37a0*/  HADD2.F32 R178, -RZ, R178.H1_H1 ;  /* 0x300000b2ffb27230 */ /* 0x000fca0000004100 */
[----:B------:R-:W-:Y:S01]  /*37b0*/  FMUL.FTZ R247, R178, R187 ;  /* 0x000000bbb2f77220 */ /* 0x000fe20000410000 */
[----:B------:R-:W-:Y:S05]  /*37c0*/  @P2 BRA `(.L_x_36118) ;  /* 0x0000002000002947 */ /* 0x000fea0003800000 */
[----:B------:R-:W-:Y:S05]  /*37d0*/  @P0 BRA `(.L_x_36119) ;  /* 0x0000003000000947 */ /* 0x000fea0003800000 */
[----:B------:R-:W-:Y:S05]  /*37e0*/  BRA `(.L_x_36120) ;  /* 0x0000004000007947 */ /* 0x000fea0003800000 */
.L_x_36118:
[----:B-----5:R-:W-:-:S05]  /*37f0*/  HADD2.F32 R176, -RZ, R30.H1_H1 ;  /* 0x3000001effb07230 */ /* 0x020fca0000004100 */
[----:B------:R-:W-:-:S05]  /*3800*/  FADD.FTZ R247, R176, R247 ;  /* 0x000000f7b0f77221 */ /* 0x000fca0000010000 */
.L_x_36119:
[----:B------:R-:W-:-:S04]  /*3810*/  F2FP.PACK_AB R176, RZ, R247 ;  /* 0x000000f7ffb0723e */ /* 0x000fc800000000ff */
[----:B------:R-:W-:Y:S02]  /*3820*/  PRMT R26, R26, 0x5410, R176 ;  /* 0x000054101a1a7816 */ /* 0x000fe400000000b0 */
.L_x_36120:
[----:B------:R-:W-:-:S05]  /*3830*/  HADD2.F32 R176, -RZ, R179.H0_H0 ;  /* 0x200000b3ffb07230 */ /* 0x000fca0000004100 */
[----:B------:R-:W-:Y:S01]  /*3840*/  FMUL.FTZ R246, R176, R187 ;  /* 0x000000bbb0f67220 */ /* 0x000fe20000410000 */
[----:B------:R-:W-:Y:S05]  /*3850*/  @P2 BRA `(.L_x_36121) ;  /* 0x0000002000002947 */ /* 0x000fea0003800000 */
[----:B------:R-:W-:Y:S05]  /*3860*/  @P0 BRA `(.L_x_36122) ;  /* 0x0000003000000947 */ /* 0x000fea0003800000 */
[----:B------:R-:W-:Y:S05]  /*3870*/  BRA `(.L_x_36123) ;  /* 0x0000004000007947 */ /* 0x000fea0003800000 */
.L_x_36121:
[----:B-----5:R-:W-:-:S05]  /*3880*/  HADD2.F32 R176, -RZ, R31.H0_H0 ;  /* 0x2000001fffb07230 */ /* 0x020fca0000004100 */
[----:B------:R-:W-:-:S05]  /*3890*/  FADD.FTZ R246, R176, R246 ;  /* 0x000000f6b0f67221 */ /* 0x000fca0000010000 */
.L_x_36122:
[----:B------:R-:W-:-:S04]  /*38a0*/  F2FP.PACK_AB R176, RZ, R246 ;  /* 0x000000f6ffb0723e */ /* 0x000fc800000000ff */
[----:B------:R-:W-:Y:S02]  /*38b0*/  PRMT R27, R176, 0x7610, R27 ;  /* 0x00007610b01b7816 */ /* 0x000fe4000000001b */
.L_x_36123:
[----:B------:R-:W-:-:S05]  /*38c0*/  HADD2.F32 R179, -RZ, R179.H1_H1 ;  /* 0x300000b3ffb37230 */ /* 0x000fca0000004100 */
[----:B------:R-:W-:Y:S01]  /*38d0*/  FMUL.FTZ R187, R179, R187 ;  /* 0x000000bbb3bb7220 */ /* 0x000fe20000410000 */
[----:B------:R-:W-:Y:S05]  /*38e0*/  @P2 BRA `(.L_x_36124) ;  /* 0x0000002000002947 */ /* 0x000fea0003800000 */
[----:B------:R-:W-:Y:S05]  /*38f0*/  @P0 BRA `(.L_x_36125) ;  /* 0x0000003000000947 */ /* 0x000fea0003800000 */
[----:B------:R-:W-:Y:S05]  /*3900*/  BRA `(.L_x_36126) ;  /* 0x0000004000007947 */ /* 0x000fea0003800000 */
.L_x_36124:
[----:B-----5:R-:W-:-:S05]  /*3910*/  HADD2.F32 R176, -RZ, R31.H1_H1 ;  /* 0x3000001fffb07230 */ /* 0x020fca0000004100 */
[----:B------:R-:W-:-:S05]  /*3920*/  FADD.FTZ R187, R176, R187 ;  /* 0x000000bbb0bb7221 */ /* 0x000fca0000010000 */
.L_x_36125:
[----:B------:R-:W-:-:S04]  /*3930*/  F2FP.PACK_AB R176, RZ, R187 ;  /* 0x000000bbffb0723e */ /* 0x000fc800000000ff */
[----:B------:R-:W-:Y:S02]  /*3940*/  PRMT R27, R27, 0x5410, R176 ;  /* 0x000054101b1b7816 */ /* 0x000fe400000000b0 */
.L_x_36126:
        /* <DEDUP_REMOVED lines=85> */
.L_x_36131:
        /* <DEDUP_REMOVED lines=180> */
.L_x_36132:
        /* <DEDUP_REMOVED lines=21> */
[----:B------:R-:W-:Y:S01]  /*4b30*/  F2FP.PACK_AB R179, R177, R176 ;  /* 0x000000b0b1b3723e */ /* 0x000fe200000000ff */
        /* <DEDUP_REMOVED lines=12> */
[----:B------:R-:W-:Y:S01]  /*4c00*/  F2FP.PACK_AB R178, R178, R21 ;  /* 0x00000015b2b2723e */ /* 0x000fe200000000ff */
        /* <DEDUP_REMOVED lines=15> */
[----:B------:R-:W-:-:S04]  /*4d00*/  F2FP.PACK_AB R176, R176, R20 ;  /* 0x00000014b0b0723e */ /* 0x000fc800000000ff */
[----:B------:R-:W-:-:S05]  /*4d10*/  @!P2 IMAD.WIDE R20, R13, R180, c[0x0][0x1a0] ;  /* 0x000068000d14a625 */ /* 0x000fca00078e02b4 */
[----:B------:R0:W-:Y:S01]  /*4d20*/  @!P2 STG.E [R20.64], R249 ;  /* 0x000000f91400a986 */ /* 0x0001e2000c101904 */
[----:B----4-:R-:W-:Y:S02]  /*4d30*/  FFMA.FTZ R23, R181, R23, R174 ;  /* 0x00000017b5177223 */ /* 0x010fe400000100ae */
[----:B0-----:R-:W-:-:S05]  /*4d40*/  @!P2 IMAD.WIDE R20, R13, R180, c[0x0][0x1a8] ;  /* 0x00006a000d14a625 */ /* 0x001fca00078e02b4 */
[----:B------:R0:W-:Y:S01]  /*4d50*/  @!P2 STG.E [R20.64], R248 ;  /* 0x000000f81400a986 */ /* 0x0001e2000c101904 */
[----:B------:R-:W-:Y:S01]  /*4d60*/  F2FP.PACK_AB R177, R22, R23 ;  /* 0x0000001716b1723e */ /* 0x000fe200000000ff */
        /* <DEDUP_REMOVED lines=127> */
[----:B------:R-:W-:Y:S01]  /*5560*/  F2FP.PACK_AB R18, R179, R18 ;  /* 0x00000012b312723e */ /* 0x000fe200000000ff */
        /* <DEDUP_REMOVED lines=8> */
[----:B------:R-:W-:Y:S01]  /*55f0*/  F2FP.PACK_AB R19, R177, R178 ;  /* 0x000000b2b113723e */ /* 0x000fe200000000ff */
[----:B------:R-:W-:Y:S02]  /*5600*/  FFMA.FTZ R178, R88, R179, R152 ;  /* 0x000000b358b27223 */ /* 0x000fe40000010098 */
[----:B------:R-:W-:Y:S02]  /*5610*/  FFMA.FTZ R17, R238, R17, R167 ;  /* 0x00000011ee117223 */ /* 0x000fe400000100a7 */
[----:B------:R-:W-:Y:S02]  /*5620*/  FFMA.FTZ R179, R90, R3, R154 ;  /* 0x000000035ab37223 */ /* 0x000fe4000001009a */
[----:B------:R-:W-:Y:S02]  /*5630*/  FFMA.FTZ R16, R242, R16, R166 ;  /* 0x00000010f2107223 */ /* 0x000fe400000100a6 */
[----:B------:R-:W-:Y:S01]  /*5640*/  FFMA.FTZ R3, R89, R0, R153 ;  /* 0x0000000059037223 */ /* 0x000fe20000010099 */
[----:B------:R-:W-:Y:S01]  /*5650*/  F2FP.PACK_AB R179, R4, R179 ;  /* 0x000000b304b3723e */ /* 0x000fe200000000ff */
[C---:B------:R-:W-:Y:S01]  /*5660*/  FMUL.FTZ R177, R248.reuse, R235 ;  /* 0x000000ebf8b17220 */ /* 0x040fe20000410000 */
[----:B------:R-:W-:Y:S01]  /*5670*/  F2FP.PACK_AB R17, R17, R16 ;  /* 0x000000101111723e */ /* 0x000fe200000000ff */
[C---:B------:R-:W-:Y:S01]  /*5680*/  FMUL.FTZ R16, R248.reuse, R236 ;  /* 0x000000ecf8107220 */ /* 0x040fe20000410000 */
[----:B------:R-:W-:Y:S01]  /*5690*/  F2FP.PACK_AB R178, R3, R178 ;  /* 0x000000b203b2723e */ /* 0x000fe200000000ff */
        /* <DEDUP_REMOVED lines=9> */
[----:B------:R-:W-:Y:S01]  /*5730*/  F2FP.PACK_AB R16, R16, R177 ;  /* 0x000000b11010723e */ /* 0x000fe200000000ff */
[----:B------:R-:W-:Y:S01]  /*5740*/  FFMA.FTZ R184, R83, R176, R147 ;  /* 0x000000b053b87223 */ /* 0x000fe20000010093 */
[----:B------:R-:W-:Y:S01]  /*5750*/  F2FP.PACK_AB R177, R4, R5 ;  /* 0x0000000504b1723e */ /* 0x000fe200000000ff */
[----:B------:R-:W-:Y:S01]  /*5760*/  FMUL.FTZ R5, R248, R8 ;  /* 0x00000008f8057220 */ /* 0x000fe20000410000 */
[----:B------:R-:W-:Y:S01]  /*5770*/  F2FP.PACK_AB R176, R0, R3 ;  /* 0x0000000300b0723e */ /* 0x000fe200000000ff */
        /* <DEDUP_REMOVED lines=8> */
[----:B------:R-:W-:-:S02]  /*5800*/  F2FP.PACK_AB R187, R184, R23 ;  /* 0x00000017b8bb723e */ /* 0x000fc400000000ff */
[----:B------:R-:W-:Y:S01]  /*5810*/  F2FP.PACK_AB R185, R4, R5 ;  /* 0x0000000504b9723e */ /* 0x000fe200000000ff */
[----:B------:R-:W-:Y:S01]  /*5820*/  FFMA.FTZ R7, R80, R7, R144 ;  /* 0x0000000750077223 */ /* 0x000fe20000010090 */
[----:B------:R-:W-:Y:S01]  /*5830*/  F2FP.PACK_AB R184, R0, R3 ;  /* 0x0000000300b8723e */ /* 0x000fe200000000ff */
[C---:B------:R-:W-:Y:S02]  /*5840*/  FMUL.FTZ R4, R248.reuse, R21 ;  /* 0x00000015f8047220 */ /* 0x040fe40000410000 */
[----:B------:R-:W-:Y:S01]  /*5850*/  FMUL.FTZ R0, R248, R15 ;  /* 0x0000000ff8007220 */ /* 0x000fe20000410000 */
[----:B------:R-:W-:Y:S01]  /*5860*/  F2FP.PACK_AB R186, R12, R7 ;  /* 0x000000070cba723e */ /* 0x000fe200000000ff */
        /* <DEDUP_REMOVED lines=10> */
[----:B------:R-:W-:-:S02]  /*5910*/  F2FP.PACK_AB R5, R8, R5 ;  /* 0x000000050805723e */ /* 0x000fc400000000ff */
[----:B------:R-:W-:Y:S01]  /*5920*/  F2FP.PACK_AB R6, R9, R6 ;  /* 0x000000060906723e */ /* 0x000fe200000000ff */
[----:B------:R-:W-:Y:S01]  /*5930*/  IMAD.WIDE.U32 R8, R11, R0, c[0x0][0x208] ;  /* 0x000082000b087625 */ /* 0x000fe200078e0000 */
[----:B------:R-:W-:-:S03]  /*5940*/  F2FP.PACK_AB R4, R4, R3 ;  /* 0x000000030404723e */ /* 0x000fc600000000ff */
[-C--:B------:R-:W-:Y:S01]  /*5950*/  IMAD.WIDE.U32 R2, R2, R0.reuse, c[0x0][0x208] ;  /* 0x0000820002027625 */ /* 0x080fe200078e0000 */
[----:B------:R0:W-:Y:S04]  /*5960*/  STG.E.128 [R8.64], R16 ;  /* 0x0000001008007986 */ /* 0x0001e8000c101d04 */
[----:B------:R1:W-:Y:S01]  /*5970*/  STG.E.128 [R2.64], R176 ;  /* 0x000000b002007986 */ /* 0x0003e2000c101d04 */
[----:B------:R-:W-:Y:S02]  /*5980*/  FFMA.FTZ R7, R74, R181, R138 ;  /* 0x000000b54a077223 */ /* 0x000fe4000001008a */
[----:B------:R-:W-:Y:S02]  /*5990*/  FFMA.FTZ R22, R40, R219, R104 ;  /* 0x000000db28167223 */ /* 0x000fe40000010068 */
[----:B------:R-:W-:Y:S01]  /*59a0*/  IMAD.WIDE.U32 R10, R183, R0, c[0x0][0x208] ;  /* 0x00008200b70a7625 */ /* 0x000fe200078e0000 */
[----:B------:R-:W-:-:S03]  /*59b0*/  F2FP.PACK_AB R7, R182, R7 ;  /* 0x00000007b607723e */ /* 0x000fc600000000ff */
[----:B0-----:R-:W-:Y:S02]  /*59c0*/  FFMA.FTZ R8, R60, R197, R124 ;  /* 0x000000c53c087223 */ /* 0x001fe4000001007c */
[----:B------:R-:W-:Y:S02]  /*59d0*/  FFMA.FTZ R19, R50, R212, R114 ;  /* 0x000000d432137223 */ /* 0x000fe40000010072 */
[----:B-1----:R-:W-:Y:S02]  /*59e0*/  FFMA.FTZ R3, R61, R198, R125 ;  /* 0x000000c63d037223 */ /* 0x002fe4000001007d */
[----:B------:R-:W-:Y:S02]  /*59f0*/  FFMA.FTZ R2, R51, R213, R115 ;  /* 0x000000d533027223 */ /* 0x000fe40000010073 */
[----:B------:R-:W-:Y:S01]  /*5a00*/  FFMA.FTZ R17, R54, R208, R118 ;  /* 0x000000d036117223 */ /* 0x000fe20000010076 */
[----:B------:R-:W-:Y:S01]  /*5a10*/  F2FP.PACK_AB R8, R3, R8 ;  /* 0x000000080308723e */ /* 0x000fe200000000ff */
[----:B------:R-:W-:Y:S01]  /*5a20*/  FFMA.FTZ R3, R41, R220, R105 ;  /* 0x000000dc29037223 */ /* 0x000fe20000010069 */
[----:B------:R-:W-:Y:S01]  /*5a30*/  F2FP.PACK_AB R19, R2, R19 ;  /* 0x000000130213723e */ /* 0x000fe200000000ff */
[----:B------:R-:W-:-:S02]  /*5a40*/  FFMA.FTZ R2, R55, R209, R119 ;  /* 0x000000d137027223 */ /* 0x000fc40000010077 */
[----:B------:R-:W-:Y:S01]  /*5a50*/  IMAD.WIDE.U32 R14, R195, R0, c[0x0][0x208] ;  /* 0x00008200c30e7625 */ /* 0x000fe200078e0000 */
[----:B------:R-:W-:Y:S01]  /*5a60*/  F2FP.PACK_AB R22, R3, R22 ;  /* 0x000000160316723e */ /* 0x000fe200000000ff */
[----:B------:R-:W-:Y:S01]  /*5a70*/  STG.E.128 [R10.64], R184 ;  /* 0x000000b80a007986 */ /* 0x000fe2000c101d04 */
[----:B------:R-:W-:Y:S01]  /*5a80*/  F2FP.PACK_AB R17, R2, R17 ;  /* 0x000000110211723e */ /* 0x000fe200000000ff */
        /* <DEDUP_REMOVED lines=25> */
[----:B0-----:R-:W-:Y:S01]  /*5c20*/  F2FP.PACK_AB R7, R21, R194 ;  /* 0x000000c21507723e */ /* 0x001fe200000000ff */
        /* <DEDUP_REMOVED lines=14> */
[----:B------:R-:W-:Y:S02]  /*5d10*/  FFMA.FTZ R12, R43, R223, R107 ;  /* 0x000000df2b0c7223 */ /* 0x000fe4000001006b */
[----:B------:R-:W-:Y:S01]  /*5d20*/  FFMA.FTZ R218, R47, R218, R111 ;  /* 0x000000da2fda7223 */ /* 0x000fe2000001006f */
[----:B------:R-:W-:Y:S01]  /*5d30*/  F2FP.PACK_AB R6, R193, R192 ;  /* 0x000000c0c106723e */ /* 0x000fe200000000ff */
[----:B------:R-:W-:Y:S01]  /*5d40*/  FFMA.FTZ R176, R36, R224, R100 ;  /* 0x000000e024b07223 */ /* 0x000fe20000010064 */
[----:B------:R-:W-:Y:S01]  /*5d50*/  F2FP.PACK_AB R5, R191, R190 ;  /* 0x000000bebf05723e */ /* 0x000fe200000000ff */
[----:B------:R-:W-:Y:S01]  /*5d60*/  FFMA.FTZ R178, R32, R228, R96 ;  /* 0x000000e420b27223 */ /* 0x000fe20000010060 */
[----:B------:R-:W-:Y:S01]  /*5d70*/  F2FP.PACK_AB R4, R189, R188 ;  /* 0x000000bcbd04723e */ /* 0x000fe200000000ff */
[----:B------:R-:W-:Y:S02]  /*5d80*/  FFMA.FTZ R179, R34, R230, R98 ;  /* 0x000000e622b37223 */ /* 0x000fe40000010062 */
[----:B------:R-:W-:-:S02]  /*5d90*/  FFMA.FTZ R232, R35, R232, R99 ;  /* 0x000000e823e87223 */ /* 0x000fc40000010063 */
[----:B------:R-:W-:Y:S02]  /*5da0*/  FFMA.FTZ R229, R33, R229, R97 ;  /* 0x000000e521e57223 */ /* 0x000fe40000010061 */
        /* <DEDUP_REMOVED lines=11> */
[----:B------:R-:W-:Y:S01]  /*5e60*/  IMAD.WIDE.U32 R14, R231, R0, c[0x0][0x208] ;  /* 0x00008200e70e7625 */ /* 0x000fe200078e0000 */
[----:B------:R-:W-:Y:S01]  /*5e70*/  F2FP.PACK_AB R179, R232, R179 ;  /* 0x000000b3e8b3723e */ /* 0x000fe200000000ff */
[----:B------:R0:W-:Y:S01]  /*5e80*/  STG.E.128 [R2.64], R4 ;  /* 0x0000000402007986 */ /* 0x0001e2000c101d04 */
[----:B------:R-:W-:Y:S01]  /*5e90*/  F2FP.PACK_AB R178, R229, R178 ;  /* 0x000000b2e5b2723e */ /* 0x000fe200000000ff */
[----:B------:R-:W-:Y:S01]  /*5ea0*/  IMAD.WIDE.U32 R240, R240, R0, c[0x0][0x208] ;  /* 0x00008200f0f07625 */ /* 0x000fe200078e0000 */
[----:B------:R-:W-:Y:S02]  /*5eb0*/  F2FP.PACK_AB R176, R225, R176 ;  /* 0x000000b0e1b0723e */ /* 0x000fe400000000ff */
        /* <DEDUP_REMOVED lines=9> */
.L_x_36129:
[----:B------:R-:W-:Y:S05]  /*5f50*/  EXIT ;  /* 0x000000000000794d */ /* 0x000fea0003800000 */
.L_x_36127:
[----:B------:R-:W-:Y:S01]  /*5f60*/  HFMA2.MMA R178, -RZ, RZ, 0, 5.9604644775390625e-08 ;  /* 0x00000001ffb27435 */ /* 0x000fe200000001ff */
[----:B------:R-:W-:Y:S02]  /*5f70*/  MOV R248, 0x1f ;  /* 0x0000001f00f87802 */ /* 0x000fe40000000f00 */
[----:B------:R-:W-:Y:S02]  /*5f80*/  MOV R177, 0xffffffff ;  /* 0xffffffff00b17802 */ /* 0x000fe40000000f00 */
[----:B------:R-:W-:Y:S02]  /*5f90*/  MOV R176, 0x5fb0 ;  /* 0x00005fb000b07802 */ /* 0x000fe40000000f00 */
[----:B-----5:R-:W-:Y:S05]  /*5fa0*/  CALL.REL.NOINC `($__internal_81_$__cuda_sm70_shflsync_bfly_p) ;  /* 0x00000d8000007944 */ /* 0x020fea0003c00000 */
[----:B-1----:R-:W-:Y:S05]  /*5fb0*/  BRA `(.L_x_36131) ;  /* 0xffffdee000007947 */ /* 0x002fea000383ffff */
.L_x_36128:
[----:B------:R-:W-:Y:S01]  /*5fc0*/  HFMA2.MMA R178, -RZ, RZ, 0, 1.1920928955078125e-07 ;  /* 0x00000002ffb27435 */ /* 0x000fe200000001ff */
[----:B------:R-:W-:Y:S02]  /*5fd0*/  MOV R248, 0x1f ;  /* 0x0000001f00f87802 */ /* 0x000fe40000000f00 */
[----:B------:R-:W-:Y:S02]  /*5fe0*/  MOV R177, 0xffffffff ;  /* 0xffffffff00b17802 */ /* 0x000fe40000000f00 */
[----:B------:R-:W-:-:S02]  /*5ff0*/  MOV R176, 0x6010 ;  /* 0x0000601000b07802 */ /* 0x000fc40000000f00 */
[----:B-----5:R-:W-:Y:S05]  /*6000*/  CALL.REL.NOINC `($__internal_81_$__cuda_sm70_shflsync_bfly_p) ;  /* 0x00000d2000007944 */ /* 0x020fea0003c00000 */
[----:B-1----:R-:W-:Y:S01]  /*6010*/  FADD.FTZ R179, R179, R178 ;  /* 0x000000b2b3b37221 */ /* 0x002fe20000010000 */
[----:B------:R-:W-:Y:S01]  /*6020*/  HFMA2.MMA R178, -RZ, RZ, 0, 2.384185791015625e-07 ;  /* 0x00000004ffb27435 */ /* 0x000fe200000001ff */
[----:B------:R-:W-:-:S02]  /*6030*/  MOV R248, 0x1f ;  /* 0x0000001f00f87802 */ /* 0x000fc40000000f00 */
[----:B------:R-:W-:Y:S02]  /*6040*/  MOV R177, 0xffffffff ;  /* 0xffffffff00b17802 */ /* 0x000fe40000000f00 */
[----:B------:R-:W-:Y:S02]  /*6050*/  MOV R176, 0x6070 ;  /* 0x0000607000b07802 */ /* 0x000fe40000000f00 */
[----:B------:R-:W-:Y:S05]  /*6060*/  CALL.REL.NOINC `($__internal_81_$__cuda_sm70_shflsync_bfly_p) ;  /* 0x00000cc000007944 */ /* 0x000fea0003c00000 */
[----:B-1----:R-:W-:Y:S01]  /*6070*/  FADD.FTZ R179, R179, R178 ;  /* 0x000000b2b3b37221 */ /* 0x002fe20000010000 */
[----:B------:R-:W-:Y:S01]  /*6080*/  HFMA2.MMA R178, -RZ, RZ, 0, 4.76837158203125e-07 ;  /* 0x00000008ffb27435 */ /* 0x000fe200000001ff */
[----:B------:R-:W-:Y:S02]  /*6090*/  MOV R248, 0x1f ;  /* 0x0000001f00f87802 */ /* 0x000fe40000000f00 */
[----:B------:R-:W-:Y:S02]  /*60a0*/  MOV R177, 0xffffffff ;  /* 0xffffffff00b17802 */ /* 0x000fe40000000f00 */
[----:B------:R-:W-:Y:S02]  /*60b0*/  MOV R176, 0x60d0 ;  /* 0x000060d000b07802 */ /* 0x000fe40000000f00 */
[----:B------:R-:W-:Y:S05]  /*60c0*/  CALL.REL.NOINC `($__internal_81_$__cuda_sm70_shflsync_bfly_p) ;  /* 0x00000c6000007944 */ /* 0x000fea0003c00000 */
[----:B-1----:R-:W-:Y:S01]  /*60d0*/  FADD.FTZ R179, R179, R178 ;  /* 0x000000b2b3b37221 */ /* 0x002fe20000010000 */
[----:B------:R-:W-:Y:S01]  /*60e0*/  HFMA2.MMA R178, -RZ, RZ, 0, 9.5367431640625e-07 ;  /* 0x00000010ffb27435 */ /* 0x000fe200000001ff */
[----:B------:R-:W-:-:S02]  /*60f0*/  MOV R248, 0x1f ;  /* 0x0000001f00f87802 */ /* 0x000fc40000000f00 */
[----:B------:R-:W-:Y:S02]  /*6100*/  MOV R177, 0xffffffff ;  /* 0xffffffff00b17802 */ /* 0x000fe40000000f00 */
[----:B------:R-:W-:Y:S02]  /*6110*/  MOV R176, 0x6130 ;  /* 0x0000613000b07802 */ /* 0x000fe40000000f00 */
[----:B------:R-:W-:Y:S05]  /*6120*/  CALL.REL.NOINC `($__internal_81_$__cuda_sm70_shflsync_bfly_p) ;  /* 0x00000c0000007944 */ /* 0x000fea0003c00000 */
        /* <DEDUP_REMOVED lines=166> */
[----:B------:R-:W-:Y:S05]  /*6b90*/  CALL.REL.NOINC `($__internal_81_$__cuda_sm70_shflsync_bfly_p) ;  /* 0x0000019000007944 */ /* 0x000fea0003c00000 */
[----:B-1----:R-:W-:Y:S01]  /*6ba0*/  FADD.FTZ R179, R179, R178 ;  /* 0x000000b2b3b37221 */ /* 0x002fe20000010000 */
[----:B------:R-:W-:Y:S01]  /*6bb0*/  HFMA2.MMA R178, -RZ, RZ, 0, 1.1920928955078125e-07 ;  /* 0x00000002ffb27435 */ /* 0x000fe200000001ff */
[----:B------:R-:W-:Y:S02]  /*6bc0*/  MOV R248, 0x1f ;  /* 0x0000001f00f87802 */ /* 0x000fe40000000f00 */
[----:B------:R-:W-:Y:S02]  /*6bd0*/  MOV R177, 0xffffffff ;  /* 0xffffffff00b17802 */ /* 0x000fe40000000f00 */
[----:B------:R-:W-:Y:S02]  /*6be0*/  MOV R176, 0x6c00 ;  /* 0x00006c0000b07802 */ /* 0x000fe40000000f00 */
[----:B------:R-:W-:Y:S05]  /*6bf0*/  CALL.REL.NOINC `($__internal_81_$__cuda_sm70_shflsync_bfly_p) ;  /* 0x0000013000007944 */ /* 0x000fea0003c00000 */
[----:B-1----:R-:W-:Y:S01]  /*6c00*/  FADD.FTZ R179, R179, R178 ;  /* 0x000000b2b3b37221 */ /* 0x002fe20000010000 */
[----:B------:R-:W-:Y:S01]  /*6c10*/  HFMA2.MMA R178, -RZ, RZ, 0, 2.384185791015625e-07 ;  /* 0x00000004ffb27435 */ /* 0x000fe200000001ff */
[----:B------:R-:W-:Y:S02]  /*6c20*/  MOV R248, 0x1f ;  /* 0x0000001f00f87802 */ /* 0x000fe40000000f00 */
[----:B------:R-:W-:-:S02]  /*6c30*/  MOV R177, 0xffffffff ;  /* 0xffffffff00b17802 */ /* 0x000fc40000000f00 */
        /* <DEDUP_REMOVED lines=10> */
[----:B------:R-:W-:Y:S02]  /*6ce0*/  MOV R248, 0x1f ;  /* 0x0000001f00f87802 */ /* 0x000fe40000000f00 */
[----:B------:R-:W-:-:S02]  /*6cf0*/  MOV R177, 0xffffffff ;  /* 0xffffffff00b17802 */ /* 0x000fc40000000f00 */
[----:B------:R-:W-:Y:S02]  /*6d00*/  MOV R176, 0x6d20 ;  /* 0x00006d2000b07802 */ /* 0x000fe40000000f00 */
[----:B------:R-:W-:Y:S05]  /*6d10*/  CALL.REL.NOINC `($__internal_81_$__cuda_sm70_shflsync_bfly_p) ;  /* 0x0000001000007944 */ /* 0x000fea0003c00000 */
[----:B-1----:R-:W-:Y:S05]  /*6d20*/  BRA `(.L_x_36132) ;  /* 0xffffdcb000007947 */ /* 0x002fea000383ffff */
        .weak           $__internal_81_$__cuda_sm70_shflsync_bfly_p
        .type           $__internal_81_$__cuda_sm70_shflsync_bfly_p,@function
        .size           $__internal_81_$__cuda_sm70_shflsync_bfly_p,(.L_x_71081 - $__internal_81_$__cuda_sm70_shflsync_bfly_p)
$__internal_81_$__cuda_sm70_shflsync_bfly_p:
[----:B------:R-:W-:Y:S04]  /*6d30*/  WARPSYNC R177 ;  /* 0x000000b100007348 */ /* 0x000fe80003800000 */
[----:B------:R0:W1:Y:S02]  /*6d40*/  SHFL.BFLY PT, R178, R179, R178, R248 ;  /* 0x0c0000b2b3b27389 */ /* 0x00006400000e00f8 */
[----:B0-----:R-:W-:-:S06]  /*6d50*/  HFMA2.MMA R177, -RZ, RZ, 0, 0 ;  /* 0x00000000ffb17435 */ /* 0x001fcc00000001ff */
[----:B------:R-:W-:Y:S05]  /*6d60*/  RET.REL.NODEC R176 `(_ZN10layer_norm13ln_fwd_kernelINS_13Kernel_traitsIf6__halfS2_S2_fjLj2560ELj1ELj4ELj1ELj16ENS_18Kernel_traits_baseILj2560EfS2_S2_S2_fjLj128EEEEELb0ELb0ELb0ELb1EEEvNS_9FwdParamsE) ;  /* 0xffff9290b0007950 */ /* 0x000fea0003c3ffff */
.L_x_36133:
        /* <DEDUP_REMOVED lines=9> */
.L_x_71081:


//--------------------- .text._ZN10layer_norm13ln_fwd_kernelINS_13Kernel_traitsIf6__halfS2_S2_fjLj2560ELj1ELj4ELj1ELj16ENS_18Kernel_traits_baseILj2560EfS2_S2_S2_fjLj128EEEEELb0ELb0ELb1ELb0EEEvNS_9FwdParamsE --------------------------
	.section	.text._ZN10layer_norm13ln_fwd_kernelINS_13Kernel_traitsIf6__halfS2_S2_fjLj2560ELj1ELj4ELj1ELj16ENS_18Kernel_traits_baseILj2560EfS2_S2_S2_fjLj128EEEEELb0ELb0ELb1ELb0EEEvNS_9FwdParamsE,"ax",@progbits
	.sectioninfo	@"SHI_REGISTERS=255"
	.align	128
        .global         _ZN10layer_norm13ln_fwd_kernelINS_13Kernel_traitsIf6__halfS2_S2_fjLj2560ELj1ELj4ELj1ELj16ENS_18Kernel_traits_baseILj2560EfS2_S2_S2_fjLj128EEEEELb0ELb0ELb1ELb0EEEvNS_9FwdParamsE
        .type           _ZN10layer_norm13ln_fwd_kernelINS_13Kernel_traitsIf6__halfS2_S2_fjLj2560ELj1ELj4ELj1ELj16ENS_18Kernel_traits_baseILj2560EfS2_S2_S2_fjLj128EEEEELb0ELb0ELb1ELb0EEEvNS_9FwdParamsE,@function
        .size           _ZN10layer_norm13ln_fwd_kernelINS_13Kernel_traitsIf6__halfS2_S2_fjLj2560ELj1ELj4ELj1ELj16ENS_18Kernel_traits_baseILj2560EfS2_S2_S2_fjLj128EEEEELb0ELb0ELb1ELb0EEEvNS_9FwdParamsE,(.L_x_71082 - _ZN10layer_norm13ln_fwd_kernelINS_13Kernel_traitsIf6__halfS2_S2_fjLj2560ELj1ELj4ELj1ELj16ENS_18Kernel_traits_baseILj2560EfS2_S2_S2_fjLj128EEEEELb0ELb0ELb1ELb0EEEvNS_9FwdParamsE)
        .other          _ZN10layer_norm13ln_fwd_kernelINS_13Kernel_traitsIf6__halfS2_S2_fjLj2560ELj1ELj4ELj1ELj16ENS_18Kernel_traits_baseILj2560EfS2_S2_S2_fjLj128EEEEELb0ELb0ELb1ELb0EEEvNS_9FwdParamsE,@"STO_CUDA_ENTRY STV_DEFAULT"
_ZN10layer_norm13ln_fwd_kernelINS_13Kernel_traitsIf6__halfS2_S2_fjLj2560ELj1ELj4ELj1ELj16ENS_18Kernel_traits_baseILj2560EfS2_S2_S2_fjLj128EEEEELb0ELb0ELb1ELb0EEEvNS_9FwdParamsE:
.text._ZN10layer_norm13ln_fwd_kernelINS_13Kernel_traitsIf6__halfS2_S2_fjLj2560ELj1ELj4ELj1ELj16ENS_18Kernel_traits_baseILj2560EfS2_S2_S2_fjLj128EEEEELb0ELb0ELb1ELb0EEEvNS_9FwdParamsE:
        /* <DEDUP_REMOVED lines=45> */
.L_x_36135:
[----:B-1----:R-:W-:Y:S05]  /*02d0*/  BSYNC B0 ;  /* 0x0000000000007941 */ /* 0x002fea0003800000 */
.L_x_36134:
        /* <DEDUP_REMOVED lines=17> */
.L_x_36137:
[----:B------:R-:W-:Y:S05]  /*03f0*/  BSYNC B0 ;  /* 0x0000000000007941 */ /* 0x000fea0003800000 */
.L_x_36136:
        /* <DEDUP_REMOVED lines=17> */
.L_x_36139:
[----:B------:R-:W-:Y:S05]  /*0510*/  BSYNC B0 ;  /* 0x0000000000007941 */ /* 0x000fea0003800000 */
.L_x_36138:
        /* <DEDUP_REMOVED lines=17> */
.L_x_36141:
[----:B------:R-:W-:Y:S05]  /*0630*/  BSYNC B0 ;  /* 0x0000000000007941 */ /* 0x000fea0003800000 */
.L_x_36140:
        /* <DEDUP_REMOVED lines=17> */
.L_x_36143:
[----:B------:R-:W-:Y:S05]  /*0750*/  BSYNC B0 ;  /* 0x0000000000007941 */ /* 0x000fea0003800000 */
.L_x_36142:
        /* <DEDUP_REMOVED lines=20> */
.L_x_36145:
[----:B------:R-:W-:Y:S05]  /*08a0*/  BSYNC B0 ;  /* 0x0000000000007941 */ /* 0x000fea0003800000 */
.L_x_36144:
        /* <DEDUP_REMOVED lines=22> */
.L_x_36147:
[----:B------:R-:W-:Y:S05]  /*0a10*/  BSYNC B0 ;  /* 0x0000000000007941 */ /* 0x000fea0003800000 */
.L_x_36146:
        /* <DEDUP_REMOVED lines=20> */
.L_x_36149:
[----:B------:R-:W-:Y:S05]  /*0b60*/  BSYNC B0 ;  /* 0x0000000000007941 */ /* 0x000fea0003800000 */
.L_x_36148:
        /* <DEDUP_REMOVED lines=20> */
.L_x_36151:
[----:B------:R-:W-:Y:S05]  /*0cb0*/  BSYNC B0 ;  /* 0x0000000000007941 */ /* 0x000fea0003800000 */
.L_x_36150:
        /* <DEDUP_REMOVED lines=21> */
.L_x_36153:
[----:B------:R-:W-:Y:S05]  /*0e10*/  BSYNC B0 ;  /* 0x0000000000007941 */ /* 0x000fea0003800000 */
.L_x_36152:
[----:B------:R-:W-:-:S13]  /*0e20*/  ISETP.GE.AND P1, PT, R8, c[0x0][0x164], PT ;  /* 0x0000590008007a0c */ /* 0x000fda0003f26270 */
[----:B------:R-:W-:Y:S05]  /*0e30*/  @P1 EXIT ;  /* 0x000000000000194d */ /* 0x000fea0003800000 */
[----:B------:R-:W-:Y:S01]  /*0e40*/  MOV R3, R8 ;  /* 0x0000000800037202 */ /* 0x000fe20000000f00 */
[----:B------:R-:W-:Y:S02]  /*0e50*/  ULDC.U8 UR6, c[0x0][0x1f0] ;  /* 0x00007c0000067ab9 */ /* 0x000fe40000000000 */
.L_x_36437:
        /* <DEDUP_REMOVED lines=36> */
.L_x_36157:
[----:B0----5:R-:W-:Y:S02]  /*10a0*/  HADD2.F32 R5, -RZ, R112.H0_H0 ;  /* 0x20000070ff057230 */ /* 0x021fe40000004100 */
[----:B------:R-:W-:-:S03]  /*10b0*/  @P2 HADD2.F32 R6, -RZ, R116.H0_H0 ;  /* 0x20000074ff062230 */ /* 0x000fc60000004100 */
[----:B------:R-:W-:-:S04]  /*10c0*/  FMUL.FTZ R5, R5, c[0x0][0x1ec] ;  /* 0x00007b0005057a20 */ /* 0x000fc80000410000 */
[----:B------:R-:W-:Y:S02]  /*10d0*/  @P2 FADD.FTZ R5, R6, R5 ;  /* 0x0000000506052221 */ /* 0x000fe40000010000 */
.L_x_36158:
[----:B------:R-:W-:Y:S05]  /*10e0*/  BSYNC B1 ;  /* 0x0000000000017941 */ /* 0x000fea0003800000 */
.L_x_36156:
[----:B------:R-:W-:Y:S01]  /*10f0*/  BSSY B1, `(.L_x_36159) ;  /* 0x000000a000017945 */ /* 0x000fe20003800000 */
[----:B------:R-:W-:Y:S05]  /*1100*/  @P3 BRA `(.L_x_36160) ;  /* 0x0000004000003947 */ /* 0x000fea0003800000 */
[----:B------:R-:W-:Y:S01]  /*1110*/  MOV R6, RZ ;  /* 0x000000ff00067202 */ /* 0x000fe20000000f00 */
[----:B------:R-:W-:Y:S05]  /*1120*/  @!P2 BRA `(.L_x_36161) ;  /* 0x000000600000a947 */ /* 0x000fea0003800000 */
[----:B-----5:R-:W-:Y:S01]  /*1130*/  HADD2.F32 R6, -RZ, R116.H1_H1 ;  /* 0x30000074ff067230 */ /* 0x020fe20000004100 */
[----:B------:R-:W-:Y:S05]  /*1140*/  BRA `(.L_x_36161) ;  /* 0x0000004000007947 */ /* 0x000fea0003800000 */
.L_x_36160:
[----:B-----5:R-:W-:Y:S02]  /*1150*/  HADD2.F32 R6, -RZ, R112.H1_H1 ;  /* 0x30000070ff067230 */ /* 0x020fe40000004100 */
[----:B------:R-:W-:-:S03]  /*1160*/  @P2 HADD2.F32 R7, -RZ, R116.H1_H1 ;  /* 0x30000074ff072230 */ /* 0x000fc60000004100 */
[----:B------:R-:W-:-:S04]  /*1170*/  FMUL.FTZ R6, R6, c[0x0][0x1ec] ;  /* 0x00007b0006067a20 */ /* 0x000fc80000410000 */
[----:B------:R-:W-:Y:S02]  /*1180*/  @P2 FADD.FTZ R6, R7, R6 ;  /* 0x0000000607062221 */ /* 0x000fe40000010000 */
.L_x_36161:
[----:B------:R-:W-:Y:S05]  /*1190*/  BSYNC B1 ;  /* 0x0000000000017941 */ /* 0x000fea0003800000 */
.L_x_36159:
[----:B------:R-:W-:Y:S01]  /*11a0*/  BSSY B1, `(.L_x_36162) ;  /* 0x000000a000017945 */ /* 0x000fe20003800000 */
[----:B------:R-:W-:Y:S05]  /*11b0*/  @P3 BRA `(.L_x_36163) ;  /* 0x0000004000003947 */ /* 0x000fea0003800000 */
[----:B------:R-:W-:Y:S01]  /*11c0*/  HFMA2.MMA R7, -RZ, RZ, 0, 0 ;  /* 0x00000000ff077435 */ /* 0x000fe200000001ff */
[----:B------:R-:W-:Y:S05]  /*11d0*/  @!P2 BRA `(.L_x_36164) ;  /* 0x000000600000a947 */ /* 0x000fea0003800000 */
[----:B-----5:R-:W-:Y:S01]  /*11e0*/  HADD2.F32 R7, -RZ, R117.H0_H0 ;  /* 0x20000075ff077230 */ /* 0x020fe20000004100 */
[----:B------:R-:W-:Y:S05]  /*11f0*/  BRA `(.L_x_36164) ;  /* 0x0000004000007947 */ /* 0x000fea0003800000 */
.L_x_36163:
[----:B-----5:R-:W-:Y:S02]  /*1200*/  HADD2.F32 R7, -RZ, R113.H0_H0 ;  /* 0x20000071ff077230 */ /* 0x020fe40000004100 */
[----:B------:R-:W-:-:S03]  /*1210*/  @P2 HADD2.F32 R8, -RZ, R117.H0_H0 ;  /* 0x20000075ff082230 */ /* 0x000fc60000004100 */
[----:B------:R-:W-:-:S04]  /*1220*/  FMUL.FTZ R7, R7, c[0x0][0x1ec] ;  /* 0x00007b0007077a20 */ /* 0x000fc80000410000 */
[----:B------:R-:W-:Y:S02]  /*1230*/  @P2 FADD.FTZ R7, R8, R7 ;  /* 0x0000000708072221 */ /* 0x000fe40000010000 */
.L_x_36164:
[----:B------:R-:W-:Y:S05]  /*1240*/  BSYNC B1 ;  /* 0x0000000000017941 */ /* 0x000fea0003800000 */
.L_x_36162:
[----:B------:R-:W-:Y:S01]  /*1250*/  BSSY B1, `(.L_x_36165) ;  /* 0x000000a000017945 */ /* 0x000fe20003800000 */
[----:B------:R-:W-:Y:S05]  /*1260*/  @P3 BRA `(.L_x_36166) ;  /* 0x0000004000003947 */ /* 0x000fea0003800000 */
[----:B------:R-:W-:Y:S01]  /*1270*/  MOV R8, RZ ;  /* 0x000000ff00087202 */ /* 0x000fe20000000f00 */
[----:B------:R-:W-:Y:S05]  /*1280*/  @!P2 BRA `(.L_x_36167) ;  /* 0x000000600000a947 */ /* 0x000fea0003800000 */
[----:B-----5:R-:W-:Y:S01]  /*1290*/  HADD2.F32 R8, -RZ, R117.H1_H1 ;  /* 0x30000075ff087230 */ /* 0x020fe20000004100 */
[----:B------:R-:W-:Y:S05]  /*12a0*/  BRA `(.L_x_36167) ;  /* 0x0000004000007947 */ /* 0x000fea0003800000 */
.L_x_36166:
[----:B-----5:R-:W-:Y:S02]  /*12b0*/  HADD2.F32 R8, -RZ, R113.H1_H1 ;  /* 0x30000071ff087230 */ /* 0x020fe40000004100 */
[----:B------:R-:W-:-:S03]  /*12c0*/  @P2 HADD2.F32 R9, -RZ, R117.H1_H1 ;  /* 0x30000075ff092230 */ /* 0x000fc60000004100 */
[----:B------:R-:W-:-:S04]  /*12d0*/  FMUL.FTZ R8, R8, c[0x0][0x1ec] ;  /* 0x00007b0008087a20 */ /* 0x000fc80000410000 */
[----:B------:R-:W-:Y:S02]  /*12e0*/  @P2 FADD.FTZ R8, R9, R8 ;  /* 0x0000000809082221 */ /* 0x000fe40000010000 */
.L_x_36167:
[----:B------:R-:W-:Y:S05]  /*12f0*/  BSYNC B1 ;  /* 0x0000000000017941 */ /* 0x000fea0003800000 */
.L_x_36165:
[----:B------:R-:W-:Y:S01]  /*1300*/  BSSY B1, `(.L_x_36168) ;  /* 0x000000a000017945 */ /* 0x000fe20003800000 */
[----:B------:R-:W-:Y:S05]  /*1310*/  @P3 BRA `(.L_x_36169) ;  /* 0x0000004000003947 */ /* 0x000fea0003800000 */
[----:B------:R-:W-:Y:S01]  /*1320*/  HFMA2.MMA R9, -RZ, RZ, 0, 0 ;  /* 0x00000000ff097435 */ /* 0x000fe200000001ff */
[----:B------:R-:W-:Y:S05]  /*1330*/  @!P2 BRA `(.L_x_36170) ;  /* 0x000000600000a947 */ /* 0x000fea0003800000 */
[----:B-----5:R-:W-:Y:S01]  /*1340*/  HADD2.F32 R9, -RZ, R118.H0_H0 ;  /* 0x20000076ff097230 */ /* 0x020fe20000004100 */
[----:B------:R-:W-:Y:S05]  /*1350*/  BRA `(.L_x_36170) ;  /* 0x0000004000007947 */ /* 0x000fea0003800000 */
.L_x_36169:
[----:B-----5:R-:W-:Y:S02]  /*1360*/  HADD2.F32 R9, -RZ, R114.H0_H0 ;  /* 0x20000072ff097230 */ /* 0x020fe40000004100 */
[----:B------:R-:W-:-:S03]  /*1370*/  @P2 HADD2.F32 R10, -RZ, R118.H0_H0 ;  /* 0x20000076ff0a2230 */ /* 0x000fc60000004100 */
[----:B------:R-:W-:-:S04]  /*1380*/  FMUL.FTZ R9, R9, c[0x0][0x1ec] ;  /* 0x00007b0009097a20 */ /* 0x000fc80000410000 */
[----:B------:R-:W-:Y:S02]  /*1390*/  @P2 FADD.FTZ R9, R10, R9 ;  /* 0x000000090a092221 */ /* 0x000fe40000010000 */
.L_x_36170:
[----:B------:R-:W-:Y:S05]  /*13a0*/  BSYNC B1 ;  /* 0x0000000000017941 */ /* 0x000fea0003800000 */
.L_x_36168:
[----:B------:R-:W-:Y:S01]  /*13b0*/  BSSY B1, `(.L_x_36171) ;  /* 0x000000a000017945 */ /* 0x000fe20003800000 */
[----:B------:R-:W-:Y:S05]  /*13c0*/  @P3 BRA `(.L_x_36172) ;  /* 0x0000004000003947 */ /* 0x000fea0003800000 */
[----:B------:R-:W-:Y:S01]  /*13d0*/  MOV R10, RZ ;  /* 0x000000ff000a7202 */ /* 0x000fe20000000f00 */
[----:B------:R-:W-:Y:S05]  /*13e0*/  @!P2 BRA `(.L_x_36173) ;  /* 0x000000600000a947 */ /* 0x000fea0003800000 */
[----:B-----5:R-:W-:Y:S01]  /*13f0*/  HADD2.F32 R10, -RZ, R118.H1_H1 ;  /* 0x30000076ff0a7230 */ /* 0x020fe20000004100 */
[----:B------:R-:W-:Y:S05]  /*1400*/  BRA `(.L_x_36173) ;  /* 0x0000004000007947 */ /* 0x000fea0003800000 */
.L_x_36172:
[----:B-----5:R-:W-:Y:S02]  /*1410*/  HADD2.F32 R10, -RZ, R114.H1_H1 ;  /* 0x30000072ff0a7230 */ /* 0x020fe40000004100 */
[----:B------:R-:W-:-:S03]  /*1420*/  @P2 HADD2.F32 R11, -RZ, R118.H1_H1 ;  /* 0x30000076ff0b2230 */ /* 0x000fc60000004100 */
[----:B------:R-:W-:-:S04]  /*1430*/  FMUL.FTZ R10, R10, c[0x0][0x1ec] ;  /* 0x00007b000a0a7a20 */ /* 0x000fc80000410000 */
[----:B------:R-:W-:Y:S02]  /*1440*/  @P2 FADD.FTZ R10, R11, R10 ;  /* 0x0000000a0b0a2221 */ /* 0x000fe40000010000 */
.L_x_36173:
[----:B------:R-:W-:Y:S05]  /*1450*/  BSYNC B1 ;  /* 0x0000000000017941 */ /* 0x000fea0003800000 */
.L_x_36171:
[----:B------:R-:W-:Y:S01]  /*1460*/  BSSY B1, `(.L_x_36174) ;  /* 0x000000a000017945 */ /* 0x000fe20003800000 */
[----:B------:R-:W-:Y:S05]  /*1470*/  @P3 BRA `(.L_x_36175) ;  /* 0x0000004000003947 */ /* 0x000fea0003800000 */
[----:B------:R-:W-:Y:S01]  /*1480*/  HFMA2.MMA R11, -RZ, RZ, 0, 0 ;  /* 0x00000000ff0b7435 */ /* 0x000fe200000001ff */
[----:B------:R-:W-:Y:S05]  /*1490*/  @!P2 BRA `(.L_x_36176) ;  /* 0x000000600000a947 */ /* 0x000fea0003800000 */
[----:B-----5:R-:W-:Y:S01]  /*14a0*/  HADD2.F32 R11, -RZ, R119.H0_H0 ;  /* 0x20000077ff0b7230 */ /* 0x020fe20000004100 */
[----:B------:R-:W-:Y:S05]  /*14b0*/  BRA `(.L_x_36176) ;  /* 0x0000004000007947 */ /* 0x000fea0003800000 */
.L_x_36175:
[----:B-----5:R-:W-:Y:S02]  /*14c0*/  HADD2.F32 R11, -RZ, R115.H0_H0 ;  /* 0x20000073ff0b7230 */ /* 0x020fe40000004100 */
[----:B------:R-:W-:-:S03]  /*14d0*/  @P2 HADD2.F32 R12, -RZ, R119.H0_H0 ;  /* 0x20000077ff0c2230 */ /* 0x000fc60000004100 */
[----:B------:R-:W-:-:S04]  /*14e0*/  FMUL.FTZ R11, R11, c[0x0][0x1ec] ;  /* 0x00007b000b0b7a20 */ /* 0x000fc80000410000 */
[----:B------:R-:W-:Y:S02]  /*14f0*/  @P2 FADD.FTZ R11, R12, R11 ;  /* 0x0000000b0c0b2221 */ /* 0x000fe40000010000 */
.L_x_36176:
[----:B------:R-:W-:Y:S05]  /*1500*/  BSYNC B1 ;  /* 0x0000000000017941 */ /* 0x000fea0003800000 */
.L_x_36174:
[----:B------:R-:W-:Y:S01]  /*1510*/  BSSY B1, `(.L_x_36177) ;  /* 0x000000a000017945 */ /* 0x000fe20003800000 */
[----:B------:R-:W-:Y:S05]  /*1520*/  @P3 BRA `(.L_x_36178) ;  /* 0x0000004000003947 */ /* 0x000fea0003800000 */
[----:B------:R-:W-:Y:S01]  /*1530*/  MOV R12, RZ ;  /* 0x000000ff000c7202 */ /* 0x000fe20000000f00 */
[----:B------:R-:W-:Y:S05]  /*1540*/  @!P2 BRA `(.L_x_36179) ;  /* 0x000000600000a947 */ /* 0x000fea0003800000 */
[----:B-----5:R-:W-:Y:S01]  /*1550*/  HADD2.F32 R12, -RZ, R119.H1_H1 ;  /* 0x30000077ff0c7230 */ /* 0x020fe20000004100 */
[----:B------:R-:W-:Y:S05]  /*1560*/  BRA `(.L_x_36179) ;  /* 0x0000004000007947 */ /* 0x000fea0003800000 */
.L_x_36178:
[----:B-----5:R-:W-:Y:S02]  /*1570*/  HADD2.F32 R12, -RZ, R115.H1_H1 ;  /* 0x30000073ff0c7230 */ /* 0x020fe40000004100 */
[----:B-1----:R-:W-:-:S03]  /*1580*/  @P2 HADD2.F32 R120, -RZ, R119.H1_H1 ;  /* 0x30000077ff782230 */ /* 0x002fc60000004100 */
[----:B------:R-:W-:-:S04]  /*1590*/  FMUL.FTZ R12, R12, c[0x0][0x1ec] ;  /* 0x00007b000c0c7a20 */ /* 0x000fc80000410000 */
[----:B------:R-:W-:Y:S02]  /*15a0*/  @P2 FADD.FTZ R12, R120, R12 ;  /* 0x0000000c780c2221 */ /* 0x000fe40000010000 */
.L_x_36179:
[----:B------:R-:W-:Y:S05]  /*15b0*/  BSYNC B1 ;  /* 0x0000000000017941 */ /* 0x000fea0003800000 */
.L_x_36177:
[----:B------:R-:W-:Y:S01]  /*15c0*/  HFMA2.MMA R164, -RZ, RZ, 0, 9.5367431640625e-07 ;  /* 0x00000010ffa47435 */ /* 0x000fe200000001ff */
[----:B------:R-:W-:Y:S02]  /*15d0*/  F2FP.PACK_AB R123, R12, R11 ;  /* 0x0000000b0c7b723e */ /* 0x000fe400000000ff */
[----:B------:R-:W-:Y:S02]  /*15e0*/  F2FP.PACK_AB R122, R10, R9 ;  /* 0x000000090a7a723e */ /* 0x000fe400000000ff */
[----:B-1----:R-:W-:Y:S02]  /*15f0*/  F2FP.PACK_AB R121, R8, R7 ;  /* 0x000000070879723e */ /* 0x002fe400000000ff */
[----:B------:R-:W-:Y:S02]  /*1600*/  F2FP.PACK_AB R120, R6, R5 ;  /* 0x000000050678723e */ /* 0x000fe400000000ff */
[----:B------:R-:W-:Y:S01]  /*1610*/  IADD3 R167, R167, 0x20, RZ ;  /* 0x00000020a7a77810 */ /* 0x000fe20007ffe0ff */
[C---:B------:R-:W-:Y:S01]  /*1620*/  IMAD.WIDE.U32 R164, R184.reuse, R164, c[0x0][0x188] ;  /* 0x00006200b8a47625 */ /* 0x040fe200078e00a4 */
[----:B------:R-:W-:-:S04]  /*1630*/  IADD3 R184, R184, 0x20, RZ ;  /* 0x00000020b8b87810 */ /* 0x000fc80007ffe0ff */
[----:B------:R0:W-:Y:S03]  /*1640*/  STG.E.128 [R164.64], R120 ;  /* 0x00000078a4007986 */ /* 0x0001e6000c101d04 */
.L_x_36155:
[----:B------:R-:W-:Y:S05]  /*1650*/  BSYNC B0 ;  /* 0x0000000000007941 */ /* 0x000fea0003800000 */
.L_x_36154:
        /* <DEDUP_REMOVED lines=18> */
.L_x_36183:
[----:B0----5:R-:W-:Y:S02]  /*1780*/  HADD2.F32 R13, -RZ, R112.H0_H0 ;  /* 0x20000070ff0d7230 */ /* 0x021fe40000004100 */
[----:B------:R-:W-:-:S03]  /*1790*/  @P2 HADD2.F32 R14, -RZ, R116.H0_H0 ;  /* 0x20000074ff0e2230 */ /* 0x000fc60000004100 */
[----:B------:R-:W-:-:S04]  /*17a0*/  FMUL.FTZ R13, R13, c[0x0][0x1ec] ;  /* 0x00007b000d0d7a20 */ /* 0x000fc80000410000 */
[----:B------:R-:W-:Y:S02]  /*17b0*/  @P2 FADD.FTZ R13, R14, R13 ;  /* 0x0000000d0e0d2221 */ /* 0x000fe40000010000 */
.L_x_36184:
[----:B------:R-:W-:Y:S05]  /*17c0*/  BSYNC B1 ;  /* 0x0000000000017941 */ /* 0x000fea0003800000 */
.L_x_36182:
[----:B------:R-:W-:Y:S01]  /*17d0*/  BSSY B1, `(.L_x_36185) ;  /* 0x000000a000017945 */ /* 0x000fe20003800000 */
[----:B------:R-:W-:Y:S05]  /*17e0*/  @P3 BRA `(.L_x_36186) ;  /* 0x0000004000003947 */ /* 0x000fea0003800000 */
[----:B------:R-:W-:Y:S01]  /*17f0*/  MOV R14, RZ ;  /* 0x000000ff000e7202 */ /* 0x000fe20000000f00 */
[----:B------:R-:W-:Y:S05]  /*1800*/  @!P2 BRA `(.L_x_36187) ;  /* 0x000000600000a947 */ /* 0x000fea0003800000 */
[----:B-----5:R-:W-:Y:S01]  /*1810*/  HADD2.F32 R14, -RZ, R116.H1_H1 ;  /* 0x30000074ff0e7230 */ /* 0x020fe20000004100 */
[----:B------:R-:W-:Y:S05]  /*1820*/  BRA `(.L_x_36187) ;  /* 0x0000004000007947 */ /* 0x000fea0003800000 */
.L_x_36186:
[----:B-----5:R-:W-:Y:S02]  /*1830*/  HADD2.F32 R14, -RZ, R112.H1_H1 ;  /* 0x30000070ff0e7230 */ /* 0x020fe40000004100 */
[----:B------:R-:W-:-:S03]  /*1840*/  @P2 HADD2.F32 R15, -RZ, R116.H1_H1 ;  /* 0x30000074ff0f2230 */ /* 0x000fc60000004100 */
[----:B------:R-:W-:-:S04]  /*1850*/  FMUL.FTZ R14, R14, c[0x0][0x1ec] ;  /* 0x00007b000e0e7a20 */ /* 0x000fc80000410000 */
[----:B------:R-:W-:Y:S02]  /*1860*/  @P2 FADD.FTZ R14, R15, R14 ;  /* 0x0000000e0f0e2221 */ /* 0x000fe40000010000 */
.L_x_36187:
[----:B------:R-:W-:Y:S05]  /*1870*/  BSYNC B1 ;  /* 0x0000000000017941 */ /* 0x000fea0003800000 */
.L_x_36185:
[----:B------:R-:W-:Y:S01]  /*1880*/  BSSY B1, `(.L_x_36188) ;  /* 0x000000a000017945 */ /* 0x000fe20003800000 */
[----:B------:R-:W-:Y:S05]  /*1890*/  @P3 BRA `(.L_x_36189) ;  /* 0x0000004000003947 */ /* 0x000fea0003800000 */
[----:B------:R-:W-:Y:S01]  /*18a0*/  HFMA2.MMA R15, -RZ, RZ, 0, 0 ;  /* 0x00000000ff0f7435 */ /* 0x000fe200000001ff */
[----:B------:R-:W-:Y:S05]  /*18b0*/  @!P2 BRA `(.L_x_36190) ;  /* 0x000000600000a947 */ /* 0x000fea0003800000 */
[----:B-----5:R-:W-:Y:S01]  /*18c0*/  HADD2.F32 R15, -RZ, R117.H0_H0 ;  /* 0x20000075ff0f7230 */ /* 0x020fe20000004100 */
[----:B------:R-:W-:Y:S05]  /*18d0*/  BRA `(.L_x_36190) ;  /* 0x0000004000007947 */ /* 0x000fea0003800000 */
.L_x_36189:
[----:B-----5:R-:W-:Y:S02]  /*18e0*/  HADD2.F32 R15, -RZ, R113.H0_H0 ;  /* 0x20000071ff0f7230 */ /* 0x020fe40000004100 */
[----:B------:R-:W-:-:S03]  /*18f0*/  @P2 HADD2.F32 R16, -RZ, R117.H0_H0 ;  /* 0x20000075ff102230 */ /* 0x000fc60000004100 */
[----:B------:R-:W-:-:S04]  /*1900*/  FMUL.FTZ R15, R15, c[0x0][0x1ec] ;  /* 0x00007b000f0f7a20 */ /* 0x000fc80000410000 */
[----:B------:R-:W-:Y:S02]  /*1910*/  @P2 FADD.FTZ R15, R16, R15 ;  /* 0x0000000f100f2221 */ /* 0x000fe40000010000 */
.L_x_36190:
[----:B------:R-:W-:Y:S05]  /*1920*/  BSYNC B1 ;  /* 0x0000000000017941 */ /* 0x000fea0003800000 */
.L_x_36188:
[----:B------:R-:W-:Y:S01]  /*1930*/  BSSY B1, `(.L_x_36191) ;  /* 0x000000a000017945 */ /* 0x000fe20003800000 */
[----:B------:R-:W-:Y:S05]  /*1940*/  @P3 BRA `(.L_x_36192) ;  /* 0x0000004000003947 */ /* 0x000fea0003800000 */
[----:B------:R-:W-:Y:S01]  /*1950*/  MOV R16, RZ ;  /* 0x000000ff00107202 */ /* 0x000fe20000000f00 */
[----:B------:R-:W-:Y:S05]  /*1960*/  @!P2 BRA `(.L_x_36193) ;  /* 0x000000600000a947 */ /* 0x000fea0003800000 */
[----:B-----5:R-:W-:Y:S01]  /*1970*/  HADD2.F32 R16, -RZ, R117.H1_H1 ;  /* 0x30000075ff107230 */ /* 0x020fe20000004100 */
[----:B------:R-:W-:Y:S05]  /*1980*/  BRA `(.L_x_36193) ;  /* 0x0000004000007947 */ /* 0x000fea0003800000 */
.L_x_36192:
[----:B-----5:R-:W-:Y:S02]  /*1990*/  HADD2.F32 R16, -RZ, R113.H1_H1 ;  /* 0x30000071ff107230 */ /* 0x020fe40000004100 */
[----:B------:R-:W-:-:S03]  /*19a0*/  @P2 HADD2.F32 R17, -RZ, R117.H1_H1 ;  /* 0x30000075ff112230 */ /* 0x000fc60000004100 */
[----:B------:R-:W-:-:S04]  /*19b0*/  FMUL.FTZ R16, R16, c[0x0][0x1ec] ;  /* 0x00007b0010107a20 */ /* 0x000fc80000410000 */
[----:B------:R-:W-:Y:S02]  /*19c0*/  @P2 FADD.FTZ R16, R17, R16 ;  /* 0x0000001011102221 */ /* 0x000fe40000010000 */
.L_x_36193:
[----:B------:R-:W-:Y:S05]  /*19d0*/  BSYNC B1 ;  /* 0x0000000000017941 */ /* 0x000fea0003800000 */
.L_x_36191:
[----:B------:R-:W-:Y:S01]  /*19e0*/  BSSY B1, `(.L_x_36194) ;  /* 0x000000a000017945 */ /* 0x000fe20003800000 */
[----:B------:R-:W-:Y:S05]  /*19f0*/  @P3 BRA `(.L_x_36195) ;  /* 0x0000004000003947 */ /* 0x000fea0003800000 */
[----:B------:R-:W-:Y:S01]  /*1a00*/  HFMA2.MMA R17, -RZ, RZ, 0, 0 ;  /* 0x00000000ff117435 */ /* 0x000fe200000001ff */
[----:B------:R-:W-:Y:S05]  /*1a10*/  @!P2 BRA `(.L_x_36196) ;  /* 0x000000600000a947 */ /* 0x000fea0003800000 */
[----:B-----5:R-:W-:Y:S01]  /*1a20*/  HADD2.F32 R17, -RZ, R118.H0_H0 ;  /* 0x20000076ff117230 */ /* 0x020fe20000004100 */
[----:B------:R-:W-:Y:S05]  /*1a30*/  BRA `(.L_x_36196) ;  /* 0x0000004000007947 */ /* 0x000fea0003800000 */
.L_x_36195:
[----:B-----5:R-:W-:Y:S02]  /*1a40*/  HADD2.F32 R17, -RZ, R114.H0_H0 ;  /* 0x20000072ff117230 */ /* 0x020fe40000004100 */
[----:B------:R-:W-:-:S03]  /*1a50*/  @P2 HADD2.F32 R18, -RZ, R118.H0_H0 ;  /* 0x20000076ff122230 */ /* 0x000fc60000004100 */
[----:B------:R-:W-:-:S04]  /*1a60*/  FMUL.FTZ R17, R17, c[0x0][0x1ec] ;  /* 0x00007b0011117a20 */ /* 0x000fc80000410000 */
[----:B------:R-:W-:Y:S02]  /*1a70*/  @P2 FADD.FTZ R17, R18, R17 ;  /* 0x0000001112112221 */ /* 0x000fe40000010000 */
.L_x_36196:
[----:B------:R-:W-:Y:S05]  /*1a80*/  BSYNC B1 ;  /* 0x0000000000017941 */ /* 0x000fea0003800000 */
.L_x_36194:
[----:B------:R-:W-:Y:S01]  /*1a90*/  BSSY B1, `(.L_x_36197) ;  /* 0x000000a000017945 */ /* 0x000fe20003800000 */
[----:B------:R-:W-:Y:S05]  /*1aa0*/  @P3 BRA `(.L_x_36198) ;  /* 0x0000004000003947 */ /* 0x000fea0003800000 */
[----:B------:R-:W-:Y:S01]  /*1ab0*/  MOV R18, RZ ;  /* 0x000000ff00127202 */ /* 0x000fe20000000f00 */
[----:B------:R-:W-:Y:S05]  /*1ac0*/  @!P2 BRA `(.L_x_36199) ;  /* 0x000000600000a947 */ /* 0x000fea0003800000 */
[----:B-----5:R-:W-:Y:S01]  /*1ad0*/  HADD2.F32 R18, -RZ, R118.H1_H1 ;  /* 0x30000076ff127230 */ /* 0x020fe20000004100 */
[----:B------:R-:W-:Y:S05]  /*1ae0*/  BRA `(.L_x_36199) ;  /* 0x0000004000007947 */ /* 0x000fea0003800000 */
.L_x_36198:
[----:B-----5:R-:W-:Y:S02]  /*1af0*/  HADD2.F32 R18, -RZ, R114.H1_H1 ;  /* 0x30000072ff127230 */ /* 0x020fe40000004100 */
[----:B------:R-:W-:-:S03]  /*1b00*/  @P2 HADD2.F32 R19, -RZ, R118.H1_H1 ;  /* 0x30000076ff132230 */ /* 0x000fc60000004100 */
[----:B------:R-:W-:-:S04]  /*1b10*/  FMUL.FTZ R18, R18, c[0x0][0x1ec] ;  /* 0x00007b0012127a20 */ /* 0x000fc80000410000 */
[----:B------:R-:W-:Y:S02]  /*1b20*/  @P2 FADD.FTZ R18, R19, R18 ;  /* 0x0000001213122221 */ /* 0x000fe40000010000 */
.L_x_36199:
[----:B------:R-:W-:Y:S05]  /*1b30*/  BSYNC B1 ;  /* 0x0000000000017941 */ /* 0x000fea0003800000 */
.L_x_36197:
[----:B------:R-:W-:Y:S01]  /*1b40*/  BSSY B1, `(.L_x_36200) ;  /* 0x000000a000017945 */ /* 0x000fe20003800000 */
[----:B------:R-:W-:Y:S05]  /*1b50*/  @P3 BRA `(.L_x_36201) ;  /* 0x0000004000003947 */ /* 0x000fea0003800000 */
[----:B------:R-:W-:Y:S01]  /*1b60*/  HFMA2.MMA R19, -RZ, RZ, 0, 0 ;  /* 0x00000000ff137435 */ /* 0x000fe200000001ff */
[----:B------:R-:W-:Y:S05]  /*1b70*/  @!P2 BRA `(.L_x_36202) ;  /* 0x000000600000a947 */ /* 0x000fea0003800000 */
[----:B-----5:R-:W-:Y:S01]  /*1b80*/  HADD2.F32 R19, -RZ, R119.H0_H0 ;  /* 0x20000077ff137230 */ /* 0x020fe20000004100 */
[----:B------:R-:W-:Y:S05]  /*1b90*/  BRA `(.L_x_36202) ;  /* 0x0000004000007947 */ /* 0x000fea0003800000 */
.L_x_36201:
[----:B-----5:R-:W-:Y:S02]  /*1ba0*/  HADD2.F32 R19, -RZ, R115.H0_H0 ;  /* 0x20000073ff137230 */ /* 0x020fe40000004100 */
[----:B------:R-:W-:-:S03]  /*1bb0*/  @P2 HADD2.F32 R20, -RZ, R119.H0_H0 ;  /* 0x20000077ff142230 */ /* 0x000fc60000004100 */
[----:B------:R-:W-:-:S04]  /*1bc0*/  FMUL.FTZ R19, R19, c[0x0][0x1ec] ;  /* 0x00007b0013137a20 */ /* 0x000fc80000410000 */
[----:B------:R-:W-:Y:S02]  /*1bd0*/  @P2 FADD.FTZ R19, R20, R19 ;  /* 0x0000001314132221 */ /* 0x000fe40000010000 */
.L_x_36202:
[----:B------:R-:W-:Y:S05]  /*1be0*/  BSYNC B1 ;  /* 0x0000000000017941 */ /* 0x000fea0003800000 */
.L_x_36200:
[----:B------:R-:W-:Y:S01]  /*1bf0*/  BSSY B1, `(.L_x_36203) ;  /* 0x000000a000017945 */ /* 0x000fe20003800000 */
[----:B------:R-:W-:Y:S05]  /*1c00*/  @P3 BRA `(.L_x_36204) ;  /* 0x0000004000003947 */ /* 0x000fea0003800000 */
[----:B------:R-:W-:Y:S01]  /*1c10*/  MOV R20, RZ ;  /* 0x000000ff00147202 */ /* 0x000fe20000000f00 */
[----:B------:R-:W-:Y:S05]  /*1c20*/  @!P2 BRA `(.L_x_36205) ;  /* 0x000000600000a947 */ /* 0x000fea0003800000 */
[----:B-----5:R-:W-:Y:S01]  /*1c30*/  HADD2.F32 R20, -RZ, R119.H1_H1 ;  /* 0x30000077ff147230 */ /* 0x020fe20000004100 */
[----:B------:R-:W-:Y:S05]  /*1c40*/  BRA `(.L_x_36205) ;  /* 0x0000004000007947 */ /* 0x000fea0003800000 */
.L_x_36204:
[----:B-----5:R-:W-:Y:S02]  /*1c50*/  HADD2.F32 R20, -RZ, R115.H1_H1 ;  /* 0x30000073ff147230 */ /* 0x020fe40000004100 */
[----:B-1----:R-:W-:-:S03]  /*1c60*/  @P2 HADD2.F32 R120, -RZ, R119.H1_H1 ;  /* 0x30000077ff782230 */ /* 0x002fc60000004100 */
[----:B------:R-:W-:-:S04]  /*1c70*/  FMUL.FTZ R20, R20, c[0x0][0x1ec] ;  /* 0x00007b0014147a20 */ /* 0x000fc80000410000 */
[----:B------:R-:W-:Y:S02]  /*1c80*/  @P2 FADD.FTZ R20, R120, R20 ;  /* 0x0000001478142221 */ /* 0x000fe40000010000 */
.L_x_36205:
[----:B------:R-:W-:Y:S05]  /*1c90*/  BSYNC B1 ;  /* 0x0000000000017941 */ /* 0x000fea0003800000 */
.L_x_36203:
        /* <DEDUP_REMOVED lines=9> */
.L_x_36181:
[----:B------:R-:W-:Y:S05]  /*1d30*/  BSYNC B0 ;  /* 0x0000000000007941 */ /* 0x000fea0003800000 */
.L_x_36180:
        /* <DEDUP_REMOVED lines=16> */
[----:B-----5:R-:W-:Y:S01]  /*1e40*/  HADD2.F32 R21, -RZ, R116.H0_H0 ;  /* 0x20000074ff157230 */ /* 0x020fe20000004100 */
[----:B------:R-:W-:Y:S05]  /*1e50*/  BRA `(.L_x_36210) ;  /* 0x0000004000007947 */ /* 0x000fea0003800000 */
.L_x_36209:
[----:B--2--5:R-:W-:Y:S02]  /*1e60*/  HADD2.F32 R21, -RZ, R112.H0_H0 ;  /* 0x20000070ff157230 */ /* 0x024fe40000004100 */
[----:B------:R-:W-:-:S03]  /*1e70*/  @P2 HADD2.F32 R22, -RZ, R116.H0_H0 ;  /* 0x20000074ff162230 */ /* 0x000fc60000004100 */
[----:B------:R-:W-:-:S04]  /*1e80*/  FMUL.FTZ R21, R21, c[0x0][0x1ec] ;  /* 0x00007b0015157a20 */ /* 0x000fc80000410000 */
[----:B------:R-:W-:Y:S02]  /*1e90*/  @P2 FADD.FTZ R21, R22, R21 ;  /* 0x0000001516152221 */ /* 0x000fe40000010000 */
.L_x_36210:
[----:B------:R-:W-:Y:S05]  /*1ea0*/  BSYNC B1 ;  /* 0x0000000000017941 */ /* 0x000fea0003800000 */
.L_x_36208:
[----:B------:R-:W-:Y:S01]  /*1eb0*/  BSSY B1, `(.L_x_36211) ;  /* 0x000000a000017945 */ /* 0x000fe20003800000 */
[----:B------:R-:W-:Y:S05]  /*1ec0*/  @P3 BRA `(.L_x_36212) ;  /* 0x0000004000003947 */ /* 0x000fea0003800000 */
[----:B------:R-:W-:Y:S01]  /*1ed0*/  MOV R22, RZ ;  /* 0x000000ff00167202 */ /* 0x000fe20000000f00 */
[----:B------:R-:W-:Y:S05]  /*1ee0*/  @!P2 BRA `(.L_x_36213) ;  /* 0x000000600000a947 */ /* 0x000fea0003800000 */
[----:B-----5:R-:W-:Y:S01]  /*1ef0*/  HADD2.F32 R22, -RZ, R116.H1_H1 ;  /* 0x30000074ff167230 */ /* 0x020fe20000004100 */
[----:B------:R-:W-:Y:S05]  /*1f00*/  BRA `(.L_x_36213) ;  /* 0x0000004000007947 */ /* 0x000fea0003800000 */
.L_x_36212:
[----:B-----5:R-:W-:Y:S02]  /*1f10*/  HADD2.F32 R22, -RZ, R112.H1_H1 ;  /* 0x30000070ff167230 */ /* 0x020fe40000004100 */
[----:B------:R-:W-:-:S03]  /*1f20*/  @P2 HADD2.F32 R23, -RZ, R116.H1_H1 ;  /* 0x30000074ff172230 */ /* 0x000fc60000004100 */
[----:B------:R-:W-:-:S04]  /*1f30*/  FMUL.FTZ R22, R22, c[0x0][0x1ec] ;  /* 0x00007b0016167a20 */ /* 0x000fc80000410000 */
[----:B------:R-:W-:Y:S02]  /*1f40*/  @P2 FADD.FTZ R22, R23, R22 ;  /* 0x0000001617162221 */ /* 0x000fe40000010000 */
.L_x_36213:
[----:B------:R-:W-:Y:S05]  /*1f50*/  BSYNC B1 ;  /* 0x0000000000017941 */ /* 0x000fea0003800000 */
.L_x_36211:
[----:B------:R-:W-:Y:S01]  /*1f60*/  BSSY B1, `(.L_x_36214) ;  /* 0x000000a000017945 */ /* 0x000fe20003800000 */
[----:B------:R-:W-:Y:S05]  /*1f70*/  @P3 BRA `(.L_x_36215) ;  /* 0x0000004000003947 */ /* 0x000fea0003800000 */
[----:B------:R-:W-:Y:S01]  /*1f80*/  HFMA2.MMA R23, -RZ, RZ, 0, 0 ;  /* 0x00000000ff177435 */ /* 0x000fe200000001ff */
[----:B------:R-:W-:Y:S05]  /*1f90*/  @!P2 BRA `(.L_x_36216) ;  /* 0x000000600000a947 */ /* 0x000fea0003800000 */
[----:B-----5:R-:W-:Y:S01]  /*1fa0*/  HADD2.F32 R23, -RZ, R117.H0_H0 ;  /* 0x20000075ff177230 */ /* 0x020fe20000004100 */
[----:B------:R-:W-:Y:S05]  /*1fb0*/  BRA `(.L_x_36216) ;  /* 0x0000004000007947 */ /* 0x000fea0003800000 */
.L_x_36215:
[----:B-----5:R-:W-:Y:S02]  /*1fc0*/  HADD2.F32 R23, -RZ, R113.H0_H0 ;  /* 0x20000071ff177230 */ /* 0x020fe40000004100 */
[----:B------:R-:W-:-:S03]  /*1fd0*/  @P2 HADD2.F32 R24, -RZ, R117.H0_H0 ;  /* 0x20000075ff182230 */ /* 0x000fc60000004100 */
[----:B------:R-:W-:-:S04]  /*1fe0*/  FMUL.FTZ R23, R23, c[0x0][0x1ec] ;  /* 0x00007b0017177a20 */ /* 0x000fc80000410000 */
[----:B------:R-:W-:Y:S02]  /*1ff0*/  @P2 FADD.FTZ R23, R24, R23 ;  /* 0x0000001718172221 */ /* 0x000fe40000010000 */
.L_x_36216:
[----:B------:R-:W-:Y:S05]  /*2000*/  BSYNC B1 ;  /* 0x0000000000017941 */ /* 0x000fea0003800000 */
.L_x_36214:
[----:B------:R-:W-:Y:S01]  /*2010*/  BSSY B1, `(.L_x_36217) ;  /* 0x000000a000017945 */ /* 0x000fe20003800000 */
[----:B------:R-:W-:Y:S05]  /*2020*/  @P3 BRA `(.L_x_36218) ;  /* 0x0000004000003947 */ /* 0x000fea0003800000 */
[----:B------:R-:W-:Y:S01]  /*2030*/  MOV R24, RZ ;  /* 0x000000ff00187202 */ /* 0x000fe20000000f00 */
[----:B------:R-:W-:Y:S05]  /*2040*/  @!P2 BRA `(.L_x_36219) ;  /* 0x000000600000a947 */ /* 0x000fea0003800000 */
[----:B-----5:R-:W-:Y:S01]  /*2050*/  HADD2.F32 R24, -RZ, R117.H1_H1 ;  /* 0x30000075ff187230 */ /* 0x020fe20000004100 */
[----:B------:R-:W-:Y:S05]  /*2060*/  BRA `(.L_x_36219) ;  /* 0x0000004000007947 */ /* 0x000fea0003800000 */
.L_x_36218:
[----:B-----5:R-:W-:Y:S02]  /*2070*/  HADD2.F32 R24, -RZ, R113.H1_H1 ;  /* 0x30000071ff187230 */ /* 0x020fe40000004100 */
[----:B------:R-:W-:-:S03]  /*2080*/  @P2 HADD2.F32 R25, -RZ, R117.H1_H1 ;  /* 0x30000075ff192230 */ /* 0x000fc60000004100 */
[----:B------:R-:W-:-:S04]  /*2090*/  FMUL.FTZ R24, R24, c[0x0][0x1ec] ;  /* 0x00007b0018187a20 */ /* 0x000fc80000410000 */
[----:B------:R-:W-:Y:S02]  /*20a0*/  @P2 FADD.FTZ R24, R25, R24 ;  /* 0x0000001819182221 */ /* 0x000fe40000010000 */
.L_x_36219:
[----:B------:R-:W-:Y:S05]  /*20b0*/  BSYNC B1 ;  /* 0x0000000000017941 */ /* 0x000fea0003800000 */
.L_x_36217:
[----:B------:R-:W-:Y:S01]  /*20c0*/  BSSY B1, `(.L_x_36220) ;  /* 0x000000a000017945 */ /* 0x000fe20003800000 */
[----:B------:R-:W-:Y:S05]  /*20d0*/  @P3 BRA `(.L_x_36221) ;  /* 0x0000004000003947 */ /* 0x000fea0003800000 */
[----:B------:R-:W-:Y:S01]  /*20e0*/  HFMA2.MMA R25, -RZ, RZ, 0, 0 ;  /* 0x00000000ff197435 */ /* 0x000fe200000001ff */
[----:B------:R-:W-:Y:S05]  /*20f0*/  @!P2 BRA `(.L_x_36222) ;  /* 0x000000600000a947 */ /* 0x000fea0003800000 */
[----:B-----5:R-:W-:Y:S01]  /*2100*/  HADD2.F32 R25, -RZ, R118.H0_H0 ;  /* 0x20000076ff197230 */ /* 0x020fe20000004100 */
[----:B------:R-:W-:Y:S05]  /*2110*/  BRA `(.L_x_36222) ;  /* 0x0000004000007947 */ /* 0x000fea0003800000 */
.L_x_36221:
[----:B-----5:R-:W-:Y:S02]  /*2120*/  HADD2.F32 R25, -RZ, R114.H0_H0 ;  /* 0x20000072ff197230 */ /* 0x020fe40000004100 */
[----:B------:R-:W-:-:S03]  /*2130*/  @P2 HADD2.F32 R26, -RZ, R118.H0_H0 ;  /* 0x20000076ff1a2230 */ /* 0x000fc60000004100 */
[----:B------:R-:W-:-:S04]  /*2140*/  FMUL.FTZ R25, R25, c[0x0][0x1ec] ;  /* 0x00007b0019197a20 */ /* 0x000fc80000410000 */
[----:B------:R-:W-:Y:S02]  /*2150*/  @P2 FADD.FTZ R25, R26, R25 ;  /* 0x000000191a192221 */ /* 0x000fe40000010000 */
.L_x_36222:
[----:B------:R-:W-:Y:S05]  /*2160*/  BSYNC B1 ;  /* 0x0000000000017941 */ /* 0x000fea0003800000 */
.L_x_36220:
[----:B------:R-:W-:Y:S01]  /*2170*/  BSSY B1, `(.L_x_36223) ;  /* 0x000000a000017945 */ /* 0x000fe20003800000 */
[----:B------:R-:W-:Y:S05]  /*2180*/  @P3 BRA `(.L_x_36224) ;  /* 0x0000004000003947 */ /* 0x000fea0003800000 */
[----:B------:R-:W-:Y:S01]  /*2190*/  MOV R26, RZ ;  /* 0x000000ff001a7202 */ /* 0x000fe20000000f00 */
[----:B------:R-:W-:Y:S05]  /*21a0*/  @!P2 BRA `(.L_x_36225) ;  /* 0x000000600000a947 */ /* 0x000fea0003800000 */
[----:B-----5:R-:W-:Y:S01]  /*21b0*/  HADD2.F32 R26, -RZ, R118.H1_H1 ;  /* 0x30000076ff1a7230 */ /* 0x020fe20000004100 */
[----:B------:R-:W-:Y:S05]  /*21c0*/  BRA `(.L_x_36225) ;  /* 0x0000004000007947 */ /* 0x000fea0003800000 */
.L_x_36224:
[----:B-----5:R-:W-:Y:S02]  /*21d0*/  HADD2.F32 R26, -RZ, R114.H1_H1 ;  /* 0x30000072ff1a7230 */ /* 0x020fe40000004100 */
[----:B------:R-:W-:-:S03]  /*21e0*/  @P2 HADD2.F32 R27, -RZ, R118.H1_H1 ;  /* 0x30000076ff1b2230 */ /* 0x000fc60000004100 */
[----:B------:R-:W-:-:S04]  /*21f0*/  FMUL.FTZ R26, R26, c[0x0][0x1ec] ;  /* 0x00007b001a1a7a20 */ /* 0x000fc80000410000 */
[----:B------:R-:W-:Y:S02]  /*2200*/  @P2 FADD.FTZ R26, R27, R26 ;  /* 0x0000001a1b1a2221 */ /* 0x000fe40000010000 */
.L_x_36225:
[----:B------:R-:W-:Y:S05]  /*2210*/  BSYNC B1 ;  /* 0x0000000000017941 */ /* 0x000fea0003800000 */
.L_x_36223:
[----:B------:R-:W-:Y:S01]  /*2220*/  BSSY B1, `(.L_x_36226) ;  /* 0x000000a000017945 */ /* 0x000fe20003800000 */
[----:B------:R-:W-:Y:S05]  /*2230*/  @P3 BRA `(.L_x_36227) ;  /* 0x0000004000003947 */ /* 0x000fea0003800000 */
[----:B------:R-:W-:Y:S01]  /*2240*/  HFMA2.MMA R27, -RZ, RZ, 0, 0 ;  /* 0x00000000ff1b7435 */ /* 0x000fe200000001ff */
[----:B------:R-:W-:Y:S05]  /*2250*/  @!P2 BRA `(.L_x_36228) ;  /* 0x000000600000a947 */ /* 0x000fea0003800000 */
[----:B-----5:R-:W-:Y:S01]  /*2260*/  HADD2.F32 R27, -RZ, R119.H0_H0 ;  /* 0x20000077ff1b7230 */ /* 0x020fe20000004100 */
[----:B------:R-:W-:Y:S05]  /*2270*/  BRA `(.L_x_36228) ;  /* 0x0000004000007947 */ /* 0x000fea0003800000 */
.L_x_36227:
[----:B-----5:R-:W-:Y:S02]  /*2280*/  HADD2.F32 R27, -RZ, R115.H0_H0 ;  /* 0x20000073ff1b7230 */ /* 0x020fe40000004100 */
[----:B------:R-:W-:-:S03]  /*2290*/  @P2 HADD2.F32 R28, -RZ, R119.H0_H0 ;  /* 0x20000077ff1c2230 */ /* 0x000fc60000004100 */
[----:B------:R-:W-:-:S04]  /*22a0*/  FMUL.FTZ R27, R27, c[0x0][0x1ec] ;  /* 0x00007b001b1b7a20 */ /* 0x000fc80000410000 */
[----:B------:R-:W-:Y:S02]  /*22b0*/  @P2 FADD.FTZ R27, R28, R27 ;  /* 0x0000001b1c1b2221 */ /* 0x000fe40000010000 */
.L_x_36228:
[----:B------:R-:W-:Y:S05]  /*22c0*/  BSYNC B1 ;  /* 0x0000000000017941 */ /* 0x000fea0003800000 */
.L_x_36226:
[----:B------:R-:W-:Y:S01]  /*22d0*/  BSSY B1, `(.L_x_36229) ;  /* 0x000000a000017945 */ /* 0x000fe20003800000 */
[----:B------:R-:W-:Y:S05]  /*22e0*/  @P3 BRA `(.L_x_36230) ;  /* 0x0000004000003947 */ /* 0x000fea0003800000 */
[----:B------:R-:W-:Y:S01]  /*22f0*/  MOV R28, RZ ;  /* 0x000000ff001c7202 */ /* 0x000fe20000000f00 */
[----:B------:R-:W-:Y:S05]  /*2300*/  @!P2 BRA `(.L_x_36231) ;  /* 0x000000600000a947 */ /* 0x000fea0003800000 */
[----:B-----5:R-:W-:Y:S01]  /*2310*/  HADD2.F32 R28, -RZ, R119.H1_H1 ;  /* 0x30000077ff1c7230 */ /* 0x020fe20000004100 */
[----:B------:R-:W-:Y:S05]  /*2320*/  BRA `(.L_x_36231) ;  /* 0x0000004000007947 */ /* 0x000fea0003800000 */
.L_x_36230:
[----:B-----5:R-:W-:Y:S02]  /*2330*/  HADD2.F32 R28, -RZ, R115.H1_H1 ;  /* 0x30000073ff1c7230 */ /* 0x020fe40000004100 */
[----:B01----:R-:W-:-:S03]  /*2340*/  @P2 HADD2.F32 R120, -RZ, R119.H1_H1 ;  /* 0x30000077ff782230 */ /* 0x003fc60000004100 */
[----:B------:R-:W-:-:S04]  /*2350*/  FMUL.FTZ R28, R28, c[0x0][0x1ec] ;  /* 0x00007b001c1c7a20 */ /* 0x000fc80000410000 */
[----:B------:R-:W-:Y:S02]  /*2360*/  @P2 FADD.FTZ R28, R120, R28 ;  /* 0x0000001c781c2221 */ /* 0x000fe40000010000 */
.L_x_36231:
[----:B------:R-:W-:Y:S05]  /*2370*/  BSYNC B1 ;  /* 0x0000000000017941 */ /* 0x000fea0003800000 */
.L_x_36229:
[----:B0-----:R-:W-:Y:S01]  /*2380*/  HFMA2.MMA R164, -RZ, RZ, 0, 9.5367431640625e-07 ;  /* 0x00000010ffa47435 */ /* 0x001fe200000001ff */
        /* <DEDUP_REMOVED lines=8> */
.L_x_36207:
[----:B------:R-:W-:Y:S05]  /*2410*/  BSYNC B0 ;  /* 0x0000000000007941 */ /* 0x000fea0003800000 */
.L_x_36206:
        /* <DEDUP_REMOVED lines=18> */
.L_x_36235:
[----:B--2--5:R-:W-:Y:S02]  /*2540*/  HADD2.F32 R29, -RZ, R112.H0_H0 ;  /* 0x20000070ff1d7230 */ /* 0x024fe40000004100 */
[----:B------:R-:W-:-:S03]  /*2550*/  @P2 HADD2.F32 R30, -RZ, R116.H0_H0 ;  /* 0x20000074ff1e2230 */ /* 0x000fc60000004100 */
[----:B------:R-:W-:-:S04]  /*2560*/  FMUL.FTZ R29, R29, c[0x0][0x1ec] ;  /* 0x00007b001d1d7a20 */ /* 0x000fc80000410000 */
[----:B------:R-:W-:Y:S02]  /*2570*/  @P2 FADD.FTZ R29, R30, R29 ;  /* 0x0000001d1e1d2221 */ /* 0x000fe40000010000 */
.L_x_36236:
[----:B------:R-:W-:Y:S05]  /*2580*/  BSYNC B1 ;  /* 0x0000000000017941 */ /* 0x000fea0003800000 */
.L_x_36234:
[----:B------:R-:W-:Y:S01]  /*2590*/  BSSY B1, `(.L_x_36237) ;  /* 0x000000a000017945 */ /* 0x000fe20003800000 */
[----:B------:R-:W-:Y:S05]  /*25a0*/  @P3 BRA `(.L_x_36238) ;  /* 0x0000004000003947 */ /* 0x000fea0003800000 */
[----:B------:R-:W-:Y:S01]  /*25b0*/  MOV R30, RZ ;  /* 0x000000ff001e7202 */ /* 0x000fe20000000f00 */
[----:B------:R-:W-:Y:S05]  /*25c0*/  @!P2 BRA `(.L_x_36239) ;  /* 0x000000600000a947 */ /* 0x000fea0003800000 */
[----:B-----5:R-:W-:Y:S01]  /*25d0*/  HADD2.F32 R30, -RZ, R116.H1_H1 ;  /* 0x30000074ff1e7230 */ /* 0x020fe20000004100 */
[----:B------:R-:W-:Y:S05]  /*25e0*/  BRA `(.L_x_36239) ;  /* 0x0000004000007947 */ /* 0x000fea0003800000 */
.L_x_36238:
[----:B-----5:R-:W-:Y:S02]  /*25f0*/  HADD2.F32 R30, -RZ, R112.H1_H1 ;  /* 0x30000070ff1e7230 */ /* 0x020fe40000004100 */
[----:B------:R-:W-:-:S03]  /*2600*/  @P2 HADD2.F32 R31, -RZ, R116.H1_H1 ;  /* 0x30000074ff1f2230 */ /* 0x000fc60000004100 */
[----:B------:R-:W-:-:S04]  /*2610*/  FMUL.FTZ R30, R30, c[0x0][0x1ec] ;  /* 0x00007b001e1e7a20 */ /* 0x000fc80000410000 */
[----:B------:R-:W-:Y:S02]  /*2620*/  @P2 FADD.FTZ R30, R31, R30 ;  /* 0x0000001e1f1e2221 */ /* 0x000fe40000010000 */
.L_x_36239:
[----:B------:R-:W-:Y:S05]  /*2630*/  BSYNC B1 ;  /* 0x0000000000017941 */ /* 0x000fea0003800000 */
.L_x_36237:
[----:B------:R-:W-:Y:S01]  /*2640*/  BSSY B1, `(.L_x_36240) ;  /* 0x000000a000017945 */ /* 0x000fe20003800000 */
[----:B------:R-:W-:Y:S05]  /*2650*/  @P3 BRA `(.L_x_36241) ;  /* 0x0000004000003947 */ /* 0x000fea0003800000 */
[----:B------:R-:W-:Y:S01]  /*2660*/  HFMA2.MMA R31, -RZ, RZ, 0, 0 ;  /* 0x00000000ff1f7435 */ /* 0x000fe200000001ff */
[----:B------:R-:W-:Y:S05]  /*2670*/  @!P2 BRA `(.L_x_36242) ;  /* 0x000000600000a947 */ /* 0x000fea0003800000 */
[----:B-----5:R-:W-:Y:S01]  /*2680*/  HADD2.F32 R31, -RZ, R117.H0_H0 ;  /* 0x20000075ff1f7230 */ /* 0x020fe20000004100 */
[----:B------:R-:W-:Y:S05]  /*2690*/  BRA `(.L_x_36242) ;  /* 0x0000004000007947 */ /* 0x000fea0003800000 */
.L_x_36241:
[----:B-----5:R-:W-:Y:S02]  /*26a0*/  HADD2.F32 R31, -RZ, R113.H0_H0 ;  /* 0x20000071ff1f7230 */ /* 0x020fe40000004100 */
[----:B------:R-:W-:-:S03]  /*26b0*/  @P2 HADD2.F32 R32, -RZ, R117.H0_H0 ;  /* 0x20000075ff202230 */ /* 0x000fc60000004100 */
[----:B------:R-:W-:-:S04]  /*26c0*/  FMUL.FTZ R31, R31, c[0x0][0x1ec] ;  /* 0x00007b001f1f7a20 */ /* 0x000fc80000410000 */
[----:B------:R-:W-:Y:S02]  /*26d0*/  @P2 FADD.FTZ R31, R32, R31 ;  /* 0x0000001f201f2221 */ /* 0x000fe40000010000 */
.L_x_36242:
[----:B------:R-:W-:Y:S05]  /*26e0*/  BSYNC B1 ;  /* 0x0000000000017941 */ /* 0x000fea0003800000 */
.L_x_36240:
[----:B------:R-:W-:Y:S01]  /*26f0*/  BSSY B1, `(.L_x_36243) ;  /* 0x000000a000017945 */ /* 0x000fe20003800000 */
[----:B------:R-:W-:Y:S05]  /*2700*/  @P3 BRA `(.L_x_36244) ;  /* 0x0000004000003947 */ /* 0x000fea0003800000 */
[----:B------:R-:W-:Y:S01]  /*2710*/  MOV R32, RZ ;  /* 0x000000ff00207202 */ /* 0x000fe20000000f00 */
[----:B------:R-:W-:Y:S05]  /*2720*/  @!P2 BRA `(.L_x_36245) ;  /* 0x000000600000a947 */ /* 0x000fea0003800000 */
[----:B-----5:R-:W-:Y:S01]  /*2730*/  HADD2.F32 R32, -RZ, R117.H1_H1 ;  /* 0x30000075ff207230 */ /* 0x020fe20000004100 */
[----:B------:R-:W-:Y:S05]  /*2740*/  BRA `(.L_x_36245) ;  /* 0x0000004000007947 */ /* 0x000fea0003800000 */
.L_x_36244:
[----:B-----5:R-:W-:Y:S02]  /*2750*/  HADD2.F32 R32, -RZ, R113.H1_H1 ;  /* 0x30000071ff207230 */ /* 0x020fe40000004100 */
[----:B------:R-:W-:-:S03]  /*2760*/  @P2 HADD2.F32 R33, -RZ, R117.H1_H1 ;  /* 0x30000075ff212230 */ /* 0x000fc60000004100 */
[----:B------:R-:W-:-:S04]  /*2770*/  FMUL.FTZ R32, R32, c[0x0][0x1ec] ;  /* 0x00007b0020207a20 */ /* 0x000fc80000410000 */
[----:B------:R-:W-:Y:S02]  /*2780*/  @P2 FADD.FTZ R32, R33, R32 ;  /* 0x0000002021202221 */ /* 0x000fe40000010000 */
.L_x_36245:
[----:B------:R-:W-:Y:S05]  /*2790*/  BSYNC B1 ;  /* 0x0000000000017941 */ /* 0x000fea0003800000 */
.L_x_36243:
[----:B------:R-:W-:Y:S01]  /*27a0*/  BSSY B1, `(.L_x_36246) ;  /* 0x000000a000017945 */ /* 0x000fe20003800000 */
[----:B------:R-:W-:Y:S05]  /*27b0*/  @P3 BRA `(.L_x_36247) ;  /* 0x0000004000003947 */ /* 0x000fea0003800000 */
[----:B------:R-:W-:Y:S01]  /*27c0*/  HFMA2.MMA R33, -RZ, RZ, 0, 0 ;  /* 0x00000000ff217435 */ /* 0x000fe200000001ff */
[----:B------:R-:W-:Y:S05]  /*27d0*/  @!P2 BRA `(.L_x_36248) ;  /* 0x000000600000a947 */ /* 0x000fea0003800000 */
[----:B-----5:R-:W-:Y:S01]  /*27e0*/  HADD2.F32 R33, -RZ, R118.H0_H0 ;  /* 0x20000076ff217230 */ /* 0x020fe20000004100 */
[----:B------:R-:W-:Y:S05]  /*27f0*/  BRA `(.L_x_36248) ;  /* 0x0000004000007947 */ /* 0x000fea0003800000 */
.L_x_36247:
[----:B-----5:R-:W-:Y:S02]  /*2800*/  HADD2.F32 R33, -RZ, R114.H0_H0 ;  /* 0x20000072ff217230 */ /* 0x020fe40000004100 */
[----:B------:R-:W-:-:S03]  /*2810*/  @P2 HADD2.F32 R34, -RZ, R118.H0_H0 ;  /* 0x20000076ff222230 */ /* 0x000fc60000004100 */
[----:B------:R-:W-:-:S04]  /*2820*/  FMUL.FTZ R33, R33, c[0x0][0x1ec] ;  /* 0x00007b0021217a20 */ /* 0x000fc80000410000 */
[----:B------:R-:W-:Y:S02]  /*2830*/  @P2 FADD.FTZ R33, R34, R33 ;  /* 0x0000002122212221 */ /* 0x000fe40000010000 */
.L_x_36248:
[----:B------:R-:W-:Y:S05]  /*2840*/  BSYNC B1 ;  /* 0x0000000000017941 */ /* 0x000fea0003800000 */
.L_x_36246:
[----:B------:R-:W-:Y:S01]  /*2850*/  BSSY B1, `(.L_x_36249) ;  /* 0x000000a000017945 */ /* 0x000fe20003800000 */
[----:B------:R-:W-:Y:S05]  /*2860*/  @P3 BRA `(.L_x_36250) ;  /* 0x0000004000003947 */ /* 0x000fea0003800000 */
[----:B------:R-:W-:Y:S01]  /*2870*/  MOV R34, RZ ;  /* 0x000000ff00227202 */ /* 0x000fe20000000f00 */
[----:B------:R-:W-:Y:S05]  /*2880*/  @!P2 BRA `(.L_x_36251) ;  /* 0x000000600000a947 */ /* 0x000fea0003800000 */
[----:B-----5:R-:W-:Y:S01]  /*2890*/  HADD2.F32 R34, -RZ, R118.H1_H1 ;  /* 0x30000076ff227230 */ /* 0x020fe20000004100 */
[----:B------:R-:W-:Y:S05]  /*28a0*/  BRA `(.L_x_36251) ;  /* 0x0000004000007947 */ /* 0x000fea0003800000 */
.L_x_36250:
[----:B-----5:R-:W-:Y:S02]  /*28b0*/  HADD2.F32 R34, -RZ, R114.H1_H1 ;  /* 0x30000072ff227230 */ /* 0x020fe40000004100 */
[----:B------:R-:W-:-:S03]  /*28c0*/  @P2 HADD2.F32 R35, -RZ, R118.H1_H1 ;  /* 0x30000076ff232230 */ /* 0x000fc60000004100 */
[----:B------:R-:W-:-:S04]  /*28d0*/  FMUL.FTZ R34, R34, c[0x0][0x1ec] ;  /* 0x00007b0022227a20 */ /* 0x000fc80000410000 */
[----:B------:R-:W-:Y:S02]  /*28e0*/  @P2 FADD.FTZ R34, R35, R34 ;  /* 0x0000002223222221 */ /* 0x000fe40000010000 */
.L_x_36251:
[----:B------:R-:W-:Y:S05]  /*28f0*/  BSYNC B1 ;  /* 0x0000000000017941 */ /* 0x000fea0003800000 */
.L_x_36249:
[----:B------:R-:W-:Y:S01]  /*2900*/  BSSY B1, `(.L_x_36252) ;  /* 0x000000a000017945 */ /* 0x000fe20003800000 */
[----:B------:R-:W-:Y:S05]  /*2910*/  @P3 BRA `(.L_x_36253) ;  /* 0x0000004000003947 */ /* 0x000fea0003800000 */
[----:B------:R-:W-:Y:S01]  /*2920*/  HFMA2.MMA R35, -RZ, RZ, 0, 0 ;  /* 0x00000000ff237435 */ /* 0x000fe200000001ff */
[----:B------:R-:W-:Y:S05]  /*2930*/  @!P2 BRA `(.L_x_36254) ;  /* 0x000000600000a947 */ /* 0x000fea0003800000 */
[----:B-----5:R-:W-:Y:S01]  /*2940*/  HADD2.F32 R35, -RZ, R119.H0_H0 ;  /* 0x20000077ff237230 */ /* 0x020fe20000004100 */
[----:B------:R-:W-:Y:S05]  /*2950*/  BRA `(.L_x_36254) ;  /* 0x0000004000007947 */ /* 0x000fea0003800000 */
.L_x_36253:
[----:B-----5:R-:W-:Y:S02]  /*2960*/  HADD2.F32 R35, -RZ, R115.H0_H0 ;  /* 0x20000073ff237230 */ /* 0x020fe40000004100 */
[----:B------:R-:W-:-:S03]  /*2970*/  @P2 HADD2.F32 R36, -RZ, R119.H0_H0 ;  /* 0x20000077ff242230 */ /* 0x000fc60000004100 */
[----:B------:R-:W-:-:S04]  /*2980*/  FMUL.FTZ R35, R35, c[0x0][0x1ec] ;  /* 0x00007b0023237a20 */ /* 0x000fc80000410000 */
[----:B------:R-:W-:Y:S02]  /*2990*/  @P2 FADD.FTZ R35, R36, R35 ;  /* 0x0000002324232221 */ /* 0x000fe40000010000 */
.L_x_36254:
[----:B------:R-:W-:Y:S05]  /*29a0*/  BSYNC B1 ;  /* 0x0000000000017941 */ /* 0x000fea0003800000 */
.L_x_36252:
[----:B------:R-:W-:Y:S01]  /*29b0*/  BSSY B1, `(.L_x_36255) ;  /* 0x000000a000017945 */ /* 0x000fe20003800000 */
[----:B------:R-:W-:Y:S05]  /*29c0*/  @P3 BRA `(.L_x_36256) ;  /* 0x0000004000003947 */ /* 0x000fea0003800000 */
[----:B------:R-:W-:Y:S01]  /*29d0*/  MOV R36, RZ ;  /* 0x000000ff00247202 */ /* 0x000fe20000000f00 */
[----:B------:R-:W-:Y:S05]  /*29e0*/  @!P2 BRA `(.L_x_36257) ;  /* 0x000000600000a947 */ /* 0x000fea0003800000 */
[----:B-----5:R-:W-:Y:S01]  /*29f0*/  HADD2.F32 R36, -RZ, R119.H1_H1 ;  /* 0x30000077ff247230 */ /* 0x020fe20000004100 */
[----:B------:R-:W-:Y:S05]  /*2a00*/  BRA `(.L_x_36257) ;  /* 0x0000004000007947 */ /* 0x000fea0003800000 */
.L_x_36256:
[----:B-----5:R-:W-:Y:S02]  /*2a10*/  HADD2.F32 R36, -RZ, R115.H1_H1 ;  /* 0x30000073ff247230 */ /* 0x020fe40000004100 */
[----:B01----:R-:W-:-:S03]  /*2a20*/  @P2 HADD2.F32 R120, -RZ, R119.H1_H1 ;  /* 0x30000077ff782230 */ /* 0x003fc60000004100 */
[----:B------:R-:W-:-:S04]  /*2a30*/  FMUL.FTZ R36, R36, c[0x0][0x1ec] ;  /* 0x00007b0024247a20 */ /* 0x000fc80000410000 */
[----:B------:R-:W-:Y:S02]  /*2a40*/  @P2 FADD.FTZ R36, R120, R36 ;  /* 0x0000002478242221 */ /* 0x000fe40000010000 */
.L_x_36257:
[----:B------:R-:W-:Y:S05]  /*2a50*/  BSYNC B1 ;  /* 0x0000000000017941 */ /* 0x000fea0003800000 */
.L_x_36255:
        /* <DEDUP_REMOVED lines=9> */
.L_x_36233:
[----:B------:R-:W-:Y:S05]  /*2af0*/  BSYNC B0 ;  /* 0x0000000000007941 */ /* 0x000fea0003800000 */
.L_x_36232:
        /* <DEDUP_REMOVED lines=18> */
.L_x_36261:
[----:B--2--5:R-:W-:Y:S02]  /*2c20*/  HADD2.F32 R37, -RZ, R112.H0_H0 ;  /* 0x20000070ff257230 */ /* 0x024fe40000004100 */
[----:B------:R-:W-:-:S03]  /*2c30*/  @P2 HADD2.F32 R38, -RZ, R116.H0_H0 ;  /* 0x20000074ff262230 */ /* 0x000fc60000004100 */
[----:B------:R-:W-:-:S04]  /*2c40*/  FMUL.FTZ R37, R37, c[0x0][0x1ec] ;  /* 0x00007b0025257a20 */ /* 0x000fc80000410000 */
[----:B------:R-:W-:Y:S02]  /*2c50*/  @P2 FADD.FTZ R37, R38, R37 ;  /* 0x0000002526252221 */ /* 0x000fe40000010000 */
.L_x_36262:
[----:B------:R-:W-:Y:S05]  /*2c60*/  BSYNC B1 ;  /* 0x0000000000017941 */ /* 0x000fea0003800000 */
.L_x_36260:
[----:B------:R-:W-:Y:S01]  /*2c70*/  BSSY B1, `(.L_x_36263) ;  /* 0x000000a000017945 */ /* 0x000fe20003800000 */
[----:B------:R-:W-:Y:S05]  /*2c80*/  @P3 BRA `(.L_x_36264) ;  /* 0x0000004000003947 */ /* 0x000fea0003800000 */
[----:B------:R-:W-:Y:S01]  /*2c90*/  MOV R38, RZ ;  /* 0x000000ff00267202 */ /* 0x000fe20000000f00 */
[----:B------:R-:W-:Y:S05]  /*2ca0*/  @!P2 BRA `(.L_x_36265) ;  /* 0x000000600000a947 */ /* 0x000fea0003800000 */
[----:B-----5:R-:W-:Y:S01]  /*2cb0*/  HADD2.F32 R38, -RZ, R116.H1_H1 ;  /* 0x30000074ff267230 */ /* 0x020fe20000004100 */
[----:B------:R-:W-:Y:S05]  /*2cc0*/  BRA `(.L_x_36265) ;  /* 0x0000004000007947 */ /* 0x000fea0003800000 */
.L_x_36264:
[----:B-----5:R-:W-:Y:S02]  /*2cd0*/  HADD2.F32 R38, -RZ, R112.H1_H1 ;  /* 0x30000070ff267230 */ /* 0x020fe40000004100 */
[----:B------:R-:W-:-:S03]  /*2ce0*/  @P2 HADD2.F32 R39, -RZ, R116.H1_H1 ;  /* 0x30000074ff272230 */ /* 0x000fc60000004100 */
[----:B------:R-:W-:-:S04]  /*2cf0*/  FMUL.FTZ R38, R38, c[0x0][0x1ec] ;  /* 0x00007b0026267a20 */ /* 0x000fc80000410000 */
[----:B------:R-:W-:Y:S02]  /*2d00*/  @P2 FADD.FTZ R38, R39, R38 ;  /* 0x0000002627262221 */ /* 0x000fe40000010000 */
.L_x_36265:
[----:B------:R-:W-:Y:S05]  /*2d10*/  BSYNC B1 ;  /* 0x0000000000017941 */ /* 0x000fea0003800000 */
.L_x_36263:
[----:B------:R-:W-:Y:S01]  /*2d20*/  BSSY B1, `(.L_x_36266) ;  /* 0x000000a000017945 */ /* 0x000fe20003800000 */
[----:B------:R-:W-:Y:S05]  /*2d30*/  @P3 BRA `(.L_x_36267) ;  /* 0x0000004000003947 */ /* 0x000fea0003800000 */
[----:B------:R-:W-:Y:S01]  /*2d40*/  HFMA2.MMA R39, -RZ, RZ, 0, 0 ;  /* 0x00000000ff277435 */ /* 0x000fe200000001ff */
[----:B------:R-:W-:Y:S05]  /*2d50*/  @!P2 BRA `(.L_x_36268) ;  /* 0x000000600000a947 */ /* 0x000fea0003800000 */
[----:B-----5:R-:W-:Y:S01]  /*2d60*/  HADD2.F32 R39, -RZ, R117.H0_H0 ;  /* 0x20000075ff277230 */ /* 0x020fe20000004100 */
[----:B------:R-:W-:Y:S05]  /*2d70*/  BRA `(.L_x_36268) ;  /* 0x0000004000007947 */ /* 0x000fea0003800000 */
.L_x_36267:
[----:B-----5:R-:W-:Y:S02]  /*2d80*/  HADD2.F32 R39, -RZ, R113.H0_H0 ;  /* 0x20000071ff277230 */ /* 0x020fe40000004100 */
[----:B------:R-:W-:-:S03]  /*2d90*/  @P2 HADD2.F32 R40, -RZ, R117.H0_H0 ;  /* 0x20000075ff282230 */ /* 0x000fc60000004100 */
[----:B------:R-:W-:-:S04]  /*2da0*/  FMUL.FTZ R39, R39, c[0x0][0x1ec] ;  /* 0x00007b0027277a20 */ /* 0x000fc80000410000 */
[----:B------:R-:W-:Y:S02]  /*2db0*/  @P2 FADD.FTZ R39, R40, R39 ;  /* 0x0000002728272221 */ /* 0x000fe40000010000 */
.L_x_36268:
[----:B------:R-:W-:Y:S05]  /*2dc0*/  BSYNC B1 ;  /* 0x0000000000017941 */ /* 0x000fea0003800000 */
.L_x_36266:
[----:B------:R-:W-:Y:S01]  /*2dd0*/  BSSY B1, `(.L_x_36269) ;  /* 0x000000a000017945 */ /* 0x000fe20003800000 */
[----:B------:R-:W-:Y:S05]  /*2de0*/  @P3 BRA `(.L_x_36270) ;  /* 0x0000004000003947 */ /* 0x000fea0003800000 */
[----:B------:R-:W-:Y:S01]  /*2df0*/  MOV R40, RZ ;  /* 0x000000ff00287202 */ /* 0x000fe20000000f00 */
[----:B------:R-:W-:Y:S05]  /*2e00*/  @!P2 BRA `(.L_x_36271) ;  /* 0x000000600000a947 */ /* 0x000fea0003800000 */
[----:B-----5:R-:W-:Y:S01]  /*2e10*/  HADD2.F32 R40, -RZ, R117.H1_H1 ;  /* 0x30000075ff287230 */ /* 0x020fe20000004100 */
[----:B------:R-:W-:Y:S05]  /*2e20*/  BRA `(.L_x_36271) ;  /* 0x0000004000007947 */ /* 0x000fea0003800000 */
.L_x_36270:
[----:B-----5:R-:W-:Y:S02]  /*2e30*/  HADD2.F32 R40, -RZ, R113.H1_H1 ;  /* 0x30000071ff287230 */ /* 0x020fe40000004100 */
[----:B------:R-:W-:-:S03]  /*2e40*/  @P2 HADD2.F32 R41, -RZ, R117.H1_H1 ;  /* 0x30000075ff292230 */ /* 0x000fc60000004100 */
[----:B------:R-:W-:-:S04]  /*2e50*/  FMUL.FTZ R40, R40, c[0x0][0x1ec] ;  /* 0x00007b0028287a20 */ /* 0x000fc80000410000 */
[----:B------:R-:W-:Y:S02]  /*2e60*/  @P2 FADD.FTZ R40, R41, R40 ;  /* 0x0000002829282221 */ /* 0x000fe40000010000 */
.L_x_36271:
[----:B------:R-:W-:Y:S05]  /*2e70*/  BSYNC B1 ;  /* 0x0000000000017941 */ /* 0x000fea0003800000 */
.L_x_36269:
[----:B------:R-:W-:Y:S01]  /*2e80*/  BSSY B1, `(.L_x_36272) ;  /* 0x000000a000017945 */ /* 0x000fe20003800000 */
[----:B------:R-:W-:Y:S05]  /*2e90*/  @P3 BRA `(.L_x_36273) ;  /* 0x0000004000003947 */ /* 0x000fea0003800000 */
[----:B------:R-:W-:Y:S01]  /*2ea0*/  HFMA2.MMA R41, -RZ, RZ, 0, 0 ;  /* 0x00000000ff297435 */ /* 0x000fe200000001ff */
[----:B------:R-:W-:Y:S05]  /*2eb0*/  @!P2 BRA `(.L_x_36274) ;  /* 0x000000600000a947 */ /* 0x000fea0003800000 */
[----:B-----5:R-:W-:Y:S01]  /*2ec0*/  HADD2.F32 R41, -RZ, R118.H0_H0 ;  /* 0x20000076ff297230 */ /* 0x020fe20000004100 */
[----:B------:R-:W-:Y:S05]  /*2ed0*/  BRA `(.L_x_36274) ;  /* 0x0000004000007947 */ /* 0x000fea0003800000 */
.L_x_36273:
[----:B-----5:R-:W-:Y:S02]  /*2ee0*/  HADD2.F32 R41, -RZ, R114.H0_H0 ;  /* 0x20000072ff297230 */ /* 0x020fe40000004100 */
[----:B------:R-:W-:-:S03]  /*2ef0*/  @P2 HADD2.F32 R42, -RZ, R118.H0_H0 ;  /* 0x20000076ff2a2230 */ /* 0x000fc60000004100 */
[----:B------:R-:W-:-:S04]  /*2f00*/  FMUL.FTZ R41, R41, c[0x0][0x1ec] ;  /* 0x00007b0029297a20 */ /* 0x000fc80000410000 */
[----:B------:R-:W-:Y:S02]  /*2f10*/  @P2 FADD.FTZ R41, R42, R41 ;  /* 0x000000292a292221 */ /* 0x000fe40000010000 */
.L_x_36274:
[----:B------:R-:W-:Y:S05]  /*2f20*/  BSYNC B1 ;  /* 0x0000000000017941 */ /* 0x000fea0003800000 */
.L_x_36272:
[----:B------:R-:W-:Y:S01]  /*2f30*/  BSSY B1, `(.L_x_36275) ;  /* 0x000000a000017945 */ /* 0x000fe20003800000 */
[----:B------:R-:W-:Y:S05]  /*2f40*/  @P3 BRA `(.L_x_36276) ;  /* 0x0000004000003947 */ /* 0x000fea0003800000 */
[----:B------:R-:W-:Y:S01]  /*2f50*/  MOV R42, RZ ;  /* 0x000000ff002a7202 */ /* 0x000fe20000000f00 */
[----:B------:R-:W-:Y:S05]  /*2f60*/  @!P2 BRA `(.L_x_36277) ;  /* 0x000000600000a947 */ /* 0x000fea0003800000 */
[----:B-----5:R-:W-:Y:S01]  /*2f70*/  HADD2.F32 R42, -RZ, R118.H1_H1 ;  /* 0x30000076ff2a7230 */ /* 0x020fe20000004100 */
[----:B------:R-:W-:Y:S05]  /*2f80*/  BRA `(.L_x_36277) ;  /* 0x0000004000007947 */ /* 0x000fea0003800000 */
.L_x_36276:
[----:B-----5:R-:W-:Y:S02]  /*2f90*/  HADD2.F32 R42, -RZ, R114.H1_H1 ;  /* 0x30000072ff2a7230 */ /* 0x020fe40000004100 */
[----:B------:R-:W-:-:S03]  /*2fa0*/  @P2 HADD2.F32 R43, -RZ, R118.H1_H1 ;  /* 0x30000076ff2b2230 */ /* 0x000fc60000004100 */
[----:B------:R-:W-:-:S04]  /*2fb0*/  FMUL.FTZ R42, R42, c[0x0][0x1ec] ;  /* 0x00007b002a2a7a20 */ /* 0x000fc80000410000 */
[----:B------:R-:W-:Y:S02]  /*2fc0*/  @P2 FADD.FTZ R42, R43, R42 ;  /* 0x0000002a2b2a2221 */ /* 0x000fe40000010000 */
.L_x_36277:
[----:B------:R-:W-:Y:S05]  /*2fd0*/  BSYNC B1 ;  /* 0x0000000000017941 */ /* 0x000fea0003800000 */
.L_x_36275:
[----:B------:R-:W-:Y:S01]  /*2fe0*/  BSSY B1, `(.L_x_36278) ;  /* 0x000000a000017945 */ /* 0x000fe20003800000 */
[----:B------:R-:W-:Y:S05]  /*2ff0*/  @P3 BRA `(.L_x_36279) ;  /* 0x0000004000003947 */ /* 0x000fea0003800000 */
[----:B------:R-:W-:Y:S01]  /*3000*/  HFMA2.MMA R43, -RZ, RZ, 0, 0 ;  /* 0x00000000ff2b7435 */ /* 0x000fe200000001ff */
[----:B------:R-:W-:Y:S05]  /*3010*/  @!P2 BRA `(.L_x_36280) ;  /* 0x000000600000a947 */ /* 0x000fea0003800000 */
[----:B-----5:R-:W-:Y:S01]  /*3020*/  HADD2.F32 R43, -RZ, R119.H0_H0 ;  /* 0x20000077ff2b7230 */ /* 0x020fe20000004100 */
[----:B------:R-:W-:Y:S05]  /*3030*/  BRA `(.L_x_36280) ;  /* 0x0000004000007947 */ /* 0x000fea0003800000 */
.L_x_36279:
[----:B-----5:R-:W-:Y:S02]  /*3040*/  HADD2.F32 R43, -RZ, R115.H0_H0 ;  /* 0x20000073ff2b7230 */ /* 0x020fe40000004100 */
[----:B01----:R-:W-:-:S03]  /*3050*/  @P2 HADD2.F32 R120, -RZ, R119.H0_H0 ;  /* 0x20000077ff782230 */ /* 0x003fc60000004100 */
[----:B------:R-:W-:-:S04]  /*3060*/  FMUL.FTZ R43, R43, c[0x0][0x1ec] ;  /* 0x00007b002b2b7a20 */ /* 0x000fc80000410000 */
[----:B------:R-:W-:Y:S02]  /*3070*/  @P2 FADD.FTZ R43, R120, R43 ;  /* 0x0000002b782b2221 */ /* 0x000fe40000010000 */
.L_x_36280:
[----:B------:R-:W-:Y:S05]  /*3080*/  BSYNC B1 ;  /* 0x0000000000017941 */ /* 0x000fea0003800000 */
.L_x_36278:
[----:B------:R-:W-:Y:S01]  /*3090*/  BSSY B1, `(.L_x_36281) ;  /* 0x000000a000017945 */ /* 0x000fe20003800000 */
[----:B------:R-:W-:Y:S05]  /*30a0*/  @P3 BRA `(.L_x_36282) ;  /* 0x0000004000003947 */ /* 0x000fea0003800000 */
[----:B------:R-:W-:Y:S01]  /*30b0*/  MOV R124, RZ ;  /* 0x000000ff007c7202 */ /* 0x000fe20000000f00 */
[----:B------:R-:W-:Y:S05]  /*30c0*/  @!P2 BRA `(.L_x_36283) ;  /* 0x000000600000a947 */ /* 0x000fea0003800000 */
[----:B-----5:R-:W-:Y:S01]  /*30d0*/  HADD2.F32 R124, -RZ, R119.H1_H1 ;  /* 0x30000077ff7c7230 */ /* 0x020fe20000004100 */
[----:B------:R-:W-:Y:S05]  /*30e0*/  BRA `(.L_x_36283) ;  /* 0x0000004000007947 */ /* 0x000fea0003800000 */
.L_x_36282:
[----:B01---5:R-:W-:-:S05]  /*30f0*/  HADD2.F32 R120, -RZ, R115.H1_H1 ;  /* 0x30000073ff787230 */ /* 0x023fca0000004100 */
[----:B------:R-:W-:Y:S01]  /*3100*/  FMUL.FTZ R124, R120, c[0x0][0x1ec] ;  /* 0x00007b00787c7a20 */ /* 0x000fe20000410000 */
[----:B------:R-:W-:-:S05]  /*3110*/  @P2 HADD2.F32 R120, -RZ, R119.H1_H1 ;  /* 0x30000077ff782230 */ /* 0x000fca0000004100 */
[----:B------:R-:W-:Y:S02]  /*3120*/  @P2 FADD.FTZ R124, R120, R124 ;  /* 0x0000007c787c2221 */ /* 0x000fe40000010000 */
.L_x_36283:
[----:B------:R-:W-:Y:S05]  /*3130*/  BSYNC B1 ;  /* 0x0000000000017941 */ /* 0x000fea0003800000 */
.L_x_36281:
        /* <DEDUP_REMOVED lines=9> */
.L_x_36259:
[----:B------:R-:W-:Y:S05]  /*31d0*/  BSYNC B0 ;  /* 0x0000000000007941 */ /* 0x000fea0003800000 */
.L_x_36258:
        /* <DEDUP_REMOVED lines=18> */
.L_x_36287:
[----:B0----5:R-:W-:Y:S02]  /*3300*/  HADD2.F32 R125, -RZ, R112.H0_H0 ;  /* 0x20000070ff7d7230 */ /* 0x021fe40000004100 */
[----:B------:R-:W-:-:S03]  /*3310*/  @P2 HADD2.F32 R120, -RZ, R116.H0_H0 ;  /* 0x20000074ff782230 */ /* 0x000fc60000004100 */
[----:B------:R-:W-:-:S04]  /*3320*/  FMUL.FTZ R125, R125, c[0x0][0x1ec] ;  /* 0x00007b007d7d7a20 */ /* 0x000fc80000410000 */
[----:B------:R-:W-:Y:S02]  /*3330*/  @P2 FADD.FTZ R125, R120, R125 ;  /* 0x0000007d787d2221 */ /* 0x000fe40000010000 */
.L_x_36288:
[----:B------:R-:W-:Y:S05]  /*3340*/  BSYNC B1 ;  /* 0x0000000000017941 */ /* 0x000fea0003800000 */
.L_x_36286:
[----:B------:R-:W-:Y:S01]  /*3350*/  BSSY B1, `(.L_x_36289) ;  /* 0x000000a000017945 */ /* 0x000fe20003800000 */
[----:B------:R-:W-:Y:S05]  /*3360*/  @P3 BRA `(.L_x_36290) ;  /* 0x0000004000003947 */ /* 0x000fea0003800000 */
[----:B------:R-:W-:Y:S01]  /*3370*/  MOV R126, RZ ;  /* 0x000000ff007e7202 */ /* 0x000fe20000000f00 */
[----:B------:R-:W-:Y:S05]  /*3380*/  @!P2 BRA `(.L_x_36291) ;  /* 0x000000600000a947 */ /* 0x000fea0003800000 */
[----:B-----5:R-:W-:Y:S01]  /*3390*/  HADD2.F32 R126, -RZ, R116.H1_H1 ;  /* 0x30000074ff7e7230 */ /* 0x020fe20000004100 */
[----:B------:R-:W-:Y:S05]  /*33a0*/  BRA `(.L_x_36291) ;  /* 0x0000004000007947 */ /* 0x000fea0003800000 */
.L_x_36290:
[----:B-----5:R-:W-:Y:S02]  /*33b0*/  HADD2.F32 R126, -RZ, R112.H1_H1 ;  /* 0x30000070ff7e7230 */ /* 0x020fe40000004100 */
[----:B------:R-:W-:-:S03]  /*33c0*/  @P2 HADD2.F32 R121, -RZ, R116.H1_H1 ;  /* 0x30000074ff792230 */ /* 0x000fc60000004100 */
[----:B------:R-:W-:-:S04]  /*33d0*/  FMUL.FTZ R126, R126, c[0x0][0x1ec] ;  /* 0x00007b007e7e7a20 */ /* 0x000fc80000410000 */
[----:B------:R-:W-:Y:S02]  /*33e0*/  @P2 FADD.FTZ R126, R121, R126 ;  /* 0x0000007e797e2221 */ /* 0x000fe40000010000 */
.L_x_36291:
[----:B------:R-:W-:Y:S05]  /*33f0*/  BSYNC B1 ;  /* 0x0000000000017941 */ /* 0x000fea0003800000 */
.L_x_36289:
[----:B------:R-:W-:Y:S01]  /*3400*/  BSSY B1, `(.L_x_36292) ;  /* 0x000000a000017945 */ /* 0x000fe20003800000 */
[----:B------:R-:W-:Y:S05]  /*3410*/  @P3 BRA `(.L_x_36293) ;  /* 0x0000004000003947 */ /* 0x000fea0003800000 */
[----:B------:R-:W-:Y:S01]  /*3420*/  HFMA2.MMA R127, -RZ, RZ, 0, 0 ;  /* 0x00000000ff7f7435 */ /* 0x000fe200000001ff */
[----:B------:R-:W-:Y:S05]  /*3430*/  @!P2 BRA `(.L_x_36294) ;  /* 0x000000600000a947 */ /* 0x000fea0003800000 */
[----:B-----5:R-:W-:Y:S01]  /*3440*/  HADD2.F32 R127, -RZ, R117.H0_H0 ;  /* 0x20000075ff7f7230 */ /* 0x020fe20000004100 */
[----:B------:R-:W-:Y:S05]  /*3450*/  BRA `(.L_x_36294) ;  /* 0x0000004000007947 */ /* 0x000fea0003800000 */
.L_x_36293:
[----:B-----5:R-:W-:Y:S02]  /*3460*/  HADD2.F32 R127, -RZ, R113.H0_H0 ;  /* 0x20000071ff7f7230 */ /* 0x020fe40000004100 */
[----:B------:R-:W-:-:S03]  /*3470*/  @P2 HADD2.F32 R120, -RZ, R117.H0_H0 ;  /* 0x20000075ff782230 */ /* 0x000fc60000004100 */
[----:B------:R-:W-:-:S04]  /*3480*/  FMUL.FTZ R127, R127, c[0x0][0x1ec] ;  /* 0x00007b007f7f7a20 */ /* 0x000fc80000410000 */
[----:B------:R-:W-:Y:S02]  /*3490*/  @P2 FADD.FTZ R127, R120, R127 ;  /* 0x0000007f787f2221 */ /* 0x000fe40000010000 */
.L_x_36294:
[----:B------:R-:W-:Y:S05]  /*34a0*/  BSYNC B1 ;  /* 0x0000000000017941 */ /* 0x000fea0003800000 */
.L_x_36292:
[----:B------:R-:W-:Y:S01]  /*34b0*/  BSSY B1, `(.L_x_36295) ;  /* 0x000000a000017945 */ /* 0x000fe20003800000 */
[----:B------:R-:W-:Y:S05]  /*34c0*/  @P3 BRA `(.L_x_36296) ;  /* 0x0000004000003947 */ /* 0x000fea0003800000 */
[----:B------:R-:W-:Y:S01]  /*34d0*/  MOV R128, RZ ;  /* 0x000000ff00807202 */ /* 0x000fe20000000f00 */
[----:B------:R-:W-:Y:S05]  /*34e0*/  @!P2 BRA `(.L_x_36297) ;  /* 0x000000600000a947 */ /* 0x000fea0003800000 */
[----:B-----5:R-:W-:Y:S01]  /*34f0*/  HADD2.F32 R128, -RZ, R117.H1_H1 ;  /* 0x30000075ff807230 */ /* 0x020fe20000004100 */
[----:B------:R-:W-:Y:S05]  /*3500*/  BRA `(.L_x_36297) ;  /* 0x0000004000007947 */ /* 0x000fea0003800000 */
.L_x_36296:
[----:B-----5:R-:W-:Y:S02]  /*3510*/  HADD2.F32 R128, -RZ, R113.H1_H1 ;  /* 0x30000071ff807230 */ /* 0x020fe40000004100 */
[----:B------:R-:W-:-:S03]  /*3520*/  @P2 HADD2.F32 R120, -RZ, R117.H1_H1 ;  /* 0x30000075ff782230 */ /* 0x000fc60000004100 */
[----:B------:R-:W-:-:S04]  /*3530*/  FMUL.FTZ R128, R128, c[0x0][0x1ec] ;  /* 0x00007b0080807a20 */ /* 0x000fc80000410000 */
[----:B------:R-:W-:Y:S02]  /*3540*/  @P2 FADD.FTZ R128, R120, R128 ;  /* 0x0000008078802221 */ /* 0x000fe40000010000 */
.L_x_36297:
[----:B------:R-:W-:Y:S05]  /*3550*/  BSYNC B1 ;  /* 0x0000000000017941 */ /* 0x000fea0003800000 */
.L_x_36295:
[----:B------:R-:W-:Y:S01]  /*3560*/  BSSY B1, `(.L_x_36298) ;  /* 0x000000a000017945 */ /* 0x000fe20003800000 */
[----:B------:R-:W-:Y:S05]  /*3570*/  @P3 BRA `(.L_x_36299) ;  /* 0x0000004000003947 */ /* 0x000fea0003800000 */
[----:B------:R-:W-:Y:S01]  /*3580*/  HFMA2.MMA R129, -RZ, RZ, 0, 0 ;  /* 0x00000000ff817435 */ /* 0x000fe200000001ff */
[----:B------:R-:W-:Y:S05]  /*3590*/  @!P2 BRA `(.L_x_36300) ;  /* 0x000000600000a947 */ /* 0x000fea0003800000 */
[----:B-----5:R-:W-:Y:S01]  /*35a0*/  HADD2.F32 R129, -RZ, R118.H0_H0 ;  /* 0x20000076ff817230 */ /* 0x020fe20000004100 */
[----:B------:R-:W-:Y:S05]  /*35b0*/  BRA `(.L_x_36300) ;  /* 0x0000004000007947 */ /* 0x000fea0003800000 */
.L_x_36299:
[----:B-----5:R-:W-:-:S05]  /*35c0*/  HADD2.F32 R120, -RZ, R114.H0_H0 ;  /* 0x20000072ff787230 */ /* 0x020fca0000004100 */
[----:B------:R-:W-:Y:S01]  /*35d0*/  FMUL.FTZ R129, R120, c[0x0][0x1ec] ;  /* 0x00007b0078817a20 */ /* 0x000fe20000410000 */
[----:B------:R-:W-:-:S05]  /*35e0*/  @P2 HADD2.F32 R120, -RZ, R118.H0_H0 ;  /* 0x20000076ff782230 */ /* 0x000fca0000004100 */
[----:B------:R-:W-:Y:S02]  /*35f0*/  @P2 FADD.FTZ R129, R120, R129 ;  /* 0x0000008178812221 */ /* 0x000fe40000010000 */
.L_x_36300:
[----:B------:R-:W-:Y:S05]  /*3600*/  BSYNC B1 ;  /* 0x0000000000017941 */ /* 0x000fea0003800000 */
.L_x_36298:
[----:B------:R-:W-:Y:S01]  /*3610*/  BSSY B1, `(.L_x_36301) ;  /* 0x000000a000017945 */ /* 0x000fe20003800000 */
[----:B------:R-:W-:Y:S05]  /*3620*/  @P3 BRA `(.L_x_36302) ;  /* 0x0000004000003947 */ /* 0x000fea0003800000 */
[----:B------:R-:W-:Y:S01]  /*3630*/  MOV R130, RZ ;  /* 0x000000ff00827202 */ /* 0x000fe20000000f00 */
[----:B------:R-:W-:Y:S05]  /*3640*/  @!P2 BRA `(.L_x_36303) ;  /* 0x000000600000a947 */ /* 0x000fea0003800000 */
[----:B-----5:R-:W-:Y:S01]  /*3650*/  HADD2.F32 R130, -RZ, R118.H1_H1 ;  /* 0x30000076ff827230 */ /* 0x020fe20000004100 */
[----:B------:R-:W-:Y:S05]  /*3660*/  BRA `(.L_x_36303) ;  /* 0x0000004000007947 */ /* 0x000fea0003800000 */
.L_x_36302:
[----:B-----5:R-:W-:-:S05]  /*3670*/  HADD2.F32 R120, -RZ, R114.H1_H1 ;  /* 0x30000072ff787230 */ /* 0x020fca0000004100 */
[----:B------:R-:W-:Y:S01]  /*3680*/  FMUL.FTZ R130, R120, c[0x0][0x1ec] ;  /* 0x00007b0078827a20 */ /* 0x000fe20000410000 */
[----:B------:R-:W-:-:S05]  /*3690*/  @P2 HADD2.F32 R120, -RZ, R118.H1_H1 ;  /* 0x30000076ff782230 */ /* 0x000fca0000004100 */
[----:B------:R-:W-:Y:S02]  /*36a0*/  @P2 FADD.FTZ R130, R120, R130 ;  /* 0x0000008278822221 */ /* 0x000fe40000010000 */
.L_x_36303:
[----:B------:R-:W-:Y:S05]  /*36b0*/  BSYNC B1 ;  /* 0x0000000000017941 */ /* 0x000fea0003800000 */
.L_x_36301:
[----:B------:R-:W-:Y:S01]  /*36c0*/  BSSY B1, `(.L_x_36304) ;  /* 0x000000a000017945 */ /* 0x000fe20003800000 */
[----:B------:R-:W-:Y:S05]  /*36d0*/  @P3 BRA `(.L_x_36305) ;  /* 0x0000004000003947 */ /* 0x000fea0003800000 */
[----:B------:R-:W-:Y:S01]  /*36e0*/  HFMA2.MMA R131, -RZ, RZ, 0, 0 ;  /* 0x00000000ff837435 */ /* 0x000fe200000001ff */
[----:B------:R-:W-:Y:S05]  /*36f0*/  @!P2 BRA `(.L_x_36306) ;  /* 0x000000600000a947 */ /* 0x000fea0003800000 */
[----:B-----5:R-:W-:Y:S01]  /*3700*/  HADD2.F32 R131, -RZ, R119.H0_H0 ;  /* 0x20000077ff837230 */ /* 0x020fe20000004100 */
[----:B------:R-:W-:Y:S05]  /*3710*/  BRA `(.L_x_36306) ;  /* 0x0000004000007947 */ /* 0x000fea0003800000 */
.L_x_36305:
[----:B-----5:R-:W-:-:S05]  /*3720*/  HADD2.F32 R120, -RZ, R115.H0_H0 ;  /* 0x20000073ff787230 */ /* 0x020fca0000004100 */
[----:B------:R-:W-:Y:S01]  /*3730*/  FMUL.FTZ R131, R120, c[0x0][0x1ec] ;  /* 0x00007b0078837a20 */ /* 0x000fe20000410000 */
[----:B------:R-:W-:-:S05]  /*3740*/  @P2 HADD2.F32 R120, -RZ, R119.H0_H0 ;  /* 0x20000077ff782230 */ /* 0x000fca0000004100 */
[----:B------:R-:W-:Y:S02]  /*3750*/  @P2 FADD.FTZ R131, R120, R131 ;  /* 0x0000008378832221 */ /* 0x000fe40000010000 */
.L_x_36306:
[----:B------:R-:W-:Y:S05]  /*3760*/  BSYNC B1 ;  /* 0x0000000000017941 */ /* 0x000fea0003800000 */
.L_x_36304:
[----:B------:R-:W-:Y:S01]  /*3770*/  BSSY B1, `(.L_x_36307) ;  /* 0x000000a000017945 */ /* 0x000fe20003800000 */
[----:B------:R-:W-:Y:S05]  /*3780*/  @P3 BRA `(.L_x_36308) ;  /* 0x0000004000003947 */ /* 0x000fea0003800000 */
[----:B------:R-:W-:Y:S01]  /*3790*/  MOV R132, RZ ;  /* 0x000000ff00847202 */ /* 0x000fe20000000f00 */
[----:B------:R-:W-:Y:S05]  /*37a0*/  @!P2 BRA `(.L_x_36309) ;  /* 0x000000600000a947 */ /* 0x000fea0003800000 */
[----:B-----5:R-:W-:Y:S01]  /*37b0*/  HADD2.F32 R132, -RZ, R119.H1_H1 ;  /* 0x30000077ff847230 */ /* 0x020fe20000004100 */
[----:B------:R-:W-:Y:S05]  /*37c0*/  BRA `(.L_x_36309) ;  /* 0x0000004000007947 */ /* 0x000fea0003800000 */
.L_x_36308:
[----:B-----5:R-:W-:-:S05]  /*37d0*/  HADD2.F32 R120, -RZ, R115.H1_H1 ;  /* 0x30000073ff787230 */ /* 0x020fca0000004100 */
[----:B------:R-:W-:Y:S01]  /*37e0*/  FMUL.FTZ R132, R120, c[0x0][0x1ec] ;  /* 0x00007b0078847a20 */ /* 0x000fe20000410000 */
[----:B------:R-:W-:-:S05]  /*37f0*/  @P2 HADD2.F32 R120, -RZ, R119.H1_H1 ;  /* 0x30000077ff782230 */ /* 0x000fca0000004100 */
[----:B------:R-:W-:Y:S02]  /*3800*/  @P2 FADD.FTZ R132, R120, R132 ;  /* 0x0000008478842221 */ /* 0x000fe40000010000 */
.L_x_36309:
[----:B------:R-:W-:Y:S05]  /*3810*/  BSYNC B1 ;  /* 0x0000000000017941 */ /* 0x000fea0003800000 */
.L_x_36307:
        /* <DEDUP_REMOVED lines=9> */
.L_x_36285:
[----:B------:R-:W-:Y:S05]  /*38b0*/  BSYNC B0 ;  /* 0x0000000000007941 */ /* 0x000fea0003800000 */
.L_x_36284:
        /* <DEDUP_REMOVED lines=18> */
.L_x_36313:
[----:B0----5:R-:W-:Y:S02]  /*39e0*/  HADD2.F32 R133, -RZ, R112.H0_H0 ;  /* 0x20000070ff857230 */ /* 0x021fe40000004100 */
[----:B------:R-:W-:-:S03]  /*39f0*/  @P2 HADD2.F32 R120, -RZ, R116.H0_H0 ;  /* 0x20000074ff782230 */ /* 0x000fc60000004100 */
[----:B------:R-:W-:-:S04]  /*3a00*/  FMUL.FTZ R133, R133, c[0x0][0x1ec] ;  /* 0x00007b0085857a20 */ /* 0x000fc80000410000 */
[----:B------:R-:W-:Y:S02]  /*3a10*/  @P2 FADD.FTZ R133, R120, R133 ;  /* 0x0000008578852221 */ /* 0x000fe40000010000 */
.L_x_36314:
[----:B------:R-:W-:Y:S05]  /*3a20*/  BSYNC B1 ;  /* 0x0000000000017941 */ /* 0x000fea0003800000 */
.L_x_36312:
[----:B------:R-:W-:Y:S01]  /*3a30*/  BSSY B1, `(.L_x_36315) ;  /* 0x000000a000017945 */ /* 0x000fe20003800000 */
[----:B------:R-:W-:Y:S05]  /*3a40*/  @P3 BRA `(.L_x_36316) ;  /* 0x0000004000003947 */ /* 0x000fea0003800000 */
[----:B------:R-:W-:Y:S01]  /*3a50*/  MOV R134, RZ ;  /* 0x000000ff00867202 */ /* 0x000fe20000000f00 */
[----:B------:R-:W-:Y:S05]  /*3a60*/  @!P2 BRA `(.L_x_36317) ;  /* 0x000000600000a947 */ /* 0x000fea0003800000 */
[----:B-----5:R-:W-:Y:S01]  /*3a70*/  HADD2.F32 R134, -RZ, R116.H1_H1 ;  /* 0x30000074ff867230 */ /* 0x020fe20000004100 */
[----:B------:R-:W-:Y:S05]  /*3a80*/  BRA `(.L_x_36317) ;  /* 0x0000004000007947 */ /* 0x000fea0003800000 */
.L_x_36316:
[----:B-----5:R-:W-:Y:S02]  /*3a90*/  HADD2.F32 R134, -RZ, R112.H1_H1 ;  /* 0x30000070ff867230 */ /* 0x020fe40000004100 */
[----:B------:R-:W-:-:S03]  /*3aa0*/  @P2 HADD2.F32 R121, -RZ, R116.H1_H1 ;  /* 0x30000074ff792230 */ /* 0x000fc60000004100 */
[----:B------:R-:W-:-:S04]  /*3ab0*/  FMUL.FTZ R134, R134, c[0x0][0x1ec] ;  /* 0x00007b0086867a20 */ /* 0x000fc80000410000 */
[----:B------:R-:W-:Y:S02]  /*3ac0*/  @P2 FADD.FTZ R134, R121, R134 ;  /* 0x0000008679862221 */ /* 0x000fe40000010000 */
.L_x_36317:
[----:B------:R-:W-:Y:S05]  /*3ad0*/  BSYNC B1 ;  /* 0x0000000000017941 */ /* 0x000fea0003800000 */
.L_x_36315:
[----:B------:R-:W-:Y:S01]  /*3ae0*/  BSSY B1, `(.L_x_36318) ;  /* 0x000000a000017945 */ /* 0x000fe20003800000 */
[----:B------:R-:W-:Y:S05]  /*3af0*/  @P3 BRA `(.L_x_36319) ;  /* 0x0000004000003947 */ /* 0x000fea0003800000 */
[----:B------:R-:W-:Y:S01]  /*3b00*/  HFMA2.MMA R135, -RZ, RZ, 0, 0 ;  /* 0x00000000ff877435 */ /* 0x000fe200000001ff */
[----:B------:R-:W-:Y:S05]  /*3b10*/  @!P2 BRA `(.L_x_36320) ;  /* 0x000000600000a947 */ /* 0x000fea0003800000 */
[----:B-----5:R-:W-:Y:S01]  /*3b20*/  HADD2.F32 R135, -RZ, R117.H0_H0 ;  /* 0x20000075ff877230 */ /* 0x020fe20000004100 */
[----:B------:R-:W-:Y:S05]  /*3b30*/  BRA `(.L_x_36320) ;  /* 0x0000004000007947 */ /* 0x000fea0003800000 */
.L_x_36319:
[----:B-----5:R-:W-:Y:S02]  /*3b40*/  HADD2.F32 R135, -RZ, R113.H0_H0 ;  /* 0x20000071ff877230 */ /* 0x020fe40000004100 */
[----:B------:R-:W-:-:S03]  /*3b50*/  @P2 HADD2.F32 R120, -RZ, R117.H0_H0 ;  /* 0x20000075ff782230 */ /* 0x000fc60000004100 */
[----:B------:R-:W-:-:S04]  /*3b60*/  FMUL.FTZ R135, R135, c[0x0][0x1ec] ;  /* 0x00007b0087877a20 */ /* 0x000fc80000410000 */
[----:B------:R-:W-:Y:S02]  /*3b70*/  @P2 FADD.FTZ R135, R120, R135 ;  /* 0x0000008778872221 */ /* 0x000fe40000010000 */
.L_x_36320:
[----:B------:R-:W-:Y:S05]  /*3b80*/  BSYNC B1 ;  /* 0x0000000000017941 */ /* 0x000fea0003800000 */
.L_x_36318:
[----:B------:R-:W-:Y:S01]  /*3b90*/  BSSY B1, `(.L_x_36321) ;  /* 0x000000a000017945 */ /* 0x000fe20003800000 */
[----:B------:R-:W-:Y:S05]  /*3ba0*/  @P3 BRA `(.L_x_36322) ;  /* 0x0000004000003947 */ /* 0x000fea0003800000 */
[----:B------:R-:W-:Y:S01]  /*3bb0*/  MOV R136, RZ ;  /* 0x000000ff00887202 */ /* 0x000fe20000000f00 */
[----:B------:R-:W-:Y:S05]  /*3bc0*/  @!P2 BRA `(.L_x_36323) ;  /* 0x000000600000a947 */ /* 0x000fea0003800000 */
[----:B-----5:R-:W-:Y:S01]  /*3bd0*/  HADD2.F32 R136, -RZ, R117.H1_H1 ;  /* 0x30000075ff887230 */ /* 0x020fe20000004100 */
[----:B------:R-:W-:Y:S05]  /*3be0*/  BRA `(.L_x_36323) ;  /* 0x0000004000007947 */ /* 0x000fea0003800000 */
.L_x_36322:
[----:B-----5:R-:W-:Y:S02]  /*3bf0*/  HADD2.F32 R136, -RZ, R113.H1_H1 ;  /* 0x30000071ff887230 */ /* 0x020fe40000004100 */
[----:B------:R-:W-:-:S03]  /*3c00*/  @P2 HADD2.F32 R120, -RZ, R117.H1_H1 ;  /* 0x30000075ff782230 */ /* 0x000fc60000004100 */
[----:B------:R-:W-:-:S04]  /*3c10*/  FMUL.FTZ R136, R136, c[0x0][0x1ec] ;  /* 0x00007b0088887a20 */ /* 0x000fc80000410000 */
[----:B------:R-:W-:Y:S02]  /*3c20*/  @P2 FADD.FTZ R136, R120, R136 ;  /* 0x0000008878882221 */ /* 0x000fe40000010000 */
.L_x_36323:
[----:B------:R-:W-:Y:S05]  /*3c30*/  BSYNC B1 ;  /* 0x0000000000017941 */ /* 0x000fea0003800000 */
.L_x_36321:
[----:B------:R-:W-:Y:S01]  /*3c40*/  BSSY B1, `(.L_x_36324) ;  /* 0x000000a000017945 */ /* 0x000fe20003800000 */
[----:B------:R-:W-:Y:S05]  /*3c50*/  @P3 BRA `(.L_x_36325) ;  /* 0x0000004000003947 */ /* 0x000fea0003800000 */
[----:B------:R-:W-:Y:S01]  /*3c60*/  HFMA2.MMA R137, -RZ, RZ, 0, 0 ;  /* 0x00000000ff897435 */ /* 0x000fe200000001ff */
[----:B------:R-:W-:Y:S05]  /*3c70*/  @!P2 BRA `(.L_x_36326) ;  /* 0x000000600000a947 */ /* 0x000fea0003800000 */
[----:B-----5:R-:W-:Y:S01]  /*3c80*/  HADD2.F32 R137, -RZ, R118.H0_H0 ;  /* 0x20000076ff897230 */ /* 0x020fe20000004100 */
[----:B------:R-:W-:Y:S05]  /*3c90*/  BRA `(.L_x_36326) ;  /* 0x0000004000007947 */ /* 0x000fea0003800000 */
.L_x_36325:
[----:B-----5:R-:W-:-:S05]  /*3ca0*/  HADD2.F32 R120, -RZ, R114.H0_H0 ;  /* 0x20000072ff787230 */ /* 0x020fca0000004100 */
[----:B------:R-:W-:Y:S01]  /*3cb0*/  FMUL.FTZ R137, R120, c[0x0][0x1ec] ;  /* 0x00007b0078897a20 */ /* 0x000fe20000410000 */
[----:B------:R-:W-:-:S05]  /*3cc0*/  @P2 HADD2.F32 R120, -RZ, R118.H0_H0 ;  /* 0x20000076ff782230 */ /* 0x000fca0000004100 */
[----:B------:R-:W-:Y:S02]  /*3cd0*/  @P2 FADD.FTZ R137, R120, R137 ;  /* 0x0000008978892221 */ /* 0x000fe40000010000 */
.L_x_36326:
[----:B------:R-:W-:Y:S05]  /*3ce0*/  BSYNC B1 ;  /* 0x0000000000017941 */ /* 0x000fea0003800000 */
.L_x_36324:
[----:B------:R-:W-:Y:S01]  /*3cf0*/  BSSY B1, `(.L_x_36327) ;  /* 0x000000a000017945 */ /* 0x000fe20003800000 */
[----:B------:R-:W-:Y:S05]  /*3d00*/  @P3 BRA `(.L_x_36328) ;  /* 0x0000004000003947 */ /* 0x000fea0003800000 */
[----:B------:R-:W-:Y:S01]  /*3d10*/  MOV R138, RZ ;  /* 0x000000ff008a7202 */ /* 0x000fe20000000f00 */
[----:B------:R-:W-:Y:S05]  /*3d20*/  @!P2 BRA `(.L_x_36329) ;  /* 0x000000600000a947 */ /* 0x000fea0003800000 */
[----:B-----5:R-:W-:Y:S01]  /*3d30*/  HADD2.F32 R138, -RZ, R118.H1_H1 ;  /* 0x30000076ff8a7230 */ /* 0x020fe20000004100 */
[----:B------:R-:W-:Y:S05]  /*3d40*/  BRA `(.L_x_36329) ;  /* 0x0000004000007947 */ /* 0x000fea0003800000 */
.L_x_36328:
[----:B-----5:R-:W-:-:S05]  /*3d50*/  HADD2.F32 R120, -RZ, R114.H1_H1 ;  /* 0x30000072ff787230 */ /* 0x020fca0000004100 */
[----:B------:R-:W-:Y:S01]  /*3d60*/  FMUL.FTZ R138, R120, c[0x0][0x1ec] ;  /* 0x00007b00788a7a20 */ /* 0x000fe20000410000 */
[----:B------:R-:W-:-:S05]  /*3d70*/  @P2 HADD2.F32 R120, -RZ, R118.H1_H1 ;  /* 0x30000076ff782230 */ /* 0x000fca0000004100 */
[----:B------:R-:W-:Y:S02]  /*3d80*/  @P2 FADD.FTZ R138, R120, R138 ;  /* 0x0000008a788a2221 */ /* 0x000fe40000010000 */
.L_x_36329:
[----:B------:R-:W-:Y:S05]  /*3d90*/  BSYNC B1 ;  /* 0x0000000000017941 */ /* 0x000fea0003800000 */
.L_x_36327:
[----:B------:R-:W-:Y:S01]  /*3da0*/  BSSY B1, `(.L_x_36330) ;  /* 0x000000a000017945 */ /* 0x000fe20003800000 */
[----:B------:R-:W-:Y:S05]  /*3db0*/  @P3 BRA `(.L_x_36331) ;  /* 0x0000004000003947 */ /* 0x000fea0003800000 */
[----:B------:R-:W-:Y:S01]  /*3dc0*/  HFMA2.MMA R139, -RZ, RZ, 0, 0 ;  /* 0x00000000ff8b7435 */ /* 0x000fe200000001ff */
[----:B------:R-:W-:Y:S05]  /*3dd0*/  @!P2 BRA `(.L_x_36332) ;  /* 0x000000600000a947 */ /* 0x000fea0003800000 */
[----:B-----5:R-:W-:Y:S01]  /*3de0*/  HADD2.F32 R139, -RZ, R119.H0_H0 ;  /* 0x20000077ff8b7230 */ /* 0x020fe20000004100 */
[----:B------:R-:W-:Y:S05]  /*3df0*/  BRA `(.L_x_36332) ;  /* 0x0000004000007947 */ /* 0x000fea0003800000 */
.L_x_36331:
[----:B-----5:R-:W-:-:S05]  /*3e00*/  HADD2.F32 R120, -RZ, R115.H0_H0 ;  /* 0x20000073ff787230 */ /* 0x020fca0000004100 */
[----:B------:R-:W-:Y:S01]  /*3e10*/  FMUL.FTZ R139, R120, c[0x0][0x1ec] ;  /* 0x00007b00788b7a20 */ /* 0x000fe20000410000 */
[----:B------:R-:W-:-:S05]  /*3e20*/  @P2 HADD2.F32 R120, -RZ, R119.H0_H0 ;  /* 0x20000077ff782230 */ /* 0x000fca0000004100 */
[----:B------:R-:W-:Y:S02]  /*3e30*/  @P2 FADD.FTZ R139, R120, R139 ;  /* 0x0000008b788b2221 */ /* 0x000fe40000010000 */
.L_x_36332:
[----:B------:R-:W-:Y:S05]  /*3e40*/  BSYNC B1 ;  /* 0x0000000000017941 */ /* 0x000fea0003800000 */
.L_x_36330:
[----:B------:R-:W-:Y:S01]  /*3e50*/  BSSY B1, `(.L_x_36333) ;  /* 0x000000a000017945 */ /* 0x000fe20003800000 */
[----:B------:R-:W-:Y:S05]  /*3e60*/  @P3 BRA `(.L_x_36334) ;  /* 0x0000004000003947 */ /* 0x000fea0003800000 */
[----:B------:R-:W-:Y:S01]  /*3e70*/  MOV R140, RZ ;  /* 0x000000ff008c7202 */ /* 0x000fe20000000f00 */
[----:B------:R-:W-:Y:S05]  /*3e80*/  @!P2 BRA `(.L_x_36335) ;  /* 0x000000600000a947 */ /* 0x000fea0003800000 */
[----:B-----5:R-:W-:Y:S01]  /*3e90*/  HADD2.F32 R140, -RZ, R119.H1_H1 ;  /* 0x30000077ff8c7230 */ /* 0x020fe20000004100 */
[----:B------:R-:W-:Y:S05]  /*3ea0*/  BRA `(.L_x_36335) ;  /* 0x0000004000007947 */ /* 0x000fea0003800000 */
.L_x_36334:
[----:B-----5:R-:W-:-:S05]  /*3eb0*/  HADD2.F32 R120, -RZ, R115.H1_H1 ;  /* 0x30000073ff787230 */ /* 0x020fca0000004100 */
[----:B------:R-:W-:Y:S01]  /*3ec0*/  FMUL.FTZ R140, R120, c[0x0][0x1ec] ;  /* 0x00007b00788c7a20 */ /* 0x000fe20000410000 */
[----:B------:R-:W-:-:S05]  /*3ed0*/  @P2 HADD2.F32 R120, -RZ, R119.H1_H1 ;  /* 0x30000077ff782230 */ /* 0x000fca0000004100 */
[----:B------:R-:W-:Y:S02]  /*3ee0*/  @P2 FADD.FTZ R140, R120, R140 ;  /* 0x0000008c788c2221 */ /* 0x000fe40000010000 */
.L_x_36335:
[----:B------:R-:W-:Y:S05]  /*3ef0*/  BSYNC B1 ;  /* 0x0000000000017941 */ /* 0x000fea0003800000 */
.L_x_36333:
        /* <DEDUP_REMOVED lines=9> */
.L_x_36311:
[----:B------:R-:W-:Y:S05]  /*3f90*/  BSYNC B0 ;  /* 0x0000000000007941 */ /* 0x000fea0003800000 */
.L_x_36310:
        /* <DEDUP_REMOVED lines=18> */
.L_x_36339:
[----:B0----5:R-:W-:Y:S02]  /*40c0*/  HADD2.F32 R141, -RZ, R112.H0_H0 ;  /* 0x20000070ff8d7230 */ /* 0x021fe40000004100 */
[----:B------:R-:W-:-:S03]  /*40d0*/  @P2 HADD2.F32 R120, -RZ, R116.H0_H0 ;  /* 0x20000074ff782230 */ /* 0x000fc60000004100 */
[----:B------:R-:W-:-:S04]  /*40e0*/  FMUL.FTZ R141, R141, c[0x0][0x1ec] ;  /* 0x00007b008d8d7a20 */ /* 0x000fc80000410000 */
[----:B------:R-:W-:Y:S02]  /*40f0*/  @P2 FADD.FTZ R141, R120, R141 ;  /* 0x0000008d788d2221 */ /* 0x000fe40000010000 */
.L_x_36340:
[----:B------:R-:W-:Y:S05]  /*4100*/  BSYNC B1 ;  /* 0x0000000000017941 */ /* 0x000fea0003800000 */
.L_x_36338:
[----:B------:R-:W-:Y:S01]  /*4110*/  BSSY B1, `(.L_x_36341) ;  /* 0x000000a000017945 */ /* 0x000fe20003800000 */
[----:B------:R-:W-:Y:S05]  /*4120*/  @P3 BRA `(.L_x_36342) ;  /* 0x0000004000003947 */ /* 0x000fea0003800000 */
[----:B------:R-:W-:Y:S01]  /*4130*/  MOV R142, RZ ;  /* 0x000000ff008e7202 */ /* 0x000fe20000000f00 */
[----:B------:R-:W-:Y:S05]  /*4140*/  @!P2 BRA `(.L_x_36343) ;  /* 0x000000600000a947 */ /* 0x000fea0003800000 */
[----:B-----5:R-:W-:Y:S01]  /*4150*/  HADD2.F32 R142, -RZ, R116.H1_H1 ;  /* 0x30000074ff8e7230 */ /* 0x020fe20000004100 */
[----:B------:R-:W-:Y:S05]  /*4160*/  BRA `(.L_x_36343) ;  /* 0x0000004000007947 */ /* 0x000fea0003800000 */
.L_x_36342:
[----:B-----5:R-:W-:Y:S02]  /*4170*/  HADD2.F32 R142, -RZ, R112.H1_H1 ;  /* 0x30000070ff8e7230 */ /* 0x020fe40000004100 */
[----:B------:R-:W-:-:S03]  /*4180*/  @P2 HADD2.F32 R121, -RZ, R116.H1_H1 ;  /* 0x30000074ff792230 */ /* 0x000fc60000004100 */
[----:B------:R-:W-:-:S04]  /*4190*/  FMUL.FTZ R142, R142, c[0x0][0x1ec] ;  /* 0x00007b008e8e7a20 */ /* 0x000fc80000410000 */
[----:B------:R-:W-:Y:S02]  /*41a0*/  @P2 FADD.FTZ R142, R121, R142 ;  /* 0x0000008e798e2221 */ /* 0x000fe40000010000 */
.L_x_36343:
[----:B------:R-:W-:Y:S05]  /*41b0*/  BSYNC B1 ;  /* 0x0000000000017941 */ /* 0x000fea0003800000 */
.L_x_36341:
[----:B------:R-:W-:Y:S01]  /*41c0*/  BSSY B1, `(.L_x_36344) ;  /* 0x000000a000017945 */ /* 0x000fe20003800000 */
[----:B------:R-:W-:Y:S05]  /*41d0*/  @P3 BRA `(.L_x_36345) ;  /* 0x0000004000003947 */ /* 0x000fea0003800000 */
[----:B------:R-:W-:Y:S01]  /*41e0*/  HFMA2.MMA R143, -RZ, RZ, 0, 0 ;  /* 0x00000000ff8f7435 */ /* 0x000fe200000001ff */
[----:B------:R-:W-:Y:S05]  /*41f0*/  @!P2 BRA `(.L_x_36346) ;  /* 0x000000600000a947 */ /* 0x000fea0003800000 */
[----:B-----5:R-:W-:Y:S01]  /*4200*/  HADD2.F32 R143, -RZ, R117.H0_H0 ;  /* 0x20000075ff8f7230 */ /* 0x020fe20000004100 */
[----:B------:R-:W-:Y:S05]  /*4210*/  BRA `(.L_x_36346) ;  /* 0x0000004000007947 */ /* 0x000fea0003800000 */
.L_x_36345:
[----:B-----5:R-:W-:Y:S02]  /*4220*/  HADD2.F32 R143, -RZ, R113.H0_H0 ;  /* 0x20000071ff8f7230 */ /* 0x020fe40000004100 */
[----:B------:R-:W-:-:S03]  /*4230*/  @P2 HADD2.F32 R120, -RZ, R117.H0_H0 ;  /* 0x20000075ff782230 */ /* 0x000fc60000004100 */
[----:B------:R-:W-:-:S04]  /*4240*/  FMUL.FTZ R143, R143, c[0x0][0x1ec] ;  /* 0x00007b008f8f7a20 */ /* 0x000fc80000410000 */
[----:B------:R-:W-:Y:S02]  /*4250*/  @P2 FADD.FTZ R143, R120, R143 ;  /* 0x0000008f788f2221 */ /* 0x000fe40000010000 */
.L_x_36346:
[----:B------:R-:W-:Y:S05]  /*4260*/  BSYNC B1 ;  /* 0x0000000000017941 */ /* 0x000fea0003800000 */
.L_x_36344:
[----:B------:R-:W-:Y:S01]  /*4270*/  BSSY B1, `(.L_x_36347) ;  /* 0x000000a000017945 */ /* 0x000fe20003800000 */
[----:B------:R-:W-:Y:S05]  /*4280*/  @P3 BRA `(.L_x_36348) ;  /* 0x0000004000003947 */ /* 0x000fea0003800000 */
[----:B------:R-:W-:Y:S01]  /*4290*/  MOV R144, RZ ;  /* 0x000000ff00907202 */ /* 0x000fe20000000f00 */
[----:B------:R-:W-:Y:S05]  /*42a0*/  @!P2 BRA `(.L_x_36349) ;  /* 0x000000600000a947 */ /* 0x000fea0003800000 */
[----:B-----5:R-:W-:Y:S01]  /*42b0*/  HADD2.F32 R144, -RZ, R117.H1_H1 ;  /* 0x30000075ff907230 */ /* 0x020fe20000004100 */
[----:B------:R-:W-:Y:S05]  /*42c0*/  BRA `(.L_x_36349) ;  /* 0x0000004000007947 */ /* 0x000fea0003800000 */
.L_x_36348:
[----:B-----5:R-:W-:Y:S02]  /*42d0*/  HADD2.F32 R144, -RZ, R113.H1_H1 ;  /* 0x30000071ff907230 */ /* 0x020fe40000004100 */
[----:B------:R-:W-:-:S03]  /*42e0*/  @P2 HADD2.F32 R120, -RZ, R117.H1_H1 ;  /* 0x30000075ff782230 */ /* 0x000fc60000004100 */
[----:B------:R-:W-:-:S04]  /*42f0*/  FMUL.FTZ R144, R144, c[0x0][0x1ec] ;  /* 0x00007b0090907a20 */ /* 0x000fc80000410000 */
[----:B------:R-:W-:Y:S02]  /*4300*/  @P2 FADD.FTZ R144, R120, R144 ;  /* 0x0000009078902221 */ /* 0x000fe40000010000 */
.L_x_36349:
[----:B------:R-:W-:Y:S05]  /*4310*/  BSYNC B1 ;  /* 0x0000000000017941 */ /* 0x000fea0003800000 */
.L_x_36347:
[----:B------:R-:W-:Y:S01]  /*4320*/  BSSY B1, `(.L_x_36350) ;  /* 0x000000a000017945 */ /* 0x000fe20003800000 */
[----:B------:R-:W-:Y:S05]  /*4330*/  @P3 BRA `(.L_x_36351) ;  /* 0x0000004000003947 */ /* 0x000fea0003800000 */
[----:B------:R-:W-:Y:S01]  /*4340*/  HFMA2.MMA R145, -RZ, RZ, 0, 0 ;  /* 0x00000000ff917435 */ /* 0x000fe200000001ff */
[----:B------:R-:W-:Y:S05]  /*4350*/  @!P2 BRA `(.L_x_36352) ;  /* 0x000000600000a947 */ /* 0x000fea0003800000 */
[----:B-----5:R-:W-:Y:S01]  /*4360*/  HADD2.F32 R145, -RZ, R118.H0_H0 ;  /* 0x20000076ff917230 */ /* 0x020fe20000004100 */
[----:B------:R-:W-:Y:S05]  /*4370*/  BRA `(.L_x_36352) ;  /* 0x0000004000007947 */ /* 0x000fea0003800000 */
.L_x_36351:
[----:B-----5:R-:W-:-:S05]  /*4380*/  HADD2.F32 R120, -RZ, R114.H0_H0 ;  /* 0x20000072ff787230 */ /* 0x020fca0000004100 */
[----:B------:R-:W-:Y:S01]  /*4390*/  FMUL.FTZ R145, R120, c[0x0][0x1ec] ;  /* 0x00007b0078917a20 */ /* 0x000fe20000410000 */
[----:B------:R-:W-:-:S05]  /*43a0*/  @P2 HADD2.F32 R120, -RZ, R118.H0_H0 ;  /* 0x20000076ff782230 */ /* 0x000fca0000004100 */
[----:B------:R-:W-:Y:S02]  /*43b0*/  @P2 FADD.FTZ R145, R120, R145 ;  /* 0x0000009178912221 */ /* 0x000fe40000010000 */
.L_x_36352:
[----:B------:R-:W-:Y:S05]  /*43c0*/  BSYNC B1 ;  /* 0x0000000000017941 */ /* 0x000fea0003800000 */
.L_x_36350:
[----:B------:R-:W-:Y:S01]  /*43d0*/  BSSY B1, `(.L_x_36353) ;  /* 0x000000a000017945 */ /* 0x000fe20003800000 */
[----:B------:R-:W-:Y:S05]  /*43e0*/  @P3 BRA `(.L_x_36354) ;  /* 0x0000004000003947 */ /* 0x000fea0003800000 */
[----:B------:R-:W-:Y:S01]  /*43f0*/  MOV R146, RZ ;  /* 0x000000ff00927202 */ /* 0x000fe20000000f00 */
[----:B------:R-:W-:Y:S05]  /*4400*/  @!P2 BRA `(.L_x_36355) ;  /* 0x000000600000a947 */ /* 0x000fea0003800000 */
[----:B-----5:R-:W-:Y:S01]  /*4410*/  HADD2.F32 R146, -RZ, R118.H1_H1 ;  /* 0x30000076ff927230 */ /* 0x020fe20000004100 */
[----:B------:R-:W-:Y:S05]  /*4420*/  BRA `(.L_x_36355) ;  /* 0x0000004000007947 */ /* 0x000fea0003800000 */
.L_x_36354:
[----:B-----5:R-:W-:-:S05]  /*4430*/  HADD2.F32 R120, -RZ, R114.H1_H1 ;  /* 0x30000072ff787230 */ /* 0x020fca0000004100 */
[----:B------:R-:W-:Y:S01]  /*4440*/  FMUL.FTZ R146, R120, c[0x0][0x1ec] ;  /* 0x00007b0078927a20 */ /* 0x000fe20000410000 */
[----:B------:R-:W-:-:S05]  /*4450*/  @P2 HADD2.F32 R120, -RZ, R118.H1_H1 ;  /* 0x30000076ff782230 */ /* 0x000fca0000004100 */
[----:B------:R-:W-:Y:S02]  /*4460*/  @P2 FADD.FTZ R146, R120, R146 ;  /* 0x0000009278922221 */ /* 0x000fe40000010000 */
.L_x_36355:
[----:B------:R-:W-:Y:S05]  /*4470*/  BSYNC B1 ;  /* 0x0000000000017941 */ /* 0x000fea0003800000 */
.L_x_36353:
[----:B------:R-:W-:Y:S01]  /*4480*/  BSSY B1, `(.L_x_36356) ;  /* 0x000000a000017945 */ /* 0x000fe20003800000 */
[----:B------:R-:W-:Y:S05]  /*4490*/  @P3 BRA `(.L_x_36357) ;  /* 0x0000004000003947 */ /* 0x000fea0003800000 */
[----:B------:R-:W-:Y:S01]  /*44a0*/  HFMA2.MMA R147, -RZ, RZ, 0, 0 ;  /* 0x00000000ff937435 */ /* 0x000fe200000001ff */
[----:B------:R-:W-:Y:S05]  /*44b0*/  @!P2 BRA `(.L_x_36358) ;  /* 0x000000600000a947 */ /* 0x000fea0003800000 */
[----:B-----5:R-:W-:Y:S01]  /*44c0*/  HADD2.F32 R147, -RZ, R119.H0_H0 ;  /* 0x20000077ff937230 */ /* 0x020fe20000004100 */
[----:B------:R-:W-:Y:S05]  /*44d0*/  BRA `(.L_x_36358) ;  /* 0x0000004000007947 */ /* 0x000fea0003800000 */
.L_x_36357:
[----:B-----5:R-:W-:-:S05]  /*44e0*/  HADD2.F32 R120, -RZ, R115.H0_H0 ;  /* 0x20000073ff787230 */ /* 0x020fca0000004100 */
[----:B------:R-:W-:Y:S01]  /*44f0*/  FMUL.FTZ R147, R120, c[0x0][0x1ec] ;  /* 0x00007b0078937a20 */ /* 0x000fe20000410000 */
[----:B------:R-:W-:-:S05]  /*4500*/  @P2 HADD2.F32 R120, -RZ, R119.H0_H0 ;  /* 0x20000077ff782230 */ /* 0x000fca0000004100 */
[----:B------:R-:W-:Y:S02]  /*4510*/  @P2 FADD.FTZ R147, R120, R147 ;  /* 0x0000009378932221 */ /* 0x000fe40000010000 */
.L_x_36358:
[----:B------:R-:W-:Y:S05]  /*4520*/  BSYNC B1 ;  /* 0x0000000000017941 */ /* 0x000fea0003800000 */
.L_x_36356:
[----:B------:R-:W-:Y:S01]  /*4530*/  BSSY B1, `(.L_x_36359) ;  /* 0x000000a000017945 */ /* 0x000fe20003800000 */
[----:B------:R-:W-:Y:S05]  /*4540*/  @P3 BRA `(.L_x_36360) ;  /* 0x0000004000003947 */ /* 0x000fea0003800000 */
[----:B------:R-:W-:Y:S01]  /*4550*/  MOV R148, RZ ;  /* 0x000000ff00947202 */ /* 0x000fe20000000f00 */
[----:B------:R-:W-:Y:S05]  /*4560*/  @!P2 BRA `(.L_x_36361) ;  /* 0x000000600000a947 */ /* 0x000fea0003800000 */
[----:B-----5:R-:W-:Y:S01]  /*4570*/  HADD2.F32 R148, -RZ, R119.H1_H1 ;  /* 0x30000077ff947230 */ /* 0x020fe20000004100 */
[----:B------:R-:W-:Y:S05]  /*4580*/  BRA `(.L_x_36361) ;  /* 0x0000004000007947 */ /* 0x000fea0003800000 */
.L_x_36360:
[----:B-----5:R-:W-:-:S05]  /*4590*/  HADD2.F32 R120, -RZ, R115.H1_H1 ;  /* 0x30000073ff787230 */ /* 0x020fca0000004100 */
[----:B------:R-:W-:Y:S01]  /*45a0*/  FMUL.FTZ R148, R120, c[0x0][0x1ec] ;  /* 0x00007b0078947a20 */ /* 0x000fe20000410000 */
[----:B------:R-:W-:-:S05]  /*45b0*/  @P2 HADD2.F32 R120, -RZ, R119.H1_H1 ;  /* 0x30000077ff782230 */ /* 0x000fca0000004100 */
[----:B------:R-:W-:Y:S02]  /*45c0*/  @P2 FADD.FTZ R148, R120, R148 ;  /* 0x0000009478942221 */ /* 0x000fe40000010000 */
.L_x_36361:
[----:B------:R-:W-:Y:S05]  /*45d0*/  BSYNC B1 ;  /* 0x0000000000017941 */ /* 0x000fea0003800000 */
.L_x_36359:
        /* <DEDUP_REMOVED lines=9> */
.L_x_36337:
[----:B------:R-:W-:Y:S05]  /*4670*/  BSYNC B0 ;  /* 0x0000000000007941 */ /* 0x000fea0003800000 */
.L_x_36336:
        /* <DEDUP_REMOVED lines=18> */
.L_x_36365:
[----:B0----5:R-:W-:Y:S02]  /*47a0*/  HADD2.F32 R149, -RZ, R112.H0_H0 ;  /* 0x20000070ff957230 */ /* 0x021fe40000004100 */
[----:B------:R-:W-:-:S03]  /*47b0*/  @P2 HADD2.F32 R120, -RZ, R116.H0_H0 ;  /* 0x20000074ff782230 */ /* 0x000fc60000004100 */
[----:B------:R-:W-:-:S04]  /*47c0*/  FMUL.FTZ R149, R149, c[0x0][0x1ec] ;  /* 0x00007b0095957a20 */ /* 0x000fc80000410000 */
[----:B------:R-:W-:Y:S02]  /*47d0*/  @P2 FADD.FTZ R149, R120, R149 ;  /* 0x0000009578952221 */ /* 0x000fe40000010000 */
.L_x_36366:
[----:B------:R-:W-:Y:S05]  /*47e0*/  BSYNC B1 ;  /* 0x0000000000017941 */ /* 0x000fea0003800000 */
.L_x_36364:
[----:B------:R-:W-:Y:S01]  /*47f0*/  BSSY B1, `(.L_x_36367) ;  /* 0x000000a000017945 */ /* 0x000fe20003800000 */
[----:B------:R-:W-:Y:S05]  /*4800*/  @P3 BRA `(.L_x_36368) ;  /* 0x0000004000003947 */ /* 0x000fea0003800000 */
[----:B------:R-:W-:Y:S01]  /*4810*/  MOV R150, RZ ;  /* 0x000000ff00967202 */ /* 0x000fe20000000f00 */
[----:B------:R-:W-:Y:S05]  /*4820*/  @!P2 BRA `(.L_x_36369) ;  /* 0x000000600000a947 */ /* 0x000fea0003800000 */
[----:B-----5:R-:W-:Y:S01]  /*4830*/  HADD2.F32 R150, -RZ, R116.H1_H1 ;  /* 0x30000074ff967230 */ /* 0x020fe20000004100 */
[----:B------:R-:W-:Y:S05]  /*4840*/  BRA `(.L_x_36369) ;  /* 0x0000004000007947 */ /* 0x000fea0003800000 */
.L_x_36368:
[----:B-----5:R-:W-:Y:S02]  /*4850*/  HADD2.F32 R150, -RZ, R112.H1_H1 ;  /* 0x30000070ff967230 */ /* 0x020fe40000004100 */
[----:B------:R-:W-:-:S03]  /*4860*/  @P2 HADD2.F32 R121, -RZ, R116.H1_H1 ;  /* 0x30000074ff792230 */ /* 0x000fc60000004100 */
[----:B------:R-:W-:-:S04]  /*4870*/  FMUL.FTZ R150, R150, c[0x0][0x1ec] ;  /* 0x00007b0096967a20 */ /* 0x000fc80000410000 */
[----:B------:R-:W-:Y:S02]  /*4880*/  @P2 FADD.FTZ R150, R121, R150 ;  /* 0x0000009679962221 */ /* 0x000fe40000010000 */
.L_x_36369:
[----:B------:R-:W-:Y:S05]  /*4890*/  BSYNC B1 ;  /* 0x0000000000017941 */ /* 0x000fea0003800000 */
.L_x_36367:
[----:B------:R-:W-:Y:S01]  /*48a0*/  BSSY B1, `(.L_x_36370) ;  /* 0x000000a000017945 */ /* 0x000fe20003800000 */
[----:B------:R-:W-:Y:S05]  /*48b0*/  @P3 BRA `(.L_x_36371) ;  /* 0x0000004000003947 */ /* 0x000fea0003800000 */
[----:B------:R-:W-:Y:S01]  /*48c0*/  HFMA2.MMA R151, -RZ, RZ, 0, 0 ;  /* 0x00000000ff977435 */ /* 0x000fe200000001ff */
[----:B------:R-:W-:Y:S05]  /*48d0*/  @!P2 BRA `(.L_x_36372) ;  /* 0x000000600000a947 */ /* 0x000fea0003800000 */
[----:B-----5:R-:W-:Y:S01]  /*48e0*/  HADD2.F32 R151, -RZ, R117.H0_H0 ;  /* 0x20000075ff977230 */ /* 0x020fe20000004100 */
[----:B------:R-:W-:Y:S05]  /*48f0*/  BRA `(.L_x_36372) ;  /* 0x0000004000007947 */ /* 0x000fea0003800000 */
.L_x_36371:
[----:B-----5:R-:W-:Y:S02]  /*4900*/  HADD2.F32 R151, -RZ, R113.H0_H0 ;  /* 0x20000071ff977230 */ /* 0x020fe40000004100 */
[----:B------:R-:W-:-:S03]  /*4910*/  @P2 HADD2.F32 R120, -RZ, R117.H0_H0 ;  /* 0x20000075ff782230 */ /* 0x000fc60000004100 */
[----:B------:R-:W-:-:S04]  /*4920*/  FMUL.FTZ R151, R151, c[0x0][0x1ec] ;  /* 0x00007b0097977a20 */ /* 0x000fc80000410000 */
[----:B------:R-:W-:Y:S02]  /*4930*/  @P2 FADD.FTZ R151, R120, R151 ;  /* 0x0000009778972221 */ /* 0x000fe40000010000 */
.L_x_36372:
[----:B------:R-:W-:Y:S05]  /*4940*/  BSYNC B1 ;  /* 0x0000000000017941 */ /* 0x000fea0003800000 */
.L_x_36370:
[----:B------:R-:W-:Y:S01]  /*4950*/  BSSY B1, `(.L_x_36373) ;  /* 0x000000a000017945 */ /* 0x000fe20003800000 */
[----:B------:R-:W-:Y:S05]  /*4960*/  @P3 BRA `(.L_x_36374) ;  /* 0x0000004000003947 */ /* 0x000fea0003800000 */
[----:B------:R-:W-:Y:S01]  /*4970*/  MOV R152, RZ ;  /* 0x000000ff00987202 */ /* 0x000fe20000000f00 */
[----:B------:R-:W-:Y:S05]  /*4980*/  @!P2 BRA `(.L_x_36375) ;  /* 0x000000600000a947 */ /* 0x000fea0003800000 */
[----:B-----5:R-:W-:Y:S01]  /*4990*/  HADD2.F32 R152, -RZ, R117.H1_H1 ;  /* 0x30000075ff987230 */ /* 0x020fe20000004100 */
[----:B------:R-:W-:Y:S05]  /*49a0*/  BRA `(.L_x_36375) ;  /* 0x0000004000007947 */ /* 0x000fea0003800000 */
.L_x_36374:
[----:B-----5:R-:W-:Y:S02]  /*49b0*/  HADD2.F32 R152, -RZ, R113.H1_H1 ;  /* 0x30000071ff987230 */ /* 0x020fe40000004100 */
[----:B------:R-:W-:-:S03]  /*49c0*/  @P2 HADD2.F32 R120, -RZ, R117.H1_H1 ;  /* 0x30000075ff782230 */ /* 0x000fc60000004100 */
[----:B------:R-:W-:-:S04]  /*49d0*/  FMUL.FTZ R152, R152, c[0x0][0x1ec] ;  /* 0x00007b0098987a20 */ /* 0x000fc80000410000 */
[----:B------:R-:W-:Y:S02]  /*49e0*/  @P2 FADD.FTZ R152, R120, R152 ;  /* 0x0000009878982221 */ /* 0x000fe40000010000 */
.L_x_36375:
[----:B------:R-:W-:Y:S05]  /*49f0*/  BSYNC B1 ;  /* 0x0000000000017941 */ /* 0x000fea0003800000 */
.L_x_36373:
[----:B------:R-:W-:Y:S01]  /*4a00*/  BSSY B1, `(.L_x_36376) ;  /* 0x000000a000017945 */ /* 0x000fe20003800000 */
[----:B------:R-:W-:Y:S05]  /*4a10*/  @P3 BRA `(.L_x_36377) ;  /* 0x0000004000003947 */ /* 0x000fea0003800000 */
[----:B------:R-:W-:Y:S01]  /*4a20*/  HFMA2.MMA R153, -RZ, RZ, 0, 0 ;  /* 0x00000000ff997435 */ /* 0x000fe200000001ff */
[----:B------:R-:W-:Y:S05]  /*4a30*/  @!P2 BRA `(.L_x_36378) ;  /* 0x000000600000a947 */ /* 0x000fea0003800000 */
[----:B-----5:R-:W-:Y:S01]  /*4a40*/  HADD2.F32 R153, -RZ, R118.H0_H0 ;  /* 0x20000076ff997230 */ /* 0x020fe20000004100 */
[----:B------:R-:W-:Y:S05]  /*4a50*/  BRA `(.L_x_36378) ;  /* 0x0000004000007947 */ /* 0x000fea0003800000 */
.L_x_36377:
[----:B-----5:R-:W-:-:S05]  /*4a60*/  HADD2.F32 R120, -RZ, R114.H0_H0 ;  /* 0x20000072ff787230 */ /* 0x020fca0000004100 */
[----:B------:R-:W-:Y:S01]  /*4a70*/  FMUL.FTZ R153, R120, c[0x0][0x1ec] ;  /* 0x00007b0078997a20 */ /* 0x000fe20000410000 */
[----:B------:R-:W-:-:S05]  /*4a80*/  @P2 HADD2.F32 R120, -RZ, R118.H0_H0 ;  /* 0x20000076ff782230 */ /* 0x000fca0000004100 */
[----:B------:R-:W-:Y:S02]  /*4a90*/  @P2 FADD.FTZ R153, R120, R153 ;  /* 0x0000009978992221 */ /* 0x000fe40000010000 */
.L_x_36378:
[----:B------:R-:W-:Y:S05]  /*4aa0*/  BSYNC B1 ;  /* 0x0000000000017941 */ /* 0x000fea0003800000 */
.L_x_36376:
[----:B------:R-:W-:Y:S01]  /*4ab0*/  BSSY B1, `(.L_x_36379) ;  /* 0x000000a000017945 */ /* 0x000fe20003800000 */
[----:B------:R-:W-:Y:S05]  /*4ac0*/  @P3 BRA `(.L_x_36380) ;  /* 0x0000004000003947 */ /* 0x000fea0003800000 */
[----:B------:R-:W-:Y:S01]  /*4ad0*/  MOV R154, RZ ;  /* 0x000000ff009a7202 */ /* 0x000fe20000000f00 */
[----:B------:R-:W-:Y:S05]  /*4ae0*/  @!P2 BRA `(.L_x_36381) ;  /* 0x000000600000a947 */ /* 0x000fea0003800000 */
[----:B-----5:R-:W-:Y:S01]  /*4af0*/  HADD2.F32 R154, -RZ, R118.H1_H1 ;  /* 0x30000076ff9a7230 */ /* 0x020fe20000004100 */
[----:B------:R-:W-:Y:S05]  /*4b00*/  BRA `(.L_x_36381) ;  /* 0x0000004000007947 */ /* 0x000fea0003800000 */
.L_x_36380:
[----:B-----5:R-:W-:-:S05]  /*4b10*/  HADD2.F32 R120, -RZ, R114.H1_H1 ;  /* 0x30000072ff787230 */ /* 0x020fca0000004100 */
[----:B------:R-:W-:Y:S01]  /*4b20*/  FMUL.FTZ R154, R120, c[0x0][0x1ec] ;  /* 0x00007b00789a7a20 */ /* 0x000fe20000410000 */
[----:B------:R-:W-:-:S05]  /*4b30*/  @P2 HADD2.F32 R120, -RZ, R118.H1_H1 ;  /* 0x30000076ff782230 */ /* 0x000fca0000004100 */
[----:B------:R-:W-:Y:S02]  /*4b40*/  @P2 FADD.FTZ R154, R120, R154 ;  /* 0x0000009a789a2221 */ /* 0x000fe40000010000 */
.L_x_36381:
[----:B------:R-:W-:Y:S05]  /*4b50*/  BSYNC B1 ;  /* 0x0000000000017941 */ /* 0x000fea0003800000 */
.L_x_36379:
[----:B------:R-:W-:Y:S01]  /*4b60*/  BSSY B1, `(.L_x_36382) ;  /* 0x000000a000017945 */ /* 0x000fe20003800000 */
[----:B------:R-:W-:Y:S05]  /*4b70*/  @P3 BRA `(.L_x_36383) ;  /* 0x0000004000003947 */ /* 0x000fea0003800000 */
[----:B------:R-:W-:Y:S01]  /*4b80*/  HFMA2.MMA R155, -RZ, RZ, 0, 0 ;  /* 0x00000000ff9b7435 */ /* 0x000fe200000001ff */
[----:B------:R-:W-:Y:S05]  /*4b90*/  @!P2 BRA `(.L_x_36384) ;  /* 0x000000600000a947 */ /* 0x000fea0003800000 */
[----:B-----5:R-:W-:Y:S01]  /*4ba0*/  HADD2.F32 R155, -RZ, R119.H0_H0 ;  /* 0x20000077ff9b7230 */ /* 0x020fe20000004100 */
[----:B------:R-:W-:Y:S05]  /*4bb0*/  BRA `(.L_x_36384) ;  /* 0x0000004000007947 */ /* 0x000fea0003800000 */
.L_x_36383:
[----:B-----5:R-:W-:-:S05]  /*4bc0*/  HADD2.F32 R120, -RZ, R115.H0_H0 ;  /* 0x20000073ff787230 */ /* 0x020fca0000004100 */
[----:B------:R-:W-:Y:S01]  /*4bd0*/  FMUL.FTZ R155, R120, c[0x0][0x1ec] ;  /* 0x00007b00789b7a20 */ /* 0x000fe20000410000 */
[----:B------:R-:W-:-:S05]  /*4be0*/  @P2 HADD2.F32 R120, -RZ, R119.H0_H0 ;  /* 0x20000077ff782230 */ /* 0x000fca0000004100 */
[----:B------:R-:W-:Y:S02]  /*4bf0*/  @P2 FADD.FTZ R155, R120, R155 ;  /* 0x0000009b789b2221 */ /* 0x000fe40000010000 */
.L_x_36384:
[----:B------:R-:W-:Y:S05]  /*4c00*/  BSYNC B1 ;  /* 0x0000000000017941 */ /* 0x000fea0003800000 */
.L_x_36382:
[----:B------:R-:W-:Y:S01]  /*4c10*/  BSSY B1, `(.L_x_36385) ;  /* 0x000000a000017945 */ /* 0x000fe20003800000 */
[----:B------:R-:W-:Y:S05]  /*4c20*/  @P3 BRA `(.L_x_36386) ;  /* 0x0000004000003947 */ /* 0x000fea0003800000 */
[----:B------:R-:W-:Y:S01]  /*4c30*/  MOV R156, RZ ;  /* 0x000000ff009c7202 */ /* 0x000fe20000000f00 */
[----:B------:R-:W-:Y:S05]  /*4c40*/  @!P2 BRA `(.L_x_36387) ;  /* 0x000000600000a947 */ /* 0x000fea0003800000 */
[----:B-----5:R-:W-:Y:S01]  /*4c50*/  HADD2.F32 R156, -RZ, R119.H1_H1 ;  /* 0x30000077ff9c7230 */ /* 0x020fe20000004100 */
[----:B------:R-:W-:Y:S05]  /*4c60*/  BRA `(.L_x_36387) ;  /* 0x0000004000007947 */ /* 0x000fea0003800000 */
.L_x_36386:
[----:B-----5:R-:W-:-:S05]  /*4c70*/  HADD2.F32 R120, -RZ, R115.H1_H1 ;  /* 0x30000073ff787230 */ /* 0x020fca0000004100 */
[----:B------:R-:W-:Y:S01]  /*4c80*/  FMUL.FTZ R156, R120, c[0x0][0x1ec] ;  /* 0x00007b00789c7a20 */ /* 0x000fe20000410000 */
[----:B------:R-:W-:-:S05]  /*4c90*/  @P2 HADD2.F32 R120, -RZ, R119.H1_H1 ;  /* 0x30000077ff782230 */ /* 0x000fca0000004100 */
[----:B------:R-:W-:Y:S02]  /*4ca0*/  @P2 FADD.FTZ R156, R120, R156 ;  /* 0x0000009c789c2221 */ /* 0x000fe40000010000 */
.L_x_36387:
[----:B------:R-:W-:Y:S05]  /*4cb0*/  BSYNC B1 ;  /* 0x0000000000017941 */ /* 0x000fea0003800000 */
.L_x_36385:
        /* <DEDUP_REMOVED lines=9> */
.L_x_36363:
[----:B------:R-:W-:Y:S05]  /*4d50*/  BSYNC B0 ;  /* 0x0000000000007941 */ /* 0x000fea0003800000 */
.L_x_36362:
        /* <DEDUP_REMOVED lines=18> */
.L_x_36391:
[----:B0----5:R-:W-:Y:S02]  /*4e80*/  HADD2.F32 R157, -RZ, R112.H0_H0 ;  /* 0x20000070ff9d7230 */ /* 0x021fe40000004100 */
[----:B------:R-:W-:-:S03]  /*4e90*/  @P1 HADD2.F32 R4, -RZ, R116.H0_H0 ;  /* 0x20000074ff041230 */ /* 0x000fc60000004100 */
[----:B------:R-:W-:-:S04]  /*4ea0*/  FMUL.FTZ R157, R157, c[0x0][0x1ec] ;  /* 0x00007b009d9d7a20 */ /* 0x000fc80000410000 */
[----:B------:R-:W-:Y:S02]  /*4eb0*/  @P1 FADD.FTZ R157, R4, R157 ;  /* 0x0000009d049d1221 */ /* 0x000fe40000010000 */
.L_x_36392:
[----:B------:R-:W-:Y:S05]  /*4ec0*/  BSYNC B1 ;  /* 0x0000000000017941 */ /* 0x000fea0003800000 */
.L_x_36390:
[----:B------:R-:W-:Y:S01]  /*4ed0*/  BSSY B1, `(.L_x_36393) ;  /* 0x000000a000017945 */ /* 0x000fe20003800000 */
[----:B------:R-:W-:Y:S05]  /*4ee0*/  @P2 BRA `(.L_x_36394) ;  /* 0x0000004000002947 */ /* 0x000fea0003800000 */
[----:B------:R-:W-:Y:S01]  /*4ef0*/  MOV R158, RZ ;  /* 0x000000ff009e7202 */ /* 0x000fe20000000f00 */
[----:B------:R-:W-:Y:S05]  /*4f00*/  @!P1 BRA `(.L_x_36395) ;  /* 0x0000006000009947 */ /* 0x000fea0003800000 */
[----:B-----5:R-:W-:Y:S01]  /*4f10*/  HADD2.F32 R158, -RZ, R116.H1_H1 ;  /* 0x30000074ff9e7230 */ /* 0x020fe20000004100 */
[----:B------:R-:W-:Y:S05]  /*4f20*/  BRA `(.L_x_36395) ;  /* 0x0000004000007947 */ /* 0x000fea0003800000 */
.L_x_36394:
[----:B-----5:R-:W-:Y:S02]  /*4f30*/  HADD2.F32 R158, -RZ, R112.H1_H1 ;  /* 0x30000070ff9e7230 */ /* 0x020fe40000004100 */
[----:B------:R-:W-:-:S03]  /*4f40*/  @P1 HADD2.F32 R121, -RZ, R116.H1_H1 ;  /* 0x30000074ff791230 */ /* 0x000fc60000004100 */
[----:B------:R-:W-:-:S04]  /*4f50*/  FMUL.FTZ R158, R158, c[0x0][0x1ec] ;  /* 0x00007b009e9e7a20 */ /* 0x000fc80000410000 */
[----:B------:R-:W-:Y:S02]  /*4f60*/  @P1 FADD.FTZ R158, R121, R158 ;  /* 0x0000009e799e1221 */ /* 0x000fe40000010000 */
.L_x_36395:
[----:B------:R-:W-:Y:S05]  /*4f70*/  BSYNC B1 ;  /* 0x0000000000017941 */ /* 0x000fea0003800000 */
.L_x_36393:
[----:B------:R-:W-:Y:S01]  /*4f80*/  BSSY B1, `(.L_x_36396) ;  /* 0x000000a000017945 */ /* 0x000fe20003800000 */
[----:B------:R-:W-:Y:S05]  /*4f90*/  @P2 BRA `(.L_x_36397) ;  /* 0x0000004000002947 */ /* 0x000fea0003800000 */
[----:B------:R-:W-:Y:S01]  /*4fa0*/  HFMA2.MMA R159, -RZ, RZ, 0, 0 ;  /* 0x00000000ff9f7435 */ /* 0x000fe200000001ff */
[----:B------:R-:W-:Y:S05]  /*4fb0*/  @!P1 BRA `(.L_x_36398) ;  /* 0x0000006000009947 */ /* 0x000fea0003800000 */
[----:B-----5:R-:W-:Y:S01]  /*4fc0*/  HADD2.F32 R159, -RZ, R117.H0_H0 ;  /* 0x20000075ff9f7230 */ /* 0x020fe20000004100 */
[----:B------:R-:W-:Y:S05]  /*4fd0*/  BRA `(.L_x_36398) ;  /* 0x0000004000007947 */ /* 0x000fea0003800000 */
.L_x_36397:
[----:B-----5:R-:W-:Y:S02]  /*4fe0*/  HADD2.F32 R159, -RZ, R113.H0_H0 ;  /* 0x20000071ff9f7230 */ /* 0x020fe40000004100 */
[----:B------:R-:W-:-:S03]  /*4ff0*/  @P1 HADD2.F32 R4, -RZ, R117.H0_H0 ;  /* 0x20000075ff041230 */ /* 0x000fc60000004100 */
[----:B------:R-:W-:-:S04]  /*5000*/  FMUL.FTZ R159, R159, c[0x0][0x1ec] ;  /* 0x00007b009f9f7a20 */ /* 0x000fc80000410000 */
[----:B------:R-:W-:Y:S02]  /*5010*/  @P1 FADD.FTZ R159, R4, R159 ;  /* 0x0000009f049f1221 */ /* 0x000fe40000010000 */
.L_x_36398:
[----:B------:R-:W-:Y:S05]  /*5020*/  BSYNC B1 ;  /* 0x0000000000017941 */ /* 0x000fea0003800000 */
.L_x_36396:
[----:B------:R-:W-:Y:S01]  /*5030*/  BSSY B1, `(.L_x_36399) ;  /* 0x000000a000017945 */ /* 0x000fe20003800000 */
[----:B------:R-:W-:Y:S05]  /*5040*/  @P2 BRA `(.L_x_36400) ;  /* 0x0000004000002947 */ /* 0x000fea0003800000 */
[----:B------:R-:W-:Y:S01]  /*5050*/  MOV R160, RZ ;  /* 0x000000ff00a07202 */ /* 0x000fe20000000f00 */
[----:B------:R-:W-:Y:S05]  /*5060*/  @!P1 BRA `(.L_x_36401) ;  /* 0x0000006000009947 */ /* 0x000fea0003800000 */
[----:B-----5:R-:W-:Y:S01]  /*5070*/  HADD2.F32 R160, -RZ, R117.H1_H1 ;  /* 0x30000075ffa07230 */ /* 0x020fe20000004100 */
[----:B------:R-:W-:Y:S05]  /*5080*/  BRA `(.L_x_36401) ;  /* 0x0000004000007947 */ /* 0x000fea0003800000 */
.L_x_36400:
[----:B-----5:R-:W-:Y:S02]  /*5090*/  HADD2.F32 R160, -RZ, R113.H1_H1 ;  /* 0x30000071ffa07230 */ /* 0x020fe40000004100 */
[----:B------:R-:W-:-:S03]  /*50a0*/  @P1 HADD2.F32 R121, -RZ, R117.H1_H1 ;  /* 0x30000075ff791230 */ /* 0x000fc60000004100 */
[----:B------:R-:W-:-:S04]  /*50b0*/  FMUL.FTZ R160, R160, c[0x0][0x1ec] ;  /* 0x00007b00a0a07a20 */ /* 0x000fc80000410000 */
[----:B------:R-:W-:Y:S02]  /*50c0*/  @P1 FADD.FTZ R160, R121, R160 ;  /* 0x000000a079a01221 */ /* 0x000fe40000010000 */
.L_x_36401:
[----:B------:R-:W-:Y:S05]  /*50d0*/  BSYNC B1 ;  /* 0x0000000000017941 */ /* 0x000fea0003800000 */
.L_x_36399:
[----:B------:R-:W-:Y:S01]  /*50e0*/  BSSY B1, `(.L_x_36402) ;  /* 0x000000a000017945 */ /* 0x000fe20003800000 */
[----:B------:R-:W-:Y:S05]  /*50f0*/  @P2 BRA `(.L_x_36403) ;  /* 0x0000004000002947 */ /* 0x000fea0003800000 */
[----:B------:R-:W-:Y:S01]  /*5100*/  HFMA2.MMA R161, -RZ, RZ, 0, 0 ;  /* 0x00000000ffa17435 */ /* 0x000fe200000001ff */
[----:B------:R-:W-:Y:S05]  /*5110*/  @!P1 BRA `(.L_x_36404) ;  /* 0x0000006000009947 */ /* 0x000fea0003800000 */
[----:B-----5:R-:W-:Y:S01]  /*5120*/  HADD2.F32 R161, -RZ, R118.H0_H0 ;  /* 0x20000076ffa17230 */ /* 0x020fe20000004100 */
[----:B------:R-:W-:Y:S05]  /*5130*/  BRA `(.L_x_36404) ;  /* 0x0000004000007947 */ /* 0x000fea0003800000 */
.L_x_36403:
[----:B-----5:R-:W-:Y:S02]  /*5140*/  HADD2.F32 R161, -RZ, R114.H0_H0 ;  /* 0x20000072ffa17230 */ /* 0x020fe40000004100 */
[----:B------:R-:W-:-:S03]  /*5150*/  @P1 HADD2.F32 R4, -RZ, R118.H0_H0 ;  /* 0x20000076ff041230 */ /* 0x000fc60000004100 */
[----:B------:R-:W-:-:S04]  /*5160*/  FMUL.FTZ R161, R161, c[0x0][0x1ec] ;  /* 0x00007b00a1a17a20 */ /* 0x000fc80000410000 */
[----:B------:R-:W-:Y:S02]  /*5170*/  @P1 FADD.FTZ R161, R4, R161 ;  /* 0x000000a104a11221 */ /* 0x000fe40000010000 */
.L_x_36404:
[----:B------:R-:W-:Y:S05]  /*5180*/  BSYNC B1 ;  /* 0x0000000000017941 */ /* 0x000fea0003800000 */
.L_x_36402:
[----:B------:R-:W-:Y:S01]  /*5190*/  BSSY B1, `(.L_x_36405) ;  /* 0x000000a000017945 */ /* 0x000fe20003800000 */
[----:B------:R-:W-:Y:S05]  /*51a0*/  @P2 BRA `(.L_x_36406) ;  /* 0x0000004000002947 */ /* 0x000fea0003800000 */
[----:B------:R-:W-:Y:S01]  /*51b0*/  MOV R162, RZ ;  /* 0x000000ff00a27202 */ /* 0x000fe20000000f00 */
[----:B------:R-:W-:Y:S05]  /*51c0*/  @!P1 BRA `(.L_x_36407) ;  /* 0x0000006000009947 */ /* 0x000fea0003800000 */
[----:B-----5:R-:W-:Y:S01]  /*51d0*/  HADD2.F32 R162, -RZ, R118.H1_H1 ;  /* 0x30000076ffa27230 */ /* 0x020fe20000004100 */
[----:B------:R-:W-:Y:S05]  /*51e0*/  BRA `(.L_x_36407) ;  /* 0x0000004000007947 */ /* 0x000fea0003800000 */
.L_x_36406:
[----:B-----5:R-:W-:Y:S02]  /*51f0*/  HADD2.F32 R162, -RZ, R114.H1_H1 ;  /* 0x30000072ffa27230 */ /* 0x020fe40000004100 */
[----:B------:R-:W-:-:S03]  /*5200*/  @P1 HADD2.F32 R4, -RZ, R118.H1_H1 ;  /* 0x30000076ff041230 */ /* 0x000fc60000004100 */
[----:B------:R-:W-:-:S04]  /*5210*/  FMUL.FTZ R162, R162, c[0x0][0x1ec] ;  /* 0x00007b00a2a27a20 */ /* 0x000fc80000410000 */
[----:B------:R-:W-:Y:S02]  /*5220*/  @P1 FADD.FTZ R162, R4, R162 ;  /* 0x000000a204a21221 */ /* 0x000fe40000010000 */
.L_x_36407:
[----:B------:R-:W-:Y:S05]  /*5230*/  BSYNC B1 ;  /* 0x0000000000017941 */ /* 0x000fea0003800000 */
.L_x_36405:
[----:B------:R-:W-:Y:S01]  /*5240*/  BSSY B1, `(.L_x_36408) ;  /* 0x000000a000017945 */ /* 0x000fe20003800000 */
[----:B------:R-:W-:Y:S05]  /*5250*/  @P2 BRA `(.L_x_36409) ;  /* 0x0000004000002947 */ /* 0x000fea0003800000 */
[----:B------:R-:W-:Y:S01]  /*5260*/  HFMA2.MMA R163, -RZ, RZ, 0, 0 ;  /* 0x00000000ffa37435 */ /* 0x000fe200000001ff */
[----:B------:R-:W-:Y:S05]  /*5270*/  @!P1 BRA `(.L_x_36410) ;  /* 0x0000006000009947 */ /* 0x000fea0003800000 */
[----:B-----5:R-:W-:Y:S01]  /*5280*/  HADD2.F32 R163, -RZ, R119.H0_H0 ;  /* 0x20000077ffa37230 */ /* 0x020fe20000004100 */
[----:B------:R-:W-:Y:S05]  /*5290*/  BRA `(.L_x_36410) ;  /* 0x0000004000007947 */ /* 0x000fea0003800000 */
.L_x_36409:
[----:B-----5:R-:W-:-:S05]  /*52a0*/  HADD2.F32 R4, -RZ, R115.H0_H0 ;  /* 0x20000073ff047230 */ /* 0x020fca0000004100 */
[----:B------:R-:W-:Y:S01]  /*52b0*/  FMUL.FTZ R163, R4, c[0x0][0x1ec] ;  /* 0x00007b0004a37a20 */ /* 0x000fe20000410000 */
[----:B------:R-:W-:-:S05]  /*52c0*/  @P1 HADD2.F32 R4, -RZ, R119.H0_H0 ;  /* 0x20000077ff041230 */ /* 0x000fca0000004100 */
[----:B------:R-:W-:Y:S02]  /*52d0*/  @P1 FADD.FTZ R163, R4, R163 ;  /* 0x000000a304a31221 */ /* 0x000fe40000010000 */
.L_x_36410:
[----:B------:R-:W-:Y:S05]  /*52e0*/  BSYNC B1 ;  /* 0x0000000000017941 */ /* 0x000fea0003800000 */
.L_x_36408:
[----:B------:R-:W-:Y:S01]  /*52f0*/  BSSY B1, `(.L_x_36411) ;  /* 0x000000a000017945 */ /* 0x000fe20003800000 */
[----:B------:R-:W-:Y:S05]  /*5300*/  @P2 BRA `(.L_x_36412) ;  /* 0x0000004000002947 */ /* 0x000fea0003800000 */
[----:B------:R-:W-:Y:S01]  /*5310*/  MOV R4, RZ ;  /* 0x000000ff00047202 */ /* 0x000fe20000000f00 */
[----:B------:R-:W-:Y:S05]  /*5320*/  @!P1 BRA `(.L_x_36413) ;  /* 0x0000006000009947 */ /* 0x000fea0003800000 */
[----:B-----5:R-:W-:Y:S01]  /*5330*/  HADD2.F32 R4, -RZ, R119.H1_H1 ;  /* 0x30000077ff047230 */ /* 0x020fe20000004100 */
[----:B------:R-:W-:Y:S05]  /*5340*/  BRA `(.L_x_36413) ;  /* 0x0000004000007947 */ /* 0x000fea0003800000 */
.L_x_36412:
[----:B-----5:R-:W-:Y:S02]  /*5350*/  HADD2.F32 R4, -RZ, R115.H1_H1 ;  /* 0x30000073ff047230 */ /* 0x020fe40000004100 */
[----:B------:R-:W-:-:S03]  /*5360*/  @P1 HADD2.F32 R120, -RZ, R119.H1_H1 ;  /* 0x30000077ff781230 */ /* 0x000fc60000004100 */
[----:B------:R-:W-:-:S04]  /*5370*/  FMUL.FTZ R4, R4, c[0x0][0x1ec] ;  /* 0x00007b0004047a20 */ /* 0x000fc80000410000 */
[----:B------:R-:W-:Y:S02]  /*5380*/  @P1 FADD.FTZ R4, R120, R4 ;  /* 0x0000000478041221 */ /* 0x000fe40000010000 */
.L_x_36413:
[----:B------:R-:W-:Y:S05]  /*5390*/  BSYNC B1 ;  /* 0x0000000000017941 */ /* 0x000fea0003800000 */
.L_x_36411:
[----:B------:R-:W-:Y:S01]  /*53a0*/  HFMA2.MMA R164, -RZ, RZ, 0, 9.5367431640625e-07 ;  /* 0x00000010ffa47435 */ /* 0x000fe200000001ff */
[----:B------:R-:W-:Y:S02]  /*53b0*/  F2FP.PACK_AB R123, R4, R163 ;  /* 0x000000a3047b723e */ /* 0x000fe400000000ff */
[----:B------:R-:W-:Y:S02]  /*53c0*/  F2FP.PACK_AB R122, R162, R161 ;  /* 0x000000a1a27a723e */ /* 0x000fe400000000ff */
[----:B------:R-:W-:Y:S02]  /*53d0*/  F2FP.PACK_AB R121, R160, R159 ;  /* 0x0000009fa079723e */ /* 0x000fe400000000ff */
[----:B------:R-:W-:-:S03]  /*53e0*/  F2FP.PACK_AB R120, R158, R157 ;  /* 0x0000009d9e78723e */ /* 0x000fc600000000ff */
[----:B------:R-:W-:-:S05]  /*53f0*/  IMAD.WIDE.U32 R164, R184, R164, c[0x0][0x188] ;  /* 0x00006200b8a47625 */ /* 0x000fca00078e00a4 */
[----:B------:R0:W-:Y:S02]  /*5400*/  STG.E.128 [R164.64], R120 ;  /* 0x00000078a4007986 */ /* 0x0001e4000c101d04 */
.L_x_36389:
[----:B------:R-:W-:Y:S05]  /*5410*/  BSYNC B0 ;  /* 0x0000000000007941 */ /* 0x000fea0003800000 */
.L_x_36388:
        /* <DEDUP_REMOVED lines=104> */
.L_x_36438:
        /* <DEDUP_REMOVED lines=187> */
.L_x_36439:
        /* <DEDUP_REMOVED lines=49> */
[----:B-----5:R-:W-:Y:S02]  /*6960*/  FFMA.FTZ R121, R185, R121, R175 ;  /* 0x00000079b9797223 */ /* 0x020fe400000100af */
[----:B------:R-:W-:-:S03]  /*6970*/  FFMA.FTZ R123, R186, R123, R176 ;  /* 0x0000007bba7b7223 */ /* 0x000fc600000100b0 */
[----:B------:R-:W-:Y:S01]  /*6980*/  F2FP.PACK_AB R121, R121, R122 ;  /* 0x0000007a7979723e */ /* 0x000fe200000000ff */
        /* <DEDUP_REMOVED lines=15> */
.L_x_36419:
[----:B------:R-:W-:Y:S05]  /*6a80*/  BSYNC B1 ;  /* 0x0000000000017941 */ /* 0x000fea0003800000 */
.L_x_36418:
        /* <DEDUP_REMOVED lines=35> */
.L_x_36421:
[----:B------:R-:W-:Y:S05]  /*6cc0*/  BSYNC B1 ;  /* 0x0000000000017941 */ /* 0x000fea0003800000 */
.L_x_36420:
        /* <DEDUP_REMOVED lines=35> */
.L_x_36423:
[----:B------:R-:W-:Y:S05]  /*6f00*/  BSYNC B1 ;  /* 0x0000000000017941 */ /* 0x000fea0003800000 */
.L_x_36422:
        /* <DEDUP_REMOVED lines=35> */
.L_x_36425:
[----:B------:R-:W-:Y:S05]  /*7140*/  BSYNC B1 ;  /* 0x0000000000017941 */ /* 0x000fea0003800000 */
.L_x_36424:
        /* <DEDUP_REMOVED lines=35> */
.L_x_36427:
[----:B------:R-:W-:Y:S05]  /*7380*/  BSYNC B1 ;  /* 0x0000000000017941 */ /* 0x000fea0003800000 */
.L_x_36426:
        /* <DEDUP_REMOVED lines=35> */
.L_x_36429:
[----:B------:R-:W-:Y:S05]  /*75c0*/  BSYNC B1 ;  /* 0x0000000000017941 */ /* 0x000fea0003800000 */
.L_x_36428:
        /* <DEDUP_REMOVED lines=35> */
.L_x_36431:
[----:B------:R-:W-:Y:S05]  /*7800*/  BSYNC B1 ;  /* 0x0000000000017941 */ /* 0x000fea0003800000 */
.L_x_36430:
        /* <DEDUP_REMOVED lines=35> */
.L_x_36433:
[----:B------:R-:W-:Y:S05]  /*7a40*/  BSYNC B1 ;  /* 0x0000000000017941 */ /* 0x000fea0003800000 */
.L_x_36432:
        /* <DEDUP_REMOVED lines=35> */
.L_x_36435:
[----:B------:R-:W-:Y:S05]  /*7c80*/  BSYNC B1 ;  /* 0x0000000000017941 */ /* 0x000fea0003800000 */
.L_x_36434:
        /* <DEDUP_REMOVED lines=13> */
[----:B------:R-:W-:Y:S01]  /*7d60*/  F2FP.PACK_AB R120, R121, R120 ;  /* 0x000000787978723e */ /* 0x000fe200000000ff */
[----:B------:R-:W-:Y:S02]  /*7d70*/  FADD.FTZ R121, R160, -R184 ;  /* 0x800000b8a0797221 */ /* 0x000fe40000010000 */
[C---:B------:R-:W-:Y:S02]  /*7d80*/  FMUL.FTZ R122, R166.reuse, R122 ;  /* 0x0000007aa67a7220 */ /* 0x040fe40000410000 */
[----:B------:R-:W-:Y:S02]  /*7d90*/  FMUL.FTZ R121, R166, R121 ;  /* 0x00000079a6797220 */ /* 0x000fe40000410000 */
[----:B----4-:R-:W-:Y:S02]  /*7da0*/  FFMA.FTZ R122, R164, R122, R106 ;  /* 0x0000007aa47a7223 */ /* 0x010fe4000001006a */
[----:B-----5:R-:W-:Y:S02]  /*7db0*/  FFMA.FTZ R121, R123, R121, R107 ;  /* 0x000000797b797223 */ /* 0x020fe4000001006b */
        /* <DEDUP_REMOVED lines=18> */
.L_x_36417:
[----:B------:R-:W-:Y:S05]  /*7ee0*/  BSYNC B0 ;  /* 0x0000000000007941 */ /* 0x000fea0003800000 */
.L_x_36416:
[----:B01----:R-:W-:-:S04]  /*7ef0*/  MOV R120, c[0x0][0x160] ;  /* 0x0000580000787a02 */ /* 0x003fc80000000f00 */
[----:B------:R-:W-:-:S04]  /*7f00*/  LEA R3, R120, R3, 0x2 ;  /* 0x0000000378037211 */ /* 0x000fc800078e10ff */
[----:B------:R-:W-:-:S13]  /*7f10*/  ISETP.GE.AND P1, PT, R3, c[0x0][0x164], PT ;  /* 0x0000590003007a0c */ /* 0x000fda0003f26270 */
[----:B------:R-:W-:Y:S01]  /*7f20*/  @P1 CALL.REL.NOINC `(.L_x_36436) ;  /* 0x0000001000001944 */ /* 0x000fe20003c00000 */
[----:B------:R-:W-:Y:S05]  /*7f30*/  BRA `(.L_x_36437) ;  /* 0xffff8f2000007947 */ /* 0x000fea000383ffff */
.L_x_36436:
[----:B------:R-:W-:Y:S05]  /*7f40*/  EXIT ;  /* 0x000000000000794d */ /* 0x000fea0003800000 */
.L_x_36414:
[----:B------:R-:W-:Y:S01]  /*7f50*/  HFMA2.MMA R122, -RZ, RZ, 0, 5.9604644775390625e-08 ;  /* 0x00000001ff7a7435 */ /* 0x000fe200000001ff */
[----:B------:R-:W-:Y:S02]  /*7f60*/  MOV R164, R123 ;  /* 0x0000007b00a47202 */ /* 0x000fe40000000f00 */
[----:B------:R-:W-:Y:S02]  /*7f70*/  MOV R165, 0x1f ;  /* 0x0000001f00a57802 */ /* 0x000fe40000000f00 */
[----:B------:R-:W-:Y:S02]  /*7f80*/  MOV R121, 0xffffffff ;  /* 0xffffffff00797802 */ /* 0x000fe40000000f00 */
[----:B------:R-:W-:Y:S02]  /*7f90*/  MOV R120, 0x7fb0 ;  /* 0x00007fb000787802 */ /* 0x000fe40000000f00 */
[----:B-----5:R-:W-:Y:S05]  /*7fa0*/  CALL.REL.NOINC `($__internal_82_$__cuda_sm70_shflsync_bfly_p) ;  /* 0x00000e3000007944 */ /* 0x020fea0003c00000 */
[----:B-1----:R-:W-:Y:S05]  /*7fb0*/  BRA `(.L_x_36438) ;  /* 0xffffdae000007947 */ /* 0x002fea000383ffff */
.L_x_36415:
[----:B------:R-:W-:Y:S01]  /*7fc0*/  HFMA2.MMA R122, -RZ, RZ, 0, 1.1920928955078125e-07 ;  /* 0x00000002ff7a7435 */ /* 0x000fe200000001ff */
[----:B------:R-:W-:Y:S02]  /*7fd0*/  MOV R164, R123 ;  /* 0x0000007b00a47202 */ /* 0x000fe40000000f00 */
[----:B------:R-:W-:-:S02]  /*7fe0*/  MOV R165, 0x1f ;  /* 0x0000001f00a57802 */ /* 0x000fc40000000f00 */
[----:B------:R-:W-:Y:S02]  /*7ff0*/  MOV R121, 0xffffffff ;  /* 0xffffffff00797802 */ /* 0x000fe40000000f00 */
[----:B------:R-:W-:Y:S02]  /*8000*/  MOV R120, 0x8020 ;  /* 0x0000802000787802 */ /* 0x000fe40000000f00 */
[----:B-----5:R-:W-:Y:S05]  /*8010*/  CALL.REL.NOINC `($__internal_82_$__cuda_sm70_shflsync_bfly_p) ;  /* 0x00000dc000007944 */ /* 0x020fea0003c00000 */
[----:B-1----:R-:W-:Y:S01]  /*8020*/  FADD.FTZ R123, R123, R122 ;  /* 0x0000007a7b7b7221 */ /* 0x002fe20000010000 */
[----:B------:R-:W-:Y:S01]  /*8030*/  HFMA2.MMA R122, -RZ, RZ, 0, 2.384185791015625e-07 ;  /* 0x00000004ff7a7435 */ /* 0x000fe200000001ff */
[----:B------:R-:W-:Y:S02]  /*8040*/  MOV R165, 0x1f ;  /* 0x0000001f00a57802 */ /* 0x000fe40000000f00 */
[----:B------:R-:W-:Y:S02]  /*8050*/  MOV R121, 0xffffffff ;  /* 0xffffffff00797802 */ /* 0x000fe40000000f00 */
[----:B------:R-:W-:Y:S02]  /*8060*/  MOV R164, R123 ;  /* 0x0000007b00a47202 */ /* 0x000fe40000000f00 */
[----:B------:R-:W-:-:S02]  /*8070*/  MOV R120, 0x8090 ;  /* 0x0000809000787802 */ /* 0x000fc40000000f00 */
[----:B------:R-:W-:Y:S05]  /*8080*/  CALL.REL.NOINC `($__internal_82_$__cuda_sm70_shflsync_bfly_p) ;  /* 0x00000d5000007944 */ /* 0x000fea0003c00000 */
[----:B-1----:R-:W-:Y:S01]  /*8090*/  FADD.FTZ R123, R123, R122 ;  /* 0x0000007a7b7b7221 */ /* 0x002fe20000010000 */
[----:B------:R-:W-:Y:S01]  /*80a0*/  HFMA2.MMA R122, -RZ, RZ, 0, 4.76837158203125e-07 ;  /* 0x00000008ff7a7435 */ /* 0x000fe200000001ff */
[----:B------:R-:W-:-:S02]  /*80b0*/  MOV R165, 0x1f ;  /* 0x0000001f00a57802 */ /* 0x000fc40000000f00 */
[----:B------:R-:W-:Y:S02]  /*80c0*/  MOV R121, 0xffffffff ;  /* 0xffffffff00797802 */ /* 0x000fe40000000f00 */
[----:B------:R-:W-:Y:S02]  /*80d0*/  MOV R164, R123 ;  /* 0x0000007b00a47202 */ /* 0x000fe40000000f00 */
[----:B------:R-:W-:Y:S02]  /*80e0*/  MOV R120, 0x8100 ;  /* 0x0000810000787802 */ /* 0x000fe40000000f00 */
[----:B------:R-:W-:Y:S05]  /*80f0*/  CALL.REL.NOINC `($__internal_82_$__cuda_sm70_shflsync_bfly_p) ;  /* 0x00000ce000007944 */ /* 0x000fea0003c00000 */
[----:B-1----:R-:W-:Y:S01]  /*8100*/  FADD.FTZ R123, R123, R122 ;  /* 0x0000007a7b7b7221 */ /* 0x002fe20000010000 */
[----:B------:R-:W-:Y:S01]  /*8110*/  HFMA2.MMA R122, -RZ, RZ, 0, 9.5367431640625e-07 ;  /* 0x00000010ff7a7435 */ /* 0x000fe200000001ff */
[----:B------:R-:W-:Y:S02]  /*8120*/  MOV R165, 0x1f ;  /* 0x0000001f00a57802 */ /* 0x000fe40000000f00 */
[----:B------:R-:W-:Y:S02]  /*8130*/  MOV R121, 0xffffffff ;  /* 0xffffffff00797802 */ /* 0x000fe40000000f00 */
[----:B------:R-:W-:-:S02]  /*8140*/  MOV R164, R123 ;  /* 0x0000007b00a47202 */ /* 0x000fc40000000f00 */
[----:B------:R-:W-:Y:S02]  /*8150*/  MOV R120, 0x8170 ;  /* 0x0000817000787802 */ /* 0x000fe40000000f00 */
[----:B------:R-:W-:Y:S05]  /*8160*/  CALL.REL.NOINC `($__internal_82_$__cuda_sm70_shflsync_bfly_p) ;  /* 0x00000c7000007944 */ /* 0x000fea0003c00000 */
        /* <DEDUP_REMOVED lines=173> */
[----:B------:R-:W-:Y:S05]  /*8c40*/  CALL.REL.NOINC `($__internal_82_$__cuda_sm70_shflsync_bfly_p) ;  /* 0x0000019000007944 */ /* 0x000fea0003c00000 */
[----:B-1----:R-:W-:Y:S01]  /*8c50*/  FADD.FTZ R164, R164, R122 ;  /* 0x0000007aa4a47221 */ /* 0x002fe20000010000 */
[----:B------:R-:W-:Y:S01]  /*8c60*/  HFMA2.MMA R122, -RZ, RZ, 0, 1.1920928955078125e-07 ;  /* 0x00000002ff7a7435 */ /* 0x000fe200000001ff */
[----:B------:R-:W-:Y:S02]  /*8c70*/  MOV R165, 0x1f ;  /* 0x0000001f00a57802 */ /* 0x000fe40000000f00 */
[----:B------:R-:W-:Y:S02]  /*8c80*/  MOV R121, 0xffffffff ;  /* 0xffffffff00797802 */ /* 0x000fe40000000f00 */
[----:B------:R-:W-:Y:S02]  /*8c90*/  MOV R120, 0x8cb0 ;  /* 0x00008cb000787802 */ /* 0x000fe40000000f00 */
[----:B------:R-:W-:Y:S05]  /*8ca0*/  CALL.REL.NOINC `($__internal_82_$__cuda_sm70_shflsync_bfly_p) ;  /* 0x0000013000007944 */ /* 0x000fea0003c00000 */
[----:B-1----:R-:W-:Y:S01]  /*8cb0*/  FADD.FTZ R164, R164, R122 ;  /* 0x0000007aa4a47221 */ /* 0x002fe20000010000 */
[----:B------:R-:W-:Y:S01]  /*8cc0*/  HFMA2.MMA R122, -RZ, RZ, 0, 2.384185791015625e-07 ;  /* 0x00000004ff7a7435 */ /* 0x000fe200000001ff */
[----:B------:R-:W-:-:S02]  /*8cd0*/  MOV R165, 0x1f ;  /* 0x0000001f00a57802 */ /* 0x000fc40000000f00 */
[----:B------:R-:W-:Y:S02]  /*8ce0*/  MOV R121, 0xffffffff ;  /* 0xffffffff00797802 */ /* 0x000fe40000000f00 */
[----:B------:R-:W-:Y:S02]  /*8cf0*/  MOV R120, 0x8d10 ;  /* 0x00008d1000787802 */ /* 0x000fe40000000f00 */
[----:B------:R-:W-:Y:S05]  /*8d00*/  CALL.REL.NOINC `($__internal_82_$__cuda_sm70_shflsync_bfly_p) ;  /* 0x000000d000007944 */ /* 0x000fea0003c00000 */
[----:B-1----:R-:W-:Y:S01]  /*8d10*/  FADD.FTZ R164, R164, R122 ;  /* 0x0000007aa4a47221 */ /* 0x002fe20000010000 */
[----:B------:R-:W-:Y:S01]  /*8d20*/  HFMA2.MMA R122, -RZ, RZ, 0, 4.76837158203125e-07 ;  /* 0x00000008ff7a7435 */ /* 0x000fe200000001ff */
[----:B------:R-:W-:Y:S02]  /*8d30*/  MOV R165, 0x1f ;  /* 0x0000001f00a57802 */ /* 0x000fe40000000f00 */
[----:B------:R-:W-:Y:S02]  /*8d40*/  MOV R121, 0xffffffff ;  /* 0xffffffff00797802 */ /* 0x000fe40000000f00 */
[----:B------:R-:W-:Y:S02]  /*8d50*/  MOV R120, 0x8d70 ;  /* 0x00008d7000787802 */ /* 0x000fe40000000f00 */
[----:B------:R-:W-:Y:S05]  /*8d60*/  CALL.REL.NOINC `($__internal_82_$__cuda_sm70_shflsync_bfly_p) ;  /* 0x0000007000007944 */ /* 0x000fea0003c00000 */
[----:B-1----:R-:W-:Y:S01]  /*8d70*/  FADD.FTZ R164, R164, R122 ;  /* 0x0000007aa4a47221 */ /* 0x002fe20000010000 */
[----:B------:R-:W-:Y:S01]  /*8d80*/  HFMA2.MMA R122, -RZ, RZ, 0, 9.5367431640625e-07 ;  /* 0x00000010ff7a7435 */ /* 0x000fe200000001ff */
[----:B------:R-:W-:-:S02]  /*8d90*/  MOV R165, 0x1f ;  /* 0x0000001f00a57802 */ /* 0x000fc40000000f00 */
[----:B------:R-:W-:Y:S02]  /*8da0*/  MOV R121, 0xffffffff ;  /* 0xffffffff00797802 */ /* 0x000fe40000000f00 */
[----:B------:R-:W-:Y:S02]  /*8db0*/  MOV R120, 0x8dd0 ;  /* 0x00008dd000787802 */ /* 0x000fe40000000f00 */
[----:B------:R-:W-:Y:S05]  /*8dc0*/  CALL.REL.NOINC `($__internal_82_$__cuda_sm70_shflsync_bfly_p) ;  /* 0x0000001000007944 */ /* 0x000fea0003c00000 */
[----:B-1----:R-:W-:Y:S05]  /*8dd0*/  BRA `(.L_x_36439) ;  /* 0xffffd87000007947 */ /* 0x002fea000383ffff */
        .weak           $__internal_82_$__cuda_sm70_shflsync_bfly_p
        .type           $__internal_82_$__cuda_sm70_shflsync_bfly_p,@function
        .size           $__internal_82_$__cuda_sm70_shflsync_bfly_p,(.L_x_71082 - $__internal_82_$__cuda_sm70_shflsync_bfly_p)
$__internal_82_$__cuda_sm70_shflsync_bfly_p:
[----:B------:R-:W-:Y:S04]  /*8de0*/  WARPSYNC R121 ;  /* 0x0000007900007348 */ /* 0x000fe80003800000 */
[----:B------:R0:W1:Y:S02]  /*8df0*/  SHFL.BFLY PT, R122, R164, R122, R165 ;  /* 0x0c00007aa47a7389 */ /* 0x00006400000e00a5 */
[----:B0-----:R-:W-:-:S06]  /*8e00*/  HFMA2.MMA R121, -RZ, RZ, 0, 0 ;  /* 0x00000000ff797435 */ /* 0x001fcc00000001ff */
[----:B------:R-:W-:Y:S05]  /*8e10*/  RET.REL.NODEC R120 `(_ZN10layer_norm13ln_fwd_kernelINS_13Kernel_traitsIf6__halfS2_S2_fjLj2560ELj1ELj4ELj1ELj16ENS_18Kernel_traits_baseILj2560EfS2_S2_S2_fjLj128EEEEELb0ELb0ELb1ELb0EEEvNS_9FwdParamsE) ;  /* 0xffff71e078007950 */ /* 0x000fea0003c3ffff */
.L_x_36440:
        /* <DEDUP_REMOVED lines=14> */
.L_x_71082:


//--------------------- .text._ZN10layer_norm13ln_fwd_kernelINS_13Kernel_traitsIf6__halfS2_S2_fjLj2560ELj1ELj4ELj1ELj16ENS_18Kernel_traits_baseILj2560EfS2_S2_S2_fjLj128EEEEELb0ELb0ELb1ELb1EEEvNS_9FwdParamsE --------------------------
	.section	.text._ZN10layer_norm13ln_fwd_kernelINS_13Kernel_traitsIf6__halfS2_S2_fjLj2560ELj1ELj4ELj1ELj16ENS_18Kernel_traits_baseILj2560EfS2_S2_S2_fjLj128EEEEELb0ELb0ELb1ELb1EEEvNS_9FwdParamsE,"ax",@progbits
	.sectioninfo	@"SHI_REGISTERS=255"
	.align	128
        .global         _ZN10layer_norm13ln_fwd_kernelINS_13Kernel_traitsIf6__halfS2_S2_fjLj2560ELj1ELj4ELj1ELj16ENS_18Kernel_traits_baseILj2560EfS2_S2_S2_fjLj128EEEEELb0ELb0ELb1ELb1EEEvNS_9FwdParamsE
        .type           _ZN10layer_norm13ln_fwd_kernelINS_13Kernel_traitsIf6__halfS2_S2_fjLj2560ELj1ELj4ELj1ELj16ENS_18Kernel_traits_baseILj2560EfS2_S2_S2_fjLj128EEEEELb0ELb0ELb1ELb1EEEvNS_9FwdParamsE,@function
        .size           _ZN10layer_norm13ln_fwd_kernelINS_13Kernel_traitsIf6__halfS2_S2_fjLj2560ELj1ELj4ELj1ELj16ENS_18Kernel_traits_baseILj2560EfS2_S2_S2_fjLj128EEEEELb0ELb0ELb1ELb1EEEvNS_9FwdParamsE,(.L_x_71083 - _ZN10layer_norm13ln_fwd_kernelINS_13Kernel_traitsIf6__halfS2_S2_fjLj2560ELj1ELj4ELj1ELj16ENS_18Kernel_traits_baseILj2560EfS2_S2_S2_fjLj128EEEEELb0ELb0ELb1ELb1EEEvNS_9FwdParamsE)
        .other          _ZN10layer_norm13ln_fwd_kernelINS_13Kernel_traitsIf6__halfS2_S2_fjLj2560ELj1ELj4ELj1ELj16ENS_18Kernel_traits_baseILj2560EfS2_S2_S2_fjLj128EEEEELb0ELb0ELb1ELb1EEEvNS_9FwdParamsE,@"STO_CUDA_ENTRY STV_DEFAULT"
_ZN10layer_norm13ln_fwd_kernelINS_13Kernel_traitsIf6__halfS2_S2_fjLj2560ELj1ELj4ELj1ELj16ENS_18Kernel_traits_baseILj2560EfS2_S2_S2_fjLj128EEEEELb0ELb0ELb1ELb1EEEvNS_9FwdParamsE:
.text._ZN10layer_norm13ln_fwd_kernelINS_13Kernel_traitsIf6__halfS2_S2_fjLj2560ELj1ELj4ELj1ELj16ENS_18Kernel_traits_baseILj2560EfS2_S2_S2_fjLj128EEEEELb0ELb0ELb1ELb1EEEvNS_9FwdParamsE:
        /* <DEDUP_REMOVED lines=100> */
.L_x_36686:
        /* <DEDUP_REMOVED lines=33> */
[----:B-----5:R-:W-:Y:S01]  /*0850*/  HADD2.F32 R184, -RZ, R172.H0_H0 ;  /* 0x200000acffb87230 */ /* 0x020fe20000004100 */
[----:B------:R-:W-:Y:S05]  /*0860*/  BRA `(.L_x_36443) ;  /* 0x0000004000007947 */ /* 0x000fea0003800000 */
.L_x_36442:
[----:B0----5:R-:W-:Y:S02]  /*0870*/  HADD2.F32 R184, -RZ, R176.H0_H0 ;  /* 0x200000b0ffb87230 */ /* 0x021fe40000004100 */
[----:B------:R-:W-:-:S03]  /*0880*/  @P0 HADD2.F32 R3, -RZ, R172.H0_H0 ;  /* 0x200000acff030230 */ /* 0x000fc60000004100 */
[----:B------:R-:W-:-:S04]  /*0890*/  FMUL.FTZ R184, R184, c[0x0][0x1ec] ;  /* 0x00007b00b8b87a20 */ /* 0x000fc80000410000 */
[----:B------:R-:W-:Y:S02]  /*08a0*/  @P0 FADD.FTZ R184, R184, R3 ;  /* 0x00000003b8b80221 */ /* 0x000fe40000010000 */
.L_x_36443:
[----:B------:R-:W-:Y:S05]  /*08b0*/  BSYNC B0 ;  /* 0x0000000000007941 */ /* 0x000fea0003800000 */
.L_x_36441:
[----:B------:R-:W-:Y:S01]  /*08c0*/  BSSY B0, `(.L_x_36444) ;  /* 0x000000a000007945 */ /* 0x000fe20003800000 */
[----:B------:R-:W-:Y:S05]  /*08d0*/  @P2 BRA `(.L_x_36445) ;  /* 0x0000004000002947 */ /* 0x000fea0003800000 */
[----:B------:R-:W-:Y:S01]  /*08e0*/  HFMA2.MMA R22, -RZ, RZ, 0, 0 ;  /* 0x00000000ff167435 */ /* 0x000fe200000001ff */
[----:B------:R-:W-:Y:S05]  /*08f0*/  @!P0 BRA `(.L_x_36446) ;  /* 0x0000006000008947 */ /* 0x000fea0003800000 */
[----:B-----5:R-:W-:Y:S01]  /*0900*/  HADD2.F32 R22, -RZ, R172.H1_H1 ;  /* 0x300000acff167230 */ /* 0x020fe20000004100 */
[----:B------:R-:W-:Y:S05]  /*0910*/  BRA `(.L_x_36446) ;  /* 0x0000004000007947 */ /* 0x000fea0003800000 */
.L_x_36445:
[----:B-----5:R-:W-:Y:S02]  /*0920*/  HADD2.F32 R22, -RZ, R176.H1_H1 ;  /* 0x300000b0ff167230 */ /* 0x020fe40000004100 */
[----:B------:R-:W-:-:S03]  /*0930*/  @P0 HADD2.F32 R3, -RZ, R172.H1_H1 ;  /* 0x300000acff030230 */ /* 0x000fc60000004100 */
[----:B------:R-:W-:-:S04]  /*0940*/  FMUL.FTZ R22, R22, c[0x0][0x1ec] ;  /* 0x00007b0016167a20 */ /* 0x000fc80000410000 */
[----:B------:R-:W-:Y:S02]  /*0950*/  @P0 FADD.FTZ R22, R22, R3 ;  /* 0x0000000316160221 */ /* 0x000fe40000010000 */
.L_x_36446:
[----:B------:R-:W-:Y:S05]  /*0960*/  BSYNC B0 ;  /* 0x0000000000007941 */ /* 0x000fea0003800000 */
.L_x_36444:
[----:B------:R-:W-:Y:S01]  /*0970*/  BSSY B0, `(.L_x_36447) ;  /* 0x000000a000007945 */ /* 0x000fe20003800000 */
[----:B------:R-:W-:Y:S05]  /*0980*/  @P2 BRA `(.L_x_36448) ;  /* 0x0000004000002947 */ /* 0x000fea0003800000 */
[----:B------:R-:W-:Y:S01]  /*0990*/  MOV R21, RZ ;  /* 0x000000ff00157202 */ /* 0x000fe20000000f00 */
[----:B------:R-:W-:Y:S05]  /*09a0*/  @!P0 BRA `(.L_x_36449) ;  /* 0x0000006000008947 */ /* 0x000fea0003800000 */
[----:B-----5:R-:W-:Y:S01]  /*09b0*/  HADD2.F32 R21, -RZ, R173.H0_H0 ;  /* 0x200000adff157230 */ /* 0x020fe20000004100 */
[----:B------:R-:W-:Y:S05]  /*09c0*/  BRA `(.L_x_36449) ;  /* 0x0000004000007947 */ /* 0x000fea0003800000 */
.L_x_36448:
[----:B-----5:R-:W-:Y:S02]  /*09d0*/  HADD2.F32 R21, -RZ, R177.H0_H0 ;  /* 0x200000b1ff157230 */ /* 0x020fe40000004100 */
[----:B------:R-:W-:-:S03]  /*09e0*/  @P0 HADD2.F32 R0, -RZ, R173.H0_H0 ;  /* 0x200000adff000230 */ /* 0x000fc60000004100 */
[----:B------:R-:W-:-:S04]  /*09f0*/  FMUL.FTZ R21, R21, c[0x0][0x1ec] ;  /* 0x00007b0015157a20 */ /* 0x000fc80000410000 */
[----:B------:R-:W-:Y:S02]  /*0a00*/  @P0 FADD.FTZ R21, R21, R0 ;  /* 0x0000000015150221 */ /* 0x000fe40000010000 */
.L_x_36449:
[----:B------:R-:W-:Y:S05]  /*0a10*/  BSYNC B0 ;  /* 0x0000000000007941 */ /* 0x000fea0003800000 */
.L_x_36447:
[----:B------:R-:W-:Y:S01]  /*0a20*/  BSSY B0, `(.L_x_36450) ;  /* 0x000000a000007945 */ /* 0x000fe20003800000 */
[----:B------:R-:W-:Y:S05]  /*0a30*/  @P2 BRA `(.L_x_36451) ;  /* 0x0000004000002947 */ /* 0x000fea0003800000 */
[----:B------:R-:W-:Y:S01]  /*0a40*/  HFMA2.MMA R20, -RZ, RZ, 0, 0 ;  /* 0x00000000ff147435 */ /* 0x000fe200000001ff */
[----:B------:R-:W-:Y:S05]  /*0a50*/  @!P0 BRA `(.L_x_36452) ;  /* 0x0000006000008947 */ /* 0x000fea0003800000 */
[----:B-----5:R-:W-:Y:S01]  /*0a60*/  HADD2.F32 R20, -RZ, R173.H1_H1 ;  /* 0x300000adff147230 */ /* 0x020fe20000004100 */
[----:B------:R-:W-:Y:S05]  /*0a70*/  BRA `(.L_x_36452) ;  /* 0x0000004000007947 */ /* 0x000fea0003800000 */
.L_x_36451:
[----:B-----5:R-:W-:Y:S02]  /*0a80*/  HADD2.F32 R20, -RZ, R177.H1_H1 ;  /* 0x300000b1ff147230 */ /* 0x020fe40000004100 */
[----:B------:R-:W-:-:S03]  /*0a90*/  @P0 HADD2.F32 R3, -RZ, R173.H1_H1 ;  /* 0x300000adff030230 */ /* 0x000fc60000004100 */
[----:B------:R-:W-:-:S04]  /*0aa0*/  FMUL.FTZ R20, R20, c[0x0][0x1ec] ;  /* 0x00007b0014147a20 */ /* 0x000fc80000410000 */
[----:B------:R-:W-:Y:S02]  /*0ab0*/  @P0 FADD.FTZ R20, R20, R3 ;  /* 0x0000000314140221 */ /* 0x000fe40000010000 */
.L_x_36452:
[----:B------:R-:W-:Y:S05]  /*0ac0*/  BSYNC B0 ;  /* 0x0000000000007941 */ /* 0x000fea0003800000 */
.L_x_36450:
[----:B------:R-:W-:Y:S01]  /*0ad0*/  BSSY B0, `(.L_x_36453) ;  /* 0x000000a000007945 */ /* 0x000fe20003800000 */
[----:B------:R-:W-:Y:S05]  /*0ae0*/  @P2 BRA `(.L_x_36454) ;  /* 0x0000004000002947 */ /* 0x000fea0003800000 */
[----:B------:R-:W-:Y:S01]  /*0af0*/  MOV R19, RZ ;  /* 0x000000ff00137202 */ /* 0x000fe20000000f00 */
[----:B------:R-:W-:Y:S05]  /*0b00*/  @!P0 BRA `(.L_x_36455) ;  /* 0x0000006000008947 */ /* 0x000fea0003800000 */
[----:B-----5:R-:W-:Y:S01]  /*0b10*/  HADD2.F32 R19, -RZ, R174.H0_H0 ;  /* 0x200000aeff137230 */ /* 0x020fe20000004100 */
[----:B------:R-:W-:Y:S05]  /*0b20*/  BRA `(.L_x_36455) ;  /* 0x0000004000007947 */ /* 0x000fea0003800000 */
.L_x_36454:
[----:B-----5:R-:W-:Y:S02]  /*0b30*/  HADD2.F32 R19, -RZ, R178.H0_H0 ;  /* 0x200000b2ff137230 */ /* 0x020fe40000004100 */
[----:B------:R-:W-:-:S03]  /*0b40*/  @P0 HADD2.F32 R0, -RZ, R174.H0_H0 ;  /* 0x200000aeff000230 */ /* 0x000fc60000004100 */
[----:B------:R-:W-:-:S04]  /*0b50*/  FMUL.FTZ R19, R19, c[0x0][0x1ec] ;  /* 0x00007b0013137a20 */ /* 0x000fc80000410000 */
[----:B------:R-:W-:Y:S02]  /*0b60*/  @P0 FADD.FTZ R19, R19, R0 ;  /* 0x0000000013130221 */ /* 0x000fe40000010000 */
.L_x_36455:
[----:B------:R-:W-:Y:S05]  /*0b70*/  BSYNC B0 ;  /* 0x0000000000007941 */ /* 0x000fea0003800000 */
.L_x_36453:
[----:B------:R-:W-:Y:S01]  /*0b80*/  BSSY B0, `(.L_x_36456) ;  /* 0x000000a000007945 */ /* 0x000fe20003800000 */
[----:B------:R-:W-:Y:S05]  /*0b90*/  @P2 BRA `(.L_x_36457) ;  /* 0x0000004000002947 */ /* 0x000fea0003800000 */
[----:B------:R-:W-:Y:S01]  /*0ba0*/  HFMA2.MMA R18, -RZ, RZ, 0, 0 ;  /* 0x00000000ff127435 */ /* 0x000fe200000001ff */
[----:B------:R-:W-:Y:S05]  /*0bb0*/  @!P0 BRA `(.L_x_36458) ;  /* 0x0000006000008947 */ /* 0x000fea0003800000 */
[----:B-----5:R-:W-:Y:S01]  /*0bc0*/  HADD2.F32 R18, -RZ, R174.H1_H1 ;  /* 0x300000aeff127230 */ /* 0x020fe20000004100 */
[----:B------:R-:W-:Y:S05]  /*0bd0*/  BRA `(.L_x_36458) ;  /* 0x0000004000007947 */ /* 0x000fea0003800000 */
.L_x_36457:
[----:B-----5:R-:W-:Y:S02]  /*0be0*/  HADD2.F32 R18, -RZ, R178.H1_H1 ;  /* 0x300000b2ff127230 */ /* 0x020fe40000004100 */
[----:B------:R-:W-:-:S03]  /*0bf0*/  @P0 HADD2.F32 R3, -RZ, R174.H1_H1 ;  /* 0x300000aeff030230 */ /* 0x000fc60000004100 */
[----:B------:R-:W-:-:S04]  /*0c00*/  FMUL.FTZ R18, R18, c[0x0][0x1ec] ;  /* 0x00007b0012127a20 */ /* 0x000fc80000410000 */
[----:B------:R-:W-:Y:S02]  /*0c10*/  @P0 FADD.FTZ R18, R18, R3 ;  /* 0x0000000312120221 */ /* 0x000fe40000010000 */
.L_x_36458:
[----:B------:R-:W-:Y:S05]  /*0c20*/  BSYNC B0 ;  /* 0x0000000000007941 */ /* 0x000fea0003800000 */
.L_x_36456:
[----:B------:R-:W-:Y:S01]  /*0c30*/  BSSY B0, `(.L_x_36459) ;  /* 0x000000a000007945 */ /* 0x000fe20003800000 */
[----:B------:R-:W-:Y:S05]  /*0c40*/  @P2 BRA `(.L_x_36460) ;  /* 0x0000004000002947 */ /* 0x000fea0003800000 */
[----:B------:R-:W-:Y:S01]  /*0c50*/  MOV R193, RZ ;  /* 0x000000ff00c17202 */ /* 0x000fe20000000f00 */
[----:B------:R-:W-:Y:S05]  /*0c60*/  @!P0 BRA `(.L_x_36461) ;  /* 0x0000006000008947 */ /* 0x000fea0003800000 */
[----:B-----5:R-:W-:Y:S01]  /*0c70*/  HADD2.F32 R193, -RZ, R175.H0_H0 ;  /* 0x200000afffc17230 */ /* 0x020fe20000004100 */
[----:B------:R-:W-:Y:S05]  /*0c80*/  BRA `(.L_x_36461) ;  /* 0x0000004000007947 */ /* 0x000fea0003800000 */
.L_x_36460:
[----:B-----5:R-:W-:Y:S02]  /*0c90*/  HADD2.F32 R193, -RZ, R179.H0_H0 ;  /* 0x200000b3ffc17230 */ /* 0x020fe40000004100 */
[----:B------:R-:W-:-:S03]  /*0ca0*/  @P0 HADD2.F32 R0, -RZ, R175.H0_H0 ;  /* 0x200000afff000230 */ /* 0x000fc60000004100 */
[----:B------:R-:W-:-:S04]  /*0cb0*/  FMUL.FTZ R193, R193, c[0x0][0x1ec] ;  /* 0x00007b00c1c17a20 */ /* 0x000fc80000410000 */
[----:B------:R-:W-:Y:S02]  /*0cc0*/  @P0 FADD.FTZ R193, R193, R0 ;  /* 0x00000000c1c10221 */ /* 0x000fe40000010000 */
.L_x_36461:
[----:B------:R-:W-:Y:S05]  /*0cd0*/  BSYNC B0 ;  /* 0x0000000000007941 */ /* 0x000fea0003800000 */
.L_x_36459:
[----:B------:R-:W-:Y:S01]  /*0ce0*/  BSSY B0, `(.L_x_36462) ;  /* 0x000000a000007945 */ /* 0x000fe20003800000 */
[----:B------:R-:W-:Y:S05]  /*0cf0*/  @P2 BRA `(.L_x_36463) ;  /* 0x0000004000002947 */ /* 0x000fea0003800000 */
[----:B------:R-:W-:Y:S01]  /*0d00*/  HFMA2.MMA R23, -RZ, RZ, 0, 0 ;  /* 0x00000000ff177435 */ /* 0x000fe200000001ff */
[----:B------:R-:W-:Y:S05]  /*0d10*/  @!P0 BRA `(.L_x_36464) ;  /* 0x0000006000008947 */ /* 0x000fea0003800000 */
[----:B-----5:R-:W-:Y:S01]  /*0d20*/  HADD2.F32 R23, -RZ, R175.H1_H1 ;  /* 0x300000afff177230 */ /* 0x020fe20000004100 */
[----:B------:R-:W-:Y:S05]  /*0d30*/  BRA `(.L_x_36464) ;  /* 0x0000004000007947 */ /* 0x000fea0003800000 */
.L_x_36463:
[----:B-----5:R-:W-:Y:S02]  /*0d40*/  HADD2.F32 R23, -RZ, R179.H1_H1 ;  /* 0x300000b3ff177230 */ /* 0x020fe40000004100 */
[----:B------:R-:W-:-:S03]  /*0d50*/  @P0 HADD2.F32 R0, -RZ, R175.H1_H1 ;  /* 0x300000afff000230 */ /* 0x000fc60000004100 */
[----:B------:R-:W-:-:S04]  /*0d60*/  FMUL.FTZ R23, R23, c[0x0][0x1ec] ;  /* 0x00007b0017177a20 */ /* 0x000fc80000410000 */
[----:B------:R-:W-:Y:S02]  /*0d70*/  @P0 FADD.FTZ R23, R23, R0 ;  /* 0x0000000017170221 */ /* 0x000fe40000010000 */
.L_x_36464:
[----:B------:R-:W-:Y:S05]  /*0d80*/  BSYNC B0 ;  /* 0x0000000000007941 */ /* 0x000fea0003800000 */
.L_x_36462:
[----:B------:R-:W-:Y:S02]  /*0d90*/  MOV R242, 0x10 ;  /* 0x0000001000f27802 */ /* 0x000fe40000000f00 */
[----:B------:R-:W-:Y:S02]  /*0da0*/  @P1 IADD3 R9, R203, 0x20, RZ ;  /* 0x00000020cb091810 */ /* 0x000fe40007ffe0ff */
[C---:B------:R-:W-:Y:S01]  /*0db0*/  IADD3 R181, R202.reuse, 0x20, RZ ;  /* 0x00000020cab57810 */ /* 0x040fe20007ffe0ff */
[-C--:B------:R-:W-:Y:S01]  /*0dc0*/  IMAD.WIDE.U32 R2, R202, R242.reuse, c[0x0][0x188] ;  /* 0x00006200ca027625 */ /* 0x080fe200078e00f2 */
        /* <DEDUP_REMOVED lines=15> */
.L_x_36466:
[----:B-----5:R-:W-:Y:S02]  /*0ec0*/  HADD2.F32 R16, -RZ, R176.H0_H0 ;  /* 0x200000b0ff107230 */ /* 0x020fe40000004100 */
[----:B0-----:R-:W-:-:S03]  /*0ed0*/  @P0 HADD2.F32 R3, -RZ, R172.H0_H0 ;  /* 0x200000acff030230 */ /* 0x001fc60000004100 */
[----:B------:R-:W-:-:S04]  /*0ee0*/  FMUL.FTZ R16, R16, c[0x0][0x1ec] ;  /* 0x00007b0010107a20 */ /* 0x000fc80000410000 */
[----:B------:R-:W-:Y:S02]  /*0ef0*/  @P0 FADD.FTZ R16, R3, R16 ;  /* 0x0000001003100221 */ /* 0x000fe40000010000 */
.L_x_36467:
[----:B------:R-:W-:Y:S05]  /*0f00*/  BSYNC B0 ;  /* 0x0000000000007941 */ /* 0x000fea0003800000 */
.L_x_36465:
[----:B------:R-:W-:Y:S01]  /*0f10*/  BSSY B0, `(.L_x_36468) ;  /* 0x000000a000007945 */ /* 0x000fe20003800000 */
[----:B------:R-:W-:Y:S05]  /*0f20*/  @P2 BRA `(.L_x_36469) ;  /* 0x0000004000002947 */ /* 0x000fea0003800000 */
[----:B------:R-:W-:Y:S01]  /*0f30*/  MOV R15, RZ ;  /* 0x000000ff000f7202 */ /* 0x000fe20000000f00 */
[----:B------:R-:W-:Y:S05]  /*0f40*/  @!P0 BRA `(.L_x_36470) ;  /* 0x0000006000008947 */ /* 0x000fea0003800000 */
[----:B-----5:R-:W-:Y:S01]  /*0f50*/  HADD2.F32 R15, -RZ, R172.H1_H1 ;  /* 0x300000acff0f7230 */ /* 0x020fe20000004100 */
[----:B------:R-:W-:Y:S05]  /*0f60*/  BRA `(.L_x_36470) ;  /* 0x0000004000007947 */ /* 0x000fea0003800000 */
.L_x_36469:
[----:B-----5:R-:W-:Y:S02]  /*0f70*/  HADD2.F32 R15, -RZ, R176.H1_H1 ;  /* 0x300000b0ff0f7230 */ /* 0x020fe40000004100 */
[----:B------:R-:W-:-:S03]  /*0f80*/  @P0 HADD2.F32 R0, -RZ, R172.H1_H1 ;  /* 0x300000acff000230 */ /* 0x000fc60000004100 */
[----:B------:R-:W-:-:S04]  /*0f90*/  FMUL.FTZ R15, R15, c[0x0][0x1ec] ;  /* 0x00007b000f0f7a20 */ /* 0x000fc80000410000 */
[----:B------:R-:W-:Y:S02]  /*0fa0*/  @P0 FADD.FTZ R15, R0, R15 ;  /* 0x0000000f000f0221 */ /* 0x000fe40000010000 */
.L_x_36470:
[----:B------:R-:W-:Y:S05]  /*0fb0*/  BSYNC B0 ;  /* 0x0000000000007941 */ /* 0x000fea0003800000 */
.L_x_36468:
[----:B------:R-:W-:Y:S01]  /*0fc0*/  BSSY B0, `(.L_x_36471) ;  /* 0x000000a000007945 */ /* 0x000fe20003800000 */
[----:B------:R-:W-:Y:S05]  /*0fd0*/  @P2 BRA `(.L_x_36472) ;  /* 0x0000004000002947 */ /* 0x000fea0003800000 */
[----:B------:R-:W-:Y:S01]  /*0fe0*/  HFMA2.MMA R14, -RZ, RZ, 0, 0 ;  /* 0x00000000ff0e7435 */ /* 0x000fe200000001ff */
[----:B------:R-:W-:Y:S05]  /*0ff0*/  @!P0 BRA `(.L_x_36473) ;  /* 0x0000006000008947 */ /* 0x000fea0003800000 */
[----:B-----5:R-:W-:Y:S01]  /*1000*/  HADD2.F32 R14, -RZ, R173.H0_H0 ;  /* 0x200000adff0e7230 */ /* 0x020fe20000004100 */
[----:B------:R-:W-:Y:S05]  /*1010*/  BRA `(.L_x_36473) ;  /* 0x0000004000007947 */ /* 0x000fea0003800000 */
.L_x_36472:
[----:B-----5:R-:W-:Y:S02]  /*1020*/  HADD2.F32 R14, -RZ, R177.H0_H0 ;  /* 0x200000b1ff0e7230 */ /* 0x020fe40000004100 */
[----:B0-----:R-:W-:-:S03]  /*1030*/  @P0 HADD2.F32 R3, -RZ, R173.H0_H0 ;  /* 0x200000adff030230 */ /* 0x001fc60000004100 */
[----:B------:R-:W-:-:S04]  /*1040*/  FMUL.FTZ R14, R14, c[0x0][0x1ec] ;  /* 0x00007b000e0e7a20 */ /* 0x000fc80000410000 */
[----:B------:R-:W-:Y:S02]  /*1050*/  @P0 FADD.FTZ R14, R3, R14 ;  /* 0x0000000e030e0221 */ /* 0x000fe40000010000 */
.L_x_36473:
[----:B------:R-:W-:Y:S05]  /*1060*/  BSYNC B0 ;  /* 0x0000000000007941 */ /* 0x000fea0003800000 */
.L_x_36471:
[----:B------:R-:W-:Y:S01]  /*1070*/  BSSY B0, `(.L_x_36474) ;  /* 0x000000a000007945 */ /* 0x000fe20003800000 */
[----:B------:R-:W-:Y:S05]  /*1080*/  @P2 BRA `(.L_x_36475) ;  /* 0x0000004000002947 */ /* 0x000fea0003800000 */
[----:B------:R-:W-:Y:S01]  /*1090*/  MOV R13, RZ ;  /* 0x000000ff000d7202 */ /* 0x000fe20000000f00 */
[----:B------:R-:W-:Y:S05]  /*10a0*/  @!P0 BRA `(.L_x_36476) ;  /* 0x0000006000008947 */ /* 0x000fea0003800000 */
[----:B-----5:R-:W-:Y:S01]  /*10b0*/  HADD2.F32 R13, -RZ, R173.H1_H1 ;  /* 0x300000adff0d7230 */ /* 0x020fe20000004100 */
[----:B------:R-:W-:Y:S05]  /*10c0*/  BRA `(.L_x_36476) ;  /* 0x0000004000007947 */ /* 0x000fea0003800000 */
.L_x_36475:
[----:B-----5:R-:W-:Y:S02]  /*10d0*/  HADD2.F32 R13, -RZ, R177.H1_H1 ;  /* 0x300000b1ff0d7230 */ /* 0x020fe40000004100 */
[----:B------:R-:W-:-:S03]  /*10e0*/  @P0 HADD2.F32 R0, -RZ, R173.H1_H1 ;  /* 0x300000adff000230 */ /* 0x000fc60000004100 */
[----:B------:R-:W-:-:S04]  /*10f0*/  FMUL.FTZ R13, R13, c[0x0][0x1ec] ;  /* 0x00007b000d0d7a20 */ /* 0x000fc80000410000 */
[----:B------:R-:W-:Y:S02]  /*1100*/  @P0 FADD.FTZ R13, R0, R13 ;  /* 0x0000000d000d0221 */ /* 0x000fe40000010000 */
.L_x_36476:
[----:B------:R-:W-:Y:S05]  /*1110*/  BSYNC B0 ;  /* 0x0000000000007941 */ /* 0x000fea0003800000 */
.L_x_36474:
[----:B------:R-:W-:Y:S01]  /*1120*/  BSSY B0, `(.L_x_36477) ;  /* 0x000000a000007945 */ /* 0x000fe20003800000 */
[----:B------:R-:W-:Y:S05]  /*1130*/  @P2 BRA `(.L_x_36478) ;  /* 0x0000004000002947 */ /* 0x000fea0003800000 */
[----:B------:R-:W-:Y:S01]  /*1140*/  HFMA2.MMA R12, -RZ, RZ, 0, 0 ;  /* 0x00000000ff0c7435 */ /* 0x000fe200000001ff */
[----:B------:R-:W-:Y:S05]  /*1150*/  @!P0 BRA `(.L_x_36479) ;  /* 0x0000006000008947 */ /* 0x000fea0003800000 */
[----:B-----5:R-:W-:Y:S01]  /*1160*/  HADD2.F32 R12, -RZ, R174.H0_H0 ;  /* 0x200000aeff0c7230 */ /* 0x020fe20000004100 */
[----:B------:R-:W-:Y:S05]  /*1170*/  BRA `(.L_x_36479) ;  /* 0x0000004000007947 */ /* 0x000fea0003800000 */
.L_x_36478:
[----:B-----5:R-:W-:Y:S02]  /*1180*/  HADD2.F32 R12, -RZ, R178.H0_H0 ;  /* 0x200000b2ff0c7230 */ /* 0x020fe40000004100 */
[----:B0-----:R-:W-:-:S03]  /*1190*/  @P0 HADD2.F32 R3, -RZ, R174.H0_H0 ;  /* 0x200000aeff030230 */ /* 0x001fc60000004100 */
[----:B------:R-:W-:-:S04]  /*11a0*/  FMUL.FTZ R12, R12, c[0x0][0x1ec] ;  /* 0x00007b000c0c7a20 */ /* 0x000fc80000410000 */
[----:B------:R-:W-:Y:S02]  /*11b0*/  @P0 FADD.FTZ R12, R3, R12 ;  /* 0x0000000c030c0221 */ /* 0x000fe40000010000 */
.L_x_36479:
[----:B------:R-:W-:Y:S05]  /*11c0*/  BSYNC B0 ;  /* 0x0000000000007941 */ /* 0x000fea0003800000 */
.L_x_36477:
[----:B------:R-:W-:Y:S01]  /*11d0*/  BSSY B0, `(.L_x_36480) ;  /* 0x000000a000007945 */ /* 0x000fe20003800000 */
[----:B------:R-:W-:Y:S05]  /*11e0*/  @P2 BRA `(.L_x_36481) ;  /* 0x0000004000002947 */ /* 0x000fea0003800000 */
[----:B0-----:R-:W-:Y:S01]  /*11f0*/  MOV R11, RZ ;  /* 0x000000ff000b7202 */ /* 0x001fe20000000f00 */
[----:B------:R-:W-:Y:S05]  /*1200*/  @!P0 BRA `(.L_x_36482) ;  /* 0x0000006000008947 */ /* 0x000fea0003800000 */
[----:B-----5:R-:W-:Y:S01]  /*1210*/  HADD2.F32 R11, -RZ, R174.H1_H1 ;  /* 0x300000aeff0b7230 */ /* 0x020fe20000004100 */
[----:B------:R-:W-:Y:S05]  /*1220*/  BRA `(.L_x_36482) ;  /* 0x0000004000007947 */ /* 0x000fea0003800000 */
.L_x_36481:
[----:B0----5:R-:W-:Y:S02]  /*1230*/  HADD2.F32 R11, -RZ, R178.H1_H1 ;  /* 0x300000b2ff0b7230 */ /* 0x021fe40000004100 */
[----:B------:R-:W-:-:S03]  /*1240*/  @P0 HADD2.F32 R0, -RZ, R174.H1_H1 ;  /* 0x300000aeff000230 */ /* 0x000fc60000004100 */
[----:B------:R-:W-:-:S04]  /*1250*/  FMUL.FTZ R11, R11, c[0x0][0x1ec] ;  /* 0x00007b000b0b7a20 */ /* 0x000fc80000410000 */
[----:B------:R-:W-:Y:S02]  /*1260*/  @P0 FADD.FTZ R11, R0, R11 ;  /* 0x0000000b000b0221 */ /* 0x000fe40000010000 */
.L_x_36482:
[----:B------:R-:W-:Y:S05]  /*1270*/  BSYNC B0 ;  /* 0x0000000000007941 */ /* 0x000fea0003800000 */
.L_x_36480:
[----:B------:R-:W-:Y:S01]  /*1280*/  BSSY B0, `(.L_x_36483) ;  /* 0x000000a000007945 */ /* 0x000fe20003800000 */
[----:B------:R-:W-:Y:S05]  /*1290*/  @P2 BRA `(.L_x_36484) ;  /* 0x0000004000002947 */ /* 0x000fea0003800000 */
[----:B------:R-:W-:Y:S01]  /*12a0*/  HFMA2.MMA R10, -RZ, RZ, 0, 0 ;  /* 0x00000000ff0a7435 */ /* 0x000fe200000001ff */
[----:B------:R-:W-:Y:S05]  /*12b0*/  @!P0 BRA `(.L_x_36485) ;  /* 0x0000006000008947 */ /* 0x000fea0003800000 */
[----:B-----5:R-:W-:Y:S01]  /*12c0*/  HADD2.F32 R10, -RZ, R175.H0_H0 ;  /* 0x200000afff0a7230 */ /* 0x020fe20000004100 */
[----:B------:R-:W-:Y:S05]  /*12d0*/  BRA `(.L_x_36485) ;  /* 0x0000004000007947 */ /* 0x000fea0003800000 */
.L_x_36484:
[----:B-----5:R-:W-:Y:S02]  /*12e0*/  HADD2.F32 R10, -RZ, R179.H0_H0 ;  /* 0x200000b3ff0a7230 */ /* 0x020fe40000004100 */
[----:B------:R-:W-:-:S03]  /*12f0*/  @P0 HADD2.F32 R3, -RZ, R175.H0_H0 ;  /* 0x200000afff030230 */ /* 0x000fc60000004100 */
[----:B------:R-:W-:-:S04]  /*1300*/  FMUL.FTZ R10, R10, c[0x0][0x1ec] ;  /* 0x00007b000a0a7a20 */ /* 0x000fc80000410000 */
[----:B------:R-:W-:Y:S02]  /*1310*/  @P0 FADD.FTZ R10, R3, R10 ;  /* 0x0000000a030a0221 */ /* 0x000fe40000010000 */
.L_x_36485:
[----:B------:R-:W-:Y:S05]  /*1320*/  BSYNC B0 ;  /* 0x0000000000007941 */ /* 0x000fea0003800000 */
.L_x_36483:
[----:B------:R-:W-:Y:S01]  /*1330*/  BSSY B0, `(.L_x_36486) ;  /* 0x000000a000007945 */ /* 0x000fe20003800000 */
[----:B------:R-:W-:Y:S05]  /*1340*/  @P2 BRA `(.L_x_36487) ;  /* 0x0000004000002947 */ /* 0x000fea0003800000 */
[----:B------:R-:W-:Y:S01]  /*1350*/  MOV R9, RZ ;  /* 0x000000ff00097202 */ /* 0x000fe20000000f00 */
[----:B------:R-:W-:Y:S05]  /*1360*/  @!P0 BRA `(.L_x_36488) ;  /* 0x0000006000008947 */ /* 0x000fea0003800000 */
[----:B-----5:R-:W-:Y:S01]  /*1370*/  HADD2.F32 R9, -RZ, R175.H1_H1 ;  /* 0x300000afff097230 */ /* 0x020fe20000004100 */
[----:B------:R-:W-:Y:S05]  /*1380*/  BRA `(.L_x_36488) ;  /* 0x0000004000007947 */ /* 0x000fea0003800000 */
.L_x_36487:
[----:B-----5:R-:W-:Y:S02]  /*1390*/  HADD2.F32 R9, -RZ, R179.H1_H1 ;  /* 0x300000b3ff097230 */ /* 0x020fe40000004100 */
[----:B------:R-:W-:-:S03]  /*13a0*/  @P0 HADD2.F32 R0, -RZ, R175.H1_H1 ;  /* 0x300000afff000230 */ /* 0x000fc60000004100 */
[----:B------:R-:W-:-:S04]  /*13b0*/  FMUL.FTZ R9, R9, c[0x0][0x1ec] ;  /* 0x00007b0009097a20 */ /* 0x000fc80000410000 */
[----:B------:R-:W-:Y:S02]  /*13c0*/  @P0 FADD.FTZ R9, R0, R9 ;  /* 0x0000000900090221 */ /* 0x000fe40000010000 */
.L_x_36488:
[----:B------:R-:W-:Y:S05]  /*13d0*/  BSYNC B0 ;  /* 0x0000000000007941 */ /* 0x000fea0003800000 */
.L_x_36486:
[----:B------:R-:W-:Y:S01]  /*13e0*/  IMAD.WIDE.U32 R2, R181, R242, c[0x0][0x188] ;  /* 0x00006200b5027625 */ /* 0x000fe200078e00f2 */
[----:B------:R-:W-:Y:S02]  /*13f0*/  @P1 IADD3 R181, R203, 0x40, RZ ;  /* 0x00000040cbb51810 */ /* 0x000fe40007ffe0ff */
        /* <DEDUP_REMOVED lines=16> */
.L_x_36490:
[----:B-----5:R-:W-:Y:S02]  /*1500*/  HADD2.F32 R8, -RZ, R176.H0_H0 ;  /* 0x200000b0ff087230 */ /* 0x020fe40000004100 */
[----:B0-----:R-:W-:-:S03]  /*1510*/  @P0 HADD2.F32 R3, -RZ, R172.H0_H0 ;  /* 0x200000acff030230 */ /* 0x001fc60000004100 */
[----:B------:R-:W-:-:S04]  /*1520*/  FMUL.FTZ R8, R8, c[0x0][0x1ec] ;  /* 0x00007b0008087a20 */ /* 0x000fc80000410000 */
[----:B------:R-:W-:Y:S02]  /*1530*/  @P0 FADD.FTZ R8, R3, R8 ;  /* 0x0000000803080221 */ /* 0x000fe40000010000 */
.L_x_36491:
[----:B------:R-:W-:Y:S05]  /*1540*/  BSYNC B0 ;  /* 0x0000000000007941 */ /* 0x000fea0003800000 */
.L_x_36489:
[----:B------:R-:W-:Y:S01]  /*1550*/  BSSY B0, `(.L_x_36492) ;  /* 0x000000a000007945 */ /* 0x000fe20003800000 */
[----:B------:R-:W-:Y:S05]  /*1560*/  @P2 BRA `(.L_x_36493) ;  /* 0x0000004000002947 */ /* 0x000fea0003800000 */
[----:B0-----:R-:W-:Y:S01]  /*1570*/  MOV R7, RZ ;  /* 0x000000ff00077202 */ /* 0x001fe20000000f00 */
[----:B------:R-:W-:Y:S05]  /*1580*/  @!P0 BRA `(.L_x_36494) ;  /* 0x0000006000008947 */ /* 0x000fea0003800000 */
[----:B-----5:R-:W-:Y:S01]  /*1590*/  HADD2.F32 R7, -RZ, R172.H1_H1 ;  /* 0x300000acff077230 */ /* 0x020fe20000004100 */
[----:B------:R-:W-:Y:S05]  /*15a0*/  BRA `(.L_x_36494) ;  /* 0x0000004000007947 */ /* 0x000fea0003800000 */
.L_x_36493:
[----:B0----5:R-:W-:Y:S02]  /*15b0*/  HADD2.F32 R7, -RZ, R176.H1_H1 ;  /* 0x300000b0ff077230 */ /* 0x021fe40000004100 */
[----:B------:R-:W-:-:S03]  /*15c0*/  @P0 HADD2.F32 R0, -RZ, R172.H1_H1 ;  /* 0x300000acff000230 */ /* 0x000fc60000004100 */
[----:B------:R-:W-:-:S04]  /*15d0*/  FMUL.FTZ R7, R7, c[0x0][0x1ec] ;  /* 0x00007b0007077a20 */ /* 0x000fc80000410000 */
[----:B------:R-:W-:Y:S02]  /*15e0*/  @P0 FADD.FTZ R7, R0, R7 ;  /* 0x0000000700070221 */ /* 0x000fe40000010000 */
.L_x_36494:
[----:B------:R-:W-:Y:S05]  /*15f0*/  BSYNC B0 ;  /* 0x0000000000007941 */ /* 0x000fea0003800000 */
.L_x_36492:
[----:B------:R-:W-:Y:S01]  /*1600*/  BSSY B0, `(.L_x_36495) ;  /* 0x000000a000007945 */ /* 0x000fe20003800000 */
[----:B------:R-:W-:Y:S05]  /*1610*/  @P2 BRA `(.L_x_36496) ;  /* 0x0000004000002947 */ /* 0x000fea0003800000 */
[----:B------:R-:W-:Y:S01]  /*1620*/  HFMA2.MMA R6, -RZ, RZ, 0, 0 ;  /* 0x00000000ff067435 */ /* 0x000fe200000001ff */
[----:B------:R-:W-:Y:S05]  /*1630*/  @!P0 BRA `(.L_x_36497) ;  /* 0x0000006000008947 */ /* 0x000fea0003800000 */
[----:B-----5:R-:W-:Y:S01]  /*1640*/  HADD2.F32 R6, -RZ, R173.H0_H0 ;  /* 0x200000adff067230 */ /* 0x020fe20000004100 */
[----:B------:R-:W-:Y:S05]  /*1650*/  BRA `(.L_x_36497) ;  /* 0x0000004000007947 */ /* 0x000fea0003800000 */
.L_x_36496:
[----:B-----5:R-:W-:Y:S02]  /*1660*/  HADD2.F32 R6, -RZ, R177.H0_H0 ;  /* 0x200000b1ff067230 */ /* 0x020fe40000004100 */
[----:B------:R-:W-:-:S03]  /*1670*/  @P0 HADD2.F32 R3, -RZ, R173.H0_H0 ;  /* 0x200000adff030230 */ /* 0x000fc60000004100 */
[----:B------:R-:W-:-:S04]  /*1680*/  FMUL.FTZ R6, R6, c[0x0][0x1ec] ;  /* 0x00007b0006067a20 */ /* 0x000fc80000410000 */
[----:B------:R-:W-:Y:S02]  /*1690*/  @P0 FADD.FTZ R6, R3, R6 ;  /* 0x0000000603060221 */ /* 0x000fe40000010000 */
.L_x_36497:
[----:B------:R-:W-:Y:S05]  /*16a0*/  BSYNC B0 ;  /* 0x0000000000007941 */ /* 0x000fea0003800000 */
.L_x_36495:
[----:B------:R-:W-:Y:S01]  /*16b0*/  BSSY B0, `(.L_x_36498) ;  /* 0x000000a000007945 */ /* 0x000fe20003800000 */
[----:B------:R-:W-:Y:S05]  /*16c0*/  @P2 BRA `(.L_x_36499) ;  /* 0x0000004000002947 */ /* 0x000fea0003800000 */
[----:B------:R-:W-:Y:S01]  /*16d0*/  MOV R5, RZ ;  /* 0x000000ff00057202 */ /* 0x000fe20000000f00 */
[----:B------:R-:W-:Y:S05]  /*16e0*/  @!P0 BRA `(.L_x_36500) ;  /* 0x0000006000008947 */ /* 0x000fea0003800000 */
[----:B-----5:R-:W-:Y:S01]  /*16f0*/  HADD2.F32 R5, -RZ, R173.H1_H1 ;  /* 0x300000adff057230 */ /* 0x020fe20000004100 */
[----:B------:R-:W-:Y:S05]  /*1700*/  BRA `(.L_x_36500) ;  /* 0x0000004000007947 */ /* 0x000fea0003800000 */
.L_x_36499:
[----:B-----5:R-:W-:Y:S02]  /*1710*/  HADD2.F32 R5, -RZ, R177.H1_H1 ;  /* 0x300000b1ff057230 */ /* 0x020fe40000004100 */
[----:B------:R-:W-:-:S03]  /*1720*/  @P0 HADD2.F32 R0, -RZ, R173.H1_H1 ;  /* 0x300000adff000230 */ /* 0x000fc60000004100 */
[----:B------:R-:W-:-:S04]  /*1730*/  FMUL.FTZ R5, R5, c[0x0][0x1ec] ;  /* 0x00007b0005057a20 */ /* 0x000fc80000410000 */
[----:B------:R-:W-:Y:S02]  /*1740*/  @P0 FADD.FTZ R5, R0, R5 ;  /* 0x0000000500050221 */ /* 0x000fe40000010000 */
.L_x_36500:
[----:B------:R-:W-:Y:S05]  /*1750*/  BSYNC B0 ;  /* 0x0000000000007941 */ /* 0x000fea0003800000 */
.L_x_36498:
[----:B------:R-:W-:Y:S01]  /*1760*/  BSSY B0, `(.L_x_36501) ;  /* 0x000000a000007945 */ /* 0x000fe20003800000 */
[----:B------:R-:W-:Y:S05]  /*1770*/  @P2 BRA `(.L_x_36502) ;  /* 0x0000004000002947 */ /* 0x000fea0003800000 */
[----:B------:R-:W-:Y:S01]  /*1780*/  HFMA2.MMA R4, -RZ, RZ, 0, 0 ;  /* 0x00000000ff047435 */ /* 0x000fe200000001ff */
[----:B------:R-:W-:Y:S05]  /*1790*/  @!P0 BRA `(.L_x_36503) ;  /* 0x0000006000008947 */ /* 0x000fea0003800000 */
[----:B-----5:R-:W-:Y:S01]  /*17a0*/  HADD2.F32 R4, -RZ, R174.H0_H0 ;  /* 0x200000aeff047230 */ /* 0x020fe20000004100 */
[----:B------:R-:W-:Y:S05]  /*17b0*/  BRA `(.L_x_36503) ;  /* 0x0000004000007947 */ /* 0x000fea0003800000 */
.L_x_36502:
[----:B-----5:R-:W-:Y:S02]  /*17c0*/  HADD2.F32 R4, -RZ, R178.H0_H0 ;  /* 0x200000b2ff047230 */ /* 0x020fe40000004100 */
[----:B------:R-:W-:-:S03]  /*17d0*/  @P0 HADD2.F32 R3, -RZ, R174.H0_H0 ;  /* 0x200000aeff030230 */ /* 0x000fc60000004100 */
[----:B------:R-:W-:-:S04]  /*17e0*/  FMUL.FTZ R4, R4, c[0x0][0x1ec] ;  /* 0x00007b0004047a20 */ /* 0x000fc80000410000 */
[----:B------:R-:W-:Y:S02]  /*17f0*/  @P0 FADD.FTZ R4, R3, R4 ;  /* 0x0000000403040221 */ /* 0x000fe40000010000 */
.L_x_36503:
[----:B------:R-:W-:Y:S05]  /*1800*/  BSYNC B0 ;  /* 0x0000000000007941 */ /* 0x000fea0003800000 */
.L_x_36501:
[----:B------:R-:W-:Y:S01]  /*1810*/  BSSY B0, `(.L_x_36504) ;  /* 0x000000a000007945 */ /* 0x000fe20003800000 */
[----:B------:R-:W-:Y:S05]  /*1820*/  @P2 BRA `(.L_x_36505) ;  /* 0x0000004000002947 */ /* 0x000fea0003800000 */
[----:B------:R-:W-:Y:S01]  /*1830*/  MOV R3, RZ ;  /* 0x000000ff00037202 */ /* 0x000fe20000000f00 */
[----:B------:R-:W-:Y:S05]  /*1840*/  @!P0 BRA `(.L_x_36506) ;  /* 0x0000006000008947 */ /* 0x000fea0003800000 */
[----:B-----5:R-:W-:Y:S01]  /*1850*/  HADD2.F32 R3, -RZ, R174.H1_H1 ;  /* 0x300000aeff037230 */ /* 0x020fe20000004100 */
[----:B------:R-:W-:Y:S05]  /*1860*/  BRA `(.L_x_36506) ;  /* 0x0000004000007947 */ /* 0x000fea0003800000 */
.L_x_36505:
[----:B-----5:R-:W-:Y:S02]  /*1870*/  HADD2.F32 R3, -RZ, R178.H1_H1 ;  /* 0x300000b2ff037230 */ /* 0x020fe40000004100 */
[----:B------:R-:W-:-:S03]  /*1880*/  @P0 HADD2.F32 R0, -RZ, R174.H1_H1 ;  /* 0x300000aeff000230 */ /* 0x000fc60000004100 */
[----:B------:R-:W-:-:S04]  /*1890*/  FMUL.FTZ R3, R3, c[0x0][0x1ec] ;  /* 0x00007b0003037a20 */ /* 0x000fc80000410000 */
[----:B------:R-:W-:Y:S02]  /*18a0*/  @P0 FADD.FTZ R3, R0, R3 ;  /* 0x0000000300030221 */ /* 0x000fe40000010000 */
.L_x_36506:
[----:B------:R-:W-:Y:S05]  /*18b0*/  BSYNC B0 ;  /* 0x0000000000007941 */ /* 0x000fea0003800000 */
.L_x_36504:
[----:B------:R-:W-:Y:S01]  /*18c0*/  BSSY B0, `(.L_x_36507) ;  /* 0x000000a000007945 */ /* 0x000fe20003800000 */
[----:B------:R-:W-:Y:S05]  /*18d0*/  @P2 BRA `(.L_x_36508) ;  /* 0x0000004000002947 */ /* 0x000fea0003800000 */
[----:B------:R-:W-:Y:S01]  /*18e0*/  HFMA2.MMA R2, -RZ, RZ, 0, 0 ;  /* 0x00000000ff027435 */ /* 0x000fe200000001ff */
[----:B------:R-:W-:Y:S05]  /*18f0*/  @!P0 BRA `(.L_x_36509) ;  /* 0x0000006000008947 */ /* 0x000fea0003800000 */
[----:B-----5:R-:W-:Y:S01]  /*1900*/  HADD2.F32 R2, -RZ, R175.H0_H0 ;  /* 0x200000afff027230 */ /* 0x020fe20000004100 */
[----:B------:R-:W-:Y:S05]  /*1910*/  BRA `(.L_x_36509) ;  /* 0x0000004000007947 */ /* 0x000fea0003800000 */
.L_x_36508:
[----:B-----5:R-:W-:Y:S02]  /*1920*/  HADD2.F32 R2, -RZ, R179.H0_H0 ;  /* 0x200000b3ff027230 */ /* 0x020fe40000004100 */
[----:B------:R-:W-:-:S03]  /*1930*/  @P0 HADD2.F32 R181, -RZ, R175.H0_H0 ;  /* 0x200000afffb50230 */ /* 0x000fc60000004100 */
[----:B------:R-:W-:-:S04]  /*1940*/  FMUL.FTZ R2, R2, c[0x0][0x1ec] ;  /* 0x00007b0002027a20 */ /* 0x000fc80000410000 */
[----:B------:R-:W-:Y:S02]  /*1950*/  @P0 FADD.FTZ R2, R181, R2 ;  /* 0x00000002b5020221 */ /* 0x000fe40000010000 */
.L_x_36509:
[----:B------:R-:W-:Y:S05]  /*1960*/  BSYNC B0 ;  /* 0x0000000000007941 */ /* 0x000fea0003800000 */
.L_x_36507:
[----:B------:R-:W-:Y:S01]  /*1970*/  BSSY B0, `(.L_x_36510) ;  /* 0x000000a000007945 */ /* 0x000fe20003800000 */
[----:B------:R-:W-:Y:S05]  /*1980*/  @P2 BRA `(.L_x_36511) ;  /* 0x0000004000002947 */ /* 0x000fea0003800000 */
[----:B------:R-:W-:Y:S01]  /*1990*/  MOV R0, RZ ;  /* 0x000000ff00007202 */ /* 0x000fe20000000f00 */
[----:B------:R-:W-:Y:S05]  /*19a0*/  @!P0 BRA `(.L_x_36512) ;  /* 0x0000006000008947 */ /* 0x000fea0003800000 */
[----:B-----5:R-:W-:Y:S01]  /*19b0*/  HADD2.F32 R0, -RZ, R175.H1_H1 ;  /* 0x300000afff007230 */ /* 0x020fe20000004100 */
[----:B------:R-:W-:Y:S05]  /*19c0*/  BRA `(.L_x_36512) ;  /* 0x0000004000007947 */ /* 0x000fea0003800000 */
.L_x_36511:
[----:B-----5:R-:W-:Y:S02]  /*19d0*/  HADD2.F32 R0, -RZ, R179.H1_H1 ;  /* 0x300000b3ff007230 */ /* 0x020fe40000004100 */
[----:B------:R-:W-:-:S03]  /*19e0*/  @P0 HADD2.F32 R181, -RZ, R175.H1_H1 ;  /* 0x300000afffb50230 */ /* 0x000fc60000004100 */
[----:B------:R-:W-:-:S04]  /*19f0*/  FMUL.FTZ R0, R0, c[0x0][0x1ec] ;  /* 0x00007b0000007a20 */ /* 0x000fc80000410000 */
[----:B------:R-:W-:Y:S02]  /*1a00*/  @P0 FADD.FTZ R0, R181, R0 ;  /* 0x00000000b5000221 */ /* 0x000fe40000010000 */
.L_x_36512:
[----:B------:R-:W-:Y:S05]  /*1a10*/  BSYNC B0 ;  /* 0x0000000000007941 */ /* 0x000fea0003800000 */
.L_x_36510:
        /* <DEDUP_REMOVED lines=18> */
.L_x_36514:
[----:B-----5:R-:W-:Y:S02]  /*1b40*/  HADD2.F32 R192, -RZ, R176.H0_H0 ;  /* 0x200000b0ffc07230 */ /* 0x020fe40000004100 */
[----:B0-----:R-:W-:-:S03]  /*1b50*/  @P0 HADD2.F32 R181, -RZ, R172.H0_H0 ;  /* 0x200000acffb50230 */ /* 0x001fc60000004100 */
[----:B------:R-:W-:-:S04]  /*1b60*/  FMUL.FTZ R192, R192, c[0x0][0x1ec] ;  /* 0x00007b00c0c07a20 */ /* 0x000fc80000410000 */
[----:B------:R-:W-:Y:S02]  /*1b70*/  @P0 FADD.FTZ R192, R181, R192 ;  /* 0x000000c0b5c00221 */ /* 0x000fe40000010000 */
.L_x_36515:
[----:B------:R-:W-:Y:S05]  /*1b80*/  BSYNC B0 ;  /* 0x0000000000007941 */ /* 0x000fea0003800000 */
.L_x_36513:
[----:B------:R-:W-:Y:S01]  /*1b90*/  BSSY B0, `(.L_x_36516) ;  /* 0x000000a000007945 */ /* 0x000fe20003800000 */
[----:B------:R-:W-:Y:S05]  /*1ba0*/  @P2 BRA `(.L_x_36517) ;  /* 0x0000004000002947 */ /* 0x000fea0003800000 */
[----:B0-----:R-:W-:Y:S01]  /*1bb0*/  MOV R191, RZ ;  /* 0x000000ff00bf7202 */ /* 0x001fe20000000f00 */
[----:B------:R-:W-:Y:S05]  /*1bc0*/  @!P0 BRA `(.L_x_36518) ;  /* 0x0000006000008947 */ /* 0x000fea0003800000 */
[----:B-----5:R-:W-:Y:S01]  /*1bd0*/  HADD2.F32 R191, -RZ, R172.H1_H1 ;  /* 0x300000acffbf7230 */ /* 0x020fe20000004100 */
[----:B------:R-:W-:Y:S05]  /*1be0*/  BRA `(.L_x_36518) ;  /* 0x0000004000007947 */ /* 0x000fea0003800000 */
.L_x_36517:
[----:B0----5:R-:W-:Y:S02]  /*1bf0*/  HADD2.F32 R191, -RZ, R176.H1_H1 ;  /* 0x300000b0ffbf7230 */ /* 0x021fe40000004100 */
[----:B------:R-:W-:-:S03]  /*1c00*/  @P0 HADD2.F32 R180, -RZ, R172.H1_H1 ;  /* 0x300000acffb40230 */ /* 0x000fc60000004100 */
[----:B------:R-:W-:-:S04]  /*1c10*/  FMUL.FTZ R191, R191, c[0x0][0x1ec] ;  /* 0x00007b00bfbf7a20 */ /* 0x000fc80000410000 */
[----:B------:R-:W-:Y:S02]  /*1c20*/  @P0 FADD.FTZ R191, R180, R191 ;  /* 0x000000bfb4bf0221 */ /* 0x000fe40000010000 */
.L_x_36518:
[----:B------:R-:W-:Y:S05]  /*1c30*/  BSYNC B0 ;  /* 0x0000000000007941 */ /* 0x000fea0003800000 */
.L_x_36516:
[----:B------:R-:W-:Y:S01]  /*1c40*/  BSSY B0, `(.L_x_36519) ;  /* 0x000000a000007945 */ /* 0x000fe20003800000 */
[----:B------:R-:W-:Y:S05]  /*1c50*/  @P2 BRA `(.L_x_36520) ;  /* 0x0000004000002947 */ /* 0x000fea0003800000 */
[----:B------:R-:W-:Y:S01]  /*1c60*/  HFMA2.MMA R190, -RZ, RZ, 0, 0 ;  /* 0x00000000ffbe7435 */ /* 0x000fe200000001ff */
[----:B------:R-:W-:Y:S05]  /*1c70*/  @!P0 BRA `(.L_x_36521) ;  /* 0x0000006000008947 */ /* 0x000fea0003800000 */
[----:B-----5:R-:W-:Y:S01]  /*1c80*/  HADD2.F32 R190, -RZ, R173.H0_H0 ;  /* 0x200000adffbe7230 */ /* 0x020fe20000004100 */
[----:B------:R-:W-:Y:S05]  /*1c90*/  BRA `(.L_x_36521) ;  /* 0x0000004000007947 */ /* 0x000fea0003800000 */
.L_x_36520:
[----:B-----5:R-:W-:Y:S02]  /*1ca0*/  HADD2.F32 R190, -RZ, R177.H0_H0 ;  /* 0x200000b1ffbe7230 */ /* 0x020fe40000004100 */
[----:B------:R-:W-:-:S03]  /*1cb0*/  @P0 HADD2.F32 R181, -RZ, R173.H0_H0 ;  /* 0x200000adffb50230 */ /* 0x000fc60000004100 */
[----:B------:R-:W-:-:S04]  /*1cc0*/  FMUL.FTZ R190, R190, c[0x0][0x1ec] ;  /* 0x00007b00bebe7a20 */ /* 0x000fc80000410000 */
[----:B------:R-:W-:Y:S02]  /*1cd0*/  @P0 FADD.FTZ R190, R181, R190 ;  /* 0x000000beb5be0221 */ /* 0x000fe40000010000 */
.L_x_36521:
[----:B------:R-:W-:Y:S05]  /*1ce0*/  BSYNC B0 ;  /* 0x0000000000007941 */ /* 0x000fea0003800000 */
.L_x_36519:
[----:B------:R-:W-:Y:S01]  /*1cf0*/  BSSY B0, `(.L_x_36522) ;  /* 0x000000a000007945 */ /* 0x000fe20003800000 */
[----:B------:R-:W-:Y:S05]  /*1d00*/  @P2 BRA `(.L_x_36523) ;  /* 0x0000004000002947 */ /* 0x000fea0003800000 */
[----:B------:R-:W-:Y:S01]  /*1d10*/  MOV R189, RZ ;  /* 0x000000ff00bd7202 */ /* 0x000fe20000000f00 */
[----:B------:R-:W-:Y:S05]  /*1d20*/  @!P0 BRA `(.L_x_36524) ;  /* 0x0000006000008947 */ /* 0x000fea0003800000 */
[----:B-----5:R-:W-:Y:S01]  /*1d30*/  HADD2.F32 R189, -RZ, R173.H1_H1 ;  /* 0x300000adffbd7230 */ /* 0x020fe20000004100 */
[----:B------:R-:W-:Y:S05]  /*1d40*/  BRA `(.L_x_36524) ;  /* 0x0000004000007947 */ /* 0x000fea0003800000 */
.L_x_36523:
[----:B-----5:R-:W-:Y:S02]  /*1d50*/  HADD2.F32 R189, -RZ, R177.H1_H1 ;  /* 0x300000b1ffbd7230 */ /* 0x020fe40000004100 */
[----:B------:R-:W-:-:S03]  /*1d60*/  @P0 HADD2.F32 R180, -RZ, R173.H1_H1 ;  /* 0x300000adffb40230 */ /* 0x000fc60000004100 */
[----:B------:R-:W-:-:S04]  /*1d70*/  FMUL.FTZ R189, R189, c[0x0][0x1ec] ;  /* 0x00007b00bdbd7a20 */ /* 0x000fc80000410000 */
[----:B------:R-:W-:Y:S02]  /*1d80*/  @P0 FADD.FTZ R189, R180, R189 ;  /* 0x000000bdb4bd0221 */ /* 0x000fe40000010000 */
.L_x_36524:
[----:B------:R-:W-:Y:S05]  /*1d90*/  BSYNC B0 ;  /* 0x0000000000007941 */ /* 0x000fea0003800000 */
.L_x_36522:
[----:B------:R-:W-:Y:S01]  /*1da0*/  BSSY B0, `(.L_x_36525) ;  /* 0x000000a000007945 */ /* 0x000fe20003800000 */
[----:B------:R-:W-:Y:S05]  /*1db0*/  @P2 BRA `(.L_x_36526) ;  /* 0x0000004000002947 */ /* 0x000fea0003800000 */
[----:B------:R-:W-:Y:S01]  /*1dc0*/  HFMA2.MMA R188, -RZ, RZ, 0, 0 ;  /* 0x00000000ffbc7435 */ /* 0x000fe200000001ff */
[----:B------:R-:W-:Y:S05]  /*1dd0*/  @!P0 BRA `(.L_x_36527) ;  /* 0x0000006000008947 */ /* 0x000fea0003800000 */
[----:B-----5:R-:W-:Y:S01]  /*1de0*/  HADD2.F32 R188, -RZ, R174.H0_H0 ;  /* 0x200000aeffbc7230 */ /* 0x020fe20000004100 */
[----:B------:R-:W-:Y:S05]  /*1df0*/  BRA `(.L_x_36527) ;  /* 0x0000004000007947 */ /* 0x000fea0003800000 */
.L_x_36526:
[----:B-----5:R-:W-:Y:S02]  /*1e00*/  HADD2.F32 R188, -RZ, R178.H0_H0 ;  /* 0x200000b2ffbc7230 */ /* 0x020fe40000004100 */
[----:B------:R-:W-:-:S03]  /*1e10*/  @P0 HADD2.F32 R181, -RZ, R174.H0_H0 ;  /* 0x200000aeffb50230 */ /* 0x000fc60000004100 */
[----:B------:R-:W-:-:S04]  /*1e20*/  FMUL.FTZ R188, R188, c[0x0][0x1ec] ;  /* 0x00007b00bcbc7a20 */ /* 0x000fc80000410000 */
[----:B------:R-:W-:Y:S02]  /*1e30*/  @P0 FADD.FTZ R188, R181, R188 ;  /* 0x000000bcb5bc0221 */ /* 0x000fe40000010000 */
.L_x_36527:
[----:B------:R-:W-:Y:S05]  /*1e40*/  BSYNC B0 ;  /* 0x0000000000007941 */ /* 0x000fea0003800000 */
.L_x_36525:
[----:B------:R-:W-:Y:S01]  /*1e50*/  BSSY B0, `(.L_x_36528) ;  /* 0x000000a000007945 */ /* 0x000fe20003800000 */
[----:B------:R-:W-:Y:S05]  /*1e60*/  @P2 BRA `(.L_x_36529) ;  /* 0x0000004000002947 */ /* 0x000fea0003800000 */
[----:B------:R-:W-:Y:S01]  /*1e70*/  MOV R187, RZ ;  /* 0x000000ff00bb7202 */ /* 0x000fe20000000f00 */
[----:B------:R-:W-:Y:S05]  /*1e80*/  @!P0 BRA `(.L_x_36530) ;  /* 0x0000006000008947 */ /* 0x000fea0003800000 */
[----:B-----5:R-:W-:Y:S01]  /*1e90*/  HADD2.F32 R187, -RZ, R174.H1_H1 ;  /* 0x300000aeffbb7230 */ /* 0x020fe20000004100 */
[----:B------:R-:W-:Y:S05]  /*1ea0*/  BRA `(.L_x_36530) ;  /* 0x0000004000007947 */ /* 0x000fea0003800000 */
.L_x_36529:
[----:B-----5:R-:W-:Y:S02]  /*1eb0*/  HADD2.F32 R187, -RZ, R178.H1_H1 ;  /* 0x300000b2ffbb7230 */ /* 0x020fe40000004100 */
[----:B------:R-:W-:-:S03]  /*1ec0*/  @P0 HADD2.F32 R180, -RZ, R174.H1_H1 ;  /* 0x300000aeffb40230 */ /* 0x000fc60000004100 */
[----:B------:R-:W-:-:S04]  /*1ed0*/  FMUL.FTZ R187, R187, c[0x0][0x1ec] ;  /* 0x00007b00bbbb7a20 */ /* 0x000fc80000410000 */
[----:B------:R-:W-:Y:S02]  /*1ee0*/  @P0 FADD.FTZ R187, R180, R187 ;  /* 0x000000bbb4bb0221 */ /* 0x000fe40000010000 */
.L_x_36530:
[----:B------:R-:W-:Y:S05]  /*1ef0*/  BSYNC B0 ;  /* 0x0000000000007941 */ /* 0x000fea0003800000 */
.L_x_36528:
[----:B------:R-:W-:Y:S01]  /*1f00*/  BSSY B0, `(.L_x_36531) ;  /* 0x000000a000007945 */ /* 0x000fe20003800000 */
[----:B------:R-:W-:Y:S05]  /*1f10*/  @P2 BRA `(.L_x_36532) ;  /* 0x0000004000002947 */ /* 0x000fea0003800000 */
[----:B------:R-:W-:Y:S01]  /*1f20*/  HFMA2.MMA R186, -RZ, RZ, 0, 0 ;  /* 0x00000000ffba7435 */ /* 0x000fe200000001ff */
[----:B------:R-:W-:Y:S05]  /*1f30*/  @!P0 BRA `(.L_x_36533) ;  /* 0x0000006000008947 */ /* 0x000fea0003800000 */
[----:B-----5:R-:W-:Y:S01]  /*1f40*/  HADD2.F32 R186, -RZ, R175.H0_H0 ;  /* 0x200000afffba7230 */ /* 0x020fe20000004100 */
[----:B------:R-:W-:Y:S05]  /*1f50*/  BRA `(.L_x_36533) ;  /* 0x0000004000007947 */ /* 0x000fea0003800000 */
.L_x_36532:
[----:B-----5:R-:W-:Y:S02]  /*1f60*/  HADD2.F32 R186, -RZ, R179.H0_H0 ;  /* 0x200000b3ffba7230 */ /* 0x020fe40000004100 */
[----:B------:R-:W-:-:S03]  /*1f70*/  @P0 HADD2.F32 R181, -RZ, R175.H0_H0 ;  /* 0x200000afffb50230 */ /* 0x000fc60000004100 */
[----:B------:R-:W-:-:S04]  /*1f80*/  FMUL.FTZ R186, R186, c[0x0][0x1ec] ;  /* 0x00007b00baba7a20 */ /* 0x000fc80000410000 */
[----:B------:R-:W-:Y:S02]  /*1f90*/  @P0 FADD.FTZ R186, R181, R186 ;  /* 0x000000bab5ba0221 */ /* 0x000fe40000010000 */
.L_x_36533:
[----:B------:R-:W-:Y:S05]  /*1fa0*/  BSYNC B0 ;  /* 0x0000000000007941 */ /* 0x000fea0003800000 */
.L_x_36531:
[----:B------:R-:W-:Y:S01]  /*1fb0*/  BSSY B0, `(.L_x_36534) ;  /* 0x000000a000007945 */ /* 0x000fe20003800000 */
[----:B------:R-:W-:Y:S05]  /*1fc0*/  @P2 BRA `(.L_x_36535) ;  /* 0x0000004000002947 */ /* 0x000fea0003800000 */
[----:B------:R-:W-:Y:S01]  /*1fd0*/  MOV R185, RZ ;  /* 0x000000ff00b97202 */ /* 0x000fe20000000f00 */
[----:B------:R-:W-:Y:S05]  /*1fe0*/  @!P0 BRA `(.L_x_36536) ;  /* 0x0000006000008947 */ /* 0x000fea0003800000 */
[----:B-----5:R-:W-:Y:S01]  /*1ff0*/  HADD2.F32 R185, -RZ, R175.H1_H1 ;  /* 0x300000afffb97230 */ /* 0x020fe20000004100 */
[----:B------:R-:W-:Y:S05]  /*2000*/  BRA `(.L_x_36536) ;  /* 0x0000004000007947 */ /* 0x000fea0003800000 */
.L_x_36535:
[----:B-----5:R-:W-:Y:S02]  /*2010*/  HADD2.F32 R185, -RZ, R179.H1_H1 ;  /* 0x300000b3ffb97230 */ /* 0x020fe40000004100 */
[----:B------:R-:W-:-:S03]  /*2020*/  @P0 HADD2.F32 R180, -RZ, R175.H1_H1 ;  /* 0x300000afffb40230 */ /* 0x000fc60000004100 */
[----:B------:R-:W-:-:S04]  /*2030*/  FMUL.FTZ R185, R185, c[0x0][0x1ec] ;  /* 0x00007b00b9b97a20 */ /* 0x000fc80000410000 */
[----:B------:R-:W-:Y:S02]  /*2040*/  @P0 FADD.FTZ R185, R180, R185 ;  /* 0x000000b9b4b90221 */ /* 0x000fe40000010000 */
.L_x_36536:
[----:B------:R-:W-:Y:S05]  /*2050*/  BSYNC B0 ;  /* 0x0000000000007941 */ /* 0x000fea0003800000 */
.L_x_36534:
        /* <DEDUP_REMOVED lines=18> */
.L_x_36538:
[----:B-----5:R-:W-:Y:S02]  /*2180*/  HADD2.F32 R201, -RZ, R176.H0_H0 ;  /* 0x200000b0ffc97230 */ /* 0x020fe40000004100 */
[----:B0-----:R-:W-:-:S03]  /*2190*/  @P0 HADD2.F32 R180, -RZ, R172.H0_H0 ;  /* 0x200000acffb40230 */ /* 0x001fc60000004100 */
[----:B------:R-:W-:-:S04]  /*21a0*/  FMUL.FTZ R201, R201, c[0x0][0x1ec] ;  /* 0x00007b00c9c97a20 */ /* 0x000fc80000410000 */
[----:B------:R-:W-:Y:S02]  /*21b0*/  @P0 FADD.FTZ R201, R180, R201 ;  /* 0x000000c9b4c90221 */ /* 0x000fe40000010000 */
.L_x_36539:
[----:B------:R-:W-:Y:S05]  /*21c0*/  BSYNC B0 ;  /* 0x0000000000007941 */ /* 0x000fea0003800000 */
.L_x_36537:
[----:B------:R-:W-:Y:S01]  /*21d0*/  BSSY B0, `(.L_x_36540) ;  /* 0x000000a000007945 */ /* 0x000fe20003800000 */
[----:B------:R-:W-:Y:S05]  /*21e0*/  @P2 BRA `(.L_x_36541) ;  /* 0x0000004000002947 */ /* 0x000fea0003800000 */
[----:B------:R-:W-:Y:S01]  /*21f0*/  MOV R200, RZ ;  /* 0x000000ff00c87202 */ /* 0x000fe20000000f00 */
[----:B------:R-:W-:Y:S05]  /*2200*/  @!P0 BRA `(.L_x_36542) ;  /* 0x0000006000008947 */ /* 0x000fea0003800000 */
[----:B-----5:R-:W-:Y:S01]  /*2210*/  HADD2.F32 R200, -RZ, R172.H1_H1 ;  /* 0x300000acffc87230 */ /* 0x020fe20000004100 */
[----:B------:R-:W-:Y:S05]  /*2220*/  BRA `(.L_x_36542) ;  /* 0x0000004000007947 */ /* 0x000fea0003800000 */
.L_x_36541:
[----:B-----5:R-:W-:Y:S02]  /*2230*/  HADD2.F32 R200, -RZ, R176.H1_H1 ;  /* 0x300000b0ffc87230 */ /* 0x020fe40000004100 */
[----:B0-----:R-:W-:-:S03]  /*2240*/  @P0 HADD2.F32 R181, -RZ, R172.H1_H1 ;  /* 0x300000acffb50230 */ /* 0x001fc60000004100 */
[----:B------:R-:W-:-:S04]  /*2250*/  FMUL.FTZ R200, R200, c[0x0][0x1ec] ;  /* 0x00007b00c8c87a20 */ /* 0x000fc80000410000 */
[----:B------:R-:W-:Y:S02]  /*2260*/  @P0 FADD.FTZ R200, R181, R200 ;  /* 0x000000c8b5c80221 */ /* 0x000fe40000010000 */
.L_x_36542:
[----:B------:R-:W-:Y:S05]  /*2270*/  BSYNC B0 ;  /* 0x0000000000007941 */ /* 0x000fea0003800000 */
.L_x_36540:
[----:B------:R-:W-:Y:S01]  /*2280*/  BSSY B0, `(.L_x_36543) ;  /* 0x000000a000007945 */ /* 0x000fe20003800000 */
[----:B------:R-:W-:Y:S05]  /*2290*/  @P2 BRA `(.L_x_36544) ;  /* 0x0000004000002947 */ /* 0x000fea0003800000 */
[----:B0-----:R-:W-:Y:S01]  /*22a0*/  HFMA2.MMA R199, -RZ, RZ, 0, 0 ;  /* 0x00000000ffc77435 */ /* 0x001fe200000001ff */
[----:B------:R-:W-:Y:S05]  /*22b0*/  @!P0 BRA `(.L_x_36545) ;  /* 0x0000006000008947 */ /* 0x000fea0003800000 */
[----:B-----5:R-:W-:Y:S01]  /*22c0*/  HADD2.F32 R199, -RZ, R173.H0_H0 ;  /* 0x200000adffc77230 */ /* 0x020fe20000004100 */
[----:B------:R-:W-:Y:S05]  /*22d0*/  BRA `(.L_x_36545) ;  /* 0x0000004000007947 */ /* 0x000fea0003800000 */
.L_x_36544:
[----:B0----5:R-:W-:Y:S02]  /*22e0*/  HADD2.F32 R199, -RZ, R177.H0_H0 ;  /* 0x200000b1ffc77230 */ /* 0x021fe40000004100 */
[----:B------:R-:W-:-:S03]  /*22f0*/  @P0 HADD2.F32 R180, -RZ, R173.H0_H0 ;  /* 0x200000adffb40230 */ /* 0x000fc60000004100 */
[----:B------:R-:W-:-:S04]  /*2300*/  FMUL.FTZ R199, R199, c[0x0][0x1ec] ;  /* 0x00007b00c7c77a20 */ /* 0x000fc80000410000 */
[----:B------:R-:W-:Y:S02]  /*2310*/  @P0 FADD.FTZ R199, R180, R199 ;  /* 0x000000c7b4c70221 */ /* 0x000fe40000010000 */
.L_x_36545:
[----:B------:R-:W-:Y:S05]  /*2320*/  BSYNC B0 ;  /* 0x0000000000007941 */ /* 0x000fea0003800000 */
.L_x_36543:
[----:B------:R-:W-:Y:S01]  /*2330*/  BSSY B0, `(.L_x_36546) ;  /* 0x000000a000007945 */ /* 0x000fe20003800000 */
[----:B------:R-:W-:Y:S05]  /*2340*/  @P2 BRA `(.L_x_36547) ;  /* 0x0000004000002947 */ /* 0x000fea0003800000 */
[----:B------:R-:W-:Y:S01]  /*2350*/  MOV R198, RZ ;  /* 0x000000ff00c67202 */ /* 0x000fe20000000f00 */
[----:B------:R-:W-:Y:S05]  /*2360*/  @!P0 BRA `(.L_x_36548) ;  /* 0x0000006000008947 */ /* 0x000fea0003800000 */
[----:B-----5:R-:W-:Y:S01]  /*2370*/  HADD2.F32 R198, -RZ, R173.H1_H1 ;  /* 0x300000adffc67230 */ /* 0x020fe20000004100 */
[----:B------:R-:W-:Y:S05]  /*2380*/  BRA `(.L_x_36548) ;  /* 0x0000004000007947 */ /* 0x000fea0003800000 */
.L_x_36547:
[----:B-----5:R-:W-:Y:S02]  /*2390*/  HADD2.F32 R198, -RZ, R177.H1_H1 ;  /* 0x300000b1ffc67230 */ /* 0x020fe40000004100 */
[----:B------:R-:W-:-:S03]  /*23a0*/  @P0 HADD2.F32 R181, -RZ, R173.H1_H1 ;  /* 0x300000adffb50230 */ /* 0x000fc60000004100 */
[----:B------:R-:W-:-:S04]  /*23b0*/  FMUL.FTZ R198, R198, c[0x0][0x1ec] ;  /* 0x00007b00c6c67a20 */ /* 0x000fc80000410000 */
[----:B------:R-:W-:Y:S02]  /*23c0*/  @P0 FADD.FTZ R198, R181, R198 ;  /* 0x000000c6b5c60221 */ /* 0x000fe40000010000 */
.L_x_36548:
[----:B------:R-:W-:Y:S05]  /*23d0*/  BSYNC B0 ;  /* 0x0000000000007941 */ /* 0x000fea0003800000 */
.L_x_36546:
[----:B------:R-:W-:Y:S01]  /*23e0*/  BSSY B0, `(.L_x_36549) ;  /* 0x000000a000007945 */ /* 0x000fe20003800000 */
[----:B------:R-:W-:Y:S05]  /*23f0*/  @P2 BRA `(.L_x_36550) ;  /* 0x0000004000002947 */ /* 0x000fea0003800000 */
[----:B------:R-:W-:Y:S01]  /*2400*/  HFMA2.MMA R197, -RZ, RZ, 0, 0 ;  /* 0x00000000ffc57435 */ /* 0x000fe200000001ff */
[----:B------:R-:W-:Y:S05]  /*2410*/  @!P0 BRA `(.L_x_36551) ;  /* 0x0000006000008947 */ /* 0x000fea0003800000 */
[----:B-----5:R-:W-:Y:S01]  /*2420*/  HADD2.F32 R197, -RZ, R174.H0_H0 ;  /* 0x200000aeffc57230 */ /* 0x020fe20000004100 */
[----:B------:R-:W-:Y:S05]  /*2430*/  BRA `(.L_x_36551) ;  /* 0x0000004000007947 */ /* 0x000fea0003800000 */
.L_x_36550:
[----:B-----5:R-:W-:Y:S02]  /*2440*/  HADD2.F32 R197, -RZ, R178.H0_H0 ;  /* 0x200000b2ffc57230 */ /* 0x020fe40000004100 */
[----:B------:R-:W-:-:S03]  /*2450*/  @P0 HADD2.F32 R180, -RZ, R174.H0_H0 ;  /* 0x200000aeffb40230 */ /* 0x000fc60000004100 */
[----:B------:R-:W-:-:S04]  /*2460*/  FMUL.FTZ R197, R197, c[0x0][0x1ec] ;  /* 0x00007b00c5c57a20 */ /* 0x000fc80000410000 */
[----:B------:R-:W-:Y:S02]  /*2470*/  @P0 FADD.FTZ R197, R180, R197 ;  /* 0x000000c5b4c50221 */ /* 0x000fe40000010000 */
.L_x_36551:
[----:B------:R-:W-:Y:S05]  /*2480*/  BSYNC B0 ;  /* 0x0000000000007941 */ /* 0x000fea0003800000 */
.L_x_36549:
[----:B------:R-:W-:Y:S01]  /*2490*/  BSSY B0, `(.L_x_36552) ;  /* 0x000000a000007945 */ /* 0x000fe20003800000 */
[----:B------:R-:W-:Y:S05]  /*24a0*/  @P2 BRA `(.L_x_36553) ;  /* 0x0000004000002947 */ /* 0x000fea0003800000 */
[----:B------:R-:W-:Y:S01]  /*24b0*/  MOV R196, RZ ;  /* 0x000000ff00c47202 */ /* 0x000fe20000000f00 */
[----:B------:R-:W-:Y:S05]  /*24c0*/  @!P0 BRA `(.L_x_36554) ;  /* 0x0000006000008947 */ /* 0x000fea0003800000 */
[----:B-----5:R-:W-:Y:S01]  /*24d0*/  HADD2.F32 R196, -RZ, R174.H1_H1 ;  /* 0x300000aeffc47230 */ /* 0x020fe20000004100 */
[----:B------:R-:W-:Y:S05]  /*24e0*/  BRA `(.L_x_36554) ;  /* 0x0000004000007947 */ /* 0x000fea0003800000 */
.L_x_36553:
[----:B-----5:R-:W-:Y:S02]  /*24f0*/  HADD2.F32 R196, -RZ, R178.H1_H1 ;  /* 0x300000b2ffc47230 */ /* 0x020fe40000004100 */
[----:B------:R-:W-:-:S03]  /*2500*/  @P0 HADD2.F32 R181, -RZ, R174.H1_H1 ;  /* 0x300000aeffb50230 */ /* 0x000fc60000004100 */
[----:B------:R-:W-:-:S04]  /*2510*/  FMUL.FTZ R196, R196, c[0x0][0x1ec] ;  /* 0x00007b00c4c47a20 */ /* 0x000fc80000410000 */
[----:B------:R-:W-:Y:S02]  /*2520*/  @P0 FADD.FTZ R196, R181, R196 ;  /* 0x000000c4b5c40221 */ /* 0x000fe40000010000 */
.L_x_36554:
[----:B------:R-:W-:Y:S05]  /*2530*/  BSYNC B0 ;  /* 0x0000000000007941 */ /* 0x000fea0003800000 */
.L_x_36552:
[----:B------:R-:W-:Y:S01]  /*2540*/  BSSY B0, `(.L_x_36555) ;  /* 0x000000a000007945 */ /* 0x000fe20003800000 */
[----:B------:R-:W-:Y:S05]  /*2550*/  @P2 BRA `(.L_x_36556) ;  /* 0x0000004000002947 */ /* 0x000fea0003800000 */
[----:B------:R-:W-:Y:S01]  /*2560*/  HFMA2.MMA R195, -RZ, RZ, 0, 0 ;  /* 0x00000000ffc37435 */ /* 0x000fe200000001ff */
[----:B------:R-:W-:Y:S05]  /*2570*/  @!P0 BRA `(.L_x_36557) ;  /* 0x0000006000008947 */ /* 0x000fea0003800000 */
[----:B-----5:R-:W-:Y:S01]  /*2580*/  HADD2.F32 R195, -RZ, R175.H0_H0 ;  /* 0x200000afffc37230 */ /* 0x020fe20000004100 */
[----:B------:R-:W-:Y:S05]  /*2590*/  BRA `(.L_x_36557) ;  /* 0x0000004000007947 */ /* 0x000fea0003800000 */
.L_x_36556:
[----:B-----5:R-:W-:Y:S02]  /*25a0*/  HADD2.F32 R195, -RZ, R179.H0_H0 ;  /* 0x200000b3ffc37230 */ /* 0x020fe40000004100 */
[----:B------:R-:W-:-:S03]  /*25b0*/  @P0 HADD2.F32 R180, -RZ, R175.H0_H0 ;  /* 0x200000afffb40230 */ /* 0x000fc60000004100 */
[----:B------:R-:W-:-:S04]  /*25c0*/  FMUL.FTZ R195, R195, c[0x0][0x1ec] ;  /* 0x00007b00c3c37a20 */ /* 0x000fc80000410000 */
[----:B------:R-:W-:Y:S02]  /*25d0*/  @P0 FADD.FTZ R195, R180, R195 ;  /* 0x000000c3b4c30221 */ /* 0x000fe40000010000 */
.L_x_36557:
[----:B------:R-:W-:Y:S05]  /*25e0*/  BSYNC B0 ;  /* 0x0000000000007941 */ /* 0x000fea0003800000 */
.L_x_36555:
[----:B------:R-:W-:Y:S01]  /*25f0*/  BSSY B0, `(.L_x_36558) ;  /* 0x000000a000007945 */ /* 0x000fe20003800000 */
[----:B------:R-:W-:Y:S05]  /*2600*/  @P2 BRA `(.L_x_36559) ;  /* 0x0000004000002947 */ /* 0x000fea0003800000 */
[----:B------:R-:W-:Y:S01]  /*2610*/  MOV R194, RZ ;  /* 0x000000ff00c27202 */ /* 0x000fe20000000f00 */
[----:B------:R-:W-:Y:S05]  /*2620*/  @!P0 BRA `(.L_x_36560) ;  /* 0x0000006000008947 */ /* 0x000fea0003800000 */
[----:B-----5:R-:W-:Y:S01]  /*2630*/  HADD2.F32 R194, -RZ, R175.H1_H1 ;  /* 0x300000afffc27230 */ /* 0x020fe20000004100 */
[----:B------:R-:W-:Y:S05]  /*2640*/  BRA `(.L_x_36560) ;  /* 0x0000004000007947 */ /* 0x000fea0003800000 */
.L_x_36559:
[----:B-----5:R-:W-:Y:S02]  /*2650*/  HADD2.F32 R194, -RZ, R179.H1_H1 ;  /* 0x300000b3ffc27230 */ /* 0x020fe40000004100 */
[----:B------:R-:W-:-:S03]  /*2660*/  @P0 HADD2.F32 R181, -RZ, R175.H1_H1 ;  /* 0x300000afffb50230 */ /* 0x000fc60000004100 */
[----:B------:R-:W-:-:S04]  /*2670*/  FMUL.FTZ R194, R194, c[0x0][0x1ec] ;  /* 0x00007b00c2c27a20 */ /* 0x000fc80000410000 */
[----:B------:R-:W-:Y:S02]  /*2680*/  @P0 FADD.FTZ R194, R181, R194 ;  /* 0x000000c2b5c20221 */ /* 0x000fe40000010000 */
.L_x_36560:
[----:B------:R-:W-:Y:S05]  /*2690*/  BSYNC B0 ;  /* 0x0000000000007941 */ /* 0x000fea0003800000 */
.L_x_36558:
        /* <DEDUP_REMOVED lines=18> */
.L_x_36562:
[----:B-----5:R-:W-:Y:S02]  /*27c0*/  HADD2.F32 R211, -RZ, R176.H0_H0 ;  /* 0x200000b0ffd37230 */ /* 0x020fe40000004100 */
[----:B0-----:R-:W-:-:S03]  /*27d0*/  @P0 HADD2.F32 R180, -RZ, R172.H0_H0 ;  /* 0x200000acffb40230 */ /* 0x001fc60000004100 */
[----:B------:R-:W-:-:S04]  /*27e0*/  FMUL.FTZ R211, R211, c[0x0][0x1ec] ;  /* 0x00007b00d3d37a20 */ /* 0x000fc80000410000 */
[----:B------:R-:W-:Y:S02]  /*27f0*/  @P0 FADD.FTZ R211, R180, R211 ;  /* 0x000000d3b4d30221 */ /* 0x000fe40000010000 */
.L_x_36563:
[----:B------:R-:W-:Y:S05]  /*2800*/  BSYNC B0 ;  /* 0x0000000000007941 */ /* 0x000fea0003800000 */
.L_x_36561:
[----:B------:R-:W-:Y:S01]  /*2810*/  BSSY B0, `(.L_x_36564) ;  /* 0x000000a000007945 */ /* 0x000fe20003800000 */
[----:B------:R-:W-:Y:S05]  /*2820*/  @P2 BRA `(.L_x_36565) ;  /* 0x0000004000002947 */ /* 0x000fea0003800000 */
[----:B------:R-:W-:Y:S01]  /*2830*/  MOV R210, RZ ;  /* 0x000000ff00d27202 */ /* 0x000fe20000000f00 */
[----:B------:R-:W-:Y:S05]  /*2840*/  @!P0 BRA `(.L_x_36566) ;  /* 0x0000006000008947 */ /* 0x000fea0003800000 */
[----:B-----5:R-:W-:Y:S01]  /*2850*/  HADD2.F32 R210, -RZ, R172.H1_H1 ;  /* 0x300000acffd27230 */ /* 0x020fe20000004100 */
[----:B------:R-:W-:Y:S05]  /*2860*/  BRA `(.L_x_36566) ;  /* 0x0000004000007947 */ /* 0x000fea0003800000 */
.L_x_36565:
[----:B-----5:R-:W-:Y:S02]  /*2870*/  HADD2.F32 R210, -RZ, R176.H1_H1 ;  /* 0x300000b0ffd27230 */ /* 0x020fe40000004100 */
[----:B0-----:R-:W-:-:S03]  /*2880*/  @P0 HADD2.F32 R181, -RZ, R172.H1_H1 ;  /* 0x300000acffb50230 */ /* 0x001fc60000004100 */
[----:B------:R-:W-:-:S04]  /*2890*/  FMUL.FTZ R210, R210, c[0x0][0x1ec] ;  /* 0x00007b00d2d27a20 */ /* 0x000fc80000410000 */
[----:B------:R-:W-:Y:S02]  /*28a0*/  @P0 FADD.FTZ R210, R181, R210 ;  /* 0x000000d2b5d20221 */ /* 0x000fe40000010000 */
.L_x_36566:
[----:B------:R-:W-:Y:S05]  /*28b0*/  BSYNC B0 ;  /* 0x0000000000007941 */ /* 0x000fea0003800000 */
.L_x_36564:
[----:B------:R-:W-:Y:S01]  /*28c0*/  BSSY B0, `(.L_x_36567) ;  /* 0x000000a000007945 */ /* 0x000fe20003800000 */
[----:B------:R-:W-:Y:S05]  /*28d0*/  @P2 BRA `(.L_x_36568) ;  /* 0x0000004000002947 */ /* 0x000fea0003800000 */
[----:B0-----:R-:W-:Y:S01]  /*28e0*/  HFMA2.MMA R209, -RZ, RZ, 0, 0 ;  /* 0x00000000ffd17435 */ /* 0x001fe200000001ff */
[----:B------:R-:W-:Y:S05]  /*28f0*/  @!P0 BRA `(.L_x_36569) ;  /* 0x0000006000008947 */ /* 0x000fea0003800000 */
[----:B-----5:R-:W-:Y:S01]  /*2900*/  HADD2.F32 R209, -RZ, R173.H0_H0 ;  /* 0x200000adffd17230 */ /* 0x020fe20000004100 */
[----:B------:R-:W-:Y:S05]  /*2910*/  BRA `(.L_x_36569) ;  /* 0x0000004000007947 */ /* 0x000fea0003800000 */
.L_x_36568:
[----:B0----5:R-:W-:Y:S02]  /*2920*/  HADD2.F32 R209, -RZ, R177.H0_H0 ;  /* 0x200000b1ffd17230 */ /* 0x021fe40000004100 */
[----:B------:R-:W-:-:S03]  /*2930*/  @P0 HADD2.F32 R180, -RZ, R173.H0_H0 ;  /* 0x200000adffb40230 */ /* 0x000fc60000004100 */
[----:B------:R-:W-:-:S04]  /*2940*/  FMUL.FTZ R209, R209, c[0x0][0x1ec] ;  /* 0x00007b00d1d17a20 */ /* 0x000fc80000410000 */
[----:B------:R-:W-:Y:S02]  /*2950*/  @P0 FADD.FTZ R209, R180, R209 ;  /* 0x000000d1b4d10221 */ /* 0x000fe40000010000 */
.L_x_36569:
[----:B------:R-:W-:Y:S05]  /*2960*/  BSYNC B0 ;  /* 0x0000000000007941 */ /* 0x000fea0003800000 */
.L_x_36567:
[----:B------:R-:W-:Y:S01]  /*2970*/  BSSY B0, `(.L_x_36570) ;  /* 0x000000a000007945 */ /* 0x000fe20003800000 */
[----:B------:R-:W-:Y:S05]  /*2980*/  @P2 BRA `(.L_x_36571) ;  /* 0x0000004000002947 */ /* 0x000fea0003800000 */
[----:B------:R-:W-:Y:S01]  /*2990*/  MOV R208, RZ ;  /* 0x000000ff00d07202 */ /* 0x000fe20000000f00 */
[----:B------:R-:W-:Y:S05]  /*29a0*/  @!P0 BRA `(.L_x_36572) ;  /* 0x0000006000008947 */ /* 0x000fea0003800000 */
[----:B-----5:R-:W-:Y:S01]  /*29b0*/  HADD2.F32 R208, -RZ, R173.H1_H1 ;  /* 0x300000adffd07230 */ /* 0x020fe20000004100 */
[----:B------:R-:W-:Y:S05]  /*29c0*/  BRA `(.L_x_36572) ;  /* 0x0000004000007947 */ /* 0x000fea0003800000 */
.L_x_36571:
[----:B-----5:R-:W-:Y:S02]  /*29d0*/  HADD2.F32 R208, -RZ, R177.H1_H1 ;  /* 0x300000b1ffd07230 */ /* 0x020fe40000004100 */
[----:B------:R-:W-:-:S03]  /*29e0*/  @P0 HADD2.F32 R181, -RZ, R173.H1_H1 ;  /* 0x300000adffb50230 */ /* 0x000fc60000004100 */
[----:B------:R-:W-:-:S04]  /*29f0*/  FMUL.FTZ R208, R208, c[0x0][0x1ec] ;  /* 0x00007b00d0d07a20 */ /* 0x000fc80000410000 */
[----:B------:R-:W-:Y:S02]  /*2a00*/  @P0 FADD.FTZ R208, R181, R208 ;  /* 0x000000d0b5d00221 */ /* 0x000fe40000010000 */
.L_x_36572:
[----:B------:R-:W-:Y:S05]  /*2a10*/  BSYNC B0 ;  /* 0x0000000000007941 */ /* 0x000fea0003800000 */
.L_x_36570:
[----:B------:R-:W-:Y:S01]  /*2a20*/  BSSY B0, `(.L_x_36573) ;  /* 0x000000a000007945 */ /* 0x000fe20003800000 */
[----:B------:R-:W-:Y:S05]  /*2a30*/  @P2 BRA `(.L_x_36574) ;  /* 0x0000004000002947 */ /* 0x000fea0003800000 */
[----:B------:R-:W-:Y:S01]  /*2a40*/  HFMA2.MMA R207, -RZ, RZ, 0, 0 ;  /* 0x00000000ffcf7435 */ /* 0x000fe200000001ff */
[----:B------:R-:W-:Y:S05]  /*2a50*/  @!P0 BRA `(.L_x_36575) ;  /* 0x0000006000008947 */ /* 0x000fea0003800000 */
[----:B-----5:R-:W-:Y:S01]  /*2a60*/  HADD2.F32 R207, -RZ, R174.H0_H0 ;  /* 0x200000aeffcf7230 */ /* 0x020fe20000004100 */
[----:B------:R-:W-:Y:S05]  /*2a70*/  BRA `(.L_x_36575) ;  /* 0x0000004000007947 */ /* 0x000fea0003800000 */
.L_x_36574:
[----:B-----5:R-:W-:Y:S02]  /*2a80*/  HADD2.F32 R207, -RZ, R178.H0_H0 ;  /* 0x200000b2ffcf7230 */ /* 0x020fe40000004100 */
[----:B------:R-:W-:-:S03]  /*2a90*/  @P0 HADD2.F32 R180, -RZ, R174.H0_H0 ;  /* 0x200000aeffb40230 */ /* 0x000fc60000004100 */
[----:B------:R-:W-:-:S04]  /*2aa0*/  FMUL.FTZ R207, R207, c[0x0][0x1ec] ;  /* 0x00007b00cfcf7a20 */ /* 0x000fc80000410000 */
[----:B------:R-:W-:Y:S02]  /*2ab0*/  @P0 FADD.FTZ R207, R180, R207 ;  /* 0x000000cfb4cf0221 */ /* 0x000fe40000010000 */
.L_x_36575:
[----:B------:R-:W-:Y:S05]  /*2ac0*/  BSYNC B0 ;  /* 0x0000000000007941 */ /* 0x000fea0003800000 */
.L_x_36573:
[----:B------:R-:W-:Y:S01]  /*2ad0*/  BSSY B0, `(.L_x_36576) ;  /* 0x000000a000007945 */ /* 0x000fe20003800000 */
[----:B------:R-:W-:Y:S05]  /*2ae0*/  @P2 BRA `(.L_x_36577) ;  /* 0x0000004000002947 */ /* 0x000fea0003800000 */
[----:B------:R-:W-:Y:S01]  /*2af0*/  MOV R206, RZ ;  /* 0x000000ff00ce7202 */ /* 0x000fe20000000f00 */
[----:B------:R-:W-:Y:S05]  /*2b00*/  @!P0 BRA `(.L_x_36578) ;  /* 0x0000006000008947 */ /* 0x000fea0003800000 */
[----:B-----5:R-:W-:Y:S01]  /*2b10*/  HADD2.F32 R206, -RZ, R174.H1_H1 ;  /* 0x300000aeffce7230 */ /* 0x020fe20000004100 */
[----:B------:R-:W-:Y:S05]  /*2b20*/  BRA `(.L_x_36578) ;  /* 0x0000004000007947 */ /* 0x000fea0003800000 */
.L_x_36577:
[----:B-----5:R-:W-:Y:S02]  /*2b30*/  HADD2.F32 R206, -RZ, R178.H1_H1 ;  /* 0x300000b2ffce7230 */ /* 0x020fe40000004100 */
[----:B------:R-:W-:-:S03]  /*2b40*/  @P0 HADD2.F32 R181, -RZ, R174.H1_H1 ;  /* 0x300000aeffb50230 */ /* 0x000fc60000004100 */
[----:B------:R-:W-:-:S04]  /*2b50*/  FMUL.FTZ R206, R206, c[0x0][0x1ec] ;  /* 0x00007b00cece7a20 */ /* 0x000fc80000410000 */
[----:B------:R-:W-:Y:S02]  /*2b60*/  @P0 FADD.FTZ R206, R181, R206 ;  /* 0x000000ceb5ce0221 */ /* 0x000fe40000010000 */
.L_x_36578:
[----:B------:R-:W-:Y:S05]  /*2b70*/  BSYNC B0 ;  /* 0x0000000000007941 */ /* 0x000fea0003800000 */
.L_x_36576:
[----:B------:R-:W-:Y:S01]  /*2b80*/  BSSY B0, `(.L_x_36579) ;  /* 0x000000a000007945 */ /* 0x000fe20003800000 */
[----:B------:R-:W-:Y:S05]  /*2b90*/  @P2 BRA `(.L_x_36580) ;  /* 0x0000004000002947 */ /* 0x000fea0003800000 */
[----:B------:R-:W-:Y:S01]  /*2ba0*/  HFMA2.MMA R205, -RZ, RZ, 0, 0 ;  /* 0x00000000ffcd7435 */ /* 0x000fe200000001ff */
[----:B------:R-:W-:Y:S05]  /*2bb0*/  @!P0 BRA `(.L_x_36581) ;  /* 0x0000006000008947 */ /* 0x000fea0003800000 */
[----:B-----5:R-:W-:Y:S01]  /*2bc0*/  HADD2.F32 R205, -RZ, R175.H0_H0 ;  /* 0x200000afffcd7230 */ /* 0x020fe20000004100 */
[----:B------:R-:W-:Y:S05]  /*2bd0*/  BRA `(.L_x_36581) ;  /* 0x0000004000007947 */ /* 0x000fea0003800000 */
.L_x_36580:
[----:B-----5:R-:W-:Y:S02]  /*2be0*/  HADD2.F32 R205, -RZ, R179.H0_H0 ;  /* 0x200000b3ffcd7230 */ /* 0x020fe40000004100 */
[----:B------:R-:W-:-:S03]  /*2bf0*/  @P0 HADD2.F32 R180, -RZ, R175.H0_H0 ;  /* 0x200000afffb40230 */ /* 0x000fc60000004100 */
[----:B------:R-:W-:-:S04]  /*2c00*/  FMUL.FTZ R205, R205, c[0x0][0x1ec] ;  /* 0x00007b00cdcd7a20 */ /* 0x000fc80000410000 */
[----:B------:R-:W-:Y:S02]  /*2c10*/  @P0 FADD.FTZ R205, R180, R205 ;  /* 0x000000cdb4cd0221 */ /* 0x000fe40000010000 */
.L_x_36581:
[----:B------:R-:W-:Y:S05]  /*2c20*/  BSYNC B0 ;  /* 0x0000000000007941 */ /* 0x000fea0003800000 */
.L_x_36579:
[----:B------:R-:W-:Y:S01]  /*2c30*/  BSSY B0, `(.L_x_36582) ;  /* 0x000000a000007945 */ /* 0x000fe20003800000 */
[----:B------:R-:W-:Y:S05]  /*2c40*/  @P2 BRA `(.L_x_36583) ;  /* 0x0000004000002947 */ /* 0x000fea0003800000 */
[----:B------:R-:W-:Y:S01]  /*2c50*/  MOV R204, RZ ;  /* 0x000000ff00cc7202 */ /* 0x000fe20000000f00 */
[----:B------:R-:W-:Y:S05]  /*2c60*/  @!P0 BRA `(.L_x_36584) ;  /* 0x0000006000008947 */ /* 0x000fea0003800000 */
[----:B-----5:R-:W-:Y:S01]  /*2c70*/  HADD2.F32 R204, -RZ, R175.H1_H1 ;  /* 0x300000afffcc7230 */ /* 0x020fe20000004100 */
[----:B------:R-:W-:Y:S05]  /*2c80*/  BRA `(.L_x_36584) ;  /* 0x0000004000007947 */ /* 0x000fea0003800000 */
.L_x_36583:
[----:B-----5:R-:W-:Y:S02]  /*2c90*/  HADD2.F32 R204, -RZ, R179.H1_H1 ;  /* 0x300000b3ffcc7230 */ /* 0x020fe40000004100 */
[----:B------:R-:W-:-:S03]  /*2ca0*/  @P0 HADD2.F32 R181, -RZ, R175.H1_H1 ;  /* 0x300000afffb50230 */ /* 0x000fc60000004100 */
[----:B------:R-:W-:-:S04]  /*2cb0*/  FMUL.FTZ R204, R204, c[0x0][0x1ec] ;  /* 0x00007b00cccc7a20 */ /* 0x000fc80000410000 */
[----:B------:R-:W-:Y:S02]  /*2cc0*/  @P0 FADD.FTZ R204, R181, R204 ;  /* 0x000000ccb5cc0221 */ /* 0x000fe40000010000 */
.L_x_36584:
[----:B------:R-:W-:Y:S05]  /*2cd0*/  BSYNC B0 ;  /* 0x0000000000007941 */ /* 0x000fea0003800000 */
.L_x_36582:
        /* <DEDUP_REMOVED lines=18> */
.L_x_36586:
[----:B-----5:R-:W-:Y:S02]  /*2e00*/  HADD2.F32 R219, -RZ, R176.H0_H0 ;  /* 0x200000b0ffdb7230 */ /* 0x020fe40000004100 */
[----:B0-----:R-:W-:-:S03]  /*2e10*/  @P0 HADD2.F32 R180, -RZ, R172.H0_H0 ;  /* 0x200000acffb40230 */ /* 0x001fc60000004100 */
[----:B------:R-:W-:-:S04]  /*2e20*/  FMUL.FTZ R219, R219, c[0x0][0x1ec] ;  /* 0x00007b00dbdb7a20 */ /* 0x000fc80000410000 */
[----:B------:R-:W-:Y:S02]  /*2e30*/  @P0 FADD.FTZ R219, R180, R219 ;  /* 0x000000dbb4db0221 */ /* 0x000fe40000010000 */
.L_x_36587:
[----:B------:R-:W-:Y:S05]  /*2e40*/  BSYNC B0 ;  /* 0x0000000000007941 */ /* 0x000fea0003800000 */
.L_x_36585:
[----:B------:R-:W-:Y:S01]  /*2e50*/  BSSY B0, `(.L_x_36588) ;  /* 0x000000a000007945 */ /* 0x000fe20003800000 */
[----:B------:R-:W-:Y:S05]  /*2e60*/  @P2 BRA `(.L_x_36589) ;  /* 0x0000004000002947 */ /* 0x000fea0003800000 */
[----:B------:R-:W-:Y:S01]  /*2e70*/  MOV R218, RZ ;  /* 0x000000ff00da7202 */ /* 0x000fe20000000f00 */
[----:B------:R-:W-:Y:S05]  /*2e80*/  @!P0 BRA `(.L_x_36590) ;  /* 0x0000006000008947 */ /* 0x000fea0003800000 */
[----:B-----5:R-:W-:Y:S01]  /*2e90*/  HADD2.F32 R218, -RZ, R172.H1_H1 ;  /* 0x300000acffda7230 */ /* 0x020fe20000004100 */
[----:B------:R-:W-:Y:S05]  /*2ea0*/  BRA `(.L_x_36590) ;  /* 0x0000004000007947 */ /* 0x000fea0003800000 */
.L_x_36589:
[----:B-----5:R-:W-:Y:S02]  /*2eb0*/  HADD2.F32 R218, -RZ, R176.H1_H1 ;  /* 0x300000b0ffda7230 */ /* 0x020fe40000004100 */
[----:B0-----:R-:W-:-:S03]  /*2ec0*/  @P0 HADD2.F32 R181, -RZ, R172.H1_H1 ;  /* 0x300000acffb50230 */ /* 0x001fc60000004100 */
[----:B------:R-:W-:-:S04]  /*2ed0*/  FMUL.FTZ R218, R218, c[0x0][0x1ec] ;  /* 0x00007b00dada7a20 */ /* 0x000fc80000410000 */
[----:B------:R-:W-:Y:S02]  /*2ee0*/  @P0 FADD.FTZ R218, R181, R218 ;  /* 0x000000dab5da0221 */ /* 0x000fe40000010000 */
.L_x_36590:
[----:B------:R-:W-:Y:S05]  /*2ef0*/  BSYNC B0 ;  /* 0x0000000000007941 */ /* 0x000fea0003800000 */
.L_x_36588:
[----:B------:R-:W-:Y:S01]  /*2f00*/  BSSY B0, `(.L_x_36591) ;  /* 0x000000a000007945 */ /* 0x000fe20003800000 */
[----:B------:R-:W-:Y:S05]  /*2f10*/  @P2 BRA `(.L_x_36592) ;  /* 0x0000004000002947 */ /* 0x000fea0003800000 */
[----:B0-----:R-:W-:Y:S01]  /*2f20*/  HFMA2.MMA R217, -RZ, RZ, 0, 0 ;  /* 0x00000000ffd97435 */ /* 0x001fe200000001ff */
[----:B------:R-:W-:Y:S05]  /*2f30*/  @!P0 BRA `(.L_x_36593) ;  /* 0x0000006000008947 */ /* 0x000fea0003800000 */
[----:B-----5:R-:W-:Y:S01]  /*2f40*/  HADD2.F32 R217, -RZ, R173.H0_H0 ;  /* 0x200000adffd97230 */ /* 0x020fe20000004100 */
[----:B------:R-:W-:Y:S05]  /*2f50*/  BRA `(.L_x_36593) ;  /* 0x0000004000007947 */ /* 0x000fea0003800000 */
.L_x_36592:
[----:B0----5:R-:W-:Y:S02]  /*2f60*/  HADD2.F32 R217, -RZ, R177.H0_H0 ;  /* 0x200000b1ffd97230 */ /* 0x021fe40000004100 */
[----:B------:R-:W-:-:S03]  /*2f70*/  @P0 HADD2.F32 R180, -RZ, R173.H0_H0 ;  /* 0x200000adffb40230 */ /* 0x000fc60000004100 */
[----:B------:R-:W-:-:S04]  /*2f80*/  FMUL.FTZ R217, R217, c[0x0][0x1ec] ;  /* 0x00007b00d9d97a20 */ /* 0x000fc80000410000 */
[----:B------:R-:W-:Y:S02]  /*2f90*/  @P0 FADD.FTZ R217, R180, R217 ;  /* 0x000000d9b4d90221 */ /* 0x000fe40000010000 */
.L_x_36593:
[----:B------:R-:W-:Y:S05]  /*2fa0*/  BSYNC B0 ;  /* 0x0000000000007941 */ /* 0x000fea0003800000 */
.L_x_36591:
[----:B------:R-:W-:Y:S01]  /*2fb0*/  BSSY B0, `(.L_x_36594) ;  /* 0x000000a000007945 */ /* 0x000fe20003800000 */
[----:B------:R-:W-:Y:S05]  /*2fc0*/  @P2 BRA `(.L_x_36595) ;  /* 0x0000004000002947 */ /* 0x000fea0003800000 */
[----:B------:R-:W-:Y:S01]  /*2fd0*/  MOV R216, RZ ;  /* 0x000000ff00d87202 */ /* 0x000fe20000000f00 */
[----:B------:R-:W-:Y:S05]  /*2fe0*/  @!P0 BRA `(.L_x_36596) ;  /* 0x0000006000008947 */ /* 0x000fea0003800000 */
[----:B-----5:R-:W-:Y:S01]  /*2ff0*/  HADD2.F32 R216, -RZ, R173.H1_H1 ;  /* 0x300000adffd87230 */ /* 0x020fe20000004100 */
[----:B------:R-:W-:Y:S05]  /*3000*/  BRA `(.L_x_36596) ;  /* 0x0000004000007947 */ /* 0x000fea0003800000 */
.L_x_36595:
[----:B-----5:R-:W-:Y:S02]  /*3010*/  HADD2.F32 R216, -RZ, R177.H1_H1 ;  /* 0x300000b1ffd87230 */ /* 0x020fe40000004100 */
[----:B------:R-:W-:-:S03]  /*3020*/  @P0 HADD2.F32 R181, -RZ, R173.H1_H1 ;  /* 0x300000adffb50230 */ /* 0x000fc60000004100 */
[----:B------:R-:W-:-:S04]  /*3030*/  FMUL.FTZ R216, R216, c[0x0][0x1ec] ;  /* 0x00007b00d8d87a20 */ /* 0x000fc80000410000 */
[----:B------:R-:W-:Y:S02]  /*3040*/  @P0 FADD.FTZ R216, R181, R216 ;  /* 0x000000d8b5d80221 */ /* 0x000fe40000010000 */
.L_x_36596:
[----:B------:R-:W-:Y:S05]  /*3050*/  BSYNC B0 ;  /* 0x0000000000007941 */ /* 0x000fea0003800000 */
.L_x_36594:
[----:B------:R-:W-:Y:S01]  /*3060*/  BSSY B0, `(.L_x_36597) ;  /* 0x000000a000007945 */ /* 0x000fe20003800000 */
[----:B------:R-:W-:Y:S05]  /*3070*/  @P2 BRA `(.L_x_36598) ;  /* 0x0000004000002947 */ /* 0x000fea0003800000 */
[----:B------:R-:W-:Y:S01]  /*3080*/  HFMA2.MMA R215, -RZ, RZ, 0, 0 ;  /* 0x00000000ffd77435 */ /* 0x000fe200000001ff */
[----:B------:R-:W-:Y:S05]  /*3090*/  @!P0 BRA `(.L_x_36599) ;  /* 0x0000006000008947 */ /* 0x000fea0003800000 */
[----:B-----5:R-:W-:Y:S01]  /*30a0*/  HADD2.F32 R215, -RZ, R174.H0_H0 ;  /* 0x200000aeffd77230 */ /* 0x020fe20000004100 */
[----:B------:R-:W-:Y:S05]  /*30b0*/  BRA `(.L_x_36599) ;  /* 0x0000004000007947 */ /* 0x000fea0003800000 */
.L_x_36598:
[----:B-----5:R-:W-:Y:S02]  /*30c0*/  HADD2.F32 R215, -RZ, R178.H0_H0 ;  /* 0x200000b2ffd77230 */ /* 0x020fe40000004100 */
[----:B------:R-:W-:-:S03]  /*30d0*/  @P0 HADD2.F32 R180, -RZ, R174.H0_H0 ;  /* 0x200000aeffb40230 */ /* 0x000fc60000004100 */
[----:B------:R-:W-:-:S04]  /*30e0*/  FMUL.FTZ R215, R215, c[0x0][0x1ec] ;  /* 0x00007b00d7d77a20 */ /* 0x000fc80000410000 */
[----:B------:R-:W-:Y:S02]  /*30f0*/  @P0 FADD.FTZ R215, R180, R215 ;  /* 0x000000d7b4d70221 */ /* 0x000fe40000010000 */
.L_x_36599:
[----:B------:R-:W-:Y:S05]  /*3100*/  BSYNC B0 ;  /* 0x0000000000007941 */ /* 0x000fea0003800000 */
.L_x_36597:
[----:B------:R-:W-:Y:S01]  /*3110*/  BSSY B0, `(.L_x_36600) ;  /* 0x000000a000007945 */ /* 0x000fe20003800000 */
[----:B------:R-:W-:Y:S05]  /*3120*/  @P2 BRA `(.L_x_36601) ;  /* 0x0000004000002947 */ /* 0x000fea0003800000 */
[----:B------:R-:W-:Y:S01]  /*3130*/  MOV R214, RZ ;  /* 0x000000ff00d67202 */ /* 0x000fe20000000f00 */
[----:B------:R-:W-:Y:S05]  /*3140*/  @!P0 BRA `(.L_x_36602) ;  /* 0x0000006000008947 */ /* 0x000fea0003800000 */
[----:B-----5:R-:W-:Y:S01]  /*3150*/  HADD2.F32 R214, -RZ, R174.H1_H1 ;  /* 0x300000aeffd67230 */ /* 0x020fe20000004100 */
[----:B------:R-:W-:Y:S05]  /*3160*/  BRA `(.L_x_36602) ;  /* 0x0000004000007947 */ /* 0x000fea0003800000 */
.L_x_36601:
[----:B-----5:R-:W-:Y:S02]  /*3170*/  HADD2.F32 R214, -RZ, R178.H1_H1 ;  /* 0x300000b2ffd67230 */ /* 0x020fe40000004100 */
[----:B------:R-:W-:-:S03]  /*3180*/  @P0 HADD2.F32 R181, -RZ, R174.H1_H1 ;  /* 0x300000aeffb50230 */ /* 0x000fc60000004100 */
[----:B------:R-:W-:-:S04]  /*3190*/  FMUL.FTZ R214, R214, c[0x0][0x1ec] ;  /* 0x00007b00d6d67a20 */ /* 0x000fc80000410000 */
[----:B------:R-:W-:Y:S02]  /*31a0*/  @P0 FADD.FTZ R214, R181, R214 ;  /* 0x000000d6b5d60221 */ /* 0x000fe40000010000 */
.L_x_36602:
[----:B------:R-:W-:Y:S05]  /*31b0*/  BSYNC B0 ;  /* 0x0000000000007941 */ /* 0x000fea0003800000 */
.L_x_36600:
[----:B------:R-:W-:Y:S01]  /*31c0*/  BSSY B0, `(.L_x_36603) ;  /* 0x000000a000007945 */ /* 0x000fe20003800000 */
[----:B------:R-:W-:Y:S05]  /*31d0*/  @P2 BRA `(.L_x_36604) ;  /* 0x0000004000002947 */ /* 0x000fea0003800000 */
[----:B------:R-:W-:Y:S01]  /*31e0*/  HFMA2.MMA R213, -RZ, RZ, 0, 0 ;  /* 0x00000000ffd57435 */ /* 0x000fe200000001ff */
[----:B------:R-:W-:Y:S05]  /*31f0*/  @!P0 BRA `(.L_x_36605) ;  /* 0x0000006000008947 */ /* 0x000fea0003800000 */
[----:B-----5:R-:W-:Y:S01]  /*3200*/  HADD2.F32 R213, -RZ, R175.H0_H0 ;  /* 0x200000afffd57230 */ /* 0x020fe20000004100 */
[----:B------:R-:W-:Y:S05]  /*3210*/  BRA `(.L_x_36605) ;  /* 0x0000004000007947 */ /* 0x000fea0003800000 */
.L_x_36604:
[----:B-----5:R-:W-:Y:S02]  /*3220*/  HADD2.F32 R213, -RZ, R179.H0_H0 ;  /* 0x200000b3ffd57230 */ /* 0x020fe40000004100 */
[----:B------:R-:W-:-:S03]  /*3230*/  @P0 HADD2.F32 R180, -RZ, R175.H0_H0 ;  /* 0x200000afffb40230 */ /* 0x000fc60000004100 */
[----:B------:R-:W-:-:S04]  /*3240*/  FMUL.FTZ R213, R213, c[0x0][0x1ec] ;  /* 0x00007b00d5d57a20 */ /* 0x000fc80000410000 */
[----:B------:R-:W-:Y:S02]  /*3250*/  @P0 FADD.FTZ R213, R180, R213 ;  /* 0x000000d5b4d50221 */ /* 0x000fe40000010000 */
.L_x_36605:
[----:B------:R-:W-:Y:S05]  /*3260*/  BSYNC B0 ;  /* 0x0000000000007941 */ /* 0x000fea0003800000 */
.L_x_36603:
[----:B------:R-:W-:Y:S01]  /*3270*/  BSSY B0, `(.L_x_36606) ;  /* 0x000000a000007945 */ /* 0x000fe20003800000 */
[----:B------:R-:W-:Y:S05]  /*3280*/  @P2 BRA `(.L_x_36607) ;  /* 0x0000004000002947 */ /* 0x000fea0003800000 */
[----:B------:R-:W-:Y:S01]  /*3290*/  MOV R212, RZ ;  /* 0x000000ff00d47202 */ /* 0x000fe20000000f00 */
[----:B------:R-:W-:Y:S05]  /*32a0*/  @!P0 BRA `(.L_x_36608) ;  /* 0x0000006000008947 */ /* 0x000fea0003800000 */
[----:B-----5:R-:W-:Y:S01]  /*32b0*/  HADD2.F32 R212, -RZ, R175.H1_H1 ;  /* 0x300000afffd47230 */ /* 0x020fe20000004100 */
[----:B------:R-:W-:Y:S05]  /*32c0*/  BRA `(.L_x_36608) ;  /* 0x0000004000007947 */ /* 0x000fea0003800000 */
.L_x_36607:
[----:B-----5:R-:W-:Y:S02]  /*32d0*/  HADD2.F32 R212, -RZ, R179.H1_H1 ;  /* 0x300000b3ffd47230 */ /* 0x020fe40000004100 */
[----:B------:R-:W-:-:S03]  /*32e0*/  @P0 HADD2.F32 R181, -RZ, R175.H1_H1 ;  /* 0x300000afffb50230 */ /* 0x000fc60000004100 */
[----:B------:R-:W-:-:S04]  /*32f0*/  FMUL.FTZ R212, R212, c[0x0][0x1ec] ;  /* 0x00007b00d4d47a20 */ /* 0x000fc80000410000 */
[----:B------:R-:W-:Y:S02]  /*3300*/  @P0 FADD.FTZ R212, R181, R212 ;  /* 0x000000d4b5d40221 */ /* 0x000fe40000010000 */
.L_x_36608:
[----:B------:R-:W-:Y:S05]  /*3310*/  BSYNC B0 ;  /* 0x0000000000007941 */ /* 0x000fea0003800000 */
.L_x_36606:
[-C--:B------:R-:W-:Y:S01]  /*3320*/  IMAD.WIDE.U32 R220, R221, R242.reuse, c[0x0][0x188] ;  /* 0x00006200dddc7625 */ /* 0x080fe200078e00f2 */
        /* <DEDUP_REMOVED lines=17> */
.L_x_36610:
[----:B-----5:R-:W-:Y:S02]  /*3440*/  HADD2.F32 R227, -RZ, R176.H0_H0 ;  /* 0x200000b0ffe37230 */ /* 0x020fe40000004100 */
[----:B0-----:R-:W-:-:S03]  /*3450*/  @P0 HADD2.F32 R180, -RZ, R172.H0_H0 ;  /* 0x200000acffb40230 */ /* 0x001fc60000004100 */
[----:B------:R-:W-:-:S04]  /*3460*/  FMUL.FTZ R227, R227, c[0x0][0x1ec] ;  /* 0x00007b00e3e37a20 */ /* 0x000fc80000410000 */
[----:B------:R-:W-:Y:S02]  /*3470*/  @P0 FADD.FTZ R227, R180, R227 ;  /* 0x000000e3b4e30221 */ /* 0x000fe40000010000 */
.L_x_36611:
[----:B------:R-:W-:Y:S05]  /*3480*/  BSYNC B0 ;  /* 0x0000000000007941 */ /* 0x000fea0003800000 */
.L_x_36609:
[----:B------:R-:W-:Y:S01]  /*3490*/  BSSY B0, `(.L_x_36612) ;  /* 0x000000a000007945 */ /* 0x000fe20003800000 */
[----:B------:R-:W-:Y:S05]  /*34a0*/  @P2 BRA `(.L_x_36613) ;  /* 0x0000004000002947 */ /* 0x000fea0003800000 */
[----:B------:R-:W-:Y:S01]  /*34b0*/  MOV R226, RZ ;  /* 0x000000ff00e27202 */ /* 0x000fe20000000f00 */
[----:B------:R-:W-:Y:S05]  /*34c0*/  @!P0 BRA `(.L_x_36614) ;  /* 0x0000006000008947 */ /* 0x000fea0003800000 */
[----:B-----5:R-:W-:Y:S01]  /*34d0*/  HADD2.F32 R226, -RZ, R172.H1_H1 ;  /* 0x300000acffe27230 */ /* 0x020fe20000004100 */
[----:B------:R-:W-:Y:S05]  /*34e0*/  BRA `(.L_x_36614) ;  /* 0x0000004000007947 */ /* 0x000fea0003800000 */
.L_x_36613:
[----:B-----5:R-:W-:Y:S02]  /*34f0*/  HADD2.F32 R226, -RZ, R176.H1_H1 ;  /* 0x300000b0ffe27230 */ /* 0x020fe40000004100 */
[----:B0-----:R-:W-:-:S03]  /*3500*/  @P0 HADD2.F32 R181, -RZ, R172.H1_H1 ;  /* 0x300000acffb50230 */ /* 0x001fc60000004100 */
[----:B------:R-:W-:-:S04]  /*3510*/  FMUL.FTZ R226, R226, c[0x0][0x1ec] ;  /* 0x00007b00e2e27a20 */ /* 0x000fc80000410000 */
[----:B------:R-:W-:Y:S02]  /*3520*/  @P0 FADD.FTZ R226, R181, R226 ;  /* 0x000000e2b5e20221 */ /* 0x000fe40000010000 */
.L_x_36614:
[----:B------:R-:W-:Y:S05]  /*3530*/  BSYNC B0 ;  /* 0x0000000000007941 */ /* 0x000fea0003800000 */
.L_x_36612:
[----:B------:R-:W-:Y:S01]  /*3540*/  BSSY B0, `(.L_x_36615) ;  /* 0x000000a000007945 */ /* 0x000fe20003800000 */
[----:B------:R-:W-:Y:S05]  /*3550*/  @P2 BRA `(.L_x_36616) ;  /* 0x0000004000002947 */ /* 0x000fea0003800000 */
[----:B------:R-:W-:Y:S01]  /*3560*/  HFMA2.MMA R225, -RZ, RZ, 0, 0 ;  /* 0x00000000ffe17435 */ /* 0x000fe200000001ff */
[----:B------:R-:W-:Y:S05]  /*3570*/  @!P0 BRA `(.L_x_36617) ;  /* 0x0000006000008947 */ /* 0x000fea0003800000 */
[----:B-----5:R-:W-:Y:S01]  /*3580*/  HADD2.F32 R225, -RZ, R173.H0_H0 ;  /* 0x200000adffe17230 */ /* 0x020fe20000004100 */
[----:B------:R-:W-:Y:S05]  /*3590*/  BRA `(.L_x_36617) ;  /* 0x0000004000007947 */ /* 0x000fea0003800000 */
.L_x_36616:
[----:B-----5:R-:W-:Y:S02]  /*35a0*/  HADD2.F32 R225, -RZ, R177.H0_H0 ;  /* 0x200000b1ffe17230 */ /* 0x020fe40000004100 */
[----:B0-----:R-:W-:-:S03]  /*35b0*/  @P0 HADD2.F32 R180, -RZ, R173.H0_H0 ;  /* 0x200000adffb40230 */ /* 0x001fc60000004100 */
[----:B------:R-:W-:-:S04]  /*35c0*/  FMUL.FTZ R225, R225, c[0x0][0x1ec] ;  /* 0x00007b00e1e17a20 */ /* 0x000fc80000410000 */
[----:B------:R-:W-:Y:S02]  /*35d0*/  @P0 FADD.FTZ R225, R180, R225 ;  /* 0x000000e1b4e10221 */ /* 0x000fe40000010000 */
.L_x_36617:
[----:B------:R-:W-:Y:S05]  /*35e0*/  BSYNC B0 ;  /* 0x0000000000007941 */ /* 0x000fea0003800000 */
.L_x_36615:
[----:B------:R-:W-:Y:S01]  /*35f0*/  BSSY B0, `(.L_x_36618) ;  /* 0x000000a000007945 */ /* 0x000fe20003800000 */
[----:B------:R-:W-:Y:S05]  /*3600*/  @P2 BRA `(.L_x_36619) ;  /* 0x0000004000002947 */ /* 0x000fea0003800000 */
[----:B------:R-:W-:Y:S01]  /*3610*/  MOV R224, RZ ;  /* 0x000000ff00e07202 */ /* 0x000fe20000000f00 */
[----:B------:R-:W-:Y:S05]  /*3620*/  @!P0 BRA `(.L_x_36620) ;  /* 0x0000006000008947 */ /* 0x000fea0003800000 */
[----:B-----5:R-:W-:Y:S01]  /*3630*/  HADD2.F32 R224, -RZ, R173.H1_H1 ;  /* 0x300000adffe07230 */ /* 0x020fe20000004100 */
[----:B------:R-:W-:Y:S05]  /*3640*/  BRA `(.L_x_36620) ;  /* 0x0000004000007947 */ /* 0x000fea0003800000 */
.L_x_36619:
[----:B-----5:R-:W-:Y:S02]  /*3650*/  HADD2.F32 R224, -RZ, R177.H1_H1 ;  /* 0x300000b1ffe07230 */ /* 0x020fe40000004100 */
[----:B0-----:R-:W-:-:S03]  /*3660*/  @P0 HADD2.F32 R181, -RZ, R173.H1_H1 ;  /* 0x300000adffb50230 */ /* 0x001fc60000004100 */
[----:B------:R-:W-:-:S04]  /*3670*/  FMUL.FTZ R224, R224, c[0x0][0x1ec] ;  /* 0x00007b00e0e07a20 */ /* 0x000fc80000410000 */
[----:B------:R-:W-:Y:S02]  /*3680*/  @P0 FADD.FTZ R224, R181, R224 ;  /* 0x000000e0b5e00221 */ /* 0x000fe40000010000 */
.L_x_36620:
[----:B------:R-:W-:Y:S05]  /*3690*/  BSYNC B0 ;  /* 0x0000000000007941 */ /* 0x000fea0003800000 */
.L_x_36618:
[----:B------:R-:W-:Y:S01]  /*36a0*/  BSSY B0, `(.L_x_36621) ;  /* 0x000000a000007945 */ /* 0x000fe20003800000 */
[----:B------:R-:W-:Y:S05]  /*36b0*/  @P2 BRA `(.L_x_36622) ;  /* 0x0000004000002947 */ /* 0x000fea0003800000 */
[----:B------:R-:W-:Y:S01]  /*36c0*/  HFMA2.MMA R223, -RZ, RZ, 0, 0 ;  /* 0x00000000ffdf7435 */ /* 0x000fe200000001ff */
[----:B------:R-:W-:Y:S05]  /*36d0*/  @!P0 BRA `(.L_x_36623) ;  /* 0x0000006000008947 */ /* 0x000fea0003800000 */
[----:B-----5:R-:W-:Y:S01]  /*36e0*/  HADD2.F32 R223, -RZ, R174.H0_H0 ;  /* 0x200000aeffdf7230 */ /* 0x020fe20000004100 */
[----:B------:R-:W-:Y:S05]  /*36f0*/  BRA `(.L_x_36623) ;  /* 0x0000004000007947 */ /* 0x000fea0003800000 */
.L_x_36622:
[----:B-----5:R-:W-:Y:S02]  /*3700*/  HADD2.F32 R223, -RZ, R178.H0_H0 ;  /* 0x200000b2ffdf7230 */ /* 0x020fe40000004100 */
[----:B0-----:R-:W-:-:S03]  /*3710*/  @P0 HADD2.F32 R180, -RZ, R174.H0_H0 ;  /* 0x200000aeffb40230 */ /* 0x001fc60000004100 */
[----:B------:R-:W-:-:S04]  /*3720*/  FMUL.FTZ R223, R223, c[0x0][0x1ec] ;  /* 0x00007b00dfdf7a20 */ /* 0x000fc80000410000 */
[----:B------:R-:W-:Y:S02]  /*3730*/  @P0 FADD.FTZ R223, R180, R223 ;  /* 0x000000dfb4df0221 */ /* 0x000fe40000010000 */
.L_x_36623:
[----:B------:R-:W-:Y:S05]  /*3740*/  BSYNC B0 ;  /* 0x0000000000007941 */ /* 0x000fea0003800000 */
.L_x_36621:
[----:B------:R-:W-:Y:S01]  /*3750*/  BSSY B0, `(.L_x_36624) ;  /* 0x000000a000007945 */ /* 0x000fe20003800000 */
[----:B------:R-:W-:Y:S05]  /*3760*/  @P2 BRA `(.L_x_36625) ;  /* 0x0000004000002947 */ /* 0x000fea0003800000 */
[----:B------:R-:W-:Y:S01]  /*3770*/  MOV R222, RZ ;  /* 0x000000ff00de7202 */ /* 0x000fe20000000f00 */
[----:B------:R-:W-:Y:S05]  /*3780*/  @!P0 BRA `(.L_x_36626) ;  /* 0x0000006000008947 */ /* 0x000fea0003800000 */
[----:B-----5:R-:W-:Y:S01]  /*3790*/  HADD2.F32 R222, -RZ, R174.H1_H1 ;  /* 0x300000aeffde7230 */ /* 0x020fe20000004100 */
[----:B------:R-:W-:Y:S05]  /*37a0*/  BRA `(.L_x_36626) ;  /* 0x0000004000007947 */ /* 0x000fea0003800000 */
.L_x_36625:
[----:B-----5:R-:W-:Y:S02]  /*37b0*/  HADD2.F32 R222, -RZ, R178.H1_H1 ;  /* 0x300000b2ffde7230 */ /* 0x020fe40000004100 */
[----:B0-----:R-:W-:-:S03]  /*37c0*/  @P0 HADD2.F32 R181, -RZ, R174.H1_H1 ;  /* 0x300000aeffb50230 */ /* 0x001fc60000004100 */
[----:B------:R-:W-:-:S04]  /*37d0*/  FMUL.FTZ R222, R222, c[0x0][0x1ec] ;  /* 0x00007b00dede7a20 */ /* 0x000fc80000410000 */
[----:B------:R-:W-:Y:S02]  /*37e0*/  @P0 FADD.FTZ R222, R181, R222 ;  /* 0x000000deb5de0221 */ /* 0x000fe40000010000 */
.L_x_36626:
[----:B------:R-:W-:Y:S05]  /*37f0*/  BSYNC B0 ;  /* 0x0000000000007941 */ /* 0x000fea0003800000 */
.L_x_36624:
[----:B------:R-:W-:Y:S01]  /*3800*/  BSSY B0, `(.L_x_36627) ;  /* 0x000000a000007945 */ /* 0x000fe20003800000 */
[----:B------:R-:W-:Y:S05]  /*3810*/  @P2 BRA `(.L_x_36628) ;  /* 0x0000004000002947 */ /* 0x000fea0003800000 */
[----:B------:R-:W-:Y:S01]  /*3820*/  HFMA2.MMA R221, -RZ, RZ, 0, 0 ;  /* 0x00000000ffdd7435 */ /* 0x000fe200000001ff */
[----:B------:R-:W-:Y:S05]  /*3830*/  @!P0 BRA `(.L_x_36629) ;  /* 0x0000006000008947 */ /* 0x000fea0003800000 */
[----:B-----5:R-:W-:Y:S01]  /*3840*/  HADD2.F32 R221, -RZ, R175.H0_H0 ;  /* 0x200000afffdd7230 */ /* 0x020fe20000004100 */
[----:B------:R-:W-:Y:S05]  /*3850*/  BRA `(.L_x_36629) ;  /* 0x0000004000007947 */ /* 0x000fea0003800000 */
.L_x_36628:
[----:B-----5:R-:W-:Y:S02]  /*3860*/  HADD2.F32 R221, -RZ, R179.H0_H0 ;  /* 0x200000b3ffdd7230 */ /* 0x020fe40000004100 */
[----:B0-----:R-:W-:-:S03]  /*3870*/  @P0 HADD2.F32 R180, -RZ, R175.H0_H0 ;  /* 0x200000afffb40230 */ /* 0x001fc60000004100 */
[----:B------:R-:W-:-:S04]  /*3880*/  FMUL.FTZ R221, R221, c[0x0][0x1ec] ;  /* 0x00007b00dddd7a20 */ /* 0x000fc80000410000 */
[----:B------:R-:W-:Y:S02]  /*3890*/  @P0 FADD.FTZ R221, R180, R221 ;  /* 0x000000ddb4dd0221 */ /* 0x000fe40000010000 */
.L_x_36629:
[----:B------:R-:W-:Y:S05]  /*38a0*/  BSYNC B0 ;  /* 0x0000000000007941 */ /* 0x000fea0003800000 */
.L_x_36627:
[----:B------:R-:W-:Y:S01]  /*38b0*/  BSSY B0, `(.L_x_36630) ;  /* 0x000000a000007945 */ /* 0x000fe20003800000 */
[----:B------:R-:W-:Y:S05]  /*38c0*/  @P2 BRA `(.L_x_36631) ;  /* 0x0000004000002947 */ /* 0x000fea0003800000 */
[----:B------:R-:W-:Y:S01]  /*38d0*/  MOV R220, RZ ;  /* 0x000000ff00dc7202 */ /* 0x000fe20000000f00 */
[----:B------:R-:W-:Y:S05]  /*38e0*/  @!P0 BRA `(.L_x_36632) ;  /* 0x0000006000008947 */ /* 0x000fea0003800000 */
[----:B-----5:R-:W-:Y:S01]  /*38f0*/  HADD2.F32 R220, -RZ, R175.H1_H1 ;  /* 0x300000afffdc7230 */ /* 0x020fe20000004100 */
[----:B------:R-:W-:Y:S05]  /*3900*/  BRA `(.L_x_36632) ;  /* 0x0000004000007947 */ /* 0x000fea0003800000 */
.L_x_36631:
[----:B-----5:R-:W-:Y:S02]  /*3910*/  HADD2.F32 R220, -RZ, R179.H1_H1 ;  /* 0x300000b3ffdc7230 */ /* 0x020fe40000004100 */
[----:B0-----:R-:W-:-:S03]  /*3920*/  @P0 HADD2.F32 R181, -RZ, R175.H1_H1 ;  /* 0x300000afffb50230 */ /* 0x001fc60000004100 */
[----:B------:R-:W-:-:S04]  /*3930*/  FMUL.FTZ R220, R220, c[0x0][0x1ec] ;  /* 0x00007b00dcdc7a20 */ /* 0x000fc80000410000 */
[----:B------:R-:W-:Y:S02]  /*3940*/  @P0 FADD.FTZ R220, R181, R220 ;  /* 0x000000dcb5dc0221 */ /* 0x000fe40000010000 */
.L_x_36632:
[----:B------:R-:W-:Y:S05]  /*3950*/  BSYNC B0 ;  /* 0x0000000000007941 */ /* 0x000fea0003800000 */
.L_x_36630:
        /* <DEDUP_REMOVED lines=18> */
.L_x_36634:
[----:B-----5:R-:W-:Y:S02]  /*3a80*/  HADD2.F32 R235, -RZ, R176.H0_H0 ;  /* 0x200000b0ffeb7230 */ /* 0x020fe40000004100 */
[----:B0-----:R-:W-:-:S03]  /*3a90*/  @P0 HADD2.F32 R180, -RZ, R172.H0_H0 ;  /* 0x200000acffb40230 */ /* 0x001fc60000004100 */
[----:B------:R-:W-:-:S04]  /*3aa0*/  FMUL.FTZ R235, R235, c[0x0][0x1ec] ;  /* 0x00007b00ebeb7a20 */ /* 0x000fc80000410000 */
[----:B------:R-:W-:Y:S02]  /*3ab0*/  @P0 FADD.FTZ R235, R180, R235 ;  /* 0x000000ebb4eb0221 */ /* 0x000fe40000010000 */
.L_x_36635:
[----:B------:R-:W-:Y:S05]  /*3ac0*/  BSYNC B0 ;  /* 0x0000000000007941 */ /* 0x000fea0003800000 */
.L_x_36633:
[----:B------:R-:W-:Y:S01]  /*3ad0*/  BSSY B0, `(.L_x_36636) ;  /* 0x000000a000007945 */ /* 0x000fe20003800000 */
[----:B------:R-:W-:Y:S05]  /*3ae0*/  @P2 BRA `(.L_x_36637) ;  /* 0x0000004000002947 */ /* 0x000fea0003800000 */
[----:B------:R-:W-:Y:S01]  /*3af0*/  MOV R234, RZ ;  /* 0x000000ff00ea7202 */ /* 0x000fe20000000f00 */
[----:B------:R-:W-:Y:S05]  /*3b00*/  @!P0 BRA `(.L_x_36638) ;  /* 0x0000006000008947 */ /* 0x000fea0003800000 */
[----:B-----5:R-:W-:Y:S01]  /*3b10*/  HADD2.F32 R234, -RZ, R172.H1_H1 ;  /* 0x300000acffea7230 */ /* 0x020fe20000004100 */
[----:B------:R-:W-:Y:S05]  /*3b20*/  BRA `(.L_x_36638) ;  /* 0x0000004000007947 */ /* 0x000fea0003800000 */
.L_x_36637:
[----:B-----5:R-:W-:Y:S02]  /*3b30*/  HADD2.F32 R234, -RZ, R176.H1_H1 ;  /* 0x300000b0ffea7230 */ /* 0x020fe40000004100 */
[----:B0-----:R-:W-:-:S03]  /*3b40*/  @P0 HADD2.F32 R181, -RZ, R172.H1_H1 ;  /* 0x300000acffb50230 */ /* 0x001fc60000004100 */
[----:B------:R-:W-:-:S04]  /*3b50*/  FMUL.FTZ R234, R234, c[0x0][0x1ec] ;  /* 0x00007b00eaea7a20 */ /* 0x000fc80000410000 */
[----:B------:R-:W-:Y:S02]  /*3b60*/  @P0 FADD.FTZ R234, R181, R234 ;  /* 0x000000eab5ea0221 */ /* 0x000fe40000010000 */
.L_x_36638:
[----:B------:R-:W-:Y:S05]  /*3b70*/  BSYNC B0 ;  /* 0x0000000000007941 */ /* 0x000fea0003800000 */
.L_x_36636:
[----:B------:R-:W-:Y:S01]  /*3b80*/  BSSY B0, `(.L_x_36639) ;  /* 0x000000a000007945 */ /* 0x000fe20003800000 */
[----:B------:R-:W-:Y:S05]  /*3b90*/  @P2 BRA `(.L_x_36640) ;  /* 0x0000004000002947 */ /* 0x000fea0003800000 */
[----:B------:R-:W-:Y:S01]  /*3ba0*/  HFMA2.MMA R233, -RZ, RZ, 0, 0 ;  /* 0x00000000ffe97435 */ /* 0x000fe200000001ff */
[----:B------:R-:W-:Y:S05]  /*3bb0*/  @!P0 BRA `(.L_x_36641) ;  /* 0x0000006000008947 */ /* 0x000fea0003800000 */
[----:B-----5:R-:W-:Y:S01]  /*3bc0*/  HADD2.F32 R233, -RZ, R173.H0_H0 ;  /* 0x200000adffe97230 */ /* 0x020fe20000004100 */
[----:B------:R-:W-:Y:S05]  /*3bd0*/  BRA `(.L_x_36641) ;  /* 0x0000004000007947 */ /* 0x000fea0003800000 */
.L_x_36640:
[----:B-----5:R-:W-:Y:S02]  /*3be0*/  HADD2.F32 R233, -RZ, R177.H0_H0 ;  /* 0x200000b1ffe97230 */ /* 0x020fe40000004100 */
[----:B0-----:R-:W-:-:S03]  /*3bf0*/  @P0 HADD2.F32 R180, -RZ, R173.H0_H0 ;  /* 0x200000adffb40230 */ /* 0x001fc60000004100 */
[----:B------:R-:W-:-:S04]  /*3c00*/  FMUL.FTZ R233, R233, c[0x0][0x1ec] ;  /* 0x00007b00e9e97a20 */ /* 0x000fc80000410000 */
[----:B------:R-:W-:Y:S02]  /*3c10*/  @P0 FADD.FTZ R233, R180, R233 ;  /* 0x000000e9b4e90221 */ /* 0x000fe40000010000 */
.L_x_36641:
[----:B------:R-:W-:Y:S05]  /*3c20*/  BSYNC B0 ;  /* 0x0000000000007941 */ /* 0x000fea0003800000 */
.L_x_36639:
[----:B------:R-:W-:Y:S01]  /*3c30*/  BSSY B0, `(.L_x_36642) ;  /* 0x000000a000007945 */ /* 0x000fe20003800000 */
[----:B------:R-:W-:Y:S05]  /*3c40*/  @P2 BRA `(.L_x_36643) ;  /* 0x0000004000002947 */ /* 0x000fea0003800000 */
[----:B------:R-:W-:Y:S01]  /*3c50*/  MOV R232, RZ ;  /* 0x000000ff00e87202 */ /* 0x000fe20000000f00 */
[----:B------:R-:W-:Y:S05]  /*3c60*/  @!P0 BRA `(.L_x_36644) ;  /* 0x0000006000008947 */ /* 0x000fea0003800000 */
[----:B-----5:R-:W-:Y:S01]  /*3c70*/  HADD2.F32 R232, -RZ, R173.H1_H1 ;  /* 0x300000adffe87230 */ /* 0x020fe20000004100 */
[----:B------:R-:W-:Y:S05]  /*3c80*/  BRA `(.L_x_36644) ;  /* 0x0000004000007947 */ /* 0x000fea0003800000 */
.L_x_36643:
[----:B-----5:R-:W-:Y:S02]  /*3c90*/  HADD2.F32 R232, -RZ, R177.H1_H1 ;  /* 0x300000b1ffe87230 */ /* 0x020fe40000004100 */
[----:B0-----:R-:W-:-:S03]  /*3ca0*/  @P0 HADD2.F32 R181, -RZ, R173.H1_H1 ;  /* 0x300000adffb50230 */ /* 0x001fc60000004100 */
[----:B------:R-:W-:-:S04]  /*3cb0*/  FMUL.FTZ R232, R232, c[0x0][0x1ec] ;  /* 0x00007b00e8e87a20 */ /* 0x000fc80000410000 */
[----:B------:R-:W-:Y:S02]  /*3cc0*/  @P0 FADD.FTZ R232, R181, R232 ;  /* 0x000000e8b5e80221 */ /* 0x000fe40000010000 */
.L_x_36644:
[----:B------:R-:W-:Y:S05]  /*3cd0*/  BSYNC B0 ;  /* 0x0000000000007941 */ /* 0x000fea0003800000 */
.L_x_36642:
[----:B------:R-:W-:Y:S01]  /*3ce0*/  BSSY B0, `(.L_x_36645) ;  /* 0x000000a000007945 */ /* 0x000fe20003800000 */
[----:B------:R-:W-:Y:S05]  /*3cf0*/  @P2 BRA `(.L_x_36646) ;  /* 0x0000004000002947 */ /* 0x000fea0003800000 */
[----:B------:R-:W-:Y:S01]  /*3d00*/  HFMA2.MMA R231, -RZ, RZ, 0, 0 ;  /* 0x00000000ffe77435 */ /* 0x000fe200000001ff */
[----:B------:R-:W-:Y:S05]  /*3d10*/  @!P0 BRA `(.L_x_36647) ;  /* 0x0000006000008947 */ /* 0x000fea0003800000 */
[----:B-----5:R-:W-:Y:S01]  /*3d20*/  HADD2.F32 R231, -RZ, R174.H0_H0 ;  /* 0x200000aeffe77230 */ /* 0x020fe20000004100 */
[----:B------:R-:W-:Y:S05]  /*3d30*/  BRA `(.L_x_36647) ;  /* 0x0000004000007947 */ /* 0x000fea0003800000 */
.L_x_36646:
[----:B-----5:R-:W-:Y:S02]  /*3d40*/  HADD2.F32 R231, -RZ, R178.H0_H0 ;  /* 0x200000b2ffe77230 */ /* 0x020fe40000004100 */
[----:B0-----:R-:W-:-:S03]  /*3d50*/  @P0 HADD2.F32 R180, -RZ, R174.H0_H0 ;  /* 0x200000aeffb40230 */ /* 0x001fc60000004100 */
[----:B------:R-:W-:-:S04]  /*3d60*/  FMUL.FTZ R231, R231, c[0x0][0x1ec] ;  /* 0x00007b00e7e77a20 */ /* 0x000fc80000410000 */
[----:B------:R-:W-:Y:S02]  /*3d70*/  @P0 FADD.FTZ R231, R180, R231 ;  /* 0x000000e7b4e70221 */ /* 0x000fe40000010000 */
.L_x_36647:
[----:B------:R-:W-:Y:S05]  /*3d80*/  BSYNC B0 ;  /* 0x0000000000007941 */ /* 0x000fea0003800000 */
.L_x_36645:
[----:B------:R-:W-:Y:S01]  /*3d90*/  BSSY B0, `(.L_x_36648) ;  /* 0x000000a000007945 */ /* 0x000fe20003800000 */
[----:B------:R-:W-:Y:S05]  /*3da0*/  @P2 BRA `(.L_x_36649) ;  /* 0x0000004000002947 */ /* 0x000fea0003800000 */
[----:B------:R-:W-:Y:S01]  /*3db0*/  MOV R230, RZ ;  /* 0x000000ff00e67202 */ /* 0x000fe20000000f00 */
[----:B------:R-:W-:Y:S05]  /*3dc0*/  @!P0 BRA `(.L_x_36650) ;  /* 0x0000006000008947 */ /* 0x000fea0003800000 */
[----:B-----5:R-:W-:Y:S01]  /*3dd0*/  HADD2.F32 R230, -RZ, R174.H1_H1 ;  /* 0x300000aeffe67230 */ /* 0x020fe20000004100 */
[----:B------:R-:W-:Y:S05]  /*3de0*/  BRA `(.L_x_36650) ;  /* 0x0000004000007947 */ /* 0x000fea0003800000 */
.L_x_36649:
[----:B-----5:R-:W-:Y:S02]  /*3df0*/  HADD2.F32 R230, -RZ, R178.H1_H1 ;  /* 0x300000b2ffe67230 */ /* 0x020fe40000004100 */
[----:B0-----:R-:W-:-:S03]  /*3e00*/  @P0 HADD2.F32 R181, -RZ, R174.H1_H1 ;  /* 0x300000aeffb50230 */ /* 0x001fc60000004100 */
[----:B------:R-:W-:-:S04]  /*3e10*/  FMUL.FTZ R230, R230, c[0x0][0x1ec] ;  /* 0x00007b00e6e67a20 */ /* 0x000fc80000410000 */
[----:B------:R-:W-:Y:S02]  /*3e20*/  @P0 FADD.FTZ R230, R181, R230 ;  /* 0x000000e6b5e60221 */ /* 0x000fe40000010000 */
.L_x_36650:
[----:B------:R-:W-:Y:S05]  /*3e30*/  BSYNC B0 ;  /* 0x0000000000007941 */ /* 0x000fea0003800000 */
.L_x_36648:
[----:B------:R-:W-:Y:S01]  /*3e40*/  BSSY B0, `(.L_x_36651) ;  /* 0x000000a000007945 */ /* 0x000fe20003800000 */
[----:B------:R-:W-:Y:S05]  /*3e50*/  @P2 BRA `(.L_x_36652) ;  /* 0x0000004000002947 */ /* 0x000fea0003800000 */
[----:B------:R-:W-:Y:S01]  /*3e60*/  HFMA2.MMA R229, -RZ, RZ, 0, 0 ;  /* 0x00000000ffe57435 */ /* 0x000fe200000001ff */
[----:B------:R-:W-:Y:S05]  /*3e70*/  @!P0 BRA `(.L_x_36653) ;  /* 0x0000006000008947 */ /* 0x000fea0003800000 */
[----:B-----5:R-:W-:Y:S01]  /*3e80*/  HADD2.F32 R229, -RZ, R175.H0_H0 ;  /* 0x200000afffe57230 */ /* 0x020fe20000004100 */
[----:B------:R-:W-:Y:S05]  /*3e90*/  BRA `(.L_x_36653) ;  /* 0x0000004000007947 */ /* 0x000fea0003800000 */
.L_x_36652:
[----:B-----5:R-:W-:Y:S02]  /*3ea0*/  HADD2.F32 R229, -RZ, R179.H0_H0 ;  /* 0x200000b3ffe57230 */ /* 0x020fe40000004100 */
[----:B0-----:R-:W-:-:S03]  /*3eb0*/  @P0 HADD2.F32 R180, -RZ, R175.H0_H0 ;  /* 0x200000afffb40230 */ /* 0x001fc60000004100 */
[----:B------:R-:W-:-:S04]  /*3ec0*/  FMUL.FTZ R229, R229, c[0x0][0x1ec] ;  /* 0x00007b00e5e57a20 */ /* 0x000fc80000410000 */
[----:B------:R-:W-:Y:S02]  /*3ed0*/  @P0 FADD.FTZ R229, R180, R229 ;  /* 0x000000e5b4e50221 */ /* 0x000fe40000010000 */
.L_x_36653:
[----:B------:R-:W-:Y:S05]  /*3ee0*/  BSYNC B0 ;  /* 0x0000000000007941 */ /* 0x000fea0003800000 */
.L_x_36651:
[----:B------:R-:W-:Y:S01]  /*3ef0*/  BSSY B0, `(.L_x_36654) ;  /* 0x000000a000007945 */ /* 0x000fe20003800000 */
[----:B------:R-:W-:Y:S05]  /*3f00*/  @P2 BRA `(.L_x_36655) ;  /* 0x0000004000002947 */ /* 0x000fea0003800000 */
[----:B------:R-:W-:Y:S01]  /*3f10*/  MOV R228, RZ ;  /* 0x000000ff00e47202 */ /* 0x000fe20000000f00 */
[----:B------:R-:W-:Y:S05]  /*3f20*/  @!P0 BRA `(.L_x_36656) ;  /* 0x0000006000008947 */ /* 0x000fea0003800000 */
[----:B-----5:R-:W-:Y:S01]  /*3f30*/  HADD2.F32 R228, -RZ, R175.H1_H1 ;  /* 0x300000afffe47230 */ /* 0x020fe20000004100 */
[----:B------:R-:W-:Y:S05]  /*3f40*/  BRA `(.L_x_36656) ;  /* 0x0000004000007947 */ /* 0x000fea0003800000 */
.L_x_36655:
[----:B-----5:R-:W-:Y:S02]  /*3f50*/  HADD2.F32 R228, -RZ, R179.H1_H1 ;  /* 0x300000b3ffe47230 */ /* 0x020fe40000004100 */
[----:B0-----:R-:W-:-:S03]  /*3f60*/  @P0 HADD2.F32 R181, -RZ, R175.H1_H1 ;  /* 0x300000afffb50230 */ /* 0x001fc60000004100 */
[----:B------:R-:W-:-:S04]  /*3f70*/  FMUL.FTZ R228, R228, c[0x0][0x1ec] ;  /* 0x00007b00e4e47a20 */ /* 0x000fc80000410000 */
[----:B------:R-:W-:Y:S02]  /*3f80*/  @P0 FADD.FTZ R228, R181, R228 ;  /* 0x000000e4b5e40221 */ /* 0x000fe40000010000 */
.L_x_36656:
[----:B------:R-:W-:Y:S05]  /*3f90*/  BSYNC B0 ;  /* 0x0000000000007941 */ /* 0x000fea0003800000 */
.L_x_36654:
        /* <DEDUP_REMOVED lines=18> */
.L_x_36658:
[----:B-----5:R-:W-:Y:S02]  /*40c0*/  HADD2.F32 R202, -RZ, R176.H0_H0 ;  /* 0x200000b0ffca7230 */ /* 0x020fe40000004100 */
[----:B0-----:R-:W-:-:S03]  /*40d0*/  @P0 HADD2.F32 R181, -RZ, R172.H0_H0 ;  /* 0x200000acffb50230 */ /* 0x001fc60000004100 */
[----:B------:R-:W-:-:S04]  /*40e0*/  FMUL.FTZ R202, R202, c[0x0][0x1ec] ;  /* 0x00007b00caca7a20 */ /* 0x000fc80000410000 */
[----:B------:R-:W-:Y:S02]  /*40f0*/  @P0 FADD.FTZ R202, R181, R202 ;  /* 0x000000cab5ca0221 */ /* 0x000fe40000010000 */
.L_x_36659:
[----:B------:R-:W-:Y:S05]  /*4100*/  BSYNC B0 ;  /* 0x0000000000007941 */ /* 0x000fea0003800000 */
.L_x_36657:
[----:B------:R-:W-:Y:S01]  /*4110*/  BSSY B0, `(.L_x_36660) ;  /* 0x000000a000007945 */ /* 0x000fe20003800000 */
[----:B------:R-:W-:Y:S05]  /*4120*/  @P2 BRA `(.L_x_36661) ;  /* 0x0000004000002947 */ /* 0x000fea0003800000 */
[----:B------:R-:W-:Y:S01]  /*4130*/  MOV R203, RZ ;  /* 0x000000ff00cb7202 */ /* 0x000fe20000000f00 */
[----:B------:R-:W-:Y:S05]  /*4140*/  @!P0 BRA `(.L_x_36662) ;  /* 0x0000006000008947 */ /* 0x000fea0003800000 */
[----:B-----5:R-:W-:Y:S01]  /*4150*/  HADD2.F32 R203, -RZ, R172.H1_H1 ;  /* 0x300000acffcb7230 */ /* 0x020fe20000004100 */
[----:B------:R-:W-:Y:S05]  /*4160*/  BRA `(.L_x_36662) ;  /* 0x0000004000007947 */ /* 0x000fea0003800000 */
.L_x_36661:
[----:B-----5:R-:W-:Y:S02]  /*4170*/  HADD2.F32 R203, -RZ, R176.H1_H1 ;  /* 0x300000b0ffcb7230 */ /* 0x020fe40000004100 */
[----:B0-----:R-:W-:-:S03]  /*4180*/  @P0 HADD2.F32 R180, -RZ, R172.H1_H1 ;  /* 0x300000acffb40230 */ /* 0x001fc60000004100 */
[----:B------:R-:W-:-:S04]  /*4190*/  FMUL.FTZ R203, R203, c[0x0][0x1ec] ;  /* 0x00007b00cbcb7a20 */ /* 0x000fc80000410000 */
[----:B------:R-:W-:Y:S02]  /*41a0*/  @P0 FADD.FTZ R203, R180, R203 ;  /* 0x000000cbb4cb0221 */ /* 0x000fe40000010000 */
.L_x_36662:
[----:B------:R-:W-:Y:S05]  /*41b0*/  BSYNC B0 ;  /* 0x0000000000007941 */ /* 0x000fea0003800000 */
.L_x_36660:
[----:B------:R-:W-:Y:S01]  /*41c0*/  BSSY B0, `(.L_x_36663) ;  /* 0x000000a000007945 */ /* 0x000fe20003800000 */
[----:B------:R-:W-:Y:S05]  /*41d0*/  @P2 BRA `(.L_x_36664) ;  /* 0x0000004000002947 */ /* 0x000fea0003800000 */
[----:B------:R-:W-:Y:S01]  /*41e0*/  HFMA2.MMA R236, -RZ, RZ, 0, 0 ;  /* 0x00000000ffec7435 */ /* 0x000fe200000001ff */
[----:B------:R-:W-:Y:S05]  /*41f0*/  @!P0 BRA `(.L_x_36665) ;  /* 0x0000006000008947 */ /* 0x000fea0003800000 */
[----:B-----5:R-:W-:Y:S01]  /*4200*/  HADD2.F32 R236, -RZ, R173.H0_H0 ;  /* 0x200000adffec7230 */ /* 0x020fe20000004100 */
[----:B------:R-:W-:Y:S05]  /*4210*/  BRA `(.L_x_36665) ;  /* 0x0000004000007947 */ /* 0x000fea0003800000 */
.L_x_36664:
[----:B-----5:R-:W-:Y:S02]  /*4220*/  HADD2.F32 R236, -RZ, R177.H0_H0 ;  /* 0x200000b1ffec7230 */ /* 0x020fe40000004100 */
[----:B0-----:R-:W-:-:S03]  /*4230*/  @P0 HADD2.F32 R181, -RZ, R173.H0_H0 ;  /* 0x200000adffb50230 */ /* 0x001fc60000004100 */
[----:B------:R-:W-:-:S04]  /*4240*/  FMUL.FTZ R236, R236, c[0x0][0x1ec] ;  /* 0x00007b00ecec7a20 */ /* 0x000fc80000410000 */
[----:B------:R-:W-:Y:S02]  /*4250*/  @P0 FADD.FTZ R236, R181, R236 ;  /* 0x000000ecb5ec0221 */ /* 0x000fe40000010000 */
.L_x_36665:
[----:B------:R-:W-:Y:S05]  /*4260*/  BSYNC B0 ;  /* 0x0000000000007941 */ /* 0x000fea0003800000 */
.L_x_36663:
[----:B------:R-:W-:Y:S01]  /*4270*/  BSSY B0, `(.L_x_36666) ;  /* 0x000000a000007945 */ /* 0x000fe20003800000 */
[----:B------:R-:W-:Y:S05]  /*4280*/  @P2 BRA `(.L_x_36667) ;  /* 0x0000004000002947 */ /* 0x000fea0003800000 */
[----:B------:R-:W-:Y:S01]  /*4290*/  MOV R237, RZ ;  /* 0x000000ff00ed7202 */ /* 0x000fe20000000f00 */
[----:B------:R-:W-:Y:S05]  /*42a0*/  @!P0 BRA `(.L_x_36668) ;  /* 0x0000006000008947 */ /* 0x000fea0003800000 */
[----:B-----5:R-:W-:Y:S01]  /*42b0*/  HADD2.F32 R237, -RZ, R173.H1_H1 ;  /* 0x300000adffed7230 */ /* 0x020fe20000004100 */
[----:B------:R-:W-:Y:S05]  /*42c0*/  BRA `(.L_x_36668) ;  /* 0x0000004000007947 */ /* 0x000fea0003800000 */
.L_x_36667:
[----:B-----5:R-:W-:Y:S02]  /*42d0*/  HADD2.F32 R237, -RZ, R177.H1_H1 ;  /* 0x300000b1ffed7230 */ /* 0x020fe40000004100 */
[----:B0-----:R-:W-:-:S03]  /*42e0*/  @P0 HADD2.F32 R180, -RZ, R173.H1_H1 ;  /* 0x300000adffb40230 */ /* 0x001fc60000004100 */
[----:B------:R-:W-:-:S04]  /*42f0*/  FMUL.FTZ R237, R237, c[0x0][0x1ec] ;  /* 0x00007b00eded7a20 */ /* 0x000fc80000410000 */
[----:B------:R-:W-:Y:S02]  /*4300*/  @P0 FADD.FTZ R237, R180, R237 ;  /* 0x000000edb4ed0221 */ /* 0x000fe40000010000 */
.L_x_36668:
[----:B------:R-:W-:Y:S05]  /*4310*/  BSYNC B0 ;  /* 0x0000000000007941 */ /* 0x000fea0003800000 */
.L_x_36666:
[----:B------:R-:W-:Y:S01]  /*4320*/  BSSY B0, `(.L_x_36669) ;  /* 0x000000a000007945 */ /* 0x000fe20003800000 */
[----:B------:R-:W-:Y:S05]  /*4330*/  @P2 BRA `(.L_x_36670) ;  /* 0x0000004000002947 */ /* 0x000fea0003800000 */
[----:B------:R-:W-:Y:S01]  /*4340*/  HFMA2.MMA R238, -RZ, RZ, 0, 0 ;  /* 0x00000000ffee7435 */ /* 0x000fe200000001ff */
[----:B------:R-:W-:Y:S05]  /*4350*/  @!P0 BRA `(.L_x_36671) ;  /* 0x0000006000008947 */ /* 0x000fea0003800000 */
[----:B-----5:R-:W-:Y:S01]  /*4360*/  HADD2.F32 R238, -RZ, R174.H0_H0 ;  /* 0x200000aeffee7230 */ /* 0x020fe20000004100 */
[----:B------:R-:W-:Y:S05]  /*4370*/  BRA `(.L_x_36671) ;  /* 0x0000004000007947 */ /* 0x000fea0003800000 */
.L_x_36670:
[----:B-----5:R-:W-:Y:S02]  /*4380*/  HADD2.F32 R238, -RZ, R178.H0_H0 ;  /* 0x200000b2ffee7230 */ /* 0x020fe40000004100 */
[----:B0-----:R-:W-:-:S03]  /*4390*/  @P0 HADD2.F32 R181, -RZ, R174.H0_H0 ;  /* 0x200000aeffb50230 */ /* 0x001fc60000004100 */
[----:B------:R-:W-:-:S04]  /*43a0*/  FMUL.FTZ R238, R238, c[0x0][0x1ec] ;  /* 0x00007b00eeee7a20 */ /* 0x000fc80000410000 */
[----:B------:R-:W-:Y:S02]  /*43b0*/  @P0 FADD.FTZ R238, R181, R238 ;  /* 0x000000eeb5ee0221 */ /* 0x000fe40000010000 */
.L_x_36671:
[----:B------:R-:W-:Y:S05]  /*43c0*/  BSYNC B0 ;  /* 0x0000000000007941 */ /* 0x000fea0003800000 */
.L_x_36669:
[----:B------:R-:W-:Y:S01]  /*43d0*/  BSSY B0, `(.L_x_36672) ;  /* 0x000000a000007945 */ /* 0x000fe20003800000 */
[----:B------:R-:W-:Y:S05]  /*43e0*/  @P2 BRA `(.L_x_36673) ;  /* 0x0000004000002947 */ /* 0x000fea0003800000 */
[----:B------:R-:W-:Y:S01]  /*43f0*/  MOV R239, RZ ;  /* 0x000000ff00ef7202 */ /* 0x000fe20000000f00 */
[----:B------:R-:W-:Y:S05]  /*4400*/  @!P0 BRA `(.L_x_36674) ;  /* 0x0000006000008947 */ /* 0x000fea0003800000 */
[----:B-----5:R-:W-:Y:S01]  /*4410*/  HADD2.F32 R239, -RZ, R174.H1_H1 ;  /* 0x300000aeffef7230 */ /* 0x020fe20000004100 */
[----:B------:R-:W-:Y:S05]  /*4420*/  BRA `(.L_x_36674) ;  /* 0x0000004000007947 */ /* 0x000fea0003800000 */
.L_x_36673:
[----:B-----5:R-:W-:Y:S02]  /*4430*/  HADD2.F32 R239, -RZ, R178.H1_H1 ;  /* 0x300000b2ffef7230 */ /* 0x020fe40000004100 */
[----:B0-----:R-:W-:-:S03]  /*4440*/  @P0 HADD2.F32 R180, -RZ, R174.H1_H1 ;  /* 0x300000aeffb40230 */ /* 0x001fc60000004100 */
[----:B------:R-:W-:-:S04]  /*4450*/  FMUL.FTZ R239, R239, c[0x0][0x1ec] ;  /* 0x00007b00efef7a20 */ /* 0x000fc80000410000 */
[----:B------:R-:W-:Y:S02]  /*4460*/  @P0 FADD.FTZ R239, R180, R239 ;  /* 0x000000efb4ef0221 */ /* 0x000fe40000010000 */
.L_x_36674:
[----:B------:R-:W-:Y:S05]  /*4470*/  BSYNC B0 ;  /* 0x0000000000007941 */ /* 0x000fea0003800000 */
.L_x_36672:
[----:B------:R-:W-:Y:S01]  /*4480*/  BSSY B0, `(.L_x_36675) ;  /* 0x000000a000007945 */ /* 0x000fe20003800000 */
[----:B------:R-:W-:Y:S05]  /*4490*/  @P2 BRA `(.L_x_36676) ;  /* 0x0000004000002947 */ /* 0x000fea0003800000 */
[----:B------:R-:W-:Y:S01]  /*44a0*/  HFMA2.MMA R240, -RZ, RZ, 0, 0 ;  /* 0x00000000fff07435 */ /* 0x000fe200000001ff */
[----:B------:R-:W-:Y:S05]  /*44b0*/  @!P0 BRA `(.L_x_36677) ;  /* 0x0000006000008947 */ /* 0x000fea0003800000 */
[----:B-----5:R-:W-:Y:S01]  /*44c0*/  HADD2.F32 R240, -RZ, R175.H0_H0 ;  /* 0x200000affff07230 */ /* 0x020fe20000004100 */
[----:B------:R-:W-:Y:S05]  /*44d0*/  BRA `(.L_x_36677) ;  /* 0x0000004000007947 */ /* 0x000fea0003800000 */
.L_x_36676:
[----:B-----5:R-:W-:Y:S02]  /*44e0*/  HADD2.F32 R240, -RZ, R179.H0_H0 ;  /* 0x200000b3fff07230 */ /* 0x020fe40000004100 */
[----:B0-----:R-:W-:-:S03]  /*44f0*/  @P0 HADD2.F32 R180, -RZ, R175.H0_H0 ;  /* 0x200000afffb40230 */ /* 0x001fc60000004100 */
[----:B------:R-:W-:-:S04]  /*4500*/  FMUL.FTZ R240, R240, c[0x0][0x1ec] ;  /* 0x00007b00f0f07a20 */ /* 0x000fc80000410000 */
[----:B------:R-:W-:Y:S02]  /*4510*/  @P0 FADD.FTZ R240, R180, R240 ;  /* 0x000000f0b4f00221 */ /* 0x000fe40000010000 */
.L_x_36677:
[----:B------:R-:W-:Y:S05]  /*4520*/  BSYNC B0 ;  /* 0x0000000000007941 */ /* 0x000fea0003800000 */
.L_x_36675:
[----:B------:R-:W-:Y:S01]  /*4530*/  BSSY B0, `(.L_x_36678) ;  /* 0x000000a000007945 */ /* 0x000fe20003800000 */
[----:B------:R-:W-:Y:S05]  /*4540*/  @P2 BRA `(.L_x_36679) ;  /* 0x0000004000002947 */ /* 0x000fea0003800000 */
[----:B------:R-:W-:Y:S01]  /*4550*/  MOV R241, RZ ;  /* 0x000000ff00f17202 */ /* 0x000fe20000000f00 */
[----:B------:R-:W-:Y:S05]  /*4560*/  @!P0 BRA `(.L_x_36680) ;  /* 0x0000006000008947 */ /* 0x000fea0003800000 */
[----:B-----5:R-:W-:Y:S01]  /*4570*/  HADD2.F32 R241, -RZ, R175.H1_H1 ;  /* 0x300000affff17230 */ /* 0x020fe20000004100 */
[----:B------:R-:W-:Y:S05]  /*4580*/  BRA `(.L_x_36680) ;  /* 0x0000004000007947 */ /* 0x000fea0003800000 */
.L_x_36679:
[----:B-----5:R-:W-:Y:S02]  /*4590*/  HADD2.F32 R241, -RZ, R179.H1_H1 ;  /* 0x300000b3fff17230 */ /* 0x020fe40000004100 */
[----:B0-----:R-:W-:-:S03]  /*45a0*/  @P0 HADD2.F32 R180, -RZ, R175.H1_H1 ;  /* 0x300000afffb40230 */ /* 0x001fc60000004100 */
[----:B------:R-:W-:-:S04]  /*45b0*/  FMUL.FTZ R241, R241, c[0x0][0x1ec] ;  /* 0x00007b00f1f17a20 */ /* 0x000fc80000410000 */
[----:B------:R-:W-:Y:S02]  /*45c0*/  @P0 FADD.FTZ R241, R180, R241 ;  /* 0x000000f1b4f10221 */ /* 0x000fe40000010000 */
.L_x_36680:
[----:B------:R-:W-:Y:S05]  /*45d0*/  BSYNC B0 ;  /* 0x0000000000007941 */ /* 0x000fea0003800000 */
.L_x_36678:
[----:B------:R-:W-:Y:S01]  /*45e0*/  LOP3.LUT P0, RZ, R243, 0x1f, RZ, 0xc0, !PT ;  /* 0x0000001ff3ff7812 */ /* 0x000fe2000780c0ff */
[----:B------:R-:W-:Y:S01]  /*45f0*/  IMAD.WIDE.U32 R242, R182, R242, c[0x0][0x188] ;  /* 0x00006200b6f27625 */ /* 0x000fe200078e00f2 */
[----:B------:R-:W-:Y:S02]  /*4600*/  F2FP.PACK_AB R183, R241, R240 ;  /* 0x000000f0f1b7723e */ /* 0x000fe400000000ff */
[----:B------:R-:W-:Y:S02]  /*4610*/  F2FP.PACK_AB R182, R239, R238 ;  /* 0x000000eeefb6723e */ /* 0x000fe400000000ff */
[----:B0-----:R-:W-:Y:S02]  /*4620*/  F2FP.PACK_AB R181, R237, R236 ;  /* 0x000000ecedb5723e */ /* 0x001fe400000000ff */
[----:B------:R-:W-:-:S05]  /*4630*/  F2FP.PACK_AB R180, R203, R202 ;  /* 0x000000cacbb4723e */ /* 0x000fca00000000ff */
        /* <DEDUP_REMOVED lines=83> */
.L_x_36687:
        /* <DEDUP_REMOVED lines=180> */
.L_x_36688:
        /* <DEDUP_REMOVED lines=36> */
[----:B------:R-:W-:-:S02]  /*58f0*/  F2FP.PACK_AB R23, R242, R23 ;  /* 0x00000017f217723e */ /* 0x000fc400000000ff */
        /* <DEDUP_REMOVED lines=28> */
[----:B------:R-:W-:Y:S01]  /*5ac0*/  F2FP.PACK_AB R21, R20, R21 ;  /* 0x000000151415723e */ /* 0x000fe200000000ff */
[----:B--2---:R-:W-:Y:S02]  /*5ad0*/  FFMA.FTZ R18, R242, R181, R24 ;  /* 0x000000b5f2127223 */ /* 0x004fe40000010018 */
[----:B------:R-:W-:Y:S02]  /*5ae0*/  FFMA.FTZ R181, R249, R184, R29 ;  /* 0x000000b8f9b57223 */ /* 0x000fe4000001001d */
[----:B------:R-:W-:Y:S02]  /*5af0*/  FFMA.FTZ R184, R243, R22, R25 ;  /* 0x00000016f3b87223 */ /* 0x000fe40000010019 */
[----:B------:R-:W-:Y:S01]  /*5b00*/  FADD.FTZ R243, -R183, R190 ;  /* 0x000000beb7f37221 */ /* 0x000fe20000010100 */
[----:B------:R-:W-:Y:S01]  /*5b10*/  F2FP.PACK_AB R22, R181, R19 ;  /* 0x00000013b516723e */ /* 0x000fe200000000ff */
[----:B------:R-:W-:Y:S01]  /*5b20*/  FADD.FTZ R181, -R183, R192 ;  /* 0x000000c0b7b57221 */ /* 0x000fe20000010100 */
[----:B------:R-:W-:Y:S01]  /*5b30*/  F2FP.PACK_AB R20, R184, R18 ;  /* 0x00000012b814723e */ /* 0x000fe200000000ff */
        /* <DEDUP_REMOVED lines=121> */
[----:B------:R-:W-:Y:S01]  /*62d0*/  F2FP.PACK_AB R23, R20, R23 ;  /* 0x000000171417723e */ /* 0x000fe200000000ff */
        /* <DEDUP_REMOVED lines=21> */
[----:B------:R-:W-:Y:S01]  /*6430*/  F2FP.PACK_AB R20, R185, R20 ;  /* 0x00000014b914723e */ /* 0x000fe200000000ff */
[C---:B------:R-:W-:Y:S02]  /*6440*/  FMUL.FTZ R214, R182.reuse, R214 ;  /* 0x000000d6b6d67220 */ /* 0x040fe40000410000 */
[----:B------:R-:W-:-:S02]  /*6450*/  FMUL.FTZ R239, R182, R221 ;  /* 0x000000ddb6ef7220 */ /* 0x000fc40000410000 */
[C---:B------:R-:W-:Y:S02]  /*6460*/  FMUL.FTZ R236, R182.reuse, R223 ;  /* 0x000000dfb6ec7220 */ /* 0x040fe40000410000 */
[C---:B------:R-:W-:Y:S02]  /*6470*/  FMUL.FTZ R234, R182.reuse, R224 ;  /* 0x000000e0b6ea7220 */ /* 0x040fe40000410000 */
[C---:B------:R-:W-:Y:S02]  /*6480*/  FMUL.FTZ R231, R182.reuse, R225 ;  /* 0x000000e1b6e77220 */ /* 0x040fe40000410000 */
[C---:B------:R-:W-:Y:S02]  /*6490*/  FMUL.FTZ R212, R182.reuse, R212 ;  /* 0x000000d4b6d47220 */ /* 0x040fe40000410000 */
[----:B------:R-:W-:Y:S01]  /*64a0*/  FMUL.FTZ R221, R182, R190 ;  /* 0x000000beb6dd7220 */ /* 0x000fe20000410000 */
[----:B------:R-:W-:Y:S01]  /*64b0*/  F2FP.PACK_AB R190, R3, R0 ;  /* 0x0000000003be723e */ /* 0x000fe200000000ff */
[----:B------:R-:W-:-:S02]  /*64c0*/  FFMA.FTZ R4, R123, R4, R55 ;  /* 0x000000047b047223 */ /* 0x000fc40000010037 */
[C---:B------:R-:W-:Y:S02]  /*64d0*/  FMUL.FTZ R7, R182.reuse, R7 ;  /* 0x00000007b6077220 */ /* 0x040fe40000410000 */
[----:B------:R-:W-:Y:S01]  /*64e0*/  FMUL.FTZ R228, R182, R14 ;  /* 0x0000000eb6e47220 */ /* 0x000fe20000410000 */
[----:B------:R-:W-:Y:S01]  /*64f0*/  F2FP.PACK_AB R191, R4, R191 ;  /* 0x000000bf04bf723e */ /* 0x000fe200000000ff */
        /* <DEDUP_REMOVED lines=12> */
[----:B------:R-:W-:Y:S01]  /*65c0*/  F2FP.PACK_AB R6, R3, R6 ;  /* 0x000000060306723e */ /* 0x000fe200000000ff */
[----:B------:R-:W-:Y:S02]  /*65d0*/  FFMA.FTZ R21, R246, R243, R34 ;  /* 0x000000f3f6157223 */ /* 0x000fe40000010022 */
[----:B------:R-:W-:Y:S02]  /*65e0*/  FFMA.FTZ R22, R104, R213, R36 ;  /* 0x000000d568167223 */ /* 0x000fe40000010024 */
[----:B------:R-:W-:Y:S02]  /*65f0*/  FFMA.FTZ R187, R105, R214, R37 ;  /* 0x000000d669bb7223 */ /* 0x000fe40000010025 */
[----:B------:R-:W-:Y:S02]  /*6600*/  FFMA.FTZ R240, R247, R240, R35 ;  /* 0x000000f0f7f07223 */ /* 0x000fe40000010023 */
[C---:B------:R-:W-:Y:S01]  /*6610*/  FMUL.FTZ R219, R182.reuse, R188 ;  /* 0x000000bcb6db7220 */ /* 0x040fe20000410000 */
[----:B------:R-:W-:Y:S01]  /*6620*/  F2FP.PACK_AB R22, R187, R22 ;  /* 0x00000016bb16723e */ /* 0x000fe200000000ff */
[----:B------:R-:W-:Y:S01]  /*6630*/  FMUL.FTZ R220, R182, R189 ;  /* 0x000000bdb6dc7220 */ /* 0x000fe20000410000 */
[----:B------:R-:W-:Y:S01]  /*6640*/  F2FP.PACK_AB R21, R240, R21 ;  /* 0x00000015f015723e */ /* 0x000fe200000000ff */
        /* <DEDUP_REMOVED lines=30> */
[----:B------:R-:W-:Y:S01]  /*6830*/  FFMA.FTZ R239, R109, R239, R41 ;  /* 0x000000ef6def7223 */ /* 0x000fe20000010029 */
[----:B------:R-:W-:Y:S01]  /*6840*/  F2FP.PACK_AB R185, R236, R185 ;  /* 0x000000b9ecb9723e */ /* 0x000fe200000000ff */
[----:B------:R-:W-:-:S02]  /*6850*/  FFMA.FTZ R188, R116, R237, R48 ;  /* 0x000000ed74bc7223 */ /* 0x000fc40000010030 */
[----:B------:R-:W-:Y:S01]  /*6860*/  FFMA.FTZ R235, R117, R235, R49 ;  /* 0x000000eb75eb7223 */ /* 0x000fe20000010031 */
[----:B------:R-:W-:Y:S01]  /*6870*/  F2FP.PACK_AB R184, R239, R184 ;  /* 0x000000b8efb8723e */ /* 0x000fe200000000ff */
[----:B------:R-:W-:Y:S02]  /*6880*/  FFMA.FTZ R189, R118, R233, R50 ;  /* 0x000000e976bd7223 */ /* 0x000fe40000010032 */
[----:B------:R-:W-:Y:S01]  /*6890*/  FFMA.FTZ R230, R119, R230, R51 ;  /* 0x000000e677e67223 */ /* 0x000fe20000010033 */
[----:B------:R-:W-:Y:S01]  /*68a0*/  F2FP.PACK_AB R188, R235, R188 ;  /* 0x000000bcebbc723e */ /* 0x000fe200000000ff */
[----:B------:R-:W-:Y:S02]  /*68b0*/  FFMA.FTZ R0, R126, R7, R58 ;  /* 0x000000077e007223 */ /* 0x000fe4000001003a */
        /* <DEDUP_REMOVED lines=8> */
[----:B------:R-:W-:-:S03]  /*6940*/  IMAD.WIDE.U32 R2, R2, R252, c[0x0][0x208] ;  /* 0x0000820002027625 */ /* 0x000fc600078e00fc */
[----:B------:R-:W-:Y:S01]  /*6950*/  F2FP.PACK_AB R4, R227, R4 ;  /* 0x00000004e304723e */ /* 0x000fe200000000ff */
        /* <DEDUP_REMOVED lines=20> */
[----:B---3--:R-:W-:Y:S01]  /*6aa0*/  F2FP.PACK_AB R7, R14, R13 ;  /* 0x0000000d0e07723e */ /* 0x008fe200000000ff */
        /* <DEDUP_REMOVED lines=8> */
[----:B------:R-:W-:Y:S01]  /*6b30*/  FFMA.FTZ R20, R156, R197, R88 ;  /* 0x000000c59c147223 */ /* 0x000fe20000010058 */
[----:B------:R-:W-:Y:S01]  /*6b40*/  IADD3 R18, R180, 0xc0, RZ ;  /* 0x000000c0b4127810 */ /* 0x000fe20007ffe0ff */
[----:B------:R-:W-:Y:S01]  /*6b50*/  FFMA.FTZ R232, R132, R232, R64 ;  /* 0x000000e884e87223 */ /* 0x000fe20000010040 */
[----:B------:R-:W-:Y:S01]  /*6b60*/  F2FP.PACK_AB R22, R3, R22 ;  /* 0x000000160316723e */ /* 0x000fe200000000ff */
[----:B------:R-:W-:Y:S01]  /*6b70*/  FFMA.FTZ R3, R157, R198, R89 ;  /* 0x000000c69d037223 */ /* 0x000fe20000010059 */
[----:B------:R-:W-:Y:S01]  /*6b80*/  IADD3 R181, R180, 0xe0, RZ ;  /* 0x000000e0b4b57810 */ /* 0x000fe20007ffe0ff */
        /* <DEDUP_REMOVED lines=34> */
[-C--:B------:R-:W-:Y:S01]  /*6db0*/  IMAD.WIDE.U32 R2, R2, R252.reuse, c[0x0][0x208] ;  /* 0x0000820002027625 */ /* 0x080fe200078e00fc */
[----:B------:R-:W-:Y:S02]  /*6dc0*/  F2FP.PACK_AB R187, R216, R187 ;  /* 0x000000bbd8bb723e */ /* 0x000fe400000000ff */
[----:B------:R-:W-:Y:S01]  /*6dd0*/  F2FP.PACK_AB R185, R0, R185 ;  /* 0x000000b900b9723e */ /* 0x000fe200000000ff */
        /* <DEDUP_REMOVED lines=9> */
.L_x_36684:
[----:B0-----:R-:W-:Y:S05]  /*6e70*/  BSYNC B0 ;  /* 0x0000000000007941 */ /* 0x001fea0003800000 */
.L_x_36683:
[----:B------:R-:W-:-:S04]  /*6e80*/  MOV R0, c[0x0][0x160] ;  /* 0x0000580000007a02 */ /* 0x000fc80000000f00 */
[----:B------:R-:W-:-:S04]  /*6e90*/  LEA R17, R0, R17, 0x2 ;  /* 0x0000001100117211 */ /* 0x000fc800078e10ff */
[----:B------:R-:W-:-:S13]  /*6ea0*/  ISETP.GE.AND P0, PT, R17, c[0x0][0x164], PT ;  /* 0x0000590011007a0c */ /* 0x000fda0003f06270 */
[----:B-----5:R-:W-:Y:S01]  /*6eb0*/  @P0 CALL.REL.NOINC `(.L_x_36685) ;  /* 0x0000001000000944 */ /* 0x020fe20003c00000 */
[----:B------:R-:W-:Y:S05]  /*6ec0*/  BRA `(.L_x_36686) ;  /* 0xffff977000007947 */ /* 0x000fea000383ffff */
.L_x_36685:
[----:B------:R-:W-:Y:S05]  /*6ed0*/  EXIT ;  /* 0x000000000000794d */ /* 0x000fea0003800000 */
.L_x_36681:
[----:B------:R-:W-:Y:S01]  /*6ee0*/  HFMA2.MMA R182, -RZ, RZ, 0, 5.9604644775390625e-08 ;  /* 0x00000001ffb67435 */ /* 0x000fe200000001ff */
[----:B------:R-:W-:Y:S02]  /*6ef0*/  MOV R242, R183 ;  /* 0x000000b700f27202 */ /* 0x000fe40000000f00 */
[----:B------:R-:W-:Y:S02]  /*6f00*/  MOV R243, 0x1f ;  /* 0x0000001f00f37802 */ /* 0x000fe40000000f00 */
[----:B------:R-:W-:Y:S02]  /*6f10*/  MOV R181, 0xffffffff ;  /* 0xffffffff00b57802 */ /* 0x000fe40000000f00 */
[----:B------:R-:W-:Y:S02]  /*6f20*/  MOV R180, 0x6f40 ;  /* 0x00006f4000b47802 */ /* 0x000fe40000000f00 */
[----:B-----5:R-:W-:Y:S05]  /*6f30*/  CALL.REL.NOINC `($__internal_83_$__cuda_sm70_shflsync_bfly_p) ;  /* 0x00000dc000007944 */ /* 0x020fea0003c00000 */
[----:B-1----:R-:W-:Y:S05]  /*6f40*/  BRA `(.L_x_36687) ;  /* 0xffffdc2000007947 */ /* 0x002fea000383ffff */
.L_x_36682:
[----:B------:R-:W-:Y:S01]  /*6f50*/  HFMA2.MMA R182, -RZ, RZ, 0, 1.1920928955078125e-07 ;  /* 0x00000002ffb67435 */ /* 0x000fe200000001ff */
[----:B------:R-:W-:Y:S02]  /*6f60*/  MOV R242, R183 ;  /* 0x000000b700f27202 */ /* 0x000fe40000000f00 */
[----:B------:R-:W-:-:S02]  /*6f70*/  MOV R243, 0x1f ;  /* 0x0000001f00f37802 */ /* 0x000fc40000000f00 */
[----:B------:R-:W-:Y:S02]  /*6f80*/  MOV R181, 0xffffffff ;  /* 0xffffffff00b57802 */ /* 0x000fe40000000f00 */
[----:B------:R-:W-:Y:S02]  /*6f90*/  MOV R180, 0x6fb0 ;  /* 0x00006fb000b47802 */ /* 0x000fe40000000f00 */
[----:B-----5:R-:W-:Y:S05]  /*6fa0*/  CALL.REL.NOINC `($__internal_83_$__cuda_sm70_shflsync_bfly_p) ;  /* 0x00000d5000007944 */ /* 0x020fea0003c00000 */
[----:B-1----:R-:W-:Y:S01]  /*6fb0*/  FADD.FTZ R183, R183, R182 ;  /* 0x000000b6b7b77221 */ /* 0x002fe20000010000 */
[----:B------:R-:W-:Y:S01]  /*6fc0*/  HFMA2.MMA R182, -RZ, RZ, 0, 2.384185791015625e-07 ;  /* 0x00000004ffb67435 */ /* 0x000fe200000001ff */
[----:B------:R-:W-:Y:S02]  /*6fd0*/  MOV R243, 0x1f ;  /* 0x0000001f00f37802 */ /* 0x000fe40000000f00 */
[----:B------:R-:W-:Y:S02]  /*6fe0*/  MOV R181, 0xffffffff ;  /* 0xffffffff00b57802 */ /* 0x000fe40000000f00 */
[----:B------:R-:W-:Y:S02]  /*6ff0*/  MOV R242, R183 ;  /* 0x000000b700f27202 */ /* 0x000fe40000000f00 */
[----:B------:R-:W-:-:S02]  /*7000*/  MOV R180, 0x7020 ;  /* 0x0000702000b47802 */ /* 0x000fc40000000f00 */
[----:B------:R-:W-:Y:S05]  /*7010*/  CALL.REL.NOINC `($__internal_83_$__cuda_sm70_shflsync_bfly_p) ;  /* 0x00000ce000007944 */ /* 0x000fea0003c00000 */
[----:B-1----:R-:W-:Y:S01]  /*7020*/  FADD.FTZ R183, R183, R182 ;  /* 0x000000b6b7b77221 */ /* 0x002fe20000010000 */
[----:B------:R-:W-:Y:S01]  /*7030*/  HFMA2.MMA R182, -RZ, RZ, 0, 4.76837158203125e-07 ;  /* 0x00000008ffb67435 */ /* 0x000fe200000001ff */
[----:B------:R-:W-:-:S02]  /*7040*/  MOV R243, 0x1f ;  /* 0x0000001f00f37802 */ /* 0x000fc40000000f00 */
[----:B------:R-:W-:Y:S02]  /*7050*/  MOV R181, 0xffffffff ;  /* 0xffffffff00b57802 */ /* 0x000fe40000000f00 */
[----:B------:R-:W-:Y:S02]  /*7060*/  MOV R242, R183 ;  /* 0x000000b700f27202 */ /* 0x000fe40000000f00 */
[----:B------:R-:W-:Y:S02]  /*7070*/  MOV R180, 0x7090 ;  /* 0x0000709000b47802 */ /* 0x000fe40000000f00 */
[----:B------:R-:W-:Y:S05]  /*7080*/  CALL.REL.NOINC `($__internal_83_$__cuda_sm70_shflsync_bfly_p) ;  /* 0x00000c7000007944 */ /* 0x000fea0003c00000 */
[----:B-1----:R-:W-:Y:S01]  /*7090*/  FADD.FTZ R183, R183, R182 ;  /* 0x000000b6b7b77221 */ /* 0x002fe20000010000 */
[----:B------:R-:W-:Y:S01]  /*70a0*/  HFMA2.MMA R182, -RZ, RZ, 0, 9.5367431640625e-07 ;  /* 0x00000010ffb67435 */ /* 0x000fe200000001ff */
[----:B------:R-:W-:Y:S02]  /*70b0*/  MOV R243, 0x1f ;  /* 0x0000001f00f37802 */ /* 0x000fe40000000f00 */
[----:B------:R-:W-:Y:S02]  /*70c0*/  MOV R181, 0xffffffff ;  /* 0xffffffff00b57802 */ /* 0x000fe40000000f00 */
[----:B------:R-:W-:-:S02]  /*70d0*/  MOV R242, R183 ;  /* 0x000000b700f27202 */ /* 0x000fc40000000f00 */
[----:B------:R-:W-:Y:S02]  /*70e0*/  MOV R180, 0x7100 ;  /* 0x0000710000b47802 */ /* 0x000fe40000000f00 */
[----:B------:R-:W-:Y:S05]  /*70f0*/  CALL.REL.NOINC `($__internal_83_$__cuda_sm70_shflsync_bfly_p) ;  /* 0x00000c0000007944 */ /* 0x000fea0003c00000 */
        /* <DEDUP_REMOVED lines=166> */
[----:B------:R-:W-:Y:S05]  /*7b60*/  CALL.REL.NOINC `($__internal_83_$__cuda_sm70_shflsync_bfly_p) ;  /* 0x0000019000007944 */ /* 0x000fea0003c00000 */
[----:B-1----:R-:W-:Y:S01]  /*7b70*/  FADD.FTZ R242, R242, R182 ;  /* 0x000000b6f2f27221 */ /* 0x002fe20000010000 */
[----:B------:R-:W-:Y:S01]  /*7b80*/  HFMA2.MMA R182, -RZ, RZ, 0, 1.1920928955078125e-07 ;  /* 0x00000002ffb67435 */ /* 0x000fe200000001ff */
[----:B------:R-:W-:Y:S02]  /*7b90*/  MOV R243, 0x1f ;  /* 0x0000001f00f37802 */ /* 0x000fe40000000f00 */
[----:B------:R-:W-:Y:S02]  /*7ba0*/  MOV R181, 0xffffffff ;  /* 0xffffffff00b57802 */ /* 0x000fe40000000f00 */
[----:B------:R-:W-:Y:S02]  /*7bb0*/  MOV R180, 0x7bd0 ;  /* 0x00007bd000b47802 */ /* 0x000fe40000000f00 */
[----:B------:R-:W-:Y:S05]  /*7bc0*/  CALL.REL.NOINC `($__internal_83_$__cuda_sm70_shflsync_bfly_p) ;  /* 0x0000013000007944 */ /* 0x000fea0003c00000 */
[----:B-1----:R-:W-:Y:S01]  /*7bd0*/  FADD.FTZ R242, R242, R182 ;  /* 0x000000b6f2f27221 */ /* 0x002fe20000010000 */
[----:B------:R-:W-:Y:S01]  /*7be0*/  HFMA2.MMA R182, -RZ, RZ, 0, 2.384185791015625e-07 ;  /* 0x00000004ffb67435 */ /* 0x000fe200000001ff */
[----:B------:R-:W-:-:S02]  /*7bf0*/  MOV R243, 0x1f ;  /* 0x0000001f00f37802 */ /* 0x000fc40000000f00 */
[----:B------:R-:W-:Y:S02]  /*7c00*/  MOV R181, 0xffffffff ;  /* 0xffffffff00b57802 */ /* 0x000fe40000000f00 */
[----:B------:R-:W-:Y:S02]  /*7c10*/  MOV R180, 0x7c30 ;  /* 0x00007c3000b47802 */ /* 0x000fe40000000f00 */
[----:B------:R-:W-:Y:S05]  /*7c20*/  CALL.REL.NOINC `($__internal_83_$__cuda_sm70_shflsync_bfly_p) ;  /* 0x000000d000007944 */ /* 0x000fea0003c00000 */
[----:B-1----:R-:W-:Y:S01]  /*7c30*/  FADD.FTZ R242, R242, R182 ;  /* 0x000000b6f2f27221 */ /* 0x002fe20000010000 */
[----:B------:R-:W-:Y:S01]  /*7c40*/  HFMA2.MMA R182, -RZ, RZ, 0, 4.76837158203125e-07 ;  /* 0x00000008ffb67435 */ /* 0x000fe200000001ff */
[----:B------:R-:W-:Y:S02]  /*7c50*/  MOV R243, 0x1f ;  /* 0x0000001f00f37802 */ /* 0x000fe40000000f00 */
[----:B------:R-:W-:Y:S02]  /*7c60*/  MOV R181, 0xffffffff ;  /* 0xffffffff00b57802 */ /* 0x000fe40000000f00 */
[----:B------:R-:W-:Y:S02]  /*7c70*/  MOV R180, 0x7c90 ;  /* 0x00007c9000b47802 */ /* 0x000fe40000000f00 */
[----:B------:R-:W-:Y:S05]  /*7c80*/  CALL.REL.NOINC `($__internal_83_$__cuda_sm70_shflsync_bfly_p) ;  /* 0x0000007000007944 */ /* 0x000fea0003c00000 */
[----:B-1----:R-:W-:Y:S01]  /*7c90*/  FADD.FTZ R242, R242, R182 ;  /* 0x000000b6f2f27221 */ /* 0x002fe20000010000 */
[----:B------:R-:W-:Y:S01]  /*7ca0*/  HFMA2.MMA R182, -RZ, RZ, 0, 9.5367431640625e-07 ;  /* 0x00000010ffb67435 */ /* 0x000fe200000001ff */
[----:B------:R-:W-:-:S02]  /*7cb0*/  MOV R243, 0x1f ;  /* 0x0000001f00f37802 */ /* 0x000fc40000000f00 */
[----:B------:R-:W-:Y:S02]  /*7cc0*/  MOV R181, 0xffffffff ;  /* 0xffffffff00b57802 */ /* 0x000fe40000000f00 */
[----:B------:R-:W-:Y:S02]  /*7cd0*/  MOV R180, 0x7cf0 ;  /* 0x00007cf000b47802 */ /* 0x000fe40000000f00 */
[----:B------:R-:W-:Y:S05]  /*7ce0*/  CALL.REL.NOINC `($__internal_83_$__cuda_sm70_shflsync_bfly_p) ;  /* 0x0000001000007944 */ /* 0x000fea0003c00000 */
[----:B-1----:R-:W-:Y:S05]  /*7cf0*/  BRA `(.L_x_36688) ;  /* 0xffffd9b000007947 */ /* 0x002fea000383ffff */
        .weak           $__internal_83_$__cuda_sm70_shflsync_bfly_p
        .type           $__internal_83_$__cuda_sm70_shflsync_bfly_p,@function
        .size           $__internal_83_$__cuda_sm70_shflsync_bfly_p,(.L_x_71083 - $__internal_83_$__cuda_sm70_shflsync_bfly_p)
$__internal_83_$__cuda_sm70_shflsync_bfly_p:
[----:B------:R-:W-:Y:S04]  /*7d00*/  WARPSYNC R181 ;  /* 0x000000b500007348 */ /* 0x000fe80003800000 */
[----:B------:R0:W1:Y:S02]  /*7d10*/  SHFL.BFLY PT, R182, R242, R182, R243 ;  /* 0x0c0000b6f2b67389 */ /* 0x00006400000e00f3 */
[----:B0-----:R-:W-:-:S06]  /*7d20*/  HFMA2.MMA R181, -RZ, RZ, 0, 0 ;  /* 0x00000000ffb57435 */ /* 0x001fcc00000001ff */
[----:B------:R-:W-:Y:S05]  /*7d30*/  RET.REL.NODEC R180 `(_ZN10layer_norm13ln_fwd_kernelINS_13Kernel_traitsIf6__halfS2_S2_fjLj2560ELj1ELj4ELj1ELj16ENS_18Kernel_traits_baseILj2560EfS2_S2_S2_fjLj128EEEEELb0ELb0ELb1ELb1EEEvNS_9FwdParamsE) ;  /* 0xffff82c0b4007950 */ /* 0x000fea0003c3ffff */
.L_x_36689:
        /* <DEDUP_REMOVED lines=12> */
.L_x_71083:


//--------------------- .text._ZN10layer_norm13ln_fwd_kernelINS_13Kernel_traitsIf6__halfS2_S2_fjLj2560ELj1ELj4ELj1ELj16ENS_18Kernel_traits_baseILj2560EfS2_S2_S2_fjLj128EEEEELb0ELb1ELb0ELb0EEEvNS_9FwdParamsE --------------------------
	.section	.text._ZN10layer_norm13ln_fwd_kernelINS_13Kernel_traitsIf6__halfS2_S2_fjLj2560ELj1ELj4ELj1ELj16ENS_18Kernel_traits_baseILj2560EfS2_S2_S2_fjLj128EEEEELb0ELb1ELb0ELb0EEEvNS_9FwdParamsE,"ax",@progbits
	.sectioninfo	@"SHI_REGISTERS=255"
	.align	128
        .global         _ZN10layer_norm13ln_fwd_kernelINS_13Kernel_traitsIf6__halfS2_S2_fjLj2560ELj1ELj4ELj1ELj16ENS_18Kernel_traits_baseILj2560EfS2_S2_S2_fjLj128EEEEELb0ELb1ELb0ELb0EEEvNS_9FwdParamsE
        .type           _ZN10layer_norm13ln_fwd_kernelINS_13Kernel_traitsIf6__halfS2_S2_fjLj2560ELj1ELj4ELj1ELj16ENS_18Kernel_traits_baseILj2560EfS2_S2_S2_fjLj128EEEEELb0ELb1ELb0ELb0EEEvNS_9FwdParamsE,@function
        .size           _ZN10layer_norm13ln_fwd_kernelINS_13Kernel_traitsIf6__halfS2_S2_fjLj2560ELj1ELj4ELj1ELj16ENS_18Kernel_traits_baseILj2560EfS2_S2_S2_fjLj128EEEEELb0ELb1ELb0ELb0EEEvNS_9FwdParamsE,(.L_x_71084 - _ZN10layer_norm13ln_fwd_kernelINS_13Kernel_traitsIf6__halfS2_S2_fjLj2560ELj1ELj4ELj1ELj16ENS_18Kernel_traits_baseILj2560EfS2_S2_S2_fjLj128EEEEELb0ELb1ELb0ELb0EEEvNS_9FwdParamsE)
        .other          _ZN10layer_norm13ln_fwd_kernelINS_13Kernel_traitsIf6__halfS2_S2_fjLj2560ELj1ELj4ELj1ELj16ENS_18Kernel_traits_baseILj2560EfS2_S2_S2_fjLj128EEEEELb0ELb1ELb0ELb0EEEvNS_9FwdParamsE,@"STO_CUDA_ENTRY STV_DEFAULT"
_ZN10layer_norm13ln_fwd_kernelINS_13Kernel_traitsIf6__halfS2_S2_fjLj2560ELj1ELj4ELj1ELj16ENS_18Kernel_traits_baseILj2560EfS2_S2_S2_fjLj128EEEEELb0ELb1ELb0ELb0EEEvNS_9FwdParamsE:
.text._ZN10layer_norm13ln_fwd_kernelINS_13Kernel_traitsIf6__halfS2_S2_fjLj2560ELj1ELj4ELj1ELj16ENS_18Kernel_traits_baseILj2560EfS2_S2_S2_fjLj128EEEEELb0ELb1ELb0ELb0EEEvNS_9FwdParamsE:
        /* <DEDUP_REMOVED lines=40> */
.L_x_36691:
[----:B------:R-:W-:Y:S05]  /*0280*/  BSYNC B0 ;  /* 0x0000000000007941 */ /* 0x000fea0003800000 */
.L_x_36690:
        /* <DEDUP_REMOVED lines=28> */
.L_x_36693:
[----:B------:R-:W-:Y:S05]  /*0450*/  BSYNC B0 ;  /* 0x0000000000007941 */ /* 0x000fea0003800000 */
.L_x_36692:
        /* <DEDUP_REMOVED lines=28> */
.L_x_36695:
[----:B------:R-:W-:Y:S05]  /*0620*/  BSYNC B0 ;  /* 0x0000000000007941 */ /* 0x000fea0003800000 */
.L_x_36694:
        /* <DEDUP_REMOVED lines=28> */
.L_x_36697:
[----:B------:R-:W-:Y:S05]  /*07f0*/  BSYNC B0 ;  /* 0x0000000000007941 */ /* 0x000fea0003800000 */
.L_x_36696:
        /* <DEDUP_REMOVED lines=28> */
.L_x_36699:
[----:B------:R-:W-:Y:S05]  /*09c0*/  BSYNC B0 ;  /* 0x0000000000007941 */ /* 0x000fea0003800000 */
.L_x_36698:
        /* <DEDUP_REMOVED lines=28> */
.L_x_36701:
[----:B------:R-:W-:Y:S05]  /*0b90*/  BSYNC B0 ;  /* 0x0000000000007941 */ /* 0x000fea0003800000 */
.L_x_36700:
        /* <DEDUP_REMOVED lines=28> */
.L_x_36703:
[----:B------:R-:W-:Y:S05]  /*0d60*/  BSYNC B0 ;  /* 0x0000000000007941 */ /* 0x000fea0003800000 */
.L_x_36702:
        /* <DEDUP_REMOVED lines=28> */
.L_x_36705:
[----:B------:R-:W-:Y:S05]  /*0f30*/  BSYNC B0 ;  /* 0x0000000000007941 */ /* 0x000fea0003800000 */
.L_x_36704:
        /* <DEDUP_REMOVED lines=28> */
.L_x_36707:
[----:B------:R-:W-:Y:S05]  /*1100*/  BSYNC B0 ;  /* 0x0000000000007941 */ /* 0x000fea0003800000 */
.L_x_36706:
        /* <DEDUP_REMOVED lines=30> */
.L_x_36709:
[----:B------:R-:W-:Y:S05]  /*12f0*/  BSYNC B0 ;  /* 0x0000000000007941 */ /* 0x000fea0003800000 */
.L_x_36708:
[----:B------:R-:W-:-:S13]  /*1300*/  ISETP.GE.AND P1, PT, R2, c[0x0][0x164], PT ;  /* 0x0000590002007a0c */ /* 0x000fda0003f26270 */
[----:B------:R-:W-:Y:S05]  /*1310*/  @P1 EXIT ;  /* 0x000000000000194d */ /* 0x000fea0003800000 */
[----:B------:R-:W-:Y:S02]  /*1320*/  ULDC.U8 UR6, c[0x0][0x1f0] ;  /* 0x00007c0000067ab9 */ /* 0x000fe40000000000 */
.L_x_36753:
        /* <DEDUP_REMOVED lines=8> */
[----:B---3--:R-:W-:Y:S01]  /*13b0*/  LOP3.LUT R173, R173, 0x1f, RZ, 0xc0, !PT ;  /* 0x0000001fadad7812 */ /* 0x008fe200078ec0ff */
[----:B--2---:R-:W-:Y:S01]  /*13c0*/  @P1 HADD2.F32 R141, -RZ, R0.H0_H0 ;  /* 0x20000000ff8d1230 */ /* 0x004fe20000004100 */
        /* <DEDUP_REMOVED lines=9> */
[----:B------:R-:W3:Y:S01]  /*1460*/  LDL R252, [R1+0x134] ;  /* 0x0001340001fc7983 */ /* 0x000ee20000100800 */
[----:B------:R-:W-:-:S03]  /*1470*/  MOV R48, 0x10 ;  /* 0x0000001000307802 */ /* 0x000fc60000000f00 */
[----:B------:R-:W4:Y:S02]  /*1480*/  LDL R175, [R1+0x138] ;  /* 0x0001380001af7983 */ /* 0x000f240000100800 */
[C---:B------:R-:W-:Y:S02]  /*1490*/  IMAD.WIDE.U32 R48, R0.reuse, R48, c[0x0][0x170] ;  /* 0x00005c0000307625 */ /* 0x040fe400078e0030 */
[----:B------:R-:W2:Y:S04]  /*14a0*/  LDL R174, [R1+0x13c] ;  /* 0x00013c0001ae7983 */ /* 0x000ea80000100800 */
[C---:B------:R-:W-:Y:S01]  /*14b0*/  @P1 LEA R30, P2, R0.reuse, c[0x0][0x180], 0x4 ;  /* 0x00006000001e1a11 */ /* 0x040fe200078420ff */
[----:B------:R-:W2:Y:S03]  /*14c0*/  LDG.E.128 R48, [R48.64] ;  /* 0x0000000430307981 */ /* 0x000ea6000c1e1d00 */
[C---:B------:R-:W-:Y:S01]  /*14d0*/  @P1 LEA.HI.X R31, R0.reuse, c[0x0][0x184], RZ, 0x4, P2 ;  /* 0x00006100001f1a11 */ /* 0x040fe200010f24ff */
[----:B------:R-:W3:Y:S04]  /*14e0*/  LDL R143, [R1+0x120] ;  /* 0x00012000018f7983 */ /* 0x000ee80000100800 */
[----:B------:R2:W3:Y:S04]  /*14f0*/  @P1 LDG.E.128 R100, [R30.64] ;  /* 0x000000041e641981 */ /* 0x0004e8000c1e1d00 */
[----:B------:R-:W4:Y:S04]  /*1500*/  LDL R106, [R1+0x124] ;  /* 0x00012400016a7983 */ /* 0x000f280000100800 */
[----:B------:R-:W4:Y:S04]  /*1510*/  LDL R142, [R1+0x128] ;  /* 0x00012800018e7983 */ /* 0x000f280000100800 */
[----:B------:R-:W4:Y:S01]  /*1520*/  LDL R107, [R1+0x12c] ;  /* 0x00012c00016b7983 */ /* 0x000f220000100800 */
[----:B------:R-:W-:Y:S01]  /*1530*/  IADD3 R172, R0, 0x20, RZ ;  /* 0x0000002000ac7810 */ /* 0x000fe20007ffe0ff */
[----:B--2---:R-:W-:-:S02]  /*1540*/  HADD2.F32 R31, -RZ, R48.H0_H0 ;  /* 0x20000030ff1f7230 */ /* 0x004fc40000004100 */
[----:B------:R-:W-:-:S03]  /*1550*/  HADD2.F32 R48, -RZ, R48.H1_H1 ;  /* 0x30000030ff307230 */ /* 0x000fc60000004100 */
[----:B------:R-:W-:Y:S01]  /*1560*/  FMUL.FTZ R31, R31, R141 ;  /* 0x0000008d1f1f7220 */ /* 0x000fe20000410000 */
[----:B---3--:R-:W-:-:S03]  /*1570*/  @P1 HADD2.F32 R30, -RZ, R100.H0_H0 ;  /* 0x20000064ff1e1230 */ /* 0x008fc60000004100 */
[----:B------:R-:W-:Y:S01]  /*1580*/  FMUL.FTZ R31, R105, R31 ;  /* 0x0000001f691f7220 */ /* 0x000fe20000410000 */
[--C-:B------:R-:W-:Y:S01]  /*1590*/  HADD2.F32 R29, -RZ, R49.reuse.H0_H0 ;  /* 0x20000031ff1d7230 */ /* 0x100fe20000004100 */
[-C--:B------:R-:W-:Y:S02]  /*15a0*/  FMUL.FTZ R48, R48, R141.reuse ;  /* 0x0000008d30307220 */ /* 0x080fe40000410000 */
[----:B------:R-:W-:Y:S02]  /*15b0*/  @P1 FADD.FTZ R31, R30, R31 ;  /* 0x0000001f1e1f1221 */ /* 0x000fe40000010000 */
[----:B------:R-:W-:Y:S01]  /*15c0*/  FMUL.FTZ R30, R252, R48 ;  /* 0x00000030fc1e7220 */ /* 0x000fe20000410000 */
[----:B------:R-:W-:Y:S01]  /*15d0*/  @P1 HADD2.F32 R48, -RZ, R100.H1_H1 ;  /* 0x30000064ff301230 */ /* 0x000fe20000004100 */
[----:B------:R-:W-:Y:S01]  /*15e0*/  FMUL.FTZ R29, R29, R141 ;  /* 0x0000008d1d1d7220 */ /* 0x000fe20000410000 */
[----:B------:R-:W-:Y:S02]  /*15f0*/  HADD2.F32 R49, -RZ, R49.H1_H1 ;  /* 0x30000031ff317230 */ /* 0x000fe40000004100 */
[----:B------:R-:W-:Y:S01]  /*1600*/  @P1 HADD2.F32 R104, -RZ, R101.H0_H0 ;  /* 0x20000065ff681230 */ /* 0x000fe20000004100 */
[----:B----4-:R-:W-:-:S02]  /*1610*/  FMUL.FTZ R29, R175, R29 ;  /* 0x0000001daf1d7220 */ /* 0x010fc40000410000 */
[----:B------:R-:W-:Y:S01]  /*1620*/  @P1 FADD.FTZ R30, R48, R30 ;  /* 0x0000001e301e1221 */ /* 0x000fe20000010000 */
[--C-:B------:R-:W-:Y:S01]  /*1630*/  HADD2.F32 R48, -RZ, R50.reuse.H0_H0 ;  /* 0x20000032ff307230 */ /* 0x100fe20000004100 */
[-C--:B------:R-:W-:Y:S02]  /*1640*/  FMUL.FTZ R49, R49, R141.reuse ;  /* 0x0000008d31317220 */ /* 0x080fe40000410000 */
[----:B------:R-:W-:Y:S01]  /*1650*/  @P1 FADD.FTZ R29, R104, R29 ;  /* 0x0000001d681d1221 */ /* 0x000fe20000010000 */
[----:B------:R-:W-:Y:S01]  /*1660*/  @P1 HADD2.F32 R104, -RZ, R101.H1_H1 ;  /* 0x30000065ff681230 */ /* 0x000fe20000004100 */
[----:B------:R-:W-:Y:S01]  /*1670*/  FMUL.FTZ R48, R48, R141 ;  /* 0x0000008d30307220 */ /* 0x000fe20000410000 */
[----:B------:R-:W-:Y:S01]  /*1680*/  HADD2.F32 R50, -RZ, R50.H1_H1 ;  /* 0x30000032ff327230 */ /* 0x000fe20000004100 */
[----:B------:R-:W-:Y:S01]  /*1690*/  FMUL.FTZ R49, R174, R49 ;  /* 0x00000031ae317220 */ /* 0x000fe20000410000 */
[----:B------:R-:W-:Y:S01]  /*16a0*/  @P1 HADD2.F32 R105, -RZ, R102.H0_H0 ;  /* 0x20000066ff691230 */ /* 0x000fe20000004100 */
[----:B------:R-:W-:-:S02]  /*16b0*/  FMUL.FTZ R48, R143, R48 ;  /* 0x000000308f307220 */ /* 0x000fc40000410000 */
[----:B------:R-:W-:Y:S01]  /*16c0*/  @P1 FADD.FTZ R49, R104, R49 ;  /* 0x0000003168311221 */ /* 0x000fe20000010000 */
[--C-:B------:R-:W-:Y:S01]  /*16d0*/  HADD2.F32 R104, -RZ, R51.reuse.H0_H0 ;  /* 0x20000033ff687230 */ /* 0x100fe20000004100 */
[-C--:B------:R-:W-:Y:S01]  /*16e0*/  FMUL.FTZ R50, R50, R141.reuse ;  /* 0x0000008d32327220 */ /* 0x080fe20000410000 */
[----:B------:R-:W-:Y:S01]  /*16f0*/  HADD2.F32 R51, -RZ, R51.H1_H1 ;  /* 0x30000033ff337230 */ /* 0x000fe20000004100 */
[----:B------:R-:W-:Y:S01]  /*1700*/  @P1 FADD.FTZ R48, R105, R48 ;  /* 0x0000003069301221 */ /* 0x000fe20000010000 */
[----:B------:R-:W-:Y:S01]  /*1710*/  @P1 HADD2.F32 R105, -RZ, R102.H1_H1 ;  /* 0x30000066ff691230 */ /* 0x000fe20000004100 */
[----:B------:R-:W-:Y:S02]  /*1720*/  FMUL.FTZ R50, R106, R50 ;  /* 0x000000326a327220 */ /* 0x000fe40000410000 */
[-C--:B------:R-:W-:Y:S02]  /*1730*/  FMUL.FTZ R104, R104, R141.reuse ;  /* 0x0000008d68687220 */ /* 0x080fe40000410000 */
[----:B------:R-:W-:-:S02]  /*1740*/  FMUL.FTZ R106, R51, R141 ;  /* 0x0000008d336a7220 */ /* 0x000fc40000410000 */
[----:B------:R-:W-:Y:S01]  /*1750*/  @P1 FADD.FTZ R50, R105, R50 ;  /* 0x0000003269321221 */ /* 0x000fe20000010000 */
[--C-:B------:R-:W-:Y:S01]  /*1760*/  @P1 HADD2.F32 R105, -RZ, R103.reuse.H1_H1 ;  /* 0x30000067ff691230 */ /* 0x100fe20000004100 */
[----:B------:R-:W-:Y:S01]  /*1770*/  FMUL.FTZ R51, R142, R104 ;  /* 0x000000688e337220 */ /* 0x000fe20000410000 */
[----:B------:R-:W-:Y:S01]  /*1780*/  @P1 HADD2.F32 R104, -RZ, R103.H0_H0 ;  /* 0x20000067ff681230 */ /* 0x000fe20000004100 */
[----:B------:R-:W-:-:S04]  /*1790*/  FMUL.FTZ R108, R107, R106 ;  /* 0x0000006a6b6c7220 */ /* 0x000fc80000410000 */
        /* <DEDUP_REMOVED lines=9> */
.L_x_36711:
[----:B------:R-:W-:Y:S05]  /*1830*/  BSYNC B0 ;  /* 0x0000000000007941 */ /* 0x000fea0003800000 */
.L_x_36710:
[----:B------:R-:W-:Y:S01]  /*1840*/  ISETP.GE.U32.AND P1, PT, R4, 0x40, PT ;  /* 0x000000400400780c */ /* 0x000fe20003f26070 */
[----:B------:R-:W-:-:S12]  /*1850*/  BSSY B0, `(.L_x_36712) ;  /* 0x0000042000007945 */ /* 0x000fd80003800000 */
[----:B------:R-:W-:Y:S05]  /*1860*/  @!P1 BRA `(.L_x_36713) ;  /* 0x0000040000009947 */ /* 0x000fea0003800000 */
[----:B------:R-:W-:Y:S01]  /*1870*/  HFMA2.MMA R46, -RZ, RZ, 0, 9.5367431640625e-07 ;  /* 0x00000010ff2e7435 */ /* 0x000fe200000001ff */
[----:B------:R-:W-:Y:S01]  /*1880*/  ISETP.NE.U32.AND P1, PT, RZ, c[0x0][0x180], PT ;  /* 0x00006000ff007a0c */ /* 0x000fe20003f25070 */
[----:B------:R-:W3:Y:S03]  /*1890*/  LDL R109, [R1+0x110] ;  /* 0x00011000016d7983 */ /* 0x000ee60000100800 */
[----:B------:R-:W-:Y:S01]  /*18a0*/  ISETP.NE.AND.EX P1, PT, RZ, c[0x0][0x184], PT, P1 ;  /* 0x00006100ff007a0c */ /* 0x000fe20003f25310 */
[----:B------:R-:W4:Y:S04]  /*18b0*/  LDL R111, [R1+0x118] ;  /* 0x00011800016f7983 */ /* 0x000f280000100800 */
[C---:B------:R-:W-:Y:S01]  /*18c0*/  IMAD.WIDE.U32 R46, R172.reuse, R46, c[0x0][0x170] ;  /* 0x00005c00ac2e7625 */ /* 0x040fe200078e002e */
[----:B--2---:R-:W2:Y:S04]  /*18d0*/  LDL R110, [R1+0x114] ;  /* 0x00011400016e7983 */ /* 0x004ea80000100800 */
[----:B------:R-:W2:Y:S03]  /*18e0*/  LDG.E.128 R104, [R46.64] ;  /* 0x000000042e687981 */ /* 0x000ea6000c1e1d00 */
[C---:B------:R-:W-:Y:S01]  /*18f0*/  @P1 LEA R26, P2, R172.reuse, c[0x0][0x180], 0x4 ;  /* 0x00006000ac1a1a11 */ /* 0x040fe200078420ff */
[----:B------:R-:W3:Y:S03]  /*1900*/  LDL R252, [R1+0x11c] ;  /* 0x00011c0001fc7983 */ /* 0x000ee60000100800 */
[----:B------:R-:W-:Y:S01]  /*1910*/  @P1 LEA.HI.X R27, R172, c[0x0][0x184], RZ, 0x4, P2 ;  /* 0x00006100ac1b1a11 */ /* 0x000fe200010f24ff */
[----:B------:R-:W3:Y:S04]  /*1920*/  LDL R175, [R1+0x100] ;  /* 0x0001000001af7983 */ /* 0x000ee80000100800 */
[----:B------:R2:W4:Y:S04]  /*1930*/  @P1 LDG.E.128 R100, [R26.64] ;  /* 0x000000041a641981 */ /* 0x000528000c1e1d00 */
[----:B------:R-:W4:Y:S04]  /*1940*/  LDL R174, [R1+0x104] ;  /* 0x0001040001ae7983 */ /* 0x000f280000100800 */
[----:B------:R-:W4:Y:S04]  /*1950*/  LDL R143, [R1+0x108] ;  /* 0x00010800018f7983 */ /* 0x000f280000100800 */
[----:B------:R-:W4:Y:S01]  /*1960*/  LDL R142, [R1+0x10c] ;  /* 0x00010c00018e7983 */ /* 0x000f220000100800 */
[----:B--2---:R-:W-:-:S05]  /*1970*/  HADD2.F32 R26, -RZ, R104.H0_H0 ;  /* 0x20000068ff1a7230 */ /* 0x004fca0000004100 */
[----:B------:R-:W-:Y:S01]  /*1980*/  FMUL.FTZ R26, R26, R141 ;  /* 0x0000008d1a1a7220 */ /* 0x000fe20000410000 */
[----:B------:R-:W-:-:S03]  /*1990*/  HADD2.F32 R46, -RZ, R104.H1_H1 ;  /* 0x30000068ff2e7230 */ /* 0x000fc60000004100 */
[----:B---3--:R-:W-:Y:S01]  /*19a0*/  FMUL.FTZ R28, R109, R26 ;  /* 0x0000001a6d1c7220 */ /* 0x008fe20000410000 */
[----:B------:R-:W-:Y:S02]  /*19b0*/  HADD2.F32 R26, -RZ, R105.H0_H0 ;  /* 0x20000069ff1a7230 */ /* 0x000fe40000004100 */
[----:B----4-:R-:W-:Y:S01]  /*19c0*/  @P1 HADD2.F32 R27, -RZ, R100.H0_H0 ;  /* 0x20000064ff1b1230 */ /* 0x010fe20000004100 */
[-C--:B------:R-:W-:Y:S02]  /*19d0*/  FMUL.FTZ R46, R46, R141.reuse ;  /* 0x0000008d2e2e7220 */ /* 0x080fe40000410000 */
[----:B------:R-:W-:Y:S01]  /*19e0*/  FMUL.FTZ R26, R26, R141 ;  /* 0x0000008d1a1a7220 */ /* 0x000fe20000410000 */
[----:B------:R-:W-:Y:S01]  /*19f0*/  @P1 HADD2.F32 R47, -RZ, R101.H0_H0 ;  /* 0x20000065ff2f1230 */ /* 0x000fe20000004100 */
[----:B------:R-:W-:Y:S02]  /*1a00*/  @P1 FADD.FTZ R28, R27, R28 ;  /* 0x0000001c1b1c1221 */ /* 0x000fe40000010000 */
[----:B------:R-:W-:-:S02]  /*1a10*/  FMUL.FTZ R26, R111, R26 ;  /* 0x0000001a6f1a7220 */ /* 0x000fc40000410000 */
[----:B------:R-:W-:Y:S01]  /*1a20*/  FMUL.FTZ R27, R110, R46 ;  /* 0x0000002e6e1b7220 */ /* 0x000fe20000410000 */
[----:B------:R-:W-:Y:S01]  /*1a30*/  @P1 HADD2.F32 R46, -RZ, R100.H1_H1 ;  /* 0x30000064ff2e1230 */ /* 0x000fe20000004100 */
[----:B------:R-:W-:Y:S01]  /*1a40*/  @P1 FADD.FTZ R26, R47, R26 ;  /* 0x0000001a2f1a1221 */ /* 0x000fe20000010000 */
[----:B------:R-:W-:-:S03]  /*1a50*/  HADD2.F32 R47, -RZ, R105.H1_H1 ;  /* 0x30000069ff2f7230 */ /* 0x000fc60000004100 */
[----:B------:R-:W-:Y:S01]  /*1a60*/  @P1 FADD.FTZ R27, R46, R27 ;  /* 0x0000001b2e1b1221 */ /* 0x000fe20000010000 */
[--C-:B------:R-:W-:Y:S01]  /*1a70*/  HADD2.F32 R46, -RZ, R106.reuse.H0_H0 ;  /* 0x2000006aff2e7230 */ /* 0x100fe20000004100 */
[-C--:B------:R-:W-:Y:S01]  /*1a80*/  FMUL.FTZ R47, R47, R141.reuse ;  /* 0x0000008d2f2f7220 */ /* 0x080fe20000410000 */
[----:B------:R-:W-:Y:S02]  /*1a90*/  @P1 HADD2.F32 R104, -RZ, R101.H1_H1 ;  /* 0x30000065ff681230 */ /* 0x000fe40000004100 */
[----:B------:R-:W-:Y:S01]  /*1aa0*/  HADD2.F32 R106, -RZ, R106.H1_H1 ;  /* 0x3000006aff6a7230 */ /* 0x000fe20000004100 */
[----:B------:R-:W-:Y:S02]  /*1ab0*/  FMUL.FTZ R46, R46, R141 ;  /* 0x0000008d2e2e7220 */ /* 0x000fe40000410000 */
        /* <DEDUP_REMOVED lines=27> */
.L_x_36713:
[----:B------:R-:W-:Y:S05]  /*1c70*/  BSYNC B0 ;  /* 0x0000000000007941 */ /* 0x000fea0003800000 */
.L_x_36712:
[----:B------:R-:W-:Y:S01]  /*1c80*/  ISETP.GE.U32.AND P1, PT, R4, 0x60, PT ;  /* 0x000000600400780c */ /* 0x000fe20003f26070 */
[----:B------:R-:W-:-:S12]  /*1c90*/  BSSY B0, `(.L_x_36714) ;  /* 0x0000042000007945 */ /* 0x000fd80003800000 */
[----:B------:R-:W-:Y:S05]  /*1ca0*/  @!P1 BRA `(.L_x_36715) ;  /* 0x0000040000009947 */ /* 0x000fea0003800000 */
[----:B------:R-:W-:Y:S01]  /*1cb0*/  ISETP.NE.U32.AND P1, PT, RZ, c[0x0][0x180], PT ;  /* 0x00006000ff007a0c */ /* 0x000fe20003f25070 */
[----:B------:R-:W3:Y:S01]  /*1cc0*/  LDL R112, [R1+0xf0] ;  /* 0x0000f00001707983 */ /* 0x000ee20000100800 */
[----:B------:R-:W-:Y:S02]  /*1cd0*/  MOV R44, 0x10 ;  /* 0x00000010002c7802 */ /* 0x000fe40000000f00 */
[----:B------:R-:W-:Y:S01]  /*1ce0*/  ISETP.NE.AND.EX P1, PT, RZ, c[0x0][0x184], PT, P1 ;  /* 0x00006100ff007a0c */ /* 0x000fe20003f25310 */
[----:B------:R-:W4:Y:S02]  /*1cf0*/  LDL R114, [R1+0xf8] ;  /* 0x0000f80001727983 */ /* 0x000f240000100800 */
[C---:B------:R-:W-:Y:S02]  /*1d00*/  IMAD.WIDE.U32 R44, R172.reuse, R44, c[0x0][0x170] ;  /* 0x00005c00ac2c7625 */ /* 0x040fe400078e002c */
[----:B--2---:R-:W2:Y:S04]  /*1d10*/  LDL R113, [R1+0xf4] ;  /* 0x0000f40001717983 */ /* 0x004ea80000100800 */
[----:B------:R-:W2:Y:S04]  /*1d20*/  LDG.E.128 R104, [R44.64] ;  /* 0x000000042c687981 */ /* 0x000ea8000c1e1d00 */
        /* <DEDUP_REMOVED lines=8> */
[----:B0-2---:R-:W-:-:S05]  /*1db0*/  HADD2.F32 R23, -RZ, R104.H0_H0 ;  /* 0x20000068ff177230 */ /* 0x005fca0000004100 */
[----:B------:R-:W-:Y:S01]  /*1dc0*/  FMUL.FTZ R23, R23, R141 ;  /* 0x0000008d17177220 */ /* 0x000fe20000410000 */
[----:B------:R-:W-:-:S03]  /*1dd0*/  HADD2.F32 R44, -RZ, R104.H1_H1 ;  /* 0x30000068ff2c7230 */ /* 0x000fc60000004100 */
[----:B---3--:R-:W-:Y:S01]  /*1de0*/  FMUL.FTZ R25, R112, R23 ;  /* 0x0000001770197220 */ /* 0x008fe20000410000 */
[----:B------:R-:W-:Y:S01]  /*1df0*/  HADD2.F32 R23, -RZ, R105.H0_H0 ;  /* 0x20000069ff177230 */ /* 0x000fe20000004100 */
[----:B------:R-:W-:Y:S01]  /*1e00*/  FMUL.FTZ R44, R44, R141 ;  /* 0x0000008d2c2c7220 */ /* 0x000fe20000410000 */
[----:B----4-:R-:W-:-:S03]  /*1e10*/  @P1 HADD2.F32 R24, -RZ, R100.H0_H0 ;  /* 0x20000064ff181230 */ /* 0x010fc60000004100 */
[----:B------:R-:W-:Y:S01]  /*1e20*/  FMUL.FTZ R23, R23, R141 ;  /* 0x0000008d17177220 */ /* 0x000fe20000410000 */
[----:B------:R-:W-:Y:S01]  /*1e30*/  @P1 HADD2.F32 R45, -RZ, R101.H0_H0 ;  /* 0x20000065ff2d1230 */ /* 0x000fe20000004100 */
[----:B------:R-:W-:Y:S02]  /*1e40*/  @P1 FADD.FTZ R25, R24, R25 ;  /* 0x0000001918191221 */ /* 0x000fe40000010000 */
[----:B------:R-:W-:Y:S02]  /*1e50*/  FMUL.FTZ R23, R114, R23 ;  /* 0x0000001772177220 */ /* 0x000fe40000410000 */
        /* <DEDUP_REMOVED lines=37> */
.L_x_36715:
[----:B------:R-:W-:Y:S05]  /*20b0*/  BSYNC B0 ;  /* 0x0000000000007941 */ /* 0x000fea0003800000 */
.L_x_36714:
[----:B------:R-:W-:Y:S01]  /*20c0*/  ISETP.GE.U32.AND P1, PT, R4, 0x80, PT ;  /* 0x000000800400780c */ /* 0x000fe20003f26070 */
[----:B------:R-:W-:-:S12]  /*20d0*/  BSSY B0, `(.L_x_36716) ;  /* 0x0000042000007945 */ /* 0x000fd80003800000 */
[----:B------:R-:W-:Y:S05]  /*20e0*/  @!P1 BRA `(.L_x_36717) ;  /* 0x0000040000009947 */ /* 0x000fea0003800000 */
[----:B------:R-:W-:Y:S01]  /*20f0*/  ISETP.NE.U32.AND P1, PT, RZ, c[0x0][0x180], PT ;  /* 0x00006000ff007a0c */ /* 0x000fe20003f25070 */
[----:B------:R-:W-:Y:S01]  /*2100*/  HFMA2.MMA R42, -RZ, RZ, 0, 9.5367431640625e-07 ;  /* 0x00000010ff2a7435 */ /* 0x000fe200000001ff */
[----:B------:R-:W3:Y:S02]  /*2110*/  LDL R115, [R1+0xd0] ;  /* 0x0000d00001737983 */ /* 0x000ee40000100800 */
[----:B------:R-:W-:Y:S02]  /*2120*/  ISETP.NE.AND.EX P1, PT, RZ, c[0x0][0x184], PT, P1 ;  /* 0x00006100ff007a0c */ /* 0x000fe40003f25310 */
[----:B------:R-:W4:Y:S04]  /*2130*/  LDL R117, [R1+0xd8] ;  /* 0x0000d80001757983 */ /* 0x000f280000100800 */
[----:B--2---:R-:W2:Y:S01]  /*2140*/  LDL R116, [R1+0xd4] ;  /* 0x0000d40001747983 */ /* 0x004ea20000100800 */
[----:B------:R-:W-:-:S03]  /*2150*/  IMAD.WIDE.U32 R42, R172, R42, c[0x0][0x170] ;  /* 0x00005c00ac2a7625 */ /* 0x000fc600078e002a */
[----:B------:R-:W2:Y:S03]  /*2160*/  LDL R252, [R1+0xdc] ;  /* 0x0000dc0001fc7983 */ /* 0x000ea60000100800 */
[C---:B0-----:R-:W-:Y:S01]  /*2170*/  @P1 LEA R20, P2, R172.reuse, c[0x0][0x180], 0x4 ;  /* 0x00006000ac141a11 */ /* 0x041fe200078420ff */
[----:B------:R-:W2:Y:S03]  /*2180*/  LDG.E.128 R104, [R42.64] ;  /* 0x000000042a687981 */ /* 0x000ea6000c1e1d00 */
[----:B------:R-:W-:Y:S01]  /*2190*/  @P1 LEA.HI.X R21, R172, c[0x0][0x184], RZ, 0x4, P2 ;  /* 0x00006100ac151a11 */ /* 0x000fe200010f24ff */
[----:B------:R-:W3:Y:S04]  /*21a0*/  LDL R175, [R1+0xc0] ;  /* 0x0000c00001af7983 */ /* 0x000ee80000100800 */
[----:B------:R0:W3:Y:S04]  /*21b0*/  @P1 LDG.E.128 R100, [R20.64] ;  /* 0x0000000414641981 */ /* 0x0000e8000c1e1d00 */
[----:B------:R-:W4:Y:S04]  /*21c0*/  LDL R174, [R1+0xc4] ;  /* 0x0000c40001ae7983 */ /* 0x000f280000100800 */
[----:B------:R-:W4:Y:S04]  /*21d0*/  LDL R143, [R1+0xc8] ;  /* 0x0000c800018f7983 */ /* 0x000f280000100800 */
[----:B------:R-:W4:Y:S01]  /*21e0*/  LDL R142, [R1+0xcc] ;  /* 0x0000cc00018e7983 */ /* 0x000f220000100800 */
[----:B--2---:R-:W-:-:S02]  /*21f0*/  HADD2.F32 R22, -RZ, R104.H0_H0 ;  /* 0x20000068ff167230 */ /* 0x004fc40000004100 */
[----:B0-----:R-:W-:Y:S02]  /*2200*/  HADD2.F32 R20, -RZ, R105.H0_H0 ;  /* 0x20000069ff147230 */ /* 0x001fe40000004100 */
[----:B------:R-:W-:Y:S01]  /*2210*/  HADD2.F32 R42, -RZ, R104.H1_H1 ;  /* 0x30000068ff2a7230 */ /* 0x000fe20000004100 */
[-C--:B------:R-:W-:Y:S02]  /*2220*/  FMUL.FTZ R22, R22, R141.reuse ;  /* 0x0000008d16167220 */ /* 0x080fe40000410000 */
[-C--:B------:R-:W-:Y:S01]  /*2230*/  FMUL.FTZ R20, R20, R141.reuse ;  /* 0x0000008d14147220 */ /* 0x080fe20000410000 */
[----:B---3--:R-:W-:Y:S01]  /*2240*/  @P1 HADD2.F32 R21, -RZ, R100.H0_H0 ;  /* 0x20000064ff151230 */ /* 0x008fe20000004100 */
[----:B------:R-:W-:Y:S01]  /*2250*/  FMUL.FTZ R22, R115, R22 ;  /* 0x0000001673167220 */ /* 0x000fe20000410000 */
[----:B------:R-:W-:Y:S01]  /*2260*/  @P1 HADD2.F32 R43, -RZ, R101.H0_H0 ;  /* 0x20000065ff2b1230 */ /* 0x000fe20000004100 */
[----:B------:R-:W-:Y:S02]  /*2270*/  FMUL.FTZ R42, R42, R141 ;  /* 0x0000008d2a2a7220 */ /* 0x000fe40000410000 */
[----:B----4-:R-:W-:-:S02]  /*2280*/  FMUL.FTZ R20, R117, R20 ;  /* 0x0000001475147220 */ /* 0x010fc40000410000 */
[----:B------:R-:W-:Y:S02]  /*2290*/  @P1 FADD.FTZ R22, R21, R22 ;  /* 0x0000001615161221 */ /* 0x000fe40000010000 */
        /* <DEDUP_REMOVED lines=37> */
.L_x_36717:
[----:B------:R-:W-:Y:S05]  /*24f0*/  BSYNC B0 ;  /* 0x0000000000007941 */ /* 0x000fea0003800000 */
.L_x_36716:
[----:B------:R-:W-:Y:S01]  /*2500*/  ISETP.GE.U32.AND P1, PT, R4, 0xa0, PT ;  /* 0x000000a00400780c */ /* 0x000fe20003f26070 */
[----:B------:R-:W-:-:S12]  /*2510*/  BSSY B0, `(.L_x_36718) ;  /* 0x0000042000007945 */ /* 0x000fd80003800000 */
[----:B------:R-:W-:Y:S05]  /*2520*/  @!P1 BRA `(.L_x_36719) ;  /* 0x0000040000009947 */ /* 0x000fea0003800000 */
[----:B------:R-:W-:Y:S01]  /*2530*/  ISETP.NE.U32.AND P1, PT, RZ, c[0x0][0x180], PT ;  /* 0x00006000ff007a0c */ /* 0x000fe20003f25070 */
[----:B------:R-:W3:Y:S03]  /*2540*/  LDL R118, [R1+0xb0] ;  /* 0x0000b00001767983 */ /* 0x000ee60000100800 */
[----:B------:R-:W-:Y:S01]  /*2550*/  ISETP.NE.AND.EX P1, PT, RZ, c[0x0][0x184], PT, P1 ;  /* 0x00006100ff007a0c */ /* 0x000fe20003f25310 */
[----:B------:R-:W4:Y:S01]  /*2560*/  LDL R120, [R1+0xb8] ;  /* 0x0000b80001787983 */ /* 0x000f220000100800 */
[----:B------:R-:W-:-:S03]  /*2570*/  MOV R40, 0x10 ;  /* 0x0000001000287802 */ /* 0x000fc60000000f00 */
[----:B--2---:R-:W2:Y:S02]  /*2580*/  LDL R119, [R1+0xb4] ;  /* 0x0000b40001777983 */ /* 0x004ea40000100800 */
[C---:B------:R-:W-:Y:S02]  /*2590*/  IMAD.WIDE.U32 R40, R172.reuse, R40, c[0x0][0x170] ;  /* 0x00005c00ac287625 */ /* 0x040fe400078e0028 */
[----:B------:R-:W2:Y:S04]  /*25a0*/  LDL R252, [R1+0xbc] ;  /* 0x0000bc0001fc7983 */ /* 0x000ea80000100800 */
        /* <DEDUP_REMOVED lines=9> */
[----:B------:R-:W-:Y:S02]  /*2640*/  HADD2.F32 R17, -RZ, R105.H0_H0 ;  /* 0x20000069ff117230 */ /* 0x000fe40000004100 */
[----:B------:R-:W-:Y:S01]  /*2650*/  HADD2.F32 R40, -RZ, R104.H1_H1 ;  /* 0x30000068ff287230 */ /* 0x000fe20000004100 */
[-C--:B------:R-:W-:Y:S02]  /*2660*/  FMUL.FTZ R19, R19, R141.reuse ;  /* 0x0000008d13137220 */ /* 0x080fe40000410000 */
[----:B------:R-:W-:Y:S01]  /*2670*/  FMUL.FTZ R17, R17, R141 ;  /* 0x0000008d11117220 */ /* 0x000fe20000410000 */
        /* <DEDUP_REMOVED lines=43> */
.L_x_36719:
[----:B------:R-:W-:Y:S05]  /*2930*/  BSYNC B0 ;  /* 0x0000000000007941 */ /* 0x000fea0003800000 */
.L_x_36718:
        /* <DEDUP_REMOVED lines=10> */
[----:B0-----:R-:W2:Y:S03]  /*29e0*/  LDG.E.128 R104, [R38.64] ;  /* 0x0000000426687981 */ /* 0x001ea6000c1e1d00 */
[C---:B-1----:R-:W-:Y:S01]  /*29f0*/  @P1 LEA R14, P2, R172.reuse, c[0x0][0x180], 0x4 ;  /* 0x00006000ac0e1a11 */ /* 0x042fe200078420ff */
        /* <DEDUP_REMOVED lines=55> */
.L_x_36721:
[----:B------:R-:W-:Y:S05]  /*2d70*/  BSYNC B0 ;  /* 0x0000000000007941 */ /* 0x000fea0003800000 */
.L_x_36720:
        /* <DEDUP_REMOVED lines=10> */
[----:B0-----:R-:W2:Y:S04]  /*2e20*/  LDG.E.128 R104, [R36.64] ;  /* 0x0000000424687981 */ /* 0x001ea8000c1e1d00 */
        /* <DEDUP_REMOVED lines=56> */
.L_x_36723:
[----:B------:R-:W-:Y:S05]  /*31b0*/  BSYNC B0 ;  /* 0x0000000000007941 */ /* 0x000fea0003800000 */
.L_x_36722:
        /* <DEDUP_REMOVED lines=11> */
[C---:B01----:R-:W-:Y:S01]  /*3270*/  @P1 LEA R8, P2, R172.reuse, c[0x0][0x180], 0x4 ;  /* 0x00006000ac081a11 */ /* 0x043fe200078420ff */
        /* <DEDUP_REMOVED lines=55> */
.L_x_36725:
[----:B------:R-:W-:Y:S05]  /*35f0*/  BSYNC B0 ;  /* 0x0000000000007941 */ /* 0x000fea0003800000 */
.L_x_36724:
        /* <DEDUP_REMOVED lines=67> */
.L_x_36727:
[----:B------:R-:W-:Y:S05]  /*3a30*/  BSYNC B0 ;  /* 0x0000000000007941 */ /* 0x000fea0003800000 */
.L_x_36726:
[----:B------:R-:W-:Y:S01]  /*3a40*/  ISETP.GE.U32.AND P1, PT, R4, 0x140, PT ;  /* 0x000001400400780c */ /* 0x000fe20003f26070 */
[----:B------:R-:W-:-:S12]  /*3a50*/  BSSY B0, `(.L_x_36728) ;  /* 0x0000039000007945 */ /* 0x000fd80003800000 */
[----:B------:R-:W-:Y:S05]  /*3a60*/  @!P1 BRA `(.L_x_36729) ;  /* 0x0000037000009947 */ /* 0x000fea0003800000 */
[----:B------:R-:W-:Y:S01]  /*3a70*/  ISETP.NE.U32.AND P1, PT, RZ, c[0x0][0x180], PT ;  /* 0x00006000ff007a0c */ /* 0x000fe20003f25070 */
[----:B0-2---:R-:W-:-:S03]  /*3a80*/  HFMA2.MMA R104, -RZ, RZ, 0, 9.5367431640625e-07 ;  /* 0x00000010ff687435 */ /* 0x005fc600000001ff */
[----:B------:R-:W-:-:S07]  /*3a90*/  ISETP.NE.AND.EX P1, PT, RZ, c[0x0][0x184], PT, P1 ;  /* 0x00006100ff007a0c */ /* 0x000fce0003f25310 */
[----:B------:R-:W-:-:S06]  /*3aa0*/  IMAD.WIDE.U32 R104, R172, R104, c[0x0][0x170] ;  /* 0x00005c00ac687625 */ /* 0x000fcc00078e0068 */
[C---:B------:R-:W-:Y:S01]  /*3ab0*/  @P1 LEA R134, P2, R172.reuse, c[0x0][0x180], 0x4 ;  /* 0x00006000ac861a11 */ /* 0x040fe200078420ff */
[----:B------:R-:W2:Y:S03]  /*3ac0*/  LDG.E.128 R104, [R104.64] ;  /* 0x0000000468687981 */ /* 0x000ea6000c1e1d00 */
[----:B------:R-:W-:-:S05]  /*3ad0*/  @P1 LEA.HI.X R135, R172, c[0x0][0x184], RZ, 0x4, P2 ;  /* 0x00006100ac871a11 */ /* 0x000fca00010f24ff */
[----:B------:R0:W3:Y:S01]  /*3ae0*/  @P1 LDG.E.128 R100, [R134.64] ;  /* 0x0000000486641981 */ /* 0x0000e2000c1e1d00 */
[--C-:B--2---:R-:W-:Y:S02]  /*3af0*/  HADD2.F32 R133, -RZ, R104.reuse.H0_H0 ;  /* 0x20000068ff857230 */ /* 0x104fe40000004100 */
[----:B0-----:R-:W-:Y:S02]  /*3b00*/  HADD2.F32 R134, -RZ, R104.H1_H1 ;  /* 0x30000068ff867230 */ /* 0x001fe40000004100 */
[--C-:B------:R-:W-:Y:S02]  /*3b10*/  HADD2.F32 R135, -RZ, R105.reuse.H0_H0 ;  /* 0x20000069ff877230 */ /* 0x100fe40000004100 */
[----:B------:R-:W-:Y:S02]  /*3b20*/  HADD2.F32 R105, -RZ, R105.H1_H1 ;  /* 0x30000069ff697230 */ /* 0x000fe40000004100 */
[----:B------:R-:W-:Y:S02]  /*3b30*/  HADD2.F32 R104, -RZ, R106.H0_H0 ;  /* 0x2000006aff687230 */ /* 0x000fe40000004100 */
[----:B------:R-:W-:-:S02]  /*3b40*/  HADD2.F32 R138, -RZ, R107.H0_H0 ;  /* 0x2000006bff8a7230 */ /* 0x000fc40000004100 */
[----:B------:R-:W-:Y:S01]  /*3b50*/  HADD2.F32 R137, -RZ, R107.H1_H1 ;  /* 0x3000006bff897230 */ /* 0x000fe20000004100 */
[-C--:B------:R-:W-:Y:S02]  /*3b60*/  FMUL.FTZ R133, R133, R141.reuse ;  /* 0x0000008d85857220 */ /* 0x080fe40000410000 */
[-C--:B------:R-:W-:Y:S02]  /*3b70*/  FMUL.FTZ R134, R134, R141.reuse ;  /* 0x0000008d86867220 */ /* 0x080fe40000410000 */
[-C--:B------:R-:W-:Y:S02]  /*3b80*/  FMUL.FTZ R136, R105, R141.reuse ;  /* 0x0000008d69887220 */ /* 0x080fe40000410000 */
[-C--:B------:R-:W-:Y:S02]  /*3b90*/  FMUL.FTZ R107, R104, R141.reuse ;  /* 0x0000008d686b7220 */ /* 0x080fe40000410000 */
[-C--:B------:R-:W-:Y:S01]  /*3ba0*/  FMUL.FTZ R104, R138, R141.reuse ;  /* 0x0000008d8a687220 */ /* 0x080fe20000410000 */
[--C-:B---3--:R-:W-:Y:S01]  /*3bb0*/  @P1 HADD2.F32 R138, -RZ, R100.reuse.H1_H1 ;  /* 0x30000064ff8a1230 */ /* 0x108fe20000004100 */
[----:B------:R-:W-:Y:S01]  /*3bc0*/  FMUL.FTZ R105, R137, R141 ;  /* 0x0000008d89697220 */ /* 0x000fe20000410000 */
[----:B------:R-:W-:Y:S01]  /*3bd0*/  @P1 HADD2.F32 R137, -RZ, R100.H0_H0 ;  /* 0x20000064ff891230 */ /* 0x000fe20000004100 */
[----:B-----5:R-:W-:-:S02]  /*3be0*/  FMUL.FTZ R133, R248, R133 ;  /* 0x00000085f8857220 */ /* 0x020fc40000410000 */
[----:B------:R-:W-:Y:S01]  /*3bf0*/  FMUL.FTZ R134, R249, R134 ;  /* 0x00000086f9867220 */ /* 0x000fe20000410000 */
[----:B------:R-:W-:Y:S01]  /*3c00*/  HADD2.F32 R106, -RZ, R106.H1_H1 ;  /* 0x3000006aff6a7230 */ /* 0x000fe20000004100 */
[----:B------:R-:W-:Y:S02]  /*3c10*/  FMUL.FTZ R135, R135, R141 ;  /* 0x0000008d87877220 */ /* 0x000fe40000410000 */
[----:B------:R-:W-:Y:S01]  /*3c20*/  @P1 FADD.FTZ R133, R137, R133 ;  /* 0x0000008589851221 */ /* 0x000fe20000010000 */
[--C-:B------:R-:W-:Y:S01]  /*3c30*/  @P1 HADD2.F32 R137, -RZ, R101.reuse.H0_H0 ;  /* 0x20000065ff891230 */ /* 0x100fe20000004100 */
[----:B------:R-:W-:Y:S01]  /*3c40*/  @P1 FADD.FTZ R134, R138, R134 ;  /* 0x000000868a861221 */ /* 0x000fe20000010000 */
[----:B------:R-:W-:Y:S01]  /*3c50*/  @P1 HADD2.F32 R138, -RZ, R101.H1_H1 ;  /* 0x30000065ff8a1230 */ /* 0x000fe20000004100 */
[----:B------:R-:W-:Y:S02]  /*3c60*/  FMUL.FTZ R135, R250, R135 ;  /* 0x00000087fa877220 */ /* 0x000fe40000410000 */
[----:B------:R-:W-:-:S02]  /*3c70*/  FMUL.FTZ R136, R251, R136 ;  /* 0x00000088fb887220 */ /* 0x000fc40000410000 */
[----:B------:R-:W-:Y:S02]  /*3c80*/  FMUL.FTZ R106, R106, R141 ;  /* 0x0000008d6a6a7220 */ /* 0x000fe40000410000 */
[----:B------:R-:W-:Y:S02]  /*3c90*/  @P1 FADD.FTZ R135, R137, R135 ;  /* 0x0000008789871221 */ /* 0x000fe40000010000 */
[----:B------:R-:W-:Y:S02]  /*3ca0*/  @P1 FADD.FTZ R136, R138, R136 ;  /* 0x000000888a881221 */ /* 0x000fe40000010000 */
[----:B------:R-:W-:Y:S01]  /*3cb0*/  FMUL.FTZ R137, R244, R107 ;  /* 0x0000006bf4897220 */ /* 0x000fe20000410000 */
[--C-:B------:R-:W-:Y:S01]  /*3cc0*/  @P1 HADD2.F32 R107, -RZ, R102.reuse.H1_H1 ;  /* 0x30000066ff6b1230 */ /* 0x100fe20000004100 */
[----:B------:R-:W-:Y:S01]  /*3cd0*/  FMUL.FTZ R138, R245, R106 ;  /* 0x0000006af58a7220 */ /* 0x000fe20000410000 */
[----:B------:R-:W-:Y:S01]  /*3ce0*/  @P1 HADD2.F32 R106, -RZ, R102.H0_H0 ;  /* 0x20000066ff6a1230 */ /* 0x000fe20000004100 */
[----:B------:R-:W-:Y:S01]  /*3cf0*/  FMUL.FTZ R139, R246, R104 ;  /* 0x00000068f68b7220 */ /* 0x000fe20000410000 */
[--C-:B------:R-:W-:Y:S01]  /*3d00*/  @P1 HADD2.F32 R104, -RZ, R103.reuse.H0_H0 ;  /* 0x20000067ff681230 */ /* 0x100fe20000004100 */
[----:B------:R-:W-:Y:S01]  /*3d10*/  FMUL.FTZ R140, R247, R105 ;  /* 0x00000069f78c7220 */ /* 0x000fe20000410000 */
[----:B------:R-:W-:Y:S01]  /*3d20*/  @P1 HADD2.F32 R105, -RZ, R103.H1_H1 ;  /* 0x30000067ff691230 */ /* 0x000fe20000004100 */
[----:B------:R-:W-:-:S02]  /*3d30*/  @P1 FADD.FTZ R137, R106, R137 ;  /* 0x000000896a891221 */ /* 0x000fc40000010000 */
[----:B------:R-:W-:Y:S02]  /*3d40*/  @P1 FADD.FTZ R138, R107, R138 ;  /* 0x0000008a6b8a1221 */ /* 0x000fe40000010000 */
[----:B------:R-:W-:Y:S02]  /*3d50*/  @P1 FADD.FTZ R139, R104, R139 ;  /* 0x0000008b688b1221 */ /* 0x000fe40000010000 */
[----:B------:R-:W-:Y:S01]  /*3d60*/  @P1 FADD.FTZ R140, R105, R140 ;  /* 0x0000008c698c1221 */ /* 0x000fe20000010000 */
[----:B------:R-:W-:Y:S02]  /*3d70*/  LEA R142, P1, R172, c[0x0][0x188], 0x4 ;  /* 0x00006200ac8e7a11 */ /* 0x000fe400078220ff */
[----:B------:R-:W-:Y:S02]  /*3d80*/  F2FP.PACK_AB R106, R138, R137 ;  /* 0x000000898a6a723e */ /* 0x000fe400000000ff */
[----:B------:R-:W-:Y:S02]  /*3d90*/  LEA.HI.X R143, R172, c[0x0][0x18c], RZ, 0x4, P1 ;  /* 0x00006300ac8f7a11 */ /* 0x000fe400008f24ff */
[----:B------:R-:W-:-:S02]  /*3da0*/  F2FP.PACK_AB R105, R136, R135 ;  /* 0x000000878869723e */ /* 0x000fc400000000ff */
[----:B------:R-:W-:Y:S02]  /*3db0*/  F2FP.PACK_AB R104, R134, R133 ;  /* 0x000000858668723e */ /* 0x000fe400000000ff */
[----:B------:R-:W-:-:S05]  /*3dc0*/  F2FP.PACK_AB R107, R140, R139 ;  /* 0x0000008b8c6b723e */ /* 0x000fca00000000ff */
[----:B------:R0:W-:Y:S02]  /*3dd0*/  STG.E.128 [R142.64], R104 ;  /* 0x000000688e007986 */ /* 0x0001e4000c101d04 */
.L_x_36729:
[----:B------:R-:W-:Y:S05]  /*3de0*/  BSYNC B0 ;  /* 0x0000000000007941 */ /* 0x000fea0003800000 */
.L_x_36728:
[----:B0-2---:R-:W-:Y:S01]  /*3df0*/  FADD.FTZ R104, RZ, R31 ;  /* 0x0000001fff687221 */ /* 0x005fe20000010000 */
        /* <DEDUP_REMOVED lines=100> */
.L_x_36754:
        /* <DEDUP_REMOVED lines=188> */
.L_x_36755:
        /* <DEDUP_REMOVED lines=11> */
[----:B------:R-:W-:-:S04]  /*50b0*/  FADD.FTZ R104, R106, R104 ;  /* 0x000000686a687221 */ /* 0x000fc80000010000 */
[----:B0-----:R0:W2:Y:S02]  /*50c0*/  MUFU.RSQ R141, R104 ;  /* 0x00000068008d7308 */ /* 0x0010a40000001400 */
[----:B0-----:R-:W-:-:S05]  /*50d0*/  @!P6 MOV R104, 0x4 ;  /* 0x000000040068e802 */ /* 0x001fca0000000f00 */
[----:B------:R-:W-:-:S05]  /*50e0*/  @!P6 IMAD.WIDE R104, R2, R104, c[0x0][0x1a8] ;  /* 0x00006a000268e625 */ /* 0x000fca00078e0268 */
[----:B--2---:R0:W-:Y:S01]  /*50f0*/  @!P6 STG.E [R104.64], R141 ;  /* 0x0000008d6800e986 */ /* 0x0041e2000c101904 */
[----:B------:R-:W-:Y:S05]  /*5100*/  @!P0 BRA `(.L_x_36733) ;  /* 0x000002c000008947 */ /* 0x000fea0003800000 */
[----:B------:R2:W-:Y:S04]  /*5110*/  STL [R1+0x164], R3 ;  /* 0x0001640301007387 */ /* 0x0005e80000100800 */
[----:B--2---:R-:W2:Y:S04]  /*5120*/  LDL R3, [R1+0x150] ;  /* 0x0001500001037983 */ /* 0x004ea80000100800 */
[----:B------:R3:W-:Y:S04]  /*5130*/  STL [R1+0x160], R2 ;  /* 0x0001600201007387 */ /* 0x0007e80000100800 */
[----:B------:R-:W4:Y:S04]  /*5140*/  LDL R252, [R1+0x158] ;  /* 0x0001580001fc7983 */ /* 0x000f280000100800 */
[----:B------:R-:W4:Y:S04]  /*5150*/  LDL R175, [R1+0x15c] ;  /* 0x00015c0001af7983 */ /* 0x000f280000100800 */
[----:B---3--:R-:W3:Y:S04]  /*5160*/  LDL R2, [R1+0x154] ;  /* 0x0001540001027983 */ /* 0x008ee80000100800 */
[----:B------:R-:W4:Y:S04]  /*5170*/  LDL R174, [R1+0x140] ;  /* 0x0001400001ae7983 */ /* 0x000f280000100800 */
[----:B------:R-:W4:Y:S04]  /*5180*/  LDL R142, [R1+0x144] ;  /* 0x00014400018e7983 */ /* 0x000f280000100800 */
[----:B------:R-:W4:Y:S04]  /*5190*/  LDL R173, [R1+0x148] ;  /* 0x0001480001ad7983 */ /* 0x000f280000100800 */
[----:B------:R-:W4:Y:S01]  /*51a0*/  LDL R143, [R1+0x14c] ;  /* 0x00014c00018f7983 */ /* 0x000f220000100800 */
[----:B0-----:R-:W-:-:S02]  /*51b0*/  FADD.FTZ R104, R31, -R172 ;  /* 0x800000ac1f687221 */ /* 0x001fc40000010000 */
[--C-:B------:R-:W-:Y:S02]  /*51c0*/  FADD.FTZ R107, R30, -R172.reuse ;  /* 0x800000ac1e6b7221 */ /* 0x100fe40000010000 */
[C---:B------:R-:W-:Y:S02]  /*51d0*/  FMUL.FTZ R104, R141.reuse, R104 ;  /* 0x000000688d687220 */ /* 0x040fe40000410000 */
[----:B------:R-:W-:Y:S02]  /*51e0*/  FMUL.FTZ R107, R141, R107 ;  /* 0x0000006b8d6b7220 */ /* 0x000fe40000410000 */
[--C-:B------:R-:W-:Y:S02]  /*51f0*/  FADD.FTZ R105, R29, -R172.reuse ;  /* 0x800000ac1d697221 */ /* 0x100fe40000010000 */
[----:B------:R-:W-:Y:S02]  /*5200*/  FADD.FTZ R106, R49, -R172 ;  /* 0x800000ac316a7221 */ /* 0x000fe40000010000 */
[----:B------:R-:W-:-:S02]  /*5210*/  FMUL.FTZ R105, R141, R105 ;  /* 0x000000698d697220 */ /* 0x000fc40000410000 */
[----:B------:R-:W-:Y:S02]  /*5220*/  FMUL.FTZ R106, R141, R106 ;  /* 0x0000006a8d6a7220 */ /* 0x000fe40000410000 */
[----:B--2--5:R-:W-:Y:S02]  /*5230*/  FFMA.FTZ R104, R3, R104, R168 ;  /* 0x0000006803687223 */ /* 0x024fe400000100a8 */
[----:B------:R0:W5:Y:S01]  /*5240*/  LDL.LU R3, [R1+0x164] ;  /* 0x0001640001037983 */ /* 0x0001620000300800 */
[----:B---3--:R-:W-:-:S03]  /*5250*/  FFMA.FTZ R107, R2, R107, R169 ;  /* 0x0000006b026b7223 */ /* 0x008fc600000100a9 */
[----:B------:R0:W5:Y:S01]  /*5260*/  LDL.LU R2, [R1+0x160] ;  /* 0x0001600001027983 */ /* 0x0001620000300800 */
[----:B----4-:R-:W-:Y:S02]  /*5270*/  FFMA.FTZ R105, R252, R105, R170 ;  /* 0x00000069fc697223 */ /* 0x010fe400000100aa */
[----:B------:R-:W-:Y:S01]  /*5280*/  FFMA.FTZ R106, R175, R106, R171 ;  /* 0x0000006aaf6a7223 */ /* 0x000fe200000100ab */
[----:B------:R-:W-:Y:S01]  /*5290*/  F2FP.PACK_AB R104, R107, R104 ;  /* 0x000000686b68723e */ /* 0x000fe200000000ff */
[----:B------:R-:W-:-:S03]  /*52a0*/  FADD.FTZ R107, R48, -R172 ;  /* 0x800000ac306b7221 */ /* 0x000fc60000010000 */
[----:B------:R-:W-:Y:S01]  /*52b0*/  F2FP.PACK_AB R105, R106, R105 ;  /* 0x000000696a69723e */ /* 0x000fe200000000ff */
[----:B------:R-:W-:Y:S02]  /*52c0*/  FADD.FTZ R106, R50, -R172 ;  /* 0x800000ac326a7221 */ /* 0x000fe40000010000 */
[C---:B------:R-:W-:Y:S02]  /*52d0*/  FMUL.FTZ R107, R141.reuse, R107 ;  /* 0x0000006b8d6b7220 */ /* 0x040fe40000410000 */
[----:B------:R-:W-:Y:S02]  /*52e0*/  FMUL.FTZ R106, R141, R106 ;  /* 0x0000006a8d6a7220 */ /* 0x000fe40000410000 */
[----:B------:R-:W-:Y:S02]  /*52f0*/  FFMA.FTZ R107, R174, R107, R176 ;  /* 0x0000006bae6b7223 */ /* 0x000fe400000100b0 */
        /* <DEDUP_REMOVED lines=13> */
.L_x_36733:
[----:B------:R-:W-:Y:S05]  /*53d0*/  BSYNC B0 ;  /* 0x0000000000007941 */ /* 0x000fea0003800000 */
.L_x_36732:
        /* <DEDUP_REMOVED lines=15> */
[----:B------:R-:W-:Y:S01]  /*54d0*/  F2FP.PACK_AB R104, R107, R104 ;  /* 0x000000686b68723e */ /* 0x000fe200000000ff */
        /* <DEDUP_REMOVED lines=16> */
[C---:B------:R-:W-:Y:S01]  /*55e0*/  IMAD.WIDE.U32 R142, R0.reuse, R142, c[0x0][0x208] ;  /* 0x00008200008e7625 */ /* 0x040fe200078e008e */
[----:B------:R-:W-:-:S04]  /*55f0*/  IADD3 R0, R0, 0x20, RZ ;  /* 0x0000002000007810 */ /* 0x000fc80007ffe0ff */
[----:B------:R0:W-:Y:S03]  /*5600*/  STG.E.128 [R142.64], R104 ;  /* 0x000000688e007986 */ /* 0x0001e6000c101d04 */
.L_x_36735:
[----:B------:R-:W-:Y:S05]  /*5610*/  BSYNC B0 ;  /* 0x0000000000007941 */ /* 0x000fea0003800000 */
.L_x_36734:
        /* <DEDUP_REMOVED lines=30> */
[----:B------:R-:W-:Y:S01]  /*5800*/  F2FP.PACK_AB R107, R107, R142 ;  /* 0x0000008e6b6b723e */ /* 0x000fe200000000ff */
[----:B------:R-:W-:-:S10]  /*5810*/  HFMA2.MMA R142, -RZ, RZ, 0, 9.5367431640625e-07 ;  /* 0x00000010ff8e7435 */ /* 0x000fd400000001ff */
[C---:B------:R-:W-:Y:S01]  /*5820*/  IMAD.WIDE.U32 R142, R0.reuse, R142, c[0x0][0x208] ;  /* 0x00008200008e7625 */ /* 0x040fe200078e008e */
[----:B------:R-:W-:-:S04]  /*5830*/  IADD3 R0, R0, 0x20, RZ ;  /* 0x0000002000007810 */ /* 0x000fc80007ffe0ff */
[----:B------:R0:W-:Y:S03]  /*5840*/  STG.E.128 [R142.64], R104 ;  /* 0x000000688e007986 */ /* 0x0001e6000c101d04 */
.L_x_36737:
[----:B------:R-:W-:Y:S05]  /*5850*/  BSYNC B0 ;  /* 0x0000000000007941 */ /* 0x000fea0003800000 */
.L_x_36736:
        /* <DEDUP_REMOVED lines=35> */
.L_x_36739:
[----:B------:R-:W-:Y:S05]  /*5a90*/  BSYNC B0 ;  /* 0x0000000000007941 */ /* 0x000fea0003800000 */
.L_x_36738:
        /* <DEDUP_REMOVED lines=35> */
.L_x_36741:
[----:B------:R-:W-:Y:S05]  /*5cd0*/  BSYNC B0 ;  /* 0x0000000000007941 */ /* 0x000fea0003800000 */
.L_x_36740:
        /* <DEDUP_REMOVED lines=35> */
.L_x_36743:
[----:B------:R-:W-:Y:S05]  /*5f10*/  BSYNC B0 ;  /* 0x0000000000007941 */ /* 0x000fea0003800000 */
.L_x_36742:
        /* <DEDUP_REMOVED lines=35> */
.L_x_36745:
[----:B------:R-:W-:Y:S05]  /*6150*/  BSYNC B0 ;  /* 0x0000000000007941 */ /* 0x000fea0003800000 */
.L_x_36744:
        /* <DEDUP_REMOVED lines=35> */
.L_x_36747:
[----:B------:R-:W-:Y:S05]  /*6390*/  BSYNC B0 ;  /* 0x0000000000007941 */ /* 0x000fea0003800000 */
.L_x_36746:
        /* <DEDUP_REMOVED lines=35> */
.L_x_36749:
[----:B------:R-:W-:Y:S05]  /*65d0*/  BSYNC B0 ;  /* 0x0000000000007941 */ /* 0x000fea0003800000 */
.L_x_36748:
[----:B------:R-:W-:Y:S01]  /*65e0*/  ISETP.GE.U32.AND P1, PT, R4, 0x140, PT ;  /* 0x000001400400780c */ /* 0x000fe20003f26070 */
[----:B------:R-:W-:-:S12]  /*65f0*/  BSSY B0, `(.L_x_36750) ;  /* 0x0000029000007945 */ /* 0x000fd80003800000 */
[----:B------:R-:W-:Y:S05]  /*6600*/  @!P1 BRA `(.L_x_36751) ;  /* 0x0000027000009947 */ /* 0x000fea0003800000 */
[----:B------:R-:W2:Y:S04]  /*6610*/  LDL R252, [R1+0x10] ;  /* 0x0000100001fc7983 */ /* 0x000ea80000100800 */
[----:B0-----:R-:W3:Y:S04]  /*6620*/  LDL R106, [R1+0x14] ;  /* 0x00001400016a7983 */ /* 0x001ee80000100800 */
[----:B------:R-:W4:Y:S04]  /*6630*/  LDL R175, [R1+0x18] ;  /* 0x0000180001af7983 */ /* 0x000f280000100800 */
[----:B------:R-:W4:Y:S04]  /*6640*/  LDL R107, [R1+0x1c] ;  /* 0x00001c00016b7983 */ /* 0x000f280000100800 */
[----:B------:R-:W4:Y:S04]  /*6650*/  LDL R174, [R1] ;  /* 0x0000000001ae7983 */ /* 0x000f280000100800 */
[----:B------:R-:W4:Y:S04]  /*6660*/  LDL R142, [R1+0x4] ;  /* 0x00000400018e7983 */ /* 0x000f280000100800 */
        /* <DEDUP_REMOVED lines=29> */
[----:B------:R-:W-:Y:S02]  /*6840*/  F2FP.PACK_AB R107, R107, R142 ;  /* 0x0000008e6b6b723e */ /* 0x000fe400000000ff */
[----:B------:R-:W-:-:S05]  /*6850*/  MOV R142, 0x10 ;  /* 0x00000010008e7802 */ /* 0x000fca0000000f00 */
[----:B------:R-:W-:-:S05]  /*6860*/  IMAD.WIDE.U32 R142, R0, R142, c[0x0][0x208] ;  /* 0x00008200008e7625 */ /* 0x000fca00078e008e */
[----:B------:R0:W-:Y:S02]  /*6870*/  STG.E.128 [R142.64], R104 ;  /* 0x000000688e007986 */ /* 0x0001e4000c101d04 */
.L_x_36751:
[----:B------:R-:W-:Y:S05]  /*6880*/  BSYNC B0 ;  /* 0x0000000000007941 */ /* 0x000fea0003800000 */
.L_x_36750:
[----:B------:R-:W-:-:S10]  /*6890*/  HFMA2.MMA R0, -RZ, RZ, 0, 2.384185791015625e-07 ;  /* 0x00000004ff007435 */ /* 0x000fd400000001ff */
[----:B-----5:R-:W-:-:S05]  /*68a0*/  IMAD R2, R0, c[0x0][0x160], R2 ;  /* 0x0000580000027a24 */ /* 0x020fca00078e0202 */
[----:B------:R-:W-:-:S13]  /*68b0*/  ISETP.GE.AND P1, PT, R2, c[0x0][0x164], PT ;  /* 0x0000590002007a0c */ /* 0x000fda0003f26270 */
[----:B01----:R-:W-:Y:S01]  /*68c0*/  @P1 CALL.REL.NOINC `(.L_x_36752) ;  /* 0x0000001000001944 */ /* 0x003fe20003c00000 */
[----:B------:R-:W-:Y:S05]  /*68d0*/  BRA `(.L_x_36753) ;  /* 0xffffaa5000007947 */ /* 0x000fea000383ffff */
.L_x_36752:
[----:B------:R-:W-:Y:S05]  /*68e0*/  EXIT ;  /* 0x000000000000794d */ /* 0x000fea0003800000 */
.L_x_36730:
[----:B------:R-:W-:Y:S01]  /*68f0*/  HFMA2.MMA R106, -RZ, RZ, 0, 5.9604644775390625e-08 ;  /* 0x00000001ff6a7435 */ /* 0x000fe200000001ff */
[----:B------:R-:W-:Y:S02]  /*6900*/  MOV R141, R107 ;  /* 0x0000006b008d7202 */ /* 0x000fe40000000f00 */
[----:B------:R-:W-:Y:S02]  /*6910*/  MOV R142, 0x1f ;  /* 0x0000001f008e7802 */ /* 0x000fe40000000f00 */
[----:B------:R-:W-:Y:S02]  /*6920*/  MOV R105, 0xffffffff ;  /* 0xffffffff00697802 */ /* 0x000fe40000000f00 */
[----:B------:R-:W-:Y:S02]  /*6930*/  MOV R104, 0x6950 ;  /* 0x0000695000687802 */ /* 0x000fe40000000f00 */
[----:B-1---5:R-:W-:Y:S05]  /*6940*/  CALL.REL.NOINC `($__internal_84_$__cuda_sm70_shflsync_bfly_p) ;  /* 0x00000e4000007944 */ /* 0x022fea0003c00000 */
[----:B-1----:R-:W-:Y:S05]  /*6950*/  BRA `(.L_x_36754) ;  /* 0xffffdae000007947 */ /* 0x002fea000383ffff */
.L_x_36731:
[----:B------:R-:W-:Y:S01]  /*6960*/  HFMA2.MMA R106, -RZ, RZ, 0, 1.1920928955078125e-07 ;  /* 0x00000002ff6a7435 */ /* 0x000fe200000001ff */
[----:B------:R-:W-:Y:S02]  /*6970*/  MOV R141, R107 ;  /* 0x0000006b008d7202 */ /* 0x000fe40000000f00 */
[----:B------:R-:W-:-:S02]  /*6980*/  MOV R142, 0x1f ;  /* 0x0000001f008e7802 */ /* 0x000fc40000000f00 */
[----:B------:R-:W-:Y:S02]  /*6990*/  MOV R105, 0xffffffff ;  /* 0xffffffff00697802 */ /* 0x000fe40000000f00 */
[----:B------:R-:W-:Y:S02]  /*69a0*/  MOV R104, 0x69c0 ;  /* 0x000069c000687802 */ /* 0x000fe40000000f00 */
[----:B-1---5:R-:W-:Y:S05]  /*69b0*/  CALL.REL.NOINC `($__internal_84_$__cuda_sm70_shflsync_bfly_p) ;  /* 0x00000dd000007944 */ /* 0x022fea0003c00000 */
[----:B-1----:R-:W-:Y:S01]  /*69c0*/  FADD.FTZ R107, R107, R106 ;  /* 0x0000006a6b6b7221 */ /* 0x002fe20000010000 */
[----:B------:R-:W-:Y:S01]  /*69d0*/  HFMA2.MMA R106, -RZ, RZ, 0, 2.384185791015625e-07 ;  /* 0x00000004ff6a7435 */ /* 0x000fe200000001ff */
[----:B------:R-:W-:Y:S02]  /*69e0*/  MOV R142, 0x1f ;  /* 0x0000001f008e7802 */ /* 0x000fe40000000f00 */
[----:B------:R-:W-:Y:S02]  /*69f0*/  MOV R105, 0xffffffff ;  /* 0xffffffff00697802 */ /* 0x000fe40000000f00 */
[----:B------:R-:W-:Y:S02]  /*6a00*/  MOV R141, R107 ;  /* 0x0000006b008d7202 */ /* 0x000fe40000000f00 */
[----:B------:R-:W-:-:S02]  /*6a10*/  MOV R104, 0x6a30 ;  /* 0x00006a3000687802 */ /* 0x000fc40000000f00 */
[----:B------:R-:W-:Y:S05]  /*6a20*/  CALL.REL.NOINC `($__internal_84_$__cuda_sm70_shflsync_bfly_p) ;  /* 0x00000d6000007944 */ /* 0x000fea0003c00000 */
[----:B-1----:R-:W-:Y:S01]  /*6a30*/  FADD.FTZ R107, R107, R106 ;  /* 0x0000006a6b6b7221 */ /* 0x002fe20000010000 */
[----:B------:R-:W-:Y:S01]  /*6a40*/  HFMA2.MMA R106, -RZ, RZ, 0, 4.76837158203125e-07 ;  /* 0x00000008ff6a7435 */ /* 0x000fe200000001ff */
[----:B------:R-:W-:-:S02]  /*6a50*/  MOV R142, 0x1f ;  /* 0x0000001f008e7802 */ /* 0x000fc40000000f00 */
[----:B------:R-:W-:Y:S02]  /*6a60*/  MOV R105, 0xffffffff ;  /* 0xffffffff00697802 */ /* 0x000fe40000000f00 */
[----:B------:R-:W-:Y:S02]  /*6a70*/  MOV R141, R107 ;  /* 0x0000006b008d7202 */ /* 0x000fe40000000f00 */
[----:B------:R-:W-:Y:S02]  /*6a80*/  MOV R104, 0x6aa0 ;  /* 0x00006aa000687802 */ /* 0x000fe40000000f00 */
[----:B------:R-:W-:Y:S05]  /*6a90*/  CALL.REL.NOINC `($__internal_84_$__cuda_sm70_shflsync_bfly_p) ;  /* 0x00000cf000007944 */ /* 0x000fea0003c00000 */
[----:B-1----:R-:W-:Y:S01]  /*6aa0*/  FADD.FTZ R107, R107, R106 ;  /* 0x0000006a6b6b7221 */ /* 0x002fe20000010000 */
[----:B------:R-:W-:Y:S01]  /*6ab0*/  HFMA2.MMA R106, -RZ, RZ, 0, 9.5367431640625e-07 ;  /* 0x00000010ff6a7435 */ /* 0x000fe200000001ff */
[----:B------:R-:W-:Y:S02]  /*6ac0*/  MOV R142, 0x1f ;  /* 0x0000001f008e7802 */ /* 0x000fe40000000f00 */
[----:B------:R-:W-:Y:S02]  /*6ad0*/  MOV R105, 0xffffffff ;  /* 0xffffffff00697802 */ /* 0x000fe40000000f00 */
[----:B------:R-:W-:-:S02]  /*6ae0*/  MOV R141, R107 ;  /* 0x0000006b008d7202 */ /* 0x000fc40000000f00 */
[----:B------:R-:W-:Y:S02]  /*6af0*/  MOV R104, 0x6b10 ;  /* 0x00006b1000687802 */ /* 0x000fe40000000f00 */
[----:B------:R-:W-:Y:S05]  /*6b00*/  CALL.REL.NOINC `($__internal_84_$__cuda_sm70_shflsync_bfly_p) ;  /* 0x00000c8000007944 */ /* 0x000fea0003c00000 */
        /* <DEDUP_REMOVED lines=174> */
[----:B------:R-:W-:Y:S05]  /*75f0*/  CALL.REL.NOINC `($__internal_84_$__cuda_sm70_shflsync_bfly_p) ;  /* 0x0000019000007944 */ /* 0x000fea0003c00000 */
[----:B-1----:R-:W-:Y:S01]  /*7600*/  FADD.FTZ R141, R141, R106 ;  /* 0x0000006a8d8d7221 */ /* 0x002fe20000010000 */
[----:B------:R-:W-:Y:S01]  /*7610*/  HFMA2.MMA R106, -RZ, RZ, 0, 1.1920928955078125e-07 ;  /* 0x00000002ff6a7435 */ /* 0x000fe200000001ff */
[----:B------:R-:W-:Y:S02]  /*7620*/  MOV R142, 0x1f ;  /* 0x0000001f008e7802 */ /* 0x000fe40000000f00 */
[----:B------:R-:W-:Y:S02]  /*7630*/  MOV R105, 0xffffffff ;  /* 0xffffffff00697802 */ /* 0x000fe40000000f00 */
[----:B------:R-:W-:Y:S02]  /*7640*/  MOV R104, 0x7660 ;  /* 0x0000766000687802 */ /* 0x000fe40000000f00 */
[----:B------:R-:W-:Y:S05]  /*7650*/  CALL.REL.NOINC `($__internal_84_$__cuda_sm70_shflsync_bfly_p) ;  /* 0x0000013000007944 */ /* 0x000fea0003c00000 */
[----:B-1----:R-:W-:Y:S01]  /*7660*/  FADD.FTZ R141, R141, R106 ;  /* 0x0000006a8d8d7221 */ /* 0x002fe20000010000 */
[----:B------:R-:W-:Y:S01]  /*7670*/  HFMA2.MMA R106, -RZ, RZ, 0, 2.384185791015625e-07 ;  /* 0x00000004ff6a7435 */ /* 0x000fe200000001ff */
[----:B------:R-:W-:-:S02]  /*7680*/  MOV R142, 0x1f ;  /* 0x0000001f008e7802 */ /* 0x000fc40000000f00 */
[----:B------:R-:W-:Y:S02]  /*7690*/  MOV R105, 0xffffffff ;  /* 0xffffffff00697802 */ /* 0x000fe40000000f00 */
[----:B------:R-:W-:Y:S02]  /*76a0*/  MOV R104, 0x76c0 ;  /* 0x000076c000687802 */ /* 0x000fe40000000f00 */
[----:B------:R-:W-:Y:S05]  /*76b0*/  CALL.REL.NOINC `($__internal_84_$__cuda_sm70_shflsync_bfly_p) ;  /* 0x000000d000007944 */ /* 0x000fea0003c00000 */
[----:B-1----:R-:W-:Y:S01]  /*76c0*/  FADD.FTZ R141, R141, R106 ;  /* 0x0000006a8d8d7221 */ /* 0x002fe20000010000 */
[----:B------:R-:W-:Y:S01]  /*76d0*/  HFMA2.MMA R106, -RZ, RZ, 0, 4.76837158203125e-07 ;  /* 0x00000008ff6a7435 */ /* 0x000fe200000001ff */
[----:B------:R-:W-:Y:S02]  /*76e0*/  MOV R142, 0x1f ;  /* 0x0000001f008e7802 */ /* 0x000fe40000000f00 */
[----:B------:R-:W-:Y:S02]  /*76f0*/  MOV R105, 0xffffffff ;  /* 0xffffffff00697802 */ /* 0x000fe40000000f00 */
[----:B------:R-:W-:Y:S02]  /*7700*/  MOV R104, 0x7720 ;  /* 0x0000772000687802 */ /* 0x000fe40000000f00 */
[----:B------:R-:W-:Y:S05]  /*7710*/  CALL.REL.NOINC `($__internal_84_$__cuda_sm70_shflsync_bfly_p) ;  /* 0x0000007000007944 */ /* 0x000fea0003c00000 */
[----:B-1----:R-:W-:Y:S01]  /*7720*/  FADD.FTZ R141, R141, R106 ;  /* 0x0000006a8d8d7221 */ /* 0x002fe20000010000 */
[----:B------:R-:W-:Y:S01]  /*7730*/  HFMA2.MMA R106, -RZ, RZ, 0, 9.5367431640625e-07 ;  /* 0x00000010ff6a7435 */ /* 0x000fe200000001ff */
[----:B------:R-:W-:-:S02]  /*7740*/  MOV R142, 0x1f ;  /* 0x0000001f008e7802 */ /* 0x000fc40000000f00 */
[----:B------:R-:W-:Y:S02]  /*7750*/  MOV R105, 0xffffffff ;  /* 0xffffffff00697802 */ /* 0x000fe40000000f00 */
[----:B------:R-:W-:Y:S02]  /*7760*/  MOV R104, 0x7780 ;  /* 0x0000778000687802 */ /* 0x000fe40000000f00 */
[----:B------:R-:W-:Y:S05]  /*7770*/  CALL.REL.NOINC `($__internal_84_$__cuda_sm70_shflsync_bfly_p) ;  /* 0x0000001000007944 */ /* 0x000fea0003c00000 */
[----:B-1----:R-:W-:Y:S05]  /*7780*/  BRA `(.L_x_36755) ;  /* 0xffffd87000007947 */ /* 0x002fea000383ffff */
        .weak           $__internal_84_$__cuda_sm70_shflsync_bfly_p
        .type           $__internal_84_$__cuda_sm70_shflsync_bfly_p,@function
        .size           $__internal_84_$__cuda_sm70_shflsync_bfly_p,(.L_x_71084 - $__internal_84_$__cuda_sm70_shflsync_bfly_p)
$__internal_84_$__cuda_sm70_shflsync_bfly_p:
[----:B------:R-:W-:Y:S04]  /*7790*/  WARPSYNC R105 ;  /* 0x0000006900007348 */ /* 0x000fe80003800000 */
[----:B------:R0:W1:Y:S02]  /*77a0*/  SHFL.BFLY PT, R106, R141, R106, R142 ;  /* 0x0c00006a8d6a7389 */ /* 0x00006400000e008e */
[----:B0-----:R-:W-:-:S06]  /*77b0*/  HFMA2.MMA R105, -RZ, RZ, 0, 0 ;  /* 0x00000000ff697435 */ /* 0x001fcc00000001ff */
[----:B------:R-:W-:Y:S05]  /*77c0*/  RET.REL.NODEC R104 `(_ZN10layer_norm13ln_fwd_kernelINS_13Kernel_traitsIf6__halfS2_S2_fjLj2560ELj1ELj4ELj1ELj16ENS_18Kernel_traits_baseILj2560EfS2_S2_S2_fjLj128EEEEELb0ELb1ELb0ELb0EEEvNS_9FwdParamsE) ;  /* 0xffff883068007950 */ /* 0x000fea0003c3ffff */
.L_x_36756:
        /* <DEDUP_REMOVED lines=11> */
.L_x_71084:


//--------------------- .text._ZN10layer_norm13ln_fwd_kernelINS_13Kernel_traitsIf6__halfS2_S2_fjLj2560ELj1ELj4ELj1ELj16ENS_18Kernel_traits_baseILj2560EfS2_S2_S2_fjLj128EEEEELb0ELb1ELb0ELb1EEEvNS_9FwdParamsE --------------------------
	.section	.text._ZN10layer_norm13ln_fwd_kernelINS_13Kernel_traitsIf6__halfS2_S2_fjLj2560ELj1ELj4ELj1ELj16ENS_18Kernel_traits_baseILj2560EfS2_S2_S2_fjLj128EEEEELb0ELb1ELb0ELb1EEEvNS_9FwdParamsE,"ax",@progbits
	.sectioninfo	@"SHI_REGISTERS=255"
	.align	128
        .global         _ZN10layer_norm13ln_fwd_kernelINS_13Kernel_traitsIf6__halfS2_S2_fjLj2560ELj1ELj4ELj1ELj16ENS_18Kernel_traits_baseILj2560EfS2_S2_S2_fjLj128EEEEELb0ELb1ELb0ELb1EEEvNS_9FwdParamsE
        .type           _ZN10layer_norm13ln_fwd_kernelINS_13Kernel_traitsIf6__halfS2_S2_fjLj2560ELj1ELj4ELj1ELj16ENS_18Kernel_traits_baseILj2560EfS2_S2_S2_fjLj128EEEEELb0ELb1ELb0ELb1EEEvNS_9FwdParamsE,@function
        .size           _ZN10layer_norm13ln_fwd_kernelINS_13Kernel_traitsIf6__halfS2_S2_fjLj2560ELj1ELj4ELj1ELj16ENS_18Kernel_traits_baseILj2560EfS2_S2_S2_fjLj128EEEEELb0ELb1ELb0ELb1EEEvNS_9FwdParamsE,(.L_x_71085 - _ZN10layer_norm13ln_fwd_kernelINS_13Kernel_traitsIf6__halfS2_S2_fjLj2560ELj1ELj4ELj1ELj16ENS_18Kernel_traits_baseILj2560EfS2_S2_S2_fjLj128EEEEELb0ELb1ELb0ELb1EEEvNS_9FwdParamsE)
        .other          _ZN10layer_norm13ln_fwd_kernelINS_13Kernel_traitsIf6__halfS2_S2_fjLj2560ELj1ELj4ELj1ELj16ENS_18Kernel_traits_baseILj2560EfS2_S2_S2_fjLj128EEEEELb0ELb1ELb0ELb1EEEvNS_9FwdParamsE,@"STO_CUDA_ENTRY STV_DEFAULT"
_ZN10layer_norm13ln_fwd_kernelINS_13Kernel_traitsIf6__halfS2_S2_fjLj2560ELj1ELj4ELj1ELj16ENS_18Kernel_traits_baseILj2560EfS2_S2_S2_fjLj128EEEEELb0ELb1ELb0ELb1EEEvNS_9FwdParamsE:
.text._ZN10layer_norm13ln_fwd_kernelINS_13Kernel_traitsIf6__halfS2_S2_fjLj2560ELj1ELj4ELj1ELj16ENS_18Kernel_traits_baseILj2560EfS2_S2_S2_fjLj128EEEEELb0ELb1ELb0ELb1EEEvNS_9FwdParamsE:
        /* <DEDUP_REMOVED lines=167> */
.L_x_36760:
        /* <DEDUP_REMOVED lines=9> */
[----:B------:R-:W4:Y:S01]  /*0b00*/  LDL R17, [R1+0x148] ;  /* 0x0001480001117983 */ /* 0x000f220000100800 */
[----:B------:R-:W-:Y:S02]  /*0b10*/  ISETP.NE.AND.EX P1, PT, RZ, c[0x0][0x184], PT, P1 ;  /* 0x00006100ff007a0c */ /* 0x000fe40003f25310 */
[----:B------:R-:W-:Y:S01]  /*0b20*/  LEA.HI.SX32 R187, R3, R242, 0x1d ;  /* 0x000000f203bb7211 */ /* 0x000fe200078feaff */
[----:B------:R-:W2:Y:S02]  /*0b30*/  LDL R14, [R1+0x13c] ;  /* 0x00013c00010e7983 */ /* 0x000ea40000100800 */
[----:B------:R-:W-:-:S02]  /*0b40*/  @P0 MOV R7, 0x2 ;  /* 0x0000000200070802 */ /* 0x000fc40000000f00 */
[C---:B------:R-:W-:Y:S01]  /*0b50*/  IMAD.WIDE.U32 R4, R187.reuse, R240, c[0x0][0x170] ;  /* 0x00005c00bb047625 */ /* 0x040fe200078e00f0 */
[----:B------:R-:W2:Y:S03]  /*0b60*/  LDL R16, [R1+0x130] ;  /* 0x0001300001107983 */ /* 0x000ea60000100800 */
[----:B------:R-:W-:Y:S01]  /*0b70*/  @P0 IMAD.WIDE R6, R20, R7, c[0x0][0x1c0] ;  /* 0x0000700014060625 */ /* 0x000fe200078e0207 */
[----:B------:R-:W2:Y:S01]  /*0b80*/  LDL R15, [R1+0x138] ;  /* 0x00013800010f7983 */ /* 0x000ea20000100800 */
[----:B------:R-:W-:-:S03]  /*0b90*/  @P1 LEA R2, P2, R187, c[0x0][0x180], 0x4 ;  /* 0x00006000bb021a11 */ /* 0x000fc600078420ff */
[----:B------:R0:W2:Y:S01]  /*0ba0*/  @P0 LDG.E.U16 R0, [R6.64] ;  /* 0x0000000406000981 */ /* 0x0000a2000c1e1500 */
[----:B------:R-:W-:-:S03]  /*0bb0*/  @P1 LEA.HI.X R3, R187, c[0x0][0x184], RZ, 0x4, P2 ;  /* 0x00006100bb031a11 */ /* 0x000fc600010f24ff */
[----:B------:R-:W3:Y:S04]  /*0bc0*/  LDL R13, [R1+0x134] ;  /* 0x00013400010d7983 */ /* 0x000ee80000100800 */
[----:B------:R1:W3:Y:S04]  /*0bd0*/  @P1 LDG.E.128 R28, [R2.64] ;  /* 0x00000004021c1981 */ /* 0x0002e8000c1e1d00 */
[----:B0-----:R-:W1:Y:S04]  /*0be0*/  LDG.E.128 R4, [R4.64] ;  /* 0x0000000404047981 */ /* 0x001e68000c1e1d00 */
[----:B------:R-:W3:Y:S01]  /*0bf0*/  LDL R12, [R1+0x14c] ;  /* 0x00014c00010c7983 */ /* 0x000ee20000100800 */
[----:B------:R-:W-:Y:S01]  /*0c00*/  HFMA2.MMA R186, -RZ, RZ, 1.875, 0 ;  /* 0x3f800000ffba7435 */ /* 0x000fe200000001ff */
[----:B------:R-:W-:-:S02]  /*0c10*/  IADD3 R19, R187, 0x20, RZ ;  /* 0x00000020bb137810 */ /* 0x000fc40007ffe0ff */
[----:B------:R-:W3:Y:S04]  /*0c20*/  LDL R173, [R1+0xf4] ;  /* 0x0000f40001ad7983 */ /* 0x000ee80000100800 */
[----:B------:R-:W3:Y:S04]  /*0c30*/  LDL R172, [R1+0x10c] ;  /* 0x00010c0001ac7983 */ /* 0x000ee80000100800 */
        /* <DEDUP_REMOVED lines=28> */
[----:B--2---:R-:W-:-:S02]  /*0e00*/  @P0 HADD2.F32 R186, -RZ, R0.H0_H0 ;  /* 0x20000000ffba0230 */ /* 0x004fc40000004100 */
[--C-:B-1----:R-:W-:Y:S02]  /*0e10*/  HADD2.F32 R2, -RZ, R4.reuse.H0_H0 ;  /* 0x20000004ff027230 */ /* 0x102fe40000004100 */
[----:B------:R-:W-:Y:S02]  /*0e20*/  HADD2.F32 R11, -RZ, R4.H1_H1 ;  /* 0x30000004ff0b7230 */ /* 0x000fe40000004100 */
[--C-:B------:R-:W-:Y:S01]  /*0e30*/  HADD2.F32 R4, -RZ, R5.reuse.H0_H0 ;  /* 0x20000005ff047230 */ /* 0x100fe20000004100 */
[-C--:B------:R-:W-:Y:S01]  /*0e40*/  FMUL.FTZ R2, R2, R186.reuse ;  /* 0x000000ba02027220 */ /* 0x080fe20000410000 */
[----:B------:R-:W-:Y:S02]  /*0e50*/  HADD2.F32 R0, -RZ, R5.H1_H1 ;  /* 0x30000005ff007230 */ /* 0x000fe40000004100 */
[----:B------:R-:W-:Y:S01]  /*0e60*/  HADD2.F32 R5, -RZ, R6.H0_H0 ;  /* 0x20000006ff057230 */ /* 0x000fe20000004100 */
[-C--:B------:R-:W-:Y:S02]  /*0e70*/  FMUL.FTZ R11, R11, R186.reuse ;  /* 0x000000ba0b0b7220 */ /* 0x080fe40000410000 */
[----:B------:R-:W-:Y:S01]  /*0e80*/  FMUL.FTZ R10, R4, R186 ;  /* 0x000000ba040a7220 */ /* 0x000fe20000410000 */
[----:B------:R-:W-:Y:S01]  /*0e90*/  HADD2.F32 R3, -RZ, R7.H1_H1 ;  /* 0x30000007ff037230 */ /* 0x000fe20000004100 */
[----:B------:R-:W-:Y:S01]  /*0ea0*/  FMUL.FTZ R26, R9, R2 ;  /* 0x00000002091a7220 */ /* 0x000fe20000410000 */
[----:B---3--:R-:W-:Y:S01]  /*0eb0*/  @P1 HADD2.F32 R8, -RZ, R28.H0_H0 ;  /* 0x2000001cff081230 */ /* 0x008fe20000004100 */
[----:B------:R-:W-:Y:S01]  /*0ec0*/  FMUL.FTZ R9, R5, R186 ;  /* 0x000000ba05097220 */ /* 0x000fe20000410000 */
[----:B------:R-:W-:Y:S01]  /*0ed0*/  HADD2.F32 R2, -RZ, R6.H1_H1 ;  /* 0x30000006ff027230 */ /* 0x000fe20000004100 */
[----:B------:R-:W-:Y:S01]  /*0ee0*/  FMUL.FTZ R25, R18, R11 ;  /* 0x0000000b12197220 */ /* 0x000fe20000410000 */
[----:B------:R-:W-:Y:S01]  /*0ef0*/  @P1 HADD2.F32 R4, -RZ, R28.H1_H1 ;  /* 0x3000001cff041230 */ /* 0x000fe20000004100 */
[----:B----4-:R-:W-:Y:S01]  /*0f00*/  FMUL.FTZ R24, R17, R10 ;  /* 0x0000000a11187220 */ /* 0x010fe20000410000 */
[----:B------:R-:W-:Y:S01]  /*0f10*/  @P1 HADD2.F32 R5, -RZ, R29.H0_H0 ;  /* 0x2000001dff051230 */ /* 0x000fe20000004100 */
[----:B------:R-:W-:Y:S01]  /*0f20*/  FMUL.FTZ R3, R3, R186 ;  /* 0x000000ba03037220 */ /* 0x000fe20000410000 */
[----:B------:R-:W-:Y:S01]  /*0f30*/  HADD2.F32 R6, -RZ, R7.H0_H0 ;  /* 0x20000007ff067230 */ /* 0x000fe20000004100 */
[----:B------:R-:W-:Y:S01]  /*0f40*/  @P1 FADD.FTZ R26, R26, R8 ;  /* 0x000000081a1a1221 */ /* 0x000fe20000010000 */
[----:B------:R-:W2:Y:S01]  /*0f50*/  LDL R18, [R1+0x100] ;  /* 0x0001000001127983 */ /* 0x000ea20000100800 */
[----:B------:R-:W-:-:S02]  /*0f60*/  @P1 FADD.FTZ R25, R25, R4 ;  /* 0x0000000419191221 */ /* 0x000fc40000010000 */
[----:B------:R-:W-:Y:S01]  /*0f70*/  @P1 FADD.FTZ R24, R24, R5 ;  /* 0x0000000518181221 */ /* 0x000fe20000010000 */
[----:B------:R-:W3:Y:S01]  /*0f80*/  LDL R17, [R1+0x104] ;  /* 0x0001040001117983 */ /* 0x000ee20000100800 */
[-C--:B------:R-:W-:Y:S02]  /*0f90*/  FMUL.FTZ R8, R6, R186.reuse ;  /* 0x000000ba06087220 */ /* 0x080fe40000410000 */
[-C--:B------:R-:W-:Y:S02]  /*0fa0*/  FMUL.FTZ R4, R0, R186.reuse ;  /* 0x000000ba00047220 */ /* 0x080fe40000410000 */
[----:B------:R-:W-:Y:S01]  /*0fb0*/  FMUL.FTZ R5, R2, R186 ;  /* 0x000000ba02057220 */ /* 0x000fe20000410000 */
[--C-:B------:R-:W-:Y:S01]  /*0fc0*/  @P1 HADD2.F32 R6, -RZ, R30.reuse.H0_H0 ;  /* 0x2000001eff061230 */ /* 0x100fe20000004100 */
[----:B------:R-:W-:Y:S01]  /*0fd0*/  FMUL.FTZ R27, R14, R3 ;  /* 0x000000030e1b7220 */ /* 0x000fe20000410000 */
[----:B------:R-:W-:Y:S01]  /*0fe0*/  @P1 HADD2.F32 R7, -RZ, R31.H0_H0 ;  /* 0x2000001fff071230 */ /* 0x000fe20000004100 */
[----:B------:R-:W-:Y:S01]  /*0ff0*/  FMUL.FTZ R23, R16, R9 ;  /* 0x0000000910177220 */ /* 0x000fe20000410000 */
[----:B------:R-:W-:Y:S01]  /*1000*/  @P1 HADD2.F32 R0, -RZ, R29.H1_H1 ;  /* 0x3000001dff001230 */ /* 0x000fe20000004100 */
[----:B------:R-:W-:Y:S01]  /*1010*/  FMUL.FTZ R176, R15, R8 ;  /* 0x000000080fb07220 */ /* 0x000fe20000410000 */
[----:B------:R-:W-:Y:S01]  /*1020*/  @P1 HADD2.F32 R2, -RZ, R31.H1_H1 ;  /* 0x3000001fff021230 */ /* 0x000fe20000004100 */
[----:B------:R-:W-:Y:S01]  /*1030*/  FMUL.FTZ R22, R13, R5 ;  /* 0x000000050d167220 */ /* 0x000fe20000410000 */
[----:B------:R-:W-:Y:S01]  /*1040*/  @P1 HADD2.F32 R3, -RZ, R30.H1_H1 ;  /* 0x3000001eff031230 */ /* 0x000fe20000004100 */
[----:B------:R-:W-:Y:S01]  /*1050*/  FMUL.FTZ R21, R12, R4 ;  /* 0x000000040c157220 */ /* 0x000fe20000410000 */
[----:B------:R-:W4:Y:S01]  /*1060*/  LDL R16, [R1+0x108] ;  /* 0x0001080001107983 */ /* 0x000f220000100800 */
[----:B------:R-:W-:-:S02]  /*1070*/  @P1 FADD.FTZ R23, R23, R6 ;  /* 0x0000000617171221 */ /* 0x000fc40000010000 */
[----:B------:R-:W-:Y:S01]  /*1080*/  @P1 FADD.FTZ R176, R176, R7 ;  /* 0x00000007b0b01221 */ /* 0x000fe20000010000 */
[----:B------:R-:W2:Y:S01]  /*1090*/  LDL R15, [R1+0xf0] ;  /* 0x0000f000010f7983 */ /* 0x000ea20000100800 */
[----:B------:R-:W-:Y:S01]  /*10a0*/  @P1 FADD.FTZ R27, R27, R2 ;  /* 0x000000021b1b1221 */ /* 0x000fe20000010000 */
[----:B------:R-:W-:Y:S01]  /*10b0*/  LEA R2, P0, R187, c[0x0][0x188], 0x4 ;  /* 0x00006200bb027a11 */ /* 0x000fe200078020ff */
[----:B------:R-:W-:Y:S01]  /*10c0*/  @P1 FADD.FTZ R22, R22, R3 ;  /* 0x0000000316161221 */ /* 0x000fe20000010000 */
[----:B------:R-:W2:Y:S01]  /*10d0*/  LDL R14, [R1+0xf8] ;  /* 0x0000f800010e7983 */ /* 0x000ea20000100800 */
[----:B------:R-:W-:Y:S01]  /*10e0*/  @P1 FADD.FTZ R21, R21, R0 ;  /* 0x0000000015151221 */ /* 0x000fe20000010000 */
[----:B------:R-:W-:Y:S01]  /*10f0*/  LEA.HI.X R3, R187, c[0x0][0x18c], RZ, 0x4, P0 ;  /* 0x00006300bb037a11 */ /* 0x000fe200000f24ff */
[----:B------:R-:W-:Y:S01]  /*1100*/  IMAD.WIDE.U32 R8, R19, R240, c[0x0][0x170] ;  /* 0x00005c0013087625 */ /* 0x000fe200078e00f0 */
[----:B------:R-:W-:Y:S01]  /*1110*/  F2FP.PACK_AB R7, R27, R176 ;  /* 0x000000b01b07723e */ /* 0x000fe200000000ff */
[----:B------:R-:W2:Y:S01]  /*1120*/  LDL R13, [R1+0xfc] ;  /* 0x0000fc00010d7983 */ /* 0x000ea20000100800 */
[----:B------:R-:W-:-:S02]  /*1130*/  F2FP.PACK_AB R6, R22, R23 ;  /* 0x000000171606723e */ /* 0x000fc400000000ff */
[----:B------:R-:W-:Y:S02]  /*1140*/  F2FP.PACK_AB R5, R21, R24 ;  /* 0x000000181505723e */ /* 0x000fe400000000ff */
[----:B------:R-:W-:-:S05]  /*1150*/  F2FP.PACK_AB R4, R25, R26 ;  /* 0x0000001a1904723e */ /* 0x000fca00000000ff */
[----:B------:R0:W-:Y:S04]  /*1160*/  STG.E.128 [R2.64], R4 ;  /* 0x0000000402007986 */ /* 0x0001e8000c101d04 */
[----:B0-----:R-:W2:Y:S01]  /*1170*/  LDG.E.128 R4, [R8.64] ;  /* 0x0000000408047981 */ /* 0x001ea2000c1e1d00 */
[----:B------:R-:W-:-:S05]  /*1180*/  @P1 IMAD.WIDE.U32 R2, R19, R240, c[0x0][0x180] ;  /* 0x0000600013021625 */ /* 0x000fca00078e00f0 */
[----:B------:R-:W3:Y:S01]  /*1190*/  @P1 LDG.E.128 R28, [R2.64] ;  /* 0x00000004021c1981 */ /* 0x000ee2000c1e1d00 */
[--C-:B--2---:R-:W-:Y:S02]  /*11a0*/  HADD2.F32 R9, -RZ, R4.reuse.H0_H0 ;  /* 0x20000004ff097230 */ /* 0x104fe40000004100 */
[----:B------:R-:W-:Y:S02]  /*11b0*/  HADD2.F32 R11, -RZ, R4.H1_H1 ;  /* 0x30000004ff0b7230 */ /* 0x000fe40000004100 */
[----:B------:R-:W-:Y:S02]  /*11c0*/  HADD2.F32 R10, -RZ, R5.H0_H0 ;  /* 0x20000005ff0a7230 */ /* 0x000fe40000004100 */
[--C-:B------:R-:W-:Y:S01]  /*11d0*/  HADD2.F32 R12, -RZ, R6.reuse.H0_H0 ;  /* 0x20000006ff0c7230 */ /* 0x100fe20000004100 */
[-C--:B------:R-:W-:Y:S01]  /*11e0*/  FMUL.FTZ R9, R9, R186.reuse ;  /* 0x000000ba09097220 */ /* 0x080fe20000410000 */
[----:B------:R-:W-:Y:S01]  /*11f0*/  HADD2.F32 R8, -RZ, R7.H0_H0 ;  /* 0x20000007ff087230 */ /* 0x000fe20000004100 */
[-C--:B------:R-:W-:Y:S01]  /*1200*/  FMUL.FTZ R11, R11, R186.reuse ;  /* 0x000000ba0b0b7220 */ /* 0x080fe20000410000 */
[----:B------:R-:W-:Y:S01]  /*1210*/  HADD2.F32 R5, -RZ, R5.H1_H1 ;  /* 0x30000005ff057230 */ /* 0x000fe20000004100 */
[-C--:B------:R-:W-:Y:S01]  /*1220*/  FMUL.FTZ R10, R10, R186.reuse ;  /* 0x000000ba0a0a7220 */ /* 0x080fe20000410000 */
[----:B------:R-:W-:Y:S01]  /*1230*/  HADD2.F32 R6, -RZ, R6.H1_H1 ;  /* 0x30000006ff067230 */ /* 0x000fe20000004100 */
[----:B------:R-:W-:Y:S01]  /*1240*/  FMUL.FTZ R12, R12, R186 ;  /* 0x000000ba0c0c7220 */ /* 0x000fe20000410000 */
[----:B------:R-:W-:Y:S01]  /*1250*/  HADD2.F32 R7, -RZ, R7.H1_H1 ;  /* 0x30000007ff077230 */ /* 0x000fe20000004100 */
[----:B------:R-:W-:Y:S01]  /*1260*/  FMUL.FTZ R18, R18, R9 ;  /* 0x0000000912127220 */ /* 0x000fe20000410000 */
[--C-:B---3--:R-:W-:Y:S01]  /*1270*/  @P1 HADD2.F32 R0, -RZ, R28.reuse.H0_H0 ;  /* 0x2000001cff001230 */ /* 0x108fe20000004100 */
[----:B------:R-:W-:Y:S01]  /*1280*/  FMUL.FTZ R17, R17, R11 ;  /* 0x0000000b11117220 */ /* 0x000fe20000410000 */
[----:B------:R-:W-:Y:S01]  /*1290*/  @P1 HADD2.F32 R4, -RZ, R28.H1_H1 ;  /* 0x3000001cff041230 */ /* 0x000fe20000004100 */
[----:B----4-:R-:W-:Y:S01]  /*12a0*/  FMUL.FTZ R16, R16, R10 ;  /* 0x0000000a10107220 */ /* 0x010fe20000410000 */
[----:B------:R-:W-:Y:S01]  /*12b0*/  @P1 HADD2.F32 R3, -RZ, R29.H0_H0 ;  /* 0x2000001dff031230 */ /* 0x000fe20000004100 */
[----:B------:R-:W-:Y:S01]  /*12c0*/  FMUL.FTZ R15, R15, R12 ;  /* 0x0000000c0f0f7220 */ /* 0x000fe20000410000 */
[----:B------:R-:W-:Y:S01]  /*12d0*/  @P1 HADD2.F32 R2, -RZ, R30.H0_H0 ;  /* 0x2000001eff021230 */ /* 0x000fe20000004100 */
[----:B------:R-:W-:-:S02]  /*12e0*/  FMUL.FTZ R8, R8, R186 ;  /* 0x000000ba08087220 */ /* 0x000fc40000410000 */
[-C--:B------:R-:W-:Y:S02]  /*12f0*/  FMUL.FTZ R7, R7, R186.reuse ;  /* 0x000000ba07077220 */ /* 0x080fe40000410000 */
[-C--:B------:R-:W-:Y:S02]  /*1300*/  FMUL.FTZ R6, R6, R186.reuse ;  /* 0x000000ba06067220 */ /* 0x080fe40000410000 */
[----:B------:R-:W-:Y:S02]  /*1310*/  FMUL.FTZ R5, R5, R186 ;  /* 0x000000ba05057220 */ /* 0x000fe40000410000 */
[----:B------:R-:W-:Y:S01]  /*1320*/  @P1 FADD.FTZ R18, R0, R18 ;  /* 0x0000001200121221 */ /* 0x000fe20000010000 */
[--C-:B------:R-:W-:Y:S01]  /*1330*/  @P1 HADD2.F32 R0, -RZ, R31.reuse.H0_H0 ;  /* 0x2000001fff001230 */ /* 0x100fe20000004100 */
[----:B------:R-:W-:Y:S01]  /*1340*/  @P1 FADD.FTZ R17, R4, R17 ;  /* 0x0000001104111221 */ /* 0x000fe20000010000 */
[----:B------:R-:W-:Y:S01]  /*1350*/  @P1 HADD2.F32 R4, -RZ, R31.H1_H1 ;  /* 0x3000001fff041230 */ /* 0x000fe20000004100 */
[----:B------:R-:W-:Y:S01]  /*1360*/  @P1 FADD.FTZ R16, R3, R16 ;  /* 0x0000001003101221 */ /* 0x000fe20000010000 */
[----:B------:R-:W-:Y:S01]  /*1370*/  @P1 HADD2.F32 R3, -RZ, R30.H1_H1 ;  /* 0x3000001eff031230 */ /* 0x000fe20000004100 */
[----:B------:R-:W-:Y:S01]  /*1380*/  @P1 FADD.FTZ R15, R2, R15 ;  /* 0x0000000f020f1221 */ /* 0x000fe20000010000 */
[----:B------:R-:W-:Y:S01]  /*1390*/  @P1 HADD2.F32 R2, -RZ, R29.H1_H1 ;  /* 0x3000001dff021230 */ /* 0x000fe20000004100 */
[----:B------:R-:W-:-:S02]  /*13a0*/  FMUL.FTZ R14, R14, R8 ;  /* 0x000000080e0e7220 */ /* 0x000fc40000410000 */
[----:B------:R-:W-:Y:S02]  /*13b0*/  FMUL.FTZ R13, R13, R7 ;  /* 0x000000070d0d7220 */ /* 0x000fe40000410000 */
[----:B------:R-:W-:Y:S02]  /*13c0*/  FMUL.FTZ R12, R173, R6 ;  /* 0x00000006ad0c7220 */ /* 0x000fe40000410000 */
[----:B------:R-:W-:Y:S01]  /*13d0*/  FMUL.FTZ R11, R172, R5 ;  /* 0x00000005ac0b7220 */ /* 0x000fe20000410000 */
[----:B------:R-:W-:Y:S01]  /*13e0*/  IADD3 R10, R187, 0x40, RZ ;  /* 0x00000040bb0a7810 */ /* 0x000fe20007ffe0ff */
[----:B------:R-:W-:Y:S02]  /*13f0*/  @P1 FADD.FTZ R14, R0, R14 ;  /* 0x0000000e000e1221 */ /* 0x000fe40000010000 */
[----:B------:R-:W-:Y:S02]  /*1400*/  @P1 FADD.FTZ R13, R4, R13 ;  /* 0x0000000d040d1221 */ /* 0x000fe40000010000 */
[----:B------:R-:W-:-:S02]  /*1410*/  @P1 FADD.FTZ R12, R3, R12 ;  /* 0x0000000c030c1221 */ /* 0x000fc40000010000 */
        /* <DEDUP_REMOVED lines=11> */
[----:B--2---:R-:W-:Y:S02]  /*14d0*/  HADD2.F32 R9, -RZ, R4.H1_H1 ;  /* 0x30000004ff097230 */ /* 0x004fe40000004100 */
[----:B------:R-:W-:Y:S02]  /*14e0*/  HADD2.F32 R177, -RZ, R6.H0_H0 ;  /* 0x20000006ffb17230 */ /* 0x000fe40000004100 */
[--C-:B------:R-:W-:Y:S02]  /*14f0*/  HADD2.F32 R8, -RZ, R5.reuse.H0_H0 ;  /* 0x20000005ff087230 */ /* 0x100fe40000004100 */
[----:B------:R-:W-:Y:S02]  /*1500*/  HADD2.F32 R0, -RZ, R4.H0_H0 ;  /* 0x20000004ff007230 */ /* 0x000fe40000004100 */
[----:B0-----:R-:W-:Y:S01]  /*1510*/  HADD2.F32 R3, -RZ, R6.H1_H1 ;  /* 0x30000006ff037230 */ /* 0x001fe20000004100 */
[-C--:B------:R-:W-:Y:S01]  /*1520*/  FMUL.FTZ R6, R9, R186.reuse ;  /* 0x000000ba09067220 */ /* 0x080fe20000410000 */
[----:B------:R-:W-:Y:S01]  /*1530*/  HADD2.F32 R2, -RZ, R5.H1_H1 ;  /* 0x30000005ff027230 */ /* 0x000fe20000004100 */
[----:B------:R-:W-:Y:S01]  /*1540*/  FMUL.FTZ R177, R177, R186 ;  /* 0x000000bab1b17220 */ /* 0x000fe20000410000 */
[----:B------:R-:W-:-:S02]  /*1550*/  HADD2.F32 R4, -RZ, R7.H0_H0 ;  /* 0x20000007ff047230 */ /* 0x000fc40000004100 */
[----:B------:R-:W-:Y:S01]  /*1560*/  HADD2.F32 R5, -RZ, R7.H1_H1 ;  /* 0x30000007ff057230 */ /* 0x000fe20000004100 */
[-C--:B------:R-:W-:Y:S01]  /*1570*/  FMUL.FTZ R7, R8, R186.reuse ;  /* 0x000000ba08077220 */ /* 0x080fe20000410000 */
[----:B---3--:R-:W-:Y:S01]  /*1580*/  @P1 HADD2.F32 R175, -RZ, R30.H0_H0 ;  /* 0x2000001effaf1230 */ /* 0x008fe20000004100 */
[----:B------:R-:W-:Y:S02]  /*1590*/  FMUL.FTZ R0, R0, R186 ;  /* 0x000000ba00007220 */ /* 0x000fe40000410000 */
[----:B------:R-:W-:Y:S02]  /*15a0*/  FMUL.FTZ R8, R184, R6 ;  /* 0x00000006b8087220 */ /* 0x000fe40000410000 */
[----:B------:R-:W-:Y:S01]  /*15b0*/  FMUL.FTZ R6, R182, R177 ;  /* 0x000000b1b6067220 */ /* 0x000fe20000410000 */
[--C-:B------:R-:W-:Y:S01]  /*15c0*/  @P1 HADD2.F32 R172, -RZ, R28.reuse.H0_H0 ;  /* 0x2000001cffac1230 */ /* 0x100fe20000004100 */
[----:B------:R-:W-:Y:S01]  /*15d0*/  FMUL.FTZ R9, R185, R0 ;  /* 0x00000000b9097220 */ /* 0x000fe20000410000 */
[----:B------:R-:W-:Y:S01]  /*15e0*/  @P1 HADD2.F32 R173, -RZ, R28.H1_H1 ;  /* 0x3000001cffad1230 */ /* 0x000fe20000004100 */
[----:B------:R-:W-:Y:S01]  /*15f0*/  FMUL.FTZ R7, R183, R7 ;  /* 0x00000007b7077220 */ /* 0x000fe20000410000 */
[----:B------:R-:W-:Y:S01]  /*1600*/  @P1 HADD2.F32 R174, -RZ, R29.H0_H0 ;  /* 0x2000001dffae1230 */ /* 0x000fe20000004100 */
[----:B------:R-:W-:-:S02]  /*1610*/  @P1 FADD.FTZ R6, R175, R6 ;  /* 0x00000006af061221 */ /* 0x000fc40000010000 */
[-C--:B------:R-:W-:Y:S02]  /*1620*/  FMUL.FTZ R4, R4, R186.reuse ;  /* 0x000000ba04047220 */ /* 0x080fe40000410000 */
[-C--:B------:R-:W-:Y:S02]  /*1630*/  FMUL.FTZ R175, R5, R186.reuse ;  /* 0x000000ba05af7220 */ /* 0x080fe40000410000 */
[-C--:B------:R-:W-:Y:S02]  /*1640*/  FMUL.FTZ R3, R3, R186.reuse ;  /* 0x000000ba03037220 */ /* 0x080fe40000410000 */
[----:B------:R-:W-:Y:S01]  /*1650*/  FMUL.FTZ R2, R2, R186 ;  /* 0x000000ba02027220 */ /* 0x000fe20000410000 */
[----:B------:R-:W-:Y:S01]  /*1660*/  @P1 HADD2.F32 R0, -RZ, R29.H1_H1 ;  /* 0x3000001dff001230 */ /* 0x000fe20000004100 */
[----:B------:R-:W-:Y:S01]  /*1670*/  @P1 FADD.FTZ R9, R172, R9 ;  /* 0x00000009ac091221 */ /* 0x000fe20000010000 */
[----:B------:R-:W-:Y:S01]  /*1680*/  @P1 HADD2.F32 R172, -RZ, R30.H1_H1 ;  /* 0x3000001effac1230 */ /* 0x000fe20000004100 */
[----:B------:R-:W-:Y:S01]  /*1690*/  @P1 FADD.FTZ R8, R173, R8 ;  /* 0x00000008ad081221 */ /* 0x000fe20000010000 */
[--C-:B------:R-:W-:Y:S01]  /*16a0*/  @P1 HADD2.F32 R173, -RZ, R31.reuse.H0_H0 ;  /* 0x2000001fffad1230 */ /* 0x100fe20000004100 */
[----:B------:R-:W-:Y:S01]  /*16b0*/  @P1 FADD.FTZ R7, R174, R7 ;  /* 0x00000007ae071221 */ /* 0x000fe20000010000 */
[----:B------:R-:W-:Y:S01]  /*16c0*/  @P1 HADD2.F32 R174, -RZ, R31.H1_H1 ;  /* 0x3000001fffae1230 */ /* 0x000fe20000004100 */
[----:B------:R-:W-:-:S02]  /*16d0*/  FMUL.FTZ R5, R181, R4 ;  /* 0x00000004b5057220 */ /* 0x000fc40000410000 */
[----:B------:R-:W-:Y:S02]  /*16e0*/  FMUL.FTZ R4, R180, R175 ;  /* 0x000000afb4047220 */ /* 0x000fe40000410000 */
[----:B------:R-:W-:Y:S02]  /*16f0*/  FMUL.FTZ R3, R179, R3 ;  /* 0x00000003b3037220 */ /* 0x000fe40000410000 */
[----:B------:R-:W-:Y:S02]  /*1700*/  FMUL.FTZ R2, R178, R2 ;  /* 0x00000002b2027220 */ /* 0x000fe40000410000 */
[----:B------:R-:W-:Y:S02]  /*1710*/  @P1 FADD.FTZ R5, R173, R5 ;  /* 0x00000005ad051221 */ /* 0x000fe40000010000 */
[----:B------:R-:W-:Y:S02]  /*1720*/  @P1 FADD.FTZ R4, R174, R4 ;  /* 0x00000004ae041221 */ /* 0x000fe40000010000 */
[----:B------:R-:W-:-:S02]  /*1730*/  @P1 FADD.FTZ R3, R172, R3 ;  /* 0x00000003ac031221 */ /* 0x000fc40000010000 */
[----:B------:R-:W-:Y:S01]  /*1740*/  @P1 FADD.FTZ R2, R0, R2 ;  /* 0x0000000200021221 */ /* 0x000fe20000010000 */
[----:B------:R-:W-:Y:S01]  /*1750*/  IADD3 R0, R187, 0x60, RZ ;  /* 0x00000060bb007810 */ /* 0x000fe20007ffe0ff */
[----:B------:R-:W-:Y:S01]  /*1760*/  IMAD.WIDE.U32 R178, R10, R240, c[0x0][0x188] ;  /* 0x000062000ab27625 */ /* 0x000fe200078e00f0 */
[----:B------:R-:W-:Y:S02]  /*1770*/  F2FP.PACK_AB R175, R4, R5 ;  /* 0x0000000504af723e */ /* 0x000fe400000000ff */
[----:B------:R-:W-:Y:S01]  /*1780*/  F2FP.PACK_AB R174, R3, R6 ;  /* 0x0000000603ae723e */ /* 0x000fe200000000ff */
[----:B------:R-:W-:Y:S01]  /*1790*/  IMAD.WIDE.U32 R180, R0, R240, c[0x0][0x170] ;  /* 0x00005c0000b47625 */ /* 0x000fe200078e00f0 */
[----:B------:R-:W-:Y:S02]  /*17a0*/  F2FP.PACK_AB R173, R2, R7 ;  /* 0x0000000702ad723e */ /* 0x000fe400000000ff */
[----:B------:R-:W-:-:S05]  /*17b0*/  F2FP.PACK_AB R172, R8, R9 ;  /* 0x0000000908ac723e */ /* 0x000fca00000000ff */
[----:B------:R0:W-:Y:S04]  /*17c0*/  STG.E.128 [R178.64], R172 ;  /* 0x000000acb2007986 */ /* 0x0001e8000c101d04 */
[----:B0-----:R-:W2:Y:S01]  /*17d0*/  LDG.E.128 R172, [R180.64] ;  /* 0x00000004b4ac7981 */ /* 0x001ea2000c1e1d00 */
[----:B------:R-:W-:-:S05]  /*17e0*/  @P1 IMAD.WIDE.U32 R178, R0, R240, c[0x0][0x180] ;  /* 0x0000600000b21625 */ /* 0x000fca00078e00f0 */
[----:B------:R2:W3:Y:S02]  /*17f0*/  @P1 LDG.E.128 R28, [R178.64] ;  /* 0x00000004b21c1981 */ /* 0x0004e4000c1e1d00 */
[--C-:B--2---:R-:W-:Y:S02]  /*1800*/  HADD2.F32 R179, -RZ, R172.reuse.H1_H1 ;  /* 0x300000acffb37230 */ /* 0x104fe40000004100 */
[----:B------:R-:W-:Y:S02]  /*1810*/  HADD2.F32 R177, -RZ, R172.H0_H0 ;  /* 0x200000acffb17230 */ /* 0x000fe40000004100 */
[----:B------:R-:W-:Y:S02]  /*1820*/  HADD2.F32 R178, -RZ, R173.H0_H0 ;  /* 0x200000adffb27230 */ /* 0x000fe40000004100 */
[--C-:B------:R-:W-:Y:S01]  /*1830*/  HADD2.F32 R180, -RZ, R174.reuse.H0_H0 ;  /* 0x200000aeffb47230 */ /* 0x100fe20000004100 */
[-C--:B------:R-:W-:Y:S01]  /*1840*/  FMUL.FTZ R179, R179, R186.reuse ;  /* 0x000000bab3b37220 */ /* 0x080fe20000410000 */
[--C-:B------:R-:W-:Y:S01]  /*1850*/  HADD2.F32 R183, -RZ, R175.reuse.H0_H0 ;  /* 0x200000afffb77230 */ /* 0x100fe20000004100 */
        /* <DEDUP_REMOVED lines=45> */
[--C-:B--2---:R-:W-:Y:S02]  /*1b30*/  HADD2.F32 R194, -RZ, R172.reuse.H1_H1 ;  /* 0x300000acffc27230 */ /* 0x104fe40000004100 */
[----:B------:R-:W-:Y:S02]  /*1b40*/  HADD2.F32 R193, -RZ, R173.H0_H0 ;  /* 0x200000adffc17230 */ /* 0x000fe40000004100 */
[----:B------:R-:W-:Y:S02]  /*1b50*/  HADD2.F32 R192, -RZ, R172.H0_H0 ;  /* 0x200000acffc07230 */ /* 0x000fe40000004100 */
[--C-:B------:R-:W-:Y:S01]  /*1b60*/  HADD2.F32 R195, -RZ, R174.reuse.H0_H0 ;  /* 0x200000aeffc37230 */ /* 0x100fe20000004100 */
[-C--:B------:R-:W-:Y:S01]  /*1b70*/  FMUL.FTZ R194, R194, R186.reuse ;  /* 0x000000bac2c27220 */ /* 0x080fe20000410000 */
[----:B------:R-:W-:Y:S01]  /*1b80*/  HADD2.F32 R190, -RZ, R175.H0_H0 ;  /* 0x200000afffbe7230 */ /* 0x000fe20000004100 */
[-C--:B------:R-:W-:Y:S01]  /*1b90*/  FMUL.FTZ R193, R193, R186.reuse ;  /* 0x000000bac1c17220 */ /* 0x080fe20000410000 */
[----:B0-----:R-:W-:Y:S01]  /*1ba0*/  HADD2.F32 R189, -RZ, R174.H1_H1 ;  /* 0x300000aeffbd7230 */ /* 0x001fe20000004100 */
        /* <DEDUP_REMOVED lines=43> */
[--C-:B--2---:R-:W-:Y:S02]  /*1e60*/  HADD2.F32 R201, -RZ, R172.reuse.H0_H0 ;  /* 0x200000acffc97230 */ /* 0x104fe40000004100 */
[----:B------:R-:W-:Y:S02]  /*1e70*/  HADD2.F32 R203, -RZ, R172.H1_H1 ;  /* 0x300000acffcb7230 */ /* 0x000fe40000004100 */
[--C-:B------:R-:W-:Y:S02]  /*1e80*/  HADD2.F32 R202, -RZ, R173.reuse.H0_H0 ;  /* 0x200000adffca7230 */ /* 0x100fe40000004100 */
[--C-:B------:R-:W-:Y:S01]  /*1e90*/  HADD2.F32 R204, -RZ, R174.reuse.H0_H0 ;  /* 0x200000aeffcc7230 */ /* 0x100fe20000004100 */
[-C--:B------:R-:W-:Y:S02]  /*1ea0*/  FMUL.FTZ R201, R201, R186.reuse ;  /* 0x000000bac9c97220 */ /* 0x080fe40000410000 */
[-C--:B------:R-:W-:Y:S01]  /*1eb0*/  FMUL.FTZ R203, R203, R186.reuse ;  /* 0x000000bacbcb7220 */ /* 0x080fe20000410000 */
[----:B------:R-:W-:Y:S01]  /*1ec0*/  HADD2.F32 R197, -RZ, R173.H1_H1 ;  /* 0x300000adffc57230 */ /* 0x000fe20000004100 */
[-C--:B------:R-:W-:Y:S01]  /*1ed0*/  FMUL.FTZ R202, R202, R186.reuse ;  /* 0x000000bacaca7220 */ /* 0x080fe20000410000 */
[----:B0-----:R-:W-:Y:S01]  /*1ee0*/  HADD2.F32 R198, -RZ, R174.H1_H1 ;  /* 0x300000aeffc67230 */ /* 0x001fe20000004100 */
[----:B------:R-:W-:Y:S01]  /*1ef0*/  FMUL.FTZ R204, R204, R186 ;  /* 0x000000bacccc7220 */ /* 0x000fe20000410000 */
[----:B------:R-:W-:-:S02]  /*1f00*/  HADD2.F32 R199, -RZ, R175.H0_H0 ;  /* 0x200000afffc77230 */ /* 0x000fc40000004100 */
[----:B------:R-:W-:Y:S01]  /*1f10*/  HADD2.F32 R200, -RZ, R175.H1_H1 ;  /* 0x300000afffc87230 */ /* 0x000fe20000004100 */
[----:B------:R-:W-:Y:S01]  /*1f20*/  FMUL.FTZ R209, R207, R201 ;  /* 0x000000c9cfd17220 */ /* 0x000fe20000410000 */
[--C-:B---3--:R-:W-:Y:S01]  /*1f30*/  @P1 HADD2.F32 R172, -RZ, R28.reuse.H0_H0 ;  /* 0x2000001cffac1230 */ /* 0x108fe20000004100 */
[----:B------:R-:W-:Y:S01]  /*1f40*/  FMUL.FTZ R208, R206, R203 ;  /* 0x000000cbced07220 */ /* 0x000fe20000410000 */
[----:B------:R-:W-:Y:S01]  /*1f50*/  @P1 HADD2.F32 R175, -RZ, R28.H1_H1 ;  /* 0x3000001cffaf1230 */ /* 0x000fe20000004100 */
[----:B------:R-:W-:Y:S01]  /*1f60*/  FMUL.FTZ R207, R205, R202 ;  /* 0x000000cacdcf7220 */ /* 0x000fe20000410000 */
[----:B------:R-:W-:Y:S01]  /*1f70*/  @P1 HADD2.F32 R174, -RZ, R29.H0_H0 ;  /* 0x2000001dffae1230 */ /* 0x000fe20000004100 */
[----:B-----5:R-:W-:Y:S01]  /*1f80*/  FMUL.FTZ R206, R248, R204 ;  /* 0x000000ccf8ce7220 */ /* 0x020fe20000410000 */
[----:B------:R-:W-:Y:S01]  /*1f90*/  @P1 HADD2.F32 R173, -RZ, R30.H0_H0 ;  /* 0x2000001effad1230 */ /* 0x000fe20000004100 */
[-C--:B------:R-:W-:Y:S02]  /*1fa0*/  FMUL.FTZ R199, R199, R186.reuse ;  /* 0x000000bac7c77220 */ /* 0x080fe40000410000 */
[----:B------:R-:W-:-:S02]  /*1fb0*/  FMUL.FTZ R200, R200, R186 ;  /* 0x000000bac8c87220 */ /* 0x000fc40000410000 */
        /* <DEDUP_REMOVED lines=29> */
[----:B------:R-:W-:Y:S01]  /*2190*/  IADD3 R216, R187, 0xe0, RZ ;  /* 0x000000e0bbd87810 */ /* 0x000fe20007ffe0ff */
[----:B------:R-:W-:Y:S01]  /*21a0*/  IMAD.WIDE.U32 R218, R197, R240, c[0x0][0x188] ;  /* 0x00006200c5da7625 */ /* 0x000fe200078e00f0 */
[--C-:B--2---:R-:W-:Y:S02]  /*21b0*/  HADD2.F32 R210, -RZ, R172.reuse.H1_H1 ;  /* 0x300000acffd27230 */ /* 0x104fe40000004100 */
[----:B------:R-:W-:Y:S02]  /*21c0*/  HADD2.F32 R200, -RZ, R172.H0_H0 ;  /* 0x200000acffc87230 */ /* 0x000fe40000004100 */
[--C-:B------:R-:W-:Y:S02]  /*21d0*/  HADD2.F32 R201, -RZ, R173.reuse.H0_H0 ;  /* 0x200000adffc97230 */ /* 0x100fe40000004100 */
[--C-:B------:R-:W-:Y:S01]  /*21e0*/  HADD2.F32 R211, -RZ, R174.reuse.H0_H0 ;  /* 0x200000aeffd37230 */ /* 0x100fe20000004100 */
[-C--:B------:R-:W-:Y:S01]  /*21f0*/  FMUL.FTZ R210, R210, R186.reuse ;  /* 0x000000bad2d27220 */ /* 0x080fe20000410000 */
[----:B0-----:R-:W-:Y:S01]  /*2200*/  HADD2.F32 R198, -RZ, R173.H1_H1 ;  /* 0x300000adffc67230 */ /* 0x001fe20000004100 */
[-C--:B------:R-:W-:Y:S01]  /*2210*/  FMUL.FTZ R200, R200, R186.reuse ;  /* 0x000000bac8c87220 */ /* 0x080fe20000410000 */
[----:B------:R-:W-:Y:S01]  /*2220*/  HADD2.F32 R199, -RZ, R174.H1_H1 ;  /* 0x300000aeffc77230 */ /* 0x000fe20000004100 */
[-C--:B------:R-:W-:Y:S01]  /*2230*/  FMUL.FTZ R214, R201, R186.reuse ;  /* 0x000000bac9d67220 */ /* 0x080fe20000410000 */
[--C-:B------:R-:W-:Y:S01]  /*2240*/  HADD2.F32 R212, -RZ, R175.reuse.H0_H0 ;  /* 0x200000afffd47230 */ /* 0x100fe20000004100 */
        /* <DEDUP_REMOVED lines=30> */
[----:B------:R-:W-:Y:S01]  /*2430*/  F2FP.PACK_AB R175, R213, R212 ;  /* 0x000000d4d5af723e */ /* 0x000fe200000000ff */
[----:B------:R-:W-:Y:S01]  /*2440*/  IMAD.WIDE.U32 R198, R216, R240, c[0x0][0x170] ;  /* 0x00005c00d8c67625 */ /* 0x000fe200078e00f0 */
[----:B------:R-:W-:Y:S02]  /*2450*/  F2FP.PACK_AB R174, R214, R211 ;  /* 0x000000d3d6ae723e */ /* 0x000fe400000000ff */
[----:B------:R-:W-:Y:S02]  /*2460*/  F2FP.PACK_AB R173, R215, R210 ;  /* 0x000000d2d7ad723e */ /* 0x000fe400000000ff */
[----:B------:R-:W-:-:S05]  /*2470*/  F2FP.PACK_AB R172, R201, R200 ;  /* 0x000000c8c9ac723e */ /* 0x000fca00000000ff */
[----:B------:R0:W-:Y:S04]  /*2480*/  STG.E.128 [R218.64], R172 ;  /* 0x000000acda007986 */ /* 0x0001e8000c101d04 */
[----:B0-----:R0:W2:Y:S02]  /*2490*/  LDG.E.128 R172, [R198.64] ;  /* 0x00000004c6ac7981 */ /* 0x0010a4000c1e1d00 */
[----:B0-----:R-:W-:-:S05]  /*24a0*/  @P1 IMAD.WIDE.U32 R198, R216, R240, c[0x0][0x180] ;  /* 0x00006000d8c61625 */ /* 0x001fca00078e00f0 */
[----:B------:R2:W3:Y:S02]  /*24b0*/  @P1 LDG.E.128 R28, [R198.64] ;  /* 0x00000004c61c1981 */ /* 0x0004e4000c1e1d00 */
[----:B--2---:R-:W-:Y:S02]  /*24c0*/  HADD2.F32 R198, -RZ, R172.H0_H0 ;  /* 0x200000acffc67230 */ /* 0x004fe40000004100 */
[----:B------:R-:W-:Y:S02]  /*24d0*/  HADD2.F32 R199, -RZ, R173.H0_H0 ;  /* 0x200000adffc77230 */ /* 0x000fe40000004100 */
[--C-:B------:R-:W-:Y:S02]  /*24e0*/  HADD2.F32 R217, -RZ, R174.reuse.H0_H0 ;  /* 0x200000aeffd97230 */ /* 0x100fe40000004100 */
[--C-:B------:R-:W-:Y:S01]  /*24f0*/  HADD2.F32 R218, -RZ, R175.reuse.H0_H0 ;  /* 0x200000afffda7230 */ /* 0x100fe20000004100 */
[-C--:B------:R-:W-:Y:S01]  /*2500*/  FMUL.FTZ R198, R198, R186.reuse ;  /* 0x000000bac6c67220 */ /* 0x080fe20000410000 */
[----:B------:R-:W-:Y:S01]  /*2510*/  HADD2.F32 R221, -RZ, R174.H1_H1 ;  /* 0x300000aeffdd7230 */ /* 0x000fe20000004100 */
[-C--:B------:R-:W-:Y:S01]  /*2520*/  FMUL.FTZ R199, R199, R186.reuse ;  /* 0x000000bac7c77220 */ /* 0x080fe20000410000 */
[----:B------:R-:W-:Y:S01]  /*2530*/  HADD2.F32 R222, -RZ, R175.H1_H1 ;  /* 0x300000afffde7230 */ /* 0x000fe20000004100 */
[-C--:B------:R-:W-:Y:S01]  /*2540*/  FMUL.FTZ R217, R217, R186.reuse ;  /* 0x000000bad9d97220 */ /* 0x080fe20000410000 */
[----:B------:R-:W-:Y:S01]  /*2550*/  HADD2.F32 R219, -RZ, R172.H1_H1 ;  /* 0x300000acffdb7230 */ /* 0x000fe20000004100 */
[----:B------:R-:W-:Y:S01]  /*2560*/  FMUL.FTZ R218, R218, R186 ;  /* 0x000000badada7220 */ /* 0x000fe20000410000 */
[----:B------:R-:W-:Y:S01]  /*2570*/  HADD2.F32 R220, -RZ, R173.H1_H1 ;  /* 0x300000adffdc7230 */ /* 0x000fe20000004100 */
[----:B------:R-:W-:Y:S01]  /*2580*/  FMUL.FTZ R198, R148, R198 ;  /* 0x000000c694c67220 */ /* 0x000fe20000410000 */
[----:B---3--:R-:W-:Y:S01]  /*2590*/  @P1 HADD2.F32 R172, -RZ, R28.H0_H0 ;  /* 0x2000001cffac1230 */ /* 0x008fe20000004100 */
[----:B------:R-:W-:Y:S01]  /*25a0*/  FMUL.FTZ R199, R150, R199 ;  /* 0x000000c796c77220 */ /* 0x000fe20000410000 */
[----:B------:R-:W-:Y:S01]  /*25b0*/  @P1 HADD2.F32 R175, -RZ, R29.H0_H0 ;  /* 0x2000001dffaf1230 */ /* 0x000fe20000004100 */
        /* <DEDUP_REMOVED lines=28> */
[----:B------:R-:W-:Y:S02]  /*2780*/  F2FP.PACK_AB R172, R222, R198 ;  /* 0x000000c6deac723e */ /* 0x000fe400000000ff */
[----:B------:R-:W-:-:S03]  /*2790*/  IADD3 R223, R187, 0x100, RZ ;  /* 0x00000100bbdf7810 */ /* 0x000fc60007ffe0ff */
[----:B------:R0:W-:Y:S02]  /*27a0*/  STG.E.128 [R224.64], R172 ;  /* 0x000000ace0007986 */ /* 0x0001e4000c101d04 */
[----:B0-----:R-:W-:-:S06]  /*27b0*/  IMAD.WIDE.U32 R172, R223, R240, c[0x0][0x170] ;  /* 0x00005c00dfac7625 */ /* 0x001fcc00078e00f0 */
[----:B------:R-:W2:Y:S01]  /*27c0*/  LDG.E.128 R172, [R172.64] ;  /* 0x00000004acac7981 */ /* 0x000ea2000c1e1d00 */
[----:B------:R-:W-:-:S05]  /*27d0*/  @P1 IMAD.WIDE.U32 R224, R223, R240, c[0x0][0x180] ;  /* 0x00006000dfe01625 */ /* 0x000fca00078e00f0 */
[----:B------:R2:W3:Y:S01]  /*27e0*/  @P1 LDG.E.128 R28, [R224.64] ;  /* 0x00000004e01c1981 */ /* 0x0004e2000c1e1d00 */
[----:B------:R-:W-:Y:S01]  /*27f0*/  IMAD.WIDE.U32 R232, R223, R240, c[0x0][0x188] ;  /* 0x00006200dfe87625 */ /* 0x000fe200078e00f0 */
[----:B------:R-:W-:Y:S01]  /*2800*/  IADD3 R187, R187, 0x120, RZ ;  /* 0x00000120bbbb7810 */ /* 0x000fe20007ffe0ff */
[----:B--2---:R-:W-:Y:S02]  /*2810*/  HADD2.F32 R224, -RZ, R172.H0_H0 ;  /* 0x200000acffe07230 */ /* 0x004fe40000004100 */
[----:B------:R-:W-:-:S03]  /*2820*/  HADD2.F32 R227, -RZ, R173.H0_H0 ;  /* 0x200000adffe37230 */ /* 0x000fc60000004100 */
[-C--:B------:R-:W-:Y:S01]  /*2830*/  FMUL.FTZ R224, R224, R186.reuse ;  /* 0x000000bae0e07220 */ /* 0x080fe20000410000 */
[----:B---3--:R-:W-:Y:S01]  /*2840*/  @P1 HADD2.F32 R225, -RZ, R28.H0_H0 ;  /* 0x2000001cffe11230 */ /* 0x008fe20000004100 */
[----:B------:R-:W-:Y:S02]  /*2850*/  FMUL.FTZ R227, R227, R186 ;  /* 0x000000bae3e37220 */ /* 0x000fe40000410000 */
[----:B------:R-:W-:Y:S01]  /*2860*/  FMUL.FTZ R226, R156, R224 ;  /* 0x000000e09ce27220 */ /* 0x000fe20000410000 */
[----:B------:R-:W-:-:S03]  /*2870*/  HADD2.F32 R224, -RZ, R174.H0_H0 ;  /* 0x200000aeffe07230 */ /* 0x000fc60000004100 */
[----:B------:R-:W-:Y:S02]  /*2880*/  @P1 FADD.FTZ R226, R225, R226 ;  /* 0x000000e2e1e21221 */ /* 0x000fe40000010000 */
[----:B------:R-:W-:Y:S01]  /*2890*/  FMUL.FTZ R225, R158, R227 ;  /* 0x000000e39ee17220 */ /* 0x000fe20000410000 */
[----:B------:R-:W-:Y:S01]  /*28a0*/  @P1 HADD2.F32 R227, -RZ, R29.H0_H0 ;  /* 0x2000001dffe31230 */ /* 0x000fe20000004100 */
[----:B------:R-:W-:-:S04]  /*28b0*/  FMUL.FTZ R224, R224, R186 ;  /* 0x000000bae0e07220 */ /* 0x000fc80000410000 */
[----:B------:R-:W-:Y:S01]  /*28c0*/  @P1 FADD.FTZ R225, R227, R225 ;  /* 0x000000e1e3e11221 */ /* 0x000fe20000010000 */
[----:B------:R-:W-:Y:S02]  /*28d0*/  HADD2.F32 R227, -RZ, R174.H1_H1 ;  /* 0x300000aeffe37230 */ /* 0x000fe40000004100 */
[----:B------:R-:W-:Y:S01]  /*28e0*/  HADD2.F32 R174, -RZ, R175.H0_H0 ;  /* 0x200000afffae7230 */ /* 0x000fe20000004100 */
[----:B------:R-:W-:Y:S01]  /*28f0*/  FMUL.FTZ R224, R160, R224 ;  /* 0x000000e0a0e07220 */ /* 0x000fe20000410000 */
[----:B------:R-:W-:Y:S01]  /*2900*/  @P1 HADD2.F32 R228, -RZ, R30.H0_H0 ;  /* 0x2000001effe41230 */ /* 0x000fe20000004100 */
[-C--:B------:R-:W-:Y:S01]  /*2910*/  FMUL.FTZ R227, R227, R186.reuse ;  /* 0x000000bae3e37220 */ /* 0x080fe20000410000 */
[----:B------:R-:W-:Y:S01]  /*2920*/  HADD2.F32 R172, -RZ, R172.H1_H1 ;  /* 0x300000acffac7230 */ /* 0x000fe20000004100 */
[----:B------:R-:W-:Y:S01]  /*2930*/  FMUL.FTZ R174, R174, R186 ;  /* 0x000000baaeae7220 */ /* 0x000fe20000410000 */
[----:B------:R-:W-:Y:S01]  /*2940*/  HADD2.F32 R173, -RZ, R173.H1_H1 ;  /* 0x300000adffad7230 */ /* 0x000fe20000004100 */
[----:B------:R-:W-:Y:S01]  /*2950*/  @P1 FADD.FTZ R224, R228, R224 ;  /* 0x000000e0e4e01221 */ /* 0x000fe20000010000 */
[----:B------:R-:W-:Y:S01]  /*2960*/  HADD2.F32 R175, -RZ, R175.H1_H1 ;  /* 0x300000afffaf7230 */ /* 0x000fe20000004100 */
[----:B------:R-:W-:-:S02]  /*2970*/  FMUL.FTZ R228, R161, R227 ;  /* 0x000000e3a1e47220 */ /* 0x000fc40000410000 */
[----:B------:R-:W-:Y:S01]  /*2980*/  FMUL.FTZ R227, R162, R174 ;  /* 0x000000aea2e37220 */ /* 0x000fe20000410000 */
[----:B------:R-:W-:Y:S01]  /*2990*/  @P1 HADD2.F32 R174, -RZ, R30.H1_H1 ;  /* 0x3000001effae1230 */ /* 0x000fe20000004100 */
[-C--:B------:R-:W-:Y:S01]  /*29a0*/  FMUL.FTZ R172, R172, R186.reuse ;  /* 0x000000baacac7220 */ /* 0x080fe20000410000 */
[--C-:B------:R-:W-:Y:S01]  /*29b0*/  @P1 HADD2.F32 R229, -RZ, R31.reuse.H0_H0 ;  /* 0x2000001fffe51230 */ /* 0x100fe20000004100 */
[-C--:B------:R-:W-:Y:S02]  /*29c0*/  FMUL.FTZ R173, R173, R186.reuse ;  /* 0x000000baadad7220 */ /* 0x080fe40000410000 */
[----:B------:R-:W-:Y:S02]  /*29d0*/  FMUL.FTZ R175, R175, R186 ;  /* 0x000000baafaf7220 */ /* 0x000fe40000410000 */
[----:B------:R-:W-:Y:S01]  /*29e0*/  @P1 FADD.FTZ R228, R174, R228 ;  /* 0x000000e4aee41221 */ /* 0x000fe20000010000 */
[----:B------:R-:W-:Y:S01]  /*29f0*/  @P1 HADD2.F32 R174, -RZ, R31.H1_H1 ;  /* 0x3000001fffae1230 */ /* 0x000fe20000004100 */
[----:B------:R-:W-:Y:S01]  /*2a00*/  FMUL.FTZ R230, R157, R172 ;  /* 0x000000ac9de67220 */ /* 0x000fe20000410000 */
[----:B------:R-:W-:Y:S01]  /*2a10*/  @P1 HADD2.F32 R172, -RZ, R29.H1_H1 ;  /* 0x3000001dffac1230 */ /* 0x000fe20000004100 */
[----:B------:R-:W-:Y:S01]  /*2a20*/  FMUL.FTZ R231, R159, R173 ;  /* 0x000000ad9fe77220 */ /* 0x000fe20000410000 */
[----:B------:R-:W-:Y:S01]  /*2a30*/  @P1 HADD2.F32 R173, -RZ, R28.H1_H1 ;  /* 0x3000001cffad1230 */ /* 0x000fe20000004100 */
[----:B------:R-:W-:-:S02]  /*2a40*/  @P1 FADD.FTZ R227, R229, R227 ;  /* 0x000000e3e5e31221 */ /* 0x000fc40000010000 */
[----:B------:R-:W-:Y:S02]  /*2a50*/  FMUL.FTZ R229, R163, R175 ;  /* 0x000000afa3e57220 */ /* 0x000fe40000410000 */
[----:B------:R-:W-:Y:S02]  /*2a60*/  @P1 FADD.FTZ R231, R172, R231 ;  /* 0x000000e7ace71221 */ /* 0x000fe40000010000 */
[----:B------:R-:W-:Y:S02]  /*2a70*/  @P1 FADD.FTZ R229, R174, R229 ;  /* 0x000000e5aee51221 */ /* 0x000fe40000010000 */
[----:B------:R-:W-:Y:S01]  /*2a80*/  @P1 FADD.FTZ R230, R173, R230 ;  /* 0x000000e6ade61221 */ /* 0x000fe20000010000 */
[----:B------:R-:W-:Y:S02]  /*2a90*/  F2FP.PACK_AB R174, R228, R224 ;  /* 0x000000e0e4ae723e */ /* 0x000fe400000000ff */
[----:B------:R-:W-:Y:S02]  /*2aa0*/  F2FP.PACK_AB R175, R229, R227 ;  /* 0x000000e3e5af723e */ /* 0x000fe400000000ff */
[----:B------:R-:W-:-:S02]  /*2ab0*/  F2FP.PACK_AB R173, R231, R225 ;  /* 0x000000e1e7ad723e */ /* 0x000fc400000000ff */
[----:B------:R-:W-:-:S05]  /*2ac0*/  F2FP.PACK_AB R172, R230, R226 ;  /* 0x000000e2e6ac723e */ /* 0x000fca00000000ff */
[----:B------:R0:W-:Y:S02]  /*2ad0*/  STG.E.128 [R232.64], R172 ;  /* 0x000000ace8007986 */ /* 0x0001e4000c101d04 */
[----:B0-----:R-:W-:-:S06]  /*2ae0*/  IMAD.WIDE.U32 R172, R187, R240, c[0x0][0x170] ;  /* 0x00005c00bbac7625 */ /* 0x001fcc00078e00f0 */
[----:B------:R-:W2:Y:S01]  /*2af0*/  LDG.E.128 R172, [R172.64] ;  /* 0x00000004acac7981 */ /* 0x000ea2000c1e1d00 */
[----:B------:R-:W-:-:S05]  /*2b00*/  @P1 IMAD.WIDE.U32 R232, R187, R240, c[0x0][0x180] ;  /* 0x00006000bbe81625 */ /* 0x000fca00078e00f0 */
[----:B------:R0:W3:Y:S01]  /*2b10*/  @P1 LDG.E.128 R28, [R232.64] ;  /* 0x00000004e81c1981 */ /* 0x0000e2000c1e1d00 */
[----:B------:R-:W-:Y:S01]  /*2b20*/  IMAD.WIDE.U32 R240, R187, R240, c[0x0][0x188] ;  /* 0x00006200bbf07625 */ /* 0x000fe200078e00f0 */
[--C-:B--2---:R-:W-:Y:S02]  /*2b30*/  HADD2.F32 R235, -RZ, R172.reuse.H0_H0 ;  /* 0x200000acffeb7230 */ /* 0x104fe40000004100 */
[----:B0-----:R-:W-:Y:S02]  /*2b40*/  HADD2.F32 R232, -RZ, R172.H1_H1 ;  /* 0x300000acffe87230 */ /* 0x001fe40000004100 */
[----:B------:R-:W-:Y:S02]  /*2b50*/  HADD2.F32 R172, -RZ, R173.H0_H0 ;  /* 0x200000adffac7230 */ /* 0x000fe40000004100 */
[--C-:B------:R-:W-:Y:S02]  /*2b60*/  HADD2.F32 R233, -RZ, R174.reuse.H0_H0 ;  /* 0x200000aeffe97230 */ /* 0x100fe40000004100 */
[----:B------:R-:W-:-:S02]  /*2b70*/  HADD2.F32 R236, -RZ, R174.H1_H1 ;  /* 0x300000aeffec7230 */ /* 0x000fc40000004100 */
[----:B------:R-:W-:Y:S02]  /*2b80*/  HADD2.F32 R237, -RZ, R173.H1_H1 ;  /* 0x300000adffed7230 */ /* 0x000fe40000004100 */
[--C-:B------:R-:W-:Y:S02]  /*2b90*/  HADD2.F32 R174, -RZ, R175.reuse.H0_H0 ;  /* 0x200000afffae7230 */ /* 0x100fe40000004100 */
[----:B------:R-:W-:Y:S01]  /*2ba0*/  HADD2.F32 R234, -RZ, R175.H1_H1 ;  /* 0x300000afffea7230 */ /* 0x000fe20000004100 */
[-C--:B------:R-:W-:Y:S02]  /*2bb0*/  FMUL.FTZ R235, R235, R186.reuse ;  /* 0x000000baebeb7220 */ /* 0x080fe40000410000 */
[-C--:B------:R-:W-:Y:S02]  /*2bc0*/  FMUL.FTZ R173, R232, R186.reuse ;  /* 0x000000bae8ad7220 */ /* 0x080fe40000410000 */
[-C--:B------:R-:W-:Y:S02]  /*2bd0*/  FMUL.FTZ R232, R172, R186.reuse ;  /* 0x000000baace87220 */ /* 0x080fe40000410000 */
[----:B------:R-:W-:-:S02]  /*2be0*/  FMUL.FTZ R175, R236, R186 ;  /* 0x000000baecaf7220 */ /* 0x000fc40000410000 */
[-C--:B------:R-:W-:Y:S02]  /*2bf0*/  FMUL.FTZ R172, R237, R186.reuse ;  /* 0x000000baedac7220 */ /* 0x080fe40000410000 */
[-C--:B------:R-:W-:Y:S02]  /*2c00*/  FMUL.FTZ R233, R233, R186.reuse ;  /* 0x000000bae9e97220 */ /* 0x080fe40000410000 */
[-C--:B------:R-:W-:Y:S02]  /*2c10*/  FMUL.FTZ R174, R174, R186.reuse ;  /* 0x000000baaeae7220 */ /* 0x080fe40000410000 */
[----:B------:R-:W-:Y:S01]  /*2c20*/  FMUL.FTZ R236, R234, R186 ;  /* 0x000000baeaec7220 */ /* 0x000fe20000410000 */
[----:B---3--:R-:W-:Y:S01]  /*2c30*/  @P1 HADD2.F32 R234, -RZ, R28.H0_H0 ;  /* 0x2000001cffea1230 */ /* 0x008fe20000004100 */
[----:B------:R-:W-:Y:S01]  /*2c40*/  FMUL.FTZ R186, R164, R235 ;  /* 0x000000eba4ba7220 */ /* 0x000fe20000410000 */
[----:B------:R-:W-:Y:S01]  /*2c50*/  @P1 HADD2.F32 R235, -RZ, R29.H0_H0 ;  /* 0x2000001dffeb1230 */ /* 0x000fe20000004100 */
[----:B------:R-:W-:-:S02]  /*2c60*/  FMUL.FTZ R232, R166, R232 ;  /* 0x000000e8a6e87220 */ /* 0x000fc40000410000 */
[----:B------:R-:W-:Y:S02]  /*2c70*/  @P1 FADD.FTZ R186, R234, R186 ;  /* 0x000000baeaba1221 */ /* 0x000fe40000010000 */
[----:B------:R-:W-:Y:S01]  /*2c80*/  @P1 FADD.FTZ R232, R235, R232 ;  /* 0x000000e8ebe81221 */ /* 0x000fe20000010000 */
[--C-:B------:R-:W-:Y:S01]  /*2c90*/  @P1 HADD2.F32 R235, -RZ, R30.reuse.H1_H1 ;  /* 0x3000001effeb1230 */ /* 0x100fe20000004100 */
[----:B------:R-:W-:Y:S01]  /*2ca0*/  FMUL.FTZ R234, R169, R175 ;  /* 0x000000afa9ea7220 */ /* 0x000fe20000410000 */
[----:B------:R-:W-:Y:S01]  /*2cb0*/  @P1 HADD2.F32 R175, -RZ, R30.H0_H0 ;  /* 0x2000001effaf1230 */ /* 0x000fe20000004100 */
[----:B------:R-:W-:Y:S02]  /*2cc0*/  FMUL.FTZ R233, R168, R233 ;  /* 0x000000e9a8e97220 */ /* 0x000fe40000410000 */
[----:B------:R-:W-:Y:S02]  /*2cd0*/  @P1 FADD.FTZ R234, R235, R234 ;  /* 0x000000eaebea1221 */ /* 0x000fe40000010000 */
[----:B------:R-:W-:Y:S01]  /*2ce0*/  @P1 FADD.FTZ R233, R175, R233 ;  /* 0x000000e9afe91221 */ /* 0x000fe20000010000 */
[--C-:B------:R-:W-:Y:S01]  /*2cf0*/  @P1 HADD2.F32 R175, -RZ, R31.reuse.H1_H1 ;  /* 0x3000001fffaf1230 */ /* 0x100fe20000004100 */
[----:B------:R-:W-:Y:S01]  /*2d00*/  FMUL.FTZ R235, R170, R174 ;  /* 0x000000aeaaeb7220 */ /* 0x000fe20000410000 */
[----:B------:R-:W-:Y:S01]  /*2d10*/  @P1 HADD2.F32 R174, -RZ, R31.H0_H0 ;  /* 0x2000001fffae1230 */ /* 0x000fe20000004100 */
[----:B------:R-:W-:Y:S01]  /*2d20*/  FMUL.FTZ R237, R165, R173 ;  /* 0x000000ada5ed7220 */ /* 0x000fe20000410000 */
[----:B------:R-:W-:Y:S01]  /*2d30*/  @P1 HADD2.F32 R173, -RZ, R28.H1_H1 ;  /* 0x3000001cffad1230 */ /* 0x000fe20000004100 */
[----:B------:R-:W-:Y:S01]  /*2d40*/  FMUL.FTZ R238, R167, R172 ;  /* 0x000000aca7ee7220 */ /* 0x000fe20000410000 */
[----:B------:R-:W-:Y:S01]  /*2d50*/  @P1 HADD2.F32 R172, -RZ, R29.H1_H1 ;  /* 0x3000001dffac1230 */ /* 0x000fe20000004100 */
[----:B------:R-:W-:-:S02]  /*2d60*/  FMUL.FTZ R236, R171, R236 ;  /* 0x000000ecabec7220 */ /* 0x000fc40000410000 */
[----:B------:R-:W-:Y:S02]  /*2d70*/  @P1 FADD.FTZ R235, R174, R235 ;  /* 0x000000ebaeeb1221 */ /* 0x000fe40000010000 */
        /* <DEDUP_REMOVED lines=91> */
.L_x_36761:
        /* <DEDUP_REMOVED lines=180> */
.L_x_36762:
        /* <DEDUP_REMOVED lines=55> */
[----:B------:R-:W-:Y:S01]  /*41e0*/  F2FP.PACK_AB R27, R27, R174 ;  /* 0x000000ae1b1b723e */ /* 0x000fe200000000ff */
        /* <DEDUP_REMOVED lines=11> */
[----:B------:R-:W-:Y:S01]  /*42a0*/  F2FP.PACK_AB R25, R21, R24 ;  /* 0x000000181519723e */ /* 0x000fe200000000ff */
[C---:B------:R-:W-:Y:S01]  /*42b0*/  FADD.FTZ R239, -R173.reuse, R18 ;  /* 0x00000012adef7221 */ /* 0x040fe20000010100 */
[----:B------:R-:W-:Y:S01]  /*42c0*/  F2FP.PACK_AB R26, R26, R23 ;  /* 0x000000171a1a723e */ /* 0x000fe200000000ff */
[----:B------:R-:W-:Y:S01]  /*42d0*/  FADD.FTZ R176, -R173, R194 ;  /* 0x000000c2adb07221 */ /* 0x000fe20000010100 */
[----:B------:R-:W-:Y:S01]  /*42e0*/  F2FP.PACK_AB R24, R174, R22 ;  /* 0x00000016ae18723e */ /* 0x000fe200000000ff */
        /* <DEDUP_REMOVED lines=66> */
[C---:B------:R-:W-:Y:S02]  /*4710*/  FADD.FTZ R226, -R173.reuse, R235 ;  /* 0x000000ebade27221 */ /* 0x040fe40000010100 */
[----:B------:R-:W-:Y:S02]  /*4720*/  FADD.FTZ R173, -R173, R236 ;  /* 0x000000ecadad7221 */ /* 0x000fe40000010100 */
[C---:B------:R-:W-:Y:S01]  /*4730*/  FMUL.FTZ R230, R172.reuse, R27 ;  /* 0x0000001bace67220 */ /* 0x040fe20000410000 */
[----:B------:R-:W2:Y:S04]  /*4740*/  LDL R236, [R1+0x11c] ;  /* 0x00011c0001ec7983 */ /* 0x000ea80000100800 */
        /* <DEDUP_REMOVED lines=33> */
[----:B----4-:R-:W-:Y:S02]  /*4960*/  FFMA.FTZ R14, R27, R14, R46 ;  /* 0x0000000e1b0e7223 */ /* 0x010fe4000001002e */
[----:B------:R-:W-:-:S03]  /*4970*/  FFMA.FTZ R11, R25, R11, R43 ;  /* 0x0000000b190b7223 */ /* 0x000fc6000001002b */
[----:B------:R-:W-:Y:S01]  /*4980*/  F2FP.PACK_AB R27, R13, R14 ;  /* 0x0000000e0d1b723e */ /* 0x000fe200000000ff */
[----:B------:R-:W-:Y:S02]  /*4990*/  FFMA.FTZ R14, R195, R16, R42 ;  /* 0x00000010c30e7223 */ /* 0x000fe4000001002a */
[----:B------:R-:W-:Y:S01]  /*49a0*/  FFMA.FTZ R4, R238, R4, R55 ;  /* 0x00000004ee047223 */ /* 0x000fe20000010037 */
[----:B------:R-:W2:Y:S01]  /*49b0*/  LDL R16, [R1+0xac] ;  /* 0x0000ac0001107983 */ /* 0x000ea20000100800 */
[----:B------:R-:W-:Y:S01]  /*49c0*/  FFMA.FTZ R5, R239, R5, R54 ;  /* 0x00000005ef057223 */ /* 0x000fe20000010036 */
[----:B------:R-:W-:Y:S01]  /*49d0*/  F2FP.PACK_AB R25, R11, R14 ;  /* 0x0000000e0b19723e */ /* 0x000fe200000000ff */
[----:B------:R-:W-:Y:S01]  /*49e0*/  FMUL.FTZ R236, R172, R173 ;  /* 0x000000adacec7220 */ /* 0x000fe20000410000 */
[----:B------:R-:W4:Y:S01]  /*49f0*/  LDL R14, [R1+0x94] ;  /* 0x00009400010e7983 */ /* 0x000f220000100800 */
[----:B------:R-:W-:Y:S01]  /*4a00*/  FFMA.FTZ R11, R193, R7, R50 ;  /* 0x00000007c10b7223 */ /* 0x000fe20000010032 */
[----:B------:R-:W-:-:S02]  /*4a10*/  F2FP.PACK_AB R7, R4, R5 ;  /* 0x000000050407723e */ /* 0x000fc400000000ff */
[----:B------:R-:W2:Y:S01]  /*4a20*/  LDL R173, [R1+0x120] ;  /* 0x0001200001ad7983 */ /* 0x000ea20000100800 */
[----:B------:R-:W-:Y:S01]  /*4a30*/  FFMA.FTZ R12, R26, R12, R45 ;  /* 0x0000000c1a0c7223 */ /* 0x000fe2000001002d */
[----:B------:R-:W-:Y:S01]  /*4a40*/  F2FP.PACK_AB R5, R2, R11 ;  /* 0x0000000b0205723e */ /* 0x000fe200000000ff */
[----:B------:R-:W-:Y:S01]  /*4a50*/  FFMA.FTZ R15, R194, R15, R44 ;  /* 0x0000000fc20f7223 */ /* 0x000fe2000001002c */
[----:B------:R-:W3:Y:S01]  /*4a60*/  LDL R195, [R1+0xa8] ;  /* 0x0000a80001c37983 */ /* 0x000ee20000100800 */
[----:B------:R-:W-:Y:S02]  /*4a70*/  FFMA.FTZ R2, R243, R9, R48 ;  /* 0x00000009f3027223 */ /* 0x000fe40000010030 */
[----:B------:R-:W-:Y:S01]  /*4a80*/  FFMA.FTZ R6, R192, R6, R52 ;  /* 0x00000006c0067223 */ /* 0x000fe20000010034 */
[----:B------:R-:W-:Y:S01]  /*4a90*/  F2FP.PACK_AB R26, R12, R15 ;  /* 0x0000000f0c1a723e */ /* 0x000fe200000000ff */
[----:B------:R-:W3:Y:S01]  /*4aa0*/  LDL R9, [R1+0x98] ;  /* 0x0000980001097983 */ /* 0x000ee20000100800 */
[----:B------:R-:W-:-:S03]  /*4ab0*/  FFMA.FTZ R3, R237, R3, R53 ;  /* 0x00000003ed037223 */ /* 0x000fc60000010035 */
[----:B------:R-:W4:Y:S02]  /*4ac0*/  LDL R15, [R1+0x9c] ;  /* 0x00009c00010f7983 */ /* 0x000f240000100800 */
[----:B------:R-:W-:Y:S02]  /*4ad0*/  F2FP.PACK_AB R6, R3, R6 ;  /* 0x000000060306723e */ /* 0x000fe400000000ff */
[----:B------:R-:W4:Y:S01]  /*4ae0*/  LDL R3, [R1+0x90] ;  /* 0x0000900001037983 */ /* 0x000f220000100800 */
[----:B------:R-:W-:-:S03]  /*4af0*/  FMUL.FTZ R8, R172, R8 ;  /* 0x00000008ac087220 */ /* 0x000fc60000410000 */
[----:B------:R-:W4:Y:S01]  /*4b00*/  LDL R12, [R1+0x5c] ;  /* 0x00005c00010c7983 */ /* 0x000f220000100800 */
[----:B------:R-:W-:-:S03]  /*4b10*/  FFMA.FTZ R4, R241, R8, R49 ;  /* 0x00000008f1047223 */ /* 0x000fc60000010031 */
[----:B------:R-:W4:Y:S04]  /*4b20*/  LDL R193, [R1+0x6c] ;  /* 0x00006c0001c17983 */ /* 0x000f280000100800 */
[----:B------:R-:W4:Y:S01]  /*4b30*/  LDL R192, [R1+0x64] ;  /* 0x0000640001c07983 */ /* 0x000f220000100800 */
[----:B------:R-:W-:-:S03]  /*4b40*/  FFMA.FTZ R17, R24, R17, R41 ;  /* 0x0000001118117223 */ /* 0x000fc60000010029 */
[----:B------:R-:W4:Y:S04]  /*4b50*/  LDL R243, [R1+0x50] ;  /* 0x0000500001f37983 */ /* 0x000f280000100800 */
[----:B------:R-:W4:Y:S01]  /*4b60*/  LDL R194, [R1+0x54] ;  /* 0x0000540001c27983 */ /* 0x000f220000100800 */
[C---:B------:R-:W-:Y:S02]  /*4b70*/  FMUL.FTZ R18, R172.reuse, R18 ;  /* 0x00000012ac127220 */ /* 0x040fe40000410000 */
[C---:B------:R-:W-:Y:S01]  /*4b80*/  FMUL.FTZ R21, R172.reuse, R21 ;  /* 0x00000015ac157220 */ /* 0x040fe20000410000 */
        /* <DEDUP_REMOVED lines=49> */
[----:B------:R-:W4:Y:S01]  /*4ea0*/  LDL R172, [R1+0x24] ;  /* 0x0000240001ac7983 */ /* 0x000f220000100800 */
[----:B--2---:R-:W-:-:S03]  /*4eb0*/  FFMA.FTZ R13, R173, R235, R40 ;  /* 0x000000ebad0d7223 */ /* 0x004fc60000010028 */
[----:B------:R-:W2:Y:S02]  /*4ec0*/  LDL R235, [R1+0x1c] ;  /* 0x00001c0001eb7983 */ /* 0x000ea40000100800 */
[----:B------:R-:W-:Y:S02]  /*4ed0*/  F2FP.PACK_AB R24, R17, R13 ;  /* 0x0000000d1118723e */ /* 0x000fe400000000ff */
        /* <DEDUP_REMOVED lines=10> */
[----:B------:R-:W-:Y:S02]  /*4f80*/  F2FP.PACK_AB R4, R4, R2 ;  /* 0x000000020404723e */ /* 0x000fe400000000ff */
[----:B------:R-:W-:Y:S02]  /*4f90*/  F2FP.PACK_AB R15, R9, R8 ;  /* 0x00000008090f723e */ /* 0x000fe400000000ff */
[----:B------:R-:W-:Y:S01]  /*4fa0*/  F2FP.PACK_AB R14, R11, R3 ;  /* 0x000000030b0e723e */ /* 0x000fe200000000ff */
[----:B------:R-:W-:-:S02]  /*4fb0*/  FFMA.FTZ R11, R16, R23, R59 ;  /* 0x00000017100b7223 */ /* 0x000fc4000001003b */
[----:B------:R-:W-:Y:S02]  /*4fc0*/  FFMA.FTZ R8, R195, R22, R58 ;  /* 0x00000016c3087223 */ /* 0x000fe4000001003a */
[----:B------:R-:W-:Y:S02]  /*4fd0*/  FFMA.FTZ R16, R12, R181, R71 ;  /* 0x000000b50c107223 */ /* 0x000fe40000010047 */
[----:B------:R-:W-:Y:S02]  /*4fe0*/  IMAD R20, R240, c[0x0][0x160], R20 ;  /* 0x00005800f0147a24 */ /* 0x000fe400078e0214 */
[----:B--2---:R-:W-:Y:S02]  /*4ff0*/  FFMA.FTZ R9, R13, R180, R70 ;  /* 0x000000b40d097223 */ /* 0x004fe40000010046 */
[----:B---3--:R-:W-:Y:S02]  /*5000*/  FFMA.FTZ R3, R229, R21, R57 ;  /* 0x00000015e5037223 */ /* 0x008fe40000010039 */
[----:B----4-:R-:W-:Y:S01]  /*5010*/  FFMA.FTZ R2, R230, R18, R56 ;  /* 0x00000012e6027223 */ /* 0x010fe20000010038 */
[----:B------:R-:W-:Y:S01]  /*5020*/  F2FP.PACK_AB R13, R11, R8 ;  /* 0x000000080b0d723e */ /* 0x000fe200000000ff */
[----:B------:R-:W-:Y:S01]  /*5030*/  FFMA.FTZ R11, R193, R177, R67 ;  /* 0x000000b1c10b7223 */ /* 0x000fe20000010043 */
[----:B------:R-:W-:Y:S01]  /*5040*/  F2FP.PACK_AB R195, R16, R9 ;  /* 0x0000000910c3723e */ /* 0x000fe200000000ff */
[----:B------:R-:W-:Y:S01]  /*5050*/  FFMA.FTZ R16, R192, R175, R65 ;  /* 0x000000afc0107223 */ /* 0x000fe20000010041 */
[----:B------:R-:W-:Y:S01]  /*5060*/  F2FP.PACK_AB R12, R3, R2 ;  /* 0x00000002030c723e */ /* 0x000fe200000000ff */
[----:B------:R-:W-:-:S02]  /*5070*/  FFMA.FTZ R2, R227, R174, R64 ;  /* 0x000000aee3027223 */ /* 0x000fc40000010040 */
        /* <DEDUP_REMOVED lines=8> */
[----:B------:R-:W-:Y:S01]  /*5100*/  FFMA.FTZ R17, R17, R189, R75 ;  /* 0x000000bd11117223 */ /* 0x000fe2000001004b */
[----:B------:R-:W-:Y:S01]  /*5110*/  MOV R176, 0x10 ;  /* 0x0000001000b07802 */ /* 0x000fe20000000f00 */
[----:B------:R-:W-:-:S02]  /*5120*/  FFMA.FTZ R18, R172, R183, R73 ;  /* 0x000000b7ac127223 */ /* 0x000fc40000010049 */
[----:B------:R-:W-:Y:S02]  /*5130*/  FFMA.FTZ R9, R237, R231, R78 ;  /* 0x000000e7ed097223 */ /* 0x000fe4000001004e */
[----:B------:R-:W-:Y:S02]  /*5140*/  FFMA.FTZ R11, R235, R232, R79 ;  /* 0x000000e8eb0b7223 */ /* 0x000fe4000001004f */
[----:B------:R-:W-:Y:S02]  /*5150*/  FFMA.FTZ R8, R238, R190, R76 ;  /* 0x000000beee087223 */ /* 0x000fe4000001004c */
[----:B------:R-:W-:Y:S01]  /*5160*/  FFMA.FTZ R16, R173, R191, R77 ;  /* 0x000000bfad107223 */ /* 0x000fe2000001004d */
[----:B------:R-:W-:Y:S02]  /*5170*/  F2FP.PACK_AB R173, R17, R3 ;  /* 0x0000000311ad723e */ /* 0x000fe400000000ff */
[----:B------:R-:W-:Y:S01]  /*5180*/  F2FP.PACK_AB R172, R18, R2 ;  /* 0x0000000212ac723e */ /* 0x000fe200000000ff */
[----:B------:R-:W-:Y:S01]  /*5190*/  IMAD.WIDE.U32 R2, R19, R176, c[0x0][0x208] ;  /* 0x0000820013027625 */ /* 0x000fe200078e00b0 */
[----:B------:R-:W-:-:S02]  /*51a0*/  F2FP.PACK_AB R175, R11, R9 ;  /* 0x000000090baf723e */ /* 0x000fc400000000ff */
[----:B------:R-:W-:Y:S01]  /*51b0*/  F2FP.PACK_AB R174, R16, R8 ;  /* 0x0000000810ae723e */ /* 0x000fe200000000ff */
        /* <DEDUP_REMOVED lines=14> */
[----:B------:R-:W-:Y:S01]  /*52a0*/  F2FP.PACK_AB R6, R5, R6 ;  /* 0x000000060506723e */ /* 0x000fe200000000ff */
        /* <DEDUP_REMOVED lines=15> */
[----:B------:R-:W-:Y:S01]  /*53a0*/  F2FP.PACK_AB R11, R9, R11 ;  /* 0x0000000b090b723e */ /* 0x000fe200000000ff */
[----:B------:R-:W-:Y:S01]  /*53b0*/  FFMA.FTZ R3, R118, R199, R90 ;  /* 0x000000c776037223 */ /* 0x000fe2000001005a */
[----:B------:R-:W-:Y:S01]  /*53c0*/  F2FP.PACK_AB R10, R8, R10 ;  /* 0x0000000a080a723e */ /* 0x000fe200000000ff */
[----:B------:R2:W-:Y:S01]  /*53d0*/  STG.E.128 [R18.64], R172 ;  /* 0x000000ac12007986 */ /* 0x0005e2000c101d04 */
        /* <DEDUP_REMOVED lines=8> */
[----:B0-----:R-:W-:Y:S02]  /*5460*/  FFMA.FTZ R16, R139, R236, R111 ;  /* 0x000000ec8b107223 */ /* 0x001fe4000001006f */
[----:B--2---:R-:W-:Y:S01]  /*5470*/  FFMA.FTZ R19, R138, R226, R110 ;  /* 0x000000e28a137223 */ /* 0x004fe2000001006e */
        /* <DEDUP_REMOVED lines=8> */
[----:B------:R-:W-:Y:S01]  /*5500*/  LEA R2, P0, R187, c[0x0][0x208], 0x4 ;  /* 0x00008200bb027a11 */ /* 0x000fe200078020ff */
[----:B------:R-:W-:-:S02]  /*5510*/  FFMA.FTZ R0, R132, R186, R104 ;  /* 0x000000ba84007223 */ /* 0x000fc40000010068 */
[----:B------:R-:W-:Y:S01]  /*5520*/  FFMA.FTZ R16, R133, R220, R105 ;  /* 0x000000dc85107223 */ /* 0x000fe20000010069 */
[----:B------:R-:W-:Y:S01]  /*5530*/  F2FP.PACK_AB R18, R17, R18 ;  /* 0x000000121112723e */ /* 0x000fe200000000ff */
[----:B------:R-:W-:Y:S01]  /*5540*/  IMAD.WIDE.U32 R22, R197, R176, c[0x0][0x208] ;  /* 0x00008200c5167625 */ /* 0x000fe200078e00b0 */
[----:B------:R-:W-:-:S03]  /*5550*/  F2FP.PACK_AB R17, R21, R3 ;  /* 0x000000031511723e */ /* 0x000fc600000000ff */
[----:B------:R-:W-:Y:S01]  /*5560*/  IMAD.WIDE.U32 R24, R216, R176, c[0x0][0x208] ;  /* 0x00008200d8187625 */ /* 0x000fe200078e00b0 */
[----:B------:R-:W-:Y:S02]  /*5570*/  LEA.HI.X R3, R187, c[0x0][0x20c], RZ, 0x4, P0 ;  /* 0x00008300bb037a11 */ /* 0x000fe400000f24ff */
[----:B------:R-:W-:Y:S01]  /*5580*/  F2FP.PACK_AB R16, R16, R0 ;  /* 0x000000001010723e */ /* 0x000fe200000000ff */
        /* <DEDUP_REMOVED lines=8> */
.L_x_36759:
[----:B------:R-:W-:Y:S05]  /*5610*/  EXIT ;  /* 0x000000000000794d */ /* 0x000fea0003800000 */
.L_x_36757:
[----:B------:R-:W-:Y:S02]  /*5620*/  MOV R239, R175 ;  /* 0x000000af00ef7202 */ /* 0x000fe40000000f00 */
[----:B------:R-:W-:Y:S02]  /*5630*/  MOV R174, 0x1 ;  /* 0x0000000100ae7802 */ /* 0x000fe40000000f00 */
[----:B------:R-:W-:Y:S02]  /*5640*/  MOV R240, 0x1f ;  /* 0x0000001f00f07802 */ /* 0x000fe40000000f00 */
[----:B------:R-:W-:Y:S02]  /*5650*/  MOV R173, 0xffffffff ;  /* 0xffffffff00ad7802 */ /* 0x000fe40000000f00 */
[----:B------:R-:W-:Y:S02]  /*5660*/  MOV R172, 0x5680 ;  /* 0x0000568000ac7802 */ /* 0x000fe40000000f00 */
[----:B------:R-:W-:Y:S05]  /*5670*/  CALL.REL.NOINC `($__internal_85_$__cuda_sm70_shflsync_bfly_p) ;  /* 0x00000dc000007944 */ /* 0x000fea0003c00000 */
[----:B-1----:R-:W-:Y:S05]  /*5680*/  BRA `(.L_x_36761) ;  /* 0xffffdca000007947 */ /* 0x002fea000383ffff */
.L_x_36758:
[----:B------:R-:W-:Y:S01]  /*5690*/  HFMA2.MMA R174, -RZ, RZ, 0, 1.1920928955078125e-07 ;  /* 0x00000002ffae7435 */ /* 0x000fe200000001ff */
[----:B------:R-:W-:Y:S02]  /*56a0*/  MOV R239, R175 ;  /* 0x000000af00ef7202 */ /* 0x000fe40000000f00 */
[----:B------:R-:W-:-:S02]  /*56b0*/  MOV R240, 0x1f ;  /* 0x0000001f00f07802 */ /* 0x000fc40000000f00 */
[----:B------:R-:W-:Y:S02]  /*56c0*/  MOV R173, 0xffffffff ;  /* 0xffffffff00ad7802 */ /* 0x000fe40000000f00 */
[----:B------:R-:W-:Y:S02]  /*56d0*/  MOV R172, 0x56f0 ;  /* 0x000056f000ac7802 */ /* 0x000fe40000000f00 */
[----:B------:R-:W-:Y:S05]  /*56e0*/  CALL.REL.NOINC `($__internal_85_$__cuda_sm70_shflsync_bfly_p) ;  /* 0x00000d5000007944 */ /* 0x000fea0003c00000 */
[----:B-1----:R-:W-:Y:S01]  /*56f0*/  FADD.FTZ R175, R175, R174 ;  /* 0x000000aeafaf7221 */ /* 0x002fe20000010000 */
[----:B------:R-:W-:Y:S01]  /*5700*/  HFMA2.MMA R174, -RZ, RZ, 0, 2.384185791015625e-07 ;  /* 0x00000004ffae7435 */ /* 0x000fe200000001ff */
[----:B------:R-:W-:Y:S02]  /*5710*/  MOV R240, 0x1f ;  /* 0x0000001f00f07802 */ /* 0x000fe40000000f00 */
[----:B------:R-:W-:Y:S02]  /*5720*/  MOV R173, 0xffffffff ;  /* 0xffffffff00ad7802 */ /* 0x000fe40000000f00 */
[----:B------:R-:W-:Y:S02]  /*5730*/  MOV R239, R175 ;  /* 0x000000af00ef7202 */ /* 0x000fe40000000f00 */
[----:B------:R-:W-:-:S02]  /*5740*/  MOV R172, 0x5760 ;  /* 0x0000576000ac7802 */ /* 0x000fc40000000f00 */
[----:B------:R-:W-:Y:S05]  /*5750*/  CALL.REL.NOINC `($__internal_85_$__cuda_sm70_shflsync_bfly_p) ;  /* 0x00000ce000007944 */ /* 0x000fea0003c00000 */
[----:B-1----:R-:W-:Y:S01]  /*5760*/  FADD.FTZ R175, R175, R174 ;  /* 0x000000aeafaf7221 */ /* 0x002fe20000010000 */
[----:B------:R-:W-:Y:S01]  /*5770*/  HFMA2.MMA R174, -RZ, RZ, 0, 4.76837158203125e-07 ;  /* 0x00000008ffae7435 */ /* 0x000fe200000001ff */
[----:B------:R-:W-:-:S02]  /*5780*/  MOV R240, 0x1f ;  /* 0x0000001f00f07802 */ /* 0x000fc40000000f00 */
[----:B------:R-:W-:Y:S02]  /*5790*/  MOV R173, 0xffffffff ;  /* 0xffffffff00ad7802 */ /* 0x000fe40000000f00 */
[----:B------:R-:W-:Y:S02]  /*57a0*/  MOV R239, R175 ;  /* 0x000000af00ef7202 */ /* 0x000fe40000000f00 */
[----:B------:R-:W-:Y:S02]  /*57b0*/  MOV R172, 0x57d0 ;  /* 0x000057d000ac7802 */ /* 0x000fe40000000f00 */
[----:B------:R-:W-:Y:S05]  /*57c0*/  CALL.REL.NOINC `($__internal_85_$__cuda_sm70_shflsync_bfly_p) ;  /* 0x00000c7000007944 */ /* 0x000fea0003c00000 */
[----:B-1----:R-:W-:Y:S01]  /*57d0*/  FADD.FTZ R175, R175, R174 ;  /* 0x000000aeafaf7221 */ /* 0x002fe20000010000 */
[----:B------:R-:W-:Y:S01]  /*57e0*/  HFMA2.MMA R174, -RZ, RZ, 0, 9.5367431640625e-07 ;  /* 0x00000010ffae7435 */ /* 0x000fe200000001ff */
[----:B------:R-:W-:Y:S02]  /*57f0*/  MOV R240, 0x1f ;  /* 0x0000001f00f07802 */ /* 0x000fe40000000f00 */
[----:B------:R-:W-:Y:S02]  /*5800*/  MOV R173, 0xffffffff ;  /* 0xffffffff00ad7802 */ /* 0x000fe40000000f00 */
[----:B------:R-:W-:-:S02]  /*5810*/  MOV R239, R175 ;  /* 0x000000af00ef7202 */ /* 0x000fc40000000f00 */
[----:B------:R-:W-:Y:S02]  /*5820*/  MOV R172, 0x5840 ;  /* 0x0000584000ac7802 */ /* 0x000fe40000000f00 */
[----:B------:R-:W-:Y:S05]  /*5830*/  CALL.REL.NOINC `($__internal_85_$__cuda_sm70_shflsync_bfly_p) ;  /* 0x00000c0000007944 */ /* 0x000fea0003c00000 */
        /* <DEDUP_REMOVED lines=166> */
[----:B------:R-:W-:Y:S05]  /*62a0*/  CALL.REL.NOINC `($__internal_85_$__cuda_sm70_shflsync_bfly_p) ;  /* 0x0000019000007944 */ /* 0x000fea0003c00000 */
[----:B-1----:R-:W-:Y:S01]  /*62b0*/  FADD.FTZ R239, R239, R174 ;  /* 0x000000aeefef7221 */ /* 0x002fe20000010000 */
[----:B------:R-:W-:Y:S01]  /*62c0*/  HFMA2.MMA R174, -RZ, RZ, 0, 1.1920928955078125e-07 ;  /* 0x00000002ffae7435 */ /* 0x000fe200000001ff */
[----:B------:R-:W-:Y:S02]  /*62d0*/  MOV R240, 0x1f ;  /* 0x0000001f00f07802 */ /* 0x000fe40000000f00 */
[----:B------:R-:W-:Y:S02]  /*62e0*/  MOV R173, 0xffffffff ;  /* 0xffffffff00ad7802 */ /* 0x000fe40000000f00 */
[----:B------:R-:W-:Y:S02]  /*62f0*/  MOV R172, 0x6310 ;  /* 0x0000631000ac7802 */ /* 0x000fe40000000f00 */
[----:B------:R-:W-:Y:S05]  /*6300*/  CALL.REL.NOINC `($__internal_85_$__cuda_sm70_shflsync_bfly_p) ;  /* 0x0000013000007944 */ /* 0x000fea0003c00000 */
[----:B-1----:R-:W-:Y:S01]  /*6310*/  FADD.FTZ R239, R239, R174 ;  /* 0x000000aeefef7221 */ /* 0x002fe20000010000 */
[----:B------:R-:W-:Y:S01]  /*6320*/  HFMA2.MMA R174, -RZ, RZ, 0, 2.384185791015625e-07 ;  /* 0x00000004ffae7435 */ /* 0x000fe200000001ff */
[----:B------:R-:W-:-:S02]  /*6330*/  MOV R240, 0x1f ;  /* 0x0000001f00f07802 */ /* 0x000fc40000000f00 */
[----:B------:R-:W-:Y:S02]  /*6340*/  MOV R173, 0xffffffff ;  /* 0xffffffff00ad7802 */ /* 0x000fe40000000f00 */
[----:B------:R-:W-:Y:S02]  /*6350*/  MOV R172, 0x6370 ;  /* 0x0000637000ac7802 */ /* 0x000fe40000000f00 */
[----:B------:R-:W-:Y:S05]  /*6360*/  CALL.REL.NOINC `($__internal_85_$__cuda_sm70_shflsync_bfly_p) ;  /* 0x000000d000007944 */ /* 0x000fea0003c00000 */
[----:B-1----:R-:W-:Y:S01]  /*6370*/  FADD.FTZ R239, R239, R174 ;  /* 0x000000aeefef7221 */ /* 0x002fe20000010000 */
[----:B------:R-:W-:Y:S01]  /*6380*/  HFMA2.MMA R174, -RZ, RZ, 0, 4.76837158203125e-07 ;  /* 0x00000008ffae7435 */ /* 0x000fe200000001ff */
[----:B------:R-:W-:Y:S02]  /*6390*/  MOV R240, 0x1f ;  /* 0x0000001f00f07802 */ /* 0x000fe40000000f00 */
[----:B------:R-:W-:Y:S02]  /*63a0*/  MOV R173, 0xffffffff ;  /* 0xffffffff00ad7802 */ /* 0x000fe40000000f00 */
[----:B------:R-:W-:Y:S02]  /*63b0*/  MOV R172, 0x63d0 ;  /* 0x000063d000ac7802 */ /* 0x000fe40000000f00 */
[----:B------:R-:W-:Y:S05]  /*63c0*/  CALL.REL.NOINC `($__internal_85_$__cuda_sm70_shflsync_bfly_p) ;  /* 0x0000007000007944 */ /* 0x000fea0003c00000 */
[----:B-1----:R-:W-:Y:S01]  /*63d0*/  FADD.FTZ R239, R239, R174 ;  /* 0x000000aeefef7221 */ /* 0x002fe20000010000 */
[----:B------:R-:W-:Y:S01]  /*63e0*/  HFMA2.MMA R174, -RZ, RZ, 0, 9.5367431640625e-07 ;  /* 0x00000010ffae7435 */ /* 0x000fe200000001ff */
[----:B------:R-:W-:-:S02]  /*63f0*/  MOV R240, 0x1f ;  /* 0x0000001f00f07802 */ /* 0x000fc40000000f00 */
[----:B------:R-:W-:Y:S02]  /*6400*/  MOV R173, 0xffffffff ;  /* 0xffffffff00ad7802 */ /* 0x000fe40000000f00 */
[----:B------:R-:W-:Y:S02]  /*6410*/  MOV R172, 0x6430 ;  /* 0x0000643000ac7802 */ /* 0x000fe40000000f00 */
[----:B------:R-:W-:Y:S05]  /*6420*/  CALL.REL.NOINC `($__internal_85_$__cuda_sm70_shflsync_bfly_p) ;  /* 0x0000001000007944 */ /* 0x000fea0003c00000 */
[----:B-1----:R-:W-:Y:S05]  /*6430*/  BRA `(.L_x_36762) ;  /* 0xffffda3000007947 */ /* 0x002fea000383ffff */
        .weak           $__internal_85_$__cuda_sm70_shflsync_bfly_p
        .type           $__internal_85_$__cuda_sm70_shflsync_bfly_p,@function
        .size           $__internal_85_$__cuda_sm70_shflsync_bfly_p,(.L_x_71085 - $__internal_85_$__cuda_sm70_shflsync_bfly_p)
$__internal_85_$__cuda_sm70_shflsync_bfly_p:
[----:B------:R-:W-:Y:S04]  /*6440*/  WARPSYNC R173 ;  /* 0x000000ad00007348 */ /* 0x000fe80003800000 */
[----:B------:R0:W1:Y:S02]  /*6450*/  SHFL.BFLY PT, R174, R239, R174, R240 ;  /* 0x0c0000aeefae7389 */ /* 0x00006400000e00f0 */
[----:B0-----:R-:W-:-:S06]  /*6460*/  HFMA2.MMA R173, -RZ, RZ, 0, 0 ;  /* 0x00000000ffad7435 */ /* 0x001fcc00000001ff */
[----:B------:R-:W-:Y:S05]  /*6470*/  RET.REL.NODEC R172 `(_ZN10layer_norm13ln_fwd_kernelINS_13Kernel_traitsIf6__halfS2_S2_fjLj2560ELj1ELj4ELj1ELj16ENS_18Kernel_traits_baseILj2560EfS2_S2_S2_fjLj128EEEEELb0ELb1ELb0ELb1EEEvNS_9FwdParamsE) ;  /* 0xffff9b80ac007950 */ /* 0x000fea0003c3ffff */
.L_x_36763:
        /* <DEDUP_REMOVED lines=16> */
.L_x_71085:


//--------------------- .text._ZN10layer_norm13ln_fwd_kernelINS_13Kernel_traitsIf6__halfS2_S2_fjLj2560ELj1ELj4ELj1ELj16ENS_18Kernel_traits_baseILj2560EfS2_S2_S2_fjLj128EEEEELb0ELb1ELb1ELb0EEEvNS_9FwdParamsE --------------------------
	.section	.text._ZN10layer_norm13ln_fwd_kernelINS_13Kernel_traitsIf6__halfS2_S2_fjLj2560ELj1ELj4ELj1ELj16ENS_18Kernel_traits_baseILj2560EfS2_S2_S2_fjLj128EEEEELb0ELb1ELb1ELb0EEEvNS_9FwdParamsE,"ax",@progbits
	.sectioninfo	@"SHI_REGISTERS=255"
	.align	128
        .global         _ZN10layer_norm13ln_fwd_kernelINS_13Kernel_traitsIf6__halfS2_S2_fjLj2560ELj1ELj4ELj1ELj16ENS_18Kernel_traits_baseILj2560EfS2_S2_S2_fjLj128EEEEELb0ELb1ELb1ELb0EEEvNS_9FwdParamsE
        .type           _ZN10layer_norm13ln_fwd_kernelINS_13Kernel_traitsIf6__halfS2_S2_fjLj2560ELj1ELj4ELj1ELj16ENS_18Kernel_traits_baseILj2560EfS2_S2_S2_fjLj128EEEEELb0ELb1ELb1ELb0EEEvNS_9FwdParamsE,@function
        .size           _ZN10layer_norm13ln_fwd_kernelINS_13Kernel_traitsIf6__halfS2_S2_fjLj2560ELj1ELj4ELj1ELj16ENS_18Kernel_traits_baseILj2560EfS2_S2_S2_fjLj128EEEEELb0ELb1ELb1ELb0EEEvNS_9FwdParamsE,(.L_x_71086 - _ZN10layer_norm13ln_fwd_kernelINS_13Kernel_traitsIf6__halfS2_S2_fjLj2560ELj1ELj4ELj1ELj16ENS_18Kernel_traits_baseILj2560EfS2_S2_S2_fjLj128EEEEELb0ELb1ELb1ELb0EEEvNS_9FwdParamsE)
        .other          _ZN10layer_norm13ln_fwd_kernelINS_13Kernel_traitsIf6__halfS2_S2_fjLj2560ELj1ELj4ELj1ELj16ENS_18Kernel_traits_baseILj2560EfS2_S2_S2_fjLj128EEEEELb0ELb1ELb1ELb0EEEvNS_9FwdParamsE,@"STO_CUDA_ENTRY STV_DEFAULT"
_ZN10layer_norm13ln_fwd_kernelINS_13Kernel_traitsIf6__halfS2_S2_fjLj2560ELj1ELj4ELj1ELj16ENS_18Kernel_traits_baseILj2560EfS2_S2_S2_fjLj128EEEEELb0ELb1ELb1ELb0EEEvNS_9FwdParamsE:
.text._ZN10layer_norm13ln_fwd_kernelINS_13Kernel_traitsIf6__halfS2_S2_fjLj2560ELj1ELj4ELj1ELj16ENS_18Kernel_traits_baseILj2560EfS2_S2_S2_fjLj128EEEEELb0ELb1ELb1ELb0EEEvNS_9FwdParamsE:
        /* <DEDUP_REMOVED lines=40> */
.L_x_36765:
[----:B------:R-:W-:Y:S05]  /*0280*/  BSYNC B0 ;  /* 0x0000000000007941 */ /* 0x000fea0003800000 */
.L_x_36764:
        /* <DEDUP_REMOVED lines=28> */
.L_x_36767:
[----:B------:R-:W-:Y:S05]  /*0450*/  BSYNC B0 ;  /* 0x0000000000007941 */ /* 0x000fea0003800000 */
.L_x_36766:
        /* <DEDUP_REMOVED lines=28> */
.L_x_36769:
[----:B------:R-:W-:Y:S05]  /*0620*/  BSYNC B0 ;  /* 0x0000000000007941 */ /* 0x000fea0003800000 */
.L_x_36768:
        /* <DEDUP_REMOVED lines=28> */
.L_x_36771:
[----:B------:R-:W-:Y:S05]  /*07f0*/  BSYNC B0 ;  /* 0x0000000000007941 */ /* 0x000fea0003800000 */
.L_x_36770:
        /* <DEDUP_REMOVED lines=28> */
.L_x_36773:
[----:B------:R-:W-:Y:S05]  /*09c0*/  BSYNC B0 ;  /* 0x0000000000007941 */ /* 0x000fea0003800000 */
.L_x_36772:
        /* <DEDUP_REMOVED lines=28> */
.L_x_36775:
[----:B------:R-:W-:Y:S05]  /*0b90*/  BSYNC B0 ;  /* 0x0000000000007941 */ /* 0x000fea0003800000 */
.L_x_36774:
        /* <DEDUP_REMOVED lines=28> */
.L_x_36777:
[----:B------:R-:W-:Y:S05]  /*0d60*/  BSYNC B0 ;  /* 0x0000000000007941 */ /* 0x000fea0003800000 */
.L_x_36776:
        /* <DEDUP_REMOVED lines=28> */
.L_x_36779:
[----:B------:R-:W-:Y:S05]  /*0f30*/  BSYNC B0 ;  /* 0x0000000000007941 */ /* 0x000fea0003800000 */
.L_x_36778:
        /* <DEDUP_REMOVED lines=28> */
.L_x_36781:
[----:B------:R-:W-:Y:S05]  /*1100*/  BSYNC B0 ;  /* 0x0000000000007941 */ /* 0x000fea0003800000 */
.L_x_36780:
        /* <DEDUP_REMOVED lines=32> */
.L_x_36783:
[----:B------:R-:W-:Y:S05]  /*1310*/  BSYNC B0 ;  /* 0x0000000000007941 */ /* 0x000fea0003800000 */
.L_x_36782:
[----:B------:R-:W-:-:S13]  /*1320*/  ISETP.GE.AND P1, PT, R10, c[0x0][0x164], PT ;  /* 0x000059000a007a0c */ /* 0x000fda0003f26270 */
[----:B------:R-:W-:Y:S05]  /*1330*/  @P1 EXIT ;  /* 0x000000000000194d */ /* 0x000fea0003800000 */
[----:B------:R-:W-:Y:S01]  /*1340*/  MOV R3, R10 ;  /* 0x0000000a00037202 */ /* 0x000fe20000000f00 */
[----:B------:R-:W-:Y:S02]  /*1350*/  ULDC.U8 UR6, c[0x0][0x1f0] ;  /* 0x00007c0000067ab9 */ /* 0x000fe40000000000 */
.L_x_37067:
        /* <DEDUP_REMOVED lines=34> */
[----:B-----5:R-:W-:Y:S01]  /*1580*/  HADD2.F32 R5, -RZ, R116.H0_H0 ;  /* 0x20000074ff057230 */ /* 0x020fe20000004100 */
[----:B------:R-:W-:Y:S05]  /*1590*/  BRA `(.L_x_36788) ;  /* 0x0000006000007947 */ /* 0x000fea0003800000 */
.L_x_36787:
[----:B--2---:R-:W2:Y:S01]  /*15a0*/  LDL R6, [R1+0x130] ;  /* 0x0001300001067983 */ /* 0x004ea20000100800 */
[----:B0----5:R-:W-:-:S05]  /*15b0*/  HADD2.F32 R5, -RZ, R112.H0_H0 ;  /* 0x20000070ff057230 */ /* 0x021fca0000004100 */
[----:B------:R-:W-:-:S04]  /*15c0*/  FMUL.FTZ R5, R5, c[0x0][0x1ec] ;  /* 0x00007b0005057a20 */ /* 0x000fc80000410000 */
[----:B--2---:R-:W-:Y:S01]  /*15d0*/  FMUL.FTZ R5, R6, R5 ;  /* 0x0000000506057220 */ /* 0x004fe20000410000 */
[----:B------:R-:W-:-:S05]  /*15e0*/  @P2 HADD2.F32 R6, -RZ, R116.H0_H0 ;  /* 0x20000074ff062230 */ /* 0x000fca0000004100 */
[----:B------:R-:W-:Y:S02]  /*15f0*/  @P2 FADD.FTZ R5, R6, R5 ;  /* 0x0000000506052221 */ /* 0x000fe40000010000 */
.L_x_36788:
[----:B------:R-:W-:Y:S05]  /*1600*/  BSYNC B1 ;  /* 0x0000000000017941 */ /* 0x000fea0003800000 */
.L_x_36786:
[----:B------:R-:W-:Y:S01]  /*1610*/  BSSY B1, `(.L_x_36789) ;  /* 0x000000c000017945 */ /* 0x000fe20003800000 */
[----:B------:R-:W-:Y:S05]  /*1620*/  @P3 BRA `(.L_x_36790) ;  /* 0x0000004000003947 */ /* 0x000fea0003800000 */
[----:B------:R-:W-:Y:S01]  /*1630*/  MOV R6, RZ ;  /* 0x000000ff00067202 */ /* 0x000fe20000000f00 */
[----:B------:R-:W-:Y:S05]  /*1640*/  @!P2 BRA `(.L_x_36791) ;  /* 0x000000800000a947 */ /* 0x000fea0003800000 */
[----:B-----5:R-:W-:Y:S01]  /*1650*/  HADD2.F32 R6, -RZ, R116.H1_H1 ;  /* 0x30000074ff067230 */ /* 0x020fe20000004100 */
[----:B------:R-:W-:Y:S05]  /*1660*/  BRA `(.L_x_36791) ;  /* 0x0000006000007947 */ /* 0x000fea0003800000 */
.L_x_36790:
[----:B------:R-:W2:Y:S01]  /*1670*/  LDL R7, [R1+0x134] ;  /* 0x0001340001077983 */ /* 0x000ea20000100800 */
[----:B-----5:R-:W-:-:S05]  /*1680*/  HADD2.F32 R6, -RZ, R112.H1_H1 ;  /* 0x30000070ff067230 */ /* 0x020fca0000004100 */
[----:B------:R-:W-:-:S04]  /*1690*/  FMUL.FTZ R6, R6, c[0x0][0x1ec] ;  /* 0x00007b0006067a20 */ /* 0x000fc80000410000 */
[----:B--2---:R-:W-:Y:S01]  /*16a0*/  FMUL.FTZ R6, R7, R6 ;  /* 0x0000000607067220 */ /* 0x004fe20000410000 */
[----:B------:R-:W-:-:S05]  /*16b0*/  @P2 HADD2.F32 R7, -RZ, R116.H1_H1 ;  /* 0x30000074ff072230 */ /* 0x000fca0000004100 */
[----:B------:R-:W-:Y:S02]  /*16c0*/  @P2 FADD.FTZ R6, R7, R6 ;  /* 0x0000000607062221 */ /* 0x000fe40000010000 */
.L_x_36791:
[----:B------:R-:W-:Y:S05]  /*16d0*/  BSYNC B1 ;  /* 0x0000000000017941 */ /* 0x000fea0003800000 */
.L_x_36789:
[----:B------:R-:W-:Y:S01]  /*16e0*/  BSSY B1, `(.L_x_36792) ;  /* 0x000000c000017945 */ /* 0x000fe20003800000 */
[----:B------:R-:W-:Y:S05]  /*16f0*/  @P3 BRA `(.L_x_36793) ;  /* 0x0000004000003947 */ /* 0x000fea0003800000 */
[----:B------:R-:W-:Y:S01]  /*1700*/  HFMA2.MMA R7, -RZ, RZ, 0, 0 ;  /* 0x00000000ff077435 */ /* 0x000fe200000001ff */
[----:B------:R-:W-:Y:S05]  /*1710*/  @!P2 BRA `(.L_x_36794) ;  /* 0x000000800000a947 */ /* 0x000fea0003800000 */
[----:B-----5:R-:W-:Y:S01]  /*1720*/  HADD2.F32 R7, -RZ, R117.H0_H0 ;  /* 0x20000075ff077230 */ /* 0x020fe20000004100 */
[----:B------:R-:W-:Y:S05]  /*1730*/  BRA `(.L_x_36794) ;  /* 0x0000006000007947 */ /* 0x000fea0003800000 */
.L_x_36793:
[----:B------:R-:W2:Y:S01]  /*1740*/  LDL R8, [R1+0x138] ;  /* 0x0001380001087983 */ /* 0x000ea20000100800 */
[----:B-----5:R-:W-:-:S05]  /*1750*/  HADD2.F32 R7, -RZ, R113.H0_H0 ;  /* 0x20000071ff077230 */ /* 0x020fca0000004100 */
[----:B------:R-:W-:-:S04]  /*1760*/  FMUL.FTZ R7, R7, c[0x0][0x1ec] ;  /* 0x00007b0007077a20 */ /* 0x000fc80000410000 */
[----:B--2---:R-:W-:Y:S01]  /*1770*/  FMUL.FTZ R7, R8, R7 ;  /* 0x0000000708077220 */ /* 0x004fe20000410000 */
[----:B------:R-:W-:-:S05]  /*1780*/  @P2 HADD2.F32 R8, -RZ, R117.H0_H0 ;  /* 0x20000075ff082230 */ /* 0x000fca0000004100 */
[----:B------:R-:W-:Y:S02]  /*1790*/  @P2 FADD.FTZ R7, R8, R7 ;  /* 0x0000000708072221 */ /* 0x000fe40000010000 */
.L_x_36794:
[----:B------:R-:W-:Y:S05]  /*17a0*/  BSYNC B1 ;  /* 0x0000000000017941 */ /* 0x000fea0003800000 */
.L_x_36792:
[----:B------:R-:W-:Y:S01]  /*17b0*/  BSSY B1, `(.L_x_36795) ;  /* 0x000000c000017945 */ /* 0x000fe20003800000 */
[----:B------:R-:W-:Y:S05]  /*17c0*/  @P3 BRA `(.L_x_36796) ;  /* 0x0000004000003947 */ /* 0x000fea0003800000 */
[----:B------:R-:W-:Y:S01]  /*17d0*/  MOV R8, RZ ;  /* 0x000000ff00087202 */ /* 0x000fe20000000f00 */
[----:B------:R-:W-:Y:S05]  /*17e0*/  @!P2 BRA `(.L_x_36797) ;  /* 0x000000800000a947 */ /* 0x000fea0003800000 */
[----:B-----5:R-:W-:Y:S01]  /*17f0*/  HADD2.F32 R8, -RZ, R117.H1_H1 ;  /* 0x30000075ff087230 */ /* 0x020fe20000004100 */
[----:B------:R-:W-:Y:S05]  /*1800*/  BRA `(.L_x_36797) ;  /* 0x0000006000007947 */ /* 0x000fea0003800000 */
.L_x_36796:
[----:B------:R-:W2:Y:S01]  /*1810*/  LDL R9, [R1+0x13c] ;  /* 0x00013c0001097983 */ /* 0x000ea20000100800 */
[----:B-----5:R-:W-:-:S05]  /*1820*/  HADD2.F32 R8, -RZ, R113.H1_H1 ;  /* 0x30000071ff087230 */ /* 0x020fca0000004100 */
[----:B------:R-:W-:-:S04]  /*1830*/  FMUL.FTZ R8, R8, c[0x0][0x1ec] ;  /* 0x00007b0008087a20 */ /* 0x000fc80000410000 */
[----:B--2---:R-:W-:Y:S01]  /*1840*/  FMUL.FTZ R8, R9, R8 ;  /* 0x0000000809087220 */ /* 0x004fe20000410000 */
[----:B------:R-:W-:-:S05]  /*1850*/  @P2 HADD2.F32 R9, -RZ, R117.H1_H1 ;  /* 0x30000075ff092230 */ /* 0x000fca0000004100 */
[----:B------:R-:W-:Y:S02]  /*1860*/  @P2 FADD.FTZ R8, R9, R8 ;  /* 0x0000000809082221 */ /* 0x000fe40000010000 */
.L_x_36797:
[----:B------:R-:W-:Y:S05]  /*1870*/  BSYNC B1 ;  /* 0x0000000000017941 */ /* 0x000fea0003800000 */
.L_x_36795:
[----:B------:R-:W-:Y:S01]  /*1880*/  BSSY B1, `(.L_x_36798) ;  /* 0x000000c000017945 */ /* 0x000fe20003800000 */
[----:B------:R-:W-:Y:S05]  /*1890*/  @P3 BRA `(.L_x_36799) ;  /* 0x0000004000003947 */ /* 0x000fea0003800000 */
[----:B------:R-:W-:Y:S01]  /*18a0*/  HFMA2.MMA R9, -RZ, RZ, 0, 0 ;  /* 0x00000000ff097435 */ /* 0x000fe200000001ff */
[----:B------:R-:W-:Y:S05]  /*18b0*/  @!P2 BRA `(.L_x_36800) ;  /* 0x000000800000a947 */ /* 0x000fea0003800000 */
[----:B-----5:R-:W-:Y:S01]  /*18c0*/  HADD2.F32 R9, -RZ, R118.H0_H0 ;  /* 0x20000076ff097230 */ /* 0x020fe20000004100 */
[----:B------:R-:W-:Y:S05]  /*18d0*/  BRA `(.L_x_36800) ;  /* 0x0000006000007947 */ /* 0x000fea0003800000 */
.L_x_36799:
[----:B------:R-:W2:Y:S01]  /*18e0*/  LDL R10, [R1+0x140] ;  /* 0x00014000010a7983 */ /* 0x000ea20000100800 */
[----:B-----5:R-:W-:-:S05]  /*18f0*/  HADD2.F32 R9, -RZ, R114.H0_H0 ;  /* 0x20000072ff097230 */ /* 0x020fca0000004100 */
[----:B------:R-:W-:-:S04]  /*1900*/  FMUL.FTZ R9, R9, c[0x0][0x1ec] ;  /* 0x00007b0009097a20 */ /* 0x000fc80000410000 */
[----:B--2---:R-:W-:Y:S01]  /*1910*/  FMUL.FTZ R9, R10, R9 ;  /* 0x000000090a097220 */ /* 0x004fe20000410000 */
[----:B------:R-:W-:-:S05]  /*1920*/  @P2 HADD2.F32 R10, -RZ, R118.H0_H0 ;  /* 0x20000076ff0a2230 */ /* 0x000fca0000004100 */
[----:B------:R-:W-:Y:S02]  /*1930*/  @P2 FADD.FTZ R9, R10, R9 ;  /* 0x000000090a092221 */ /* 0x000fe40000010000 */
.L_x_36800:
[----:B------:R-:W-:Y:S05]  /*1940*/  BSYNC B1 ;  /* 0x0000000000017941 */ /* 0x000fea0003800000 */
.L_x_36798:
[----:B------:R-:W-:Y:S01]  /*1950*/  BSSY B1, `(.L_x_36801) ;  /* 0x000000c000017945 */ /* 0x000fe20003800000 */
[----:B------:R-:W-:Y:S05]  /*1960*/  @P3 BRA `(.L_x_36802) ;  /* 0x0000004000003947 */ /* 0x000fea0003800000 */
[----:B------:R-:W-:Y:S01]  /*1970*/  MOV R10, RZ ;  /* 0x000000ff000a7202 */ /* 0x000fe20000000f00 */
[----:B------:R-:W-:Y:S05]  /*1980*/  @!P2 BRA `(.L_x_36803) ;  /* 0x000000800000a947 */ /* 0x000fea0003800000 */
[----:B-----5:R-:W-:Y:S01]  /*1990*/  HADD2.F32 R10, -RZ, R118.H1_H1 ;  /* 0x30000076ff0a7230 */ /* 0x020fe20000004100 */
[----:B------:R-:W-:Y:S05]  /*19a0*/  BRA `(.L_x_36803) ;  /* 0x0000006000007947 */ /* 0x000fea0003800000 */
.L_x_36802:
[----:B------:R-:W2:Y:S01]  /*19b0*/  LDL R11, [R1+0x144] ;  /* 0x00014400010b7983 */ /* 0x000ea20000100800 */
[----:B-----5:R-:W-:-:S05]  /*19c0*/  HADD2.F32 R10, -RZ, R114.H1_H1 ;  /* 0x30000072ff0a7230 */ /* 0x020fca0000004100 */
[----:B------:R-:W-:-:S04]  /*19d0*/  FMUL.FTZ R10, R10, c[0x0][0x1ec] ;  /* 0x00007b000a0a7a20 */ /* 0x000fc80000410000 */
[----:B--2---:R-:W-:Y:S01]  /*19e0*/  FMUL.FTZ R10, R11, R10 ;  /* 0x0000000a0b0a7220 */ /* 0x004fe20000410000 */
[----:B------:R-:W-:-:S05]  /*19f0*/  @P2 HADD2.F32 R11, -RZ, R118.H1_H1 ;  /* 0x30000076ff0b2230 */ /* 0x000fca0000004100 */
[----:B------:R-:W-:Y:S02]  /*1a00*/  @P2 FADD.FTZ R10, R11, R10 ;  /* 0x0000000a0b0a2221 */ /* 0x000fe40000010000 */
.L_x_36803:
[----:B------:R-:W-:Y:S05]  /*1a10*/  BSYNC B1 ;  /* 0x0000000000017941 */ /* 0x000fea0003800000 */
.L_x_36801:
[----:B------:R-:W-:Y:S01]  /*1a20*/  BSSY B1, `(.L_x_36804) ;  /* 0x000000c000017945 */ /* 0x000fe20003800000 */
[----:B------:R-:W-:Y:S05]  /*1a30*/  @P3 BRA `(.L_x_36805) ;  /* 0x0000004000003947 */ /* 0x000fea0003800000 */
[----:B------:R-:W-:Y:S01]  /*1a40*/  HFMA2.MMA R11, -RZ, RZ, 0, 0 ;  /* 0x00000000ff0b7435 */ /* 0x000fe200000001ff */
[----:B------:R-:W-:Y:S05]  /*1a50*/  @!P2 BRA `(.L_x_36806) ;  /* 0x000000800000a947 */ /* 0x000fea0003800000 */
[----:B-----5:R-:W-:Y:S01]  /*1a60*/  HADD2.F32 R11, -RZ, R119.H0_H0 ;  /* 0x20000077ff0b7230 */ /* 0x020fe20000004100 */
[----:B------:R-:W-:Y:S05]  /*1a70*/  BRA `(.L_x_36806) ;  /* 0x0000006000007947 */ /* 0x000fea0003800000 */
.L_x_36805:
[----:B------:R-:W2:Y:S01]  /*1a80*/  LDL R12, [R1+0x148] ;  /* 0x00014800010c7983 */ /* 0x000ea20000100800 */
[----:B-----5:R-:W-:-:S05]  /*1a90*/  HADD2.F32 R11, -RZ, R115.H0_H0 ;  /* 0x20000073ff0b7230 */ /* 0x020fca0000004100 */
[----:B------:R-:W-:-:S04]  /*1aa0*/  FMUL.FTZ R11, R11, c[0x0][0x1ec] ;  /* 0x00007b000b0b7a20 */ /* 0x000fc80000410000 */
[----:B--2---:R-:W-:Y:S01]  /*1ab0*/  FMUL.FTZ R11, R12, R11 ;  /* 0x0000000b0c0b7220 */ /* 0x004fe20000410000 */
[----:B------:R-:W-:-:S05]  /*1ac0*/  @P2 HADD2.F32 R12, -RZ, R119.H0_H0 ;  /* 0x20000077ff0c2230 */ /* 0x000fca0000004100 */
[----:B------:R-:W-:Y:S02]  /*1ad0*/  @P2 FADD.FTZ R11, R12, R11 ;  /* 0x0000000b0c0b2221 */ /* 0x000fe40000010000 */
.L_x_36806:
[----:B------:R-:W-:Y:S05]  /*1ae0*/  BSYNC B1 ;  /* 0x0000000000017941 */ /* 0x000fea0003800000 */
.L_x_36804:
[----:B------:R-:W-:Y:S01]  /*1af0*/  BSSY B1, `(.L_x_36807) ;  /* 0x000000c000017945 */ /* 0x000fe20003800000 */
[----:B------:R-:W-:Y:S05]  /*1b00*/  @P3 BRA `(.L_x_36808) ;  /* 0x0000004000003947 */ /* 0x000fea0003800000 */
[----:B------:R-:W-:Y:S01]  /*1b10*/  MOV R12, RZ ;  /* 0x000000ff000c7202 */ /* 0x000fe20000000f00 */
[----:B------:R-:W-:Y:S05]  /*1b20*/  @!P2 BRA `(.L_x_36809) ;  /* 0x000000800000a947 */ /* 0x000fea0003800000 */
[----:B-----5:R-:W-:Y:S01]  /*1b30*/  HADD2.F32 R12, -RZ, R119.H1_H1 ;  /* 0x30000077ff0c7230 */ /* 0x020fe20000004100 */
[----:B------:R-:W-:Y:S05]  /*1b40*/  BRA `(.L_x_36809) ;  /* 0x0000006000007947 */ /* 0x000fea0003800000 */
.L_x_36808:
[----:B-1----:R-:W2:Y:S01]  /*1b50*/  LDL R120, [R1+0x14c] ;  /* 0x00014c0001787983 */ /* 0x002ea20000100800 */
[----:B-----5:R-:W-:-:S05]  /*1b60*/  HADD2.F32 R12, -RZ, R115.H1_H1 ;  /* 0x30000073ff0c7230 */ /* 0x020fca0000004100 */
[----:B------:R-:W-:-:S04]  /*1b70*/  FMUL.FTZ R12, R12, c[0x0][0x1ec] ;  /* 0x00007b000c0c7a20 */ /* 0x000fc80000410000 */
[----:B--2---:R-:W-:Y:S01]  /*1b80*/  FMUL.FTZ R12, R120, R12 ;  /* 0x0000000c780c7220 */ /* 0x004fe20000410000 */
[----:B------:R-:W-:-:S05]  /*1b90*/  @P2 HADD2.F32 R120, -RZ, R119.H1_H1 ;  /* 0x30000077ff782230 */ /* 0x000fca0000004100 */
[----:B------:R-:W-:Y:S02]  /*1ba0*/  @P2 FADD.FTZ R12, R120, R12 ;  /* 0x0000000c780c2221 */ /* 0x000fe40000010000 */
.L_x_36809:
[----:B------:R-:W-:Y:S05]  /*1bb0*/  BSYNC B1 ;  /* 0x0000000000017941 */ /* 0x000fea0003800000 */
.L_x_36807:
        /* <DEDUP_REMOVED lines=9> */
.L_x_36785:
[----:B------:R-:W-:Y:S05]  /*1c50*/  BSYNC B0 ;  /* 0x0000000000007941 */ /* 0x000fea0003800000 */
.L_x_36784:
        /* <DEDUP_REMOVED lines=18> */
.L_x_36813:
[----:B0-----:R-:W2:Y:S01]  /*1d80*/  LDL R14, [R1+0x110] ;  /* 0x00011000010e7983 */ /* 0x001ea20000100800 */
[----:B-----5:R-:W-:-:S05]  /*1d90*/  HADD2.F32 R13, -RZ, R112.H0_H0 ;  /* 0x20000070ff0d7230 */ /* 0x020fca0000004100 */
[----:B------:R-:W-:-:S04]  /*1da0*/  FMUL.FTZ R13, R13, c[0x0][0x1ec] ;  /* 0x00007b000d0d7a20 */ /* 0x000fc80000410000 */
[----:B--2---:R-:W-:Y:S01]  /*1db0*/  FMUL.FTZ R13, R14, R13 ;  /* 0x0000000d0e0d7220 */ /* 0x004fe20000410000 */
[----:B------:R-:W-:-:S05]  /*1dc0*/  @P2 HADD2.F32 R14, -RZ, R116.H0_H0 ;  /* 0x20000074ff0e2230 */ /* 0x000fca0000004100 */
[----:B------:R-:W-:Y:S02]  /*1dd0*/  @P2 FADD.FTZ R13, R14, R13 ;  /* 0x0000000d0e0d2221 */ /* 0x000fe40000010000 */
.L_x_36814:
[----:B------:R-:W-:Y:S05]  /*1de0*/  BSYNC B1 ;  /* 0x0000000000017941 */ /* 0x000fea0003800000 */
.L_x_36812:
[----:B------:R-:W-:Y:S01]  /*1df0*/  BSSY B1, `(.L_x_36815) ;  /* 0x000000c000017945 */ /* 0x000fe20003800000 */
[----:B------:R-:W-:Y:S05]  /*1e00*/  @P3 BRA `(.L_x_36816) ;  /* 0x0000004000003947 */ /* 0x000fea0003800000 */
[----:B------:R-:W-:Y:S01]  /*1e10*/  MOV R14, RZ ;  /* 0x000000ff000e7202 */ /* 0x000fe20000000f00 */
[----:B------:R-:W-:Y:S05]  /*1e20*/  @!P2 BRA `(.L_x_36817) ;  /* 0x000000800000a947 */ /* 0x000fea0003800000 */
[----:B-----5:R-:W-:Y:S01]  /*1e30*/  HADD2.F32 R14, -RZ, R116.H1_H1 ;  /* 0x30000074ff0e7230 */ /* 0x020fe20000004100 */
[----:B------:R-:W-:Y:S05]  /*1e40*/  BRA `(.L_x_36817) ;  /* 0x0000006000007947 */ /* 0x000fea0003800000 */
.L_x_36816:
[----:B------:R-:W2:Y:S01]  /*1e50*/  LDL R15, [R1+0x114] ;  /* 0x00011400010f7983 */ /* 0x000ea20000100800 */
[----:B-----5:R-:W-:-:S05]  /*1e60*/  HADD2.F32 R14, -RZ, R112.H1_H1 ;  /* 0x30000070ff0e7230 */ /* 0x020fca0000004100 */
[----:B------:R-:W-:-:S04]  /*1e70*/  FMUL.FTZ R14, R14, c[0x0][0x1ec] ;  /* 0x00007b000e0e7a20 */ /* 0x000fc80000410000 */
[----:B--2---:R-:W-:Y:S01]  /*1e80*/  FMUL.FTZ R14, R15, R14 ;  /* 0x0000000e0f0e7220 */ /* 0x004fe20000410000 */
[----:B------:R-:W-:-:S05]  /*1e90*/  @P2 HADD2.F32 R15, -RZ, R116.H1_H1 ;  /* 0x30000074ff0f2230 */ /* 0x000fca0000004100 */
[----:B------:R-:W-:Y:S02]  /*1ea0*/  @P2 FADD.FTZ R14, R15, R14 ;  /* 0x0000000e0f0e2221 */ /* 0x000fe40000010000 */
.L_x_36817:
[----:B------:R-:W-:Y:S05]  /*1eb0*/  BSYNC B1 ;  /* 0x0000000000017941 */ /* 0x000fea0003800000 */
.L_x_36815:
[----:B------:R-:W-:Y:S01]  /*1ec0*/  BSSY B1, `(.L_x_36818) ;  /* 0x000000c000017945 */ /* 0x000fe20003800000 */
[----:B------:R-:W-:Y:S05]  /*1ed0*/  @P3 BRA `(.L_x_36819) ;  /* 0x0000004000003947 */ /* 0x000fea0003800000 */
[----:B------:R-:W-:Y:S01]  /*1ee0*/  HFMA2.MMA R15, -RZ, RZ, 0, 0 ;  /* 0x00000000ff0f7435 */ /* 0x000fe200000001ff */
[----:B------:R-:W-:Y:S05]  /*1ef0*/  @!P2 BRA `(.L_x_36820) ;  /* 0x000000800000a947 */ /* 0x000fea0003800000 */
[----:B-----5:R-:W-:Y:S01]  /*1f00*/  HADD2.F32 R15, -RZ, R117.H0_H0 ;  /* 0x20000075ff0f7230 */ /* 0x020fe20000004100 */
[----:B------:R-:W-:Y:S05]  /*1f10*/  BRA `(.L_x_36820) ;  /* 0x0000006000007947 */ /* 0x000fea0003800000 */
.L_x_36819:
[----:B------:R-:W2:Y:S01]  /*1f20*/  LDL R16, [R1+0x118] ;  /* 0x0001180001107983 */ /* 0x000ea20000100800 */
[----:B-----5:R-:W-:-:S05]  /*1f30*/  HADD2.F32 R15, -RZ, R113.H0_H0 ;  /* 0x20000071ff0f7230 */ /* 0x020fca0000004100 */
[----:B------:R-:W-:-:S04]  /*1f40*/  FMUL.FTZ R15, R15, c[0x0][0x1ec] ;  /* 0x00007b000f0f7a20 */ /* 0x000fc80000410000 */
[----:B--2---:R-:W-:Y:S01]  /*1f50*/  FMUL.FTZ R15, R16, R15 ;  /* 0x0000000f100f7220 */ /* 0x004fe20000410000 */
[----:B------:R-:W-:-:S05]  /*1f60*/  @P2 HADD2.F32 R16, -RZ, R117.H0_H0 ;  /* 0x20000075ff102230 */ /* 0x000fca0000004100 */
[----:B------:R-:W-:Y:S02]  /*1f70*/  @P2 FADD.FTZ R15, R16, R15 ;  /* 0x0000000f100f2221 */ /* 0x000fe40000010000 */
.L_x_36820:
[----:B------:R-:W-:Y:S05]  /*1f80*/  BSYNC B1 ;  /* 0x0000000000017941 */ /* 0x000fea0003800000 */
.L_x_36818:
[----:B------:R-:W-:Y:S01]  /*1f90*/  BSSY B1, `(.L_x_36821) ;  /* 0x000000c000017945 */ /* 0x000fe20003800000 */
[----:B------:R-:W-:Y:S05]  /*1fa0*/  @P3 BRA `(.L_x_36822) ;  /* 0x0000004000003947 */ /* 0x000fea0003800000 */
[----:B------:R-:W-:Y:S01]  /*1fb0*/  MOV R16, RZ ;  /* 0x000000ff00107202 */ /* 0x000fe20000000f00 */
[----:B------:R-:W-:Y:S05]  /*1fc0*/  @!P2 BRA `(.L_x_36823) ;  /* 0x000000800000a947 */ /* 0x000fea0003800000 */
[----:B-----5:R-:W-:Y:S01]  /*1fd0*/  HADD2.F32 R16, -RZ, R117.H1_H1 ;  /* 0x30000075ff107230 */ /* 0x020fe20000004100 */
[----:B------:R-:W-:Y:S05]  /*1fe0*/  BRA `(.L_x_36823) ;  /* 0x0000006000007947 */ /* 0x000fea0003800000 */
.L_x_36822:
[----:B------:R-:W2:Y:S01]  /*1ff0*/  LDL R17, [R1+0x11c] ;  /* 0x00011c0001117983 */ /* 0x000ea20000100800 */
[----:B-----5:R-:W-:-:S05]  /*2000*/  HADD2.F32 R16, -RZ, R113.H1_H1 ;  /* 0x30000071ff107230 */ /* 0x020fca0000004100 */
[----:B------:R-:W-:-:S04]  /*2010*/  FMUL.FTZ R16, R16, c[0x0][0x1ec] ;  /* 0x00007b0010107a20 */ /* 0x000fc80000410000 */
[----:B--2---:R-:W-:Y:S01]  /*2020*/  FMUL.FTZ R16, R17, R16 ;  /* 0x0000001011107220 */ /* 0x004fe20000410000 */
[----:B------:R-:W-:-:S05]  /*2030*/  @P2 HADD2.F32 R17, -RZ, R117.H1_H1 ;  /* 0x30000075ff112230 */ /* 0x000fca0000004100 */
[----:B------:R-:W-:Y:S02]  /*2040*/  @P2 FADD.FTZ R16, R17, R16 ;  /* 0x0000001011102221 */ /* 0x000fe40000010000 */
.L_x_36823:
[----:B------:R-:W-:Y:S05]  /*2050*/  BSYNC B1 ;  /* 0x0000000000017941 */ /* 0x000fea0003800000 */
.L_x_36821:
[----:B------:R-:W-:Y:S01]  /*2060*/  BSSY B1, `(.L_x_36824) ;  /* 0x000000c000017945 */ /* 0x000fe20003800000 */
[----:B------:R-:W-:Y:S05]  /*2070*/  @P3 BRA `(.L_x_36825) ;  /* 0x0000004000003947 */ /* 0x000fea0003800000 */
[----:B------:R-:W-:Y:S01]  /*2080*/  HFMA2.MMA R17, -RZ, RZ, 0, 0 ;  /* 0x00000000ff117435 */ /* 0x000fe200000001ff */
[----:B------:R-:W-:Y:S05]  /*2090*/  @!P2 BRA `(.L_x_36826) ;  /* 0x000000800000a947 */ /* 0x000fea0003800000 */
[----:B-----5:R-:W-:Y:S01]  /*20a0*/  HADD2.F32 R17, -RZ, R118.H0_H0 ;  /* 0x20000076ff117230 */ /* 0x020fe20000004100 */
[----:B------:R-:W-:Y:S05]  /*20b0*/  BRA `(.L_x_36826) ;  /* 0x0000006000007947 */ /* 0x000fea0003800000 */
.L_x_36825:
[----:B------:R-:W2:Y:S01]  /*20c0*/  LDL R18, [R1+0x120] ;  /* 0x0001200001127983 */ /* 0x000ea20000100800 */
[----:B-----5:R-:W-:-:S05]  /*20d0*/  HADD2.F32 R17, -RZ, R114.H0_H0 ;  /* 0x20000072ff117230 */ /* 0x020fca0000004100 */
[----:B------:R-:W-:-:S04]  /*20e0*/  FMUL.FTZ R17, R17, c[0x0][0x1ec] ;  /* 0x00007b0011117a20 */ /* 0x000fc80000410000 */
[----:B--2---:R-:W-:Y:S01]  /*20f0*/  FMUL.FTZ R17, R18, R17 ;  /* 0x0000001112117220 */ /* 0x004fe20000410000 */
[----:B------:R-:W-:-:S05]  /*2100*/  @P2 HADD2.F32 R18, -RZ, R118.H0_H0 ;  /* 0x20000076ff122230 */ /* 0x000fca0000004100 */
[----:B------:R-:W-:Y:S02]  /*2110*/  @P2 FADD.FTZ R17, R18, R17 ;  /* 0x0000001112112221 */ /* 0x000fe40000010000 */
.L_x_36826:
[----:B------:R-:W-:Y:S05]  /*2120*/  BSYNC B1 ;  /* 0x0000000000017941 */ /* 0x000fea0003800000 */
.L_x_36824:
[----:B------:R-:W-:Y:S01]  /*2130*/  BSSY B1, `(.L_x_36827) ;  /* 0x000000c000017945 */ /* 0x000fe20003800000 */
[----:B------:R-:W-:Y:S05]  /*2140*/  @P3 BRA `(.L_x_36828) ;  /* 0x0000004000003947 */ /* 0x000fea0003800000 */
[----:B------:R-:W-:Y:S01]  /*2150*/  MOV R18, RZ ;  /* 0x000000ff00127202 */ /* 0x000fe20000000f00 */
[----:B------:R-:W-:Y:S05]  /*2160*/  @!P2 BRA `(.L_x_36829) ;  /* 0x000000800000a947 */ /* 0x000fea0003800000 */
[----:B-----5:R-:W-:Y:S01]  /*2170*/  HADD2.F32 R18, -RZ, R118.H1_H1 ;  /* 0x30000076ff127230 */ /* 0x020fe20000004100 */
[----:B------:R-:W-:Y:S05]  /*2180*/  BRA `(.L_x_36829) ;  /* 0x0000006000007947 */ /* 0x000fea0003800000 */
.L_x_36828:
[----:B------:R-:W2:Y:S01]  /*2190*/  LDL R19, [R1+0x124] ;  /* 0x0001240001137983 */ /* 0x000ea20000100800 */
[----:B-----5:R-:W-:-:S05]  /*21a0*/  HADD2.F32 R18, -RZ, R114.H1_H1 ;  /* 0x30000072ff127230 */ /* 0x020fca0000004100 */
[----:B------:R-:W-:-:S04]  /*21b0*/  FMUL.FTZ R18, R18, c[0x0][0x1ec] ;  /* 0x00007b0012127a20 */ /* 0x000fc80000410000 */
[----:B--2---:R-:W-:Y:S01]  /*21c0*/  FMUL.FTZ R18, R19, R18 ;  /* 0x0000001213127220 */ /* 0x004fe20000410000 */
[----:B------:R-:W-:-:S05]  /*21d0*/  @P2 HADD2.F32 R19, -RZ, R118.H1_H1 ;  /* 0x30000076ff132230 */ /* 0x000fca0000004100 */
[----:B------:R-:W-:Y:S02]  /*21e0*/  @P2 FADD.FTZ R18, R19, R18 ;  /* 0x0000001213122221 */ /* 0x000fe40000010000 */
.L_x_36829:
[----:B------:R-:W-:Y:S05]  /*21f0*/  BSYNC B1 ;  /* 0x0000000000017941 */ /* 0x000fea0003800000 */
.L_x_36827:
[----:B------:R-:W-:Y:S01]  /*2200*/  BSSY B1, `(.L_x_36830) ;  /* 0x000000c000017945 */ /* 0x000fe20003800000 */
[----:B------:R-:W-:Y:S05]  /*2210*/  @P3 BRA `(.L_x_36831) ;  /* 0x0000004000003947 */ /* 0x000fea0003800000 */
[----:B------:R-:W-:Y:S01]  /*2220*/  HFMA2.MMA R19, -RZ, RZ, 0, 0 ;  /* 0x00000000ff137435 */ /* 0x000fe200000001ff */
[----:B------:R-:W-:Y:S05]  /*2230*/  @!P2 BRA `(.L_x_36832) ;  /* 0x000000800000a947 */ /* 0x000fea0003800000 */
[----:B-----5:R-:W-:Y:S01]  /*2240*/  HADD2.F32 R19, -RZ, R119.H0_H0 ;  /* 0x20000077ff137230 */ /* 0x020fe20000004100 */
[----:B------:R-:W-:Y:S05]  /*2250*/  BRA `(.L_x_36832) ;  /* 0x0000006000007947 */ /* 0x000fea0003800000 */
.L_x_36831:
[----:B------:R-:W2:Y:S01]  /*2260*/  LDL R20, [R1+0x128] ;  /* 0x0001280001147983 */ /* 0x000ea20000100800 */
[----:B-----5:R-:W-:-:S05]  /*2270*/  HADD2.F32 R19, -RZ, R115.H0_H0 ;  /* 0x20000073ff137230 */ /* 0x020fca0000004100 */
[----:B------:R-:W-:-:S04]  /*2280*/  FMUL.FTZ R19, R19, c[0x0][0x1ec] ;  /* 0x00007b0013137a20 */ /* 0x000fc80000410000 */
[----:B--2---:R-:W-:Y:S01]  /*2290*/  FMUL.FTZ R19, R20, R19 ;  /* 0x0000001314137220 */ /* 0x004fe20000410000 */
[----:B------:R-:W-:-:S05]  /*22a0*/  @P2 HADD2.F32 R20, -RZ, R119.H0_H0 ;  /* 0x20000077ff142230 */ /* 0x000fca0000004100 */
[----:B------:R-:W-:Y:S02]  /*22b0*/  @P2 FADD.FTZ R19, R20, R19 ;  /* 0x0000001314132221 */ /* 0x000fe40000010000 */
.L_x_36832:
[----:B------:R-:W-:Y:S05]  /*22c0*/  BSYNC B1 ;  /* 0x0000000000017941 */ /* 0x000fea0003800000 */
.L_x_36830:
[----:B------:R-:W-:Y:S01]  /*22d0*/  BSSY B1, `(.L_x_36833) ;  /* 0x000000c000017945 */ /* 0x000fe20003800000 */
[----:B------:R-:W-:Y:S05]  /*22e0*/  @P3 BRA `(.L_x_36834) ;  /* 0x0000004000003947 */ /* 0x000fea0003800000 */
[----:B------:R-:W-:Y:S01]  /*22f0*/  MOV R20, RZ ;  /* 0x000000ff00147202 */ /* 0x000fe20000000f00 */
[----:B------:R-:W-:Y:S05]  /*2300*/  @!P2 BRA `(.L_x_36835) ;  /* 0x000000800000a947 */ /* 0x000fea0003800000 */
[----:B-----5:R-:W-:Y:S01]  /*2310*/  HADD2.F32 R20, -RZ, R119.H1_H1 ;  /* 0x30000077ff147230 */ /* 0x020fe20000004100 */
[----:B------:R-:W-:Y:S05]  /*2320*/  BRA `(.L_x_36835) ;  /* 0x0000006000007947 */ /* 0x000fea0003800000 */
.L_x_36834:
[----:B-1----:R-:W2:Y:S01]  /*2330*/  LDL R120, [R1+0x12c] ;  /* 0x00012c0001787983 */ /* 0x002ea20000100800 */
[----:B-----5:R-:W-:-:S05]  /*2340*/  HADD2.F32 R20, -RZ, R115.H1_H1 ;  /* 0x30000073ff147230 */ /* 0x020fca0000004100 */
[----:B------:R-:W-:-:S04]  /*2350*/  FMUL.FTZ R20, R20, c[0x0][0x1ec] ;  /* 0x00007b0014147a20 */ /* 0x000fc80000410000 */
[----:B--2---:R-:W-:Y:S01]  /*2360*/  FMUL.FTZ R20, R120, R20 ;  /* 0x0000001478147220 */ /* 0x004fe20000410000 */
[----:B------:R-:W-:-:S05]  /*2370*/  @P2 HADD2.F32 R120, -RZ, R119.H1_H1 ;  /* 0x30000077ff782230 */ /* 0x000fca0000004100 */
[----:B------:R-:W-:Y:S02]  /*2380*/  @P2 FADD.FTZ R20, R120, R20 ;  /* 0x0000001478142221 */ /* 0x000fe40000010000 */
.L_x_36835:
[----:B------:R-:W-:Y:S05]  /*2390*/  BSYNC B1 ;  /* 0x0000000000017941 */ /* 0x000fea0003800000 */
.L_x_36833:
        /* <DEDUP_REMOVED lines=9> */
.L_x_36811:
[----:B------:R-:W-:Y:S05]  /*2430*/  BSYNC B0 ;  /* 0x0000000000007941 */ /* 0x000fea0003800000 */
.L_x_36810:
        /* <DEDUP_REMOVED lines=18> */
.L_x_36839:
[----:B0-----:R-:W2:Y:S01]  /*2560*/  LDL R22, [R1+0xf0] ;  /* 0x0000f00001167983 */ /* 0x001ea20000100800 */
[----:B-----5:R-:W-:-:S05]  /*2570*/  HADD2.F32 R21, -RZ, R112.H0_H0 ;  /* 0x20000070ff157230 */ /* 0x020fca0000004100 */
[----:B------:R-:W-:-:S04]  /*2580*/  FMUL.FTZ R21, R21, c[0x0][0x1ec] ;  /* 0x00007b0015157a20 */ /* 0x000fc80000410000 */
[----:B--2---:R-:W-:Y:S01]  /*2590*/  FMUL.FTZ R21, R22, R21 ;  /* 0x0000001516157220 */ /* 0x004fe20000410000 */
[----:B------:R-:W-:-:S05]  /*25a0*/  @P2 HADD2.F32 R22, -RZ, R116.H0_H0 ;  /* 0x20000074ff162230 */ /* 0x000fca0000004100 */
[----:B------:R-:W-:Y:S02]  /*25b0*/  @P2 FADD.FTZ R21, R22, R21 ;  /* 0x0000001516152221 */ /* 0x000fe40000010000 */
.L_x_36840:
[----:B------:R-:W-:Y:S05]  /*25c0*/  BSYNC B1 ;  /* 0x0000000000017941 */ /* 0x000fea0003800000 */
.L_x_36838:
[----:B------:R-:W-:Y:S01]  /*25d0*/  BSSY B1, `(.L_x_36841) ;  /* 0x000000c000017945 */ /* 0x000fe20003800000 */
[----:B------:R-:W-:Y:S05]  /*25e0*/  @P3 BRA `(.L_x_36842) ;  /* 0x0000004000003947 */ /* 0x000fea0003800000 */
[----:B------:R-:W-:Y:S01]  /*25f0*/  MOV R22, RZ ;  /* 0x000000ff00167202 */ /* 0x000fe20000000f00 */
[----:B------:R-:W-:Y:S05]  /*2600*/  @!P2 BRA `(.L_x_36843) ;  /* 0x000000800000a947 */ /* 0x000fea0003800000 */
[----:B-----5:R-:W-:Y:S01]  /*2610*/  HADD2.F32 R22, -RZ, R116.H1_H1 ;  /* 0x30000074ff167230 */ /* 0x020fe20000004100 */
[----:B------:R-:W-:Y:S05]  /*2620*/  BRA `(.L_x_36843) ;  /* 0x0000006000007947 */ /* 0x000fea0003800000 */
.L_x_36842:
[----:B------:R-:W2:Y:S01]  /*2630*/  LDL R23, [R1+0xf4] ;  /* 0x0000f40001177983 */ /* 0x000ea20000100800 */
[----:B-----5:R-:W-:-:S05]  /*2640*/  HADD2.F32 R22, -RZ, R112.H1_H1 ;  /* 0x30000070ff167230 */ /* 0x020fca0000004100 */
[----:B------:R-:W-:-:S04]  /*2650*/  FMUL.FTZ R22, R22, c[0x0][0x1ec] ;  /* 0x00007b0016167a20 */ /* 0x000fc80000410000 */
[----:B--2---:R-:W-:Y:S01]  /*2660*/  FMUL.FTZ R22, R23, R22 ;  /* 0x0000001617167220 */ /* 0x004fe20000410000 */
[----:B------:R-:W-:-:S05]  /*2670*/  @P2 HADD2.F32 R23, -RZ, R116.H1_H1 ;  /* 0x30000074ff172230 */ /* 0x000fca0000004100 */
[----:B------:R-:W-:Y:S02]  /*2680*/  @P2 FADD.FTZ R22, R23, R22 ;  /* 0x0000001617162221 */ /* 0x000fe40000010000 */
.L_x_36843:
[----:B------:R-:W-:Y:S05]  /*2690*/  BSYNC B1 ;  /* 0x0000000000017941 */ /* 0x000fea0003800000 */
.L_x_36841:
[----:B------:R-:W-:Y:S01]  /*26a0*/  BSSY B1, `(.L_x_36844) ;  /* 0x000000c000017945 */ /* 0x000fe20003800000 */
[----:B------:R-:W-:Y:S05]  /*26b0*/  @P3 BRA `(.L_x_36845) ;  /* 0x0000004000003947 */ /* 0x000fea0003800000 */
[----:B------:R-:W-:Y:S01]  /*26c0*/  HFMA2.MMA R23, -RZ, RZ, 0, 0 ;  /* 0x00000000ff177435 */ /* 0x000fe200000001ff */
[----:B------:R-:W-:Y:S05]  /*26d0*/  @!P2 BRA `(.L_x_36846) ;  /* 0x000000800000a947 */ /* 0x000fea0003800000 */
[----:B-----5:R-:W-:Y:S01]  /*26e0*/  HADD2.F32 R23, -RZ, R117.H0_H0 ;  /* 0x20000075ff177230 */ /* 0x020fe20000004100 */
[----:B------:R-:W-:Y:S05]  /*26f0*/  BRA `(.L_x_36846) ;  /* 0x0000006000007947 */ /* 0x000fea0003800000 */
.L_x_36845:
[----:B------:R-:W2:Y:S01]  /*2700*/  LDL R24, [R1+0xf8] ;  /* 0x0000f80001187983 */ /* 0x000ea20000100800 */
[----:B-----5:R-:W-:-:S05]  /*2710*/  HADD2.F32 R23, -RZ, R113.H0_H0 ;  /* 0x20000071ff177230 */ /* 0x020fca0000004100 */
[----:B------:R-:W-:-:S04]  /*2720*/  FMUL.FTZ R23, R23, c[0x0][0x1ec] ;  /* 0x00007b0017177a20 */ /* 0x000fc80000410000 */
[----:B--2---:R-:W-:Y:S01]  /*2730*/  FMUL.FTZ R23, R24, R23 ;  /* 0x0000001718177220 */ /* 0x004fe20000410000 */
[----:B------:R-:W-:-:S05]  /*2740*/  @P2 HADD2.F32 R24, -RZ, R117.H0_H0 ;  /* 0x20000075ff182230 */ /* 0x000fca0000004100 */
[----:B------:R-:W-:Y:S02]  /*2750*/  @P2 FADD.FTZ R23, R24, R23 ;  /* 0x0000001718172221 */ /* 0x000fe40000010000 */
.L_x_36846:
[----:B------:R-:W-:Y:S05]  /*2760*/  BSYNC B1 ;  /* 0x0000000000017941 */ /* 0x000fea0003800000 */
.L_x_36844:
[----:B------:R-:W-:Y:S01]  /*2770*/  BSSY B1, `(.L_x_36847) ;  /* 0x000000c000017945 */ /* 0x000fe20003800000 */
[----:B------:R-:W-:Y:S05]  /*2780*/  @P3 BRA `(.L_x_36848) ;  /* 0x0000004000003947 */ /* 0x000fea0003800000 */
[----:B------:R-:W-:Y:S01]  /*2790*/  MOV R24, RZ ;  /* 0x000000ff00187202 */ /* 0x000fe20000000f00 */
[----:B------:R-:W-:Y:S05]  /*27a0*/  @!P2 BRA `(.L_x_36849) ;  /* 0x000000800000a947 */ /* 0x000fea0003800000 */
[----:B-----5:R-:W-:Y:S01]  /*27b0*/  HADD2.F32 R24, -RZ, R117.H1_H1 ;  /* 0x30000075ff187230 */ /* 0x020fe20000004100 */
[----:B------:R-:W-:Y:S05]  /*27c0*/  BRA `(.L_x_36849) ;  /* 0x0000006000007947 */ /* 0x000fea0003800000 */
.L_x_36848:
[----:B------:R-:W2:Y:S01]  /*27d0*/  LDL R25, [R1+0xfc] ;  /* 0x0000fc0001197983 */ /* 0x000ea20000100800 */
[----:B-----5:R-:W-:-:S05]  /*27e0*/  HADD2.F32 R24, -RZ, R113.H1_H1 ;  /* 0x30000071ff187230 */ /* 0x020fca0000004100 */
[----:B------:R-:W-:-:S04]  /*27f0*/  FMUL.FTZ R24, R24, c[0x0][0x1ec] ;  /* 0x00007b0018187a20 */ /* 0x000fc80000410000 */
[----:B--2---:R-:W-:Y:S01]  /*2800*/  FMUL.FTZ R24, R25, R24 ;  /* 0x0000001819187220 */ /* 0x004fe20000410000 */
[----:B------:R-:W-:-:S05]  /*2810*/  @P2 HADD2.F32 R25, -RZ, R117.H1_H1 ;  /* 0x30000075ff192230 */ /* 0x000fca0000004100 */
[----:B------:R-:W-:Y:S02]  /*2820*/  @P2 FADD.FTZ R24, R25, R24 ;  /* 0x0000001819182221 */ /* 0x000fe40000010000 */
.L_x_36849:
[----:B------:R-:W-:Y:S05]  /*2830*/  BSYNC B1 ;  /* 0x0000000000017941 */ /* 0x000fea0003800000 */
.L_x_36847:
[----:B------:R-:W-:Y:S01]  /*2840*/  BSSY B1, `(.L_x_36850) ;  /* 0x000000c000017945 */ /* 0x000fe20003800000 */
[----:B------:R-:W-:Y:S05]  /*2850*/  @P3 BRA `(.L_x_36851) ;  /* 0x0000004000003947 */ /* 0x000fea0003800000 */
[----:B------:R-:W-:Y:S01]  /*2860*/  HFMA2.MMA R25, -RZ, RZ, 0, 0 ;  /* 0x00000000ff197435 */ /* 0x000fe200000001ff */
[----:B------:R-:W-:Y:S05]  /*2870*/  @!P2 BRA `(.L_x_36852) ;  /* 0x000000800000a947 */ /* 0x000fea0003800000 */
[----:B-----5:R-:W-:Y:S01]  /*2880*/  HADD2.F32 R25, -RZ, R118.H0_H0 ;  /* 0x20000076ff197230 */ /* 0x020fe20000004100 */
[----:B------:R-:W-:Y:S05]  /*2890*/  BRA `(.L_x_36852) ;  /* 0x0000006000007947 */ /* 0x000fea0003800000 */
.L_x_36851:
[----:B------:R-:W2:Y:S01]  /*28a0*/  LDL R26, [R1+0x100] ;  /* 0x00010000011a7983 */ /* 0x000ea20000100800 */
[----:B-----5:R-:W-:-:S05]  /*28b0*/  HADD2.F32 R25, -RZ, R114.H0_H0 ;  /* 0x20000072ff197230 */ /* 0x020fca0000004100 */
[----:B------:R-:W-:-:S04]  /*28c0*/  FMUL.FTZ R25, R25, c[0x0][0x1ec] ;  /* 0x00007b0019197a20 */ /* 0x000fc80000410000 */
[----:B--2---:R-:W-:Y:S01]  /*28d0*/  FMUL.FTZ R25, R26, R25 ;  /* 0x000000191a197220 */ /* 0x004fe20000410000 */
[----:B------:R-:W-:-:S05]  /*28e0*/  @P2 HADD2.F32 R26, -RZ, R118.H0_H0 ;  /* 0x20000076ff1a2230 */ /* 0x000fca0000004100 */
[----:B------:R-:W-:Y:S02]  /*28f0*/  @P2 FADD.FTZ R25, R26, R25 ;  /* 0x000000191a192221 */ /* 0x000fe40000010000 */
.L_x_36852:
[----:B------:R-:W-:Y:S05]  /*2900*/  BSYNC B1 ;  /* 0x0000000000017941 */ /* 0x000fea0003800000 */
.L_x_36850:
[----:B------:R-:W-:Y:S01]  /*2910*/  BSSY B1, `(.L_x_36853) ;  /* 0x000000c000017945 */ /* 0x000fe20003800000 */
[----:B------:R-:W-:Y:S05]  /*2920*/  @P3 BRA `(.L_x_36854) ;  /* 0x0000004000003947 */ /* 0x000fea0003800000 */
[----:B------:R-:W-:Y:S01]  /*2930*/  MOV R26, RZ ;  /* 0x000000ff001a7202 */ /* 0x000fe20000000f00 */
[----:B------:R-:W-:Y:S05]  /*2940*/  @!P2 BRA `(.L_x_36855) ;  /* 0x000000800000a947 */ /* 0x000fea0003800000 */
[----:B-----5:R-:W-:Y:S01]  /*2950*/  HADD2.F32 R26, -RZ, R118.H1_H1 ;  /* 0x30000076ff1a7230 */ /* 0x020fe20000004100 */
[----:B------:R-:W-:Y:S05]  /*2960*/  BRA `(.L_x_36855) ;  /* 0x0000006000007947 */ /* 0x000fea0003800000 */
.L_x_36854:
[----:B------:R-:W2:Y:S01]  /*2970*/  LDL R27, [R1+0x104] ;  /* 0x00010400011b7983 */ /* 0x000ea20000100800 */
[----:B-----5:R-:W-:-:S05]  /*2980*/  HADD2.F32 R26, -RZ, R114.H1_H1 ;  /* 0x30000072ff1a7230 */ /* 0x020fca0000004100 */
[----:B------:R-:W-:-:S04]  /*2990*/  FMUL.FTZ R26, R26, c[0x0][0x1ec] ;  /* 0x00007b001a1a7a20 */ /* 0x000fc80000410000 */
[----:B--2---:R-:W-:Y:S01]  /*29a0*/  FMUL.FTZ R26, R27, R26 ;  /* 0x0000001a1b1a7220 */ /* 0x004fe20000410000 */
[----:B------:R-:W-:-:S05]  /*29b0*/  @P2 HADD2.F32 R27, -RZ, R118.H1_H1 ;  /* 0x30000076ff1b2230 */ /* 0x000fca0000004100 */
[----:B------:R-:W-:Y:S02]  /*29c0*/  @P2 FADD.FTZ R26, R27, R26 ;  /* 0x0000001a1b1a2221 */ /* 0x000fe40000010000 */
.L_x_36855:
[----:B------:R-:W-:Y:S05]  /*29d0*/  BSYNC B1 ;  /* 0x0000000000017941 */ /* 0x000fea0003800000 */
.L_x_36853:
[----:B------:R-:W-:Y:S01]  /*29e0*/  BSSY B1, `(.L_x_36856) ;  /* 0x000000c000017945 */ /* 0x000fe20003800000 */
[----:B------:R-:W-:Y:S05]  /*29f0*/  @P3 BRA `(.L_x_36857) ;  /* 0x0000004000003947 */ /* 0x000fea0003800000 */
[----:B------:R-:W-:Y:S01]  /*2a00*/  HFMA2.MMA R27, -RZ, RZ, 0, 0 ;  /* 0x00000000ff1b7435 */ /* 0x000fe200000001ff */
[----:B------:R-:W-:Y:S05]  /*2a10*/  @!P2 BRA `(.L_x_36858) ;  /* 0x000000800000a947 */ /* 0x000fea0003800000 */
[----:B-----5:R-:W-:Y:S01]  /*2a20*/  HADD2.F32 R27, -RZ, R119.H0_H0 ;  /* 0x20000077ff1b7230 */ /* 0x020fe20000004100 */
[----:B------:R-:W-:Y:S05]  /*2a30*/  BRA `(.L_x_36858) ;  /* 0x0000006000007947 */ /* 0x000fea0003800000 */
.L_x_36857:
[----:B------:R-:W2:Y:S01]  /*2a40*/  LDL R28, [R1+0x108] ;  /* 0x00010800011c7983 */ /* 0x000ea20000100800 */
[----:B-----5:R-:W-:-:S05]  /*2a50*/  HADD2.F32 R27, -RZ, R115.H0_H0 ;  /* 0x20000073ff1b7230 */ /* 0x020fca0000004100 */
[----:B------:R-:W-:-:S04]  /*2a60*/  FMUL.FTZ R27, R27, c[0x0][0x1ec] ;  /* 0x00007b001b1b7a20 */ /* 0x000fc80000410000 */
[----:B--2---:R-:W-:Y:S01]  /*2a70*/  FMUL.FTZ R27, R28, R27 ;  /* 0x0000001b1c1b7220 */ /* 0x004fe20000410000 */
[----:B------:R-:W-:-:S05]  /*2a80*/  @P2 HADD2.F32 R28, -RZ, R119.H0_H0 ;  /* 0x20000077ff1c2230 */ /* 0x000fca0000004100 */
[----:B------:R-:W-:Y:S02]  /*2a90*/  @P2 FADD.FTZ R27, R28, R27 ;  /* 0x0000001b1c1b2221 */ /* 0x000fe40000010000 */
.L_x_36858:
[----:B------:R-:W-:Y:S05]  /*2aa0*/  BSYNC B1 ;  /* 0x0000000000017941 */ /* 0x000fea0003800000 */
.L_x_36856:
[----:B------:R-:W-:Y:S01]  /*2ab0*/  BSSY B1, `(.L_x_36859) ;  /* 0x000000c000017945 */ /* 0x000fe20003800000 */
[----:B------:R-:W-:Y:S05]  /*2ac0*/  @P3 BRA `(.L_x_36860) ;  /* 0x0000004000003947 */ /* 0x000fea0003800000 */
[----:B------:R-:W-:Y:S01]  /*2ad0*/  MOV R28, RZ ;  /* 0x000000ff001c7202 */ /* 0x000fe20000000f00 */
[----:B------:R-:W-:Y:S05]  /*2ae0*/  @!P2 BRA `(.L_x_36861) ;  /* 0x000000800000a947 */ /* 0x000fea0003800000 */
[----:B-----5:R-:W-:Y:S01]  /*2af0*/  HADD2.F32 R28, -RZ, R119.H1_H1 ;  /* 0x30000077ff1c7230 */ /* 0x020fe20000004100 */
[----:B------:R-:W-:Y:S05]  /*2b00*/  BRA `(.L_x_36861) ;  /* 0x0000006000007947 */ /* 0x000fea0003800000 */
.L_x_36860:
[----:B-1----:R-:W2:Y:S01]  /*2b10*/  LDL R120, [R1+0x10c] ;  /* 0x00010c0001787983 */ /* 0x002ea20000100800 */
[----:B-----5:R-:W-:-:S05]  /*2b20*/  HADD2.F32 R28, -RZ, R115.H1_H1 ;  /* 0x30000073ff1c7230 */ /* 0x020fca0000004100 */
[----:B------:R-:W-:-:S04]  /*2b30*/  FMUL.FTZ R28, R28, c[0x0][0x1ec] ;  /* 0x00007b001c1c7a20 */ /* 0x000fc80000410000 */
[----:B--2---:R-:W-:Y:S01]  /*2b40*/  FMUL.FTZ R28, R120, R28 ;  /* 0x0000001c781c7220 */ /* 0x004fe20000410000 */
[----:B------:R-:W-:-:S05]  /*2b50*/  @P2 HADD2.F32 R120, -RZ, R119.H1_H1 ;  /* 0x30000077ff782230 */ /* 0x000fca0000004100 */
[----:B------:R-:W-:Y:S02]  /*2b60*/  @P2 FADD.FTZ R28, R120, R28 ;  /* 0x0000001c781c2221 */ /* 0x000fe40000010000 */
.L_x_36861:
[----:B------:R-:W-:Y:S05]  /*2b70*/  BSYNC B1 ;  /* 0x0000000000017941 */ /* 0x000fea0003800000 */
.L_x_36859:
        /* <DEDUP_REMOVED lines=9> */
.L_x_36837:
[----:B------:R-:W-:Y:S05]  /*2c10*/  BSYNC B0 ;  /* 0x0000000000007941 */ /* 0x000fea0003800000 */
.L_x_36836:
        /* <DEDUP_REMOVED lines=18> */
.L_x_36865:
[----:B--2---:R-:W2:Y:S01]  /*2d40*/  LDL R30, [R1+0xd0] ;  /* 0x0000d000011e7983 */ /* 0x004ea20000100800 */
[----:B-----5:R-:W-:-:S05]  /*2d50*/  HADD2.F32 R29, -RZ, R112.H0_H0 ;  /* 0x20000070ff1d7230 */ /* 0x020fca0000004100 */
[----:B------:R-:W-:-:S04]  /*2d60*/  FMUL.FTZ R29, R29, c[0x0][0x1ec] ;  /* 0x00007b001d1d7a20 */ /* 0x000fc80000410000 */
[----:B--2---:R-:W-:Y:S01]  /*2d70*/  FMUL.FTZ R29, R30, R29 ;  /* 0x0000001d1e1d7220 */ /* 0x004fe20000410000 */
[----:B------:R-:W-:-:S05]  /*2d80*/  @P2 HADD2.F32 R30, -RZ, R116.H0_H0 ;  /* 0x20000074ff1e2230 */ /* 0x000fca0000004100 */
[----:B------:R-:W-:Y:S02]  /*2d90*/  @P2 FADD.FTZ R29, R30, R29 ;  /* 0x0000001d1e1d2221 */ /* 0x000fe40000010000 */
.L_x_36866:
[----:B------:R-:W-:Y:S05]  /*2da0*/  BSYNC B1 ;  /* 0x0000000000017941 */ /* 0x000fea0003800000 */
.L_x_36864:
[----:B------:R-:W-:Y:S01]  /*2db0*/  BSSY B1, `(.L_x_36867) ;  /* 0x000000c000017945 */ /* 0x000fe20003800000 */
[----:B------:R-:W-:Y:S05]  /*2dc0*/  @P3 BRA `(.L_x_36868) ;  /* 0x0000004000003947 */ /* 0x000fea0003800000 */
[----:B------:R-:W-:Y:S01]  /*2dd0*/  MOV R30, RZ ;  /* 0x000000ff001e7202 */ /* 0x000fe20000000f00 */
[----:B------:R-:W-:Y:S05]  /*2de0*/  @!P2 BRA `(.L_x_36869) ;  /* 0x000000800000a947 */ /* 0x000fea0003800000 */
[----:B-----5:R-:W-:Y:S01]  /*2df0*/  HADD2.F32 R30, -RZ, R116.H1_H1 ;  /* 0x30000074ff1e7230 */ /* 0x020fe20000004100 */
[----:B------:R-:W-:Y:S05]  /*2e00*/  BRA `(.L_x_36869) ;  /* 0x0000006000007947 */ /* 0x000fea0003800000 */
.L_x_36868:
[----:B------:R-:W2:Y:S01]  /*2e10*/  LDL R31, [R1+0xd4] ;  /* 0x0000d400011f7983 */ /* 0x000ea20000100800 */
[----:B-----5:R-:W-:-:S05]  /*2e20*/  HADD2.F32 R30, -RZ, R112.H1_H1 ;  /* 0x30000070ff1e7230 */ /* 0x020fca0000004100 */
[----:B------:R-:W-:-:S04]  /*2e30*/  FMUL.FTZ R30, R30, c[0x0][0x1ec] ;  /* 0x00007b001e1e7a20 */ /* 0x000fc80000410000 */
[----:B--2---:R-:W-:Y:S01]  /*2e40*/  FMUL.FTZ R30, R31, R30 ;  /* 0x0000001e1f1e7220 */ /* 0x004fe20000410000 */
[----:B------:R-:W-:-:S05]  /*2e50*/  @P2 HADD2.F32 R31, -RZ, R116.H1_H1 ;  /* 0x30000074ff1f2230 */ /* 0x000fca0000004100 */
[----:B------:R-:W-:Y:S02]  /*2e60*/  @P2 FADD.FTZ R30, R31, R30 ;  /* 0x0000001e1f1e2221 */ /* 0x000fe40000010000 */
.L_x_36869:
[----:B------:R-:W-:Y:S05]  /*2e70*/  BSYNC B1 ;  /* 0x0000000000017941 */ /* 0x000fea0003800000 */
.L_x_36867:
[----:B------:R-:W-:Y:S01]  /*2e80*/  BSSY B1, `(.L_x_36870) ;  /* 0x000000c000017945 */ /* 0x000fe20003800000 */
[----:B------:R-:W-:Y:S05]  /*2e90*/  @P3 BRA `(.L_x_36871) ;  /* 0x0000004000003947 */ /* 0x000fea0003800000 */
[----:B------:R-:W-:Y:S01]  /*2ea0*/  HFMA2.MMA R31, -RZ, RZ, 0, 0 ;  /* 0x00000000ff1f7435 */ /* 0x000fe200000001ff */
[----:B------:R-:W-:Y:S05]  /*2eb0*/  @!P2 BRA `(.L_x_36872) ;  /* 0x000000800000a947 */ /* 0x000fea0003800000 */
[----:B-----5:R-:W-:Y:S01]  /*2ec0*/  HADD2.F32 R31, -RZ, R117.H0_H0 ;  /* 0x20000075ff1f7230 */ /* 0x020fe20000004100 */
[----:B------:R-:W-:Y:S05]  /*2ed0*/  BRA `(.L_x_36872) ;  /* 0x0000006000007947 */ /* 0x000fea0003800000 */
.L_x_36871:
[----:B------:R-:W2:Y:S01]  /*2ee0*/  LDL R32, [R1+0xd8] ;  /* 0x0000d80001207983 */ /* 0x000ea20000100800 */
[----:B-----5:R-:W-:-:S05]  /*2ef0*/  HADD2.F32 R31, -RZ, R113.H0_H0 ;  /* 0x20000071ff1f7230 */ /* 0x020fca0000004100 */
[----:B------:R-:W-:-:S04]  /*2f00*/  FMUL.FTZ R31, R31, c[0x0][0x1ec] ;  /* 0x00007b001f1f7a20 */ /* 0x000fc80000410000 */
[----:B--2---:R-:W-:Y:S01]  /*2f10*/  FMUL.FTZ R31, R32, R31 ;  /* 0x0000001f201f7220 */ /* 0x004fe20000410000 */
[----:B------:R-:W-:-:S05]  /*2f20*/  @P2 HADD2.F32 R32, -RZ, R117.H0_H0 ;  /* 0x20000075ff202230 */ /* 0x000fca0000004100 */
[----:B------:R-:W-:Y:S02]  /*2f30*/  @P2 FADD.FTZ R31, R32, R31 ;  /* 0x0000001f201f2221 */ /* 0x000fe40000010000 */
.L_x_36872:
[----:B------:R-:W-:Y:S05]  /*2f40*/  BSYNC B1 ;  /* 0x0000000000017941 */ /* 0x000fea0003800000 */
.L_x_36870:
[----:B------:R-:W-:Y:S01]  /*2f50*/  BSSY B1, `(.L_x_36873) ;  /* 0x000000c000017945 */ /* 0x000fe20003800000 */
[----:B------:R-:W-:Y:S05]  /*2f60*/  @P3 BRA `(.L_x_36874) ;  /* 0x0000004000003947 */ /* 0x000fea0003800000 */
[----:B------:R-:W-:Y:S01]  /*2f70*/  MOV R32, RZ ;  /* 0x000000ff00207202 */ /* 0x000fe20000000f00 */
[----:B------:R-:W-:Y:S05]  /*2f80*/  @!P2 BRA `(.L_x_36875) ;  /* 0x000000800000a947 */ /* 0x000fea0003800000 */
[----:B-----5:R-:W-:Y:S01]  /*2f90*/  HADD2.F32 R32, -RZ, R117.H1_H1 ;  /* 0x30000075ff207230 */ /* 0x020fe20000004100 */
[----:B------:R-:W-:Y:S05]  /*2fa0*/  BRA `(.L_x_36875) ;  /* 0x0000006000007947 */ /* 0x000fea0003800000 */
.L_x_36874:
[----:B------:R-:W2:Y:S01]  /*2fb0*/  LDL R33, [R1+0xdc] ;  /* 0x0000dc0001217983 */ /* 0x000ea20000100800 */
[----:B-----5:R-:W-:-:S05]  /*2fc0*/  HADD2.F32 R32, -RZ, R113.H1_H1 ;  /* 0x30000071ff207230 */ /* 0x020fca0000004100 */
[----:B------:R-:W-:-:S04]  /*2fd0*/  FMUL.FTZ R32, R32, c[0x0][0x1ec] ;  /* 0x00007b0020207a20 */ /* 0x000fc80000410000 */
[----:B--2---:R-:W-:Y:S01]  /*2fe0*/  FMUL.FTZ R32, R33, R32 ;  /* 0x0000002021207220 */ /* 0x004fe20000410000 */
[----:B------:R-:W-:-:S05]  /*2ff0*/  @P2 HADD2.F32 R33, -RZ, R117.H1_H1 ;  /* 0x30000075ff212230 */ /* 0x000fca0000004100 */
[----:B------:R-:W-:Y:S02]  /*3000*/  @P2 FADD.FTZ R32, R33, R32 ;  /* 0x0000002021202221 */ /* 0x000fe40000010000 */
.L_x_36875:
[----:B------:R-:W-:Y:S05]  /*3010*/  BSYNC B1 ;  /* 0x0000000000017941 */ /* 0x000fea0003800000 */
.L_x_36873:
[----:B------:R-:W-:Y:S01]  /*3020*/  BSSY B1, `(.L_x_36876) ;  /* 0x000000c000017945 */ /* 0x000fe20003800000 */
[----:B------:R-:W-:Y:S05]  /*3030*/  @P3 BRA `(.L_x_36877) ;  /* 0x0000004000003947 */ /* 0x000fea0003800000 */
[----:B------:R-:W-:Y:S01]  /*3040*/  HFMA2.MMA R33, -RZ, RZ, 0, 0 ;  /* 0x00000000ff217435 */ /* 0x000fe200000001ff */
[----:B------:R-:W-:Y:S05]  /*3050*/  @!P2 BRA `(.L_x_36878) ;  /* 0x000000800000a947 */ /* 0x000fea0003800000 */
[----:B-----5:R-:W-:Y:S01]  /*3060*/  HADD2.F32 R33, -RZ, R118.H0_H0 ;  /* 0x20000076ff217230 */ /* 0x020fe20000004100 */
[----:B------:R-:W-:Y:S05]  /*3070*/  BRA `(.L_x_36878) ;  /* 0x0000006000007947 */ /* 0x000fea0003800000 */
.L_x_36877:
[----:B------:R-:W2:Y:S01]  /*3080*/  LDL R34, [R1+0xe0] ;  /* 0x0000e00001227983 */ /* 0x000ea20000100800 */
[----:B-----5:R-:W-:-:S05]  /*3090*/  HADD2.F32 R33, -RZ, R114.H0_H0 ;  /* 0x20000072ff217230 */ /* 0x020fca0000004100 */
[----:B------:R-:W-:-:S04]  /*30a0*/  FMUL.FTZ R33, R33, c[0x0][0x1ec] ;  /* 0x00007b0021217a20 */ /* 0x000fc80000410000 */
[----:B--2---:R-:W-:Y:S01]  /*30b0*/  FMUL.FTZ R33, R34, R33 ;  /* 0x0000002122217220 */ /* 0x004fe20000410000 */
[----:B------:R-:W-:-:S05]  /*30c0*/  @P2 HADD2.F32 R34, -RZ, R118.H0_H0 ;  /* 0x20000076ff222230 */ /* 0x000fca0000004100 */
[----:B------:R-:W-:Y:S02]  /*30d0*/  @P2 FADD.FTZ R33, R34, R33 ;  /* 0x0000002122212221 */ /* 0x000fe40000010000 */
.L_x_36878:
[----:B------:R-:W-:Y:S05]  /*30e0*/  BSYNC B1 ;  /* 0x0000000000017941 */ /* 0x000fea0003800000 */
.L_x_36876:
[----:B------:R-:W-:Y:S01]  /*30f0*/  BSSY B1, `(.L_x_36879) ;  /* 0x000000c000017945 */ /* 0x000fe20003800000 */
[----:B------:R-:W-:Y:S05]  /*3100*/  @P3 BRA `(.L_x_36880) ;  /* 0x0000004000003947 */ /* 0x000fea0003800000 */
[----:B------:R-:W-:Y:S01]  /*3110*/  MOV R34, RZ ;  /* 0x000000ff00227202 */ /* 0x000fe20000000f00 */
[----:B------:R-:W-:Y:S05]  /*3120*/  @!P2 BRA `(.L_x_36881) ;  /* 0x000000800000a947 */ /* 0x000fea0003800000 */
[----:B-----5:R-:W-:Y:S01]  /*3130*/  HADD2.F32 R34, -RZ, R118.H1_H1 ;  /* 0x30000076ff227230 */ /* 0x020fe20000004100 */
[----:B------:R-:W-:Y:S05]  /*3140*/  BRA `(.L_x_36881) ;  /* 0x0000006000007947 */ /* 0x000fea0003800000 */
.L_x_36880:
[----:B------:R-:W2:Y:S01]  /*3150*/  LDL R35, [R1+0xe4] ;  /* 0x0000e40001237983 */ /* 0x000ea20000100800 */
[----:B-----5:R-:W-:-:S05]  /*3160*/  HADD2.F32 R34, -RZ, R114.H1_H1 ;  /* 0x30000072ff227230 */ /* 0x020fca0000004100 */
[----:B------:R-:W-:-:S04]  /*3170*/  FMUL.FTZ R34, R34, c[0x0][0x1ec] ;  /* 0x00007b0022227a20 */ /* 0x000fc80000410000 */
[----:B--2---:R-:W-:Y:S01]  /*3180*/  FMUL.FTZ R34, R35, R34 ;  /* 0x0000002223227220 */ /* 0x004fe20000410000 */
[----:B------:R-:W-:-:S05]  /*3190*/  @P2 HADD2.F32 R35, -RZ, R118.H1_H1 ;  /* 0x30000076ff232230 */ /* 0x000fca0000004100 */
[----:B------:R-:W-:Y:S02]  /*31a0*/  @P2 FADD.FTZ R34, R35, R34 ;  /* 0x0000002223222221 */ /* 0x000fe40000010000 */
.L_x_36881:
[----:B------:R-:W-:Y:S05]  /*31b0*/  BSYNC B1 ;  /* 0x0000000000017941 */ /* 0x000fea0003800000 */
.L_x_36879:
[----:B------:R-:W-:Y:S01]  /*31c0*/  BSSY B1, `(.L_x_36882) ;  /* 0x000000c000017945 */ /* 0x000fe20003800000 */
[----:B------:R-:W-:Y:S05]  /*31d0*/  @P3 BRA `(.L_x_36883) ;  /* 0x0000004000003947 */ /* 0x000fea0003800000 */
[----:B------:R-:W-:Y:S01]  /*31e0*/  HFMA2.MMA R35, -RZ, RZ, 0, 0 ;  /* 0x00000000ff237435 */ /* 0x000fe200000001ff */
[----:B------:R-:W-:Y:S05]  /*31f0*/  @!P2 BRA `(.L_x_36884) ;  /* 0x000000800000a947 */ /* 0x000fea0003800000 */
[----:B-----5:R-:W-:Y:S01]  /*3200*/  HADD2.F32 R35, -RZ, R119.H0_H0 ;  /* 0x20000077ff237230 */ /* 0x020fe20000004100 */
[----:B------:R-:W-:Y:S05]  /*3210*/  BRA `(.L_x_36884) ;  /* 0x0000006000007947 */ /* 0x000fea0003800000 */
.L_x_36883:
[----:B------:R-:W2:Y:S01]  /*3220*/  LDL R36, [R1+0xe8] ;  /* 0x0000e80001247983 */ /* 0x000ea20000100800 */
[----:B-----5:R-:W-:-:S05]  /*3230*/  HADD2.F32 R35, -RZ, R115.H0_H0 ;  /* 0x20000073ff237230 */ /* 0x020fca0000004100 */
[----:B------:R-:W-:-:S04]  /*3240*/  FMUL.FTZ R35, R35, c[0x0][0x1ec] ;  /* 0x00007b0023237a20 */ /* 0x000fc80000410000 */
[----:B--2---:R-:W-:Y:S01]  /*3250*/  FMUL.FTZ R35, R36, R35 ;  /* 0x0000002324237220 */ /* 0x004fe20000410000 */
[----:B------:R-:W-:-:S05]  /*3260*/  @P2 HADD2.F32 R36, -RZ, R119.H0_H0 ;  /* 0x20000077ff242230 */ /* 0x000fca0000004100 */
[----:B------:R-:W-:Y:S02]  /*3270*/  @P2 FADD.FTZ R35, R36, R35 ;  /* 0x0000002324232221 */ /* 0x000fe40000010000 */
.L_x_36884:
[----:B------:R-:W-:Y:S05]  /*3280*/  BSYNC B1 ;  /* 0x0000000000017941 */ /* 0x000fea0003800000 */
.L_x_36882:
[----:B------:R-:W-:Y:S01]  /*3290*/  BSSY B1, `(.L_x_36885) ;  /* 0x000000c000017945 */ /* 0x000fe20003800000 */
[----:B------:R-:W-:Y:S05]  /*32a0*/  @P3 BRA `(.L_x_36886) ;  /* 0x0000004000003947 */ /* 0x000fea0003800000 */
[----:B------:R-:W-:Y:S01]  /*32b0*/  MOV R36, RZ ;  /* 0x000000ff00247202 */ /* 0x000fe20000000f00 */
[----:B------:R-:W-:Y:S05]  /*32c0*/  @!P2 BRA `(.L_x_36887) ;  /* 0x000000800000a947 */ /* 0x000fea0003800000 */
[----:B-----5:R-:W-:Y:S01]  /*32d0*/  HADD2.F32 R36, -RZ, R119.H1_H1 ;  /* 0x30000077ff247230 */ /* 0x020fe20000004100 */
[----:B------:R-:W-:Y:S05]  /*32e0*/  BRA `(.L_x_36887) ;  /* 0x0000006000007947 */ /* 0x000fea0003800000 */
.L_x_36886:
[----:B01----:R-:W2:Y:S01]  /*32f0*/  LDL R120, [R1+0xec] ;  /* 0x0000ec0001787983 */ /* 0x003ea20000100800 */
[----:B-----5:R-:W-:-:S05]  /*3300*/  HADD2.F32 R36, -RZ, R115.H1_H1 ;  /* 0x30000073ff247230 */ /* 0x020fca0000004100 */
[----:B------:R-:W-:-:S04]  /*3310*/  FMUL.FTZ R36, R36, c[0x0][0x1ec] ;  /* 0x00007b0024247a20 */ /* 0x000fc80000410000 */
[----:B--2---:R-:W-:Y:S01]  /*3320*/  FMUL.FTZ R36, R120, R36 ;  /* 0x0000002478247220 */ /* 0x004fe20000410000 */
[----:B------:R-:W-:-:S05]  /*3330*/  @P2 HADD2.F32 R120, -RZ, R119.H1_H1 ;  /* 0x30000077ff782230 */ /* 0x000fca0000004100 */
[----:B------:R-:W-:Y:S02]  /*3340*/  @P2 FADD.FTZ R36, R120, R36 ;  /* 0x0000002478242221 */ /* 0x000fe40000010000 */
.L_x_36887:
[----:B------:R-:W-:Y:S05]  /*3350*/  BSYNC B1 ;  /* 0x0000000000017941 */ /* 0x000fea0003800000 */
.L_x_36885:
        /* <DEDUP_REMOVED lines=9> */
.L_x_36863:
[----:B------:R-:W-:Y:S05]  /*33f0*/  BSYNC B0 ;  /* 0x0000000000007941 */ /* 0x000fea0003800000 */
.L_x_36862:
        /* <DEDUP_REMOVED lines=18> */
.L_x_36891:
[----:B--2---:R-:W2:Y:S01]  /*3520*/  LDL R38, [R1+0xb0] ;  /* 0x0000b00001267983 */ /* 0x004ea20000100800 */
[----:B-----5:R-:W-:-:S05]  /*3530*/  HADD2.F32 R37, -RZ, R112.H0_H0 ;  /* 0x20000070ff257230 */ /* 0x020fca0000004100 */
[----:B------:R-:W-:-:S04]  /*3540*/  FMUL.FTZ R37, R37, c[0x0][0x1ec] ;  /* 0x00007b0025257a20 */ /* 0x000fc80000410000 */
[----:B--2---:R-:W-:Y:S01]  /*3550*/  FMUL.FTZ R37, R38, R37 ;  /* 0x0000002526257220 */ /* 0x004fe20000410000 */
[----:B------:R-:W-:-:S05]  /*3560*/  @P2 HADD2.F32 R38, -RZ, R116.H0_H0 ;  /* 0x20000074ff262230 */ /* 0x000fca0000004100 */
[----:B------:R-:W-:Y:S02]  /*3570*/  @P2 FADD.FTZ R37, R38, R37 ;  /* 0x0000002526252221 */ /* 0x000fe40000010000 */
.L_x_36892:
[----:B------:R-:W-:Y:S05]  /*3580*/  BSYNC B1 ;  /* 0x0000000000017941 */ /* 0x000fea0003800000 */
.L_x_36890:
[----:B------:R-:W-:Y:S01]  /*3590*/  BSSY B1, `(.L_x_36893) ;  /* 0x000000c000017945 */ /* 0x000fe20003800000 */
[----:B------:R-:W-:Y:S05]  /*35a0*/  @P3 BRA `(.L_x_36894) ;  /* 0x0000004000003947 */ /* 0x000fea0003800000 */
[----:B------:R-:W-:Y:S01]  /*35b0*/  MOV R38, RZ ;  /* 0x000000ff00267202 */ /* 0x000fe20000000f00 */
[----:B------:R-:W-:Y:S05]  /*35c0*/  @!P2 BRA `(.L_x_36895) ;  /* 0x000000800000a947 */ /* 0x000fea0003800000 */
[----:B-----5:R-:W-:Y:S01]  /*35d0*/  HADD2.F32 R38, -RZ, R116.H1_H1 ;  /* 0x30000074ff267230 */ /* 0x020fe20000004100 */
[----:B------:R-:W-:Y:S05]  /*35e0*/  BRA `(.L_x_36895) ;  /* 0x0000006000007947 */ /* 0x000fea0003800000 */
.L_x_36894:
[----:B------:R-:W2:Y:S01]  /*35f0*/  LDL R39, [R1+0xb4] ;  /* 0x0000b40001277983 */ /* 0x000ea20000100800 */
[----:B-----5:R-:W-:-:S05]  /*3600*/  HADD2.F32 R38, -RZ, R112.H1_H1 ;  /* 0x30000070ff267230 */ /* 0x020fca0000004100 */
[----:B------:R-:W-:-:S04]  /*3610*/  FMUL.FTZ R38, R38, c[0x0][0x1ec] ;  /* 0x00007b0026267a20 */ /* 0x000fc80000410000 */
[----:B--2---:R-:W-:Y:S01]  /*3620*/  FMUL.FTZ R38, R39, R38 ;  /* 0x0000002627267220 */ /* 0x004fe20000410000 */
[----:B------:R-:W-:-:S05]  /*3630*/  @P2 HADD2.F32 R39, -RZ, R116.H1_H1 ;  /* 0x30000074ff272230 */ /* 0x000fca0000004100 */
[----:B------:R-:W-:Y:S02]  /*3640*/  @P2 FADD.FTZ R38, R39, R38 ;  /* 0x0000002627262221 */ /* 0x000fe40000010000 */
.L_x_36895:
[----:B------:R-:W-:Y:S05]  /*3650*/  BSYNC B1 ;  /* 0x0000000000017941 */ /* 0x000fea0003800000 */
.L_x_36893:
[----:B------:R-:W-:Y:S01]  /*3660*/  BSSY B1, `(.L_x_36896) ;  /* 0x000000c000017945 */ /* 0x000fe20003800000 */
[----:B------:R-:W-:Y:S05]  /*3670*/  @P3 BRA `(.L_x_36897) ;  /* 0x0000004000003947 */ /* 0x000fea0003800000 */
[----:B------:R-:W-:Y:S01]  /*3680*/  HFMA2.MMA R39, -RZ, RZ, 0, 0 ;  /* 0x00000000ff277435 */ /* 0x000fe200000001ff */
[----:B------:R-:W-:Y:S05]  /*3690*/  @!P2 BRA `(.L_x_36898) ;  /* 0x000000800000a947 */ /* 0x000fea0003800000 */
[----:B-----5:R-:W-:Y:S01]  /*36a0*/  HADD2.F32 R39, -RZ, R117.H0_H0 ;  /* 0x20000075ff277230 */ /* 0x020fe20000004100 */
[----:B------:R-:W-:Y:S05]  /*36b0*/  BRA `(.L_x_36898) ;  /* 0x0000006000007947 */ /* 0x000fea0003800000 */
.L_x_36897:
[----:B------:R-:W2:Y:S01]  /*36c0*/  LDL R40, [R1+0xb8] ;  /* 0x0000b80001287983 */ /* 0x000ea20000100800 */
[----:B-----5:R-:W-:-:S05]  /*36d0*/  HADD2.F32 R39, -RZ, R113.H0_H0 ;  /* 0x20000071ff277230 */ /* 0x020fca0000004100 */
[----:B------:R-:W-:-:S04]  /*36e0*/  FMUL.FTZ R39, R39, c[0x0][0x1ec] ;  /* 0x00007b0027277a20 */ /* 0x000fc80000410000 */
[----:B--2---:R-:W-:Y:S01]  /*36f0*/  FMUL.FTZ R39, R40, R39 ;  /* 0x0000002728277220 */ /* 0x004fe20000410000 */
[----:B------:R-:W-:-:S05]  /*3700*/  @P2 HADD2.F32 R40, -RZ, R117.H0_H0 ;  /* 0x20000075ff282230 */ /* 0x000fca0000004100 */
[----:B------:R-:W-:Y:S02]  /*3710*/  @P2 FADD.FTZ R39, R40, R39 ;  /* 0x0000002728272221 */ /* 0x000fe40000010000 */
.L_x_36898:
[----:B------:R-:W-:Y:S05]  /*3720*/  BSYNC B1 ;  /* 0x0000000000017941 */ /* 0x000fea0003800000 */
.L_x_36896:
[----:B------:R-:W-:Y:S01]  /*3730*/  BSSY B1, `(.L_x_36899) ;  /* 0x000000c000017945 */ /* 0x000fe20003800000 */
[----:B------:R-:W-:Y:S05]  /*3740*/  @P3 BRA `(.L_x_36900) ;  /* 0x0000004000003947 */ /* 0x000fea0003800000 */
[----:B------:R-:W-:Y:S01]  /*3750*/  MOV R40, RZ ;  /* 0x000000ff00287202 */ /* 0x000fe20000000f00 */
[----:B------:R-:W-:Y:S05]  /*3760*/  @!P2 BRA `(.L_x_36901) ;  /* 0x000000800000a947 */ /* 0x000fea0003800000 */
[----:B-----5:R-:W-:Y:S01]  /*3770*/  HADD2.F32 R40, -RZ, R117.H1_H1 ;  /* 0x30000075ff287230 */ /* 0x020fe20000004100 */
[----:B------:R-:W-:Y:S05]  /*3780*/  BRA `(.L_x_36901) ;  /* 0x0000006000007947 */ /* 0x000fea0003800000 */
.L_x_36900:
[----:B------:R-:W2:Y:S01]  /*3790*/  LDL R41, [R1+0xbc] ;  /* 0x0000bc0001297983 */ /* 0x000ea20000100800 */
[----:B-----5:R-:W-:-:S05]  /*37a0*/  HADD2.F32 R40, -RZ, R113.H1_H1 ;  /* 0x30000071ff287230 */ /* 0x020fca0000004100 */
[----:B------:R-:W-:-:S04]  /*37b0*/  FMUL.FTZ R40, R40, c[0x0][0x1ec] ;  /* 0x00007b0028287a20 */ /* 0x000fc80000410000 */
[----:B--2---:R-:W-:Y:S01]  /*37c0*/  FMUL.FTZ R40, R41, R40 ;  /* 0x0000002829287220 */ /* 0x004fe20000410000 */
[----:B------:R-:W-:-:S05]  /*37d0*/  @P2 HADD2.F32 R41, -RZ, R117.H1_H1 ;  /* 0x30000075ff292230 */ /* 0x000fca0000004100 */
[----:B------:R-:W-:Y:S02]  /*37e0*/  @P2 FADD.FTZ R40, R41, R40 ;  /* 0x0000002829282221 */ /* 0x000fe40000010000 */
.L_x_36901:
[----:B------:R-:W-:Y:S05]  /*37f0*/  BSYNC B1 ;  /* 0x0000000000017941 */ /* 0x000fea0003800000 */
.L_x_36899:
[----:B------:R-:W-:Y:S01]  /*3800*/  BSSY B1, `(.L_x_36902) ;  /* 0x000000c000017945 */ /* 0x000fe20003800000 */
[----:B------:R-:W-:Y:S05]  /*3810*/  @P3 BRA `(.L_x_36903) ;  /* 0x0000004000003947 */ /* 0x000fea0003800000 */
[----:B------:R-:W-:Y:S01]  /*3820*/  HFMA2.MMA R41, -RZ, RZ, 0, 0 ;  /* 0x00000000ff297435 */ /* 0x000fe200000001ff */
[----:B------:R-:W-:Y:S05]  /*3830*/  @!P2 BRA `(.L_x_36904) ;  /* 0x000000800000a947 */ /* 0x000fea0003800000 */
[----:B-----5:R-:W-:Y:S01]  /*3840*/  HADD2.F32 R41, -RZ, R118.H0_H0 ;  /* 0x20000076ff297230 */ /* 0x020fe20000004100 */
[----:B------:R-:W-:Y:S05]  /*3850*/  BRA `(.L_x_36904) ;  /* 0x0000006000007947 */ /* 0x000fea0003800000 */
.L_x_36903:
[----:B------:R-:W2:Y:S01]  /*3860*/  LDL R42, [R1+0xc0] ;  /* 0x0000c000012a7983 */ /* 0x000ea20000100800 */
[----:B-----5:R-:W-:-:S05]  /*3870*/  HADD2.F32 R41, -RZ, R114.H0_H0 ;  /* 0x20000072ff297230 */ /* 0x020fca0000004100 */
[----:B------:R-:W-:-:S04]  /*3880*/  FMUL.FTZ R41, R41, c[0x0][0x1ec] ;  /* 0x00007b0029297a20 */ /* 0x000fc80000410000 */
[----:B--2---:R-:W-:Y:S01]  /*3890*/  FMUL.FTZ R41, R42, R41 ;  /* 0x000000292a297220 */ /* 0x004fe20000410000 */
[----:B------:R-:W-:-:S05]  /*38a0*/  @P2 HADD2.F32 R42, -RZ, R118.H0_H0 ;  /* 0x20000076ff2a2230 */ /* 0x000fca0000004100 */
[----:B------:R-:W-:Y:S02]  /*38b0*/  @P2 FADD.FTZ R41, R42, R41 ;  /* 0x000000292a292221 */ /* 0x000fe40000010000 */
.L_x_36904:
[----:B------:R-:W-:Y:S05]  /*38c0*/  BSYNC B1 ;  /* 0x0000000000017941 */ /* 0x000fea0003800000 */
.L_x_36902:
[----:B------:R-:W-:Y:S01]  /*38d0*/  BSSY B1, `(.L_x_36905) ;  /* 0x000000c000017945 */ /* 0x000fe20003800000 */
[----:B------:R-:W-:Y:S05]  /*38e0*/  @P3 BRA `(.L_x_36906) ;  /* 0x0000004000003947 */ /* 0x000fea0003800000 */
[----:B------:R-:W-:Y:S01]  /*38f0*/  MOV R42, RZ ;  /* 0x000000ff002a7202 */ /* 0x000fe20000000f00 */
[----:B------:R-:W-:Y:S05]  /*3900*/  @!P2 BRA `(.L_x_36907) ;  /* 0x000000800000a947 */ /* 0x000fea0003800000 */
[----:B-----5:R-:W-:Y:S01]  /*3910*/  HADD2.F32 R42, -RZ, R118.H1_H1 ;  /* 0x30000076ff2a7230 */ /* 0x020fe20000004100 */
[----:B------:R-:W-:Y:S05]  /*3920*/  BRA `(.L_x_36907) ;  /* 0x0000006000007947 */ /* 0x000fea0003800000 */
.L_x_36906:
[----:B------:R-:W2:Y:S01]  /*3930*/  LDL R43, [R1+0xc4] ;  /* 0x0000c400012b7983 */ /* 0x000ea20000100800 */
[----:B-----5:R-:W-:-:S05]  /*3940*/  HADD2.F32 R42, -RZ, R114.H1_H1 ;  /* 0x30000072ff2a7230 */ /* 0x020fca0000004100 */
[----:B------:R-:W-:-:S04]  /*3950*/  FMUL.FTZ R42, R42, c[0x0][0x1ec] ;  /* 0x00007b002a2a7a20 */ /* 0x000fc80000410000 */
[----:B--2---:R-:W-:Y:S01]  /*3960*/  FMUL.FTZ R42, R43, R42 ;  /* 0x0000002a2b2a7220 */ /* 0x004fe20000410000 */
[----:B------:R-:W-:-:S05]  /*3970*/  @P2 HADD2.F32 R43, -RZ, R118.H1_H1 ;  /* 0x30000076ff2b2230 */ /* 0x000fca0000004100 */
[----:B------:R-:W-:Y:S02]  /*3980*/  @P2 FADD.FTZ R42, R43, R42 ;  /* 0x0000002a2b2a2221 */ /* 0x000fe40000010000 */
.L_x_36907:
[----:B------:R-:W-:Y:S05]  /*3990*/  BSYNC B1 ;  /* 0x0000000000017941 */ /* 0x000fea0003800000 */
.L_x_36905:
[----:B------:R-:W-:Y:S01]  /*39a0*/  BSSY B1, `(.L_x_36908) ;  /* 0x000000c000017945 */ /* 0x000fe20003800000 */
[----:B------:R-:W-:Y:S05]  /*39b0*/  @P3 BRA `(.L_x_36909) ;  /* 0x0000004000003947 */ /* 0x000fea0003800000 */
[----:B------:R-:W-:Y:S01]  /*39c0*/  HFMA2.MMA R43, -RZ, RZ, 0, 0 ;  /* 0x00000000ff2b7435 */ /* 0x000fe200000001ff */
[----:B------:R-:W-:Y:S05]  /*39d0*/  @!P2 BRA `(.L_x_36910) ;  /* 0x000000800000a947 */ /* 0x000fea0003800000 */
[----:B-----5:R-:W-:Y:S01]  /*39e0*/  HADD2.F32 R43, -RZ, R119.H0_H0 ;  /* 0x20000077ff2b7230 */ /* 0x020fe20000004100 */
[----:B------:R-:W-:Y:S05]  /*39f0*/  BRA `(.L_x_36910) ;  /* 0x0000006000007947 */ /* 0x000fea0003800000 */
.L_x_36909:
[----:B01----:R-:W2:Y:S01]  /*3a00*/  LDL R120, [R1+0xc8] ;  /* 0x0000c80001787983 */ /* 0x003ea20000100800 */
[----:B-----5:R-:W-:-:S05]  /*3a10*/  HADD2.F32 R43, -RZ, R115.H0_H0 ;  /* 0x20000073ff2b7230 */ /* 0x020fca0000004100 */
[----:B------:R-:W-:-:S04]  /*3a20*/  FMUL.FTZ R43, R43, c[0x0][0x1ec] ;  /* 0x00007b002b2b7a20 */ /* 0x000fc80000410000 */
[----:B--2---:R-:W-:Y:S01]  /*3a30*/  FMUL.FTZ R43, R120, R43 ;  /* 0x0000002b782b7220 */ /* 0x004fe20000410000 */
[----:B------:R-:W-:-:S05]  /*3a40*/  @P2 HADD2.F32 R120, -RZ, R119.H0_H0 ;  /* 0x20000077ff782230 */ /* 0x000fca0000004100 */
[----:B------:R-:W-:Y:S02]  /*3a50*/  @P2 FADD.FTZ R43, R120, R43 ;  /* 0x0000002b782b2221 */ /* 0x000fe40000010000 */
.L_x_36910:
[----:B------:R-:W-:Y:S05]  /*3a60*/  BSYNC B1 ;  /* 0x0000000000017941 */ /* 0x000fea0003800000 */
.L_x_36908:
[----:B------:R-:W-:Y:S01]  /*3a70*/  BSSY B1, `(.L_x_36911) ;  /* 0x000000c000017945 */ /* 0x000fe20003800000 */
[----:B------:R-:W-:Y:S05]  /*3a80*/  @P3 BRA `(.L_x_36912) ;  /* 0x0000004000003947 */ /* 0x000fea0003800000 */
[----:B------:R-:W-:Y:S01]  /*3a90*/  MOV R124, RZ ;  /* 0x000000ff007c7202 */ /* 0x000fe20000000f00 */
[----:B------:R-:W-:Y:S05]  /*3aa0*/  @!P2 BRA `(.L_x_36913) ;  /* 0x000000800000a947 */ /* 0x000fea0003800000 */
[----:B-----5:R-:W-:Y:S01]  /*3ab0*/  HADD2.F32 R124, -RZ, R119.H1_H1 ;  /* 0x30000077ff7c7230 */ /* 0x020fe20000004100 */
[----:B------:R-:W-:Y:S05]  /*3ac0*/  BRA `(.L_x_36913) ;  /* 0x0000006000007947 */ /* 0x000fea0003800000 */
.L_x_36912:
[----:B01----:R-:W2:Y:S01]  /*3ad0*/  LDL R121, [R1+0xcc] ;  /* 0x0000cc0001797983 */ /* 0x003ea20000100800 */
[----:B-----5:R-:W-:-:S05]  /*3ae0*/  HADD2.F32 R120, -RZ, R115.H1_H1 ;  /* 0x30000073ff787230 */ /* 0x020fca0000004100 */
[----:B------:R-:W-:-:S04]  /*3af0*/  FMUL.FTZ R120, R120, c[0x0][0x1ec] ;  /* 0x00007b0078787a20 */ /* 0x000fc80000410000 */
[----:B--2---:R-:W-:Y:S01]  /*3b00*/  FMUL.FTZ R124, R121, R120 ;  /* 0x00000078797c7220 */ /* 0x004fe20000410000 */
[----:B------:R-:W-:-:S05]  /*3b10*/  @P2 HADD2.F32 R120, -RZ, R119.H1_H1 ;  /* 0x30000077ff782230 */ /* 0x000fca0000004100 */
[----:B------:R-:W-:Y:S02]  /*3b20*/  @P2 FADD.FTZ R124, R120, R124 ;  /* 0x0000007c787c2221 */ /* 0x000fe40000010000 */
.L_x_36913:
[----:B------:R-:W-:Y:S05]  /*3b30*/  BSYNC B1 ;  /* 0x0000000000017941 */ /* 0x000fea0003800000 */
.L_x_36911:
        /* <DEDUP_REMOVED lines=9> */
.L_x_36889:
[----:B------:R-:W-:Y:S05]  /*3bd0*/  BSYNC B0 ;  /* 0x0000000000007941 */ /* 0x000fea0003800000 */
.L_x_36888:
        /* <DEDUP_REMOVED lines=18> */
.L_x_36917:
[----:B0-----:R-:W2:Y:S01]  /*3d00*/  LDL R121, [R1+0x90] ;  /* 0x0000900001797983 */ /* 0x001ea20000100800 */
[----:B-----5:R-:W-:-:S05]  /*3d10*/  HADD2.F32 R120, -RZ, R112.H0_H0 ;  /* 0x20000070ff787230 */ /* 0x020fca0000004100 */
[----:B------:R-:W-:-:S04]  /*3d20*/  FMUL.FTZ R120, R120, c[0x0][0x1ec] ;  /* 0x00007b0078787a20 */ /* 0x000fc80000410000 */
[----:B--2---:R-:W-:Y:S01]  /*3d30*/  FMUL.FTZ R125, R121, R120 ;  /* 0x00000078797d7220 */ /* 0x004fe20000410000 */
[----:B------:R-:W-:-:S05]  /*3d40*/  @P2 HADD2.F32 R120, -RZ, R116.H0_H0 ;  /* 0x20000074ff782230 */ /* 0x000fca0000004100 */
[----:B------:R-:W-:Y:S02]  /*3d50*/  @P2 FADD.FTZ R125, R120, R125 ;  /* 0x0000007d787d2221 */ /* 0x000fe40000010000 */
.L_x_36918:
[----:B------:R-:W-:Y:S05]  /*3d60*/  BSYNC B1 ;  /* 0x0000000000017941 */ /* 0x000fea0003800000 */
.L_x_36916:
[----:B------:R-:W-:Y:S01]  /*3d70*/  BSSY B1, `(.L_x_36919) ;  /* 0x000000c000017945 */ /* 0x000fe20003800000 */
[----:B------:R-:W-:Y:S05]  /*3d80*/  @P3 BRA `(.L_x_36920) ;  /* 0x0000004000003947 */ /* 0x000fea0003800000 */
[----:B------:R-:W-:Y:S01]  /*3d90*/  MOV R126, RZ ;  /* 0x000000ff007e7202 */ /* 0x000fe20000000f00 */
[----:B------:R-:W-:Y:S05]  /*3da0*/  @!P2 BRA `(.L_x_36921) ;  /* 0x000000800000a947 */ /* 0x000fea0003800000 */
[----:B-----5:R-:W-:Y:S01]  /*3db0*/  HADD2.F32 R126, -RZ, R116.H1_H1 ;  /* 0x30000074ff7e7230 */ /* 0x020fe20000004100 */
[----:B------:R-:W-:Y:S05]  /*3dc0*/  BRA `(.L_x_36921) ;  /* 0x0000006000007947 */ /* 0x000fea0003800000 */
.L_x_36920:
[----:B------:R-:W2:Y:S01]  /*3dd0*/  LDL R121, [R1+0x94] ;  /* 0x0000940001797983 */ /* 0x000ea20000100800 */
[----:B-----5:R-:W-:-:S05]  /*3de0*/  HADD2.F32 R120, -RZ, R112.H1_H1 ;  /* 0x30000070ff787230 */ /* 0x020fca0000004100 */
[----:B------:R-:W-:-:S04]  /*3df0*/  FMUL.FTZ R120, R120, c[0x0][0x1ec] ;  /* 0x00007b0078787a20 */ /* 0x000fc80000410000 */
[----:B--2---:R-:W-:Y:S01]  /*3e00*/  FMUL.FTZ R126, R121, R120 ;  /* 0x00000078797e7220 */ /* 0x004fe20000410000 */
[----:B------:R-:W-:-:S05]  /*3e10*/  @P2 HADD2.F32 R120, -RZ, R116.H1_H1 ;  /* 0x30000074ff782230 */ /* 0x000fca0000004100 */
[----:B------:R-:W-:Y:S02]  /*3e20*/  @P2 FADD.FTZ R126, R120, R126 ;  /* 0x0000007e787e2221 */ /* 0x000fe40000010000 */
.L_x_36921:
[----:B------:R-:W-:Y:S05]  /*3e30*/  BSYNC B1 ;  /* 0x0000000000017941 */ /* 0x000fea0003800000 */
.L_x_36919:
[----:B------:R-:W-:Y:S01]  /*3e40*/  BSSY B1, `(.L_x_36922) ;  /* 0x000000c000017945 */ /* 0x000fe20003800000 */
[----:B------:R-:W-:Y:S05]  /*3e50*/  @P3 BRA `(.L_x_36923) ;  /* 0x0000004000003947 */ /* 0x000fea0003800000 */
[----:B------:R-:W-:Y:S01]  /*3e60*/  HFMA2.MMA R127, -RZ, RZ, 0, 0 ;  /* 0x00000000ff7f7435 */ /* 0x000fe200000001ff */
[----:B------:R-:W-:Y:S05]  /*3e70*/  @!P2 BRA `(.L_x_36924) ;  /* 0x000000800000a947 */ /* 0x000fea0003800000 */
[----:B-----5:R-:W-:Y:S01]  /*3e80*/  HADD2.F32 R127, -RZ, R117.H0_H0 ;  /* 0x20000075ff7f7230 */ /* 0x020fe20000004100 */
[----:B------:R-:W-:Y:S05]  /*3e90*/  BRA `(.L_x_36924) ;  /* 0x0000006000007947 */ /* 0x000fea0003800000 */
.L_x_36923:
[----:B------:R-:W2:Y:S01]  /*3ea0*/  LDL R121, [R1+0x98] ;  /* 0x0000980001797983 */ /* 0x000ea20000100800 */
[----:B-----5:R-:W-:-:S05]  /*3eb0*/  HADD2.F32 R120, -RZ, R113.H0_H0 ;  /* 0x20000071ff787230 */ /* 0x020fca0000004100 */
[----:B------:R-:W-:-:S04]  /*3ec0*/  FMUL.FTZ R120, R120, c[0x0][0x1ec] ;  /* 0x00007b0078787a20 */ /* 0x000fc80000410000 */
[----:B--2---:R-:W-:Y:S01]  /*3ed0*/  FMUL.FTZ R127, R121, R120 ;  /* 0x00000078797f7220 */ /* 0x004fe20000410000 */
[----:B------:R-:W-:-:S05]  /*3ee0*/  @P2 HADD2.F32 R120, -RZ, R117.H0_H0 ;  /* 0x20000075ff782230 */ /* 0x000fca0000004100 */
[----:B------:R-:W-:Y:S02]  /*3ef0*/  @P2 FADD.FTZ R127, R120, R127 ;  /* 0x0000007f787f2221 */ /* 0x000fe40000010000 */
.L_x_36924:
[----:B------:R-:W-:Y:S05]  /*3f00*/  BSYNC B1 ;  /* 0x0000000000017941 */ /* 0x000fea0003800000 */
.L_x_36922:
[----:B------:R-:W-:Y:S01]  /*3f10*/  BSSY B1, `(.L_x_36925) ;  /* 0x000000c000017945 */ /* 0x000fe20003800000 */
[----:B------:R-:W-:Y:S05]  /*3f20*/  @P3 BRA `(.L_x_36926) ;  /* 0x0000004000003947 */ /* 0x000fea0003800000 */
[----:B------:R-:W-:Y:S01]  /*3f30*/  MOV R128, RZ ;  /* 0x000000ff00807202 */ /* 0x000fe20000000f00 */
[----:B------:R-:W-:Y:S05]  /*3f40*/  @!P2 BRA `(.L_x_36927) ;  /* 0x000000800000a947 */ /* 0x000fea0003800000 */
[----:B-----5:R-:W-:Y:S01]  /*3f50*/  HADD2.F32 R128, -RZ, R117.H1_H1 ;  /* 0x30000075ff807230 */ /* 0x020fe20000004100 */
[----:B------:R-:W-:Y:S05]  /*3f60*/  BRA `(.L_x_36927) ;  /* 0x0000006000007947 */ /* 0x000fea0003800000 */
.L_x_36926:
[----:B------:R-:W2:Y:S01]  /*3f70*/  LDL R121, [R1+0x9c] ;  /* 0x00009c0001797983 */ /* 0x000ea20000100800 */
[----:B-----5:R-:W-:-:S05]  /*3f80*/  HADD2.F32 R120, -RZ, R113.H1_H1 ;  /* 0x30000071ff787230 */ /* 0x020fca0000004100 */
[----:B------:R-:W-:-:S04]  /*3f90*/  FMUL.FTZ R120, R120, c[0x0][0x1ec] ;  /* 0x00007b0078787a20 */ /* 0x000fc80000410000 */
[----:B--2---:R-:W-:Y:S01]  /*3fa0*/  FMUL.FTZ R128, R121, R120 ;  /* 0x0000007879807220 */ /* 0x004fe20000410000 */
[----:B------:R-:W-:-:S05]  /*3fb0*/  @P2 HADD2.F32 R120, -RZ, R117.H1_H1 ;  /* 0x30000075ff782230 */ /* 0x000fca0000004100 */
[----:B------:R-:W-:Y:S02]  /*3fc0*/  @P2 FADD.FTZ R128, R120, R128 ;  /* 0x0000008078802221 */ /* 0x000fe40000010000 */
.L_x_36927:
[----:B------:R-:W-:Y:S05]  /*3fd0*/  BSYNC B1 ;  /* 0x0000000000017941 */ /* 0x000fea0003800000 */
.L_x_36925:
[----:B------:R-:W-:Y:S01]  /*3fe0*/  BSSY B1, `(.L_x_36928) ;  /* 0x000000c000017945 */ /* 0x000fe20003800000 */
[----:B------:R-:W-:Y:S05]  /*3ff0*/  @P3 BRA `(.L_x_36929) ;  /* 0x0000004000003947 */ /* 0x000fea0003800000 */
[----:B------:R-:W-:Y:S01]  /*4000*/  HFMA2.MMA R129, -RZ, RZ, 0, 0 ;  /* 0x00000000ff817435 */ /* 0x000fe200000001ff */
[----:B------:R-:W-:Y:S05]  /*4010*/  @!P2 BRA `(.L_x_36930) ;  /* 0x000000800000a947 */ /* 0x000fea0003800000 */
[----:B-----5:R-:W-:Y:S01]  /*4020*/  HADD2.F32 R129, -RZ, R118.H0_H0 ;  /* 0x20000076ff817230 */ /* 0x020fe20000004100 */
[----:B------:R-:W-:Y:S05]  /*4030*/  BRA `(.L_x_36930) ;  /* 0x0000006000007947 */ /* 0x000fea0003800000 */
.L_x_36929:
[----:B------:R-:W2:Y:S01]  /*4040*/  LDL R121, [R1+0xa0] ;  /* 0x0000a00001797983 */ /* 0x000ea20000100800 */
[----:B-----5:R-:W-:-:S05]  /*4050*/  HADD2.F32 R120, -RZ, R114.H0_H0 ;  /* 0x20000072ff787230 */ /* 0x020fca0000004100 */
[----:B------:R-:W-:-:S04]  /*4060*/  FMUL.FTZ R120, R120, c[0x0][0x1ec] ;  /* 0x00007b0078787a20 */ /* 0x000fc80000410000 */
[----:B--2---:R-:W-:Y:S01]  /*4070*/  FMUL.FTZ R129, R121, R120 ;  /* 0x0000007879817220 */ /* 0x004fe20000410000 */
[----:B------:R-:W-:-:S05]  /*4080*/  @P2 HADD2.F32 R120, -RZ, R118.H0_H0 ;  /* 0x20000076ff782230 */ /* 0x000fca0000004100 */
[----:B------:R-:W-:Y:S02]  /*4090*/  @P2 FADD.FTZ R129, R120, R129 ;  /* 0x0000008178812221 */ /* 0x000fe40000010000 */
.L_x_36930:
[----:B------:R-:W-:Y:S05]  /*40a0*/  BSYNC B1 ;  /* 0x0000000000017941 */ /* 0x000fea0003800000 */
.L_x_36928:
[----:B------:R-:W-:Y:S01]  /*40b0*/  BSSY B1, `(.L_x_36931) ;  /* 0x000000c000017945 */ /* 0x000fe20003800000 */
[----:B------:R-:W-:Y:S05]  /*40c0*/  @P3 BRA `(.L_x_36932) ;  /* 0x0000004000003947 */ /* 0x000fea0003800000 */
[----:B------:R-:W-:Y:S01]  /*40d0*/  MOV R130, RZ ;  /* 0x000000ff00827202 */ /* 0x000fe20000000f00 */
[----:B------:R-:W-:Y:S05]  /*40e0*/  @!P2 BRA `(.L_x_36933) ;  /* 0x000000800000a947 */ /* 0x000fea0003800000 */
[----:B-----5:R-:W-:Y:S01]  /*40f0*/  HADD2.F32 R130, -RZ, R118.H1_H1 ;  /* 0x30000076ff827230 */ /* 0x020fe20000004100 */
[----:B------:R-:W-:Y:S05]  /*4100*/  BRA `(.L_x_36933) ;  /* 0x0000006000007947 */ /* 0x000fea0003800000 */
.L_x_36932:
[----:B------:R-:W2:Y:S01]  /*4110*/  LDL R121, [R1+0xa4] ;  /* 0x0000a40001797983 */ /* 0x000ea20000100800 */
[----:B-----5:R-:W-:-:S05]  /*4120*/  HADD2.F32 R120, -RZ, R114.H1_H1 ;  /* 0x30000072ff787230 */ /* 0x020fca0000004100 */
[----:B------:R-:W-:-:S04]  /*4130*/  FMUL.FTZ R120, R120, c[0x0][0x1ec] ;  /* 0x00007b0078787a20 */ /* 0x000fc80000410000 */
[----:B--2---:R-:W-:Y:S01]  /*4140*/  FMUL.FTZ R130, R121, R120 ;  /* 0x0000007879827220 */ /* 0x004fe20000410000 */
[----:B------:R-:W-:-:S05]  /*4150*/  @P2 HADD2.F32 R120, -RZ, R118.H1_H1 ;  /* 0x30000076ff782230 */ /* 0x000fca0000004100 */
[----:B------:R-:W-:Y:S02]  /*4160*/  @P2 FADD.FTZ R130, R120, R130 ;  /* 0x0000008278822221 */ /* 0x000fe40000010000 */
.L_x_36933:
[----:B------:R-:W-:Y:S05]  /*4170*/  BSYNC B1 ;  /* 0x0000000000017941 */ /* 0x000fea0003800000 */
.L_x_36931:
[----:B------:R-:W-:Y:S01]  /*4180*/  BSSY B1, `(.L_x_36934) ;  /* 0x000000c000017945 */ /* 0x000fe20003800000 */
[----:B------:R-:W-:Y:S05]  /*4190*/  @P3 BRA `(.L_x_36935) ;  /* 0x0000004000003947 */ /* 0x000fea0003800000 */
[----:B------:R-:W-:Y:S01]  /*41a0*/  HFMA2.MMA R131, -RZ, RZ, 0, 0 ;  /* 0x00000000ff837435 */ /* 0x000fe200000001ff */
[----:B------:R-:W-:Y:S05]  /*41b0*/  @!P2 BRA `(.L_x_36936) ;  /* 0x000000800000a947 */ /* 0x000fea0003800000 */
[----:B-----5:R-:W-:Y:S01]  /*41c0*/  HADD2.F32 R131, -RZ, R119.H0_H0 ;  /* 0x20000077ff837230 */ /* 0x020fe20000004100 */
[----:B------:R-:W-:Y:S05]  /*41d0*/  BRA `(.L_x_36936) ;  /* 0x0000006000007947 */ /* 0x000fea0003800000 */
.L_x_36935:
[----:B------:R-:W2:Y:S01]  /*41e0*/  LDL R121, [R1+0xa8] ;  /* 0x0000a80001797983 */ /* 0x000ea20000100800 */
[----:B-----5:R-:W-:-:S05]  /*41f0*/  HADD2.F32 R120, -RZ, R115.H0_H0 ;  /* 0x20000073ff787230 */ /* 0x020fca0000004100 */
[----:B------:R-:W-:-:S04]  /*4200*/  FMUL.FTZ R120, R120, c[0x0][0x1ec] ;  /* 0x00007b0078787a20 */ /* 0x000fc80000410000 */
[----:B--2---:R-:W-:Y:S01]  /*4210*/  FMUL.FTZ R131, R121, R120 ;  /* 0x0000007879837220 */ /* 0x004fe20000410000 */
[----:B------:R-:W-:-:S05]  /*4220*/  @P2 HADD2.F32 R120, -RZ, R119.H0_H0 ;  /* 0x20000077ff782230 */ /* 0x000fca0000004100 */
[----:B------:R-:W-:Y:S02]  /*4230*/  @P2 FADD.FTZ R131, R120, R131 ;  /* 0x0000008378832221 */ /* 0x000fe40000010000 */
.L_x_36936:
[----:B------:R-:W-:Y:S05]  /*4240*/  BSYNC B1 ;  /* 0x0000000000017941 */ /* 0x000fea0003800000 */
.L_x_36934:
[----:B------:R-:W-:Y:S01]  /*4250*/  BSSY B1, `(.L_x_36937) ;  /* 0x000000c000017945 */ /* 0x000fe20003800000 */
[----:B------:R-:W-:Y:S05]  /*4260*/  @P3 BRA `(.L_x_36938) ;  /* 0x0000004000003947 */ /* 0x000fea0003800000 */
[----:B------:R-:W-:Y:S01]  /*4270*/  MOV R132, RZ ;  /* 0x000000ff00847202 */ /* 0x000fe20000000f00 */
[----:B------:R-:W-:Y:S05]  /*4280*/  @!P2 BRA `(.L_x_36939) ;  /* 0x000000800000a947 */ /* 0x000fea0003800000 */
[----:B-----5:R-:W-:Y:S01]  /*4290*/  HADD2.F32 R132, -RZ, R119.H1_H1 ;  /* 0x30000077ff847230 */ /* 0x020fe20000004100 */
[----:B------:R-:W-:Y:S05]  /*42a0*/  BRA `(.L_x_36939) ;  /* 0x0000006000007947 */ /* 0x000fea0003800000 */
.L_x_36938:
[----:B------:R-:W2:Y:S01]  /*42b0*/  LDL R121, [R1+0xac] ;  /* 0x0000ac0001797983 */ /* 0x000ea20000100800 */
[----:B-----5:R-:W-:-:S05]  /*42c0*/  HADD2.F32 R120, -RZ, R115.H1_H1 ;  /* 0x30000073ff787230 */ /* 0x020fca0000004100 */
[----:B------:R-:W-:-:S04]  /*42d0*/  FMUL.FTZ R120, R120, c[0x0][0x1ec] ;  /* 0x00007b0078787a20 */ /* 0x000fc80000410000 */
[----:B--2---:R-:W-:Y:S01]  /*42e0*/  FMUL.FTZ R132, R121, R120 ;  /* 0x0000007879847220 */ /* 0x004fe20000410000 */
[----:B------:R-:W-:-:S05]  /*42f0*/  @P2 HADD2.F32 R120, -RZ, R119.H1_H1 ;  /* 0x30000077ff782230 */ /* 0x000fca0000004100 */
[----:B------:R-:W-:Y:S02]  /*4300*/  @P2 FADD.FTZ R132, R120, R132 ;  /* 0x0000008478842221 */ /* 0x000fe40000010000 */
.L_x_36939:
[----:B------:R-:W-:Y:S05]  /*4310*/  BSYNC B1 ;  /* 0x0000000000017941 */ /* 0x000fea0003800000 */
.L_x_36937:
        /* <DEDUP_REMOVED lines=9> */
.L_x_36915:
[----:B------:R-:W-:Y:S05]  /*43b0*/  BSYNC B0 ;  /* 0x0000000000007941 */ /* 0x000fea0003800000 */
.L_x_36914:
        /* <DEDUP_REMOVED lines=18> */
.L_x_36943:
[----:B0-----:R-:W2:Y:S01]  /*44e0*/  LDL R121, [R1+0x70] ;  /* 0x0000700001797983 */ /* 0x001ea20000100800 */
[----:B-----5:R-:W-:-:S05]  /*44f0*/  HADD2.F32 R120, -RZ, R112.H0_H0 ;  /* 0x20000070ff787230 */ /* 0x020fca0000004100 */
[----:B------:R-:W-:-:S04]  /*4500*/  FMUL.FTZ R120, R120, c[0x0][0x1ec] ;  /* 0x00007b0078787a20 */ /* 0x000fc80000410000 */
[----:B--2---:R-:W-:Y:S01]  /*4510*/  FMUL.FTZ R133, R121, R120 ;  /* 0x0000007879857220 */ /* 0x004fe20000410000 */
[----:B------:R-:W-:-:S05]  /*4520*/  @P2 HADD2.F32 R120, -RZ, R116.H0_H0 ;  /* 0x20000074ff782230 */ /* 0x000fca0000004100 */
[----:B------:R-:W-:Y:S02]  /*4530*/  @P2 FADD.FTZ R133, R120, R133 ;  /* 0x0000008578852221 */ /* 0x000fe40000010000 */
.L_x_36944:
[----:B------:R-:W-:Y:S05]  /*4540*/  BSYNC B1 ;  /* 0x0000000000017941 */ /* 0x000fea0003800000 */
.L_x_36942:
[----:B------:R-:W-:Y:S01]  /*4550*/  BSSY B1, `(.L_x_36945) ;  /* 0x000000c000017945 */ /* 0x000fe20003800000 */
[----:B------:R-:W-:Y:S05]  /*4560*/  @P3 BRA `(.L_x_36946) ;  /* 0x0000004000003947 */ /* 0x000fea0003800000 */
[----:B------:R-:W-:Y:S01]  /*4570*/  MOV R134, RZ ;  /* 0x000000ff00867202 */ /* 0x000fe20000000f00 */
[----:B------:R-:W-:Y:S05]  /*4580*/  @!P2 BRA `(.L_x_36947) ;  /* 0x000000800000a947 */ /* 0x000fea0003800000 */
[----:B-----5:R-:W-:Y:S01]  /*4590*/  HADD2.F32 R134, -RZ, R116.H1_H1 ;  /* 0x30000074ff867230 */ /* 0x020fe20000004100 */
[----:B------:R-:W-:Y:S05]  /*45a0*/  BRA `(.L_x_36947) ;  /* 0x0000006000007947 */ /* 0x000fea0003800000 */
.L_x_36946:
[----:B------:R-:W2:Y:S01]  /*45b0*/  LDL R121, [R1+0x74] ;  /* 0x0000740001797983 */ /* 0x000ea20000100800 */
[----:B-----5:R-:W-:-:S05]  /*45c0*/  HADD2.F32 R120, -RZ, R112.H1_H1 ;  /* 0x30000070ff787230 */ /* 0x020fca0000004100 */
[----:B------:R-:W-:-:S04]  /*45d0*/  FMUL.FTZ R120, R120, c[0x0][0x1ec] ;  /* 0x00007b0078787a20 */ /* 0x000fc80000410000 */
[----:B--2---:R-:W-:Y:S01]  /*45e0*/  FMUL.FTZ R134, R121, R120 ;  /* 0x0000007879867220 */ /* 0x004fe20000410000 */
[----:B------:R-:W-:-:S05]  /*45f0*/  @P2 HADD2.F32 R120, -RZ, R116.H1_H1 ;  /* 0x30000074ff782230 */ /* 0x000fca0000004100 */
[----:B------:R-:W-:Y:S02]  /*4600*/  @P2 FADD.FTZ R134, R120, R134 ;  /* 0x0000008678862221 */ /* 0x000fe40000010000 */
.L_x_36947:
[----:B------:R-:W-:Y:S05]  /*4610*/  BSYNC B1 ;  /* 0x0000000000017941 */ /* 0x000fea0003800000 */
.L_x_36945:
[----:B------:R-:W-:Y:S01]  /*4620*/  BSSY B1, `(.L_x_36948) ;  /* 0x000000c000017945 */ /* 0x000fe20003800000 */
[----:B------:R-:W-:Y:S05]  /*4630*/  @P3 BRA `(.L_x_36949) ;  /* 0x0000004000003947 */ /* 0x000fea0003800000 */
[----:B------:R-:W-:Y:S01]  /*4640*/  HFMA2.MMA R135, -RZ, RZ, 0, 0 ;  /* 0x00000000ff877435 */ /* 0x000fe200000001ff */
[----:B------:R-:W-:Y:S05]  /*4650*/  @!P2 BRA `(.L_x_36950) ;  /* 0x000000800000a947 */ /* 0x000fea0003800000 */
[----:B-----5:R-:W-:Y:S01]  /*4660*/  HADD2.F32 R135, -RZ, R117.H0_H0 ;  /* 0x20000075ff877230 */ /* 0x020fe20000004100 */
[----:B------:R-:W-:Y:S05]  /*4670*/  BRA `(.L_x_36950) ;  /* 0x0000006000007947 */ /* 0x000fea0003800000 */
.L_x_36949:
[----:B------:R-:W2:Y:S01]  /*4680*/  LDL R121, [R1+0x78] ;  /* 0x0000780001797983 */ /* 0x000ea20000100800 */
[----:B-----5:R-:W-:-:S05]  /*4690*/  HADD2.F32 R120, -RZ, R113.H0_H0 ;  /* 0x20000071ff787230 */ /* 0x020fca0000004100 */
[----:B------:R-:W-:-:S04]  /*46a0*/  FMUL.FTZ R120, R120, c[0x0][0x1ec] ;  /* 0x00007b0078787a20 */ /* 0x000fc80000410000 */
[----:B--2---:R-:W-:Y:S01]  /*46b0*/  FMUL.FTZ R135, R121, R120 ;  /* 0x0000007879877220 */ /* 0x004fe20000410000 */
[----:B------:R-:W-:-:S05]  /*46c0*/  @P2 HADD2.F32 R120, -RZ, R117.H0_H0 ;  /* 0x20000075ff782230 */ /* 0x000fca0000004100 */
[----:B------:R-:W-:Y:S02]  /*46d0*/  @P2 FADD.FTZ R135, R120, R135 ;  /* 0x0000008778872221 */ /* 0x000fe40000010000 */
.L_x_36950:
[----:B------:R-:W-:Y:S05]  /*46e0*/  BSYNC B1 ;  /* 0x0000000000017941 */ /* 0x000fea0003800000 */
.L_x_36948:
[----:B------:R-:W-:Y:S01]  /*46f0*/  BSSY B1, `(.L_x_36951) ;  /* 0x000000c000017945 */ /* 0x000fe20003800000 */
[----:B------:R-:W-:Y:S05]  /*4700*/  @P3 BRA `(.L_x_36952) ;  /* 0x0000004000003947 */ /* 0x000fea0003800000 */
[----:B------:R-:W-:Y:S01]  /*4710*/  MOV R136, RZ ;  /* 0x000000ff00887202 */ /* 0x000fe20000000f00 */
[----:B------:R-:W-:Y:S05]  /*4720*/  @!P2 BRA `(.L_x_36953) ;  /* 0x000000800000a947 */ /* 0x000fea0003800000 */
[----:B-----5:R-:W-:Y:S01]  /*4730*/  HADD2.F32 R136, -RZ, R117.H1_H1 ;  /* 0x30000075ff887230 */ /* 0x020fe20000004100 */
[----:B------:R-:W-:Y:S05]  /*4740*/  BRA `(.L_x_36953) ;  /* 0x0000006000007947 */ /* 0x000fea0003800000 */
.L_x_36952:
[----:B------:R-:W2:Y:S01]  /*4750*/  LDL R121, [R1+0x7c] ;  /* 0x00007c0001797983 */ /* 0x000ea20000100800 */
[----:B-----5:R-:W-:-:S05]  /*4760*/  HADD2.F32 R120, -RZ, R113.H1_H1 ;  /* 0x30000071ff787230 */ /* 0x020fca0000004100 */
[----:B------:R-:W-:-:S04]  /*4770*/  FMUL.FTZ R120, R120, c[0x0][0x1ec] ;  /* 0x00007b0078787a20 */ /* 0x000fc80000410000 */
[----:B--2---:R-:W-:Y:S01]  /*4780*/  FMUL.FTZ R136, R121, R120 ;  /* 0x0000007879887220 */ /* 0x004fe20000410000 */
[----:B------:R-:W-:-:S05]  /*4790*/  @P2 HADD2.F32 R120, -RZ, R117.H1_H1 ;  /* 0x30000075ff782230 */ /* 0x000fca0000004100 */
[----:B------:R-:W-:Y:S02]  /*47a0*/  @P2 FADD.FTZ R136, R120, R136 ;  /* 0x0000008878882221 */ /* 0x000fe40000010000 */
.L_x_36953:
[----:B------:R-:W-:Y:S05]  /*47b0*/  BSYNC B1 ;  /* 0x0000000000017941 */ /* 0x000fea0003800000 */
.L_x_36951:
[----:B------:R-:W-:Y:S01]  /*47c0*/  BSSY B1, `(.L_x_36954) ;  /* 0x000000c000017945 */ /* 0x000fe20003800000 */
[----:B------:R-:W-:Y:S05]  /*47d0*/  @P3 BRA `(.L_x_36955) ;  /* 0x0000004000003947 */ /* 0x000fea0003800000 */
[----:B------:R-:W-:Y:S01]  /*47e0*/  HFMA2.MMA R137, -RZ, RZ, 0, 0 ;  /* 0x00000000ff897435 */ /* 0x000fe200000001ff */
[----:B------:R-:W-:Y:S05]  /*47f0*/  @!P2 BRA `(.L_x_36956) ;  /* 0x000000800000a947 */ /* 0x000fea0003800000 */
[----:B-----5:R-:W-:Y:S01]  /*4800*/  HADD2.F32 R137, -RZ, R118.H0_H0 ;  /* 0x20000076ff897230 */ /* 0x020fe20000004100 */
[----:B------:R-:W-:Y:S05]  /*4810*/  BRA `(.L_x_36956) ;  /* 0x0000006000007947 */ /* 0x000fea0003800000 */
.L_x_36955:
[----:B------:R-:W2:Y:S01]  /*4820*/  LDL R121, [R1+0x80] ;  /* 0x0000800001797983 */ /* 0x000ea20000100800 */
[----:B-----5:R-:W-:-:S05]  /*4830*/  HADD2.F32 R120, -RZ, R114.H0_H0 ;  /* 0x20000072ff787230 */ /* 0x020fca0000004100 */
[----:B------:R-:W-:-:S04]  /*4840*/  FMUL.FTZ R120, R120, c[0x0][0x1ec] ;  /* 0x00007b0078787a20 */ /* 0x000fc80000410000 */
[----:B--2---:R-:W-:Y:S01]  /*4850*/  FMUL.FTZ R137, R121, R120 ;  /* 0x0000007879897220 */ /* 0x004fe20000410000 */
[----:B------:R-:W-:-:S05]  /*4860*/  @P2 HADD2.F32 R120, -RZ, R118.H0_H0 ;  /* 0x20000076ff782230 */ /* 0x000fca0000004100 */
[----:B------:R-:W-:Y:S02]  /*4870*/  @P2 FADD.FTZ R137, R120, R137 ;  /* 0x0000008978892221 */ /* 0x000fe40000010000 */
.L_x_36956:
[----:B------:R-:W-:Y:S05]  /*4880*/  BSYNC B1 ;  /* 0x0000000000017941 */ /* 0x000fea0003800000 */
.L_x_36954:
[----:B------:R-:W-:Y:S01]  /*4890*/  BSSY B1, `(.L_x_36957) ;  /* 0x000000c000017945 */ /* 0x000fe20003800000 */
[----:B------:R-:W-:Y:S05]  /*48a0*/  @P3 BRA `(.L_x_36958) ;  /* 0x0000004000003947 */ /* 0x000fea0003800000 */
[----:B------:R-:W-:Y:S01]  /*48b0*/  MOV R138, RZ ;  /* 0x000000ff008a7202 */ /* 0x000fe20000000f00 */
[----:B------:R-:W-:Y:S05]  /*48c0*/  @!P2 BRA `(.L_x_36959) ;  /* 0x000000800000a947 */ /* 0x000fea0003800000 */
[----:B-----5:R-:W-:Y:S01]  /*48d0*/  HADD2.F32 R138, -RZ, R118.H1_H1 ;  /* 0x30000076ff8a7230 */ /* 0x020fe20000004100 */
[----:B------:R-:W-:Y:S05]  /*48e0*/  BRA `(.L_x_36959) ;  /* 0x0000006000007947 */ /* 0x000fea0003800000 */
.L_x_36958:
[----:B------:R-:W2:Y:S01]  /*48f0*/  LDL R121, [R1+0x84] ;  /* 0x0000840001797983 */ /* 0x000ea20000100800 */
[----:B-----5:R-:W-:-:S05]  /*4900*/  HADD2.F32 R120, -RZ, R114.H1_H1 ;  /* 0x30000072ff787230 */ /* 0x020fca0000004100 */
[----:B------:R-:W-:-:S04]  /*4910*/  FMUL.FTZ R120, R120, c[0x0][0x1ec] ;  /* 0x00007b0078787a20 */ /* 0x000fc80000410000 */
[----:B--2---:R-:W-:Y:S01]  /*4920*/  FMUL.FTZ R138, R121, R120 ;  /* 0x00000078798a7220 */ /* 0x004fe20000410000 */
[----:B------:R-:W-:-:S05]  /*4930*/  @P2 HADD2.F32 R120, -RZ, R118.H1_H1 ;  /* 0x30000076ff782230 */ /* 0x000fca0000004100 */
[----:B------:R-:W-:Y:S02]  /*4940*/  @P2 FADD.FTZ R138, R120, R138 ;  /* 0x0000008a788a2221 */ /* 0x000fe40000010000 */
.L_x_36959:
[----:B------:R-:W-:Y:S05]  /*4950*/  BSYNC B1 ;  /* 0x0000000000017941 */ /* 0x000fea0003800000 */
.L_x_36957:
[----:B------:R-:W-:Y:S01]  /*4960*/  BSSY B1, `(.L_x_36960) ;  /* 0x000000c000017945 */ /* 0x000fe20003800000 */
[----:B------:R-:W-:Y:S05]  /*4970*/  @P3 BRA `(.L_x_36961) ;  /* 0x0000004000003947 */ /* 0x000fea0003800000 */
[----:B------:R-:W-:Y:S01]  /*4980*/  HFMA2.MMA R139, -RZ, RZ, 0, 0 ;  /* 0x00000000ff8b7435 */ /* 0x000fe200000001ff */
[----:B------:R-:W-:Y:S05]  /*4990*/  @!P2 BRA `(.L_x_36962) ;  /* 0x000000800000a947 */ /* 0x000fea0003800000 */
[----:B-----5:R-:W-:Y:S01]  /*49a0*/  HADD2.F32 R139, -RZ, R119.H0_H0 ;  /* 0x20000077ff8b7230 */ /* 0x020fe20000004100 */
[----:B------:R-:W-:Y:S05]  /*49b0*/  BRA `(.L_x_36962) ;  /* 0x0000006000007947 */ /* 0x000fea0003800000 */
.L_x_36961:
[----:B------:R-:W2:Y:S01]  /*49c0*/  LDL R121, [R1+0x88] ;  /* 0x0000880001797983 */ /* 0x000ea20000100800 */
[----:B-----5:R-:W-:-:S05]  /*49d0*/  HADD2.F32 R120, -RZ, R115.H0_H0 ;  /* 0x20000073ff787230 */ /* 0x020fca0000004100 */
[----:B------:R-:W-:-:S04]  /*49e0*/  FMUL.FTZ R120, R120, c[0x0][0x1ec] ;  /* 0x00007b0078787a20 */ /* 0x000fc80000410000 */
[----:B--2---:R-:W-:Y:S01]  /*49f0*/  FMUL.FTZ R139, R121, R120 ;  /* 0x00000078798b7220 */ /* 0x004fe20000410000 */
[----:B------:R-:W-:-:S05]  /*4a00*/  @P2 HADD2.F32 R120, -RZ, R119.H0_H0 ;  /* 0x20000077ff782230 */ /* 0x000fca0000004100 */
[----:B------:R-:W-:Y:S02]  /*4a10*/  @P2 FADD.FTZ R139, R120, R139 ;  /* 0x0000008b788b2221 */ /* 0x000fe40000010000 */
.L_x_36962:
[----:B------:R-:W-:Y:S05]  /*4a20*/  BSYNC B1 ;  /* 0x0000000000017941 */ /* 0x000fea0003800000 */
.L_x_36960:
[----:B------:R-:W-:Y:S01]  /*4a30*/  BSSY B1, `(.L_x_36963) ;  /* 0x000000c000017945 */ /* 0x000fe20003800000 */
[----:B------:R-:W-:Y:S05]  /*4a40*/  @P3 BRA `(.L_x_36964) ;  /* 0x0000004000003947 */ /* 0x000fea0003800000 */
[----:B------:R-:W-:Y:S01]  /*4a50*/  MOV R140, RZ ;  /* 0x000000ff008c7202 */ /* 0x000fe20000000f00 */
[----:B------:R-:W-:Y:S05]  /*4a60*/  @!P2 BRA `(.L_x_36965) ;  /* 0x000000800000a947 */ /* 0x000fea0003800000 */
[----:B-----5:R-:W-:Y:S01]  /*4a70*/  HADD2.F32 R140, -RZ, R119.H1_H1 ;  /* 0x30000077ff8c7230 */ /* 0x020fe20000004100 */
[----:B------:R-:W-:Y:S05]  /*4a80*/  BRA `(.L_x_36965) ;  /* 0x0000006000007947 */ /* 0x000fea0003800000 */
.L_x_36964:
[----:B------:R-:W2:Y:S01]  /*4a90*/  LDL R121, [R1+0x8c] ;  /* 0x00008c0001797983 */ /* 0x000ea20000100800 */
[----:B-----5:R-:W-:-:S05]  /*4aa0*/  HADD2.F32 R120, -RZ, R115.H1_H1 ;  /* 0x30000073ff787230 */ /* 0x020fca0000004100 */
[----:B------:R-:W-:-:S04]  /*4ab0*/  FMUL.FTZ R120, R120, c[0x0][0x1ec] ;  /* 0x00007b0078787a20 */ /* 0x000fc80000410000 */
[----:B--2---:R-:W-:Y:S01]  /*4ac0*/  FMUL.FTZ R140, R121, R120 ;  /* 0x00000078798c7220 */ /* 0x004fe20000410000 */
[----:B------:R-:W-:-:S05]  /*4ad0*/  @P2 HADD2.F32 R120, -RZ, R119.H1_H1 ;  /* 0x30000077ff782230 */ /* 0x000fca0000004100 */
[----:B------:R-:W-:Y:S02]  /*4ae0*/  @P2 FADD.FTZ R140, R120, R140 ;  /* 0x0000008c788c2221 */ /* 0x000fe40000010000 */
.L_x_36965:
[----:B------:R-:W-:Y:S05]  /*4af0*/  BSYNC B1 ;  /* 0x0000000000017941 */ /* 0x000fea0003800000 */
.L_x_36963:
        /* <DEDUP_REMOVED lines=9> */
.L_x_36941:
[----:B------:R-:W-:Y:S05]  /*4b90*/  BSYNC B0 ;  /* 0x0000000000007941 */ /* 0x000fea0003800000 */
.L_x_36940:
        /* <DEDUP_REMOVED lines=18> */
.L_x_36969:
[----:B0-----:R-:W2:Y:S01]  /*4cc0*/  LDL R121, [R1+0x50] ;  /* 0x0000500001797983 */ /* 0x001ea20000100800 */
[----:B-----5:R-:W-:-:S05]  /*4cd0*/  HADD2.F32 R120, -RZ, R112.H0_H0 ;  /* 0x20000070ff787230 */ /* 0x020fca0000004100 */
[----:B------:R-:W-:-:S04]  /*4ce0*/  FMUL.FTZ R120, R120, c[0x0][0x1ec] ;  /* 0x00007b0078787a20 */ /* 0x000fc80000410000 */
[----:B--2---:R-:W-:Y:S01]  /*4cf0*/  FMUL.FTZ R141, R121, R120 ;  /* 0x00000078798d7220 */ /* 0x004fe20000410000 */
[----:B------:R-:W-:-:S05]  /*4d00*/  @P2 HADD2.F32 R120, -RZ, R116.H0_H0 ;  /* 0x20000074ff782230 */ /* 0x000fca0000004100 */
[----:B------:R-:W-:Y:S02]  /*4d10*/  @P2 FADD.FTZ R141, R120, R141 ;  /* 0x0000008d788d2221 */ /* 0x000fe40000010000 */
.L_x_36970:
[----:B------:R-:W-:Y:S05]  /*4d20*/  BSYNC B1 ;  /* 0x0000000000017941 */ /* 0x000fea0003800000 */
.L_x_36968:
[----:B------:R-:W-:Y:S01]  /*4d30*/  BSSY B1, `(.L_x_36971) ;  /* 0x000000c000017945 */ /* 0x000fe20003800000 */
[----:B------:R-:W-:Y:S05]  /*4d40*/  @P3 BRA `(.L_x_36972) ;  /* 0x0000004000003947 */ /* 0x000fea0003800000 */
[----:B------:R-:W-:Y:S01]  /*4d50*/  MOV R142, RZ ;  /* 0x000000ff008e7202 */ /* 0x000fe20000000f00 */
[----:B------:R-:W-:Y:S05]  /*4d60*/  @!P2 BRA `(.L_x_36973) ;  /* 0x000000800000a947 */ /* 0x000fea0003800000 */
[----:B-----5:R-:W-:Y:S01]  /*4d70*/  HADD2.F32 R142, -RZ, R116.H1_H1 ;  /* 0x30000074ff8e7230 */ /* 0x020fe20000004100 */
[----:B------:R-:W-:Y:S05]  /*4d80*/  BRA `(.L_x_36973) ;  /* 0x0000006000007947 */ /* 0x000fea0003800000 */
.L_x_36972:
[----:B------:R-:W2:Y:S01]  /*4d90*/  LDL R121, [R1+0x54] ;  /* 0x0000540001797983 */ /* 0x000ea20000100800 */
[----:B-----5:R-:W-:-:S05]  /*4da0*/  HADD2.F32 R120, -RZ, R112.H1_H1 ;  /* 0x30000070ff787230 */ /* 0x020fca0000004100 */
[----:B------:R-:W-:-:S04]  /*4db0*/  FMUL.FTZ R120, R120, c[0x0][0x1ec] ;  /* 0x00007b0078787a20 */ /* 0x000fc80000410000 */
[----:B--2---:R-:W-:Y:S01]  /*4dc0*/  FMUL.FTZ R142, R121, R120 ;  /* 0x00000078798e7220 */ /* 0x004fe20000410000 */
[----:B------:R-:W-:-:S05]  /*4dd0*/  @P2 HADD2.F32 R120, -RZ, R116.H1_H1 ;  /* 0x30000074ff782230 */ /* 0x000fca0000004100 */
[----:B------:R-:W-:Y:S02]  /*4de0*/  @P2 FADD.FTZ R142, R120, R142 ;  /* 0x0000008e788e2221 */ /* 0x000fe40000010000 */
.L_x_36973:
[----:B------:R-:W-:Y:S05]  /*4df0*/  BSYNC B1 ;  /* 0x0000000000017941 */ /* 0x000fea0003800000 */
.L_x_36971:
[----:B------:R-:W-:Y:S01]  /*4e00*/  BSSY B1, `(.L_x_36974) ;  /* 0x000000c000017945 */ /* 0x000fe20003800000 */
[----:B------:R-:W-:Y:S05]  /*4e10*/  @P3 BRA `(.L_x_36975) ;  /* 0x0000004000003947 */ /* 0x000fea0003800000 */
[----:B------:R-:W-:Y:S01]  /*4e20*/  HFMA2.MMA R143, -RZ, RZ, 0, 0 ;  /* 0x00000000ff8f7435 */ /* 0x000fe200000001ff */
[----:B------:R-:W-:Y:S05]  /*4e30*/  @!P2 BRA `(.L_x_36976) ;  /* 0x000000800000a947 */ /* 0x000fea0003800000 */
[----:B-----5:R-:W-:Y:S01]  /*4e40*/  HADD2.F32 R143, -RZ, R117.H0_H0 ;  /* 0x20000075ff8f7230 */ /* 0x020fe20000004100 */
[----:B------:R-:W-:Y:S05]  /*4e50*/  BRA `(.L_x_36976) ;  /* 0x0000006000007947 */ /* 0x000fea0003800000 */
.L_x_36975:
[----:B------:R-:W2:Y:S01]  /*4e60*/  LDL R121, [R1+0x58] ;  /* 0x0000580001797983 */ /* 0x000ea20000100800 */
[----:B-----5:R-:W-:-:S05]  /*4e70*/  HADD2.F32 R120, -RZ, R113.H0_H0 ;  /* 0x20000071ff787230 */ /* 0x020fca0000004100 */
[----:B------:R-:W-:-:S04]  /*4e80*/  FMUL.FTZ R120, R120, c[0x0][0x1ec] ;  /* 0x00007b0078787a20 */ /* 0x000fc80000410000 */
[----:B--2---:R-:W-:Y:S01]  /*4e90*/  FMUL.FTZ R143, R121, R120 ;  /* 0x00000078798f7220 */ /* 0x004fe20000410000 */
[----:B------:R-:W-:-:S05]  /*4ea0*/  @P2 HADD2.F32 R120, -RZ, R117.H0_H0 ;  /* 0x20000075ff782230 */ /* 0x000fca0000004100 */
[----:B------:R-:W-:Y:S02]  /*4eb0*/  @P2 FADD.FTZ R143, R120, R143 ;  /* 0x0000008f788f2221 */ /* 0x000fe40000010000 */
.L_x_36976:
[----:B------:R-:W-:Y:S05]  /*4ec0*/  BSYNC B1 ;  /* 0x0000000000017941 */ /* 0x000fea0003800000 */
.L_x_36974:
[----:B------:R-:W-:Y:S01]  /*4ed0*/  BSSY B1, `(.L_x_36977) ;  /* 0x000000c000017945 */ /* 0x000fe20003800000 */
[----:B------:R-:W-:Y:S05]  /*4ee0*/  @P3 BRA `(.L_x_36978) ;  /* 0x0000004000003947 */ /* 0x000fea0003800000 */
[----:B------:R-:W-:Y:S01]  /*4ef0*/  MOV R144, RZ ;  /* 0x000000ff00907202 */ /* 0x000fe20000000f00 */
[----:B------:R-:W-:Y:S05]  /*4f00*/  @!P2 BRA `(.L_x_36979) ;  /* 0x000000800000a947 */ /* 0x000fea0003800000 */
[----:B-----5:R-:W-:Y:S01]  /*4f10*/  HADD2.F32 R144, -RZ, R117.H1_H1 ;  /* 0x30000075ff907230 */ /* 0x020fe20000004100 */
[----:B------:R-:W-:Y:S05]  /*4f20*/  BRA `(.L_x_36979) ;  /* 0x0000006000007947 */ /* 0x000fea0003800000 */
.L_x_36978:
[----:B------:R-:W2:Y:S01]  /*4f30*/  LDL R121, [R1+0x5c] ;  /* 0x00005c0001797983 */ /* 0x000ea20000100800 */
[----:B-----5:R-:W-:-:S05]  /*4f40*/  HADD2.F32 R120, -RZ, R113.H1_H1 ;  /* 0x30000071ff787230 */ /* 0x020fca0000004100 */
[----:B------:R-:W-:-:S04]  /*4f50*/  FMUL.FTZ R120, R120, c[0x0][0x1ec] ;  /* 0x00007b0078787a20 */ /* 0x000fc80000410000 */
[----:B--2---:R-:W-:Y:S01]  /*4f60*/  FMUL.FTZ R144, R121, R120 ;  /* 0x0000007879907220 */ /* 0x004fe20000410000 */
[----:B------:R-:W-:-:S05]  /*4f70*/  @P2 HADD2.F32 R120, -RZ, R117.H1_H1 ;  /* 0x30000075ff782230 */ /* 0x000fca0000004100 */
[----:B------:R-:W-:Y:S02]  /*4f80*/  @P2 FADD.FTZ R144, R120, R144 ;  /* 0x0000009078902221 */ /* 0x000fe40000010000 */
.L_x_36979:
[----:B------:R-:W-:Y:S05]  /*4f90*/  BSYNC B1 ;  /* 0x0000000000017941 */ /* 0x000fea0003800000 */
.L_x_36977:
[----:B------:R-:W-:Y:S01]  /*4fa0*/  BSSY B1, `(.L_x_36980) ;  /* 0x000000c000017945 */ /* 0x000fe20003800000 */
[----:B------:R-:W-:Y:S05]  /*4fb0*/  @P3 BRA `(.L_x_36981) ;  /* 0x0000004000003947 */ /* 0x000fea0003800000 */
[----:B------:R-:W-:Y:S01]  /*4fc0*/  HFMA2.MMA R145, -RZ, RZ, 0, 0 ;  /* 0x00000000ff917435 */ /* 0x000fe200000001ff */
[----:B------:R-:W-:Y:S05]  /*4fd0*/  @!P2 BRA `(.L_x_36982) ;  /* 0x000000800000a947 */ /* 0x000fea0003800000 */
[----:B-----5:R-:W-:Y:S01]  /*4fe0*/  HADD2.F32 R145, -RZ, R118.H0_H0 ;  /* 0x20000076ff917230 */ /* 0x020fe20000004100 */
[----:B------:R-:W-:Y:S05]  /*4ff0*/  BRA `(.L_x_36982) ;  /* 0x0000006000007947 */ /* 0x000fea0003800000 */
.L_x_36981:
[----:B------:R-:W2:Y:S01]  /*5000*/  LDL R121, [R1+0x60] ;  /* 0x0000600001797983 */ /* 0x000ea20000100800 */
[----:B-----5:R-:W-:-:S05]  /*5010*/  HADD2.F32 R120, -RZ, R114.H0_H0 ;  /* 0x20000072ff787230 */ /* 0x020fca0000004100 */
[----:B------:R-:W-:-:S04]  /*5020*/  FMUL.FTZ R120, R120, c[0x0][0x1ec] ;  /* 0x00007b0078787a20 */ /* 0x000fc80000410000 */
[----:B--2---:R-:W-:Y:S01]  /*5030*/  FMUL.FTZ R145, R121, R120 ;  /* 0x0000007879917220 */ /* 0x004fe20000410000 */
[----:B------:R-:W-:-:S05]  /*5040*/  @P2 HADD2.F32 R120, -RZ, R118.H0_H0 ;  /* 0x20000076ff782230 */ /* 0x000fca0000004100 */
[----:B------:R-:W-:Y:S02]  /*5050*/  @P2 FADD.FTZ R145, R120, R145 ;  /* 0x0000009178912221 */ /* 0x000fe40000010000 */
.L_x_36982:
[----:B------:R-:W-:Y:S05]  /*5060*/  BSYNC B1 ;  /* 0x0000000000017941 */ /* 0x000fea0003800000 */
.L_x_36980:
[----:B------:R-:W-:Y:S01]  /*5070*/  BSSY B1, `(.L_x_36983) ;  /* 0x000000c000017945 */ /* 0x000fe20003800000 */
[----:B------:R-:W-:Y:S05]  /*5080*/  @P3 BRA `(.L_x_36984) ;  /* 0x0000004000003947 */ /* 0x000fea0003800000 */
[----:B------:R-:W-:Y:S01]  /*5090*/  MOV R146, RZ ;  /* 0x000000ff00927202 */ /* 0x000fe20000000f00 */
[----:B------:R-:W-:Y:S05]  /*50a0*/  @!P2 BRA `(.L_x_36985) ;  /* 0x000000800000a947 */ /* 0x000fea0003800000 */
[----:B-----5:R-:W-:Y:S01]  /*50b0*/  HADD2.F32 R146, -RZ, R118.H1_H1 ;  /* 0x30000076ff927230 */ /* 0x020fe20000004100 */
[----:B------:R-:W-:Y:S05]  /*50c0*/  BRA `(.L_x_36985) ;  /* 0x0000006000007947 */ /* 0x000fea0003800000 */
.L_x_36984:
[----:B------:R-:W2:Y:S01]  /*50d0*/  LDL R121, [R1+0x64] ;  /* 0x0000640001797983 */ /* 0x000ea20000100800 */
[----:B-----5:R-:W-:-:S05]  /*50e0*/  HADD2.F32 R120, -RZ, R114.H1_H1 ;  /* 0x30000072ff787230 */ /* 0x020fca0000004100 */
[----:B------:R-:W-:-:S04]  /*50f0*/  FMUL.FTZ R120, R120, c[0x0][0x1ec] ;  /* 0x00007b0078787a20 */ /* 0x000fc80000410000 */
[----:B--2---:R-:W-:Y:S01]  /*5100*/  FMUL.FTZ R146, R121, R120 ;  /* 0x0000007879927220 */ /* 0x004fe20000410000 */
[----:B------:R-:W-:-:S05]  /*5110*/  @P2 HADD2.F32 R120, -RZ, R118.H1_H1 ;  /* 0x30000076ff782230 */ /* 0x000fca0000004100 */
[----:B------:R-:W-:Y:S02]  /*5120*/  @P2 FADD.FTZ R146, R120, R146 ;  /* 0x0000009278922221 */ /* 0x000fe40000010000 */
.L_x_36985:
[----:B------:R-:W-:Y:S05]  /*5130*/  BSYNC B1 ;  /* 0x0000000000017941 */ /* 0x000fea0003800000 */
.L_x_36983:
[----:B------:R-:W-:Y:S01]  /*5140*/  BSSY B1, `(.L_x_36986) ;  /* 0x000000c000017945 */ /* 0x000fe20003800000 */
[----:B------:R-:W-:Y:S05]  /*5150*/  @P3 BRA `(.L_x_36987) ;  /* 0x0000004000003947 */ /* 0x000fea0003800000 */
[----:B------:R-:W-:Y:S01]  /*5160*/  HFMA2.MMA R147, -RZ, RZ, 0, 0 ;  /* 0x00000000ff937435 */ /* 0x000fe200000001ff */
[----:B------:R-:W-:Y:S05]  /*5170*/  @!P2 BRA `(.L_x_36988) ;  /* 0x000000800000a947 */ /* 0x000fea0003800000 */
[----:B-----5:R-:W-:Y:S01]  /*5180*/  HADD2.F32 R147, -RZ, R119.H0_H0 ;  /* 0x20000077ff937230 */ /* 0x020fe20000004100 */
[----:B------:R-:W-:Y:S05]  /*5190*/  BRA `(.L_x_36988) ;  /* 0x0000006000007947 */ /* 0x000fea0003800000 */
.L_x_36987:
[----:B------:R-:W2:Y:S01]  /*51a0*/  LDL R121, [R1+0x68] ;  /* 0x0000680001797983 */ /* 0x000ea20000100800 */
[----:B-----5:R-:W-:-:S05]  /*51b0*/  HADD2.F32 R120, -RZ, R115.H0_H0 ;  /* 0x20000073ff787230 */ /* 0x020fca0000004100 */
[----:B------:R-:W-:-:S04]  /*51c0*/  FMUL.FTZ R120, R120, c[0x0][0x1ec] ;  /* 0x00007b0078787a20 */ /* 0x000fc80000410000 */
[----:B--2---:R-:W-:Y:S01]  /*51d0*/  FMUL.FTZ R147, R121, R120 ;  /* 0x0000007879937220 */ /* 0x004fe20000410000 */
[----:B------:R-:W-:-:S05]  /*51e0*/  @P2 HADD2.F32 R120, -RZ, R119.H0_H0 ;  /* 0x20000077ff782230 */ /* 0x000fca0000004100 */
[----:B------:R-:W-:Y:S02]  /*51f0*/  @P2 FADD.FTZ R147, R120, R147 ;  /* 0x0000009378932221 */ /* 0x000fe40000010000 */
.L_x_36988:
[----:B------:R-:W-:Y:S05]  /*5200*/  BSYNC B1 ;  /* 0x0000000000017941 */ /* 0x000fea0003800000 */
.L_x_36986:
[----:B------:R-:W-:Y:S01]  /*5210*/  BSSY B1, `(.L_x_36989) ;  /* 0x000000c000017945 */ /* 0x000fe20003800000 */
[----:B------:R-:W-:Y:S05]  /*5220*/  @P3 BRA `(.L_x_36990) ;  /* 0x0000004000003947 */ /* 0x000fea0003800000 */
[----:B------:R-:W-:Y:S01]  /*5230*/  MOV R148, RZ ;  /* 0x000000ff00947202 */ /* 0x000fe20000000f00 */
[----:B------:R-:W-:Y:S05]  /*5240*/  @!P2 BRA `(.L_x_36991) ;  /* 0x000000800000a947 */ /* 0x000fea0003800000 */
[----:B-----5:R-:W-:Y:S01]  /*5250*/  HADD2.F32 R148, -RZ, R119.H1_H1 ;  /* 0x30000077ff947230 */ /* 0x020fe20000004100 */
[----:B------:R-:W-:Y:S05]  /*5260*/  BRA `(.L_x_36991) ;  /* 0x0000006000007947 */ /* 0x000fea0003800000 */
.L_x_36990:
[----:B------:R-:W2:Y:S01]  /*5270*/  LDL R121, [R1+0x6c] ;  /* 0x00006c0001797983 */ /* 0x000ea20000100800 */
[----:B-----5:R-:W-:-:S05]  /*5280*/  HADD2.F32 R120, -RZ, R115.H1_H1 ;  /* 0x30000073ff787230 */ /* 0x020fca0000004100 */
[----:B------:R-:W-:-:S04]  /*5290*/  FMUL.FTZ R120, R120, c[0x0][0x1ec] ;  /* 0x00007b0078787a20 */ /* 0x000fc80000410000 */
[----:B--2---:R-:W-:Y:S01]  /*52a0*/  FMUL.FTZ R148, R121, R120 ;  /* 0x0000007879947220 */ /* 0x004fe20000410000 */
[----:B------:R-:W-:-:S05]  /*52b0*/  @P2 HADD2.F32 R120, -RZ, R119.H1_H1 ;  /* 0x30000077ff782230 */ /* 0x000fca0000004100 */
[----:B------:R-:W-:Y:S02]  /*52c0*/  @P2 FADD.FTZ R148, R120, R148 ;  /* 0x0000009478942221 */ /* 0x000fe40000010000 */
.L_x_36991:
[----:B------:R-:W-:Y:S05]  /*52d0*/  BSYNC B1 ;  /* 0x0000000000017941 */ /* 0x000fea0003800000 */
.L_x_36989:
        /* <DEDUP_REMOVED lines=9> */
.L_x_36967:
[----:B------:R-:W-:Y:S05]  /*5370*/  BSYNC B0 ;  /* 0x0000000000007941 */ /* 0x000fea0003800000 */
.L_x_36966:
        /* <DEDUP_REMOVED lines=18> */
.L_x_36995:
[----:B0-----:R-:W2:Y:S01]  /*54a0*/  LDL R121, [R1+0x30] ;  /* 0x0000300001797983 */ /* 0x001ea20000100800 */
[----:B-----5:R-:W-:-:S05]  /*54b0*/  HADD2.F32 R120, -RZ, R112.H0_H0 ;  /* 0x20000070ff787230 */ /* 0x020fca0000004100 */
[----:B------:R-:W-:-:S04]  /*54c0*/  FMUL.FTZ R120, R120, c[0x0][0x1ec] ;  /* 0x00007b0078787a20 */ /* 0x000fc80000410000 */
[----:B--2---:R-:W-:Y:S01]  /*54d0*/  FMUL.FTZ R149, R121, R120 ;  /* 0x0000007879957220 */ /* 0x004fe20000410000 */
[----:B------:R-:W-:-:S05]  /*54e0*/  @P2 HADD2.F32 R120, -RZ, R116.H0_H0 ;  /* 0x20000074ff782230 */ /* 0x000fca0000004100 */
[----:B------:R-:W-:Y:S02]  /*54f0*/  @P2 FADD.FTZ R149, R120, R149 ;  /* 0x0000009578952221 */ /* 0x000fe40000010000 */
.L_x_36996:
[----:B------:R-:W-:Y:S05]  /*5500*/  BSYNC B1 ;  /* 0x0000000000017941 */ /* 0x000fea0003800000 */
.L_x_36994:
[----:B------:R-:W-:Y:S01]  /*5510*/  BSSY B1, `(.L_x_36997) ;  /* 0x000000c000017945 */ /* 0x000fe20003800000 */
[----:B------:R-:W-:Y:S05]  /*5520*/  @P3 BRA `(.L_x_36998) ;  /* 0x0000004000003947 */ /* 0x000fea0003800000 */
[----:B------:R-:W-:Y:S01]  /*5530*/  MOV R150, RZ ;  /* 0x000000ff00967202 */ /* 0x000fe20000000f00 */
[----:B------:R-:W-:Y:S05]  /*5540*/  @!P2 BRA `(.L_x_36999) ;  /* 0x000000800000a947 */ /* 0x000fea0003800000 */
[----:B-----5:R-:W-:Y:S01]  /*5550*/  HADD2.F32 R150, -RZ, R116.H1_H1 ;  /* 0x30000074ff967230 */ /* 0x020fe20000004100 */
[----:B------:R-:W-:Y:S05]  /*5560*/  BRA `(.L_x_36999) ;  /* 0x0000006000007947 */ /* 0x000fea0003800000 */
.L_x_36998:
[----:B------:R-:W2:Y:S01]  /*5570*/  LDL R121, [R1+0x34] ;  /* 0x0000340001797983 */ /* 0x000ea20000100800 */
[----:B-----5:R-:W-:-:S05]  /*5580*/  HADD2.F32 R120, -RZ, R112.H1_H1 ;  /* 0x30000070ff787230 */ /* 0x020fca0000004100 */
[----:B------:R-:W-:-:S04]  /*5590*/  FMUL.FTZ R120, R120, c[0x0][0x1ec] ;  /* 0x00007b0078787a20 */ /* 0x000fc80000410000 */
[----:B--2---:R-:W-:Y:S01]  /*55a0*/  FMUL.FTZ R150, R121, R120 ;  /* 0x0000007879967220 */ /* 0x004fe20000410000 */
[----:B------:R-:W-:-:S05]  /*55b0*/  @P2 HADD2.F32 R120, -RZ, R116.H1_H1 ;  /* 0x30000074ff782230 */ /* 0x000fca0000004100 */
[----:B------:R-:W-:Y:S02]  /*55c0*/  @P2 FADD.FTZ R150, R120, R150 ;  /* 0x0000009678962221 */ /* 0x000fe40000010000 */
.L_x_36999:
[----:B------:R-:W-:Y:S05]  /*55d0*/  BSYNC B1 ;  /* 0x0000000000017941 */ /* 0x000fea0003800000 */
.L_x_36997:
[----:B------:R-:W-:Y:S01]  /*55e0*/  BSSY B1, `(.L_x_37000) ;  /* 0x000000c000017945 */ /* 0x000fe20003800000 */
[----:B------:R-:W-:Y:S05]  /*55f0*/  @P3 BRA `(.L_x_37001) ;  /* 0x0000004000003947 */ /* 0x000fea0003800000 */
[----:B------:R-:W-:Y:S01]  /*5600*/  HFMA2.MMA R151, -RZ, RZ, 0, 0 ;  /* 0x00000000ff977435 */ /* 0x000fe200000001ff */
[----:B------:R-:W-:Y:S05]  /*5610*/  @!P2 BRA `(.L_x_37002) ;  /* 0x000000800000a947 */ /* 0x000fea0003800000 */
[----:B-----5:R-:W-:Y:S01]  /*5620*/  HADD2.F32 R151, -RZ, R117.H0_H0 ;  /* 0x20000075ff977230 */ /* 0x020fe20000004100 */
[----:B------:R-:W-:Y:S05]  /*5630*/  BRA `(.L_x_37002) ;  /* 0x0000006000007947 */ /* 0x000fea0003800000 */
.L_x_37001:
[----:B------:R-:W2:Y:S01]  /*5640*/  LDL R121, [R1+0x38] ;  /* 0x0000380001797983 */ /* 0x000ea20000100800 */
[----:B-----5:R-:W-:-:S05]  /*5650*/  HADD2.F32 R120, -RZ, R113.H0_H0 ;  /* 0x20000071ff787230 */ /* 0x020fca0000004100 */
[----:B------:R-:W-:-:S04]  /*5660*/  FMUL.FTZ R120, R120, c[0x0][0x1ec] ;  /* 0x00007b0078787a20 */ /* 0x000fc80000410000 */
[----:B--2---:R-:W-:Y:S01]  /*5670*/  FMUL.FTZ R151, R121, R120 ;  /* 0x0000007879977220 */ /* 0x004fe20000410000 */
[----:B------:R-:W-:-:S05]  /*5680*/  @P2 HADD2.F32 R120, -RZ, R117.H0_H0 ;  /* 0x20000075ff782230 */ /* 0x000fca0000004100 */
[----:B------:R-:W-:Y:S02]  /*5690*/  @P2 FADD.FTZ R151, R120, R151 ;  /* 0x0000009778972221 */ /* 0x000fe40000010000 */
.L_x_37002:
[----:B------:R-:W-:Y:S05]  /*56a0*/  BSYNC B1 ;  /* 0x0000000000017941 */ /* 0x000fea0003800000 */
.L_x_37000:
[----:B------:R-:W-:Y:S01]  /*56b0*/  BSSY B1, `(.L_x_37003) ;  /* 0x000000c000017945 */ /* 0x000fe20003800000 */
[----:B------:R-:W-:Y:S05]  /*56c0*/  @P3 BRA `(.L_x_37004) ;  /* 0x0000004000003947 */ /* 0x000fea0003800000 */
[----:B------:R-:W-:Y:S01]  /*56d0*/  MOV R152, RZ ;  /* 0x000000ff00987202 */ /* 0x000fe20000000f00 */
[----:B------:R-:W-:Y:S05]  /*56e0*/  @!P2 BRA `(.L_x_37005) ;  /* 0x000000800000a947 */ /* 0x000fea0003800000 */
[----:B-----5:R-:W-:Y:S01]  /*56f0*/  HADD2.F32 R152, -RZ, R117.H1_H1 ;  /* 0x30000075ff987230 */ /* 0x020fe20000004100 */
[----:B------:R-:W-:Y:S05]  /*5700*/  BRA `(.L_x_37005) ;  /* 0x0000006000007947 */ /* 0x000fea0003800000 */
.L_x_37004:
[----:B------:R-:W2:Y:S01]  /*5710*/  LDL R121, [R1+0x3c] ;  /* 0x00003c0001797983 */ /* 0x000ea20000100800 */
[----:B-----5:R-:W-:-:S05]  /*5720*/  HADD2.F32 R120, -RZ, R113.H1_H1 ;  /* 0x30000071ff787230 */ /* 0x020fca0000004100 */
[----:B------:R-:W-:-:S04]  /*5730*/  FMUL.FTZ R120, R120, c[0x0][0x1ec] ;  /* 0x00007b0078787a20 */ /* 0x000fc80000410000 */
[----:B--2---:R-:W-:Y:S01]  /*5740*/  FMUL.FTZ R152, R121, R120 ;  /* 0x0000007879987220 */ /* 0x004fe20000410000 */
[----:B------:R-:W-:-:S05]  /*5750*/  @P2 HADD2.F32 R120, -RZ, R117.H1_H1 ;  /* 0x30000075ff782230 */ /* 0x000fca0000004100 */
[----:B------:R-:W-:Y:S02]  /*5760*/  @P2 FADD.FTZ R152, R120, R152 ;  /* 0x0000009878982221 */ /* 0x000fe40000010000 */
.L_x_37005:
[----:B------:R-:W-:Y:S05]  /*5770*/  BSYNC B1 ;  /* 0x0000000000017941 */ /* 0x000fea0003800000 */
.L_x_37003:
[----:B------:R-:W-:Y:S01]  /*5780*/  BSSY B1, `(.L_x_37006) ;  /* 0x000000c000017945 */ /* 0x000fe20003800000 */
[----:B------:R-:W-:Y:S05]  /*5790*/  @P3 BRA `(.L_x_37007) ;  /* 0x0000004000003947 */ /* 0x000fea0003800000 */
[----:B------:R-:W-:Y:S01]  /*57a0*/  HFMA2.MMA R153, -RZ, RZ, 0, 0 ;  /* 0x00000000ff997435 */ /* 0x000fe200000001ff */
[----:B------:R-:W-:Y:S05]  /*57b0*/  @!P2 BRA `(.L_x_37008) ;  /* 0x000000800000a947 */ /* 0x000fea0003800000 */
[----:B-----5:R-:W-:Y:S01]  /*57c0*/  HADD2.F32 R153, -RZ, R118.H0_H0 ;  /* 0x20000076ff997230 */ /* 0x020fe20000004100 */
[----:B------:R-:W-:Y:S05]  /*57d0*/  BRA `(.L_x_37008) ;  /* 0x0000006000007947 */ /* 0x000fea0003800000 */
.L_x_37007:
[----:B------:R-:W2:Y:S01]  /*57e0*/  LDL R121, [R1+0x40] ;  /* 0x0000400001797983 */ /* 0x000ea20000100800 */
[----:B-----5:R-:W-:-:S05]  /*57f0*/  HADD2.F32 R120, -RZ, R114.H0_H0 ;  /* 0x20000072ff787230 */ /* 0x020fca0000004100 */
[----:B------:R-:W-:-:S04]  /*5800*/  FMUL.FTZ R120, R120, c[0x0][0x1ec] ;  /* 0x00007b0078787a20 */ /* 0x000fc80000410000 */
[----:B--2---:R-:W-:Y:S01]  /*5810*/  FMUL.FTZ R153, R121, R120 ;  /* 0x0000007879997220 */ /* 0x004fe20000410000 */
[----:B------:R-:W-:-:S05]  /*5820*/  @P2 HADD2.F32 R120, -RZ, R118.H0_H0 ;  /* 0x20000076ff782230 */ /* 0x000fca0000004100 */
[----:B------:R-:W-:Y:S02]  /*5830*/  @P2 FADD.FTZ R153, R120, R153 ;  /* 0x0000009978992221 */ /* 0x000fe40000010000 */
.L_x_37008:
[----:B------:R-:W-:Y:S05]  /*5840*/  BSYNC B1 ;  /* 0x0000000000017941 */ /* 0x000fea0003800000 */
.L_x_37006:
[----:B------:R-:W-:Y:S01]  /*5850*/  BSSY B1, `(.L_x_37009) ;  /* 0x000000c000017945 */ /* 0x000fe20003800000 */
[----:B------:R-:W-:Y:S05]  /*5860*/  @P3 BRA `(.L_x_37010) ;  /* 0x0000004000003947 */ /* 0x000fea0003800000 */
[----:B------:R-:W-:Y:S01]  /*5870*/  MOV R154, RZ ;  /* 0x000000ff009a7202 */ /* 0x000fe20000000f00 */
[----:B------:R-:W-:Y:S05]  /*5880*/  @!P2 BRA `(.L_x_37011) ;  /* 0x000000800000a947 */ /* 0x000fea0003800000 */
[----:B-----5:R-:W-:Y:S01]  /*5890*/  HADD2.F32 R154, -RZ, R118.H1_H1 ;  /* 0x30000076ff9a7230 */ /* 0x020fe20000004100 */
[----:B------:R-:W-:Y:S05]  /*58a0*/  BRA `(.L_x_37011) ;  /* 0x0000006000007947 */ /* 0x000fea0003800000 */
.L_x_37010:
[----:B------:R-:W2:Y:S01]  /*58b0*/  LDL R121, [R1+0x44] ;  /* 0x0000440001797983 */ /* 0x000ea20000100800 */
[----:B-----5:R-:W-:-:S05]  /*58c0*/  HADD2.F32 R120, -RZ, R114.H1_H1 ;  /* 0x30000072ff787230 */ /* 0x020fca0000004100 */
[----:B------:R-:W-:-:S04]  /*58d0*/  FMUL.FTZ R120, R120, c[0x0][0x1ec] ;  /* 0x00007b0078787a20 */ /* 0x000fc80000410000 */
[----:B--2---:R-:W-:Y:S01]  /*58e0*/  FMUL.FTZ R154, R121, R120 ;  /* 0x00000078799a7220 */ /* 0x004fe20000410000 */
[----:B------:R-:W-:-:S05]  /*58f0*/  @P2 HADD2.F32 R120, -RZ, R118.H1_H1 ;  /* 0x30000076ff782230 */ /* 0x000fca0000004100 */
[----:B------:R-:W-:Y:S02]  /*5900*/  @P2 FADD.FTZ R154, R120, R154 ;  /* 0x0000009a789a2221 */ /* 0x000fe40000010000 */
.L_x_37011:
[----:B------:R-:W-:Y:S05]  /*5910*/  BSYNC B1 ;  /* 0x0000000000017941 */ /* 0x000fea0003800000 */
.L_x_37009:
[----:B------:R-:W-:Y:S01]  /*5920*/  BSSY B1, `(.L_x_37012) ;  /* 0x000000c000017945 */ /* 0x000fe20003800000 */
[----:B------:R-:W-:Y:S05]  /*5930*/  @P3 BRA `(.L_x_37013) ;  /* 0x0000004000003947 */ /* 0x000fea0003800000 */
[----:B------:R-:W-:Y:S01]  /*5940*/  HFMA2.MMA R155, -RZ, RZ, 0, 0 ;  /* 0x00000000ff9b7435 */ /* 0x000fe200000001ff */
[----:B------:R-:W-:Y:S05]  /*5950*/  @!P2 BRA `(.L_x_37014) ;  /* 0x000000800000a947 */ /* 0x000fea0003800000 */
[----:B-----5:R-:W-:Y:S01]  /*5960*/  HADD2.F32 R155, -RZ, R119.H0_H0 ;  /* 0x20000077ff9b7230 */ /* 0x020fe20000004100 */
[----:B------:R-:W-:Y:S05]  /*5970*/  BRA `(.L_x_37014) ;  /* 0x0000006000007947 */ /* 0x000fea0003800000 */
.L_x_37013:
[----:B------:R-:W2:Y:S01]  /*5980*/  LDL R121, [R1+0x48] ;  /* 0x0000480001797983 */ /* 0x000ea20000100800 */
[----:B-----5:R-:W-:-:S05]  /*5990*/  HADD2.F32 R120, -RZ, R115.H0_H0 ;  /* 0x20000073ff787230 */ /* 0x020fca0000004100 */
[----:B------:R-:W-:-:S04]  /*59a0*/  FMUL.FTZ R120, R120, c[0x0][0x1ec] ;  /* 0x00007b0078787a20 */ /* 0x000fc80000410000 */
[----:B--2---:R-:W-:Y:S01]  /*59b0*/  FMUL.FTZ R155, R121, R120 ;  /* 0x00000078799b7220 */ /* 0x004fe20000410000 */
[----:B------:R-:W-:-:S05]  /*59c0*/  @P2 HADD2.F32 R120, -RZ, R119.H0_H0 ;  /* 0x20000077ff782230 */ /* 0x000fca0000004100 */
[----:B------:R-:W-:Y:S02]  /*59d0*/  @P2 FADD.FTZ R155, R120, R155 ;  /* 0x0000009b789b2221 */ /* 0x000fe40000010000 */
.L_x_37014:
[----:B------:R-:W-:Y:S05]  /*59e0*/  BSYNC B1 ;  /* 0x0000000000017941 */ /* 0x000fea0003800000 */
.L_x_37012:
[----:B------:R-:W-:Y:S01]  /*59f0*/  BSSY B1, `(.L_x_37015) ;  /* 0x000000c000017945 */ /* 0x000fe20003800000 */
[----:B------:R-:W-:Y:S05]  /*5a00*/  @P3 BRA `(.L_x_37016) ;  /* 0x0000004000003947 */ /* 0x000fea0003800000 */
[----:B------:R-:W-:Y:S01]  /*5a10*/  MOV R156, RZ ;  /* 0x000000ff009c7202 */ /* 0x000fe20000000f00 */
[----:B------:R-:W-:Y:S05]  /*5a20*/  @!P2 BRA `(.L_x_37017) ;  /* 0x000000800000a947 */ /* 0x000fea0003800000 */
[----:B-----5:R-:W-:Y:S01]  /*5a30*/  HADD2.F32 R156, -RZ, R119.H1_H1 ;  /* 0x30000077ff9c7230 */ /* 0x020fe20000004100 */
[----:B------:R-:W-:Y:S05]  /*5a40*/  BRA `(.L_x_37017) ;  /* 0x0000006000007947 */ /* 0x000fea0003800000 */
.L_x_37016:
[----:B------:R-:W2:Y:S01]  /*5a50*/  LDL R121, [R1+0x4c] ;  /* 0x00004c0001797983 */ /* 0x000ea20000100800 */
[----:B-----5:R-:W-:-:S05]  /*5a60*/  HADD2.F32 R120, -RZ, R115.H1_H1 ;  /* 0x30000073ff787230 */ /* 0x020fca0000004100 */
[----:B------:R-:W-:-:S04]  /*5a70*/  FMUL.FTZ R120, R120, c[0x0][0x1ec] ;  /* 0x00007b0078787a20 */ /* 0x000fc80000410000 */
[----:B--2---:R-:W-:Y:S01]  /*5a80*/  FMUL.FTZ R156, R121, R120 ;  /* 0x00000078799c7220 */ /* 0x004fe20000410000 */
[----:B------:R-:W-:-:S05]  /*5a90*/  @P2 HADD2.F32 R120, -RZ, R119.H1_H1 ;  /* 0x30000077ff782230 */ /* 0x000fca0000004100 */
[----:B------:R-:W-:Y:S02]  /*5aa0*/  @P2 FADD.FTZ R156, R120, R156 ;  /* 0x0000009c789c2221 */ /* 0x000fe40000010000 */
.L_x_37017:
[----:B------:R-:W-:Y:S05]  /*5ab0*/  BSYNC B1 ;  /* 0x0000000000017941 */ /* 0x000fea0003800000 */
.L_x_37015:
        /* <DEDUP_REMOVED lines=9> */
.L_x_36993:
[----:B------:R-:W-:Y:S05]  /*5b50*/  BSYNC B0 ;  /* 0x0000000000007941 */ /* 0x000fea0003800000 */
.L_x_36992:
        /* <DEDUP_REMOVED lines=18> */
.L_x_37021:
[----:B0----5:R-:W-:-:S05]  /*5c80*/  HADD2.F32 R4, -RZ, R112.H0_H0 ;  /* 0x20000070ff047230 */ /* 0x021fca0000004100 */
[----:B------:R-:W-:-:S04]  /*5c90*/  FMUL.FTZ R4, R4, c[0x0][0x1ec] ;  /* 0x00007b0004047a20 */ /* 0x000fc80000410000 */
[----:B------:R-:W-:Y:S01]  /*5ca0*/  FMUL.FTZ R157, R248, R4 ;  /* 0x00000004f89d7220 */ /* 0x000fe20000410000 */
[----:B------:R-:W-:-:S05]  /*5cb0*/  @P1 HADD2.F32 R4, -RZ, R116.H0_H0 ;  /* 0x20000074ff041230 */ /* 0x000fca0000004100 */
[----:B------:R-:W-:Y:S02]  /*5cc0*/  @P1 FADD.FTZ R157, R4, R157 ;  /* 0x0000009d049d1221 */ /* 0x000fe40000010000 */
.L_x_37022:
[----:B------:R-:W-:Y:S05]  /*5cd0*/  BSYNC B1 ;  /* 0x0000000000017941 */ /* 0x000fea0003800000 */
.L_x_37020:
[----:B------:R-:W-:Y:S01]  /*5ce0*/  BSSY B1, `(.L_x_37023) ;  /* 0x000000b000017945 */ /* 0x000fe20003800000 */
[----:B------:R-:W-:Y:S05]  /*5cf0*/  @P2 BRA `(.L_x_37024) ;  /* 0x0000004000002947 */ /* 0x000fea0003800000 */
[----:B------:R-:W-:Y:S01]  /*5d00*/  MOV R158, RZ ;  /* 0x000000ff009e7202 */ /* 0x000fe20000000f00 */
[----:B------:R-:W-:Y:S05]  /*5d10*/  @!P1 BRA `(.L_x_37025) ;  /* 0x0000007000009947 */ /* 0x000fea0003800000 */
[----:B-----5:R-:W-:Y:S01]  /*5d20*/  HADD2.F32 R158, -RZ, R116.H1_H1 ;  /* 0x30000074ff9e7230 */ /* 0x020fe20000004100 */
[----:B------:R-:W-:Y:S05]  /*5d30*/  BRA `(.L_x_37025) ;  /* 0x0000005000007947 */ /* 0x000fea0003800000 */
.L_x_37024:
[----:B-----5:R-:W-:-:S05]  /*5d40*/  HADD2.F32 R4, -RZ, R112.H1_H1 ;  /* 0x30000070ff047230 */ /* 0x020fca0000004100 */
[----:B------:R-:W-:-:S04]  /*5d50*/  FMUL.FTZ R4, R4, c[0x0][0x1ec] ;  /* 0x00007b0004047a20 */ /* 0x000fc80000410000 */
[----:B------:R-:W-:Y:S01]  /*5d60*/  FMUL.FTZ R158, R249, R4 ;  /* 0x00000004f99e7220 */ /* 0x000fe20000410000 */
[----:B------:R-:W-:-:S05]  /*5d70*/  @P1 HADD2.F32 R4, -RZ, R116.H1_H1 ;  /* 0x30000074ff041230 */ /* 0x000fca0000004100 */
[----:B------:R-:W-:Y:S02]  /*5d80*/  @P1 FADD.FTZ R158, R4, R158 ;  /* 0x0000009e049e1221 */ /* 0x000fe40000010000 */
.L_x_37025:
[----:B------:R-:W-:Y:S05]  /*5d90*/  BSYNC B1 ;  /* 0x0000000000017941 */ /* 0x000fea0003800000 */
.L_x_37023:
[----:B------:R-:W-:Y:S01]  /*5da0*/  BSSY B1, `(.L_x_37026) ;  /* 0x000000b000017945 */ /* 0x000fe20003800000 */
[----:B------:R-:W-:Y:S05]  /*5db0*/  @P2 BRA `(.L_x_37027) ;  /* 0x0000004000002947 */ /* 0x000fea0003800000 */
[----:B------:R-:W-:Y:S01]  /*5dc0*/  HFMA2.MMA R159, -RZ, RZ, 0, 0 ;  /* 0x00000000ff9f7435 */ /* 0x000fe200000001ff */
[----:B------:R-:W-:Y:S05]  /*5dd0*/  @!P1 BRA `(.L_x_37028) ;  /* 0x0000007000009947 */ /* 0x000fea0003800000 */
[----:B-----5:R-:W-:Y:S01]  /*5de0*/  HADD2.F32 R159, -RZ, R117.H0_H0 ;  /* 0x20000075ff9f7230 */ /* 0x020fe20000004100 */
[----:B------:R-:W-:Y:S05]  /*5df0*/  BRA `(.L_x_37028) ;  /* 0x0000005000007947 */ /* 0x000fea0003800000 */
.L_x_37027:
[----:B-----5:R-:W-:-:S05]  /*5e00*/  HADD2.F32 R4, -RZ, R113.H0_H0 ;  /* 0x20000071ff047230 */ /* 0x020fca0000004100 */
[----:B------:R-:W-:-:S04]  /*5e10*/  FMUL.FTZ R4, R4, c[0x0][0x1ec] ;  /* 0x00007b0004047a20 */ /* 0x000fc80000410000 */
[----:B------:R-:W-:Y:S01]  /*5e20*/  FMUL.FTZ R159, R250, R4 ;  /* 0x00000004fa9f7220 */ /* 0x000fe20000410000 */
[----:B------:R-:W-:-:S05]  /*5e30*/  @P1 HADD2.F32 R4, -RZ, R117.H0_H0 ;  /* 0x20000075ff041230 */ /* 0x000fca0000004100 */
[----:B------:R-:W-:Y:S02]  /*5e40*/  @P1 FADD.FTZ R159, R4, R159 ;  /* 0x0000009f049f1221 */ /* 0x000fe40000010000 */
.L_x_37028:
[----:B------:R-:W-:Y:S05]  /*5e50*/  BSYNC B1 ;  /* 0x0000000000017941 */ /* 0x000fea0003800000 */
.L_x_37026:
[----:B------:R-:W-:Y:S01]  /*5e60*/  BSSY B1, `(.L_x_37029) ;  /* 0x000000b000017945 */ /* 0x000fe20003800000 */
[----:B------:R-:W-:Y:S05]  /*5e70*/  @P2 BRA `(.L_x_37030) ;  /* 0x0000004000002947 */ /* 0x000fea0003800000 */
[----:B------:R-:W-:Y:S01]  /*5e80*/  MOV R160, RZ ;  /* 0x000000ff00a07202 */ /* 0x000fe20000000f00 */
[----:B------:R-:W-:Y:S05]  /*5e90*/  @!P1 BRA `(.L_x_37031) ;  /* 0x0000007000009947 */ /* 0x000fea0003800000 */
[----:B-----5:R-:W-:Y:S01]  /*5ea0*/  HADD2.F32 R160, -RZ, R117.H1_H1 ;  /* 0x30000075ffa07230 */ /* 0x020fe20000004100 */
[----:B------:R-:W-:Y:S05]  /*5eb0*/  BRA `(.L_x_37031) ;  /* 0x0000005000007947 */ /* 0x000fea0003800000 */
.L_x_37030:
[----:B-----5:R-:W-:-:S05]  /*5ec0*/  HADD2.F32 R4, -RZ, R113.H1_H1 ;  /* 0x30000071ff047230 */ /* 0x020fca0000004100 */
[----:B------:R-:W-:-:S04]  /*5ed0*/  FMUL.FTZ R4, R4, c[0x0][0x1ec] ;  /* 0x00007b0004047a20 */ /* 0x000fc80000410000 */
[----:B------:R-:W-:Y:S01]  /*5ee0*/  FMUL.FTZ R160, R251, R4 ;  /* 0x00000004fba07220 */ /* 0x000fe20000410000 */
[----:B------:R-:W-:-:S05]  /*5ef0*/  @P1 HADD2.F32 R4, -RZ, R117.H1_H1 ;  /* 0x30000075ff041230 */ /* 0x000fca0000004100 */
[----:B------:R-:W-:Y:S02]  /*5f00*/  @P1 FADD.FTZ R160, R4, R160 ;  /* 0x000000a004a01221 */ /* 0x000fe40000010000 */
.L_x_37031:
[----:B------:R-:W-:Y:S05]  /*5f10*/  BSYNC B1 ;  /* 0x0000000000017941 */ /* 0x000fea0003800000 */
.L_x_37029:
[----:B------:R-:W-:Y:S01]  /*5f20*/  BSSY B1, `(.L_x_37032) ;  /* 0x000000c000017945 */ /* 0x000fe20003800000 */
[----:B------:R-:W-:Y:S05]  /*5f30*/  @P2 BRA `(.L_x_37033) ;  /* 0x0000004000002947 */ /* 0x000fea0003800000 */
[----:B------:R-:W-:Y:S01]  /*5f40*/  HFMA2.MMA R161, -RZ, RZ, 0, 0 ;  /* 0x00000000ffa17435 */ /* 0x000fe200000001ff */
[----:B------:R-:W-:Y:S05]  /*5f50*/  @!P1 BRA `(.L_x_37034) ;  /* 0x0000008000009947 */ /* 0x000fea0003800000 */
[----:B-----5:R-:W-:Y:S01]  /*5f60*/  HADD2.F32 R161, -RZ, R118.H0_H0 ;  /* 0x20000076ffa17230 */ /* 0x020fe20000004100 */
[----:B------:R-:W-:Y:S05]  /*5f70*/  BRA `(.L_x_37034) ;  /* 0x0000006000007947 */ /* 0x000fea0003800000 */
.L_x_37033:
[----:B------:R-:W2:Y:S01]  /*5f80*/  LDL R120, [R1] ;  /* 0x0000000001787983 */ /* 0x000ea20000100800 */
[----:B-----5:R-:W-:-:S05]  /*5f90*/  HADD2.F32 R4, -RZ, R114.H0_H0 ;  /* 0x20000072ff047230 */ /* 0x020fca0000004100 */
[----:B------:R-:W-:-:S04]  /*5fa0*/  FMUL.FTZ R4, R4, c[0x0][0x1ec] ;  /* 0x00007b0004047a20 */ /* 0x000fc80000410000 */
[----:B--2---:R-:W-:Y:S01]  /*5fb0*/  FMUL.FTZ R161, R120, R4 ;  /* 0x0000000478a17220 */ /* 0x004fe20000410000 */
[----:B------:R-:W-:-:S05]  /*5fc0*/  @P1 HADD2.F32 R4, -RZ, R118.H0_H0 ;  /* 0x20000076ff041230 */ /* 0x000fca0000004100 */
[----:B------:R-:W-:Y:S02]  /*5fd0*/  @P1 FADD.FTZ R161, R4, R161 ;  /* 0x000000a104a11221 */ /* 0x000fe40000010000 */
.L_x_37034:
[----:B------:R-:W-:Y:S05]  /*5fe0*/  BSYNC B1 ;  /* 0x0000000000017941 */ /* 0x000fea0003800000 */
.L_x_37032:
[----:B------:R-:W-:Y:S01]  /*5ff0*/  BSSY B1, `(.L_x_37035) ;  /* 0x000000c000017945 */ /* 0x000fe20003800000 */
[----:B------:R-:W-:Y:S05]  /*6000*/  @P2 BRA `(.L_x_37036) ;  /* 0x0000004000002947 */ /* 0x000fea0003800000 */
[----:B------:R-:W-:Y:S01]  /*6010*/  MOV R162, RZ ;  /* 0x000000ff00a27202 */ /* 0x000fe20000000f00 */
[----:B------:R-:W-:Y:S05]  /*6020*/  @!P1 BRA `(.L_x_37037) ;  /* 0x0000008000009947 */ /* 0x000fea0003800000 */
[----:B-----5:R-:W-:Y:S01]  /*6030*/  HADD2.F32 R162, -RZ, R118.H1_H1 ;  /* 0x30000076ffa27230 */ /* 0x020fe20000004100 */
[----:B------:R-:W-:Y:S05]  /*6040*/  BRA `(.L_x_37037) ;  /* 0x0000006000007947 */ /* 0x000fea0003800000 */
.L_x_37036:
[----:B------:R-:W2:Y:S01]  /*6050*/  LDL R120, [R1+0x4] ;  /* 0x0000040001787983 */ /* 0x000ea20000100800 */
[----:B-----5:R-:W-:-:S05]  /*6060*/  HADD2.F32 R4, -RZ, R114.H1_H1 ;  /* 0x30000072ff047230 */ /* 0x020fca0000004100 */
[----:B------:R-:W-:-:S04]  /*6070*/  FMUL.FTZ R4, R4, c[0x0][0x1ec] ;  /* 0x00007b0004047a20 */ /* 0x000fc80000410000 */
[----:B--2---:R-:W-:Y:S01]  /*6080*/  FMUL.FTZ R162, R120, R4 ;  /* 0x0000000478a27220 */ /* 0x004fe20000410000 */
[----:B------:R-:W-:-:S05]  /*6090*/  @P1 HADD2.F32 R4, -RZ, R118.H1_H1 ;  /* 0x30000076ff041230 */ /* 0x000fca0000004100 */
[----:B------:R-:W-:Y:S02]  /*60a0*/  @P1 FADD.FTZ R162, R4, R162 ;  /* 0x000000a204a21221 */ /* 0x000fe40000010000 */
.L_x_37037:
[----:B------:R-:W-:Y:S05]  /*60b0*/  BSYNC B1 ;  /* 0x0000000000017941 */ /* 0x000fea0003800000 */
.L_x_37035:
[----:B------:R-:W-:Y:S01]  /*60c0*/  BSSY B1, `(.L_x_37038) ;  /* 0x000000c000017945 */ /* 0x000fe20003800000 */
[----:B------:R-:W-:Y:S05]  /*60d0*/  @P2 BRA `(.L_x_37039) ;  /* 0x0000004000002947 */ /* 0x000fea0003800000 */
[----:B------:R-:W-:Y:S01]  /*60e0*/  HFMA2.MMA R163, -RZ, RZ, 0, 0 ;  /* 0x00000000ffa37435 */ /* 0x000fe200000001ff */
[----:B------:R-:W-:Y:S05]  /*60f0*/  @!P1 BRA `(.L_x_37040) ;  /* 0x0000008000009947 */ /* 0x000fea0003800000 */
[----:B-----5:R-:W-:Y:S01]  /*6100*/  HADD2.F32 R163, -RZ, R119.H0_H0 ;  /* 0x20000077ffa37230 */ /* 0x020fe20000004100 */
[----:B------:R-:W-:Y:S05]  /*6110*/  BRA `(.L_x_37040) ;  /* 0x0000006000007947 */ /* 0x000fea0003800000 */
.L_x_37039:
[----:B------:R-:W2:Y:S01]  /*6120*/  LDL R120, [R1+0x8] ;  /* 0x0000080001787983 */ /* 0x000ea20000100800 */
[----:B-----5:R-:W-:-:S05]  /*6130*/  HADD2.F32 R4, -RZ, R115.H0_H0 ;  /* 0x20000073ff047230 */ /* 0x020fca0000004100 */
[----:B------:R-:W-:-:S04]  /*6140*/  FMUL.FTZ R4, R4, c[0x0][0x1ec] ;  /* 0x00007b0004047a20 */ /* 0x000fc80000410000 */
[----:B--2---:R-:W-:Y:S01]  /*6150*/  FMUL.FTZ R163, R120, R4 ;  /* 0x0000000478a37220 */ /* 0x004fe20000410000 */
[----:B------:R-:W-:-:S05]  /*6160*/  @P1 HADD2.F32 R4, -RZ, R119.H0_H0 ;  /* 0x20000077ff041230 */ /* 0x000fca0000004100 */
[----:B------:R-:W-:Y:S02]  /*6170*/  @P1 FADD.FTZ R163, R4, R163 ;  /* 0x000000a304a31221 */ /* 0x000fe40000010000 */
.L_x_37040:
[----:B------:R-:W-:Y:S05]  /*6180*/  BSYNC B1 ;  /* 0x0000000000017941 */ /* 0x000fea0003800000 */
.L_x_37038:
[----:B------:R-:W-:Y:S01]  /*6190*/  BSSY B1, `(.L_x_37041) ;  /* 0x000000c000017945 */ /* 0x000fe20003800000 */
[----:B------:R-:W-:Y:S05]  /*61a0*/  @P2 BRA `(.L_x_37042) ;  /* 0x0000004000002947 */ /* 0x000fea0003800000 */
[----:B------:R-:W-:Y:S01]  /*61b0*/  MOV R4, RZ ;  /* 0x000000ff00047202 */ /* 0x000fe20000000f00 */
[----:B------:R-:W-:Y:S05]  /*61c0*/  @!P1 BRA `(.L_x_37043) ;  /* 0x0000008000009947 */ /* 0x000fea0003800000 */
[----:B-----5:R-:W-:Y:S01]  /*61d0*/  HADD2.F32 R4, -RZ, R119.H1_H1 ;  /* 0x30000077ff047230 */ /* 0x020fe20000004100 */
[----:B------:R-:W-:Y:S05]  /*61e0*/  BRA `(.L_x_37043) ;  /* 0x0000006000007947 */ /* 0x000fea0003800000 */
.L_x_37042:
[----:B------:R-:W2:Y:S01]  /*61f0*/  LDL R120, [R1+0xc] ;  /* 0x00000c0001787983 */ /* 0x000ea20000100800 */
[----:B-----5:R-:W-:-:S05]  /*6200*/  HADD2.F32 R4, -RZ, R115.H1_H1 ;  /* 0x30000073ff047230 */ /* 0x020fca0000004100 */
[----:B------:R-:W-:-:S04]  /*6210*/  FMUL.FTZ R4, R4, c[0x0][0x1ec] ;  /* 0x00007b0004047a20 */ /* 0x000fc80000410000 */
[----:B--2---:R-:W-:Y:S01]  /*6220*/  FMUL.FTZ R4, R120, R4 ;  /* 0x0000000478047220 */ /* 0x004fe20000410000 */
[----:B------:R-:W-:-:S05]  /*6230*/  @P1 HADD2.F32 R120, -RZ, R119.H1_H1 ;  /* 0x30000077ff781230 */ /* 0x000fca0000004100 */
[----:B------:R-:W-:Y:S02]  /*6240*/  @P1 FADD.FTZ R4, R120, R4 ;  /* 0x0000000478041221 */ /* 0x000fe40000010000 */
.L_x_37043:
[----:B------:R-:W-:Y:S05]  /*6250*/  BSYNC B1 ;  /* 0x0000000000017941 */ /* 0x000fea0003800000 */
.L_x_37041:
[----:B------:R-:W-:Y:S01]  /*6260*/  HFMA2.MMA R164, -RZ, RZ, 0, 9.5367431640625e-07 ;  /* 0x00000010ffa47435 */ /* 0x000fe200000001ff */
[----:B------:R-:W-:Y:S02]  /*6270*/  F2FP.PACK_AB R123, R4, R163 ;  /* 0x000000a3047b723e */ /* 0x000fe400000000ff */
[----:B------:R-:W-:Y:S02]  /*6280*/  F2FP.PACK_AB R122, R162, R161 ;  /* 0x000000a1a27a723e */ /* 0x000fe400000000ff */
[----:B------:R-:W-:Y:S02]  /*6290*/  F2FP.PACK_AB R121, R160, R159 ;  /* 0x0000009fa079723e */ /* 0x000fe400000000ff */
[----:B------:R-:W-:-:S03]  /*62a0*/  F2FP.PACK_AB R120, R158, R157 ;  /* 0x0000009d9e78723e */ /* 0x000fc600000000ff */
[----:B------:R-:W-:-:S05]  /*62b0*/  IMAD.WIDE.U32 R164, R184, R164, c[0x0][0x188] ;  /* 0x00006200b8a47625 */ /* 0x000fca00078e00a4 */
[----:B------:R0:W-:Y:S02]  /*62c0*/  STG.E.128 [R164.64], R120 ;  /* 0x00000078a4007986 */ /* 0x0001e4000c101d04 */
.L_x_37019:
[----:B------:R-:W-:Y:S05]  /*62d0*/  BSYNC B0 ;  /* 0x0000000000007941 */ /* 0x000fea0003800000 */
.L_x_37018:
        /* <DEDUP_REMOVED lines=104> */
.L_x_37068:
        /* <DEDUP_REMOVED lines=187> */
.L_x_37069:
        /* <DEDUP_REMOVED lines=71> */
.L_x_37049:
[----:B------:R-:W-:Y:S05]  /*7980*/  BSYNC B1 ;  /* 0x0000000000017941 */ /* 0x000fea0003800000 */
.L_x_37048:
        /* <DEDUP_REMOVED lines=35> */
.L_x_37051:
[----:B------:R-:W-:Y:S05]  /*7bc0*/  BSYNC B1 ;  /* 0x0000000000017941 */ /* 0x000fea0003800000 */
.L_x_37050:
        /* <DEDUP_REMOVED lines=35> */
.L_x_37053:
[----:B------:R-:W-:Y:S05]  /*7e00*/  BSYNC B1 ;  /* 0x0000000000017941 */ /* 0x000fea0003800000 */
.L_x_37052:
        /* <DEDUP_REMOVED lines=35> */
.L_x_37055:
[----:B------:R-:W-:Y:S05]  /*8040*/  BSYNC B1 ;  /* 0x0000000000017941 */ /* 0x000fea0003800000 */
.L_x_37054:
        /* <DEDUP_REMOVED lines=35> */
.L_x_37057:
[----:B------:R-:W-:Y:S05]  /*8280*/  BSYNC B1 ;  /* 0x0000000000017941 */ /* 0x000fea0003800000 */
.L_x_37056:
        /* <DEDUP_REMOVED lines=35> */
.L_x_37059:
[----:B------:R-:W-:Y:S05]  /*84c0*/  BSYNC B1 ;  /* 0x0000000000017941 */ /* 0x000fea0003800000 */
.L_x_37058:
        /* <DEDUP_REMOVED lines=35> */
.L_x_37061:
[----:B------:R-:W-:Y:S05]  /*8700*/  BSYNC B1 ;  /* 0x0000000000017941 */ /* 0x000fea0003800000 */
.L_x_37060:
        /* <DEDUP_REMOVED lines=35> */
.L_x_37063:
[----:B------:R-:W-:Y:S05]  /*8940*/  BSYNC B1 ;  /* 0x0000000000017941 */ /* 0x000fea0003800000 */
.L_x_37062:
        /* <DEDUP_REMOVED lines=35> */
.L_x_37065:
[----:B------:R-:W-:Y:S05]  /*8b80*/  BSYNC B1 ;  /* 0x0000000000017941 */ /* 0x000fea0003800000 */
.L_x_37064:
        /* <DEDUP_REMOVED lines=41> */
.L_x_37047:
[----:B------:R-:W-:Y:S05]  /*8e20*/  BSYNC B0 ;  /* 0x0000000000007941 */ /* 0x000fea0003800000 */
.L_x_37046:
[----:B01----:R-:W-:-:S04]  /*8e30*/  MOV R120, c[0x0][0x160] ;  /* 0x0000580000787a02 */ /* 0x003fc80000000f00 */
[----:B------:R-:W-:-:S04]  /*8e40*/  LEA R3, R120, R3, 0x2 ;  /* 0x0000000378037211 */ /* 0x000fc800078e10ff */
[----:B------:R-:W-:-:S13]  /*8e50*/  ISETP.GE.AND P1, PT, R3, c[0x0][0x164], PT ;  /* 0x0000590003007a0c */ /* 0x000fda0003f26270 */
[----:B------:R-:W-:Y:S01]  /*8e60*/  @P1 CALL.REL.NOINC `(.L_x_37066) ;  /* 0x0000001000001944 */ /* 0x000fe20003c00000 */
[----:B------:R-:W-:Y:S05]  /*8e70*/  BRA `(.L_x_37067) ;  /* 0xffff84e000007947 */ /* 0x000fea000383ffff */
.L_x_37066:
[----:B------:R-:W-:Y:S05]  /*8e80*/  EXIT ;  /* 0x000000000000794d */ /* 0x000fea0003800000 */
.L_x_37044:
[----:B------:R-:W-:Y:S01]  /*8e90*/  HFMA2.MMA R122, -RZ, RZ, 0, 5.9604644775390625e-08 ;  /* 0x00000001ff7a7435 */ /* 0x000fe200000001ff */
[----:B------:R-:W-:Y:S02]  /*8ea0*/  MOV R164, R123 ;  /* 0x0000007b00a47202 */ /* 0x000fe40000000f00 */
[----:B------:R-:W-:Y:S02]  /*8eb0*/  MOV R165, 0x1f ;  /* 0x0000001f00a57802 */ /* 0x000fe40000000f00 */
[----:B------:R-:W-:Y:S02]  /*8ec0*/  MOV R121, 0xffffffff ;  /* 0xffffffff00797802 */ /* 0x000fe40000000f00 */
[----:B------:R-:W-:Y:S02]  /*8ed0*/  MOV R120, 0x8ef0 ;  /* 0x00008ef000787802 */ /* 0x000fe40000000f00 */
[----:B-----5:R-:W-:Y:S05]  /*8ee0*/  CALL.REL.NOINC `($__internal_86_$__cuda_sm70_shflsync_bfly_p) ;  /* 0x00000e3000007944 */ /* 0x020fea0003c00000 */
[----:B-1----:R-:W-:Y:S05]  /*8ef0*/  BRA `(.L_x_37068) ;  /* 0xffffda6000007947 */ /* 0x002fea000383ffff */
.L_x_37045:
[----:B------:R-:W-:Y:S01]  /*8f00*/  HFMA2.MMA R122, -RZ, RZ, 0, 1.1920928955078125e-07 ;  /* 0x00000002ff7a7435 */ /* 0x000fe200000001ff */
[----:B------:R-:W-:Y:S02]  /*8f10*/  MOV R164, R123 ;  /* 0x0000007b00a47202 */ /* 0x000fe40000000f00 */
[----:B------:R-:W-:-:S02]  /*8f20*/  MOV R165, 0x1f ;  /* 0x0000001f00a57802 */ /* 0x000fc40000000f00 */
[----:B------:R-:W-:Y:S02]  /*8f30*/  MOV R121, 0xffffffff ;  /* 0xffffffff00797802 */ /* 0x000fe40000000f00 */
[----:B------:R-:W-:Y:S02]  /*8f40*/  MOV R120, 0x8f60 ;  /* 0x00008f6000787802 */ /* 0x000fe40000000f00 */
[----:B-----5:R-:W-:Y:S05]  /*8f50*/  CALL.REL.NOINC `($__internal_86_$__cuda_sm70_shflsync_bfly_p) ;  /* 0x00000dc000007944 */ /* 0x020fea0003c00000 */
[----:B-1----:R-:W-:Y:S01]  /*8f60*/  FADD.FTZ R123, R123, R122 ;  /* 0x0000007a7b7b7221 */ /* 0x002fe20000010000 */
[----:B------:R-:W-:Y:S01]  /*8f70*/  HFMA2.MMA R122, -RZ, RZ, 0, 2.384185791015625e-07 ;  /* 0x00000004ff7a7435 */ /* 0x000fe200000001ff */
[----:B------:R-:W-:Y:S02]  /*8f80*/  MOV R165, 0x1f ;  /* 0x0000001f00a57802 */ /* 0x000fe40000000f00 */
[----:B------:R-:W-:Y:S02]  /*8f90*/  MOV R121, 0xffffffff ;  /* 0xffffffff00797802 */ /* 0x000fe40000000f00 */
[----:B------:R-:W-:Y:S02]  /*8fa0*/  MOV R164, R123 ;  /* 0x0000007b00a47202 */ /* 0x000fe40000000f00 */
[----:B------:R-:W-:-:S02]  /*8fb0*/  MOV R120, 0x8fd0 ;  /* 0x00008fd000787802 */ /* 0x000fc40000000f00 */
[----:B------:R-:W-:Y:S05]  /*8fc0*/  CALL.REL.NOINC `($__internal_86_$__cuda_sm70_shflsync_bfly_p) ;  /* 0x00000d5000007944 */ /* 0x000fea0003c00000 */
[----:B-1----:R-:W-:Y:S01]  /*8fd0*/  FADD.FTZ R123, R123, R122 ;  /* 0x0000007a7b7b7221 */ /* 0x002fe20000010000 */
[----:B------:R-:W-:Y:S01]  /*8fe0*/  HFMA2.MMA R122, -RZ, RZ, 0, 4.76837158203125e-07 ;  /* 0x00000008ff7a7435 */ /* 0x000fe200000001ff */
[----:B------:R-:W-:-:S02]  /*8ff0*/  MOV R165, 0x1f ;  /* 0x0000001f00a57802 */ /* 0x000fc40000000f00 */
[----:B------:R-:W-:Y:S02]  /*9000*/  MOV R121, 0xffffffff ;  /* 0xffffffff00797802 */ /* 0x000fe40000000f00 */
[----:B------:R-:W-:Y:S02]  /*9010*/  MOV R164, R123 ;  /* 0x0000007b00a47202 */ /* 0x000fe40000000f00 */
[----:B------:R-:W-:Y:S02]  /*9020*/  MOV R120, 0x9040 ;  /* 0x0000904000787802 */ /* 0x000fe40000000f00 */
[----:B------:R-:W-:Y:S05]  /*9030*/  CALL.REL.NOINC `($__internal_86_$__cuda_sm70_shflsync_bfly_p) ;  /* 0x00000ce000007944 */ /* 0x000fea0003c00000 */
[----:B-1----:R-:W-:Y:S01]  /*9040*/  FADD.FTZ R123, R123, R122 ;  /* 0x0000007a7b7b7221 */ /* 0x002fe20000010000 */
[----:B------:R-:W-:Y:S01]  /*9050*/  HFMA2.MMA R122, -RZ, RZ, 0, 9.5367431640625e-07 ;  /* 0x00000010ff7a7435 */ /* 0x000fe200000001ff */
[----:B------:R-:W-:Y:S02]  /*9060*/  MOV R165, 0x1f ;  /* 0x0000001f00a57802 */ /* 0x000fe40000000f00 */
[----:B------:R-:W-:Y:S02]  /*9070*/  MOV R121, 0xffffffff ;  /* 0xffffffff00797802 */ /* 0x000fe40000000f00 */
[----:B------:R-:W-:-:S02]  /*9080*/  MOV R164, R123 ;  /* 0x0000007b00a47202 */ /* 0x000fc40000000f00 */
[----:B------:R-:W-:Y:S02]  /*9090*/  MOV R120, 0x90b0 ;  /* 0x000090b000787802 */ /* 0x000fe40000000f00 */
[----:B------:R-:W-:Y:S05]  /*90a0*/  CALL.REL.NOINC `($__internal_86_$__cuda_sm70_shflsync_bfly_p) ;  /* 0x00000c7000007944 */ /* 0x000fea0003c00000 */
        /* <DEDUP_REMOVED lines=173> */
[----:B------:R-:W-:Y:S05]  /*9b80*/  CALL.REL.NOINC `($__internal_86_$__cuda_sm70_shflsync_bfly_p) ;  /* 0x0000019000007944 */ /* 0x000fea0003c00000 */
[----:B-1----:R-:W-:Y:S01]  /*9b90*/  FADD.FTZ R164, R164, R122 ;  /* 0x0000007aa4a47221 */ /* 0x002fe20000010000 */
[----:B------:R-:W-:Y:S01]  /*9ba0*/  HFMA2.MMA R122, -RZ, RZ, 0, 1.1920928955078125e-07 ;  /* 0x00000002ff7a7435 */ /* 0x000fe200000001ff */
[----:B------:R-:W-:Y:S02]  /*9bb0*/  MOV R165, 0x1f ;  /* 0x0000001f00a57802 */ /* 0x000fe40000000f00 */
[----:B------:R-:W-:Y:S02]  /*9bc0*/  MOV R121, 0xffffffff ;  /* 0xffffffff00797802 */ /* 0x000fe40000000f00 */
[----:B------:R-:W-:Y:S02]  /*9bd0*/  MOV R120, 0x9bf0 ;  /* 0x00009bf000787802 */ /* 0x000fe40000000f00 */
[----:B------:R-:W-:Y:S05]  /*9be0*/  CALL.REL.NOINC `($__internal_86_$__cuda_sm70_shflsync_bfly_p) ;  /* 0x0000013000007944 */ /* 0x000fea0003c00000 */
[----:B-1----:R-:W-:Y:S01]  /*9bf0*/  FADD.FTZ R164, R164, R122 ;  /* 0x0000007aa4a47221 */ /* 0x002fe20000010000 */
[----:B------:R-:W-:Y:S01]  /*9c00*/  HFMA2.MMA R122, -RZ, RZ, 0, 2.384185791015625e-07 ;  /* 0x00000004ff7a7435 */ /* 0x000fe200000001ff */
[----:B------:R-:W-:-:S02]  /*9c10*/  MOV R165, 0x1f ;  /* 0x0000001f00a57802 */ /* 0x000fc40000000f00 */
[----:B------:R-:W-:Y:S02]  /*9c20*/  MOV R121, 0xffffffff ;  /* 0xffffffff00797802 */ /* 0x000fe40000000f00 */
[----:B------:R-:W-:Y:S02]  /*9c30*/  MOV R120, 0x9c50 ;  /* 0x00009c5000787802 */ /* 0x000fe40000000f00 */
[----:B------:R-:W-:Y:S05]  /*9c40*/  CALL.REL.NOINC `($__internal_86_$__cuda_sm70_shflsync_bfly_p) ;  /* 0x000000d000007944 */ /* 0x000fea0003c00000 */
[----:B-1----:R-:W-:Y:S01]  /*9c50*/  FADD.FTZ R164, R164, R122 ;  /* 0x0000007aa4a47221 */ /* 0x002fe20000010000 */
[----:B------:R-:W-:Y:S01]  /*9c60*/  HFMA2.MMA R122, -RZ, RZ, 0, 4.76837158203125e-07 ;  /* 0x00000008ff7a7435 */ /* 0x000fe200000001ff */
[----:B------:R-:W-:Y:S02]  /*9c70*/  MOV R165, 0x1f ;  /* 0x0000001f00a57802 */ /* 0x000fe40000000f00 */
[----:B------:R-:W-:Y:S02]  /*9c80*/  MOV R121, 0xffffffff ;  /* 0xffffffff00797802 */ /* 0x000fe40000000f00 */
[----:B------:R-:W-:Y:S02]  /*9c90*/  MOV R120, 0x9cb0 ;  /* 0x00009cb000787802 */ /* 0x000fe40000000f00 */
[----:B------:R-:W-:Y:S05]  /*9ca0*/  CALL.REL.NOINC `($__internal_86_$__cuda_sm70_shflsync_bfly_p) ;  /* 0x0000007000007944 */ /* 0x000fea0003c00000 */
[----:B-1----:R-:W-:Y:S01]  /*9cb0*/  FADD.FTZ R164, R164, R122 ;  /* 0x0000007aa4a47221 */ /* 0x002fe20000010000 */
[----:B------:R-:W-:Y:S01]  /*9cc0*/  HFMA2.MMA R122, -RZ, RZ, 0, 9.5367431640625e-07 ;  /* 0x00000010ff7a7435 */ /* 0x000fe200000001ff */
[----:B------:R-:W-:-:S02]  /*9cd0*/  MOV R165, 0x1f ;  /* 0x0000001f00a57802 */ /* 0x000fc40000000f00 */
[----:B------:R-:W-:Y:S02]  /*9ce0*/  MOV R121, 0xffffffff ;  /* 0xffffffff00797802 */ /* 0x000fe40000000f00 */
[----:B------:R-:W-:Y:S02]  /*9cf0*/  MOV R120, 0x9d10 ;  /* 0x00009d1000787802 */ /* 0x000fe40000000f00 */
[----:B------:R-:W-:Y:S05]  /*9d00*/  CALL.REL.NOINC `($__internal_86_$__cuda_sm70_shflsync_bfly_p) ;  /* 0x0000001000007944 */ /* 0x000fea0003c00000 */
[----:B-1----:R-:W-:Y:S05]  /*9d10*/  BRA `(.L_x_37069) ;  /* 0xffffd7f000007947 */ /* 0x002fea000383ffff */
        .weak           $__internal_86_$__cuda_sm70_shflsync_bfly_p
        .type           $__internal_86_$__cuda_sm70_shflsync_bfly_p,@function
        .size           $__internal_86_$__cuda_sm70_shflsync_bfly_p,(.L_x_71086 - $__internal_86_$__cuda_sm70_shflsync_bfly_p)
$__internal_86_$__cuda_sm70_shflsync_bfly_p:
[----:B------:R-:W-:Y:S04]  /*9d20*/  WARPSYNC R121 ;  /* 0x0000007900007348 */ /* 0x000fe80003800000 */
[----:B------:R0:W1:Y:S02]  /*9d30*/  SHFL.BFLY PT, R122, R164, R122, R165 ;  /* 0x0c00007aa47a7389 */ /* 0x00006400000e00a5 */
[----:B0-----:R-:W-:-:S06]  /*9d40*/  HFMA2.MMA R121, -RZ, RZ, 0, 0 ;  /* 0x00000000ff797435 */ /* 0x001fcc00000001ff */
[----:B------:R-:W-:Y:S05]  /*9d50*/  RET.REL.NODEC R120 `(_ZN10layer_norm13ln_fwd_kernelINS_13Kernel_traitsIf6__halfS2_S2_fjLj2560ELj1ELj4ELj1ELj16ENS_18Kernel_traits_baseILj2560EfS2_S2_S2_fjLj128EEEEELb0ELb1ELb1ELb0EEEvNS_9FwdParamsE) ;  /* 0xffff62a078007950 */ /* 0x000fea0003c3ffff */
.L_x_37070:
        /* <DEDUP_REMOVED lines=10> */
.L_x_71086:


//--------------------- .text._ZN10layer_norm13ln_fwd_kernelINS_13Kernel_traitsIf6__halfS2_S2_fjLj2560ELj1ELj4ELj1ELj16ENS_18Kernel_traits_baseILj2560EfS2_S2_S2_fjLj128EEEEELb0ELb1ELb1ELb1EEEvNS_9FwdParamsE --------------------------
	.section	.text._ZN10layer_norm13ln_fwd_kernelINS_13Kernel_traitsIf6__halfS2_S2_fjLj2560ELj1ELj4ELj1ELj16ENS_18Kernel_traits_baseILj2560EfS2_S2_S2_fjLj128EEEEELb0ELb1ELb1ELb1EEEvNS_9FwdParamsE,"ax",@progbits
	.sectioninfo	@"SHI_REGISTERS=255"
	.align	128
        .global         _ZN10layer_norm13ln_fwd_kernelINS_13Kernel_traitsIf6__halfS2_S2_fjLj2560ELj1ELj4ELj1ELj16ENS_18Kernel_traits_baseILj2560EfS2_S2_S2_fjLj128EEEEELb0ELb1ELb1ELb1EEEvNS_9FwdParamsE
        .type           _ZN10layer_norm13ln_fwd_kernelINS_13Kernel_traitsIf6__halfS2_S2_fjLj2560ELj1ELj4ELj1ELj16ENS_18Kernel_traits_baseILj2560EfS2_S2_S2_fjLj128EEEEELb0ELb1ELb1ELb1EEEvNS_9FwdParamsE,@function
        .size           _ZN10layer_norm13ln_fwd_kernelINS_13Kernel_traitsIf6__halfS2_S2_fjLj2560ELj1ELj4ELj1ELj16ENS_18Kernel_traits_baseILj2560EfS2_S2_S2_fjLj128EEEEELb0ELb1ELb1ELb1EEEvNS_9FwdParamsE,(.L_x_71087 - _ZN10layer_norm13ln_fwd_kernelINS_13Kernel_traitsIf6__halfS2_S2_fjLj2560ELj1ELj4ELj1ELj16ENS_18Kernel_traits_baseILj2560EfS2_S2_S2_fjLj128EEEEELb0ELb1ELb1ELb1EEEvNS_9FwdParamsE)
        .other          _ZN10layer_norm13ln_fwd_kernelINS_13Kernel_traitsIf6__halfS2_S2_fjLj2560ELj1ELj4ELj1ELj16ENS_18Kernel_traits_baseILj2560EfS2_S2_S2_fjLj128EEEEELb0ELb1ELb1ELb1EEEvNS_9FwdParamsE,@"STO_CUDA_ENTRY STV_DEFAULT"
_ZN10layer_norm13ln_fwd_kernelINS_13Kernel_traitsIf6__halfS2_S2_fjLj2560ELj1ELj4ELj1ELj16ENS_18Kernel_traits_baseILj2560EfS2_S2_S2_fjLj128EEEEELb0ELb1ELb1ELb1EEEvNS_9FwdParamsE:
.text._ZN10layer_norm13ln_fwd_kernelINS_13Kernel_traitsIf6__halfS2_S2_fjLj2560ELj1ELj4ELj1ELj16ENS_18Kernel_traits_baseILj2560EfS2_S2_S2_fjLj128EEEEELb0ELb1ELb1ELb1EEEvNS_9FwdParamsE:
        /* <DEDUP_REMOVED lines=163> */
.L_x_37316:
        /* <DEDUP_REMOVED lines=33> */
[----:B-----5:R-:W-:Y:S01]  /*0c40*/  HADD2.F32 R193, -RZ, R172.H0_H0 ;  /* 0x200000acffc17230 */ /* 0x020fe20000004100 */
[----:B------:R-:W-:Y:S05]  /*0c50*/  BRA `(.L_x_37073) ;  /* 0x0000006000007947 */ /* 0x000fea0003800000 */
.L_x_37072:
[----:B0-----:R-:W2:Y:S01]  /*0c60*/  LDL R2, [R1+0x128] ;  /* 0x0001280001027983 */ /* 0x001ea20000100800 */
[----:B-----5:R-:W-:-:S05]  /*0c70*/  HADD2.F32 R0, -RZ, R168.H0_H0 ;  /* 0x200000a8ff007230 */ /* 0x020fca0000004100 */
[----:B------:R-:W-:-:S04]  /*0c80*/  FMUL.FTZ R0, R0, c[0x0][0x1ec] ;  /* 0x00007b0000007a20 */ /* 0x000fc80000410000 */
[----:B--2---:R-:W-:Y:S01]  /*0c90*/  FMUL.FTZ R193, R2, R0 ;  /* 0x0000000002c17220 */ /* 0x004fe20000410000 */
[----:B------:R-:W-:-:S05]  /*0ca0*/  @P0 HADD2.F32 R0, -RZ, R172.H0_H0 ;  /* 0x200000acff000230 */ /* 0x000fca0000004100 */
[----:B------:R-:W-:Y:S02]  /*0cb0*/  @P0 FADD.FTZ R193, R193, R0 ;  /* 0x00000000c1c10221 */ /* 0x000fe40000010000 */
.L_x_37073:
[----:B------:R-:W-:Y:S05]  /*0cc0*/  BSYNC B0 ;  /* 0x0000000000007941 */ /* 0x000fea0003800000 */
.L_x_37071:
[----:B------:R-:W-:Y:S01]  /*0cd0*/  BSSY B0, `(.L_x_37074) ;  /* 0x000000c000007945 */ /* 0x000fe20003800000 */
[----:B------:R-:W-:Y:S05]  /*0ce0*/  @P2 BRA `(.L_x_37075) ;  /* 0x0000004000002947 */ /* 0x000fea0003800000 */
[----:B------:R-:W-:Y:S01]  /*0cf0*/  HFMA2.MMA R192, -RZ, RZ, 0, 0 ;  /* 0x00000000ffc07435 */ /* 0x000fe200000001ff */
[----:B------:R-:W-:Y:S05]  /*0d00*/  @!P0 BRA `(.L_x_37076) ;  /* 0x0000008000008947 */ /* 0x000fea0003800000 */
[----:B-----5:R-:W-:Y:S01]  /*0d10*/  HADD2.F32 R192, -RZ, R172.H1_H1 ;  /* 0x300000acffc07230 */ /* 0x020fe20000004100 */
[----:B------:R-:W-:Y:S05]  /*0d20*/  BRA `(.L_x_37076) ;  /* 0x0000006000007947 */ /* 0x000fea0003800000 */
.L_x_37075:
[----:B0-----:R-:W2:Y:S01]  /*0d30*/  LDL R2, [R1+0x12c] ;  /* 0x00012c0001027983 */ /* 0x001ea20000100800 */
[----:B-----5:R-:W-:-:S05]  /*0d40*/  HADD2.F32 R0, -RZ, R168.H1_H1 ;  /* 0x300000a8ff007230 */ /* 0x020fca0000004100 */
[----:B------:R-:W-:-:S04]  /*0d50*/  FMUL.FTZ R0, R0, c[0x0][0x1ec] ;  /* 0x00007b0000007a20 */ /* 0x000fc80000410000 */
[----:B--2---:R-:W-:Y:S01]  /*0d60*/  FMUL.FTZ R192, R2, R0 ;  /* 0x0000000002c07220 */ /* 0x004fe20000410000 */
[----:B------:R-:W-:-:S05]  /*0d70*/  @P0 HADD2.F32 R0, -RZ, R172.H1_H1 ;  /* 0x300000acff000230 */ /* 0x000fca0000004100 */
[----:B------:R-:W-:Y:S02]  /*0d80*/  @P0 FADD.FTZ R192, R192, R0 ;  /* 0x00000000c0c00221 */ /* 0x000fe40000010000 */
.L_x_37076:
[----:B------:R-:W-:Y:S05]  /*0d90*/  BSYNC B0 ;  /* 0x0000000000007941 */ /* 0x000fea0003800000 */
.L_x_37074:
[----:B------:R-:W-:Y:S01]  /*0da0*/  BSSY B0, `(.L_x_37077) ;  /* 0x000000c000007945 */ /* 0x000fe20003800000 */
[----:B------:R-:W-:Y:S05]  /*0db0*/  @P2 BRA `(.L_x_37078) ;  /* 0x0000004000002947 */ /* 0x000fea0003800000 */
[----:B------:R-:W-:Y:S01]  /*0dc0*/  MOV R191, RZ ;  /* 0x000000ff00bf7202 */ /* 0x000fe20000000f00 */
[----:B------:R-:W-:Y:S05]  /*0dd0*/  @!P0 BRA `(.L_x_37079) ;  /* 0x0000008000008947 */ /* 0x000fea0003800000 */
[----:B-----5:R-:W-:Y:S01]  /*0de0*/  HADD2.F32 R191, -RZ, R173.H0_H0 ;  /* 0x200000adffbf7230 */ /* 0x020fe20000004100 */
[----:B------:R-:W-:Y:S05]  /*0df0*/  BRA `(.L_x_37079) ;  /* 0x0000006000007947 */ /* 0x000fea0003800000 */
.L_x_37078:
[----:B0-----:R-:W2:Y:S01]  /*0e00*/  LDL R2, [R1+0x130] ;  /* 0x0001300001027983 */ /* 0x001ea20000100800 */
[----:B-----5:R-:W-:-:S05]  /*0e10*/  HADD2.F32 R0, -RZ, R169.H0_H0 ;  /* 0x200000a9ff007230 */ /* 0x020fca0000004100 */
[----:B------:R-:W-:-:S04]  /*0e20*/  FMUL.FTZ R0, R0, c[0x0][0x1ec] ;  /* 0x00007b0000007a20 */ /* 0x000fc80000410000 */
[----:B--2---:R-:W-:Y:S01]  /*0e30*/  FMUL.FTZ R191, R2, R0 ;  /* 0x0000000002bf7220 */ /* 0x004fe20000410000 */
[----:B------:R-:W-:-:S05]  /*0e40*/  @P0 HADD2.F32 R0, -RZ, R173.H0_H0 ;  /* 0x200000adff000230 */ /* 0x000fca0000004100 */
[----:B------:R-:W-:Y:S02]  /*0e50*/  @P0 FADD.FTZ R191, R191, R0 ;  /* 0x00000000bfbf0221 */ /* 0x000fe40000010000 */
.L_x_37079:
[----:B------:R-:W-:Y:S05]  /*0e60*/  BSYNC B0 ;  /* 0x0000000000007941 */ /* 0x000fea0003800000 */
.L_x_37077:
[----:B------:R-:W-:Y:S01]  /*0e70*/  BSSY B0, `(.L_x_37080) ;  /* 0x000000c000007945 */ /* 0x000fe20003800000 */
[----:B------:R-:W-:Y:S05]  /*0e80*/  @P2 BRA `(.L_x_37081) ;  /* 0x0000004000002947 */ /* 0x000fea0003800000 */
[----:B------:R-:W-:Y:S01]  /*0e90*/  HFMA2.MMA R190, -RZ, RZ, 0, 0 ;  /* 0x00000000ffbe7435 */ /* 0x000fe200000001ff */
[----:B------:R-:W-:Y:S05]  /*0ea0*/  @!P0 BRA `(.L_x_37082) ;  /* 0x0000008000008947 */ /* 0x000fea0003800000 */
[----:B-----5:R-:W-:Y:S01]  /*0eb0*/  HADD2.F32 R190, -RZ, R173.H1_H1 ;  /* 0x300000adffbe7230 */ /* 0x020fe20000004100 */
[----:B------:R-:W-:Y:S05]  /*0ec0*/  BRA `(.L_x_37082) ;  /* 0x0000006000007947 */ /* 0x000fea0003800000 */
.L_x_37081:
[----:B0-----:R-:W2:Y:S01]  /*0ed0*/  LDL R2, [R1+0x134] ;  /* 0x0001340001027983 */ /* 0x001ea20000100800 */
[----:B-----5:R-:W-:-:S05]  /*0ee0*/  HADD2.F32 R0, -RZ, R169.H1_H1 ;  /* 0x300000a9ff007230 */ /* 0x020fca0000004100 */
[----:B------:R-:W-:-:S04]  /*0ef0*/  FMUL.FTZ R0, R0, c[0x0][0x1ec] ;  /* 0x00007b0000007a20 */ /* 0x000fc80000410000 */
[----:B--2---:R-:W-:Y:S01]  /*0f00*/  FMUL.FTZ R190, R2, R0 ;  /* 0x0000000002be7220 */ /* 0x004fe20000410000 */
[----:B------:R-:W-:-:S05]  /*0f10*/  @P0 HADD2.F32 R0, -RZ, R173.H1_H1 ;  /* 0x300000adff000230 */ /* 0x000fca0000004100 */
[----:B------:R-:W-:Y:S02]  /*0f20*/  @P0 FADD.FTZ R190, R190, R0 ;  /* 0x00000000bebe0221 */ /* 0x000fe40000010000 */
.L_x_37082:
[----:B------:R-:W-:Y:S05]  /*0f30*/  BSYNC B0 ;  /* 0x0000000000007941 */ /* 0x000fea0003800000 */
.L_x_37080:
[----:B------:R-:W-:Y:S01]  /*0f40*/  BSSY B0, `(.L_x_37083) ;  /* 0x000000c000007945 */ /* 0x000fe20003800000 */
[----:B------:R-:W-:Y:S05]  /*0f50*/  @P2 BRA `(.L_x_37084) ;  /* 0x0000004000002947 */ /* 0x000fea0003800000 */
[----:B------:R-:W-:Y:S01]  /*0f60*/  MOV R197, RZ ;  /* 0x000000ff00c57202 */ /* 0x000fe20000000f00 */
[----:B------:R-:W-:Y:S05]  /*0f70*/  @!P0 BRA `(.L_x_37085) ;  /* 0x0000008000008947 */ /* 0x000fea0003800000 */
[----:B-----5:R-:W-:Y:S01]  /*0f80*/  HADD2.F32 R197, -RZ, R174.H0_H0 ;  /* 0x200000aeffc57230 */ /* 0x020fe20000004100 */
[----:B------:R-:W-:Y:S05]  /*0f90*/  BRA `(.L_x_37085) ;  /* 0x0000006000007947 */ /* 0x000fea0003800000 */
.L_x_37084:
[----:B0-----:R-:W2:Y:S01]  /*0fa0*/  LDL R2, [R1+0x118] ;  /* 0x0001180001027983 */ /* 0x001ea20000100800 */
[----:B-----5:R-:W-:-:S05]  /*0fb0*/  HADD2.F32 R0, -RZ, R170.H0_H0 ;  /* 0x200000aaff007230 */ /* 0x020fca0000004100 */
[----:B------:R-:W-:-:S04]  /*0fc0*/  FMUL.FTZ R0, R0, c[0x0][0x1ec] ;  /* 0x00007b0000007a20 */ /* 0x000fc80000410000 */
[----:B--2---:R-:W-:Y:S01]  /*0fd0*/  FMUL.FTZ R197, R2, R0 ;  /* 0x0000000002c57220 */ /* 0x004fe20000410000 */
[----:B------:R-:W-:-:S05]  /*0fe0*/  @P0 HADD2.F32 R0, -RZ, R174.H0_H0 ;  /* 0x200000aeff000230 */ /* 0x000fca0000004100 */
[----:B------:R-:W-:Y:S02]  /*0ff0*/  @P0 FADD.FTZ R197, R197, R0 ;  /* 0x00000000c5c50221 */ /* 0x000fe40000010000 */
.L_x_37085:
[----:B------:R-:W-:Y:S05]  /*1000*/  BSYNC B0 ;  /* 0x0000000000007941 */ /* 0x000fea0003800000 */
.L_x_37083:
[----:B------:R-:W-:Y:S01]  /*1010*/  BSSY B0, `(.L_x_37086) ;  /* 0x000000c000007945 */ /* 0x000fe20003800000 */
[----:B------:R-:W-:Y:S05]  /*1020*/  @P2 BRA `(.L_x_37087) ;  /* 0x0000004000002947 */ /* 0x000fea0003800000 */
[----:B------:R-:W-:Y:S01]  /*1030*/  HFMA2.MMA R196, -RZ, RZ, 0, 0 ;  /* 0x00000000ffc47435 */ /* 0x000fe200000001ff */
[----:B------:R-:W-:Y:S05]  /*1040*/  @!P0 BRA `(.L_x_37088) ;  /* 0x0000008000008947 */ /* 0x000fea0003800000 */
[----:B-----5:R-:W-:Y:S01]  /*1050*/  HADD2.F32 R196, -RZ, R174.H1_H1 ;  /* 0x300000aeffc47230 */ /* 0x020fe20000004100 */
[----:B------:R-:W-:Y:S05]  /*1060*/  BRA `(.L_x_37088) ;  /* 0x0000006000007947 */ /* 0x000fea0003800000 */
.L_x_37087:
[----:B0-----:R-:W2:Y:S01]  /*1070*/  LDL R2, [R1+0x11c] ;  /* 0x00011c0001027983 */ /* 0x001ea20000100800 */
[----:B-----5:R-:W-:-:S05]  /*1080*/  HADD2.F32 R0, -RZ, R170.H1_H1 ;  /* 0x300000aaff007230 */ /* 0x020fca0000004100 */
[----:B------:R-:W-:-:S04]  /*1090*/  FMUL.FTZ R0, R0, c[0x0][0x1ec] ;  /* 0x00007b0000007a20 */ /* 0x000fc80000410000 */
[----:B--2---:R-:W-:Y:S01]  /*10a0*/  FMUL.FTZ R196, R2, R0 ;  /* 0x0000000002c47220 */ /* 0x004fe20000410000 */
[----:B------:R-:W-:-:S05]  /*10b0*/  @P0 HADD2.F32 R0, -RZ, R174.H1_H1 ;  /* 0x300000aeff000230 */ /* 0x000fca0000004100 */
[----:B------:R-:W-:Y:S02]  /*10c0*/  @P0 FADD.FTZ R196, R196, R0 ;  /* 0x00000000c4c40221 */ /* 0x000fe40000010000 */
.L_x_37088:
[----:B------:R-:W-:Y:S05]  /*10d0*/  BSYNC B0 ;  /* 0x0000000000007941 */ /* 0x000fea0003800000 */
.L_x_37086:
[----:B------:R-:W-:Y:S01]  /*10e0*/  BSSY B0, `(.L_x_37089) ;  /* 0x000000c000007945 */ /* 0x000fe20003800000 */
[----:B------:R-:W-:Y:S05]  /*10f0*/  @P2 BRA `(.L_x_37090) ;  /* 0x0000004000002947 */ /* 0x000fea0003800000 */
[----:B------:R-:W-:Y:S01]  /*1100*/  MOV R195, RZ ;  /* 0x000000ff00c37202 */ /* 0x000fe20000000f00 */
[----:B------:R-:W-:Y:S05]  /*1110*/  @!P0 BRA `(.L_x_37091) ;  /* 0x0000008000008947 */ /* 0x000fea0003800000 */
[----:B-----5:R-:W-:Y:S01]  /*1120*/  HADD2.F32 R195, -RZ, R175.H0_H0 ;  /* 0x200000afffc37230 */ /* 0x020fe20000004100 */
[----:B------:R-:W-:Y:S05]  /*1130*/  BRA `(.L_x_37091) ;  /* 0x0000006000007947 */ /* 0x000fea0003800000 */
.L_x_37090:
[----:B0-----:R-:W2:Y:S01]  /*1140*/  LDL R2, [R1+0x120] ;  /* 0x0001200001027983 */ /* 0x001ea20000100800 */
[----:B-----5:R-:W-:-:S05]  /*1150*/  HADD2.F32 R0, -RZ, R171.H0_H0 ;  /* 0x200000abff007230 */ /* 0x020fca0000004100 */
[----:B------:R-:W-:-:S04]  /*1160*/  FMUL.FTZ R0, R0, c[0x0][0x1ec] ;  /* 0x00007b0000007a20 */ /* 0x000fc80000410000 */
[----:B--2---:R-:W-:Y:S01]  /*1170*/  FMUL.FTZ R195, R2, R0 ;  /* 0x0000000002c37220 */ /* 0x004fe20000410000 */
[----:B------:R-:W-:-:S05]  /*1180*/  @P0 HADD2.F32 R0, -RZ, R175.H0_H0 ;  /* 0x200000afff000230 */ /* 0x000fca0000004100 */
[----:B------:R-:W-:Y:S02]  /*1190*/  @P0 FADD.FTZ R195, R195, R0 ;  /* 0x00000000c3c30221 */ /* 0x000fe40000010000 */
.L_x_37091:
[----:B------:R-:W-:Y:S05]  /*11a0*/  BSYNC B0 ;  /* 0x0000000000007941 */ /* 0x000fea0003800000 */
.L_x_37089:
[----:B------:R-:W-:Y:S01]  /*11b0*/  BSSY B0, `(.L_x_37092) ;  /* 0x000000c000007945 */ /* 0x000fe20003800000 */
[----:B------:R-:W-:Y:S05]  /*11c0*/  @P2 BRA `(.L_x_37093) ;  /* 0x0000004000002947 */ /* 0x000fea0003800000 */
[----:B------:R-:W-:Y:S01]  /*11d0*/  HFMA2.MMA R194, -RZ, RZ, 0, 0 ;  /* 0x00000000ffc27435 */ /* 0x000fe200000001ff */
[----:B------:R-:W-:Y:S05]  /*11e0*/  @!P0 BRA `(.L_x_37094) ;  /* 0x0000008000008947 */ /* 0x000fea0003800000 */
[----:B-----5:R-:W-:Y:S01]  /*11f0*/  HADD2.F32 R194, -RZ, R175.H1_H1 ;  /* 0x300000afffc27230 */ /* 0x020fe20000004100 */
[----:B------:R-:W-:Y:S05]  /*1200*/  BRA `(.L_x_37094) ;  /* 0x0000006000007947 */ /* 0x000fea0003800000 */
.L_x_37093:
[----:B0-----:R-:W2:Y:S01]  /*1210*/  LDL R2, [R1+0x124] ;  /* 0x0001240001027983 */ /* 0x001ea20000100800 */
[----:B-----5:R-:W-:-:S05]  /*1220*/  HADD2.F32 R0, -RZ, R171.H1_H1 ;  /* 0x300000abff007230 */ /* 0x020fca0000004100 */
[----:B------:R-:W-:-:S04]  /*1230*/  FMUL.FTZ R0, R0, c[0x0][0x1ec] ;  /* 0x00007b0000007a20 */ /* 0x000fc80000410000 */
[----:B--2---:R-:W-:Y:S01]  /*1240*/  FMUL.FTZ R194, R2, R0 ;  /* 0x0000000002c27220 */ /* 0x004fe20000410000 */
[----:B------:R-:W-:-:S05]  /*1250*/  @P0 HADD2.F32 R0, -RZ, R175.H1_H1 ;  /* 0x300000afff000230 */ /* 0x000fca0000004100 */
[----:B------:R-:W-:Y:S02]  /*1260*/  @P0 FADD.FTZ R194, R194, R0 ;  /* 0x00000000c2c20221 */ /* 0x000fe40000010000 */
.L_x_37094:
[----:B------:R-:W-:Y:S05]  /*1270*/  BSYNC B0 ;  /* 0x0000000000007941 */ /* 0x000fea0003800000 */
.L_x_37092:
[----:B------:R-:W-:Y:S02]  /*1280*/  MOV R238, 0x10 ;  /* 0x0000001000ee7802 */ /* 0x000fe40000000f00 */
[----:B------:R-:W-:Y:S02]  /*1290*/  F2FP.PACK_AB R7, R194, R195 ;  /* 0x000000c3c207723e */ /* 0x000fe400000000ff */
[----:B------:R-:W-:Y:S01]  /*12a0*/  F2FP.PACK_AB R6, R196, R197 ;  /* 0x000000c5c406723e */ /* 0x000fe200000000ff */
[----:B0-----:R-:W-:Y:S01]  /*12b0*/  IMAD.WIDE.U32 R2, R214, R238, c[0x0][0x188] ;  /* 0x00006200d6027625 */ /* 0x001fe200078e00ee */
[----:B------:R-:W-:Y:S02]  /*12c0*/  F2FP.PACK_AB R5, R190, R191 ;  /* 0x000000bfbe05723e */ /* 0x000fe400000000ff */
[----:B------:R-:W-:-:S05]  /*12d0*/  F2FP.PACK_AB R4, R192, R193 ;  /* 0x000000c1c004723e */ /* 0x000fca00000000ff */
        /* <DEDUP_REMOVED lines=13> */
.L_x_37096:
[----:B0-----:R-:W2:Y:S01]  /*13b0*/  LDL R3, [R1+0xe8] ;  /* 0x0000e80001037983 */ /* 0x001ea20000100800 */
[----:B-----5:R-:W-:-:S05]  /*13c0*/  HADD2.F32 R2, -RZ, R168.H0_H0 ;  /* 0x200000a8ff027230 */ /* 0x020fca0000004100 */
[----:B------:R-:W-:-:S04]  /*13d0*/  FMUL.FTZ R2, R2, c[0x0][0x1ec] ;  /* 0x00007b0002027a20 */ /* 0x000fc80000410000 */
[----:B--2---:R-:W-:Y:S01]  /*13e0*/  FMUL.FTZ R10, R3, R2 ;  /* 0x00000002030a7220 */ /* 0x004fe20000410000 */
[----:B------:R-:W-:-:S05]  /*13f0*/  @P0 HADD2.F32 R2, -RZ, R172.H0_H0 ;  /* 0x200000acff020230 */ /* 0x000fca0000004100 */
[----:B------:R-:W-:Y:S02]  /*1400*/  @P0 FADD.FTZ R10, R2, R10 ;  /* 0x0000000a020a0221 */ /* 0x000fe40000010000 */
.L_x_37097:
[----:B------:R-:W-:Y:S05]  /*1410*/  BSYNC B0 ;  /* 0x0000000000007941 */ /* 0x000fea0003800000 */
.L_x_37095:
[----:B------:R-:W-:Y:S01]  /*1420*/  BSSY B0, `(.L_x_37098) ;  /* 0x000000c000007945 */ /* 0x000fe20003800000 */
[----:B------:R-:W-:Y:S05]  /*1430*/  @P2 BRA `(.L_x_37099) ;  /* 0x0000004000002947 */ /* 0x000fea0003800000 */
[----:B------:R-:W-:Y:S01]  /*1440*/  MOV R11, RZ ;  /* 0x000000ff000b7202 */ /* 0x000fe20000000f00 */
[----:B------:R-:W-:Y:S05]  /*1450*/  @!P0 BRA `(.L_x_37100) ;  /* 0x0000008000008947 */ /* 0x000fea0003800000 */
[----:B-----5:R-:W-:Y:S01]  /*1460*/  HADD2.F32 R11, -RZ, R172.H1_H1 ;  /* 0x300000acff0b7230 */ /* 0x020fe20000004100 */
[----:B------:R-:W-:Y:S05]  /*1470*/  BRA `(.L_x_37100) ;  /* 0x0000006000007947 */ /* 0x000fea0003800000 */
.L_x_37099:
[----:B0-----:R-:W2:Y:S01]  /*1480*/  LDL R3, [R1+0xec] ;  /* 0x0000ec0001037983 */ /* 0x001ea20000100800 */
[----:B-----5:R-:W-:-:S05]  /*1490*/  HADD2.F32 R2, -RZ, R168.H1_H1 ;  /* 0x300000a8ff027230 */ /* 0x020fca0000004100 */
[----:B------:R-:W-:-:S04]  /*14a0*/  FMUL.FTZ R2, R2, c[0x0][0x1ec] ;  /* 0x00007b0002027a20 */ /* 0x000fc80000410000 */
[----:B--2---:R-:W-:Y:S01]  /*14b0*/  FMUL.FTZ R11, R3, R2 ;  /* 0x00000002030b7220 */ /* 0x004fe20000410000 */
[----:B------:R-:W-:-:S05]  /*14c0*/  @P0 HADD2.F32 R2, -RZ, R172.H1_H1 ;  /* 0x300000acff020230 */ /* 0x000fca0000004100 */
[----:B------:R-:W-:Y:S02]  /*14d0*/  @P0 FADD.FTZ R11, R2, R11 ;  /* 0x0000000b020b0221 */ /* 0x000fe40000010000 */
.L_x_37100:
[----:B------:R-:W-:Y:S05]  /*14e0*/  BSYNC B0 ;  /* 0x0000000000007941 */ /* 0x000fea0003800000 */
.L_x_37098:
[----:B------:R-:W-:Y:S01]  /*14f0*/  BSSY B0, `(.L_x_37101) ;  /* 0x000000c000007945 */ /* 0x000fe20003800000 */
[----:B------:R-:W-:Y:S05]  /*1500*/  @P2 BRA `(.L_x_37102) ;  /* 0x0000004000002947 */ /* 0x000fea0003800000 */
[----:B------:R-:W-:Y:S01]  /*1510*/  HFMA2.MMA R12, -RZ, RZ, 0, 0 ;  /* 0x00000000ff0c7435 */ /* 0x000fe200000001ff */
[----:B------:R-:W-:Y:S05]  /*1520*/  @!P0 BRA `(.L_x_37103) ;  /* 0x0000008000008947 */ /* 0x000fea0003800000 */
[----:B-----5:R-:W-:Y:S01]  /*1530*/  HADD2.F32 R12, -RZ, R173.H0_H0 ;  /* 0x200000adff0c7230 */ /* 0x020fe20000004100 */
[----:B------:R-:W-:Y:S05]  /*1540*/  BRA `(.L_x_37103) ;  /* 0x0000006000007947 */ /* 0x000fea0003800000 */
.L_x_37102:
[----:B0-----:R-:W2:Y:S01]  /*1550*/  LDL R3, [R1+0xf0] ;  /* 0x0000f00001037983 */ /* 0x001ea20000100800 */
[----:B-----5:R-:W-:-:S05]  /*1560*/  HADD2.F32 R2, -RZ, R169.H0_H0 ;  /* 0x200000a9ff027230 */ /* 0x020fca0000004100 */
[----:B------:R-:W-:-:S04]  /*1570*/  FMUL.FTZ R2, R2, c[0x0][0x1ec] ;  /* 0x00007b0002027a20 */ /* 0x000fc80000410000 */
[----:B--2---:R-:W-:Y:S01]  /*1580*/  FMUL.FTZ R12, R3, R2 ;  /* 0x00000002030c7220 */ /* 0x004fe20000410000 */
[----:B------:R-:W-:-:S05]  /*1590*/  @P0 HADD2.F32 R2, -RZ, R173.H0_H0 ;  /* 0x200000adff020230 */ /* 0x000fca0000004100 */
[----:B------:R-:W-:Y:S02]  /*15a0*/  @P0 FADD.FTZ R12, R2, R12 ;  /* 0x0000000c020c0221 */ /* 0x000fe40000010000 */
.L_x_37103:
[----:B------:R-:W-:Y:S05]  /*15b0*/  BSYNC B0 ;  /* 0x0000000000007941 */ /* 0x000fea0003800000 */
.L_x_37101:
[----:B------:R-:W-:Y:S01]  /*15c0*/  BSSY B0, `(.L_x_37104) ;  /* 0x000000c000007945 */ /* 0x000fe20003800000 */
[----:B------:R-:W-:Y:S05]  /*15d0*/  @P2 BRA `(.L_x_37105) ;  /* 0x0000004000002947 */ /* 0x000fea0003800000 */
[----:B------:R-:W-:Y:S01]  /*15e0*/  MOV R13, RZ ;  /* 0x000000ff000d7202 */ /* 0x000fe20000000f00 */
[----:B------:R-:W-:Y:S05]  /*15f0*/  @!P0 BRA `(.L_x_37106) ;  /* 0x0000008000008947 */ /* 0x000fea0003800000 */
[----:B-----5:R-:W-:Y:S01]  /*1600*/  HADD2.F32 R13, -RZ, R173.H1_H1 ;  /* 0x300000adff0d7230 */ /* 0x020fe20000004100 */
[----:B------:R-:W-:Y:S05]  /*1610*/  BRA `(.L_x_37106) ;  /* 0x0000006000007947 */ /* 0x000fea0003800000 */
.L_x_37105:
[----:B0-----:R-:W2:Y:S01]  /*1620*/  LDL R3, [R1+0xf4] ;  /* 0x0000f40001037983 */ /* 0x001ea20000100800 */
[----:B-----5:R-:W-:-:S05]  /*1630*/  HADD2.F32 R2, -RZ, R169.H1_H1 ;  /* 0x300000a9ff027230 */ /* 0x020fca0000004100 */
[----:B------:R-:W-:-:S04]  /*1640*/  FMUL.FTZ R2, R2, c[0x0][0x1ec] ;  /* 0x00007b0002027a20 */ /* 0x000fc80000410000 */
[----:B--2---:R-:W-:Y:S01]  /*1650*/  FMUL.FTZ R13, R3, R2 ;  /* 0x00000002030d7220 */ /* 0x004fe20000410000 */
[----:B------:R-:W-:-:S05]  /*1660*/  @P0 HADD2.F32 R2, -RZ, R173.H1_H1 ;  /* 0x300000adff020230 */ /* 0x000fca0000004100 */
[----:B------:R-:W-:Y:S02]  /*1670*/  @P0 FADD.FTZ R13, R2, R13 ;  /* 0x0000000d020d0221 */ /* 0x000fe40000010000 */
.L_x_37106:
[----:B------:R-:W-:Y:S05]  /*1680*/  BSYNC B0 ;  /* 0x0000000000007941 */ /* 0x000fea0003800000 */
.L_x_37104:
[----:B------:R-:W-:Y:S01]  /*1690*/  BSSY B0, `(.L_x_37107) ;  /* 0x000000c000007945 */ /* 0x000fe20003800000 */
[----:B------:R-:W-:Y:S05]  /*16a0*/  @P2 BRA `(.L_x_37108) ;  /* 0x0000004000002947 */ /* 0x000fea0003800000 */
[----:B------:R-:W-:Y:S01]  /*16b0*/  HFMA2.MMA R14, -RZ, RZ, 0, 0 ;  /* 0x00000000ff0e7435 */ /* 0x000fe200000001ff */
[----:B------:R-:W-:Y:S05]  /*16c0*/  @!P0 BRA `(.L_x_37109) ;  /* 0x0000008000008947 */ /* 0x000fea0003800000 */
[----:B-----5:R-:W-:Y:S01]  /*16d0*/  HADD2.F32 R14, -RZ, R174.H0_H0 ;  /* 0x200000aeff0e7230 */ /* 0x020fe20000004100 */
[----:B------:R-:W-:Y:S05]  /*16e0*/  BRA `(.L_x_37109) ;  /* 0x0000006000007947 */ /* 0x000fea0003800000 */
.L_x_37108:
[----:B0-----:R-:W2:Y:S01]  /*16f0*/  LDL R3, [R1+0xd8] ;  /* 0x0000d80001037983 */ /* 0x001ea20000100800 */
[----:B-----5:R-:W-:-:S05]  /*1700*/  HADD2.F32 R2, -RZ, R170.H0_H0 ;  /* 0x200000aaff027230 */ /* 0x020fca0000004100 */
[----:B------:R-:W-:-:S04]  /*1710*/  FMUL.FTZ R2, R2, c[0x0][0x1ec] ;  /* 0x00007b0002027a20 */ /* 0x000fc80000410000 */
[----:B--2---:R-:W-:Y:S01]  /*1720*/  FMUL.FTZ R14, R3, R2 ;  /* 0x00000002030e7220 */ /* 0x004fe20000410000 */
[----:B------:R-:W-:-:S05]  /*1730*/  @P0 HADD2.F32 R2, -RZ, R174.H0_H0 ;  /* 0x200000aeff020230 */ /* 0x000fca0000004100 */
[----:B------:R-:W-:Y:S02]  /*1740*/  @P0 FADD.FTZ R14, R2, R14 ;  /* 0x0000000e020e0221 */ /* 0x000fe40000010000 */
.L_x_37109:
[----:B------:R-:W-:Y:S05]  /*1750*/  BSYNC B0 ;  /* 0x0000000000007941 */ /* 0x000fea0003800000 */
.L_x_37107:
[----:B------:R-:W-:Y:S01]  /*1760*/  BSSY B0, `(.L_x_37110) ;  /* 0x000000c000007945 */ /* 0x000fe20003800000 */
[----:B------:R-:W-:Y:S05]  /*1770*/  @P2 BRA `(.L_x_37111) ;  /* 0x0000004000002947 */ /* 0x000fea0003800000 */
[----:B------:R-:W-:Y:S01]  /*1780*/  MOV R15, RZ ;  /* 0x000000ff000f7202 */ /* 0x000fe20000000f00 */
[----:B------:R-:W-:Y:S05]  /*1790*/  @!P0 BRA `(.L_x_37112) ;  /* 0x0000008000008947 */ /* 0x000fea0003800000 */
[----:B-----5:R-:W-:Y:S01]  /*17a0*/  HADD2.F32 R15, -RZ, R174.H1_H1 ;  /* 0x300000aeff0f7230 */ /* 0x020fe20000004100 */
[----:B------:R-:W-:Y:S05]  /*17b0*/  BRA `(.L_x_37112) ;  /* 0x0000006000007947 */ /* 0x000fea0003800000 */
.L_x_37111:
[----:B0-----:R-:W2:Y:S01]  /*17c0*/  LDL R3, [R1+0xdc] ;  /* 0x0000dc0001037983 */ /* 0x001ea20000100800 */
[----:B-----5:R-:W-:-:S05]  /*17d0*/  HADD2.F32 R2, -RZ, R170.H1_H1 ;  /* 0x300000aaff027230 */ /* 0x020fca0000004100 */
[----:B------:R-:W-:-:S04]  /*17e0*/  FMUL.FTZ R2, R2, c[0x0][0x1ec] ;  /* 0x00007b0002027a20 */ /* 0x000fc80000410000 */
[----:B--2---:R-:W-:Y:S01]  /*17f0*/  FMUL.FTZ R15, R3, R2 ;  /* 0x00000002030f7220 */ /* 0x004fe20000410000 */
[----:B------:R-:W-:-:S05]  /*1800*/  @P0 HADD2.F32 R2, -RZ, R174.H1_H1 ;  /* 0x300000aeff020230 */ /* 0x000fca0000004100 */
[----:B------:R-:W-:Y:S02]  /*1810*/  @P0 FADD.FTZ R15, R2, R15 ;  /* 0x0000000f020f0221 */ /* 0x000fe40000010000 */
.L_x_37112:
[----:B------:R-:W-:Y:S05]  /*1820*/  BSYNC B0 ;  /* 0x0000000000007941 */ /* 0x000fea0003800000 */
.L_x_37110:
[----:B------:R-:W-:Y:S01]  /*1830*/  BSSY B0, `(.L_x_37113) ;  /* 0x000000c000007945 */ /* 0x000fe20003800000 */
[----:B------:R-:W-:Y:S05]  /*1840*/  @P2 BRA `(.L_x_37114) ;  /* 0x0000004000002947 */ /* 0x000fea0003800000 */
[----:B------:R-:W-:Y:S01]  /*1850*/  HFMA2.MMA R16, -RZ, RZ, 0, 0 ;  /* 0x00000000ff107435 */ /* 0x000fe200000001ff */
[----:B------:R-:W-:Y:S05]  /*1860*/  @!P0 BRA `(.L_x_37115) ;  /* 0x0000008000008947 */ /* 0x000fea0003800000 */
[----:B-----5:R-:W-:Y:S01]  /*1870*/  HADD2.F32 R16, -RZ, R175.H0_H0 ;  /* 0x200000afff107230 */ /* 0x020fe20000004100 */
[----:B------:R-:W-:Y:S05]  /*1880*/  BRA `(.L_x_37115) ;  /* 0x0000006000007947 */ /* 0x000fea0003800000 */
.L_x_37114:
[----:B0-----:R-:W2:Y:S01]  /*1890*/  LDL R3, [R1+0xe0] ;  /* 0x0000e00001037983 */ /* 0x001ea20000100800 */
[----:B-----5:R-:W-:-:S05]  /*18a0*/  HADD2.F32 R2, -RZ, R171.H0_H0 ;  /* 0x200000abff027230 */ /* 0x020fca0000004100 */
[----:B------:R-:W-:-:S04]  /*18b0*/  FMUL.FTZ R2, R2, c[0x0][0x1ec] ;  /* 0x00007b0002027a20 */ /* 0x000fc80000410000 */
[----:B--2---:R-:W-:Y:S01]  /*18c0*/  FMUL.FTZ R16, R3, R2 ;  /* 0x0000000203107220 */ /* 0x004fe20000410000 */
[----:B------:R-:W-:-:S05]  /*18d0*/  @P0 HADD2.F32 R2, -RZ, R175.H0_H0 ;  /* 0x200000afff020230 */ /* 0x000fca0000004100 */
[----:B------:R-:W-:Y:S02]  /*18e0*/  @P0 FADD.FTZ R16, R2, R16 ;  /* 0x0000001002100221 */ /* 0x000fe40000010000 */
.L_x_37115:
[----:B------:R-:W-:Y:S05]  /*18f0*/  BSYNC B0 ;  /* 0x0000000000007941 */ /* 0x000fea0003800000 */
.L_x_37113:
[----:B------:R-:W-:Y:S01]  /*1900*/  BSSY B0, `(.L_x_37116) ;  /* 0x000000c000007945 */ /* 0x000fe20003800000 */
[----:B------:R-:W-:Y:S05]  /*1910*/  @P2 BRA `(.L_x_37117) ;  /* 0x0000004000002947 */ /* 0x000fea0003800000 */
[----:B------:R-:W-:Y:S01]  /*1920*/  MOV R17, RZ ;  /* 0x000000ff00117202 */ /* 0x000fe20000000f00 */
[----:B------:R-:W-:Y:S05]  /*1930*/  @!P0 BRA `(.L_x_37118) ;  /* 0x0000008000008947 */ /* 0x000fea0003800000 */
[----:B-----5:R-:W-:Y:S01]  /*1940*/  HADD2.F32 R17, -RZ, R175.H1_H1 ;  /* 0x300000afff117230 */ /* 0x020fe20000004100 */
[----:B------:R-:W-:Y:S05]  /*1950*/  BRA `(.L_x_37118) ;  /* 0x0000006000007947 */ /* 0x000fea0003800000 */
.L_x_37117:
[----:B0-----:R-:W2:Y:S01]  /*1960*/  LDL R3, [R1+0xe4] ;  /* 0x0000e40001037983 */ /* 0x001ea20000100800 */
[----:B-----5:R-:W-:-:S05]  /*1970*/  HADD2.F32 R2, -RZ, R171.H1_H1 ;  /* 0x300000abff027230 */ /* 0x020fca0000004100 */
[----:B------:R-:W-:-:S04]  /*1980*/  FMUL.FTZ R2, R2, c[0x0][0x1ec] ;  /* 0x00007b0002027a20 */ /* 0x000fc80000410000 */
[----:B--2---:R-:W-:Y:S01]  /*1990*/  FMUL.FTZ R17, R3, R2 ;  /* 0x0000000203117220 */ /* 0x004fe20000410000 */
[----:B------:R-:W-:-:S05]  /*19a0*/  @P0 HADD2.F32 R2, -RZ, R175.H1_H1 ;  /* 0x300000afff020230 */ /* 0x000fca0000004100 */
[----:B------:R-:W-:Y:S02]  /*19b0*/  @P0 FADD.FTZ R17, R2, R17 ;  /* 0x0000001102110221 */ /* 0x000fe40000010000 */
.L_x_37118:
[----:B------:R-:W-:Y:S05]  /*19c0*/  BSYNC B0 ;  /* 0x0000000000007941 */ /* 0x000fea0003800000 */
.L_x_37116:
[----:B0-----:R-:W-:Y:S01]  /*19d0*/  IMAD.WIDE.U32 R2, R0, R238, c[0x0][0x188] ;  /* 0x0000620000027625 */ /* 0x001fe200078e00ee */
[----:B------:R-:W-:Y:S02]  /*19e0*/  F2FP.PACK_AB R7, R17, R16 ;  /* 0x000000101107723e */ /* 0x000fe400000000ff */
[----:B------:R-:W-:Y:S02]  /*19f0*/  F2FP.PACK_AB R6, R15, R14 ;  /* 0x0000000e0f06723e */ /* 0x000fe400000000ff */
        /* <DEDUP_REMOVED lines=15> */
.L_x_37120:
[----:B0-----:R-:W2:Y:S01]  /*1af0*/  LDL R2, [R1+0xa8] ;  /* 0x0000a80001027983 */ /* 0x001ea20000100800 */
[----:B-----5:R-:W-:-:S05]  /*1b00*/  HADD2.F32 R0, -RZ, R168.H0_H0 ;  /* 0x200000a8ff007230 */ /* 0x020fca0000004100 */
[----:B------:R-:W-:-:S04]  /*1b10*/  FMUL.FTZ R0, R0, c[0x0][0x1ec] ;  /* 0x00007b0000007a20 */ /* 0x000fc80000410000 */
[----:B--2---:R-:W-:Y:S01]  /*1b20*/  FMUL.FTZ R8, R2, R0 ;  /* 0x0000000002087220 */ /* 0x004fe20000410000 */
[----:B------:R-:W-:-:S05]  /*1b30*/  @P0 HADD2.F32 R0, -RZ, R172.H0_H0 ;  /* 0x200000acff000230 */ /* 0x000fca0000004100 */
[----:B------:R-:W-:Y:S02]  /*1b40*/  @P0 FADD.FTZ R8, R0, R8 ;  /* 0x0000000800080221 */ /* 0x000fe40000010000 */
.L_x_37121:
[----:B------:R-:W-:Y:S05]  /*1b50*/  BSYNC B0 ;  /* 0x0000000000007941 */ /* 0x000fea0003800000 */
.L_x_37119:
[----:B------:R-:W-:Y:S01]  /*1b60*/  BSSY B0, `(.L_x_37122) ;  /* 0x000000c000007945 */ /* 0x000fe20003800000 */
[----:B------:R-:W-:Y:S05]  /*1b70*/  @P2 BRA `(.L_x_37123) ;  /* 0x0000004000002947 */ /* 0x000fea0003800000 */
[----:B------:R-:W-:Y:S01]  /*1b80*/  MOV R7, RZ ;  /* 0x000000ff00077202 */ /* 0x000fe20000000f00 */
[----:B------:R-:W-:Y:S05]  /*1b90*/  @!P0 BRA `(.L_x_37124) ;  /* 0x0000008000008947 */ /* 0x000fea0003800000 */
[----:B-----5:R-:W-:Y:S01]  /*1ba0*/  HADD2.F32 R7, -RZ, R172.H1_H1 ;  /* 0x300000acff077230 */ /* 0x020fe20000004100 */
[----:B------:R-:W-:Y:S05]  /*1bb0*/  BRA `(.L_x_37124) ;  /* 0x0000006000007947 */ /* 0x000fea0003800000 */
.L_x_37123:
[----:B0-----:R-:W2:Y:S01]  /*1bc0*/  LDL R2, [R1+0xac] ;  /* 0x0000ac0001027983 */ /* 0x001ea20000100800 */
[----:B-----5:R-:W-:-:S05]  /*1bd0*/  HADD2.F32 R0, -RZ, R168.H1_H1 ;  /* 0x300000a8ff007230 */ /* 0x020fca0000004100 */
[----:B------:R-:W-:-:S04]  /*1be0*/  FMUL.FTZ R0, R0, c[0x0][0x1ec] ;  /* 0x00007b0000007a20 */ /* 0x000fc80000410000 */
[----:B--2---:R-:W-:Y:S01]  /*1bf0*/  FMUL.FTZ R7, R2, R0 ;  /* 0x0000000002077220 */ /* 0x004fe20000410000 */
[----:B------:R-:W-:-:S05]  /*1c00*/  @P0 HADD2.F32 R0, -RZ, R172.H1_H1 ;  /* 0x300000acff000230 */ /* 0x000fca0000004100 */
[----:B------:R-:W-:Y:S02]  /*1c10*/  @P0 FADD.FTZ R7, R0, R7 ;  /* 0x0000000700070221 */ /* 0x000fe40000010000 */
.L_x_37124:
[----:B------:R-:W-:Y:S05]  /*1c20*/  BSYNC B0 ;  /* 0x0000000000007941 */ /* 0x000fea0003800000 */
.L_x_37122:
[----:B------:R-:W-:Y:S01]  /*1c30*/  BSSY B0, `(.L_x_37125) ;  /* 0x000000c000007945 */ /* 0x000fe20003800000 */
[----:B------:R-:W-:Y:S05]  /*1c40*/  @P2 BRA `(.L_x_37126) ;  /* 0x0000004000002947 */ /* 0x000fea0003800000 */
[----:B------:R-:W-:Y:S01]  /*1c50*/  HFMA2.MMA R6, -RZ, RZ, 0, 0 ;  /* 0x00000000ff067435 */ /* 0x000fe200000001ff */
[----:B------:R-:W-:Y:S05]  /*1c60*/  @!P0 BRA `(.L_x_37127) ;  /* 0x0000008000008947 */ /* 0x000fea0003800000 */
[----:B-----5:R-:W-:Y:S01]  /*1c70*/  HADD2.F32 R6, -RZ, R173.H0_H0 ;  /* 0x200000adff067230 */ /* 0x020fe20000004100 */
[----:B------:R-:W-:Y:S05]  /*1c80*/  BRA `(.L_x_37127) ;  /* 0x0000006000007947 */ /* 0x000fea0003800000 */
.L_x_37126:
[----:B0-----:R-:W2:Y:S01]  /*1c90*/  LDL R2, [R1+0xb0] ;  /* 0x0000b00001027983 */ /* 0x001ea20000100800 */
[----:B-----5:R-:W-:-:S05]  /*1ca0*/  HADD2.F32 R0, -RZ, R169.H0_H0 ;  /* 0x200000a9ff007230 */ /* 0x020fca0000004100 */
[----:B------:R-:W-:-:S04]  /*1cb0*/  FMUL.FTZ R0, R0, c[0x0][0x1ec] ;  /* 0x00007b0000007a20 */ /* 0x000fc80000410000 */
[----:B--2---:R-:W-:Y:S01]  /*1cc0*/  FMUL.FTZ R6, R2, R0 ;  /* 0x0000000002067220 */ /* 0x004fe20000410000 */
[----:B------:R-:W-:-:S05]  /*1cd0*/  @P0 HADD2.F32 R0, -RZ, R173.H0_H0 ;  /* 0x200000adff000230 */ /* 0x000fca0000004100 */
[----:B------:R-:W-:Y:S02]  /*1ce0*/  @P0 FADD.FTZ R6, R0, R6 ;  /* 0x0000000600060221 */ /* 0x000fe40000010000 */
.L_x_37127:
[----:B------:R-:W-:Y:S05]  /*1cf0*/  BSYNC B0 ;  /* 0x0000000000007941 */ /* 0x000fea0003800000 */
.L_x_37125:
[----:B------:R-:W-:Y:S01]  /*1d00*/  BSSY B0, `(.L_x_37128) ;  /* 0x000000c000007945 */ /* 0x000fe20003800000 */
[----:B------:R-:W-:Y:S05]  /*1d10*/  @P2 BRA `(.L_x_37129) ;  /* 0x0000004000002947 */ /* 0x000fea0003800000 */
[----:B------:R-:W-:Y:S01]  /*1d20*/  MOV R5, RZ ;  /* 0x000000ff00057202 */ /* 0x000fe20000000f00 */
[----:B------:R-:W-:Y:S05]  /*1d30*/  @!P0 BRA `(.L_x_37130) ;  /* 0x0000008000008947 */ /* 0x000fea0003800000 */
[----:B-----5:R-:W-:Y:S01]  /*1d40*/  HADD2.F32 R5, -RZ, R173.H1_H1 ;  /* 0x300000adff057230 */ /* 0x020fe20000004100 */
[----:B------:R-:W-:Y:S05]  /*1d50*/  BRA `(.L_x_37130) ;  /* 0x0000006000007947 */ /* 0x000fea0003800000 */
.L_x_37129:
[----:B0-----:R-:W2:Y:S01]  /*1d60*/  LDL R2, [R1+0xb4] ;  /* 0x0000b40001027983 */ /* 0x001ea20000100800 */
[----:B-----5:R-:W-:-:S05]  /*1d70*/  HADD2.F32 R0, -RZ, R169.H1_H1 ;  /* 0x300000a9ff007230 */ /* 0x020fca0000004100 */
[----:B------:R-:W-:-:S04]  /*1d80*/  FMUL.FTZ R0, R0, c[0x0][0x1ec] ;  /* 0x00007b0000007a20 */ /* 0x000fc80000410000 */
[----:B--2---:R-:W-:Y:S01]  /*1d90*/  FMUL.FTZ R5, R2, R0 ;  /* 0x0000000002057220 */ /* 0x004fe20000410000 */
[----:B------:R-:W-:-:S05]  /*1da0*/  @P0 HADD2.F32 R0, -RZ, R173.H1_H1 ;  /* 0x300000adff000230 */ /* 0x000fca0000004100 */
[----:B------:R-:W-:Y:S02]  /*1db0*/  @P0 FADD.FTZ R5, R0, R5 ;  /* 0x0000000500050221 */ /* 0x000fe40000010000 */
.L_x_37130:
[----:B------:R-:W-:Y:S05]  /*1dc0*/  BSYNC B0 ;  /* 0x0000000000007941 */ /* 0x000fea0003800000 */
.L_x_37128:
[----:B------:R-:W-:Y:S01]  /*1dd0*/  BSSY B0, `(.L_x_37131) ;  /* 0x000000c000007945 */ /* 0x000fe20003800000 */
[----:B------:R-:W-:Y:S05]  /*1de0*/  @P2 BRA `(.L_x_37132) ;  /* 0x0000004000002947 */ /* 0x000fea0003800000 */
[----:B------:R-:W-:Y:S01]  /*1df0*/  HFMA2.MMA R4, -RZ, RZ, 0, 0 ;  /* 0x00000000ff047435 */ /* 0x000fe200000001ff */
[----:B------:R-:W-:Y:S05]  /*1e00*/  @!P0 BRA `(.L_x_37133) ;  /* 0x0000008000008947 */ /* 0x000fea0003800000 */
[----:B-----5:R-:W-:Y:S01]  /*1e10*/  HADD2.F32 R4, -RZ, R174.H0_H0 ;  /* 0x200000aeff047230 */ /* 0x020fe20000004100 */
[----:B------:R-:W-:Y:S05]  /*1e20*/  BRA `(.L_x_37133) ;  /* 0x0000006000007947 */ /* 0x000fea0003800000 */
.L_x_37132:
[----:B0-----:R-:W2:Y:S01]  /*1e30*/  LDL R2, [R1+0x98] ;  /* 0x0000980001027983 */ /* 0x001ea20000100800 */
[----:B-----5:R-:W-:-:S05]  /*1e40*/  HADD2.F32 R0, -RZ, R170.H0_H0 ;  /* 0x200000aaff007230 */ /* 0x020fca0000004100 */
[----:B------:R-:W-:-:S04]  /*1e50*/  FMUL.FTZ R0, R0, c[0x0][0x1ec] ;  /* 0x00007b0000007a20 */ /* 0x000fc80000410000 */
[----:B--2---:R-:W-:Y:S01]  /*1e60*/  FMUL.FTZ R4, R2, R0 ;  /* 0x0000000002047220 */ /* 0x004fe20000410000 */
[----:B------:R-:W-:-:S05]  /*1e70*/  @P0 HADD2.F32 R0, -RZ, R174.H0_H0 ;  /* 0x200000aeff000230 */ /* 0x000fca0000004100 */
[----:B------:R-:W-:Y:S02]  /*1e80*/  @P0 FADD.FTZ R4, R0, R4 ;  /* 0x0000000400040221 */ /* 0x000fe40000010000 */
.L_x_37133:
[----:B------:R-:W-:Y:S05]  /*1e90*/  BSYNC B0 ;  /* 0x0000000000007941 */ /* 0x000fea0003800000 */
.L_x_37131:
[----:B------:R-:W-:Y:S01]  /*1ea0*/  BSSY B0, `(.L_x_37134) ;  /* 0x000000c000007945 */ /* 0x000fe20003800000 */
[----:B------:R-:W-:Y:S05]  /*1eb0*/  @P2 BRA `(.L_x_37135) ;  /* 0x0000004000002947 */ /* 0x000fea0003800000 */
[----:B0-----:R-:W-:Y:S01]  /*1ec0*/  MOV R3, RZ ;  /* 0x000000ff00037202 */ /* 0x001fe20000000f00 */
[----:B------:R-:W-:Y:S05]  /*1ed0*/  @!P0 BRA `(.L_x_37136) ;  /* 0x0000008000008947 */ /* 0x000fea0003800000 */
[----:B-----5:R-:W-:Y:S01]  /*1ee0*/  HADD2.F32 R3, -RZ, R174.H1_H1 ;  /* 0x300000aeff037230 */ /* 0x020fe20000004100 */
[----:B------:R-:W-:Y:S05]  /*1ef0*/  BRA `(.L_x_37136) ;  /* 0x0000006000007947 */ /* 0x000fea0003800000 */
.L_x_37135:
[----:B0-----:R-:W2:Y:S01]  /*1f00*/  LDL R2, [R1+0x9c] ;  /* 0x00009c0001027983 */ /* 0x001ea20000100800 */
[----:B-----5:R-:W-:-:S05]  /*1f10*/  HADD2.F32 R0, -RZ, R170.H1_H1 ;  /* 0x300000aaff007230 */ /* 0x020fca0000004100 */
[----:B------:R-:W-:-:S04]  /*1f20*/  FMUL.FTZ R0, R0, c[0x0][0x1ec] ;  /* 0x00007b0000007a20 */ /* 0x000fc80000410000 */
[----:B--2---:R-:W-:Y:S01]  /*1f30*/  FMUL.FTZ R3, R2, R0 ;  /* 0x0000000002037220 */ /* 0x004fe20000410000 */
[----:B------:R-:W-:-:S05]  /*1f40*/  @P0 HADD2.F32 R0, -RZ, R174.H1_H1 ;  /* 0x300000aeff000230 */ /* 0x000fca0000004100 */
[----:B------:R-:W-:Y:S02]  /*1f50*/  @P0 FADD.FTZ R3, R0, R3 ;  /* 0x0000000300030221 */ /* 0x000fe40000010000 */
.L_x_37136:
[----:B------:R-:W-:Y:S05]  /*1f60*/  BSYNC B0 ;  /* 0x0000000000007941 */ /* 0x000fea0003800000 */
.L_x_37134:
[----:B------:R-:W-:Y:S01]  /*1f70*/  BSSY B0, `(.L_x_37137) ;  /* 0x000000c000007945 */ /* 0x000fe20003800000 */
[----:B------:R-:W-:Y:S05]  /*1f80*/  @P2 BRA `(.L_x_37138) ;  /* 0x0000004000002947 */ /* 0x000fea0003800000 */
[----:B------:R-:W-:Y:S01]  /*1f90*/  HFMA2.MMA R2, -RZ, RZ, 0, 0 ;  /* 0x00000000ff027435 */ /* 0x000fe200000001ff */
[----:B------:R-:W-:Y:S05]  /*1fa0*/  @!P0 BRA `(.L_x_37139) ;  /* 0x0000008000008947 */ /* 0x000fea0003800000 */
[----:B-----5:R-:W-:Y:S01]  /*1fb0*/  HADD2.F32 R2, -RZ, R175.H0_H0 ;  /* 0x200000afff027230 */ /* 0x020fe20000004100 */
[----:B------:R-:W-:Y:S05]  /*1fc0*/  BRA `(.L_x_37139) ;  /* 0x0000006000007947 */ /* 0x000fea0003800000 */
.L_x_37138:
[----:B------:R-:W2:Y:S01]  /*1fd0*/  LDL R19, [R1+0xa0] ;  /* 0x0000a00001137983 */ /* 0x000ea20000100800 */
[----:B-----5:R-:W-:-:S05]  /*1fe0*/  HADD2.F32 R0, -RZ, R171.H0_H0 ;  /* 0x200000abff007230 */ /* 0x020fca0000004100 */
[----:B------:R-:W-:-:S04]  /*1ff0*/  FMUL.FTZ R0, R0, c[0x0][0x1ec] ;  /* 0x00007b0000007a20 */ /* 0x000fc80000410000 */
[----:B--2---:R-:W-:Y:S01]  /*2000*/  FMUL.FTZ R2, R19, R0 ;  /* 0x0000000013027220 */ /* 0x004fe20000410000 */
[----:B------:R-:W-:-:S05]  /*2010*/  @P0 HADD2.F32 R0, -RZ, R175.H0_H0 ;  /* 0x200000afff000230 */ /* 0x000fca0000004100 */
[----:B------:R-:W-:Y:S02]  /*2020*/  @P0 FADD.FTZ R2, R0, R2 ;  /* 0x0000000200020221 */ /* 0x000fe40000010000 */
.L_x_37139:
[----:B------:R-:W-:Y:S05]  /*2030*/  BSYNC B0 ;  /* 0x0000000000007941 */ /* 0x000fea0003800000 */
.L_x_37137:
[----:B------:R-:W-:Y:S01]  /*2040*/  BSSY B0, `(.L_x_37140) ;  /* 0x000000c000007945 */ /* 0x000fe20003800000 */
[----:B------:R-:W-:Y:S05]  /*2050*/  @P2 BRA `(.L_x_37141) ;  /* 0x0000004000002947 */ /* 0x000fea0003800000 */
[----:B------:R-:W-:Y:S01]  /*2060*/  MOV R0, RZ ;  /* 0x000000ff00007202 */ /* 0x000fe20000000f00 */
[----:B------:R-:W-:Y:S05]  /*2070*/  @!P0 BRA `(.L_x_37142) ;  /* 0x0000008000008947 */ /* 0x000fea0003800000 */
[----:B-----5:R-:W-:Y:S01]  /*2080*/  HADD2.F32 R0, -RZ, R175.H1_H1 ;  /* 0x300000afff007230 */ /* 0x020fe20000004100 */
[----:B------:R-:W-:Y:S05]  /*2090*/  BRA `(.L_x_37142) ;  /* 0x0000006000007947 */ /* 0x000fea0003800000 */
.L_x_37141:
[----:B------:R-:W2:Y:S01]  /*20a0*/  LDL R19, [R1+0xa4] ;  /* 0x0000a40001137983 */ /* 0x000ea20000100800 */
[----:B-----5:R-:W-:-:S05]  /*20b0*/  HADD2.F32 R0, -RZ, R171.H1_H1 ;  /* 0x300000abff007230 */ /* 0x020fca0000004100 */
[----:B------:R-:W-:-:S04]  /*20c0*/  FMUL.FTZ R0, R0, c[0x0][0x1ec] ;  /* 0x00007b0000007a20 */ /* 0x000fc80000410000 */
[----:B--2---:R-:W-:Y:S01]  /*20d0*/  FMUL.FTZ R0, R19, R0 ;  /* 0x0000000013007220 */ /* 0x004fe20000410000 */
[----:B------:R-:W-:-:S05]  /*20e0*/  @P0 HADD2.F32 R19, -RZ, R175.H1_H1 ;  /* 0x300000afff130230 */ /* 0x000fca0000004100 */
[----:B------:R-:W-:Y:S02]  /*20f0*/  @P0 FADD.FTZ R0, R19, R0 ;  /* 0x0000000013000221 */ /* 0x000fe40000010000 */
.L_x_37142:
[----:B------:R-:W-:Y:S05]  /*2100*/  BSYNC B0 ;  /* 0x0000000000007941 */ /* 0x000fea0003800000 */
.L_x_37140:
[----:B------:R-:W-:Y:S01]  /*2110*/  IMAD.WIDE.U32 R18, R18, R238, c[0x0][0x188] ;  /* 0x0000620012127625 */ /* 0x000fe200078e00ee */
        /* <DEDUP_REMOVED lines=15> */
[----:B-----5:R-:W-:Y:S01]  /*2210*/  HADD2.F32 R18, -RZ, R172.H0_H0 ;  /* 0x200000acff127230 */ /* 0x020fe20000004100 */
[----:B------:R-:W-:Y:S05]  /*2220*/  BRA `(.L_x_37145) ;  /* 0x0000006000007947 */ /* 0x000fea0003800000 */
.L_x_37144:
[----:B0-----:R-:W2:Y:S01]  /*2230*/  LDL R19, [R1+0x68] ;  /* 0x0000680001137983 */ /* 0x001ea20000100800 */
[----:B-----5:R-:W-:-:S05]  /*2240*/  HADD2.F32 R18, -RZ, R168.H0_H0 ;  /* 0x200000a8ff127230 */ /* 0x020fca0000004100 */
[----:B------:R-:W-:-:S04]  /*2250*/  FMUL.FTZ R18, R18, c[0x0][0x1ec] ;  /* 0x00007b0012127a20 */ /* 0x000fc80000410000 */
[----:B--2---:R-:W-:Y:S01]  /*2260*/  FMUL.FTZ R18, R19, R18 ;  /* 0x0000001213127220 */ /* 0x004fe20000410000 */
[----:B------:R-:W-:-:S05]  /*2270*/  @P0 HADD2.F32 R19, -RZ, R172.H0_H0 ;  /* 0x200000acff130230 */ /* 0x000fca0000004100 */
[----:B------:R-:W-:Y:S02]  /*2280*/  @P0 FADD.FTZ R18, R19, R18 ;  /* 0x0000001213120221 */ /* 0x000fe40000010000 */
.L_x_37145:
[----:B------:R-:W-:Y:S05]  /*2290*/  BSYNC B0 ;  /* 0x0000000000007941 */ /* 0x000fea0003800000 */
.L_x_37143:
[----:B------:R-:W-:Y:S01]  /*22a0*/  BSSY B0, `(.L_x_37146) ;  /* 0x000000c000007945 */ /* 0x000fe20003800000 */
[----:B------:R-:W-:Y:S05]  /*22b0*/  @P2 BRA `(.L_x_37147) ;  /* 0x0000004000002947 */ /* 0x000fea0003800000 */
[----:B------:R-:W-:Y:S01]  /*22c0*/  MOV R19, RZ ;  /* 0x000000ff00137202 */ /* 0x000fe20000000f00 */
[----:B------:R-:W-:Y:S05]  /*22d0*/  @!P0 BRA `(.L_x_37148) ;  /* 0x0000008000008947 */ /* 0x000fea0003800000 */
[----:B-----5:R-:W-:Y:S01]  /*22e0*/  HADD2.F32 R19, -RZ, R172.H1_H1 ;  /* 0x300000acff137230 */ /* 0x020fe20000004100 */
[----:B------:R-:W-:Y:S05]  /*22f0*/  BRA `(.L_x_37148) ;  /* 0x0000006000007947 */ /* 0x000fea0003800000 */
.L_x_37147:
[----:B------:R-:W2:Y:S01]  /*2300*/  LDL R20, [R1+0x6c] ;  /* 0x00006c0001147983 */ /* 0x000ea20000100800 */
[----:B-----5:R-:W-:-:S05]  /*2310*/  HADD2.F32 R19, -RZ, R168.H1_H1 ;  /* 0x300000a8ff137230 */ /* 0x020fca0000004100 */
[----:B------:R-:W-:-:S04]  /*2320*/  FMUL.FTZ R19, R19, c[0x0][0x1ec] ;  /* 0x00007b0013137a20 */ /* 0x000fc80000410000 */
[----:B--2---:R-:W-:Y:S01]  /*2330*/  FMUL.FTZ R19, R20, R19 ;  /* 0x0000001314137220 */ /* 0x004fe20000410000 */
[----:B------:R-:W-:-:S05]  /*2340*/  @P0 HADD2.F32 R20, -RZ, R172.H1_H1 ;  /* 0x300000acff140230 */ /* 0x000fca0000004100 */
[----:B------:R-:W-:Y:S02]  /*2350*/  @P0 FADD.FTZ R19, R20, R19 ;  /* 0x0000001314130221 */ /* 0x000fe40000010000 */
.L_x_37148:
[----:B------:R-:W-:Y:S05]  /*2360*/  BSYNC B0 ;  /* 0x0000000000007941 */ /* 0x000fea0003800000 */
.L_x_37146:
[----:B------:R-:W-:Y:S01]  /*2370*/  BSSY B0, `(.L_x_37149) ;  /* 0x000000c000007945 */ /* 0x000fe20003800000 */
[----:B------:R-:W-:Y:S05]  /*2380*/  @P2 BRA `(.L_x_37150) ;  /* 0x0000004000002947 */ /* 0x000fea0003800000 */
[----:B------:R-:W-:Y:S01]  /*2390*/  HFMA2.MMA R20, -RZ, RZ, 0, 0 ;  /* 0x00000000ff147435 */ /* 0x000fe200000001ff */
[----:B------:R-:W-:Y:S05]  /*23a0*/  @!P0 BRA `(.L_x_37151) ;  /* 0x0000008000008947 */ /* 0x000fea0003800000 */
[----:B-----5:R-:W-:Y:S01]  /*23b0*/  HADD2.F32 R20, -RZ, R173.H0_H0 ;  /* 0x200000adff147230 */ /* 0x020fe20000004100 */
[----:B------:R-:W-:Y:S05]  /*23c0*/  BRA `(.L_x_37151) ;  /* 0x0000006000007947 */ /* 0x000fea0003800000 */
.L_x_37150:
[----:B------:R-:W2:Y:S01]  /*23d0*/  LDL R21, [R1+0x70] ;  /* 0x0000700001157983 */ /* 0x000ea20000100800 */
[----:B-----5:R-:W-:-:S05]  /*23e0*/  HADD2.F32 R20, -RZ, R169.H0_H0 ;  /* 0x200000a9ff147230 */ /* 0x020fca0000004100 */
[----:B------:R-:W-:-:S04]  /*23f0*/  FMUL.FTZ R20, R20, c[0x0][0x1ec] ;  /* 0x00007b0014147a20 */ /* 0x000fc80000410000 */
[----:B--2---:R-:W-:Y:S01]  /*2400*/  FMUL.FTZ R20, R21, R20 ;  /* 0x0000001415147220 */ /* 0x004fe20000410000 */
[----:B------:R-:W-:-:S05]  /*2410*/  @P0 HADD2.F32 R21, -RZ, R173.H0_H0 ;  /* 0x200000adff150230 */ /* 0x000fca0000004100 */
[----:B------:R-:W-:Y:S02]  /*2420*/  @P0 FADD.FTZ R20, R21, R20 ;  /* 0x0000001415140221 */ /* 0x000fe40000010000 */
.L_x_37151:
[----:B------:R-:W-:Y:S05]  /*2430*/  BSYNC B0 ;  /* 0x0000000000007941 */ /* 0x000fea0003800000 */
.L_x_37149:
[----:B------:R-:W-:Y:S01]  /*2440*/  BSSY B0, `(.L_x_37152) ;  /* 0x000000c000007945 */ /* 0x000fe20003800000 */
[----:B------:R-:W-:Y:S05]  /*2450*/  @P2 BRA `(.L_x_37153) ;  /* 0x0000004000002947 */ /* 0x000fea0003800000 */
[----:B------:R-:W-:Y:S01]  /*2460*/  MOV R21, RZ ;  /* 0x000000ff00157202 */ /* 0x000fe20000000f00 */
[----:B------:R-:W-:Y:S05]  /*2470*/  @!P0 BRA `(.L_x_37154) ;  /* 0x0000008000008947 */ /* 0x000fea0003800000 */
[----:B-----5:R-:W-:Y:S01]  /*2480*/  HADD2.F32 R21, -RZ, R173.H1_H1 ;  /* 0x300000adff157230 */ /* 0x020fe20000004100 */
[----:B------:R-:W-:Y:S05]  /*2490*/  BRA `(.L_x_37154) ;  /* 0x0000006000007947 */ /* 0x000fea0003800000 */
.L_x_37153:
[----:B------:R-:W2:Y:S01]  /*24a0*/  LDL R22, [R1+0x74] ;  /* 0x0000740001167983 */ /* 0x000ea20000100800 */
[----:B-----5:R-:W-:-:S05]  /*24b0*/  HADD2.F32 R21, -RZ, R169.H1_H1 ;  /* 0x300000a9ff157230 */ /* 0x020fca0000004100 */
[----:B------:R-:W-:-:S04]  /*24c0*/  FMUL.FTZ R21, R21, c[0x0][0x1ec] ;  /* 0x00007b0015157a20 */ /* 0x000fc80000410000 */
[----:B--2---:R-:W-:Y:S01]  /*24d0*/  FMUL.FTZ R21, R22, R21 ;  /* 0x0000001516157220 */ /* 0x004fe20000410000 */
[----:B------:R-:W-:-:S05]  /*24e0*/  @P0 HADD2.F32 R22, -RZ, R173.H1_H1 ;  /* 0x300000adff160230 */ /* 0x000fca0000004100 */
[----:B------:R-:W-:Y:S02]  /*24f0*/  @P0 FADD.FTZ R21, R22, R21 ;  /* 0x0000001516150221 */ /* 0x000fe40000010000 */
.L_x_37154:
[----:B------:R-:W-:Y:S05]  /*2500*/  BSYNC B0 ;  /* 0x0000000000007941 */ /* 0x000fea0003800000 */
.L_x_37152:
[----:B------:R-:W-:Y:S01]  /*2510*/  BSSY B0, `(.L_x_37155) ;  /* 0x000000c000007945 */ /* 0x000fe20003800000 */
[----:B------:R-:W-:Y:S05]  /*2520*/  @P2 BRA `(.L_x_37156) ;  /* 0x0000004000002947 */ /* 0x000fea0003800000 */
[----:B------:R-:W-:Y:S01]  /*2530*/  HFMA2.MMA R22, -RZ, RZ, 0, 0 ;  /* 0x00000000ff167435 */ /* 0x000fe200000001ff */
[----:B------:R-:W-:Y:S05]  /*2540*/  @!P0 BRA `(.L_x_37157) ;  /* 0x0000008000008947 */ /* 0x000fea0003800000 */
[----:B-----5:R-:W-:Y:S01]  /*2550*/  HADD2.F32 R22, -RZ, R174.H0_H0 ;  /* 0x200000aeff167230 */ /* 0x020fe20000004100 */
[----:B------:R-:W-:Y:S05]  /*2560*/  BRA `(.L_x_37157) ;  /* 0x0000006000007947 */ /* 0x000fea0003800000 */
.L_x_37156:
[----:B------:R-:W2:Y:S01]  /*2570*/  LDL R23, [R1+0x58] ;  /* 0x0000580001177983 */ /* 0x000ea20000100800 */
[----:B-----5:R-:W-:-:S05]  /*2580*/  HADD2.F32 R22, -RZ, R170.H0_H0 ;  /* 0x200000aaff167230 */ /* 0x020fca0000004100 */
[----:B------:R-:W-:-:S04]  /*2590*/  FMUL.FTZ R22, R22, c[0x0][0x1ec] ;  /* 0x00007b0016167a20 */ /* 0x000fc80000410000 */
[----:B--2---:R-:W-:Y:S01]  /*25a0*/  FMUL.FTZ R22, R23, R22 ;  /* 0x0000001617167220 */ /* 0x004fe20000410000 */
[----:B------:R-:W-:-:S05]  /*25b0*/  @P0 HADD2.F32 R23, -RZ, R174.H0_H0 ;  /* 0x200000aeff170230 */ /* 0x000fca0000004100 */
[----:B------:R-:W-:Y:S02]  /*25c0*/  @P0 FADD.FTZ R22, R23, R22 ;  /* 0x0000001617160221 */ /* 0x000fe40000010000 */
.L_x_37157:
[----:B------:R-:W-:Y:S05]  /*25d0*/  BSYNC B0 ;  /* 0x0000000000007941 */ /* 0x000fea0003800000 */
.L_x_37155:
[----:B------:R-:W-:Y:S01]  /*25e0*/  BSSY B0, `(.L_x_37158) ;  /* 0x000000c000007945 */ /* 0x000fe20003800000 */
[----:B------:R-:W-:Y:S05]  /*25f0*/  @P2 BRA `(.L_x_37159) ;  /* 0x0000004000002947 */ /* 0x000fea0003800000 */
[----:B------:R-:W-:Y:S01]  /*2600*/  MOV R23, RZ ;  /* 0x000000ff00177202 */ /* 0x000fe20000000f00 */
[----:B------:R-:W-:Y:S05]  /*2610*/  @!P0 BRA `(.L_x_37160) ;  /* 0x0000008000008947 */ /* 0x000fea0003800000 */
[----:B-----5:R-:W-:Y:S01]  /*2620*/  HADD2.F32 R23, -RZ, R174.H1_H1 ;  /* 0x300000aeff177230 */ /* 0x020fe20000004100 */
[----:B------:R-:W-:Y:S05]  /*2630*/  BRA `(.L_x_37160) ;  /* 0x0000006000007947 */ /* 0x000fea0003800000 */
.L_x_37159:
[----:B------:R-:W2:Y:S01]  /*2640*/  LDL R177, [R1+0x5c] ;  /* 0x00005c0001b17983 */ /* 0x000ea20000100800 */
[----:B-----5:R-:W-:-:S05]  /*2650*/  HADD2.F32 R23, -RZ, R170.H1_H1 ;  /* 0x300000aaff177230 */ /* 0x020fca0000004100 */
[----:B------:R-:W-:-:S04]  /*2660*/  FMUL.FTZ R23, R23, c[0x0][0x1ec] ;  /* 0x00007b0017177a20 */ /* 0x000fc80000410000 */
[----:B--2---:R-:W-:Y:S01]  /*2670*/  FMUL.FTZ R23, R177, R23 ;  /* 0x00000017b1177220 */ /* 0x004fe20000410000 */
[----:B------:R-:W-:-:S05]  /*2680*/  @P0 HADD2.F32 R177, -RZ, R174.H1_H1 ;  /* 0x300000aeffb10230 */ /* 0x000fca0000004100 */
[----:B------:R-:W-:Y:S02]  /*2690*/  @P0 FADD.FTZ R23, R177, R23 ;  /* 0x00000017b1170221 */ /* 0x000fe40000010000 */
.L_x_37160:
[----:B------:R-:W-:Y:S05]  /*26a0*/  BSYNC B0 ;  /* 0x0000000000007941 */ /* 0x000fea0003800000 */
.L_x_37158:
[----:B------:R-:W-:Y:S01]  /*26b0*/  BSSY B0, `(.L_x_37161) ;  /* 0x000000c000007945 */ /* 0x000fe20003800000 */
[----:B------:R-:W-:Y:S05]  /*26c0*/  @P2 BRA `(.L_x_37162) ;  /* 0x0000004000002947 */ /* 0x000fea0003800000 */
[----:B------:R-:W-:Y:S01]  /*26d0*/  HFMA2.MMA R180, -RZ, RZ, 0, 0 ;  /* 0x00000000ffb47435 */ /* 0x000fe200000001ff */
[----:B------:R-:W-:Y:S05]  /*26e0*/  @!P0 BRA `(.L_x_37163) ;  /* 0x0000008000008947 */ /* 0x000fea0003800000 */
[----:B-----5:R-:W-:Y:S01]  /*26f0*/  HADD2.F32 R180, -RZ, R175.H0_H0 ;  /* 0x200000afffb47230 */ /* 0x020fe20000004100 */
[----:B------:R-:W-:Y:S05]  /*2700*/  BRA `(.L_x_37163) ;  /* 0x0000006000007947 */ /* 0x000fea0003800000 */
.L_x_37162:
[----:B------:R-:W2:Y:S01]  /*2710*/  LDL R178, [R1+0x60] ;  /* 0x0000600001b27983 */ /* 0x000ea20000100800 */
[----:B-----5:R-:W-:-:S05]  /*2720*/  HADD2.F32 R177, -RZ, R171.H0_H0 ;  /* 0x200000abffb17230 */ /* 0x020fca0000004100 */
[----:B------:R-:W-:-:S04]  /*2730*/  FMUL.FTZ R177, R177, c[0x0][0x1ec] ;  /* 0x00007b00b1b17a20 */ /* 0x000fc80000410000 */
[----:B--2---:R-:W-:Y:S01]  /*2740*/  FMUL.FTZ R180, R178, R177 ;  /* 0x000000b1b2b47220 */ /* 0x004fe20000410000 */
[----:B------:R-:W-:-:S05]  /*2750*/  @P0 HADD2.F32 R177, -RZ, R175.H0_H0 ;  /* 0x200000afffb10230 */ /* 0x000fca0000004100 */
[----:B------:R-:W-:Y:S02]  /*2760*/  @P0 FADD.FTZ R180, R177, R180 ;  /* 0x000000b4b1b40221 */ /* 0x000fe40000010000 */
.L_x_37163:
[----:B------:R-:W-:Y:S05]  /*2770*/  BSYNC B0 ;  /* 0x0000000000007941 */ /* 0x000fea0003800000 */
.L_x_37161:
[----:B------:R-:W-:Y:S01]  /*2780*/  BSSY B0, `(.L_x_37164) ;  /* 0x000000c000007945 */ /* 0x000fe20003800000 */
[----:B------:R-:W-:Y:S05]  /*2790*/  @P2 BRA `(.L_x_37165) ;  /* 0x0000004000002947 */ /* 0x000fea0003800000 */
[----:B------:R-:W-:Y:S01]  /*27a0*/  MOV R181, RZ ;  /* 0x000000ff00b57202 */ /* 0x000fe20000000f00 */
[----:B------:R-:W-:Y:S05]  /*27b0*/  @!P0 BRA `(.L_x_37166) ;  /* 0x0000008000008947 */ /* 0x000fea0003800000 */
[----:B-----5:R-:W-:Y:S01]  /*27c0*/  HADD2.F32 R181, -RZ, R175.H1_H1 ;  /* 0x300000afffb57230 */ /* 0x020fe20000004100 */
[----:B------:R-:W-:Y:S05]  /*27d0*/  BRA `(.L_x_37166) ;  /* 0x0000006000007947 */ /* 0x000fea0003800000 */
.L_x_37165:
[----:B------:R-:W2:Y:S01]  /*27e0*/  LDL R178, [R1+0x64] ;  /* 0x0000640001b27983 */ /* 0x000ea20000100800 */
[----:B-----5:R-:W-:-:S05]  /*27f0*/  HADD2.F32 R177, -RZ, R171.H1_H1 ;  /* 0x300000abffb17230 */ /* 0x020fca0000004100 */
[----:B------:R-:W-:-:S04]  /*2800*/  FMUL.FTZ R177, R177, c[0x0][0x1ec] ;  /* 0x00007b00b1b17a20 */ /* 0x000fc80000410000 */
[----:B--2---:R-:W-:Y:S01]  /*2810*/  FMUL.FTZ R181, R178, R177 ;  /* 0x000000b1b2b57220 */ /* 0x004fe20000410000 */
[----:B------:R-:W-:-:S05]  /*2820*/  @P0 HADD2.F32 R177, -RZ, R175.H1_H1 ;  /* 0x300000afffb10230 */ /* 0x000fca0000004100 */
[----:B------:R-:W-:Y:S02]  /*2830*/  @P0 FADD.FTZ R181, R177, R181 ;  /* 0x000000b5b1b50221 */ /* 0x000fe40000010000 */
.L_x_37166:
[----:B------:R-:W-:Y:S05]  /*2840*/  BSYNC B0 ;  /* 0x0000000000007941 */ /* 0x000fea0003800000 */
.L_x_37164:
[----:B------:R-:W-:Y:S01]  /*2850*/  IMAD.WIDE.U32 R182, R176, R238, c[0x0][0x188] ;  /* 0x00006200b0b67625 */ /* 0x000fe200078e00ee */
[----:B------:R-:W-:Y:S02]  /*2860*/  F2FP.PACK_AB R179, R181, R180 ;  /* 0x000000b4b5b3723e */ /* 0x000fe400000000ff */
[----:B------:R-:W-:Y:S02]  /*2870*/  F2FP.PACK_AB R178, R23, R22 ;  /* 0x0000001617b2723e */ /* 0x000fe400000000ff */
[----:B------:R-:W-:Y:S02]  /*2880*/  F2FP.PACK_AB R177, R21, R20 ;  /* 0x0000001415b1723e */ /* 0x000fe400000000ff */
[----:B------:R-:W-:-:S05]  /*2890*/  F2FP.PACK_AB R176, R19, R18 ;  /* 0x0000001213b0723e */ /* 0x000fca00000000ff */
        /* <DEDUP_REMOVED lines=13> */
.L_x_37168:
[----:B0-----:R-:W2:Y:S01]  /*2970*/  LDL R177, [R1+0x28] ;  /* 0x0000280001b17983 */ /* 0x001ea20000100800 */
[----:B-----5:R-:W-:-:S05]  /*2980*/  HADD2.F32 R176, -RZ, R168.H0_H0 ;  /* 0x200000a8ffb07230 */ /* 0x020fca0000004100 */
[----:B------:R-:W-:-:S04]  /*2990*/  FMUL.FTZ R176, R176, c[0x0][0x1ec] ;  /* 0x00007b00b0b07a20 */ /* 0x000fc80000410000 */
[----:B--2---:R-:W-:Y:S01]  /*29a0*/  FMUL.FTZ R189, R177, R176 ;  /* 0x000000b0b1bd7220 */ /* 0x004fe20000410000 */
[----:B------:R-:W-:-:S05]  /*29b0*/  @P0 HADD2.F32 R176, -RZ, R172.H0_H0 ;  /* 0x200000acffb00230 */ /* 0x000fca0000004100 */
[----:B------:R-:W-:Y:S02]  /*29c0*/  @P0 FADD.FTZ R189, R176, R189 ;  /* 0x000000bdb0bd0221 */ /* 0x000fe40000010000 */
.L_x_37169:
[----:B------:R-:W-:Y:S05]  /*29d0*/  BSYNC B0 ;  /* 0x0000000000007941 */ /* 0x000fea0003800000 */
.L_x_37167:
[----:B------:R-:W-:Y:S01]  /*29e0*/  BSSY B0, `(.L_x_37170) ;  /* 0x000000c000007945 */ /* 0x000fe20003800000 */
[----:B------:R-:W-:Y:S05]  /*29f0*/  @P2 BRA `(.L_x_37171) ;  /* 0x0000004000002947 */ /* 0x000fea0003800000 */
[----:B------:R-:W-:Y:S01]  /*2a00*/  MOV R188, RZ ;  /* 0x000000ff00bc7202 */ /* 0x000fe20000000f00 */
[----:B------:R-:W-:Y:S05]  /*2a10*/  @!P0 BRA `(.L_x_37172) ;  /* 0x0000008000008947 */ /* 0x000fea0003800000 */
[----:B-----5:R-:W-:Y:S01]  /*2a20*/  HADD2.F32 R188, -RZ, R172.H1_H1 ;  /* 0x300000acffbc7230 */ /* 0x020fe20000004100 */
[----:B------:R-:W-:Y:S05]  /*2a30*/  BRA `(.L_x_37172) ;  /* 0x0000006000007947 */ /* 0x000fea0003800000 */
.L_x_37171:
[----:B0-----:R-:W2:Y:S01]  /*2a40*/  LDL R177, [R1+0x2c] ;  /* 0x00002c0001b17983 */ /* 0x001ea20000100800 */
[----:B-----5:R-:W-:-:S05]  /*2a50*/  HADD2.F32 R176, -RZ, R168.H1_H1 ;  /* 0x300000a8ffb07230 */ /* 0x020fca0000004100 */
[----:B------:R-:W-:-:S04]  /*2a60*/  FMUL.FTZ R176, R176, c[0x0][0x1ec] ;  /* 0x00007b00b0b07a20 */ /* 0x000fc80000410000 */
[----:B--2---:R-:W-:Y:S01]  /*2a70*/  FMUL.FTZ R188, R177, R176 ;  /* 0x000000b0b1bc7220 */ /* 0x004fe20000410000 */
[----:B------:R-:W-:-:S05]  /*2a80*/  @P0 HADD2.F32 R176, -RZ, R172.H1_H1 ;  /* 0x300000acffb00230 */ /* 0x000fca0000004100 */
[----:B------:R-:W-:Y:S02]  /*2a90*/  @P0 FADD.FTZ R188, R176, R188 ;  /* 0x000000bcb0bc0221 */ /* 0x000fe40000010000 */
.L_x_37172:
[----:B------:R-:W-:Y:S05]  /*2aa0*/  BSYNC B0 ;  /* 0x0000000000007941 */ /* 0x000fea0003800000 */
.L_x_37170:
[----:B------:R-:W-:Y:S01]  /*2ab0*/  BSSY B0, `(.L_x_37173) ;  /* 0x000000c000007945 */ /* 0x000fe20003800000 */
[----:B------:R-:W-:Y:S05]  /*2ac0*/  @P2 BRA `(.L_x_37174) ;  /* 0x0000004000002947 */ /* 0x000fea0003800000 */
[----:B------:R-:W-:Y:S01]  /*2ad0*/  HFMA2.MMA R187, -RZ, RZ, 0, 0 ;  /* 0x00000000ffbb7435 */ /* 0x000fe200000001ff */
[----:B------:R-:W-:Y:S05]  /*2ae0*/  @!P0 BRA `(.L_x_37175) ;  /* 0x0000008000008947 */ /* 0x000fea0003800000 */
[----:B-----5:R-:W-:Y:S01]  /*2af0*/  HADD2.F32 R187, -RZ, R173.H0_H0 ;  /* 0x200000adffbb7230 */ /* 0x020fe20000004100 */
[----:B------:R-:W-:Y:S05]  /*2b00*/  BRA `(.L_x_37175) ;  /* 0x0000006000007947 */ /* 0x000fea0003800000 */
.L_x_37174:
[----:B0-----:R-:W2:Y:S01]  /*2b10*/  LDL R177, [R1+0x30] ;  /* 0x0000300001b17983 */ /* 0x001ea20000100800 */
[----:B-----5:R-:W-:-:S05]  /*2b20*/  HADD2.F32 R176, -RZ, R169.H0_H0 ;  /* 0x200000a9ffb07230 */ /* 0x020fca0000004100 */
[----:B------:R-:W-:-:S04]  /*2b30*/  FMUL.FTZ R176, R176, c[0x0][0x1ec] ;  /* 0x00007b00b0b07a20 */ /* 0x000fc80000410000 */
[----:B--2---:R-:W-:Y:S01]  /*2b40*/  FMUL.FTZ R187, R177, R176 ;  /* 0x000000b0b1bb7220 */ /* 0x004fe20000410000 */
[----:B------:R-:W-:-:S05]  /*2b50*/  @P0 HADD2.F32 R176, -RZ, R173.H0_H0 ;  /* 0x200000adffb00230 */ /* 0x000fca0000004100 */
[----:B------:R-:W-:Y:S02]  /*2b60*/  @P0 FADD.FTZ R187, R176, R187 ;  /* 0x000000bbb0bb0221 */ /* 0x000fe40000010000 */
.L_x_37175:
[----:B------:R-:W-:Y:S05]  /*2b70*/  BSYNC B0 ;  /* 0x0000000000007941 */ /* 0x000fea0003800000 */
.L_x_37173:
[----:B------:R-:W-:Y:S01]  /*2b80*/  BSSY B0, `(.L_x_37176) ;  /* 0x000000c000007945 */ /* 0x000fe20003800000 */
[----:B------:R-:W-:Y:S05]  /*2b90*/  @P2 BRA `(.L_x_37177) ;  /* 0x0000004000002947 */ /* 0x000fea0003800000 */
[----:B------:R-:W-:Y:S01]  /*2ba0*/  MOV R186, RZ ;  /* 0x000000ff00ba7202 */ /* 0x000fe20000000f00 */
[----:B------:R-:W-:Y:S05]  /*2bb0*/  @!P0 BRA `(.L_x_37178) ;  /* 0x0000008000008947 */ /* 0x000fea0003800000 */
[----:B-----5:R-:W-:Y:S01]  /*2bc0*/  HADD2.F32 R186, -RZ, R173.H1_H1 ;  /* 0x300000adffba7230 */ /* 0x020fe20000004100 */
[----:B------:R-:W-:Y:S05]  /*2bd0*/  BRA `(.L_x_37178) ;  /* 0x0000006000007947 */ /* 0x000fea0003800000 */
.L_x_37177:
[----:B0-----:R-:W2:Y:S01]  /*2be0*/  LDL R177, [R1+0x34] ;  /* 0x0000340001b17983 */ /* 0x001ea20000100800 */
[----:B-----5:R-:W-:-:S05]  /*2bf0*/  HADD2.F32 R176, -RZ, R169.H1_H1 ;  /* 0x300000a9ffb07230 */ /* 0x020fca0000004100 */
[----:B------:R-:W-:-:S04]  /*2c00*/  FMUL.FTZ R176, R176, c[0x0][0x1ec] ;  /* 0x00007b00b0b07a20 */ /* 0x000fc80000410000 */
[----:B--2---:R-:W-:Y:S01]  /*2c10*/  FMUL.FTZ R186, R177, R176 ;  /* 0x000000b0b1ba7220 */ /* 0x004fe20000410000 */
[----:B------:R-:W-:-:S05]  /*2c20*/  @P0 HADD2.F32 R176, -RZ, R173.H1_H1 ;  /* 0x300000adffb00230 */ /* 0x000fca0000004100 */
[----:B------:R-:W-:Y:S02]  /*2c30*/  @P0 FADD.FTZ R186, R176, R186 ;  /* 0x000000bab0ba0221 */ /* 0x000fe40000010000 */
.L_x_37178:
[----:B------:R-:W-:Y:S05]  /*2c40*/  BSYNC B0 ;  /* 0x0000000000007941 */ /* 0x000fea0003800000 */
.L_x_37176:
[----:B------:R-:W-:Y:S01]  /*2c50*/  BSSY B0, `(.L_x_37179) ;  /* 0x000000c000007945 */ /* 0x000fe20003800000 */
[----:B------:R-:W-:Y:S05]  /*2c60*/  @P2 BRA `(.L_x_37180) ;  /* 0x0000004000002947 */ /* 0x000fea0003800000 */
[----:B------:R-:W-:Y:S01]  /*2c70*/  HFMA2.MMA R185, -RZ, RZ, 0, 0 ;  /* 0x00000000ffb97435 */ /* 0x000fe200000001ff */
[----:B------:R-:W-:Y:S05]  /*2c80*/  @!P0 BRA `(.L_x_37181) ;  /* 0x0000008000008947 */ /* 0x000fea0003800000 */
[----:B-----5:R-:W-:Y:S01]  /*2c90*/  HADD2.F32 R185, -RZ, R174.H0_H0 ;  /* 0x200000aeffb97230 */ /* 0x020fe20000004100 */
[----:B------:R-:W-:Y:S05]  /*2ca0*/  BRA `(.L_x_37181) ;  /* 0x0000006000007947 */ /* 0x000fea0003800000 */
.L_x_37180:
[----:B0-----:R-:W2:Y:S01]  /*2cb0*/  LDL R177, [R1+0x18] ;  /* 0x0000180001b17983 */ /* 0x001ea20000100800 */
[----:B-----5:R-:W-:-:S05]  /*2cc0*/  HADD2.F32 R176, -RZ, R170.H0_H0 ;  /* 0x200000aaffb07230 */ /* 0x020fca0000004100 */
[----:B------:R-:W-:-:S04]  /*2cd0*/  FMUL.FTZ R176, R176, c[0x0][0x1ec] ;  /* 0x00007b00b0b07a20 */ /* 0x000fc80000410000 */
[----:B--2---:R-:W-:Y:S01]  /*2ce0*/  FMUL.FTZ R185, R177, R176 ;  /* 0x000000b0b1b97220 */ /* 0x004fe20000410000 */
[----:B------:R-:W-:-:S05]  /*2cf0*/  @P0 HADD2.F32 R176, -RZ, R174.H0_H0 ;  /* 0x200000aeffb00230 */ /* 0x000fca0000004100 */
[----:B------:R-:W-:Y:S02]  /*2d00*/  @P0 FADD.FTZ R185, R176, R185 ;  /* 0x000000b9b0b90221 */ /* 0x000fe40000010000 */
.L_x_37181:
[----:B------:R-:W-:Y:S05]  /*2d10*/  BSYNC B0 ;  /* 0x0000000000007941 */ /* 0x000fea0003800000 */
.L_x_37179:
[----:B------:R-:W-:Y:S01]  /*2d20*/  BSSY B0, `(.L_x_37182) ;  /* 0x000000c000007945 */ /* 0x000fe20003800000 */
[----:B------:R-:W-:Y:S05]  /*2d30*/  @P2 BRA `(.L_x_37183) ;  /* 0x0000004000002947 */ /* 0x000fea0003800000 */
[----:B------:R-:W-:Y:S01]  /*2d40*/  MOV R184, RZ ;  /* 0x000000ff00b87202 */ /* 0x000fe20000000f00 */
[----:B------:R-:W-:Y:S05]  /*2d50*/  @!P0 BRA `(.L_x_37184) ;  /* 0x0000008000008947 */ /* 0x000fea0003800000 */
[----:B-----5:R-:W-:Y:S01]  /*2d60*/  HADD2.F32 R184, -RZ, R174.H1_H1 ;  /* 0x300000aeffb87230 */ /* 0x020fe20000004100 */
[----:B------:R-:W-:Y:S05]  /*2d70*/  BRA `(.L_x_37184) ;  /* 0x0000006000007947 */ /* 0x000fea0003800000 */
.L_x_37183:
[----:B0-----:R-:W2:Y:S01]  /*2d80*/  LDL R177, [R1+0x1c] ;  /* 0x00001c0001b17983 */ /* 0x001ea20000100800 */
[----:B-----5:R-:W-:-:S05]  /*2d90*/  HADD2.F32 R176, -RZ, R170.H1_H1 ;  /* 0x300000aaffb07230 */ /* 0x020fca0000004100 */
[----:B------:R-:W-:-:S04]  /*2da0*/  FMUL.FTZ R176, R176, c[0x0][0x1ec] ;  /* 0x00007b00b0b07a20 */ /* 0x000fc80000410000 */
[----:B--2---:R-:W-:Y:S01]  /*2db0*/  FMUL.FTZ R184, R177, R176 ;  /* 0x000000b0b1b87220 */ /* 0x004fe20000410000 */
[----:B------:R-:W-:-:S05]  /*2dc0*/  @P0 HADD2.F32 R176, -RZ, R174.H1_H1 ;  /* 0x300000aeffb00230 */ /* 0x000fca0000004100 */
[----:B------:R-:W-:Y:S02]  /*2dd0*/  @P0 FADD.FTZ R184, R176, R184 ;  /* 0x000000b8b0b80221 */ /* 0x000fe40000010000 */
.L_x_37184:
[----:B------:R-:W-:Y:S05]  /*2de0*/  BSYNC B0 ;  /* 0x0000000000007941 */ /* 0x000fea0003800000 */
.L_x_37182:
[----:B------:R-:W-:Y:S01]  /*2df0*/  BSSY B0, `(.L_x_37185) ;  /* 0x000000c000007945 */ /* 0x000fe20003800000 */
[----:B------:R-:W-:Y:S05]  /*2e00*/  @P2 BRA `(.L_x_37186) ;  /* 0x0000004000002947 */ /* 0x000fea0003800000 */
[----:B------:R-:W-:Y:S01]  /*2e10*/  HFMA2.MMA R183, -RZ, RZ, 0, 0 ;  /* 0x00000000ffb77435 */ /* 0x000fe200000001ff */
[----:B------:R-:W-:Y:S05]  /*2e20*/  @!P0 BRA `(.L_x_37187) ;  /* 0x0000008000008947 */ /* 0x000fea0003800000 */
[----:B-----5:R-:W-:Y:S01]  /*2e30*/  HADD2.F32 R183, -RZ, R175.H0_H0 ;  /* 0x200000afffb77230 */ /* 0x020fe20000004100 */
[----:B------:R-:W-:Y:S05]  /*2e40*/  BRA `(.L_x_37187) ;  /* 0x0000006000007947 */ /* 0x000fea0003800000 */
.L_x_37186:
[----:B0-----:R-:W2:Y:S01]  /*2e50*/  LDL R177, [R1+0x20] ;  /* 0x0000200001b17983 */ /* 0x001ea20000100800 */
[----:B-----5:R-:W-:-:S05]  /*2e60*/  HADD2.F32 R176, -RZ, R171.H0_H0 ;  /* 0x200000abffb07230 */ /* 0x020fca0000004100 */
[----:B------:R-:W-:-:S04]  /*2e70*/  FMUL.FTZ R176, R176, c[0x0][0x1ec] ;  /* 0x00007b00b0b07a20 */ /* 0x000fc80000410000 */
[----:B--2---:R-:W-:Y:S01]  /*2e80*/  FMUL.FTZ R183, R177, R176 ;  /* 0x000000b0b1b77220 */ /* 0x004fe20000410000 */
[----:B------:R-:W-:-:S05]  /*2e90*/  @P0 HADD2.F32 R176, -RZ, R175.H0_H0 ;  /* 0x200000afffb00230 */ /* 0x000fca0000004100 */
[----:B------:R-:W-:Y:S02]  /*2ea0*/  @P0 FADD.FTZ R183, R176, R183 ;  /* 0x000000b7b0b70221 */ /* 0x000fe40000010000 */
.L_x_37187:
[----:B------:R-:W-:Y:S05]  /*2eb0*/  BSYNC B0 ;  /* 0x0000000000007941 */ /* 0x000fea0003800000 */
.L_x_37185:
[----:B------:R-:W-:Y:S01]  /*2ec0*/  BSSY B0, `(.L_x_37188) ;  /* 0x000000c000007945 */ /* 0x000fe20003800000 */
[----:B------:R-:W-:Y:S05]  /*2ed0*/  @P2 BRA `(.L_x_37189) ;  /* 0x0000004000002947 */ /* 0x000fea0003800000 */
[----:B------:R-:W-:Y:S01]  /*2ee0*/  MOV R182, RZ ;  /* 0x000000ff00b67202 */ /* 0x000fe20000000f00 */
[----:B------:R-:W-:Y:S05]  /*2ef0*/  @!P0 BRA `(.L_x_37190) ;  /* 0x0000008000008947 */ /* 0x000fea0003800000 */
[----:B-----5:R-:W-:Y:S01]  /*2f00*/  HADD2.F32 R182, -RZ, R175.H1_H1 ;  /* 0x300000afffb67230 */ /* 0x020fe20000004100 */
[----:B------:R-:W-:Y:S05]  /*2f10*/  BRA `(.L_x_37190) ;  /* 0x0000006000007947 */ /* 0x000fea0003800000 */
.L_x_37189:
[----:B0-----:R-:W2:Y:S01]  /*2f20*/  LDL R177, [R1+0x24] ;  /* 0x0000240001b17983 */ /* 0x001ea20000100800 */
[----:B-----5:R-:W-:-:S05]  /*2f30*/  HADD2.F32 R176, -RZ, R171.H1_H1 ;  /* 0x300000abffb07230 */ /* 0x020fca0000004100 */
[----:B------:R-:W-:-:S04]  /*2f40*/  FMUL.FTZ R176, R176, c[0x0][0x1ec] ;  /* 0x00007b00b0b07a20 */ /* 0x000fc80000410000 */
[----:B--2---:R-:W-:Y:S01]  /*2f50*/  FMUL.FTZ R182, R177, R176 ;  /* 0x000000b0b1b67220 */ /* 0x004fe20000410000 */
[----:B------:R-:W-:-:S05]  /*2f60*/  @P0 HADD2.F32 R176, -RZ, R175.H1_H1 ;  /* 0x300000afffb00230 */ /* 0x000fca0000004100 */
[----:B------:R-:W-:Y:S02]  /*2f70*/  @P0 FADD.FTZ R182, R176, R182 ;  /* 0x000000b6b0b60221 */ /* 0x000fe40000010000 */
.L_x_37190:
[----:B------:R-:W-:Y:S05]  /*2f80*/  BSYNC B0 ;  /* 0x0000000000007941 */ /* 0x000fea0003800000 */
.L_x_37188:
[----:B------:R-:W-:Y:S01]  /*2f90*/  IMAD.WIDE.U32 R198, R178, R238, c[0x0][0x188] ;  /* 0x00006200b2c67625 */ /* 0x000fe200078e00ee */
[----:B------:R-:W-:Y:S02]  /*2fa0*/  F2FP.PACK_AB R179, R182, R183 ;  /* 0x000000b7b6b3723e */ /* 0x000fe400000000ff */
[----:B------:R-:W-:Y:S02]  /*2fb0*/  F2FP.PACK_AB R178, R184, R185 ;  /* 0x000000b9b8b2723e */ /* 0x000fe400000000ff */
[----:B0-----:R-:W-:Y:S02]  /*2fc0*/  F2FP.PACK_AB R177, R186, R187 ;  /* 0x000000bbbab1723e */ /* 0x001fe400000000ff */
        /* <DEDUP_REMOVED lines=14> */
.L_x_37192:
[----:B0----5:R-:W-:-:S05]  /*30b0*/  HADD2.F32 R176, -RZ, R168.H0_H0 ;  /* 0x200000a8ffb07230 */ /* 0x021fca0000004100 */
[----:B------:R-:W-:-:S04]  /*30c0*/  FMUL.FTZ R176, R176, c[0x0][0x1ec] ;  /* 0x00007b00b0b07a20 */ /* 0x000fc80000410000 */
[----:B------:R-:W-:Y:S01]  /*30d0*/  FMUL.FTZ R205, R244, R176 ;  /* 0x000000b0f4cd7220 */ /* 0x000fe20000410000 */
[----:B------:R-:W-:-:S05]  /*30e0*/  @P0 HADD2.F32 R176, -RZ, R172.H0_H0 ;  /* 0x200000acffb00230 */ /* 0x000fca0000004100 */
[----:B------:R-:W-:Y:S02]  /*30f0*/  @P0 FADD.FTZ R205, R176, R205 ;  /* 0x000000cdb0cd0221 */ /* 0x000fe40000010000 */
.L_x_37193:
[----:B------:R-:W-:Y:S05]  /*3100*/  BSYNC B0 ;  /* 0x0000000000007941 */ /* 0x000fea0003800000 */
.L_x_37191:
[----:B------:R-:W-:Y:S01]  /*3110*/  BSSY B0, `(.L_x_37194) ;  /* 0x000000b000007945 */ /* 0x000fe20003800000 */
[----:B------:R-:W-:Y:S05]  /*3120*/  @P2 BRA `(.L_x_37195) ;  /* 0x0000004000002947 */ /* 0x000fea0003800000 */
[----:B------:R-:W-:Y:S01]  /*3130*/  MOV R204, RZ ;  /* 0x000000ff00cc7202 */ /* 0x000fe20000000f00 */
[----:B------:R-:W-:Y:S05]  /*3140*/  @!P0 BRA `(.L_x_37196) ;  /* 0x0000007000008947 */ /* 0x000fea0003800000 */
[----:B-----5:R-:W-:Y:S01]  /*3150*/  HADD2.F32 R204, -RZ, R172.H1_H1 ;  /* 0x300000acffcc7230 */ /* 0x020fe20000004100 */
[----:B------:R-:W-:Y:S05]  /*3160*/  BRA `(.L_x_37196) ;  /* 0x0000005000007947 */ /* 0x000fea0003800000 */
.L_x_37195:
[----:B0----5:R-:W-:-:S05]  /*3170*/  HADD2.F32 R176, -RZ, R168.H1_H1 ;  /* 0x300000a8ffb07230 */ /* 0x021fca0000004100 */
[----:B------:R-:W-:-:S04]  /*3180*/  FMUL.FTZ R176, R176, c[0x0][0x1ec] ;  /* 0x00007b00b0b07a20 */ /* 0x000fc80000410000 */
[----:B------:R-:W-:Y:S01]  /*3190*/  FMUL.FTZ R204, R245, R176 ;  /* 0x000000b0f5cc7220 */ /* 0x000fe20000410000 */
[----:B------:R-:W-:-:S05]  /*31a0*/  @P0 HADD2.F32 R176, -RZ, R172.H1_H1 ;  /* 0x300000acffb00230 */ /* 0x000fca0000004100 */
[----:B------:R-:W-:Y:S02]  /*31b0*/  @P0 FADD.FTZ R204, R176, R204 ;  /* 0x000000ccb0cc0221 */ /* 0x000fe40000010000 */
.L_x_37196:
[----:B------:R-:W-:Y:S05]  /*31c0*/  BSYNC B0 ;  /* 0x0000000000007941 */ /* 0x000fea0003800000 */
.L_x_37194:
[----:B------:R-:W-:Y:S01]  /*31d0*/  BSSY B0, `(.L_x_37197) ;  /* 0x000000b000007945 */ /* 0x000fe20003800000 */
[----:B------:R-:W-:Y:S05]  /*31e0*/  @P2 BRA `(.L_x_37198) ;  /* 0x0000004000002947 */ /* 0x000fea0003800000 */
[----:B------:R-:W-:Y:S01]  /*31f0*/  HFMA2.MMA R203, -RZ, RZ, 0, 0 ;  /* 0x00000000ffcb7435 */ /* 0x000fe200000001ff */
[----:B------:R-:W-:Y:S05]  /*3200*/  @!P0 BRA `(.L_x_37199) ;  /* 0x0000007000008947 */ /* 0x000fea0003800000 */
[----:B-----5:R-:W-:Y:S01]  /*3210*/  HADD2.F32 R203, -RZ, R173.H0_H0 ;  /* 0x200000adffcb7230 */ /* 0x020fe20000004100 */
[----:B------:R-:W-:Y:S05]  /*3220*/  BRA `(.L_x_37199) ;  /* 0x0000005000007947 */ /* 0x000fea0003800000 */
.L_x_37198:
[----:B0----5:R-:W-:-:S05]  /*3230*/  HADD2.F32 R176, -RZ, R169.H0_H0 ;  /* 0x200000a9ffb07230 */ /* 0x021fca0000004100 */
[----:B------:R-:W-:-:S04]  /*3240*/  FMUL.FTZ R176, R176, c[0x0][0x1ec] ;  /* 0x00007b00b0b07a20 */ /* 0x000fc80000410000 */
[----:B------:R-:W-:Y:S01]  /*3250*/  FMUL.FTZ R203, R246, R176 ;  /* 0x000000b0f6cb7220 */ /* 0x000fe20000410000 */
[----:B------:R-:W-:-:S05]  /*3260*/  @P0 HADD2.F32 R176, -RZ, R173.H0_H0 ;  /* 0x200000adffb00230 */ /* 0x000fca0000004100 */
[----:B------:R-:W-:Y:S02]  /*3270*/  @P0 FADD.FTZ R203, R176, R203 ;  /* 0x000000cbb0cb0221 */ /* 0x000fe40000010000 */
.L_x_37199:
[----:B------:R-:W-:Y:S05]  /*3280*/  BSYNC B0 ;  /* 0x0000000000007941 */ /* 0x000fea0003800000 */
.L_x_37197:
[----:B------:R-:W-:Y:S01]  /*3290*/  BSSY B0, `(.L_x_37200) ;  /* 0x000000b000007945 */ /* 0x000fe20003800000 */
[----:B------:R-:W-:Y:S05]  /*32a0*/  @P2 BRA `(.L_x_37201) ;  /* 0x0000004000002947 */ /* 0x000fea0003800000 */
[----:B------:R-:W-:Y:S01]  /*32b0*/  MOV R202, RZ ;  /* 0x000000ff00ca7202 */ /* 0x000fe20000000f00 */
[----:B------:R-:W-:Y:S05]  /*32c0*/  @!P0 BRA `(.L_x_37202) ;  /* 0x0000007000008947 */ /* 0x000fea0003800000 */
[----:B-----5:R-:W-:Y:S01]  /*32d0*/  HADD2.F32 R202, -RZ, R173.H1_H1 ;  /* 0x300000adffca7230 */ /* 0x020fe20000004100 */
[----:B------:R-:W-:Y:S05]  /*32e0*/  BRA `(.L_x_37202) ;  /* 0x0000005000007947 */ /* 0x000fea0003800000 */
.L_x_37201:
[----:B0----5:R-:W-:-:S05]  /*32f0*/  HADD2.F32 R176, -RZ, R169.H1_H1 ;  /* 0x300000a9ffb07230 */ /* 0x021fca0000004100 */
[----:B------:R-:W-:-:S04]  /*3300*/  FMUL.FTZ R176, R176, c[0x0][0x1ec] ;  /* 0x00007b00b0b07a20 */ /* 0x000fc80000410000 */
[----:B------:R-:W-:Y:S01]  /*3310*/  FMUL.FTZ R202, R247, R176 ;  /* 0x000000b0f7ca7220 */ /* 0x000fe20000410000 */
[----:B------:R-:W-:-:S05]  /*3320*/  @P0 HADD2.F32 R176, -RZ, R173.H1_H1 ;  /* 0x300000adffb00230 */ /* 0x000fca0000004100 */
[----:B------:R-:W-:Y:S02]  /*3330*/  @P0 FADD.FTZ R202, R176, R202 ;  /* 0x000000cab0ca0221 */ /* 0x000fe40000010000 */
.L_x_37202:
[----:B------:R-:W-:Y:S05]  /*3340*/  BSYNC B0 ;  /* 0x0000000000007941 */ /* 0x000fea0003800000 */
.L_x_37200:
[----:B------:R-:W-:Y:S01]  /*3350*/  BSSY B0, `(.L_x_37203) ;  /* 0x000000b000007945 */ /* 0x000fe20003800000 */
[----:B------:R-:W-:Y:S05]  /*3360*/  @P2 BRA `(.L_x_37204) ;  /* 0x0000004000002947 */ /* 0x000fea0003800000 */
[----:B------:R-:W-:Y:S01]  /*3370*/  HFMA2.MMA R201, -RZ, RZ, 0, 0 ;  /* 0x00000000ffc97435 */ /* 0x000fe200000001ff */
[----:B------:R-:W-:Y:S05]  /*3380*/  @!P0 BRA `(.L_x_37205) ;  /* 0x0000007000008947 */ /* 0x000fea0003800000 */
[----:B-----5:R-:W-:Y:S01]  /*3390*/  HADD2.F32 R201, -RZ, R174.H0_H0 ;  /* 0x200000aeffc97230 */ /* 0x020fe20000004100 */
[----:B------:R-:W-:Y:S05]  /*33a0*/  BRA `(.L_x_37205) ;  /* 0x0000005000007947 */ /* 0x000fea0003800000 */
.L_x_37204:
[----:B0----5:R-:W-:-:S05]  /*33b0*/  HADD2.F32 R176, -RZ, R170.H0_H0 ;  /* 0x200000aaffb07230 */ /* 0x021fca0000004100 */
[----:B------:R-:W-:-:S04]  /*33c0*/  FMUL.FTZ R176, R176, c[0x0][0x1ec] ;  /* 0x00007b00b0b07a20 */ /* 0x000fc80000410000 */
[----:B------:R-:W-:Y:S01]  /*33d0*/  FMUL.FTZ R201, R240, R176 ;  /* 0x000000b0f0c97220 */ /* 0x000fe20000410000 */
[----:B------:R-:W-:-:S05]  /*33e0*/  @P0 HADD2.F32 R176, -RZ, R174.H0_H0 ;  /* 0x200000aeffb00230 */ /* 0x000fca0000004100 */
[----:B------:R-:W-:Y:S02]  /*33f0*/  @P0 FADD.FTZ R201, R176, R201 ;  /* 0x000000c9b0c90221 */ /* 0x000fe40000010000 */
.L_x_37205:
[----:B------:R-:W-:Y:S05]  /*3400*/  BSYNC B0 ;  /* 0x0000000000007941 */ /* 0x000fea0003800000 */
.L_x_37203:
[----:B------:R-:W-:Y:S01]  /*3410*/  BSSY B0, `(.L_x_37206) ;  /* 0x000000b000007945 */ /* 0x000fe20003800000 */
[----:B------:R-:W-:Y:S05]  /*3420*/  @P2 BRA `(.L_x_37207) ;  /* 0x0000004000002947 */ /* 0x000fea0003800000 */
[----:B------:R-:W-:Y:S01]  /*3430*/  MOV R200, RZ ;  /* 0x000000ff00c87202 */ /* 0x000fe20000000f00 */
[----:B------:R-:W-:Y:S05]  /*3440*/  @!P0 BRA `(.L_x_37208) ;  /* 0x0000007000008947 */ /* 0x000fea0003800000 */
[----:B-----5:R-:W-:Y:S01]  /*3450*/  HADD2.F32 R200, -RZ, R174.H1_H1 ;  /* 0x300000aeffc87230 */ /* 0x020fe20000004100 */
[----:B------:R-:W-:Y:S05]  /*3460*/  BRA `(.L_x_37208) ;  /* 0x0000005000007947 */ /* 0x000fea0003800000 */
.L_x_37207:
[----:B0----5:R-:W-:-:S05]  /*3470*/  HADD2.F32 R176, -RZ, R170.H1_H1 ;  /* 0x300000aaffb07230 */ /* 0x021fca0000004100 */
[----:B------:R-:W-:-:S04]  /*3480*/  FMUL.FTZ R176, R176, c[0x0][0x1ec] ;  /* 0x00007b00b0b07a20 */ /* 0x000fc80000410000 */
[----:B------:R-:W-:Y:S01]  /*3490*/  FMUL.FTZ R200, R241, R176 ;  /* 0x000000b0f1c87220 */ /* 0x000fe20000410000 */
[----:B------:R-:W-:-:S05]  /*34a0*/  @P0 HADD2.F32 R176, -RZ, R174.H1_H1 ;  /* 0x300000aeffb00230 */ /* 0x000fca0000004100 */
[----:B------:R-:W-:Y:S02]  /*34b0*/  @P0 FADD.FTZ R200, R176, R200 ;  /* 0x000000c8b0c80221 */ /* 0x000fe40000010000 */
.L_x_37208:
[----:B------:R-:W-:Y:S05]  /*34c0*/  BSYNC B0 ;  /* 0x0000000000007941 */ /* 0x000fea0003800000 */
.L_x_37206:
[----:B------:R-:W-:Y:S01]  /*34d0*/  BSSY B0, `(.L_x_37209) ;  /* 0x000000b000007945 */ /* 0x000fe20003800000 */
[----:B------:R-:W-:Y:S05]  /*34e0*/  @P2 BRA `(.L_x_37210) ;  /* 0x0000004000002947 */ /* 0x000fea0003800000 */
[----:B------:R-:W-:Y:S01]  /*34f0*/  HFMA2.MMA R199, -RZ, RZ, 0, 0 ;  /* 0x00000000ffc77435 */ /* 0x000fe200000001ff */
[----:B------:R-:W-:Y:S05]  /*3500*/  @!P0 BRA `(.L_x_37211) ;  /* 0x0000007000008947 */ /* 0x000fea0003800000 */
[----:B-----5:R-:W-:Y:S01]  /*3510*/  HADD2.F32 R199, -RZ, R175.H0_H0 ;  /* 0x200000afffc77230 */ /* 0x020fe20000004100 */
[----:B------:R-:W-:Y:S05]  /*3520*/  BRA `(.L_x_37211) ;  /* 0x0000005000007947 */ /* 0x000fea0003800000 */
.L_x_37210:
[----:B0----5:R-:W-:-:S05]  /*3530*/  HADD2.F32 R176, -RZ, R171.H0_H0 ;  /* 0x200000abffb07230 */ /* 0x021fca0000004100 */
[----:B------:R-:W-:-:S04]  /*3540*/  FMUL.FTZ R176, R176, c[0x0][0x1ec] ;  /* 0x00007b00b0b07a20 */ /* 0x000fc80000410000 */
[----:B------:R-:W-:Y:S01]  /*3550*/  FMUL.FTZ R199, R242, R176 ;  /* 0x000000b0f2c77220 */ /* 0x000fe20000410000 */
[----:B------:R-:W-:-:S05]  /*3560*/  @P0 HADD2.F32 R176, -RZ, R175.H0_H0 ;  /* 0x200000afffb00230 */ /* 0x000fca0000004100 */
[----:B------:R-:W-:Y:S02]  /*3570*/  @P0 FADD.FTZ R199, R176, R199 ;  /* 0x000000c7b0c70221 */ /* 0x000fe40000010000 */
.L_x_37211:
[----:B------:R-:W-:Y:S05]  /*3580*/  BSYNC B0 ;  /* 0x0000000000007941 */ /* 0x000fea0003800000 */
.L_x_37209:
[----:B------:R-:W-:Y:S01]  /*3590*/  BSSY B0, `(.L_x_37212) ;  /* 0x000000b000007945 */ /* 0x000fe20003800000 */
[----:B------:R-:W-:Y:S05]  /*35a0*/  @P2 BRA `(.L_x_37213) ;  /* 0x0000004000002947 */ /* 0x000fea0003800000 */
[----:B------:R-:W-:Y:S01]  /*35b0*/  MOV R198, RZ ;  /* 0x000000ff00c67202 */ /* 0x000fe20000000f00 */
[----:B------:R-:W-:Y:S05]  /*35c0*/  @!P0 BRA `(.L_x_37214) ;  /* 0x0000007000008947 */ /* 0x000fea0003800000 */
[----:B-----5:R-:W-:Y:S01]  /*35d0*/  HADD2.F32 R198, -RZ, R175.H1_H1 ;  /* 0x300000afffc67230 */ /* 0x020fe20000004100 */
[----:B------:R-:W-:Y:S05]  /*35e0*/  BRA `(.L_x_37214) ;  /* 0x0000005000007947 */ /* 0x000fea0003800000 */
.L_x_37213:
[----:B0----5:R-:W-:-:S05]  /*35f0*/  HADD2.F32 R176, -RZ, R171.H1_H1 ;  /* 0x300000abffb07230 */ /* 0x021fca0000004100 */
[----:B------:R-:W-:-:S04]  /*3600*/  FMUL.FTZ R176, R176, c[0x0][0x1ec] ;  /* 0x00007b00b0b07a20 */ /* 0x000fc80000410000 */
[----:B------:R-:W-:Y:S01]  /*3610*/  FMUL.FTZ R198, R243, R176 ;  /* 0x000000b0f3c67220 */ /* 0x000fe20000410000 */
[----:B------:R-:W-:-:S05]  /*3620*/  @P0 HADD2.F32 R176, -RZ, R175.H1_H1 ;  /* 0x300000afffb00230 */ /* 0x000fca0000004100 */
[----:B------:R-:W-:Y:S02]  /*3630*/  @P0 FADD.FTZ R198, R176, R198 ;  /* 0x000000c6b0c60221 */ /* 0x000fe40000010000 */
.L_x_37214:
[----:B------:R-:W-:Y:S05]  /*3640*/  BSYNC B0 ;  /* 0x0000000000007941 */ /* 0x000fea0003800000 */
.L_x_37212:
        /* <DEDUP_REMOVED lines=18> */
.L_x_37216:
[----:B0----5:R-:W-:-:S05]  /*3770*/  HADD2.F32 R176, -RZ, R168.H0_H0 ;  /* 0x200000a8ffb07230 */ /* 0x021fca0000004100 */
[----:B------:R-:W-:-:S04]  /*3780*/  FMUL.FTZ R176, R176, c[0x0][0x1ec] ;  /* 0x00007b00b0b07a20 */ /* 0x000fc80000410000 */
[----:B------:R-:W-:Y:S01]  /*3790*/  FMUL.FTZ R213, R136, R176 ;  /* 0x000000b088d57220 */ /* 0x000fe20000410000 */
[----:B------:R-:W-:-:S05]  /*37a0*/  @P0 HADD2.F32 R176, -RZ, R172.H0_H0 ;  /* 0x200000acffb00230 */ /* 0x000fca0000004100 */
[----:B------:R-:W-:Y:S02]  /*37b0*/  @P0 FADD.FTZ R213, R176, R213 ;  /* 0x000000d5b0d50221 */ /* 0x000fe40000010000 */
.L_x_37217:
[----:B------:R-:W-:Y:S05]  /*37c0*/  BSYNC B0 ;  /* 0x0000000000007941 */ /* 0x000fea0003800000 */
.L_x_37215:
[----:B------:R-:W-:Y:S01]  /*37d0*/  BSSY B0, `(.L_x_37218) ;  /* 0x000000b000007945 */ /* 0x000fe20003800000 */
[----:B------:R-:W-:Y:S05]  /*37e0*/  @P2 BRA `(.L_x_37219) ;  /* 0x0000004000002947 */ /* 0x000fea0003800000 */
[----:B------:R-:W-:Y:S01]  /*37f0*/  MOV R212, RZ ;  /* 0x000000ff00d47202 */ /* 0x000fe20000000f00 */
[----:B------:R-:W-:Y:S05]  /*3800*/  @!P0 BRA `(.L_x_37220) ;  /* 0x0000007000008947 */ /* 0x000fea0003800000 */
[----:B-----5:R-:W-:Y:S01]  /*3810*/  HADD2.F32 R212, -RZ, R172.H1_H1 ;  /* 0x300000acffd47230 */ /* 0x020fe20000004100 */
[----:B------:R-:W-:Y:S05]  /*3820*/  BRA `(.L_x_37220) ;  /* 0x0000005000007947 */ /* 0x000fea0003800000 */
.L_x_37219:
[----:B0----5:R-:W-:-:S05]  /*3830*/  HADD2.F32 R176, -RZ, R168.H1_H1 ;  /* 0x300000a8ffb07230 */ /* 0x021fca0000004100 */
[----:B------:R-:W-:-:S04]  /*3840*/  FMUL.FTZ R176, R176, c[0x0][0x1ec] ;  /* 0x00007b00b0b07a20 */ /* 0x000fc80000410000 */
[----:B------:R-:W-:Y:S01]  /*3850*/  FMUL.FTZ R212, R137, R176 ;  /* 0x000000b089d47220 */ /* 0x000fe20000410000 */
[----:B------:R-:W-:-:S05]  /*3860*/  @P0 HADD2.F32 R176, -RZ, R172.H1_H1 ;  /* 0x300000acffb00230 */ /* 0x000fca0000004100 */
[----:B------:R-:W-:Y:S02]  /*3870*/  @P0 FADD.FTZ R212, R176, R212 ;  /* 0x000000d4b0d40221 */ /* 0x000fe40000010000 */
.L_x_37220:
[----:B------:R-:W-:Y:S05]  /*3880*/  BSYNC B0 ;  /* 0x0000000000007941 */ /* 0x000fea0003800000 */
.L_x_37218:
[----:B------:R-:W-:Y:S01]  /*3890*/  BSSY B0, `(.L_x_37221) ;  /* 0x000000b000007945 */ /* 0x000fe20003800000 */
[----:B------:R-:W-:Y:S05]  /*38a0*/  @P2 BRA `(.L_x_37222) ;  /* 0x0000004000002947 */ /* 0x000fea0003800000 */
[----:B------:R-:W-:Y:S01]  /*38b0*/  HFMA2.MMA R211, -RZ, RZ, 0, 0 ;  /* 0x00000000ffd37435 */ /* 0x000fe200000001ff */
[----:B------:R-:W-:Y:S05]  /*38c0*/  @!P0 BRA `(.L_x_37223) ;  /* 0x0000007000008947 */ /* 0x000fea0003800000 */
[----:B-----5:R-:W-:Y:S01]  /*38d0*/  HADD2.F32 R211, -RZ, R173.H0_H0 ;  /* 0x200000adffd37230 */ /* 0x020fe20000004100 */
[----:B------:R-:W-:Y:S05]  /*38e0*/  BRA `(.L_x_37223) ;  /* 0x0000005000007947 */ /* 0x000fea0003800000 */
.L_x_37222:
[----:B0----5:R-:W-:-:S05]  /*38f0*/  HADD2.F32 R176, -RZ, R169.H0_H0 ;  /* 0x200000a9ffb07230 */ /* 0x021fca0000004100 */
[----:B------:R-:W-:-:S04]  /*3900*/  FMUL.FTZ R176, R176, c[0x0][0x1ec] ;  /* 0x00007b00b0b07a20 */ /* 0x000fc80000410000 */
[----:B------:R-:W-:Y:S01]  /*3910*/  FMUL.FTZ R211, R138, R176 ;  /* 0x000000b08ad37220 */ /* 0x000fe20000410000 */
[----:B------:R-:W-:-:S05]  /*3920*/  @P0 HADD2.F32 R176, -RZ, R173.H0_H0 ;  /* 0x200000adffb00230 */ /* 0x000fca0000004100 */
[----:B------:R-:W-:Y:S02]  /*3930*/  @P0 FADD.FTZ R211, R176, R211 ;  /* 0x000000d3b0d30221 */ /* 0x000fe40000010000 */
.L_x_37223:
[----:B------:R-:W-:Y:S05]  /*3940*/  BSYNC B0 ;  /* 0x0000000000007941 */ /* 0x000fea0003800000 */
.L_x_37221:
[----:B------:R-:W-:Y:S01]  /*3950*/  BSSY B0, `(.L_x_37224) ;  /* 0x000000b000007945 */ /* 0x000fe20003800000 */
[----:B------:R-:W-:Y:S05]  /*3960*/  @P2 BRA `(.L_x_37225) ;  /* 0x0000004000002947 */ /* 0x000fea0003800000 */
[----:B------:R-:W-:Y:S01]  /*3970*/  MOV R210, RZ ;  /* 0x000000ff00d27202 */ /* 0x000fe20000000f00 */
[----:B------:R-:W-:Y:S05]  /*3980*/  @!P0 BRA `(.L_x_37226) ;  /* 0x0000007000008947 */ /* 0x000fea0003800000 */
[----:B-----5:R-:W-:Y:S01]  /*3990*/  HADD2.F32 R210, -RZ, R173.H1_H1 ;  /* 0x300000adffd27230 */ /* 0x020fe20000004100 */
[----:B------:R-:W-:Y:S05]  /*39a0*/  BRA `(.L_x_37226) ;  /* 0x0000005000007947 */ /* 0x000fea0003800000 */
.L_x_37225:
[----:B0----5:R-:W-:-:S05]  /*39b0*/  HADD2.F32 R176, -RZ, R169.H1_H1 ;  /* 0x300000a9ffb07230 */ /* 0x021fca0000004100 */
[----:B------:R-:W-:-:S04]  /*39c0*/  FMUL.FTZ R176, R176, c[0x0][0x1ec] ;  /* 0x00007b00b0b07a20 */ /* 0x000fc80000410000 */
[----:B------:R-:W-:Y:S01]  /*39d0*/  FMUL.FTZ R210, R139, R176 ;  /* 0x000000b08bd27220 */ /* 0x000fe20000410000 */
[----:B------:R-:W-:-:S05]  /*39e0*/  @P0 HADD2.F32 R176, -RZ, R173.H1_H1 ;  /* 0x300000adffb00230 */ /* 0x000fca0000004100 */
[----:B------:R-:W-:Y:S02]  /*39f0*/  @P0 FADD.FTZ R210, R176, R210 ;  /* 0x000000d2b0d20221 */ /* 0x000fe40000010000 */
.L_x_37226:
[----:B------:R-:W-:Y:S05]  /*3a00*/  BSYNC B0 ;  /* 0x0000000000007941 */ /* 0x000fea0003800000 */
.L_x_37224:
[----:B------:R-:W-:Y:S01]  /*3a10*/  BSSY B0, `(.L_x_37227) ;  /* 0x000000b000007945 */ /* 0x000fe20003800000 */
[----:B------:R-:W-:Y:S05]  /*3a20*/  @P2 BRA `(.L_x_37228) ;  /* 0x0000004000002947 */ /* 0x000fea0003800000 */
[----:B------:R-:W-:Y:S01]  /*3a30*/  HFMA2.MMA R209, -RZ, RZ, 0, 0 ;  /* 0x00000000ffd17435 */ /* 0x000fe200000001ff */
[----:B------:R-:W-:Y:S05]  /*3a40*/  @!P0 BRA `(.L_x_37229) ;  /* 0x0000007000008947 */ /* 0x000fea0003800000 */
[----:B-----5:R-:W-:Y:S01]  /*3a50*/  HADD2.F32 R209, -RZ, R174.H0_H0 ;  /* 0x200000aeffd17230 */ /* 0x020fe20000004100 */
[----:B------:R-:W-:Y:S05]  /*3a60*/  BRA `(.L_x_37229) ;  /* 0x0000005000007947 */ /* 0x000fea0003800000 */
.L_x_37228:
[----:B0----5:R-:W-:-:S05]  /*3a70*/  HADD2.F32 R176, -RZ, R170.H0_H0 ;  /* 0x200000aaffb07230 */ /* 0x021fca0000004100 */
[----:B------:R-:W-:-:S04]  /*3a80*/  FMUL.FTZ R176, R176, c[0x0][0x1ec] ;  /* 0x00007b00b0b07a20 */ /* 0x000fc80000410000 */
[----:B------:R-:W-:Y:S01]  /*3a90*/  FMUL.FTZ R209, R140, R176 ;  /* 0x000000b08cd17220 */ /* 0x000fe20000410000 */
[----:B------:R-:W-:-:S05]  /*3aa0*/  @P0 HADD2.F32 R176, -RZ, R174.H0_H0 ;  /* 0x200000aeffb00230 */ /* 0x000fca0000004100 */
[----:B------:R-:W-:Y:S02]  /*3ab0*/  @P0 FADD.FTZ R209, R176, R209 ;  /* 0x000000d1b0d10221 */ /* 0x000fe40000010000 */
.L_x_37229:
[----:B------:R-:W-:Y:S05]  /*3ac0*/  BSYNC B0 ;  /* 0x0000000000007941 */ /* 0x000fea0003800000 */
.L_x_37227:
[----:B------:R-:W-:Y:S01]  /*3ad0*/  BSSY B0, `(.L_x_37230) ;  /* 0x000000b000007945 */ /* 0x000fe20003800000 */
[----:B------:R-:W-:Y:S05]  /*3ae0*/  @P2 BRA `(.L_x_37231) ;  /* 0x0000004000002947 */ /* 0x000fea0003800000 */
[----:B------:R-:W-:Y:S01]  /*3af0*/  MOV R208, RZ ;  /* 0x000000ff00d07202 */ /* 0x000fe20000000f00 */
[----:B------:R-:W-:Y:S05]  /*3b00*/  @!P0 BRA `(.L_x_37232) ;  /* 0x0000007000008947 */ /* 0x000fea0003800000 */
[----:B-----5:R-:W-:Y:S01]  /*3b10*/  HADD2.F32 R208, -RZ, R174.H1_H1 ;  /* 0x300000aeffd07230 */ /* 0x020fe20000004100 */
[----:B------:R-:W-:Y:S05]  /*3b20*/  BRA `(.L_x_37232) ;  /* 0x0000005000007947 */ /* 0x000fea0003800000 */
.L_x_37231:
[----:B0----5:R-:W-:-:S05]  /*3b30*/  HADD2.F32 R176, -RZ, R170.H1_H1 ;  /* 0x300000aaffb07230 */ /* 0x021fca0000004100 */
[----:B------:R-:W-:-:S04]  /*3b40*/  FMUL.FTZ R176, R176, c[0x0][0x1ec] ;  /* 0x00007b00b0b07a20 */ /* 0x000fc80000410000 */
[----:B------:R-:W-:Y:S01]  /*3b50*/  FMUL.FTZ R208, R141, R176 ;  /* 0x000000b08dd07220 */ /* 0x000fe20000410000 */
[----:B------:R-:W-:-:S05]  /*3b60*/  @P0 HADD2.F32 R176, -RZ, R174.H1_H1 ;  /* 0x300000aeffb00230 */ /* 0x000fca0000004100 */
[----:B------:R-:W-:Y:S02]  /*3b70*/  @P0 FADD.FTZ R208, R176, R208 ;  /* 0x000000d0b0d00221 */ /* 0x000fe40000010000 */
.L_x_37232:
[----:B------:R-:W-:Y:S05]  /*3b80*/  BSYNC B0 ;  /* 0x0000000000007941 */ /* 0x000fea0003800000 */
.L_x_37230:
[----:B------:R-:W-:Y:S01]  /*3b90*/  BSSY B0, `(.L_x_37233) ;  /* 0x000000b000007945 */ /* 0x000fe20003800000 */
[----:B------:R-:W-:Y:S05]  /*3ba0*/  @P2 BRA `(.L_x_37234) ;  /* 0x0000004000002947 */ /* 0x000fea0003800000 */
[----:B------:R-:W-:Y:S01]  /*3bb0*/  HFMA2.MMA R207, -RZ, RZ, 0, 0 ;  /* 0x00000000ffcf7435 */ /* 0x000fe200000001ff */
[----:B------:R-:W-:Y:S05]  /*3bc0*/  @!P0 BRA `(.L_x_37235) ;  /* 0x0000007000008947 */ /* 0x000fea0003800000 */
[----:B-----5:R-:W-:Y:S01]  /*3bd0*/  HADD2.F32 R207, -RZ, R175.H0_H0 ;  /* 0x200000afffcf7230 */ /* 0x020fe20000004100 */
[----:B------:R-:W-:Y:S05]  /*3be0*/  BRA `(.L_x_37235) ;  /* 0x0000005000007947 */ /* 0x000fea0003800000 */
.L_x_37234:
[----:B0----5:R-:W-:-:S05]  /*3bf0*/  HADD2.F32 R176, -RZ, R171.H0_H0 ;  /* 0x200000abffb07230 */ /* 0x021fca0000004100 */
[----:B------:R-:W-:-:S04]  /*3c00*/  FMUL.FTZ R176, R176, c[0x0][0x1ec] ;  /* 0x00007b00b0b07a20 */ /* 0x000fc80000410000 */
[----:B------:R-:W-:Y:S01]  /*3c10*/  FMUL.FTZ R207, R142, R176 ;  /* 0x000000b08ecf7220 */ /* 0x000fe20000410000 */
[----:B------:R-:W-:-:S05]  /*3c20*/  @P0 HADD2.F32 R176, -RZ, R175.H0_H0 ;  /* 0x200000afffb00230 */ /* 0x000fca0000004100 */
[----:B------:R-:W-:Y:S02]  /*3c30*/  @P0 FADD.FTZ R207, R176, R207 ;  /* 0x000000cfb0cf0221 */ /* 0x000fe40000010000 */
.L_x_37235:
[----:B------:R-:W-:Y:S05]  /*3c40*/  BSYNC B0 ;  /* 0x0000000000007941 */ /* 0x000fea0003800000 */
.L_x_37233:
[----:B------:R-:W-:Y:S01]  /*3c50*/  BSSY B0, `(.L_x_37236) ;  /* 0x000000b000007945 */ /* 0x000fe20003800000 */
[----:B------:R-:W-:Y:S05]  /*3c60*/  @P2 BRA `(.L_x_37237) ;  /* 0x0000004000002947 */ /* 0x000fea0003800000 */
[----:B------:R-:W-:Y:S01]  /*3c70*/  MOV R206, RZ ;  /* 0x000000ff00ce7202 */ /* 0x000fe20000000f00 */
[----:B------:R-:W-:Y:S05]  /*3c80*/  @!P0 BRA `(.L_x_37238) ;  /* 0x0000007000008947 */ /* 0x000fea0003800000 */
[----:B-----5:R-:W-:Y:S01]  /*3c90*/  HADD2.F32 R206, -RZ, R175.H1_H1 ;  /* 0x300000afffce7230 */ /* 0x020fe20000004100 */
[----:B------:R-:W-:Y:S05]  /*3ca0*/  BRA `(.L_x_37238) ;  /* 0x0000005000007947 */ /* 0x000fea0003800000 */
.L_x_37237:
[----:B0----5:R-:W-:-:S05]  /*3cb0*/  HADD2.F32 R176, -RZ, R171.H1_H1 ;  /* 0x300000abffb07230 */ /* 0x021fca0000004100 */
[----:B------:R-:W-:-:S04]  /*3cc0*/  FMUL.FTZ R176, R176, c[0x0][0x1ec] ;  /* 0x00007b00b0b07a20 */ /* 0x000fc80000410000 */
[----:B------:R-:W-:Y:S01]  /*3cd0*/  FMUL.FTZ R206, R143, R176 ;  /* 0x000000b08fce7220 */ /* 0x000fe20000410000 */
[----:B------:R-:W-:-:S05]  /*3ce0*/  @P0 HADD2.F32 R176, -RZ, R175.H1_H1 ;  /* 0x300000afffb00230 */ /* 0x000fca0000004100 */
[----:B------:R-:W-:Y:S02]  /*3cf0*/  @P0 FADD.FTZ R206, R176, R206 ;  /* 0x000000ceb0ce0221 */ /* 0x000fe40000010000 */
.L_x_37238:
[----:B------:R-:W-:Y:S05]  /*3d00*/  BSYNC B0 ;  /* 0x0000000000007941 */ /* 0x000fea0003800000 */
.L_x_37236:
        /* <DEDUP_REMOVED lines=18> */
.L_x_37240:
[----:B0----5:R-:W-:-:S05]  /*3e30*/  HADD2.F32 R176, -RZ, R168.H0_H0 ;  /* 0x200000a8ffb07230 */ /* 0x021fca0000004100 */
[----:B------:R-:W-:-:S04]  /*3e40*/  FMUL.FTZ R176, R176, c[0x0][0x1ec] ;  /* 0x00007b00b0b07a20 */ /* 0x000fc80000410000 */
[----:B------:R-:W-:Y:S01]  /*3e50*/  FMUL.FTZ R223, R144, R176 ;  /* 0x000000b090df7220 */ /* 0x000fe20000410000 */
[----:B------:R-:W-:-:S05]  /*3e60*/  @P0 HADD2.F32 R176, -RZ, R172.H0_H0 ;  /* 0x200000acffb00230 */ /* 0x000fca0000004100 */
[----:B------:R-:W-:Y:S02]  /*3e70*/  @P0 FADD.FTZ R223, R176, R223 ;  /* 0x000000dfb0df0221 */ /* 0x000fe40000010000 */
.L_x_37241:
[----:B------:R-:W-:Y:S05]  /*3e80*/  BSYNC B0 ;  /* 0x0000000000007941 */ /* 0x000fea0003800000 */
.L_x_37239:
[----:B------:R-:W-:Y:S01]  /*3e90*/  BSSY B0, `(.L_x_37242) ;  /* 0x000000b000007945 */ /* 0x000fe20003800000 */
[----:B------:R-:W-:Y:S05]  /*3ea0*/  @P2 BRA `(.L_x_37243) ;  /* 0x0000004000002947 */ /* 0x000fea0003800000 */
[----:B------:R-:W-:Y:S01]  /*3eb0*/  MOV R222, RZ ;  /* 0x000000ff00de7202 */ /* 0x000fe20000000f00 */
[----:B------:R-:W-:Y:S05]  /*3ec0*/  @!P0 BRA `(.L_x_37244) ;  /* 0x0000007000008947 */ /* 0x000fea0003800000 */
[----:B-----5:R-:W-:Y:S01]  /*3ed0*/  HADD2.F32 R222, -RZ, R172.H1_H1 ;  /* 0x300000acffde7230 */ /* 0x020fe20000004100 */
[----:B------:R-:W-:Y:S05]  /*3ee0*/  BRA `(.L_x_37244) ;  /* 0x0000005000007947 */ /* 0x000fea0003800000 */
.L_x_37243:
[----:B0----5:R-:W-:-:S05]  /*3ef0*/  HADD2.F32 R176, -RZ, R168.H1_H1 ;  /* 0x300000a8ffb07230 */ /* 0x021fca0000004100 */
[----:B------:R-:W-:-:S04]  /*3f00*/  FMUL.FTZ R176, R176, c[0x0][0x1ec] ;  /* 0x00007b00b0b07a20 */ /* 0x000fc80000410000 */
[----:B------:R-:W-:Y:S01]  /*3f10*/  FMUL.FTZ R222, R145, R176 ;  /* 0x000000b091de7220 */ /* 0x000fe20000410000 */
[----:B------:R-:W-:-:S05]  /*3f20*/  @P0 HADD2.F32 R176, -RZ, R172.H1_H1 ;  /* 0x300000acffb00230 */ /* 0x000fca0000004100 */
[----:B------:R-:W-:Y:S02]  /*3f30*/  @P0 FADD.FTZ R222, R176, R222 ;  /* 0x000000deb0de0221 */ /* 0x000fe40000010000 */
.L_x_37244:
[----:B------:R-:W-:Y:S05]  /*3f40*/  BSYNC B0 ;  /* 0x0000000000007941 */ /* 0x000fea0003800000 */
.L_x_37242:
[----:B------:R-:W-:Y:S01]  /*3f50*/  BSSY B0, `(.L_x_37245) ;  /* 0x000000b000007945 */ /* 0x000fe20003800000 */
[----:B------:R-:W-:Y:S05]  /*3f60*/  @P2 BRA `(.L_x_37246) ;  /* 0x0000004000002947 */ /* 0x000fea0003800000 */
[----:B------:R-:W-:Y:S01]  /*3f70*/  HFMA2.MMA R221, -RZ, RZ, 0, 0 ;  /* 0x00000000ffdd7435 */ /* 0x000fe200000001ff */
[----:B------:R-:W-:Y:S05]  /*3f80*/  @!P0 BRA `(.L_x_37247) ;  /* 0x0000007000008947 */ /* 0x000fea0003800000 */
[----:B-----5:R-:W-:Y:S01]  /*3f90*/  HADD2.F32 R221, -RZ, R173.H0_H0 ;  /* 0x200000adffdd7230 */ /* 0x020fe20000004100 */
[----:B------:R-:W-:Y:S05]  /*3fa0*/  BRA `(.L_x_37247) ;  /* 0x0000005000007947 */ /* 0x000fea0003800000 */
.L_x_37246:
[----:B0----5:R-:W-:-:S05]  /*3fb0*/  HADD2.F32 R176, -RZ, R169.H0_H0 ;  /* 0x200000a9ffb07230 */ /* 0x021fca0000004100 */
[----:B------:R-:W-:-:S04]  /*3fc0*/  FMUL.FTZ R176, R176, c[0x0][0x1ec] ;  /* 0x00007b00b0b07a20 */ /* 0x000fc80000410000 */
[----:B------:R-:W-:Y:S01]  /*3fd0*/  FMUL.FTZ R221, R146, R176 ;  /* 0x000000b092dd7220 */ /* 0x000fe20000410000 */
[----:B------:R-:W-:-:S05]  /*3fe0*/  @P0 HADD2.F32 R176, -RZ, R173.H0_H0 ;  /* 0x200000adffb00230 */ /* 0x000fca0000004100 */
[----:B------:R-:W-:Y:S02]  /*3ff0*/  @P0 FADD.FTZ R221, R176, R221 ;  /* 0x000000ddb0dd0221 */ /* 0x000fe40000010000 */
.L_x_37247:
[----:B------:R-:W-:Y:S05]  /*4000*/  BSYNC B0 ;  /* 0x0000000000007941 */ /* 0x000fea0003800000 */
.L_x_37245:
[----:B------:R-:W-:Y:S01]  /*4010*/  BSSY B0, `(.L_x_37248) ;  /* 0x000000b000007945 */ /* 0x000fe20003800000 */
[----:B------:R-:W-:Y:S05]  /*4020*/  @P2 BRA `(.L_x_37249) ;  /* 0x0000004000002947 */ /* 0x000fea0003800000 */
[----:B------:R-:W-:Y:S01]  /*4030*/  MOV R220, RZ ;  /* 0x000000ff00dc7202 */ /* 0x000fe20000000f00 */
[----:B------:R-:W-:Y:S05]  /*4040*/  @!P0 BRA `(.L_x_37250) ;  /* 0x0000007000008947 */ /* 0x000fea0003800000 */
[----:B-----5:R-:W-:Y:S01]  /*4050*/  HADD2.F32 R220, -RZ, R173.H1_H1 ;  /* 0x300000adffdc7230 */ /* 0x020fe20000004100 */
[----:B------:R-:W-:Y:S05]  /*4060*/  BRA `(.L_x_37250) ;  /* 0x0000005000007947 */ /* 0x000fea0003800000 */
.L_x_37249:
[----:B0----5:R-:W-:-:S05]  /*4070*/  HADD2.F32 R176, -RZ, R169.H1_H1 ;  /* 0x300000a9ffb07230 */ /* 0x021fca0000004100 */
[----:B------:R-:W-:-:S04]  /*4080*/  FMUL.FTZ R176, R176, c[0x0][0x1ec] ;  /* 0x00007b00b0b07a20 */ /* 0x000fc80000410000 */
[----:B------:R-:W-:Y:S01]  /*4090*/  FMUL.FTZ R220, R147, R176 ;  /* 0x000000b093dc7220 */ /* 0x000fe20000410000 */
[----:B------:R-:W-:-:S05]  /*40a0*/  @P0 HADD2.F32 R176, -RZ, R173.H1_H1 ;  /* 0x300000adffb00230 */ /* 0x000fca0000004100 */
[----:B------:R-:W-:Y:S02]  /*40b0*/  @P0 FADD.FTZ R220, R176, R220 ;  /* 0x000000dcb0dc0221 */ /* 0x000fe40000010000 */
.L_x_37250:
[----:B------:R-:W-:Y:S05]  /*40c0*/  BSYNC B0 ;  /* 0x0000000000007941 */ /* 0x000fea0003800000 */
.L_x_37248:
[----:B------:R-:W-:Y:S01]  /*40d0*/  BSSY B0, `(.L_x_37251) ;  /* 0x000000b000007945 */ /* 0x000fe20003800000 */
[----:B------:R-:W-:Y:S05]  /*40e0*/  @P2 BRA `(.L_x_37252) ;  /* 0x0000004000002947 */ /* 0x000fea0003800000 */
[----:B------:R-:W-:Y:S01]  /*40f0*/  HFMA2.MMA R219, -RZ, RZ, 0, 0 ;  /* 0x00000000ffdb7435 */ /* 0x000fe200000001ff */
[----:B------:R-:W-:Y:S05]  /*4100*/  @!P0 BRA `(.L_x_37253) ;  /* 0x0000007000008947 */ /* 0x000fea0003800000 */
[----:B-----5:R-:W-:Y:S01]  /*4110*/  HADD2.F32 R219, -RZ, R174.H0_H0 ;  /* 0x200000aeffdb7230 */ /* 0x020fe20000004100 */
[----:B------:R-:W-:Y:S05]  /*4120*/  BRA `(.L_x_37253) ;  /* 0x0000005000007947 */ /* 0x000fea0003800000 */
.L_x_37252:
[----:B0----5:R-:W-:-:S05]  /*4130*/  HADD2.F32 R176, -RZ, R170.H0_H0 ;  /* 0x200000aaffb07230 */ /* 0x021fca0000004100 */
[----:B------:R-:W-:-:S04]  /*4140*/  FMUL.FTZ R176, R176, c[0x0][0x1ec] ;  /* 0x00007b00b0b07a20 */ /* 0x000fc80000410000 */
[----:B------:R-:W-:Y:S01]  /*4150*/  FMUL.FTZ R219, R148, R176 ;  /* 0x000000b094db7220 */ /* 0x000fe20000410000 */
[----:B------:R-:W-:-:S05]  /*4160*/  @P0 HADD2.F32 R176, -RZ, R174.H0_H0 ;  /* 0x200000aeffb00230 */ /* 0x000fca0000004100 */
[----:B------:R-:W-:Y:S02]  /*4170*/  @P0 FADD.FTZ R219, R176, R219 ;  /* 0x000000dbb0db0221 */ /* 0x000fe40000010000 */
.L_x_37253:
[----:B------:R-:W-:Y:S05]  /*4180*/  BSYNC B0 ;  /* 0x0000000000007941 */ /* 0x000fea0003800000 */
.L_x_37251:
[----:B------:R-:W-:Y:S01]  /*4190*/  BSSY B0, `(.L_x_37254) ;  /* 0x000000b000007945 */ /* 0x000fe20003800000 */
[----:B------:R-:W-:Y:S05]  /*41a0*/  @P2 BRA `(.L_x_37255) ;  /* 0x0000004000002947 */ /* 0x000fea0003800000 */
[----:B------:R-:W-:Y:S01]  /*41b0*/  MOV R218, RZ ;  /* 0x000000ff00da7202 */ /* 0x000fe20000000f00 */
[----:B------:R-:W-:Y:S05]  /*41c0*/  @!P0 BRA `(.L_x_37256) ;  /* 0x0000007000008947 */ /* 0x000fea0003800000 */
[----:B-----5:R-:W-:Y:S01]  /*41d0*/  HADD2.F32 R218, -RZ, R174.H1_H1 ;  /* 0x300000aeffda7230 */ /* 0x020fe20000004100 */
[----:B------:R-:W-:Y:S05]  /*41e0*/  BRA `(.L_x_37256) ;  /* 0x0000005000007947 */ /* 0x000fea0003800000 */
.L_x_37255:
[----:B0----5:R-:W-:-:S05]  /*41f0*/  HADD2.F32 R176, -RZ, R170.H1_H1 ;  /* 0x300000aaffb07230 */ /* 0x021fca0000004100 */
[----:B------:R-:W-:-:S04]  /*4200*/  FMUL.FTZ R176, R176, c[0x0][0x1ec] ;  /* 0x00007b00b0b07a20 */ /* 0x000fc80000410000 */
[----:B------:R-:W-:Y:S01]  /*4210*/  FMUL.FTZ R218, R149, R176 ;  /* 0x000000b095da7220 */ /* 0x000fe20000410000 */
[----:B------:R-:W-:-:S05]  /*4220*/  @P0 HADD2.F32 R176, -RZ, R174.H1_H1 ;  /* 0x300000aeffb00230 */ /* 0x000fca0000004100 */
[----:B------:R-:W-:Y:S02]  /*4230*/  @P0 FADD.FTZ R218, R176, R218 ;  /* 0x000000dab0da0221 */ /* 0x000fe40000010000 */
.L_x_37256:
[----:B------:R-:W-:Y:S05]  /*4240*/  BSYNC B0 ;  /* 0x0000000000007941 */ /* 0x000fea0003800000 */
.L_x_37254:
[----:B------:R-:W-:Y:S01]  /*4250*/  BSSY B0, `(.L_x_37257) ;  /* 0x000000b000007945 */ /* 0x000fe20003800000 */
[----:B------:R-:W-:Y:S05]  /*4260*/  @P2 BRA `(.L_x_37258) ;  /* 0x0000004000002947 */ /* 0x000fea0003800000 */
[----:B------:R-:W-:Y:S01]  /*4270*/  HFMA2.MMA R217, -RZ, RZ, 0, 0 ;  /* 0x00000000ffd97435 */ /* 0x000fe200000001ff */
[----:B------:R-:W-:Y:S05]  /*4280*/  @!P0 BRA `(.L_x_37259) ;  /* 0x0000007000008947 */ /* 0x000fea0003800000 */
[----:B-----5:R-:W-:Y:S01]  /*4290*/  HADD2.F32 R217, -RZ, R175.H0_H0 ;  /* 0x200000afffd97230 */ /* 0x020fe20000004100 */
[----:B------:R-:W-:Y:S05]  /*42a0*/  BRA `(.L_x_37259) ;  /* 0x0000005000007947 */ /* 0x000fea0003800000 */
.L_x_37258:
[----:B0----5:R-:W-:-:S05]  /*42b0*/  HADD2.F32 R176, -RZ, R171.H0_H0 ;  /* 0x200000abffb07230 */ /* 0x021fca0000004100 */
[----:B------:R-:W-:-:S04]  /*42c0*/  FMUL.FTZ R176, R176, c[0x0][0x1ec] ;  /* 0x00007b00b0b07a20 */ /* 0x000fc80000410000 */
[----:B------:R-:W-:Y:S01]  /*42d0*/  FMUL.FTZ R217, R150, R176 ;  /* 0x000000b096d97220 */ /* 0x000fe20000410000 */
[----:B------:R-:W-:-:S05]  /*42e0*/  @P0 HADD2.F32 R176, -RZ, R175.H0_H0 ;  /* 0x200000afffb00230 */ /* 0x000fca0000004100 */
[----:B------:R-:W-:Y:S02]  /*42f0*/  @P0 FADD.FTZ R217, R176, R217 ;  /* 0x000000d9b0d90221 */ /* 0x000fe40000010000 */
.L_x_37259:
[----:B------:R-:W-:Y:S05]  /*4300*/  BSYNC B0 ;  /* 0x0000000000007941 */ /* 0x000fea0003800000 */
.L_x_37257:
[----:B------:R-:W-:Y:S01]  /*4310*/  BSSY B0, `(.L_x_37260) ;  /* 0x000000b000007945 */ /* 0x000fe20003800000 */
[----:B------:R-:W-:Y:S05]  /*4320*/  @P2 BRA `(.L_x_37261) ;  /* 0x0000004000002947 */ /* 0x000fea0003800000 */
[----:B------:R-:W-:Y:S01]  /*4330*/  MOV R216, RZ ;  /* 0x000000ff00d87202 */ /* 0x000fe20000000f00 */
[----:B------:R-:W-:Y:S05]  /*4340*/  @!P0 BRA `(.L_x_37262) ;  /* 0x0000007000008947 */ /* 0x000fea0003800000 */
[----:B-----5:R-:W-:Y:S01]  /*4350*/  HADD2.F32 R216, -RZ, R175.H1_H1 ;  /* 0x300000afffd87230 */ /* 0x020fe20000004100 */
[----:B------:R-:W-:Y:S05]  /*4360*/  BRA `(.L_x_37262) ;  /* 0x0000005000007947 */ /* 0x000fea0003800000 */
.L_x_37261:
[----:B0----5:R-:W-:-:S05]  /*4370*/  HADD2.F32 R176, -RZ, R171.H1_H1 ;  /* 0x300000abffb07230 */ /* 0x021fca0000004100 */
[----:B------:R-:W-:-:S04]  /*4380*/  FMUL.FTZ R176, R176, c[0x0][0x1ec] ;  /* 0x00007b00b0b07a20 */ /* 0x000fc80000410000 */
[----:B------:R-:W-:Y:S01]  /*4390*/  FMUL.FTZ R216, R151, R176 ;  /* 0x000000b097d87220 */ /* 0x000fe20000410000 */
[----:B------:R-:W-:-:S05]  /*43a0*/  @P0 HADD2.F32 R176, -RZ, R175.H1_H1 ;  /* 0x300000afffb00230 */ /* 0x000fca0000004100 */
[----:B------:R-:W-:Y:S02]  /*43b0*/  @P0 FADD.FTZ R216, R176, R216 ;  /* 0x000000d8b0d80221 */ /* 0x000fe40000010000 */
.L_x_37262:
[----:B------:R-:W-:Y:S05]  /*43c0*/  BSYNC B0 ;  /* 0x0000000000007941 */ /* 0x000fea0003800000 */
.L_x_37260:
        /* <DEDUP_REMOVED lines=18> */
.L_x_37264:
[----:B0----5:R-:W-:-:S05]  /*44f0*/  HADD2.F32 R176, -RZ, R168.H0_H0 ;  /* 0x200000a8ffb07230 */ /* 0x021fca0000004100 */
[----:B------:R-:W-:-:S04]  /*4500*/  FMUL.FTZ R176, R176, c[0x0][0x1ec] ;  /* 0x00007b00b0b07a20 */ /* 0x000fc80000410000 */
[----:B------:R-:W-:Y:S01]  /*4510*/  FMUL.FTZ R231, R152, R176 ;  /* 0x000000b098e77220 */ /* 0x000fe20000410000 */
[----:B------:R-:W-:-:S05]  /*4520*/  @P0 HADD2.F32 R176, -RZ, R172.H0_H0 ;  /* 0x200000acffb00230 */ /* 0x000fca0000004100 */
[----:B------:R-:W-:Y:S02]  /*4530*/  @P0 FADD.FTZ R231, R176, R231 ;  /* 0x000000e7b0e70221 */ /* 0x000fe40000010000 */
.L_x_37265:
[----:B------:R-:W-:Y:S05]  /*4540*/  BSYNC B0 ;  /* 0x0000000000007941 */ /* 0x000fea0003800000 */
.L_x_37263:
[----:B------:R-:W-:Y:S01]  /*4550*/  BSSY B0, `(.L_x_37266) ;  /* 0x000000b000007945 */ /* 0x000fe20003800000 */
[----:B------:R-:W-:Y:S05]  /*4560*/  @P2 BRA `(.L_x_37267) ;  /* 0x0000004000002947 */ /* 0x000fea0003800000 */
[----:B------:R-:W-:Y:S01]  /*4570*/  MOV R230, RZ ;  /* 0x000000ff00e67202 */ /* 0x000fe20000000f00 */
[----:B------:R-:W-:Y:S05]  /*4580*/  @!P0 BRA `(.L_x_37268) ;  /* 0x0000007000008947 */ /* 0x000fea0003800000 */
[----:B-----5:R-:W-:Y:S01]  /*4590*/  HADD2.F32 R230, -RZ, R172.H1_H1 ;  /* 0x300000acffe67230 */ /* 0x020fe20000004100 */
[----:B------:R-:W-:Y:S05]  /*45a0*/  BRA `(.L_x_37268) ;  /* 0x0000005000007947 */ /* 0x000fea0003800000 */
.L_x_37267:
[----:B0----5:R-:W-:-:S05]  /*45b0*/  HADD2.F32 R176, -RZ, R168.H1_H1 ;  /* 0x300000a8ffb07230 */ /* 0x021fca0000004100 */
[----:B------:R-:W-:-:S04]  /*45c0*/  FMUL.FTZ R176, R176, c[0x0][0x1ec] ;  /* 0x00007b00b0b07a20 */ /* 0x000fc80000410000 */
[----:B------:R-:W-:Y:S01]  /*45d0*/  FMUL.FTZ R230, R153, R176 ;  /* 0x000000b099e67220 */ /* 0x000fe20000410000 */
[----:B------:R-:W-:-:S05]  /*45e0*/  @P0 HADD2.F32 R176, -RZ, R172.H1_H1 ;  /* 0x300000acffb00230 */ /* 0x000fca0000004100 */
[----:B------:R-:W-:Y:S02]  /*45f0*/  @P0 FADD.FTZ R230, R176, R230 ;  /* 0x000000e6b0e60221 */ /* 0x000fe40000010000 */
.L_x_37268:
[----:B------:R-:W-:Y:S05]  /*4600*/  BSYNC B0 ;  /* 0x0000000000007941 */ /* 0x000fea0003800000 */
.L_x_37266:
[----:B------:R-:W-:Y:S01]  /*4610*/  BSSY B0, `(.L_x_37269) ;  /* 0x000000b000007945 */ /* 0x000fe20003800000 */
[----:B------:R-:W-:Y:S05]  /*4620*/  @P2 BRA `(.L_x_37270) ;  /* 0x0000004000002947 */ /* 0x000fea0003800000 */
[----:B------:R-:W-:Y:S01]  /*4630*/  HFMA2.MMA R229, -RZ, RZ, 0, 0 ;  /* 0x00000000ffe57435 */ /* 0x000fe200000001ff */
[----:B------:R-:W-:Y:S05]  /*4640*/  @!P0 BRA `(.L_x_37271) ;  /* 0x0000007000008947 */ /* 0x000fea0003800000 */
[----:B-----5:R-:W-:Y:S01]  /*4650*/  HADD2.F32 R229, -RZ, R173.H0_H0 ;  /* 0x200000adffe57230 */ /* 0x020fe20000004100 */
[----:B------:R-:W-:Y:S05]  /*4660*/  BRA `(.L_x_37271) ;  /* 0x0000005000007947 */ /* 0x000fea0003800000 */
.L_x_37270:
[----:B0----5:R-:W-:-:S05]  /*4670*/  HADD2.F32 R176, -RZ, R169.H0_H0 ;  /* 0x200000a9ffb07230 */ /* 0x021fca0000004100 */
[----:B------:R-:W-:-:S04]  /*4680*/  FMUL.FTZ R176, R176, c[0x0][0x1ec] ;  /* 0x00007b00b0b07a20 */ /* 0x000fc80000410000 */
[----:B------:R-:W-:Y:S01]  /*4690*/  FMUL.FTZ R229, R154, R176 ;  /* 0x000000b09ae57220 */ /* 0x000fe20000410000 */
[----:B------:R-:W-:-:S05]  /*46a0*/  @P0 HADD2.F32 R176, -RZ, R173.H0_H0 ;  /* 0x200000adffb00230 */ /* 0x000fca0000004100 */
[----:B------:R-:W-:Y:S02]  /*46b0*/  @P0 FADD.FTZ R229, R176, R229 ;  /* 0x000000e5b0e50221 */ /* 0x000fe40000010000 */
.L_x_37271:
[----:B------:R-:W-:Y:S05]  /*46c0*/  BSYNC B0 ;  /* 0x0000000000007941 */ /* 0x000fea0003800000 */
.L_x_37269:
[----:B------:R-:W-:Y:S01]  /*46d0*/  BSSY B0, `(.L_x_37272) ;  /* 0x000000b000007945 */ /* 0x000fe20003800000 */
[----:B------:R-:W-:Y:S05]  /*46e0*/  @P2 BRA `(.L_x_37273) ;  /* 0x0000004000002947 */ /* 0x000fea0003800000 */
[----:B------:R-:W-:Y:S01]  /*46f0*/  MOV R228, RZ ;  /* 0x000000ff00e47202 */ /* 0x000fe20000000f00 */
[----:B------:R-:W-:Y:S05]  /*4700*/  @!P0 BRA `(.L_x_37274) ;  /* 0x0000007000008947 */ /* 0x000fea0003800000 */
[----:B-----5:R-:W-:Y:S01]  /*4710*/  HADD2.F32 R228, -RZ, R173.H1_H1 ;  /* 0x300000adffe47230 */ /* 0x020fe20000004100 */
[----:B------:R-:W-:Y:S05]  /*4720*/  BRA `(.L_x_37274) ;  /* 0x0000005000007947 */ /* 0x000fea0003800000 */
.L_x_37273:
[----:B0----5:R-:W-:-:S05]  /*4730*/  HADD2.F32 R176, -RZ, R169.H1_H1 ;  /* 0x300000a9ffb07230 */ /* 0x021fca0000004100 */
[----:B------:R-:W-:-:S04]  /*4740*/  FMUL.FTZ R176, R176, c[0x0][0x1ec] ;  /* 0x00007b00b0b07a20 */ /* 0x000fc80000410000 */
[----:B------:R-:W-:Y:S01]  /*4750*/  FMUL.FTZ R228, R155, R176 ;  /* 0x000000b09be47220 */ /* 0x000fe20000410000 */
[----:B------:R-:W-:-:S05]  /*4760*/  @P0 HADD2.F32 R176, -RZ, R173.H1_H1 ;  /* 0x300000adffb00230 */ /* 0x000fca0000004100 */
[----:B------:R-:W-:Y:S02]  /*4770*/  @P0 FADD.FTZ R228, R176, R228 ;  /* 0x000000e4b0e40221 */ /* 0x000fe40000010000 */
.L_x_37274:
[----:B------:R-:W-:Y:S05]  /*4780*/  BSYNC B0 ;  /* 0x0000000000007941 */ /* 0x000fea0003800000 */
.L_x_37272:
[----:B------:R-:W-:Y:S01]  /*4790*/  BSSY B0, `(.L_x_37275) ;  /* 0x000000b000007945 */ /* 0x000fe20003800000 */
[----:B------:R-:W-:Y:S05]  /*47a0*/  @P2 BRA `(.L_x_37276) ;  /* 0x0000004000002947 */ /* 0x000fea0003800000 */
[----:B------:R-:W-:Y:S01]  /*47b0*/  HFMA2.MMA R227, -RZ, RZ, 0, 0 ;  /* 0x00000000ffe37435 */ /* 0x000fe200000001ff */
[----:B------:R-:W-:Y:S05]  /*47c0*/  @!P0 BRA `(.L_x_37277) ;  /* 0x0000007000008947 */ /* 0x000fea0003800000 */
[----:B-----5:R-:W-:Y:S01]  /*47d0*/  HADD2.F32 R227, -RZ, R174.H0_H0 ;  /* 0x200000aeffe37230 */ /* 0x020fe20000004100 */
[----:B------:R-:W-:Y:S05]  /*47e0*/  BRA `(.L_x_37277) ;  /* 0x0000005000007947 */ /* 0x000fea0003800000 */
.L_x_37276:
[----:B0----5:R-:W-:-:S05]  /*47f0*/  HADD2.F32 R176, -RZ, R170.H0_H0 ;  /* 0x200000aaffb07230 */ /* 0x021fca0000004100 */
[----:B------:R-:W-:-:S04]  /*4800*/  FMUL.FTZ R176, R176, c[0x0][0x1ec] ;  /* 0x00007b00b0b07a20 */ /* 0x000fc80000410000 */
[----:B------:R-:W-:Y:S01]  /*4810*/  FMUL.FTZ R227, R156, R176 ;  /* 0x000000b09ce37220 */ /* 0x000fe20000410000 */
[----:B------:R-:W-:-:S05]  /*4820*/  @P0 HADD2.F32 R176, -RZ, R174.H0_H0 ;  /* 0x200000aeffb00230 */ /* 0x000fca0000004100 */
[----:B------:R-:W-:Y:S02]  /*4830*/  @P0 FADD.FTZ R227, R176, R227 ;  /* 0x000000e3b0e30221 */ /* 0x000fe40000010000 */
.L_x_37277:
[----:B------:R-:W-:Y:S05]  /*4840*/  BSYNC B0 ;  /* 0x0000000000007941 */ /* 0x000fea0003800000 */
.L_x_37275:
[----:B------:R-:W-:Y:S01]  /*4850*/  BSSY B0, `(.L_x_37278) ;  /* 0x000000b000007945 */ /* 0x000fe20003800000 */
[----:B------:R-:W-:Y:S05]  /*4860*/  @P2 BRA `(.L_x_37279) ;  /* 0x0000004000002947 */ /* 0x000fea0003800000 */
[----:B------:R-:W-:Y:S01]  /*4870*/  MOV R226, RZ ;  /* 0x000000ff00e27202 */ /* 0x000fe20000000f00 */
[----:B------:R-:W-:Y:S05]  /*4880*/  @!P0 BRA `(.L_x_37280) ;  /* 0x0000007000008947 */ /* 0x000fea0003800000 */
[----:B-----5:R-:W-:Y:S01]  /*4890*/  HADD2.F32 R226, -RZ, R174.H1_H1 ;  /* 0x300000aeffe27230 */ /* 0x020fe20000004100 */
[----:B------:R-:W-:Y:S05]  /*48a0*/  BRA `(.L_x_37280) ;  /* 0x0000005000007947 */ /* 0x000fea0003800000 */
.L_x_37279:
[----:B0----5:R-:W-:-:S05]  /*48b0*/  HADD2.F32 R176, -RZ, R170.H1_H1 ;  /* 0x300000aaffb07230 */ /* 0x021fca0000004100 */
[----:B------:R-:W-:-:S04]  /*48c0*/  FMUL.FTZ R176, R176, c[0x0][0x1ec] ;  /* 0x00007b00b0b07a20 */ /* 0x000fc80000410000 */
[----:B------:R-:W-:Y:S01]  /*48d0*/  FMUL.FTZ R226, R157, R176 ;  /* 0x000000b09de27220 */ /* 0x000fe20000410000 */
[----:B------:R-:W-:-:S05]  /*48e0*/  @P0 HADD2.F32 R176, -RZ, R174.H1_H1 ;  /* 0x300000aeffb00230 */ /* 0x000fca0000004100 */
[----:B------:R-:W-:Y:S02]  /*48f0*/  @P0 FADD.FTZ R226, R176, R226 ;  /* 0x000000e2b0e20221 */ /* 0x000fe40000010000 */
.L_x_37280:
[----:B------:R-:W-:Y:S05]  /*4900*/  BSYNC B0 ;  /* 0x0000000000007941 */ /* 0x000fea0003800000 */
.L_x_37278:
[----:B------:R-:W-:Y:S01]  /*4910*/  BSSY B0, `(.L_x_37281) ;  /* 0x000000b000007945 */ /* 0x000fe20003800000 */
[----:B------:R-:W-:Y:S05]  /*4920*/  @P2 BRA `(.L_x_37282) ;  /* 0x0000004000002947 */ /* 0x000fea0003800000 */
[----:B------:R-:W-:Y:S01]  /*4930*/  HFMA2.MMA R225, -RZ, RZ, 0, 0 ;  /* 0x00000000ffe17435 */ /* 0x000fe200000001ff */
[----:B------:R-:W-:Y:S05]  /*4940*/  @!P0 BRA `(.L_x_37283) ;  /* 0x0000007000008947 */ /* 0x000fea0003800000 */
[----:B-----5:R-:W-:Y:S01]  /*4950*/  HADD2.F32 R225, -RZ, R175.H0_H0 ;  /* 0x200000afffe17230 */ /* 0x020fe20000004100 */
[----:B------:R-:W-:Y:S05]  /*4960*/  BRA `(.L_x_37283) ;  /* 0x0000005000007947 */ /* 0x000fea0003800000 */
.L_x_37282:
[----:B0----5:R-:W-:-:S05]  /*4970*/  HADD2.F32 R176, -RZ, R171.H0_H0 ;  /* 0x200000abffb07230 */ /* 0x021fca0000004100 */
[----:B------:R-:W-:-:S04]  /*4980*/  FMUL.FTZ R176, R176, c[0x0][0x1ec] ;  /* 0x00007b00b0b07a20 */ /* 0x000fc80000410000 */
[----:B------:R-:W-:Y:S01]  /*4990*/  FMUL.FTZ R225, R158, R176 ;  /* 0x000000b09ee17220 */ /* 0x000fe20000410000 */
[----:B------:R-:W-:-:S05]  /*49a0*/  @P0 HADD2.F32 R176, -RZ, R175.H0_H0 ;  /* 0x200000afffb00230 */ /* 0x000fca0000004100 */
[----:B------:R-:W-:Y:S02]  /*49b0*/  @P0 FADD.FTZ R225, R176, R225 ;  /* 0x000000e1b0e10221 */ /* 0x000fe40000010000 */
.L_x_37283:
[----:B------:R-:W-:Y:S05]  /*49c0*/  BSYNC B0 ;  /* 0x0000000000007941 */ /* 0x000fea0003800000 */
.L_x_37281:
[----:B------:R-:W-:Y:S01]  /*49d0*/  BSSY B0, `(.L_x_37284) ;  /* 0x000000b000007945 */ /* 0x000fe20003800000 */
[----:B------:R-:W-:Y:S05]  /*49e0*/  @P2 BRA `(.L_x_37285) ;  /* 0x0000004000002947 */ /* 0x000fea0003800000 */
[----:B------:R-:W-:Y:S01]  /*49f0*/  MOV R224, RZ ;  /* 0x000000ff00e07202 */ /* 0x000fe20000000f00 */
[----:B------:R-:W-:Y:S05]  /*4a00*/  @!P0 BRA `(.L_x_37286) ;  /* 0x0000007000008947 */ /* 0x000fea0003800000 */
[----:B-----5:R-:W-:Y:S01]  /*4a10*/  HADD2.F32 R224, -RZ, R175.H1_H1 ;  /* 0x300000afffe07230 */ /* 0x020fe20000004100 */
[----:B------:R-:W-:Y:S05]  /*4a20*/  BRA `(.L_x_37286) ;  /* 0x0000005000007947 */ /* 0x000fea0003800000 */
.L_x_37285:
[----:B0----5:R-:W-:-:S05]  /*4a30*/  HADD2.F32 R176, -RZ, R171.H1_H1 ;  /* 0x300000abffb07230 */ /* 0x021fca0000004100 */
[----:B------:R-:W-:-:S04]  /*4a40*/  FMUL.FTZ R176, R176, c[0x0][0x1ec] ;  /* 0x00007b00b0b07a20 */ /* 0x000fc80000410000 */
[----:B------:R-:W-:Y:S01]  /*4a50*/  FMUL.FTZ R224, R159, R176 ;  /* 0x000000b09fe07220 */ /* 0x000fe20000410000 */
[----:B------:R-:W-:-:S05]  /*4a60*/  @P0 HADD2.F32 R176, -RZ, R175.H1_H1 ;  /* 0x300000afffb00230 */ /* 0x000fca0000004100 */
[----:B------:R-:W-:Y:S02]  /*4a70*/  @P0 FADD.FTZ R224, R176, R224 ;  /* 0x000000e0b0e00221 */ /* 0x000fe40000010000 */
.L_x_37286:
[----:B------:R-:W-:Y:S05]  /*4a80*/  BSYNC B0 ;  /* 0x0000000000007941 */ /* 0x000fea0003800000 */
.L_x_37284:
        /* <DEDUP_REMOVED lines=18> */
.L_x_37288:
[----:B0----5:R-:W-:-:S05]  /*4bb0*/  HADD2.F32 R176, -RZ, R168.H0_H0 ;  /* 0x200000a8ffb07230 */ /* 0x021fca0000004100 */
[----:B------:R-:W-:-:S04]  /*4bc0*/  FMUL.FTZ R176, R176, c[0x0][0x1ec] ;  /* 0x00007b00b0b07a20 */ /* 0x000fc80000410000 */
[----:B------:R-:W-:Y:S01]  /*4bd0*/  FMUL.FTZ R214, R160, R176 ;  /* 0x000000b0a0d67220 */ /* 0x000fe20000410000 */
[----:B------:R-:W-:-:S05]  /*4be0*/  @P0 HADD2.F32 R176, -RZ, R172.H0_H0 ;  /* 0x200000acffb00230 */ /* 0x000fca0000004100 */
[----:B------:R-:W-:Y:S02]  /*4bf0*/  @P0 FADD.FTZ R214, R176, R214 ;  /* 0x000000d6b0d60221 */ /* 0x000fe40000010000 */
.L_x_37289:
[----:B------:R-:W-:Y:S05]  /*4c00*/  BSYNC B0 ;  /* 0x0000000000007941 */ /* 0x000fea0003800000 */
.L_x_37287:
[----:B------:R-:W-:Y:S01]  /*4c10*/  BSSY B0, `(.L_x_37290) ;  /* 0x000000b000007945 */ /* 0x000fe20003800000 */
[----:B------:R-:W-:Y:S05]  /*4c20*/  @P2 BRA `(.L_x_37291) ;  /* 0x0000004000002947 */ /* 0x000fea0003800000 */
[----:B------:R-:W-:Y:S01]  /*4c30*/  MOV R215, RZ ;  /* 0x000000ff00d77202 */ /* 0x000fe20000000f00 */
[----:B------:R-:W-:Y:S05]  /*4c40*/  @!P0 BRA `(.L_x_37292) ;  /* 0x0000007000008947 */ /* 0x000fea0003800000 */
[----:B-----5:R-:W-:Y:S01]  /*4c50*/  HADD2.F32 R215, -RZ, R172.H1_H1 ;  /* 0x300000acffd77230 */ /* 0x020fe20000004100 */
[----:B------:R-:W-:Y:S05]  /*4c60*/  BRA `(.L_x_37292) ;  /* 0x0000005000007947 */ /* 0x000fea0003800000 */
.L_x_37291:
[----:B0----5:R-:W-:-:S05]  /*4c70*/  HADD2.F32 R176, -RZ, R168.H1_H1 ;  /* 0x300000a8ffb07230 */ /* 0x021fca0000004100 */
[----:B------:R-:W-:-:S04]  /*4c80*/  FMUL.FTZ R176, R176, c[0x0][0x1ec] ;  /* 0x00007b00b0b07a20 */ /* 0x000fc80000410000 */
[----:B------:R-:W-:Y:S01]  /*4c90*/  FMUL.FTZ R215, R161, R176 ;  /* 0x000000b0a1d77220 */ /* 0x000fe20000410000 */
[----:B------:R-:W-:-:S05]  /*4ca0*/  @P0 HADD2.F32 R176, -RZ, R172.H1_H1 ;  /* 0x300000acffb00230 */ /* 0x000fca0000004100 */
[----:B------:R-:W-:Y:S02]  /*4cb0*/  @P0 FADD.FTZ R215, R176, R215 ;  /* 0x000000d7b0d70221 */ /* 0x000fe40000010000 */
.L_x_37292:
[----:B------:R-:W-:Y:S05]  /*4cc0*/  BSYNC B0 ;  /* 0x0000000000007941 */ /* 0x000fea0003800000 */
.L_x_37290:
[----:B------:R-:W-:Y:S01]  /*4cd0*/  BSSY B0, `(.L_x_37293) ;  /* 0x000000b000007945 */ /* 0x000fe20003800000 */
[----:B------:R-:W-:Y:S05]  /*4ce0*/  @P2 BRA `(.L_x_37294) ;  /* 0x0000004000002947 */ /* 0x000fea0003800000 */
[----:B------:R-:W-:Y:S01]  /*4cf0*/  HFMA2.MMA R232, -RZ, RZ, 0, 0 ;  /* 0x00000000ffe87435 */ /* 0x000fe200000001ff */
[----:B------:R-:W-:Y:S05]  /*4d00*/  @!P0 BRA `(.L_x_37295) ;  /* 0x0000007000008947 */ /* 0x000fea0003800000 */
[----:B-----5:R-:W-:Y:S01]  /*4d10*/  HADD2.F32 R232, -RZ, R173.H0_H0 ;  /* 0x200000adffe87230 */ /* 0x020fe20000004100 */
[----:B------:R-:W-:Y:S05]  /*4d20*/  BRA `(.L_x_37295) ;  /* 0x0000005000007947 */ /* 0x000fea0003800000 */
.L_x_37294:
[----:B0----5:R-:W-:-:S05]  /*4d30*/  HADD2.F32 R176, -RZ, R169.H0_H0 ;  /* 0x200000a9ffb07230 */ /* 0x021fca0000004100 */
[----:B------:R-:W-:-:S04]  /*4d40*/  FMUL.FTZ R176, R176, c[0x0][0x1ec] ;  /* 0x00007b00b0b07a20 */ /* 0x000fc80000410000 */
[----:B------:R-:W-:Y:S01]  /*4d50*/  FMUL.FTZ R232, R162, R176 ;  /* 0x000000b0a2e87220 */ /* 0x000fe20000410000 */
[----:B------:R-:W-:-:S05]  /*4d60*/  @P0 HADD2.F32 R176, -RZ, R173.H0_H0 ;  /* 0x200000adffb00230 */ /* 0x000fca0000004100 */
[----:B------:R-:W-:Y:S02]  /*4d70*/  @P0 FADD.FTZ R232, R176, R232 ;  /* 0x000000e8b0e80221 */ /* 0x000fe40000010000 */
.L_x_37295:
[----:B------:R-:W-:Y:S05]  /*4d80*/  BSYNC B0 ;  /* 0x0000000000007941 */ /* 0x000fea0003800000 */
.L_x_37293:
[----:B------:R-:W-:Y:S01]  /*4d90*/  BSSY B0, `(.L_x_37296) ;  /* 0x000000b000007945 */ /* 0x000fe20003800000 */
[----:B------:R-:W-:Y:S05]  /*4da0*/  @P2 BRA `(.L_x_37297) ;  /* 0x0000004000002947 */ /* 0x000fea0003800000 */
[----:B------:R-:W-:Y:S01]  /*4db0*/  MOV R233, RZ ;  /* 0x000000ff00e97202 */ /* 0x000fe20000000f00 */
[----:B------:R-:W-:Y:S05]  /*4dc0*/  @!P0 BRA `(.L_x_37298) ;  /* 0x0000007000008947 */ /* 0x000fea0003800000 */
[----:B-----5:R-:W-:Y:S01]  /*4dd0*/  HADD2.F32 R233, -RZ, R173.H1_H1 ;  /* 0x300000adffe97230 */ /* 0x020fe20000004100 */
[----:B------:R-:W-:Y:S05]  /*4de0*/  BRA `(.L_x_37298) ;  /* 0x0000005000007947 */ /* 0x000fea0003800000 */
.L_x_37297:
[----:B0----5:R-:W-:-:S05]  /*4df0*/  HADD2.F32 R176, -RZ, R169.H1_H1 ;  /* 0x300000a9ffb07230 */ /* 0x021fca0000004100 */
[----:B------:R-:W-:-:S04]  /*4e00*/  FMUL.FTZ R176, R176, c[0x0][0x1ec] ;  /* 0x00007b00b0b07a20 */ /* 0x000fc80000410000 */
[----:B------:R-:W-:Y:S01]  /*4e10*/  FMUL.FTZ R233, R163, R176 ;  /* 0x000000b0a3e97220 */ /* 0x000fe20000410000 */
[----:B------:R-:W-:-:S05]  /*4e20*/  @P0 HADD2.F32 R176, -RZ, R173.H1_H1 ;  /* 0x300000adffb00230 */ /* 0x000fca0000004100 */
[----:B------:R-:W-:Y:S02]  /*4e30*/  @P0 FADD.FTZ R233, R176, R233 ;  /* 0x000000e9b0e90221 */ /* 0x000fe40000010000 */
.L_x_37298:
[----:B------:R-:W-:Y:S05]  /*4e40*/  BSYNC B0 ;  /* 0x0000000000007941 */ /* 0x000fea0003800000 */
.L_x_37296:
[----:B------:R-:W-:Y:S01]  /*4e50*/  BSSY B0, `(.L_x_37299) ;  /* 0x000000b000007945 */ /* 0x000fe20003800000 */
[----:B------:R-:W-:Y:S05]  /*4e60*/  @P2 BRA `(.L_x_37300) ;  /* 0x0000004000002947 */ /* 0x000fea0003800000 */
[----:B------:R-:W-:Y:S01]  /*4e70*/  HFMA2.MMA R234, -RZ, RZ, 0, 0 ;  /* 0x00000000ffea7435 */ /* 0x000fe200000001ff */
[----:B------:R-:W-:Y:S05]  /*4e80*/  @!P0 BRA `(.L_x_37301) ;  /* 0x0000007000008947 */ /* 0x000fea0003800000 */
[----:B-----5:R-:W-:Y:S01]  /*4e90*/  HADD2.F32 R234, -RZ, R174.H0_H0 ;  /* 0x200000aeffea7230 */ /* 0x020fe20000004100 */
[----:B------:R-:W-:Y:S05]  /*4ea0*/  BRA `(.L_x_37301) ;  /* 0x0000005000007947 */ /* 0x000fea0003800000 */
.L_x_37300:
[----:B0----5:R-:W-:-:S05]  /*4eb0*/  HADD2.F32 R176, -RZ, R170.H0_H0 ;  /* 0x200000aaffb07230 */ /* 0x021fca0000004100 */
[----:B------:R-:W-:-:S04]  /*4ec0*/  FMUL.FTZ R176, R176, c[0x0][0x1ec] ;  /* 0x00007b00b0b07a20 */ /* 0x000fc80000410000 */
[----:B------:R-:W-:Y:S01]  /*4ed0*/  FMUL.FTZ R234, R164, R176 ;  /* 0x000000b0a4ea7220 */ /* 0x000fe20000410000 */
[----:B------:R-:W-:-:S05]  /*4ee0*/  @P0 HADD2.F32 R176, -RZ, R174.H0_H0 ;  /* 0x200000aeffb00230 */ /* 0x000fca0000004100 */
[----:B------:R-:W-:Y:S02]  /*4ef0*/  @P0 FADD.FTZ R234, R176, R234 ;  /* 0x000000eab0ea0221 */ /* 0x000fe40000010000 */
.L_x_37301:
[----:B------:R-:W-:Y:S05]  /*4f00*/  BSYNC B0 ;  /* 0x0000000000007941 */ /* 0x000fea0003800000 */
.L_x_37299:
[----:B------:R-:W-:Y:S01]  /*4f10*/  BSSY B0, `(.L_x_37302) ;  /* 0x000000b000007945 */ /* 0x000fe20003800000 */
[----:B------:R-:W-:Y:S05]  /*4f20*/  @P2 BRA `(.L_x_37303) ;  /* 0x0000004000002947 */ /* 0x000fea0003800000 */
[----:B------:R-:W-:Y:S01]  /*4f30*/  MOV R235, RZ ;  /* 0x000000ff00eb7202 */ /* 0x000fe20000000f00 */
[----:B------:R-:W-:Y:S05]  /*4f40*/  @!P0 BRA `(.L_x_37304) ;  /* 0x0000007000008947 */ /* 0x000fea0003800000 */
[----:B-----5:R-:W-:Y:S01]  /*4f50*/  HADD2.F32 R235, -RZ, R174.H1_H1 ;  /* 0x300000aeffeb7230 */ /* 0x020fe20000004100 */
[----:B------:R-:W-:Y:S05]  /*4f60*/  BRA `(.L_x_37304) ;  /* 0x0000005000007947 */ /* 0x000fea0003800000 */
.L_x_37303:
[----:B0----5:R-:W-:-:S05]  /*4f70*/  HADD2.F32 R176, -RZ, R170.H1_H1 ;  /* 0x300000aaffb07230 */ /* 0x021fca0000004100 */
[----:B------:R-:W-:-:S04]  /*4f80*/  FMUL.FTZ R176, R176, c[0x0][0x1ec] ;  /* 0x00007b00b0b07a20 */ /* 0x000fc80000410000 */
[----:B------:R-:W-:Y:S01]  /*4f90*/  FMUL.FTZ R235, R165, R176 ;  /* 0x000000b0a5eb7220 */ /* 0x000fe20000410000 */
[----:B------:R-:W-:-:S05]  /*4fa0*/  @P0 HADD2.F32 R176, -RZ, R174.H1_H1 ;  /* 0x300000aeffb00230 */ /* 0x000fca0000004100 */
[----:B------:R-:W-:Y:S02]  /*4fb0*/  @P0 FADD.FTZ R235, R176, R235 ;  /* 0x000000ebb0eb0221 */ /* 0x000fe40000010000 */
.L_x_37304:
[----:B------:R-:W-:Y:S05]  /*4fc0*/  BSYNC B0 ;  /* 0x0000000000007941 */ /* 0x000fea0003800000 */
.L_x_37302:
[----:B------:R-:W-:Y:S01]  /*4fd0*/  BSSY B0, `(.L_x_37305) ;  /* 0x000000b000007945 */ /* 0x000fe20003800000 */
[----:B------:R-:W-:Y:S05]  /*4fe0*/  @P2 BRA `(.L_x_37306) ;  /* 0x0000004000002947 */ /* 0x000fea0003800000 */
[----:B------:R-:W-:Y:S01]  /*4ff0*/  HFMA2.MMA R236, -RZ, RZ, 0, 0 ;  /* 0x00000000ffec7435 */ /* 0x000fe200000001ff */
[----:B------:R-:W-:Y:S05]  /*5000*/  @!P0 BRA `(.L_x_37307) ;  /* 0x0000007000008947 */ /* 0x000fea0003800000 */
[----:B-----5:R-:W-:Y:S01]  /*5010*/  HADD2.F32 R236, -RZ, R175.H0_H0 ;  /* 0x200000afffec7230 */ /* 0x020fe20000004100 */
[----:B------:R-:W-:Y:S05]  /*5020*/  BRA `(.L_x_37307) ;  /* 0x0000005000007947 */ /* 0x000fea0003800000 */
.L_x_37306:
[----:B0----5:R-:W-:-:S05]  /*5030*/  HADD2.F32 R176, -RZ, R171.H0_H0 ;  /* 0x200000abffb07230 */ /* 0x021fca0000004100 */
[----:B------:R-:W-:-:S04]  /*5040*/  FMUL.FTZ R176, R176, c[0x0][0x1ec] ;  /* 0x00007b00b0b07a20 */ /* 0x000fc80000410000 */
[----:B------:R-:W-:Y:S01]  /*5050*/  FMUL.FTZ R236, R166, R176 ;  /* 0x000000b0a6ec7220 */ /* 0x000fe20000410000 */
[----:B------:R-:W-:-:S05]  /*5060*/  @P0 HADD2.F32 R176, -RZ, R175.H0_H0 ;  /* 0x200000afffb00230 */ /* 0x000fca0000004100 */
[----:B------:R-:W-:Y:S02]  /*5070*/  @P0 FADD.FTZ R236, R176, R236 ;  /* 0x000000ecb0ec0221 */ /* 0x000fe40000010000 */
.L_x_37307:
[----:B------:R-:W-:Y:S05]  /*5080*/  BSYNC B0 ;  /* 0x0000000000007941 */ /* 0x000fea0003800000 */
.L_x_37305:
[----:B------:R-:W-:Y:S01]  /*5090*/  BSSY B0, `(.L_x_37308) ;  /* 0x000000b000007945 */ /* 0x000fe20003800000 */
[----:B------:R-:W-:Y:S05]  /*50a0*/  @P2 BRA `(.L_x_37309) ;  /* 0x0000004000002947 */ /* 0x000fea0003800000 */
[----:B------:R-:W-:Y:S01]  /*50b0*/  MOV R237, RZ ;  /* 0x000000ff00ed7202 */ /* 0x000fe20000000f00 */
[----:B------:R-:W-:Y:S05]  /*50c0*/  @!P0 BRA `(.L_x_37310) ;  /* 0x0000007000008947 */ /* 0x000fea0003800000 */
[----:B-----5:R-:W-:Y:S01]  /*50d0*/  HADD2.F32 R237, -RZ, R175.H1_H1 ;  /* 0x300000afffed7230 */ /* 0x020fe20000004100 */
[----:B------:R-:W-:Y:S05]  /*50e0*/  BRA `(.L_x_37310) ;  /* 0x0000005000007947 */ /* 0x000fea0003800000 */
.L_x_37309:
[----:B0----5:R-:W-:-:S05]  /*50f0*/  HADD2.F32 R176, -RZ, R171.H1_H1 ;  /* 0x300000abffb07230 */ /* 0x021fca0000004100 */
[----:B------:R-:W-:-:S04]  /*5100*/  FMUL.FTZ R176, R176, c[0x0][0x1ec] ;  /* 0x00007b00b0b07a20 */ /* 0x000fc80000410000 */
[----:B------:R-:W-:Y:S01]  /*5110*/  FMUL.FTZ R237, R167, R176 ;  /* 0x000000b0a7ed7220 */ /* 0x000fe20000410000 */
[----:B------:R-:W-:-:S05]  /*5120*/  @P0 HADD2.F32 R176, -RZ, R175.H1_H1 ;  /* 0x300000afffb00230 */ /* 0x000fca0000004100 */
[----:B------:R-:W-:Y:S02]  /*5130*/  @P0 FADD.FTZ R237, R176, R237 ;  /* 0x000000edb0ed0221 */ /* 0x000fe40000010000 */
.L_x_37310:
[----:B------:R-:W-:Y:S05]  /*5140*/  BSYNC B0 ;  /* 0x0000000000007941 */ /* 0x000fea0003800000 */
.L_x_37308:
[----:B------:R-:W-:Y:S01]  /*5150*/  IMAD.WIDE.U32 R238, R178, R238, c[0x0][0x188] ;  /* 0x00006200b2ee7625 */ /* 0x000fe200078e00ee */
[----:B------:R-:W-:Y:S02]  /*5160*/  F2FP.PACK_AB R179, R237, R236 ;  /* 0x000000ecedb3723e */ /* 0x000fe400000000ff */
[----:B------:R-:W-:Y:S02]  /*5170*/  F2FP.PACK_AB R178, R235, R234 ;  /* 0x000000eaebb2723e */ /* 0x000fe400000000ff */
[----:B0-----:R-:W-:Y:S02]  /*5180*/  F2FP.PACK_AB R177, R233, R232 ;  /* 0x000000e8e9b1723e */ /* 0x001fe400000000ff */
        /* <DEDUP_REMOVED lines=87> */
.L_x_37317:
        /* <DEDUP_REMOVED lines=180> */
.L_x_37318:
        /* <DEDUP_REMOVED lines=41> */
[----:B------:R-:W-:Y:S02]  /*64d0*/  F2FP.PACK_AB R179, R178, R177 ;  /* 0x000000b1b2b3723e */ /* 0x000fe400000000ff */
[----:B------:R-:W2:Y:S01]  /*64e0*/  LDL R196, [R1+0x14c] ;  /* 0x00014c0001c47983 */ /* 0x000ea20000100800 */
[----:B------:R-:W-:Y:S02]  /*64f0*/  IADD3 R195, R252, -0x1, RZ ;  /* 0xfffffffffcc37810 */ /* 0x000fe40007ffe0ff */
[----:B------:R-:W-:Y:S01]  /*6500*/  F2FP.PACK_AB R178, R194, R176 ;  /* 0x000000b0c2b2723e */ /* 0x000fe200000000ff */
        /* <DEDUP_REMOVED lines=19> */
[----:B------:R-:W-:Y:S01]  /*6640*/  F2FP.PACK_AB R177, R191, R177 ;  /* 0x000000b1bfb1723e */ /* 0x000fe200000000ff */
[----:B------:R-:W2:Y:S01]  /*6650*/  LDL R196, [R1+0xfc] ;  /* 0x0000fc0001c47983 */ /* 0x000ea20000100800 */
[----:B------:R-:W-:-:S02]  /*6660*/  LEA.HI R194, R194, R176, RZ, 0x3 ;  /* 0x000000b0c2c27211 */ /* 0x000fc400078f18ff */
[----:B------:R-:W-:Y:S01]  /*6670*/  F2FP.PACK_AB R176, R190, R192 ;  /* 0x000000c0beb0723e */ /* 0x000fe200000000ff */
        /* <DEDUP_REMOVED lines=31> */
[----:B------:R-:W-:Y:S02]  /*6870*/  F2FP.PACK_AB R177, R13, R12 ;  /* 0x0000000c0db1723e */ /* 0x000fe400000000ff */
[----:B------:R-:W-:Y:S01]  /*6880*/  F2FP.PACK_AB R178, R15, R14 ;  /* 0x0000000e0fb2723e */ /* 0x000fe200000000ff */
[----:B------:R-:W-:Y:S02]  /*6890*/  FFMA.FTZ R10, R191, R10, R32 ;  /* 0x0000000abf0a7223 */ /* 0x000fe40000010020 */
[----:B------:R-:W-:-:S03]  /*68a0*/  FFMA.FTZ R16, R179, R16, R38 ;  /* 0x00000010b3107223 */ /* 0x000fc60000010026 */
[----:B------:R-:W-:Y:S02]  /*68b0*/  F2FP.PACK_AB R176, R11, R10 ;  /* 0x0000000a0bb0723e */ /* 0x000fe400000000ff */
[----:B------:R-:W-:Y:S01]  /*68c0*/  IADD3 R10, R192, 0x20, RZ ;  /* 0x00000020c00a7810 */ /* 0x000fe20007ffe0ff */
[----:B------:R-:W-:-:S04]  /*68d0*/  FFMA.FTZ R17, R190, R17, R39 ;  /* 0x00000011be117223 */ /* 0x000fc80000010027 */
[----:B------:R-:W-:Y:S01]  /*68e0*/  IMAD.WIDE.U32 R10, R10, R252, c[0x0][0x208] ;  /* 0x000082000a0a7625 */ /* 0x000fe200078e00fc */
[----:B------:R-:W-:-:S05]  /*68f0*/  F2FP.PACK_AB R179, R17, R16 ;  /* 0x0000001011b3723e */ /* 0x000fca00000000ff */
        /* <DEDUP_REMOVED lines=76> */
[----:B------:R-:W-:Y:S01]  /*6dc0*/  F2FP.PACK_AB R23, R20, R23 ;  /* 0x000000171417723e */ /* 0x000fe200000000ff */
        /* <DEDUP_REMOVED lines=16> */
[----:B------:R-:W-:Y:S01]  /*6ed0*/  F2FP.PACK_AB R21, R5, R6 ;  /* 0x000000060515723e */ /* 0x000fe200000000ff */
[C---:B------:R-:W-:Y:S01]  /*6ee0*/  FADD.FTZ R193, -R239.reuse, R211 ;  /* 0x000000d3efc17221 */ /* 0x040fe20000010100 */
[----:B------:R-:W-:Y:S01]  /*6ef0*/  F2FP.PACK_AB R22, R8, R4 ;  /* 0x000000040816723e */ /* 0x000fe200000000ff */
[----:B------:R-:W-:Y:S01]  /*6f00*/  FADD.FTZ R213, -R239, R225 ;  /* 0x000000e1efd57221 */ /* 0x000fe20000010100 */
[----:B------:R-:W-:Y:S01]  /*6f10*/  F2FP.PACK_AB R20, R7, R3 ;  /* 0x000000030714723e */ /* 0x000fe200000000ff */
        /* <DEDUP_REMOVED lines=16> */
[----:B------:R-:W-:Y:S01]  /*7020*/  F2FP.PACK_AB R6, R6, R5 ;  /* 0x000000050606723e */ /* 0x000fe200000000ff */
[----:B------:R-:W-:Y:S02]  /*7030*/  FFMA.FTZ R7, R234, R7, R54 ;  /* 0x00000007ea077223 */ /* 0x000fe40000010036 */
[----:B------:R-:W-:-:S03]  /*7040*/  FADD.FTZ R182, -R239, R182 ;  /* 0x000000b6efb67221 */ /* 0x000fc60000010100 */
[----:B------:R-:W-:Y:S01]  /*7050*/  F2FP.PACK_AB R7, R8, R7 ;  /* 0x000000070807723e */ /* 0x000fe200000000ff */
[C---:B------:R-:W-:Y:S02]  /*7060*/  FMUL.FTZ R8, R238.reuse, R18 ;  /* 0x00000012ee087220 */ /* 0x040fe40000410000 */
[C---:B------:R-:W-:Y:S02]  /*7070*/  FMUL.FTZ R12, R238.reuse, R177 ;  /* 0x000000b1ee0c7220 */ /* 0x040fe40000410000 */
[C---:B------:R-:W-:Y:S02]  /*7080*/  FMUL.FTZ R13, R238.reuse, R178 ;  /* 0x000000b2ee0d7220 */ /* 0x040fe40000410000 */
[C---:B------:R-:W-:Y:S02]  /*7090*/  FMUL.FTZ R14, R238.reuse, R179 ;  /* 0x000000b3ee0e7220 */ /* 0x040fe40000410000 */
[----:B------:R-:W-:Y:S02]  /*70a0*/  FMUL.FTZ R16, R238, R182 ;  /* 0x000000b6ee107220 */ /* 0x000fe40000410000 */
[----:B---3--:R-:W-:-:S05]  /*70b0*/  FFMA.FTZ R3, R236, R3, R50 ;  /* 0x00000003ec037223 */ /* 0x008fca0000010032 */
[----:B------:R-:W-:Y:S01]  /*70c0*/  F2FP.PACK_AB R5, R4, R3 ;  /* 0x000000030405723e */ /* 0x000fe200000000ff */
        /* <DEDUP_REMOVED lines=17> */
[----:B------:R-:W-:Y:S01]  /*71e0*/  F2FP.PACK_AB R14, R14, R8 ;  /* 0x000000080e0e723e */ /* 0x000fe200000000ff */
[C---:B------:R-:W-:Y:S02]  /*71f0*/  FMUL.FTZ R8, R238.reuse, R181 ;  /* 0x000000b5ee087220 */ /* 0x040fe40000410000 */
[----:B------:R-:W-:Y:S01]  /*7200*/  FMUL.FTZ R179, R238, R194 ;  /* 0x000000c2eeb37220 */ /* 0x000fe20000410000 */
[----:B------:R-:W-:Y:S01]  /*7210*/  IADD3 R194, R192, 0x40, RZ ;  /* 0x00000040c0c27810 */ /* 0x000fe20007ffe0ff */
[----:B------:R-:W-:-:S02]  /*7220*/  FMUL.FTZ R181, R238, R196 ;  /* 0x000000c4eeb57220 */ /* 0x000fc40000410000 */
[----:B------:R-:W-:Y:S02]  /*7230*/  FFMA.FTZ R15, R225, R15, R62 ;  /* 0x0000000fe10f7223 */ /* 0x000fe4000001003e */
[----:B------:R-:W-:-:S03]  /*7240*/  FFMA.FTZ R11, R227, R11, R58 ;  /* 0x0000000be30b7223 */ /* 0x000fc6000001003a */
[----:B------:R-:W-:Y:S01]  /*7250*/  F2FP.PACK_AB R15, R13, R15 ;  /* 0x0000000f0d0f723e */ /* 0x000fe200000000ff */
[----:B------:R-:W-:Y:S01]  /*7260*/  FMUL.FTZ R183, R238, R198 ;  /* 0x000000c6eeb77220 */ /* 0x000fe20000410000 */
[----:B------:R-:W-:Y:S02]  /*7270*/  IADD3 R196, R192, 0x60, RZ ;  /* 0x00000060c0c47810 */ /* 0x000fe40007ffe0ff */
[----:B------:R-:W-:Y:S02]  /*7280*/  F2FP.PACK_AB R13, R12, R11 ;  /* 0x0000000b0c0d723e */ /* 0x000fe400000000ff */
[----:B------:R-:W-:Y:S01]  /*7290*/  F2FP.PACK_AB R12, R10, R3 ;  /* 0x000000030a0c723e */ /* 0x000fe200000000ff */
[----:B------:R-:W-:Y:S01]  /*72a0*/  FMUL.FTZ R3, R238, R180 ;  /* 0x000000b4ee037220 */ /* 0x000fe20000410000 */
[----:B------:R-:W-:Y:S01]  /*72b0*/  IADD3 R198, R192, 0x80, RZ ;  /* 0x00000080c0c67810 */ /* 0x000fe20007ffe0ff */
[C---:B------:R-:W-:Y:S02]  /*72c0*/  FMUL.FTZ R180, R238.reuse, R195 ;  /* 0x000000c3eeb47220 */ /* 0x040fe40000410000 */
[----:B------:R-:W-:-:S02]  /*72d0*/  FMUL.FTZ R10, R238, R184 ;  /* 0x000000b8ee0a7220 */ /* 0x000fc40000410000 */
[----:B------:R-:W-:Y:S02]  /*72e0*/  FMUL.FTZ R182, R238, R197 ;  /* 0x000000c5eeb67220 */ /* 0x000fe40000410000 */
[----:B------:R-:W-:Y:S02]  /*72f0*/  FFMA.FTZ R4, R229, R4, R49 ;  /* 0x00000004e5047223 */ /* 0x000fe40000010031 */
[----:B------:R-:W-:-:S03]  /*7300*/  IMAD.WIDE.U32 R194, R194, R252, c[0x0][0x208] ;  /* 0x00008200c2c27625 */ /* 0x000fc600078e00fc */
[----:B------:R-:W-:Y:S01]  /*7310*/  F2FP.PACK_AB R4, R4, R17 ;  /* 0x000000110404723e */ /* 0x000fe200000000ff */
        /* <DEDUP_REMOVED lines=23> */
[----:B------:R-:W-:Y:S01]  /*7490*/  F2FP.PACK_AB R6, R12, R6 ;  /* 0x000000060c06723e */ /* 0x000fe200000000ff */
        /* <DEDUP_REMOVED lines=9> */
[----:B------:R-:W-:Y:S01]  /*7530*/  F2FP.PACK_AB R14, R12, R14 ;  /* 0x0000000e0c0e723e */ /* 0x000fe200000000ff */
[----:B------:R-:W-:Y:S01]  /*7540*/  FADD.FTZ R220, -R239, R237 ;  /* 0x000000edefdc7221 */ /* 0x000fe20000010100 */
[----:B------:R-:W-:Y:S01]  /*7550*/  F2FP.PACK_AB R18, R17, R18 ;  /* 0x000000121112723e */ /* 0x000fe200000000ff */
        /* <DEDUP_REMOVED lines=24> */
[----:B------:R-:W-:Y:S01]  /*76e0*/  F2FP.PACK_AB R23, R20, R23 ;  /* 0x000000171417723e */ /* 0x000fe200000000ff */
[----:B--2---:R-:W-:Y:S02]  /*76f0*/  FFMA.FTZ R3, R224, R3, R64 ;  /* 0x00000003e0037223 */ /* 0x004fe40000010040 */
[----:B---3--:R-:W-:Y:S02]  /*7700*/  FFMA.FTZ R4, R223, R8, R65 ;  /* 0x00000008df047223 */ /* 0x008fe40000010041 */
[----:B------:R-:W-:Y:S02]  /*7710*/  FFMA.FTZ R8, R110, R182, R78 ;  /* 0x000000b66e087223 */ /* 0x000fe4000001004e */
[----:B----4-:R-:W-:-:S02]  /*7720*/  FFMA.FTZ R5, R222, R10, R66 ;  /* 0x0000000ade057223 */ /* 0x010fc40000010042 */
        /* <DEDUP_REMOVED lines=12> */
[----:B------:R-:W-:Y:S01]  /*77f0*/  FFMA.FTZ R16, R115, R187, R83 ;  /* 0x000000bb73107223 */ /* 0x000fe20000010053 */
[----:B------:R-:W-:Y:S01]  /*7800*/  F2FP.PACK_AB R12, R8, R3 ;  /* 0x00000003080c723e */ /* 0x000fe200000000ff */
[----:B------:R-:W-:Y:S01]  /*7810*/  FFMA.FTZ R3, R112, R184, R80 ;  /* 0x000000b870037223 */ /* 0x000fe20000010050 */
[----:B------:R-:W-:Y:S01]  /*7820*/  F2FP.PACK_AB R13, R11, R10 ;  /* 0x0000000a0b0d723e */ /* 0x000fe200000000ff */
        /* <DEDUP_REMOVED lines=15> */
[----:B------:R-:W-:Y:S02]  /*7920*/  F2FP.PACK_AB R20, R10, R8 ;  /* 0x000000080a14723e */ /* 0x000fe400000000ff */
[----:B------:R-:W-:-:S02]  /*7930*/  F2FP.PACK_AB R179, R176, R179 ;  /* 0x000000b3b0b3723e */ /* 0x000fc400000000ff */
[----:B------:R-:W-:Y:S02]  /*7940*/  IADD3 R2, R192, 0xa0, RZ ;  /* 0x000000a0c0027810 */ /* 0x000fe40007ffe0ff */
[----:B------:R-:W-:Y:S02]  /*7950*/  F2FP.PACK_AB R176, R180, R3 ;  /* 0x00000003b4b0723e */ /* 0x000fe400000000ff */
[C---:B------:R-:W-:Y:S02]  /*7960*/  IADD3 R10, R192.reuse, 0xc0, RZ ;  /* 0x000000c0c00a7810 */ /* 0x040fe40007ffe0ff */
[C---:B------:R-:W-:Y:S02]  /*7970*/  IADD3 R180, R192.reuse, 0xe0, RZ ;  /* 0x000000e0c0b47810 */ /* 0x040fe40007ffe0ff */
[----:B------:R-:W-:Y:S01]  /*7980*/  IADD3 R8, R192, 0x100, RZ ;  /* 0x00000100c0087810 */ /* 0x000fe20007ffe0ff */
[----:B------:R-:W-:Y:S01]  /*7990*/  IMAD.WIDE.U32 R2, R2, R252, c[0x0][0x208] ;  /* 0x0000820002027625 */ /* 0x000fe200078e00fc */
[----:B------:R-:W-:-:S02]  /*79a0*/  IADD3 R0, R192, 0x120, RZ ;  /* 0x00000120c0007810 */ /* 0x000fc40007ffe0ff */
        /* <DEDUP_REMOVED lines=10> */
.L_x_37314:
[----:B------:R-:W-:Y:S05]  /*7a50*/  BSYNC B0 ;  /* 0x0000000000007941 */ /* 0x000fea0003800000 */
.L_x_37313:
[----:B------:R-:W-:-:S04]  /*7a60*/  MOV R0, c[0x0][0x160] ;  /* 0x0000580000007a02 */ /* 0x000fc80000000f00 */
[----:B-----5:R-:W-:-:S04]  /*7a70*/  LEA R9, R0, R9, 0x2 ;  /* 0x0000000900097211 */ /* 0x020fc800078e10ff */
[----:B------:R-:W-:-:S13]  /*7a80*/  ISETP.GE.AND P0, PT, R9, c[0x0][0x164], PT ;  /* 0x0000590009007a0c */ /* 0x000fda0003f06270 */
[----:B0-----:R-:W-:Y:S01]  /*7a90*/  @P0 CALL.REL.NOINC `(.L_x_37315) ;  /* 0x0000001000000944 */ /* 0x001fe20003c00000 */
[----:B------:R-:W-:Y:S05]  /*7aa0*/  BRA `(.L_x_37316) ;  /* 0xffff8f8000007947 */ /* 0x000fea000383ffff */
.L_x_37315:
[----:B------:R-:W-:Y:S05]  /*7ab0*/  EXIT ;  /* 0x000000000000794d */ /* 0x000fea0003800000 */
.L_x_37311:
[----:B------:R-:W-:Y:S01]  /*7ac0*/  HFMA2.MMA R178, -RZ, RZ, 0, 5.9604644775390625e-08 ;  /* 0x00000001ffb27435 */ /* 0x000fe200000001ff */
[----:B------:R-:W-:Y:S02]  /*7ad0*/  MOV R238, R179 ;  /* 0x000000b300ee7202 */ /* 0x000fe40000000f00 */
[----:B------:R-:W-:Y:S02]  /*7ae0*/  MOV R239, 0x1f ;  /* 0x0000001f00ef7802 */ /* 0x000fe40000000f00 */
[----:B------:R-:W-:Y:S02]  /*7af0*/  MOV R177, 0xffffffff ;  /* 0xffffffff00b17802 */ /* 0x000fe40000000f00 */
[----:B------:R-:W-:Y:S02]  /*7b00*/  MOV R176, 0x7b20 ;  /* 0x00007b2000b07802 */ /* 0x000fe40000000f00 */
[----:B-----5:R-:W-:Y:S05]  /*7b10*/  CALL.REL.NOINC `($__internal_87_$__cuda_sm70_shflsync_bfly_p) ;  /* 0x00000dc000007944 */ /* 0x020fea0003c00000 */
[----:B-1----:R-:W-:Y:S05]  /*7b20*/  BRA `(.L_x_37317) ;  /* 0xffffdbd000007947 */ /* 0x002fea000383ffff */
.L_x_37312:
[----:B------:R-:W-:Y:S01]  /*7b30*/  HFMA2.MMA R178, -RZ, RZ, 0, 1.1920928955078125e-07 ;  /* 0x00000002ffb27435 */ /* 0x000fe200000001ff */
[----:B------:R-:W-:Y:S02]  /*7b40*/  MOV R238, R179 ;  /* 0x000000b300ee7202 */ /* 0x000fe40000000f00 */
[----:B------:R-:W-:-:S02]  /*7b50*/  MOV R239, 0x1f ;  /* 0x0000001f00ef7802 */ /* 0x000fc40000000f00 */
[----:B------:R-:W-:Y:S02]  /*7b60*/  MOV R177, 0xffffffff ;  /* 0xffffffff00b17802 */ /* 0x000fe40000000f00 */
[----:B------:R-:W-:Y:S02]  /*7b70*/  MOV R176, 0x7b90 ;  /* 0x00007b9000b07802 */ /* 0x000fe40000000f00 */
[----:B-----5:R-:W-:Y:S05]  /*7b80*/  CALL.REL.NOINC `($__internal_87_$__cuda_sm70_shflsync_bfly_p) ;  /* 0x00000d5000007944 */ /* 0x020fea0003c00000 */
[----:B-1----:R-:W-:Y:S01]  /*7b90*/  FADD.FTZ R179, R179, R178 ;  /* 0x000000b2b3b37221 */ /* 0x002fe20000010000 */
[----:B------:R-:W-:Y:S01]  /*7ba0*/  HFMA2.MMA R178, -RZ, RZ, 0, 2.384185791015625e-07 ;  /* 0x00000004ffb27435 */ /* 0x000fe200000001ff */
[----:B------:R-:W-:Y:S02]  /*7bb0*/  MOV R239, 0x1f ;  /* 0x0000001f00ef7802 */ /* 0x000fe40000000f00 */
[----:B------:R-:W-:Y:S02]  /*7bc0*/  MOV R177, 0xffffffff ;  /* 0xffffffff00b17802 */ /* 0x000fe40000000f00 */
[----:B------:R-:W-:Y:S02]  /*7bd0*/  MOV R238, R179 ;  /* 0x000000b300ee7202 */ /* 0x000fe40000000f00 */
[----:B------:R-:W-:-:S02]  /*7be0*/  MOV R176, 0x7c00 ;  /* 0x00007c0000b07802 */ /* 0x000fc40000000f00 */
[----:B------:R-:W-:Y:S05]  /*7bf0*/  CALL.REL.NOINC `($__internal_87_$__cuda_sm70_shflsync_bfly_p) ;  /* 0x00000ce000007944 */ /* 0x000fea0003c00000 */
[----:B-1----:R-:W-:Y:S01]  /*7c00*/  FADD.FTZ R179, R179, R178 ;  /* 0x000000b2b3b37221 */ /* 0x002fe20000010000 */
[----:B------:R-:W-:Y:S01]  /*7c10*/  HFMA2.MMA R178, -RZ, RZ, 0, 4.76837158203125e-07 ;  /* 0x00000008ffb27435 */ /* 0x000fe200000001ff */
[----:B------:R-:W-:-:S02]  /*7c20*/  MOV R239, 0x1f ;  /* 0x0000001f00ef7802 */ /* 0x000fc40000000f00 */
[----:B------:R-:W-:Y:S02]  /*7c30*/  MOV R177, 0xffffffff ;  /* 0xffffffff00b17802 */ /* 0x000fe40000000f00 */
[----:B------:R-:W-:Y:S02]  /*7c40*/  MOV R238, R179 ;  /* 0x000000b300ee7202 */ /* 0x000fe40000000f00 */
[----:B------:R-:W-:Y:S02]  /*7c50*/  MOV R176, 0x7c70 ;  /* 0x00007c7000b07802 */ /* 0x000fe40000000f00 */
[----:B------:R-:W-:Y:S05]  /*7c60*/  CALL.REL.NOINC `($__internal_87_$__cuda_sm70_shflsync_bfly_p) ;  /* 0x00000c7000007944 */ /* 0x000fea0003c00000 */
[----:B-1----:R-:W-:Y:S01]  /*7c70*/  FADD.FTZ R179, R179, R178 ;  /* 0x000000b2b3b37221 */ /* 0x002fe20000010000 */
[----:B------:R-:W-:Y:S01]  /*7c80*/  HFMA2.MMA R178, -RZ, RZ, 0, 9.5367431640625e-07 ;  /* 0x00000010ffb27435 */ /* 0x000fe200000001ff */
[----:B------:R-:W-:Y:S02]  /*7c90*/  MOV R239, 0x1f ;  /* 0x0000001f00ef7802 */ /* 0x000fe40000000f00 */
[----:B------:R-:W-:Y:S02]  /*7ca0*/  MOV R177, 0xffffffff ;  /* 0xffffffff00b17802 */ /* 0x000fe40000000f00 */
[----:B------:R-:W-:-:S02]  /*7cb0*/  MOV R238, R179 ;  /* 0x000000b300ee7202 */ /* 0x000fc40000000f00 */
[----:B------:R-:W-:Y:S02]  /*7cc0*/  MOV R176, 0x7ce0 ;  /* 0x00007ce000b07802 */ /* 0x000fe40000000f00 */
[----:B------:R-:W-:Y:S05]  /*7cd0*/  CALL.REL.NOINC `($__internal_87_$__cuda_sm70_shflsync_bfly_p) ;  /* 0x00000c0000007944 */ /* 0x000fea0003c00000 */
        /* <DEDUP_REMOVED lines=166> */
[----:B------:R-:W-:Y:S05]  /*8740*/  CALL.REL.NOINC `($__internal_87_$__cuda_sm70_shflsync_bfly_p) ;  /* 0x0000019000007944 */ /* 0x000fea0003c00000 */
[----:B-1----:R-:W-:Y:S01]  /*8750*/  FADD.FTZ R238, R238, R178 ;  /* 0x000000b2eeee7221 */ /* 0x002fe20000010000 */
[----:B------:R-:W-:Y:S01]  /*8760*/  HFMA2.MMA R178, -RZ, RZ, 0, 1.1920928955078125e-07 ;  /* 0x00000002ffb27435 */ /* 0x000fe200000001ff */
[----:B------:R-:W-:Y:S02]  /*8770*/  MOV R239, 0x1f ;  /* 0x0000001f00ef7802 */ /* 0x000fe40000000f00 */
[----:B------:R-:W-:Y:S02]  /*8780*/  MOV R177, 0xffffffff ;  /* 0xffffffff00b17802 */ /* 0x000fe40000000f00 */
[----:B------:R-:W-:Y:S02]  /*8790*/  MOV R176, 0x87b0 ;  /* 0x000087b000b07802 */ /* 0x000fe40000000f00 */
[----:B------:R-:W-:Y:S05]  /*87a0*/  CALL.REL.NOINC `($__internal_87_$__cuda_sm70_shflsync_bfly_p) ;  /* 0x0000013000007944 */ /* 0x000fea0003c00000 */
[----:B-1----:R-:W-:Y:S01]  /*87b0*/  FADD.FTZ R238, R238, R178 ;  /* 0x000000b2eeee7221 */ /* 0x002fe20000010000 */
[----:B------:R-:W-:Y:S01]  /*87c0*/  HFMA2.MMA R178, -RZ, RZ, 0, 2.384185791015625e-07 ;  /* 0x00000004ffb27435 */ /* 0x000fe200000001ff */
[----:B------:R-:W-:-:S02]  /*87d0*/  MOV R239, 0x1f ;  /* 0x0000001f00ef7802 */ /* 0x000fc40000000f00 */
[----:B------:R-:W-:Y:S02]  /*87e0*/  MOV R177, 0xffffffff ;  /* 0xffffffff00b17802 */ /* 0x000fe40000000f00 */
[----:B------:R-:W-:Y:S02]  /*87f0*/  MOV R176, 0x8810 ;  /* 0x0000881000b07802 */ /* 0x000fe40000000f00 */
[----:B------:R-:W-:Y:S05]  /*8800*/  CALL.REL.NOINC `($__internal_87_$__cuda_sm70_shflsync_bfly_p) ;  /* 0x000000d000007944 */ /* 0x000fea0003c00000 */
[----:B-1----:R-:W-:Y:S01]  /*8810*/  FADD.FTZ R238, R238, R178 ;  /* 0x000000b2eeee7221 */ /* 0x002fe20000010000 */
[----:B------:R-:W-:Y:S01]  /*8820*/  HFMA2.MMA R178, -RZ, RZ, 0, 4.76837158203125e-07 ;  /* 0x00000008ffb27435 */ /* 0x000fe200000001ff */
[----:B------:R-:W-:Y:S02]  /*8830*/  MOV R239, 0x1f ;  /* 0x0000001f00ef7802 */ /* 0x000fe40000000f00 */
[----:B------:R-:W-:Y:S02]  /*8840*/  MOV R177, 0xffffffff ;  /* 0xffffffff00b17802 */ /* 0x000fe40000000f00 */
[----:B------:R-:W-:Y:S02]  /*8850*/  MOV R176, 0x8870 ;  /* 0x0000887000b07802 */ /* 0x000fe40000000f00 */
[----:B------:R-:W-:Y:S05]  /*8860*/  CALL.REL.NOINC `($__internal_87_$__cuda_sm70_shflsync_bfly_p) ;  /* 0x0000007000007944 */ /* 0x000fea0003c00000 */
[----:B-1----:R-:W-:Y:S01]  /*8870*/  FADD.FTZ R238, R238, R178 ;  /* 0x000000b2eeee7221 */ /* 0x002fe20000010000 */
[----:B------:R-:W-:Y:S01]  /*8880*/  HFMA2.MMA R178, -RZ, RZ, 0, 9.5367431640625e-07 ;  /* 0x00000010ffb27435 */ /* 0x000fe200000001ff */
[----:B------:R-:W-:-:S02]  /*8890*/  MOV R239, 0x1f ;  /* 0x0000001f00ef7802 */ /* 0x000fc40000000f00 */
[----:B------:R-:W-:Y:S02]  /*88a0*/  MOV R177, 0xffffffff ;  /* 0xffffffff00b17802 */ /* 0x000fe40000000f00 */
[----:B------:R-:W-:Y:S02]  /*88b0*/  MOV R176, 0x88d0 ;  /* 0x000088d000b07802 */ /* 0x000fe40000000f00 */
[----:B------:R-:W-:Y:S05]  /*88c0*/  CALL.REL.NOINC `($__internal_87_$__cuda_sm70_shflsync_bfly_p) ;  /* 0x0000001000007944 */ /* 0x000fea0003c00000 */
[----:B-1----:R-:W-:Y:S05]  /*88d0*/  BRA `(.L_x_37318) ;  /* 0xffffd96000007947 */ /* 0x002fea000383ffff */
        .weak           $__internal_87_$__cuda_sm70_shflsync_bfly_p
        .type           $__internal_87_$__cuda_sm70_shflsync_bfly_p,@function
        .size           $__internal_87_$__cuda_sm70_shflsync_bfly_p,(.L_x_71087 - $__internal_87_$__cuda_sm70_shflsync_bfly_p)
$__internal_87_$__cuda_sm70_shflsync_bfly_p:
[----:B------:R-:W-:Y:S04]  /*88e0*/  WARPSYNC R177 ;  /* 0x000000b100007348 */ /* 0x000fe80003800000 */
[----:B------:R0:W1:Y:S02]  /*88f0*/  SHFL.BFLY PT, R178, R238, R178, R239 ;  /* 0x0c0000b2eeb27389 */ /* 0x00006400000e00ef */
[----:B0-----:R-:W-:-:S06]  /*8900*/  HFMA2.MMA R177, -RZ, RZ, 0, 0 ;  /* 0x00000000ffb17435 */ /* 0x001fcc00000001ff */
[----:B------:R-:W-:Y:S05]  /*8910*/  RET.REL.NODEC R176 `(_ZN10layer_norm13ln_fwd_kernelINS_13Kernel_traitsIf6__halfS2_S2_fjLj2560ELj1ELj4ELj1ELj16ENS_18Kernel_traits_baseILj2560EfS2_S2_S2_fjLj128EEEEELb0ELb1ELb1ELb1EEEvNS_9FwdParamsE) ;  /* 0xffff76e0b0007950 */ /* 0x000fea0003c3ffff */
.L_x_37319:
        /* <DEDUP_REMOVED lines=14> */
.L_x_71087:


//--------------------- .text._ZN10layer_norm13ln_fwd_kernelINS_13Kernel_traitsIf6__halfS2_S2_fjLj2560ELj1ELj4ELj1ELj16ENS_18Kernel_traits_baseILj2560EfS2_S2_S2_fjLj128EEEEELb1ELb0ELb0ELb0EEEvNS_9FwdParamsE --------------------------
	.section	.text._ZN10layer_norm13ln_fwd_kernelINS_13Kernel_traitsIf6__halfS2_S2_fjLj2560ELj1ELj4ELj1ELj16ENS_18Kernel_traits_baseILj2560EfS2_S2_S2_fjLj128EEEEELb1ELb0ELb0ELb0EEEvNS_9FwdParamsE,"ax",@progbits
	.sectioninfo	@"SHI_REGISTERS=255"
	.align	128
        .global         _ZN10layer_norm13ln_fwd_kernelINS_13Kernel_traitsIf6__halfS2_S2_fjLj2560ELj1ELj4ELj1ELj16ENS_18Kernel_traits_baseILj2560EfS2_S2_S2_fjLj128EEEEELb1ELb0ELb0ELb0EEEvNS_9FwdParamsE
        .type           _ZN10layer_norm13ln_fwd_kernelINS_13Kernel_traitsIf6__halfS2_S2_fjLj2560ELj1ELj4ELj1ELj16ENS_18Kernel_traits_baseILj2560EfS2_S2_S2_fjLj128EEEEELb1ELb0ELb0ELb0EEEvNS_9FwdParamsE,@function
        .size           _ZN10layer_norm13ln_fwd_kernelINS_13Kernel_traitsIf6__halfS2_S2_fjLj2560ELj1ELj4ELj1ELj16ENS_18Kernel_traits_baseILj2560EfS2_S2_S2_fjLj128EEEEELb1ELb0ELb0ELb0EEEvNS_9FwdParamsE,(.L_x_71088 - _ZN10layer_norm13ln_fwd_kernelINS_13Kernel_traitsIf6__halfS2_S2_fjLj2560ELj1ELj4ELj1ELj16ENS_18Kernel_traits_baseILj2560EfS2_S2_S2_fjLj128EEEEELb1ELb0ELb0ELb0EEEvNS_9FwdParamsE)
        .other          _ZN10layer_norm13ln_fwd_kernelINS_13Kernel_traitsIf6__halfS2_S2_fjLj2560ELj1ELj4ELj1ELj16ENS_18Kernel_traits_baseILj2560EfS2_S2_S2_fjLj128EEEEELb1ELb0ELb0ELb0EEEvNS_9FwdParamsE,@"STO_CUDA_ENTRY STV_DEFAULT"
_ZN10layer_norm13ln_fwd_kernelINS_13Kernel_traitsIf6__halfS2_S2_fjLj2560ELj1ELj4ELj1ELj16ENS_18Kernel_traits_baseILj2560EfS2_S2_S2_fjLj128EEEEELb1ELb0ELb0ELb0EEEvNS_9FwdParamsE:
.text._ZN10layer_norm13ln_fwd_kernelINS_13Kernel_traitsIf6__halfS2_S2_fjLj2560ELj1ELj4ELj1ELj16ENS_18Kernel_traits_baseILj2560EfS2_S2_S2_fjLj128EEEEELb1ELb0ELb0ELb0EEEvNS_9FwdParamsE:
        /* <DEDUP_REMOVED lines=104> */
.L_x_37321:
[----:B------:R-:W-:Y:S05]  /*0680*/  BSYNC B0 ;  /* 0x0000000000007941 */ /* 0x000fea0003800000 */
.L_x_37320:
        /* <DEDUP_REMOVED lines=17> */
.L_x_37323:
[----:B------:R-:W-:Y:S05]  /*07a0*/  BSYNC B0 ;  /* 0x0000000000007941 */ /* 0x000fea0003800000 */
.L_x_37322:
        /* <DEDUP_REMOVED lines=17> */
.L_x_37325:
[----:B------:R-:W-:Y:S05]  /*08c0*/  BSYNC B0 ;  /* 0x0000000000007941 */ /* 0x000fea0003800000 */
.L_x_37324:
        /* <DEDUP_REMOVED lines=17> */
.L_x_37327:
[----:B------:R-:W-:Y:S05]  /*09e0*/  BSYNC B0 ;  /* 0x0000000000007941 */ /* 0x000fea0003800000 */
.L_x_37326:
        /* <DEDUP_REMOVED lines=17> */
.L_x_37329:
[----:B------:R-:W-:Y:S05]  /*0b00*/  BSYNC B0 ;  /* 0x0000000000007941 */ /* 0x000fea0003800000 */
.L_x_37328:
        /* <DEDUP_REMOVED lines=27> */
.L_x_37331:
[----:B------:R-:W-:Y:S05]  /*0cc0*/  BSYNC B0 ;  /* 0x0000000000007941 */ /* 0x000fea0003800000 */
.L_x_37330:
        /* <DEDUP_REMOVED lines=26> */
.L_x_37333:
[----:B------:R-:W-:Y:S05]  /*0e70*/  BSYNC B0 ;  /* 0x0000000000007941 */ /* 0x000fea0003800000 */
.L_x_37332:
        /* <DEDUP_REMOVED lines=20> */
.L_x_37335:
[----:B------:R-:W-:Y:S05]  /*0fc0*/  BSYNC B0 ;  /* 0x0000000000007941 */ /* 0x000fea0003800000 */
.L_x_37334:
        /* <DEDUP_REMOVED lines=21> */
.L_x_37337:
[----:B------:R-:W-:Y:S05]  /*1120*/  BSYNC B0 ;  /* 0x0000000000007941 */ /* 0x000fea0003800000 */
.L_x_37336:
        /* <DEDUP_REMOVED lines=24> */
.L_x_37339:
[----:B------:R-:W-:Y:S05]  /*12b0*/  BSYNC B0 ;  /* 0x0000000000007941 */ /* 0x000fea0003800000 */
.L_x_37338:
        /* <DEDUP_REMOVED lines=16> */
.L_x_37944:
        /* <DEDUP_REMOVED lines=8> */
[----:B--2---:R-:W-:Y:S01]  /*1440*/  @P0 HADD2.F32 R138, -RZ, R11.H0_H0 ;  /* 0x2000000bff8a0230 */ /* 0x004fe20000004100 */
        /* <DEDUP_REMOVED lines=28> */
.L_x_37344:
[----:B------:R-:W-:Y:S02]  /*1610*/  IMAD.MOV.U32 R10, RZ, RZ, R16 ;  /* 0x000000ffff0a7224 */ /* 0x000fe400078e0010 */
.L_x_37345:
[----:B------:R-:W-:Y:S05]  /*1620*/  BSYNC B2 ;  /* 0x0000000000027941 */ /* 0x000fea0003800000 */
.L_x_37343:
        /* <DEDUP_REMOVED lines=16> */
.L_x_37349:
[----:B------:R-:W-:Y:S05]  /*1730*/  BSYNC B3 ;  /* 0x0000000000037941 */ /* 0x000fea0003800000 */
.L_x_37348:
        /* <DEDUP_REMOVED lines=42> */
.L_x_37347:
[----:B------:R-:W-:Y:S05]  /*19e0*/  BSYNC B2 ;  /* 0x0000000000027941 */ /* 0x000fea0003800000 */
.L_x_37346:
[----:B------:R-:W0:Y:S01]  /*19f0*/  I2F.U32 R10, R10 ;  /* 0x0000000a000a7306 */ /* 0x000e220000201000 */
[----:B------:R-:W-:Y:S01]  /*1a00*/  IMAD.MOV.U32 R128, RZ, RZ, 0x2f800000 ;  /* 0x2f800000ff807424 */ /* 0x000fe200078e00ff */
[----:B------:R-:W-:Y:S01]  /*1a10*/  LOP3.LUT R19, R19, 0xfffffffb, RZ, 0xc0, !PT ;  /* 0xfffffffb13137812 */ /* 0x000fe200078ec0ff */
[----:B-----5:R-:W-:Y:S01]  /*1a20*/  @P0 HADD2.F32 R15, -RZ, R52.H0_H0 ;  /* 0x20000034ff0f0230 */ /* 0x020fe20000004100 */
[----:B------:R-:W-:Y:S01]  /*1a30*/  BSSY B2, `(.L_x_37350) ;  /* 0x0000015000027945 */ /* 0x000fe20003800000 */
        /* <DEDUP_REMOVED lines=19> */
.L_x_37351:
[----:B------:R-:W-:Y:S02]  /*1b70*/  IMAD.MOV.U32 R44, RZ, RZ, R16 ;  /* 0x000000ffff2c7224 */ /* 0x000fe400078e0010 */
.L_x_37352:
[----:B------:R-:W-:Y:S05]  /*1b80*/  BSYNC B2 ;  /* 0x0000000000027941 */ /* 0x000fea0003800000 */
.L_x_37350:
        /* <DEDUP_REMOVED lines=16> */
.L_x_37356:
[----:B------:R-:W-:Y:S05]  /*1c90*/  BSYNC B3 ;  /* 0x0000000000037941 */ /* 0x000fea0003800000 */
.L_x_37355:
        /* <DEDUP_REMOVED lines=42> */
.L_x_37354:
[----:B------:R-:W-:Y:S05]  /*1f40*/  BSYNC B2 ;  /* 0x0000000000027941 */ /* 0x000fea0003800000 */
.L_x_37353:
[----:B------:R0:W1:Y:S01]  /*1f50*/  I2F.U32 R24, R44 ;  /* 0x0000002c00187306 */ /* 0x0000620000201000 */
[----:B------:R-:W-:Y:S01]  /*1f60*/  LOP3.LUT R19, R19, 0xfffffffd, RZ, 0xc0, !PT ;  /* 0xfffffffd13137812 */ /* 0x000fe200078ec0ff */
[----:B------:R-:W-:Y:S01]  /*1f70*/  @P0 HADD2.F32 R25, -RZ, R52.H1_H1 ;  /* 0x30000034ff190230 */ /* 0x000fe20000004100 */
[----:B------:R-:W-:Y:S01]  /*1f80*/  BSSY B2, `(.L_x_37357) ;  /* 0x0000015000027945 */ /* 0x000fe20003800000 */
[----:B0-----:R-:W-:Y:S01]  /*1f90*/  IADD3 R44, R15, 0x1, RZ ;  /* 0x000000010f2c7810 */ /* 0x001fe20007ffe0ff */
[----:B-1----:R-:W-:-:S05]  /*1fa0*/  FFMA.FTZ R24, R24, R128, 1.1641532182693481445e-10 ;  /* 0x2f00000018187423 */ /* 0x002fca0000010080 */
[----:B------:R-:W-:Y:S01]  /*1fb0*/  FSETP.GTU.FTZ.AND P1, PT, R24, c[0x0][0x1e4], PT ;  /* 0x0000790018007a0b */ /* 0x000fe20003f3c000 */
[----:B------:R-:W-:-:S05]  /*1fc0*/  HADD2.F32 R24, -RZ, R92.H1_H1 ;  /* 0x3000005cff187230 */ /* 0x000fca0000004100 */
[----:B------:R-:W-:-:S04]  /*1fd0*/  FMUL.FTZ R24, R24, R138 ;  /* 0x0000008a18187220 */ /* 0x000fc80000410000 */
[----:B------:R-:W-:-:S03]  /*1fe0*/  FMUL.FTZ R24, R24, c[0x0][0x1e8] ;  /* 0x00007a0018187a20 */ /* 0x000fc60000410000 */
[----:B------:R-:W-:Y:S02]  /*1ff0*/  @P1 LOP3.LUT R19, R19, 0x2, RZ, 0xfc, !PT ;  /* 0x0000000213131812 */ /* 0x000fe400078efcff */
        /* <DEDUP_REMOVED lines=12> */
.L_x_37358:
[----:B------:R-:W-:Y:S02]  /*20c0*/  IMAD.MOV.U32 R25, RZ, RZ, R16 ;  /* 0x000000ffff197224 */ /* 0x000fe400078e0010 */
.L_x_37359:
[----:B------:R-:W-:Y:S05]  /*20d0*/  BSYNC B2 ;  /* 0x0000000000027941 */ /* 0x000fea0003800000 */
.L_x_37357:
        /* <DEDUP_REMOVED lines=16> */
.L_x_37363:
[----:B------:R-:W-:Y:S05]  /*21e0*/  BSYNC B3 ;  /* 0x0000000000037941 */ /* 0x000fea0003800000 */
.L_x_37362:
        /* <DEDUP_REMOVED lines=42> */
.L_x_37361:
[----:B------:R-:W-:Y:S05]  /*2490*/  BSYNC B2 ;  /* 0x0000000000027941 */ /* 0x000fea0003800000 */
.L_x_37360:
        /* <DEDUP_REMOVED lines=21> */
.L_x_37365:
[----:B------:R-:W-:Y:S02]  /*25f0*/  MOV R92, R16 ;  /* 0x00000010005c7202 */ /* 0x000fe40000000f00 */
.L_x_37366:
[----:B------:R-:W-:Y:S05]  /*2600*/  BSYNC B2 ;  /* 0x0000000000027941 */ /* 0x000fea0003800000 */
.L_x_37364:
        /* <DEDUP_REMOVED lines=16> */
.L_x_37370:
[----:B------:R-:W-:Y:S05]  /*2710*/  BSYNC B3 ;  /* 0x0000000000037941 */ /* 0x000fea0003800000 */
.L_x_37369:
        /* <DEDUP_REMOVED lines=42> */
.L_x_37368:
[----:B------:R-:W-:Y:S05]  /*29c0*/  BSYNC B2 ;  /* 0x0000000000027941 */ /* 0x000fea0003800000 */
.L_x_37367:
[----:B------:R0:W1:Y:S01]  /*29d0*/  I2F.U32 R44, R92 ;  /* 0x0000005c002c7306 */ /* 0x0000620000201000 */
[C---:B------:R-:W-:Y:S01]  /*29e0*/  ISETP.NE.AND P3, PT, R15.reuse, 0x1, PT ;  /* 0x000000010f00780c */ /* 0x040fe20003f65270 */
[----:B------:R-:W-:Y:S01]  /*29f0*/  @P0 HADD2.F32 R45, -RZ, R53.H1_H1 ;  /* 0x30000035ff2d0230 */ /* 0x000fe20000004100 */
[----:B------:R-:W-:Y:S01]  /*2a00*/  BSSY B2, `(.L_x_37371) ;  /* 0x0000013000027945 */ /* 0x000fe20003800000 */
[----:B0-----:R-:W-:Y:S01]  /*2a10*/  IADD3 R92, R15, 0x1, RZ ;  /* 0x000000010f5c7810 */ /* 0x001fe20007ffe0ff */
[----:B-1----:R-:W-:-:S05]  /*2a20*/  FFMA.FTZ R44, R44, R128, 1.1641532182693481445e-10 ;  /* 0x2f0000002c2c7423 */ /* 0x002fca0000010080 */
[----:B------:R-:W-:Y:S01]  /*2a30*/  FSETP.GTU.FTZ.AND P2, PT, R44, c[0x0][0x1e4], PT ;  /* 0x000079002c007a0b */ /* 0x000fe20003f5c000 */
[----:B------:R-:W-:-:S05]  /*2a40*/  HADD2.F32 R44, -RZ, R93.H1_H1 ;  /* 0x3000005dff2c7230 */ /* 0x000fca0000004100 */
        /* <DEDUP_REMOVED lines=13> */
.L_x_37372:
[----:B------:R-:W-:Y:S02]  /*2b20*/  IMAD.MOV.U32 R45, RZ, RZ, R16 ;  /* 0x000000ffff2d7224 */ /* 0x000fe400078e0010 */
.L_x_37373:
[----:B------:R-:W-:Y:S05]  /*2b30*/  BSYNC B2 ;  /* 0x0000000000027941 */ /* 0x000fea0003800000 */
.L_x_37371:
        /* <DEDUP_REMOVED lines=16> */
.L_x_37377:
[----:B------:R-:W-:Y:S05]  /*2c40*/  BSYNC B3 ;  /* 0x0000000000037941 */ /* 0x000fea0003800000 */
.L_x_37376:
        /* <DEDUP_REMOVED lines=42> */
.L_x_37375:
[----:B------:R-:W-:Y:S05]  /*2ef0*/  BSYNC B2 ;  /* 0x0000000000027941 */ /* 0x000fea0003800000 */
.L_x_37374:
        /* <DEDUP_REMOVED lines=21> */
.L_x_37379:
[----:B------:R-:W-:Y:S02]  /*3050*/  IMAD.MOV.U32 R108, RZ, RZ, R16 ;  /* 0x000000ffff6c7224 */ /* 0x000fe400078e0010 */
.L_x_37380:
[----:B------:R-:W-:Y:S05]  /*3060*/  BSYNC B2 ;  /* 0x0000000000027941 */ /* 0x000fea0003800000 */
.L_x_37378:
        /* <DEDUP_REMOVED lines=16> */
.L_x_37384:
[----:B------:R-:W-:Y:S05]  /*3170*/  BSYNC B3 ;  /* 0x0000000000037941 */ /* 0x000fea0003800000 */
.L_x_37383:
        /* <DEDUP_REMOVED lines=42> */
.L_x_37382:
[----:B------:R-:W-:Y:S05]  /*3420*/  BSYNC B2 ;  /* 0x0000000000027941 */ /* 0x000fea0003800000 */
.L_x_37381:
        /* <DEDUP_REMOVED lines=21> */
.L_x_37386:
[----:B------:R-:W-:Y:S02]  /*3580*/  MOV R94, R16 ;  /* 0x00000010005e7202 */ /* 0x000fe40000000f00 */
.L_x_37387:
[----:B------:R-:W-:Y:S05]  /*3590*/  BSYNC B2 ;  /* 0x0000000000027941 */ /* 0x000fea0003800000 */
.L_x_37385:
        /* <DEDUP_REMOVED lines=16> */
.L_x_37391:
[----:B------:R-:W-:Y:S05]  /*36a0*/  BSYNC B3 ;  /* 0x0000000000037941 */ /* 0x000fea0003800000 */
.L_x_37390:
        /* <DEDUP_REMOVED lines=42> */
.L_x_37389:
[----:B------:R-:W-:Y:S05]  /*3950*/  BSYNC B2 ;  /* 0x0000000000027941 */ /* 0x000fea0003800000 */
.L_x_37388:
        /* <DEDUP_REMOVED lines=21> */
.L_x_37393:
[----:B------:R-:W-:Y:S02]  /*3ab0*/  IMAD.MOV.U32 R94, RZ, RZ, R16 ;  /* 0x000000ffff5e7224 */ /* 0x000fe400078e0010 */
.L_x_37394:
[----:B------:R-:W-:Y:S05]  /*3ac0*/  BSYNC B2 ;  /* 0x0000000000027941 */ /* 0x000fea0003800000 */
.L_x_37392:
        /* <DEDUP_REMOVED lines=19> */
.L_x_37398:
[----:B------:R-:W-:Y:S05]  /*3c00*/  BSYNC B3 ;  /* 0x0000000000037941 */ /* 0x000fea0003800000 */
.L_x_37397:
        /* <DEDUP_REMOVED lines=42> */
.L_x_37396:
[----:B------:R-:W-:Y:S05]  /*3eb0*/  BSYNC B2 ;  /* 0x0000000000027941 */ /* 0x000fea0003800000 */
.L_x_37395:
        /* <DEDUP_REMOVED lines=38> */
.L_x_37342:
[----:B------:R-:W-:Y:S05]  /*4120*/  BSYNC B1 ;  /* 0x0000000000017941 */ /* 0x000fea0003800000 */
.L_x_37341:
        /* <DEDUP_REMOVED lines=23> */
.L_x_37402:
[----:B------:R-:W-:Y:S02]  /*42a0*/  IMAD.MOV.U32 R9, RZ, RZ, R16 ;  /* 0x000000ffff097224 */ /* 0x000fe400078e0010 */
.L_x_37403:
[----:B------:R-:W-:Y:S05]  /*42b0*/  BSYNC B2 ;  /* 0x0000000000027941 */ /* 0x000fea0003800000 */
.L_x_37401:
        /* <DEDUP_REMOVED lines=16> */
.L_x_37407:
[----:B------:R-:W-:Y:S05]  /*43c0*/  BSYNC B3 ;  /* 0x0000000000037941 */ /* 0x000fea0003800000 */
.L_x_37406:
        /* <DEDUP_REMOVED lines=42> */
.L_x_37405:
[----:B------:R-:W-:Y:S05]  /*4670*/  BSYNC B2 ;  /* 0x0000000000027941 */ /* 0x000fea0003800000 */
.L_x_37404:
        /* <DEDUP_REMOVED lines=24> */
.L_x_37409:
[----:B------:R-:W-:Y:S02]  /*4800*/  IMAD.MOV.U32 R46, RZ, RZ, R16 ;  /* 0x000000ffff2e7224 */ /* 0x000fe400078e0010 */
.L_x_37410:
[----:B------:R-:W-:Y:S05]  /*4810*/  BSYNC B2 ;  /* 0x0000000000027941 */ /* 0x000fea0003800000 */
.L_x_37408:
        /* <DEDUP_REMOVED lines=16> */
.L_x_37414:
[----:B------:R-:W-:Y:S05]  /*4920*/  BSYNC B3 ;  /* 0x0000000000037941 */ /* 0x000fea0003800000 */
.L_x_37413:
        /* <DEDUP_REMOVED lines=42> */
.L_x_37412:
[----:B------:R-:W-:Y:S05]  /*4bd0*/  BSYNC B2 ;  /* 0x0000000000027941 */ /* 0x000fea0003800000 */
.L_x_37411:
        /* <DEDUP_REMOVED lines=23> */
.L_x_37416:
[----:B------:R-:W-:Y:S02]  /*4d50*/  IMAD.MOV.U32 R27, RZ, RZ, R16 ;  /* 0x000000ffff1b7224 */ /* 0x000fe400078e0010 */
.L_x_37417:
[----:B------:R-:W-:Y:S05]  /*4d60*/  BSYNC B2 ;  /* 0x0000000000027941 */ /* 0x000fea0003800000 */
.L_x_37415:
        /* <DEDUP_REMOVED lines=16> */
.L_x_37421:
[----:B------:R-:W-:Y:S05]  /*4e70*/  BSYNC B3 ;  /* 0x0000000000037941 */ /* 0x000fea0003800000 */
.L_x_37420:
        /* <DEDUP_REMOVED lines=42> */
.L_x_37419:
[----:B------:R-:W-:Y:S05]  /*5120*/  BSYNC B2 ;  /* 0x0000000000027941 */ /* 0x000fea0003800000 */
.L_x_37418:
        /* <DEDUP_REMOVED lines=21> */
.L_x_37423:
[----:B------:R-:W-:Y:S02]  /*5280*/  MOV R92, R16 ;  /* 0x00000010005c7202 */ /* 0x000fe40000000f00 */
.L_x_37424:
[----:B------:R-:W-:Y:S05]  /*5290*/  BSYNC B2 ;  /* 0x0000000000027941 */ /* 0x000fea0003800000 */
.L_x_37422:
        /* <DEDUP_REMOVED lines=16> */
.L_x_37428:
[----:B------:R-:W-:Y:S05]  /*53a0*/  BSYNC B3 ;  /* 0x0000000000037941 */ /* 0x000fea0003800000 */
.L_x_37427:
        /* <DEDUP_REMOVED lines=42> */
.L_x_37426:
[----:B------:R-:W-:Y:S05]  /*5650*/  BSYNC B2 ;  /* 0x0000000000027941 */ /* 0x000fea0003800000 */
.L_x_37425:
        /* <DEDUP_REMOVED lines=21> */
.L_x_37430:
[----:B------:R-:W-:Y:S02]  /*57b0*/  IMAD.MOV.U32 R47, RZ, RZ, R16 ;  /* 0x000000ffff2f7224 */ /* 0x000fe400078e0010 */
.L_x_37431:
[----:B------:R-:W-:Y:S05]  /*57c0*/  BSYNC B2 ;  /* 0x0000000000027941 */ /* 0x000fea0003800000 */
.L_x_37429:
        /* <DEDUP_REMOVED lines=16> */
.L_x_37435:
[----:B------:R-:W-:Y:S05]  /*58d0*/  BSYNC B3 ;  /* 0x0000000000037941 */ /* 0x000fea0003800000 */
.L_x_37434:
        /* <DEDUP_REMOVED lines=42> */
.L_x_37433:
[----:B------:R-:W-:Y:S05]  /*5b80*/  BSYNC B2 ;  /* 0x0000000000027941 */ /* 0x000fea0003800000 */
.L_x_37432:
        /* <DEDUP_REMOVED lines=21> */
.L_x_37437:
[----:B------:R-:W-:Y:S02]  /*5ce0*/  IMAD.MOV.U32 R110, RZ, RZ, R16 ;  /* 0x000000ffff6e7224 */ /* 0x000fe400078e0010 */
.L_x_37438:
[----:B------:R-:W-:Y:S05]  /*5cf0*/  BSYNC B2 ;  /* 0x0000000000027941 */ /* 0x000fea0003800000 */
.L_x_37436:
        /* <DEDUP_REMOVED lines=16> */
.L_x_37442:
[----:B------:R-:W-:Y:S05]  /*5e00*/  BSYNC B3 ;  /* 0x0000000000037941 */ /* 0x000fea0003800000 */
.L_x_37441:
        /* <DEDUP_REMOVED lines=42> */
.L_x_37440:
[----:B------:R-:W-:Y:S05]  /*60b0*/  BSYNC B2 ;  /* 0x0000000000027941 */ /* 0x000fea0003800000 */
.L_x_37439:
        /* <DEDUP_REMOVED lines=21> */
.L_x_37444:
[----:B------:R-:W-:Y:S02]  /*6210*/  MOV R94, R16 ;  /* 0x00000010005e7202 */ /* 0x000fe40000000f00 */
.L_x_37445:
[----:B------:R-:W-:Y:S05]  /*6220*/  BSYNC B2 ;  /* 0x0000000000027941 */ /* 0x000fea0003800000 */
.L_x_37443:
        /* <DEDUP_REMOVED lines=16> */
.L_x_37449:
[----:B------:R-:W-:Y:S05]  /*6330*/  BSYNC B3 ;  /* 0x0000000000037941 */ /* 0x000fea0003800000 */
.L_x_37448:
        /* <DEDUP_REMOVED lines=42> */
.L_x_37447:
[----:B------:R-:W-:Y:S05]  /*65e0*/  BSYNC B2 ;  /* 0x0000000000027941 */ /* 0x000fea0003800000 */
.L_x_37446:
        /* <DEDUP_REMOVED lines=21> */
.L_x_37451:
[----:B------:R-:W-:Y:S02]  /*6740*/  IMAD.MOV.U32 R94, RZ, RZ, R16 ;  /* 0x000000ffff5e7224 */ /* 0x000fe400078e0010 */
.L_x_37452:
[----:B------:R-:W-:Y:S05]  /*6750*/  BSYNC B2 ;  /* 0x0000000000027941 */ /* 0x000fea0003800000 */
.L_x_37450:
        /* <DEDUP_REMOVED lines=19> */
.L_x_37456:
[----:B------:R-:W-:Y:S05]  /*6890*/  BSYNC B3 ;  /* 0x0000000000037941 */ /* 0x000fea0003800000 */
.L_x_37455:
        /* <DEDUP_REMOVED lines=42> */
.L_x_37454:
[----:B------:R-:W-:Y:S05]  /*6b40*/  BSYNC B2 ;  /* 0x0000000000027941 */ /* 0x000fea0003800000 */
.L_x_37453:
        /* <DEDUP_REMOVED lines=38> */
.L_x_37400:
[----:B------:R-:W-:Y:S05]  /*6db0*/  BSYNC B1 ;  /* 0x0000000000017941 */ /* 0x000fea0003800000 */
.L_x_37399:
        /* <DEDUP_REMOVED lines=23> */
.L_x_37460:
[----:B------:R-:W-:Y:S02]  /*6f30*/  IMAD.MOV.U32 R8, RZ, RZ, R16 ;  /* 0x000000ffff087224 */ /* 0x000fe400078e0010 */
.L_x_37461:
[----:B------:R-:W-:Y:S05]  /*6f40*/  BSYNC B2 ;  /* 0x0000000000027941 */ /* 0x000fea0003800000 */
.L_x_37459:
        /* <DEDUP_REMOVED lines=16> */
.L_x_37465:
[----:B------:R-:W-:Y:S05]  /*7050*/  BSYNC B3 ;  /* 0x0000000000037941 */ /* 0x000fea0003800000 */
.L_x_37464:
        /* <DEDUP_REMOVED lines=42> */
.L_x_37463:
[----:B------:R-:W-:Y:S05]  /*7300*/  BSYNC B2 ;  /* 0x0000000000027941 */ /* 0x000fea0003800000 */
.L_x_37462:
        /* <DEDUP_REMOVED lines=24> */
.L_x_37467:
[----:B------:R-:W-:Y:S02]  /*7490*/  IMAD.MOV.U32 R48, RZ, RZ, R16 ;  /* 0x000000ffff307224 */ /* 0x000fe400078e0010 */
.L_x_37468:
[----:B------:R-:W-:Y:S05]  /*74a0*/  BSYNC B2 ;  /* 0x0000000000027941 */ /* 0x000fea0003800000 */
.L_x_37466:
        /* <DEDUP_REMOVED lines=16> */
.L_x_37472:
[----:B------:R-:W-:Y:S05]  /*75b0*/  BSYNC B3 ;  /* 0x0000000000037941 */ /* 0x000fea0003800000 */
.L_x_37471:
        /* <DEDUP_REMOVED lines=42> */
.L_x_37470:
[----:B------:R-:W-:Y:S05]  /*7860*/  BSYNC B2 ;  /* 0x0000000000027941 */ /* 0x000fea0003800000 */
.L_x_37469:
        /* <DEDUP_REMOVED lines=23> */
.L_x_37474:
[----:B------:R-:W-:Y:S02]  /*79e0*/  IMAD.MOV.U32 R29, RZ, RZ, R16 ;  /* 0x000000ffff1d7224 */ /* 0x000fe400078e0010 */
.L_x_37475:
[----:B------:R-:W-:Y:S05]  /*79f0*/  BSYNC B2 ;  /* 0x0000000000027941 */ /* 0x000fea0003800000 */
.L_x_37473:
        /* <DEDUP_REMOVED lines=16> */
.L_x_37479:
[----:B------:R-:W-:Y:S05]  /*7b00*/  BSYNC B3 ;  /* 0x0000000000037941 */ /* 0x000fea0003800000 */
.L_x_37478:
        /* <DEDUP_REMOVED lines=42> */
.L_x_37477:
[----:B------:R-:W-:Y:S05]  /*7db0*/  BSYNC B2 ;  /* 0x0000000000027941 */ /* 0x000fea0003800000 */
.L_x_37476:
        /* <DEDUP_REMOVED lines=21> */
.L_x_37481:
[----:B------:R-:W-:Y:S02]  /*7f10*/  MOV R92, R16 ;  /* 0x00000010005c7202 */ /* 0x000fe40000000f00 */
.L_x_37482:
[----:B------:R-:W-:Y:S05]  /*7f20*/  BSYNC B2 ;  /* 0x0000000000027941 */ /* 0x000fea0003800000 */
.L_x_37480:
        /* <DEDUP_REMOVED lines=16> */
.L_x_37486:
[----:B------:R-:W-:Y:S05]  /*8030*/  BSYNC B3 ;  /* 0x0000000000037941 */ /* 0x000fea0003800000 */
.L_x_37485:
        /* <DEDUP_REMOVED lines=42> */
.L_x_37484:
[----:B------:R-:W-:Y:S05]  /*82e0*/  BSYNC B2 ;  /* 0x0000000000027941 */ /* 0x000fea0003800000 */
.L_x_37483:
        /* <DEDUP_REMOVED lines=21> */
.L_x_37488:
[----:B------:R-:W-:Y:S02]  /*8440*/  IMAD.MOV.U32 R49, RZ, RZ, R16 ;  /* 0x000000ffff317224 */ /* 0x000fe400078e0010 */
.L_x_37489:
[----:B------:R-:W-:Y:S05]  /*8450*/  BSYNC B2 ;  /* 0x0000000000027941 */ /* 0x000fea0003800000 */
.L_x_37487:
        /* <DEDUP_REMOVED lines=16> */
.L_x_37493:
[----:B------:R-:W-:Y:S05]  /*8560*/  BSYNC B3 ;  /* 0x0000000000037941 */ /* 0x000fea0003800000 */
.L_x_37492:
        /* <DEDUP_REMOVED lines=42> */
.L_x_37491:
[----:B------:R-:W-:Y:S05]  /*8810*/  BSYNC B2 ;  /* 0x0000000000027941 */ /* 0x000fea0003800000 */
.L_x_37490:
        /* <DEDUP_REMOVED lines=21> */
.L_x_37495:
[----:B------:R-:W-:Y:S02]  /*8970*/  IMAD.MOV.U32 R112, RZ, RZ, R16 ;  /* 0x000000ffff707224 */ /* 0x000fe400078e0010 */
.L_x_37496:
[----:B------:R-:W-:Y:S05]  /*8980*/  BSYNC B2 ;  /* 0x0000000000027941 */ /* 0x000fea0003800000 */
.L_x_37494:
        /* <DEDUP_REMOVED lines=16> */
.L_x_37500:
[----:B------:R-:W-:Y:S05]  /*8a90*/  BSYNC B3 ;  /* 0x0000000000037941 */ /* 0x000fea0003800000 */
.L_x_37499:
        /* <DEDUP_REMOVED lines=42> */
.L_x_37498:
[----:B------:R-:W-:Y:S05]  /*8d40*/  BSYNC B2 ;  /* 0x0000000000027941 */ /* 0x000fea0003800000 */
.L_x_37497:
        /* <DEDUP_REMOVED lines=21> */
.L_x_37502:
[----:B------:R-:W-:Y:S02]  /*8ea0*/  MOV R94, R16 ;  /* 0x00000010005e7202 */ /* 0x000fe40000000f00 */
.L_x_37503:
[----:B------:R-:W-:Y:S05]  /*8eb0*/  BSYNC B2 ;  /* 0x0000000000027941 */ /* 0x000fea0003800000 */
.L_x_37501:
        /* <DEDUP_REMOVED lines=16> */
.L_x_37507:
[----:B------:R-:W-:Y:S05]  /*8fc0*/  BSYNC B3 ;  /* 0x0000000000037941 */ /* 0x000fea0003800000 */
.L_x_37506:
        /* <DEDUP_REMOVED lines=42> */
.L_x_37505:
[----:B------:R-:W-:Y:S05]  /*9270*/  BSYNC B2 ;  /* 0x0000000000027941 */ /* 0x000fea0003800000 */
.L_x_37504:
        /* <DEDUP_REMOVED lines=21> */
.L_x_37509:
[----:B------:R-:W-:Y:S02]  /*93d0*/  IMAD.MOV.U32 R94, RZ, RZ, R16 ;  /* 0x000000ffff5e7224 */ /* 0x000fe400078e0010 */
.L_x_37510:
[----:B------:R-:W-:Y:S05]  /*93e0*/  BSYNC B2 ;  /* 0x0000000000027941 */ /* 0x000fea0003800000 */
.L_x_37508:
        /* <DEDUP_REMOVED lines=19> */
.L_x_37514:
[----:B------:R-:W-:Y:S05]  /*9520*/  BSYNC B3 ;  /* 0x0000000000037941 */ /* 0x000fea0003800000 */
.L_x_37513:
        /* <DEDUP_REMOVED lines=42> */
.L_x_37512:
[----:B------:R-:W-:Y:S05]  /*97d0*/  BSYNC B2 ;  /* 0x0000000000027941 */ /* 0x000fea0003800000 */
.L_x_37511:
        /* <DEDUP_REMOVED lines=38> */
.L_x_37458:
[----:B------:R-:W-:Y:S05]  /*9a40*/  BSYNC B1 ;  /* 0x0000000000017941 */ /* 0x000fea0003800000 */
.L_x_37457:
        /* <DEDUP_REMOVED lines=23> */
.L_x_37518:
[----:B------:R-:W-:Y:S02]  /*9bc0*/  IMAD.MOV.U32 R7, RZ, RZ, R16 ;  /* 0x000000ffff077224 */ /* 0x000fe400078e0010 */
.L_x_37519:
[----:B------:R-:W-:Y:S05]  /*9bd0*/  BSYNC B2 ;  /* 0x0000000000027941 */ /* 0x000fea0003800000 */
.L_x_37517:
        /* <DEDUP_REMOVED lines=16> */
.L_x_37523:
[----:B------:R-:W-:Y:S05]  /*9ce0*/  BSYNC B3 ;  /* 0x0000000000037941 */ /* 0x000fea0003800000 */
.L_x_37522:
        /* <DEDUP_REMOVED lines=42> */
.L_x_37521:
[----:B------:R-:W-:Y:S05]  /*9f90*/  BSYNC B2 ;  /* 0x0000000000027941 */ /* 0x000fea0003800000 */
.L_x_37520:
        /* <DEDUP_REMOVED lines=24> */
.L_x_37525:
[----:B------:R-:W-:Y:S02]  /*a120*/  IMAD.MOV.U32 R50, RZ, RZ, R16 ;  /* 0x000000ffff327224 */ /* 0x000fe400078e0010 */
.L_x_37526:
[----:B------:R-:W-:Y:S05]  /*a130*/  BSYNC B2 ;  /* 0x0000000000027941 */ /* 0x000fea0003800000 */
.L_x_37524:
        /* <DEDUP_REMOVED lines=16> */
.L_x_37530:
[----:B------:R-:W-:Y:S05]  /*a240*/  BSYNC B3 ;  /* 0x0000000000037941 */ /* 0x000fea0003800000 */
.L_x_37529:
        /* <DEDUP_REMOVED lines=42> */
.L_x_37528:
[----:B------:R-:W-:Y:S05]  /*a4f0*/  BSYNC B2 ;  /* 0x0000000000027941 */ /* 0x000fea0003800000 */
.L_x_37527:
        /* <DEDUP_REMOVED lines=23> */
.L_x_37532:
[----:B------:R-:W-:Y:S02]  /*a670*/  IMAD.MOV.U32 R31, RZ, RZ, R16 ;  /* 0x000000ffff1f7224 */ /* 0x000fe400078e0010 */
.L_x_37533:
[----:B------:R-:W-:Y:S05]  /*a680*/  BSYNC B2 ;  /* 0x0000000000027941 */ /* 0x000fea0003800000 */
.L_x_37531:
        /* <DEDUP_REMOVED lines=16> */
.L_x_37537:
[----:B------:R-:W-:Y:S05]  /*a790*/  BSYNC B3 ;  /* 0x0000000000037941 */ /* 0x000fea0003800000 */
.L_x_37536:
        /* <DEDUP_REMOVED lines=42> */
.L_x_37535:
[----:B------:R-:W-:Y:S05]  /*aa40*/  BSYNC B2 ;  /* 0x0000000000027941 */ /* 0x000fea0003800000 */
.L_x_37534:
        /* <DEDUP_REMOVED lines=21> */
.L_x_37539:
[----:B------:R-:W-:Y:S02]  /*aba0*/  MOV R92, R16 ;  /* 0x00000010005c7202 */ /* 0x000fe40000000f00 */
.L_x_37540:
[----:B------:R-:W-:Y:S05]  /*abb0*/  BSYNC B2 ;  /* 0x0000000000027941 */ /* 0x000fea0003800000 */
.L_x_37538:
        /* <DEDUP_REMOVED lines=16> */
.L_x_37544:
[----:B------:R-:W-:Y:S05]  /*acc0*/  BSYNC B3 ;  /* 0x0000000000037941 */ /* 0x000fea0003800000 */
.L_x_37543:
        /* <DEDUP_REMOVED lines=42> */
.L_x_37542:
[----:B------:R-:W-:Y:S05]  /*af70*/  BSYNC B2 ;  /* 0x0000000000027941 */ /* 0x000fea0003800000 */
.L_x_37541:
        /* <DEDUP_REMOVED lines=21> */
.L_x_37546:
[----:B------:R-:W-:Y:S02]  /*b0d0*/  IMAD.MOV.U32 R51, RZ, RZ, R16 ;  /* 0x000000ffff337224 */ /* 0x000fe400078e0010 */
.L_x_37547:
[----:B------:R-:W-:Y:S05]  /*b0e0*/  BSYNC B2 ;  /* 0x0000000000027941 */ /* 0x000fea0003800000 */
.L_x_37545:
        /* <DEDUP_REMOVED lines=16> */
.L_x_37551:
[----:B------:R-:W-:Y:S05]  /*b1f0*/  BSYNC B3 ;  /* 0x0000000000037941 */ /* 0x000fea0003800000 */
.L_x_37550:
        /* <DEDUP_REMOVED lines=42> */
.L_x_37549:
[----:B------:R-:W-:Y:S05]  /*b4a0*/  BSYNC B2 ;  /* 0x0000000000027941 */ /* 0x000fea0003800000 */
.L_x_37548:
        /* <DEDUP_REMOVED lines=21> */
.L_x_37553:
[----:B------:R-:W-:Y:S02]  /*b600*/  IMAD.MOV.U32 R114, RZ, RZ, R16 ;  /* 0x000000ffff727224 */ /* 0x000fe400078e0010 */
.L_x_37554:
[----:B------:R-:W-:Y:S05]  /*b610*/  BSYNC B2 ;  /* 0x0000000000027941 */ /* 0x000fea0003800000 */
.L_x_37552:
        /* <DEDUP_REMOVED lines=16> */
.L_x_37558:
[----:B------:R-:W-:Y:S05]  /*b720*/  BSYNC B3 ;  /* 0x0000000000037941 */ /* 0x000fea0003800000 */
.L_x_37557:
        /* <DEDUP_REMOVED lines=42> */
.L_x_37556:
[----:B------:R-:W-:Y:S05]  /*b9d0*/  BSYNC B2 ;  /* 0x0000000000027941 */ /* 0x000fea0003800000 */
.L_x_37555:
        /* <DEDUP_REMOVED lines=21> */
.L_x_37560:
[----:B------:R-:W-:Y:S02]  /*bb30*/  MOV R94, R16 ;  /* 0x00000010005e7202 */ /* 0x000fe40000000f00 */
.L_x_37561:
[----:B------:R-:W-:Y:S05]  /*bb40*/  BSYNC B2 ;  /* 0x0000000000027941 */ /* 0x000fea0003800000 */
.L_x_37559:
        /* <DEDUP_REMOVED lines=16> */
.L_x_37565:
[----:B------:R-:W-:Y:S05]  /*bc50*/  BSYNC B3 ;  /* 0x0000000000037941 */ /* 0x000fea0003800000 */
.L_x_37564:
        /* <DEDUP_REMOVED lines=42> */
.L_x_37563:
[----:B------:R-:W-:Y:S05]  /*bf00*/  BSYNC B2 ;  /* 0x0000000000027941 */ /* 0x000fea0003800000 */
.L_x_37562:
        /* <DEDUP_REMOVED lines=21> */
.L_x_37567:
[----:B------:R-:W-:Y:S02]  /*c060*/  IMAD.MOV.U32 R94, RZ, RZ, R16 ;  /* 0x000000ffff5e7224 */ /* 0x000fe400078e0010 */
.L_x_37568:
[----:B------:R-:W-:Y:S05]  /*c070*/  BSYNC B2 ;  /* 0x0000000000027941 */ /* 0x000fea0003800000 */
.L_x_37566:
        /* <DEDUP_REMOVED lines=19> */
.L_x_37572:
[----:B------:R-:W-:Y:S05]  /*c1b0*/  BSYNC B3 ;  /* 0x0000000000037941 */ /* 0x000fea0003800000 */
.L_x_37571:
        /* <DEDUP_REMOVED lines=42> */
.L_x_37570:
[----:B------:R-:W-:Y:S05]  /*c460*/  BSYNC B2 ;  /* 0x0000000000027941 */ /* 0x000fea0003800000 */
.L_x_37569:
        /* <DEDUP_REMOVED lines=38> */
.L_x_37516:
[----:B------:R-:W-:Y:S05]  /*c6d0*/  BSYNC B1 ;  /* 0x0000000000017941 */ /* 0x000fea0003800000 */
.L_x_37515:
        /* <DEDUP_REMOVED lines=23> */
.L_x_37576:
[----:B------:R-:W-:Y:S02]  /*c850*/  IMAD.MOV.U32 R6, RZ, RZ, R16 ;  /* 0x000000ffff067224 */ /* 0x000fe400078e0010 */
.L_x_37577:
[----:B------:R-:W-:Y:S05]  /*c860*/  BSYNC B2 ;  /* 0x0000000000027941 */ /* 0x000fea0003800000 */
.L_x_37575:
        /* <DEDUP_REMOVED lines=16> */
.L_x_37581:
[----:B------:R-:W-:Y:S05]  /*c970*/  BSYNC B3 ;  /* 0x0000000000037941 */ /* 0x000fea0003800000 */
.L_x_37580:
        /* <DEDUP_REMOVED lines=42> */
.L_x_37579:
[----:B------:R-:W-:Y:S05]  /*cc20*/  BSYNC B2 ;  /* 0x0000000000027941 */ /* 0x000fea0003800000 */
.L_x_37578:
        /* <DEDUP_REMOVED lines=24> */
.L_x_37583:
[----:B------:R-:W-:Y:S02]  /*cdb0*/  IMAD.MOV.U32 R96, RZ, RZ, R16 ;  /* 0x000000ffff607224 */ /* 0x000fe400078e0010 */
.L_x_37584:
[----:B------:R-:W-:Y:S05]  /*cdc0*/  BSYNC B2 ;  /* 0x0000000000027941 */ /* 0x000fea0003800000 */
.L_x_37582:
        /* <DEDUP_REMOVED lines=16> */
.L_x_37588:
[----:B------:R-:W-:Y:S05]  /*ced0*/  BSYNC B3 ;  /* 0x0000000000037941 */ /* 0x000fea0003800000 */
.L_x_37587:
        /* <DEDUP_REMOVED lines=42> */
.L_x_37586:
[----:B------:R-:W-:Y:S05]  /*d180*/  BSYNC B2 ;  /* 0x0000000000027941 */ /* 0x000fea0003800000 */
.L_x_37585:
        /* <DEDUP_REMOVED lines=23> */
.L_x_37590:
[----:B------:R-:W-:Y:S02]  /*d300*/  IMAD.MOV.U32 R33, RZ, RZ, R16 ;  /* 0x000000ffff217224 */ /* 0x000fe400078e0010 */
.L_x_37591:
[----:B------:R-:W-:Y:S05]  /*d310*/  BSYNC B2 ;  /* 0x0000000000027941 */ /* 0x000fea0003800000 */
.L_x_37589:
        /* <DEDUP_REMOVED lines=16> */
.L_x_37595:
[----:B------:R-:W-:Y:S05]  /*d420*/  BSYNC B3 ;  /* 0x0000000000037941 */ /* 0x000fea0003800000 */
.L_x_37594:
        /* <DEDUP_REMOVED lines=42> */
.L_x_37593:
[----:B------:R-:W-:Y:S05]  /*d6d0*/  BSYNC B2 ;  /* 0x0000000000027941 */ /* 0x000fea0003800000 */
.L_x_37592:
        /* <DEDUP_REMOVED lines=21> */
.L_x_37597:
[----:B------:R-:W-:Y:S02]  /*d830*/  MOV R92, R16 ;  /* 0x00000010005c7202 */ /* 0x000fe40000000f00 */
.L_x_37598:
[----:B------:R-:W-:Y:S05]  /*d840*/  BSYNC B2 ;  /* 0x0000000000027941 */ /* 0x000fea0003800000 */
.L_x_37596:
        /* <DEDUP_REMOVED lines=16> */
.L_x_37602:
[----:B------:R-:W-:Y:S05]  /*d950*/  BSYNC B3 ;  /* 0x0000000000037941 */ /* 0x000fea0003800000 */
.L_x_37601:
        /* <DEDUP_REMOVED lines=42> */
.L_x_37600:
[----:B------:R-:W-:Y:S05]  /*dc00*/  BSYNC B2 ;  /* 0x0000000000027941 */ /* 0x000fea0003800000 */
.L_x_37599:
        /* <DEDUP_REMOVED lines=21> */
.L_x_37604:
[----:B------:R-:W-:Y:S02]  /*dd60*/  IMAD.MOV.U32 R97, RZ, RZ, R16 ;  /* 0x000000ffff617224 */ /* 0x000fe400078e0010 */
.L_x_37605:
[----:B------:R-:W-:Y:S05]  /*dd70*/  BSYNC B2 ;  /* 0x0000000000027941 */ /* 0x000fea0003800000 */
.L_x_37603:
        /* <DEDUP_REMOVED lines=16> */
.L_x_37609:
[----:B------:R-:W-:Y:S05]  /*de80*/  BSYNC B3 ;  /* 0x0000000000037941 */ /* 0x000fea0003800000 */
.L_x_37608:
        /* <DEDUP_REMOVED lines=42> */
.L_x_37607:
[----:B------:R-:W-:Y:S05]  /*e130*/  BSYNC B2 ;  /* 0x0000000000027941 */ /* 0x000fea0003800000 */
.L_x_37606:
        /* <DEDUP_REMOVED lines=21> */
.L_x_37611:
[----:B------:R-:W-:Y:S02]  /*e290*/  IMAD.MOV.U32 R116, RZ, RZ, R16 ;  /* 0x000000ffff747224 */ /* 0x000fe400078e0010 */
.L_x_37612:
[----:B------:R-:W-:Y:S05]  /*e2a0*/  BSYNC B2 ;  /* 0x0000000000027941 */ /* 0x000fea0003800000 */
.L_x_37610:
        /* <DEDUP_REMOVED lines=16> */
.L_x_37616:
[----:B------:R-:W-:Y:S05]  /*e3b0*/  BSYNC B3 ;  /* 0x0000000000037941 */ /* 0x000fea0003800000 */
.L_x_37615:
        /* <DEDUP_REMOVED lines=42> */
.L_x_37614:
[----:B------:R-:W-:Y:S05]  /*e660*/  BSYNC B2 ;  /* 0x0000000000027941 */ /* 0x000fea0003800000 */
.L_x_37613:
        /* <DEDUP_REMOVED lines=21> */
.L_x_37618:
[----:B------:R-:W-:Y:S02]  /*e7c0*/  MOV R94, R16 ;  /* 0x00000010005e7202 */ /* 0x000fe40000000f00 */
.L_x_37619:
[----:B------:R-:W-:Y:S05]  /*e7d0*/  BSYNC B2 ;  /* 0x0000000000027941 */ /* 0x000fea0003800000 */
.L_x_37617:
        /* <DEDUP_REMOVED lines=16> */
.L_x_37623:
[----:B------:R-:W-:Y:S05]  /*e8e0*/  BSYNC B3 ;  /* 0x0000000000037941 */ /* 0x000fea0003800000 */
.L_x_37622:
        /* <DEDUP_REMOVED lines=42> */
.L_x_37621:
[----:B------:R-:W-:Y:S05]  /*eb90*/  BSYNC B2 ;  /* 0x0000000000027941 */ /* 0x000fea0003800000 */
.L_x_37620:
        /* <DEDUP_REMOVED lines=21> */
.L_x_37625:
[----:B------:R-:W-:Y:S02]  /*ecf0*/  IMAD.MOV.U32 R94, RZ, RZ, R16 ;  /* 0x000000ffff5e7224 */ /* 0x000fe400078e0010 */
.L_x_37626:
[----:B------:R-:W-:Y:S05]  /*ed00*/  BSYNC B2 ;  /* 0x0000000000027941 */ /* 0x000fea0003800000 */
.L_x_37624:
        /* <DEDUP_REMOVED lines=19> */
.L_x_37630:
[----:B------:R-:W-:Y:S05]  /*ee40*/  BSYNC B3 ;  /* 0x0000000000037941 */ /* 0x000fea0003800000 */
.L_x_37629:
        /* <DEDUP_REMOVED lines=42> */
.L_x_37628:
[----:B------:R-:W-:Y:S05]  /*f0f0*/  BSYNC B2 ;  /* 0x0000000000027941 */ /* 0x000fea0003800000 */
.L_x_37627:
        /* <DEDUP_REMOVED lines=38> */
.L_x_37574:
[----:B------:R-:W-:Y:S05]  /*f360*/  BSYNC B1 ;  /* 0x0000000000017941 */ /* 0x000fea0003800000 */
.L_x_37573:
        /* <DEDUP_REMOVED lines=23> */
.L_x_37634:
[----:B------:R-:W-:Y:S02]  /*f4e0*/  IMAD.MOV.U32 R5, RZ, RZ, R16 ;  /* 0x000000ffff057224 */ /* 0x000fe400078e0010 */
.L_x_37635:
[----:B------:R-:W-:Y:S05]  /*f4f0*/  BSYNC B2 ;  /* 0x0000000000027941 */ /* 0x000fea0003800000 */
.L_x_37633:
        /* <DEDUP_REMOVED lines=16> */
.L_x_37639:
[----:B------:R-:W-:Y:S05]  /*f600*/  BSYNC B3 ;  /* 0x0000000000037941 */ /* 0x000fea0003800000 */
.L_x_37638:
        /* <DEDUP_REMOVED lines=42> */
.L_x_37637:
[----:B------:R-:W-:Y:S05]  /*f8b0*/  BSYNC B2 ;  /* 0x0000000000027941 */ /* 0x000fea0003800000 */
.L_x_37636:
        /* <DEDUP_REMOVED lines=24> */
.L_x_37641:
[----:B------:R-:W-:Y:S02]  /*fa40*/  IMAD.MOV.U32 R98, RZ, RZ, R16 ;  /* 0x000000ffff627224 */ /* 0x000fe400078e0010 */
.L_x_37642:
[----:B------:R-:W-:Y:S05]  /*fa50*/  BSYNC B2 ;  /* 0x0000000000027941 */ /* 0x000fea0003800000 */
.L_x_37640:
        /* <DEDUP_REMOVED lines=16> */
.L_x_37646:
[----:B------:R-:W-:Y:S05]  /*fb60*/  BSYNC B3 ;  /* 0x0000000000037941 */ /* 0x000fea0003800000 */
.L_x_37645:
        /* <DEDUP_REMOVED lines=42> */
.L_x_37644:
[----:B------:R-:W-:Y:S05]  /*fe10*/  BSYNC B2 ;  /* 0x0000000000027941 */ /* 0x000fea0003800000 */
.L_x_37643:
        /* <DEDUP_REMOVED lines=23> */
.L_x_37648:
[----:B------:R-:W-:Y:S02]  /*ff90*/  IMAD.MOV.U32 R35, RZ, RZ, R16 ;  /* 0x000000ffff237224 */ /* 0x000fe400078e0010 */
.L_x_37649:
[----:B------:R-:W-:Y:S05]  /*ffa0*/  BSYNC B2 ;  /* 0x0000000000027941 */ /* 0x000fea0003800000 */
.L_x_37647:
        /* <DEDUP_REMOVED lines=16> */
.L_x_37653:
[----:B------:R-:W-:Y:S05]  /*100b0*/  BSYNC B3 ;  /* 0x0000000000037941 */ /* 0x000fea0003800000 */
.L_x_37652:
        /* <DEDUP_REMOVED lines=42> */
.L_x_37651:
[----:B------:R-:W-:Y:S05]  /*10360*/  BSYNC B2 ;  /* 0x0000000000027941 */ /* 0x000fea0003800000 */
.L_x_37650:
        /* <DEDUP_REMOVED lines=21> */
.L_x_37655:
[----:B------:R-:W-:Y:S02]  /*104c0*/  MOV R92, R16 ;  /* 0x00000010005c7202 */ /* 0x000fe40000000f00 */
.L_x_37656:
[----:B------:R-:W-:Y:S05]  /*104d0*/  BSYNC B2 ;  /* 0x0000000000027941 */ /* 0x000fea0003800000 */
.L_x_37654:
        /* <DEDUP_REMOVED lines=16> */
.L_x_37660:
[----:B------:R-:W-:Y:S05]  /*105e0*/  BSYNC B3 ;  /* 0x0000000000037941 */ /* 0x000fea0003800000 */
.L_x_37659:
        /* <DEDUP_REMOVED lines=42> */
.L_x_37658:
[----:B------:R-:W-:Y:S05]  /*10890*/  BSYNC B2 ;  /* 0x0000000000027941 */ /* 0x000fea0003800000 */
.L_x_37657:
        /* <DEDUP_REMOVED lines=21> */
.L_x_37662:
[----:B------:R-:W-:Y:S02]  /*109f0*/  IMAD.MOV.U32 R99, RZ, RZ, R16 ;  /* 0x000000ffff637224 */ /* 0x000fe400078e0010 */
.L_x_37663:
[----:B------:R-:W-:Y:S05]  /*10a00*/  BSYNC B2 ;  /* 0x0000000000027941 */ /* 0x000fea0003800000 */
.L_x_37661:
        /* <DEDUP_REMOVED lines=16> */
.L_x_37667:
[----:B------:R-:W-:Y:S05]  /*10b10*/  BSYNC B3 ;  /* 0x0000000000037941 */ /* 0x000fea0003800000 */
.L_x_37666:
        /* <DEDUP_REMOVED lines=42> */
.L_x_37665:
[----:B------:R-:W-:Y:S05]  /*10dc0*/  BSYNC B2 ;  /* 0x0000000000027941 */ /* 0x000fea0003800000 */
.L_x_37664:
        /* <DEDUP_REMOVED lines=21> */
.L_x_37669:
[----:B------:R-:W-:Y:S02]  /*10f20*/  IMAD.MOV.U32 R118, RZ, RZ, R16 ;  /* 0x000000ffff767224 */ /* 0x000fe400078e0010 */
.L_x_37670:
[----:B------:R-:W-:Y:S05]  /*10f30*/  BSYNC B2 ;  /* 0x0000000000027941 */ /* 0x000fea0003800000 */
.L_x_37668:
        /* <DEDUP_REMOVED lines=16> */
.L_x_37674:
[----:B------:R-:W-:Y:S05]  /*11040*/  BSYNC B3 ;  /* 0x0000000000037941 */ /* 0x000fea0003800000 */
.L_x_37673:
        /* <DEDUP_REMOVED lines=42> */
.L_x_37672:
[----:B------:R-:W-:Y:S05]  /*112f0*/  BSYNC B2 ;  /* 0x0000000000027941 */ /* 0x000fea0003800000 */
.L_x_37671:
        /* <DEDUP_REMOVED lines=21> */
.L_x_37676:
[----:B------:R-:W-:Y:S02]  /*11450*/  MOV R94, R16 ;  /* 0x00000010005e7202 */ /* 0x000fe40000000f00 */
.L_x_37677:
[----:B------:R-:W-:Y:S05]  /*11460*/  BSYNC B2 ;  /* 0x0000000000027941 */ /* 0x000fea0003800000 */
.L_x_37675:
        /* <DEDUP_REMOVED lines=16> */
.L_x_37681:
[----:B------:R-:W-:Y:S05]  /*11570*/  BSYNC B3 ;  /* 0x0000000000037941 */ /* 0x000fea0003800000 */
.L_x_37680:
        /* <DEDUP_REMOVED lines=42> */
.L_x_37679:
[----:B------:R-:W-:Y:S05]  /*11820*/  BSYNC B2 ;  /* 0x0000000000027941 */ /* 0x000fea0003800000 */
.L_x_37678:
        /* <DEDUP_REMOVED lines=21> */
.L_x_37683:
[----:B------:R-:W-:Y:S02]  /*11980*/  IMAD.MOV.U32 R94, RZ, RZ, R16 ;  /* 0x000000ffff5e7224 */ /* 0x000fe400078e0010 */
.L_x_37684:
[----:B------:R-:W-:Y:S05]  /*11990*/  BSYNC B2 ;  /* 0x0000000000027941 */ /* 0x000fea0003800000 */
.L_x_37682:
        /* <DEDUP_REMOVED lines=19> */
.L_x_37688:
[----:B------:R-:W-:Y:S05]  /*11ad0*/  BSYNC B3 ;  /* 0x0000000000037941 */ /* 0x000fea0003800000 */
.L_x_37687:
        /* <DEDUP_REMOVED lines=42> */
.L_x_37686:
[----:B------:R-:W-:Y:S05]  /*11d80*/  BSYNC B2 ;  /* 0x0000000000027941 */ /* 0x000fea0003800000 */
.L_x_37685:
        /* <DEDUP_REMOVED lines=38> */
.L_x_37632:
[----:B------:R-:W-:Y:S05]  /*11ff0*/  BSYNC B1 ;  /* 0x0000000000017941 */ /* 0x000fea0003800000 */
.L_x_37631:
        /* <DEDUP_REMOVED lines=23> */
.L_x_37692:
[----:B------:R-:W-:Y:S02]  /*12170*/  IMAD.MOV.U32 R4, RZ, RZ, R16 ;  /* 0x000000ffff047224 */ /* 0x000fe400078e0010 */
.L_x_37693:
[----:B------:R-:W-:Y:S05]  /*12180*/  BSYNC B2 ;  /* 0x0000000000027941 */ /* 0x000fea0003800000 */
.L_x_37691:
        /* <DEDUP_REMOVED lines=16> */
.L_x_37697:
[----:B------:R-:W-:Y:S05]  /*12290*/  BSYNC B3 ;  /* 0x0000000000037941 */ /* 0x000fea0003800000 */
.L_x_37696:
        /* <DEDUP_REMOVED lines=42> */
.L_x_37695:
[----:B------:R-:W-:Y:S05]  /*12540*/  BSYNC B2 ;  /* 0x0000000000027941 */ /* 0x000fea0003800000 */
.L_x_37694:
        /* <DEDUP_REMOVED lines=24> */
.L_x_37699:
[----:B------:R-:W-:Y:S02]  /*126d0*/  IMAD.MOV.U32 R100, RZ, RZ, R16 ;  /* 0x000000ffff647224 */ /* 0x000fe400078e0010 */
.L_x_37700:
[----:B------:R-:W-:Y:S05]  /*126e0*/  BSYNC B2 ;  /* 0x0000000000027941 */ /* 0x000fea0003800000 */
.L_x_37698:
        /* <DEDUP_REMOVED lines=16> */
.L_x_37704:
[----:B------:R-:W-:Y:S05]  /*127f0*/  BSYNC B3 ;  /* 0x0000000000037941 */ /* 0x000fea0003800000 */
.L_x_37703:
        /* <DEDUP_REMOVED lines=42> */
.L_x_37702:
[----:B------:R-:W-:Y:S05]  /*12aa0*/  BSYNC B2 ;  /* 0x0000000000027941 */ /* 0x000fea0003800000 */
.L_x_37701:
        /* <DEDUP_REMOVED lines=23> */
.L_x_37706:
[----:B------:R-:W-:Y:S02]  /*12c20*/  IMAD.MOV.U32 R37, RZ, RZ, R16 ;  /* 0x000000ffff257224 */ /* 0x000fe400078e0010 */
.L_x_37707:
[----:B------:R-:W-:Y:S05]  /*12c30*/  BSYNC B2 ;  /* 0x0000000000027941 */ /* 0x000fea0003800000 */
.L_x_37705:
        /* <DEDUP_REMOVED lines=16> */
.L_x_37711:
[----:B------:R-:W-:Y:S05]  /*12d40*/  BSYNC B3 ;  /* 0x0000000000037941 */ /* 0x000fea0003800000 */
.L_x_37710:
        /* <DEDUP_REMOVED lines=42> */
.L_x_37709:
[----:B------:R-:W-:Y:S05]  /*12ff0*/  BSYNC B2 ;  /* 0x0000000000027941 */ /* 0x000fea0003800000 */
.L_x_37708:
        /* <DEDUP_REMOVED lines=21> */
.L_x_37713:
[----:B------:R-:W-:Y:S02]  /*13150*/  MOV R92, R16 ;  /* 0x00000010005c7202 */ /* 0x000fe40000000f00 */
.L_x_37714:
[----:B------:R-:W-:Y:S05]  /*13160*/  BSYNC B2 ;  /* 0x0000000000027941 */ /* 0x000fea0003800000 */
.L_x_37712:
        /* <DEDUP_REMOVED lines=16> */
.L_x_37718:
[----:B------:R-:W-:Y:S05]  /*13270*/  BSYNC B3 ;  /* 0x0000000000037941 */ /* 0x000fea0003800000 */
.L_x_37717:
        /* <DEDUP_REMOVED lines=42> */
.L_x_37716:
[----:B------:R-:W-:Y:S05]  /*13520*/  BSYNC B2 ;  /* 0x0000000000027941 */ /* 0x000fea0003800000 */
.L_x_37715:
        /* <DEDUP_REMOVED lines=21> */
.L_x_37720:
[----:B------:R-:W-:Y:S02]  /*13680*/  IMAD.MOV.U32 R101, RZ, RZ, R16 ;  /* 0x000000ffff657224 */ /* 0x000fe400078e0010 */
.L_x_37721:
[----:B------:R-:W-:Y:S05]  /*13690*/  BSYNC B2 ;  /* 0x0000000000027941 */ /* 0x000fea0003800000 */
.L_x_37719:
        /* <DEDUP_REMOVED lines=16> */
.L_x_37725:
[----:B------:R-:W-:Y:S05]  /*137a0*/  BSYNC B3 ;  /* 0x0000000000037941 */ /* 0x000fea0003800000 */
.L_x_37724:
        /* <DEDUP_REMOVED lines=42> */
.L_x_37723:
[----:B------:R-:W-:Y:S05]  /*13a50*/  BSYNC B2 ;  /* 0x0000000000027941 */ /* 0x000fea0003800000 */
.L_x_37722:
        /* <DEDUP_REMOVED lines=21> */
.L_x_37727:
[----:B------:R-:W-:Y:S02]  /*13bb0*/  IMAD.MOV.U32 R120, RZ, RZ, R16 ;  /* 0x000000ffff787224 */ /* 0x000fe400078e0010 */
.L_x_37728:
[----:B------:R-:W-:Y:S05]  /*13bc0*/  BSYNC B2 ;  /* 0x0000000000027941 */ /* 0x000fea0003800000 */
.L_x_37726:
        /* <DEDUP_REMOVED lines=16> */
.L_x_37732:
[----:B------:R-:W-:Y:S05]  /*13cd0*/  BSYNC B3 ;  /* 0x0000000000037941 */ /* 0x000fea0003800000 */
.L_x_37731:
        /* <DEDUP_REMOVED lines=42> */
.L_x_37730:
[----:B------:R-:W-:Y:S05]  /*13f80*/  BSYNC B2 ;  /* 0x0000000000027941 */ /* 0x000fea0003800000 */
.L_x_37729:
        /* <DEDUP_REMOVED lines=21> */
.L_x_37734:
[----:B------:R-:W-:Y:S02]  /*140e0*/  MOV R94, R16 ;  /* 0x00000010005e7202 */ /* 0x000fe40000000f00 */
.L_x_37735:
[----:B------:R-:W-:Y:S05]  /*140f0*/  BSYNC B2 ;  /* 0x0000000000027941 */ /* 0x000fea0003800000 */
.L_x_37733:
        /* <DEDUP_REMOVED lines=16> */
.L_x_37739:
[----:B------:R-:W-:Y:S05]  /*14200*/  BSYNC B3 ;  /* 0x0000000000037941 */ /* 0x000fea0003800000 */
.L_x_37738:
        /* <DEDUP_REMOVED lines=42> */
.L_x_37737:
[----:B------:R-:W-:Y:S05]  /*144b0*/  BSYNC B2 ;  /* 0x0000000000027941 */ /* 0x000fea0003800000 */
.L_x_37736:
        /* <DEDUP_REMOVED lines=21> */
.L_x_37741:
[----:B------:R-:W-:Y:S02]  /*14610*/  IMAD.MOV.U32 R94, RZ, RZ, R16 ;  /* 0x000000ffff5e7224 */ /* 0x000fe400078e0010 */
.L_x_37742:
[----:B------:R-:W-:Y:S05]  /*14620*/  BSYNC B2 ;  /* 0x0000000000027941 */ /* 0x000fea0003800000 */
.L_x_37740:
        /* <DEDUP_REMOVED lines=19> */
.L_x_37746:
[----:B------:R-:W-:Y:S05]  /*14760*/  BSYNC B3 ;  /* 0x0000000000037941 */ /* 0x000fea0003800000 */
.L_x_37745:
        /* <DEDUP_REMOVED lines=42> */
.L_x_37744:
[----:B------:R-:W-:Y:S05]  /*14a10*/  BSYNC B2 ;  /* 0x0000000000027941 */ /* 0x000fea0003800000 */
.L_x_37743:
        /* <DEDUP_REMOVED lines=38> */
.L_x_37690:
[----:B------:R-:W-:Y:S05]  /*14c80*/  BSYNC B1 ;  /* 0x0000000000017941 */ /* 0x000fea0003800000 */
.L_x_37689:
        /* <DEDUP_REMOVED lines=23> */
.L_x_37750:
[----:B------:R-:W-:Y:S02]  /*14e00*/  MOV R3, R16 ;  /* 0x0000001000037202 */ /* 0x000fe40000000f00 */
.L_x_37751:
[----:B------:R-:W-:Y:S05]  /*14e10*/  BSYNC B2 ;  /* 0x0000000000027941 */ /* 0x000fea0003800000 */
.L_x_37749:
        /* <DEDUP_REMOVED lines=16> */
.L_x_37755:
[----:B------:R-:W-:Y:S05]  /*14f20*/  BSYNC B3 ;  /* 0x0000000000037941 */ /* 0x000fea0003800000 */
.L_x_37754:
        /* <DEDUP_REMOVED lines=42> */
.L_x_37753:
[----:B------:R-:W-:Y:S05]  /*151d0*/  BSYNC B2 ;  /* 0x0000000000027941 */ /* 0x000fea0003800000 */
.L_x_37752:
[----:B------:R-:W0:Y:S01]  /*151e0*/  I2F.U32 R3, R3 ;  /* 0x0000000300037306 */ /* 0x000e220000201000 */
[----:B------:R-:W-:Y:S01]  /*151f0*/  HFMA2.MMA R135, -RZ, RZ, 0.1171875, 0 ;  /* 0x2f800000ff877435 */ /* 0x000fe200000001ff */
[----:B------:R-:W-:Y:S01]  /*15200*/  LOP3.LUT R19, R19, 0xfffffffb, RZ, 0xc0, !PT ;  /* 0xfffffffb13137812 */ /* 0x000fe200078ec0ff */
[----:B-----5:R-:W-:Y:S01]  /*15210*/  @P0 HADD2.F32 R15, -RZ, R52.H0_H0 ;  /* 0x20000034ff0f0230 */ /* 0x020fe20000004100 */
[----:B------:R-:W-:Y:S07]  /*15220*/  BSSY B2, `(.L_x_37756) ;  /* 0x0000015000027945 */ /* 0x000fee0003800000 */
        /* <DEDUP_REMOVED lines=19> */
.L_x_37757:
[----:B------:R-:W-:Y:S02]  /*15360*/  IMAD.MOV.U32 R102, RZ, RZ, R16 ;  /* 0x000000ffff667224 */ /* 0x000fe400078e0010 */
.L_x_37758:
[----:B------:R-:W-:Y:S05]  /*15370*/  BSYNC B2 ;  /* 0x0000000000027941 */ /* 0x000fea0003800000 */
.L_x_37756:
        /* <DEDUP_REMOVED lines=16> */
.L_x_37762:
[----:B------:R-:W-:Y:S05]  /*15480*/  BSYNC B3 ;  /* 0x0000000000037941 */ /* 0x000fea0003800000 */
.L_x_37761:
        /* <DEDUP_REMOVED lines=42> */
.L_x_37760:
[----:B------:R-:W-:Y:S05]  /*15730*/  BSYNC B2 ;  /* 0x0000000000027941 */ /* 0x000fea0003800000 */
.L_x_37759:
        /* <DEDUP_REMOVED lines=23> */
.L_x_37764:
[----:B------:R-:W-:Y:S02]  /*158b0*/  IMAD.MOV.U32 R39, RZ, RZ, R16 ;  /* 0x000000ffff277224 */ /* 0x000fe400078e0010 */
.L_x_37765:
[----:B------:R-:W-:Y:S05]  /*158c0*/  BSYNC B2 ;  /* 0x0000000000027941 */ /* 0x000fea0003800000 */
.L_x_37763:
        /* <DEDUP_REMOVED lines=16> */
.L_x_37769:
[----:B------:R-:W-:Y:S05]  /*159d0*/  BSYNC B3 ;  /* 0x0000000000037941 */ /* 0x000fea0003800000 */
.L_x_37768:
        /* <DEDUP_REMOVED lines=42> */
.L_x_37767:
[----:B------:R-:W-:Y:S05]  /*15c80*/  BSYNC B2 ;  /* 0x0000000000027941 */ /* 0x000fea0003800000 */
.L_x_37766:
        /* <DEDUP_REMOVED lines=21> */
.L_x_37771:
[----:B------:R-:W-:Y:S02]  /*15de0*/  MOV R92, R16 ;  /* 0x00000010005c7202 */ /* 0x000fe40000000f00 */
.L_x_37772:
[----:B------:R-:W-:Y:S05]  /*15df0*/  BSYNC B2 ;  /* 0x0000000000027941 */ /* 0x000fea0003800000 */
.L_x_37770:
        /* <DEDUP_REMOVED lines=16> */
.L_x_37776:
[----:B------:R-:W-:Y:S05]  /*15f00*/  BSYNC B3 ;  /* 0x0000000000037941 */ /* 0x000fea0003800000 */
.L_x_37775:
        /* <DEDUP_REMOVED lines=42> */
.L_x_37774:
[----:B------:R-:W-:Y:S05]  /*161b0*/  BSYNC B2 ;  /* 0x0000000000027941 */ /* 0x000fea0003800000 */
.L_x_37773:
        /* <DEDUP_REMOVED lines=21> */
.L_x_37778:
[----:B------:R-:W-:Y:S02]  /*16310*/  IMAD.MOV.U32 R103, RZ, RZ, R16 ;  /* 0x000000ffff677224 */ /* 0x000fe400078e0010 */
.L_x_37779:
[----:B------:R-:W-:Y:S05]  /*16320*/  BSYNC B2 ;  /* 0x0000000000027941 */ /* 0x000fea0003800000 */
.L_x_37777:
        /* <DEDUP_REMOVED lines=16> */
.L_x_37783:
[----:B------:R-:W-:Y:S05]  /*16430*/  BSYNC B3 ;  /* 0x0000000000037941 */ /* 0x000fea0003800000 */
.L_x_37782:
        /* <DEDUP_REMOVED lines=42> */
.L_x_37781:
[----:B------:R-:W-:Y:S05]  /*166e0*/  BSYNC B2 ;  /* 0x0000000000027941 */ /* 0x000fea0003800000 */
.L_x_37780:
        /* <DEDUP_REMOVED lines=21> */
.L_x_37785:
[----:B------:R-:W-:Y:S02]  /*16840*/  IMAD.MOV.U32 R122, RZ, RZ, R16 ;  /* 0x000000ffff7a7224 */ /* 0x000fe400078e0010 */
.L_x_37786:
[----:B------:R-:W-:Y:S05]  /*16850*/  BSYNC B2 ;  /* 0x0000000000027941 */ /* 0x000fea0003800000 */
.L_x_37784:
        /* <DEDUP_REMOVED lines=16> */
.L_x_37790:
[----:B------:R-:W-:Y:S05]  /*16960*/  BSYNC B3 ;  /* 0x0000000000037941 */ /* 0x000fea0003800000 */
.L_x_37789:
        /* <DEDUP_REMOVED lines=42> */
.L_x_37788:
[----:B------:R-:W-:Y:S05]  /*16c10*/  BSYNC B2 ;  /* 0x0000000000027941 */ /* 0x000fea0003800000 */
.L_x_37787:
        /* <DEDUP_REMOVED lines=21> */
.L_x_37792:
[----:B------:R-:W-:Y:S02]  /*16d70*/  IMAD.MOV.U32 R94, RZ, RZ, R16 ;  /* 0x000000ffff5e7224 */ /* 0x000fe400078e0010 */
.L_x_37793:
[----:B------:R-:W-:Y:S05]  /*16d80*/  BSYNC B2 ;  /* 0x0000000000027941 */ /* 0x000fea0003800000 */
.L_x_37791:
        /* <DEDUP_REMOVED lines=16> */
.L_x_37797:
[----:B------:R-:W-:Y:S05]  /*16e90*/  BSYNC B3 ;  /* 0x0000000000037941 */ /* 0x000fea0003800000 */
.L_x_37796:
        /* <DEDUP_REMOVED lines=42> */
.L_x_37795:
[----:B------:R-:W-:Y:S05]  /*17140*/  BSYNC B2 ;  /* 0x0000000000027941 */ /* 0x000fea0003800000 */
.L_x_37794:
        /* <DEDUP_REMOVED lines=21> */
.L_x_37799:
[----:B------:R-:W-:Y:S02]  /*172a0*/  IMAD.MOV.U32 R94, RZ, RZ, R16 ;  /* 0x000000ffff5e7224 */ /* 0x000fe400078e0010 */
.L_x_37800:
[----:B------:R-:W-:Y:S05]  /*172b0*/  BSYNC B2 ;  /* 0x0000000000027941 */ /* 0x000fea0003800000 */
.L_x_37798:
        /* <DEDUP_REMOVED lines=19> */
.L_x_37804:
[----:B------:R-:W-:Y:S05]  /*173f0*/  BSYNC B3 ;  /* 0x0000000000037941 */ /* 0x000fea0003800000 */
.L_x_37803:
        /* <DEDUP_REMOVED lines=42> */
.L_x_37802:
[----:B------:R-:W-:Y:S05]  /*176a0*/  BSYNC B2 ;  /* 0x0000000000027941 */ /* 0x000fea0003800000 */
.L_x_37801:
        /* <DEDUP_REMOVED lines=38> */
.L_x_37748:
[----:B------:R-:W-:Y:S05]  /*17910*/  BSYNC B1 ;  /* 0x0000000000017941 */ /* 0x000fea0003800000 */
.L_x_37747:
        /* <DEDUP_REMOVED lines=23> */
.L_x_37808:
[----:B------:R-:W-:Y:S02]  /*17a90*/  IMAD.MOV.U32 R2, RZ, RZ, R16 ;  /* 0x000000ffff027224 */ /* 0x000fe400078e0010 */
.L_x_37809:
[----:B------:R-:W-:Y:S05]  /*17aa0*/  BSYNC B2 ;  /* 0x0000000000027941 */ /* 0x000fea0003800000 */
.L_x_37807:
        /* <DEDUP_REMOVED lines=16> */
.L_x_37813:
[----:B------:R-:W-:Y:S05]  /*17bb0*/  BSYNC B3 ;  /* 0x0000000000037941 */ /* 0x000fea0003800000 */
.L_x_37812:
        /* <DEDUP_REMOVED lines=42> */
.L_x_37811:
[----:B------:R-:W-:Y:S05]  /*17e60*/  BSYNC B2 ;  /* 0x0000000000027941 */ /* 0x000fea0003800000 */
.L_x_37810:
        /* <DEDUP_REMOVED lines=24> */
.L_x_37815:
[----:B------:R-:W-:Y:S02]  /*17ff0*/  MOV R104, R16 ;  /* 0x0000001000687202 */ /* 0x000fe40000000f00 */
.L_x_37816:
[----:B------:R-:W-:Y:S05]  /*18000*/  BSYNC B2 ;  /* 0x0000000000027941 */ /* 0x000fea0003800000 */
.L_x_37814:
        /* <DEDUP_REMOVED lines=16> */
.L_x_37820:
[----:B------:R-:W-:Y:S05]  /*18110*/  BSYNC B3 ;  /* 0x0000000000037941 */ /* 0x000fea0003800000 */
.L_x_37819:
        /* <DEDUP_REMOVED lines=42> */
.L_x_37818:
[----:B------:R-:W-:Y:S05]  /*183c0*/  BSYNC B2 ;  /* 0x0000000000027941 */ /* 0x000fea0003800000 */
.L_x_37817:
        /* <DEDUP_REMOVED lines=23> */
.L_x_37822:
[----:B------:R-:W-:Y:S02]  /*18540*/  IMAD.MOV.U32 R41, RZ, RZ, R16 ;  /* 0x000000ffff297224 */ /* 0x000fe400078e0010 */
.L_x_37823:
[----:B------:R-:W-:Y:S05]  /*18550*/  BSYNC B2 ;  /* 0x0000000000027941 */ /* 0x000fea0003800000 */
.L_x_37821:
        /* <DEDUP_REMOVED lines=16> */
.L_x_37827:
[----:B------:R-:W-:Y:S05]  /*18660*/  BSYNC B3 ;  /* 0x0000000000037941 */ /* 0x000fea0003800000 */
.L_x_37826:
        /* <DEDUP_REMOVED lines=42> */
.L_x_37825:
[----:B------:R-:W-:Y:S05]  /*18910*/  BSYNC B2 ;  /* 0x0000000000027941 */ /* 0x000fea0003800000 */
.L_x_37824:
        /* <DEDUP_REMOVED lines=21> */
.L_x_37829:
[----:B------:R-:W-:Y:S02]  /*18a70*/  IMAD.MOV.U32 R92, RZ, RZ, R16 ;  /* 0x000000ffff5c7224 */ /* 0x000fe400078e0010 */
.L_x_37830:
[----:B------:R-:W-:Y:S05]  /*18a80*/  BSYNC B2 ;  /* 0x0000000000027941 */ /* 0x000fea0003800000 */
.L_x_37828:
        /* <DEDUP_REMOVED lines=16> */
.L_x_37834:
[----:B------:R-:W-:Y:S05]  /*18b90*/  BSYNC B3 ;  /* 0x0000000000037941 */ /* 0x000fea0003800000 */
.L_x_37833:
        /* <DEDUP_REMOVED lines=42> */
.L_x_37832:
[----:B------:R-:W-:Y:S05]  /*18e40*/  BSYNC B2 ;  /* 0x0000000000027941 */ /* 0x000fea0003800000 */
.L_x_37831:
        /* <DEDUP_REMOVED lines=21> */
.L_x_37836:
[----:B------:R-:W-:Y:S02]  /*18fa0*/  IMAD.MOV.U32 R105, RZ, RZ, R16 ;  /* 0x000000ffff697224 */ /* 0x000fe400078e0010 */
.L_x_37837:
[----:B------:R-:W-:Y:S05]  /*18fb0*/  BSYNC B2 ;  /* 0x0000000000027941 */ /* 0x000fea0003800000 */
.L_x_37835:
        /* <DEDUP_REMOVED lines=16> */
.L_x_37841:
[----:B------:R-:W-:Y:S05]  /*190c0*/  BSYNC B3 ;  /* 0x0000000000037941 */ /* 0x000fea0003800000 */
.L_x_37840:
        /* <DEDUP_REMOVED lines=42> */
.L_x_37839:
[----:B------:R-:W-:Y:S05]  /*19370*/  BSYNC B2 ;  /* 0x0000000000027941 */ /* 0x000fea0003800000 */
.L_x_37838:
        /* <DEDUP_REMOVED lines=21> */
.L_x_37843:
[----:B------:R-:W-:Y:S02]  /*194d0*/  IMAD.MOV.U32 R124, RZ, RZ, R16 ;  /* 0x000000ffff7c7224 */ /* 0x000fe400078e0010 */
.L_x_37844:
[----:B------:R-:W-:Y:S05]  /*194e0*/  BSYNC B2 ;  /* 0x0000000000027941 */ /* 0x000fea0003800000 */
.L_x_37842:
        /* <DEDUP_REMOVED lines=16> */
.L_x_37848:
[----:B------:R-:W-:Y:S05]  /*195f0*/  BSYNC B3 ;  /* 0x0000000000037941 */ /* 0x000fea0003800000 */
.L_x_37847:
        /* <DEDUP_REMOVED lines=42> */
.L_x_37846:
[----:B------:R-:W-:Y:S05]  /*198a0*/  BSYNC B2 ;  /* 0x0000000000027941 */ /* 0x000fea0003800000 */
.L_x_37845:
        /* <DEDUP_REMOVED lines=21> */
.L_x_37850:
[----:B------:R-:W-:Y:S02]  /*19a00*/  MOV R94, R16 ;  /* 0x00000010005e7202 */ /* 0x000fe40000000f00 */
.L_x_37851:
[----:B------:R-:W-:Y:S05]  /*19a10*/  BSYNC B2 ;  /* 0x0000000000027941 */ /* 0x000fea0003800000 */
.L_x_37849:
        /* <DEDUP_REMOVED lines=16> */
.L_x_37855:
[----:B------:R-:W-:Y:S05]  /*19b20*/  BSYNC B3 ;  /* 0x0000000000037941 */ /* 0x000fea0003800000 */
.L_x_37854:
        /* <DEDUP_REMOVED lines=42> */
.L_x_37853:
[----:B------:R-:W-:Y:S05]  /*19dd0*/  BSYNC B2 ;  /* 0x0000000000027941 */ /* 0x000fea0003800000 */
.L_x_37852:
        /* <DEDUP_REMOVED lines=21> */
.L_x_37857:
[----:B------:R-:W-:Y:S02]  /*19f30*/  IMAD.MOV.U32 R94, RZ, RZ, R16 ;  /* 0x000000ffff5e7224 */ /* 0x000fe400078e0010 */
.L_x_37858:
[----:B------:R-:W-:Y:S05]  /*19f40*/  BSYNC B2 ;  /* 0x0000000000027941 */ /* 0x000fea0003800000 */
.L_x_37856:
        /* <DEDUP_REMOVED lines=19> */
.L_x_37862:
[----:B------:R-:W-:Y:S05]  /*1a080*/  BSYNC B3 ;  /* 0x0000000000037941 */ /* 0x000fea0003800000 */
.L_x_37861:
        /* <DEDUP_REMOVED lines=42> */
.L_x_37860:
[----:B------:R-:W-:Y:S05]  /*1a330*/  BSYNC B2 ;  /* 0x0000000000027941 */ /* 0x000fea0003800000 */
.L_x_37859:
        /* <DEDUP_REMOVED lines=38> */
.L_x_37806:
[----:B------:R-:W-:Y:S05]  /*1a5a0*/  BSYNC B1 ;  /* 0x0000000000017941 */ /* 0x000fea0003800000 */
.L_x_37805:
        /* <DEDUP_REMOVED lines=23> */
.L_x_37866:
[----:B------:R-:W-:Y:S02]  /*1a720*/  IMAD.MOV.U32 R0, RZ, RZ, R16 ;  /* 0x000000ffff007224 */ /* 0x000fe400078e0010 */
.L_x_37867:
[----:B------:R-:W-:Y:S05]  /*1a730*/  BSYNC B2 ;  /* 0x0000000000027941 */ /* 0x000fea0003800000 */
.L_x_37865:
        /* <DEDUP_REMOVED lines=16> */
.L_x_37871:
[----:B------:R-:W-:Y:S05]  /*1a840*/  BSYNC B3 ;  /* 0x0000000000037941 */ /* 0x000fea0003800000 */
.L_x_37870:
        /* <DEDUP_REMOVED lines=42> */
.L_x_37869:
[----:B------:R-:W-:Y:S05]  /*1aaf0*/  BSYNC B2 ;  /* 0x0000000000027941 */ /* 0x000fea0003800000 */
.L_x_37868:
        /* <DEDUP_REMOVED lines=24> */
.L_x_37873:
[----:B------:R-:W-:Y:S02]  /*1ac80*/  IMAD.MOV.U32 R106, RZ, RZ, R16 ;  /* 0x000000ffff6a7224 */ /* 0x000fe400078e0010 */
.L_x_37874:
[----:B------:R-:W-:Y:S05]  /*1ac90*/  BSYNC B2 ;  /* 0x0000000000027941 */ /* 0x000fea0003800000 */
.L_x_37872:
        /* <DEDUP_REMOVED lines=16> */
.L_x_37878:
[----:B------:R-:W-:Y:S05]  /*1ada0*/  BSYNC B3 ;  /* 0x0000000000037941 */ /* 0x000fea0003800000 */
.L_x_37877:
        /* <DEDUP_REMOVED lines=42> */
.L_x_37876:
[----:B------:R-:W-:Y:S05]  /*1b050*/  BSYNC B2 ;  /* 0x0000000000027941 */ /* 0x000fea0003800000 */
.L_x_37875:
        /* <DEDUP_REMOVED lines=23> */
.L_x_37880:
[----:B------:R-:W-:Y:S02]  /*1b1d0*/  IMAD.MOV.U32 R43, RZ, RZ, R16 ;  /* 0x000000ffff2b7224 */ /* 0x000fe400078e0010 */
.L_x_37881:
[----:B------:R-:W-:Y:S05]  /*1b1e0*/  BSYNC B2 ;  /* 0x0000000000027941 */ /* 0x000fea0003800000 */
.L_x_37879:
        /* <DEDUP_REMOVED lines=16> */
.L_x_37885:
[----:B------:R-:W-:Y:S05]  /*1b2f0*/  BSYNC B3 ;  /* 0x0000000000037941 */ /* 0x000fea0003800000 */
.L_x_37884:
        /* <DEDUP_REMOVED lines=42> */
.L_x_37883:
[----:B------:R-:W-:Y:S05]  /*1b5a0*/  BSYNC B2 ;  /* 0x0000000000027941 */ /* 0x000fea0003800000 */
.L_x_37882:
        /* <DEDUP_REMOVED lines=21> */
.L_x_37887:
[----:B------:R-:W-:Y:S02]  /*1b700*/  IMAD.MOV.U32 R92, RZ, RZ, R16 ;  /* 0x000000ffff5c7224 */ /* 0x000fe400078e0010 */
.L_x_37888:
[----:B------:R-:W-:Y:S05]  /*1b710*/  BSYNC B2 ;  /* 0x0000000000027941 */ /* 0x000fea0003800000 */
.L_x_37886:
        /* <DEDUP_REMOVED lines=16> */
.L_x_37892:
[----:B------:R-:W-:Y:S05]  /*1b820*/  BSYNC B3 ;  /* 0x0000000000037941 */ /* 0x000fea0003800000 */
.L_x_37891:
        /* <DEDUP_REMOVED lines=42> */
.L_x_37890:
[----:B------:R-:W-:Y:S05]  /*1bad0*/  BSYNC B2 ;  /* 0x0000000000027941 */ /* 0x000fea0003800000 */
.L_x_37889:
        /* <DEDUP_REMOVED lines=21> */
.L_x_37894:
[----:B------:R-:W-:Y:S02]  /*1bc30*/  MOV R107, R16 ;  /* 0x00000010006b7202 */ /* 0x000fe40000000f00 */
.L_x_37895:
[----:B------:R-:W-:Y:S05]  /*1bc40*/  BSYNC B2 ;  /* 0x0000000000027941 */ /* 0x000fea0003800000 */
.L_x_37893:
        /* <DEDUP_REMOVED lines=16> */
.L_x_37899:
[----:B------:R-:W-:Y:S05]  /*1bd50*/  BSYNC B3 ;  /* 0x0000000000037941 */ /* 0x000fea0003800000 */
.L_x_37898:
        /* <DEDUP_REMOVED lines=42> */
.L_x_37897:
[----:B------:R-:W-:Y:S05]  /*1c000*/  BSYNC B2 ;  /* 0x0000000000027941 */ /* 0x000fea0003800000 */
.L_x_37896:
        /* <DEDUP_REMOVED lines=21> */
.L_x_37901:
[----:B------:R-:W-:Y:S02]  /*1c160*/  IMAD.MOV.U32 R126, RZ, RZ, R16 ;  /* 0x000000ffff7e7224 */ /* 0x000fe400078e0010 */
.L_x_37902:
[----:B------:R-:W-:Y:S05]  /*1c170*/  BSYNC B2 ;  /* 0x0000000000027941 */ /* 0x000fea0003800000 */
.L_x_37900:
        /* <DEDUP_REMOVED lines=16> */
.L_x_37906:
[----:B------:R-:W-:Y:S05]  /*1c280*/  BSYNC B3 ;  /* 0x0000000000037941 */ /* 0x000fea0003800000 */
.L_x_37905:
        /* <DEDUP_REMOVED lines=42> */
.L_x_37904:
[----:B------:R-:W-:Y:S05]  /*1c530*/  BSYNC B2 ;  /* 0x0000000000027941 */ /* 0x000fea0003800000 */
.L_x_37903:
        /* <DEDUP_REMOVED lines=21> */
.L_x_37908:
[----:B------:R-:W-:Y:S02]  /*1c690*/  IMAD.MOV.U32 R94, RZ, RZ, R16 ;  /* 0x000000ffff5e7224 */ /* 0x000fe400078e0010 */
.L_x_37909:
[----:B------:R-:W-:Y:S05]  /*1c6a0*/  BSYNC B2 ;  /* 0x0000000000027941 */ /* 0x000fea0003800000 */
.L_x_37907:
        /* <DEDUP_REMOVED lines=16> */
.L_x_37913:
[----:B------:R-:W-:Y:S05]  /*1c7b0*/  BSYNC B3 ;  /* 0x0000000000037941 */ /* 0x000fea0003800000 */
.L_x_37912:
        /* <DEDUP_REMOVED lines=42> */
.L_x_37911:
[----:B------:R-:W-:Y:S05]  /*1ca60*/  BSYNC B2 ;  /* 0x0000000000027941 */ /* 0x000fea0003800000 */
.L_x_37910:
        /* <DEDUP_REMOVED lines=21> */
.L_x_37915:
[----:B------:R-:W-:Y:S02]  /*1cbc0*/  IMAD.MOV.U32 R94, RZ, RZ, R16 ;  /* 0x000000ffff5e7224 */ /* 0x000fe400078e0010 */
.L_x_37916:
[----:B------:R-:W-:Y:S05]  /*1cbd0*/  BSYNC B2 ;  /* 0x0000000000027941 */ /* 0x000fea0003800000 */
.L_x_37914:
        /* <DEDUP_REMOVED lines=19> */
.L_x_37920:
[----:B------:R-:W-:Y:S05]  /*1cd10*/  BSYNC B3 ;  /* 0x0000000000037941 */ /* 0x000fea0003800000 */
.L_x_37919:
        /* <DEDUP_REMOVED lines=42> */
.L_x_37918:
[----:B------:R-:W-:Y:S05]  /*1cfc0*/  BSYNC B2 ;  /* 0x0000000000027941 */ /* 0x000fea0003800000 */
.L_x_37917:
        /* <DEDUP_REMOVED lines=37> */
.L_x_37864:
[----:B------:R-:W-:Y:S05]  /*1d220*/  BSYNC B1 ;  /* 0x0000000000017941 */ /* 0x000fea0003800000 */
.L_x_37863:
        /* <DEDUP_REMOVED lines=100> */
.L_x_37945:
        /* <DEDUP_REMOVED lines=191> */
.L_x_37946:
        /* <DEDUP_REMOVED lines=8> */
[----:B-1----:R-:W-:-:S05]  /*1e4e0*/  MOV R92, c[0x0][0x1e0] ;  /* 0x00007800005c7a02 */ /* 0x002fca0000000f00 */
        /* <DEDUP_REMOVED lines=51> */
.L_x_37924:
[----:B------:R-:W-:Y:S05]  /*1e820*/  BSYNC B1 ;  /* 0x0000000000017941 */ /* 0x000fea0003800000 */
.L_x_37923:
        /* <DEDUP_REMOVED lines=31> */
[----:B------:R-:W-:-:S04]  /*1ea20*/  IMAD.MOV.U32 R138, RZ, RZ, 0x10 ;  /* 0x00000010ff8a7424 */ /* 0x000fc800078e00ff */
[C---:B------:R-:W-:Y:S01]  /*1ea30*/  IMAD.WIDE.U32 R138, R11.reuse, R138, c[0x0][0x208] ;  /* 0x000082000b8a7625 */ /* 0x040fe200078e008a */
[----:B------:R-:W-:-:S04]  /*1ea40*/  IADD3 R11, R11, 0x20, RZ ;  /* 0x000000200b0b7810 */ /* 0x000fc80007ffe0ff */
[----:B------:R0:W-:Y:S03]  /*1ea50*/  STG.E.128 [R138.64], R92 ;  /* 0x0000005c8a007986 */ /* 0x0001e6000c101d06 */
.L_x_37926:
[----:B------:R-:W-:Y:S05]  /*1ea60*/  BSYNC B1 ;  /* 0x0000000000017941 */ /* 0x000fea0003800000 */
.L_x_37925:
        /* <DEDUP_REMOVED lines=35> */
.L_x_37928:
[----:B------:R-:W-:Y:S05]  /*1eca0*/  BSYNC B1 ;  /* 0x0000000000017941 */ /* 0x000fea0003800000 */
.L_x_37927:
        /* <DEDUP_REMOVED lines=35> */
.L_x_37930:
[----:B------:R-:W-:Y:S05]  /*1eee0*/  BSYNC B1 ;  /* 0x0000000000017941 */ /* 0x000fea0003800000 */
.L_x_37929:
        /* <DEDUP_REMOVED lines=35> */
.L_x_37932:
[----:B------:R-:W-:Y:S05]  /*1f120*/  BSYNC B1 ;  /* 0x0000000000017941 */ /* 0x000fea0003800000 */
.L_x_37931:
        /* <DEDUP_REMOVED lines=35> */
.L_x_37934:
[----:B------:R-:W-:Y:S05]  /*1f360*/  BSYNC B1 ;  /* 0x0000000000017941 */ /* 0x000fea0003800000 */
.L_x_37933:
        /* <DEDUP_REMOVED lines=35> */
.L_x_37936:
[----:B------:R-:W-:Y:S05]  /*1f5a0*/  BSYNC B1 ;  /* 0x0000000000017941 */ /* 0x000fea0003800000 */
.L_x_37935:
        /* <DEDUP_REMOVED lines=35> */
.L_x_37938:
[----:B------:R-:W-:Y:S05]  /*1f7e0*/  BSYNC B1 ;  /* 0x0000000000017941 */ /* 0x000fea0003800000 */
.L_x_37937:
        /* <DEDUP_REMOVED lines=35> */
.L_x_37940:
[----:B------:R-:W-:Y:S05]  /*1fa20*/  BSYNC B1 ;  /* 0x0000000000017941 */ /* 0x000fea0003800000 */
.L_x_37939:
        /* <DEDUP_REMOVED lines=43> */
[----:B------:R0:W-:Y:S02]  /*1fce0*/  STG.E.128 [R138.64], R92 ;  /* 0x0000005c8a007986 */ /* 0x0001e4000c101d06 */
.L_x_37942:
[----:B------:R-:W-:Y:S05]  /*1fcf0*/  BSYNC B1 ;  /* 0x0000000000017941 */ /* 0x000fea0003800000 */
.L_x_37941:
[----:B------:R-:W-:-:S04]  /*1fd00*/  IMAD.MOV.U32 R11, RZ, RZ, 0x4 ;  /* 0x00000004ff0b7424 */ /* 0x000fc800078e00ff */
[----:B------:R-:W-:-:S05]  /*1fd10*/  IMAD R18, R11, c[0x0][0x160], R18 ;  /* 0x000058000b127a24 */ /* 0x000fca00078e0212 */
[----:B------:R-:W-:-:S13]  /*1fd20*/  ISETP.GE.AND P0, PT, R18, c[0x0][0x164], PT ;  /* 0x0000590012007a0c */ /* 0x000fda0003f06270 */
[----:B01---5:R-:W-:Y:S01]  /*1fd30*/  @P0 CALL.REL.NOINC `(.L_x_37943) ;  /* 0x0000001000000944 */ /* 0x023fe20003c00000 */
[----:B------:R-:W-:Y:S05]  /*1fd40*/  BRA `(.L_x_37944) ;  /* 0xfffe167000007947 */ /* 0x000fea000383ffff */
.L_x_37943:
[----:B------:R-:W-:Y:S05]  /*1fd50*/  BSYNC B0 ;  /* 0x0000000000007941 */ /* 0x000fea0003800000 */
.L_x_37340:
[----:B------:R-:W-:Y:S05]  /*1fd60*/  EXIT ;  /* 0x000000000000794d */ /* 0x000fea0003800000 */
.L_x_37921:
[----:B------:R-:W-:Y:S01]  /*1fd70*/  HFMA2.MMA R139, -RZ, RZ, 0, 1.847743988037109375e-06 ;  /* 0x0000001fff8b7435 */ /* 0x000fe200000001ff */
[----:B------:R-:W-:Y:S01]  /*1fd80*/  IMAD.MOV.U32 R138, RZ, RZ, R95 ;  /* 0x000000ffff8a7224 */ /* 0x000fe200078e005f */
[----:B------:R-:W-:Y:S01]  /*1fd90*/  MOV R92, 0x1fdd0 ;  /* 0x0001fdd0005c7802 */ /* 0x000fe20000000f00 */
[----:B------:R-:W-:Y:S02]  /*1fda0*/  IMAD.MOV.U32 R94, RZ, RZ, 0x1 ;  /* 0x00000001ff5e7424 */ /* 0x000fe400078e00ff */
[----:B------:R-:W-:Y:S02]  /*1fdb0*/  IMAD.MOV.U32 R93, RZ, RZ, -0x1 ;  /* 0xffffffffff5d7424 */ /* 0x000fe400078e00ff */
[----:B-----5:R-:W-:Y:S05]  /*1fdc0*/  CALL.REL.NOINC `($__internal_88_$__cuda_sm70_shflsync_bfly_p) ;  /* 0x00000e7000007944 */ /* 0x020fea0003c00000 */
[----:B-1----:R-:W-:Y:S05]  /*1fdd0*/  BRA `(.L_x_37945) ;  /* 0xffffda9000007947 */ /* 0x002fea000383ffff */
.L_x_37922:
[----:B------:R-:W-:Y:S01]  /*1fde0*/  IMAD.MOV.U32 R138, RZ, RZ, R95 ;  /* 0x000000ffff8a7224 */ /* 0x000fe200078e005f */
[----:B------:R-:W-:Y:S01]  /*1fdf0*/  MOV R93, 0xffffffff ;  /* 0xffffffff005d7802 */ /* 0x000fe20000000f00 */
[----:B------:R-:W-:Y:S01]  /*1fe00*/  IMAD.MOV.U32 R94, RZ, RZ, 0x2 ;  /* 0x00000002ff5e7424 */ /* 0x000fe200078e00ff */
[----:B------:R-:W-:Y:S01]  /*1fe10*/  MOV R92, 0x1fe40 ;  /* 0x0001fe40005c7802 */ /* 0x000fe20000000f00 */
[----:B------:R-:W-:Y:S02]  /*1fe20*/  IMAD.MOV.U32 R139, RZ, RZ, 0x1f ;  /* 0x0000001fff8b7424 */ /* 0x000fe400078e00ff */
[----:B-----5:R-:W-:Y:S05]  /*1fe30*/  CALL.REL.NOINC `($__internal_88_$__cuda_sm70_shflsync_bfly_p) ;  /* 0x00000e0000007944 */ /* 0x020fea0003c00000 */
[----:B-1----:R-:W-:Y:S01]  /*1fe40*/  FADD.FTZ R95, R95, R94 ;  /* 0x0000005e5f5f7221 */ /* 0x002fe20000010000 */
[----:B------:R-:W-:Y:S01]  /*1fe50*/  MOV R92, 0x1feb0 ;  /* 0x0001feb0005c7802 */ /* 0x000fe20000000f00 */
[----:B------:R-:W-:-:S02]  /*1fe60*/  IMAD.MOV.U32 R94, RZ, RZ, 0x4 ;  /* 0x00000004ff5e7424 */ /* 0x000fc400078e00ff */
[----:B------:R-:W-:Y:S02]  /*1fe70*/  IMAD.MOV.U32 R139, RZ, RZ, 0x1f ;  /* 0x0000001fff8b7424 */ /* 0x000fe400078e00ff */
[----:B------:R-:W-:Y:S02]  /*1fe80*/  IMAD.MOV.U32 R93, RZ, RZ, -0x1 ;  /* 0xffffffffff5d7424 */ /* 0x000fe400078e00ff */
[----:B------:R-:W-:Y:S02]  /*1fe90*/  IMAD.MOV.U32 R138, RZ, RZ, R95 ;  /* 0x000000ffff8a7224 */ /* 0x000fe400078e005f */
[----:B------:R-:W-:Y:S05]  /*1fea0*/  CALL.REL.NOINC `($__internal_88_$__cuda_sm70_shflsync_bfly_p) ;  /* 0x00000d9000007944 */ /* 0x000fea0003c00000 */
[----:B-1----:R-:W-:Y:S01]  /*1feb0*/  FADD.FTZ R95, R95, R94 ;  /* 0x0000005e5f5f7221 */ /* 0x002fe20000010000 */
[----:B------:R-:W-:Y:S01]  /*1fec0*/  HFMA2.MMA R94, -RZ, RZ, 0, 4.76837158203125e-07 ;  /* 0x00000008ff5e7435 */ /* 0x000fe200000001ff */
[----:B------:R-:W-:Y:S01]  /*1fed0*/  IMAD.MOV.U32 R139, RZ, RZ, 0x1f ;  /* 0x0000001fff8b7424 */ /* 0x000fe200078e00ff */
[----:B------:R-:W-:Y:S01]  /*1fee0*/  MOV R92, 0x1ff20 ;  /* 0x0001ff20005c7802 */ /* 0x000fe20000000f00 */
[----:B------:R-:W-:Y:S02]  /*1fef0*/  IMAD.MOV.U32 R93, RZ, RZ, -0x1 ;  /* 0xffffffffff5d7424 */ /* 0x000fe400078e00ff */
[----:B------:R-:W-:-:S02]  /*1ff00*/  IMAD.MOV.U32 R138, RZ, RZ, R95 ;  /* 0x000000ffff8a7224 */ /* 0x000fc400078e005f */
[----:B------:R-:W-:Y:S05]  /*1ff10*/  CALL.REL.NOINC `($__internal_88_$__cuda_sm70_shflsync_bfly_p) ;  /* 0x00000d2000007944 */ /* 0x000fea0003c00000 */
[----:B-1----:R-:W-:Y:S01]  /*1ff20*/  FADD.FTZ R95, R95, R94 ;  /* 0x0000005e5f5f7221 */ /* 0x002fe20000010000 */
[----:B------:R-:W-:Y:S01]  /*1ff30*/  MOV R139, 0x1f ;  /* 0x0000001f008b7802 */ /* 0x000fe20000000f00 */
[----:B------:R-:W-:Y:S01]  /*1ff40*/  IMAD.MOV.U32 R94, RZ, RZ, 0x10 ;  /* 0x00000010ff5e7424 */ /* 0x000fe200078e00ff */
[----:B------:R-:W-:Y:S01]  /*1ff50*/  MOV R92, 0x1ff90 ;  /* 0x0001ff90005c7802 */ /* 0x000fe20000000f00 */
[----:B------:R-:W-:-:S02]  /*1ff60*/  IMAD.MOV.U32 R93, RZ, RZ, -0x1 ;  /* 0xffffffffff5d7424 */ /* 0x000fc400078e00ff */
[----:B------:R-:W-:Y:S02]  /*1ff70*/  IMAD.MOV.U32 R138, RZ, RZ, R95 ;  /* 0x000000ffff8a7224 */ /* 0x000fe400078e005f */
[----:B------:R-:W-:Y:S05]  /*1ff80*/  CALL.REL.NOINC `($__internal_88_$__cuda_sm70_shflsync_bfly_p) ;  /* 0x00000cb000007944 */ /* 0x000fea0003c00000 */
        /* <DEDUP_REMOVED lines=177> */
[----:B------:R-:W-:Y:S05]  /*20aa0*/  CALL.REL.NOINC `($__internal_88_$__cuda_sm70_shflsync_bfly_p) ;  /* 0x0000019000007944 */ /* 0x000fea0003c00000 */
[----:B-1----:R-:W-:Y:S01]  /*20ab0*/  FADD.FTZ R138, R138, R94 ;  /* 0x0000005e8a8a7221 */ /* 0x002fe20000010000 */
[----:B------:R-:W-:Y:S01]  /*20ac0*/  MOV R92, 0x20b10 ;  /* 0x00020b10005c7802 */ /* 0x000fe20000000f00 */
[----:B------:R-:W-:Y:S02]  /*20ad0*/  IMAD.MOV.U32 R94, RZ, RZ, 0x2 ;  /* 0x00000002ff5e7424 */ /* 0x000fe400078e00ff */
[----:B------:R-:W-:Y:S02]  /*20ae0*/  IMAD.MOV.U32 R139, RZ, RZ, 0x1f ;  /* 0x0000001fff8b7424 */ /* 0x000fe400078e00ff */
[----:B------:R-:W-:Y:S02]  /*20af0*/  IMAD.MOV.U32 R93, RZ, RZ, -0x1 ;  /* 0xffffffffff5d7424 */ /* 0x000fe400078e00ff */
[----:B------:R-:W-:Y:S05]  /*20b00*/  CALL.REL.NOINC `($__internal_88_$__cuda_sm70_shflsync_bfly_p) ;  /* 0x0000013000007944 */ /* 0x000fea0003c00000 */
[----:B------:R-:W-:Y:S01]  /*20b10*/  HFMA2.MMA R139, -RZ, RZ, 0, 1.847743988037109375e-06 ;  /* 0x0000001fff8b7435 */ /* 0x000fe200000001ff */
[----:B-1----:R-:W-:Y:S01]  /*20b20*/  FADD.FTZ R138, R138, R94 ;  /* 0x0000005e8a8a7221 */ /* 0x002fe20000010000 */
[----:B------:R-:W-:Y:S01]  /*20b30*/  MOV R92, 0x20b70 ;  /* 0x00020b70005c7802 */ /* 0x000fe20000000f00 */
[----:B------:R-:W-:-:S02]  /*20b40*/  IMAD.MOV.U32 R94, RZ, RZ, 0x4 ;  /* 0x00000004ff5e7424 */ /* 0x000fc400078e00ff */
[----:B------:R-:W-:Y:S02]  /*20b50*/  IMAD.MOV.U32 R93, RZ, RZ, -0x1 ;  /* 0xffffffffff5d7424 */ /* 0x000fe400078e00ff */
[----:B------:R-:W-:Y:S05]  /*20b60*/  CALL.REL.NOINC `($__internal_88_$__cuda_sm70_shflsync_bfly_p) ;  /* 0x000000d000007944 */ /* 0x000fea0003c00000 */
[----:B-1----:R-:W-:Y:S01]  /*20b70*/  FADD.FTZ R138, R138, R94 ;  /* 0x0000005e8a8a7221 */ /* 0x002fe20000010000 */
[----:B------:R-:W-:Y:S01]  /*20b80*/  MOV R92, 0x20bd0 ;  /* 0x00020bd0005c7802 */ /* 0x000fe20000000f00 */
[----:B------:R-:W-:Y:S02]  /*20b90*/  IMAD.MOV.U32 R94, RZ, RZ, 0x8 ;  /* 0x00000008ff5e7424 */ /* 0x000fe400078e00ff */
[----:B------:R-:W-:Y:S02]  /*20ba0*/  IMAD.MOV.U32 R139, RZ, RZ, 0x1f ;  /* 0x0000001fff8b7424 */ /* 0x000fe400078e00ff */
[----:B------:R-:W-:Y:S02]  /*20bb0*/  IMAD.MOV.U32 R93, RZ, RZ, -0x1 ;  /* 0xffffffffff5d7424 */ /* 0x000fe400078e00ff */
[----:B------:R-:W-:Y:S05]  /*20bc0*/  CALL.REL.NOINC `($__internal_88_$__cuda_sm70_shflsync_bfly_p) ;  /* 0x0000007000007944 */ /* 0x000fea0003c00000 */
[----:B-1----:R-:W-:Y:S01]  /*20bd0*/  FADD.FTZ R138, R138, R94 ;  /* 0x0000005e8a8a7221 */ /* 0x002fe20000010000 */
[----:B------:R-:W-:Y:S01]  /*20be0*/  MOV R94, 0x10 ;  /* 0x00000010005e7802 */ /* 0x000fe20000000f00 */
[----:B------:R-:W-:Y:S01]  /*20bf0*/  IMAD.MOV.U32 R139, RZ, RZ, 0x1f ;  /* 0x0000001fff8b7424 */ /* 0x000fe200078e00ff */
[----:B------:R-:W-:Y:S01]  /*20c00*/  MOV R92, 0x20c30 ;  /* 0x00020c30005c7802 */ /* 0x000fe20000000f00 */
[----:B------:R-:W-:-:S02]  /*20c10*/  IMAD.MOV.U32 R93, RZ, RZ, -0x1 ;  /* 0xffffffffff5d7424 */ /* 0x000fc400078e00ff */
[----:B------:R-:W-:Y:S05]  /*20c20*/  CALL.REL.NOINC `($__internal_88_$__cuda_sm70_shflsync_bfly_p) ;  /* 0x0000001000007944 */ /* 0x000fea0003c00000 */
[----:B-1----:R-:W-:Y:S05]  /*20c30*/  BRA `(.L_x_37946) ;  /* 0xffffd82000007947 */ /* 0x002fea000383ffff */
        .weak           $__internal_88_$__cuda_sm70_shflsync_bfly_p
        .type           $__internal_88_$__cuda_sm70_shflsync_bfly_p,@function
        .size           $__internal_88_$__cuda_sm70_shflsync_bfly_p,(.L_x_71088 - $__internal_88_$__cuda_sm70_shflsync_bfly_p)
$__internal_88_$__cuda_sm70_shflsync_bfly_p:
[----:B------:R-:W-:Y:S04]  /*20c40*/  WARPSYNC R93 ;  /* 0x0000005d00007348 */ /* 0x000fe80003800000 */
[----:B------:R0:W1:Y:S02]  /*20c50*/  SHFL.BFLY PT, R94, R138, R94, R139 ;  /* 0x0c00005e8a5e7389 */ /* 0x00006400000e008b */
[----:B0-----:R-:W-:-:S04]  /*20c60*/  IMAD.MOV.U32 R93, RZ, RZ, 0x0 ;  /* 0x00000000ff5d7424 */ /* 0x001fc800078e00ff */
[----:B------:R-:W-:Y:S05]  /*20c70*/  RET.REL.NODEC R92 `(_ZN10layer_norm13ln_fwd_kernelINS_13Kernel_traitsIf6__halfS2_S2_fjLj2560ELj1ELj4ELj1ELj16ENS_18Kernel_traits_baseILj2560EfS2_S2_S2_fjLj128EEEEELb1ELb0ELb0ELb0EEEvNS_9FwdParamsE) ;  /* 0xfffdf3805c007950 */ /* 0x000fea0003c3ffff */
.L_x_37947:
        /* <DEDUP_REMOVED lines=16> */
.L_x_71088:


//--------------------- .text._ZN10layer_norm13ln_fwd_kernelINS_13Kernel_traitsIf6__halfS2_S2_fjLj2560ELj1ELj4ELj1ELj16ENS_18Kernel_traits_baseILj2560EfS2_S2_S2_fjLj128EEEEELb1ELb0ELb0ELb1EEEvNS_9FwdParamsE --------------------------
	.section	.text._ZN10layer_norm13ln_fwd_kernelINS_13Kernel_traitsIf6__halfS2_S2_fjLj2560ELj1ELj4ELj1ELj16ENS_18Kernel_traits_baseILj2560EfS2_S2_S2_fjLj128EEEEELb1ELb0ELb0ELb1EEEvNS_9FwdParamsE,"ax",@progbits
	.sectioninfo	@"SHI_REGISTERS=255"
	.align	128
        .global         _ZN10layer_norm13ln_fwd_kernelINS_13Kernel_traitsIf6__halfS2_S2_fjLj2560ELj1ELj4ELj1ELj16ENS_18Kernel_traits_baseILj2560EfS2_S2_S2_fjLj128EEEEELb1ELb0ELb0ELb1EEEvNS_9FwdParamsE
        .type           _ZN10layer_norm13ln_fwd_kernelINS_13Kernel_traitsIf6__halfS2_S2_fjLj2560ELj1ELj4ELj1ELj16ENS_18Kernel_traits_baseILj2560EfS2_S2_S2_fjLj128EEEEELb1ELb0ELb0ELb1EEEvNS_9FwdParamsE,@function
        .size           _ZN10layer_norm13ln_fwd_kernelINS_13Kernel_traitsIf6__halfS2_S2_fjLj2560ELj1ELj4ELj1ELj16ENS_18Kernel_traits_baseILj2560EfS2_S2_S2_fjLj128EEEEELb1ELb0ELb0ELb1EEEvNS_9FwdParamsE,(.L_x_71089 - _ZN10layer_norm13ln_fwd_kernelINS_13Kernel_traitsIf6__halfS2_S2_fjLj2560ELj1ELj4ELj1ELj16ENS_18Kernel_traits_baseILj2560EfS2_S2_S2_fjLj128EEEEELb1ELb0ELb0ELb1EEEvNS_9FwdParamsE)
        .other          _ZN10layer_norm13ln_fwd_kernelINS_13Kernel_traitsIf6__halfS2_S2_fjLj2560ELj1ELj4ELj1ELj16ENS_18Kernel_traits_baseILj2560EfS2_S2_S2_fjLj128EEEEELb1ELb0ELb0ELb1EEEvNS_9FwdParamsE,@"STO_CUDA_ENTRY STV_DEFAULT"
_ZN10layer_norm13ln_fwd_kernelINS_13Kernel_traitsIf6__halfS2_S2_fjLj2560ELj1ELj4ELj1ELj16ENS_18Kernel_traits_baseILj2560EfS2_S2_S2_fjLj128EEEEELb1ELb0ELb0ELb1EEEvNS_9FwdParamsE:
.text._ZN10layer_norm13ln_fwd_kernelINS_13Kernel_traitsIf6__halfS2_S2_fjLj2560ELj1ELj4ELj1ELj16ENS_18Kernel_traits_baseILj2560EfS2_S2_S2_fjLj128EEEEELb1ELb0ELb0ELb1EEEvNS_9FwdParamsE:
        /* <DEDUP_REMOVED lines=75> */
[----:B------:R-:W-:Y:S01]  /*04b0*/  UIADD3 UR12, UR5, 0x76cf5d0a, URZ ;  /* 0x76cf5d0a050c7890 */ /* 0x000fe2000fffe03f */
[----:B------:R-:W-:Y:S01]  /*04c0*/  LEA R0, R12, R0, 0x2 ;  /* 0x000000000c007211 */ /* 0x000fe200078e10ff */
[----:B------:R-:W-:-:S02]  /*04d0*/  UIADD3 UR14, UR5, 0x32370b8f, URZ ;  /* 0x32370b8f050e7890 */ /* 0x000fc4000fffe03f */
[----:B------:R-:W-:Y:S01]  /*04e0*/  IMAD.WIDE.U32 R8, R8, -0x326172a9, RZ ;  /* 0xcd9e8d5708087825 */ /* 0x000fe200078e00ff */
[----:B------:R-:W-:Y:S01]  /*04f0*/  LOP3.LUT R7, R3, UR10, R4, 0x96, !PT ;  /* 0x0000000a03077c12 */ /* 0x000fe2000f8e9604 */
[----:B------:R-:W-:Y:S02]  /*0500*/  UIADD3 UR15, UR4, 0x78dde6e4, URZ ;  /* 0x78dde6e4040f7890 */ /* 0x000fe4000fffe03f */
        /* <DEDUP_REMOVED lines=75> */
[----:B------:R-:W-:Y:S01]  /*09c0*/  BSSY B0, `(.L_x_37948) ;  /* 0x0001e65000007945 */ /* 0x000fe20003800000 */
[----:B------:R1:W5:Y:S02]  /*09d0*/  LDG.E.128 R248, [R4.64+0x810] ;  /* 0x0008100604f87981 */ /* 0x000364000c1e1d00 */
[----:B------:R-:W-:-:S02]  /*09e0*/  IMAD R159, R159, -0x326172a9, RZ ;  /* 0xcd9e8d579f9f7824 */ /* 0x000fc400078e02ff */
[----:B------:R-:W-:Y:S01]  /*09f0*/  IMAD.HI.U32 R6, R168, -0x326172a9, RZ ;  /* 0xcd9e8d57a8067827 */ /* 0x000fe200078e00ff */
[----:B------:R1:W5:Y:S01]  /*0a00*/  LDG.E.128 R244, [R4.64+0xc00] ;  /* 0x000c000604f47981 */ /* 0x000362000c1e1d00 */
[----:B------:R-:W-:Y:S02]  /*0a10*/  LOP3.LUT R157, R2, UR26, R157, 0x96, !PT ;  /* 0x0000001a029d7c12 */ /* 0x000fe4000f8e969d */
[----:B------:R-:W-:Y:S01]  /*0a20*/  IMAD.MOV.U32 R2, RZ, RZ, R10 ;  /* 0x000000ffff027224 */ /* 0x000fe200078e000a */
[----:B------:R1:W5:Y:S01]  /*0a30*/  LDG.E.128 R240, [R4.64+0xc10] ;  /* 0x000c100604f07981 */ /* 0x000362000c1e1d00 */
[----:B------:R-:W-:Y:S01]  /*0a40*/  LOP3.LUT R159, R6, UR25, R159, 0x96, !PT ;  /* 0x00000019069f7c12 */ /* 0x000fe2000f8e969f */
[----:B------:R-:W-:Y:S01]  /*0a50*/  IMAD.MOV.U32 R3, RZ, RZ, R14 ;  /* 0x000000ffff037224 */ /* 0x000fe200078e000e */
[----:B------:R-:W-:Y:S01]  /*0a60*/  LOP3.LUT R170, R170, 0x3, RZ, 0xc0, !PT ;  /* 0x00000003aaaa7812 */ /* 0x000fe200078ec0ff */
[----:B------:R1:W5:Y:S01]  /*0a70*/  LDG.E.128 R236, [R4.64+0x1000] ;  /* 0x0010000604ec7981 */ /* 0x000362000c1e1d00 */
[----:B------:R-:W-:-:S02]  /*0a80*/  IMAD R168, R168, -0x326172a9, RZ ;  /* 0xcd9e8d57a8a87824 */ /* 0x000fc400078e02ff */
[----:B------:R-:W-:Y:S01]  /*0a90*/  IMAD R156, R8, -0x2daee0ad, RZ ;  /* 0xd2511f53089c7824 */ /* 0x000fe200078e02ff */
        /* <DEDUP_REMOVED lines=24> */
.L_x_38512:
[----:B------:R-:W1:Y:S01]  /*0c20*/  S2R R8, SR_TID.X ;  /* 0x0000000000087919 */ /* 0x000e620000002100 */
        /* <DEDUP_REMOVED lines=32> */
.L_x_37950:
[----:B01----:R-:W-:Y:S02]  /*0e30*/  IMAD.MOV.U32 R18, RZ, RZ, R168 ;  /* 0x000000ffff127224 */ /* 0x003fe400078e00a8 */
.L_x_37951:
[----:B------:R-:W-:Y:S05]  /*0e40*/  BSYNC B1 ;  /* 0x0000000000017941 */ /* 0x000fea0003800000 */
.L_x_37949:
        /* <DEDUP_REMOVED lines=16> */
.L_x_37955:
[----:B------:R-:W-:Y:S05]  /*0f50*/  BSYNC B2 ;  /* 0x0000000000027941 */ /* 0x000fea0003800000 */
.L_x_37954:
        /* <DEDUP_REMOVED lines=41> */
[----:B------:R-:W-:-:S06]  /*11f0*/  HFMA2.MMA R14, -RZ, RZ, 0, 0 ;  /* 0x00000000ff0e7435 */ /* 0x000fcc00000001ff */
.L_x_37953:
[----:B------:R-:W-:Y:S05]  /*1200*/  BSYNC B1 ;  /* 0x0000000000017941 */ /* 0x000fea0003800000 */
.L_x_37952:
[----:B------:R-:W0:Y:S01]  /*1210*/  I2F.U32 R6, R18 ;  /* 0x0000001200067306 */ /* 0x000e220000201000 */
[----:B-----5:R-:W-:Y:S01]  /*1220*/  HADD2.F32 R12, -RZ, R8.H0_H0 ;  /* 0x20000008ff0c7230 */ /* 0x020fe20000004100 */
[----:B------:R-:W-:Y:S01]  /*1230*/  IMAD.MOV.U32 R171, RZ, RZ, 0x2f800000 ;  /* 0x2f800000ffab7424 */ /* 0x000fe200078e00ff */
[----:B------:R-:W-:Y:S01]  /*1240*/  ISETP.NE.AND P1, PT, R14, 0x1, PT ;  /* 0x000000010e00780c */ /* 0x000fe20003f25270 */
[----:B------:R-:W-:Y:S01]  /*1250*/  @P0 HADD2.F32 R7, -RZ, R48.H0_H0 ;  /* 0x20000030ff070230 */ /* 0x000fe20000004100 */
[----:B------:R-:W-:Y:S01]  /*1260*/  BSSY B1, `(.L_x_37956) ;  /* 0x0000013000017945 */ /* 0x000fe20003800000 */
        /* <DEDUP_REMOVED lines=17> */
.L_x_37957:
[----:B------:R-:W-:Y:S02]  /*1380*/  IMAD.MOV.U32 R19, RZ, RZ, R168 ;  /* 0x000000ffff137224 */ /* 0x000fe400078e00a8 */
.L_x_37958:
[----:B------:R-:W-:Y:S05]  /*1390*/  BSYNC B1 ;  /* 0x0000000000017941 */ /* 0x000fea0003800000 */
.L_x_37956:
        /* <DEDUP_REMOVED lines=16> */
.L_x_37962:
[----:B------:R-:W-:Y:S05]  /*14a0*/  BSYNC B2 ;  /* 0x0000000000027941 */ /* 0x000fea0003800000 */
.L_x_37961:
        /* <DEDUP_REMOVED lines=42> */
.L_x_37960:
[----:B------:R-:W-:Y:S05]  /*1750*/  BSYNC B1 ;  /* 0x0000000000017941 */ /* 0x000fea0003800000 */
.L_x_37959:
        /* <DEDUP_REMOVED lines=22> */
.L_x_37964:
[----:B------:R-:W-:Y:S02]  /*18c0*/  IMAD.MOV.U32 R19, RZ, RZ, R168 ;  /* 0x000000ffff137224 */ /* 0x000fe400078e00a8 */
.L_x_37965:
[----:B------:R-:W-:Y:S05]  /*18d0*/  BSYNC B1 ;  /* 0x0000000000017941 */ /* 0x000fea0003800000 */
.L_x_37963:
        /* <DEDUP_REMOVED lines=16> */
.L_x_37969:
[----:B------:R-:W-:Y:S05]  /*19e0*/  BSYNC B2 ;  /* 0x0000000000027941 */ /* 0x000fea0003800000 */
.L_x_37968:
        /* <DEDUP_REMOVED lines=42> */
.L_x_37967:
[----:B------:R-:W-:Y:S05]  /*1c90*/  BSYNC B1 ;  /* 0x0000000000017941 */ /* 0x000fea0003800000 */
.L_x_37966:
        /* <DEDUP_REMOVED lines=21> */
.L_x_37971:
[----:B------:R-:W-:Y:S02]  /*1df0*/  MOV R19, R168 ;  /* 0x000000a800137202 */ /* 0x000fe40000000f00 */
.L_x_37972:
[----:B------:R-:W-:Y:S05]  /*1e00*/  BSYNC B1 ;  /* 0x0000000000017941 */ /* 0x000fea0003800000 */
.L_x_37970:
        /* <DEDUP_REMOVED lines=16> */
.L_x_37976:
[----:B------:R-:W-:Y:S05]  /*1f10*/  BSYNC B2 ;  /* 0x0000000000027941 */ /* 0x000fea0003800000 */
.L_x_37975:
        /* <DEDUP_REMOVED lines=42> */
.L_x_37974:
[----:B------:R-:W-:Y:S05]  /*21c0*/  BSYNC B1 ;  /* 0x0000000000017941 */ /* 0x000fea0003800000 */
.L_x_37973:
        /* <DEDUP_REMOVED lines=21> */
.L_x_37978:
[----:B------:R-:W-:Y:S02]  /*2320*/  IMAD.MOV.U32 R9, RZ, RZ, R168 ;  /* 0x000000ffff097224 */ /* 0x000fe400078e00a8 */
.L_x_37979:
[----:B------:R-:W-:Y:S05]  /*2330*/  BSYNC B1 ;  /* 0x0000000000017941 */ /* 0x000fea0003800000 */
.L_x_37977:
        /* <DEDUP_REMOVED lines=16> */
.L_x_37983:
[----:B------:R-:W-:Y:S05]  /*2440*/  BSYNC B2 ;  /* 0x0000000000027941 */ /* 0x000fea0003800000 */
.L_x_37982:
        /* <DEDUP_REMOVED lines=42> */
.L_x_37981:
[----:B------:R-:W-:Y:S05]  /*26f0*/  BSYNC B1 ;  /* 0x0000000000017941 */ /* 0x000fea0003800000 */
.L_x_37980:
        /* <DEDUP_REMOVED lines=21> */
.L_x_37985:
[----:B------:R-:W-:Y:S02]  /*2850*/  IMAD.MOV.U32 R9, RZ, RZ, R168 ;  /* 0x000000ffff097224 */ /* 0x000fe400078e00a8 */
.L_x_37986:
[----:B------:R-:W-:Y:S05]  /*2860*/  BSYNC B1 ;  /* 0x0000000000017941 */ /* 0x000fea0003800000 */
.L_x_37984:
        /* <DEDUP_REMOVED lines=16> */
.L_x_37990:
[----:B------:R-:W-:Y:S05]  /*2970*/  BSYNC B2 ;  /* 0x0000000000027941 */ /* 0x000fea0003800000 */
.L_x_37989:
        /* <DEDUP_REMOVED lines=42> */
.L_x_37988:
[----:B------:R-:W-:Y:S05]  /*2c20*/  BSYNC B1 ;  /* 0x0000000000017941 */ /* 0x000fea0003800000 */
.L_x_37987:
        /* <DEDUP_REMOVED lines=21> */
.L_x_37992:
[----:B------:R-:W-:Y:S02]  /*2d80*/  MOV R9, R168 ;  /* 0x000000a800097202 */ /* 0x000fe40000000f00 */
.L_x_37993:
[----:B------:R-:W-:Y:S05]  /*2d90*/  BSYNC B1 ;  /* 0x0000000000017941 */ /* 0x000fea0003800000 */
.L_x_37991:
        /* <DEDUP_REMOVED lines=16> */
.L_x_37997:
[----:B------:R-:W-:Y:S05]  /*2ea0*/  BSYNC B2 ;  /* 0x0000000000027941 */ /* 0x000fea0003800000 */
.L_x_37996:
        /* <DEDUP_REMOVED lines=42> */
.L_x_37995:
[----:B------:R-:W-:Y:S05]  /*3150*/  BSYNC B1 ;  /* 0x0000000000017941 */ /* 0x000fea0003800000 */
.L_x_37994:
        /* <DEDUP_REMOVED lines=21> */
.L_x_37999:
[----:B------:R-:W-:Y:S02]  /*32b0*/  IMAD.MOV.U32 R6, RZ, RZ, R168 ;  /* 0x000000ffff067224 */ /* 0x000fe400078e00a8 */
.L_x_38000:
[----:B------:R-:W-:Y:S05]  /*32c0*/  BSYNC B1 ;  /* 0x0000000000017941 */ /* 0x000fea0003800000 */
.L_x_37998:
        /* <DEDUP_REMOVED lines=18> */
.L_x_38004:
[----:B------:R-:W-:Y:S05]  /*33f0*/  BSYNC B2 ;  /* 0x0000000000027941 */ /* 0x000fea0003800000 */
.L_x_38003:
        /* <DEDUP_REMOVED lines=42> */
.L_x_38002:
[----:B------:R-:W-:Y:S05]  /*36a0*/  BSYNC B1 ;  /* 0x0000000000017941 */ /* 0x000fea0003800000 */
.L_x_38001:
[----:B------:R-:W0:Y:S01]  /*36b0*/  I2F.U32 R6, R6 ;  /* 0x0000000600067306 */ /* 0x000e220000201000 */
[----:B------:R-:W-:Y:S01]  /*36c0*/  SEL R9, RZ, 0x1, P2 ;  /* 0x00000001ff097807 */ /* 0x000fe20001000000 */
[----:B------:R-:W-:Y:S01]  /*36d0*/  @P0 HADD2.F32 R14, -RZ, R51.H1_H1 ;  /* 0x30000033ff0e0230 */ /* 0x000fe20000004100 */
[----:B------:R-:W-:Y:S01]  /*36e0*/  ISETP.NE.AND P2, PT, R8, RZ, PT ;  /* 0x000000ff0800720c */ /* 0x000fe20003f45270 */
[----:B------:R-:W-:Y:S01]  /*36f0*/  HADD2.F32 R8, -RZ, R11.H1_H1 ;  /* 0x3000000bff087230 */ /* 0x000fe20000004100 */
[----:B------:R-:W-:Y:S02]  /*3700*/  SEL R12, RZ, 0x1, P1 ;  /* 0x00000001ff0c7807 */ /* 0x000fe40000800000 */
[----:B------:R-:W-:Y:S02]  /*3710*/  SEL R16, RZ, 0x10000, P5 ;  /* 0x00010000ff107807 */ /* 0x000fe40002800000 */
[----:B------:R-:W-:Y:S01]  /*3720*/  FMUL.FTZ R10, R8, R111 ;  /* 0x0000006f080a7220 */ /* 0x000fe20000410000 */
[----:B------:R-:W-:Y:S01]  /*3730*/  SEL R11, RZ, 0x100, P4 ;  /* 0x00000100ff0b7807 */ /* 0x000fe20002000000 */
[----:B------:R-:W-:Y:S01]  /*3740*/  IMAD.WIDE.U32 R8, R9, 0x1000000, RZ ;  /* 0x0100000009087825 */ /* 0x000fe200078e00ff */
[----:B------:R-:W-:-:S03]  /*3750*/  ISETP.NE.AND P6, PT, R18, RZ, PT ;  /* 0x000000ff1200720c */ /* 0x000fc60003fc5270 */
[----:B------:R-:W-:Y:S01]  /*3760*/  IMAD.WIDE.U32 R12, R12, 0x10000, RZ ;  /* 0x000100000c0c7825 */ /* 0x000fe200078e00ff */
[----:B------:R-:W-:-:S03]  /*3770*/  SEL R21, RZ, 0x1, P6 ;  /* 0x00000001ff157807 */ /* 0x000fc60003000000 */
[----:B0-----:R-:W-:Y:S02]  /*3780*/  FFMA.FTZ R7, R6, R171, 1.1641532182693481445e-10 ;  /* 0x2f00000006077423 */ /* 0x001fe400000100ab */
[----:B------:R-:W-:-:S03]  /*3790*/  FMUL.FTZ R10, R10, c[0x0][0x1e8] ;  /* 0x00007a000a0a7a20 */ /* 0x000fc60000410000 */
[----:B------:R-:W-:Y:S02]  /*37a0*/  FSETP.GTU.FTZ.AND P1, PT, R7, c[0x0][0x1e4], PT ;  /* 0x0000790007007a0b */ /* 0x000fe40003f3c000 */
[----:B------:R-:W-:Y:S02]  /*37b0*/  SEL R7, RZ, 0x1, P2 ;  /* 0x00000001ff077807 */ /* 0x000fe40001000000 */
[----:B------:R-:W-:Y:S02]  /*37c0*/  SEL R15, RZ, 0x1000000, P1 ;  /* 0x01000000ff0f7807 */ /* 0x000fe40000800000 */
[----:B------:R-:W-:Y:S01]  /*37d0*/  FSEL R47, R10, RZ, !P1 ;  /* 0x000000ff0a2f7208 */ /* 0x000fe20004800000 */
[----:B------:R-:W-:Y:S01]  /*37e0*/  IMAD.WIDE.U32 R6, R7, 0x100, RZ ;  /* 0x0000010007067825 */ /* 0x000fe200078e00ff */
[C---:B------:R-:W-:Y:S02]  /*37f0*/  LEA R18, P1, R150.reuse, c[0x0][0x188], 0x4 ;  /* 0x0000620096127a11 */ /* 0x040fe400078220ff */
[----:B------:R-:W-:Y:S01]  /*3800*/  LEA R22, P2, R150, c[0x0][0x190], 0x3 ;  /* 0x0000640096167a11 */ /* 0x000fe200078418ff */
[----:B------:R-:W-:Y:S01]  /*3810*/  @P0 FADD.FTZ R47, R47, R14 ;  /* 0x0000000e2f2f0221 */ /* 0x000fe20000010000 */
[----:B------:R-:W-:-:S02]  /*3820*/  LOP3.LUT R20, R6, R8, R12, 0xfe, !PT ;  /* 0x0000000806147212 */ /* 0x000fc400078efe0c */
[----:B------:R-:W-:Y:S02]  /*3830*/  LOP3.LUT R8, R11, R15, R16, 0xfe, !PT ;  /* 0x0000000f0b087212 */ /* 0x000fe400078efe10 */
[----:B------:R-:W-:Y:S02]  /*3840*/  SEL R15, RZ, 0x1, P3 ;  /* 0x00000001ff0f7807 */ /* 0x000fe40001800000 */
[----:B------:R-:W-:Y:S02]  /*3850*/  IADD3 R6, R150, 0x20, RZ ;  /* 0x0000002096067810 */ /* 0x000fe40007ffe0ff */
[----:B------:R-:W-:Y:S02]  /*3860*/  LOP3.LUT R15, R9, R8, R15, 0xfe, !PT ;  /* 0x00000008090f7212 */ /* 0x000fe400078efe0f */
[----:B------:R-:W-:Y:S01]  /*3870*/  LOP3.LUT R20, R20, R21, RZ, 0xfc, !PT ;  /* 0x0000001514147212 */ /* 0x000fe200078efcff */
[----:B------:R-:W-:Y:S01]  /*3880*/  @P0 IMAD.WIDE.U32 R16, R6, R252, c[0x0][0x180] ;  /* 0x0000600006100625 */ /* 0x000fe200078e00fc */
[----:B------:R-:W-:-:S02]  /*3890*/  F2FP.PACK_AB R10, R45, R44 ;  /* 0x0000002c2d0a723e */ /* 0x000fc400000000ff */
[----:B------:R-:W-:Y:S02]  /*38a0*/  F2FP.PACK_AB R9, R43, R42 ;  /* 0x0000002a2b09723e */ /* 0x000fe400000000ff */
[----:B------:R-:W-:Y:S02]  /*38b0*/  F2FP.PACK_AB R8, R41, R40 ;  /* 0x000000282908723e */ /* 0x000fe400000000ff */
[----:B------:R-:W-:Y:S02]  /*38c0*/  LEA.HI.X R19, R150, c[0x0][0x18c], RZ, 0x4, P1 ;  /* 0x0000630096137a11 */ /* 0x000fe400008f24ff */
[----:B------:R-:W-:Y:S02]  /*38d0*/  F2FP.PACK_AB R11, R47, R46 ;  /* 0x0000002e2f0b723e */ /* 0x000fe400000000ff */
[----:B------:R-:W-:Y:S01]  /*38e0*/  LOP3.LUT R21, R7, R15, R13, 0xfe, !PT ;  /* 0x0000000f07157212 */ /* 0x000fe200078efe0d */
[----:B------:R-:W-:Y:S01]  /*38f0*/  IMAD.WIDE.U32 R12, R6, R252, c[0x0][0x170] ;  /* 0x00005c00060c7625 */ /* 0x000fe200078e00fc */
[----:B------:R-:W-:Y:S01]  /*3900*/  LEA.HI.X R23, R150, c[0x0][0x194], RZ, 0x3, P2 ;  /* 0x0000650096177a11 */ /* 0x000fe200010f1cff */
        /* <DEDUP_REMOVED lines=16> */
.L_x_38006:
[----:B0-----:R-:W-:Y:S02]  /*3a10*/  IMAD.MOV.U32 R8, RZ, RZ, R168 ;  /* 0x000000ffff087224 */ /* 0x001fe400078e00a8 */
.L_x_38007:
[----:B------:R-:W-:Y:S05]  /*3a20*/  BSYNC B1 ;  /* 0x0000000000017941 */ /* 0x000fea0003800000 */
.L_x_38005:
        /* <DEDUP_REMOVED lines=16> */
.L_x_38011:
[----:B------:R-:W-:Y:S05]  /*3b30*/  BSYNC B2 ;  /* 0x0000000000027941 */ /* 0x000fea0003800000 */
.L_x_38010:
        /* <DEDUP_REMOVED lines=42> */
.L_x_38009:
[----:B------:R-:W-:Y:S05]  /*3de0*/  BSYNC B1 ;  /* 0x0000000000017941 */ /* 0x000fea0003800000 */
.L_x_38008:
        /* <DEDUP_REMOVED lines=22> */
.L_x_38013:
[----:B------:R-:W-:Y:S02]  /*3f50*/  MOV R9, R168 ;  /* 0x000000a800097202 */ /* 0x000fe40000000f00 */
.L_x_38014:
[----:B------:R-:W-:Y:S05]  /*3f60*/  BSYNC B1 ;  /* 0x0000000000017941 */ /* 0x000fea0003800000 */
.L_x_38012:
        /* <DEDUP_REMOVED lines=16> */
.L_x_38018:
[----:B------:R-:W-:Y:S05]  /*4070*/  BSYNC B2 ;  /* 0x0000000000027941 */ /* 0x000fea0003800000 */
.L_x_38017:
        /* <DEDUP_REMOVED lines=42> */
.L_x_38016:
[----:B------:R-:W-:Y:S05]  /*4320*/  BSYNC B1 ;  /* 0x0000000000017941 */ /* 0x000fea0003800000 */
.L_x_38015:
        /* <DEDUP_REMOVED lines=22> */
.L_x_38020:
[----:B------:R-:W-:Y:S02]  /*4490*/  IMAD.MOV.U32 R10, RZ, RZ, R168 ;  /* 0x000000ffff0a7224 */ /* 0x000fe400078e00a8 */
.L_x_38021:
[----:B------:R-:W-:Y:S05]  /*44a0*/  BSYNC B1 ;  /* 0x0000000000017941 */ /* 0x000fea0003800000 */
.L_x_38019:
        /* <DEDUP_REMOVED lines=16> */
.L_x_38025:
[----:B------:R-:W-:Y:S05]  /*45b0*/  BSYNC B2 ;  /* 0x0000000000027941 */ /* 0x000fea0003800000 */
.L_x_38024:
        /* <DEDUP_REMOVED lines=42> */
.L_x_38023:
[----:B------:R-:W-:Y:S05]  /*4860*/  BSYNC B1 ;  /* 0x0000000000017941 */ /* 0x000fea0003800000 */
.L_x_38022:
        /* <DEDUP_REMOVED lines=21> */
.L_x_38027:
[----:B------:R-:W-:Y:S02]  /*49c0*/  IMAD.MOV.U32 R11, RZ, RZ, R168 ;  /* 0x000000ffff0b7224 */ /* 0x000fe400078e00a8 */
.L_x_38028:
[----:B------:R-:W-:Y:S05]  /*49d0*/  BSYNC B1 ;  /* 0x0000000000017941 */ /* 0x000fea0003800000 */
.L_x_38026:
        /* <DEDUP_REMOVED lines=16> */
.L_x_38032:
[----:B------:R-:W-:Y:S05]  /*4ae0*/  BSYNC B2 ;  /* 0x0000000000027941 */ /* 0x000fea0003800000 */
.L_x_38031:
        /* <DEDUP_REMOVED lines=42> */
.L_x_38030:
[----:B------:R-:W-:Y:S05]  /*4d90*/  BSYNC B1 ;  /* 0x0000000000017941 */ /* 0x000fea0003800000 */
.L_x_38029:
        /* <DEDUP_REMOVED lines=21> */
.L_x_38034:
[----:B------:R-:W-:Y:S02]  /*4ef0*/  MOV R12, R168 ;  /* 0x000000a8000c7202 */ /* 0x000fe40000000f00 */
.L_x_38035:
[----:B------:R-:W-:Y:S05]  /*4f00*/  BSYNC B1 ;  /* 0x0000000000017941 */ /* 0x000fea0003800000 */
.L_x_38033:
        /* <DEDUP_REMOVED lines=16> */
.L_x_38039:
[----:B------:R-:W-:Y:S05]  /*5010*/  BSYNC B2 ;  /* 0x0000000000027941 */ /* 0x000fea0003800000 */
.L_x_38038:
        /* <DEDUP_REMOVED lines=42> */
.L_x_38037:
[----:B------:R-:W-:Y:S05]  /*52c0*/  BSYNC B1 ;  /* 0x0000000000017941 */ /* 0x000fea0003800000 */
.L_x_38036:
        /* <DEDUP_REMOVED lines=21> */
.L_x_38041:
[----:B------:R-:W-:Y:S02]  /*5420*/  IMAD.MOV.U32 R13, RZ, RZ, R168 ;  /* 0x000000ffff0d7224 */ /* 0x000fe400078e00a8 */
.L_x_38042:
[----:B------:R-:W-:Y:S05]  /*5430*/  BSYNC B1 ;  /* 0x0000000000017941 */ /* 0x000fea0003800000 */
.L_x_38040:
        /* <DEDUP_REMOVED lines=16> */
.L_x_38046:
[----:B------:R-:W-:Y:S05]  /*5540*/  BSYNC B2 ;  /* 0x0000000000027941 */ /* 0x000fea0003800000 */
.L_x_38045:
        /* <DEDUP_REMOVED lines=42> */
.L_x_38044:
[----:B------:R-:W-:Y:S05]  /*57f0*/  BSYNC B1 ;  /* 0x0000000000017941 */ /* 0x000fea0003800000 */
.L_x_38043:
        /* <DEDUP_REMOVED lines=21> */
.L_x_38048:
[----:B------:R-:W-:Y:S02]  /*5950*/  IMAD.MOV.U32 R14, RZ, RZ, R168 ;  /* 0x000000ffff0e7224 */ /* 0x000fe400078e00a8 */
.L_x_38049:
[----:B------:R-:W-:Y:S05]  /*5960*/  BSYNC B1 ;  /* 0x0000000000017941 */ /* 0x000fea0003800000 */
.L_x_38047:
        /* <DEDUP_REMOVED lines=16> */
.L_x_38053:
[----:B------:R-:W-:Y:S05]  /*5a70*/  BSYNC B2 ;  /* 0x0000000000027941 */ /* 0x000fea0003800000 */
.L_x_38052:
        /* <DEDUP_REMOVED lines=42> */
.L_x_38051:
[----:B------:R-:W-:Y:S05]  /*5d20*/  BSYNC B1 ;  /* 0x0000000000017941 */ /* 0x000fea0003800000 */
.L_x_38050:
        /* <DEDUP_REMOVED lines=21> */
.L_x_38055:
[----:B------:R-:W-:Y:S02]  /*5e80*/  MOV R16, R168 ;  /* 0x000000a800107202 */ /* 0x000fe40000000f00 */
.L_x_38056:
[----:B------:R-:W-:Y:S05]  /*5e90*/  BSYNC B1 ;  /* 0x0000000000017941 */ /* 0x000fea0003800000 */
.L_x_38054:
        /* <DEDUP_REMOVED lines=18> */
.L_x_38060:
[----:B------:R-:W-:Y:S05]  /*5fc0*/  BSYNC B2 ;  /* 0x0000000000027941 */ /* 0x000fea0003800000 */
.L_x_38059:
        /* <DEDUP_REMOVED lines=42> */
.L_x_38058:
[----:B------:R-:W-:Y:S05]  /*6270*/  BSYNC B1 ;  /* 0x0000000000017941 */ /* 0x000fea0003800000 */
.L_x_38057:
[----:B------:R0:W1:Y:S01]  /*6280*/  I2F.U32 R14, R16 ;  /* 0x00000010000e7306 */ /* 0x0000620000201000 */
[----:B------:R-:W-:Y:S01]  /*6290*/  SEL R17, RZ, 0x1, P2 ;  /* 0x00000001ff117807 */ /* 0x000fe20001000000 */
[----:B------:R-:W-:Y:S01]  /*62a0*/  HADD2.F32 R18, -RZ, R15.H1_H1 ;  /* 0x3000000fff127230 */ /* 0x000fe20000004100 */
[----:B------:R-:W-:Y:S01]  /*62b0*/  ISETP.NE.AND P2, PT, R25, RZ, PT ;  /* 0x000000ff1900720c */ /* 0x000fe20003f45270 */
[----:B------:R-:W-:Y:S01]  /*62c0*/  @P0 HADD2.F32 R25, -RZ, R51.H1_H1 ;  /* 0x30000033ff190230 */ /* 0x000fe20000004100 */
[----:B------:R-:W-:Y:S01]  /*62d0*/  SEL R20, RZ, 0x1, P1 ;  /* 0x00000001ff147807 */ /* 0x000fe20000800000 */
[----:B------:R-:W-:Y:S01]  /*62e0*/  IMAD.MOV.U32 R154, RZ, RZ, 0x8 ;  /* 0x00000008ff9a7424 */ /* 0x000fe200078e00ff */
[----:B------:R-:W-:Y:S01]  /*62f0*/  SEL R22, RZ, 0x1, P2 ;  /* 0x00000001ff167807 */ /* 0x000fe20001000000 */
[----:B------:R-:W-:Y:S01]  /*6300*/  FMUL.FTZ R18, R18, R111 ;  /* 0x0000006f12127220 */ /* 0x000fe20000410000 */
[----:B------:R-:W-:Y:S01]  /*6310*/  ISETP.NE.AND P6, PT, R24, RZ, PT ;  /* 0x000000ff1800720c */ /* 0x000fe20003fc5270 */
[----:B------:R-:W-:Y:S01]  /*6320*/  IMAD.WIDE.U32 R20, R20, 0x10000, RZ ;  /* 0x0001000014147825 */ /* 0x000fe200078e00ff */
[----:B------:R-:W-:-:S02]  /*6330*/  SEL R19, RZ, 0x10000, P5 ;  /* 0x00010000ff137807 */ /* 0x000fc40002800000 */
[----:B0-----:R-:W-:Y:S01]  /*6340*/  SEL R16, RZ, 0x100, P4 ;  /* 0x00000100ff107807 */ /* 0x001fe20002000000 */
[----:B------:R-:W-:Y:S01]  /*6350*/  IMAD.WIDE.U32 R22, R22, 0x100, RZ ;  /* 0x0000010016167825 */ /* 0x000fe200078e00ff */
[----:B------:R-:W-:-:S03]  /*6360*/  SEL R27, RZ, 0x1, P6 ;  /* 0x00000001ff1b7807 */ /* 0x000fc60003000000 */
[----:B-1----:R-:W-:Y:S02]  /*6370*/  FFMA.FTZ R14, R14, R171, 1.1641532182693481445e-10 ;  /* 0x2f0000000e0e7423 */ /* 0x002fe400000100ab */
[----:B------:R-:W-:Y:S02]  /*6380*/  FMUL.FTZ R18, R18, c[0x0][0x1e8] ;  /* 0x00007a0012127a20 */ /* 0x000fe40000410000 */
[----:B------:R-:W-:Y:S01]  /*6390*/  IMAD.WIDE.U32 R28, R6, R154, c[0x0][0x190] ;  /* 0x00006400061c7625 */ /* 0x000fe200078e009a */
[----:B------:R-:W-:-:S03]  /*63a0*/  FSETP.GTU.FTZ.AND P1, PT, R14, c[0x0][0x1e4], PT ;  /* 0x000079000e007a0b */ /* 0x000fc60003f3c000 */
[----:B------:R-:W-:Y:S01]  /*63b0*/  IMAD.WIDE.U32 R14, R17, 0x1000000, RZ ;  /* 0x01000000110e7825 */ /* 0x000fe200078e00ff */
[----:B------:R-:W-:-:S04]  /*63c0*/  SEL R17, RZ, 0x1000000, P1 ;  /* 0x01000000ff117807 */ /* 0x000fc80000800000 */
[----:B------:R-:W-:Y:S02]  /*63d0*/  LOP3.LUT R26, R22, R14, R20, 0xfe, !PT ;  /* 0x0000000e161a7212 */ /* 0x000fe400078efe14 */
[----:B------:R-:W-:Y:S02]  /*63e0*/  FSEL R14, R18, RZ, !P1 ;  /* 0x000000ff120e7208 */ /* 0x000fe40004800000 */
[----:B------:R-:W-:Y:S02]  /*63f0*/  LOP3.LUT R16, R16, R17, R19, 0xfe, !PT ;  /* 0x0000001110107212 */ /* 0x000fe400078efe13 */
[----:B------:R-:W-:Y:S01]  /*6400*/  SEL R17, RZ, 0x1, P3 ;  /* 0x00000001ff117807 */ /* 0x000fe20001800000 */
[----:B------:R-:W-:Y:S01]  /*6410*/  @P0 FADD.FTZ R14, R25, R14 ;  /* 0x0000000e190e0221 */ /* 0x000fe20000010000 */
[----:B------:R-:W-:Y:S01]  /*6420*/  LOP3.LUT R26, R26, R27, RZ, 0xfc, !PT ;  /* 0x0000001b1a1a7212 */ /* 0x000fe200078efcff */
[----:B------:R-:W-:Y:S01]  /*6430*/  IMAD.WIDE.U32 R24, R6, R252, c[0x0][0x188] ;  /* 0x0000620006187625 */ /* 0x000fe200078e00fc */
[----:B------:R-:W-:-:S02]  /*6440*/  LOP3.LUT R27, R15, R16, R17, 0xfe, !PT ;  /* 0x000000100f1b7212 */ /* 0x000fc400078efe11 */
[----:B------:R-:W-:Y:S02]  /*6450*/  IADD3 R15, R150, 0x40, RZ ;  /* 0x00000040960f7810 */ /* 0x000fe40007ffe0ff */
[----:B------:R-:W-:Y:S02]  /*6460*/  F2FP.PACK_AB R18, R12, R11 ;  /* 0x0000000b0c12723e */ /* 0x000fe400000000ff */
[----:B------:R-:W-:Y:S01]  /*6470*/  F2FP.PACK_AB R17, R10, R9 ;  /* 0x000000090a11723e */ /* 0x000fe200000000ff */
[-C--:B------:R-:W-:Y:S01]  /*6480*/  @P0 IMAD.WIDE.U32 R30, R15, R252.reuse, c[0x0][0x180] ;  /* 0x000060000f1e0625 */ /* 0x080fe200078e00fc */
        /* <DEDUP_REMOVED lines=20> */
.L_x_38062:
[----:B0-----:R-:W-:Y:S02]  /*65d0*/  MOV R17, R168 ;  /* 0x000000a800117202 */ /* 0x001fe40000000f00 */
.L_x_38063:
[----:B------:R-:W-:Y:S05]  /*65e0*/  BSYNC B1 ;  /* 0x0000000000017941 */ /* 0x000fea0003800000 */
.L_x_38061:
        /* <DEDUP_REMOVED lines=16> */
.L_x_38067:
[----:B------:R-:W-:Y:S05]  /*66f0*/  BSYNC B2 ;  /* 0x0000000000027941 */ /* 0x000fea0003800000 */
.L_x_38066:
        /* <DEDUP_REMOVED lines=42> */
.L_x_38065:
[----:B------:R-:W-:Y:S05]  /*69a0*/  BSYNC B1 ;  /* 0x0000000000017941 */ /* 0x000fea0003800000 */
.L_x_38064:
[----:B------:R-:W0:Y:S01]  /*69b0*/  I2F.U32 R16, R17 ;  /* 0x0000001100107306 */ /* 0x000e220000201000 */
[----:B-----5:R-:W-:Y:S01]  /*69c0*/  HADD2.F32 R18, -RZ, R20.H0_H0 ;  /* 0x20000014ff127230 */ /* 0x020fe20000004100 */
        /* <DEDUP_REMOVED lines=20> */
.L_x_38069:
[----:B------:R-:W-:Y:S02]  /*6b10*/  IMAD.MOV.U32 R26, RZ, RZ, R168 ;  /* 0x000000ffff1a7224 */ /* 0x000fe400078e00a8 */
.L_x_38070:
[----:B------:R-:W-:Y:S05]  /*6b20*/  BSYNC B1 ;  /* 0x0000000000017941 */ /* 0x000fea0003800000 */
.L_x_38068:
        /* <DEDUP_REMOVED lines=16> */
.L_x_38074:
[----:B------:R-:W-:Y:S05]  /*6c30*/  BSYNC B2 ;  /* 0x0000000000027941 */ /* 0x000fea0003800000 */
.L_x_38073:
        /* <DEDUP_REMOVED lines=42> */
.L_x_38072:
[----:B------:R-:W-:Y:S05]  /*6ee0*/  BSYNC B1 ;  /* 0x0000000000017941 */ /* 0x000fea0003800000 */
.L_x_38071:
        /* <DEDUP_REMOVED lines=22> */
.L_x_38076:
[----:B------:R-:W-:Y:S02]  /*7050*/  IMAD.MOV.U32 R20, RZ, RZ, R168 ;  /* 0x000000ffff147224 */ /* 0x000fe400078e00a8 */
.L_x_38077:
[----:B------:R-:W-:Y:S05]  /*7060*/  BSYNC B1 ;  /* 0x0000000000017941 */ /* 0x000fea0003800000 */
.L_x_38075:
        /* <DEDUP_REMOVED lines=16> */
.L_x_38081:
[----:B------:R-:W-:Y:S05]  /*7170*/  BSYNC B2 ;  /* 0x0000000000027941 */ /* 0x000fea0003800000 */
.L_x_38080:
        /* <DEDUP_REMOVED lines=42> */
.L_x_38079:
[----:B------:R-:W-:Y:S05]  /*7420*/  BSYNC B1 ;  /* 0x0000000000017941 */ /* 0x000fea0003800000 */
.L_x_38078:
        /* <DEDUP_REMOVED lines=21> */
.L_x_38083:
[----:B------:R-:W-:Y:S02]  /*7580*/  MOV R20, R168 ;  /* 0x000000a800147202 */ /* 0x000fe40000000f00 */
.L_x_38084:
[----:B------:R-:W-:Y:S05]  /*7590*/  BSYNC B1 ;  /* 0x0000000000017941 */ /* 0x000fea0003800000 */
.L_x_38082:
        /* <DEDUP_REMOVED lines=16> */
.L_x_38088:
[----:B------:R-:W-:Y:S05]  /*76a0*/  BSYNC B2 ;  /* 0x0000000000027941 */ /* 0x000fea0003800000 */
.L_x_38087:
        /* <DEDUP_REMOVED lines=42> */
.L_x_38086:
[----:B------:R-:W-:Y:S05]  /*7950*/  BSYNC B1 ;  /* 0x0000000000017941 */ /* 0x000fea0003800000 */
.L_x_38085:
        /* <DEDUP_REMOVED lines=21> */
.L_x_38090:
[----:B------:R-:W-:Y:S02]  /*7ab0*/  IMAD.MOV.U32 R30, RZ, RZ, R168 ;  /* 0x000000ffff1e7224 */ /* 0x000fe400078e00a8 */
.L_x_38091:
[----:B------:R-:W-:Y:S05]  /*7ac0*/  BSYNC B1 ;  /* 0x0000000000017941 */ /* 0x000fea0003800000 */
.L_x_38089:
        /* <DEDUP_REMOVED lines=16> */
.L_x_38095:
[----:B------:R-:W-:Y:S05]  /*7bd0*/  BSYNC B2 ;  /* 0x0000000000027941 */ /* 0x000fea0003800000 */
.L_x_38094:
        /* <DEDUP_REMOVED lines=42> */
.L_x_38093:
[----:B------:R-:W-:Y:S05]  /*7e80*/  BSYNC B1 ;  /* 0x0000000000017941 */ /* 0x000fea0003800000 */
.L_x_38092:
        /* <DEDUP_REMOVED lines=21> */
.L_x_38097:
[----:B------:R-:W-:Y:S02]  /*7fe0*/  IMAD.MOV.U32 R37, RZ, RZ, R168 ;  /* 0x000000ffff257224 */ /* 0x000fe400078e00a8 */
.L_x_38098:
[----:B------:R-:W-:Y:S05]  /*7ff0*/  BSYNC B1 ;  /* 0x0000000000017941 */ /* 0x000fea0003800000 */
.L_x_38096:
        /* <DEDUP_REMOVED lines=16> */
.L_x_38102:
[----:B------:R-:W-:Y:S05]  /*8100*/  BSYNC B2 ;  /* 0x0000000000027941 */ /* 0x000fea0003800000 */
.L_x_38101:
        /* <DEDUP_REMOVED lines=42> */
.L_x_38100:
[----:B------:R-:W-:Y:S05]  /*83b0*/  BSYNC B1 ;  /* 0x0000000000017941 */ /* 0x000fea0003800000 */
.L_x_38099:
        /* <DEDUP_REMOVED lines=21> */
.L_x_38104:
[----:B------:R-:W-:Y:S02]  /*8510*/  MOV R32, R168 ;  /* 0x000000a800207202 */ /* 0x000fe40000000f00 */
.L_x_38105:
[----:B------:R-:W-:Y:S05]  /*8520*/  BSYNC B1 ;  /* 0x0000000000017941 */ /* 0x000fea0003800000 */
.L_x_38103:
        /* <DEDUP_REMOVED lines=16> */
.L_x_38109:
[----:B------:R-:W-:Y:S05]  /*8630*/  BSYNC B2 ;  /* 0x0000000000027941 */ /* 0x000fea0003800000 */
.L_x_38108:
        /* <DEDUP_REMOVED lines=42> */
.L_x_38107:
[----:B------:R-:W-:Y:S05]  /*88e0*/  BSYNC B1 ;  /* 0x0000000000017941 */ /* 0x000fea0003800000 */
.L_x_38106:
        /* <DEDUP_REMOVED lines=21> */
.L_x_38111:
[----:B------:R-:W-:Y:S02]  /*8a40*/  IMAD.MOV.U32 R37, RZ, RZ, R168 ;  /* 0x000000ffff257224 */ /* 0x000fe400078e00a8 */
.L_x_38112:
[----:B------:R-:W-:Y:S05]  /*8a50*/  BSYNC B1 ;  /* 0x0000000000017941 */ /* 0x000fea0003800000 */
.L_x_38110:
        /* <DEDUP_REMOVED lines=18> */
.L_x_38116:
[----:B------:R-:W-:Y:S05]  /*8b80*/  BSYNC B2 ;  /* 0x0000000000027941 */ /* 0x000fea0003800000 */
.L_x_38115:
        /* <DEDUP_REMOVED lines=42> */
.L_x_38114:
[----:B------:R-:W-:Y:S05]  /*8e30*/  BSYNC B1 ;  /* 0x0000000000017941 */ /* 0x000fea0003800000 */
.L_x_38113:
[----:B------:R0:W1:Y:S01]  /*8e40*/  I2F.U32 R24, R37 ;  /* 0x0000002500187306 */ /* 0x0000620000201000 */
[----:B------:R-:W-:Y:S01]  /*8e50*/  SEL R28, RZ, 0x1, P2 ;  /* 0x00000001ff1c7807 */ /* 0x000fe20001000000 */
[----:B------:R-:W-:Y:S01]  /*8e60*/  HADD2.F32 R26, -RZ, R23.H1_H1 ;  /* 0x30000017ff1a7230 */ /* 0x000fe20000004100 */
[----:B------:R-:W-:Y:S02]  /*8e70*/  ISETP.NE.AND P2, PT, R36, RZ, PT ;  /* 0x000000ff2400720c */ /* 0x000fe40003f45270 */
[----:B------:R-:W-:Y:S01]  /*8e80*/  SEL R25, RZ, 0x1, P1 ;  /* 0x00000001ff197807 */ /* 0x000fe20000800000 */
[----:B------:R-:W-:Y:S01]  /*8e90*/  IMAD.WIDE.U32 R28, R28, 0x1000000, RZ ;  /* 0x010000001c1c7825 */ /* 0x000fe200078e00ff */
[----:B------:R-:W-:Y:S02]  /*8ea0*/  SEL R27, RZ, 0x1, P2 ;  /* 0x00000001ff1b7807 */ /* 0x000fe40001000000 */
[----:B------:R-:W-:Y:S01]  /*8eb0*/  SEL R33, RZ, 0x10000, P5 ;  /* 0x00010000ff217807 */ /* 0x000fe20002800000 */
[----:B------:R-:W-:Y:S01]  /*8ec0*/  FMUL.FTZ R23, R26, R111 ;  /* 0x0000006f1a177220 */ /* 0x000fe20000410000 */
[----:B------:R-:W-:Y:S01]  /*8ed0*/  SEL R30, RZ, 0x100, P4 ;  /* 0x00000100ff1e7807 */ /* 0x000fe20002000000 */
[----:B------:R-:W-:Y:S01]  /*8ee0*/  IMAD.WIDE.U32 R26, R27, 0x100, RZ ;  /* 0x000001001b1a7825 */ /* 0x000fe200078e00ff */
[----:B------:R-:W-:Y:S01]  /*8ef0*/  ISETP.NE.AND P6, PT, R34, RZ, PT ;  /* 0x000000ff2200720c */ /* 0x000fe20003fc5270 */
[----:B------:R-:W-:Y:S01]  /*8f00*/  @P0 HADD2.F32 R34, -RZ, R51.H1_H1 ;  /* 0x30000033ff220230 */ /* 0x000fe20000004100 */
[----:B0-----:R-:W-:Y:S01]  /*8f10*/  SEL R37, RZ, 0x1, P3 ;  /* 0x00000001ff257807 */ /* 0x001fe20001800000 */
[----:B-1----:R-:W-:Y:S01]  /*8f20*/  FFMA.FTZ R24, R24, R171, 1.1641532182693481445e-10 ;  /* 0x2f00000018187423 */ /* 0x002fe200000100ab */
[----:B------:R-:W-:Y:S01]  /*8f30*/  SEL R31, RZ, 0x1, P6 ;  /* 0x00000001ff1f7807 */ /* 0x000fe20003000000 */
[----:B------:R-:W-:-:S03]  /*8f40*/  FMUL.FTZ R23, R23, c[0x0][0x1e8] ;  /* 0x00007a0017177a20 */ /* 0x000fc60000410000 */
[----:B------:R-:W-:Y:S01]  /*8f50*/  FSETP.GTU.FTZ.AND P1, PT, R24, c[0x0][0x1e4], PT ;  /* 0x0000790018007a0b */ /* 0x000fe20003f3c000 */
[----:B------:R-:W-:-:S03]  /*8f60*/  IMAD.WIDE.U32 R24, R25, 0x10000, RZ ;  /* 0x0001000019187825 */ /* 0x000fc600078e00ff */
[----:B------:R-:W-:Y:S02]  /*8f70*/  SEL R32, RZ, 0x1000000, P1 ;  /* 0x01000000ff207807 */ /* 0x000fe40000800000 */
[----:B------:R-:W-:Y:S02]  /*8f80*/  FSEL R23, R23, RZ, !P1 ;  /* 0x000000ff17177208 */ /* 0x000fe40004800000 */
[----:B------:R-:W-:Y:S02]  /*8f90*/  LOP3.LUT R26, R26, R28, R24, 0xfe, !PT ;  /* 0x0000001c1a1a7212 */ /* 0x000fe400078efe18 */
[----:B------:R-:W-:Y:S01]  /*8fa0*/  LOP3.LUT R28, R30, R32, R33, 0xfe, !PT ;  /* 0x000000201e1c7212 */ /* 0x000fe200078efe21 */
[----:B------:R-:W-:Y:S01]  /*8fb0*/  @P0 FADD.FTZ R23, R34, R23 ;  /* 0x0000001722170221 */ /* 0x000fe20000010000 */
[----:B------:R-:W-:Y:S01]  /*8fc0*/  IADD3 R24, R150, 0x60, RZ ;  /* 0x0000006096187810 */ /* 0x000fe20007ffe0ff */
[----:B------:R-:W-:Y:S01]  /*8fd0*/  IMAD.WIDE.U32 R32, R15, R252, c[0x0][0x188] ;  /* 0x000062000f207625 */ /* 0x000fe200078e00fc */
[----:B------:R-:W-:-:S02]  /*8fe0*/  LOP3.LUT R37, R29, R28, R37, 0xfe, !PT ;  /* 0x0000001c1d257212 */ /* 0x000fc400078efe25 */
[----:B------:R-:W-:Y:S01]  /*8ff0*/  LOP3.LUT R26, R26, R31, RZ, 0xfc, !PT ;  /* 0x0000001f1a1a7212 */ /* 0x000fe200078efcff */
[C---:B------:R-:W-:Y:S01]  /*9000*/  @P0 IMAD.WIDE.U32 R38, R24.reuse, R252, c[0x0][0x180] ;  /* 0x0000600018260625 */ /* 0x040fe200078e00fc */
[----:B------:R-:W-:Y:S02]  /*9010*/  F2FP.PACK_AB R30, R21, R20 ;  /* 0x00000014151e723e */ /* 0x000fe400000000ff */
[----:B------:R-:W-:Y:S01]  /*9020*/  F2FP.PACK_AB R29, R19, R18 ;  /* 0x00000012131d723e */ /* 0x000fe200000000ff */
[----:B------:R-:W-:Y:S01]  /*9030*/  IMAD.WIDE.U32 R104, R24, R252, c[0x0][0x170] ;  /* 0x00005c0018687625 */ /* 0x000fe200078e00fc */
[----:B------:R-:W-:Y:S02]  /*9040*/  F2FP.PACK_AB R28, R17, R16 ;  /* 0x00000010111c723e */ /* 0x000fe400000000ff */
[----:B------:R-:W-:Y:S02]  /*9050*/  F2FP.PACK_AB R31, R23, R22 ;  /* 0x00000016171f723e */ /* 0x000fe400000000ff */
[----:B------:R-:W-:Y:S01]  /*9060*/  LOP3.LUT R27, R27, R37, R25, 0xfe, !PT ;  /* 0x000000251b1b7212 */ /* 0x000fe200078efe19 */
[----:B------:R-:W-:-:S02]  /*9070*/  IMAD.WIDE.U32 R36, R15, R154, c[0x0][0x190] ;  /* 0x000064000f247625 */ /* 0x000fc400078e009a */
        /* <DEDUP_REMOVED lines=16> */
.L_x_38118:
[----:B0-----:R-:W-:Y:S02]  /*9180*/  IMAD.MOV.U32 R34, RZ, RZ, R168 ;  /* 0x000000ffff227224 */ /* 0x001fe400078e00a8 */
.L_x_38119:
[----:B------:R-:W-:Y:S05]  /*9190*/  BSYNC B1 ;  /* 0x0000000000017941 */ /* 0x000fea0003800000 */
.L_x_38117:
        /* <DEDUP_REMOVED lines=16> */
.L_x_38123:
[----:B------:R-:W-:Y:S05]  /*92a0*/  BSYNC B2 ;  /* 0x0000000000027941 */ /* 0x000fea0003800000 */
.L_x_38122:
        /* <DEDUP_REMOVED lines=42> */
.L_x_38121:
[----:B------:R-:W-:Y:S05]  /*9550*/  BSYNC B1 ;  /* 0x0000000000017941 */ /* 0x000fea0003800000 */
.L_x_38120:
        /* <DEDUP_REMOVED lines=22> */
.L_x_38125:
[----:B------:R-:W-:Y:S02]  /*96c0*/  MOV R33, R168 ;  /* 0x000000a800217202 */ /* 0x000fe40000000f00 */
.L_x_38126:
[----:B------:R-:W-:Y:S05]  /*96d0*/  BSYNC B1 ;  /* 0x0000000000017941 */ /* 0x000fea0003800000 */
.L_x_38124:
        /* <DEDUP_REMOVED lines=16> */
.L_x_38130:
[----:B------:R-:W-:Y:S05]  /*97e0*/  BSYNC B2 ;  /* 0x0000000000027941 */ /* 0x000fea0003800000 */
.L_x_38129:
        /* <DEDUP_REMOVED lines=44> */
.L_x_38128:
[----:B------:R-:W-:Y:S05]  /*9ab0*/  BSYNC B1 ;  /* 0x0000000000017941 */ /* 0x000fea0003800000 */
.L_x_38127:
        /* <DEDUP_REMOVED lines=22> */
.L_x_38132:
[----:B------:R-:W-:Y:S02]  /*9c20*/  IMAD.MOV.U32 R34, RZ, RZ, R168 ;  /* 0x000000ffff227224 */ /* 0x000fe400078e00a8 */
.L_x_38133:
[----:B------:R-:W-:Y:S05]  /*9c30*/  BSYNC B1 ;  /* 0x0000000000017941 */ /* 0x000fea0003800000 */
.L_x_38131:
        /* <DEDUP_REMOVED lines=16> */
.L_x_38137:
[----:B------:R-:W-:Y:S05]  /*9d40*/  BSYNC B2 ;  /* 0x0000000000027941 */ /* 0x000fea0003800000 */
.L_x_38136:
        /* <DEDUP_REMOVED lines=44> */
.L_x_38135:
[----:B------:R-:W-:Y:S05]  /*a010*/  BSYNC B1 ;  /* 0x0000000000017941 */ /* 0x000fea0003800000 */
.L_x_38134:
        /* <DEDUP_REMOVED lines=21> */
.L_x_38139:
[----:B------:R-:W-:Y:S02]  /*a170*/  IMAD.MOV.U32 R34, RZ, RZ, R168 ;  /* 0x000000ffff227224 */ /* 0x000fe400078e00a8 */
.L_x_38140:
[----:B------:R-:W-:Y:S05]  /*a180*/  BSYNC B1 ;  /* 0x0000000000017941 */ /* 0x000fea0003800000 */
.L_x_38138:
        /* <DEDUP_REMOVED lines=16> */
.L_x_38144:
[----:B------:R-:W-:Y:S05]  /*a290*/  BSYNC B2 ;  /* 0x0000000000027941 */ /* 0x000fea0003800000 */
.L_x_38143:
        /* <DEDUP_REMOVED lines=44> */
.L_x_38142:
[----:B------:R-:W-:Y:S05]  /*a560*/  BSYNC B1 ;  /* 0x0000000000017941 */ /* 0x000fea0003800000 */
.L_x_38141:
        /* <DEDUP_REMOVED lines=21> */
.L_x_38146:
[----:B------:R-:W-:Y:S02]  /*a6c0*/  MOV R34, R168 ;  /* 0x000000a800227202 */ /* 0x000fe40000000f00 */
.L_x_38147:
[----:B------:R-:W-:Y:S05]  /*a6d0*/  BSYNC B1 ;  /* 0x0000000000017941 */ /* 0x000fea0003800000 */
.L_x_38145:
        /* <DEDUP_REMOVED lines=16> */
.L_x_38151:
[----:B------:R-:W-:Y:S05]  /*a7e0*/  BSYNC B2 ;  /* 0x0000000000027941 */ /* 0x000fea0003800000 */
.L_x_38150:
        /* <DEDUP_REMOVED lines=44> */
.L_x_38149:
[----:B------:R-:W-:Y:S05]  /*aab0*/  BSYNC B1 ;  /* 0x0000000000017941 */ /* 0x000fea0003800000 */
.L_x_38148:
        /* <DEDUP_REMOVED lines=21> */
.L_x_38153:
[----:B------:R-:W-:Y:S02]  /*ac10*/  IMAD.MOV.U32 R34, RZ, RZ, R168 ;  /* 0x000000ffff227224 */ /* 0x000fe400078e00a8 */
.L_x_38154:
[----:B------:R-:W-:Y:S05]  /*ac20*/  BSYNC B1 ;  /* 0x0000000000017941 */ /* 0x000fea0003800000 */
.L_x_38152:
        /* <DEDUP_REMOVED lines=16> */
.L_x_38158:
[----:B------:R-:W-:Y:S05]  /*ad30*/  BSYNC B2 ;  /* 0x0000000000027941 */ /* 0x000fea0003800000 */
.L_x_38157:
        /* <DEDUP_REMOVED lines=44> */
.L_x_38156:
[----:B------:R-:W-:Y:S05]  /*b000*/  BSYNC B1 ;  /* 0x0000000000017941 */ /* 0x000fea0003800000 */
.L_x_38155:
        /* <DEDUP_REMOVED lines=21> */
.L_x_38160:
[----:B------:R-:W-:Y:S02]  /*b160*/  IMAD.MOV.U32 R31, RZ, RZ, R168 ;  /* 0x000000ffff1f7224 */ /* 0x000fe400078e00a8 */
.L_x_38161:
[----:B------:R-:W-:Y:S05]  /*b170*/  BSYNC B1 ;  /* 0x0000000000017941 */ /* 0x000fea0003800000 */
.L_x_38159:
        /* <DEDUP_REMOVED lines=16> */
.L_x_38165:
[----:B------:R-:W-:Y:S05]  /*b280*/  BSYNC B2 ;  /* 0x0000000000027941 */ /* 0x000fea0003800000 */
.L_x_38164:
        /* <DEDUP_REMOVED lines=44> */
.L_x_38163:
[----:B------:R-:W-:Y:S05]  /*b550*/  BSYNC B1 ;  /* 0x0000000000017941 */ /* 0x000fea0003800000 */
.L_x_38162:
        /* <DEDUP_REMOVED lines=21> */
.L_x_38167:
[----:B------:R-:W-:Y:S02]  /*b6b0*/  MOV R34, R168 ;  /* 0x000000a800227202 */ /* 0x000fe40000000f00 */
.L_x_38168:
[----:B------:R-:W-:Y:S05]  /*b6c0*/  BSYNC B1 ;  /* 0x0000000000017941 */ /* 0x000fea0003800000 */
.L_x_38166:
        /* <DEDUP_REMOVED lines=18> */
.L_x_38172:
[----:B------:R-:W-:Y:S05]  /*b7f0*/  BSYNC B2 ;  /* 0x0000000000027941 */ /* 0x000fea0003800000 */
.L_x_38171:
        /* <DEDUP_REMOVED lines=44> */
.L_x_38170:
[----:B------:R-:W-:Y:S05]  /*bac0*/  BSYNC B1 ;  /* 0x0000000000017941 */ /* 0x000fea0003800000 */
.L_x_38169:
[----:B------:R-:W-:Y:S01]  /*bad0*/  ISETP.NE.AND P6, PT, R32, RZ, PT ;  /* 0x000000ff2000720c */ /* 0x000fe20003fc5270 */
[----:B------:R-:W-:Y:S01]  /*bae0*/  HADD2.F32 R36, -RZ, R39.H1_H1 ;  /* 0x30000027ff247230 */ /* 0x000fe20000004100 */
[----:B------:R0:W1:Y:S01]  /*baf0*/  I2F.U32 R32, R34 ;  /* 0x0000002200207306 */ /* 0x0000620000201000 */
[----:B------:R-:W-:Y:S01]  /*bb00*/  SEL R37, RZ, 0x1, P2 ;  /* 0x00000001ff257807 */ /* 0x000fe20001000000 */
[----:B------:R-:W-:Y:S01]  /*bb10*/  @P0 HADD2.F32 R107, -RZ, R51.H1_H1 ;  /* 0x30000033ff6b0230 */ /* 0x000fe20000004100 */
[----:B------:R-:W-:Y:S01]  /*bb20*/  ISETP.NE.AND P2, PT, R33, RZ, PT ;  /* 0x000000ff2100720c */ /* 0x000fe20003f45270 */
[----:B------:R-:W-:Y:S01]  /*bb30*/  FMUL.FTZ R36, R36, R111 ;  /* 0x0000006f24247220 */ /* 0x000fe20000410000 */
[----:B------:R-:W-:Y:S02]  /*bb40*/  SEL R104, RZ, 0x1, P1 ;  /* 0x00000001ff687807 */ /* 0x000fe40000800000 */
[----:B------:R-:W-:Y:S01]  /*bb50*/  SEL R108, RZ, 0x1, P2 ;  /* 0x00000001ff6c7807 */ /* 0x000fe20001000000 */
[----:B------:R-:W-:Y:S01]  /*bb60*/  FMUL.FTZ R36, R36, c[0x0][0x1e8] ;  /* 0x00007a0024247a20 */ /* 0x000fe20000410000 */
[----:B------:R-:W-:Y:S01]  /*bb70*/  SEL R39, RZ, 0x10000, P5 ;  /* 0x00010000ff277807 */ /* 0x000fe20002800000 */
[----:B------:R-:W-:Y:S01]  /*bb80*/  IMAD.WIDE.U32 R104, R104, 0x10000, RZ ;  /* 0x0001000068687825 */ /* 0x000fe200078e00ff */
[----:B0-----:R-:W-:-:S02]  /*bb90*/  SEL R34, RZ, 0x100, P4 ;  /* 0x00000100ff227807 */ /* 0x001fc40002000000 */
[----:B------:R-:W-:Y:S01]  /*bba0*/  SEL R113, RZ, 0x1, P3 ;  /* 0x00000001ff717807 */ /* 0x000fe20001800000 */
[----:B------:R-:W-:-:S04]  /*bbb0*/  IMAD.WIDE.U32 R108, R108, 0x100, RZ ;  /* 0x000001006c6c7825 */ /* 0x000fc800078e00ff */
[----:B-1----:R-:W-:-:S05]  /*bbc0*/  FFMA.FTZ R32, R32, R171, 1.1641532182693481445e-10 ;  /* 0x2f00000020207423 */ /* 0x002fca00000100ab */
[----:B------:R-:W-:Y:S01]  /*bbd0*/  FSETP.GTU.FTZ.AND P1, PT, R32, c[0x0][0x1e4], PT ;  /* 0x0000790020007a0b */ /* 0x000fe20003f3c000 */
[----:B------:R-:W-:Y:S01]  /*bbe0*/  IMAD.WIDE.U32 R32, R37, 0x1000000, RZ ;  /* 0x0100000025207825 */ /* 0x000fe200078e00ff */
[----:B------:R-:W-:Y:S02]  /*bbf0*/  SEL R37, RZ, 0x1, P6 ;  /* 0x00000001ff257807 */ /* 0x000fe40003000000 */
[----:B------:R-:W-:Y:S02]  /*bc00*/  SEL R38, RZ, 0x1000000, P1 ;  /* 0x01000000ff267807 */ /* 0x000fe40000800000 */
[----:B------:R-:W-:Y:S02]  /*bc10*/  LOP3.LUT R104, R108, R32, R104, 0xfe, !PT ;  /* 0x000000206c687212 */ /* 0x000fe400078efe68 */
[----:B------:R-:W-:Y:S02]  /*bc20*/  FSEL R32, R36, RZ, !P1 ;  /* 0x000000ff24207208 */ /* 0x000fe40004800000 */
[----:B------:R-:W-:-:S02]  /*bc30*/  LOP3.LUT R34, R34, R38, R39, 0xfe, !PT ;  /* 0x0000002622227212 */ /* 0x000fc400078efe27 */
[----:B------:R-:W-:Y:S01]  /*bc40*/  LOP3.LUT R104, R104, R37, RZ, 0xfc, !PT ;  /* 0x0000002568687212 */ /* 0x000fe200078efcff */
[----:B------:R-:W-:Y:S01]  /*bc50*/  @P0 FADD.FTZ R32, R107, R32 ;  /* 0x000000206b200221 */ /* 0x000fe20000010000 */
[----:B------:R-:W-:Y:S01]  /*bc60*/  LOP3.LUT R113, R33, R34, R113, 0xfe, !PT ;  /* 0x0000002221717212 */ /* 0x000fe200078efe71 */
[-C--:B------:R-:W-:Y:S01]  /*bc70*/  IMAD.WIDE.U32 R106, R24, R252.reuse, c[0x0][0x188] ;  /* 0x00006200186a7625 */ /* 0x080fe200078e00fc */
[----:B------:R-:W-:Y:S02]  /*bc80*/  IADD3 R33, R150, 0x80, RZ ;  /* 0x0000008096217810 */ /* 0x000fe40007ffe0ff */
[----:B------:R-:W-:Y:S02]  /*bc90*/  F2FP.PACK_AB R38, R30, R29 ;  /* 0x0000001d1e26723e */ /* 0x000fe400000000ff */
[----:B------:R-:W-:Y:S01]  /*bca0*/  F2FP.PACK_AB R37, R28, R27 ;  /* 0x0000001b1c25723e */ /* 0x000fe200000000ff */
[----:B------:R-:W-:Y:S01]  /*bcb0*/  IMAD.WIDE.U32 R114, R33, R252, c[0x0][0x170] ;  /* 0x00005c0021727625 */ /* 0x000fe200078e00fc */
[----:B------:R-:W-:-:S02]  /*bcc0*/  F2FP.PACK_AB R36, R26, R25 ;  /* 0x000000191a24723e */ /* 0x000fc400000000ff */
        /* <DEDUP_REMOVED lines=20> */
.L_x_38174:
[----:B-1----:R-:W-:Y:S02]  /*be10*/  IMAD.MOV.U32 R34, RZ, RZ, R168 ;  /* 0x000000ffff227224 */ /* 0x002fe400078e00a8 */
.L_x_38175:
[----:B------:R-:W-:Y:S05]  /*be20*/  BSYNC B1 ;  /* 0x0000000000017941 */ /* 0x000fea0003800000 */
.L_x_38173:
        /* <DEDUP_REMOVED lines=16> */
.L_x_38179:
[----:B------:R-:W-:Y:S05]  /*bf30*/  BSYNC B2 ;  /* 0x0000000000027941 */ /* 0x000fea0003800000 */
.L_x_38178:
        /* <DEDUP_REMOVED lines=44> */
.L_x_38177:
[----:B------:R-:W-:Y:S05]  /*c200*/  BSYNC B1 ;  /* 0x0000000000017941 */ /* 0x000fea0003800000 */
.L_x_38176:
        /* <DEDUP_REMOVED lines=22> */
.L_x_38181:
[----:B------:R-:W-:Y:S02]  /*c370*/  IMAD.MOV.U32 R114, RZ, RZ, R168 ;  /* 0x000000ffff727224 */ /* 0x000fe400078e00a8 */
.L_x_38182:
[----:B------:R-:W-:Y:S05]  /*c380*/  BSYNC B1 ;  /* 0x0000000000017941 */ /* 0x000fea0003800000 */
.L_x_38180:
        /* <DEDUP_REMOVED lines=16> */
.L_x_38186:
[----:B------:R-:W-:Y:S05]  /*c490*/  BSYNC B2 ;  /* 0x0000000000027941 */ /* 0x000fea0003800000 */
.L_x_38185:
        /* <DEDUP_REMOVED lines=44> */
.L_x_38184:
[----:B------:R-:W-:Y:S05]  /*c760*/  BSYNC B1 ;  /* 0x0000000000017941 */ /* 0x000fea0003800000 */
.L_x_38183:
        /* <DEDUP_REMOVED lines=22> */
.L_x_38188:
[----:B------:R-:W-:Y:S02]  /*c8d0*/  MOV R37, R168 ;  /* 0x000000a800257202 */ /* 0x000fe40000000f00 */
.L_x_38189:
[----:B------:R-:W-:Y:S05]  /*c8e0*/  BSYNC B1 ;  /* 0x0000000000017941 */ /* 0x000fea0003800000 */
.L_x_38187:
        /* <DEDUP_REMOVED lines=16> */
.L_x_38193:
[----:B------:R-:W-:Y:S05]  /*c9f0*/  BSYNC B2 ;  /* 0x0000000000027941 */ /* 0x000fea0003800000 */
.L_x_38192:
        /* <DEDUP_REMOVED lines=44> */
.L_x_38191:
[----:B------:R-:W-:Y:S05]  /*ccc0*/  BSYNC B1 ;  /* 0x0000000000017941 */ /* 0x000fea0003800000 */
.L_x_38190:
        /* <DEDUP_REMOVED lines=21> */
.L_x_38195:
[----:B------:R-:W-:Y:S02]  /*ce20*/  IMAD.MOV.U32 R104, RZ, RZ, R168 ;  /* 0x000000ffff687224 */ /* 0x000fe400078e00a8 */
.L_x_38196:
[----:B------:R-:W-:Y:S05]  /*ce30*/  BSYNC B1 ;  /* 0x0000000000017941 */ /* 0x000fea0003800000 */
.L_x_38194:
        /* <DEDUP_REMOVED lines=16> */
.L_x_38200:
[----:B------:R-:W-:Y:S05]  /*cf40*/  BSYNC B2 ;  /* 0x0000000000027941 */ /* 0x000fea0003800000 */
.L_x_38199:
        /* <DEDUP_REMOVED lines=44> */
.L_x_38198:
[----:B------:R-:W-:Y:S05]  /*d210*/  BSYNC B1 ;  /* 0x0000000000017941 */ /* 0x000fea0003800000 */
.L_x_38197:
        /* <DEDUP_REMOVED lines=21> */
.L_x_38202:
[----:B------:R-:W-:Y:S02]  /*d370*/  IMAD.MOV.U32 R39, RZ, RZ, R168 ;  /* 0x000000ffff277224 */ /* 0x000fe400078e00a8 */
.L_x_38203:
[----:B------:R-:W-:Y:S05]  /*d380*/  BSYNC B1 ;  /* 0x0000000000017941 */ /* 0x000fea0003800000 */
.L_x_38201:
        /* <DEDUP_REMOVED lines=16> */
.L_x_38207:
[----:B------:R-:W-:Y:S05]  /*d490*/  BSYNC B2 ;  /* 0x0000000000027941 */ /* 0x000fea0003800000 */
.L_x_38206:
        /* <DEDUP_REMOVED lines=44> */
.L_x_38205:
[----:B------:R-:W-:Y:S05]  /*d760*/  BSYNC B1 ;  /* 0x0000000000017941 */ /* 0x000fea0003800000 */
.L_x_38204:
        /* <DEDUP_REMOVED lines=21> */
.L_x_38209:
[----:B------:R-:W-:Y:S02]  /*d8c0*/  MOV R116, R168 ;  /* 0x000000a800747202 */ /* 0x000fe40000000f00 */
.L_x_38210:
[----:B------:R-:W-:Y:S05]  /*d8d0*/  BSYNC B1 ;  /* 0x0000000000017941 */ /* 0x000fea0003800000 */
.L_x_38208:
        /* <DEDUP_REMOVED lines=16> */
.L_x_38214:
[----:B------:R-:W-:Y:S05]  /*d9e0*/  BSYNC B2 ;  /* 0x0000000000027941 */ /* 0x000fea0003800000 */
.L_x_38213:
        /* <DEDUP_REMOVED lines=44> */
.L_x_38212:
[----:B------:R-:W-:Y:S05]  /*dcb0*/  BSYNC B1 ;  /* 0x0000000000017941 */ /* 0x000fea0003800000 */
.L_x_38211:
        /* <DEDUP_REMOVED lines=21> */
.L_x_38216:
[----:B------:R-:W-:Y:S02]  /*de10*/  IMAD.MOV.U32 R106, RZ, RZ, R168 ;  /* 0x000000ffff6a7224 */ /* 0x000fe400078e00a8 */
.L_x_38217:
[----:B------:R-:W-:Y:S05]  /*de20*/  BSYNC B1 ;  /* 0x0000000000017941 */ /* 0x000fea0003800000 */
.L_x_38215:
        /* <DEDUP_REMOVED lines=16> */
.L_x_38221:
[----:B------:R-:W-:Y:S05]  /*df30*/  BSYNC B2 ;  /* 0x0000000000027941 */ /* 0x000fea0003800000 */
.L_x_38220:
        /* <DEDUP_REMOVED lines=44> */
.L_x_38219:
[----:B------:R-:W-:Y:S05]  /*e200*/  BSYNC B1 ;  /* 0x0000000000017941 */ /* 0x000fea0003800000 */
.L_x_38218:
        /* <DEDUP_REMOVED lines=21> */
.L_x_38223:
[----:B------:R-:W-:Y:S02]  /*e360*/  IMAD.MOV.U32 R106, RZ, RZ, R168 ;  /* 0x000000ffff6a7224 */ /* 0x000fe400078e00a8 */
.L_x_38224:
[----:B------:R-:W-:Y:S05]  /*e370*/  BSYNC B1 ;  /* 0x0000000000017941 */ /* 0x000fea0003800000 */
.L_x_38222:
        /* <DEDUP_REMOVED lines=18> */
.L_x_38228:
[----:B------:R-:W-:Y:S05]  /*e4a0*/  BSYNC B2 ;  /* 0x0000000000027941 */ /* 0x000fea0003800000 */
.L_x_38227:
        /* <DEDUP_REMOVED lines=44> */
.L_x_38226:
[----:B------:R-:W-:Y:S05]  /*e770*/  BSYNC B1 ;  /* 0x0000000000017941 */ /* 0x000fea0003800000 */
.L_x_38225:
[----:B------:R0:W1:Y:S01]  /*e780*/  I2F.U32 R104, R106 ;  /* 0x0000006a00687306 */ /* 0x0000620000201000 */
[----:B------:R-:W-:Y:S01]  /*e790*/  ISETP.NE.AND P6, PT, R110, RZ, PT ;  /* 0x000000ff6e00720c */ /* 0x000fe20003fc5270 */
[----:B------:R-:W-:Y:S01]  /*e7a0*/  HADD2.F32 R110, -RZ, R107.H1_H1 ;  /* 0x3000006bff6e7230 */ /* 0x000fe20000004100 */
[----:B------:R-:W-:Y:S01]  /*e7b0*/  SEL R114, RZ, 0x1, P2 ;  /* 0x00000001ff727807 */ /* 0x000fe20001000000 */
[----:B------:R-:W-:Y:S01]  /*e7c0*/  @P0 HADD2.F32 R105, -RZ, R51.H1_H1 ;  /* 0x30000033ff690230 */ /* 0x000fe20000004100 */
[----:B------:R-:W-:Y:S01]  /*e7d0*/  SEL R120, RZ, 0x10000, P5 ;  /* 0x00010000ff787807 */ /* 0x000fe20002800000 */
[----:B------:R-:W-:Y:S01]  /*e7e0*/  IMAD.WIDE.U32 R112, R33, R252, c[0x0][0x188] ;  /* 0x0000620021707625 */ /* 0x000fe200078e00fc */
[----:B------:R-:W-:-:S02]  /*e7f0*/  ISETP.NE.AND P5, PT, R118, RZ, PT ;  /* 0x000000ff7600720c */ /* 0x000fc40003fa5270 */
[----:B0-----:R-:W-:Y:S01]  /*e800*/  F2FP.PACK_AB R106, R108, R39 ;  /* 0x000000276c6a723e */ /* 0x001fe200000000ff */
[----:B------:R-:W-:Y:S01]  /*e810*/  FMUL.FTZ R110, R110, R111 ;  /* 0x0000006f6e6e7220 */ /* 0x000fe20000410000 */
[----:B------:R-:W-:Y:S02]  /*e820*/  SEL R115, RZ, 0x1, P1 ;  /* 0x00000001ff737807 */ /* 0x000fe40000800000 */
[----:B------:R-:W-:Y:S01]  /*e830*/  SEL R116, RZ, 0x1, P5 ;  /* 0x00000001ff747807 */ /* 0x000fe20002800000 */
[----:B------:R-:W-:Y:S01]  /*e840*/  FMUL.FTZ R110, R110, c[0x0][0x1e8] ;  /* 0x00007a006e6e7a20 */ /* 0x000fe20000410000 */
[----:B------:R-:W-:Y:S01]  /*e850*/  SEL R117, RZ, 0x100, P4 ;  /* 0x00000100ff757807 */ /* 0x000fe20002000000 */
[----:B-1----:R-:W-:-:S05]  /*e860*/  FFMA.FTZ R104, R104, R171, 1.1641532182693481445e-10 ;  /* 0x2f00000068687423 */ /* 0x002fca00000100ab */
[----:B------:R-:W-:Y:S02]  /*e870*/  FSETP.GTU.FTZ.AND P2, PT, R104, c[0x0][0x1e4], PT ;  /* 0x0000790068007a0b */ /* 0x000fe40003f5c000 */
[----:B------:R-:W-:Y:S02]  /*e880*/  F2FP.PACK_AB R104, R36, R34 ;  /* 0x000000222468723e */ /* 0x000fe400000000ff */
[----:B------:R-:W-:Y:S02]  /*e890*/  FSEL R110, R110, RZ, !P2 ;  /* 0x000000ff6e6e7208 */ /* 0x000fe40005000000 */
[----:B------:R-:W-:-:S03]  /*e8a0*/  SEL R118, RZ, 0x1000000, P2 ;  /* 0x01000000ff767807 */ /* 0x000fc60001000000 */
[----:B------:R-:W-:Y:S01]  /*e8b0*/  @P0 FADD.FTZ R110, R105, R110 ;  /* 0x0000006e696e0221 */ /* 0x000fe20000010000 */
[----:B------:R-:W-:-:S04]  /*e8c0*/  F2FP.PACK_AB R105, R38, R37 ;  /* 0x000000252669723e */ /* 0x000fc800000000ff */
[----:B------:R-:W-:-:S05]  /*e8d0*/  F2FP.PACK_AB R107, R110, R109 ;  /* 0x0000006d6e6b723e */ /* 0x000fca00000000ff */
        /* <DEDUP_REMOVED lines=30> */
.L_x_38230:
[----:B-1----:R-:W-:Y:S02]  /*eac0*/  MOV R113, R168 ;  /* 0x000000a800717202 */ /* 0x002fe40000000f00 */
.L_x_38231:
[----:B------:R-:W-:Y:S05]  /*ead0*/  BSYNC B1 ;  /* 0x0000000000017941 */ /* 0x000fea0003800000 */
.L_x_38229:
        /* <DEDUP_REMOVED lines=16> */
.L_x_38235:
[----:B------:R-:W-:Y:S05]  /*ebe0*/  BSYNC B2 ;  /* 0x0000000000027941 */ /* 0x000fea0003800000 */
.L_x_38234:
        /* <DEDUP_REMOVED lines=44> */
.L_x_38233:
[----:B------:R-:W-:Y:S05]  /*eeb0*/  BSYNC B1 ;  /* 0x0000000000017941 */ /* 0x000fea0003800000 */
.L_x_38232:
        /* <DEDUP_REMOVED lines=22> */
.L_x_38237:
[----:B------:R-:W-:Y:S02]  /*f020*/  IMAD.MOV.U32 R122, RZ, RZ, R168 ;  /* 0x000000ffff7a7224 */ /* 0x000fe400078e00a8 */
.L_x_38238:
[----:B------:R-:W-:Y:S05]  /*f030*/  BSYNC B1 ;  /* 0x0000000000017941 */ /* 0x000fea0003800000 */
.L_x_38236:
        /* <DEDUP_REMOVED lines=16> */
.L_x_38242:
[----:B------:R-:W-:Y:S05]  /*f140*/  BSYNC B2 ;  /* 0x0000000000027941 */ /* 0x000fea0003800000 */
.L_x_38241:
        /* <DEDUP_REMOVED lines=44> */
.L_x_38240:
[----:B------:R-:W-:Y:S05]  /*f410*/  BSYNC B1 ;  /* 0x0000000000017941 */ /* 0x000fea0003800000 */
.L_x_38239:
        /* <DEDUP_REMOVED lines=22> */
.L_x_38244:
[----:B------:R-:W-:Y:S02]  /*f580*/  IMAD.MOV.U32 R104, RZ, RZ, R168 ;  /* 0x000000ffff687224 */ /* 0x000fe400078e00a8 */
.L_x_38245:
[----:B------:R-:W-:Y:S05]  /*f590*/  BSYNC B1 ;  /* 0x0000000000017941 */ /* 0x000fea0003800000 */
.L_x_38243:
        /* <DEDUP_REMOVED lines=16> */
.L_x_38249:
[----:B------:R-:W-:Y:S05]  /*f6a0*/  BSYNC B2 ;  /* 0x0000000000027941 */ /* 0x000fea0003800000 */
.L_x_38248:
        /* <DEDUP_REMOVED lines=44> */
.L_x_38247:
[----:B------:R-:W-:Y:S05]  /*f970*/  BSYNC B1 ;  /* 0x0000000000017941 */ /* 0x000fea0003800000 */
.L_x_38246:
        /* <DEDUP_REMOVED lines=21> */
.L_x_38251:
[----:B------:R-:W-:Y:S02]  /*fad0*/  MOV R104, R168 ;  /* 0x000000a800687202 */ /* 0x000fe40000000f00 */
.L_x_38252:
[----:B------:R-:W-:Y:S05]  /*fae0*/  BSYNC B1 ;  /* 0x0000000000017941 */ /* 0x000fea0003800000 */
.L_x_38250:
        /* <DEDUP_REMOVED lines=16> */
.L_x_38256:
[----:B------:R-:W-:Y:S05]  /*fbf0*/  BSYNC B2 ;  /* 0x0000000000027941 */ /* 0x000fea0003800000 */
.L_x_38255:
        /* <DEDUP_REMOVED lines=44> */
.L_x_38254:
[----:B------:R-:W-:Y:S05]  /*fec0*/  BSYNC B1 ;  /* 0x0000000000017941 */ /* 0x000fea0003800000 */
.L_x_38253:
        /* <DEDUP_REMOVED lines=21> */
.L_x_38258:
[----:B------:R-:W-:Y:S02]  /*10020*/  IMAD.MOV.U32 R117, RZ, RZ, R168 ;  /* 0x000000ffff757224 */ /* 0x000fe400078e00a8 */
.L_x_38259:
[----:B------:R-:W-:Y:S05]  /*10030*/  BSYNC B1 ;  /* 0x0000000000017941 */ /* 0x000fea0003800000 */
.L_x_38257:
        /* <DEDUP_REMOVED lines=16> */
.L_x_38263:
[----:B------:R-:W-:Y:S05]  /*10140*/  BSYNC B2 ;  /* 0x0000000000027941 */ /* 0x000fea0003800000 */
.L_x_38262:
        /* <DEDUP_REMOVED lines=44> */
.L_x_38261:
[----:B------:R-:W-:Y:S05]  /*10410*/  BSYNC B1 ;  /* 0x0000000000017941 */ /* 0x000fea0003800000 */
.L_x_38260:
        /* <DEDUP_REMOVED lines=8> */
[----:B------:R-:W-:-:S03]  /*104a0*/  @P0 HADD2.F32 R104, -RZ, R50.H0_H0 ;  /* 0x20000032ff680230 */ /* 0x000fc60000004100 */
        /* <DEDUP_REMOVED lines=12> */
.L_x_38265:
[----:B------:R-:W-:Y:S02]  /*10570*/  IMAD.MOV.U32 R124, RZ, RZ, R168 ;  /* 0x000000ffff7c7224 */ /* 0x000fe400078e00a8 */
.L_x_38266:
[----:B------:R-:W-:Y:S05]  /*10580*/  BSYNC B1 ;  /* 0x0000000000017941 */ /* 0x000fea0003800000 */
.L_x_38264:
        /* <DEDUP_REMOVED lines=16> */
.L_x_38270:
[----:B------:R-:W-:Y:S05]  /*10690*/  BSYNC B2 ;  /* 0x0000000000027941 */ /* 0x000fea0003800000 */
.L_x_38269:
        /* <DEDUP_REMOVED lines=40> */
[----:B------:R-:W-:-:S03]  /*10920*/  MOV R168, R120 ;  /* 0x0000007800a87202 */ /* 0x000fc60000000f00 */
[----:B------:R-:W-:Y:S01]  /*10930*/  IMAD.MOV.U32 R156, RZ, RZ, R104 ;  /* 0x000000ffff9c7224 */ /* 0x000fe200078e0068 */
[----:B------:R-:W-:Y:S01]  /*10940*/  LOP3.LUT R157, R105, UR26, R118, 0x96, !PT ;  /* 0x0000001a699d7c12 */ /* 0x000fe2000f8e9676 */
[----:B------:R-:W-:Y:S02]  /*10950*/  IMAD.MOV.U32 R104, RZ, RZ, RZ ;  /* 0x000000ffff687224 */ /* 0x000fe400078e00ff */
.L_x_38268:
[----:B------:R-:W-:Y:S05]  /*10960*/  BSYNC B1 ;  /* 0x0000000000017941 */ /* 0x000fea0003800000 */
.L_x_38267:
        /* <DEDUP_REMOVED lines=21> */
.L_x_38272:
[----:B------:R-:W-:Y:S02]  /*10ac0*/  MOV R106, R168 ;  /* 0x000000a8006a7202 */ /* 0x000fe40000000f00 */
.L_x_38273:
[----:B------:R-:W-:Y:S05]  /*10ad0*/  BSYNC B1 ;  /* 0x0000000000017941 */ /* 0x000fea0003800000 */
.L_x_38271:
        /* <DEDUP_REMOVED lines=16> */
.L_x_38277:
[----:B------:R-:W-:Y:S05]  /*10be0*/  BSYNC B2 ;  /* 0x0000000000027941 */ /* 0x000fea0003800000 */
.L_x_38276:
        /* <DEDUP_REMOVED lines=44> */
.L_x_38275:
[----:B------:R-:W-:Y:S05]  /*10eb0*/  BSYNC B1 ;  /* 0x0000000000017941 */ /* 0x000fea0003800000 */
.L_x_38274:
        /* <DEDUP_REMOVED lines=21> */
.L_x_38279:
[----:B------:R-:W-:Y:S02]  /*11010*/  IMAD.MOV.U32 R106, RZ, RZ, R168 ;  /* 0x000000ffff6a7224 */ /* 0x000fe400078e00a8 */
.L_x_38280:
[----:B------:R-:W-:Y:S05]  /*11020*/  BSYNC B1 ;  /* 0x0000000000017941 */ /* 0x000fea0003800000 */
.L_x_38278:
        /* <DEDUP_REMOVED lines=18> */
.L_x_38284:
[----:B------:R-:W-:Y:S05]  /*11150*/  BSYNC B2 ;  /* 0x0000000000027941 */ /* 0x000fea0003800000 */
.L_x_38283:
        /* <DEDUP_REMOVED lines=44> */
.L_x_38282:
[----:B------:R-:W-:Y:S05]  /*11420*/  BSYNC B1 ;  /* 0x0000000000017941 */ /* 0x000fea0003800000 */
.L_x_38281:
[----:B------:R0:W1:Y:S01]  /*11430*/  I2F.U32 R104, R106 ;  /* 0x0000006a00687306 */ /* 0x0000620000201000 */
[----:B------:R-:W-:Y:S01]  /*11440*/  HADD2.F32 R120, -RZ, R107.H1_H1 ;  /* 0x3000006bff787230 */ /* 0x000fe20000004100 */
[----:B------:R-:W-:Y:S01]  /*11450*/  SEL R126, RZ, 0x10000, P5 ;  /* 0x00010000ff7e7807 */ /* 0x000fe20002800000 */
[----:B------:R-:W-:Y:S01]  /*11460*/  @P0 HADD2.F32 R105, -RZ, R51.H1_H1 ;  /* 0x30000033ff690230 */ /* 0x000fe20000004100 */
[----:B------:R-:W-:Y:S02]  /*11470*/  SEL R125, RZ, 0x100, P4 ;  /* 0x00000100ff7d7807 */ /* 0x000fe40002000000 */
[----:B------:R-:W-:Y:S01]  /*11480*/  FMUL.FTZ R120, R120, R111 ;  /* 0x0000006f78787220 */ /* 0x000fe20000410000 */
[----:B------:R-:W-:-:S02]  /*11490*/  ISETP.NE.AND P6, PT, R123, RZ, PT ;  /* 0x000000ff7b00720c */ /* 0x000fc40003fc5270 */
[----:B0-----:R-:W-:Y:S01]  /*114a0*/  F2FP.PACK_AB R106, R118, R117 ;  /* 0x00000075766a723e */ /* 0x001fe200000000ff */
[----:B------:R-:W-:Y:S01]  /*114b0*/  FMUL.FTZ R120, R120, c[0x0][0x1e8] ;  /* 0x00007a0078787a20 */ /* 0x000fe20000410000 */
[----:B------:R-:W-:Y:S01]  /*114c0*/  SEL R127, RZ, 0x1, P3 ;  /* 0x00000001ff7f7807 */ /* 0x000fe20001800000 */
[----:B-1----:R-:W-:-:S05]  /*114d0*/  FFMA.FTZ R104, R104, R171, 1.1641532182693481445e-10 ;  /* 0x2f00000068687423 */ /* 0x002fca00000100ab */
[----:B------:R-:W-:Y:S02]  /*114e0*/  FSETP.GTU.FTZ.AND P5, PT, R104, c[0x0][0x1e4], PT ;  /* 0x0000790068007a0b */ /* 0x000fe40003fbc000 */
[----:B------:R-:W-:Y:S02]  /*114f0*/  F2FP.PACK_AB R104, R114, R113 ;  /* 0x000000717268723e */ /* 0x000fe400000000ff */
[----:B------:R-:W-:Y:S02]  /*11500*/  FSEL R120, R120, RZ, !P5 ;  /* 0x000000ff78787208 */ /* 0x000fe40006800000 */
[----:B------:R-:W-:Y:S02]  /*11510*/  SEL R121, RZ, 0x1000000, P5 ;  /* 0x01000000ff797807 */ /* 0x000fe40002800000 */
[----:B------:R-:W-:Y:S01]  /*11520*/  ISETP.NE.AND P5, PT, R122, RZ, PT ;  /* 0x000000ff7a00720c */ /* 0x000fe20003fa5270 */
[----:B------:R-:W-:Y:S01]  /*11530*/  @P0 FADD.FTZ R120, R105, R120 ;  /* 0x0000007869780221 */ /* 0x000fe20000010000 */
[----:B------:R-:W-:Y:S01]  /*11540*/  F2FP.PACK_AB R105, R116, R115 ;  /* 0x000000737469723e */ /* 0x000fe200000000ff */
[----:B------:R-:W-:Y:S01]  /*11550*/  IMAD.WIDE.U32 R122, R112, R252, c[0x0][0x188] ;  /* 0x00006200707a7625 */ /* 0x000fe200078e00fc */
[----:B------:R-:W-:-:S02]  /*11560*/  LOP3.LUT R125, R125, R121, R126, 0xfe, !PT ;  /* 0x000000797d7d7212 */ /* 0x000fc400078efe7e */
[----:B------:R-:W-:Y:S02]  /*11570*/  F2FP.PACK_AB R107, R120, R119 ;  /* 0x00000077786b723e */ /* 0x000fe400000000ff */
        /* <DEDUP_REMOVED lines=31> */
.L_x_38286:
[----:B------:R-:W-:Y:S02]  /*11770*/  IMAD.MOV.U32 R128, RZ, RZ, R168 ;  /* 0x000000ffff807224 */ /* 0x000fe400078e00a8 */
.L_x_38287:
[----:B------:R-:W-:Y:S05]  /*11780*/  BSYNC B1 ;  /* 0x0000000000017941 */ /* 0x000fea0003800000 */
.L_x_38285:
        /* <DEDUP_REMOVED lines=16> */
.L_x_38291:
[----:B------:R-:W-:Y:S05]  /*11890*/  BSYNC B2 ;  /* 0x0000000000027941 */ /* 0x000fea0003800000 */
.L_x_38290:
        /* <DEDUP_REMOVED lines=44> */
.L_x_38289:
[----:B------:R-:W-:Y:S05]  /*11b60*/  BSYNC B1 ;  /* 0x0000000000017941 */ /* 0x000fea0003800000 */
.L_x_38288:
[----:B------:R-:W0:Y:S01]  /*11b70*/  I2F.U32 R122, R128 ;  /* 0x00000080007a7306 */ /* 0x000e220000201000 */
[----:B-----5:R-:W-:Y:S01]  /*11b80*/  HADD2.F32 R124, -RZ, R104.H0_H0 ;  /* 0x20000068ff7c7230 */ /* 0x020fe20000004100 */
[----:B------:R-:W-:Y:S01]  /*11b90*/  ISETP.NE.AND P1, PT, R125, 0x1, PT ;  /* 0x000000017d00780c */ /* 0x000fe20003f25270 */
[----:B------:R-:W-:Y:S01]  /*11ba0*/  @P0 HADD2.F32 R123, -RZ, R48.H0_H0 ;  /* 0x20000030ff7b0230 */ /* 0x000fe20000004100 */
        /* <DEDUP_REMOVED lines=19> */
.L_x_38293:
[----:B------:R-:W-:Y:S02]  /*11ce0*/  MOV R123, R168 ;  /* 0x000000a8007b7202 */ /* 0x000fe40000000f00 */
.L_x_38294:
[----:B------:R-:W-:Y:S05]  /*11cf0*/  BSYNC B1 ;  /* 0x0000000000017941 */ /* 0x000fea0003800000 */
.L_x_38292:
        /* <DEDUP_REMOVED lines=16> */
.L_x_38298:
[----:B------:R-:W-:Y:S05]  /*11e00*/  BSYNC B2 ;  /* 0x0000000000027941 */ /* 0x000fea0003800000 */
.L_x_38297:
        /* <DEDUP_REMOVED lines=44> */
.L_x_38296:
[----:B------:R-:W-:Y:S05]  /*120d0*/  BSYNC B1 ;  /* 0x0000000000017941 */ /* 0x000fea0003800000 */
.L_x_38295:
[----:B------:R-:W0:Y:S01]  /*120e0*/  I2F.U32 R126, R123 ;  /* 0x0000007b007e7306 */ /* 0x000e220000201000 */
[----:B------:R-:W-:Y:S01]  /*120f0*/  HADD2.F32 R104, -RZ, R104.H1_H1 ;  /* 0x30000068ff687230 */ /* 0x000fe20000004100 */
[----:B------:R-:W-:Y:S01]  /*12100*/  ISETP.NE.AND P1, PT, R124, 0x1, PT ;  /* 0x000000017c00780c */ /* 0x000fe20003f25270 */
[----:B------:R-:W-:Y:S01]  /*12110*/  BSSY B1, `(.L_x_38299) ;  /* 0x0000015000017945 */ /* 0x000fe20003800000 */
[----:B------:R-:W-:Y:S02]  /*12120*/  LOP3.LUT R35, R35, 0xfffffffd, RZ, 0xc0, !PT ;  /* 0xfffffffd23237812 */ /* 0x000fe400078ec0ff */
[----:B------:R-:W-:Y:S01]  /*12130*/  FMUL.FTZ R104, R104, R111 ;  /* 0x0000006f68687220 */ /* 0x000fe20000410000 */
[----:B------:R-:W-:-:S03]  /*12140*/  IADD3 R125, R124, 0x1, RZ ;  /* 0x000000017c7d7810 */ /* 0x000fc60007ffe0ff */
[----:B------:R-:W-:Y:S02]  /*12150*/  FMUL.FTZ R104, R104, c[0x0][0x1e8] ;  /* 0x00007a0068687a20 */ /* 0x000fe40000410000 */
[----:B0-----:R-:W-:-:S05]  /*12160*/  FFMA.FTZ R126, R126, R171, 1.1641532182693481445e-10 ;  /* 0x2f0000007e7e7423 */ /* 0x001fca00000100ab */
[----:B------:R-:W-:-:S04]  /*12170*/  FSETP.GTU.FTZ.AND P2, PT, R126, c[0x0][0x1e4], PT ;  /* 0x000079007e007a0b */ /* 0x000fc80003f5c000 */
[----:B------:R-:W-:Y:S01]  /*12180*/  FSEL R123, R104, RZ, !P2 ;  /* 0x000000ff687b7208 */ /* 0x000fe20005000000 */
[----:B------:R-:W-:-:S05]  /*12190*/  @P0 HADD2.F32 R104, -RZ, R48.H1_H1 ;  /* 0x30000030ff680230 */ /* 0x000fca0000004100 */
[----:B------:R-:W-:-:S03]  /*121a0*/  @P0 FADD.FTZ R123, R104, R123 ;  /* 0x0000007b687b0221 */ /* 0x000fc60000010000 */
        /* <DEDUP_REMOVED lines=10> */
.L_x_38300:
[----:B------:R-:W-:Y:S02]  /*12250*/  IMAD.MOV.U32 R104, RZ, RZ, R168 ;  /* 0x000000ffff687224 */ /* 0x000fe400078e00a8 */
.L_x_38301:
[----:B------:R-:W-:Y:S05]  /*12260*/  BSYNC B1 ;  /* 0x0000000000017941 */ /* 0x000fea0003800000 */
.L_x_38299:
        /* <DEDUP_REMOVED lines=16> */
.L_x_38305:
[----:B------:R-:W-:Y:S05]  /*12370*/  BSYNC B2 ;  /* 0x0000000000027941 */ /* 0x000fea0003800000 */
.L_x_38304:
        /* <DEDUP_REMOVED lines=44> */
.L_x_38303:
[----:B------:R-:W-:Y:S05]  /*12640*/  BSYNC B1 ;  /* 0x0000000000017941 */ /* 0x000fea0003800000 */
.L_x_38302:
        /* <DEDUP_REMOVED lines=21> */
.L_x_38307:
[----:B------:R-:W-:Y:S02]  /*127a0*/  IMAD.MOV.U32 R104, RZ, RZ, R168 ;  /* 0x000000ffff687224 */ /* 0x000fe400078e00a8 */
.L_x_38308:
[----:B------:R-:W-:Y:S05]  /*127b0*/  BSYNC B1 ;  /* 0x0000000000017941 */ /* 0x000fea0003800000 */
.L_x_38306:
        /* <DEDUP_REMOVED lines=16> */
.L_x_38312:
[----:B------:R-:W-:Y:S05]  /*128c0*/  BSYNC B2 ;  /* 0x0000000000027941 */ /* 0x000fea0003800000 */
.L_x_38311:
        /* <DEDUP_REMOVED lines=44> */
.L_x_38310:
[----:B------:R-:W-:Y:S05]  /*12b90*/  BSYNC B1 ;  /* 0x0000000000017941 */ /* 0x000fea0003800000 */
.L_x_38309:
[----:B------:R-:W0:Y:S01]  /*12ba0*/  I2F.U32 R104, R104 ;  /* 0x0000006800687306 */ /* 0x000e220000201000 */
[----:B------:R-:W-:Y:S01]  /*12bb0*/  HADD2.F32 R128, -RZ, R105.H1_H1 ;  /* 0x30000069ff807230 */ /* 0x000fe20000004100 */
[----:B------:R-:W-:Y:S01]  /*12bc0*/  ISETP.NE.AND P3, PT, R126, 0x1, PT ;  /* 0x000000017e00780c */ /* 0x000fe20003f65270 */
[----:B------:R-:W-:Y:S03]  /*12bd0*/  BSSY B1, `(.L_x_38313) ;  /* 0x0000013000017945 */ /* 0x000fe60003800000 */
[----:B------:R-:W-:-:S04]  /*12be0*/  FMUL.FTZ R128, R128, R111 ;  /* 0x0000006f80807220 */ /* 0x000fc80000410000 */
[----:B------:R-:W-:Y:S02]  /*12bf0*/  FMUL.FTZ R128, R128, c[0x0][0x1e8] ;  /* 0x00007a0080807a20 */ /* 0x000fe40000410000 */
[----:B0-----:R-:W-:-:S05]  /*12c00*/  FFMA.FTZ R105, R104, R171, 1.1641532182693481445e-10 ;  /* 0x2f00000068697423 */ /* 0x001fca00000100ab */
[----:B------:R-:W-:Y:S02]  /*12c10*/  FSETP.GTU.FTZ.AND P2, PT, R105, c[0x0][0x1e4], PT ;  /* 0x0000790069007a0b */ /* 0x000fe40003f5c000 */
[----:B------:R-:W-:Y:S02]  /*12c20*/  IADD3 R105, R126, 0x1, RZ ;  /* 0x000000017e697810 */ /* 0x000fe40007ffe0ff */
[----:B------:R-:W-:Y:S01]  /*12c30*/  FSEL R125, R128, RZ, !P2 ;  /* 0x000000ff807d7208 */ /* 0x000fe20005000000 */
[----:B------:R-:W-:-:S05]  /*12c40*/  @P0 HADD2.F32 R128, -RZ, R49.H1_H1 ;  /* 0x30000031ff800230 */ /* 0x000fca0000004100 */
        /* <DEDUP_REMOVED lines=10> */
.L_x_38314:
[----:B------:R-:W-:Y:S02]  /*12cf0*/  MOV R130, R168 ;  /* 0x000000a800827202 */ /* 0x000fe40000000f00 */
.L_x_38315:
[----:B------:R-:W-:Y:S05]  /*12d00*/  BSYNC B1 ;  /* 0x0000000000017941 */ /* 0x000fea0003800000 */
.L_x_38313:
        /* <DEDUP_REMOVED lines=16> */
.L_x_38319:
[----:B------:R-:W-:Y:S05]  /*12e10*/  BSYNC B2 ;  /* 0x0000000000027941 */ /* 0x000fea0003800000 */
.L_x_38318:
        /* <DEDUP_REMOVED lines=44> */
.L_x_38317:
[----:B------:R-:W-:Y:S05]  /*130e0*/  BSYNC B1 ;  /* 0x0000000000017941 */ /* 0x000fea0003800000 */
.L_x_38316:
        /* <DEDUP_REMOVED lines=21> */
.L_x_38321:
[----:B------:R-:W-:Y:S02]  /*13240*/  IMAD.MOV.U32 R127, RZ, RZ, R168 ;  /* 0x000000ffff7f7224 */ /* 0x000fe400078e00a8 */
.L_x_38322:
[----:B------:R-:W-:Y:S05]  /*13250*/  BSYNC B1 ;  /* 0x0000000000017941 */ /* 0x000fea0003800000 */
.L_x_38320:
        /* <DEDUP_REMOVED lines=16> */
.L_x_38326:
[----:B------:R-:W-:Y:S05]  /*13360*/  BSYNC B2 ;  /* 0x0000000000027941 */ /* 0x000fea0003800000 */
.L_x_38325:
        /* <DEDUP_REMOVED lines=44> */
.L_x_38324:
[----:B------:R-:W-:Y:S05]  /*13630*/  BSYNC B1 ;  /* 0x0000000000017941 */ /* 0x000fea0003800000 */
.L_x_38323:
        /* <DEDUP_REMOVED lines=8> */
[----:B------:R-:W-:-:S04]  /*136c0*/  FSETP.GTU.FTZ.AND P4, PT, R128, c[0x0][0x1e4], PT ;  /* 0x0000790080007a0b */ /* 0x000fc80003f9c000 */
[----:B------:R-:W-:Y:S01]  /*136d0*/  FSEL R127, R106, RZ, !P4 ;  /* 0x000000ff6a7f7208 */ /* 0x000fe20006000000 */
        /* <DEDUP_REMOVED lines=11> */
.L_x_38328:
[----:B------:R-:W-:Y:S02]  /*13790*/  IMAD.MOV.U32 R106, RZ, RZ, R168 ;  /* 0x000000ffff6a7224 */ /* 0x000fe400078e00a8 */
.L_x_38329:
[----:B------:R-:W-:Y:S05]  /*137a0*/  BSYNC B1 ;  /* 0x0000000000017941 */ /* 0x000fea0003800000 */
.L_x_38327:
        /* <DEDUP_REMOVED lines=16> */
.L_x_38333:
[----:B------:R-:W-:Y:S05]  /*138b0*/  BSYNC B2 ;  /* 0x0000000000027941 */ /* 0x000fea0003800000 */
.L_x_38332:
        /* <DEDUP_REMOVED lines=44> */
.L_x_38331:
[----:B------:R-:W-:Y:S05]  /*13b80*/  BSYNC B1 ;  /* 0x0000000000017941 */ /* 0x000fea0003800000 */
.L_x_38330:
        /* <DEDUP_REMOVED lines=21> */
.L_x_38335:
[----:B------:R-:W-:Y:S02]  /*13ce0*/  MOV R106, R168 ;  /* 0x000000a8006a7202 */ /* 0x000fe40000000f00 */
.L_x_38336:
[----:B------:R-:W-:Y:S05]  /*13cf0*/  BSYNC B1 ;  /* 0x0000000000017941 */ /* 0x000fea0003800000 */
.L_x_38334:
        /* <DEDUP_REMOVED lines=18> */
.L_x_38340:
[----:B------:R-:W-:Y:S05]  /*13e20*/  BSYNC B2 ;  /* 0x0000000000027941 */ /* 0x000fea0003800000 */
.L_x_38339:
        /* <DEDUP_REMOVED lines=40> */
[----:B------:R-:W-:Y:S01]  /*140b0*/  IMAD.WIDE.U32 R104, R129, -0x2daee0ad, RZ ;  /* 0xd2511f5381687825 */ /* 0x000fe200078e00ff */
[----:B------:R-:W-:-:S03]  /*140c0*/  HFMA2.MMA R132, -RZ, RZ, 0, 0 ;  /* 0x00000000ff847435 */ /* 0x000fc600000001ff */
[----:B------:R-:W-:Y:S01]  /*140d0*/  IMAD.MOV.U32 R156, RZ, RZ, R104 ;  /* 0x000000ffff9c7224 */ /* 0x000fe200078e0068 */
[----:B------:R-:W-:Y:S02]  /*140e0*/  LOP3.LUT R157, R105, UR26, R130, 0x96, !PT ;  /* 0x0000001a699d7c12 */ /* 0x000fe4000f8e9682 */
.L_x_38338:
[----:B------:R-:W-:Y:S05]  /*140f0*/  BSYNC B1 ;  /* 0x0000000000017941 */ /* 0x000fea0003800000 */
.L_x_38337:
[----:B------:R0:W1:Y:S01]  /*14100*/  I2F.U32 R104, R106 ;  /* 0x0000006a00687306 */ /* 0x0000620000201000 */
[----:B------:R-:W-:Y:S01]  /*14110*/  HADD2.F32 R130, -RZ, R107.H1_H1 ;  /* 0x3000006bff827230 */ /* 0x000fe20000004100 */
[----:B------:R-:W-:Y:S02]  /*14120*/  SEL R133, RZ, 0x10000, P5 ;  /* 0x00010000ff857807 */ /* 0x000fe40002800000 */
[----:B------:R-:W-:Y:S02]  /*14130*/  SEL R134, RZ, 0x100, P4 ;  /* 0x00000100ff867807 */ /* 0x000fe40002000000 */
[----:B------:R-:W-:Y:S01]  /*14140*/  FMUL.FTZ R130, R130, R111 ;  /* 0x0000006f82827220 */ /* 0x000fe20000410000 */
[----:B------:R-:W-:Y:S02]  /*14150*/  F2FP.PACK_AB R105, R125, R124 ;  /* 0x0000007c7d69723e */ /* 0x000fe400000000ff */
[----:B0-----:R-:W-:Y:S01]  /*14160*/  F2FP.PACK_AB R106, R127, R126 ;  /* 0x0000007e7f6a723e */ /* 0x001fe200000000ff */
[----:B------:R-:W-:Y:S01]  /*14170*/  FMUL.FTZ R130, R130, c[0x0][0x1e8] ;  /* 0x00007a0082827a20 */ /* 0x000fe20000410000 */
[----:B------:R-:W-:Y:S01]  /*14180*/  LOP3.LUT P6, RZ, R35, 0x4, RZ, 0xc0, !PT ;  /* 0x0000000423ff7812 */ /* 0x000fe200078cc0ff */
[----:B-1----:R-:W-:-:S05]  /*14190*/  FFMA.FTZ R104, R104, R171, 1.1641532182693481445e-10 ;  /* 0x2f00000068687423 */ /* 0x002fca00000100ab */
[----:B------:R-:W-:Y:S01]  /*141a0*/  FSETP.GTU.FTZ.AND P5, PT, R104, c[0x0][0x1e4], PT ;  /* 0x0000790068007a0b */ /* 0x000fe20003fbc000 */
[----:B------:R-:W-:-:S03]  /*141b0*/  @P0 HADD2.F32 R104, -RZ, R51.H1_H1 ;  /* 0x30000033ff680230 */ /* 0x000fc60000004100 */
[----:B------:R-:W-:Y:S01]  /*141c0*/  FSEL R129, R130, RZ, !P5 ;  /* 0x000000ff82817208 */ /* 0x000fe20006800000 */
[----:B------:R-:W-:Y:S01]  /*141d0*/  IMAD.WIDE.U32 R130, R121, R252, c[0x0][0x188] ;  /* 0x0000620079827625 */ /* 0x000fe200078e00fc */
[----:B------:R-:W-:Y:S02]  /*141e0*/  SEL R135, RZ, 0x1000000, P5 ;  /* 0x01000000ff877807 */ /* 0x000fe40002800000 */
[----:B------:R-:W-:Y:S01]  /*141f0*/  LOP3.LUT P5, RZ, R35, 0x2, RZ, 0xc0, !PT ;  /* 0x0000000223ff7812 */ /* 0x000fe200078ac0ff */
[----:B------:R-:W-:Y:S01]  /*14200*/  @P0 FADD.FTZ R129, R104, R129 ;  /* 0x0000008168810221 */ /* 0x000fe20000010000 */
[----:B------:R-:W-:Y:S02]  /*14210*/  F2FP.PACK_AB R104, R123, R122 ;  /* 0x0000007a7b68723e */ /* 0x000fe400000000ff */
[----:B------:R-:W-:Y:S02]  /*14220*/  LOP3.LUT R134, R134, R135, R133, 0xfe, !PT ;  /* 0x0000008786867212 */ /* 0x000fe400078efe85 */
[----:B------:R-:W-:-:S02]  /*14230*/  F2FP.PACK_AB R107, R129, R128 ;  /* 0x00000080816b723e */ /* 0x000fc400000000ff */
[----:B------:R-:W-:Y:S02]  /*14240*/  SEL R133, RZ, 0x1, P2 ;  /* 0x00000001ff857807 */ /* 0x000fe40001000000 */
[----:B------:R-:W-:Y:S01]  /*14250*/  SEL R135, RZ, 0x1, P5 ;  /* 0x00000001ff877807 */ /* 0x000fe20002800000 */
[----:B------:R0:W-:Y:S02]  /*14260*/  STG.E.128 [R130.64], R104 ;  /* 0x0000006882007986 */ /* 0x0001e4000c101d06 */
        /* <DEDUP_REMOVED lines=29> */
.L_x_38342:
[----:B------:R-:W-:Y:S02]  /*14440*/  IMAD.MOV.U32 R131, RZ, RZ, R168 ;  /* 0x000000ffff837224 */ /* 0x000fe400078e00a8 */
.L_x_38343:
[----:B------:R-:W-:Y:S05]  /*14450*/  BSYNC B1 ;  /* 0x0000000000017941 */ /* 0x000fea0003800000 */
.L_x_38341:
        /* <DEDUP_REMOVED lines=16> */
.L_x_38347:
[----:B------:R-:W-:Y:S05]  /*14560*/  BSYNC B2 ;  /* 0x0000000000027941 */ /* 0x000fea0003800000 */
.L_x_38346:
        /* <DEDUP_REMOVED lines=44> */
.L_x_38345:
[----:B------:R-:W-:Y:S05]  /*14830*/  BSYNC B1 ;  /* 0x0000000000017941 */ /* 0x000fea0003800000 */
.L_x_38344:
        /* <DEDUP_REMOVED lines=23> */
.L_x_38349:
[----:B------:R-:W-:Y:S02]  /*149b0*/  IMAD.MOV.U32 R138, RZ, RZ, R168 ;  /* 0x000000ffff8a7224 */ /* 0x000fe400078e00a8 */
.L_x_38350:
[----:B------:R-:W-:Y:S05]  /*149c0*/  BSYNC B1 ;  /* 0x0000000000017941 */ /* 0x000fea0003800000 */
.L_x_38348:
        /* <DEDUP_REMOVED lines=16> */
.L_x_38354:
[----:B------:R-:W-:Y:S05]  /*14ad0*/  BSYNC B2 ;  /* 0x0000000000027941 */ /* 0x000fea0003800000 */
.L_x_38353:
        /* <DEDUP_REMOVED lines=44> */
.L_x_38352:
[----:B------:R-:W-:Y:S05]  /*14da0*/  BSYNC B1 ;  /* 0x0000000000017941 */ /* 0x000fea0003800000 */
.L_x_38351:
[----:B------:R-:W0:Y:S01]  /*14db0*/  I2F.U32 R132, R138 ;  /* 0x0000008a00847306 */ /* 0x000e220000201000 */
[----:B------:R-:W-:Y:S01]  /*14dc0*/  HADD2.F32 R104, -RZ, R104.H1_H1 ;  /* 0x30000068ff687230 */ /* 0x000fe20000004100 */
[----:B------:R-:W-:Y:S01]  /*14dd0*/  ISETP.NE.AND P1, PT, R133, 0x1, PT ;  /* 0x000000018500780c */ /* 0x000fe20003f25270 */
[----:B------:R-:W-:Y:S01]  /*14de0*/  @P0 HADD2.F32 R135, -RZ, R48.H1_H1 ;  /* 0x30000030ff870230 */ /* 0x000fe20000004100 */
[----:B------:R-:W-:Y:S01]  /*14df0*/  LOP3.LUT R35, R35, 0xfffffffd, RZ, 0xc0, !PT ;  /* 0xfffffffd23237812 */ /* 0x000fe200078ec0ff */
[----:B------:R-:W-:Y:S01]  /*14e00*/  BSSY B1, `(.L_x_38355) ;  /* 0x0000013000017945 */ /* 0x000fe20003800000 */
        /* <DEDUP_REMOVED lines=17> */
.L_x_38356:
[----:B------:R-:W-:Y:S02]  /*14f20*/  MOV R104, R168 ;  /* 0x000000a800687202 */ /* 0x000fe40000000f00 */
.L_x_38357:
[----:B------:R-:W-:Y:S05]  /*14f30*/  BSYNC B1 ;  /* 0x0000000000017941 */ /* 0x000fea0003800000 */
.L_x_38355:
        /* <DEDUP_REMOVED lines=16> */
.L_x_38361:
[----:B------:R-:W-:Y:S05]  /*15040*/  BSYNC B2 ;  /* 0x0000000000027941 */ /* 0x000fea0003800000 */
.L_x_38360:
        /* <DEDUP_REMOVED lines=44> */
.L_x_38359:
[----:B------:R-:W-:Y:S05]  /*15310*/  BSYNC B1 ;  /* 0x0000000000017941 */ /* 0x000fea0003800000 */
.L_x_38358:
[----:B------:R-:W0:Y:S01]  /*15320*/  I2F.U32 R104, R104 ;  /* 0x0000006800687306 */ /* 0x000e220000201000 */
[----:B------:R-:W-:Y:S01]  /*15330*/  HADD2.F32 R136, -RZ, R105.H0_H0 ;  /* 0x20000069ff887230 */ /* 0x000fe20000004100 */
[----:B------:R-:W-:Y:S01]  /*15340*/  ISETP.NE.AND P2, PT, R134, 0x1, PT ;  /* 0x000000018600780c */ /* 0x000fe20003f45270 */
[----:B------:R-:W-:Y:S03]  /*15350*/  BSSY B1, `(.L_x_38362) ;  /* 0x0000013000017945 */ /* 0x000fe60003800000 */
[----:B------:R-:W-:-:S04]  /*15360*/  FMUL.FTZ R136, R136, R111 ;  /* 0x0000006f88887220 */ /* 0x000fc80000410000 */
[----:B------:R-:W-:Y:S02]  /*15370*/  FMUL.FTZ R136, R136, c[0x0][0x1e8] ;  /* 0x00007a0088887a20 */ /* 0x000fe40000410000 */
[----:B0-----:R-:W-:-:S05]  /*15380*/  FFMA.FTZ R133, R104, R171, 1.1641532182693481445e-10 ;  /* 0x2f00000068857423 */ /* 0x001fca00000100ab */
[----:B------:R-:W-:-:S04]  /*15390*/  FSETP.GTU.FTZ.AND P1, PT, R133, c[0x0][0x1e4], PT ;  /* 0x0000790085007a0b */ /* 0x000fc80003f3c000 */
        /* <DEDUP_REMOVED lines=13> */
.L_x_38363:
[----:B------:R-:W-:Y:S02]  /*15470*/  IMAD.MOV.U32 R104, RZ, RZ, R168 ;  /* 0x000000ffff687224 */ /* 0x000fe400078e00a8 */
.L_x_38364:
[----:B------:R-:W-:Y:S05]  /*15480*/  BSYNC B1 ;  /* 0x0000000000017941 */ /* 0x000fea0003800000 */
.L_x_38362:
        /* <DEDUP_REMOVED lines=16> */
.L_x_38368:
[----:B------:R-:W-:Y:S05]  /*15590*/  BSYNC B2 ;  /* 0x0000000000027941 */ /* 0x000fea0003800000 */
.L_x_38367:
        /* <DEDUP_REMOVED lines=44> */
.L_x_38366:
[----:B------:R-:W-:Y:S05]  /*15860*/  BSYNC B1 ;  /* 0x0000000000017941 */ /* 0x000fea0003800000 */
.L_x_38365:
[----:B------:R-:W0:Y:S01]  /*15870*/  I2F.U32 R104, R104 ;  /* 0x0000006800687306 */ /* 0x000e220000201000 */
[----:B------:R-:W-:Y:S01]  /*15880*/  ISETP.NE.AND P3, PT, R136, 0x1, PT ;  /* 0x000000018800780c */ /* 0x000fe20003f65270 */
[----:B------:R-:W-:Y:S01]  /*15890*/  BSSY B1, `(.L_x_38369) ;  /* 0x0000014000017945 */ /* 0x000fe20003800000 */
[----:B0-----:R-:W-:Y:S01]  /*158a0*/  FFMA.FTZ R134, R104, R171, 1.1641532182693481445e-10 ;  /* 0x2f00000068867423 */ /* 0x001fe200000100ab */
[----:B------:R-:W-:-:S04]  /*158b0*/  IADD3 R104, R136, 0x1, RZ ;  /* 0x0000000188687810 */ /* 0x000fc80007ffe0ff */
[----:B------:R-:W-:Y:S01]  /*158c0*/  FSETP.GTU.FTZ.AND P2, PT, R134, c[0x0][0x1e4], PT ;  /* 0x0000790086007a0b */ /* 0x000fe20003f5c000 */
[----:B------:R-:W-:Y:S02]  /*158d0*/  HADD2.F32 R134, -RZ, R105.H1_H1 ;  /* 0x30000069ff867230 */ /* 0x000fe40000004100 */
[----:B------:R-:W-:-:S03]  /*158e0*/  @P0 HADD2.F32 R105, -RZ, R49.H1_H1 ;  /* 0x30000031ff690230 */ /* 0x000fc60000004100 */
        /* <DEDUP_REMOVED lines=13> */
.L_x_38370:
[----:B------:R-:W-:Y:S02]  /*159c0*/  IMAD.MOV.U32 R135, RZ, RZ, R168 ;  /* 0x000000ffff877224 */ /* 0x000fe400078e00a8 */
.L_x_38371:
[----:B------:R-:W-:Y:S05]  /*159d0*/  BSYNC B1 ;  /* 0x0000000000017941 */ /* 0x000fea0003800000 */
.L_x_38369:
        /* <DEDUP_REMOVED lines=16> */
.L_x_38375:
[----:B------:R-:W-:Y:S05]  /*15ae0*/  BSYNC B2 ;  /* 0x0000000000027941 */ /* 0x000fea0003800000 */
.L_x_38374:
        /* <DEDUP_REMOVED lines=44> */
.L_x_38373:
[----:B------:R-:W-:Y:S05]  /*15db0*/  BSYNC B1 ;  /* 0x0000000000017941 */ /* 0x000fea0003800000 */
.L_x_38372:
        /* <DEDUP_REMOVED lines=21> */
.L_x_38377:
[----:B------:R-:W-:Y:S02]  /*15f10*/  MOV R140, R168 ;  /* 0x000000a8008c7202 */ /* 0x000fe40000000f00 */
.L_x_38378:
[----:B------:R-:W-:Y:S05]  /*15f20*/  BSYNC B1 ;  /* 0x0000000000017941 */ /* 0x000fea0003800000 */
.L_x_38376:
        /* <DEDUP_REMOVED lines=16> */
.L_x_38382:
[----:B------:R-:W-:Y:S05]  /*16030*/  BSYNC B2 ;  /* 0x0000000000027941 */ /* 0x000fea0003800000 */
.L_x_38381:
        /* <DEDUP_REMOVED lines=44> */
.L_x_38380:
[----:B------:R-:W-:Y:S05]  /*16300*/  BSYNC B1 ;  /* 0x0000000000017941 */ /* 0x000fea0003800000 */
.L_x_38379:
        /* <DEDUP_REMOVED lines=21> */
.L_x_38384:
[----:B------:R-:W-:Y:S02]  /*16460*/  IMAD.MOV.U32 R106, RZ, RZ, R168 ;  /* 0x000000ffff6a7224 */ /* 0x000fe400078e00a8 */
.L_x_38385:
[----:B------:R-:W-:Y:S05]  /*16470*/  BSYNC B1 ;  /* 0x0000000000017941 */ /* 0x000fea0003800000 */
.L_x_38383:
        /* <DEDUP_REMOVED lines=16> */
.L_x_38389:
[----:B------:R-:W-:Y:S05]  /*16580*/  BSYNC B2 ;  /* 0x0000000000027941 */ /* 0x000fea0003800000 */
.L_x_38388:
        /* <DEDUP_REMOVED lines=44> */
.L_x_38387:
[----:B------:R-:W-:Y:S05]  /*16850*/  BSYNC B1 ;  /* 0x0000000000017941 */ /* 0x000fea0003800000 */
.L_x_38386:
        /* <DEDUP_REMOVED lines=21> */
.L_x_38391:
[----:B------:R-:W-:Y:S02]  /*169b0*/  IMAD.MOV.U32 R106, RZ, RZ, R168 ;  /* 0x000000ffff6a7224 */ /* 0x000fe400078e00a8 */
.L_x_38392:
[----:B------:R-:W-:Y:S05]  /*169c0*/  BSYNC B1 ;  /* 0x0000000000017941 */ /* 0x000fea0003800000 */
.L_x_38390:
        /* <DEDUP_REMOVED lines=19> */
.L_x_38396:
[----:B------:R-:W-:Y:S05]  /*16b00*/  BSYNC B2 ;  /* 0x0000000000027941 */ /* 0x000fea0003800000 */
.L_x_38395:
        /* <DEDUP_REMOVED lines=44> */
.L_x_38394:
[----:B------:R-:W-:Y:S05]  /*16dd0*/  BSYNC B1 ;  /* 0x0000000000017941 */ /* 0x000fea0003800000 */
.L_x_38393:
[----:B------:R0:W1:Y:S01]  /*16de0*/  I2F.U32 R104, R106 ;  /* 0x0000006a00687306 */ /* 0x0000620000201000 */
[----:B------:R-:W-:Y:S01]  /*16df0*/  HADD2.F32 R107, -RZ, R107.H1_H1 ;  /* 0x3000006bff6b7230 */ /* 0x000fe20000004100 */
[----:B------:R-:W-:Y:S01]  /*16e00*/  F2FP.PACK_AB R105, R134, R133 ;  /* 0x000000858669723e */ /* 0x000fe200000000ff */
[----:B------:R-:W-:-:S04]  /*16e10*/  IMAD.WIDE.U32 R140, R130, R252, c[0x0][0x188] ;  /* 0x00006200828c7625 */ /* 0x000fc800078e00fc */
        /* <DEDUP_REMOVED lines=48> */
.L_x_38398:
[----:B------:R-:W-:Y:S02]  /*17120*/  MOV R146, R168 ;  /* 0x000000a800927202 */ /* 0x000fe40000000f00 */
.L_x_38399:
[----:B------:R-:W-:Y:S05]  /*17130*/  BSYNC B1 ;  /* 0x0000000000017941 */ /* 0x000fea0003800000 */
.L_x_38397:
        /* <DEDUP_REMOVED lines=16> */
.L_x_38403:
[----:B------:R-:W-:Y:S05]  /*17240*/  BSYNC B2 ;  /* 0x0000000000027941 */ /* 0x000fea0003800000 */
.L_x_38402:
        /* <DEDUP_REMOVED lines=44> */
.L_x_38401:
[----:B------:R-:W-:Y:S05]  /*17510*/  BSYNC B1 ;  /* 0x0000000000017941 */ /* 0x000fea0003800000 */
.L_x_38400:
[----:B------:R-:W0:Y:S01]  /*17520*/  I2F.U32 R140, R146 ;  /* 0x00000092008c7306 */ /* 0x000e220000201000 */
[----:B------:R-:W-:Y:S01]  /*17530*/  ISETP.NE.AND P1, PT, R143, 0x1, PT ;  /* 0x000000018f00780c */ /* 0x000fe20003f25270 */
[----:B-----5:R-:W-:Y:S01]  /*17540*/  @P0 HADD2.F32 R141, -RZ, R48.H0_H0 ;  /* 0x20000030ff8d0230 */ /* 0x020fe20000004100 */
[----:B------:R-:W-:Y:S01]  /*17550*/  LOP3.LUT R35, R35, 0xfffffffb, RZ, 0xc0, !PT ;  /* 0xfffffffb23237812 */ /* 0x000fe200078ec0ff */
        /* <DEDUP_REMOVED lines=19> */
.L_x_38405:
[----:B------:R-:W-:Y:S02]  /*17690*/  IMAD.MOV.U32 R141, RZ, RZ, R168 ;  /* 0x000000ffff8d7224 */ /* 0x000fe400078e00a8 */
.L_x_38406:
[----:B------:R-:W-:Y:S05]  /*176a0*/  BSYNC B1 ;  /* 0x0000000000017941 */ /* 0x000fea0003800000 */
.L_x_38404:
        /* <DEDUP_REMOVED lines=16> */
.L_x_38410:
[----:B------:R-:W-:Y:S05]  /*177b0*/  BSYNC B2 ;  /* 0x0000000000027941 */ /* 0x000fea0003800000 */
.L_x_38409:
        /* <DEDUP_REMOVED lines=44> */
.L_x_38408:
[----:B------:R-:W-:Y:S05]  /*17a80*/  BSYNC B1 ;  /* 0x0000000000017941 */ /* 0x000fea0003800000 */
.L_x_38407:
        /* <DEDUP_REMOVED lines=23> */
.L_x_38412:
[----:B------:R-:W-:Y:S02]  /*17c00*/  IMAD.MOV.U32 R104, RZ, RZ, R168 ;  /* 0x000000ffff687224 */ /* 0x000fe400078e00a8 */
.L_x_38413:
[----:B------:R-:W-:Y:S05]  /*17c10*/  BSYNC B1 ;  /* 0x0000000000017941 */ /* 0x000fea0003800000 */
.L_x_38411:
        /* <DEDUP_REMOVED lines=16> */
.L_x_38417:
[----:B------:R-:W-:Y:S05]  /*17d20*/  BSYNC B2 ;  /* 0x0000000000027941 */ /* 0x000fea0003800000 */
.L_x_38416:
        /* <DEDUP_REMOVED lines=44> */
.L_x_38415:
[----:B------:R-:W-:Y:S05]  /*17ff0*/  BSYNC B1 ;  /* 0x0000000000017941 */ /* 0x000fea0003800000 */
.L_x_38414:
        /* <DEDUP_REMOVED lines=21> */
.L_x_38419:
[----:B------:R-:W-:Y:S02]  /*18150*/  MOV R104, R168 ;  /* 0x000000a800687202 */ /* 0x000fe40000000f00 */
.L_x_38420:
[----:B------:R-:W-:Y:S05]  /*18160*/  BSYNC B1 ;  /* 0x0000000000017941 */ /* 0x000fea0003800000 */
.L_x_38418:
        /* <DEDUP_REMOVED lines=16> */
.L_x_38424:
[----:B------:R-:W-:Y:S05]  /*18270*/  BSYNC B2 ;  /* 0x0000000000027941 */ /* 0x000fea0003800000 */
.L_x_38423:
        /* <DEDUP_REMOVED lines=44> */
.L_x_38422:
[----:B------:R-:W-:Y:S05]  /*18540*/  BSYNC B1 ;  /* 0x0000000000017941 */ /* 0x000fea0003800000 */
.L_x_38421:
        /* <DEDUP_REMOVED lines=21> */
.L_x_38426:
[----:B------:R-:W-:Y:S02]  /*186a0*/  IMAD.MOV.U32 R148, RZ, RZ, R168 ;  /* 0x000000ffff947224 */ /* 0x000fe400078e00a8 */
.L_x_38427:
[----:B------:R-:W-:Y:S05]  /*186b0*/  BSYNC B1 ;  /* 0x0000000000017941 */ /* 0x000fea0003800000 */
.L_x_38425:
        /* <DEDUP_REMOVED lines=16> */
.L_x_38431:
[----:B------:R-:W-:Y:S05]  /*187c0*/  BSYNC B2 ;  /* 0x0000000000027941 */ /* 0x000fea0003800000 */
.L_x_38430:
        /* <DEDUP_REMOVED lines=44> */
.L_x_38429:
[----:B------:R-:W-:Y:S05]  /*18a90*/  BSYNC B1 ;  /* 0x0000000000017941 */ /* 0x000fea0003800000 */
.L_x_38428:
        /* <DEDUP_REMOVED lines=21> */
.L_x_38433:
[----:B------:R-:W-:Y:S02]  /*18bf0*/  IMAD.MOV.U32 R145, RZ, RZ, R168 ;  /* 0x000000ffff917224 */ /* 0x000fe400078e00a8 */
.L_x_38434:
[----:B------:R-:W-:Y:S05]  /*18c00*/  BSYNC B1 ;  /* 0x0000000000017941 */ /* 0x000fea0003800000 */
.L_x_38432:
        /* <DEDUP_REMOVED lines=16> */
.L_x_38438:
[----:B------:R-:W-:Y:S05]  /*18d10*/  BSYNC B2 ;  /* 0x0000000000027941 */ /* 0x000fea0003800000 */
.L_x_38437:
        /* <DEDUP_REMOVED lines=44> */
.L_x_38436:
[----:B------:R-:W-:Y:S05]  /*18fe0*/  BSYNC B1 ;  /* 0x0000000000017941 */ /* 0x000fea0003800000 */
.L_x_38435:
        /* <DEDUP_REMOVED lines=21> */
.L_x_38440:
[----:B------:R-:W-:Y:S02]  /*19140*/  MOV R106, R168 ;  /* 0x000000a8006a7202 */ /* 0x000fe40000000f00 */
.L_x_38441:
[----:B------:R-:W-:Y:S05]  /*19150*/  BSYNC B1 ;  /* 0x0000000000017941 */ /* 0x000fea0003800000 */
.L_x_38439:
        /* <DEDUP_REMOVED lines=16> */
.L_x_38445:
[----:B------:R-:W-:Y:S05]  /*19260*/  BSYNC B2 ;  /* 0x0000000000027941 */ /* 0x000fea0003800000 */
.L_x_38444:
        /* <DEDUP_REMOVED lines=44> */
.L_x_38443:
[----:B------:R-:W-:Y:S05]  /*19530*/  BSYNC B1 ;  /* 0x0000000000017941 */ /* 0x000fea0003800000 */
.L_x_38442:
        /* <DEDUP_REMOVED lines=21> */
.L_x_38447:
[----:B------:R-:W-:Y:S02]  /*19690*/  IMAD.MOV.U32 R106, RZ, RZ, R168 ;  /* 0x000000ffff6a7224 */ /* 0x000fe400078e00a8 */
.L_x_38448:
[----:B------:R-:W-:Y:S05]  /*196a0*/  BSYNC B1 ;  /* 0x0000000000017941 */ /* 0x000fea0003800000 */
.L_x_38446:
        /* <DEDUP_REMOVED lines=19> */
.L_x_38452:
[----:B------:R-:W-:Y:S05]  /*197e0*/  BSYNC B2 ;  /* 0x0000000000027941 */ /* 0x000fea0003800000 */
.L_x_38451:
        /* <DEDUP_REMOVED lines=44> */
.L_x_38450:
[----:B------:R-:W-:Y:S05]  /*19ab0*/  BSYNC B1 ;  /* 0x0000000000017941 */ /* 0x000fea0003800000 */
.L_x_38449:
        /* <DEDUP_REMOVED lines=52> */
.L_x_38454:
[----:B------:R-:W-:Y:S02]  /*19e00*/  IMAD.MOV.U32 R149, RZ, RZ, R168 ;  /* 0x000000ffff957224 */ /* 0x000fe400078e00a8 */
.L_x_38455:
[----:B------:R-:W-:Y:S05]  /*19e10*/  BSYNC B1 ;  /* 0x0000000000017941 */ /* 0x000fea0003800000 */
.L_x_38453:
        /* <DEDUP_REMOVED lines=16> */
.L_x_38459:
[----:B------:R-:W-:Y:S05]  /*19f20*/  BSYNC B2 ;  /* 0x0000000000027941 */ /* 0x000fea0003800000 */
.L_x_38458:
        /* <DEDUP_REMOVED lines=44> */
.L_x_38457:
[----:B------:R-:W-:Y:S05]  /*1a1f0*/  BSYNC B1 ;  /* 0x0000000000017941 */ /* 0x000fea0003800000 */
.L_x_38456:
[----:B------:R-:W0:Y:S01]  /*1a200*/  I2F.U32 R149, R149 ;  /* 0x0000009500957306 */ /* 0x000e220000201000 */
[----:B------:R-:W-:Y:S01]  /*1a210*/  ISETP.NE.AND P1, PT, R150, 0x1, PT ;  /* 0x000000019600780c */ /* 0x000fe20003f25270 */
[----:B-----5:R-:W-:Y:S01]  /*1a220*/  @P0 HADD2.F32 R151, -RZ, R48.H0_H0 ;  /* 0x20000030ff970230 */ /* 0x020fe20000004100 */
[----:B------:R-:W-:Y:S01]  /*1a230*/  LOP3.LUT R35, R35, 0xfffffffb, RZ, 0xc0, !PT ;  /* 0xfffffffb23237812 */ /* 0x000fe200078ec0ff */
[----:B------:R-:W-:Y:S01]  /*1a240*/  BSSY B1, `(.L_x_38460) ;  /* 0x0000014000017945 */ /* 0x000fe20003800000 */
        /* <DEDUP_REMOVED lines=18> */
.L_x_38461:
[----:B------:R-:W-:Y:S02]  /*1a370*/  IMAD.MOV.U32 R158, RZ, RZ, R168 ;  /* 0x000000ffff9e7224 */ /* 0x000fe400078e00a8 */
.L_x_38462:
[----:B------:R-:W-:Y:S05]  /*1a380*/  BSYNC B1 ;  /* 0x0000000000017941 */ /* 0x000fea0003800000 */
.L_x_38460:
        /* <DEDUP_REMOVED lines=16> */
.L_x_38466:
[----:B------:R-:W-:Y:S05]  /*1a490*/  BSYNC B2 ;  /* 0x0000000000027941 */ /* 0x000fea0003800000 */
.L_x_38465:
        /* <DEDUP_REMOVED lines=44> */
.L_x_38464:
[----:B------:R-:W-:Y:S05]  /*1a760*/  BSYNC B1 ;  /* 0x0000000000017941 */ /* 0x000fea0003800000 */
.L_x_38463:
        /* <DEDUP_REMOVED lines=23> */
.L_x_38468:
[----:B------:R-:W-:Y:S02]  /*1a8e0*/  IMAD.MOV.U32 R104, RZ, RZ, R168 ;  /* 0x000000ffff687224 */ /* 0x000fe400078e00a8 */
.L_x_38469:
[----:B------:R-:W-:Y:S05]  /*1a8f0*/  BSYNC B1 ;  /* 0x0000000000017941 */ /* 0x000fea0003800000 */
.L_x_38467:
        /* <DEDUP_REMOVED lines=16> */
.L_x_38473:
[----:B------:R-:W-:Y:S05]  /*1aa00*/  BSYNC B2 ;  /* 0x0000000000027941 */ /* 0x000fea0003800000 */
.L_x_38472:
        /* <DEDUP_REMOVED lines=44> */
.L_x_38471:
[----:B------:R-:W-:Y:S05]  /*1acd0*/  BSYNC B1 ;  /* 0x0000000000017941 */ /* 0x000fea0003800000 */
.L_x_38470:
        /* <DEDUP_REMOVED lines=21> */
.L_x_38475:
[----:B------:R-:W-:Y:S02]  /*1ae30*/  IMAD.MOV.U32 R104, RZ, RZ, R168 ;  /* 0x000000ffff687224 */ /* 0x000fe400078e00a8 */
.L_x_38476:
[----:B------:R-:W-:Y:S05]  /*1ae40*/  BSYNC B1 ;  /* 0x0000000000017941 */ /* 0x000fea0003800000 */
.L_x_38474:
        /* <DEDUP_REMOVED lines=16> */
.L_x_38480:
[----:B------:R-:W-:Y:S05]  /*1af50*/  BSYNC B2 ;  /* 0x0000000000027941 */ /* 0x000fea0003800000 */
.L_x_38479:
        /* <DEDUP_REMOVED lines=43> */
.L_x_38478:
[----:B------:R-:W-:Y:S05]  /*1b210*/  BSYNC B1 ;  /* 0x0000000000017941 */ /* 0x000fea0003800000 */
.L_x_38477:
        /* <DEDUP_REMOVED lines=21> */
.L_x_38482:
[----:B------:R-:W-:Y:S02]  /*1b370*/  MOV R153, R168 ;  /* 0x000000a800997202 */ /* 0x000fe40000000f00 */
.L_x_38483:
[----:B------:R-:W-:Y:S05]  /*1b380*/  BSYNC B1 ;  /* 0x0000000000017941 */ /* 0x000fea0003800000 */
.L_x_38481:
        /* <DEDUP_REMOVED lines=16> */
.L_x_38487:
[----:B------:R-:W-:Y:S05]  /*1b490*/  BSYNC B2 ;  /* 0x0000000000027941 */ /* 0x000fea0003800000 */
.L_x_38486:
        /* <DEDUP_REMOVED lines=41> */
[----:B------:R-:W-:Y:S01]  /*1b730*/  IMAD.MOV.U32 R104, RZ, RZ, RZ ;  /* 0x000000ffff687224 */ /* 0x000fe200078e00ff */
[----:B------:R-:W-:Y:S02]  /*1b740*/  MOV R168, R154 ;  /* 0x0000009a00a87202 */ /* 0x000fe40000000f00 */
.L_x_38485:
[----:B------:R-:W-:Y:S05]  /*1b750*/  BSYNC B1 ;  /* 0x0000000000017941 */ /* 0x000fea0003800000 */
.L_x_38484:
        /* <DEDUP_REMOVED lines=21> */
.L_x_38489:
[----:B------:R-:W-:Y:S02]  /*1b8b0*/  IMAD.MOV.U32 R158, RZ, RZ, R168 ;  /* 0x000000ffff9e7224 */ /* 0x000fe400078e00a8 */
.L_x_38490:
[----:B------:R-:W-:Y:S05]  /*1b8c0*/  BSYNC B1 ;  /* 0x0000000000017941 */ /* 0x000fea0003800000 */
.L_x_38488:
        /* <DEDUP_REMOVED lines=16> */
.L_x_38494:
[----:B------:R-:W-:Y:S05]  /*1b9d0*/  BSYNC B2 ;  /* 0x0000000000027941 */ /* 0x000fea0003800000 */
.L_x_38493:
        /* <DEDUP_REMOVED lines=43> */
.L_x_38492:
[----:B------:R-:W-:Y:S05]  /*1bc90*/  BSYNC B1 ;  /* 0x0000000000017941 */ /* 0x000fea0003800000 */
.L_x_38491:
        /* <DEDUP_REMOVED lines=21> */
.L_x_38496:
[----:B------:R-:W-:Y:S02]  /*1bdf0*/  MOV R106, R168 ;  /* 0x000000a8006a7202 */ /* 0x000fe40000000f00 */
.L_x_38497:
[----:B------:R-:W-:Y:S05]  /*1be00*/  BSYNC B1 ;  /* 0x0000000000017941 */ /* 0x000fea0003800000 */
.L_x_38495:
        /* <DEDUP_REMOVED lines=16> */
.L_x_38501:
[----:B------:R-:W-:Y:S05]  /*1bf10*/  BSYNC B2 ;  /* 0x0000000000027941 */ /* 0x000fea0003800000 */
.L_x_38500:
        /* <DEDUP_REMOVED lines=43> */
.L_x_38499:
[----:B------:R-:W-:Y:S05]  /*1c1d0*/  BSYNC B1 ;  /* 0x0000000000017941 */ /* 0x000fea0003800000 */
.L_x_38498:
        /* <DEDUP_REMOVED lines=21> */
.L_x_38503:
[----:B------:R-:W-:Y:S02]  /*1c330*/  IMAD.MOV.U32 R106, RZ, RZ, R168 ;  /* 0x000000ffff6a7224 */ /* 0x000fe400078e00a8 */
.L_x_38504:
[----:B------:R-:W-:Y:S05]  /*1c340*/  BSYNC B1 ;  /* 0x0000000000017941 */ /* 0x000fea0003800000 */
.L_x_38502:
        /* <DEDUP_REMOVED lines=16> */
[----:B------:R-:W-:Y:S02]  /*1c450*/  @P0 IADD3 R105, R5, RZ, RZ ;  /* 0x000000ff05690210 */ /* 0x000fe40007ffe0ff */
[----:B------:R-:W-:-:S03]  /*1c460*/  LOP3.LUT P0, RZ, R35, 0x8, RZ, 0xc0, !PT ;  /* 0x0000000823ff7812 */ /* 0x000fc6000780c0ff */
[----:B------:R-:W-:-:S05]  /*1c470*/  @!P6 IMAD.MOV.U32 R5, RZ, RZ, R105 ;  /* 0x000000ffff05e224 */ /* 0x000fca00078e0069 */
.L_x_38508:
[----:B------:R-:W-:Y:S05]  /*1c480*/  BSYNC B2 ;  /* 0x0000000000027941 */ /* 0x000fea0003800000 */
.L_x_38507:
        /* <DEDUP_REMOVED lines=43> */
.L_x_38506:
[----:B------:R-:W-:Y:S05]  /*1c740*/  BSYNC B1 ;  /* 0x0000000000017941 */ /* 0x000fea0003800000 */
.L_x_38505:
[----:B------:R0:W1:Y:S01]  /*1c750*/  I2F.U32 R104, R106 ;  /* 0x0000006a00687306 */ /* 0x0000620000201000 */
[----:B------:R-:W-:Y:S01]  /*1c760*/  HADD2.F32 R107, -RZ, R107.H1_H1 ;  /* 0x3000006bff6b7230 */ /* 0x000fe20000004100 */
[----:B------:R-:W-:Y:S01]  /*1c770*/  IMAD.WIDE.U32 R154, R148, R252, c[0x0][0x188] ;  /* 0x00006200949a7625 */ /* 0x000fe200078e00fc */
[----:B------:R-:W-:-:S03]  /*1c780*/  F2FP.PACK_AB R105, R152, R151 ;  /* 0x000000979869723e */ /* 0x000fc600000000ff */
[----:B------:R-:W-:Y:S01]  /*1c790*/  FMUL.FTZ R107, R107, R111 ;  /* 0x0000006f6b6b7220 */ /* 0x000fe20000410000 */
[----:B0-----:R-:W-:-:S03]  /*1c7a0*/  F2FP.PACK_AB R106, R158, R153 ;  /* 0x000000999e6a723e */ /* 0x001fc600000000ff */
[----:B------:R-:W-:Y:S02]  /*1c7b0*/  FMUL.FTZ R107, R107, c[0x0][0x1e8] ;  /* 0x00007a006b6b7a20 */ /* 0x000fe40000410000 */
[----:B-1----:R-:W-:Y:S02]  /*1c7c0*/  FFMA.FTZ R104, R104, R171, 1.1641532182693481445e-10 ;  /* 0x2f00000068687423 */ /* 0x002fe400000100ab */
[----:B------:R-:W0:Y:S03]  /*1c7d0*/  S2R R171, SR_TID.X ;  /* 0x0000000000ab7919 */ /* 0x000e260000002100 */
[----:B------:R-:W-:Y:S01]  /*1c7e0*/  FSETP.GTU.FTZ.AND P6, PT, R104, c[0x0][0x1e4], PT ;  /* 0x0000790068007a0b */ /* 0x000fe20003fdc000 */
[----:B------:R-:W-:-:S03]  /*1c7f0*/  @P0 HADD2.F32 R104, -RZ, R51.H1_H1 ;  /* 0x30000033ff680230 */ /* 0x000fc60000004100 */
[----:B------:R-:W-:-:S05]  /*1c800*/  FSEL R111, R107, RZ, !P6 ;  /* 0x000000ff6b6f7208 */ /* 0x000fca0007000000 */
[----:B------:R-:W-:Y:S01]  /*1c810*/  @P0 FADD.FTZ R111, R104, R111 ;  /* 0x0000006f686f0221 */ /* 0x000fe20000010000 */
[----:B------:R-:W-:-:S04]  /*1c820*/  F2FP.PACK_AB R104, R150, R149 ;  /* 0x000000959668723e */ /* 0x000fc800000000ff */
[----:B------:R-:W-:-:S05]  /*1c830*/  F2FP.PACK_AB R107, R111, R169 ;  /* 0x000000a96f6b723e */ /* 0x000fca00000000ff */
        /* <DEDUP_REMOVED lines=106> */
.L_x_38513:
        /* <DEDUP_REMOVED lines=180> */
.L_x_38514:
[----:B------:R2:W-:Y:S04]  /*1da20*/  STL [R1+0x54], R3 ;  /* 0x0000540301007387 */ /* 0x0005e80000100800 */
[----:B--2---:R-:W2:Y:S04]  /*1da30*/  LDL R3, [R1+0x38] ;  /* 0x0000380001037983 */ /* 0x004ea80000100800 */
[----:B------:R3:W-:Y:S01]  /*1da40*/  STL [R1+0x50], R2 ;  /* 0x0000500201007387 */ /* 0x0007e20000100800 */
[----:B------:R-:W-:Y:S01]  /*1da50*/  MOV R105, c[0x0][0x1e0] ;  /* 0x0000780000697a02 */ /* 0x000fe20000000f00 */
[----:B-1----:R-:W-:Y:S01]  /*1da60*/  FADD.FTZ R104, R106, R154 ;  /* 0x0000009a6a687221 */ /* 0x002fe20000010000 */
        /* <DEDUP_REMOVED lines=21> */
[----:B------:R-:W-:Y:S02]  /*1dbc0*/  F2FP.PACK_AB R47, R47, R46 ;  /* 0x0000002e2f2f723e */ /* 0x000fe400000000ff */
        /* <DEDUP_REMOVED lines=10> */
[----:B------:R-:W-:-:S02]  /*1dc70*/  FFMA.FTZ R45, R252, R45, R181 ;  /* 0x0000002dfc2d7223 */ /* 0x000fc400000100b5 */
[----:B------:R-:W-:Y:S01]  /*1dc80*/  FFMA.FTZ R41, R155, R41, R185 ;  /* 0x000000299b297223 */ /* 0x000fe200000100b9 */
[----:B------:R-:W3:Y:S01]  /*1dc90*/  LDL R252, [R1+0x8] ;  /* 0x0000080001fc7983 */ /* 0x000ee20000100800 */
[----:B------:R-:W-:Y:S02]  /*1dca0*/  IMAD.MOV.U32 R154, RZ, RZ, 0x4 ;  /* 0x00000004ff9a7424 */ /* 0x000fe400078e00ff */
[C---:B------:R-:W-:Y:S01]  /*1dcb0*/  FADD.FTZ R42, -R105.reuse, R42 ;  /* 0x0000002a692a7221 */ /* 0x040fe20000010100 */
[----:B------:R-:W4:Y:S01]  /*1dcc0*/  LDL R155, [R1+0x4] ;  /* 0x00000400019b7983 */ /* 0x000f220000100800 */
[----:B------:R-:W-:Y:S02]  /*1dcd0*/  FADD.FTZ R43, -R105, R43 ;  /* 0x0000002b692b7221 */ /* 0x000fe40000010100 */
[C---:B------:R-:W-:Y:S02]  /*1dce0*/  FMUL.FTZ R42, R104.reuse, R42 ;  /* 0x0000002a682a7220 */ /* 0x040fe40000410000 */
[----:B------:R-:W-:-:S02]  /*1dcf0*/  FMUL.FTZ R43, R104, R43 ;  /* 0x0000002b682b7220 */ /* 0x000fc40000410000 */
[----:B------:R-:W-:Y:S02]  /*1dd00*/  FFMA.FTZ R42, R106, R42, R186 ;  /* 0x0000002a6a2a7223 */ /* 0x000fe400000100ba */
[----:B------:R-:W-:Y:S02]  /*1dd10*/  FFMA.FTZ R43, R171, R43, R187 ;  /* 0x0000002bab2b7223 */ /* 0x000fe400000100bb */
[C---:B------:R-:W-:Y:S01]  /*1dd20*/  FADD.FTZ R106, -R105.reuse, R118 ;  /* 0x00000076696a7221 */ /* 0x040fe20000010100 */
[----:B------:R-:W3:Y:S01]  /*1dd30*/  LDL R171, [R1+0xc] ;  /* 0x00000c0001ab7983 */ /* 0x000ee20000100800 */
        /* <DEDUP_REMOVED lines=32> */
[----:B------:R-:W3:Y:S01]  /*1df40*/  LDL R152, [R1+0x2c] ;  /* 0x00002c0001987983 */ /* 0x000ee20000100800 */
[----:B--2---:R-:W-:Y:S01]  /*1df50*/  FFMA.FTZ R40, R46, R40, R184 ;  /* 0x000000282e287223 */ /* 0x004fe200000100b8 */
[----:B------:R-:W-:-:S04]  /*1df60*/  F2FP.PACK_AB R46, R45, R44 ;  /* 0x0000002c2d2e723e */ /* 0x000fc800000000ff */
[----:B------:R-:W-:Y:S01]  /*1df70*/  F2FP.PACK_AB R44, R41, R40 ;  /* 0x00000028292c723e */ /* 0x000fe200000000ff */
        /* <DEDUP_REMOVED lines=8> */
[----:B------:R-:W-:Y:S01]  /*1e000*/  F2FP.PACK_AB R45, R43, R42 ;  /* 0x0000002a2b2d723e */ /* 0x000fe200000000ff */
        /* <DEDUP_REMOVED lines=51> */
[----:B------:R-:W-:-:S03]  /*1e340*/  FMUL.FTZ R147, R104, R31 ;  /* 0x0000001f68937220 */ /* 0x000fc60000410000 */
[----:B------:R-:W4:Y:S01]  /*1e350*/  LDL R28, [R1+0x14] ;  /* 0x00001400011c7983 */ /* 0x000f220000100800 */
[----:B------:R-:W-:-:S03]  /*1e360*/  FMUL.FTZ R146, R104, R23 ;  /* 0x0000001768927220 */ /* 0x000fc60000410000 */
[----:B------:R-:W4:Y:S01]  /*1e370*/  LDL R31, [R1+0x10] ;  /* 0x00001000011f7983 */ /* 0x000f220000100800 */
[C---:B------:R-:W-:Y:S02]  /*1e380*/  FMUL.FTZ R23, R104.reuse, R26 ;  /* 0x0000001a68177220 */ /* 0x040fe40000410000 */
[C---:B------:R-:W-:Y:S02]  /*1e390*/  FMUL.FTZ R145, R104.reuse, R30 ;  /* 0x0000001e68917220 */ /* 0x040fe40000410000 */
[C---:B------:R-:W-:Y:S01]  /*1e3a0*/  FMUL.FTZ R26, R104.reuse, R29 ;  /* 0x0000001d681a7220 */ /* 0x040fe20000410000 */
        /* <DEDUP_REMOVED lines=19> */
[----:B------:R-:W-:Y:S02]  /*1e4e0*/  FFMA.FTZ R32, R243, R32, R103 ;  /* 0x00000020f3207223 */ /* 0x000fe40000010067 */
        /* <DEDUP_REMOVED lines=74> */
[----:B------:R-:W-:Y:S01]  /*1e990*/  F2FP.PACK_AB R28, R8, R7 ;  /* 0x00000007081c723e */ /* 0x000fe200000000ff */
[----:B------:R-:W-:-:S03]  /*1e9a0*/  FFMA.FTZ R13, R30, R13, R178 ;  /* 0x0000000d1e0d7223 */ /* 0x000fc600000100b2 */
[----:B------:R-:W-:Y:S01]  /*1e9b0*/  F2FP.PACK_AB R30, R12, R11 ;  /* 0x0000000b0c1e723e */ /* 0x000fe200000000ff */
        /* <DEDUP_REMOVED lines=18> */
[----:B------:R-:W-:Y:S01]  /*1eae0*/  HFMA2.MMA R32, -RZ, RZ, 0, 9.5367431640625e-07 ;  /* 0x00000010ff207435 */ /* 0x000fe200000001ff */
        /* <DEDUP_REMOVED lines=16> */
[----:B------:R-:W-:Y:S01]  /*1ebf0*/  IMAD.WIDE.U32 R6, R6, R32, c[0x0][0x208] ;  /* 0x0000820006067625 */ /* 0x000fe200078e0020 */
[----:B------:R-:W-:Y:S02]  /*1ec00*/  F2FP.PACK_AB R17, R12, R17 ;  /* 0x000000110c11723e */ /* 0x000fe400000000ff */
[----:B------:R-:W-:Y:S01]  /*1ec10*/  F2FP.PACK_AB R38, R13, R38 ;  /* 0x000000260d26723e */ /* 0x000fe200000000ff */
[----:B------:R-:W-:Y:S01]  /*1ec20*/  IMAD.WIDE.U32 R12, R15, R32, c[0x0][0x208] ;  /* 0x000082000f0c7625 */ /* 0x000fe200078e0020 */
[----:B------:R-:W-:-:S02]  /*1ec30*/  F2FP.PACK_AB R18, R145, R18 ;  /* 0x000000129112723e */ /* 0x000fc400000000ff */
[----:B------:R-:W-:Y:S01]  /*1ec40*/  F2FP.PACK_AB R16, R23, R16 ;  /* 0x000000101710723e */ /* 0x000fe200000000ff */
[-C--:B------:R-:W-:Y:S01]  /*1ec50*/  IMAD.WIDE.U32 R14, R24, R32.reuse, c[0x0][0x208] ;  /* 0x00008200180e7625 */ /* 0x080fe200078e0020 */
[----:B------:R1:W-:Y:S04]  /*1ec60*/  STG.E.128 [R6.64], R28 ;  /* 0x0000001c06007986 */ /* 0x0003e8000c101d06 */
[----:B------:R-:W-:Y:S04]  /*1ec70*/  STG.E.128 [R12.64], R8 ;  /* 0x000000080c007986 */ /* 0x000fe8000c101d06 */
[----:B------:R2:W-:Y:S01]  /*1ec80*/  STG.E.128 [R14.64], R16 ;  /* 0x000000100e007986 */ /* 0x0005e2000c101d06 */
[----:B------:R-:W-:Y:S01]  /*1ec90*/  F2FP.PACK_AB R23, R42, R41 ;  /* 0x000000292a17723e */ /* 0x000fe200000000ff */
[----:B------:R-:W-:-:S04]  /*1eca0*/  IMAD.WIDE.U32 R24, R33, R32, c[0x0][0x208] ;  /* 0x0000820021187625 */ /* 0x000fc800078e0020 */
[----:B-1----:R-:W-:Y:S02]  /*1ecb0*/  FFMA.FTZ R6, R211, R127, R71 ;  /* 0x0000007fd3067223 */ /* 0x002fe40000010047 */
[----:B------:R-:W-:Y:S02]  /*1ecc0*/  FFMA.FTZ R37, R230, R45, R90 ;  /* 0x0000002de6257223 */ /* 0x000fe4000001005a */
[----:B--2---:R-:W-:Y:S02]  /*1ecd0*/  FFMA.FTZ R15, R210, R126, R70 ;  /* 0x0000007ed20f7223 */ /* 0x004fe40000010046 */
[----:B------:R-:W-:Y:S02]  /*1ece0*/  FFMA.FTZ R39, R226, R107, R86 ;  /* 0x0000006be2277223 */ /* 0x000fe40000010056 */
[----:B------:R-:W-:Y:S01]  /*1ecf0*/  FFMA.FTZ R13, R214, R122, R74 ;  /* 0x0000007ad60d7223 */ /* 0x000fe2000001004a */
[----:B------:R-:W-:Y:S01]  /*1ed00*/  F2FP.PACK_AB R15, R6, R15 ;  /* 0x0000000f060f723e */ /* 0x000fe200000000ff */
[----:B------:R-:W-:Y:S01]  /*1ed10*/  FFMA.FTZ R6, R215, R123, R75 ;  /* 0x0000007bd7067223 */ /* 0x000fe2000001004b */
[----:B------:R1:W-:Y:S01]  /*1ed20*/  STG.E.128 [R24.64], R20 ;  /* 0x0000001418007986 */ /* 0x0003e2000c101d06 */
[----:B------:R-:W-:Y:S01]  /*1ed30*/  FFMA.FTZ R18, R200, R133, R60 ;  /* 0x00000085c8127223 */ /* 0x000fe2000001003c */
[----:B------:R-:W-:Y:S01]  /*1ed40*/  F2FP.PACK_AB R39, R108, R39 ;  /* 0x000000276c27723e */ /* 0x000fe200000000ff */
[----:B------:R-:W-:Y:S01]  /*1ed50*/  FFMA.FTZ R17, R201, R134, R61 ;  /* 0x00000086c9117223 */ /* 0x000fe2000001003d */
[----:B------:R-:W-:Y:S01]  /*1ed60*/  F2FP.PACK_AB R37, R46, R37 ;  /* 0x000000252e25723e */ /* 0x000fe200000000ff */
[----:B------:R-:W-:Y:S01]  /*1ed70*/  IMAD.WIDE.U32 R26, R112, R32, c[0x0][0x208] ;  /* 0x00008200701a7625 */ /* 0x000fe200078e0020 */
[----:B------:R-:W-:-:S03]  /*1ed80*/  F2FP.PACK_AB R13, R6, R13 ;  /* 0x0000000d060d723e */ /* 0x000fc600000000ff */
[----:B------:R-:W-:Y:S02]  /*1ed90*/  FFMA.FTZ R12, R212, R119, R72 ;  /* 0x00000077d40c7223 */ /* 0x000fe40000010048 */
[----:B------:R-:W-:Y:S02]  /*1eda0*/  FFMA.FTZ R7, R213, R120, R73 ;  /* 0x00000078d5077223 */ /* 0x000fe40000010049 */
[----:B------:R-:W-:Y:S01]  /*1edb0*/  FFMA.FTZ R6, R199, R137, R59 ;  /* 0x00000089c7067223 */ /* 0x000fe2000001003b */
[----:B------:R-:W-:Y:S01]  /*1edc0*/  F2FP.PACK_AB R18, R17, R18 ;  /* 0x000000121112723e */ /* 0x000fe200000000ff */
[----:B-1----:R-:W-:Y:S02]  /*1edd0*/  FFMA.FTZ R23, R194, R140, R54 ;  /* 0x0000008cc2177223 */ /* 0x002fe40000010036 */
[----:B------:R-:W-:Y:S02]  /*1ede0*/  FFMA.FTZ R20, R195, R105, R55 ;  /* 0x00000069c3147223 */ /* 0x000fe40000010037 */
[----:B------:R-:W-:Y:S01]  /*1edf0*/  FFMA.FTZ R21, R198, R136, R58 ;  /* 0x00000088c6157223 */ /* 0x000fe2000001003a */
[----:B------:R1:W-:Y:S01]  /*1ee00*/  STG.E.128 [R26.64], R36 ;  /* 0x000000241a007986 */ /* 0x0003e2000c101d06 */
        /* <DEDUP_REMOVED lines=9> */
[----:B------:R-:W-:Y:S01]  /*1eea0*/  LEA R24, P0, R148, c[0x0][0x208], 0x4 ;  /* 0x0000820094187a11 */ /* 0x000fe200078020ff */
[----:B------:R-:W-:Y:S01]  /*1eeb0*/  IMAD.WIDE.U32 R6, R121, R32, c[0x0][0x208] ;  /* 0x0000820079067625 */ /* 0x000fe200078e0020 */
[----:B------:R-:W-:Y:S02]  /*1eec0*/  F2FP.PACK_AB R11, R118, R117 ;  /* 0x00000075760b723e */ /* 0x000fe400000000ff */
[----:B------:R-:W-:Y:S01]  /*1eed0*/  F2FP.PACK_AB R10, R116, R115 ;  /* 0x00000073740a723e */ /* 0x000fe200000000ff */
[----:B-1----:R-:W-:Y:S01]  /*1eee0*/  FFMA.FTZ R27, R197, R138, R57 ;  /* 0x0000008ac51b7223 */ /* 0x002fe20000010039 */
[----:B------:R-:W-:Y:S01]  /*1eef0*/  F2FP.PACK_AB R9, R114, R113 ;  /* 0x000000717209723e */ /* 0x000fe200000000ff */
[----:B------:R-:W-:Y:S01]  /*1ef00*/  IMAD.WIDE.U32 R130, R130, R32, c[0x0][0x208] ;  /* 0x0000820082827625 */ /* 0x000fe200078e0020 */
[----:B------:R-:W-:-:S02]  /*1ef10*/  F2FP.PACK_AB R8, R110, R109 ;  /* 0x0000006d6e08723e */ /* 0x000fc400000000ff */
[----:B------:R-:W-:Y:S01]  /*1ef20*/  F2FP.PACK_AB R14, R125, R14 ;  /* 0x0000000e7d0e723e */ /* 0x000fe200000000ff */
[----:B------:R-:W-:Y:S01]  /*1ef30*/  IMAD.WIDE.U32 R32, R139, R32, c[0x0][0x208] ;  /* 0x000082008b207625 */ /* 0x000fe200078e0020 */
[----:B------:R-:W-:Y:S02]  /*1ef40*/  F2FP.PACK_AB R19, R150, R19 ;  /* 0x000000139613723e */ /* 0x000fe400000000ff */
[----:B------:R-:W-:Y:S02]  /*1ef50*/  F2FP.PACK_AB R17, R132, R17 ;  /* 0x000000118411723e */ /* 0x000fe400000000ff */
[----:B------:R-:W-:Y:S02]  /*1ef60*/  F2FP.PACK_AB R16, R129, R16 ;  /* 0x000000108110723e */ /* 0x000fe400000000ff */
[----:B------:R-:W-:Y:S02]  /*1ef70*/  F2FP.PACK_AB R22, R143, R22 ;  /* 0x000000168f16723e */ /* 0x000fe400000000ff */
[----:B------:R-:W-:-:S02]  /*1ef80*/  LEA.HI.X R25, R148, c[0x0][0x20c], RZ, 0x4, P0 ;  /* 0x0000830094197a11 */ /* 0x000fc400000f24ff */
[----:B------:R-:W-:Y:S01]  /*1ef90*/  F2FP.PACK_AB R20, R27, R20 ;  /* 0x000000141b14723e */ /* 0x000fe200000000ff */
[----:B------:R0:W-:Y:S04]  /*1efa0*/  STG.E.128 [R6.64], R8 ;  /* 0x0000000806007986 */ /* 0x0001e8000c101d06 */
[----:B------:R0:W-:Y:S04]  /*1efb0*/  STG.E.128 [R130.64], R12 ;  /* 0x0000000c82007986 */ /* 0x0001e8000c101d06 */
[----:B------:R0:W-:Y:S04]  /*1efc0*/  STG.E.128 [R32.64], R16 ;  /* 0x0000001020007986 */ /* 0x0001e8000c101d06 */
[----:B------:R0:W-:Y:S01]  /*1efd0*/  STG.E.128 [R24.64], R20 ;  /* 0x0000001418007986 */ /* 0x0001e2000c101d06 */
[----:B------:R-:W-:-:S13]  /*1efe0*/  ISETP.GE.AND P0, PT, R0, c[0x0][0x164], PT ;  /* 0x0000590000007a0c */ /* 0x000fda0003f06270 */
[----:B0----5:R-:W-:Y:S01]  /*1eff0*/  @P0 CALL.REL.NOINC `(.L_x_38511) ;  /* 0x0000001000000944 */ /* 0x021fe20003c00000 */
[----:B------:R-:W-:Y:S05]  /*1f000*/  BRA `(.L_x_38512) ;  /* 0xfffe1c1000007947 */ /* 0x000fea000383ffff */
.L_x_38511:
[----:B------:R-:W-:Y:S05]  /*1f010*/  BSYNC B0 ;  /* 0x0000000000007941 */ /* 0x000fea0003800000 */
.L_x_37948:
[----:B------:R-:W-:Y:S05]  /*1f020*/  EXIT ;  /* 0x000000000000794d */ /* 0x000fea0003800000 */
.L_x_38509:
[----:B------:R-:W-:Y:S01]  /*1f030*/  IMAD.MOV.U32 R154, RZ, RZ, R107 ;  /* 0x000000ffff9a7224 */ /* 0x000fe200078e006b */
[----:B------:R-:W-:Y:S01]  /*1f040*/  MOV R106, 0x1 ;  /* 0x00000001006a7802 */ /* 0x000fe20000000f00 */
[----:B------:R-:W-:Y:S01]  /*1f050*/  IMAD.MOV.U32 R155, RZ, RZ, 0x1f ;  /* 0x0000001fff9b7424 */ /* 0x000fe200078e00ff */
[----:B------:R-:W-:Y:S02]  /*1f060*/  MOV R105, 0xffffffff ;  /* 0xffffffff00697802 */ /* 0x000fe40000000f00 */
[----:B------:R-:W-:Y:S02]  /*1f070*/  MOV R104, 0x1f090 ;  /* 0x0001f09000687802 */ /* 0x000fe40000000f00 */
[----:B------:R-:W-:Y:S05]  /*1f080*/  CALL.REL.NOINC `($__internal_89_$__cuda_sm70_shflsync_bfly_p) ;  /* 0x00000dc000007944 */ /* 0x000fea0003c00000 */
[----:B-1----:R-:W-:Y:S05]  /*1f090*/  BRA `(.L_x_38513) ;  /* 0xffffde4000007947 */ /* 0x002fea000383ffff */
.L_x_38510:
[----:B------:R-:W-:Y:S01]  /*1f0a0*/  HFMA2.MMA R106, -RZ, RZ, 0, 1.1920928955078125e-07 ;  /* 0x00000002ff6a7435 */ /* 0x000fe200000001ff */
[----:B------:R-:W-:Y:S01]  /*1f0b0*/  IMAD.MOV.U32 R154, RZ, RZ, R107 ;  /* 0x000000ffff9a7224 */ /* 0x000fe200078e006b */
[----:B------:R-:W-:Y:S01]  /*1f0c0*/  MOV R105, 0xffffffff ;  /* 0xffffffff00697802 */ /* 0x000fe20000000f00 */
[----:B------:R-:W-:Y:S01]  /*1f0d0*/  IMAD.MOV.U32 R155, RZ, RZ, 0x1f ;  /* 0x0000001fff9b7424 */ /* 0x000fe200078e00ff */
[----:B------:R-:W-:Y:S02]  /*1f0e0*/  MOV R104, 0x1f100 ;  /* 0x0001f10000687802 */ /* 0x000fe40000000f00 */
[----:B------:R-:W-:Y:S05]  /*1f0f0*/  CALL.REL.NOINC `($__internal_89_$__cuda_sm70_shflsync_bfly_p) ;  /* 0x00000d5000007944 */ /* 0x000fea0003c00000 */
[----:B-1----:R-:W-:Y:S01]  /*1f100*/  FADD.FTZ R107, R107, R106 ;  /* 0x0000006a6b6b7221 */ /* 0x002fe20000010000 */
[----:B------:R-:W-:Y:S01]  /*1f110*/  HFMA2.MMA R155, -RZ, RZ, 0, 1.847743988037109375e-06 ;  /* 0x0000001fff9b7435 */ /* 0x000fe200000001ff */
[----:B------:R-:W-:Y:S01]  /*1f120*/  IMAD.MOV.U32 R106, RZ, RZ, 0x4 ;  /* 0x00000004ff6a7424 */ /* 0x000fe200078e00ff */
[----:B------:R-:W-:Y:S01]  /*1f130*/  MOV R104, 0x1f170 ;  /* 0x0001f17000687802 */ /* 0x000fe20000000f00 */
[----:B------:R-:W-:Y:S01]  /*1f140*/  IMAD.MOV.U32 R105, RZ, RZ, -0x1 ;  /* 0xffffffffff697424 */ /* 0x000fe200078e00ff */
[----:B------:R-:W-:-:S02]  /*1f150*/  MOV R154, R107 ;  /* 0x0000006b009a7202 */ /* 0x000fc40000000f00 */
        /* <DEDUP_REMOVED lines=180> */
[----:B------:R-:W-:Y:S02]  /*1fca0*/  IMAD.MOV.U32 R105, RZ, RZ, -0x1 ;  /* 0xffffffffff697424 */ /* 0x000fe400078e00ff */
[----:B------:R-:W-:Y:S05]  /*1fcb0*/  CALL.REL.NOINC `($__internal_89_$__cuda_sm70_shflsync_bfly_p) ;  /* 0x0000019000007944 */ /* 0x000fea0003c00000 */
[----:B-1----:R-:W-:Y:S01]  /*1fcc0*/  FADD.FTZ R154, R154, R106 ;  /* 0x0000006a9a9a7221 */ /* 0x002fe20000010000 */
[----:B------:R-:W-:Y:S01]  /*1fcd0*/  MOV R106, 0x2 ;  /* 0x00000002006a7802 */ /* 0x000fe20000000f00 */
[----:B------:R-:W-:Y:S01]  /*1fce0*/  IMAD.MOV.U32 R155, RZ, RZ, 0x1f ;  /* 0x0000001fff9b7424 */ /* 0x000fe200078e00ff */
[----:B------:R-:W-:Y:S02]  /*1fcf0*/  MOV R105, 0xffffffff ;  /* 0xffffffff00697802 */ /* 0x000fe40000000f00 */
[----:B------:R-:W-:Y:S02]  /*1fd00*/  MOV R104, 0x1fd20 ;  /* 0x0001fd2000687802 */ /* 0x000fe40000000f00 */
[----:B------:R-:W-:Y:S05]  /*1fd10*/  CALL.REL.NOINC `($__internal_89_$__cuda_sm70_shflsync_bfly_p) ;  /* 0x0000013000007944 */ /* 0x000fea0003c00000 */
[----:B------:R-:W-:Y:S01]  /*1fd20*/  HFMA2.MMA R155, -RZ, RZ, 0, 1.847743988037109375e-06 ;  /* 0x0000001fff9b7435 */ /* 0x000fe200000001ff */
[----:B-1----:R-:W-:Y:S01]  /*1fd30*/  FADD.FTZ R154, R154, R106 ;  /* 0x0000006a9a9a7221 */ /* 0x002fe20000010000 */
[----:B------:R-:W-:Y:S01]  /*1fd40*/  MOV R104, 0x1fd80 ;  /* 0x0001fd8000687802 */ /* 0x000fe20000000f00 */
[----:B------:R-:W-:-:S02]  /*1fd50*/  IMAD.MOV.U32 R106, RZ, RZ, 0x4 ;  /* 0x00000004ff6a7424 */ /* 0x000fc400078e00ff */
        /* <DEDUP_REMOVED lines=11> */
[----:B------:R-:W-:Y:S02]  /*1fe10*/  IMAD.MOV.U32 R106, RZ, RZ, 0x10 ;  /* 0x00000010ff6a7424 */ /* 0x000fe400078e00ff */
[----:B------:R-:W-:-:S02]  /*1fe20*/  IMAD.MOV.U32 R105, RZ, RZ, -0x1 ;  /* 0xffffffffff697424 */ /* 0x000fc400078e00ff */
[----:B------:R-:W-:Y:S05]  /*1fe30*/  CALL.REL.NOINC `($__internal_89_$__cuda_sm70_shflsync_bfly_p) ;  /* 0x0000001000007944 */ /* 0x000fea0003c00000 */
[----:B-1----:R-:W-:Y:S05]  /*1fe40*/  BRA `(.L_x_38514) ;  /* 0xffffdbd000007947 */ /* 0x002fea000383ffff */
        .weak           $__internal_89_$__cuda_sm70_shflsync_bfly_p
        .type           $__internal_89_$__cuda_sm70_shflsync_bfly_p,@function
        .size           $__internal_89_$__cuda_sm70_shflsync_bfly_p,(.L_x_71089 - $__internal_89_$__cuda_sm70_shflsync_bfly_p)
$__internal_89_$__cuda_sm70_shflsync_bfly_p:
[----:B------:R-:W-:Y:S04]  /*1fe50*/  WARPSYNC R105 ;  /* 0x0000006900007348 */ /* 0x000fe80003800000 */
[----:B------:R0:W1:Y:S02]  /*1fe60*/  SHFL.BFLY PT, R106, R154, R106, R155 ;  /* 0x0c00006a9a6a7389 */ /* 0x00006400000e009b */
[----:B0-----:R-:W-:-:S04]  /*1fe70*/  MOV R105, 0x0 ;  /* 0x0000000000697802 */ /* 0x001fc80000000f00 */
[----:B------:R-:W-:Y:S05]  /*1fe80*/  RET.REL.NODEC R104 `(_ZN10layer_norm13ln_fwd_kernelINS_13Kernel_traitsIf6__halfS2_S2_fjLj2560ELj1ELj4ELj1ELj16ENS_18Kernel_traits_baseILj2560EfS2_S2_S2_fjLj128EEEEELb1ELb0ELb0ELb1EEEvNS_9FwdParamsE) ;  /* 0xfffe017068007950 */ /* 0x000fea0003c3ffff */
.L_x_38515:
        /* <DEDUP_REMOVED lines=15> */
.L_x_71089:


//--------------------- .text._ZN10layer_norm13ln_fwd_kernelINS_13Kernel_traitsIf6__halfS2_S2_fjLj2560ELj1ELj4ELj1ELj16ENS_18Kernel_traits_baseILj2560EfS2_S2_S2_fjLj128EEEEELb1ELb0ELb1ELb0EEEvNS_9FwdParamsE --------------------------
	.section	.text._ZN10layer_norm13ln_fwd_kernelINS_13Kernel_traitsIf6__halfS2_S2_fjLj2560ELj1ELj4ELj1ELj16ENS_18Kernel_traits_baseILj2560EfS2_S2_S2_fjLj128EEEEELb1ELb0ELb1ELb0EEEvNS_9FwdParamsE,"ax",@progbits
	.sectioninfo	@"SHI_REGISTERS=255"
	.align	128
        .global         _ZN10layer_norm13ln_fwd_kernelINS_13Kernel_traitsIf6__halfS2_S2_fjLj2560ELj1ELj4ELj1ELj16ENS_18Kernel_traits_baseILj2560EfS2_S2_S2_fjLj128EEEEELb1ELb0ELb1ELb0EEEvNS_9FwdParamsE
        .type           _ZN10layer_norm13ln_fwd_kernelINS_13Kernel_traitsIf6__halfS2_S2_fjLj2560ELj1ELj4ELj1ELj16ENS_18Kernel_traits_baseILj2560EfS2_S2_S2_fjLj128EEEEELb1ELb0ELb1ELb0EEEvNS_9FwdParamsE,@function
        .size           _ZN10layer_norm13ln_fwd_kernelINS_13Kernel_traitsIf6__halfS2_S2_fjLj2560ELj1ELj4ELj1ELj16ENS_18Kernel_traits_baseILj2560EfS2_S2_S2_fjLj128EEEEELb1ELb0ELb1ELb0EEEvNS_9FwdParamsE,(.L_x_71090 - _ZN10layer_norm13ln_fwd_kernelINS_13Kernel_traitsIf6__halfS2_S2_fjLj2560ELj1ELj4ELj1ELj16ENS_18Kernel_traits_baseILj2560EfS2_S2_S2_fjLj128EEEEELb1ELb0ELb1ELb0EEEvNS_9FwdParamsE)
        .other          _ZN10layer_norm13ln_fwd_kernelINS_13Kernel_traitsIf6__halfS2_S2_fjLj2560ELj1ELj4ELj1ELj16ENS_18Kernel_traits_baseILj2560EfS2_S2_S2_fjLj128EEEEELb1ELb0ELb1ELb0EEEvNS_9FwdParamsE,@"STO_CUDA_ENTRY STV_DEFAULT"
_ZN10layer_norm13ln_fwd_kernelINS_13Kernel_traitsIf6__halfS2_S2_fjLj2560ELj1ELj4ELj1ELj16ENS_18Kernel_traits_baseILj2560EfS2_S2_S2_fjLj128EEEEELb1ELb0ELb1ELb0EEEvNS_9FwdParamsE:
.text._ZN10layer_norm13ln_fwd_kernelINS_13Kernel_traitsIf6__halfS2_S2_fjLj2560ELj1ELj4ELj1ELj16ENS_18Kernel_traits_baseILj2560EfS2_S2_S2_fjLj128EEEEELb1ELb0ELb1ELb0EEEvNS_9FwdParamsE:
        /* <DEDUP_REMOVED lines=81> */
[----:B------:R-:W-:Y:S01]  /*0510*/  HFMA2.MMA R7, -RZ, RZ, 0, 1.9073486328125e-06 ;  /* 0x00000020ff077435 */ /* 0x000fe200000001ff */
        /* <DEDUP_REMOVED lines=18> */
.L_x_38517:
[----:B------:R-:W-:Y:S05]  /*0640*/  BSYNC B0 ;  /* 0x0000000000007941 */ /* 0x000fea0003800000 */
.L_x_38516:
        /* <DEDUP_REMOVED lines=21> */
.L_x_38519:
[----:B------:R-:W-:Y:S05]  /*07a0*/  BSYNC B0 ;  /* 0x0000000000007941 */ /* 0x000fea0003800000 */
.L_x_38518:
        /* <DEDUP_REMOVED lines=19> */
.L_x_38521:
[----:B------:R-:W-:Y:S05]  /*08e0*/  BSYNC B0 ;  /* 0x0000000000007941 */ /* 0x000fea0003800000 */
.L_x_38520:
        /* <DEDUP_REMOVED lines=17> */
.L_x_38523:
[----:B------:R-:W-:Y:S05]  /*0a00*/  BSYNC B0 ;  /* 0x0000000000007941 */ /* 0x000fea0003800000 */
.L_x_38522:
        /* <DEDUP_REMOVED lines=17> */
.L_x_38525:
[----:B------:R-:W-:Y:S05]  /*0b20*/  BSYNC B0 ;  /* 0x0000000000007941 */ /* 0x000fea0003800000 */
.L_x_38524:
        /* <DEDUP_REMOVED lines=27> */
.L_x_38527:
[----:B------:R-:W-:Y:S05]  /*0ce0*/  BSYNC B0 ;  /* 0x0000000000007941 */ /* 0x000fea0003800000 */
.L_x_38526:
        /* <DEDUP_REMOVED lines=26> */
.L_x_38529:
[----:B------:R-:W-:Y:S05]  /*0e90*/  BSYNC B0 ;  /* 0x0000000000007941 */ /* 0x000fea0003800000 */
.L_x_38528:
        /* <DEDUP_REMOVED lines=20> */
.L_x_38531:
[----:B------:R-:W-:Y:S05]  /*0fe0*/  BSYNC B0 ;  /* 0x0000000000007941 */ /* 0x000fea0003800000 */
.L_x_38530:
        /* <DEDUP_REMOVED lines=21> */
.L_x_38533:
[----:B------:R-:W-:Y:S05]  /*1140*/  BSYNC B0 ;  /* 0x0000000000007941 */ /* 0x000fea0003800000 */
.L_x_38532:
        /* <DEDUP_REMOVED lines=24> */
.L_x_38535:
[----:B------:R-:W-:Y:S05]  /*12d0*/  BSYNC B0 ;  /* 0x0000000000007941 */ /* 0x000fea0003800000 */
.L_x_38534:
        /* <DEDUP_REMOVED lines=16> */
.L_x_39398:
        /* <DEDUP_REMOVED lines=38> */
.L_x_38540:
        /* <DEDUP_REMOVED lines=12> */
.L_x_38543:
[----:B------:R-:W-:Y:S02]  /*1700*/  IMAD.MOV.U32 R17, RZ, RZ, R10 ;  /* 0x000000ffff117224 */ /* 0x000fe400078e000a */
.L_x_38544:
[----:B------:R-:W-:Y:S05]  /*1710*/  BSYNC B3 ;  /* 0x0000000000037941 */ /* 0x000fea0003800000 */
.L_x_38542:
        /* <DEDUP_REMOVED lines=16> */
.L_x_38548:
[----:B------:R-:W-:Y:S05]  /*1820*/  BSYNC B4 ;  /* 0x0000000000047941 */ /* 0x000fea0003800000 */
.L_x_38547:
        /* <DEDUP_REMOVED lines=43> */
.L_x_38546:
[----:B------:R-:W-:Y:S05]  /*1ae0*/  BSYNC B3 ;  /* 0x0000000000037941 */ /* 0x000fea0003800000 */
.L_x_38545:
        /* <DEDUP_REMOVED lines=8> */
[----:B------:R-:W-:-:S05]  /*1b70*/  @P2 HADD2.F32 R8, -RZ, R88.H0_H0 ;  /* 0x20000058ff082230 */ /* 0x000fca0000004100 */
[----:B------:R-:W-:Y:S01]  /*1b80*/  @P2 FADD.FTZ R13, R8, R13 ;  /* 0x0000000d080d2221 */ /* 0x000fe20000010000 */
[----:B------:R-:W-:-:S04]  /*1b90*/  SEL R8, RZ, 0x1, P4 ;  /* 0x00000001ff087807 */ /* 0x000fc80002000000 */
[----:B------:R-:W-:Y:S02]  /*1ba0*/  PRMT R14, R8, 0x7610, R14 ;  /* 0x00007610080e7816 */ /* 0x000fe4000000000e */
.L_x_38541:
[----:B------:R-:W-:Y:S05]  /*1bb0*/  BSYNC B2 ;  /* 0x0000000000027941 */ /* 0x000fea0003800000 */
.L_x_38539:
[----:B------:R-:W-:Y:S01]  /*1bc0*/  BSSY B2, `(.L_x_38549) ;  /* 0x000005f000027945 */ /* 0x000fe20003800000 */
[----:B------:R-:W-:Y:S05]  /*1bd0*/  @P3 BRA `(.L_x_38550) ;  /* 0x0000006000003947 */ /* 0x000fea0003800000 */
[----:B------:R-:W-:Y:S02]  /*1be0*/  IMAD.MOV.U32 R15, RZ, RZ, RZ ;  /* 0x000000ffff0f7224 */ /* 0x000fe400078e00ff */
[----:B------:R-:W-:Y:S01]  /*1bf0*/  IMAD.MOV.U32 R8, RZ, RZ, R19 ;  /* 0x000000ffff087224 */ /* 0x000fe200078e0013 */
[----:B------:R-:W-:Y:S05]  /*1c00*/  @!P2 BRA `(.L_x_38551) ;  /* 0x000005a00000a947 */ /* 0x000fea0003800000 */
[----:B------:R-:W-:Y:S01]  /*1c10*/  IMAD.MOV.U32 R8, RZ, RZ, R19 ;  /* 0x000000ffff087224 */ /* 0x000fe200078e0013 */
[----:B-----5:R-:W-:Y:S01]  /*1c20*/  HADD2.F32 R15, -RZ, R88.H1_H1 ;  /* 0x30000058ff0f7230 */ /* 0x020fe20000004100 */
[----:B------:R-:W-:Y:S05]  /*1c30*/  BRA `(.L_x_38551) ;  /* 0x0000057000007947 */ /* 0x000fea0003800000 */
.L_x_38550:
        /* <DEDUP_REMOVED lines=12> */
.L_x_38553:
[----:B------:R-:W-:Y:S02]  /*1d00*/  IMAD.MOV.U32 R15, RZ, RZ, R10 ;  /* 0x000000ffff0f7224 */ /* 0x000fe400078e000a */
.L_x_38554:
[----:B------:R-:W-:Y:S05]  /*1d10*/  BSYNC B3 ;  /* 0x0000000000037941 */ /* 0x000fea0003800000 */
.L_x_38552:
        /* <DEDUP_REMOVED lines=16> */
.L_x_38558:
[----:B------:R-:W-:Y:S05]  /*1e20*/  BSYNC B4 ;  /* 0x0000000000047941 */ /* 0x000fea0003800000 */
.L_x_38557:
        /* <DEDUP_REMOVED lines=44> */
.L_x_38556:
[----:B------:R-:W-:Y:S05]  /*20f0*/  BSYNC B3 ;  /* 0x0000000000037941 */ /* 0x000fea0003800000 */
.L_x_38555:
        /* <DEDUP_REMOVED lines=11> */
.L_x_38551:
[----:B------:R-:W-:Y:S05]  /*21b0*/  BSYNC B2 ;  /* 0x0000000000027941 */ /* 0x000fea0003800000 */
.L_x_38549:
        /* <DEDUP_REMOVED lines=8> */
.L_x_38560:
        /* <DEDUP_REMOVED lines=12> */
.L_x_38563:
[----:B------:R-:W-:Y:S02]  /*2300*/  IMAD.MOV.U32 R17, RZ, RZ, R10 ;  /* 0x000000ffff117224 */ /* 0x000fe400078e000a */
.L_x_38564:
[----:B------:R-:W-:Y:S05]  /*2310*/  BSYNC B3 ;  /* 0x0000000000037941 */ /* 0x000fea0003800000 */
.L_x_38562:
        /* <DEDUP_REMOVED lines=16> */
.L_x_38568:
[----:B------:R-:W-:Y:S05]  /*2420*/  BSYNC B4 ;  /* 0x0000000000047941 */ /* 0x000fea0003800000 */
.L_x_38567:
        /* <DEDUP_REMOVED lines=44> */
.L_x_38566:
[----:B------:R-:W-:Y:S05]  /*26f0*/  BSYNC B3 ;  /* 0x0000000000037941 */ /* 0x000fea0003800000 */
.L_x_38565:
[----:B------:R0:W1:Y:S02]  /*2700*/  I2F.U32 R8, R17 ;  /* 0x0000001100087306 */ /* 0x0000640000201000 */
[----:B0-----:R-:W-:-:S10]  /*2710*/  HFMA2.MMA R17, -RZ, RZ, 0.1171875, 0 ;  /* 0x2f800000ff117435 */ /* 0x001fd400000001ff */
[----:B-1----:R-:W-:-:S05]  /*2720*/  FFMA.FTZ R8, R8, R17, 1.1641532182693481445e-10 ;  /* 0x2f00000008087423 */ /* 0x002fca0000010011 */
        /* <DEDUP_REMOVED lines=9> */
.L_x_38561:
[----:B------:R-:W-:Y:S05]  /*27c0*/  BSYNC B2 ;  /* 0x0000000000027941 */ /* 0x000fea0003800000 */
.L_x_38559:
        /* <DEDUP_REMOVED lines=8> */
.L_x_38570:
        /* <DEDUP_REMOVED lines=12> */
.L_x_38573:
[----:B------:R-:W-:Y:S02]  /*2910*/  IMAD.MOV.U32 R19, RZ, RZ, R10 ;  /* 0x000000ffff137224 */ /* 0x000fe400078e000a */
.L_x_38574:
[----:B------:R-:W-:Y:S05]  /*2920*/  BSYNC B3 ;  /* 0x0000000000037941 */ /* 0x000fea0003800000 */
.L_x_38572:
        /* <DEDUP_REMOVED lines=16> */
.L_x_38578:
[----:B------:R-:W-:Y:S05]  /*2a30*/  BSYNC B4 ;  /* 0x0000000000047941 */ /* 0x000fea0003800000 */
.L_x_38577:
        /* <DEDUP_REMOVED lines=44> */
.L_x_38576:
[----:B------:R-:W-:Y:S05]  /*2d00*/  BSYNC B3 ;  /* 0x0000000000037941 */ /* 0x000fea0003800000 */
.L_x_38575:
        /* <DEDUP_REMOVED lines=11> */
.L_x_38571:
[----:B------:R-:W-:Y:S05]  /*2dc0*/  BSYNC B2 ;  /* 0x0000000000027941 */ /* 0x000fea0003800000 */
.L_x_38569:
        /* <DEDUP_REMOVED lines=8> */
.L_x_38580:
        /* <DEDUP_REMOVED lines=12> */
.L_x_38583:
[----:B------:R-:W-:Y:S02]  /*2f10*/  IMAD.MOV.U32 R21, RZ, RZ, R10 ;  /* 0x000000ffff157224 */ /* 0x000fe400078e000a */
.L_x_38584:
[----:B------:R-:W-:Y:S05]  /*2f20*/  BSYNC B3 ;  /* 0x0000000000037941 */ /* 0x000fea0003800000 */
.L_x_38582:
        /* <DEDUP_REMOVED lines=16> */
.L_x_38588:
[----:B------:R-:W-:Y:S05]  /*3030*/  BSYNC B4 ;  /* 0x0000000000047941 */ /* 0x000fea0003800000 */
.L_x_38587:
        /* <DEDUP_REMOVED lines=44> */
.L_x_38586:
[----:B------:R-:W-:Y:S05]  /*3300*/  BSYNC B3 ;  /* 0x0000000000037941 */ /* 0x000fea0003800000 */
.L_x_38585:
        /* <DEDUP_REMOVED lines=12> */
.L_x_38581:
[----:B------:R-:W-:Y:S05]  /*33d0*/  BSYNC B2 ;  /* 0x0000000000027941 */ /* 0x000fea0003800000 */
.L_x_38579:
        /* <DEDUP_REMOVED lines=8> */
.L_x_38590:
        /* <DEDUP_REMOVED lines=12> */
.L_x_38593:
[----:B------:R-:W-:Y:S02]  /*3520*/  IMAD.MOV.U32 R23, RZ, RZ, R10 ;  /* 0x000000ffff177224 */ /* 0x000fe400078e000a */
.L_x_38594:
[----:B------:R-:W-:Y:S05]  /*3530*/  BSYNC B3 ;  /* 0x0000000000037941 */ /* 0x000fea0003800000 */
.L_x_38592:
        /* <DEDUP_REMOVED lines=16> */
.L_x_38598:
[----:B------:R-:W-:Y:S05]  /*3640*/  BSYNC B4 ;  /* 0x0000000000047941 */ /* 0x000fea0003800000 */
.L_x_38597:
        /* <DEDUP_REMOVED lines=44> */
.L_x_38596:
[----:B------:R-:W-:Y:S05]  /*3910*/  BSYNC B3 ;  /* 0x0000000000037941 */ /* 0x000fea0003800000 */
.L_x_38595:
        /* <DEDUP_REMOVED lines=11> */
.L_x_38591:
[----:B------:R-:W-:Y:S05]  /*39d0*/  BSYNC B2 ;  /* 0x0000000000027941 */ /* 0x000fea0003800000 */
.L_x_38589:
        /* <DEDUP_REMOVED lines=8> */
.L_x_38600:
        /* <DEDUP_REMOVED lines=12> */
.L_x_38603:
[----:B------:R-:W-:Y:S02]  /*3b20*/  IMAD.MOV.U32 R25, RZ, RZ, R10 ;  /* 0x000000ffff197224 */ /* 0x000fe400078e000a */
.L_x_38604:
[----:B------:R-:W-:Y:S05]  /*3b30*/  BSYNC B3 ;  /* 0x0000000000037941 */ /* 0x000fea0003800000 */
.L_x_38602:
        /* <DEDUP_REMOVED lines=16> */
.L_x_38608:
[----:B------:R-:W-:Y:S05]  /*3c40*/  BSYNC B4 ;  /* 0x0000000000047941 */ /* 0x000fea0003800000 */
.L_x_38607:
        /* <DEDUP_REMOVED lines=44> */
.L_x_38606:
[----:B------:R-:W-:Y:S05]  /*3f10*/  BSYNC B3 ;  /* 0x0000000000037941 */ /* 0x000fea0003800000 */
.L_x_38605:
        /* <DEDUP_REMOVED lines=12> */
.L_x_38601:
[----:B------:R-:W-:Y:S05]  /*3fe0*/  BSYNC B2 ;  /* 0x0000000000027941 */ /* 0x000fea0003800000 */
.L_x_38599:
        /* <DEDUP_REMOVED lines=8> */
.L_x_38610:
        /* <DEDUP_REMOVED lines=12> */
.L_x_38613:
[----:B------:R-:W-:Y:S02]  /*4130*/  IMAD.MOV.U32 R27, RZ, RZ, R10 ;  /* 0x000000ffff1b7224 */ /* 0x000fe400078e000a */
.L_x_38614:
[----:B------:R-:W-:Y:S05]  /*4140*/  BSYNC B3 ;  /* 0x0000000000037941 */ /* 0x000fea0003800000 */
.L_x_38612:
        /* <DEDUP_REMOVED lines=16> */
.L_x_38618:
[----:B------:R-:W-:Y:S05]  /*4250*/  BSYNC B4 ;  /* 0x0000000000047941 */ /* 0x000fea0003800000 */
.L_x_38617:
        /* <DEDUP_REMOVED lines=44> */
.L_x_38616:
[----:B------:R-:W-:Y:S05]  /*4520*/  BSYNC B3 ;  /* 0x0000000000037941 */ /* 0x000fea0003800000 */
.L_x_38615:
        /* <DEDUP_REMOVED lines=11> */
.L_x_38611:
[----:B------:R-:W-:Y:S05]  /*45e0*/  BSYNC B2 ;  /* 0x0000000000027941 */ /* 0x000fea0003800000 */
.L_x_38609:
        /* <DEDUP_REMOVED lines=29> */
.L_x_38620:
[----:B------:R-:W-:Y:S05]  /*47c0*/  BSYNC B2 ;  /* 0x0000000000027941 */ /* 0x000fea0003800000 */
.L_x_38619:
[----:B------:R-:W-:Y:S02]  /*47d0*/  IADD3 R147, R147, 0x20, RZ ;  /* 0x0000002093937810 */ /* 0x000fe40007ffe0ff */
[----:B------:R-:W-:Y:S02]  /*47e0*/  IADD3 R145, R145, 0x20, RZ ;  /* 0x0000002091917810 */ /* 0x000fe40007ffe0ff */
.L_x_38538:
[----:B------:R-:W-:Y:S05]  /*47f0*/  BSYNC B1 ;  /* 0x0000000000017941 */ /* 0x000fea0003800000 */
.L_x_38537:
        /* <DEDUP_REMOVED lines=18> */
[----:B-----5:R-:W-:Y:S01]  /*4920*/  HADD2.F32 R29, -RZ, R88.H0_H0 ;  /* 0x20000058ff1d7230 */ /* 0x020fe20000004100 */
[----:B------:R-:W-:Y:S05]  /*4930*/  BRA `(.L_x_38625) ;  /* 0x0000058000007947 */ /* 0x000fea0003800000 */
.L_x_38624:
        /* <DEDUP_REMOVED lines=12> */
.L_x_38627:
[----:B------:R-:W-:Y:S02]  /*4a00*/  IMAD.MOV.U32 R14, RZ, RZ, R10 ;  /* 0x000000ffff0e7224 */ /* 0x000fe400078e000a */
.L_x_38628:
[----:B------:R-:W-:Y:S05]  /*4a10*/  BSYNC B3 ;  /* 0x0000000000037941 */ /* 0x000fea0003800000 */
.L_x_38626:
        /* <DEDUP_REMOVED lines=16> */
.L_x_38632:
[----:B------:R-:W-:Y:S05]  /*4b20*/  BSYNC B4 ;  /* 0x0000000000047941 */ /* 0x000fea0003800000 */
.L_x_38631:
        /* <DEDUP_REMOVED lines=44> */
.L_x_38630:
[----:B------:R-:W-:Y:S05]  /*4df0*/  BSYNC B3 ;  /* 0x0000000000037941 */ /* 0x000fea0003800000 */
.L_x_38629:
[----:B------:R1:W2:Y:S02]  /*4e00*/  I2F.U32 R8, R14 ;  /* 0x0000000e00087306 */ /* 0x0002a40000201000 */
[----:B-1----:R-:W-:-:S04]  /*4e10*/  IMAD.MOV.U32 R14, RZ, RZ, 0x2f800000 ;  /* 0x2f800000ff0e7424 */ /* 0x002fc800078e00ff */
[----:B--2---:R-:W-:-:S05]  /*4e20*/  FFMA.FTZ R8, R8, R14, 1.1641532182693481445e-10 ;  /* 0x2f00000008087423 */ /* 0x004fca000001000e */
        /* <DEDUP_REMOVED lines=9> */
.L_x_38625:
[----:B------:R-:W-:Y:S05]  /*4ec0*/  BSYNC B2 ;  /* 0x0000000000027941 */ /* 0x000fea0003800000 */
.L_x_38623:
        /* <DEDUP_REMOVED lines=8> */
.L_x_38634:
        /* <DEDUP_REMOVED lines=12> */
.L_x_38637:
[----:B------:R-:W-:Y:S02]  /*5010*/  MOV R16, R10 ;  /* 0x0000000a00107202 */ /* 0x000fe40000000f00 */
.L_x_38638:
[----:B------:R-:W-:Y:S05]  /*5020*/  BSYNC B3 ;  /* 0x0000000000037941 */ /* 0x000fea0003800000 */
.L_x_38636:
        /* <DEDUP_REMOVED lines=16> */
.L_x_38642:
[----:B------:R-:W-:Y:S05]  /*5130*/  BSYNC B4 ;  /* 0x0000000000047941 */ /* 0x000fea0003800000 */
.L_x_38641:
        /* <DEDUP_REMOVED lines=44> */
.L_x_38640:
[----:B------:R-:W-:Y:S05]  /*5400*/  BSYNC B3 ;  /* 0x0000000000037941 */ /* 0x000fea0003800000 */
.L_x_38639:
        /* <DEDUP_REMOVED lines=11> */
.L_x_38635:
[----:B------:R-:W-:Y:S05]  /*54c0*/  BSYNC B2 ;  /* 0x0000000000027941 */ /* 0x000fea0003800000 */
.L_x_38633:
        /* <DEDUP_REMOVED lines=8> */
.L_x_38644:
        /* <DEDUP_REMOVED lines=12> */
.L_x_38647:
[----:B------:R-:W-:Y:S02]  /*5610*/  IMAD.MOV.U32 R18, RZ, RZ, R10 ;  /* 0x000000ffff127224 */ /* 0x000fe400078e000a */
.L_x_38648:
[----:B------:R-:W-:Y:S05]  /*5620*/  BSYNC B3 ;  /* 0x0000000000037941 */ /* 0x000fea0003800000 */
.L_x_38646:
        /* <DEDUP_REMOVED lines=16> */
.L_x_38652:
[----:B------:R-:W-:Y:S05]  /*5730*/  BSYNC B4 ;  /* 0x0000000000047941 */ /* 0x000fea0003800000 */
.L_x_38651:
        /* <DEDUP_REMOVED lines=44> */
.L_x_38650:
[----:B------:R-:W-:Y:S05]  /*5a00*/  BSYNC B3 ;  /* 0x0000000000037941 */ /* 0x000fea0003800000 */
.L_x_38649:
        /* <DEDUP_REMOVED lines=12> */
.L_x_38645:
[----:B------:R-:W-:Y:S05]  /*5ad0*/  BSYNC B2 ;  /* 0x0000000000027941 */ /* 0x000fea0003800000 */
.L_x_38643:
        /* <DEDUP_REMOVED lines=8> */
.L_x_38654:
        /* <DEDUP_REMOVED lines=12> */
.L_x_38657:
[----:B------:R-:W-:Y:S02]  /*5c20*/  MOV R20, R10 ;  /* 0x0000000a00147202 */ /* 0x000fe40000000f00 */
.L_x_38658:
[----:B------:R-:W-:Y:S05]  /*5c30*/  BSYNC B3 ;  /* 0x0000000000037941 */ /* 0x000fea0003800000 */
.L_x_38656:
        /* <DEDUP_REMOVED lines=16> */
.L_x_38662:
[----:B------:R-:W-:Y:S05]  /*5d40*/  BSYNC B4 ;  /* 0x0000000000047941 */ /* 0x000fea0003800000 */
.L_x_38661:
        /* <DEDUP_REMOVED lines=44> */
.L_x_38660:
[----:B------:R-:W-:Y:S05]  /*6010*/  BSYNC B3 ;  /* 0x0000000000037941 */ /* 0x000fea0003800000 */
.L_x_38659:
        /* <DEDUP_REMOVED lines=11> */
.L_x_38655:
[----:B------:R-:W-:Y:S05]  /*60d0*/  BSYNC B2 ;  /* 0x0000000000027941 */ /* 0x000fea0003800000 */
.L_x_38653:
        /* <DEDUP_REMOVED lines=8> */
.L_x_38664:
        /* <DEDUP_REMOVED lines=12> */
.L_x_38667:
[----:B------:R-:W-:Y:S02]  /*6220*/  IMAD.MOV.U32 R22, RZ, RZ, R10 ;  /* 0x000000ffff167224 */ /* 0x000fe400078e000a */
.L_x_38668:
[----:B------:R-:W-:Y:S05]  /*6230*/  BSYNC B3 ;  /* 0x0000000000037941 */ /* 0x000fea0003800000 */
.L_x_38666:
        /* <DEDUP_REMOVED lines=16> */
.L_x_38672:
[----:B------:R-:W-:Y:S05]  /*6340*/  BSYNC B4 ;  /* 0x0000000000047941 */ /* 0x000fea0003800000 */
.L_x_38671:
        /* <DEDUP_REMOVED lines=44> */
.L_x_38670:
[----:B------:R-:W-:Y:S05]  /*6610*/  BSYNC B3 ;  /* 0x0000000000037941 */ /* 0x000fea0003800000 */
.L_x_38669:
[----:B------:R1:W2:Y:S02]  /*6620*/  I2F.U32 R8, R22 ;  /* 0x0000001600087306 */ /* 0x0002a40000201000 */
[----:B-1----:R-:W-:-:S10]  /*6630*/  HFMA2.MMA R22, -RZ, RZ, 0.1171875, 0 ;  /* 0x2f800000ff167435 */ /* 0x002fd400000001ff */
        /* <DEDUP_REMOVED lines=10> */
.L_x_38665:
[----:B------:R-:W-:Y:S05]  /*66e0*/  BSYNC B2 ;  /* 0x0000000000027941 */ /* 0x000fea0003800000 */
.L_x_38663:
        /* <DEDUP_REMOVED lines=8> */
.L_x_38674:
        /* <DEDUP_REMOVED lines=12> */
.L_x_38677:
[----:B------:R-:W-:Y:S02]  /*6830*/  IMAD.MOV.U32 R24, RZ, RZ, R10 ;  /* 0x000000ffff187224 */ /* 0x000fe400078e000a */
.L_x_38678:
[----:B------:R-:W-:Y:S05]  /*6840*/  BSYNC B3 ;  /* 0x0000000000037941 */ /* 0x000fea0003800000 */
.L_x_38676:
        /* <DEDUP_REMOVED lines=16> */
.L_x_38682:
[----:B------:R-:W-:Y:S05]  /*6950*/  BSYNC B4 ;  /* 0x0000000000047941 */ /* 0x000fea0003800000 */
.L_x_38681:
        /* <DEDUP_REMOVED lines=44> */
.L_x_38680:
[----:B------:R-:W-:Y:S05]  /*6c20*/  BSYNC B3 ;  /* 0x0000000000037941 */ /* 0x000fea0003800000 */
.L_x_38679:
        /* <DEDUP_REMOVED lines=11> */
.L_x_38675:
[----:B------:R-:W-:Y:S05]  /*6ce0*/  BSYNC B2 ;  /* 0x0000000000027941 */ /* 0x000fea0003800000 */
.L_x_38673:
[----:B------:R-:W-:Y:S01]  /*6cf0*/  BSSY B2, `(.L_x_38683) ;  /* 0x0000060000027945 */ /* 0x000fe20003800000 */
[----:B------:R-:W-:Y:S05]  /*6d00*/  @P3 BRA `(.L_x_38684) ;  /* 0x0000006000003947 */ /* 0x000fea0003800000 */
[----:B------:R-:W-:Y:S01]  /*6d10*/  HFMA2.MMA R35, -RZ, RZ, 0, 0 ;  /* 0x00000000ff237435 */ /* 0x000fe200000001ff */
[----:B0-----:R-:W-:Y:S01]  /*6d20*/  IMAD.MOV.U32 R92, RZ, RZ, R8 ;  /* 0x000000ffff5c7224 */ /* 0x001fe200078e0008 */
[----:B------:R-:W-:Y:S05]  /*6d30*/  @!P2 BRA `(.L_x_38685) ;  /* 0x000005b00000a947 */ /* 0x000fea0003800000 */
[----:B------:R-:W-:Y:S01]  /*6d40*/  IMAD.MOV.U32 R92, RZ, RZ, R8 ;  /* 0x000000ffff5c7224 */ /* 0x000fe200078e0008 */
[----:B-----5:R-:W-:Y:S01]  /*6d50*/  HADD2.F32 R35, -RZ, R91.H0_H0 ;  /* 0x2000005bff237230 */ /* 0x020fe20000004100 */
[----:B------:R-:W-:Y:S05]  /*6d60*/  BRA `(.L_x_38685) ;  /* 0x0000058000007947 */ /* 0x000fea0003800000 */
.L_x_38684:
        /* <DEDUP_REMOVED lines=12> */
.L_x_38687:
[----:B------:R-:W-:Y:S02]  /*6e30*/  MOV R26, R10 ;  /* 0x0000000a001a7202 */ /* 0x000fe40000000f00 */
.L_x_38688:
[----:B------:R-:W-:Y:S05]  /*6e40*/  BSYNC B3 ;  /* 0x0000000000037941 */ /* 0x000fea0003800000 */
.L_x_38686:
        /* <DEDUP_REMOVED lines=16> */
.L_x_38692:
[----:B------:R-:W-:Y:S05]  /*6f50*/  BSYNC B4 ;  /* 0x0000000000047941 */ /* 0x000fea0003800000 */
.L_x_38691:
        /* <DEDUP_REMOVED lines=44> */
.L_x_38690:
[----:B------:R-:W-:Y:S05]  /*7220*/  BSYNC B3 ;  /* 0x0000000000037941 */ /* 0x000fea0003800000 */
.L_x_38689:
[----:B------:R0:W1:Y:S02]  /*7230*/  I2F.U32 R8, R26 ;  /* 0x0000001a00087306 */ /* 0x0000640000201000 */
[----:B0-----:R-:W-:-:S04]  /*7240*/  IMAD.MOV.U32 R26, RZ, RZ, 0x2f800000 ;  /* 0x2f800000ff1a7424 */ /* 0x001fc800078e00ff */
        /* <DEDUP_REMOVED lines=10> */
.L_x_38685:
[----:B------:R-:W-:Y:S05]  /*72f0*/  BSYNC B2 ;  /* 0x0000000000027941 */ /* 0x000fea0003800000 */
.L_x_38683:
        /* <DEDUP_REMOVED lines=8> */
.L_x_38694:
        /* <DEDUP_REMOVED lines=12> */
.L_x_38697:
[----:B------:R-:W-:Y:S02]  /*7440*/  IMAD.MOV.U32 R28, RZ, RZ, R10 ;  /* 0x000000ffff1c7224 */ /* 0x000fe400078e000a */
.L_x_38698:
[----:B------:R-:W-:Y:S05]  /*7450*/  BSYNC B3 ;  /* 0x0000000000037941 */ /* 0x000fea0003800000 */
.L_x_38696:
        /* <DEDUP_REMOVED lines=16> */
.L_x_38702:
[----:B------:R-:W-:Y:S05]  /*7560*/  BSYNC B4 ;  /* 0x0000000000047941 */ /* 0x000fea0003800000 */
.L_x_38701:
        /* <DEDUP_REMOVED lines=44> */
.L_x_38700:
[----:B------:R-:W-:Y:S05]  /*7830*/  BSYNC B3 ;  /* 0x0000000000037941 */ /* 0x000fea0003800000 */
.L_x_38699:
        /* <DEDUP_REMOVED lines=11> */
.L_x_38695:
[----:B------:R-:W-:Y:S05]  /*78f0*/  BSYNC B2 ;  /* 0x0000000000027941 */ /* 0x000fea0003800000 */
.L_x_38693:
        /* <DEDUP_REMOVED lines=29> */
.L_x_38704:
[----:B------:R-:W-:Y:S05]  /*7ad0*/  BSYNC B2 ;  /* 0x0000000000027941 */ /* 0x000fea0003800000 */
.L_x_38703:
[----:B------:R-:W-:Y:S02]  /*7ae0*/  IADD3 R147, R147, 0x20, RZ ;  /* 0x0000002093937810 */ /* 0x000fe40007ffe0ff */
[----:B------:R-:W-:Y:S02]  /*7af0*/  IADD3 R145, R145, 0x20, RZ ;  /* 0x0000002091917810 */ /* 0x000fe40007ffe0ff */
.L_x_38622:
[----:B------:R-:W-:Y:S05]  /*7b00*/  BSYNC B1 ;  /* 0x0000000000017941 */ /* 0x000fea0003800000 */
.L_x_38621:
        /* <DEDUP_REMOVED lines=20> */
.L_x_38708:
        /* <DEDUP_REMOVED lines=12> */
.L_x_38711:
[----:B------:R-:W-:Y:S02]  /*7d10*/  MOV R14, R10 ;  /* 0x0000000a000e7202 */ /* 0x000fe40000000f00 */
.L_x_38712:
[----:B------:R-:W-:Y:S05]  /*7d20*/  BSYNC B3 ;  /* 0x0000000000037941 */ /* 0x000fea0003800000 */
.L_x_38710:
        /* <DEDUP_REMOVED lines=16> */
.L_x_38716:
[----:B------:R-:W-:Y:S05]  /*7e30*/  BSYNC B4 ;  /* 0x0000000000047941 */ /* 0x000fea0003800000 */
.L_x_38715:
        /* <DEDUP_REMOVED lines=44> */
.L_x_38714:
[----:B------:R-:W-:Y:S05]  /*8100*/  BSYNC B3 ;  /* 0x0000000000037941 */ /* 0x000fea0003800000 */
.L_x_38713:
        /* <DEDUP_REMOVED lines=12> */
.L_x_38709:
[----:B------:R-:W-:Y:S05]  /*81d0*/  BSYNC B2 ;  /* 0x0000000000027941 */ /* 0x000fea0003800000 */
.L_x_38707:
        /* <DEDUP_REMOVED lines=8> */
.L_x_38718:
        /* <DEDUP_REMOVED lines=12> */
.L_x_38721:
[----:B------:R-:W-:Y:S02]  /*8320*/  IMAD.MOV.U32 R16, RZ, RZ, R10 ;  /* 0x000000ffff107224 */ /* 0x000fe400078e000a */
.L_x_38722:
[----:B------:R-:W-:Y:S05]  /*8330*/  BSYNC B3 ;  /* 0x0000000000037941 */ /* 0x000fea0003800000 */
.L_x_38720:
        /* <DEDUP_REMOVED lines=16> */
.L_x_38726:
[----:B------:R-:W-:Y:S05]  /*8440*/  BSYNC B4 ;  /* 0x0000000000047941 */ /* 0x000fea0003800000 */
.L_x_38725:
        /* <DEDUP_REMOVED lines=44> */
.L_x_38724:
[----:B------:R-:W-:Y:S05]  /*8710*/  BSYNC B3 ;  /* 0x0000000000037941 */ /* 0x000fea0003800000 */
.L_x_38723:
        /* <DEDUP_REMOVED lines=11> */
.L_x_38719:
[----:B------:R-:W-:Y:S05]  /*87d0*/  BSYNC B2 ;  /* 0x0000000000027941 */ /* 0x000fea0003800000 */
.L_x_38717:
        /* <DEDUP_REMOVED lines=8> */
.L_x_38728:
        /* <DEDUP_REMOVED lines=12> */
.L_x_38731:
[----:B------:R-:W-:Y:S02]  /*8920*/  IMAD.MOV.U32 R18, RZ, RZ, R10 ;  /* 0x000000ffff127224 */ /* 0x000fe400078e000a */
.L_x_38732:
[----:B------:R-:W-:Y:S05]  /*8930*/  BSYNC B3 ;  /* 0x0000000000037941 */ /* 0x000fea0003800000 */
.L_x_38730:
        /* <DEDUP_REMOVED lines=16> */
.L_x_38736:
[----:B------:R-:W-:Y:S05]  /*8a40*/  BSYNC B4 ;  /* 0x0000000000047941 */ /* 0x000fea0003800000 */
.L_x_38735:
        /* <DEDUP_REMOVED lines=44> */
.L_x_38734:
[----:B------:R-:W-:Y:S05]  /*8d10*/  BSYNC B3 ;  /* 0x0000000000037941 */ /* 0x000fea0003800000 */
.L_x_38733:
        /* <DEDUP_REMOVED lines=12> */
.L_x_38729:
[----:B------:R-:W-:Y:S05]  /*8de0*/  BSYNC B2 ;  /* 0x0000000000027941 */ /* 0x000fea0003800000 */
.L_x_38727:
        /* <DEDUP_REMOVED lines=8> */
.L_x_38738:
        /* <DEDUP_REMOVED lines=12> */
.L_x_38741:
[----:B------:R-:W-:Y:S02]  /*8f30*/  MOV R20, R10 ;  /* 0x0000000a00147202 */ /* 0x000fe40000000f00 */
.L_x_38742:
[----:B------:R-:W-:Y:S05]  /*8f40*/  BSYNC B3 ;  /* 0x0000000000037941 */ /* 0x000fea0003800000 */
.L_x_38740:
        /* <DEDUP_REMOVED lines=16> */
.L_x_38746:
[----:B------:R-:W-:Y:S05]  /*9050*/  BSYNC B4 ;  /* 0x0000000000047941 */ /* 0x000fea0003800000 */
.L_x_38745:
        /* <DEDUP_REMOVED lines=44> */
.L_x_38744:
[----:B------:R-:W-:Y:S05]  /*9320*/  BSYNC B3 ;  /* 0x0000000000037941 */ /* 0x000fea0003800000 */
.L_x_38743:
        /* <DEDUP_REMOVED lines=11> */
.L_x_38739:
[----:B------:R-:W-:Y:S05]  /*93e0*/  BSYNC B2 ;  /* 0x0000000000027941 */ /* 0x000fea0003800000 */
.L_x_38737:
        /* <DEDUP_REMOVED lines=8> */
.L_x_38748:
        /* <DEDUP_REMOVED lines=12> */
.L_x_38751:
[----:B------:R-:W-:Y:S02]  /*9530*/  IMAD.MOV.U32 R22, RZ, RZ, R10 ;  /* 0x000000ffff167224 */ /* 0x000fe400078e000a */
.L_x_38752:
[----:B------:R-:W-:Y:S05]  /*9540*/  BSYNC B3 ;  /* 0x0000000000037941 */ /* 0x000fea0003800000 */
.L_x_38750:
        /* <DEDUP_REMOVED lines=16> */
.L_x_38756:
[----:B------:R-:W-:Y:S05]  /*9650*/  BSYNC B4 ;  /* 0x0000000000047941 */ /* 0x000fea0003800000 */
.L_x_38755:
        /* <DEDUP_REMOVED lines=44> */
.L_x_38754:
[----:B------:R-:W-:Y:S05]  /*9920*/  BSYNC B3 ;  /* 0x0000000000037941 */ /* 0x000fea0003800000 */
.L_x_38753:
        /* <DEDUP_REMOVED lines=12> */
.L_x_38749:
[----:B------:R-:W-:Y:S05]  /*99f0*/  BSYNC B2 ;  /* 0x0000000000027941 */ /* 0x000fea0003800000 */
.L_x_38747:
        /* <DEDUP_REMOVED lines=8> */
.L_x_38758:
        /* <DEDUP_REMOVED lines=12> */
.L_x_38761:
[----:B------:R-:W-:Y:S02]  /*9b40*/  IMAD.MOV.U32 R24, RZ, RZ, R10 ;  /* 0x000000ffff187224 */ /* 0x000fe400078e000a */
.L_x_38762:
[----:B------:R-:W-:Y:S05]  /*9b50*/  BSYNC B3 ;  /* 0x0000000000037941 */ /* 0x000fea0003800000 */
.L_x_38760:
        /* <DEDUP_REMOVED lines=16> */
.L_x_38766:
[----:B------:R-:W-:Y:S05]  /*9c60*/  BSYNC B4 ;  /* 0x0000000000047941 */ /* 0x000fea0003800000 */
.L_x_38765:
        /* <DEDUP_REMOVED lines=44> */
.L_x_38764:
[----:B------:R-:W-:Y:S05]  /*9f30*/  BSYNC B3 ;  /* 0x0000000000037941 */ /* 0x000fea0003800000 */
.L_x_38763:
        /* <DEDUP_REMOVED lines=11> */
.L_x_38759:
[----:B------:R-:W-:Y:S05]  /*9ff0*/  BSYNC B2 ;  /* 0x0000000000027941 */ /* 0x000fea0003800000 */
.L_x_38757:
        /* <DEDUP_REMOVED lines=8> */
.L_x_38768:
        /* <DEDUP_REMOVED lines=12> */
.L_x_38771:
[----:B------:R-:W-:Y:S02]  /*a140*/  MOV R26, R10 ;  /* 0x0000000a001a7202 */ /* 0x000fe40000000f00 */
.L_x_38772:
[----:B------:R-:W-:Y:S05]  /*a150*/  BSYNC B3 ;  /* 0x0000000000037941 */ /* 0x000fea0003800000 */
.L_x_38770:
        /* <DEDUP_REMOVED lines=16> */
.L_x_38776:
[----:B------:R-:W-:Y:S05]  /*a260*/  BSYNC B4 ;  /* 0x0000000000047941 */ /* 0x000fea0003800000 */
.L_x_38775:
        /* <DEDUP_REMOVED lines=44> */
.L_x_38774:
[----:B------:R-:W-:Y:S05]  /*a530*/  BSYNC B3 ;  /* 0x0000000000037941 */ /* 0x000fea0003800000 */
.L_x_38773:
        /* <DEDUP_REMOVED lines=12> */
.L_x_38769:
[----:B------:R-:W-:Y:S05]  /*a600*/  BSYNC B2 ;  /* 0x0000000000027941 */ /* 0x000fea0003800000 */
.L_x_38767:
        /* <DEDUP_REMOVED lines=8> */
.L_x_38778:
        /* <DEDUP_REMOVED lines=12> */
.L_x_38781:
[----:B------:R-:W-:Y:S02]  /*a750*/  IMAD.MOV.U32 R28, RZ, RZ, R10 ;  /* 0x000000ffff1c7224 */ /* 0x000fe400078e000a */
.L_x_38782:
[----:B------:R-:W-:Y:S05]  /*a760*/  BSYNC B3 ;  /* 0x0000000000037941 */ /* 0x000fea0003800000 */
.L_x_38780:
        /* <DEDUP_REMOVED lines=16> */
.L_x_38786:
[----:B------:R-:W-:Y:S05]  /*a870*/  BSYNC B4 ;  /* 0x0000000000047941 */ /* 0x000fea0003800000 */
.L_x_38785:
        /* <DEDUP_REMOVED lines=44> */
.L_x_38784:
[----:B------:R-:W-:Y:S05]  /*ab40*/  BSYNC B3 ;  /* 0x0000000000037941 */ /* 0x000fea0003800000 */
.L_x_38783:
        /* <DEDUP_REMOVED lines=11> */
.L_x_38779:
[----:B------:R-:W-:Y:S05]  /*ac00*/  BSYNC B2 ;  /* 0x0000000000027941 */ /* 0x000fea0003800000 */
.L_x_38777:
        /* <DEDUP_REMOVED lines=29> */
.L_x_38788:
[----:B------:R-:W-:Y:S05]  /*ade0*/  BSYNC B2 ;  /* 0x0000000000027941 */ /* 0x000fea0003800000 */
.L_x_38787:
[----:B------:R-:W-:Y:S02]  /*adf0*/  IADD3 R147, R147, 0x20, RZ ;  /* 0x0000002093937810 */ /* 0x000fe40007ffe0ff */
[----:B------:R-:W-:Y:S02]  /*ae00*/  IADD3 R145, R145, 0x20, RZ ;  /* 0x0000002091917810 */ /* 0x000fe40007ffe0ff */
.L_x_38706:
[----:B------:R-:W-:Y:S05]  /*ae10*/  BSYNC B1 ;  /* 0x0000000000017941 */ /* 0x000fea0003800000 */
.L_x_38705:
        /* <DEDUP_REMOVED lines=20> */
.L_x_38792:
        /* <DEDUP_REMOVED lines=12> */
.L_x_38795:
[----:B------:R-:W-:Y:S02]  /*b020*/  MOV R14, R10 ;  /* 0x0000000a000e7202 */ /* 0x000fe40000000f00 */
.L_x_38796:
[----:B------:R-:W-:Y:S05]  /*b030*/  BSYNC B3 ;  /* 0x0000000000037941 */ /* 0x000fea0003800000 */
.L_x_38794:
        /* <DEDUP_REMOVED lines=16> */
.L_x_38800:
[----:B------:R-:W-:Y:S05]  /*b140*/  BSYNC B4 ;  /* 0x0000000000047941 */ /* 0x000fea0003800000 */
.L_x_38799:
        /* <DEDUP_REMOVED lines=44> */
.L_x_38798:
[----:B------:R-:W-:Y:S05]  /*b410*/  BSYNC B3 ;  /* 0x0000000000037941 */ /* 0x000fea0003800000 */
.L_x_38797:
        /* <DEDUP_REMOVED lines=12> */
.L_x_38793:
[----:B------:R-:W-:Y:S05]  /*b4e0*/  BSYNC B2 ;  /* 0x0000000000027941 */ /* 0x000fea0003800000 */
.L_x_38791:
        /* <DEDUP_REMOVED lines=8> */
.L_x_38802:
        /* <DEDUP_REMOVED lines=12> */
.L_x_38805:
[----:B------:R-:W-:Y:S02]  /*b630*/  IMAD.MOV.U32 R16, RZ, RZ, R10 ;  /* 0x000000ffff107224 */ /* 0x000fe400078e000a */
.L_x_38806:
[----:B------:R-:W-:Y:S05]  /*b640*/  BSYNC B3 ;  /* 0x0000000000037941 */ /* 0x000fea0003800000 */
.L_x_38804:
        /* <DEDUP_REMOVED lines=16> */
.L_x_38810:
[----:B------:R-:W-:Y:S05]  /*b750*/  BSYNC B4 ;  /* 0x0000000000047941 */ /* 0x000fea0003800000 */
.L_x_38809:
        /* <DEDUP_REMOVED lines=44> */
.L_x_38808:
[----:B------:R-:W-:Y:S05]  /*ba20*/  BSYNC B3 ;  /* 0x0000000000037941 */ /* 0x000fea0003800000 */
.L_x_38807:
        /* <DEDUP_REMOVED lines=11> */
.L_x_38803:
[----:B------:R-:W-:Y:S05]  /*bae0*/  BSYNC B2 ;  /* 0x0000000000027941 */ /* 0x000fea0003800000 */
.L_x_38801:
        /* <DEDUP_REMOVED lines=8> */
.L_x_38812:
        /* <DEDUP_REMOVED lines=12> */
.L_x_38815:
[----:B------:R-:W-:Y:S02]  /*bc30*/  IMAD.MOV.U32 R18, RZ, RZ, R10 ;  /* 0x000000ffff127224 */ /* 0x000fe400078e000a */
.L_x_38816:
[----:B------:R-:W-:Y:S05]  /*bc40*/  BSYNC B3 ;  /* 0x0000000000037941 */ /* 0x000fea0003800000 */
.L_x_38814:
        /* <DEDUP_REMOVED lines=16> */
.L_x_38820:
[----:B------:R-:W-:Y:S05]  /*bd50*/  BSYNC B4 ;  /* 0x0000000000047941 */ /* 0x000fea0003800000 */
.L_x_38819:
        /* <DEDUP_REMOVED lines=44> */
.L_x_38818:
[----:B------:R-:W-:Y:S05]  /*c020*/  BSYNC B3 ;  /* 0x0000000000037941 */ /* 0x000fea0003800000 */
.L_x_38817:
        /* <DEDUP_REMOVED lines=12> */
.L_x_38813:
[----:B------:R-:W-:Y:S05]  /*c0f0*/  BSYNC B2 ;  /* 0x0000000000027941 */ /* 0x000fea0003800000 */
.L_x_38811:
        /* <DEDUP_REMOVED lines=8> */
.L_x_38822:
        /* <DEDUP_REMOVED lines=12> */
.L_x_38825:
[----:B------:R-:W-:Y:S02]  /*c240*/  MOV R20, R10 ;  /* 0x0000000a00147202 */ /* 0x000fe40000000f00 */
.L_x_38826:
[----:B------:R-:W-:Y:S05]  /*c250*/  BSYNC B3 ;  /* 0x0000000000037941 */ /* 0x000fea0003800000 */
.L_x_38824:
        /* <DEDUP_REMOVED lines=16> */
.L_x_38830:
[----:B------:R-:W-:Y:S05]  /*c360*/  BSYNC B4 ;  /* 0x0000000000047941 */ /* 0x000fea0003800000 */
.L_x_38829:
        /* <DEDUP_REMOVED lines=44> */
.L_x_38828:
[----:B------:R-:W-:Y:S05]  /*c630*/  BSYNC B3 ;  /* 0x0000000000037941 */ /* 0x000fea0003800000 */
.L_x_38827:
        /* <DEDUP_REMOVED lines=11> */
.L_x_38823:
[----:B------:R-:W-:Y:S05]  /*c6f0*/  BSYNC B2 ;  /* 0x0000000000027941 */ /* 0x000fea0003800000 */
.L_x_38821:
        /* <DEDUP_REMOVED lines=8> */
.L_x_38832:
        /* <DEDUP_REMOVED lines=12> */
.L_x_38835:
[----:B------:R-:W-:Y:S02]  /*c840*/  IMAD.MOV.U32 R22, RZ, RZ, R10 ;  /* 0x000000ffff167224 */ /* 0x000fe400078e000a */
.L_x_38836:
[----:B------:R-:W-:Y:S05]  /*c850*/  BSYNC B3 ;  /* 0x0000000000037941 */ /* 0x000fea0003800000 */
.L_x_38834:
        /* <DEDUP_REMOVED lines=16> */
.L_x_38840:
[----:B------:R-:W-:Y:S05]  /*c960*/  BSYNC B4 ;  /* 0x0000000000047941 */ /* 0x000fea0003800000 */
.L_x_38839:
        /* <DEDUP_REMOVED lines=44> */
.L_x_38838:
[----:B------:R-:W-:Y:S05]  /*cc30*/  BSYNC B3 ;  /* 0x0000000000037941 */ /* 0x000fea0003800000 */
.L_x_38837:
        /* <DEDUP_REMOVED lines=12> */
.L_x_38833:
[----:B------:R-:W-:Y:S05]  /*cd00*/  BSYNC B2 ;  /* 0x0000000000027941 */ /* 0x000fea0003800000 */
.L_x_38831:
        /* <DEDUP_REMOVED lines=8> */
.L_x_38842:
        /* <DEDUP_REMOVED lines=12> */
.L_x_38845:
[----:B------:R-:W-:Y:S02]  /*ce50*/  IMAD.MOV.U32 R24, RZ, RZ, R10 ;  /* 0x000000ffff187224 */ /* 0x000fe400078e000a */
.L_x_38846:
[----:B------:R-:W-:Y:S05]  /*ce60*/  BSYNC B3 ;  /* 0x0000000000037941 */ /* 0x000fea0003800000 */
.L_x_38844:
        /* <DEDUP_REMOVED lines=16> */
.L_x_38850:
[----:B------:R-:W-:Y:S05]  /*cf70*/  BSYNC B4 ;  /* 0x0000000000047941 */ /* 0x000fea0003800000 */
.L_x_38849:
        /* <DEDUP_REMOVED lines=44> */
.L_x_38848:
[----:B------:R-:W-:Y:S05]  /*d240*/  BSYNC B3 ;  /* 0x0000000000037941 */ /* 0x000fea0003800000 */
.L_x_38847:
        /* <DEDUP_REMOVED lines=11> */
.L_x_38843:
[----:B------:R-:W-:Y:S05]  /*d300*/  BSYNC B2 ;  /* 0x0000000000027941 */ /* 0x000fea0003800000 */
.L_x_38841:
        /* <DEDUP_REMOVED lines=8> */
.L_x_38852:
        /* <DEDUP_REMOVED lines=12> */
.L_x_38855:
[----:B------:R-:W-:Y:S02]  /*d450*/  MOV R26, R10 ;  /* 0x0000000a001a7202 */ /* 0x000fe40000000f00 */
.L_x_38856:
[----:B------:R-:W-:Y:S05]  /*d460*/  BSYNC B3 ;  /* 0x0000000000037941 */ /* 0x000fea0003800000 */
.L_x_38854:
        /* <DEDUP_REMOVED lines=16> */
.L_x_38860:
[----:B------:R-:W-:Y:S05]  /*d570*/  BSYNC B4 ;  /* 0x0000000000047941 */ /* 0x000fea0003800000 */
.L_x_38859:
        /* <DEDUP_REMOVED lines=44> */
.L_x_38858:
[----:B------:R-:W-:Y:S05]  /*d840*/  BSYNC B3 ;  /* 0x0000000000037941 */ /* 0x000fea0003800000 */
.L_x_38857:
        /* <DEDUP_REMOVED lines=12> */
.L_x_38853:
[----:B------:R-:W-:Y:S05]  /*d910*/  BSYNC B2 ;  /* 0x0000000000027941 */ /* 0x000fea0003800000 */
.L_x_38851:
        /* <DEDUP_REMOVED lines=8> */
.L_x_38862:
        /* <DEDUP_REMOVED lines=12> */
.L_x_38865:
[----:B------:R-:W-:Y:S02]  /*da60*/  IMAD.MOV.U32 R28, RZ, RZ, R10 ;  /* 0x000000ffff1c7224 */ /* 0x000fe400078e000a */
.L_x_38866:
[----:B------:R-:W-:Y:S05]  /*da70*/  BSYNC B3 ;  /* 0x0000000000037941 */ /* 0x000fea0003800000 */
.L_x_38864:
        /* <DEDUP_REMOVED lines=16> */
.L_x_38870:
[----:B------:R-:W-:Y:S05]  /*db80*/  BSYNC B4 ;  /* 0x0000000000047941 */ /* 0x000fea0003800000 */
.L_x_38869:
        /* <DEDUP_REMOVED lines=44> */
.L_x_38868:
[----:B------:R-:W-:Y:S05]  /*de50*/  BSYNC B3 ;  /* 0x0000000000037941 */ /* 0x000fea0003800000 */
.L_x_38867:
        /* <DEDUP_REMOVED lines=11> */
.L_x_38863:
[----:B------:R-:W-:Y:S05]  /*df10*/  BSYNC B2 ;  /* 0x0000000000027941 */ /* 0x000fea0003800000 */
.L_x_38861:
        /* <DEDUP_REMOVED lines=29> */
.L_x_38872:
[----:B------:R-:W-:Y:S05]  /*e0f0*/  BSYNC B2 ;  /* 0x0000000000027941 */ /* 0x000fea0003800000 */
.L_x_38871:
[----:B------:R-:W-:Y:S02]  /*e100*/  IADD3 R147, R147, 0x20, RZ ;  /* 0x0000002093937810 */ /* 0x000fe40007ffe0ff */
[----:B------:R-:W-:Y:S02]  /*e110*/  IADD3 R145, R145, 0x20, RZ ;  /* 0x0000002091917810 */ /* 0x000fe40007ffe0ff */
.L_x_38790:
[----:B------:R-:W-:Y:S05]  /*e120*/  BSYNC B1 ;  /* 0x0000000000017941 */ /* 0x000fea0003800000 */
.L_x_38789:
        /* <DEDUP_REMOVED lines=18> */
[----:B-----5:R-:W-:Y:S01]  /*e250*/  HADD2.F32 R97, -RZ, R88.H0_H0 ;  /* 0x20000058ff617230 */ /* 0x020fe20000004100 */
[----:B------:R-:W-:Y:S05]  /*e260*/  BRA `(.L_x_38877) ;  /* 0x0000058000007947 */ /* 0x000fea0003800000 */
.L_x_38876:
        /* <DEDUP_REMOVED lines=12> */
.L_x_38879:
[----:B------:R-:W-:Y:S02]  /*e330*/  MOV R14, R10 ;  /* 0x0000000a000e7202 */ /* 0x000fe40000000f00 */
.L_x_38880:
[----:B------:R-:W-:Y:S05]  /*e340*/  BSYNC B3 ;  /* 0x0000000000037941 */ /* 0x000fea0003800000 */
.L_x_38878:
        /* <DEDUP_REMOVED lines=16> */
.L_x_38884:
[----:B------:R-:W-:Y:S05]  /*e450*/  BSYNC B4 ;  /* 0x0000000000047941 */ /* 0x000fea0003800000 */
.L_x_38883:
        /* <DEDUP_REMOVED lines=44> */
.L_x_38882:
[----:B------:R-:W-:Y:S05]  /*e720*/  BSYNC B3 ;  /* 0x0000000000037941 */ /* 0x000fea0003800000 */
.L_x_38881:
        /* <DEDUP_REMOVED lines=12> */
.L_x_38877:
[----:B------:R-:W-:Y:S05]  /*e7f0*/  BSYNC B2 ;  /* 0x0000000000027941 */ /* 0x000fea0003800000 */
.L_x_38875:
        /* <DEDUP_REMOVED lines=8> */
.L_x_38886:
        /* <DEDUP_REMOVED lines=12> */
.L_x_38889:
[----:B------:R-:W-:Y:S02]  /*e940*/  IMAD.MOV.U32 R16, RZ, RZ, R10 ;  /* 0x000000ffff107224 */ /* 0x000fe400078e000a */
.L_x_38890:
[----:B------:R-:W-:Y:S05]  /*e950*/  BSYNC B3 ;  /* 0x0000000000037941 */ /* 0x000fea0003800000 */
.L_x_38888:
        /* <DEDUP_REMOVED lines=16> */
.L_x_38894:
[----:B------:R-:W-:Y:S05]  /*ea60*/  BSYNC B4 ;  /* 0x0000000000047941 */ /* 0x000fea0003800000 */
.L_x_38893:
        /* <DEDUP_REMOVED lines=44> */
.L_x_38892:
[----:B------:R-:W-:Y:S05]  /*ed30*/  BSYNC B3 ;  /* 0x0000000000037941 */ /* 0x000fea0003800000 */
.L_x_38891:
        /* <DEDUP_REMOVED lines=11> */
.L_x_38887:
[----:B------:R-:W-:Y:S05]  /*edf0*/  BSYNC B2 ;  /* 0x0000000000027941 */ /* 0x000fea0003800000 */
.L_x_38885:
        /* <DEDUP_REMOVED lines=8> */
.L_x_38896:
        /* <DEDUP_REMOVED lines=12> */
.L_x_38899:
[----:B------:R-:W-:Y:S02]  /*ef40*/  IMAD.MOV.U32 R18, RZ, RZ, R10 ;  /* 0x000000ffff127224 */ /* 0x000fe400078e000a */
.L_x_38900:
[----:B------:R-:W-:Y:S05]  /*ef50*/  BSYNC B3 ;  /* 0x0000000000037941 */ /* 0x000fea0003800000 */
.L_x_38898:
        /* <DEDUP_REMOVED lines=16> */
.L_x_38904:
[----:B------:R-:W-:Y:S05]  /*f060*/  BSYNC B4 ;  /* 0x0000000000047941 */ /* 0x000fea0003800000 */
.L_x_38903:
        /* <DEDUP_REMOVED lines=44> */
.L_x_38902:
[----:B------:R-:W-:Y:S05]  /*f330*/  BSYNC B3 ;  /* 0x0000000000037941 */ /* 0x000fea0003800000 */
.L_x_38901:
        /* <DEDUP_REMOVED lines=12> */
.L_x_38897:
[----:B------:R-:W-:Y:S05]  /*f400*/  BSYNC B2 ;  /* 0x0000000000027941 */ /* 0x000fea0003800000 */
.L_x_38895:
        /* <DEDUP_REMOVED lines=8> */
.L_x_38906:
        /* <DEDUP_REMOVED lines=12> */
.L_x_38909:
[----:B------:R-:W-:Y:S02]  /*f550*/  MOV R20, R10 ;  /* 0x0000000a00147202 */ /* 0x000fe40000000f00 */
.L_x_38910:
[----:B------:R-:W-:Y:S05]  /*f560*/  BSYNC B3 ;  /* 0x0000000000037941 */ /* 0x000fea0003800000 */
.L_x_38908:
        /* <DEDUP_REMOVED lines=16> */
.L_x_38914:
[----:B------:R-:W-:Y:S05]  /*f670*/  BSYNC B4 ;  /* 0x0000000000047941 */ /* 0x000fea0003800000 */
.L_x_38913:
        /* <DEDUP_REMOVED lines=44> */
.L_x_38912:
[----:B------:R-:W-:Y:S05]  /*f940*/  BSYNC B3 ;  /* 0x0000000000037941 */ /* 0x000fea0003800000 */
.L_x_38911:
        /* <DEDUP_REMOVED lines=11> */
.L_x_38907:
[----:B------:R-:W-:Y:S05]  /*fa00*/  BSYNC B2 ;  /* 0x0000000000027941 */ /* 0x000fea0003800000 */
.L_x_38905:
        /* <DEDUP_REMOVED lines=8> */
.L_x_38916:
        /* <DEDUP_REMOVED lines=12> */
.L_x_38919:
[----:B------:R-:W-:Y:S02]  /*fb50*/  IMAD.MOV.U32 R22, RZ, RZ, R10 ;  /* 0x000000ffff167224 */ /* 0x000fe400078e000a */
.L_x_38920:
[----:B------:R-:W-:Y:S05]  /*fb60*/  BSYNC B3 ;  /* 0x0000000000037941 */ /* 0x000fea0003800000 */
.L_x_38918:
        /* <DEDUP_REMOVED lines=16> */
.L_x_38924:
[----:B------:R-:W-:Y:S05]  /*fc70*/  BSYNC B4 ;  /* 0x0000000000047941 */ /* 0x000fea0003800000 */
.L_x_38923:
        /* <DEDUP_REMOVED lines=44> */
.L_x_38922:
[----:B------:R-:W-:Y:S05]  /*ff40*/  BSYNC B3 ;  /* 0x0000000000037941 */ /* 0x000fea0003800000 */
.L_x_38921:
        /* <DEDUP_REMOVED lines=12> */
.L_x_38917:
[----:B------:R-:W-:Y:S05]  /*10010*/  BSYNC B2 ;  /* 0x0000000000027941 */ /* 0x000fea0003800000 */
.L_x_38915:
        /* <DEDUP_REMOVED lines=8> */
.L_x_38926:
        /* <DEDUP_REMOVED lines=12> */
.L_x_38929:
[----:B------:R-:W-:Y:S02]  /*10160*/  IMAD.MOV.U32 R24, RZ, RZ, R10 ;  /* 0x000000ffff187224 */ /* 0x000fe400078e000a */
.L_x_38930:
[----:B------:R-:W-:Y:S05]  /*10170*/  BSYNC B3 ;  /* 0x0000000000037941 */ /* 0x000fea0003800000 */
.L_x_38928:
        /* <DEDUP_REMOVED lines=16> */
.L_x_38934:
[----:B------:R-:W-:Y:S05]  /*10280*/  BSYNC B4 ;  /* 0x0000000000047941 */ /* 0x000fea0003800000 */
.L_x_38933:
        /* <DEDUP_REMOVED lines=44> */
.L_x_38932:
[----:B------:R-:W-:Y:S05]  /*10550*/  BSYNC B3 ;  /* 0x0000000000037941 */ /* 0x000fea0003800000 */
.L_x_38931:
        /* <DEDUP_REMOVED lines=11> */
.L_x_38927:
[----:B------:R-:W-:Y:S05]  /*10610*/  BSYNC B2 ;  /* 0x0000000000027941 */ /* 0x000fea0003800000 */
.L_x_38925:
        /* <DEDUP_REMOVED lines=8> */
.L_x_38936:
        /* <DEDUP_REMOVED lines=12> */
.L_x_38939:
[----:B------:R-:W-:Y:S02]  /*10760*/  MOV R26, R10 ;  /* 0x0000000a001a7202 */ /* 0x000fe40000000f00 */
.L_x_38940:
[----:B------:R-:W-:Y:S05]  /*10770*/  BSYNC B3 ;  /* 0x0000000000037941 */ /* 0x000fea0003800000 */
.L_x_38938:
        /* <DEDUP_REMOVED lines=16> */
.L_x_38944:
[----:B------:R-:W-:Y:S05]  /*10880*/  BSYNC B4 ;  /* 0x0000000000047941 */ /* 0x000fea0003800000 */
.L_x_38943:
        /* <DEDUP_REMOVED lines=44> */
.L_x_38942:
[----:B------:R-:W-:Y:S05]  /*10b50*/  BSYNC B3 ;  /* 0x0000000000037941 */ /* 0x000fea0003800000 */
.L_x_38941:
        /* <DEDUP_REMOVED lines=12> */
.L_x_38937:
[----:B------:R-:W-:Y:S05]  /*10c20*/  BSYNC B2 ;  /* 0x0000000000027941 */ /* 0x000fea0003800000 */
.L_x_38935:
        /* <DEDUP_REMOVED lines=8> */
.L_x_38946:
        /* <DEDUP_REMOVED lines=12> */
.L_x_38949:
[----:B------:R-:W-:Y:S02]  /*10d70*/  IMAD.MOV.U32 R28, RZ, RZ, R10 ;  /* 0x000000ffff1c7224 */ /* 0x000fe400078e000a */
.L_x_38950:
[----:B------:R-:W-:Y:S05]  /*10d80*/  BSYNC B3 ;  /* 0x0000000000037941 */ /* 0x000fea0003800000 */
.L_x_38948:
        /* <DEDUP_REMOVED lines=16> */
.L_x_38954:
[----:B------:R-:W-:Y:S05]  /*10e90*/  BSYNC B4 ;  /* 0x0000000000047941 */ /* 0x000fea0003800000 */
.L_x_38953:
        /* <DEDUP_REMOVED lines=44> */
.L_x_38952:
[----:B------:R-:W-:Y:S05]  /*11160*/  BSYNC B3 ;  /* 0x0000000000037941 */ /* 0x000fea0003800000 */
.L_x_38951:
        /* <DEDUP_REMOVED lines=11> */
.L_x_38947:
[----:B------:R-:W-:Y:S05]  /*11220*/  BSYNC B2 ;  /* 0x0000000000027941 */ /* 0x000fea0003800000 */
.L_x_38945:
        /* <DEDUP_REMOVED lines=29> */
.L_x_38956:
[----:B------:R-:W-:Y:S05]  /*11400*/  BSYNC B2 ;  /* 0x0000000000027941 */ /* 0x000fea0003800000 */
.L_x_38955:
[----:B------:R-:W-:Y:S02]  /*11410*/  IADD3 R147, R147, 0x20, RZ ;  /* 0x0000002093937810 */ /* 0x000fe40007ffe0ff */
[----:B------:R-:W-:Y:S02]  /*11420*/  IADD3 R145, R145, 0x20, RZ ;  /* 0x0000002091917810 */ /* 0x000fe40007ffe0ff */
.L_x_38874:
[----:B------:R-:W-:Y:S05]  /*11430*/  BSYNC B1 ;  /* 0x0000000000017941 */ /* 0x000fea0003800000 */
.L_x_38873:
        /* <DEDUP_REMOVED lines=20> */
.L_x_38960:
        /* <DEDUP_REMOVED lines=12> */
.L_x_38963:
[----:B------:R-:W-:Y:S02]  /*11640*/  MOV R14, R10 ;  /* 0x0000000a000e7202 */ /* 0x000fe40000000f00 */
.L_x_38964:
[----:B------:R-:W-:Y:S05]  /*11650*/  BSYNC B3 ;  /* 0x0000000000037941 */ /* 0x000fea0003800000 */
.L_x_38962:
        /* <DEDUP_REMOVED lines=16> */
.L_x_38968:
[----:B------:R-:W-:Y:S05]  /*11760*/  BSYNC B4 ;  /* 0x0000000000047941 */ /* 0x000fea0003800000 */
.L_x_38967:
        /* <DEDUP_REMOVED lines=44> */
.L_x_38966:
[----:B------:R-:W-:Y:S05]  /*11a30*/  BSYNC B3 ;  /* 0x0000000000037941 */ /* 0x000fea0003800000 */
.L_x_38965:
        /* <DEDUP_REMOVED lines=12> */
.L_x_38961:
[----:B------:R-:W-:Y:S05]  /*11b00*/  BSYNC B2 ;  /* 0x0000000000027941 */ /* 0x000fea0003800000 */
.L_x_38959:
        /* <DEDUP_REMOVED lines=8> */
.L_x_38970:
        /* <DEDUP_REMOVED lines=12> */
.L_x_38973:
[----:B------:R-:W-:Y:S02]  /*11c50*/  IMAD.MOV.U32 R16, RZ, RZ, R10 ;  /* 0x000000ffff107224 */ /* 0x000fe400078e000a */
.L_x_38974:
[----:B------:R-:W-:Y:S05]  /*11c60*/  BSYNC B3 ;  /* 0x0000000000037941 */ /* 0x000fea0003800000 */
.L_x_38972:
        /* <DEDUP_REMOVED lines=16> */
.L_x_38978:
[----:B------:R-:W-:Y:S05]  /*11d70*/  BSYNC B4 ;  /* 0x0000000000047941 */ /* 0x000fea0003800000 */
.L_x_38977:
        /* <DEDUP_REMOVED lines=44> */
.L_x_38976:
[----:B------:R-:W-:Y:S05]  /*12040*/  BSYNC B3 ;  /* 0x0000000000037941 */ /* 0x000fea0003800000 */
.L_x_38975:
        /* <DEDUP_REMOVED lines=11> */
.L_x_38971:
[----:B------:R-:W-:Y:S05]  /*12100*/  BSYNC B2 ;  /* 0x0000000000027941 */ /* 0x000fea0003800000 */
.L_x_38969:
        /* <DEDUP_REMOVED lines=8> */
.L_x_38980:
        /* <DEDUP_REMOVED lines=12> */
.L_x_38983:
[----:B------:R-:W-:Y:S02]  /*12250*/  IMAD.MOV.U32 R18, RZ, RZ, R10 ;  /* 0x000000ffff127224 */ /* 0x000fe400078e000a */
.L_x_38984:
[----:B------:R-:W-:Y:S05]  /*12260*/  BSYNC B3 ;  /* 0x0000000000037941 */ /* 0x000fea0003800000 */
.L_x_38982:
        /* <DEDUP_REMOVED lines=16> */
.L_x_38988:
[----:B------:R-:W-:Y:S05]  /*12370*/  BSYNC B4 ;  /* 0x0000000000047941 */ /* 0x000fea0003800000 */
.L_x_38987:
        /* <DEDUP_REMOVED lines=44> */
.L_x_38986:
[----:B------:R-:W-:Y:S05]  /*12640*/  BSYNC B3 ;  /* 0x0000000000037941 */ /* 0x000fea0003800000 */
.L_x_38985:
        /* <DEDUP_REMOVED lines=12> */
.L_x_38981:
[----:B------:R-:W-:Y:S05]  /*12710*/  BSYNC B2 ;  /* 0x0000000000027941 */ /* 0x000fea0003800000 */
.L_x_38979:
        /* <DEDUP_REMOVED lines=8> */
.L_x_38990:
        /* <DEDUP_REMOVED lines=12> */
.L_x_38993:
[----:B------:R-:W-:Y:S02]  /*12860*/  MOV R20, R10 ;  /* 0x0000000a00147202 */ /* 0x000fe40000000f00 */
.L_x_38994:
[----:B------:R-:W-:Y:S05]  /*12870*/  BSYNC B3 ;  /* 0x0000000000037941 */ /* 0x000fea0003800000 */
.L_x_38992:
        /* <DEDUP_REMOVED lines=16> */
.L_x_38998:
[----:B------:R-:W-:Y:S05]  /*12980*/  BSYNC B4 ;  /* 0x0000000000047941 */ /* 0x000fea0003800000 */
.L_x_38997:
        /* <DEDUP_REMOVED lines=44> */
.L_x_38996:
[----:B------:R-:W-:Y:S05]  /*12c50*/  BSYNC B3 ;  /* 0x0000000000037941 */ /* 0x000fea0003800000 */
.L_x_38995:
        /* <DEDUP_REMOVED lines=11> */
.L_x_38991:
[----:B------:R-:W-:Y:S05]  /*12d10*/  BSYNC B2 ;  /* 0x0000000000027941 */ /* 0x000fea0003800000 */
.L_x_38989:
        /* <DEDUP_REMOVED lines=8> */
.L_x_39000:
        /* <DEDUP_REMOVED lines=12> */
.L_x_39003:
[----:B------:R-:W-:Y:S02]  /*12e60*/  IMAD.MOV.U32 R22, RZ, RZ, R10 ;  /* 0x000000ffff167224 */ /* 0x000fe400078e000a */
.L_x_39004:
[----:B------:R-:W-:Y:S05]  /*12e70*/  BSYNC B3 ;  /* 0x0000000000037941 */ /* 0x000fea0003800000 */
.L_x_39002:
        /* <DEDUP_REMOVED lines=16> */
.L_x_39008:
[----:B------:R-:W-:Y:S05]  /*12f80*/  BSYNC B4 ;  /* 0x0000000000047941 */ /* 0x000fea0003800000 */
.L_x_39007:
        /* <DEDUP_REMOVED lines=44> */
.L_x_39006:
[----:B------:R-:W-:Y:S05]  /*13250*/  BSYNC B3 ;  /* 0x0000000000037941 */ /* 0x000fea0003800000 */
.L_x_39005:
        /* <DEDUP_REMOVED lines=12> */
.L_x_39001:
[----:B------:R-:W-:Y:S05]  /*13320*/  BSYNC B2 ;  /* 0x0000000000027941 */ /* 0x000fea0003800000 */
.L_x_38999:
        /* <DEDUP_REMOVED lines=8> */
.L_x_39010:
        /* <DEDUP_REMOVED lines=12> */
.L_x_39013:
[----:B------:R-:W-:Y:S02]  /*13470*/  IMAD.MOV.U32 R24, RZ, RZ, R10 ;  /* 0x000000ffff187224 */ /* 0x000fe400078e000a */
.L_x_39014:
[----:B------:R-:W-:Y:S05]  /*13480*/  BSYNC B3 ;  /* 0x0000000000037941 */ /* 0x000fea0003800000 */
.L_x_39012:
        /* <DEDUP_REMOVED lines=16> */
.L_x_39018:
[----:B------:R-:W-:Y:S05]  /*13590*/  BSYNC B4 ;  /* 0x0000000000047941 */ /* 0x000fea0003800000 */
.L_x_39017:
        /* <DEDUP_REMOVED lines=44> */
.L_x_39016:
[----:B------:R-:W-:Y:S05]  /*13860*/  BSYNC B3 ;  /* 0x0000000000037941 */ /* 0x000fea0003800000 */
.L_x_39015:
        /* <DEDUP_REMOVED lines=11> */
.L_x_39011:
[----:B------:R-:W-:Y:S05]  /*13920*/  BSYNC B2 ;  /* 0x0000000000027941 */ /* 0x000fea0003800000 */
.L_x_39009:
        /* <DEDUP_REMOVED lines=8> */
.L_x_39020:
        /* <DEDUP_REMOVED lines=12> */
.L_x_39023:
[----:B------:R-:W-:Y:S02]  /*13a70*/  MOV R26, R10 ;  /* 0x0000000a001a7202 */ /* 0x000fe40000000f00 */
.L_x_39024:
[----:B------:R-:W-:Y:S05]  /*13a80*/  BSYNC B3 ;  /* 0x0000000000037941 */ /* 0x000fea0003800000 */
.L_x_39022:
        /* <DEDUP_REMOVED lines=16> */
.L_x_39028:
[----:B------:R-:W-:Y:S05]  /*13b90*/  BSYNC B4 ;  /* 0x0000000000047941 */ /* 0x000fea0003800000 */
.L_x_39027:
        /* <DEDUP_REMOVED lines=44> */
.L_x_39026:
[----:B------:R-:W-:Y:S05]  /*13e60*/  BSYNC B3 ;  /* 0x0000000000037941 */ /* 0x000fea0003800000 */
.L_x_39025:
        /* <DEDUP_REMOVED lines=12> */
.L_x_39021:
[----:B------:R-:W-:Y:S05]  /*13f30*/  BSYNC B2 ;  /* 0x0000000000027941 */ /* 0x000fea0003800000 */
.L_x_39019:
        /* <DEDUP_REMOVED lines=8> */
.L_x_39030:
        /* <DEDUP_REMOVED lines=12> */
.L_x_39033:
[----:B------:R-:W-:Y:S02]  /*14080*/  IMAD.MOV.U32 R28, RZ, RZ, R10 ;  /* 0x000000ffff1c7224 */ /* 0x000fe400078e000a */
.L_x_39034:
[----:B------:R-:W-:Y:S05]  /*14090*/  BSYNC B3 ;  /* 0x0000000000037941 */ /* 0x000fea0003800000 */
.L_x_39032:
        /* <DEDUP_REMOVED lines=16> */
.L_x_39038:
[----:B------:R-:W-:Y:S05]  /*141a0*/  BSYNC B4 ;  /* 0x0000000000047941 */ /* 0x000fea0003800000 */
.L_x_39037:
        /* <DEDUP_REMOVED lines=44> */
.L_x_39036:
[----:B------:R-:W-:Y:S05]  /*14470*/  BSYNC B3 ;  /* 0x0000000000037941 */ /* 0x000fea0003800000 */
.L_x_39035:
        /* <DEDUP_REMOVED lines=11> */
.L_x_39031:
[----:B------:R-:W-:Y:S05]  /*14530*/  BSYNC B2 ;  /* 0x0000000000027941 */ /* 0x000fea0003800000 */
.L_x_39029:
        /* <DEDUP_REMOVED lines=29> */
.L_x_39040:
[----:B------:R-:W-:Y:S05]  /*14710*/  BSYNC B2 ;  /* 0x0000000000027941 */ /* 0x000fea0003800000 */
.L_x_39039:
[----:B------:R-:W-:Y:S02]  /*14720*/  IADD3 R147, R147, 0x20, RZ ;  /* 0x0000002093937810 */ /* 0x000fe40007ffe0ff */
[----:B------:R-:W-:Y:S02]  /*14730*/  IADD3 R145, R145, 0x20, RZ ;  /* 0x0000002091917810 */ /* 0x000fe40007ffe0ff */
.L_x_38958:
[----:B------:R-:W-:Y:S05]  /*14740*/  BSYNC B1 ;  /* 0x0000000000017941 */ /* 0x000fea0003800000 */
.L_x_38957:
        /* <DEDUP_REMOVED lines=20> */
.L_x_39044:
        /* <DEDUP_REMOVED lines=12> */
.L_x_39047:
[----:B------:R-:W-:Y:S02]  /*14950*/  MOV R14, R10 ;  /* 0x0000000a000e7202 */ /* 0x000fe40000000f00 */
.L_x_39048:
[----:B------:R-:W-:Y:S05]  /*14960*/  BSYNC B3 ;  /* 0x0000000000037941 */ /* 0x000fea0003800000 */
.L_x_39046:
        /* <DEDUP_REMOVED lines=16> */
.L_x_39052:
[----:B------:R-:W-:Y:S05]  /*14a70*/  BSYNC B4 ;  /* 0x0000000000047941 */ /* 0x000fea0003800000 */
.L_x_39051:
        /* <DEDUP_REMOVED lines=44> */
.L_x_39050:
[----:B------:R-:W-:Y:S05]  /*14d40*/  BSYNC B3 ;  /* 0x0000000000037941 */ /* 0x000fea0003800000 */
.L_x_39049:
        /* <DEDUP_REMOVED lines=12> */
.L_x_39045:
[----:B------:R-:W-:Y:S05]  /*14e10*/  BSYNC B2 ;  /* 0x0000000000027941 */ /* 0x000fea0003800000 */
.L_x_39043:
        /* <DEDUP_REMOVED lines=8> */
.L_x_39054:
        /* <DEDUP_REMOVED lines=12> */
.L_x_39057:
[----:B------:R-:W-:Y:S02]  /*14f60*/  IMAD.MOV.U32 R16, RZ, RZ, R10 ;  /* 0x000000ffff107224 */ /* 0x000fe400078e000a */
.L_x_39058:
[----:B------:R-:W-:Y:S05]  /*14f70*/  BSYNC B3 ;  /* 0x0000000000037941 */ /* 0x000fea0003800000 */
.L_x_39056:
        /* <DEDUP_REMOVED lines=16> */
.L_x_39062:
[----:B------:R-:W-:Y:S05]  /*15080*/  BSYNC B4 ;  /* 0x0000000000047941 */ /* 0x000fea0003800000 */
.L_x_39061:
        /* <DEDUP_REMOVED lines=44> */
.L_x_39060:
[----:B------:R-:W-:Y:S05]  /*15350*/  BSYNC B3 ;  /* 0x0000000000037941 */ /* 0x000fea0003800000 */
.L_x_39059:
        /* <DEDUP_REMOVED lines=11> */
.L_x_39055:
[----:B------:R-:W-:Y:S05]  /*15410*/  BSYNC B2 ;  /* 0x0000000000027941 */ /* 0x000fea0003800000 */
.L_x_39053:
        /* <DEDUP_REMOVED lines=8> */
.L_x_39064:
        /* <DEDUP_REMOVED lines=12> */
.L_x_39067:
[----:B------:R-:W-:Y:S02]  /*15560*/  IMAD.MOV.U32 R18, RZ, RZ, R10 ;  /* 0x000000ffff127224 */ /* 0x000fe400078e000a */
.L_x_39068:
[----:B------:R-:W-:Y:S05]  /*15570*/  BSYNC B3 ;  /* 0x0000000000037941 */ /* 0x000fea0003800000 */
.L_x_39066:
        /* <DEDUP_REMOVED lines=16> */
.L_x_39072:
[----:B------:R-:W-:Y:S05]  /*15680*/  BSYNC B4 ;  /* 0x0000000000047941 */ /* 0x000fea0003800000 */
.L_x_39071:
        /* <DEDUP_REMOVED lines=44> */
.L_x_39070:
[----:B------:R-:W-:Y:S05]  /*15950*/  BSYNC B3 ;  /* 0x0000000000037941 */ /* 0x000fea0003800000 */
.L_x_39069:
        /* <DEDUP_REMOVED lines=12> */
.L_x_39065:
[----:B------:R-:W-:Y:S05]  /*15a20*/  BSYNC B2 ;  /* 0x0000000000027941 */ /* 0x000fea0003800000 */
.L_x_39063:
        /* <DEDUP_REMOVED lines=8> */
.L_x_39074:
        /* <DEDUP_REMOVED lines=12> */
.L_x_39077:
[----:B------:R-:W-:Y:S02]  /*15b70*/  MOV R20, R10 ;  /* 0x0000000a00147202 */ /* 0x000fe40000000f00 */
.L_x_39078:
[----:B------:R-:W-:Y:S05]  /*15b80*/  BSYNC B3 ;  /* 0x0000000000037941 */ /* 0x000fea0003800000 */
.L_x_39076:
        /* <DEDUP_REMOVED lines=16> */
.L_x_39082:
[----:B------:R-:W-:Y:S05]  /*15c90*/  BSYNC B4 ;  /* 0x0000000000047941 */ /* 0x000fea0003800000 */
.L_x_39081:
        /* <DEDUP_REMOVED lines=44> */
.L_x_39080:
[----:B------:R-:W-:Y:S05]  /*15f60*/  BSYNC B3 ;  /* 0x0000000000037941 */ /* 0x000fea0003800000 */
.L_x_39079:
        /* <DEDUP_REMOVED lines=11> */
.L_x_39075:
[----:B------:R-:W-:Y:S05]  /*16020*/  BSYNC B2 ;  /* 0x0000000000027941 */ /* 0x000fea0003800000 */
.L_x_39073:
        /* <DEDUP_REMOVED lines=8> */
.L_x_39084:
        /* <DEDUP_REMOVED lines=12> */
.L_x_39087:
[----:B------:R-:W-:Y:S02]  /*16170*/  IMAD.MOV.U32 R22, RZ, RZ, R10 ;  /* 0x000000ffff167224 */ /* 0x000fe400078e000a */
.L_x_39088:
[----:B------:R-:W-:Y:S05]  /*16180*/  BSYNC B3 ;  /* 0x0000000000037941 */ /* 0x000fea0003800000 */
.L_x_39086:
        /* <DEDUP_REMOVED lines=16> */
.L_x_39092:
[----:B------:R-:W-:Y:S05]  /*16290*/  BSYNC B4 ;  /* 0x0000000000047941 */ /* 0x000fea0003800000 */
.L_x_39091:
        /* <DEDUP_REMOVED lines=44> */
.L_x_39090:
[----:B------:R-:W-:Y:S05]  /*16560*/  BSYNC B3 ;  /* 0x0000000000037941 */ /* 0x000fea0003800000 */
.L_x_39089:
        /* <DEDUP_REMOVED lines=12> */
.L_x_39085:
[----:B------:R-:W-:Y:S05]  /*16630*/  BSYNC B2 ;  /* 0x0000000000027941 */ /* 0x000fea0003800000 */
.L_x_39083:
        /* <DEDUP_REMOVED lines=8> */
.L_x_39094:
        /* <DEDUP_REMOVED lines=12> */
.L_x_39097:
[----:B------:R-:W-:Y:S02]  /*16780*/  IMAD.MOV.U32 R24, RZ, RZ, R10 ;  /* 0x000000ffff187224 */ /* 0x000fe400078e000a */
.L_x_39098:
[----:B------:R-:W-:Y:S05]  /*16790*/  BSYNC B3 ;  /* 0x0000000000037941 */ /* 0x000fea0003800000 */
.L_x_39096:
        /* <DEDUP_REMOVED lines=16> */
.L_x_39102:
[----:B------:R-:W-:Y:S05]  /*168a0*/  BSYNC B4 ;  /* 0x0000000000047941 */ /* 0x000fea0003800000 */
.L_x_39101:
        /* <DEDUP_REMOVED lines=44> */
.L_x_39100:
[----:B------:R-:W-:Y:S05]  /*16b70*/  BSYNC B3 ;  /* 0x0000000000037941 */ /* 0x000fea0003800000 */
.L_x_39099:
        /* <DEDUP_REMOVED lines=11> */
.L_x_39095:
[----:B------:R-:W-:Y:S05]  /*16c30*/  BSYNC B2 ;  /* 0x0000000000027941 */ /* 0x000fea0003800000 */
.L_x_39093:
        /* <DEDUP_REMOVED lines=8> */
.L_x_39104:
        /* <DEDUP_REMOVED lines=12> */
.L_x_39107:
[----:B------:R-:W-:Y:S02]  /*16d80*/  MOV R26, R10 ;  /* 0x0000000a001a7202 */ /* 0x000fe40000000f00 */
.L_x_39108:
[----:B------:R-:W-:Y:S05]  /*16d90*/  BSYNC B3 ;  /* 0x0000000000037941 */ /* 0x000fea0003800000 */
.L_x_39106:
        /* <DEDUP_REMOVED lines=16> */
.L_x_39112:
[----:B------:R-:W-:Y:S05]  /*16ea0*/  BSYNC B4 ;  /* 0x0000000000047941 */ /* 0x000fea0003800000 */
.L_x_39111:
        /* <DEDUP_REMOVED lines=44> */
.L_x_39110:
[----:B------:R-:W-:Y:S05]  /*17170*/  BSYNC B3 ;  /* 0x0000000000037941 */ /* 0x000fea0003800000 */
.L_x_39109:
        /* <DEDUP_REMOVED lines=12> */
.L_x_39105:
[----:B------:R-:W-:Y:S05]  /*17240*/  BSYNC B2 ;  /* 0x0000000000027941 */ /* 0x000fea0003800000 */
.L_x_39103:
        /* <DEDUP_REMOVED lines=8> */
.L_x_39114:
        /* <DEDUP_REMOVED lines=12> */
.L_x_39117:
[----:B------:R-:W-:Y:S02]  /*17390*/  IMAD.MOV.U32 R28, RZ, RZ, R10 ;  /* 0x000000ffff1c7224 */ /* 0x000fe400078e000a */
.L_x_39118:
[----:B------:R-:W-:Y:S05]  /*173a0*/  BSYNC B3 ;  /* 0x0000000000037941 */ /* 0x000fea0003800000 */
.L_x_39116:
        /* <DEDUP_REMOVED lines=16> */
.L_x_39122:
[----:B------:R-:W-:Y:S05]  /*174b0*/  BSYNC B4 ;  /* 0x0000000000047941 */ /* 0x000fea0003800000 */
.L_x_39121:
        /* <DEDUP_REMOVED lines=44> */
.L_x_39120:
[----:B------:R-:W-:Y:S05]  /*17780*/  BSYNC B3 ;  /* 0x0000000000037941 */ /* 0x000fea0003800000 */
.L_x_39119:
        /* <DEDUP_REMOVED lines=11> */
.L_x_39115:
[----:B------:R-:W-:Y:S05]  /*17840*/  BSYNC B2 ;  /* 0x0000000000027941 */ /* 0x000fea0003800000 */
.L_x_39113:
        /* <DEDUP_REMOVED lines=29> */
.L_x_39124:
[----:B------:R-:W-:Y:S05]  /*17a20*/  BSYNC B2 ;  /* 0x0000000000027941 */ /* 0x000fea0003800000 */
.L_x_39123:
[----:B------:R-:W-:Y:S02]  /*17a30*/  IADD3 R147, R147, 0x20, RZ ;  /* 0x0000002093937810 */ /* 0x000fe40007ffe0ff */
[----:B------:R-:W-:Y:S02]  /*17a40*/  IADD3 R145, R145, 0x20, RZ ;  /* 0x0000002091917810 */ /* 0x000fe40007ffe0ff */
.L_x_39042:
[----:B------:R-:W-:Y:S05]  /*17a50*/  BSYNC B1 ;  /* 0x0000000000017941 */ /* 0x000fea0003800000 */
.L_x_39041:
        /* <DEDUP_REMOVED lines=20> */
.L_x_39128:
        /* <DEDUP_REMOVED lines=12> */
.L_x_39131:
[----:B------:R-:W-:Y:S02]  /*17c60*/  MOV R14, R10 ;  /* 0x0000000a000e7202 */ /* 0x000fe40000000f00 */
.L_x_39132:
[----:B------:R-:W-:Y:S05]  /*17c70*/  BSYNC B3 ;  /* 0x0000000000037941 */ /* 0x000fea0003800000 */
.L_x_39130:
        /* <DEDUP_REMOVED lines=16> */
.L_x_39136:
[----:B------:R-:W-:Y:S05]  /*17d80*/  BSYNC B4 ;  /* 0x0000000000047941 */ /* 0x000fea0003800000 */
.L_x_39135:
        /* <DEDUP_REMOVED lines=44> */
.L_x_39134:
[----:B------:R-:W-:Y:S05]  /*18050*/  BSYNC B3 ;  /* 0x0000000000037941 */ /* 0x000fea0003800000 */
.L_x_39133:
        /* <DEDUP_REMOVED lines=12> */
.L_x_39129:
[----:B------:R-:W-:Y:S05]  /*18120*/  BSYNC B2 ;  /* 0x0000000000027941 */ /* 0x000fea0003800000 */
.L_x_39127:
        /* <DEDUP_REMOVED lines=8> */
.L_x_39138:
        /* <DEDUP_REMOVED lines=12> */
.L_x_39141:
[----:B------:R-:W-:Y:S02]  /*18270*/  IMAD.MOV.U32 R16, RZ, RZ, R10 ;  /* 0x000000ffff107224 */ /* 0x000fe400078e000a */
.L_x_39142:
[----:B------:R-:W-:Y:S05]  /*18280*/  BSYNC B3 ;  /* 0x0000000000037941 */ /* 0x000fea0003800000 */
.L_x_39140:
        /* <DEDUP_REMOVED lines=16> */
.L_x_39146:
[----:B------:R-:W-:Y:S05]  /*18390*/  BSYNC B4 ;  /* 0x0000000000047941 */ /* 0x000fea0003800000 */
.L_x_39145:
        /* <DEDUP_REMOVED lines=44> */
.L_x_39144:
[----:B------:R-:W-:Y:S05]  /*18660*/  BSYNC B3 ;  /* 0x0000000000037941 */ /* 0x000fea0003800000 */
.L_x_39143:
        /* <DEDUP_REMOVED lines=11> */
.L_x_39139:
[----:B------:R-:W-:Y:S05]  /*18720*/  BSYNC B2 ;  /* 0x0000000000027941 */ /* 0x000fea0003800000 */
.L_x_39137:
        /* <DEDUP_REMOVED lines=8> */
.L_x_39148:
        /* <DEDUP_REMOVED lines=12> */
.L_x_39151:
[----:B------:R-:W-:Y:S02]  /*18870*/  IMAD.MOV.U32 R18, RZ, RZ, R10 ;  /* 0x000000ffff127224 */ /* 0x000fe400078e000a */
.L_x_39152:
[----:B------:R-:W-:Y:S05]  /*18880*/  BSYNC B3 ;  /* 0x0000000000037941 */ /* 0x000fea0003800000 */
.L_x_39150:
        /* <DEDUP_REMOVED lines=16> */
.L_x_39156:
[----:B------:R-:W-:Y:S05]  /*18990*/  BSYNC B4 ;  /* 0x0000000000047941 */ /* 0x000fea0003800000 */
.L_x_39155:
        /* <DEDUP_REMOVED lines=44> */
.L_x_39154:
[----:B------:R-:W-:Y:S05]  /*18c60*/  BSYNC B3 ;  /* 0x0000000000037941 */ /* 0x000fea0003800000 */
.L_x_39153:
        /* <DEDUP_REMOVED lines=12> */
.L_x_39149:
[----:B------:R-:W-:Y:S05]  /*18d30*/  BSYNC B2 ;  /* 0x0000000000027941 */ /* 0x000fea0003800000 */
.L_x_39147:
        /* <DEDUP_REMOVED lines=8> */
.L_x_39158:
        /* <DEDUP_REMOVED lines=12> */
.L_x_39161:
[----:B------:R-:W-:Y:S02]  /*18e80*/  MOV R20, R10 ;  /* 0x0000000a00147202 */ /* 0x000fe40000000f00 */
.L_x_39162:
[----:B------:R-:W-:Y:S05]  /*18e90*/  BSYNC B3 ;  /* 0x0000000000037941 */ /* 0x000fea0003800000 */
.L_x_39160:
        /* <DEDUP_REMOVED lines=16> */
.L_x_39166:
[----:B------:R-:W-:Y:S05]  /*18fa0*/  BSYNC B4 ;  /* 0x0000000000047941 */ /* 0x000fea0003800000 */
.L_x_39165:
        /* <DEDUP_REMOVED lines=44> */
.L_x_39164:
[----:B------:R-:W-:Y:S05]  /*19270*/  BSYNC B3 ;  /* 0x0000000000037941 */ /* 0x000fea0003800000 */
.L_x_39163:
        /* <DEDUP_REMOVED lines=11> */
.L_x_39159:
[----:B------:R-:W-:Y:S05]  /*19330*/  BSYNC B2 ;  /* 0x0000000000027941 */ /* 0x000fea0003800000 */
.L_x_39157:
        /* <DEDUP_REMOVED lines=8> */
.L_x_39168:
        /* <DEDUP_REMOVED lines=12> */
.L_x_39171:
[----:B------:R-:W-:Y:S02]  /*19480*/  IMAD.MOV.U32 R22, RZ, RZ, R10 ;  /* 0x000000ffff167224 */ /* 0x000fe400078e000a */
.L_x_39172:
[----:B------:R-:W-:Y:S05]  /*19490*/  BSYNC B3 ;  /* 0x0000000000037941 */ /* 0x000fea0003800000 */
.L_x_39170:
        /* <DEDUP_REMOVED lines=16> */
.L_x_39176:
[----:B------:R-:W-:Y:S05]  /*195a0*/  BSYNC B4 ;  /* 0x0000000000047941 */ /* 0x000fea0003800000 */
.L_x_39175:
        /* <DEDUP_REMOVED lines=44> */
.L_x_39174:
[----:B------:R-:W-:Y:S05]  /*19870*/  BSYNC B3 ;  /* 0x0000000000037941 */ /* 0x000fea0003800000 */
.L_x_39173:
        /* <DEDUP_REMOVED lines=12> */
.L_x_39169:
[----:B------:R-:W-:Y:S05]  /*19940*/  BSYNC B2 ;  /* 0x0000000000027941 */ /* 0x000fea0003800000 */
.L_x_39167:
        /* <DEDUP_REMOVED lines=8> */
.L_x_39178:
        /* <DEDUP_REMOVED lines=12> */
.L_x_39181:
[----:B------:R-:W-:Y:S02]  /*19a90*/  IMAD.MOV.U32 R24, RZ, RZ, R10 ;  /* 0x000000ffff187224 */ /* 0x000fe400078e000a */
.L_x_39182:
[----:B------:R-:W-:Y:S05]  /*19aa0*/  BSYNC B3 ;  /* 0x0000000000037941 */ /* 0x000fea0003800000 */
.L_x_39180:
        /* <DEDUP_REMOVED lines=16> */
.L_x_39186:
[----:B------:R-:W-:Y:S05]  /*19bb0*/  BSYNC B4 ;  /* 0x0000000000047941 */ /* 0x000fea0003800000 */
.L_x_39185:
        /* <DEDUP_REMOVED lines=44> */
.L_x_39184:
[----:B------:R-:W-:Y:S05]  /*19e80*/  BSYNC B3 ;  /* 0x0000000000037941 */ /* 0x000fea0003800000 */
.L_x_39183:
        /* <DEDUP_REMOVED lines=11> */
.L_x_39179:
[----:B------:R-:W-:Y:S05]  /*19f40*/  BSYNC B2 ;  /* 0x0000000000027941 */ /* 0x000fea0003800000 */
.L_x_39177:
        /* <DEDUP_REMOVED lines=8> */
.L_x_39188:
        /* <DEDUP_REMOVED lines=12> */
.L_x_39191:
[----:B------:R-:W-:Y:S02]  /*1a090*/  MOV R26, R10 ;  /* 0x0000000a001a7202 */ /* 0x000fe40000000f00 */
.L_x_39192:
[----:B------:R-:W-:Y:S05]  /*1a0a0*/  BSYNC B3 ;  /* 0x0000000000037941 */ /* 0x000fea0003800000 */
.L_x_39190:
        /* <DEDUP_REMOVED lines=16> */
.L_x_39196:
[----:B------:R-:W-:Y:S05]  /*1a1b0*/  BSYNC B4 ;  /* 0x0000000000047941 */ /* 0x000fea0003800000 */
.L_x_39195:
        /* <DEDUP_REMOVED lines=44> */
.L_x_39194:
[----:B------:R-:W-:Y:S05]  /*1a480*/  BSYNC B3 ;  /* 0x0000000000037941 */ /* 0x000fea0003800000 */
.L_x_39193:
        /* <DEDUP_REMOVED lines=12> */
.L_x_39189:
[----:B------:R-:W-:Y:S05]  /*1a550*/  BSYNC B2 ;  /* 0x0000000000027941 */ /* 0x000fea0003800000 */
.L_x_39187:
        /* <DEDUP_REMOVED lines=8> */
.L_x_39198:
        /* <DEDUP_REMOVED lines=12> */
.L_x_39201:
[----:B------:R-:W-:Y:S02]  /*1a6a0*/  IMAD.MOV.U32 R28, RZ, RZ, R10 ;  /* 0x000000ffff1c7224 */ /* 0x000fe400078e000a */
.L_x_39202:
[----:B------:R-:W-:Y:S05]  /*1a6b0*/  BSYNC B3 ;  /* 0x0000000000037941 */ /* 0x000fea0003800000 */
.L_x_39200:
        /* <DEDUP_REMOVED lines=16> */
.L_x_39206:
[----:B------:R-:W-:Y:S05]  /*1a7c0*/  BSYNC B4 ;  /* 0x0000000000047941 */ /* 0x000fea0003800000 */
.L_x_39205:
        /* <DEDUP_REMOVED lines=44> */
.L_x_39204:
[----:B------:R-:W-:Y:S05]  /*1aa90*/  BSYNC B3 ;  /* 0x0000000000037941 */ /* 0x000fea0003800000 */
.L_x_39203:
        /* <DEDUP_REMOVED lines=11> */
.L_x_39199:
[----:B------:R-:W-:Y:S05]  /*1ab50*/  BSYNC B2 ;  /* 0x0000000000027941 */ /* 0x000fea0003800000 */
.L_x_39197:
        /* <DEDUP_REMOVED lines=29> */
.L_x_39208:
[----:B------:R-:W-:Y:S05]  /*1ad30*/  BSYNC B2 ;  /* 0x0000000000027941 */ /* 0x000fea0003800000 */
.L_x_39207:
[----:B------:R-:W-:Y:S02]  /*1ad40*/  IADD3 R147, R147, 0x20, RZ ;  /* 0x0000002093937810 */ /* 0x000fe40007ffe0ff */
[----:B------:R-:W-:Y:S02]  /*1ad50*/  IADD3 R145, R145, 0x20, RZ ;  /* 0x0000002091917810 */ /* 0x000fe40007ffe0ff */
.L_x_39126:
[----:B------:R-:W-:Y:S05]  /*1ad60*/  BSYNC B1 ;  /* 0x0000000000017941 */ /* 0x000fea0003800000 */
.L_x_39125:
        /* <DEDUP_REMOVED lines=20> */
.L_x_39212:
        /* <DEDUP_REMOVED lines=12> */
.L_x_39215:
[----:B------:R-:W-:Y:S02]  /*1af70*/  MOV R14, R10 ;  /* 0x0000000a000e7202 */ /* 0x000fe40000000f00 */
.L_x_39216:
[----:B------:R-:W-:Y:S05]  /*1af80*/  BSYNC B3 ;  /* 0x0000000000037941 */ /* 0x000fea0003800000 */
.L_x_39214:
        /* <DEDUP_REMOVED lines=16> */
.L_x_39220:
[----:B------:R-:W-:Y:S05]  /*1b090*/  BSYNC B4 ;  /* 0x0000000000047941 */ /* 0x000fea0003800000 */
.L_x_39219:
        /* <DEDUP_REMOVED lines=44> */
.L_x_39218:
[----:B------:R-:W-:Y:S05]  /*1b360*/  BSYNC B3 ;  /* 0x0000000000037941 */ /* 0x000fea0003800000 */
.L_x_39217:
        /* <DEDUP_REMOVED lines=12> */
.L_x_39213:
[----:B------:R-:W-:Y:S05]  /*1b430*/  BSYNC B2 ;  /* 0x0000000000027941 */ /* 0x000fea0003800000 */
.L_x_39211:
        /* <DEDUP_REMOVED lines=8> */
.L_x_39222:
        /* <DEDUP_REMOVED lines=12> */
.L_x_39225:
[----:B------:R-:W-:Y:S02]  /*1b580*/  IMAD.MOV.U32 R16, RZ, RZ, R10 ;  /* 0x000000ffff107224 */ /* 0x000fe400078e000a */
.L_x_39226:
[----:B------:R-:W-:Y:S05]  /*1b590*/  BSYNC B3 ;  /* 0x0000000000037941 */ /* 0x000fea0003800000 */
.L_x_39224:
        /* <DEDUP_REMOVED lines=16> */
.L_x_39230:
[----:B------:R-:W-:Y:S05]  /*1b6a0*/  BSYNC B4 ;  /* 0x0000000000047941 */ /* 0x000fea0003800000 */
.L_x_39229:
        /* <DEDUP_REMOVED lines=44> */
.L_x_39228:
[----:B------:R-:W-:Y:S05]  /*1b970*/  BSYNC B3 ;  /* 0x0000000000037941 */ /* 0x000fea0003800000 */
.L_x_39227:
        /* <DEDUP_REMOVED lines=11> */
.L_x_39223:
[----:B------:R-:W-:Y:S05]  /*1ba30*/  BSYNC B2 ;  /* 0x0000000000027941 */ /* 0x000fea0003800000 */
.L_x_39221:
        /* <DEDUP_REMOVED lines=8> */
.L_x_39232:
        /* <DEDUP_REMOVED lines=12> */
.L_x_39235:
[----:B------:R-:W-:Y:S02]  /*1bb80*/  IMAD.MOV.U32 R18, RZ, RZ, R10 ;  /* 0x000000ffff127224 */ /* 0x000fe400078e000a */
.L_x_39236:
[----:B------:R-:W-:Y:S05]  /*1bb90*/  BSYNC B3 ;  /* 0x0000000000037941 */ /* 0x000fea0003800000 */
.L_x_39234:
        /* <DEDUP_REMOVED lines=16> */
.L_x_39240:
[----:B------:R-:W-:Y:S05]  /*1bca0*/  BSYNC B4 ;  /* 0x0000000000047941 */ /* 0x000fea0003800000 */
.L_x_39239:
        /* <DEDUP_REMOVED lines=44> */
.L_x_39238:
[----:B------:R-:W-:Y:S05]  /*1bf70*/  BSYNC B3 ;  /* 0x0000000000037941 */ /* 0x000fea0003800000 */
.L_x_39237:
        /* <DEDUP_REMOVED lines=12> */
.L_x_39233:
[----:B------:R-:W-:Y:S05]  /*1c040*/  BSYNC B2 ;  /* 0x0000000000027941 */ /* 0x000fea0003800000 */
.L_x_39231:
        /* <DEDUP_REMOVED lines=8> */
.L_x_39242:
        /* <DEDUP_REMOVED lines=12> */
.L_x_39245:
[----:B------:R-:W-:Y:S02]  /*1c190*/  MOV R20, R10 ;  /* 0x0000000a00147202 */ /* 0x000fe40000000f00 */
.L_x_39246:
[----:B------:R-:W-:Y:S05]  /*1c1a0*/  BSYNC B3 ;  /* 0x0000000000037941 */ /* 0x000fea0003800000 */
.L_x_39244:
        /* <DEDUP_REMOVED lines=16> */
.L_x_39250:
[----:B------:R-:W-:Y:S05]  /*1c2b0*/  BSYNC B4 ;  /* 0x0000000000047941 */ /* 0x000fea0003800000 */
.L_x_39249:
        /* <DEDUP_REMOVED lines=44> */
.L_x_39248:
[----:B------:R-:W-:Y:S05]  /*1c580*/  BSYNC B3 ;  /* 0x0000000000037941 */ /* 0x000fea0003800000 */
.L_x_39247:
        /* <DEDUP_REMOVED lines=11> */
.L_x_39243:
[----:B------:R-:W-:Y:S05]  /*1c640*/  BSYNC B2 ;  /* 0x0000000000027941 */ /* 0x000fea0003800000 */
.L_x_39241:
        /* <DEDUP_REMOVED lines=8> */
.L_x_39252:
        /* <DEDUP_REMOVED lines=12> */
.L_x_39255:
[----:B------:R-:W-:Y:S02]  /*1c790*/  IMAD.MOV.U32 R22, RZ, RZ, R10 ;  /* 0x000000ffff167224 */ /* 0x000fe400078e000a */
.L_x_39256:
[----:B------:R-:W-:Y:S05]  /*1c7a0*/  BSYNC B3 ;  /* 0x0000000000037941 */ /* 0x000fea0003800000 */
.L_x_39254:
        /* <DEDUP_REMOVED lines=16> */
.L_x_39260:
[----:B------:R-:W-:Y:S05]  /*1c8b0*/  BSYNC B4 ;  /* 0x0000000000047941 */ /* 0x000fea0003800000 */
.L_x_39259:
        /* <DEDUP_REMOVED lines=44> */
.L_x_39258:
[----:B------:R-:W-:Y:S05]  /*1cb80*/  BSYNC B3 ;  /* 0x0000000000037941 */ /* 0x000fea0003800000 */
.L_x_39257:
        /* <DEDUP_REMOVED lines=12> */
.L_x_39253:
[----:B------:R-:W-:Y:S05]  /*1cc50*/  BSYNC B2 ;  /* 0x0000000000027941 */ /* 0x000fea0003800000 */
.L_x_39251:
        /* <DEDUP_REMOVED lines=8> */
.L_x_39262:
        /* <DEDUP_REMOVED lines=12> */
.L_x_39265:
[----:B------:R-:W-:Y:S02]  /*1cda0*/  IMAD.MOV.U32 R24, RZ, RZ, R10 ;  /* 0x000000ffff187224 */ /* 0x000fe400078e000a */
.L_x_39266:
[----:B------:R-:W-:Y:S05]  /*1cdb0*/  BSYNC B3 ;  /* 0x0000000000037941 */ /* 0x000fea0003800000 */
.L_x_39264:
        /* <DEDUP_REMOVED lines=16> */
.L_x_39270:
[----:B------:R-:W-:Y:S05]  /*1cec0*/  BSYNC B4 ;  /* 0x0000000000047941 */ /* 0x000fea0003800000 */
.L_x_39269:
        /* <DEDUP_REMOVED lines=44> */
.L_x_39268:
[----:B------:R-:W-:Y:S05]  /*1d190*/  BSYNC B3 ;  /* 0x0000000000037941 */ /* 0x000fea0003800000 */
.L_x_39267:
        /* <DEDUP_REMOVED lines=11> */
.L_x_39263:
[----:B------:R-:W-:Y:S05]  /*1d250*/  BSYNC B2 ;  /* 0x0000000000027941 */ /* 0x000fea0003800000 */
.L_x_39261:
        /* <DEDUP_REMOVED lines=8> */
.L_x_39272:
        /* <DEDUP_REMOVED lines=12> */
.L_x_39275:
[----:B------:R-:W-:Y:S02]  /*1d3a0*/  MOV R26, R10 ;  /* 0x0000000a001a7202 */ /* 0x000fe40000000f00 */
.L_x_39276:
[----:B------:R-:W-:Y:S05]  /*1d3b0*/  BSYNC B3 ;  /* 0x0000000000037941 */ /* 0x000fea0003800000 */
.L_x_39274:
        /* <DEDUP_REMOVED lines=16> */
.L_x_39280:
[----:B------:R-:W-:Y:S05]  /*1d4c0*/  BSYNC B4 ;  /* 0x0000000000047941 */ /* 0x000fea0003800000 */
.L_x_39279:
        /* <DEDUP_REMOVED lines=44> */
.L_x_39278:
[----:B------:R-:W-:Y:S05]  /*1d790*/  BSYNC B3 ;  /* 0x0000000000037941 */ /* 0x000fea0003800000 */
.L_x_39277:
        /* <DEDUP_REMOVED lines=12> */
.L_x_39273:
[----:B------:R-:W-:Y:S05]  /*1d860*/  BSYNC B2 ;  /* 0x0000000000027941 */ /* 0x000fea0003800000 */
.L_x_39271:
        /* <DEDUP_REMOVED lines=8> */
.L_x_39282:
        /* <DEDUP_REMOVED lines=12> */
.L_x_39285:
[----:B------:R-:W-:Y:S02]  /*1d9b0*/  IMAD.MOV.U32 R28, RZ, RZ, R10 ;  /* 0x000000ffff1c7224 */ /* 0x000fe400078e000a */
.L_x_39286:
[----:B------:R-:W-:Y:S05]  /*1d9c0*/  BSYNC B3 ;  /* 0x0000000000037941 */ /* 0x000fea0003800000 */
.L_x_39284:
        /* <DEDUP_REMOVED lines=16> */
.L_x_39290:
[----:B------:R-:W-:Y:S05]  /*1dad0*/  BSYNC B4 ;  /* 0x0000000000047941 */ /* 0x000fea0003800000 */
.L_x_39289:
        /* <DEDUP_REMOVED lines=44> */
.L_x_39288:
[----:B------:R-:W-:Y:S05]  /*1dda0*/  BSYNC B3 ;  /* 0x0000000000037941 */ /* 0x000fea0003800000 */
.L_x_39287:
        /* <DEDUP_REMOVED lines=11> */
.L_x_39283:
[----:B------:R-:W-:Y:S05]  /*1de60*/  BSYNC B2 ;  /* 0x0000000000027941 */ /* 0x000fea0003800000 */
.L_x_39281:
        /* <DEDUP_REMOVED lines=29> */
.L_x_39292:
[----:B------:R-:W-:Y:S05]  /*1e040*/  BSYNC B2 ;  /* 0x0000000000027941 */ /* 0x000fea0003800000 */
.L_x_39291:
[----:B------:R-:W-:Y:S02]  /*1e050*/  IADD3 R147, R147, 0x20, RZ ;  /* 0x0000002093937810 */ /* 0x000fe40007ffe0ff */
[----:B------:R-:W-:Y:S02]  /*1e060*/  IADD3 R145, R145, 0x20, RZ ;  /* 0x0000002091917810 */ /* 0x000fe40007ffe0ff */
.L_x_39210:
[----:B------:R-:W-:Y:S05]  /*1e070*/  BSYNC B1 ;  /* 0x0000000000017941 */ /* 0x000fea0003800000 */
.L_x_39209:
        /* <DEDUP_REMOVED lines=20> */
.L_x_39296:
        /* <DEDUP_REMOVED lines=12> */
.L_x_39299:
[----:B------:R-:W-:Y:S02]  /*1e280*/  MOV R14, R10 ;  /* 0x0000000a000e7202 */ /* 0x000fe40000000f00 */
.L_x_39300:
[----:B------:R-:W-:Y:S05]  /*1e290*/  BSYNC B3 ;  /* 0x0000000000037941 */ /* 0x000fea0003800000 */
.L_x_39298:
        /* <DEDUP_REMOVED lines=16> */
.L_x_39304:
[----:B------:R-:W-:Y:S05]  /*1e3a0*/  BSYNC B4 ;  /* 0x0000000000047941 */ /* 0x000fea0003800000 */
.L_x_39303:
        /* <DEDUP_REMOVED lines=44> */
.L_x_39302:
[----:B------:R-:W-:Y:S05]  /*1e670*/  BSYNC B3 ;  /* 0x0000000000037941 */ /* 0x000fea0003800000 */
.L_x_39301:
        /* <DEDUP_REMOVED lines=12> */
.L_x_39297:
[----:B------:R-:W-:Y:S05]  /*1e740*/  BSYNC B2 ;  /* 0x0000000000027941 */ /* 0x000fea0003800000 */
.L_x_39295:
        /* <DEDUP_REMOVED lines=8> */
.L_x_39306:
        /* <DEDUP_REMOVED lines=12> */
.L_x_39309:
[----:B------:R-:W-:Y:S02]  /*1e890*/  IMAD.MOV.U32 R16, RZ, RZ, R10 ;  /* 0x000000ffff107224 */ /* 0x000fe400078e000a */
.L_x_39310:
[----:B------:R-:W-:Y:S05]  /*1e8a0*/  BSYNC B3 ;  /* 0x0000000000037941 */ /* 0x000fea0003800000 */
.L_x_39308:
        /* <DEDUP_REMOVED lines=16> */
.L_x_39314:
[----:B------:R-:W-:Y:S05]  /*1e9b0*/  BSYNC B4 ;  /* 0x0000000000047941 */ /* 0x000fea0003800000 */
.L_x_39313:
        /* <DEDUP_REMOVED lines=44> */
.L_x_39312:
[----:B------:R-:W-:Y:S05]  /*1ec80*/  BSYNC B3 ;  /* 0x0000000000037941 */ /* 0x000fea0003800000 */
.L_x_39311:
        /* <DEDUP_REMOVED lines=11> */
.L_x_39307:
[----:B------:R-:W-:Y:S05]  /*1ed40*/  BSYNC B2 ;  /* 0x0000000000027941 */ /* 0x000fea0003800000 */
.L_x_39305:
        /* <DEDUP_REMOVED lines=8> */
.L_x_39316:
        /* <DEDUP_REMOVED lines=12> */
.L_x_39319:
[----:B------:R-:W-:Y:S02]  /*1ee90*/  IMAD.MOV.U32 R18, RZ, RZ, R10 ;  /* 0x000000ffff127224 */ /* 0x000fe400078e000a */
.L_x_39320:
[----:B------:R-:W-:Y:S05]  /*1eea0*/  BSYNC B3 ;  /* 0x0000000000037941 */ /* 0x000fea0003800000 */
.L_x_39318:
        /* <DEDUP_REMOVED lines=16> */
.L_x_39324:
[----:B------:R-:W-:Y:S05]  /*1efb0*/  BSYNC B4 ;  /* 0x0000000000047941 */ /* 0x000fea0003800000 */
.L_x_39323:
        /* <DEDUP_REMOVED lines=44> */
.L_x_39322:
[----:B------:R-:W-:Y:S05]  /*1f280*/  BSYNC B3 ;  /* 0x0000000000037941 */ /* 0x000fea0003800000 */
.L_x_39321:
        /* <DEDUP_REMOVED lines=12> */
.L_x_39317:
[----:B------:R-:W-:Y:S05]  /*1f350*/  BSYNC B2 ;  /* 0x0000000000027941 */ /* 0x000fea0003800000 */
.L_x_39315:
        /* <DEDUP_REMOVED lines=8> */
.L_x_39326:
        /* <DEDUP_REMOVED lines=12> */
.L_x_39329:
[----:B------:R-:W-:Y:S02]  /*1f4a0*/  MOV R20, R10 ;  /* 0x0000000a00147202 */ /* 0x000fe40000000f00 */
.L_x_39330:
[----:B------:R-:W-:Y:S05]  /*1f4b0*/  BSYNC B3 ;  /* 0x0000000000037941 */ /* 0x000fea0003800000 */
.L_x_39328:
        /* <DEDUP_REMOVED lines=16> */
.L_x_39334:
[----:B------:R-:W-:Y:S05]  /*1f5c0*/  BSYNC B4 ;  /* 0x0000000000047941 */ /* 0x000fea0003800000 */
.L_x_39333:
        /* <DEDUP_REMOVED lines=44> */
.L_x_39332:
[----:B------:R-:W-:Y:S05]  /*1f890*/  BSYNC B3 ;  /* 0x0000000000037941 */ /* 0x000fea0003800000 */
.L_x_39331:
        /* <DEDUP_REMOVED lines=11> */
.L_x_39327:
[----:B------:R-:W-:Y:S05]  /*1f950*/  BSYNC B2 ;  /* 0x0000000000027941 */ /* 0x000fea0003800000 */
.L_x_39325:
        /* <DEDUP_REMOVED lines=8> */
.L_x_39336:
        /* <DEDUP_REMOVED lines=12> */
.L_x_39339:
[----:B------:R-:W-:Y:S02]  /*1faa0*/  IMAD.MOV.U32 R22, RZ, RZ, R10 ;  /* 0x000000ffff167224 */ /* 0x000fe400078e000a */
.L_x_39340:
[----:B------:R-:W-:Y:S05]  /*1fab0*/  BSYNC B3 ;  /* 0x0000000000037941 */ /* 0x000fea0003800000 */
.L_x_39338:
        /* <DEDUP_REMOVED lines=16> */
.L_x_39344:
[----:B------:R-:W-:Y:S05]  /*1fbc0*/  BSYNC B4 ;  /* 0x0000000000047941 */ /* 0x000fea0003800000 */
.L_x_39343:
        /* <DEDUP_REMOVED lines=44> */
.L_x_39342:
[----:B------:R-:W-:Y:S05]  /*1fe90*/  BSYNC B3 ;  /* 0x0000000000037941 */ /* 0x000fea0003800000 */
.L_x_39341:
        /* <DEDUP_REMOVED lines=12> */
.L_x_39337:
[----:B------:R-:W-:Y:S05]  /*1ff60*/  BSYNC B2 ;  /* 0x0000000000027941 */ /* 0x000fea0003800000 */
.L_x_39335:
        /* <DEDUP_REMOVED lines=8> */
.L_x_39346:
        /* <DEDUP_REMOVED lines=12> */
.L_x_39349:
[----:B------:R-:W-:Y:S02]  /*200b0*/  IMAD.MOV.U32 R24, RZ, RZ, R10 ;  /* 0x000000ffff187224 */ /* 0x000fe400078e000a */
.L_x_39350:
[----:B------:R-:W-:Y:S05]  /*200c0*/  BSYNC B3 ;  /* 0x0000000000037941 */ /* 0x000fea0003800000 */
.L_x_39348:
        /* <DEDUP_REMOVED lines=16> */
.L_x_39354:
[----:B------:R-:W-:Y:S05]  /*201d0*/  BSYNC B4 ;  /* 0x0000000000047941 */ /* 0x000fea0003800000 */
.L_x_39353:
        /* <DEDUP_REMOVED lines=44> */
.L_x_39352:
[----:B------:R-:W-:Y:S05]  /*204a0*/  BSYNC B3 ;  /* 0x0000000000037941 */ /* 0x000fea0003800000 */
.L_x_39351:
        /* <DEDUP_REMOVED lines=11> */
.L_x_39347:
[----:B------:R-:W-:Y:S05]  /*20560*/  BSYNC B2 ;  /* 0x0000000000027941 */ /* 0x000fea0003800000 */
.L_x_39345:
        /* <DEDUP_REMOVED lines=8> */
.L_x_39356:
        /* <DEDUP_REMOVED lines=12> */
.L_x_39359:
[----:B------:R-:W-:Y:S02]  /*206b0*/  MOV R26, R10 ;  /* 0x0000000a001a7202 */ /* 0x000fe40000000f00 */
.L_x_39360:
[----:B------:R-:W-:Y:S05]  /*206c0*/  BSYNC B3 ;  /* 0x0000000000037941 */ /* 0x000fea0003800000 */
.L_x_39358:
        /* <DEDUP_REMOVED lines=16> */
.L_x_39364:
[----:B------:R-:W-:Y:S05]  /*207d0*/  BSYNC B4 ;  /* 0x0000000000047941 */ /* 0x000fea0003800000 */
.L_x_39363:
        /* <DEDUP_REMOVED lines=44> */
.L_x_39362:
[----:B------:R-:W-:Y:S05]  /*20aa0*/  BSYNC B3 ;  /* 0x0000000000037941 */ /* 0x000fea0003800000 */
.L_x_39361:
        /* <DEDUP_REMOVED lines=12> */
.L_x_39357:
[----:B------:R-:W-:Y:S05]  /*20b70*/  BSYNC B2 ;  /* 0x0000000000027941 */ /* 0x000fea0003800000 */
.L_x_39355:
        /* <DEDUP_REMOVED lines=8> */
.L_x_39366:
        /* <DEDUP_REMOVED lines=12> */
.L_x_39369:
[----:B------:R-:W-:Y:S02]  /*20cc0*/  IMAD.MOV.U32 R28, RZ, RZ, R10 ;  /* 0x000000ffff1c7224 */ /* 0x000fe400078e000a */
.L_x_39370:
[----:B------:R-:W-:Y:S05]  /*20cd0*/  BSYNC B3 ;  /* 0x0000000000037941 */ /* 0x000fea0003800000 */
.L_x_39368:
        /* <DEDUP_REMOVED lines=16> */
.L_x_39374:
[----:B------:R-:W-:Y:S05]  /*20de0*/  BSYNC B4 ;  /* 0x0000000000047941 */ /* 0x000fea0003800000 */
.L_x_39373:
        /* <DEDUP_REMOVED lines=44> */
.L_x_39372:
[----:B------:R-:W-:Y:S05]  /*210b0*/  BSYNC B3 ;  /* 0x0000000000037941 */ /* 0x000fea0003800000 */
.L_x_39371:
        /* <DEDUP_REMOVED lines=11> */
.L_x_39367:
[----:B------:R-:W-:Y:S05]  /*21170*/  BSYNC B2 ;  /* 0x0000000000027941 */ /* 0x000fea0003800000 */
.L_x_39365:
[----:B------:R-:W-:Y:S01]  /*21180*/  IMAD.MOV.U32 R146, RZ, RZ, 0x10 ;  /* 0x00000010ff927424 */ /* 0x000fe200078e00ff */
        /* <DEDUP_REMOVED lines=27> */
.L_x_39294:
[----:B------:R-:W-:Y:S05]  /*21340*/  BSYNC B1 ;  /* 0x0000000000017941 */ /* 0x000fea0003800000 */
.L_x_39293:
        /* <DEDUP_REMOVED lines=105> */
.L_x_39399:
        /* <DEDUP_REMOVED lines=190> */
.L_x_39400:
        /* <DEDUP_REMOVED lines=45> */
[----:B------:R-:W-:Y:S01]  /*22890*/  F2FP.PACK_AB R92, R92, R93 ;  /* 0x0000005d5c5c723e */ /* 0x000fe200000000ff */
[----:B------:R-:W-:Y:S02]  /*228a0*/  FADD.FTZ R93, R19, -R149 ;  /* 0x80000095135d7221 */ /* 0x000fe40000010000 */
[C---:B------:R-:W-:Y:S02]  /*228b0*/  FMUL.FTZ R94, R145.reuse, R94 ;  /* 0x0000005e915e7220 */ /* 0x040fe40000410000 */
[----:B------:R-:W-:Y:S02]  /*228c0*/  FMUL.FTZ R93, R145, R93 ;  /* 0x0000005d915d7220 */ /* 0x000fe40000410000 */
[----:B---3--:R-:W-:Y:S02]  /*228d0*/  FFMA.FTZ R94, R252, R94, R194 ;  /* 0x0000005efc5e7223 */ /* 0x008fe400000100c2 */
        /* <DEDUP_REMOVED lines=20> */
.L_x_39380:
[----:B------:R-:W-:Y:S05]  /*22a20*/  BSYNC B2 ;  /* 0x0000000000027941 */ /* 0x000fea0003800000 */
.L_x_39379:
        /* <DEDUP_REMOVED lines=45> */
.L_x_39382:
[----:B------:R-:W-:Y:S05]  /*22d00*/  BSYNC B2 ;  /* 0x0000000000027941 */ /* 0x000fea0003800000 */
.L_x_39381:
        /* <DEDUP_REMOVED lines=35> */
[----:B------:R-:W-:-:S04]  /*22f40*/  IMAD.MOV.U32 R146, RZ, RZ, 0x10 ;  /* 0x00000010ff927424 */ /* 0x000fc800078e00ff */
[C---:B------:R-:W-:Y:S01]  /*22f50*/  IMAD.WIDE.U32 R146, R148.reuse, R146, c[0x0][0x208] ;  /* 0x0000820094927625 */ /* 0x040fe200078e0092 */
[----:B------:R-:W-:-:S04]  /*22f60*/  IADD3 R148, R148, 0x20, RZ ;  /* 0x0000002094947810 */ /* 0x000fc80007ffe0ff */
[----:B------:R0:W-:Y:S03]  /*22f70*/  STG.E.128 [R146.64], R92 ;  /* 0x0000005c92007986 */ /* 0x0001e6000c101d06 */
.L_x_39384:
[----:B------:R-:W-:Y:S05]  /*22f80*/  BSYNC B2 ;  /* 0x0000000000027941 */ /* 0x000fea0003800000 */
.L_x_39383:
        /* <DEDUP_REMOVED lines=35> */
.L_x_39386:
[----:B------:R-:W-:Y:S05]  /*231c0*/  BSYNC B2 ;  /* 0x0000000000027941 */ /* 0x000fea0003800000 */
.L_x_39385:
        /* <DEDUP_REMOVED lines=35> */
.L_x_39388:
[----:B------:R-:W-:Y:S05]  /*23400*/  BSYNC B2 ;  /* 0x0000000000027941 */ /* 0x000fea0003800000 */
.L_x_39387:
        /* <DEDUP_REMOVED lines=35> */
.L_x_39390:
[----:B------:R-:W-:Y:S05]  /*23640*/  BSYNC B2 ;  /* 0x0000000000027941 */ /* 0x000fea0003800000 */
.L_x_39389:
        /* <DEDUP_REMOVED lines=35> */
.L_x_39392:
[----:B------:R-:W-:Y:S05]  /*23880*/  BSYNC B2 ;  /* 0x0000000000027941 */ /* 0x000fea0003800000 */
.L_x_39391:
        /* <DEDUP_REMOVED lines=35> */
.L_x_39394:
[----:B------:R-:W-:Y:S05]  /*23ac0*/  BSYNC B2 ;  /* 0x0000000000027941 */ /* 0x000fea0003800000 */
.L_x_39393:
        /* <DEDUP_REMOVED lines=35> */
.L_x_39396:
[----:B------:R-:W-:Y:S05]  /*23d00*/  BSYNC B2 ;  /* 0x0000000000027941 */ /* 0x000fea0003800000 */
.L_x_39395:
        /* <DEDUP_REMOVED lines=43> */
.L_x_39378:
[----:B------:R-:W-:Y:S05]  /*23fc0*/  BSYNC B1 ;  /* 0x0000000000017941 */ /* 0x000fea0003800000 */
.L_x_39377:
[----:B0-----:R-:W-:-:S05]  /*23fd0*/  MOV R92, c[0x0][0x160] ;  /* 0x00005800005c7a02 */ /* 0x001fca0000000f00 */
[----:B------:R-:W-:-:S05]  /*23fe0*/  IMAD R6, R92, 0x4, R6 ;  /* 0x000000045c067824 */ /* 0x000fca00078e0206 */
[----:B------:R-:W-:-:S13]  /*23ff0*/  ISETP.GE.AND P1, PT, R6, c[0x0][0x164], PT ;  /* 0x0000590006007a0c */ /* 0x000fda0003f26270 */
[----:B-----5:R-:W-:Y:S01]  /*24000*/  @P1 CALL.REL.NOINC `(.L_x_39397) ;  /* 0x0000001000001944 */ /* 0x020fe20003c00000 */
[----:B------:R-:W-:Y:S05]  /*24010*/  BRA `(.L_x_39398) ;  /* 0xfffdd3c000007947 */ /* 0x000fea000383ffff */
.L_x_39397:
[----:B------:R-:W-:Y:S05]  /*24020*/  BSYNC B0 ;  /* 0x0000000000007941 */ /* 0x000fea0003800000 */
.L_x_38536:
[----:B------:R-:W-:Y:S05]  /*24030*/  EXIT ;  /* 0x000000000000794d */ /* 0x000fea0003800000 */
.L_x_39375:
[----:B------:R-:W-:Y:S01]  /*24040*/  HFMA2.MMA R95, -RZ, RZ, 0, 5.9604644775390625e-08 ;  /* 0x00000001ff5f7435 */ /* 0x000fe200000001ff */
[----:B------:R-:W-:Y:S01]  /*24050*/  IMAD.MOV.U32 R145, RZ, RZ, R94 ;  /* 0x000000ffff917224 */ /* 0x000fe200078e005e */
[----:B------:R-:W-:Y:S01]  /*24060*/  MOV R92, 0x240a0 ;  /* 0x000240a0005c7802 */ /* 0x000fe20000000f00 */
[----:B------:R-:W-:Y:S02]  /*24070*/  IMAD.MOV.U32 R146, RZ, RZ, 0x1f ;  /* 0x0000001fff927424 */ /* 0x000fe400078e00ff */
[----:B------:R-:W-:Y:S02]  /*24080*/  IMAD.MOV.U32 R93, RZ, RZ, -0x1 ;  /* 0xffffffffff5d7424 */ /* 0x000fe400078e00ff */
[----:B-----5:R-:W-:Y:S05]  /*24090*/  CALL.REL.NOINC `($__internal_90_$__cuda_sm70_shflsync_bfly_p) ;  /* 0x00000e6000007944 */ /* 0x020fea0003c00000 */
[----:B-1----:R-:W-:Y:S05]  /*240a0*/  BRA `(.L_x_39399) ;  /* 0xffffd93000007947 */ /* 0x002fea000383ffff */
.L_x_39376:
[----:B------:R-:W-:Y:S01]  /*240b0*/  MOV R145, R94 ;  /* 0x0000005e00917202 */ /* 0x000fe20000000f00 */
[----:B------:R-:W-:Y:S01]  /*240c0*/  IMAD.MOV.U32 R95, RZ, RZ, 0x2 ;  /* 0x00000002ff5f7424 */ /* 0x000fe200078e00ff */
[----:B------:R-:W-:Y:S01]  /*240d0*/  MOV R93, 0xffffffff ;  /* 0xffffffff005d7802 */ /* 0x000fe20000000f00 */
[----:B------:R-:W-:Y:S01]  /*240e0*/  IMAD.MOV.U32 R146, RZ, RZ, 0x1f ;  /* 0x0000001fff927424 */ /* 0x000fe200078e00ff */
[----:B------:R-:W-:Y:S02]  /*240f0*/  MOV R92, 0x24110 ;  /* 0x00024110005c7802 */ /* 0x000fe40000000f00 */
[----:B-----5:R-:W-:Y:S05]  /*24100*/  CALL.REL.NOINC `($__internal_90_$__cuda_sm70_shflsync_bfly_p) ;  /* 0x00000df000007944 */ /* 0x020fea0003c00000 */
[----:B-1----:R-:W-:Y:S01]  /*24110*/  FADD.FTZ R94, R94, R95 ;  /* 0x0000005f5e5e7221 */ /* 0x002fe20000010000 */
[----:B------:R-:W-:Y:S01]  /*24120*/  MOV R93, 0xffffffff ;  /* 0xffffffff005d7802 */ /* 0x000fe20000000f00 */
[----:B------:R-:W-:Y:S01]  /*24130*/  IMAD.MOV.U32 R95, RZ, RZ, 0x4 ;  /* 0x00000004ff5f7424 */ /* 0x000fe200078e00ff */
[----:B------:R-:W-:Y:S01]  /*24140*/  MOV R92, 0x24180 ;  /* 0x00024180005c7802 */ /* 0x000fe20000000f00 */
[----:B------:R-:W-:-:S02]  /*24150*/  IMAD.MOV.U32 R146, RZ, RZ, 0x1f ;  /* 0x0000001fff927424 */ /* 0x000fc400078e00ff */
[----:B------:R-:W-:Y:S02]  /*24160*/  IMAD.MOV.U32 R145, RZ, RZ, R94 ;  /* 0x000000ffff917224 */ /* 0x000fe400078e005e */
[----:B------:R-:W-:Y:S05]  /*24170*/  CALL.REL.NOINC `($__internal_90_$__cuda_sm70_shflsync_bfly_p) ;  /* 0x00000d8000007944 */ /* 0x000fea0003c00000 */
[----:B-1----:R-:W-:Y:S01]  /*24180*/  FADD.FTZ R94, R94, R95 ;  /* 0x0000005f5e5e7221 */ /* 0x002fe20000010000 */
[----:B------:R-:W-:Y:S01]  /*24190*/  HFMA2.MMA R146, -RZ, RZ, 0, 1.847743988037109375e-06 ;  /* 0x0000001fff927435 */ /* 0x000fe200000001ff */
[----:B------:R-:W-:Y:S01]  /*241a0*/  IMAD.MOV.U32 R95, RZ, RZ, 0x8 ;  /* 0x00000008ff5f7424 */ /* 0x000fe200078e00ff */
[----:B------:R-:W-:Y:S01]  /*241b0*/  MOV R92, 0x241f0 ;  /* 0x000241f0005c7802 */ /* 0x000fe20000000f00 */
[----:B------:R-:W-:Y:S02]  /*241c0*/  IMAD.MOV.U32 R93, RZ, RZ, -0x1 ;  /* 0xffffffffff5d7424 */ /* 0x000fe400078e00ff */
[----:B------:R-:W-:Y:S02]  /*241d0*/  IMAD.MOV.U32 R145, RZ, RZ, R94 ;  /* 0x000000ffff917224 */ /* 0x000fe400078e005e */
[----:B------:R-:W-:Y:S05]  /*241e0*/  CALL.REL.NOINC `($__internal_90_$__cuda_sm70_shflsync_bfly_p) ;  /* 0x00000d1000007944 */ /* 0x000fea0003c00000 */
[----:B-1----:R-:W-:Y:S01]  /*241f0*/  FADD.FTZ R94, R94, R95 ;  /* 0x0000005f5e5e7221 */ /* 0x002fe20000010000 */
[----:B------:R-:W-:Y:S01]  /*24200*/  MOV R95, 0x10 ;  /* 0x00000010005f7802 */ /* 0x000fe20000000f00 */
[----:B------:R-:W-:Y:S01]  /*24210*/  IMAD.MOV.U32 R146, RZ, RZ, 0x1f ;  /* 0x0000001fff927424 */ /* 0x000fe200078e00ff */
[----:B------:R-:W-:Y:S01]  /*24220*/  MOV R92, 0x24260 ;  /* 0x00024260005c7802 */ /* 0x000fe20000000f00 */
[----:B------:R-:W-:Y:S01]  /*24230*/  IMAD.MOV.U32 R93, RZ, RZ, -0x1 ;  /* 0xffffffffff5d7424 */ /* 0x000fe200078e00ff */
[----:B------:R-:W-:-:S02]  /*24240*/  MOV R145, R94 ;  /* 0x0000005e00917202 */ /* 0x000fc40000000f00 */
[----:B------:R-:W-:Y:S05]  /*24250*/  CALL.REL.NOINC `($__internal_90_$__cuda_sm70_shflsync_bfly_p) ;  /* 0x00000ca000007944 */ /* 0x000fea0003c00000 */
        /* <DEDUP_REMOVED lines=176> */
[----:B------:R-:W-:Y:S05]  /*24d60*/  CALL.REL.NOINC `($__internal_90_$__cuda_sm70_shflsync_bfly_p) ;  /* 0x0000019000007944 */ /* 0x000fea0003c00000 */
[----:B-1----:R-:W-:Y:S01]  /*24d70*/  FADD.FTZ R145, R145, R95 ;  /* 0x0000005f91917221 */ /* 0x002fe20000010000 */
[----:B------:R-:W-:Y:S01]  /*24d80*/  MOV R93, 0xffffffff ;  /* 0xffffffff005d7802 */ /* 0x000fe20000000f00 */
[----:B------:R-:W-:Y:S01]  /*24d90*/  IMAD.MOV.U32 R95, RZ, RZ, 0x2 ;  /* 0x00000002ff5f7424 */ /* 0x000fe200078e00ff */
[----:B------:R-:W-:Y:S01]  /*24da0*/  MOV R92, 0x24dd0 ;  /* 0x00024dd0005c7802 */ /* 0x000fe20000000f00 */
[----:B------:R-:W-:Y:S02]  /*24db0*/  IMAD.MOV.U32 R146, RZ, RZ, 0x1f ;  /* 0x0000001fff927424 */ /* 0x000fe400078e00ff */
[----:B------:R-:W-:Y:S05]  /*24dc0*/  CALL.REL.NOINC `($__internal_90_$__cuda_sm70_shflsync_bfly_p) ;  /* 0x0000013000007944 */ /* 0x000fea0003c00000 */
[----:B-1----:R-:W-:Y:S01]  /*24dd0*/  FADD.FTZ R145, R145, R95 ;  /* 0x0000005f91917221 */ /* 0x002fe20000010000 */
[----:B------:R-:W-:Y:S01]  /*24de0*/  MOV R93, 0xffffffff ;  /* 0xffffffff005d7802 */ /* 0x000fe20000000f00 */
[----:B------:R-:W-:Y:S01]  /*24df0*/  IMAD.MOV.U32 R95, RZ, RZ, 0x4 ;  /* 0x00000004ff5f7424 */ /* 0x000fe200078e00ff */
[----:B------:R-:W-:Y:S01]  /*24e00*/  MOV R92, 0x24e30 ;  /* 0x00024e30005c7802 */ /* 0x000fe20000000f00 */
[----:B------:R-:W-:-:S02]  /*24e10*/  IMAD.MOV.U32 R146, RZ, RZ, 0x1f ;  /* 0x0000001fff927424 */ /* 0x000fc400078e00ff */
        /* <DEDUP_REMOVED lines=13> */
[----:B-1----:R-:W-:Y:S05]  /*24ef0*/  BRA `(.L_x_39400) ;  /* 0xffffd6c000007947 */ /* 0x002fea000383ffff */
        .weak           $__internal_90_$__cuda_sm70_shflsync_bfly_p
        .type           $__internal_90_$__cuda_sm70_shflsync_bfly_p,@function
        .size           $__internal_90_$__cuda_sm70_shflsync_bfly_p,(.L_x_71090 - $__internal_90_$__cuda_sm70_shflsync_bfly_p)
$__internal_90_$__cuda_sm70_shflsync_bfly_p:
[----:B------:R-:W-:Y:S04]  /*24f00*/  WARPSYNC R93 ;  /* 0x0000005d00007348 */ /* 0x000fe80003800000 */
[----:B------:R0:W1:Y:S02]  /*24f10*/  SHFL.BFLY PT, R95, R145, R95, R146 ;  /* 0x0c00005f915f7389 */ /* 0x00006400000e0092 */
[----:B0-----:R-:W-:-:S04]  /*24f20*/  IMAD.MOV.U32 R93, RZ, RZ, 0x0 ;  /* 0x00000000ff5d7424 */ /* 0x001fc800078e00ff */
[----:B------:R-:W-:Y:S05]  /*24f30*/  RET.REL.NODEC R92 `(_ZN10layer_norm13ln_fwd_kernelINS_13Kernel_traitsIf6__halfS2_S2_fjLj2560ELj1ELj4ELj1ELj16ENS_18Kernel_traits_baseILj2560EfS2_S2_S2_fjLj128EEEEELb1ELb0ELb1ELb0EEEvNS_9FwdParamsE) ;  /* 0xfffdb0c05c007950 */ /* 0x000fea0003c3ffff */
.L_x_39401:
        /* <DEDUP_REMOVED lines=12> */
.L_x_71090:


//--------------------- .text._ZN10layer_norm13ln_fwd_kernelINS_13Kernel_traitsIf6__halfS2_S2_fjLj2560ELj1ELj4ELj1ELj16ENS_18Kernel_traits_baseILj2560EfS2_S2_S2_fjLj128EEEEELb1ELb0ELb1ELb1EEEvNS_9FwdParamsE --------------------------
	.section	.text._ZN10layer_norm13ln_fwd_kernelINS_13Kernel_traitsIf6__halfS2_S2_fjLj2560ELj1ELj4ELj1ELj16ENS_18Kernel_traits_baseILj2560EfS2_S2_S2_fjLj128EEEEELb1ELb0ELb1ELb1EEEvNS_9FwdParamsE,"ax",@progbits
	.sectioninfo	@"SHI_REGISTERS=255"
	.align	128
        .global         _ZN10layer_norm13ln_fwd_kernelINS_13Kernel_traitsIf6__halfS2_S2_fjLj2560ELj1ELj4ELj1ELj16ENS_18Kernel_traits_baseILj2560EfS2_S2_S2_fjLj128EEEEELb1ELb0ELb1ELb1EEEvNS_9FwdParamsE
        .type           _ZN10layer_norm13ln_fwd_kernelINS_13Kernel_traitsIf6__halfS2_S2_fjLj2560ELj1ELj4ELj1ELj16ENS_18Kernel_traits_baseILj2560EfS2_S2_S2_fjLj128EEEEELb1ELb0ELb1ELb1EEEvNS_9FwdParamsE,@function
        .size           _ZN10layer_norm13ln_fwd_kernelINS_13Kernel_traitsIf6__halfS2_S2_fjLj2560ELj1ELj4ELj1ELj16ENS_18Kernel_traits_baseILj2560EfS2_S2_S2_fjLj128EEEEELb1ELb0ELb1ELb1EEEvNS_9FwdParamsE,(.L_x_71091 - _ZN10layer_norm13ln_fwd_kernelINS_13Kernel_traitsIf6__halfS2_S2_fjLj2560ELj1ELj4ELj1ELj16ENS_18Kernel_traits_baseILj2560EfS2_S2_S2_fjLj128EEEEELb1ELb0ELb1ELb1EEEvNS_9FwdParamsE)
        .other          _ZN10layer_norm13ln_fwd_kernelINS_13Kernel_traitsIf6__halfS2_S2_fjLj2560ELj1ELj4ELj1ELj16ENS_18Kernel_traits_baseILj2560EfS2_S2_S2_fjLj128EEEEELb1ELb0ELb1ELb1EEEvNS_9FwdParamsE,@"STO_CUDA_ENTRY STV_DEFAULT"
_ZN10layer_norm13ln_fwd_kernelINS_13Kernel_traitsIf6__halfS2_S2_fjLj2560ELj1ELj4ELj1ELj16ENS_18Kernel_traits_baseILj2560EfS2_S2_S2_fjLj128EEEEELb1ELb0ELb1ELb1EEEvNS_9FwdParamsE:
.text._ZN10layer_norm13ln_fwd_kernelINS_13Kernel_traitsIf6__halfS2_S2_fjLj2560ELj1ELj4ELj1ELj16ENS_18Kernel_traits_baseILj2560EfS2_S2_S2_fjLj128EEEEELb1ELb0ELb1ELb1EEEvNS_9FwdParamsE:
        /* <DEDUP_REMOVED lines=161> */
[----:B------:R-:W-:Y:S01]  /*0a10*/  BSSY B0, `(.L_x_39402) ;  /* 0x000220e000007945 */ /* 0x000fe20003800000 */
[----:B------:R-:W-:Y:S01]  /*0a20*/  LOP3.LUT R163, R2, UR25, R163, 0x96, !PT ;  /* 0x0000001902a37c12 */ /* 0x000fe2000f8e96a3 */
        /* <DEDUP_REMOVED lines=33> */
.L_x_40228:
[----:B0-----:R-:W-:-:S04]  /*0c40*/  IMAD.MOV.U32 R17, RZ, RZ, 0x4 ;  /* 0x00000004ff117424 */ /* 0x001fc800078e00ff */
[----:B------:R-:W-:-:S05]  /*0c50*/  IMAD.WIDE R12, R0, R17, c[0x0][0x1d0] ;  /* 0x00007400000c7625 */ /* 0x000fca00078e0211 */
[----:B------:R0:W2:Y:S01]  /*0c60*/  LDG.E R18, [R12.64] ;  /* 0x000000060c127981 */ /* 0x0000a2000c1e1900 */
[----:B------:R-:W-:Y:S01]  /*0c70*/  ISETP.NE.U32.AND P0, PT, RZ, c[0x0][0x180], PT ;  /* 0x00006000ff007a0c */ /* 0x000fe20003f05070 */
[C---:B------:R-:W-:Y:S01]  /*0c80*/  IMAD R11, R0.reuse, c[0x0][0x168], RZ ;  /* 0x00005a00000b7a24 */ /* 0x040fe200078e02ff */
[----:B------:R-:W-:Y:S01]  /*0c90*/  HFMA2.MMA R157, -RZ, RZ, 0, 0 ;  /* 0x00000000ff9d7435 */ /* 0x000fe200000001ff */
[----:B------:R-:W1:Y:S01]  /*0ca0*/  S2R R19, SR_TID.X ;  /* 0x0000000000137919 */ /* 0x000e620000002100 */
        /* <DEDUP_REMOVED lines=12> */
[-C--:B------:R-:W-:Y:S01]  /*0d70*/  LEA.HI.SX32 R156, R14, R11.reuse, 0x1d ;  /* 0x0000000b0e9c7211 */ /* 0x080fe200078feaff */
[----:B------:R-:W-:Y:S01]  /*0d80*/  @P1 IMAD.MOV.U32 R14, RZ, RZ, 0x10 ;  /* 0x00000010ff0e1424 */ /* 0x000fe200078e00ff */
[----:B------:R-:W-:-:S03]  /*0d90*/  @P1 LEA.HI.SX32 R157, R16, R11, 0x1d ;  /* 0x0000000b109d1211 */ /* 0x000fc600078feaff */
        /* <DEDUP_REMOVED lines=14> */
.L_x_39404:
        /* <DEDUP_REMOVED lines=12> */
.L_x_39407:
[----:B------:R-:W-:Y:S02]  /*0f40*/  MOV R6, R170 ;  /* 0x000000aa00067202 */ /* 0x000fe40000000f00 */
.L_x_39408:
[----:B------:R-:W-:Y:S05]  /*0f50*/  BSYNC B2 ;  /* 0x0000000000027941 */ /* 0x000fea0003800000 */
.L_x_39406:
        /* <DEDUP_REMOVED lines=16> */
.L_x_39412:
[----:B------:R-:W-:Y:S05]  /*1060*/  BSYNC B3 ;  /* 0x0000000000037941 */ /* 0x000fea0003800000 */
.L_x_39411:
        /* <DEDUP_REMOVED lines=42> */
.L_x_39410:
[----:B------:R-:W-:Y:S05]  /*1310*/  BSYNC B2 ;  /* 0x0000000000027941 */ /* 0x000fea0003800000 */
.L_x_39409:
        /* <DEDUP_REMOVED lines=12> */
.L_x_39405:
[----:B------:R-:W-:Y:S05]  /*13e0*/  BSYNC B1 ;  /* 0x0000000000017941 */ /* 0x000fea0003800000 */
.L_x_39403:
        /* <DEDUP_REMOVED lines=8> */
.L_x_39414:
        /* <DEDUP_REMOVED lines=12> */
.L_x_39417:
[----:B------:R-:W-:Y:S02]  /*1530*/  MOV R7, R170 ;  /* 0x000000aa00077202 */ /* 0x000fe40000000f00 */
.L_x_39418:
[----:B------:R-:W-:Y:S05]  /*1540*/  BSYNC B2 ;  /* 0x0000000000027941 */ /* 0x000fea0003800000 */
.L_x_39416:
        /* <DEDUP_REMOVED lines=16> */
.L_x_39422:
[----:B------:R-:W-:Y:S05]  /*1650*/  BSYNC B3 ;  /* 0x0000000000037941 */ /* 0x000fea0003800000 */
.L_x_39421:
        /* <DEDUP_REMOVED lines=42> */
.L_x_39420:
[----:B------:R-:W-:Y:S05]  /*1900*/  BSYNC B2 ;  /* 0x0000000000027941 */ /* 0x000fea0003800000 */
.L_x_39419:
        /* <DEDUP_REMOVED lines=12> */
.L_x_39415:
[----:B------:R-:W-:Y:S05]  /*19d0*/  BSYNC B1 ;  /* 0x0000000000017941 */ /* 0x000fea0003800000 */
.L_x_39413:
        /* <DEDUP_REMOVED lines=8> */
.L_x_39424:
        /* <DEDUP_REMOVED lines=12> */
.L_x_39427:
[----:B------:R-:W-:Y:S02]  /*1b20*/  MOV R8, R170 ;  /* 0x000000aa00087202 */ /* 0x000fe40000000f00 */
.L_x_39428:
[----:B------:R-:W-:Y:S05]  /*1b30*/  BSYNC B2 ;  /* 0x0000000000027941 */ /* 0x000fea0003800000 */
.L_x_39426:
        /* <DEDUP_REMOVED lines=16> */
.L_x_39432:
[----:B------:R-:W-:Y:S05]  /*1c40*/  BSYNC B3 ;  /* 0x0000000000037941 */ /* 0x000fea0003800000 */
.L_x_39431:
        /* <DEDUP_REMOVED lines=42> */
.L_x_39430:
[----:B------:R-:W-:Y:S05]  /*1ef0*/  BSYNC B2 ;  /* 0x0000000000027941 */ /* 0x000fea0003800000 */
.L_x_39429:
        /* <DEDUP_REMOVED lines=12> */
.L_x_39425:
[----:B------:R-:W-:Y:S05]  /*1fc0*/  BSYNC B1 ;  /* 0x0000000000017941 */ /* 0x000fea0003800000 */
.L_x_39423:
        /* <DEDUP_REMOVED lines=8> */
.L_x_39434:
        /* <DEDUP_REMOVED lines=12> */
.L_x_39437:
[----:B------:R-:W-:Y:S02]  /*2110*/  MOV R9, R170 ;  /* 0x000000aa00097202 */ /* 0x000fe40000000f00 */
.L_x_39438:
[----:B------:R-:W-:Y:S05]  /*2120*/  BSYNC B2 ;  /* 0x0000000000027941 */ /* 0x000fea0003800000 */
.L_x_39436:
        /* <DEDUP_REMOVED lines=16> */
.L_x_39442:
[----:B------:R-:W-:Y:S05]  /*2230*/  BSYNC B3 ;  /* 0x0000000000037941 */ /* 0x000fea0003800000 */
.L_x_39441:
        /* <DEDUP_REMOVED lines=42> */
.L_x_39440:
[----:B------:R-:W-:Y:S05]  /*24e0*/  BSYNC B2 ;  /* 0x0000000000027941 */ /* 0x000fea0003800000 */
.L_x_39439:
        /* <DEDUP_REMOVED lines=12> */
.L_x_39435:
[----:B------:R-:W-:Y:S05]  /*25b0*/  BSYNC B1 ;  /* 0x0000000000017941 */ /* 0x000fea0003800000 */
.L_x_39433:
        /* <DEDUP_REMOVED lines=8> */
.L_x_39444:
        /* <DEDUP_REMOVED lines=12> */
.L_x_39447:
[----:B------:R-:W-:Y:S02]  /*2700*/  MOV R10, R170 ;  /* 0x000000aa000a7202 */ /* 0x000fe40000000f00 */
.L_x_39448:
[----:B------:R-:W-:Y:S05]  /*2710*/  BSYNC B2 ;  /* 0x0000000000027941 */ /* 0x000fea0003800000 */
.L_x_39446:
        /* <DEDUP_REMOVED lines=16> */
.L_x_39452:
[----:B------:R-:W-:Y:S05]  /*2820*/  BSYNC B3 ;  /* 0x0000000000037941 */ /* 0x000fea0003800000 */
.L_x_39451:
        /* <DEDUP_REMOVED lines=42> */
.L_x_39450:
[----:B------:R-:W-:Y:S05]  /*2ad0*/  BSYNC B2 ;  /* 0x0000000000027941 */ /* 0x000fea0003800000 */
.L_x_39449:
        /* <DEDUP_REMOVED lines=12> */
.L_x_39445:
[----:B------:R-:W-:Y:S05]  /*2ba0*/  BSYNC B1 ;  /* 0x0000000000017941 */ /* 0x000fea0003800000 */
.L_x_39443:
        /* <DEDUP_REMOVED lines=8> */
.L_x_39454:
        /* <DEDUP_REMOVED lines=12> */
.L_x_39457:
[----:B------:R-:W-:Y:S02]  /*2cf0*/  MOV R11, R170 ;  /* 0x000000aa000b7202 */ /* 0x000fe40000000f00 */
.L_x_39458:
[----:B------:R-:W-:Y:S05]  /*2d00*/  BSYNC B2 ;  /* 0x0000000000027941 */ /* 0x000fea0003800000 */
.L_x_39456:
        /* <DEDUP_REMOVED lines=16> */
.L_x_39462:
[----:B------:R-:W-:Y:S05]  /*2e10*/  BSYNC B3 ;  /* 0x0000000000037941 */ /* 0x000fea0003800000 */
.L_x_39461:
        /* <DEDUP_REMOVED lines=42> */
.L_x_39460:
[----:B------:R-:W-:Y:S05]  /*30c0*/  BSYNC B2 ;  /* 0x0000000000027941 */ /* 0x000fea0003800000 */
.L_x_39459:
        /* <DEDUP_REMOVED lines=11> */
.L_x_39455:
[----:B------:R-:W-:Y:S05]  /*3180*/  BSYNC B1 ;  /* 0x0000000000017941 */ /* 0x000fea0003800000 */
.L_x_39453:
        /* <DEDUP_REMOVED lines=8> */
.L_x_39464:
        /* <DEDUP_REMOVED lines=12> */
.L_x_39467:
[----:B------:R-:W-:Y:S02]  /*32d0*/  MOV R11, R170 ;  /* 0x000000aa000b7202 */ /* 0x000fe40000000f00 */
.L_x_39468:
[----:B------:R-:W-:Y:S05]  /*32e0*/  BSYNC B2 ;  /* 0x0000000000027941 */ /* 0x000fea0003800000 */
.L_x_39466:
        /* <DEDUP_REMOVED lines=16> */
.L_x_39472:
[----:B------:R-:W-:Y:S05]  /*33f0*/  BSYNC B3 ;  /* 0x0000000000037941 */ /* 0x000fea0003800000 */
.L_x_39471:
        /* <DEDUP_REMOVED lines=42> */
.L_x_39470:
[----:B------:R-:W-:Y:S05]  /*36a0*/  BSYNC B2 ;  /* 0x0000000000027941 */ /* 0x000fea0003800000 */
.L_x_39469:
        /* <DEDUP_REMOVED lines=10> */
[----:B------:R-:W-:Y:S02]  /*3750*/  @P0 FADD.FTZ R128, R128, R15 ;  /* 0x0000000f80800221 */ /* 0x000fe40000010000 */
.L_x_39465:
[----:B------:R-:W-:Y:S05]  /*3760*/  BSYNC B1 ;  /* 0x0000000000017941 */ /* 0x000fea0003800000 */
.L_x_39463:
        /* <DEDUP_REMOVED lines=8> */
.L_x_39474:
        /* <DEDUP_REMOVED lines=12> */
.L_x_39477:
[----:B------:R-:W-:Y:S02]  /*38b0*/  MOV R11, R170 ;  /* 0x000000aa000b7202 */ /* 0x000fe40000000f00 */
.L_x_39478:
[----:B------:R-:W-:Y:S05]  /*38c0*/  BSYNC B2 ;  /* 0x0000000000027941 */ /* 0x000fea0003800000 */
.L_x_39476:
        /* <DEDUP_REMOVED lines=16> */
.L_x_39482:
[----:B------:R-:W-:Y:S05]  /*39d0*/  BSYNC B3 ;  /* 0x0000000000037941 */ /* 0x000fea0003800000 */
.L_x_39481:
        /* <DEDUP_REMOVED lines=42> */
.L_x_39480:
[----:B------:R-:W-:Y:S05]  /*3c80*/  BSYNC B2 ;  /* 0x0000000000027941 */ /* 0x000fea0003800000 */
.L_x_39479:
        /* <DEDUP_REMOVED lines=11> */
.L_x_39475:
[----:B------:R-:W-:Y:S05]  /*3d40*/  BSYNC B1 ;  /* 0x0000000000017941 */ /* 0x000fea0003800000 */
.L_x_39473:
[----:B------:R-:W-:Y:S01]  /*3d50*/  HFMA2.MMA R161, -RZ, RZ, 0, 9.5367431640625e-07 ;  /* 0x00000010ffa17435 */ /* 0x000fe200000001ff */
[----:B------:R-:W-:Y:S01]  /*3d60*/  F2FP.PACK_AB R15, R129, R128 ;  /* 0x00000080810f723e */ /* 0x000fe200000000ff */
[----:B------:R-:W-:Y:S01]  /*3d70*/  BSSY B1, `(.L_x_39483) ;  /* 0x000001f000017945 */ /* 0x000fe20003800000 */
[----:B------:R-:W-:Y:S02]  /*3d80*/  F2FP.PACK_AB R14, R127, R126 ;  /* 0x0000007e7f0e723e */ /* 0x000fe400000000ff */
[----:B------:R-:W-:Y:S02]  /*3d90*/  F2FP.PACK_AB R13, R125, R124 ;  /* 0x0000007c7d0d723e */ /* 0x000fe400000000ff */
[----:B------:R-:W-:Y:S02]  /*3da0*/  F2FP.PACK_AB R12, R123, R122 ;  /* 0x0000007a7b0c723e */ /* 0x000fe400000000ff */
        /* <DEDUP_REMOVED lines=27> */
.L_x_39484:
[----:B------:R-:W-:Y:S05]  /*3f60*/  BSYNC B1 ;  /* 0x0000000000017941 */ /* 0x000fea0003800000 */
.L_x_39483:
        /* <DEDUP_REMOVED lines=10> */
.L_x_39486:
        /* <DEDUP_REMOVED lines=12> */
.L_x_39489:
[----:B------:R-:W-:Y:S02]  /*40d0*/  MOV R6, R170 ;  /* 0x000000aa00067202 */ /* 0x000fe40000000f00 */
.L_x_39490:
[----:B------:R-:W-:Y:S05]  /*40e0*/  BSYNC B2 ;  /* 0x0000000000027941 */ /* 0x000fea0003800000 */
.L_x_39488:
        /* <DEDUP_REMOVED lines=16> */
.L_x_39494:
[----:B------:R-:W-:Y:S05]  /*41f0*/  BSYNC B3 ;  /* 0x0000000000037941 */ /* 0x000fea0003800000 */
.L_x_39493:
        /* <DEDUP_REMOVED lines=42> */
.L_x_39492:
[----:B------:R-:W-:Y:S05]  /*44a0*/  BSYNC B2 ;  /* 0x0000000000027941 */ /* 0x000fea0003800000 */
.L_x_39491:
        /* <DEDUP_REMOVED lines=12> */
.L_x_39487:
[----:B------:R-:W-:Y:S05]  /*4570*/  BSYNC B1 ;  /* 0x0000000000017941 */ /* 0x000fea0003800000 */
.L_x_39485:
        /* <DEDUP_REMOVED lines=8> */
.L_x_39496:
        /* <DEDUP_REMOVED lines=12> */
.L_x_39499:
[----:B------:R-:W-:Y:S02]  /*46c0*/  MOV R7, R170 ;  /* 0x000000aa00077202 */ /* 0x000fe40000000f00 */
.L_x_39500:
[----:B------:R-:W-:Y:S05]  /*46d0*/  BSYNC B2 ;  /* 0x0000000000027941 */ /* 0x000fea0003800000 */
.L_x_39498:
        /* <DEDUP_REMOVED lines=16> */
.L_x_39504:
[----:B------:R-:W-:Y:S05]  /*47e0*/  BSYNC B3 ;  /* 0x0000000000037941 */ /* 0x000fea0003800000 */
.L_x_39503:
        /* <DEDUP_REMOVED lines=42> */
.L_x_39502:
[----:B------:R-:W-:Y:S05]  /*4a90*/  BSYNC B2 ;  /* 0x0000000000027941 */ /* 0x000fea0003800000 */
.L_x_39501:
        /* <DEDUP_REMOVED lines=12> */
.L_x_39497:
[----:B------:R-:W-:Y:S05]  /*4b60*/  BSYNC B1 ;  /* 0x0000000000017941 */ /* 0x000fea0003800000 */
.L_x_39495:
        /* <DEDUP_REMOVED lines=8> */
.L_x_39506:
        /* <DEDUP_REMOVED lines=12> */
.L_x_39509:
[----:B------:R-:W-:Y:S02]  /*4cb0*/  MOV R8, R170 ;  /* 0x000000aa00087202 */ /* 0x000fe40000000f00 */
.L_x_39510:
[----:B------:R-:W-:Y:S05]  /*4cc0*/  BSYNC B2 ;  /* 0x0000000000027941 */ /* 0x000fea0003800000 */
.L_x_39508:
        /* <DEDUP_REMOVED lines=16> */
.L_x_39514:
[----:B------:R-:W-:Y:S05]  /*4dd0*/  BSYNC B3 ;  /* 0x0000000000037941 */ /* 0x000fea0003800000 */
.L_x_39513:
        /* <DEDUP_REMOVED lines=42> */
.L_x_39512:
[----:B------:R-:W-:Y:S05]  /*5080*/  BSYNC B2 ;  /* 0x0000000000027941 */ /* 0x000fea0003800000 */
.L_x_39511:
        /* <DEDUP_REMOVED lines=12> */
.L_x_39507:
[----:B------:R-:W-:Y:S05]  /*5150*/  BSYNC B1 ;  /* 0x0000000000017941 */ /* 0x000fea0003800000 */
.L_x_39505:
        /* <DEDUP_REMOVED lines=8> */
.L_x_39516:
        /* <DEDUP_REMOVED lines=12> */
.L_x_39519:
[----:B------:R-:W-:Y:S02]  /*52a0*/  MOV R9, R170 ;  /* 0x000000aa00097202 */ /* 0x000fe40000000f00 */
.L_x_39520:
[----:B------:R-:W-:Y:S05]  /*52b0*/  BSYNC B2 ;  /* 0x0000000000027941 */ /* 0x000fea0003800000 */
.L_x_39518:
        /* <DEDUP_REMOVED lines=16> */
.L_x_39524:
[----:B------:R-:W-:Y:S05]  /*53c0*/  BSYNC B3 ;  /* 0x0000000000037941 */ /* 0x000fea0003800000 */
.L_x_39523:
        /* <DEDUP_REMOVED lines=42> */
.L_x_39522:
[----:B------:R-:W-:Y:S05]  /*5670*/  BSYNC B2 ;  /* 0x0000000000027941 */ /* 0x000fea0003800000 */
.L_x_39521:
        /* <DEDUP_REMOVED lines=12> */
.L_x_39517:
[----:B------:R-:W-:Y:S05]  /*5740*/  BSYNC B1 ;  /* 0x0000000000017941 */ /* 0x000fea0003800000 */
.L_x_39515:
        /* <DEDUP_REMOVED lines=8> */
.L_x_39526:
        /* <DEDUP_REMOVED lines=12> */
.L_x_39529:
[----:B------:R-:W-:Y:S02]  /*5890*/  MOV R10, R170 ;  /* 0x000000aa000a7202 */ /* 0x000fe40000000f00 */
.L_x_39530:
[----:B------:R-:W-:Y:S05]  /*58a0*/  BSYNC B2 ;  /* 0x0000000000027941 */ /* 0x000fea0003800000 */
.L_x_39528:
        /* <DEDUP_REMOVED lines=16> */
.L_x_39534:
[----:B------:R-:W-:Y:S05]  /*59b0*/  BSYNC B3 ;  /* 0x0000000000037941 */ /* 0x000fea0003800000 */
.L_x_39533:
        /* <DEDUP_REMOVED lines=42> */
.L_x_39532:
[----:B------:R-:W-:Y:S05]  /*5c60*/  BSYNC B2 ;  /* 0x0000000000027941 */ /* 0x000fea0003800000 */
.L_x_39531:
        /* <DEDUP_REMOVED lines=12> */
.L_x_39527:
[----:B------:R-:W-:Y:S05]  /*5d30*/  BSYNC B1 ;  /* 0x0000000000017941 */ /* 0x000fea0003800000 */
.L_x_39525:
        /* <DEDUP_REMOVED lines=8> */
.L_x_39536:
        /* <DEDUP_REMOVED lines=12> */
.L_x_39539:
[----:B------:R-:W-:Y:S02]  /*5e80*/  MOV R18, R170 ;  /* 0x000000aa00127202 */ /* 0x000fe40000000f00 */
.L_x_39540:
[----:B------:R-:W-:Y:S05]  /*5e90*/  BSYNC B2 ;  /* 0x0000000000027941 */ /* 0x000fea0003800000 */
.L_x_39538:
        /* <DEDUP_REMOVED lines=16> */
.L_x_39544:
[----:B------:R-:W-:Y:S05]  /*5fa0*/  BSYNC B3 ;  /* 0x0000000000037941 */ /* 0x000fea0003800000 */
.L_x_39543:
        /* <DEDUP_REMOVED lines=42> */
.L_x_39542:
[----:B------:R-:W-:Y:S05]  /*6250*/  BSYNC B2 ;  /* 0x0000000000027941 */ /* 0x000fea0003800000 */
.L_x_39541:
        /* <DEDUP_REMOVED lines=11> */
.L_x_39537:
[----:B------:R-:W-:Y:S05]  /*6310*/  BSYNC B1 ;  /* 0x0000000000017941 */ /* 0x000fea0003800000 */
.L_x_39535:
        /* <DEDUP_REMOVED lines=8> */
.L_x_39546:
[C---:B------:R-:W-:Y:S01]  /*63a0*/  ISETP.NE.AND P3, PT, R13.reuse, 0x1, PT ;  /* 0x000000010d00780c */ /* 0x040fe20003f65270 */
[----:B------:R-:W-:Y:S01]  /*63b0*/  BSSY B2, `(.L_x_39548) ;  /* 0x000000c000027945 */ /* 0x000fe20003800000 */
[----:B------:R-:W-:-:S11]  /*63c0*/  IADD3 R12, R13, 0x1, RZ ;  /* 0x000000010d0c7810 */ /* 0x000fd60007ffe0ff */
[----:B------:R-:W-:Y:S05]  /*63d0*/  @!P3 BRA `(.L_x_39549) ;  /* 0x000000800000b947 */ /* 0x000fea0003800000 */
[----:B------:R-:W-:Y:S02]  /*63e0*/  ISETP.NE.AND P3, PT, R13, 0x2, PT ;  /* 0x000000020d00780c */ /* 0x000fe40003f65270 */
[----:B-1----:R-:W-:-:S11]  /*63f0*/  MOV R16, R162 ;  /* 0x000000a200107202 */ /* 0x002fd60000000f00 */
[----:B------:R-:W-:Y:S05]  /*6400*/  @!P3 BRA `(.L_x_39550) ;  /* 0x000000600000b947 */ /* 0x000fea0003800000 */
[----:B------:R-:W-:Y:S01]  /*6410*/  ISETP.NE.AND P3, PT, R13, 0x3, PT ;  /* 0x000000030d00780c */ /* 0x000fe20003f65270 */
[----:B------:R-:W-:-:S12]  /*6420*/  IMAD.MOV.U32 R16, RZ, RZ, R163 ;  /* 0x000000ffff107224 */ /* 0x000fd800078e00a3 */
[----:B------:R-:W-:Y:S05]  /*6430*/  @P3 BRA `(.L_x_39550) ;  /* 0x0000003000003947 */ /* 0x000fea0003800000 */
[----:B------:R-:W-:Y:S01]  /*6440*/  IMAD.MOV.U32 R16, RZ, RZ, R168 ;  /* 0x000000ffff107224 */ /* 0x000fe200078e00a8 */
[----:B------:R-:W-:Y:S05]  /*6450*/  BRA `(.L_x_39550) ;  /* 0x0000001000007947 */ /* 0x000fea0003800000 */
.L_x_39549:
[----:B-1----:R-:W-:Y:S02]  /*6460*/  MOV R16, R170 ;  /* 0x000000aa00107202 */ /* 0x002fe40000000f00 */
.L_x_39550:
[----:B------:R-:W-:Y:S05]  /*6470*/  BSYNC B2 ;  /* 0x0000000000027941 */ /* 0x000fea0003800000 */
.L_x_39548:
        /* <DEDUP_REMOVED lines=16> */
.L_x_39554:
[----:B------:R-:W-:Y:S05]  /*6580*/  BSYNC B3 ;  /* 0x0000000000037941 */ /* 0x000fea0003800000 */
.L_x_39553:
        /* <DEDUP_REMOVED lines=42> */
.L_x_39552:
[----:B------:R-:W-:Y:S05]  /*6830*/  BSYNC B2 ;  /* 0x0000000000027941 */ /* 0x000fea0003800000 */
.L_x_39551:
        /* <DEDUP_REMOVED lines=11> */
.L_x_39547:
[----:B------:R-:W-:Y:S05]  /*68f0*/  BSYNC B1 ;  /* 0x0000000000017941 */ /* 0x000fea0003800000 */
.L_x_39545:
        /* <DEDUP_REMOVED lines=8> */
.L_x_39556:
        /* <DEDUP_REMOVED lines=12> */
.L_x_39559:
[----:B-1----:R-:W-:Y:S02]  /*6a40*/  MOV R20, R170 ;  /* 0x000000aa00147202 */ /* 0x002fe40000000f00 */
.L_x_39560:
[----:B------:R-:W-:Y:S05]  /*6a50*/  BSYNC B2 ;  /* 0x0000000000027941 */ /* 0x000fea0003800000 */
.L_x_39558:
        /* <DEDUP_REMOVED lines=16> */
.L_x_39564:
[----:B------:R-:W-:Y:S05]  /*6b60*/  BSYNC B3 ;  /* 0x0000000000037941 */ /* 0x000fea0003800000 */
.L_x_39563:
        /* <DEDUP_REMOVED lines=42> */
.L_x_39562:
[----:B------:R-:W-:Y:S05]  /*6e10*/  BSYNC B2 ;  /* 0x0000000000027941 */ /* 0x000fea0003800000 */
.L_x_39561:
        /* <DEDUP_REMOVED lines=11> */
.L_x_39557:
[----:B------:R-:W-:Y:S05]  /*6ed0*/  BSYNC B1 ;  /* 0x0000000000017941 */ /* 0x000fea0003800000 */
.L_x_39555:
[-C--:B------:R-:W-:Y:S01]  /*6ee0*/  IMAD.WIDE.U32 R22, R22, R161.reuse, c[0x0][0x188] ;  /* 0x0000620016167625 */ /* 0x080fe200078e00a1 */
        /* <DEDUP_REMOVED lines=31> */
.L_x_39566:
[----:B------:R-:W-:Y:S05]  /*70e0*/  BSYNC B1 ;  /* 0x0000000000017941 */ /* 0x000fea0003800000 */
.L_x_39565:
        /* <DEDUP_REMOVED lines=10> */
.L_x_39568:
        /* <DEDUP_REMOVED lines=12> */
.L_x_39571:
[----:B------:R-:W-:Y:S02]  /*7250*/  IMAD.MOV.U32 R6, RZ, RZ, R170 ;  /* 0x000000ffff067224 */ /* 0x000fe400078e00aa */
.L_x_39572:
[----:B------:R-:W-:Y:S05]  /*7260*/  BSYNC B2 ;  /* 0x0000000000027941 */ /* 0x000fea0003800000 */
.L_x_39570:
        /* <DEDUP_REMOVED lines=16> */
.L_x_39576:
[----:B------:R-:W-:Y:S05]  /*7370*/  BSYNC B3 ;  /* 0x0000000000037941 */ /* 0x000fea0003800000 */
.L_x_39575:
        /* <DEDUP_REMOVED lines=42> */
.L_x_39574:
[----:B------:R-:W-:Y:S05]  /*7620*/  BSYNC B2 ;  /* 0x0000000000027941 */ /* 0x000fea0003800000 */
.L_x_39573:
        /* <DEDUP_REMOVED lines=12> */
.L_x_39569:
[----:B------:R-:W-:Y:S05]  /*76f0*/  BSYNC B1 ;  /* 0x0000000000017941 */ /* 0x000fea0003800000 */
.L_x_39567:
        /* <DEDUP_REMOVED lines=8> */
.L_x_39578:
        /* <DEDUP_REMOVED lines=12> */
.L_x_39581:
[----:B------:R-:W-:Y:S02]  /*7840*/  IMAD.MOV.U32 R7, RZ, RZ, R170 ;  /* 0x000000ffff077224 */ /* 0x000fe400078e00aa */
.L_x_39582:
[----:B------:R-:W-:Y:S05]  /*7850*/  BSYNC B2 ;  /* 0x0000000000027941 */ /* 0x000fea0003800000 */
.L_x_39580:
        /* <DEDUP_REMOVED lines=16> */
.L_x_39586:
[----:B------:R-:W-:Y:S05]  /*7960*/  BSYNC B3 ;  /* 0x0000000000037941 */ /* 0x000fea0003800000 */
.L_x_39585:
        /* <DEDUP_REMOVED lines=42> */
.L_x_39584:
[----:B------:R-:W-:Y:S05]  /*7c10*/  BSYNC B2 ;  /* 0x0000000000027941 */ /* 0x000fea0003800000 */
.L_x_39583:
        /* <DEDUP_REMOVED lines=12> */
.L_x_39579:
[----:B------:R-:W-:Y:S05]  /*7ce0*/  BSYNC B1 ;  /* 0x0000000000017941 */ /* 0x000fea0003800000 */
.L_x_39577:
        /* <DEDUP_REMOVED lines=8> */
.L_x_39588:
        /* <DEDUP_REMOVED lines=12> */
.L_x_39591:
[----:B------:R-:W-:Y:S02]  /*7e30*/  IMAD.MOV.U32 R8, RZ, RZ, R170 ;  /* 0x000000ffff087224 */ /* 0x000fe400078e00aa */
.L_x_39592:
[----:B------:R-:W-:Y:S05]  /*7e40*/  BSYNC B2 ;  /* 0x0000000000027941 */ /* 0x000fea0003800000 */
.L_x_39590:
        /* <DEDUP_REMOVED lines=16> */
.L_x_39596:
[----:B------:R-:W-:Y:S05]  /*7f50*/  BSYNC B3 ;  /* 0x0000000000037941 */ /* 0x000fea0003800000 */
.L_x_39595:
        /* <DEDUP_REMOVED lines=42> */
.L_x_39594:
[----:B------:R-:W-:Y:S05]  /*8200*/  BSYNC B2 ;  /* 0x0000000000027941 */ /* 0x000fea0003800000 */
.L_x_39593:
[----:B------:R-:W0:Y:S01]  /*8210*/  I2F.U32 R8, R8 ;  /* 0x0000000800087306 */ /* 0x000e220000201000 */
[----:B-----5:R-:W-:Y:S01]  /*8220*/  HADD2.F32 R14, -RZ, R109.H0_H0 ;  /* 0x2000006dff0e7230 */ /* 0x020fe20000004100 */
[----:B------:R-:W-:Y:S01]  /*8230*/  IMAD.MOV.U32 R13, RZ, RZ, 0x2f800000 ;  /* 0x2f800000ff0d7424 */ /* 0x000fe200078e00ff */
[----:B-1----:R-:W-:-:S03]  /*8240*/  @P0 HADD2.F32 R16, -RZ, R105.H0_H0 ;  /* 0x20000069ff100230 */ /* 0x002fc60000004100 */
        /* <DEDUP_REMOVED lines=8> */
.L_x_39589:
[----:B------:R-:W-:Y:S05]  /*82d0*/  BSYNC B1 ;  /* 0x0000000000017941 */ /* 0x000fea0003800000 */
.L_x_39587:
[----:B------:R-:W-:Y:S01]  /*82e0*/  BSSY B1, `(.L_x_39597) ;  /* 0x000005e000017945 */ /* 0x000fe20003800000 */
[----:B------:R-:W-:Y:S05]  /*82f0*/  @P2 BRA `(.L_x_39598) ;  /* 0x0000006000002947 */ /* 0x000fea0003800000 */
[----:B------:R-:W-:Y:S01]  /*8300*/  IMAD.MOV.U32 R14, RZ, RZ, RZ ;  /* 0x000000ffff0e7224 */ /* 0x000fe200078e00ff */
[----:B-1----:R-:W-:Y:S01]  /*8310*/  MOV R16, R15 ;  /* 0x0000000f00107202 */ /* 0x002fe20000000f00 */
[----:B------:R-:W-:Y:S05]  /*8320*/  @!P0 BRA `(.L_x_39599) ;  /* 0x0000059000008947 */ /* 0x000fea0003800000 */
[----:B------:R-:W-:Y:S01]  /*8330*/  IMAD.MOV.U32 R16, RZ, RZ, R15 ;  /* 0x000000ffff107224 */ /* 0x000fe200078e000f */
[----:B-----5:R-:W-:Y:S01]  /*8340*/  HADD2.F32 R14, -RZ, R105.H1_H1 ;  /* 0x30000069ff0e7230 */ /* 0x020fe20000004100 */
[----:B------:R-:W-:Y:S05]  /*8350*/  BRA `(.L_x_39599) ;  /* 0x0000056000007947 */ /* 0x000fea0003800000 */
.L_x_39598:
        /* <DEDUP_REMOVED lines=12> */
.L_x_39601:
[----:B------:R-:W-:Y:S02]  /*8420*/  IMAD.MOV.U32 R9, RZ, RZ, R170 ;  /* 0x000000ffff097224 */ /* 0x000fe400078e00aa */
.L_x_39602:
[----:B------:R-:W-:Y:S05]  /*8430*/  BSYNC B2 ;  /* 0x0000000000027941 */ /* 0x000fea0003800000 */
.L_x_39600:
        /* <DEDUP_REMOVED lines=16> */
.L_x_39606:
[----:B------:R-:W-:Y:S05]  /*8540*/  BSYNC B3 ;  /* 0x0000000000037941 */ /* 0x000fea0003800000 */
.L_x_39605:
        /* <DEDUP_REMOVED lines=42> */
.L_x_39604:
[----:B------:R-:W-:Y:S05]  /*87f0*/  BSYNC B2 ;  /* 0x0000000000027941 */ /* 0x000fea0003800000 */
.L_x_39603:
        /* <DEDUP_REMOVED lines=12> */
.L_x_39599:
[----:B------:R-:W-:Y:S05]  /*88c0*/  BSYNC B1 ;  /* 0x0000000000017941 */ /* 0x000fea0003800000 */
.L_x_39597:
        /* <DEDUP_REMOVED lines=8> */
.L_x_39608:
        /* <DEDUP_REMOVED lines=12> */
.L_x_39611:
[----:B------:R-:W-:Y:S02]  /*8a10*/  IMAD.MOV.U32 R10, RZ, RZ, R170 ;  /* 0x000000ffff0a7224 */ /* 0x000fe400078e00aa */
.L_x_39612:
[----:B------:R-:W-:Y:S05]  /*8a20*/  BSYNC B2 ;  /* 0x0000000000027941 */ /* 0x000fea0003800000 */
.L_x_39610:
        /* <DEDUP_REMOVED lines=16> */
.L_x_39616:
[----:B------:R-:W-:Y:S05]  /*8b30*/  BSYNC B3 ;  /* 0x0000000000037941 */ /* 0x000fea0003800000 */
.L_x_39615:
        /* <DEDUP_REMOVED lines=44> */
.L_x_39614:
[----:B------:R-:W-:Y:S05]  /*8e00*/  BSYNC B2 ;  /* 0x0000000000027941 */ /* 0x000fea0003800000 */
.L_x_39613:
        /* <DEDUP_REMOVED lines=12> */
.L_x_39609:
[----:B------:R-:W-:Y:S05]  /*8ed0*/  BSYNC B1 ;  /* 0x0000000000017941 */ /* 0x000fea0003800000 */
.L_x_39607:
        /* <DEDUP_REMOVED lines=8> */
.L_x_39618:
        /* <DEDUP_REMOVED lines=12> */
.L_x_39621:
[----:B------:R-:W-:Y:S02]  /*9020*/  IMAD.MOV.U32 R18, RZ, RZ, R170 ;  /* 0x000000ffff127224 */ /* 0x000fe400078e00aa */
.L_x_39622:
[----:B------:R-:W-:Y:S05]  /*9030*/  BSYNC B2 ;  /* 0x0000000000027941 */ /* 0x000fea0003800000 */
.L_x_39620:
        /* <DEDUP_REMOVED lines=16> */
.L_x_39626:
[----:B------:R-:W-:Y:S05]  /*9140*/  BSYNC B3 ;  /* 0x0000000000037941 */ /* 0x000fea0003800000 */
.L_x_39625:
        /* <DEDUP_REMOVED lines=44> */
.L_x_39624:
[----:B------:R-:W-:Y:S05]  /*9410*/  BSYNC B2 ;  /* 0x0000000000027941 */ /* 0x000fea0003800000 */
.L_x_39623:
        /* <DEDUP_REMOVED lines=11> */
.L_x_39619:
[----:B------:R-:W-:Y:S05]  /*94d0*/  BSYNC B1 ;  /* 0x0000000000017941 */ /* 0x000fea0003800000 */
.L_x_39617:
        /* <DEDUP_REMOVED lines=8> */
.L_x_39628:
        /* <DEDUP_REMOVED lines=12> */
.L_x_39631:
[----:B------:R-:W-:Y:S02]  /*9620*/  MOV R18, R170 ;  /* 0x000000aa00127202 */ /* 0x000fe40000000f00 */
.L_x_39632:
[----:B------:R-:W-:Y:S05]  /*9630*/  BSYNC B2 ;  /* 0x0000000000027941 */ /* 0x000fea0003800000 */
.L_x_39630:
        /* <DEDUP_REMOVED lines=16> */
.L_x_39636:
[----:B------:R-:W-:Y:S05]  /*9740*/  BSYNC B3 ;  /* 0x0000000000037941 */ /* 0x000fea0003800000 */
.L_x_39635:
        /* <DEDUP_REMOVED lines=44> */
.L_x_39634:
[----:B------:R-:W-:Y:S05]  /*9a10*/  BSYNC B2 ;  /* 0x0000000000027941 */ /* 0x000fea0003800000 */
.L_x_39633:
        /* <DEDUP_REMOVED lines=11> */
.L_x_39629:
[----:B------:R-:W-:Y:S05]  /*9ad0*/  BSYNC B1 ;  /* 0x0000000000017941 */ /* 0x000fea0003800000 */
.L_x_39627:
        /* <DEDUP_REMOVED lines=8> */
.L_x_39638:
        /* <DEDUP_REMOVED lines=12> */
.L_x_39641:
[----:B------:R-:W-:Y:S02]  /*9c20*/  IMAD.MOV.U32 R29, RZ, RZ, R170 ;  /* 0x000000ffff1d7224 */ /* 0x000fe400078e00aa */
.L_x_39642:
[----:B------:R-:W-:Y:S05]  /*9c30*/  BSYNC B2 ;  /* 0x0000000000027941 */ /* 0x000fea0003800000 */
.L_x_39640:
        /* <DEDUP_REMOVED lines=16> */
.L_x_39646:
[----:B------:R-:W-:Y:S05]  /*9d40*/  BSYNC B3 ;  /* 0x0000000000037941 */ /* 0x000fea0003800000 */
.L_x_39645:
        /* <DEDUP_REMOVED lines=44> */
.L_x_39644:
[----:B------:R-:W-:Y:S05]  /*a010*/  BSYNC B2 ;  /* 0x0000000000027941 */ /* 0x000fea0003800000 */
.L_x_39643:
        /* <DEDUP_REMOVED lines=11> */
.L_x_39639:
[----:B------:R-:W-:Y:S05]  /*a0d0*/  BSYNC B1 ;  /* 0x0000000000017941 */ /* 0x000fea0003800000 */
.L_x_39637:
        /* <DEDUP_REMOVED lines=32> */
.L_x_39648:
[----:B------:R-:W-:Y:S05]  /*a2e0*/  BSYNC B1 ;  /* 0x0000000000017941 */ /* 0x000fea0003800000 */
.L_x_39647:
        /* <DEDUP_REMOVED lines=10> */
.L_x_39650:
        /* <DEDUP_REMOVED lines=12> */
.L_x_39653:
[----:B------:R-:W-:Y:S02]  /*a450*/  MOV R6, R170 ;  /* 0x000000aa00067202 */ /* 0x000fe40000000f00 */
.L_x_39654:
[----:B------:R-:W-:Y:S05]  /*a460*/  BSYNC B2 ;  /* 0x0000000000027941 */ /* 0x000fea0003800000 */
.L_x_39652:
        /* <DEDUP_REMOVED lines=16> */
.L_x_39658:
[----:B------:R-:W-:Y:S05]  /*a570*/  BSYNC B3 ;  /* 0x0000000000037941 */ /* 0x000fea0003800000 */
.L_x_39657:
        /* <DEDUP_REMOVED lines=44> */
.L_x_39656:
[----:B------:R-:W-:Y:S05]  /*a840*/  BSYNC B2 ;  /* 0x0000000000027941 */ /* 0x000fea0003800000 */
.L_x_39655:
        /* <DEDUP_REMOVED lines=12> */
.L_x_39651:
[----:B------:R-:W-:Y:S05]  /*a910*/  BSYNC B1 ;  /* 0x0000000000017941 */ /* 0x000fea0003800000 */
.L_x_39649:
        /* <DEDUP_REMOVED lines=8> */
.L_x_39660:
        /* <DEDUP_REMOVED lines=12> */
.L_x_39663:
[----:B------:R-:W-:Y:S02]  /*aa60*/  IMAD.MOV.U32 R7, RZ, RZ, R170 ;  /* 0x000000ffff077224 */ /* 0x000fe400078e00aa */
.L_x_39664:
[----:B------:R-:W-:Y:S05]  /*aa70*/  BSYNC B2 ;  /* 0x0000000000027941 */ /* 0x000fea0003800000 */
.L_x_39662:
        /* <DEDUP_REMOVED lines=16> */
.L_x_39668:
[----:B------:R-:W-:Y:S05]  /*ab80*/  BSYNC B3 ;  /* 0x0000000000037941 */ /* 0x000fea0003800000 */
.L_x_39667:
        /* <DEDUP_REMOVED lines=44> */
.L_x_39666:
[----:B------:R-:W-:Y:S05]  /*ae50*/  BSYNC B2 ;  /* 0x0000000000027941 */ /* 0x000fea0003800000 */
.L_x_39665:
        /* <DEDUP_REMOVED lines=12> */
.L_x_39661:
[----:B------:R-:W-:Y:S05]  /*af20*/  BSYNC B1 ;  /* 0x0000000000017941 */ /* 0x000fea0003800000 */
.L_x_39659:
        /* <DEDUP_REMOVED lines=8> */
.L_x_39670:
        /* <DEDUP_REMOVED lines=12> */
.L_x_39673:
[----:B------:R-:W-:Y:S02]  /*b070*/  IMAD.MOV.U32 R8, RZ, RZ, R170 ;  /* 0x000000ffff087224 */ /* 0x000fe400078e00aa */
.L_x_39674:
[----:B------:R-:W-:Y:S05]  /*b080*/  BSYNC B2 ;  /* 0x0000000000027941 */ /* 0x000fea0003800000 */
.L_x_39672:
        /* <DEDUP_REMOVED lines=16> */
.L_x_39678:
[----:B------:R-:W-:Y:S05]  /*b190*/  BSYNC B3 ;  /* 0x0000000000037941 */ /* 0x000fea0003800000 */
.L_x_39677:
        /* <DEDUP_REMOVED lines=44> */
.L_x_39676:
[----:B------:R-:W-:Y:S05]  /*b460*/  BSYNC B2 ;  /* 0x0000000000027941 */ /* 0x000fea0003800000 */
.L_x_39675:
        /* <DEDUP_REMOVED lines=12> */
.L_x_39671:
[----:B------:R-:W-:Y:S05]  /*b530*/  BSYNC B1 ;  /* 0x0000000000017941 */ /* 0x000fea0003800000 */
.L_x_39669:
[----:B------:R-:W-:Y:S01]  /*b540*/  BSSY B1, `(.L_x_39679) ;  /* 0x0000060000017945 */ /* 0x000fe20003800000 */
[----:B------:R-:W-:Y:S05]  /*b550*/  @P2 BRA `(.L_x_39680) ;  /* 0x0000006000002947 */ /* 0x000fea0003800000 */
[----:B------:R-:W-:Y:S01]  /*b560*/  HFMA2.MMA R22, -RZ, RZ, 0, 0 ;  /* 0x00000000ff167435 */ /* 0x000fe200000001ff */
[----:B-1----:R-:W-:Y:S01]  /*b570*/  IMAD.MOV.U32 R24, RZ, RZ, R23 ;  /* 0x000000ffff187224 */ /* 0x002fe200078e0017 */
[----:B------:R-:W-:Y:S05]  /*b580*/  @!P0 BRA `(.L_x_39681) ;  /* 0x000005b000008947 */ /* 0x000fea0003800000 */
[----:B------:R-:W-:Y:S01]  /*b590*/  IMAD.MOV.U32 R24, RZ, RZ, R23 ;  /* 0x000000ffff187224 */ /* 0x000fe200078e0017 */
[----:B-----5:R-:W-:Y:S01]  /*b5a0*/  HADD2.F32 R22, -RZ, R105.H1_H1 ;  /* 0x30000069ff167230 */ /* 0x020fe20000004100 */
[----:B------:R-:W-:Y:S05]  /*b5b0*/  BRA `(.L_x_39681) ;  /* 0x0000058000007947 */ /* 0x000fea0003800000 */
.L_x_39680:
[C---:B------:R-:W-:Y:S01]  /*b5c0*/  ISETP.NE.AND P3, PT, R23.reuse, 0x1, PT ;  /* 0x000000011700780c */ /* 0x040fe20003f65270 */
[----:B------:R-:W-:Y:S01]  /*b5d0*/  BSSY B2, `(.L_x_39682) ;  /* 0x000000c000027945 */ /* 0x000fe20003800000 */
[----:B-1----:R-:W-:-:S11]  /*b5e0*/  IADD3 R24, R23, 0x1, RZ ;  /* 0x0000000117187810 */ /* 0x002fd60007ffe0ff */
        /* <DEDUP_REMOVED lines=9> */
.L_x_39683:
[----:B------:R-:W-:Y:S02]  /*b680*/  MOV R9, R170 ;  /* 0x000000aa00097202 */ /* 0x000fe40000000f00 */
.L_x_39684:
[----:B------:R-:W-:Y:S05]  /*b690*/  BSYNC B2 ;  /* 0x0000000000027941 */ /* 0x000fea0003800000 */
.L_x_39682:
        /* <DEDUP_REMOVED lines=16> */
.L_x_39688:
[----:B------:R-:W-:Y:S05]  /*b7a0*/  BSYNC B3 ;  /* 0x0000000000037941 */ /* 0x000fea0003800000 */
.L_x_39687:
        /* <DEDUP_REMOVED lines=44> */
.L_x_39686:
[----:B------:R-:W-:Y:S05]  /*ba70*/  BSYNC B2 ;  /* 0x0000000000027941 */ /* 0x000fea0003800000 */
.L_x_39685:
        /* <DEDUP_REMOVED lines=12> */
.L_x_39681:
[----:B------:R-:W-:Y:S05]  /*bb40*/  BSYNC B1 ;  /* 0x0000000000017941 */ /* 0x000fea0003800000 */
.L_x_39679:
        /* <DEDUP_REMOVED lines=8> */
.L_x_39690:
        /* <DEDUP_REMOVED lines=12> */
.L_x_39693:
[----:B------:R-:W-:Y:S02]  /*bc90*/  IMAD.MOV.U32 R10, RZ, RZ, R170 ;  /* 0x000000ffff0a7224 */ /* 0x000fe400078e00aa */
.L_x_39694:
[----:B------:R-:W-:Y:S05]  /*bca0*/  BSYNC B2 ;  /* 0x0000000000027941 */ /* 0x000fea0003800000 */
.L_x_39692:
        /* <DEDUP_REMOVED lines=16> */
.L_x_39698:
[----:B------:R-:W-:Y:S05]  /*bdb0*/  BSYNC B3 ;  /* 0x0000000000037941 */ /* 0x000fea0003800000 */
.L_x_39697:
        /* <DEDUP_REMOVED lines=44> */
.L_x_39696:
[----:B------:R-:W-:Y:S05]  /*c080*/  BSYNC B2 ;  /* 0x0000000000027941 */ /* 0x000fea0003800000 */
.L_x_39695:
        /* <DEDUP_REMOVED lines=12> */
.L_x_39691:
[----:B------:R-:W-:Y:S05]  /*c150*/  BSYNC B1 ;  /* 0x0000000000017941 */ /* 0x000fea0003800000 */
.L_x_39689:
        /* <DEDUP_REMOVED lines=8> */
.L_x_39700:
        /* <DEDUP_REMOVED lines=12> */
.L_x_39703:
[----:B------:R-:W-:Y:S02]  /*c2a0*/  IMAD.MOV.U32 R26, RZ, RZ, R170 ;  /* 0x000000ffff1a7224 */ /* 0x000fe400078e00aa */
.L_x_39704:
[----:B------:R-:W-:Y:S05]  /*c2b0*/  BSYNC B2 ;  /* 0x0000000000027941 */ /* 0x000fea0003800000 */
.L_x_39702:
        /* <DEDUP_REMOVED lines=16> */
.L_x_39708:
[----:B------:R-:W-:Y:S05]  /*c3c0*/  BSYNC B3 ;  /* 0x0000000000037941 */ /* 0x000fea0003800000 */
.L_x_39707:
        /* <DEDUP_REMOVED lines=44> */
.L_x_39706:
[----:B------:R-:W-:Y:S05]  /*c690*/  BSYNC B2 ;  /* 0x0000000000027941 */ /* 0x000fea0003800000 */
.L_x_39705:
        /* <DEDUP_REMOVED lines=11> */
.L_x_39701:
[----:B------:R-:W-:Y:S05]  /*c750*/  BSYNC B1 ;  /* 0x0000000000017941 */ /* 0x000fea0003800000 */
.L_x_39699:
        /* <DEDUP_REMOVED lines=8> */
.L_x_39710:
        /* <DEDUP_REMOVED lines=12> */
.L_x_39713:
[----:B------:R-:W-:Y:S02]  /*c8a0*/  MOV R25, R170 ;  /* 0x000000aa00197202 */ /* 0x000fe40000000f00 */
.L_x_39714:
[----:B------:R-:W-:Y:S05]  /*c8b0*/  BSYNC B2 ;  /* 0x0000000000027941 */ /* 0x000fea0003800000 */
.L_x_39712:
        /* <DEDUP_REMOVED lines=16> */
.L_x_39718:
[----:B------:R-:W-:Y:S05]  /*c9c0*/  BSYNC B3 ;  /* 0x0000000000037941 */ /* 0x000fea0003800000 */
.L_x_39717:
        /* <DEDUP_REMOVED lines=44> */
.L_x_39716:
[----:B------:R-:W-:Y:S05]  /*cc90*/  BSYNC B2 ;  /* 0x0000000000027941 */ /* 0x000fea0003800000 */
.L_x_39715:
        /* <DEDUP_REMOVED lines=11> */
.L_x_39711:
[----:B------:R-:W-:Y:S05]  /*cd50*/  BSYNC B1 ;  /* 0x0000000000017941 */ /* 0x000fea0003800000 */
.L_x_39709:
        /* <DEDUP_REMOVED lines=8> */
.L_x_39720:
        /* <DEDUP_REMOVED lines=12> */
.L_x_39723:
[----:B------:R-:W-:Y:S02]  /*cea0*/  IMAD.MOV.U32 R26, RZ, RZ, R170 ;  /* 0x000000ffff1a7224 */ /* 0x000fe400078e00aa */
.L_x_39724:
[----:B------:R-:W-:Y:S05]  /*ceb0*/  BSYNC B2 ;  /* 0x0000000000027941 */ /* 0x000fea0003800000 */
.L_x_39722:
        /* <DEDUP_REMOVED lines=16> */
.L_x_39728:
[----:B------:R-:W-:Y:S05]  /*cfc0*/  BSYNC B3 ;  /* 0x0000000000037941 */ /* 0x000fea0003800000 */
.L_x_39727:
        /* <DEDUP_REMOVED lines=44> */
.L_x_39726:
[----:B------:R-:W-:Y:S05]  /*d290*/  BSYNC B2 ;  /* 0x0000000000027941 */ /* 0x000fea0003800000 */
.L_x_39725:
        /* <DEDUP_REMOVED lines=11> */
.L_x_39721:
[----:B------:R-:W-:Y:S05]  /*d350*/  BSYNC B1 ;  /* 0x0000000000017941 */ /* 0x000fea0003800000 */
.L_x_39719:
        /* <DEDUP_REMOVED lines=32> */
.L_x_39730:
[----:B------:R-:W-:Y:S05]  /*d560*/  BSYNC B1 ;  /* 0x0000000000017941 */ /* 0x000fea0003800000 */
.L_x_39729:
        /* <DEDUP_REMOVED lines=8> */
[----:B-----5:R-:W-:Y:S01]  /*d5f0*/  HADD2.F32 R27, -RZ, R104.H0_H0 ;  /* 0x20000068ff1b7230 */ /* 0x020fe20000004100 */
[----:B------:R-:W-:Y:S05]  /*d600*/  BRA `(.L_x_39733) ;  /* 0x0000058000007947 */ /* 0x000fea0003800000 */
.L_x_39732:
        /* <DEDUP_REMOVED lines=12> */
.L_x_39735:
[----:B------:R-:W-:Y:S02]  /*d6d0*/  MOV R6, R170 ;  /* 0x000000aa00067202 */ /* 0x000fe40000000f00 */
.L_x_39736:
[----:B------:R-:W-:Y:S05]  /*d6e0*/  BSYNC B2 ;  /* 0x0000000000027941 */ /* 0x000fea0003800000 */
.L_x_39734:
        /* <DEDUP_REMOVED lines=16> */
.L_x_39740:
[----:B------:R-:W-:Y:S05]  /*d7f0*/  BSYNC B3 ;  /* 0x0000000000037941 */ /* 0x000fea0003800000 */
.L_x_39739:
        /* <DEDUP_REMOVED lines=44> */
.L_x_39738:
[----:B------:R-:W-:Y:S05]  /*dac0*/  BSYNC B2 ;  /* 0x0000000000027941 */ /* 0x000fea0003800000 */
.L_x_39737:
[----:B------:R-:W1:Y:S01]  /*dad0*/  I2F.U32 R6, R6 ;  /* 0x0000000600067306 */ /* 0x000e620000201000 */
[----:B-----5:R-:W-:Y:S01]  /*dae0*/  HADD2.F32 R28, -RZ, R108.H0_H0 ;  /* 0x2000006cff1c7230 */ /* 0x020fe20000004100 */
[----:B------:R-:W-:Y:S01]  /*daf0*/  IMAD.MOV.U32 R27, RZ, RZ, 0x2f800000 ;  /* 0x2f800000ff1b7424 */ /* 0x000fe200078e00ff */
[----:B------:R-:W-:-:S03]  /*db00*/  @P0 HADD2.F32 R30, -RZ, R104.H0_H0 ;  /* 0x20000068ff1e0230 */ /* 0x000fc60000004100 */
[----:B------:R-:W-:-:S04]  /*db10*/  FMUL.FTZ R28, R28, c[0x0][0x1ec] ;  /* 0x00007b001c1c7a20 */ /* 0x000fc80000410000 */
[----:B------:R-:W-:Y:S02]  /*db20*/  FMUL.FTZ R28, R28, c[0x0][0x1e8] ;  /* 0x00007a001c1c7a20 */ /* 0x000fe40000410000 */
[----:B-1----:R-:W-:-:S05]  /*db30*/  FFMA.FTZ R27, R6, R27, 1.1641532182693481445e-10 ;  /* 0x2f000000061b7423 */ /* 0x002fca000001001b */
[----:B------:R-:W-:-:S04]  /*db40*/  FSETP.GTU.FTZ.AND P3, PT, R27, c[0x0][0x1e4], PT ;  /* 0x000079001b007a0b */ /* 0x000fc80003f7c000 */
[----:B------:R-:W-:Y:S02]  /*db50*/  FSEL R27, R28, RZ, !P3 ;  /* 0x000000ff1c1b7208 */ /* 0x000fe40005800000 */
[----:B------:R-:W-:-:S03]  /*db60*/  SEL R28, RZ, 0x1, P3 ;  /* 0x00000001ff1c7807 */ /* 0x000fc60001800000 */
[----:B------:R-:W-:Y:S01]  /*db70*/  @P0 FADD.FTZ R27, R30, R27 ;  /* 0x0000001b1e1b0221 */ /* 0x000fe20000010000 */
[----:B------:R-:W-:Y:S02]  /*db80*/  PRMT R6, R28, 0x7610, R6 ;  /* 0x000076101c067816 */ /* 0x000fe40000000006 */
.L_x_39733:
[----:B------:R-:W-:Y:S05]  /*db90*/  BSYNC B1 ;  /* 0x0000000000017941 */ /* 0x000fea0003800000 */
.L_x_39731:
        /* <DEDUP_REMOVED lines=8> */
.L_x_39742:
        /* <DEDUP_REMOVED lines=12> */
.L_x_39745:
[----:B------:R-:W-:Y:S02]  /*dce0*/  IMAD.MOV.U32 R7, RZ, RZ, R170 ;  /* 0x000000ffff077224 */ /* 0x000fe400078e00aa */
.L_x_39746:
[----:B------:R-:W-:Y:S05]  /*dcf0*/  BSYNC B2 ;  /* 0x0000000000027941 */ /* 0x000fea0003800000 */
.L_x_39744:
        /* <DEDUP_REMOVED lines=16> */
.L_x_39750:
[----:B------:R-:W-:Y:S05]  /*de00*/  BSYNC B3 ;  /* 0x0000000000037941 */ /* 0x000fea0003800000 */
.L_x_39749:
        /* <DEDUP_REMOVED lines=44> */
.L_x_39748:
[----:B------:R-:W-:Y:S05]  /*e0d0*/  BSYNC B2 ;  /* 0x0000000000027941 */ /* 0x000fea0003800000 */
.L_x_39747:
[----:B------:R-:W1:Y:S01]  /*e0e0*/  I2F.U32 R7, R7 ;  /* 0x0000000700077306 */ /* 0x000e620000201000 */
[----:B------:R-:W-:Y:S01]  /*e0f0*/  HFMA2.MMA R28, -RZ, RZ, 0.1171875, 0 ;  /* 0x2f800000ff1c7435 */ /* 0x000fe200000001ff */
[----:B-----5:R-:W-:Y:S02]  /*e100*/  HADD2.F32 R29, -RZ, R108.H1_H1 ;  /* 0x3000006cff1d7230 */ /* 0x020fe40000004100 */
[----:B------:R-:W-:-:S03]  /*e110*/  @P0 HADD2.F32 R31, -RZ, R104.H1_H1 ;  /* 0x30000068ff1f0230 */ /* 0x000fc60000004100 */
        /* <DEDUP_REMOVED lines=8> */
.L_x_39743:
[----:B------:R-:W-:Y:S05]  /*e1a0*/  BSYNC B1 ;  /* 0x0000000000017941 */ /* 0x000fea0003800000 */
.L_x_39741:
        /* <DEDUP_REMOVED lines=8> */
.L_x_39752:
        /* <DEDUP_REMOVED lines=12> */
.L_x_39755:
[----:B------:R-:W-:Y:S02]  /*e2f0*/  IMAD.MOV.U32 R8, RZ, RZ, R170 ;  /* 0x000000ffff087224 */ /* 0x000fe400078e00aa */
.L_x_39756:
[----:B------:R-:W-:Y:S05]  /*e300*/  BSYNC B2 ;  /* 0x0000000000027941 */ /* 0x000fea0003800000 */
.L_x_39754:
        /* <DEDUP_REMOVED lines=16> */
.L_x_39760:
[----:B------:R-:W-:Y:S05]  /*e410*/  BSYNC B3 ;  /* 0x0000000000037941 */ /* 0x000fea0003800000 */
.L_x_39759:
        /* <DEDUP_REMOVED lines=44> */
.L_x_39758:
[----:B------:R-:W-:Y:S05]  /*e6e0*/  BSYNC B2 ;  /* 0x0000000000027941 */ /* 0x000fea0003800000 */
.L_x_39757:
[----:B------:R-:W1:Y:S01]  /*e6f0*/  I2F.U32 R8, R8 ;  /* 0x0000000800087306 */ /* 0x000e620000201000 */
[----:B-----5:R-:W-:Y:S01]  /*e700*/  HADD2.F32 R30, -RZ, R109.H0_H0 ;  /* 0x2000006dff1e7230 */ /* 0x020fe20000004100 */
[----:B------:R-:W-:Y:S01]  /*e710*/  IMAD.MOV.U32 R29, RZ, RZ, 0x2f800000 ;  /* 0x2f800000ff1d7424 */ /* 0x000fe200078e00ff */
[----:B0-----:R-:W-:-:S03]  /*e720*/  @P0 HADD2.F32 R32, -RZ, R105.H0_H0 ;  /* 0x20000069ff200230 */ /* 0x001fc60000004100 */
        /* <DEDUP_REMOVED lines=8> */
.L_x_39753:
[----:B------:R-:W-:Y:S05]  /*e7b0*/  BSYNC B1 ;  /* 0x0000000000017941 */ /* 0x000fea0003800000 */
.L_x_39751:
[----:B------:R-:W-:Y:S01]  /*e7c0*/  BSSY B1, `(.L_x_39761) ;  /* 0x0000060000017945 */ /* 0x000fe20003800000 */
[----:B------:R-:W-:Y:S05]  /*e7d0*/  @P2 BRA `(.L_x_39762) ;  /* 0x0000006000002947 */ /* 0x000fea0003800000 */
[----:B------:R-:W-:Y:S01]  /*e7e0*/  HFMA2.MMA R30, -RZ, RZ, 0, 0 ;  /* 0x00000000ff1e7435 */ /* 0x000fe200000001ff */
[----:B0-----:R-:W-:Y:S01]  /*e7f0*/  IMAD.MOV.U32 R32, RZ, RZ, R31 ;  /* 0x000000ffff207224 */ /* 0x001fe200078e001f */
[----:B------:R-:W-:Y:S05]  /*e800*/  @!P0 BRA `(.L_x_39763) ;  /* 0x000005b000008947 */ /* 0x000fea0003800000 */
[----:B------:R-:W-:Y:S01]  /*e810*/  IMAD.MOV.U32 R32, RZ, RZ, R31 ;  /* 0x000000ffff207224 */ /* 0x000fe200078e001f */
[----:B-----5:R-:W-:Y:S01]  /*e820*/  HADD2.F32 R30, -RZ, R105.H1_H1 ;  /* 0x30000069ff1e7230 */ /* 0x020fe20000004100 */
[----:B------:R-:W-:Y:S05]  /*e830*/  BRA `(.L_x_39763) ;  /* 0x0000058000007947 */ /* 0x000fea0003800000 */
.L_x_39762:
        /* <DEDUP_REMOVED lines=12> */
.L_x_39765:
[----:B------:R-:W-:Y:S02]  /*e900*/  MOV R9, R170 ;  /* 0x000000aa00097202 */ /* 0x000fe40000000f00 */
.L_x_39766:
[----:B------:R-:W-:Y:S05]  /*e910*/  BSYNC B2 ;  /* 0x0000000000027941 */ /* 0x000fea0003800000 */
.L_x_39764:
        /* <DEDUP_REMOVED lines=16> */
.L_x_39770:
[----:B------:R-:W-:Y:S05]  /*ea20*/  BSYNC B3 ;  /* 0x0000000000037941 */ /* 0x000fea0003800000 */
.L_x_39769:
        /* <DEDUP_REMOVED lines=44> */
.L_x_39768:
[----:B------:R-:W-:Y:S05]  /*ecf0*/  BSYNC B2 ;  /* 0x0000000000027941 */ /* 0x000fea0003800000 */
.L_x_39767:
        /* <DEDUP_REMOVED lines=12> */
.L_x_39763:
[----:B------:R-:W-:Y:S05]  /*edc0*/  BSYNC B1 ;  /* 0x0000000000017941 */ /* 0x000fea0003800000 */
.L_x_39761:
        /* <DEDUP_REMOVED lines=8> */
.L_x_39772:
        /* <DEDUP_REMOVED lines=12> */
.L_x_39775:
[----:B------:R-:W-:Y:S02]  /*ef10*/  IMAD.MOV.U32 R10, RZ, RZ, R170 ;  /* 0x000000ffff0a7224 */ /* 0x000fe400078e00aa */
.L_x_39776:
[----:B------:R-:W-:Y:S05]  /*ef20*/  BSYNC B2 ;  /* 0x0000000000027941 */ /* 0x000fea0003800000 */
.L_x_39774:
        /* <DEDUP_REMOVED lines=16> */
.L_x_39780:
[----:B------:R-:W-:Y:S05]  /*f030*/  BSYNC B3 ;  /* 0x0000000000037941 */ /* 0x000fea0003800000 */
.L_x_39779:
        /* <DEDUP_REMOVED lines=44> */
.L_x_39778:
[----:B------:R-:W-:Y:S05]  /*f300*/  BSYNC B2 ;  /* 0x0000000000027941 */ /* 0x000fea0003800000 */
.L_x_39777:
        /* <DEDUP_REMOVED lines=12> */
.L_x_39773:
[----:B------:R-:W-:Y:S05]  /*f3d0*/  BSYNC B1 ;  /* 0x0000000000017941 */ /* 0x000fea0003800000 */
.L_x_39771:
        /* <DEDUP_REMOVED lines=8> */
.L_x_39782:
        /* <DEDUP_REMOVED lines=12> */
.L_x_39785:
[----:B------:R-:W-:Y:S02]  /*f520*/  IMAD.MOV.U32 R34, RZ, RZ, R170 ;  /* 0x000000ffff227224 */ /* 0x000fe400078e00aa */
.L_x_39786:
[----:B------:R-:W-:Y:S05]  /*f530*/  BSYNC B2 ;  /* 0x0000000000027941 */ /* 0x000fea0003800000 */
.L_x_39784:
        /* <DEDUP_REMOVED lines=16> */
.L_x_39790:
[----:B------:R-:W-:Y:S05]  /*f640*/  BSYNC B3 ;  /* 0x0000000000037941 */ /* 0x000fea0003800000 */
.L_x_39789:
        /* <DEDUP_REMOVED lines=44> */
.L_x_39788:
[----:B------:R-:W-:Y:S05]  /*f910*/  BSYNC B2 ;  /* 0x0000000000027941 */ /* 0x000fea0003800000 */
.L_x_39787:
        /* <DEDUP_REMOVED lines=11> */
.L_x_39783:
[----:B------:R-:W-:Y:S05]  /*f9d0*/  BSYNC B1 ;  /* 0x0000000000017941 */ /* 0x000fea0003800000 */
.L_x_39781:
        /* <DEDUP_REMOVED lines=8> */
.L_x_39792:
        /* <DEDUP_REMOVED lines=12> */
.L_x_39795:
[----:B------:R-:W-:Y:S02]  /*fb20*/  MOV R33, R170 ;  /* 0x000000aa00217202 */ /* 0x000fe40000000f00 */
.L_x_39796:
[----:B------:R-:W-:Y:S05]  /*fb30*/  BSYNC B2 ;  /* 0x0000000000027941 */ /* 0x000fea0003800000 */
.L_x_39794:
        /* <DEDUP_REMOVED lines=16> */
.L_x_39800:
[----:B------:R-:W-:Y:S05]  /*fc40*/  BSYNC B3 ;  /* 0x0000000000037941 */ /* 0x000fea0003800000 */
.L_x_39799:
        /* <DEDUP_REMOVED lines=44> */
.L_x_39798:
[----:B------:R-:W-:Y:S05]  /*ff10*/  BSYNC B2 ;  /* 0x0000000000027941 */ /* 0x000fea0003800000 */
.L_x_39797:
        /* <DEDUP_REMOVED lines=11> */
.L_x_39793:
[----:B------:R-:W-:Y:S05]  /*ffd0*/  BSYNC B1 ;  /* 0x0000000000017941 */ /* 0x000fea0003800000 */
.L_x_39791:
        /* <DEDUP_REMOVED lines=8> */
.L_x_39802:
        /* <DEDUP_REMOVED lines=12> */
.L_x_39805:
[----:B------:R-:W-:Y:S02]  /*10120*/  IMAD.MOV.U32 R34, RZ, RZ, R170 ;  /* 0x000000ffff227224 */ /* 0x000fe400078e00aa */
.L_x_39806:
[----:B------:R-:W-:Y:S05]  /*10130*/  BSYNC B2 ;  /* 0x0000000000027941 */ /* 0x000fea0003800000 */
.L_x_39804:
        /* <DEDUP_REMOVED lines=16> */
.L_x_39810:
[----:B------:R-:W-:Y:S05]  /*10240*/  BSYNC B3 ;  /* 0x0000000000037941 */ /* 0x000fea0003800000 */
.L_x_39809:
        /* <DEDUP_REMOVED lines=43> */
[----:B------:R-:W-:Y:S02]  /*10500*/  LOP3.LUT R162, R39, UR26, R40, 0x96, !PT ;  /* 0x0000001a27a27c12 */ /* 0x000fe4000f8e9628 */
.L_x_39808:
[----:B------:R-:W-:Y:S05]  /*10510*/  BSYNC B2 ;  /* 0x0000000000027941 */ /* 0x000fea0003800000 */
.L_x_39807:
        /* <DEDUP_REMOVED lines=11> */
.L_x_39803:
[----:B------:R-:W-:Y:S05]  /*105d0*/  BSYNC B1 ;  /* 0x0000000000017941 */ /* 0x000fea0003800000 */
.L_x_39801:
        /* <DEDUP_REMOVED lines=29> */
.L_x_39812:
[----:B------:R-:W-:Y:S05]  /*107b0*/  BSYNC B1 ;  /* 0x0000000000017941 */ /* 0x000fea0003800000 */
.L_x_39811:
        /* <DEDUP_REMOVED lines=13> */
.L_x_39814:
        /* <DEDUP_REMOVED lines=12> */
.L_x_39817:
[----:B------:R-:W-:Y:S02]  /*10950*/  MOV R6, R170 ;  /* 0x000000aa00067202 */ /* 0x000fe40000000f00 */
.L_x_39818:
[----:B------:R-:W-:Y:S05]  /*10960*/  BSYNC B2 ;  /* 0x0000000000027941 */ /* 0x000fea0003800000 */
.L_x_39816:
        /* <DEDUP_REMOVED lines=16> */
.L_x_39822:
[----:B------:R-:W-:Y:S05]  /*10a70*/  BSYNC B3 ;  /* 0x0000000000037941 */ /* 0x000fea0003800000 */
.L_x_39821:
        /* <DEDUP_REMOVED lines=44> */
.L_x_39820:
[----:B------:R-:W-:Y:S05]  /*10d40*/  BSYNC B2 ;  /* 0x0000000000027941 */ /* 0x000fea0003800000 */
.L_x_39819:
[----:B------:R-:W0:Y:S01]  /*10d50*/  I2F.U32 R6, R6 ;  /* 0x0000000600067306 */ /* 0x000e220000201000 */
[----:B-----5:R-:W-:Y:S01]  /*10d60*/  HADD2.F32 R36, -RZ, R108.H0_H0 ;  /* 0x2000006cff247230 */ /* 0x020fe20000004100 */
[----:B------:R-:W-:-:S04]  /*10d70*/  IMAD.MOV.U32 R35, RZ, RZ, 0x2f800000 ;  /* 0x2f800000ff237424 */ /* 0x000fc800078e00ff */
[----:B------:R-:W-:-:S04]  /*10d80*/  FMUL.FTZ R36, R36, c[0x0][0x1ec] ;  /* 0x00007b0024247a20 */ /* 0x000fc80000410000 */
[----:B------:R-:W-:Y:S02]  /*10d90*/  FMUL.FTZ R36, R36, c[0x0][0x1e8] ;  /* 0x00007a0024247a20 */ /* 0x000fe40000410000 */
[----:B0-----:R-:W-:-:S05]  /*10da0*/  FFMA.FTZ R35, R6, R35, 1.1641532182693481445e-10 ;  /* 0x2f00000006237423 */ /* 0x001fca0000010023 */
[----:B------:R-:W-:-:S04]  /*10db0*/  FSETP.GTU.FTZ.AND P3, PT, R35, c[0x0][0x1e4], PT ;  /* 0x0000790023007a0b */ /* 0x000fc80003f7c000 */
[----:B------:R-:W-:Y:S01]  /*10dc0*/  FSEL R35, R36, RZ, !P3 ;  /* 0x000000ff24237208 */ /* 0x000fe20005800000 */
[----:B------:R-:W-:-:S05]  /*10dd0*/  @P0 HADD2.F32 R36, -RZ, R104.H0_H0 ;  /* 0x20000068ff240230 */ /* 0x000fca0000004100 */
[----:B------:R-:W-:Y:S01]  /*10de0*/  @P0 FADD.FTZ R35, R36, R35 ;  /* 0x0000002324230221 */ /* 0x000fe20000010000 */
[----:B------:R-:W-:-:S04]  /*10df0*/  SEL R36, RZ, 0x1, P3 ;  /* 0x00000001ff247807 */ /* 0x000fc80001800000 */
[----:B------:R-:W-:Y:S02]  /*10e00*/  PRMT R6, R36, 0x7610, R6 ;  /* 0x0000761024067816 */ /* 0x000fe40000000006 */
.L_x_39815:
[----:B------:R-:W-:Y:S05]  /*10e10*/  BSYNC B1 ;  /* 0x0000000000017941 */ /* 0x000fea0003800000 */
.L_x_39813:
        /* <DEDUP_REMOVED lines=8> */
.L_x_39824:
        /* <DEDUP_REMOVED lines=12> */
.L_x_39827:
[----:B------:R-:W-:Y:S02]  /*10f60*/  IMAD.MOV.U32 R7, RZ, RZ, R170 ;  /* 0x000000ffff077224 */ /* 0x000fe400078e00aa */
.L_x_39828:
[----:B------:R-:W-:Y:S05]  /*10f70*/  BSYNC B2 ;  /* 0x0000000000027941 */ /* 0x000fea0003800000 */
.L_x_39826:
        /* <DEDUP_REMOVED lines=16> */
.L_x_39832:
[----:B------:R-:W-:Y:S05]  /*11080*/  BSYNC B3 ;  /* 0x0000000000037941 */ /* 0x000fea0003800000 */
.L_x_39831:
        /* <DEDUP_REMOVED lines=44> */
.L_x_39830:
[----:B------:R-:W-:Y:S05]  /*11350*/  BSYNC B2 ;  /* 0x0000000000027941 */ /* 0x000fea0003800000 */
.L_x_39829:
        /* <DEDUP_REMOVED lines=8> */
[----:B------:R-:W-:-:S05]  /*113e0*/  @P0 HADD2.F32 R37, -RZ, R104.H1_H1 ;  /* 0x30000068ff250230 */ /* 0x000fca0000004100 */
[----:B------:R-:W-:Y:S01]  /*113f0*/  @P0 FADD.FTZ R36, R37, R36 ;  /* 0x0000002425240221 */ /* 0x000fe20000010000 */
[----:B------:R-:W-:-:S04]  /*11400*/  SEL R37, RZ, 0x1, P3 ;  /* 0x00000001ff257807 */ /* 0x000fc80001800000 */
[----:B------:R-:W-:Y:S02]  /*11410*/  PRMT R7, R37, 0x7610, R7 ;  /* 0x0000761025077816 */ /* 0x000fe40000000007 */
.L_x_39825:
[----:B------:R-:W-:Y:S05]  /*11420*/  BSYNC B1 ;  /* 0x0000000000017941 */ /* 0x000fea0003800000 */
.L_x_39823:
        /* <DEDUP_REMOVED lines=8> */
.L_x_39834:
        /* <DEDUP_REMOVED lines=12> */
.L_x_39837:
[----:B------:R-:W-:Y:S02]  /*11570*/  IMAD.MOV.U32 R8, RZ, RZ, R170 ;  /* 0x000000ffff087224 */ /* 0x000fe400078e00aa */
.L_x_39838:
[----:B------:R-:W-:Y:S05]  /*11580*/  BSYNC B2 ;  /* 0x0000000000027941 */ /* 0x000fea0003800000 */
.L_x_39836:
        /* <DEDUP_REMOVED lines=16> */
.L_x_39842:
[----:B------:R-:W-:Y:S05]  /*11690*/  BSYNC B3 ;  /* 0x0000000000037941 */ /* 0x000fea0003800000 */
.L_x_39841:
        /* <DEDUP_REMOVED lines=44> */
.L_x_39840:
[----:B------:R-:W-:Y:S05]  /*11960*/  BSYNC B2 ;  /* 0x0000000000027941 */ /* 0x000fea0003800000 */
.L_x_39839:
        /* <DEDUP_REMOVED lines=12> */
.L_x_39835:
[----:B------:R-:W-:Y:S05]  /*11a30*/  BSYNC B1 ;  /* 0x0000000000017941 */ /* 0x000fea0003800000 */
.L_x_39833:
        /* <DEDUP_REMOVED lines=8> */
.L_x_39844:
        /* <DEDUP_REMOVED lines=12> */
.L_x_39847:
[----:B------:R-:W-:Y:S02]  /*11b80*/  MOV R9, R170 ;  /* 0x000000aa00097202 */ /* 0x000fe40000000f00 */
.L_x_39848:
[----:B------:R-:W-:Y:S05]  /*11b90*/  BSYNC B2 ;  /* 0x0000000000027941 */ /* 0x000fea0003800000 */
.L_x_39846:
        /* <DEDUP_REMOVED lines=16> */
.L_x_39852:
[----:B------:R-:W-:Y:S05]  /*11ca0*/  BSYNC B3 ;  /* 0x0000000000037941 */ /* 0x000fea0003800000 */
.L_x_39851:
        /* <DEDUP_REMOVED lines=44> */
.L_x_39850:
[----:B------:R-:W-:Y:S05]  /*11f70*/  BSYNC B2 ;  /* 0x0000000000027941 */ /* 0x000fea0003800000 */
.L_x_39849:
[----:B------:R-:W0:Y:S01]  /*11f80*/  I2F.U32 R9, R9 ;  /* 0x0000000900097306 */ /* 0x000e220000201000 */
[----:B-----5:R-:W-:Y:S01]  /*11f90*/  HADD2.F32 R39, -RZ, R109.H1_H1 ;  /* 0x3000006dff277230 */ /* 0x020fe20000004100 */
[----:B------:R-:W-:-:S04]  /*11fa0*/  IMAD.MOV.U32 R38, RZ, RZ, 0x2f800000 ;  /* 0x2f800000ff267424 */ /* 0x000fc800078e00ff */
        /* <DEDUP_REMOVED lines=9> */
.L_x_39845:
[----:B------:R-:W-:Y:S05]  /*12040*/  BSYNC B1 ;  /* 0x0000000000017941 */ /* 0x000fea0003800000 */
.L_x_39843:
        /* <DEDUP_REMOVED lines=8> */
.L_x_39854:
        /* <DEDUP_REMOVED lines=12> */
.L_x_39857:
[----:B------:R-:W-:Y:S02]  /*12190*/  IMAD.MOV.U32 R10, RZ, RZ, R170 ;  /* 0x000000ffff0a7224 */ /* 0x000fe400078e00aa */
.L_x_39858:
[----:B------:R-:W-:Y:S05]  /*121a0*/  BSYNC B2 ;  /* 0x0000000000027941 */ /* 0x000fea0003800000 */
.L_x_39856:
        /* <DEDUP_REMOVED lines=16> */
.L_x_39862:
[----:B------:R-:W-:Y:S05]  /*122b0*/  BSYNC B3 ;  /* 0x0000000000037941 */ /* 0x000fea0003800000 */
.L_x_39861:
        /* <DEDUP_REMOVED lines=44> */
.L_x_39860:
[----:B------:R-:W-:Y:S05]  /*12580*/  BSYNC B2 ;  /* 0x0000000000027941 */ /* 0x000fea0003800000 */
.L_x_39859:
[----:B------:R-:W0:Y:S01]  /*12590*/  I2F.U32 R10, R10 ;  /* 0x0000000a000a7306 */ /* 0x000e220000201000 */
[----:B------:R-:W-:Y:S01]  /*125a0*/  HFMA2.MMA R39, -RZ, RZ, 0.1171875, 0 ;  /* 0x2f800000ff277435 */ /* 0x000fe200000001ff */
[----:B-----5:R-:W-:-:S05]  /*125b0*/  HADD2.F32 R40, -RZ, R110.H0_H0 ;  /* 0x2000006eff287230 */ /* 0x020fca0000004100 */
        /* <DEDUP_REMOVED lines=9> */
.L_x_39855:
[----:B------:R-:W-:Y:S05]  /*12650*/  BSYNC B1 ;  /* 0x0000000000017941 */ /* 0x000fea0003800000 */
.L_x_39853:
        /* <DEDUP_REMOVED lines=8> */
.L_x_39864:
        /* <DEDUP_REMOVED lines=12> */
.L_x_39867:
[----:B------:R-:W-:Y:S02]  /*127a0*/  IMAD.MOV.U32 R114, RZ, RZ, R170 ;  /* 0x000000ffff727224 */ /* 0x000fe400078e00aa */
.L_x_39868:
[----:B------:R-:W-:Y:S05]  /*127b0*/  BSYNC B2 ;  /* 0x0000000000027941 */ /* 0x000fea0003800000 */
.L_x_39866:
        /* <DEDUP_REMOVED lines=16> */
.L_x_39872:
[----:B------:R-:W-:Y:S05]  /*128c0*/  BSYNC B3 ;  /* 0x0000000000037941 */ /* 0x000fea0003800000 */
.L_x_39871:
        /* <DEDUP_REMOVED lines=44> */
.L_x_39870:
[----:B------:R-:W-:Y:S05]  /*12b90*/  BSYNC B2 ;  /* 0x0000000000027941 */ /* 0x000fea0003800000 */
.L_x_39869:
[----:B------:R-:W0:Y:S01]  /*12ba0*/  I2F.U32 R40, R114 ;  /* 0x0000007200287306 */ /* 0x000e220000201000 */
[----:B------:R-:W-:-:S04]  /*12bb0*/  IMAD.MOV.U32 R41, RZ, RZ, 0x2f800000 ;  /* 0x2f800000ff297424 */ /* 0x000fc800078e00ff */
[----:B0-----:R-:W-:Y:S01]  /*12bc0*/  FFMA.FTZ R40, R40, R41, 1.1641532182693481445e-10 ;  /* 0x2f00000028287423 */ /* 0x001fe20000010029 */
[----:B-----5:R-:W-:-:S04]  /*12bd0*/  HADD2.F32 R41, -RZ, R110.H1_H1 ;  /* 0x3000006eff297230 */ /* 0x020fc80000004100 */
[----:B------:R-:W-:Y:S01]  /*12be0*/  FSETP.GTU.FTZ.AND P3, PT, R40, c[0x0][0x1e4], PT ;  /* 0x0000790028007a0b */ /* 0x000fe20003f7c000 */
[----:B------:R-:W-:-:S03]  /*12bf0*/  FMUL.FTZ R41, R41, c[0x0][0x1ec] ;  /* 0x00007b0029297a20 */ /* 0x000fc60000410000 */
[----:B------:R-:W-:Y:S01]  /*12c00*/  SEL R43, RZ, 0x1, P3 ;  /* 0x00000001ff2b7807 */ /* 0x000fe20001800000 */
[----:B------:R-:W-:-:S05]  /*12c10*/  FMUL.FTZ R41, R41, c[0x0][0x1e8] ;  /* 0x00007a0029297a20 */ /* 0x000fca0000410000 */
[----:B------:R-:W-:Y:S01]  /*12c20*/  FSEL R40, R41, RZ, !P3 ;  /* 0x000000ff29287208 */ /* 0x000fe20005800000 */
[----:B------:R-:W-:-:S05]  /*12c30*/  @P0 HADD2.F32 R41, -RZ, R106.H1_H1 ;  /* 0x3000006aff290230 */ /* 0x000fca0000004100 */
[----:B------:R-:W-:Y:S02]  /*12c40*/  @P0 FADD.FTZ R40, R41, R40 ;  /* 0x0000002829280221 */ /* 0x000fe40000010000 */
.L_x_39865:
[----:B------:R-:W-:Y:S05]  /*12c50*/  BSYNC B1 ;  /* 0x0000000000017941 */ /* 0x000fea0003800000 */
.L_x_39863:
        /* <DEDUP_REMOVED lines=8> */
.L_x_39874:
        /* <DEDUP_REMOVED lines=12> */
.L_x_39877:
[----:B------:R-:W-:Y:S02]  /*12da0*/  MOV R41, R170 ;  /* 0x000000aa00297202 */ /* 0x000fe40000000f00 */
.L_x_39878:
[----:B------:R-:W-:Y:S05]  /*12db0*/  BSYNC B2 ;  /* 0x0000000000027941 */ /* 0x000fea0003800000 */
.L_x_39876:
        /* <DEDUP_REMOVED lines=16> */
.L_x_39882:
[----:B------:R-:W-:Y:S05]  /*12ec0*/  BSYNC B3 ;  /* 0x0000000000037941 */ /* 0x000fea0003800000 */
.L_x_39881:
        /* <DEDUP_REMOVED lines=44> */
.L_x_39880:
[----:B------:R-:W-:Y:S05]  /*13190*/  BSYNC B2 ;  /* 0x0000000000027941 */ /* 0x000fea0003800000 */
.L_x_39879:
        /* <DEDUP_REMOVED lines=11> */
.L_x_39875:
[----:B------:R-:W-:Y:S05]  /*13250*/  BSYNC B1 ;  /* 0x0000000000017941 */ /* 0x000fea0003800000 */
.L_x_39873:
        /* <DEDUP_REMOVED lines=8> */
.L_x_39884:
        /* <DEDUP_REMOVED lines=12> */
.L_x_39887:
[----:B------:R-:W-:Y:S02]  /*133a0*/  IMAD.MOV.U32 R42, RZ, RZ, R170 ;  /* 0x000000ffff2a7224 */ /* 0x000fe400078e00aa */
.L_x_39888:
[----:B------:R-:W-:Y:S05]  /*133b0*/  BSYNC B2 ;  /* 0x0000000000027941 */ /* 0x000fea0003800000 */
.L_x_39886:
        /* <DEDUP_REMOVED lines=16> */
.L_x_39892:
[----:B------:R-:W-:Y:S05]  /*134c0*/  BSYNC B3 ;  /* 0x0000000000037941 */ /* 0x000fea0003800000 */
.L_x_39891:
        /* <DEDUP_REMOVED lines=44> */
.L_x_39890:
[----:B------:R-:W-:Y:S05]  /*13790*/  BSYNC B2 ;  /* 0x0000000000027941 */ /* 0x000fea0003800000 */
.L_x_39889:
        /* <DEDUP_REMOVED lines=8> */
[----:B------:R-:W-:-:S05]  /*13820*/  FSEL R42, R112, RZ, !P3 ;  /* 0x000000ff702a7208 */ /* 0x000fca0005800000 */
[----:B------:R-:W-:Y:S01]  /*13830*/  @P0 FADD.FTZ R42, R45, R42 ;  /* 0x0000002a2d2a0221 */ /* 0x000fe20000010000 */
[----:B------:R-:W-:Y:S02]  /*13840*/  SEL R45, RZ, 0x1, P3 ;  /* 0x00000001ff2d7807 */ /* 0x000fe40001800000 */
.L_x_39885:
[----:B------:R-:W-:Y:S05]  /*13850*/  BSYNC B1 ;  /* 0x0000000000017941 */ /* 0x000fea0003800000 */
.L_x_39883:
        /* <DEDUP_REMOVED lines=28> */
.L_x_39894:
[----:B------:R-:W-:Y:S05]  /*13a20*/  BSYNC B1 ;  /* 0x0000000000017941 */ /* 0x000fea0003800000 */
.L_x_39893:
        /* <DEDUP_REMOVED lines=14> */
.L_x_39896:
        /* <DEDUP_REMOVED lines=12> */
.L_x_39899:
[----:B------:R-:W-:Y:S02]  /*13bd0*/  MOV R6, R170 ;  /* 0x000000aa00067202 */ /* 0x000fe40000000f00 */
.L_x_39900:
[----:B------:R-:W-:Y:S05]  /*13be0*/  BSYNC B2 ;  /* 0x0000000000027941 */ /* 0x000fea0003800000 */
.L_x_39898:
        /* <DEDUP_REMOVED lines=16> */
.L_x_39904:
[----:B------:R-:W-:Y:S05]  /*13cf0*/  BSYNC B3 ;  /* 0x0000000000037941 */ /* 0x000fea0003800000 */
.L_x_39903:
        /* <DEDUP_REMOVED lines=44> */
.L_x_39902:
[----:B------:R-:W-:Y:S05]  /*13fc0*/  BSYNC B2 ;  /* 0x0000000000027941 */ /* 0x000fea0003800000 */
.L_x_39901:
        /* <DEDUP_REMOVED lines=8> */
[----:B------:R-:W-:-:S05]  /*14050*/  FSEL R130, R114, RZ, !P3 ;  /* 0x000000ff72827208 */ /* 0x000fca0005800000 */
[----:B------:R-:W-:Y:S01]  /*14060*/  @P0 FADD.FTZ R130, R113, R130 ;  /* 0x0000008271820221 */ /* 0x000fe20000010000 */
[----:B------:R-:W-:-:S04]  /*14070*/  SEL R113, RZ, 0x1, P3 ;  /* 0x00000001ff717807 */ /* 0x000fc80001800000 */
[----:B------:R-:W-:Y:S02]  /*14080*/  PRMT R6, R113, 0x7610, R6 ;  /* 0x0000761071067816 */ /* 0x000fe40000000006 */
.L_x_39897:
[----:B------:R-:W-:Y:S05]  /*14090*/  BSYNC B1 ;  /* 0x0000000000017941 */ /* 0x000fea0003800000 */
.L_x_39895:
        /* <DEDUP_REMOVED lines=8> */
.L_x_39906:
        /* <DEDUP_REMOVED lines=12> */
.L_x_39909:
[----:B------:R-:W-:Y:S02]  /*141e0*/  IMAD.MOV.U32 R7, RZ, RZ, R170 ;  /* 0x000000ffff077224 */ /* 0x000fe400078e00aa */
.L_x_39910:
[----:B------:R-:W-:Y:S05]  /*141f0*/  BSYNC B2 ;  /* 0x0000000000027941 */ /* 0x000fea0003800000 */
.L_x_39908:
        /* <DEDUP_REMOVED lines=16> */
.L_x_39914:
[----:B------:R-:W-:Y:S05]  /*14300*/  BSYNC B3 ;  /* 0x0000000000037941 */ /* 0x000fea0003800000 */
.L_x_39913:
        /* <DEDUP_REMOVED lines=44> */
.L_x_39912:
[----:B------:R-:W-:Y:S05]  /*145d0*/  BSYNC B2 ;  /* 0x0000000000027941 */ /* 0x000fea0003800000 */
.L_x_39911:
        /* <DEDUP_REMOVED lines=10> */
[----:B------:R-:W-:-:S04]  /*14680*/  SEL R112, RZ, 0x1, P3 ;  /* 0x00000001ff707807 */ /* 0x000fc80001800000 */
[----:B------:R-:W-:Y:S02]  /*14690*/  PRMT R7, R112, 0x7610, R7 ;  /* 0x0000761070077816 */ /* 0x000fe40000000007 */
.L_x_39907:
[----:B------:R-:W-:Y:S05]  /*146a0*/  BSYNC B1 ;  /* 0x0000000000017941 */ /* 0x000fea0003800000 */
.L_x_39905:
        /* <DEDUP_REMOVED lines=8> */
.L_x_39916:
        /* <DEDUP_REMOVED lines=12> */
.L_x_39919:
[----:B------:R-:W-:Y:S02]  /*147f0*/  IMAD.MOV.U32 R8, RZ, RZ, R170 ;  /* 0x000000ffff087224 */ /* 0x000fe400078e00aa */
.L_x_39920:
[----:B------:R-:W-:Y:S05]  /*14800*/  BSYNC B2 ;  /* 0x0000000000027941 */ /* 0x000fea0003800000 */
.L_x_39918:
        /* <DEDUP_REMOVED lines=16> */
.L_x_39924:
[----:B------:R-:W-:Y:S05]  /*14910*/  BSYNC B3 ;  /* 0x0000000000037941 */ /* 0x000fea0003800000 */
.L_x_39923:
        /* <DEDUP_REMOVED lines=44> */
.L_x_39922:
[----:B------:R-:W-:Y:S05]  /*14be0*/  BSYNC B2 ;  /* 0x0000000000027941 */ /* 0x000fea0003800000 */
.L_x_39921:
        /* <DEDUP_REMOVED lines=12> */
.L_x_39917:
[----:B------:R-:W-:Y:S05]  /*14cb0*/  BSYNC B1 ;  /* 0x0000000000017941 */ /* 0x000fea0003800000 */
.L_x_39915:
        /* <DEDUP_REMOVED lines=8> */
.L_x_39926:
        /* <DEDUP_REMOVED lines=12> */
.L_x_39929:
[----:B------:R-:W-:Y:S02]  /*14e00*/  MOV R9, R170 ;  /* 0x000000aa00097202 */ /* 0x000fe40000000f00 */
.L_x_39930:
[----:B------:R-:W-:Y:S05]  /*14e10*/  BSYNC B2 ;  /* 0x0000000000027941 */ /* 0x000fea0003800000 */
.L_x_39928:
        /* <DEDUP_REMOVED lines=16> */
.L_x_39934:
[----:B------:R-:W-:Y:S05]  /*14f20*/  BSYNC B3 ;  /* 0x0000000000037941 */ /* 0x000fea0003800000 */
.L_x_39933:
        /* <DEDUP_REMOVED lines=44> */
.L_x_39932:
[----:B------:R-:W-:Y:S05]  /*151f0*/  BSYNC B2 ;  /* 0x0000000000027941 */ /* 0x000fea0003800000 */
.L_x_39931:
        /* <DEDUP_REMOVED lines=12> */
.L_x_39927:
[----:B------:R-:W-:Y:S05]  /*152c0*/  BSYNC B1 ;  /* 0x0000000000017941 */ /* 0x000fea0003800000 */
.L_x_39925:
        /* <DEDUP_REMOVED lines=8> */
.L_x_39936:
        /* <DEDUP_REMOVED lines=12> */
.L_x_39939:
[----:B------:R-:W-:Y:S02]  /*15410*/  IMAD.MOV.U32 R10, RZ, RZ, R170 ;  /* 0x000000ffff0a7224 */ /* 0x000fe400078e00aa */
.L_x_39940:
[----:B------:R-:W-:Y:S05]  /*15420*/  BSYNC B2 ;  /* 0x0000000000027941 */ /* 0x000fea0003800000 */
.L_x_39938:
        /* <DEDUP_REMOVED lines=16> */
.L_x_39944:
[----:B------:R-:W-:Y:S05]  /*15530*/  BSYNC B3 ;  /* 0x0000000000037941 */ /* 0x000fea0003800000 */
.L_x_39943:
        /* <DEDUP_REMOVED lines=44> */
.L_x_39942:
[----:B------:R-:W-:Y:S05]  /*15800*/  BSYNC B2 ;  /* 0x0000000000027941 */ /* 0x000fea0003800000 */
.L_x_39941:
        /* <DEDUP_REMOVED lines=12> */
.L_x_39937:
[----:B------:R-:W-:Y:S05]  /*158d0*/  BSYNC B1 ;  /* 0x0000000000017941 */ /* 0x000fea0003800000 */
.L_x_39935:
        /* <DEDUP_REMOVED lines=8> */
.L_x_39946:
        /* <DEDUP_REMOVED lines=12> */
.L_x_39949:
[----:B------:R-:W-:Y:S02]  /*15a20*/  IMAD.MOV.U32 R43, RZ, RZ, R170 ;  /* 0x000000ffff2b7224 */ /* 0x000fe400078e00aa */
.L_x_39950:
[----:B------:R-:W-:Y:S05]  /*15a30*/  BSYNC B2 ;  /* 0x0000000000027941 */ /* 0x000fea0003800000 */
.L_x_39948:
        /* <DEDUP_REMOVED lines=16> */
.L_x_39954:
[----:B------:R-:W-:Y:S05]  /*15b40*/  BSYNC B3 ;  /* 0x0000000000037941 */ /* 0x000fea0003800000 */
.L_x_39953:
        /* <DEDUP_REMOVED lines=43> */
[----:B------:R-:W-:Y:S02]  /*15e00*/  IMAD.MOV.U32 R113, RZ, RZ, RZ ;  /* 0x000000ffff717224 */ /* 0x000fe400078e00ff */
.L_x_39952:
[----:B------:R-:W-:Y:S05]  /*15e10*/  BSYNC B2 ;  /* 0x0000000000027941 */ /* 0x000fea0003800000 */
.L_x_39951:
        /* <DEDUP_REMOVED lines=12> */
.L_x_39947:
[----:B------:R-:W-:Y:S05]  /*15ee0*/  BSYNC B1 ;  /* 0x0000000000017941 */ /* 0x000fea0003800000 */
.L_x_39945:
        /* <DEDUP_REMOVED lines=8> */
.L_x_39956:
        /* <DEDUP_REMOVED lines=12> */
.L_x_39959:
[----:B------:R-:W-:Y:S02]  /*16030*/  MOV R44, R170 ;  /* 0x000000aa002c7202 */ /* 0x000fe40000000f00 */
.L_x_39960:
[----:B------:R-:W-:Y:S05]  /*16040*/  BSYNC B2 ;  /* 0x0000000000027941 */ /* 0x000fea0003800000 */
.L_x_39958:
        /* <DEDUP_REMOVED lines=16> */
.L_x_39964:
[----:B------:R-:W-:Y:S05]  /*16150*/  BSYNC B3 ;  /* 0x0000000000037941 */ /* 0x000fea0003800000 */
.L_x_39963:
        /* <DEDUP_REMOVED lines=44> */
.L_x_39962:
[----:B------:R-:W-:Y:S05]  /*16420*/  BSYNC B2 ;  /* 0x0000000000027941 */ /* 0x000fea0003800000 */
.L_x_39961:
        /* <DEDUP_REMOVED lines=12> */
.L_x_39957:
[----:B------:R-:W-:Y:S05]  /*164f0*/  BSYNC B1 ;  /* 0x0000000000017941 */ /* 0x000fea0003800000 */
.L_x_39955:
        /* <DEDUP_REMOVED lines=8> */
.L_x_39966:
        /* <DEDUP_REMOVED lines=12> */
.L_x_39969:
[----:B------:R-:W-:Y:S02]  /*16640*/  IMAD.MOV.U32 R45, RZ, RZ, R170 ;  /* 0x000000ffff2d7224 */ /* 0x000fe400078e00aa */
.L_x_39970:
[----:B------:R-:W-:Y:S05]  /*16650*/  BSYNC B2 ;  /* 0x0000000000027941 */ /* 0x000fea0003800000 */
.L_x_39968:
        /* <DEDUP_REMOVED lines=16> */
.L_x_39974:
[----:B------:R-:W-:Y:S05]  /*16760*/  BSYNC B3 ;  /* 0x0000000000037941 */ /* 0x000fea0003800000 */
.L_x_39973:
        /* <DEDUP_REMOVED lines=44> */
.L_x_39972:
[----:B------:R-:W-:Y:S05]  /*16a30*/  BSYNC B2 ;  /* 0x0000000000027941 */ /* 0x000fea0003800000 */
.L_x_39971:
        /* <DEDUP_REMOVED lines=10> */
[----:B------:R-:W-:-:S04]  /*16ae0*/  SEL R112, RZ, 0x1, P3 ;  /* 0x00000001ff707807 */ /* 0x000fc80001800000 */
[----:B------:R-:W-:Y:S02]  /*16af0*/  PRMT R45, R112, 0x7610, R45 ;  /* 0x00007610702d7816 */ /* 0x000fe4000000002d */
.L_x_39967:
[----:B------:R-:W-:Y:S05]  /*16b00*/  BSYNC B1 ;  /* 0x0000000000017941 */ /* 0x000fea0003800000 */
.L_x_39965:
        /* <DEDUP_REMOVED lines=28> */
.L_x_39976:
[----:B------:R-:W-:Y:S05]  /*16cd0*/  BSYNC B1 ;  /* 0x0000000000017941 */ /* 0x000fea0003800000 */
.L_x_39975:
        /* <DEDUP_REMOVED lines=14> */
.L_x_39978:
        /* <DEDUP_REMOVED lines=12> */
.L_x_39981:
[----:B------:R-:W-:Y:S02]  /*16e80*/  MOV R6, R170 ;  /* 0x000000aa00067202 */ /* 0x000fe40000000f00 */
.L_x_39982:
[----:B------:R-:W-:Y:S05]  /*16e90*/  BSYNC B2 ;  /* 0x0000000000027941 */ /* 0x000fea0003800000 */
.L_x_39980:
        /* <DEDUP_REMOVED lines=16> */
.L_x_39986:
[----:B------:R-:W-:Y:S05]  /*16fa0*/  BSYNC B3 ;  /* 0x0000000000037941 */ /* 0x000fea0003800000 */
.L_x_39985:
        /* <DEDUP_REMOVED lines=44> */
.L_x_39984:
[----:B------:R-:W-:Y:S05]  /*17270*/  BSYNC B2 ;  /* 0x0000000000027941 */ /* 0x000fea0003800000 */
.L_x_39983:
        /* <DEDUP_REMOVED lines=12> */
.L_x_39979:
[----:B------:R-:W-:Y:S05]  /*17340*/  BSYNC B1 ;  /* 0x0000000000017941 */ /* 0x000fea0003800000 */
.L_x_39977:
        /* <DEDUP_REMOVED lines=8> */
.L_x_39988:
        /* <DEDUP_REMOVED lines=12> */
.L_x_39991:
[----:B------:R-:W-:Y:S02]  /*17490*/  IMAD.MOV.U32 R7, RZ, RZ, R170 ;  /* 0x000000ffff077224 */ /* 0x000fe400078e00aa */
.L_x_39992:
[----:B------:R-:W-:Y:S05]  /*174a0*/  BSYNC B2 ;  /* 0x0000000000027941 */ /* 0x000fea0003800000 */
.L_x_39990:
        /* <DEDUP_REMOVED lines=16> */
.L_x_39996:
[----:B------:R-:W-:Y:S05]  /*175b0*/  BSYNC B3 ;  /* 0x0000000000037941 */ /* 0x000fea0003800000 */
.L_x_39995:
        /* <DEDUP_REMOVED lines=44> */
.L_x_39994:
[----:B------:R-:W-:Y:S05]  /*17880*/  BSYNC B2 ;  /* 0x0000000000027941 */ /* 0x000fea0003800000 */
.L_x_39993:
        /* <DEDUP_REMOVED lines=12> */
.L_x_39989:
[----:B------:R-:W-:Y:S05]  /*17950*/  BSYNC B1 ;  /* 0x0000000000017941 */ /* 0x000fea0003800000 */
.L_x_39987:
        /* <DEDUP_REMOVED lines=8> */
.L_x_39998:
        /* <DEDUP_REMOVED lines=12> */
.L_x_40001:
[----:B------:R-:W-:Y:S02]  /*17aa0*/  IMAD.MOV.U32 R8, RZ, RZ, R170 ;  /* 0x000000ffff087224 */ /* 0x000fe400078e00aa */
.L_x_40002:
[----:B------:R-:W-:Y:S05]  /*17ab0*/  BSYNC B2 ;  /* 0x0000000000027941 */ /* 0x000fea0003800000 */
.L_x_40000:
        /* <DEDUP_REMOVED lines=16> */
.L_x_40006:
[----:B------:R-:W-:Y:S05]  /*17bc0*/  BSYNC B3 ;  /* 0x0000000000037941 */ /* 0x000fea0003800000 */
.L_x_40005:
        /* <DEDUP_REMOVED lines=44> */
.L_x_40004:
[----:B------:R-:W-:Y:S05]  /*17e90*/  BSYNC B2 ;  /* 0x0000000000027941 */ /* 0x000fea0003800000 */
.L_x_40003:
[----:B------:R-:W0:Y:S01]  /*17ea0*/  I2F.U32 R8, R8 ;  /* 0x0000000800087306 */ /* 0x000e220000201000 */
[----:B------:R-:W-:-:S04]  /*17eb0*/  IMAD.MOV.U32 R113, RZ, RZ, 0x2f800000 ;  /* 0x2f800000ff717424 */ /* 0x000fc800078e00ff */
[----:B0-----:R-:W-:Y:S01]  /*17ec0*/  FFMA.FTZ R113, R8, R113, 1.1641532182693481445e-10 ;  /* 0x2f00000008717423 */ /* 0x001fe20000010071 */
[----:B-----5:R-:W-:-:S04]  /*17ed0*/  @P0 HADD2.F32 R8, -RZ, R105.H0_H0 ;  /* 0x20000069ff080230 */ /* 0x020fc80000004100 */
[----:B------:R-:W-:Y:S01]  /*17ee0*/  FSETP.GTU.FTZ.AND P3, PT, R113, c[0x0][0x1e4], PT ;  /* 0x0000790071007a0b */ /* 0x000fe20003f7c000 */
[----:B------:R-:W-:-:S05]  /*17ef0*/  HADD2.F32 R113, -RZ, R109.H0_H0 ;  /* 0x2000006dff717230 */ /* 0x000fca0000004100 */
[----:B------:R-:W-:-:S04]  /*17f00*/  FMUL.FTZ R113, R113, c[0x0][0x1ec] ;  /* 0x00007b0071717a20 */ /* 0x000fc80000410000 */
[----:B------:R-:W-:-:S05]  /*17f10*/  FMUL.FTZ R113, R113, c[0x0][0x1e8] ;  /* 0x00007a0071717a20 */ /* 0x000fca0000410000 */
[----:B------:R-:W-:-:S05]  /*17f20*/  FSEL R140, R113, RZ, !P3 ;  /* 0x000000ff718c7208 */ /* 0x000fca0005800000 */
[----:B------:R-:W-:Y:S01]  /*17f30*/  @P0 FADD.FTZ R140, R8, R140 ;  /* 0x0000008c088c0221 */ /* 0x000fe20000010000 */
[----:B------:R-:W-:Y:S02]  /*17f40*/  SEL R8, RZ, 0x1, P3 ;  /* 0x00000001ff087807 */ /* 0x000fe40001800000 */
.L_x_39999:
[----:B------:R-:W-:Y:S05]  /*17f50*/  BSYNC B1 ;  /* 0x0000000000017941 */ /* 0x000fea0003800000 */
.L_x_39997:
        /* <DEDUP_REMOVED lines=8> */
.L_x_40008:
        /* <DEDUP_REMOVED lines=12> */
.L_x_40011:
[----:B------:R-:W-:Y:S02]  /*180a0*/  MOV R9, R170 ;  /* 0x000000aa00097202 */ /* 0x000fe40000000f00 */
.L_x_40012:
[----:B------:R-:W-:Y:S05]  /*180b0*/  BSYNC B2 ;  /* 0x0000000000027941 */ /* 0x000fea0003800000 */
.L_x_40010:
        /* <DEDUP_REMOVED lines=16> */
.L_x_40016:
[----:B------:R-:W-:Y:S05]  /*181c0*/  BSYNC B3 ;  /* 0x0000000000037941 */ /* 0x000fea0003800000 */
.L_x_40015:
        /* <DEDUP_REMOVED lines=44> */
.L_x_40014:
[----:B------:R-:W-:Y:S05]  /*18490*/  BSYNC B2 ;  /* 0x0000000000027941 */ /* 0x000fea0003800000 */
.L_x_40013:
        /* <DEDUP_REMOVED lines=11> */
.L_x_40009:
[----:B------:R-:W-:Y:S05]  /*18550*/  BSYNC B1 ;  /* 0x0000000000017941 */ /* 0x000fea0003800000 */
.L_x_40007:
        /* <DEDUP_REMOVED lines=8> */
.L_x_40018:
        /* <DEDUP_REMOVED lines=12> */
.L_x_40021:
[----:B------:R-:W-:Y:S02]  /*186a0*/  IMAD.MOV.U32 R10, RZ, RZ, R170 ;  /* 0x000000ffff0a7224 */ /* 0x000fe400078e00aa */
.L_x_40022:
[----:B------:R-:W-:Y:S05]  /*186b0*/  BSYNC B2 ;  /* 0x0000000000027941 */ /* 0x000fea0003800000 */
.L_x_40020:
        /* <DEDUP_REMOVED lines=16> */
.L_x_40026:
[----:B------:R-:W-:Y:S05]  /*187c0*/  BSYNC B3 ;  /* 0x0000000000037941 */ /* 0x000fea0003800000 */
.L_x_40025:
        /* <DEDUP_REMOVED lines=44> */
.L_x_40024:
[----:B------:R-:W-:Y:S05]  /*18a90*/  BSYNC B2 ;  /* 0x0000000000027941 */ /* 0x000fea0003800000 */
.L_x_40023:
        /* <DEDUP_REMOVED lines=10> */
[----:B------:R-:W-:Y:S02]  /*18b40*/  SEL R10, RZ, 0x1, P3 ;  /* 0x00000001ff0a7807 */ /* 0x000fe40001800000 */
.L_x_40019:
[----:B------:R-:W-:Y:S05]  /*18b50*/  BSYNC B1 ;  /* 0x0000000000017941 */ /* 0x000fea0003800000 */
.L_x_40017:
        /* <DEDUP_REMOVED lines=8> */
.L_x_40028:
        /* <DEDUP_REMOVED lines=12> */
.L_x_40031:
[----:B------:R-:W-:Y:S02]  /*18ca0*/  IMAD.MOV.U32 R43, RZ, RZ, R170 ;  /* 0x000000ffff2b7224 */ /* 0x000fe400078e00aa */
.L_x_40032:
[----:B------:R-:W-:Y:S05]  /*18cb0*/  BSYNC B2 ;  /* 0x0000000000027941 */ /* 0x000fea0003800000 */
.L_x_40030:
        /* <DEDUP_REMOVED lines=16> */
.L_x_40036:
[----:B------:R-:W-:Y:S05]  /*18dc0*/  BSYNC B3 ;  /* 0x0000000000037941 */ /* 0x000fea0003800000 */
.L_x_40035:
        /* <DEDUP_REMOVED lines=44> */
.L_x_40034:
[----:B------:R-:W-:Y:S05]  /*19090*/  BSYNC B2 ;  /* 0x0000000000027941 */ /* 0x000fea0003800000 */
.L_x_40033:
        /* <DEDUP_REMOVED lines=11> */
.L_x_40029:
[----:B------:R-:W-:Y:S05]  /*19150*/  BSYNC B1 ;  /* 0x0000000000017941 */ /* 0x000fea0003800000 */
.L_x_40027:
        /* <DEDUP_REMOVED lines=8> */
.L_x_40038:
        /* <DEDUP_REMOVED lines=12> */
.L_x_40041:
[----:B------:R-:W-:Y:S02]  /*192a0*/  MOV R44, R170 ;  /* 0x000000aa002c7202 */ /* 0x000fe40000000f00 */
.L_x_40042:
[----:B------:R-:W-:Y:S05]  /*192b0*/  BSYNC B2 ;  /* 0x0000000000027941 */ /* 0x000fea0003800000 */
.L_x_40040:
        /* <DEDUP_REMOVED lines=16> */
.L_x_40046:
[----:B------:R-:W-:Y:S05]  /*193c0*/  BSYNC B3 ;  /* 0x0000000000037941 */ /* 0x000fea0003800000 */
.L_x_40045:
        /* <DEDUP_REMOVED lines=44> */
.L_x_40044:
[----:B------:R-:W-:Y:S05]  /*19690*/  BSYNC B2 ;  /* 0x0000000000027941 */ /* 0x000fea0003800000 */
.L_x_40043:
        /* <DEDUP_REMOVED lines=11> */
.L_x_40039:
[----:B------:R-:W-:Y:S05]  /*19750*/  BSYNC B1 ;  /* 0x0000000000017941 */ /* 0x000fea0003800000 */
.L_x_40037:
        /* <DEDUP_REMOVED lines=8> */
.L_x_40048:
        /* <DEDUP_REMOVED lines=12> */
.L_x_40051:
[----:B------:R-:W-:Y:S02]  /*198a0*/  MOV R45, R170 ;  /* 0x000000aa002d7202 */ /* 0x000fe40000000f00 */
.L_x_40052:
[----:B------:R-:W-:Y:S05]  /*198b0*/  BSYNC B2 ;  /* 0x0000000000027941 */ /* 0x000fea0003800000 */
.L_x_40050:
        /* <DEDUP_REMOVED lines=16> */
.L_x_40056:
[----:B------:R-:W-:Y:S05]  /*199c0*/  BSYNC B3 ;  /* 0x0000000000037941 */ /* 0x000fea0003800000 */
.L_x_40055:
        /* <DEDUP_REMOVED lines=44> */
.L_x_40054:
[----:B------:R-:W-:Y:S05]  /*19c90*/  BSYNC B2 ;  /* 0x0000000000027941 */ /* 0x000fea0003800000 */
.L_x_40053:
        /* <DEDUP_REMOVED lines=11> */
.L_x_40049:
[----:B------:R-:W-:Y:S05]  /*19d50*/  BSYNC B1 ;  /* 0x0000000000017941 */ /* 0x000fea0003800000 */
.L_x_40047:
        /* <DEDUP_REMOVED lines=28> */
.L_x_40058:
[----:B------:R-:W-:Y:S05]  /*19f20*/  BSYNC B1 ;  /* 0x0000000000017941 */ /* 0x000fea0003800000 */
.L_x_40057:
        /* <DEDUP_REMOVED lines=14> */
.L_x_40060:
        /* <DEDUP_REMOVED lines=12> */
.L_x_40063:
[----:B------:R-:W-:Y:S02]  /*1a0d0*/  MOV R6, R170 ;  /* 0x000000aa00067202 */ /* 0x000fe40000000f00 */
.L_x_40064:
[----:B------:R-:W-:Y:S05]  /*1a0e0*/  BSYNC B2 ;  /* 0x0000000000027941 */ /* 0x000fea0003800000 */
.L_x_40062:
        /* <DEDUP_REMOVED lines=16> */
.L_x_40068:
[----:B------:R-:W-:Y:S05]  /*1a1f0*/  BSYNC B3 ;  /* 0x0000000000037941 */ /* 0x000fea0003800000 */
.L_x_40067:
        /* <DEDUP_REMOVED lines=44> */
.L_x_40066:
[----:B------:R-:W-:Y:S05]  /*1a4c0*/  BSYNC B2 ;  /* 0x0000000000027941 */ /* 0x000fea0003800000 */
.L_x_40065:
        /* <DEDUP_REMOVED lines=11> */
.L_x_40061:
[----:B------:R-:W-:Y:S05]  /*1a580*/  BSYNC B1 ;  /* 0x0000000000017941 */ /* 0x000fea0003800000 */
.L_x_40059:
        /* <DEDUP_REMOVED lines=8> */
.L_x_40070:
        /* <DEDUP_REMOVED lines=12> */
.L_x_40073:
[----:B------:R-:W-:Y:S02]  /*1a6d0*/  MOV R7, R170 ;  /* 0x000000aa00077202 */ /* 0x000fe40000000f00 */
.L_x_40074:
[----:B------:R-:W-:Y:S05]  /*1a6e0*/  BSYNC B2 ;  /* 0x0000000000027941 */ /* 0x000fea0003800000 */
.L_x_40072:
        /* <DEDUP_REMOVED lines=16> */
.L_x_40078:
[----:B------:R-:W-:Y:S05]  /*1a7f0*/  BSYNC B3 ;  /* 0x0000000000037941 */ /* 0x000fea0003800000 */
.L_x_40077:
        /* <DEDUP_REMOVED lines=44> */
.L_x_40076:
[----:B------:R-:W-:Y:S05]  /*1aac0*/  BSYNC B2 ;  /* 0x0000000000027941 */ /* 0x000fea0003800000 */
.L_x_40075:
        /* <DEDUP_REMOVED lines=11> */
.L_x_40071:
[----:B------:R-:W-:Y:S05]  /*1ab80*/  BSYNC B1 ;  /* 0x0000000000017941 */ /* 0x000fea0003800000 */
.L_x_40069:
        /* <DEDUP_REMOVED lines=8> */
.L_x_40080:
        /* <DEDUP_REMOVED lines=12> */
.L_x_40083:
[----:B------:R-:W-:Y:S02]  /*1acd0*/  MOV R8, R170 ;  /* 0x000000aa00087202 */ /* 0x000fe40000000f00 */
.L_x_40084:
[----:B------:R-:W-:Y:S05]  /*1ace0*/  BSYNC B2 ;  /* 0x0000000000027941 */ /* 0x000fea0003800000 */
.L_x_40082:
        /* <DEDUP_REMOVED lines=16> */
.L_x_40088:
[----:B------:R-:W-:Y:S05]  /*1adf0*/  BSYNC B3 ;  /* 0x0000000000037941 */ /* 0x000fea0003800000 */
.L_x_40087:
        /* <DEDUP_REMOVED lines=44> */
.L_x_40086:
[----:B------:R-:W-:Y:S05]  /*1b0c0*/  BSYNC B2 ;  /* 0x0000000000027941 */ /* 0x000fea0003800000 */
.L_x_40085:
        /* <DEDUP_REMOVED lines=11> */
.L_x_40081:
[----:B------:R-:W-:Y:S05]  /*1b180*/  BSYNC B1 ;  /* 0x0000000000017941 */ /* 0x000fea0003800000 */
.L_x_40079:
        /* <DEDUP_REMOVED lines=8> */
.L_x_40090:
        /* <DEDUP_REMOVED lines=12> */
.L_x_40093:
[----:B------:R-:W-:Y:S02]  /*1b2d0*/  MOV R9, R170 ;  /* 0x000000aa00097202 */ /* 0x000fe40000000f00 */
.L_x_40094:
[----:B------:R-:W-:Y:S05]  /*1b2e0*/  BSYNC B2 ;  /* 0x0000000000027941 */ /* 0x000fea0003800000 */
.L_x_40092:
        /* <DEDUP_REMOVED lines=16> */
.L_x_40098:
[----:B------:R-:W-:Y:S05]  /*1b3f0*/  BSYNC B3 ;  /* 0x0000000000037941 */ /* 0x000fea0003800000 */
.L_x_40097:
        /* <DEDUP_REMOVED lines=44> */
.L_x_40096:
[----:B------:R-:W-:Y:S05]  /*1b6c0*/  BSYNC B2 ;  /* 0x0000000000027941 */ /* 0x000fea0003800000 */
.L_x_40095:
        /* <DEDUP_REMOVED lines=11> */
.L_x_40091:
[----:B------:R-:W-:Y:S05]  /*1b780*/  BSYNC B1 ;  /* 0x0000000000017941 */ /* 0x000fea0003800000 */
.L_x_40089:
        /* <DEDUP_REMOVED lines=8> */
.L_x_40100:
        /* <DEDUP_REMOVED lines=12> */
.L_x_40103:
[----:B------:R-:W-:Y:S02]  /*1b8d0*/  MOV R10, R170 ;  /* 0x000000aa000a7202 */ /* 0x000fe40000000f00 */
.L_x_40104:
[----:B------:R-:W-:Y:S05]  /*1b8e0*/  BSYNC B2 ;  /* 0x0000000000027941 */ /* 0x000fea0003800000 */
.L_x_40102:
        /* <DEDUP_REMOVED lines=16> */
.L_x_40108:
[----:B------:R-:W-:Y:S05]  /*1b9f0*/  BSYNC B3 ;  /* 0x0000000000037941 */ /* 0x000fea0003800000 */
.L_x_40107:
        /* <DEDUP_REMOVED lines=44> */
.L_x_40106:
[----:B------:R-:W-:Y:S05]  /*1bcc0*/  BSYNC B2 ;  /* 0x0000000000027941 */ /* 0x000fea0003800000 */
.L_x_40105:
        /* <DEDUP_REMOVED lines=11> */
.L_x_40101:
[----:B------:R-:W-:Y:S05]  /*1bd80*/  BSYNC B1 ;  /* 0x0000000000017941 */ /* 0x000fea0003800000 */
.L_x_40099:
        /* <DEDUP_REMOVED lines=8> */
.L_x_40110:
        /* <DEDUP_REMOVED lines=12> */
.L_x_40113:
[----:B------:R-:W-:Y:S02]  /*1bed0*/  MOV R43, R170 ;  /* 0x000000aa002b7202 */ /* 0x000fe40000000f00 */
.L_x_40114:
[----:B------:R-:W-:Y:S05]  /*1bee0*/  BSYNC B2 ;  /* 0x0000000000027941 */ /* 0x000fea0003800000 */
.L_x_40112:
        /* <DEDUP_REMOVED lines=16> */
.L_x_40118:
[----:B------:R-:W-:Y:S05]  /*1bff0*/  BSYNC B3 ;  /* 0x0000000000037941 */ /* 0x000fea0003800000 */
.L_x_40117:
        /* <DEDUP_REMOVED lines=44> */
.L_x_40116:
[----:B------:R-:W-:Y:S05]  /*1c2c0*/  BSYNC B2 ;  /* 0x0000000000027941 */ /* 0x000fea0003800000 */
.L_x_40115:
        /* <DEDUP_REMOVED lines=11> */
.L_x_40111:
[----:B------:R-:W-:Y:S05]  /*1c380*/  BSYNC B1 ;  /* 0x0000000000017941 */ /* 0x000fea0003800000 */
.L_x_40109:
        /* <DEDUP_REMOVED lines=8> */
.L_x_40120:
        /* <DEDUP_REMOVED lines=12> */
.L_x_40123:
[----:B------:R-:W-:Y:S02]  /*1c4d0*/  MOV R44, R170 ;  /* 0x000000aa002c7202 */ /* 0x000fe40000000f00 */
.L_x_40124:
[----:B------:R-:W-:Y:S05]  /*1c4e0*/  BSYNC B2 ;  /* 0x0000000000027941 */ /* 0x000fea0003800000 */
.L_x_40122:
        /* <DEDUP_REMOVED lines=16> */
.L_x_40128:
[----:B------:R-:W-:Y:S05]  /*1c5f0*/  BSYNC B3 ;  /* 0x0000000000037941 */ /* 0x000fea0003800000 */
.L_x_40127:
        /* <DEDUP_REMOVED lines=44> */
.L_x_40126:
[----:B------:R-:W-:Y:S05]  /*1c8c0*/  BSYNC B2 ;  /* 0x0000000000027941 */ /* 0x000fea0003800000 */
.L_x_40125:
        /* <DEDUP_REMOVED lines=11> */
.L_x_40121:
[----:B------:R-:W-:Y:S05]  /*1c980*/  BSYNC B1 ;  /* 0x0000000000017941 */ /* 0x000fea0003800000 */
.L_x_40119:
        /* <DEDUP_REMOVED lines=8> */
.L_x_40130:
        /* <DEDUP_REMOVED lines=12> */
.L_x_40133:
[----:B------:R-:W-:Y:S02]  /*1cad0*/  MOV R45, R170 ;  /* 0x000000aa002d7202 */ /* 0x000fe40000000f00 */
.L_x_40134:
[----:B------:R-:W-:Y:S05]  /*1cae0*/  BSYNC B2 ;  /* 0x0000000000027941 */ /* 0x000fea0003800000 */
.L_x_40132:
        /* <DEDUP_REMOVED lines=16> */
.L_x_40138:
[----:B------:R-:W-:Y:S05]  /*1cbf0*/  BSYNC B3 ;  /* 0x0000000000037941 */ /* 0x000fea0003800000 */
.L_x_40137:
        /* <DEDUP_REMOVED lines=44> */
.L_x_40136:
[----:B------:R-:W-:Y:S05]  /*1cec0*/  BSYNC B2 ;  /* 0x0000000000027941 */ /* 0x000fea0003800000 */
.L_x_40135:
        /* <DEDUP_REMOVED lines=11> */
.L_x_40131:
[----:B------:R-:W-:Y:S05]  /*1cf80*/  BSYNC B1 ;  /* 0x0000000000017941 */ /* 0x000fea0003800000 */
.L_x_40129:
        /* <DEDUP_REMOVED lines=29> */
.L_x_40140:
[----:B------:R-:W-:Y:S05]  /*1d160*/  BSYNC B1 ;  /* 0x0000000000017941 */ /* 0x000fea0003800000 */
.L_x_40139:
        /* <DEDUP_REMOVED lines=13> */
.L_x_40142:
        /* <DEDUP_REMOVED lines=12> */
.L_x_40145:
[----:B------:R-:W-:Y:S02]  /*1d300*/  MOV R6, R170 ;  /* 0x000000aa00067202 */ /* 0x000fe40000000f00 */
.L_x_40146:
[----:B------:R-:W-:Y:S05]  /*1d310*/  BSYNC B2 ;  /* 0x0000000000027941 */ /* 0x000fea0003800000 */
.L_x_40144:
        /* <DEDUP_REMOVED lines=16> */
.L_x_40150:
[----:B------:R-:W-:Y:S05]  /*1d420*/  BSYNC B3 ;  /* 0x0000000000037941 */ /* 0x000fea0003800000 */
.L_x_40149:
        /* <DEDUP_REMOVED lines=44> */
.L_x_40148:
[----:B------:R-:W-:Y:S05]  /*1d6f0*/  BSYNC B2 ;  /* 0x0000000000027941 */ /* 0x000fea0003800000 */
.L_x_40147:
        /* <DEDUP_REMOVED lines=11> */
.L_x_40143:
[----:B------:R-:W-:Y:S05]  /*1d7b0*/  BSYNC B1 ;  /* 0x0000000000017941 */ /* 0x000fea0003800000 */
.L_x_40141:
        /* <DEDUP_REMOVED lines=8> */
.L_x_40152:
        /* <DEDUP_REMOVED lines=12> */
.L_x_40155:
[----:B------:R-:W-:Y:S02]  /*1d900*/  MOV R7, R170 ;  /* 0x000000aa00077202 */ /* 0x000fe40000000f00 */
.L_x_40156:
[----:B------:R-:W-:Y:S05]  /*1d910*/  BSYNC B2 ;  /* 0x0000000000027941 */ /* 0x000fea0003800000 */
.L_x_40154:
        /* <DEDUP_REMOVED lines=16> */
.L_x_40160:
[----:B------:R-:W-:Y:S05]  /*1da20*/  BSYNC B3 ;  /* 0x0000000000037941 */ /* 0x000fea0003800000 */
.L_x_40159:
        /* <DEDUP_REMOVED lines=44> */
.L_x_40158:
[----:B------:R-:W-:Y:S05]  /*1dcf0*/  BSYNC B2 ;  /* 0x0000000000027941 */ /* 0x000fea0003800000 */
.L_x_40157:
        /* <DEDUP_REMOVED lines=11> */
.L_x_40153:
[----:B------:R-:W-:Y:S05]  /*1ddb0*/  BSYNC B1 ;  /* 0x0000000000017941 */ /* 0x000fea0003800000 */
.L_x_40151:
        /* <DEDUP_REMOVED lines=8> */
.L_x_40162:
        /* <DEDUP_REMOVED lines=12> */
.L_x_40165:
[----:B------:R-:W-:Y:S02]  /*1df00*/  MOV R8, R170 ;  /* 0x000000aa00087202 */ /* 0x000fe40000000f00 */
.L_x_40166:
[----:B------:R-:W-:Y:S05]  /*1df10*/  BSYNC B2 ;  /* 0x0000000000027941 */ /* 0x000fea0003800000 */
.L_x_40164:
        /* <DEDUP_REMOVED lines=16> */
.L_x_40170:
[----:B------:R-:W-:Y:S05]  /*1e020*/  BSYNC B3 ;  /* 0x0000000000037941 */ /* 0x000fea0003800000 */
.L_x_40169:
        /* <DEDUP_REMOVED lines=44> */
.L_x_40168:
[----:B------:R-:W-:Y:S05]  /*1e2f0*/  BSYNC B2 ;  /* 0x0000000000027941 */ /* 0x000fea0003800000 */
.L_x_40167:
        /* <DEDUP_REMOVED lines=11> */
.L_x_40163:
[----:B------:R-:W-:Y:S05]  /*1e3b0*/  BSYNC B1 ;  /* 0x0000000000017941 */ /* 0x000fea0003800000 */
.L_x_40161:
        /* <DEDUP_REMOVED lines=8> */
.L_x_40172:
        /* <DEDUP_REMOVED lines=12> */
.L_x_40175:
[----:B------:R-:W-:Y:S02]  /*1e500*/  MOV R9, R170 ;  /* 0x000000aa00097202 */ /* 0x000fe40000000f00 */
.L_x_40176:
[----:B------:R-:W-:Y:S05]  /*1e510*/  BSYNC B2 ;  /* 0x0000000000027941 */ /* 0x000fea0003800000 */
.L_x_40174:
        /* <DEDUP_REMOVED lines=16> */
.L_x_40180:
[----:B------:R-:W-:Y:S05]  /*1e620*/  BSYNC B3 ;  /* 0x0000000000037941 */ /* 0x000fea0003800000 */
.L_x_40179:
        /* <DEDUP_REMOVED lines=39> */
[----:B------:R-:W-:Y:S02]  /*1e8a0*/  LOP3.LUT R162, R115, UR26, R158, 0x96, !PT ;  /* 0x0000001a73a27c12 */ /* 0x000fe4000f8e969e */
[----:B------:R-:W-:Y:S01]  /*1e8b0*/  MOV R168, R114 ;  /* 0x0000007200a87202 */ /* 0x000fe20000000f00 */
[----:B------:R-:W-:-:S04]  /*1e8c0*/  IMAD.WIDE.U32 R114, R157, -0x326172a9, RZ ;  /* 0xcd9e8d579d727825 */ /* 0x000fc800078e00ff */
[----:B------:R-:W-:Y:S01]  /*1e8d0*/  IMAD.MOV.U32 R170, RZ, RZ, R114 ;  /* 0x000000ffffaa7224 */ /* 0x000fe200078e0072 */
[----:B------:R-:W-:Y:S02]  /*1e8e0*/  LOP3.LUT R163, R115, UR25, R112, 0x96, !PT ;  /* 0x0000001973a37c12 */ /* 0x000fe4000f8e9670 */
.L_x_40178:
[----:B------:R-:W-:Y:S05]  /*1e8f0*/  BSYNC B2 ;  /* 0x0000000000027941 */ /* 0x000fea0003800000 */
.L_x_40177:
        /* <DEDUP_REMOVED lines=11> */
.L_x_40173:
[----:B------:R-:W-:Y:S05]  /*1e9b0*/  BSYNC B1 ;  /* 0x0000000000017941 */ /* 0x000fea0003800000 */
.L_x_40171:
        /* <DEDUP_REMOVED lines=8> */
.L_x_40182:
        /* <DEDUP_REMOVED lines=12> */
.L_x_40185:
[----:B------:R-:W-:Y:S02]  /*1eb00*/  MOV R10, R170 ;  /* 0x000000aa000a7202 */ /* 0x000fe40000000f00 */
.L_x_40186:
[----:B------:R-:W-:Y:S05]  /*1eb10*/  BSYNC B2 ;  /* 0x0000000000027941 */ /* 0x000fea0003800000 */
.L_x_40184:
        /* <DEDUP_REMOVED lines=16> */
.L_x_40190:
[----:B------:R-:W-:Y:S05]  /*1ec20*/  BSYNC B3 ;  /* 0x0000000000037941 */ /* 0x000fea0003800000 */
.L_x_40189:
        /* <DEDUP_REMOVED lines=44> */
.L_x_40188:
[----:B------:R-:W-:Y:S05]  /*1eef0*/  BSYNC B2 ;  /* 0x0000000000027941 */ /* 0x000fea0003800000 */
.L_x_40187:
        /* <DEDUP_REMOVED lines=11> */
.L_x_40183:
[----:B------:R-:W-:Y:S05]  /*1efb0*/  BSYNC B1 ;  /* 0x0000000000017941 */ /* 0x000fea0003800000 */
.L_x_40181:
        /* <DEDUP_REMOVED lines=8> */
.L_x_40192:
        /* <DEDUP_REMOVED lines=12> */
.L_x_40195:
[----:B------:R-:W-:Y:S02]  /*1f100*/  MOV R43, R170 ;  /* 0x000000aa002b7202 */ /* 0x000fe40000000f00 */
.L_x_40196:
[----:B------:R-:W-:Y:S05]  /*1f110*/  BSYNC B2 ;  /* 0x0000000000027941 */ /* 0x000fea0003800000 */
.L_x_40194:
        /* <DEDUP_REMOVED lines=16> */
.L_x_40200:
[----:B------:R-:W-:Y:S05]  /*1f220*/  BSYNC B3 ;  /* 0x0000000000037941 */ /* 0x000fea0003800000 */
.L_x_40199:
        /* <DEDUP_REMOVED lines=44> */
.L_x_40198:
[----:B------:R-:W-:Y:S05]  /*1f4f0*/  BSYNC B2 ;  /* 0x0000000000027941 */ /* 0x000fea0003800000 */
.L_x_40197:
        /* <DEDUP_REMOVED lines=11> */
.L_x_40193:
[----:B------:R-:W-:Y:S05]  /*1f5b0*/  BSYNC B1 ;  /* 0x0000000000017941 */ /* 0x000fea0003800000 */
.L_x_40191:
        /* <DEDUP_REMOVED lines=8> */
.L_x_40202:
        /* <DEDUP_REMOVED lines=12> */
.L_x_40205:
[----:B------:R-:W-:Y:S02]  /*1f700*/  MOV R44, R170 ;  /* 0x000000aa002c7202 */ /* 0x000fe40000000f00 */
.L_x_40206:
[----:B------:R-:W-:Y:S05]  /*1f710*/  BSYNC B2 ;  /* 0x0000000000027941 */ /* 0x000fea0003800000 */
.L_x_40204:
        /* <DEDUP_REMOVED lines=16> */
.L_x_40210:
[----:B------:R-:W-:Y:S05]  /*1f820*/  BSYNC B3 ;  /* 0x0000000000037941 */ /* 0x000fea0003800000 */
.L_x_40209:
        /* <DEDUP_REMOVED lines=44> */
.L_x_40208:
[----:B------:R-:W-:Y:S05]  /*1faf0*/  BSYNC B2 ;  /* 0x0000000000027941 */ /* 0x000fea0003800000 */
.L_x_40207:
        /* <DEDUP_REMOVED lines=11> */
.L_x_40203:
[----:B------:R-:W-:Y:S05]  /*1fbb0*/  BSYNC B1 ;  /* 0x0000000000017941 */ /* 0x000fea0003800000 */
.L_x_40201:
        /* <DEDUP_REMOVED lines=8> */
.L_x_40212:
        /* <DEDUP_REMOVED lines=12> */
.L_x_40215:
[----:B------:R-:W-:Y:S02]  /*1fd00*/  MOV R45, R170 ;  /* 0x000000aa002d7202 */ /* 0x000fe40000000f00 */
.L_x_40216:
[----:B------:R-:W-:Y:S05]  /*1fd10*/  BSYNC B2 ;  /* 0x0000000000027941 */ /* 0x000fea0003800000 */
.L_x_40214:
        /* <DEDUP_REMOVED lines=16> */
.L_x_40220:
[----:B------:R-:W-:Y:S05]  /*1fe20*/  BSYNC B3 ;  /* 0x0000000000037941 */ /* 0x000fea0003800000 */
.L_x_40219:
        /* <DEDUP_REMOVED lines=44> */
.L_x_40218:
[----:B------:R-:W-:Y:S05]  /*200f0*/  BSYNC B2 ;  /* 0x0000000000027941 */ /* 0x000fea0003800000 */
.L_x_40217:
        /* <DEDUP_REMOVED lines=11> */
.L_x_40213:
[----:B------:R-:W-:Y:S05]  /*201b0*/  BSYNC B1 ;  /* 0x0000000000017941 */ /* 0x000fea0003800000 */
.L_x_40211:
[----:B------:R-:W-:Y:S01]  /*201c0*/  MOV R112, 0x10 ;  /* 0x0000001000707802 */ /* 0x000fe20000000f00 */
[----:B------:R-:W-:Y:S01]  /*201d0*/  BSSY B1, `(.L_x_40221) ;  /* 0x000001c000017945 */ /* 0x000fe20003800000 */
        /* <DEDUP_REMOVED lines=27> */
.L_x_40222:
[----:B------:R-:W-:Y:S05]  /*20390*/  BSYNC B1 ;  /* 0x0000000000017941 */ /* 0x000fea0003800000 */
.L_x_40221:
        /* <DEDUP_REMOVED lines=84> */
.L_x_40229:
        /* <DEDUP_REMOVED lines=180> */
.L_x_40230:
        /* <DEDUP_REMOVED lines=40> */
[----:B------:R-:W-:Y:S01]  /*216a0*/  F2FP.PACK_AB R115, R113, R112 ;  /* 0x000000707173723e */ /* 0x000fe200000000ff */
        /* <DEDUP_REMOVED lines=16> */
[----:B------:R-:W-:Y:S01]  /*217b0*/  FFMA.FTZ R124, R129, R114, R186 ;  /* 0x00000072817c7223 */ /* 0x000fe200000100ba */
[----:B------:R-:W-:Y:S01]  /*217c0*/  MOV R171, 0x10 ;  /* 0x0000001000ab7802 */ /* 0x000fe20000000f00 */
[----:B------:R-:W2:Y:S01]  /*217d0*/  LDL R129, [R1+0x20] ;  /* 0x0000200001817983 */ /* 0x000ea20000100800 */
[----:B------:R-:W-:Y:S02]  /*217e0*/  F2FP.PACK_AB R112, R125, R112 ;  /* 0x000000707d70723e */ /* 0x000fe400000000ff */
[----:B------:R-:W-:Y:S01]  /*217f0*/  F2FP.PACK_AB R113, R122, R124 ;  /* 0x0000007c7a71723e */ /* 0x000fe200000000ff */
[----:B------:R-:W2:Y:S04]  /*21800*/  LDL R125, [R1+0x28] ;  /* 0x00002800017d7983 */ /* 0x000ea80000100800 */
[----:B------:R-:W3:Y:S01]  /*21810*/  LDL R124, [R1+0x2c] ;  /* 0x00002c00017c7983 */ /* 0x000ee20000100800 */
[----:B------:R-:W-:-:S02]  /*21820*/  FFMA.FTZ R114, R128, R123, R180 ;  /* 0x0000007b80727223 */ /* 0x000fc400000100b4 */
[----:B------:R-:W-:Y:S01]  /*21830*/  FFMA.FTZ R123, R252, R127, R181 ;  /* 0x0000007ffc7b7223 */ /* 0x000fe200000100b5 */
[----:B------:R-:W4:Y:S04]  /*21840*/  LDL R128, [R1+0x24] ;  /* 0x0000240001807983 */ /* 0x000f280000100800 */
[----:B------:R-:W4:Y:S04]  /*21850*/  LDL R252, [R1+0x30] ;  /* 0x0000300001fc7983 */ /* 0x000f280000100800 */
[----:B------:R-:W4:Y:S01]  /*21860*/  LDL R127, [R1+0x3c] ;  /* 0x00003c00017f7983 */ /* 0x000f220000100800 */
[----:B------:R-:W-:Y:S01]  /*21870*/  F2FP.PACK_AB R114, R123, R114 ;  /* 0x000000727b72723e */ /* 0x000fe200000000ff */
        /* <DEDUP_REMOVED lines=17> */
[C---:B------:R-:W-:Y:S02]  /*21990*/  FADD.FTZ R125, -R169.reuse, R145 ;  /* 0x00000091a97d7221 */ /* 0x040fe40000010100 */
[----:B---3--:R-:W-:Y:S01]  /*219a0*/  FFMA.FTZ R113, R124, R113, R179 ;  /* 0x000000717c717223 */ /* 0x008fe200000100b3 */
[----:B------:R-:W2:Y:S01]  /*219b0*/  LDL R145, [R1] ;  /* 0x0000000001917983 */ /* 0x000ea20000100800 */
[----:B------:R-:W-:-:S03]  /*219c0*/  FADD.FTZ R124, -R169, R144 ;  /* 0x00000090a97c7221 */ /* 0x000fc60000010100 */
[----:B------:R-:W3:Y:S01]  /*219d0*/  LDL R144, [R1+0x8] ;  /* 0x0000080001907983 */ /* 0x000ee20000100800 */
[----:B------:R-:W-:Y:S01]  /*219e0*/  F2FP.PACK_AB R115, R113, R112 ;  /* 0x000000707173723e */ /* 0x000fe200000000ff */
[----:B------:R-:W-:-:S04]  /*219f0*/  FADD.FTZ R112, -R169, R116 ;  /* 0x00000074a9707221 */ /* 0x000fc80000010100 */
        /* <DEDUP_REMOVED lines=15> */
[----:B------:R-:W-:Y:S01]  /*21af0*/  F2FP.PACK_AB R113, R113, R112 ;  /* 0x000000707171723e */ /* 0x000fe200000000ff */
[----:B------:R-:W-:Y:S01]  /*21b00*/  FFMA.FTZ R114, R129, R114, R176 ;  /* 0x0000007281727223 */ /* 0x000fe200000100b0 */
[----:B------:R-:W-:Y:S01]  /*21b10*/  F2FP.PACK_AB R112, R47, R46 ;  /* 0x0000002e2f70723e */ /* 0x000fe200000000ff */
[----:B------:R-:W-:Y:S01]  /*21b20*/  FFMA.FTZ R119, R128, R119, R177 ;  /* 0x0000007780777223 */ /* 0x000fe200000100b1 */
[----:B------:R-:W-:-:S04]  /*21b30*/  IADD3 R46, R161, 0x20, RZ ;  /* 0x00000020a12e7810 */ /* 0x000fc80007ffe0ff */
[----:B------:R-:W-:Y:S01]  /*21b40*/  F2FP.PACK_AB R114, R119, R114 ;  /* 0x000000727772723e */ /* 0x000fe200000000ff */
        /* <DEDUP_REMOVED lines=49> */
[----:B------:R-:W-:Y:S01]  /*21e60*/  F2FP.PACK_AB R12, R12, R11 ;  /* 0x0000000b0c0c723e */ /* 0x000fe200000000ff */
        /* <DEDUP_REMOVED lines=14> */
[----:B------:R-:W-:Y:S01]  /*21f50*/  F2FP.PACK_AB R20, R16, R19 ;  /* 0x000000131014723e */ /* 0x000fe200000000ff */
[----:B------:R-:W-:Y:S02]  /*21f60*/  FADD.FTZ R115, -R169, R135 ;  /* 0x00000087a9737221 */ /* 0x000fe40000010100 */
[----:B------:R-:W-:-:S02]  /*21f70*/  FFMA.FTZ R11, R240, R11, R56 ;  /* 0x0000000bf00b7223 */ /* 0x000fc40000010038 */
[----:B------:R-:W-:Y:S01]  /*21f80*/  FFMA.FTZ R24, R241, R24, R57 ;  /* 0x00000018f1187223 */ /* 0x000fe20000010039 */
[----:B------:R-:W-:Y:S01]  /*21f90*/  F2FP.PACK_AB R19, R114, R33 ;  /* 0x000000217213723e */ /* 0x000fe200000000ff */
[C---:B------:R-:W-:Y:S02]  /*21fa0*/  FADD.FTZ R135, -R169.reuse, R155 ;  /* 0x0000009ba9877221 */ /* 0x040fe40000010100 */
[C---:B------:R-:W-:Y:S02]  /*21fb0*/  FADD.FTZ R37, -R169.reuse, R42 ;  /* 0x0000002aa9257221 */ /* 0x040fe40000010100 */
[C---:B------:R-:W-:Y:S02]  /*21fc0*/  FADD.FTZ R117, -R169.reuse, R137 ;  /* 0x00000089a9757221 */ /* 0x040fe40000010100 */
[C---:B------:R-:W-:Y:S02]  /*21fd0*/  FADD.FTZ R42, -R169.reuse, R134 ;  /* 0x00000086a92a7221 */ /* 0x040fe40000010100 */
[----:B------:R-:W-:Y:S01]  /*21fe0*/  FMUL.FTZ R33, R160, R41 ;  /* 0x00000029a0217220 */ /* 0x000fe20000410000 */
[----:B------:R-:W-:Y:S01]  /*21ff0*/  F2FP.PACK_AB R16, R24, R11 ;  /* 0x0000000b1810723e */ /* 0x000fe200000000ff */
        /* <DEDUP_REMOVED lines=33> */
[----:B------:R-:W-:Y:S02]  /*22210*/  F2FP.PACK_AB R15, R18, R15 ;  /* 0x0000000f120f723e */ /* 0x000fe400000000ff */
[----:B------:R-:W-:Y:S01]  /*22220*/  F2FP.PACK_AB R14, R17, R14 ;  /* 0x0000000e110e723e */ /* 0x000fe200000000ff */
        /* <DEDUP_REMOVED lines=10> */
[----:B------:R-:W-:Y:S01]  /*222d0*/  F2FP.PACK_AB R22, R21, R17 ;  /* 0x000000111516723e */ /* 0x000fe200000000ff */
[----:B------:R-:W-:-:S02]  /*222e0*/  FFMA.FTZ R17, R242, R25, R58 ;  /* 0x00000019f2117223 */ /* 0x000fc4000001003a */
[----:B------:R-:W-:Y:S01]  /*222f0*/  FFMA.FTZ R25, R237, R30, R61 ;  /* 0x0000001eed197223 */ /* 0x000fe2000001003d */
[----:B------:R-:W-:Y:S01]  /*22300*/  F2FP.PACK_AB R21, R46, R18 ;  /* 0x000000122e15723e */ /* 0x000fe200000000ff */
[----:B------:R-:W-:Y:S02]  /*22310*/  FFMA.FTZ R18, R236, R31, R60 ;  /* 0x0000001fec127223 */ /* 0x000fe4000001003c */
[----:B------:R-:W-:Y:S02]  /*22320*/  FMUL.FTZ R47, R160, R113 ;  /* 0x00000071a02f7220 */ /* 0x000fe40000410000 */
[----:B----4-:R-:W-:Y:S01]  /*22330*/  FFMA.FTZ R13, R252, R13, R166 ;  /* 0x0000000dfc0d7223 */ /* 0x010fe200000100a6 */
[----:B------:R-:W-:Y:S01]  /*22340*/  F2FP.PACK_AB R18, R25, R18 ;  /* 0x000000121912723e */ /* 0x000fe200000000ff */
[----:B------:R-:W-:Y:S01]  /*22350*/  FMUL.FTZ R30, R160, R40 ;  /* 0x00000028a01e7220 */ /* 0x000fe20000410000 */
[----:B------:R-:W-:Y:S01]  /*22360*/  IADD3 R40, R161, 0x40, RZ ;  /* 0x00000040a1287810 */ /* 0x000fe20007ffe0ff */
[----:B------:R-:W-:Y:S01]  /*22370*/  FFMA.FTZ R47, R247, R47, R55 ;  /* 0x0000002ff72f7223 */ /* 0x000fe20000010037 */
[----:B------:R-:W-:Y:S01]  /*22380*/  F2FP.PACK_AB R13, R112, R13 ;  /* 0x0000000d700d723e */ /* 0x000fe200000000ff */
[C---:B------:R-:W-:Y:S01]  /*22390*/  FMUL.FTZ R25, R160.reuse, R29 ;  /* 0x0000001da0197220 */ /* 0x040fe20000410000 */
[C---:B------:R-:W-:Y:S01]  /*223a0*/  IADD3 R46, R161.reuse, 0x60, RZ ;  /* 0x00000060a12e7810 */ /* 0x040fe20007ffe0ff */
[C---:B------:R-:W-:Y:S01]  /*223b0*/  FMUL.FTZ R29, R160.reuse, R34 ;  /* 0x00000022a01d7220 */ /* 0x040fe20000410000 */
[----:B------:R-:W-:Y:S01]  /*223c0*/  IADD3 R112, R161, 0x80, RZ ;  /* 0x00000080a1707810 */ /* 0x000fe20007ffe0ff */
[----:B------:R-:W-:Y:S01]  /*223d0*/  FMUL.FTZ R34, R160, R36 ;  /* 0x00000024a0227220 */ /* 0x000fe20000410000 */
[----:B------:R-:W-:Y:S01]  /*223e0*/  F2FP.PACK_AB R17, R26, R17 ;  /* 0x000000111a11723e */ /* 0x000fe200000000ff */
[C---:B------:R-:W-:Y:S01]  /*223f0*/  FMUL.FTZ R26, R160.reuse, R32 ;  /* 0x00000020a01a7220 */ /* 0x040fe20000410000 */
[----:B------:R-:W-:Y:S01]  /*22400*/  F2FP.PACK_AB R23, R47, R23 ;  /* 0x000000172f17723e */ /* 0x000fe200000000ff */
        /* <DEDUP_REMOVED lines=17> */
[----:B0-----:R-:W-:Y:S02]  /*22520*/  F2FP.PACK_AB R14, R34, R29 ;  /* 0x0000001d220e723e */ /* 0x001fe400000000ff */
[----:B------:R0:W-:Y:S01]  /*22530*/  STG.E.128 [R112.64], R16 ;  /* 0x0000001070007986 */ /* 0x0001e2000c101d06 */
[----:B------:R-:W-:Y:S01]  /*22540*/  F2FP.PACK_AB R13, R26, R25 ;  /* 0x000000191a0d723e */ /* 0x000fe200000000ff */
[----:B------:R-:W-:Y:S02]  /*22550*/  FFMA.FTZ R26, R204, R124, R92 ;  /* 0x0000007ccc1a7223 */ /* 0x000fe4000001005c */
[----:B------:R-:W-:Y:S01]  /*22560*/  FFMA.FTZ R29, R205, R126, R93 ;  /* 0x0000007ecd1d7223 */ /* 0x000fe2000001005d */
[----:B------:R-:W-:Y:S01]  /*22570*/  F2FP.PACK_AB R12, R24, R11 ;  /* 0x0000000b180c723e */ /* 0x000fe200000000ff */
[----:B------:R-:W-:-:S02]  /*22580*/  FMUL.FTZ R32, R160, R118 ;  /* 0x00000076a0207220 */ /* 0x000fc40000410000 */
[----:B------:R-:W-:Y:S02]  /*22590*/  FFMA.FTZ R24, R215, R125, R87 ;  /* 0x0000007dd7187223 */ /* 0x000fe40000010057 */
[----:B-1----:R-:W-:Y:S02]  /*225a0*/  FFMA.FTZ R20, R227, R33, R75 ;  /* 0x00000021e3147223 */ /* 0x002fe4000001004b */
[----:B0-----:R-:W-:Y:S02]  /*225b0*/  FFMA.FTZ R17, R226, R30, R74 ;  /* 0x0000001ee2117223 */ /* 0x001fe4000001004a */
[----:B------:R-:W-:Y:S01]  /*225c0*/  FFMA.FTZ R23, R214, R122, R86 ;  /* 0x0000007ad6177223 */ /* 0x000fe20000010056 */
[----:B------:R-:W-:Y:S01]  /*225d0*/  F2FP.PACK_AB R26, R29, R26 ;  /* 0x0000001a1d1a723e */ /* 0x000fe200000000ff */
[----:B------:R-:W-:Y:S01]  /*225e0*/  FFMA.FTZ R16, R224, R27, R72 ;  /* 0x0000001be0107223 */ /* 0x000fe20000010048 */
[----:B------:R-:W-:Y:S01]  /*225f0*/  F2FP.PACK_AB R17, R20, R17 ;  /* 0x000000111411723e */ /* 0x000fe200000000ff */
[----:B------:R-:W-:-:S02]  /*22600*/  FFMA.FTZ R11, R225, R28, R73 ;  /* 0x0000001ce10b7223 */ /* 0x000fc40000010049 */
[----:B------:R-:W-:Y:S02]  /*22610*/  FMUL.FTZ R118, R160, R128 ;  /* 0x00000080a0767220 */ /* 0x000fe40000410000 */
[----:B------:R-:W-:Y:S02]  /*22620*/  FFMA.FTZ R20, R216, R32, R80 ;  /* 0x00000020d8147223 */ /* 0x000fe40000010050 */
[----:B------:R-:W-:Y:S02]  /*22630*/  FFMA.FTZ R29, R202, R127, R98 ;  /* 0x0000007fca1d7223 */ /* 0x000fe40000010062 */
[----:B------:R-:W-:Y:S01]  /*22640*/  FFMA.FTZ R32, R203, R129, R99 ;  /* 0x00000081cb207223 */ /* 0x000fe20000010063 */
[----:B------:R-:W-:Y:S01]  /*22650*/  F2FP.PACK_AB R23, R24, R23 ;  /* 0x000000171817723e */ /* 0x000fe200000000ff */
[C---:B------:R-:W-:Y:S02]  /*22660*/  FADD.FTZ R132, -R169.reuse, R152 ;  /* 0x00000098a9847221 */ /* 0x040fe40000010100 */
[----:B------:R-:W-:-:S02]  /*22670*/  FADD.FTZ R133, -R169, R153 ;  /* 0x00000099a9857221 */ /* 0x000fc40000010100 */
[----:B------:R-:W-:Y:S01]  /*22680*/  FADD.FTZ R134, -R169, R154 ;  /* 0x0000009aa9867221 */ /* 0x000fe20000010100 */
[----:B------:R-:W-:Y:S01]  /*22690*/  F2FP.PACK_AB R16, R11, R16 ;  /* 0x000000100b10723e */ /* 0x000fe200000000ff */
        /* <DEDUP_REMOVED lines=9> */
[----:B------:R-:W-:Y:S01]  /*22730*/  F2FP.PACK_AB R29, R32, R29 ;  /* 0x0000001d201d723e */ /* 0x000fe200000000ff */
[C---:B------:R-:W-:Y:S02]  /*22740*/  FMUL.FTZ R38, R160.reuse, R120 ;  /* 0x00000078a0267220 */ /* 0x040fe40000410000 */
[----:B------:R-:W-:Y:S01]  /*22750*/  FFMA.FTZ R11, R217, R36, R81 ;  /* 0x00000024d90b7223 */ /* 0x000fe20000010051 */
[----:B------:R-:W-:Y:S01]  /*22760*/  IADD3 R32, R161, 0xa0, RZ ;  /* 0x000000a0a1207810 */ /* 0x000fe20007ffe0ff */
[----:B------:R-:W-:-:S02]  /*22770*/  FMUL.FTZ R128, R160, R132 ;  /* 0x00000084a0807220 */ /* 0x000fc40000410000 */
[C---:B------:R-:W-:Y:S02]  /*22780*/  FMUL.FTZ R130, R160.reuse, R133 ;  /* 0x00000085a0827220 */ /* 0x040fe40000410000 */
[C---:B------:R-:W-:Y:S01]  /*22790*/  FMUL.FTZ R120, R160.reuse, R134 ;  /* 0x00000086a0787220 */ /* 0x040fe20000410000 */
[----:B------:R-:W-:Y:S01]  /*227a0*/  F2FP.PACK_AB R19, R21, R116 ;  /* 0x000000741513723e */ /* 0x000fe200000000ff */
[C---:B------:R-:W-:Y:S01]  /*227b0*/  FMUL.FTZ R131, R160.reuse, R138 ;  /* 0x0000008aa0837220 */ /* 0x040fe20000410000 */
[----:B------:R-:W-:Y:S01]  /*227c0*/  IADD3 R34, R161, 0xc0, RZ ;  /* 0x000000c0a1227810 */ /* 0x000fe20007ffe0ff */
[C---:B------:R-:W-:Y:S02]  /*227d0*/  FMUL.FTZ R132, R160.reuse, R139 ;  /* 0x0000008ba0847220 */ /* 0x040fe40000410000 */
[C---:B------:R-:W-:Y:S02]  /*227e0*/  FMUL.FTZ R133, R160.reuse, R140 ;  /* 0x0000008ca0857220 */ /* 0x040fe40000410000 */
[----:B------:R-:W-:-:S02]  /*227f0*/  FMUL.FTZ R134, R160, R141 ;  /* 0x0000008da0867220 */ /* 0x000fc40000410000 */
[----:B------:R-:W-:Y:S01]  /*22800*/  FFMA.FTZ R136, R231, R37, R71 ;  /* 0x00000025e7887223 */ /* 0x000fe20000010047 */
[----:B------:R-:W-:Y:S01]  /*22810*/  F2FP.PACK_AB R25, R24, R25 ;  /* 0x000000191819723e */ /* 0x000fe200000000ff */
[----:B------:R-:W-:Y:S01]  /*22820*/  FFMA.FTZ R18, R220, R35, R76 ;  /* 0x00000023dc127223 */ /* 0x000fe2000001004c */
[----:B------:R-:W-:Y:S01]  /*22830*/  IADD3 R36, R161, 0xe0, RZ ;  /* 0x000000e0a1247810 */ /* 0x000fe20007ffe0ff */
[----:B------:R-:W-:Y:S01]  /*22840*/  FFMA.FTZ R39, R221, R39, R77 ;  /* 0x00000027dd277223 */ /* 0x000fe2000001004d */
[----:B------:R-:W-:Y:S01]  /*22850*/  F2FP.PACK_AB R20, R11, R20 ;  /* 0x000000140b14723e */ /* 0x000fe200000000ff */
        /* <DEDUP_REMOVED lines=10> */
[----:B------:R-:W-:Y:S01]  /*22900*/  F2FP.PACK_AB R15, R136, R135 ;  /* 0x00000087880f723e */ /* 0x000fe200000000ff */
[----:B------:R-:W-:Y:S02]  /*22910*/  FFMA.FTZ R28, R200, R120, R96 ;  /* 0x00000078c81c7223 */ /* 0x000fe40000010060 */
[----:B------:R-:W-:Y:S02]  /*22920*/  FFMA.FTZ R30, R196, R131, R100 ;  /* 0x00000083c41e7223 */ /* 0x000fe40000010064 */
        /* <DEDUP_REMOVED lines=15> */
[-C--:B------:R-:W-:Y:S01]  /*22a20*/  IMAD.WIDE.U32 R38, R38, R171.reuse, c[0x0][0x208] ;  /* 0x0000820026267625 */ /* 0x080fe200078e00ab */
[----:B------:R-:W-:Y:S01]  /*22a30*/  F2FP.PACK_AB R28, R123, R28 ;  /* 0x0000001c7b1c723e */ /* 0x000fe200000000ff */
[----:B------:R0:W-:Y:S02]  /*22a40*/  STG.E.128 [R34.64], R16 ;  /* 0x0000001022007986 */ /* 0x0001e4000c101d06 */
[----:B------:R-:W-:Y:S02]  /*22a50*/  IMAD.WIDE.U32 R40, R40, R171, c[0x0][0x208] ;  /* 0x0000820028287625 */ /* 0x000fe400078e00ab */
[----:B------:R0:W-:Y:S04]  /*22a60*/  STG.E.128 [R36.64], R20 ;  /* 0x0000001424007986 */ /* 0x0001e8000c101d06 */
[----:B------:R0:W-:Y:S04]  /*22a70*/  STG.E.128 [R38.64], R24 ;  /* 0x0000001826007986 */ /* 0x0001e8000c101d06 */
[----:B------:R0:W-:Y:S02]  /*22a80*/  STG.E.128 [R40.64], R28 ;  /* 0x0000001c28007986 */ /* 0x0001e4000c101d06 */
.L_x_40226:
[----:B0-----:R-:W-:Y:S05]  /*22a90*/  BSYNC B1 ;  /* 0x0000000000017941 */ /* 0x001fea0003800000 */
.L_x_40225:
[----:B------:R-:W-:-:S05]  /*22aa0*/  IMAD.MOV.U32 R11, RZ, RZ, c[0x0][0x160] ;  /* 0x00005800ff0b7624 */ /* 0x000fca00078e00ff */
[----:B------:R-:W-:-:S04]  /*22ab0*/  LEA R0, R11, R0, 0x2 ;  /* 0x000000000b007211 */ /* 0x000fc800078e10ff */
[----:B------:R-:W-:-:S13]  /*22ac0*/  ISETP.GE.AND P0, PT, R0, c[0x0][0x164], PT ;  /* 0x0000590000007a0c */ /* 0x000fda0003f06270 */
[----:B-----5:R-:W-:Y:S01]  /*22ad0*/  @P0 CALL.REL.NOINC `(.L_x_40227) ;  /* 0x0000001000000944 */ /* 0x020fe20003c00000 */
[----:B------:R-:W-:Y:S05]  /*22ae0*/  BRA `(.L_x_40228) ;  /* 0xfffde15000007947 */ /* 0x000fea000383ffff */
.L_x_40227:
[----:B------:R-:W-:Y:S05]  /*22af0*/  BSYNC B0 ;  /* 0x0000000000007941 */ /* 0x000fea0003800000 */
.L_x_39402:
[----:B------:R-:W-:Y:S05]  /*22b00*/  EXIT ;  /* 0x000000000000794d */ /* 0x000fea0003800000 */
.L_x_40223:
[----:B------:R-:W-:Y:S01]  /*22b10*/  HFMA2.MMA R114, -RZ, RZ, 0, 5.9604644775390625e-08 ;  /* 0x00000001ff727435 */ /* 0x000fe200000001ff */
[----:B------:R-:W-:Y:S01]  /*22b20*/  IMAD.MOV.U32 R160, RZ, RZ, R115 ;  /* 0x000000ffffa07224 */ /* 0x000fe200078e0073 */
[----:B------:R-:W-:Y:S01]  /*22b30*/  MOV R113, 0xffffffff ;  /* 0xffffffff00717802 */ /* 0x000fe20000000f00 */
[----:B------:R-:W-:Y:S01]  /*22b40*/  IMAD.MOV.U32 R161, RZ, RZ, 0x1f ;  /* 0x0000001fffa17424 */ /* 0x000fe200078e00ff */
[----:B------:R-:W-:Y:S02]  /*22b50*/  MOV R112, 0x22b70 ;  /* 0x00022b7000707802 */ /* 0x000fe40000000f00 */
[----:B-----5:R-:W-:Y:S05]  /*22b60*/  CALL.REL.NOINC `($__internal_91_$__cuda_sm70_shflsync_bfly_p) ;  /* 0x00000dc000007944 */ /* 0x020fea0003c00000 */
[----:B-1----:R-:W-:Y:S05]  /*22b70*/  BRA `(.L_x_40229) ;  /* 0xffffdd6000007947 */ /* 0x002fea000383ffff */
.L_x_40224:
[----:B------:R-:W-:Y:S01]  /*22b80*/  HFMA2.MMA R114, -RZ, RZ, 0, 1.1920928955078125e-07 ;  /* 0x00000002ff727435 */ /* 0x000fe200000001ff */
[----:B------:R-:W-:Y:S01]  /*22b90*/  IMAD.MOV.U32 R160, RZ, RZ, R115 ;  /* 0x000000ffffa07224 */ /* 0x000fe200078e0073 */
[----:B------:R-:W-:Y:S01]  /*22ba0*/  MOV R113, 0xffffffff ;  /* 0xffffffff00717802 */ /* 0x000fe20000000f00 */
[----:B------:R-:W-:Y:S01]  /*22bb0*/  IMAD.MOV.U32 R161, RZ, RZ, 0x1f ;  /* 0x0000001fffa17424 */ /* 0x000fe200078e00ff */
[----:B------:R-:W-:Y:S02]  /*22bc0*/  MOV R112, 0x22be0 ;  /* 0x00022be000707802 */ /* 0x000fe40000000f00 */
[----:B-----5:R-:W-:Y:S05]  /*22bd0*/  CALL.REL.NOINC `($__internal_91_$__cuda_sm70_shflsync_bfly_p) ;  /* 0x00000d5000007944 */ /* 0x020fea0003c00000 */
[----:B-1----:R-:W-:Y:S01]  /*22be0*/  FADD.FTZ R115, R115, R114 ;  /* 0x0000007273737221 */ /* 0x002fe20000010000 */
[----:B------:R-:W-:Y:S01]  /*22bf0*/  HFMA2.MMA R161, -RZ, RZ, 0, 1.847743988037109375e-06 ;  /* 0x0000001fffa17435 */ /* 0x000fe200000001ff */
[----:B------:R-:W-:Y:S01]  /*22c00*/  IMAD.MOV.U32 R114, RZ, RZ, 0x4 ;  /* 0x00000004ff727424 */ /* 0x000fe200078e00ff */
[----:B------:R-:W-:Y:S01]  /*22c10*/  MOV R112, 0x22c50 ;  /* 0x00022c5000707802 */ /* 0x000fe20000000f00 */
[----:B------:R-:W-:Y:S01]  /*22c20*/  IMAD.MOV.U32 R113, RZ, RZ, -0x1 ;  /* 0xffffffffff717424 */ /* 0x000fe200078e00ff */
[----:B------:R-:W-:-:S02]  /*22c30*/  MOV R160, R115 ;  /* 0x0000007300a07202 */ /* 0x000fc40000000f00 */
[----:B------:R-:W-:Y:S05]  /*22c40*/  CALL.REL.NOINC `($__internal_91_$__cuda_sm70_shflsync_bfly_p) ;  /* 0x00000ce000007944 */ /* 0x000fea0003c00000 */
        /* <DEDUP_REMOVED lines=180> */
[----:B------:R-:W-:Y:S05]  /*23790*/  CALL.REL.NOINC `($__internal_91_$__cuda_sm70_shflsync_bfly_p) ;  /* 0x0000019000007944 */ /* 0x000fea0003c00000 */
[----:B-1----:R-:W-:Y:S01]  /*237a0*/  FADD.FTZ R160, R160, R114 ;  /* 0x00000072a0a07221 */ /* 0x002fe20000010000 */
[----:B------:R-:W-:Y:S01]  /*237b0*/  MOV R114, 0x2 ;  /* 0x0000000200727802 */ /* 0x000fe20000000f00 */
[----:B------:R-:W-:Y:S01]  /*237c0*/  IMAD.MOV.U32 R161, RZ, RZ, 0x1f ;  /* 0x0000001fffa17424 */ /* 0x000fe200078e00ff */
[----:B------:R-:W-:Y:S02]  /*237d0*/  MOV R113, 0xffffffff ;  /* 0xffffffff00717802 */ /* 0x000fe40000000f00 */
[----:B------:R-:W-:Y:S02]  /*237e0*/  MOV R112, 0x23800 ;  /* 0x0002380000707802 */ /* 0x000fe40000000f00 */
[----:B------:R-:W-:Y:S05]  /*237f0*/  CALL.REL.NOINC `($__internal_91_$__cuda_sm70_shflsync_bfly_p) ;  /* 0x0000013000007944 */ /* 0x000fea0003c00000 */
[----:B------:R-:W-:Y:S01]  /*23800*/  HFMA2.MMA R161, -RZ, RZ, 0, 1.847743988037109375e-06 ;  /* 0x0000001fffa17435 */ /* 0x000fe200000001ff */
[----:B-1----:R-:W-:Y:S01]  /*23810*/  FADD.FTZ R160, R160, R114 ;  /* 0x00000072a0a07221 */ /* 0x002fe20000010000 */
[----:B------:R-:W-:Y:S01]  /*23820*/  MOV R112, 0x23860 ;  /* 0x0002386000707802 */ /* 0x000fe20000000f00 */
[----:B------:R-:W-:-:S02]  /*23830*/  IMAD.MOV.U32 R114, RZ, RZ, 0x4 ;  /* 0x00000004ff727424 */ /* 0x000fc400078e00ff */
        /* <DEDUP_REMOVED lines=11> */
[----:B------:R-:W-:Y:S02]  /*238f0*/  IMAD.MOV.U32 R114, RZ, RZ, 0x10 ;  /* 0x00000010ff727424 */ /* 0x000fe400078e00ff */
[----:B------:R-:W-:-:S02]  /*23900*/  IMAD.MOV.U32 R113, RZ, RZ, -0x1 ;  /* 0xffffffffff717424 */ /* 0x000fc400078e00ff */
[----:B------:R-:W-:Y:S05]  /*23910*/  CALL.REL.NOINC `($__internal_91_$__cuda_sm70_shflsync_bfly_p) ;  /* 0x0000001000007944 */ /* 0x000fea0003c00000 */
[----:B-1----:R-:W-:Y:S05]  /*23920*/  BRA `(.L_x_40230) ;  /* 0xffffdaf000007947 */ /* 0x002fea000383ffff */
        .weak           $__internal_91_$__cuda_sm70_shflsync_bfly_p
        .type           $__internal_91_$__cuda_sm70_shflsync_bfly_p,@function
        .size           $__internal_91_$__cuda_sm70_shflsync_bfly_p,(.L_x_71091 - $__internal_91_$__cuda_sm70_shflsync_bfly_p)
$__internal_91_$__cuda_sm70_shflsync_bfly_p:
[----:B------:R-:W-:Y:S04]  /*23930*/  WARPSYNC R113 ;  /* 0x0000007100007348 */ /* 0x000fe80003800000 */
[----:B------:R0:W1:Y:S02]  /*23940*/  SHFL.BFLY PT, R114, R160, R114, R161 ;  /* 0x0c000072a0727389 */ /* 0x00006400000e00a1 */
[----:B0-----:R-:W-:-:S04]  /*23950*/  MOV R113, 0x0 ;  /* 0x0000000000717802 */ /* 0x001fc80000000f00 */
[----:B------:R-:W-:Y:S05]  /*23960*/  RET.REL.NODEC R112 `(_ZN10layer_norm13ln_fwd_kernelINS_13Kernel_traitsIf6__halfS2_S2_fjLj2560ELj1ELj4ELj1ELj16ENS_18Kernel_traits_baseILj2560EfS2_S2_S2_fjLj128EEEEELb1ELb0ELb1ELb1EEEvNS_9FwdParamsE) ;  /* 0xfffdc69070007950 */ /* 0x000fea0003c3ffff */
.L_x_40231:
        /* <DEDUP_REMOVED lines=9> */
.L_x_71091:


//--------------------- .text._ZN10layer_norm13ln_fwd_kernelINS_13Kernel_traitsIf6__halfS2_S2_fjLj2560ELj1ELj4ELj1ELj16ENS_18Kernel_traits_baseILj2560EfS2_S2_S2_fjLj128EEEEELb1ELb1ELb0ELb0EEEvNS_9FwdParamsE --------------------------
	.section	.text._ZN10layer_norm13ln_fwd_kernelINS_13Kernel_traitsIf6__halfS2_S2_fjLj2560ELj1ELj4ELj1ELj16ENS_18Kernel_traits_baseILj2560EfS2_S2_S2_fjLj128EEEEELb1ELb1ELb0ELb0EEEvNS_9FwdParamsE,"ax",@progbits
	.sectioninfo	@"SHI_REGISTERS=255"
	.align	128
        .global         _ZN10layer_norm13ln_fwd_kernelINS_13Kernel_traitsIf6__halfS2_S2_fjLj2560ELj1ELj4ELj1ELj16ENS_18Kernel_traits_baseILj2560EfS2_S2_S2_fjLj128EEEEELb1ELb1ELb0ELb0EEEvNS_9FwdParamsE
        .type           _ZN10layer_norm13ln_fwd_kernelINS_13Kernel_traitsIf6__halfS2_S2_fjLj2560ELj1ELj4ELj1ELj16ENS_18Kernel_traits_baseILj2560EfS2_S2_S2_fjLj128EEEEELb1ELb1ELb0ELb0EEEvNS_9FwdParamsE,@function
        .size           _ZN10layer_norm13ln_fwd_kernelINS_13Kernel_traitsIf6__halfS2_S2_fjLj2560ELj1ELj4ELj1ELj16ENS_18Kernel_traits_baseILj2560EfS2_S2_S2_fjLj128EEEEELb1ELb1ELb0ELb0EEEvNS_9FwdParamsE,(.L_x_71092 - _ZN10layer_norm13ln_fwd_kernelINS_13Kernel_traitsIf6__halfS2_S2_fjLj2560ELj1ELj4ELj1ELj16ENS_18Kernel_traits_baseILj2560EfS2_S2_S2_fjLj128EEEEELb1ELb1ELb0ELb0EEEvNS_9FwdParamsE)
        .other          _ZN10layer_norm13ln_fwd_kernelINS_13Kernel_traitsIf6__halfS2_S2_fjLj2560ELj1ELj4ELj1ELj16ENS_18Kernel_traits_baseILj2560EfS2_S2_S2_fjLj128EEEEELb1ELb1ELb0ELb0EEEvNS_9FwdParamsE,@"STO_CUDA_ENTRY STV_DEFAULT"
_ZN10layer_norm13ln_fwd_kernelINS_13Kernel_traitsIf6__halfS2_S2_fjLj2560ELj1ELj4ELj1ELj16ENS_18Kernel_traits_baseILj2560EfS2_S2_S2_fjLj128EEEEELb1ELb1ELb0ELb0EEEvNS_9FwdParamsE:
.text._ZN10layer_norm13ln_fwd_kernelINS_13Kernel_traitsIf6__halfS2_S2_fjLj2560ELj1ELj4ELj1ELj16ENS_18Kernel_traits_baseILj2560EfS2_S2_S2_fjLj128EEEEELb1ELb1ELb0ELb0EEEvNS_9FwdParamsE:
        /* <DEDUP_REMOVED lines=115> */
.L_x_40233:
[----:B------:R-:W-:Y:S05]  /*0730*/  BSYNC B0 ;  /* 0x0000000000007941 */ /* 0x000fea0003800000 */
.L_x_40232:
        /* <DEDUP_REMOVED lines=28> */
.L_x_40235:
[----:B------:R-:W-:Y:S05]  /*0900*/  BSYNC B0 ;  /* 0x0000000000007941 */ /* 0x000fea0003800000 */
.L_x_40234:
        /* <DEDUP_REMOVED lines=28> */
.L_x_40237:
[----:B------:R-:W-:Y:S05]  /*0ad0*/  BSYNC B0 ;  /* 0x0000000000007941 */ /* 0x000fea0003800000 */
.L_x_40236:
        /* <DEDUP_REMOVED lines=28> */
.L_x_40239:
[----:B------:R-:W-:Y:S05]  /*0ca0*/  BSYNC B0 ;  /* 0x0000000000007941 */ /* 0x000fea0003800000 */
.L_x_40238:
        /* <DEDUP_REMOVED lines=28> */
.L_x_40241:
[----:B------:R-:W-:Y:S05]  /*0e70*/  BSYNC B0 ;  /* 0x0000000000007941 */ /* 0x000fea0003800000 */
.L_x_40240:
        /* <DEDUP_REMOVED lines=28> */
.L_x_40243:
[----:B------:R-:W-:Y:S05]  /*1040*/  BSYNC B0 ;  /* 0x0000000000007941 */ /* 0x000fea0003800000 */
.L_x_40242:
        /* <DEDUP_REMOVED lines=30> */
.L_x_40245:
[----:B------:R-:W-:Y:S05]  /*1230*/  BSYNC B0 ;  /* 0x0000000000007941 */ /* 0x000fea0003800000 */
.L_x_40244:
        /* <DEDUP_REMOVED lines=28> */
.L_x_40247:
[----:B------:R-:W-:Y:S05]  /*1400*/  BSYNC B0 ;  /* 0x0000000000007941 */ /* 0x000fea0003800000 */
.L_x_40246:
        /* <DEDUP_REMOVED lines=28> */
.L_x_40249:
[----:B------:R-:W-:Y:S05]  /*15d0*/  BSYNC B0 ;  /* 0x0000000000007941 */ /* 0x000fea0003800000 */
.L_x_40248:
        /* <DEDUP_REMOVED lines=31> */
.L_x_40251:
[----:B------:R-:W-:Y:S05]  /*17d0*/  BSYNC B0 ;  /* 0x0000000000007941 */ /* 0x000fea0003800000 */
.L_x_40250:
        /* <DEDUP_REMOVED lines=14> */
.L_x_40856:
        /* <DEDUP_REMOVED lines=22> */
[----:B------:R0:W5:Y:S02]  /*1a20*/  @P0 LDG.E.128 R52, [R24.64] ;  /* 0x0000000618340981 */ /* 0x000164000c1e1d00 */
[----:B0-----:R-:W-:Y:S01]  /*1a30*/  HFMA2.MMA R24, -RZ, RZ, 0, 9.5367431640625e-07 ;  /* 0x00000010ff187435 */ /* 0x001fe200000001ff */
[----:B------:R-:W-:Y:S09]  /*1a40*/  BSSY B2, `(.L_x_40255) ;  /* 0x000000e000027945 */ /* 0x000ff20003800000 */
        /* <DEDUP_REMOVED lines=12> */
.L_x_40256:
[----:B------:R-:W-:Y:S02]  /*1b10*/  IMAD.MOV.U32 R10, RZ, RZ, R16 ;  /* 0x000000ffff0a7224 */ /* 0x000fe400078e0010 */
.L_x_40257:
[----:B------:R-:W-:Y:S05]  /*1b20*/  BSYNC B2 ;  /* 0x0000000000027941 */ /* 0x000fea0003800000 */
.L_x_40255:
        /* <DEDUP_REMOVED lines=16> */
.L_x_40261:
[----:B------:R-:W-:Y:S05]  /*1c30*/  BSYNC B3 ;  /* 0x0000000000037941 */ /* 0x000fea0003800000 */
.L_x_40260:
        /* <DEDUP_REMOVED lines=42> */
.L_x_40259:
[----:B------:R-:W-:Y:S05]  /*1ee0*/  BSYNC B2 ;  /* 0x0000000000027941 */ /* 0x000fea0003800000 */
.L_x_40258:
[----:B------:R-:W2:Y:S01]  /*1ef0*/  LDL R13, [R1+0x150] ;  /* 0x00015000010d7983 */ /* 0x000ea20000100800 */
        /* <DEDUP_REMOVED lines=25> */
.L_x_40263:
[----:B------:R-:W-:Y:S02]  /*2090*/  IMAD.MOV.U32 R13, RZ, RZ, R16 ;  /* 0x000000ffff0d7224 */ /* 0x000fe400078e0010 */
.L_x_40264:
[----:B------:R-:W-:Y:S05]  /*20a0*/  BSYNC B2 ;  /* 0x0000000000027941 */ /* 0x000fea0003800000 */
.L_x_40262:
        /* <DEDUP_REMOVED lines=16> */
.L_x_40268:
[----:B------:R-:W-:Y:S05]  /*21b0*/  BSYNC B3 ;  /* 0x0000000000037941 */ /* 0x000fea0003800000 */
.L_x_40267:
        /* <DEDUP_REMOVED lines=42> */
.L_x_40266:
[----:B------:R-:W-:Y:S05]  /*2460*/  BSYNC B2 ;  /* 0x0000000000027941 */ /* 0x000fea0003800000 */
.L_x_40265:
[----:B------:R-:W2:Y:S01]  /*2470*/  LDL R24, [R1+0x154] ;  /* 0x0001540001187983 */ /* 0x000ea20000100800 */
[----:B------:R-:W0:Y:S01]  /*2480*/  I2F.U32 R13, R13 ;  /* 0x0000000d000d7306 */ /* 0x000e220000201000 */
[----:B------:R-:W-:Y:S01]  /*2490*/  LOP3.LUT R18, R18, 0xfffffffd, RZ, 0xc0, !PT ;  /* 0xfffffffd12127812 */ /* 0x000fe200078ec0ff */
[----:B------:R-:W-:Y:S01]  /*24a0*/  BSSY B2, `(.L_x_40269) ;  /* 0x0000017000027945 */ /* 0x000fe20003800000 */
[----:B------:R-:W-:Y:S01]  /*24b0*/  IADD3 R44, R25, 0x1, RZ ;  /* 0x00000001192c7810 */ /* 0x000fe20007ffe0ff */
[----:B0-----:R-:W-:-:S05]  /*24c0*/  FFMA.FTZ R13, R13, R128, 1.1641532182693481445e-10 ;  /* 0x2f0000000d0d7423 */ /* 0x001fca0000010080 */
[----:B------:R-:W-:Y:S01]  /*24d0*/  FSETP.GTU.FTZ.AND P1, PT, R13, c[0x0][0x1e4], PT ;  /* 0x000079000d007a0b */ /* 0x000fe20003f3c000 */
[----:B------:R-:W-:-:S05]  /*24e0*/  HADD2.F32 R13, -RZ, R92.H1_H1 ;  /* 0x3000005cff0d7230 */ /* 0x000fca0000004100 */
[----:B------:R-:W-:-:S04]  /*24f0*/  FMUL.FTZ R13, R13, R138 ;  /* 0x0000008a0d0d7220 */ /* 0x000fc80000410000 */
[----:B------:R-:W-:-:S03]  /*2500*/  FMUL.FTZ R13, R13, c[0x0][0x1e8] ;  /* 0x00007a000d0d7a20 */ /* 0x000fc60000410000 */
[----:B------:R-:W-:Y:S02]  /*2510*/  @P1 LOP3.LUT R18, R18, 0x2, RZ, 0xfc, !PT ;  /* 0x0000000212121812 */ /* 0x000fe400078efcff */
[----:B------:R-:W-:Y:S02]  /*2520*/  FSEL R13, R13, RZ, !P1 ;  /* 0x000000ff0d0d7208 */ /* 0x000fe40004800000 */
[----:B------:R-:W-:-:S03]  /*2530*/  ISETP.NE.AND P1, PT, R25, 0x1, PT ;  /* 0x000000011900780c */ /* 0x000fc60003f25270 */
[----:B--2---:R-:W-:Y:S01]  /*2540*/  FMUL.FTZ R24, R24, R13 ;  /* 0x0000000d18187220 */ /* 0x004fe20000410000 */
[----:B------:R-:W-:-:S05]  /*2550*/  @P0 HADD2.F32 R13, -RZ, R52.H1_H1 ;  /* 0x30000034ff0d0230 */ /* 0x000fca0000004100 */
        /* <DEDUP_REMOVED lines=10> */
.L_x_40270:
[----:B------:R-:W-:Y:S02]  /*2600*/  IMAD.MOV.U32 R13, RZ, RZ, R16 ;  /* 0x000000ffff0d7224 */ /* 0x000fe400078e0010 */
.L_x_40271:
[----:B------:R-:W-:Y:S05]  /*2610*/  BSYNC B2 ;  /* 0x0000000000027941 */ /* 0x000fea0003800000 */
.L_x_40269:
        /* <DEDUP_REMOVED lines=16> */
.L_x_40275:
[----:B------:R-:W-:Y:S05]  /*2720*/  BSYNC B3 ;  /* 0x0000000000037941 */ /* 0x000fea0003800000 */
.L_x_40274:
        /* <DEDUP_REMOVED lines=42> */
.L_x_40273:
[----:B------:R-:W-:Y:S05]  /*29d0*/  BSYNC B2 ;  /* 0x0000000000027941 */ /* 0x000fea0003800000 */
.L_x_40272:
        /* <DEDUP_REMOVED lines=23> */
.L_x_40277:
[----:B------:R-:W-:Y:S02]  /*2b50*/  IMAD.MOV.U32 R13, RZ, RZ, R16 ;  /* 0x000000ffff0d7224 */ /* 0x000fe400078e0010 */
.L_x_40278:
[----:B------:R-:W-:Y:S05]  /*2b60*/  BSYNC B2 ;  /* 0x0000000000027941 */ /* 0x000fea0003800000 */
.L_x_40276:
        /* <DEDUP_REMOVED lines=16> */
.L_x_40282:
[----:B------:R-:W-:Y:S05]  /*2c70*/  BSYNC B3 ;  /* 0x0000000000037941 */ /* 0x000fea0003800000 */
.L_x_40281:
        /* <DEDUP_REMOVED lines=42> */
.L_x_40280:
[----:B------:R-:W-:Y:S05]  /*2f20*/  BSYNC B2 ;  /* 0x0000000000027941 */ /* 0x000fea0003800000 */
.L_x_40279:
[----:B------:R-:W2:Y:S01]  /*2f30*/  LDL R44, [R1+0x15c] ;  /* 0x00015c00012c7983 */ /* 0x000ea20000100800 */
[----:B------:R-:W0:Y:S01]  /*2f40*/  I2F.U32 R13, R13 ;  /* 0x0000000d000d7306 */ /* 0x000e220000201000 */
[C---:B------:R-:W-:Y:S01]  /*2f50*/  ISETP.NE.AND P3, PT, R45.reuse, 0x1, PT ;  /* 0x000000012d00780c */ /* 0x040fe20003f65270 */
[----:B------:R-:W-:Y:S01]  /*2f60*/  BSSY B2, `(.L_x_40283) ;  /* 0x0000015000027945 */ /* 0x000fe20003800000 */
[----:B------:R-:W-:Y:S01]  /*2f70*/  IADD3 R92, R45, 0x1, RZ ;  /* 0x000000012d5c7810 */ /* 0x000fe20007ffe0ff */
[----:B0-----:R-:W-:-:S05]  /*2f80*/  FFMA.FTZ R13, R13, R128, 1.1641532182693481445e-10 ;  /* 0x2f0000000d0d7423 */ /* 0x001fca0000010080 */
[----:B------:R-:W-:Y:S01]  /*2f90*/  FSETP.GTU.FTZ.AND P2, PT, R13, c[0x0][0x1e4], PT ;  /* 0x000079000d007a0b */ /* 0x000fe20003f5c000 */
[----:B------:R-:W-:-:S05]  /*2fa0*/  HADD2.F32 R13, -RZ, R93.H1_H1 ;  /* 0x3000005dff0d7230 */ /* 0x000fca0000004100 */
[----:B------:R-:W-:-:S04]  /*2fb0*/  FMUL.FTZ R13, R13, R138 ;  /* 0x0000008a0d0d7220 */ /* 0x000fc80000410000 */
[----:B------:R-:W-:-:S05]  /*2fc0*/  FMUL.FTZ R13, R13, c[0x0][0x1e8] ;  /* 0x00007a000d0d7a20 */ /* 0x000fca0000410000 */
[----:B------:R-:W-:-:S05]  /*2fd0*/  FSEL R13, R13, RZ, !P2 ;  /* 0x000000ff0d0d7208 */ /* 0x000fca0005000000 */
[----:B--2---:R-:W-:Y:S01]  /*2fe0*/  FMUL.FTZ R44, R44, R13 ;  /* 0x0000000d2c2c7220 */ /* 0x004fe20000410000 */
        /* <DEDUP_REMOVED lines=11> */
.L_x_40284:
[----:B------:R-:W-:Y:S02]  /*30a0*/  IMAD.MOV.U32 R13, RZ, RZ, R16 ;  /* 0x000000ffff0d7224 */ /* 0x000fe400078e0010 */
.L_x_40285:
[----:B------:R-:W-:Y:S05]  /*30b0*/  BSYNC B2 ;  /* 0x0000000000027941 */ /* 0x000fea0003800000 */
.L_x_40283:
        /* <DEDUP_REMOVED lines=16> */
.L_x_40289:
[----:B------:R-:W-:Y:S05]  /*31c0*/  BSYNC B3 ;  /* 0x0000000000037941 */ /* 0x000fea0003800000 */
.L_x_40288:
        /* <DEDUP_REMOVED lines=42> */
.L_x_40287:
[----:B------:R-:W-:Y:S05]  /*3470*/  BSYNC B2 ;  /* 0x0000000000027941 */ /* 0x000fea0003800000 */
.L_x_40286:
        /* <DEDUP_REMOVED lines=23> */
.L_x_40291:
[----:B------:R-:W-:Y:S02]  /*35f0*/  MOV R13, R16 ;  /* 0x00000010000d7202 */ /* 0x000fe40000000f00 */
.L_x_40292:
[----:B------:R-:W-:Y:S05]  /*3600*/  BSYNC B2 ;  /* 0x0000000000027941 */ /* 0x000fea0003800000 */
.L_x_40290:
        /* <DEDUP_REMOVED lines=16> */
.L_x_40296:
[----:B------:R-:W-:Y:S05]  /*3710*/  BSYNC B3 ;  /* 0x0000000000037941 */ /* 0x000fea0003800000 */
.L_x_40295:
        /* <DEDUP_REMOVED lines=42> */
.L_x_40294:
[----:B------:R-:W-:Y:S05]  /*39c0*/  BSYNC B2 ;  /* 0x0000000000027941 */ /* 0x000fea0003800000 */
.L_x_40293:
[----:B------:R-:W2:Y:S01]  /*39d0*/  LDL R92, [R1+0x144] ;  /* 0x00014400015c7983 */ /* 0x000ea20000100800 */
[----:B------:R-:W0:Y:S01]  /*39e0*/  I2F.U32 R13, R13 ;  /* 0x0000000d000d7306 */ /* 0x000e220000201000 */
[----:B------:R-:W-:Y:S01]  /*39f0*/  ISETP.NE.AND P5, PT, R93, 0x1, PT ;  /* 0x000000015d00780c */ /* 0x000fe20003fa5270 */
[----:B------:R-:W-:Y:S01]  /*3a00*/  BSSY B2, `(.L_x_40297) ;  /* 0x0000015000027945 */ /* 0x000fe20003800000 */
[----:B0-----:R-:W-:-:S05]  /*3a10*/  FFMA.FTZ R13, R13, R128, 1.1641532182693481445e-10 ;  /* 0x2f0000000d0d7423 */ /* 0x001fca0000010080 */
[----:B------:R-:W-:Y:S01]  /*3a20*/  FSETP.GTU.FTZ.AND P4, PT, R13, c[0x0][0x1e4], PT ;  /* 0x000079000d007a0b */ /* 0x000fe20003f9c000 */
[----:B------:R-:W-:-:S05]  /*3a30*/  HADD2.F32 R13, -RZ, R94.H1_H1 ;  /* 0x3000005eff0d7230 */ /* 0x000fca0000004100 */
[----:B------:R-:W-:-:S04]  /*3a40*/  FMUL.FTZ R13, R13, R138 ;  /* 0x0000008a0d0d7220 */ /* 0x000fc80000410000 */
[----:B------:R-:W-:-:S05]  /*3a50*/  FMUL.FTZ R13, R13, c[0x0][0x1e8] ;  /* 0x00007a000d0d7a20 */ /* 0x000fca0000410000 */
[----:B------:R-:W-:-:S05]  /*3a60*/  FSEL R13, R13, RZ, !P4 ;  /* 0x000000ff0d0d7208 */ /* 0x000fca0006000000 */
[----:B--2---:R-:W-:Y:S01]  /*3a70*/  FMUL.FTZ R108, R92, R13 ;  /* 0x0000000d5c6c7220 */ /* 0x004fe20000410000 */
[----:B------:R-:W-:Y:S01]  /*3a80*/  @P0 HADD2.F32 R13, -RZ, R54.H1_H1 ;  /* 0x30000036ff0d0230 */ /* 0x000fe20000004100 */
        /* <DEDUP_REMOVED lines=11> */
.L_x_40298:
[----:B------:R-:W-:Y:S02]  /*3b40*/  IMAD.MOV.U32 R13, RZ, RZ, R16 ;  /* 0x000000ffff0d7224 */ /* 0x000fe400078e0010 */
.L_x_40299:
[----:B------:R-:W-:Y:S05]  /*3b50*/  BSYNC B2 ;  /* 0x0000000000027941 */ /* 0x000fea0003800000 */
.L_x_40297:
        /* <DEDUP_REMOVED lines=16> */
.L_x_40303:
[----:B------:R-:W-:Y:S05]  /*3c60*/  BSYNC B3 ;  /* 0x0000000000037941 */ /* 0x000fea0003800000 */
.L_x_40302:
        /* <DEDUP_REMOVED lines=42> */
.L_x_40301:
[----:B------:R-:W-:Y:S05]  /*3f10*/  BSYNC B2 ;  /* 0x0000000000027941 */ /* 0x000fea0003800000 */
.L_x_40300:
        /* <DEDUP_REMOVED lines=23> */
.L_x_40305:
[----:B------:R-:W-:Y:S02]  /*4090*/  IMAD.MOV.U32 R94, RZ, RZ, R16 ;  /* 0x000000ffff5e7224 */ /* 0x000fe400078e0010 */
.L_x_40306:
[----:B------:R-:W-:Y:S05]  /*40a0*/  BSYNC B2 ;  /* 0x0000000000027941 */ /* 0x000fea0003800000 */
.L_x_40304:
        /* <DEDUP_REMOVED lines=19> */
.L_x_40310:
[----:B------:R-:W-:Y:S05]  /*41e0*/  BSYNC B3 ;  /* 0x0000000000037941 */ /* 0x000fea0003800000 */
.L_x_40309:
        /* <DEDUP_REMOVED lines=42> */
.L_x_40308:
[----:B------:R-:W-:Y:S05]  /*4490*/  BSYNC B2 ;  /* 0x0000000000027941 */ /* 0x000fea0003800000 */
.L_x_40307:
        /* <DEDUP_REMOVED lines=9> */
[----:B------:R-:W-:Y:S02]  /*4530*/  FSEL R95, R95, RZ, !P6 ;  /* 0x000000ff5f5f7208 */ /* 0x000fe40007000000 */
[----:B------:R-:W-:-:S03]  /*4540*/  SEL R139, RZ, 0x1000000, P6 ;  /* 0x01000000ff8b7807 */ /* 0x000fc60003000000 */
        /* <DEDUP_REMOVED lines=29> */
.L_x_40254:
[----:B------:R-:W-:Y:S05]  /*4720*/  BSYNC B1 ;  /* 0x0000000000017941 */ /* 0x000fea0003800000 */
.L_x_40253:
        /* <DEDUP_REMOVED lines=23> */
.L_x_40314:
[----:B------:R-:W-:Y:S02]  /*48a0*/  MOV R9, R16 ;  /* 0x0000001000097202 */ /* 0x000fe40000000f00 */
.L_x_40315:
[----:B------:R-:W-:Y:S05]  /*48b0*/  BSYNC B2 ;  /* 0x0000000000027941 */ /* 0x000fea0003800000 */
.L_x_40313:
        /* <DEDUP_REMOVED lines=16> */
.L_x_40319:
[----:B------:R-:W-:Y:S05]  /*49c0*/  BSYNC B3 ;  /* 0x0000000000037941 */ /* 0x000fea0003800000 */
.L_x_40318:
        /* <DEDUP_REMOVED lines=42> */
.L_x_40317:
[----:B------:R-:W-:Y:S05]  /*4c70*/  BSYNC B2 ;  /* 0x0000000000027941 */ /* 0x000fea0003800000 */
.L_x_40316:
[----:B------:R-:W2:Y:S01]  /*4c80*/  LDL R13, [R1+0x130] ;  /* 0x00013000010d7983 */ /* 0x000ea20000100800 */
[----:B------:R-:W0:Y:S01]  /*4c90*/  I2F.U32 R9, R9 ;  /* 0x0000000900097306 */ /* 0x000e220000201000 */
[----:B------:R-:W-:Y:S01]  /*4ca0*/  HFMA2.MMA R129, -RZ, RZ, 0.1171875, 0 ;  /* 0x2f800000ff817435 */ /* 0x000fe200000001ff */
[----:B------:R-:W-:Y:S01]  /*4cb0*/  LOP3.LUT R18, R18, 0xfffffffb, RZ, 0xc0, !PT ;  /* 0xfffffffb12127812 */ /* 0x000fe200078ec0ff */
[----:B------:R-:W-:Y:S01]  /*4cc0*/  BSSY B2, `(.L_x_40320) ;  /* 0x0000017000027945 */ /* 0x000fe20003800000 */
[----:B------:R-:W-:-:S07]  /*4cd0*/  IADD3 R27, R26, 0x1, RZ ;  /* 0x000000011a1b7810 */ /* 0x000fce0007ffe0ff */
        /* <DEDUP_REMOVED lines=20> */
.L_x_40321:
[----:B------:R-:W-:Y:S02]  /*4e20*/  IMAD.MOV.U32 R13, RZ, RZ, R16 ;  /* 0x000000ffff0d7224 */ /* 0x000fe400078e0010 */
.L_x_40322:
[----:B------:R-:W-:Y:S05]  /*4e30*/  BSYNC B2 ;  /* 0x0000000000027941 */ /* 0x000fea0003800000 */
.L_x_40320:
        /* <DEDUP_REMOVED lines=16> */
.L_x_40326:
[----:B------:R-:W-:Y:S05]  /*4f40*/  BSYNC B3 ;  /* 0x0000000000037941 */ /* 0x000fea0003800000 */
.L_x_40325:
        /* <DEDUP_REMOVED lines=42> */
.L_x_40324:
[----:B------:R-:W-:Y:S05]  /*51f0*/  BSYNC B2 ;  /* 0x0000000000027941 */ /* 0x000fea0003800000 */
.L_x_40323:
        /* <DEDUP_REMOVED lines=25> */
.L_x_40328:
[----:B------:R-:W-:Y:S02]  /*5390*/  IMAD.MOV.U32 R13, RZ, RZ, R16 ;  /* 0x000000ffff0d7224 */ /* 0x000fe400078e0010 */
.L_x_40329:
[----:B------:R-:W-:Y:S05]  /*53a0*/  BSYNC B2 ;  /* 0x0000000000027941 */ /* 0x000fea0003800000 */
.L_x_40327:
        /* <DEDUP_REMOVED lines=16> */
.L_x_40333:
[----:B------:R-:W-:Y:S05]  /*54b0*/  BSYNC B3 ;  /* 0x0000000000037941 */ /* 0x000fea0003800000 */
.L_x_40332:
        /* <DEDUP_REMOVED lines=42> */
.L_x_40331:
[----:B------:R-:W-:Y:S05]  /*5760*/  BSYNC B2 ;  /* 0x0000000000027941 */ /* 0x000fea0003800000 */
.L_x_40330:
        /* <DEDUP_REMOVED lines=23> */
.L_x_40335:
[----:B------:R-:W-:Y:S02]  /*58e0*/  MOV R13, R16 ;  /* 0x00000010000d7202 */ /* 0x000fe40000000f00 */
.L_x_40336:
[----:B------:R-:W-:Y:S05]  /*58f0*/  BSYNC B2 ;  /* 0x0000000000027941 */ /* 0x000fea0003800000 */
.L_x_40334:
        /* <DEDUP_REMOVED lines=16> */
.L_x_40340:
[----:B------:R-:W-:Y:S05]  /*5a00*/  BSYNC B3 ;  /* 0x0000000000037941 */ /* 0x000fea0003800000 */
.L_x_40339:
        /* <DEDUP_REMOVED lines=42> */
.L_x_40338:
[----:B------:R-:W-:Y:S05]  /*5cb0*/  BSYNC B2 ;  /* 0x0000000000027941 */ /* 0x000fea0003800000 */
.L_x_40337:
        /* <DEDUP_REMOVED lines=23> */
.L_x_40342:
[----:B------:R-:W-:Y:S02]  /*5e30*/  IMAD.MOV.U32 R13, RZ, RZ, R16 ;  /* 0x000000ffff0d7224 */ /* 0x000fe400078e0010 */
.L_x_40343:
[----:B------:R-:W-:Y:S05]  /*5e40*/  BSYNC B2 ;  /* 0x0000000000027941 */ /* 0x000fea0003800000 */
.L_x_40341:
        /* <DEDUP_REMOVED lines=16> */
.L_x_40347:
[----:B------:R-:W-:Y:S05]  /*5f50*/  BSYNC B3 ;  /* 0x0000000000037941 */ /* 0x000fea0003800000 */
.L_x_40346:
        /* <DEDUP_REMOVED lines=42> */
.L_x_40345:
[----:B------:R-:W-:Y:S05]  /*6200*/  BSYNC B2 ;  /* 0x0000000000027941 */ /* 0x000fea0003800000 */
.L_x_40344:
        /* <DEDUP_REMOVED lines=23> */
.L_x_40349:
[----:B------:R-:W-:Y:S02]  /*6380*/  IMAD.MOV.U32 R13, RZ, RZ, R16 ;  /* 0x000000ffff0d7224 */ /* 0x000fe400078e0010 */
.L_x_40350:
[----:B------:R-:W-:Y:S05]  /*6390*/  BSYNC B2 ;  /* 0x0000000000027941 */ /* 0x000fea0003800000 */
.L_x_40348:
        /* <DEDUP_REMOVED lines=16> */
.L_x_40354:
[----:B------:R-:W-:Y:S05]  /*64a0*/  BSYNC B3 ;  /* 0x0000000000037941 */ /* 0x000fea0003800000 */
.L_x_40353:
        /* <DEDUP_REMOVED lines=42> */
.L_x_40352:
[----:B------:R-:W-:Y:S05]  /*6750*/  BSYNC B2 ;  /* 0x0000000000027941 */ /* 0x000fea0003800000 */
.L_x_40351:
        /* <DEDUP_REMOVED lines=23> */
.L_x_40356:
[----:B------:R-:W-:Y:S02]  /*68d0*/  IMAD.MOV.U32 R13, RZ, RZ, R16 ;  /* 0x000000ffff0d7224 */ /* 0x000fe400078e0010 */
.L_x_40357:
[----:B------:R-:W-:Y:S05]  /*68e0*/  BSYNC B2 ;  /* 0x0000000000027941 */ /* 0x000fea0003800000 */
.L_x_40355:
        /* <DEDUP_REMOVED lines=16> */
.L_x_40361:
[----:B------:R-:W-:Y:S05]  /*69f0*/  BSYNC B3 ;  /* 0x0000000000037941 */ /* 0x000fea0003800000 */
.L_x_40360:
        /* <DEDUP_REMOVED lines=42> */
.L_x_40359:
[----:B------:R-:W-:Y:S05]  /*6ca0*/  BSYNC B2 ;  /* 0x0000000000027941 */ /* 0x000fea0003800000 */
.L_x_40358:
        /* <DEDUP_REMOVED lines=23> */
.L_x_40363:
[----:B------:R-:W-:Y:S02]  /*6e20*/  IMAD.MOV.U32 R94, RZ, RZ, R16 ;  /* 0x000000ffff5e7224 */ /* 0x000fe400078e0010 */
.L_x_40364:
[----:B------:R-:W-:Y:S05]  /*6e30*/  BSYNC B2 ;  /* 0x0000000000027941 */ /* 0x000fea0003800000 */
.L_x_40362:
        /* <DEDUP_REMOVED lines=19> */
.L_x_40368:
[----:B------:R-:W-:Y:S05]  /*6f70*/  BSYNC B3 ;  /* 0x0000000000037941 */ /* 0x000fea0003800000 */
.L_x_40367:
        /* <DEDUP_REMOVED lines=42> */
.L_x_40366:
[----:B------:R-:W-:Y:S05]  /*7220*/  BSYNC B2 ;  /* 0x0000000000027941 */ /* 0x000fea0003800000 */
.L_x_40365:
        /* <DEDUP_REMOVED lines=40> */
.L_x_40312:
[----:B------:R-:W-:Y:S05]  /*74b0*/  BSYNC B1 ;  /* 0x0000000000017941 */ /* 0x000fea0003800000 */
.L_x_40311:
        /* <DEDUP_REMOVED lines=23> */
.L_x_40372:
[----:B------:R-:W-:Y:S02]  /*7630*/  IMAD.MOV.U32 R8, RZ, RZ, R16 ;  /* 0x000000ffff087224 */ /* 0x000fe400078e0010 */
.L_x_40373:
[----:B------:R-:W-:Y:S05]  /*7640*/  BSYNC B2 ;  /* 0x0000000000027941 */ /* 0x000fea0003800000 */
.L_x_40371:
        /* <DEDUP_REMOVED lines=16> */
.L_x_40377:
[----:B------:R-:W-:Y:S05]  /*7750*/  BSYNC B3 ;  /* 0x0000000000037941 */ /* 0x000fea0003800000 */
.L_x_40376:
        /* <DEDUP_REMOVED lines=42> */
.L_x_40375:
[----:B------:R-:W-:Y:S05]  /*7a00*/  BSYNC B2 ;  /* 0x0000000000027941 */ /* 0x000fea0003800000 */
.L_x_40374:
        /* <DEDUP_REMOVED lines=26> */
.L_x_40379:
[----:B------:R-:W-:Y:S02]  /*7bb0*/  MOV R13, R16 ;  /* 0x00000010000d7202 */ /* 0x000fe40000000f00 */
.L_x_40380:
[----:B------:R-:W-:Y:S05]  /*7bc0*/  BSYNC B2 ;  /* 0x0000000000027941 */ /* 0x000fea0003800000 */
.L_x_40378:
        /* <DEDUP_REMOVED lines=16> */
.L_x_40384:
[----:B------:R-:W-:Y:S05]  /*7cd0*/  BSYNC B3 ;  /* 0x0000000000037941 */ /* 0x000fea0003800000 */
.L_x_40383:
        /* <DEDUP_REMOVED lines=42> */
.L_x_40382:
[----:B------:R-:W-:Y:S05]  /*7f80*/  BSYNC B2 ;  /* 0x0000000000027941 */ /* 0x000fea0003800000 */
.L_x_40381:
        /* <DEDUP_REMOVED lines=25> */
.L_x_40386:
[----:B------:R-:W-:Y:S02]  /*8120*/  IMAD.MOV.U32 R13, RZ, RZ, R16 ;  /* 0x000000ffff0d7224 */ /* 0x000fe400078e0010 */
.L_x_40387:
[----:B------:R-:W-:Y:S05]  /*8130*/  BSYNC B2 ;  /* 0x0000000000027941 */ /* 0x000fea0003800000 */
.L_x_40385:
        /* <DEDUP_REMOVED lines=16> */
.L_x_40391:
[----:B------:R-:W-:Y:S05]  /*8240*/  BSYNC B3 ;  /* 0x0000000000037941 */ /* 0x000fea0003800000 */
.L_x_40390:
        /* <DEDUP_REMOVED lines=42> */
.L_x_40389:
[----:B------:R-:W-:Y:S05]  /*84f0*/  BSYNC B2 ;  /* 0x0000000000027941 */ /* 0x000fea0003800000 */
.L_x_40388:
        /* <DEDUP_REMOVED lines=23> */
.L_x_40393:
[----:B------:R-:W-:Y:S02]  /*8670*/  IMAD.MOV.U32 R13, RZ, RZ, R16 ;  /* 0x000000ffff0d7224 */ /* 0x000fe400078e0010 */
.L_x_40394:
[----:B------:R-:W-:Y:S05]  /*8680*/  BSYNC B2 ;  /* 0x0000000000027941 */ /* 0x000fea0003800000 */
.L_x_40392:
        /* <DEDUP_REMOVED lines=16> */
.L_x_40398:
[----:B------:R-:W-:Y:S05]  /*8790*/  BSYNC B3 ;  /* 0x0000000000037941 */ /* 0x000fea0003800000 */
.L_x_40397:
        /* <DEDUP_REMOVED lines=42> */
.L_x_40396:
[----:B------:R-:W-:Y:S05]  /*8a40*/  BSYNC B2 ;  /* 0x0000000000027941 */ /* 0x000fea0003800000 */
.L_x_40395:
        /* <DEDUP_REMOVED lines=23> */
.L_x_40400:
[----:B------:R-:W-:Y:S02]  /*8bc0*/  IMAD.MOV.U32 R13, RZ, RZ, R16 ;  /* 0x000000ffff0d7224 */ /* 0x000fe400078e0010 */
.L_x_40401:
[----:B------:R-:W-:Y:S05]  /*8bd0*/  BSYNC B2 ;  /* 0x0000000000027941 */ /* 0x000fea0003800000 */
.L_x_40399:
        /* <DEDUP_REMOVED lines=16> */
.L_x_40405:
[----:B------:R-:W-:Y:S05]  /*8ce0*/  BSYNC B3 ;  /* 0x0000000000037941 */ /* 0x000fea0003800000 */
.L_x_40404:
        /* <DEDUP_REMOVED lines=42> */
.L_x_40403:
[----:B------:R-:W-:Y:S05]  /*8f90*/  BSYNC B2 ;  /* 0x0000000000027941 */ /* 0x000fea0003800000 */
.L_x_40402:
        /* <DEDUP_REMOVED lines=23> */
.L_x_40407:
[----:B------:R-:W-:Y:S02]  /*9110*/  IMAD.MOV.U32 R13, RZ, RZ, R16 ;  /* 0x000000ffff0d7224 */ /* 0x000fe400078e0010 */
.L_x_40408:
[----:B------:R-:W-:Y:S05]  /*9120*/  BSYNC B2 ;  /* 0x0000000000027941 */ /* 0x000fea0003800000 */
.L_x_40406:
        /* <DEDUP_REMOVED lines=16> */
.L_x_40412:
[----:B------:R-:W-:Y:S05]  /*9230*/  BSYNC B3 ;  /* 0x0000000000037941 */ /* 0x000fea0003800000 */
.L_x_40411:
        /* <DEDUP_REMOVED lines=42> */
.L_x_40410:
[----:B------:R-:W-:Y:S05]  /*94e0*/  BSYNC B2 ;  /* 0x0000000000027941 */ /* 0x000fea0003800000 */
.L_x_40409:
        /* <DEDUP_REMOVED lines=23> */
.L_x_40414:
[----:B------:R-:W-:Y:S02]  /*9660*/  MOV R13, R16 ;  /* 0x00000010000d7202 */ /* 0x000fe40000000f00 */
.L_x_40415:
[----:B------:R-:W-:Y:S05]  /*9670*/  BSYNC B2 ;  /* 0x0000000000027941 */ /* 0x000fea0003800000 */
.L_x_40413:
        /* <DEDUP_REMOVED lines=16> */
.L_x_40419:
[----:B------:R-:W-:Y:S05]  /*9780*/  BSYNC B3 ;  /* 0x0000000000037941 */ /* 0x000fea0003800000 */
.L_x_40418:
        /* <DEDUP_REMOVED lines=42> */
.L_x_40417:
[----:B------:R-:W-:Y:S05]  /*9a30*/  BSYNC B2 ;  /* 0x0000000000027941 */ /* 0x000fea0003800000 */
.L_x_40416:
        /* <DEDUP_REMOVED lines=23> */
.L_x_40421:
[----:B------:R-:W-:Y:S02]  /*9bb0*/  IMAD.MOV.U32 R94, RZ, RZ, R16 ;  /* 0x000000ffff5e7224 */ /* 0x000fe400078e0010 */
.L_x_40422:
[----:B------:R-:W-:Y:S05]  /*9bc0*/  BSYNC B2 ;  /* 0x0000000000027941 */ /* 0x000fea0003800000 */
.L_x_40420:
        /* <DEDUP_REMOVED lines=19> */
.L_x_40426:
[----:B------:R-:W-:Y:S05]  /*9d00*/  BSYNC B3 ;  /* 0x0000000000037941 */ /* 0x000fea0003800000 */
.L_x_40425:
        /* <DEDUP_REMOVED lines=42> */
.L_x_40424:
[----:B------:R-:W-:Y:S05]  /*9fb0*/  BSYNC B2 ;  /* 0x0000000000027941 */ /* 0x000fea0003800000 */
.L_x_40423:
        /* <DEDUP_REMOVED lines=40> */
.L_x_40370:
[----:B------:R-:W-:Y:S05]  /*a240*/  BSYNC B1 ;  /* 0x0000000000017941 */ /* 0x000fea0003800000 */
.L_x_40369:
        /* <DEDUP_REMOVED lines=23> */
.L_x_40430:
[----:B------:R-:W-:Y:S02]  /*a3c0*/  IMAD.MOV.U32 R7, RZ, RZ, R16 ;  /* 0x000000ffff077224 */ /* 0x000fe400078e0010 */
.L_x_40431:
[----:B------:R-:W-:Y:S05]  /*a3d0*/  BSYNC B2 ;  /* 0x0000000000027941 */ /* 0x000fea0003800000 */
.L_x_40429:
        /* <DEDUP_REMOVED lines=16> */
.L_x_40435:
[----:B------:R-:W-:Y:S05]  /*a4e0*/  BSYNC B3 ;  /* 0x0000000000037941 */ /* 0x000fea0003800000 */
.L_x_40434:
        /* <DEDUP_REMOVED lines=42> */
.L_x_40433:
[----:B------:R-:W-:Y:S05]  /*a790*/  BSYNC B2 ;  /* 0x0000000000027941 */ /* 0x000fea0003800000 */
.L_x_40432:
        /* <DEDUP_REMOVED lines=26> */
.L_x_40437:
[----:B------:R-:W-:Y:S02]  /*a940*/  IMAD.MOV.U32 R13, RZ, RZ, R16 ;  /* 0x000000ffff0d7224 */ /* 0x000fe400078e0010 */
.L_x_40438:
[----:B------:R-:W-:Y:S05]  /*a950*/  BSYNC B2 ;  /* 0x0000000000027941 */ /* 0x000fea0003800000 */
.L_x_40436:
        /* <DEDUP_REMOVED lines=16> */
.L_x_40442:
[----:B------:R-:W-:Y:S05]  /*aa60*/  BSYNC B3 ;  /* 0x0000000000037941 */ /* 0x000fea0003800000 */
.L_x_40441:
        /* <DEDUP_REMOVED lines=42> */
.L_x_40440:
[----:B------:R-:W-:Y:S05]  /*ad10*/  BSYNC B2 ;  /* 0x0000000000027941 */ /* 0x000fea0003800000 */
.L_x_40439:
        /* <DEDUP_REMOVED lines=25> */
.L_x_40444:
[----:B------:R-:W-:Y:S02]  /*aeb0*/  IMAD.MOV.U32 R13, RZ, RZ, R16 ;  /* 0x000000ffff0d7224 */ /* 0x000fe400078e0010 */
.L_x_40445:
[----:B------:R-:W-:Y:S05]  /*aec0*/  BSYNC B2 ;  /* 0x0000000000027941 */ /* 0x000fea0003800000 */
.L_x_40443:
        /* <DEDUP_REMOVED lines=16> */
.L_x_40449:
[----:B------:R-:W-:Y:S05]  /*afd0*/  BSYNC B3 ;  /* 0x0000000000037941 */ /* 0x000fea0003800000 */
.L_x_40448:
        /* <DEDUP_REMOVED lines=42> */
.L_x_40447:
[----:B------:R-:W-:Y:S05]  /*b280*/  BSYNC B2 ;  /* 0x0000000000027941 */ /* 0x000fea0003800000 */
.L_x_40446:
        /* <DEDUP_REMOVED lines=23> */
.L_x_40451:
[----:B------:R-:W-:Y:S02]  /*b400*/  IMAD.MOV.U32 R13, RZ, RZ, R16 ;  /* 0x000000ffff0d7224 */ /* 0x000fe400078e0010 */
.L_x_40452:
[----:B------:R-:W-:Y:S05]  /*b410*/  BSYNC B2 ;  /* 0x0000000000027941 */ /* 0x000fea0003800000 */
.L_x_40450:
        /* <DEDUP_REMOVED lines=16> */
.L_x_40456:
[----:B------:R-:W-:Y:S05]  /*b520*/  BSYNC B3 ;  /* 0x0000000000037941 */ /* 0x000fea0003800000 */
.L_x_40455:
        /* <DEDUP_REMOVED lines=42> */
.L_x_40454:
[----:B------:R-:W-:Y:S05]  /*b7d0*/  BSYNC B2 ;  /* 0x0000000000027941 */ /* 0x000fea0003800000 */
.L_x_40453:
        /* <DEDUP_REMOVED lines=23> */
.L_x_40458:
[----:B------:R-:W-:Y:S02]  /*b950*/  MOV R13, R16 ;  /* 0x00000010000d7202 */ /* 0x000fe40000000f00 */
.L_x_40459:
[----:B------:R-:W-:Y:S05]  /*b960*/  BSYNC B2 ;  /* 0x0000000000027941 */ /* 0x000fea0003800000 */
.L_x_40457:
        /* <DEDUP_REMOVED lines=16> */
.L_x_40463:
[----:B------:R-:W-:Y:S05]  /*ba70*/  BSYNC B3 ;  /* 0x0000000000037941 */ /* 0x000fea0003800000 */
.L_x_40462:
        /* <DEDUP_REMOVED lines=42> */
.L_x_40461:
[----:B------:R-:W-:Y:S05]  /*bd20*/  BSYNC B2 ;  /* 0x0000000000027941 */ /* 0x000fea0003800000 */
.L_x_40460:
        /* <DEDUP_REMOVED lines=23> */
.L_x_40465:
[----:B------:R-:W-:Y:S02]  /*bea0*/  IMAD.MOV.U32 R13, RZ, RZ, R16 ;  /* 0x000000ffff0d7224 */ /* 0x000fe400078e0010 */
.L_x_40466:
[----:B------:R-:W-:Y:S05]  /*beb0*/  BSYNC B2 ;  /* 0x0000000000027941 */ /* 0x000fea0003800000 */
.L_x_40464:
        /* <DEDUP_REMOVED lines=16> */
.L_x_40470:
[----:B------:R-:W-:Y:S05]  /*bfc0*/  BSYNC B3 ;  /* 0x0000000000037941 */ /* 0x000fea0003800000 */
.L_x_40469:
        /* <DEDUP_REMOVED lines=42> */
.L_x_40468:
[----:B------:R-:W-:Y:S05]  /*c270*/  BSYNC B2 ;  /* 0x0000000000027941 */ /* 0x000fea0003800000 */
.L_x_40467:
        /* <DEDUP_REMOVED lines=23> */
.L_x_40472:
[----:B------:R-:W-:Y:S02]  /*c3f0*/  IMAD.MOV.U32 R13, RZ, RZ, R16 ;  /* 0x000000ffff0d7224 */ /* 0x000fe400078e0010 */
.L_x_40473:
[----:B------:R-:W-:Y:S05]  /*c400*/  BSYNC B2 ;  /* 0x0000000000027941 */ /* 0x000fea0003800000 */
.L_x_40471:
        /* <DEDUP_REMOVED lines=16> */
.L_x_40477:
[----:B------:R-:W-:Y:S05]  /*c510*/  BSYNC B3 ;  /* 0x0000000000037941 */ /* 0x000fea0003800000 */
.L_x_40476:
        /* <DEDUP_REMOVED lines=42> */
.L_x_40475:
[----:B------:R-:W-:Y:S05]  /*c7c0*/  BSYNC B2 ;  /* 0x0000000000027941 */ /* 0x000fea0003800000 */
.L_x_40474:
        /* <DEDUP_REMOVED lines=23> */
.L_x_40479:
[----:B------:R-:W-:Y:S02]  /*c940*/  IMAD.MOV.U32 R94, RZ, RZ, R16 ;  /* 0x000000ffff5e7224 */ /* 0x000fe400078e0010 */
.L_x_40480:
[----:B------:R-:W-:Y:S05]  /*c950*/  BSYNC B2 ;  /* 0x0000000000027941 */ /* 0x000fea0003800000 */
.L_x_40478:
        /* <DEDUP_REMOVED lines=19> */
.L_x_40484:
[----:B------:R-:W-:Y:S05]  /*ca90*/  BSYNC B3 ;  /* 0x0000000000037941 */ /* 0x000fea0003800000 */
.L_x_40483:
        /* <DEDUP_REMOVED lines=42> */
.L_x_40482:
[----:B------:R-:W-:Y:S05]  /*cd40*/  BSYNC B2 ;  /* 0x0000000000027941 */ /* 0x000fea0003800000 */
.L_x_40481:
        /* <DEDUP_REMOVED lines=40> */
.L_x_40428:
[----:B------:R-:W-:Y:S05]  /*cfd0*/  BSYNC B1 ;  /* 0x0000000000017941 */ /* 0x000fea0003800000 */
.L_x_40427:
        /* <DEDUP_REMOVED lines=23> */
.L_x_40488:
[----:B------:R-:W-:Y:S02]  /*d150*/  IMAD.MOV.U32 R6, RZ, RZ, R16 ;  /* 0x000000ffff067224 */ /* 0x000fe400078e0010 */
.L_x_40489:
[----:B------:R-:W-:Y:S05]  /*d160*/  BSYNC B2 ;  /* 0x0000000000027941 */ /* 0x000fea0003800000 */
.L_x_40487:
        /* <DEDUP_REMOVED lines=16> */
.L_x_40493:
[----:B------:R-:W-:Y:S05]  /*d270*/  BSYNC B3 ;  /* 0x0000000000037941 */ /* 0x000fea0003800000 */
.L_x_40492:
        /* <DEDUP_REMOVED lines=42> */
.L_x_40491:
[----:B------:R-:W-:Y:S05]  /*d520*/  BSYNC B2 ;  /* 0x0000000000027941 */ /* 0x000fea0003800000 */
.L_x_40490:
        /* <DEDUP_REMOVED lines=26> */
.L_x_40495:
[----:B------:R-:W-:Y:S02]  /*d6d0*/  IMAD.MOV.U32 R13, RZ, RZ, R16 ;  /* 0x000000ffff0d7224 */ /* 0x000fe400078e0010 */
.L_x_40496:
[----:B------:R-:W-:Y:S05]  /*d6e0*/  BSYNC B2 ;  /* 0x0000000000027941 */ /* 0x000fea0003800000 */
.L_x_40494:
        /* <DEDUP_REMOVED lines=16> */
.L_x_40500:
[----:B------:R-:W-:Y:S05]  /*d7f0*/  BSYNC B3 ;  /* 0x0000000000037941 */ /* 0x000fea0003800000 */
.L_x_40499:
        /* <DEDUP_REMOVED lines=42> */
.L_x_40498:
[----:B------:R-:W-:Y:S05]  /*daa0*/  BSYNC B2 ;  /* 0x0000000000027941 */ /* 0x000fea0003800000 */
.L_x_40497:
[----:B------:R-:W2:Y:S01]  /*dab0*/  LDL R32, [R1+0xd4] ;  /* 0x0000d40001207983 */ /* 0x000ea20000100800 */
[----:B------:R-:W0:Y:S01]  /*dac0*/  I2F.U32 R13, R13 ;  /* 0x0000000d000d7306 */ /* 0x000e220000201000 */
[----:B------:R-:W-:Y:S01]  /*dad0*/  LOP3.LUT R18, R18, 0xfffffffd, RZ, 0xc0, !PT ;  /* 0xfffffffd12127812 */ /* 0x000fe200078ec0ff */
[----:B------:R-:W-:Y:S01]  /*dae0*/  BSSY B2, `(.L_x_40501) ;  /* 0x0000017000027945 */ /* 0x000fe20003800000 */
[----:B0-----:R-:W-:-:S05]  /*daf0*/  FFMA.FTZ R13, R13, R132, 1.1641532182693481445e-10 ;  /* 0x2f0000000d0d7423 */ /* 0x001fca0000010084 */
[----:B------:R-:W-:Y:S01]  /*db00*/  FSETP.GTU.FTZ.AND P1, PT, R13, c[0x0][0x1e4], PT ;  /* 0x000079000d007a0b */ /* 0x000fe20003f3c000 */
[----:B------:R-:W-:Y:S01]  /*db10*/  HADD2.F32 R13, -RZ, R92.H1_H1 ;  /* 0x3000005cff0d7230 */ /* 0x000fe20000004100 */
[----:B------:R-:W-:-:S04]  /*db20*/  IADD3 R92, R33, 0x1, RZ ;  /* 0x00000001215c7810 */ /* 0x000fc80007ffe0ff */
        /* <DEDUP_REMOVED lines=17> */
.L_x_40502:
[----:B------:R-:W-:Y:S02]  /*dc40*/  MOV R13, R16 ;  /* 0x00000010000d7202 */ /* 0x000fe40000000f00 */
.L_x_40503:
[----:B------:R-:W-:Y:S05]  /*dc50*/  BSYNC B2 ;  /* 0x0000000000027941 */ /* 0x000fea0003800000 */
.L_x_40501:
        /* <DEDUP_REMOVED lines=16> */
.L_x_40507:
[----:B------:R-:W-:Y:S05]  /*dd60*/  BSYNC B3 ;  /* 0x0000000000037941 */ /* 0x000fea0003800000 */
.L_x_40506:
        /* <DEDUP_REMOVED lines=42> */
.L_x_40505:
[----:B------:R-:W-:Y:S05]  /*e010*/  BSYNC B2 ;  /* 0x0000000000027941 */ /* 0x000fea0003800000 */
.L_x_40504:
        /* <DEDUP_REMOVED lines=23> */
.L_x_40509:
[----:B------:R-:W-:Y:S02]  /*e190*/  IMAD.MOV.U32 R13, RZ, RZ, R16 ;  /* 0x000000ffff0d7224 */ /* 0x000fe400078e0010 */
.L_x_40510:
[----:B------:R-:W-:Y:S05]  /*e1a0*/  BSYNC B2 ;  /* 0x0000000000027941 */ /* 0x000fea0003800000 */
.L_x_40508:
        /* <DEDUP_REMOVED lines=16> */
.L_x_40514:
[----:B------:R-:W-:Y:S05]  /*e2b0*/  BSYNC B3 ;  /* 0x0000000000037941 */ /* 0x000fea0003800000 */
.L_x_40513:
        /* <DEDUP_REMOVED lines=42> */
.L_x_40512:
[----:B------:R-:W-:Y:S05]  /*e560*/  BSYNC B2 ;  /* 0x0000000000027941 */ /* 0x000fea0003800000 */
.L_x_40511:
        /* <DEDUP_REMOVED lines=23> */
.L_x_40516:
[----:B------:R-:W-:Y:S02]  /*e6e0*/  IMAD.MOV.U32 R13, RZ, RZ, R16 ;  /* 0x000000ffff0d7224 */ /* 0x000fe400078e0010 */
.L_x_40517:
[----:B------:R-:W-:Y:S05]  /*e6f0*/  BSYNC B2 ;  /* 0x0000000000027941 */ /* 0x000fea0003800000 */
.L_x_40515:
        /* <DEDUP_REMOVED lines=16> */
.L_x_40521:
[----:B------:R-:W-:Y:S05]  /*e800*/  BSYNC B3 ;  /* 0x0000000000037941 */ /* 0x000fea0003800000 */
.L_x_40520:
        /* <DEDUP_REMOVED lines=42> */
.L_x_40519:
[----:B------:R-:W-:Y:S05]  /*eab0*/  BSYNC B2 ;  /* 0x0000000000027941 */ /* 0x000fea0003800000 */
.L_x_40518:
        /* <DEDUP_REMOVED lines=23> */
.L_x_40523:
[----:B------:R-:W-:Y:S02]  /*ec30*/  IMAD.MOV.U32 R13, RZ, RZ, R16 ;  /* 0x000000ffff0d7224 */ /* 0x000fe400078e0010 */
.L_x_40524:
[----:B------:R-:W-:Y:S05]  /*ec40*/  BSYNC B2 ;  /* 0x0000000000027941 */ /* 0x000fea0003800000 */
.L_x_40522:
        /* <DEDUP_REMOVED lines=16> */
.L_x_40528:
[----:B------:R-:W-:Y:S05]  /*ed50*/  BSYNC B3 ;  /* 0x0000000000037941 */ /* 0x000fea0003800000 */
.L_x_40527:
        /* <DEDUP_REMOVED lines=42> */
.L_x_40526:
[----:B------:R-:W-:Y:S05]  /*f000*/  BSYNC B2 ;  /* 0x0000000000027941 */ /* 0x000fea0003800000 */
.L_x_40525:
        /* <DEDUP_REMOVED lines=23> */
.L_x_40530:
[----:B------:R-:W-:Y:S02]  /*f180*/  IMAD.MOV.U32 R13, RZ, RZ, R16 ;  /* 0x000000ffff0d7224 */ /* 0x000fe400078e0010 */
.L_x_40531:
[----:B------:R-:W-:Y:S05]  /*f190*/  BSYNC B2 ;  /* 0x0000000000027941 */ /* 0x000fea0003800000 */
.L_x_40529:
        /* <DEDUP_REMOVED lines=16> */
.L_x_40535:
[----:B------:R-:W-:Y:S05]  /*f2a0*/  BSYNC B3 ;  /* 0x0000000000037941 */ /* 0x000fea0003800000 */
.L_x_40534:
        /* <DEDUP_REMOVED lines=42> */
.L_x_40533:
[----:B------:R-:W-:Y:S05]  /*f550*/  BSYNC B2 ;  /* 0x0000000000027941 */ /* 0x000fea0003800000 */
.L_x_40532:
        /* <DEDUP_REMOVED lines=23> */
.L_x_40537:
[----:B------:R-:W-:Y:S02]  /*f6d0*/  MOV R94, R16 ;  /* 0x00000010005e7202 */ /* 0x000fe40000000f00 */
.L_x_40538:
[----:B------:R-:W-:Y:S05]  /*f6e0*/  BSYNC B2 ;  /* 0x0000000000027941 */ /* 0x000fea0003800000 */
.L_x_40536:
        /* <DEDUP_REMOVED lines=19> */
.L_x_40542:
[----:B------:R-:W-:Y:S05]  /*f820*/  BSYNC B3 ;  /* 0x0000000000037941 */ /* 0x000fea0003800000 */
.L_x_40541:
        /* <DEDUP_REMOVED lines=42> */
.L_x_40540:
[----:B------:R-:W-:Y:S05]  /*fad0*/  BSYNC B2 ;  /* 0x0000000000027941 */ /* 0x000fea0003800000 */
.L_x_40539:
        /* <DEDUP_REMOVED lines=40> */
.L_x_40486:
[----:B------:R-:W-:Y:S05]  /*fd60*/  BSYNC B1 ;  /* 0x0000000000017941 */ /* 0x000fea0003800000 */
.L_x_40485:
        /* <DEDUP_REMOVED lines=8> */
[----:B------:R1:W5:Y:S02]  /*fdf0*/  @P0 LDG.E.128 R52, [R34.64] ;  /* 0x0000000622340981 */ /* 0x000364000c1e1d00 */
[----:B-1----:R-:W-:Y:S01]  /*fe00*/  HFMA2.MMA R34, -RZ, RZ, 0, 9.5367431640625e-07 ;  /* 0x00000010ff227435 */ /* 0x002fe200000001ff */
[----:B------:R-:W-:Y:S09]  /*fe10*/  BSSY B2, `(.L_x_40545) ;  /* 0x000000e000027945 */ /* 0x000ff20003800000 */
        /* <DEDUP_REMOVED lines=12> */
.L_x_40546:
[----:B------:R-:W-:Y:S02]  /*fee0*/  IMAD.MOV.U32 R5, RZ, RZ, R16 ;  /* 0x000000ffff057224 */ /* 0x000fe400078e0010 */
.L_x_40547:
[----:B------:R-:W-:Y:S05]  /*fef0*/  BSYNC B2 ;  /* 0x0000000000027941 */ /* 0x000fea0003800000 */
.L_x_40545:
        /* <DEDUP_REMOVED lines=16> */
.L_x_40551:
[----:B------:R-:W-:Y:S05]  /*10000*/  BSYNC B3 ;  /* 0x0000000000037941 */ /* 0x000fea0003800000 */
.L_x_40550:
        /* <DEDUP_REMOVED lines=42> */
.L_x_40549:
[----:B------:R-:W-:Y:S05]  /*102b0*/  BSYNC B2 ;  /* 0x0000000000027941 */ /* 0x000fea0003800000 */
.L_x_40548:
        /* <DEDUP_REMOVED lines=26> */
.L_x_40553:
[----:B------:R-:W-:Y:S02]  /*10460*/  IMAD.MOV.U32 R13, RZ, RZ, R16 ;  /* 0x000000ffff0d7224 */ /* 0x000fe400078e0010 */
.L_x_40554:
[----:B------:R-:W-:Y:S05]  /*10470*/  BSYNC B2 ;  /* 0x0000000000027941 */ /* 0x000fea0003800000 */
.L_x_40552:
        /* <DEDUP_REMOVED lines=16> */
.L_x_40558:
[----:B------:R-:W-:Y:S05]  /*10580*/  BSYNC B3 ;  /* 0x0000000000037941 */ /* 0x000fea0003800000 */
.L_x_40557:
        /* <DEDUP_REMOVED lines=42> */
.L_x_40556:
[----:B------:R-:W-:Y:S05]  /*10830*/  BSYNC B2 ;  /* 0x0000000000027941 */ /* 0x000fea0003800000 */
.L_x_40555:
        /* <DEDUP_REMOVED lines=25> */
.L_x_40560:
[----:B------:R-:W-:Y:S02]  /*109d0*/  IMAD.MOV.U32 R13, RZ, RZ, R16 ;  /* 0x000000ffff0d7224 */ /* 0x000fe400078e0010 */
.L_x_40561:
[----:B------:R-:W-:Y:S05]  /*109e0*/  BSYNC B2 ;  /* 0x0000000000027941 */ /* 0x000fea0003800000 */
.L_x_40559:
        /* <DEDUP_REMOVED lines=16> */
.L_x_40565:
[----:B------:R-:W-:Y:S05]  /*10af0*/  BSYNC B3 ;  /* 0x0000000000037941 */ /* 0x000fea0003800000 */
.L_x_40564:
        /* <DEDUP_REMOVED lines=42> */
.L_x_40563:
[----:B------:R-:W-:Y:S05]  /*10da0*/  BSYNC B2 ;  /* 0x0000000000027941 */ /* 0x000fea0003800000 */
.L_x_40562:
        /* <DEDUP_REMOVED lines=23> */
.L_x_40567:
[----:B------:R-:W-:Y:S02]  /*10f20*/  IMAD.MOV.U32 R13, RZ, RZ, R16 ;  /* 0x000000ffff0d7224 */ /* 0x000fe400078e0010 */
.L_x_40568:
[----:B------:R-:W-:Y:S05]  /*10f30*/  BSYNC B2 ;  /* 0x0000000000027941 */ /* 0x000fea0003800000 */
.L_x_40566:
        /* <DEDUP_REMOVED lines=16> */
.L_x_40572:
[----:B------:R-:W-:Y:S05]  /*11040*/  BSYNC B3 ;  /* 0x0000000000037941 */ /* 0x000fea0003800000 */
.L_x_40571:
        /* <DEDUP_REMOVED lines=42> */
.L_x_40570:
[----:B------:R-:W-:Y:S05]  /*112f0*/  BSYNC B2 ;  /* 0x0000000000027941 */ /* 0x000fea0003800000 */
.L_x_40569:
        /* <DEDUP_REMOVED lines=23> */
.L_x_40574:
[----:B------:R-:W-:Y:S02]  /*11470*/  IMAD.MOV.U32 R13, RZ, RZ, R16 ;  /* 0x000000ffff0d7224 */ /* 0x000fe400078e0010 */
.L_x_40575:
[----:B------:R-:W-:Y:S05]  /*11480*/  BSYNC B2 ;  /* 0x0000000000027941 */ /* 0x000fea0003800000 */
.L_x_40573:
        /* <DEDUP_REMOVED lines=16> */
.L_x_40579:
[----:B------:R-:W-:Y:S05]  /*11590*/  BSYNC B3 ;  /* 0x0000000000037941 */ /* 0x000fea0003800000 */
.L_x_40578:
        /* <DEDUP_REMOVED lines=42> */
.L_x_40577:
[----:B------:R-:W-:Y:S05]  /*11840*/  BSYNC B2 ;  /* 0x0000000000027941 */ /* 0x000fea0003800000 */
.L_x_40576:
        /* <DEDUP_REMOVED lines=23> */
.L_x_40581:
[----:B------:R-:W-:Y:S02]  /*119c0*/  MOV R13, R16 ;  /* 0x00000010000d7202 */ /* 0x000fe40000000f00 */
.L_x_40582:
[----:B------:R-:W-:Y:S05]  /*119d0*/  BSYNC B2 ;  /* 0x0000000000027941 */ /* 0x000fea0003800000 */
.L_x_40580:
        /* <DEDUP_REMOVED lines=16> */
.L_x_40586:
[----:B------:R-:W-:Y:S05]  /*11ae0*/  BSYNC B3 ;  /* 0x0000000000037941 */ /* 0x000fea0003800000 */
.L_x_40585:
        /* <DEDUP_REMOVED lines=42> */
.L_x_40584:
[----:B------:R-:W-:Y:S05]  /*11d90*/  BSYNC B2 ;  /* 0x0000000000027941 */ /* 0x000fea0003800000 */
.L_x_40583:
        /* <DEDUP_REMOVED lines=23> */
.L_x_40588:
[----:B------:R-:W-:Y:S02]  /*11f10*/  IMAD.MOV.U32 R13, RZ, RZ, R16 ;  /* 0x000000ffff0d7224 */ /* 0x000fe400078e0010 */
.L_x_40589:
[----:B------:R-:W-:Y:S05]  /*11f20*/  BSYNC B2 ;  /* 0x0000000000027941 */ /* 0x000fea0003800000 */
.L_x_40587:
        /* <DEDUP_REMOVED lines=16> */
.L_x_40593:
[----:B------:R-:W-:Y:S05]  /*12030*/  BSYNC B3 ;  /* 0x0000000000037941 */ /* 0x000fea0003800000 */
.L_x_40592:
        /* <DEDUP_REMOVED lines=42> */
.L_x_40591:
[----:B------:R-:W-:Y:S05]  /*122e0*/  BSYNC B2 ;  /* 0x0000000000027941 */ /* 0x000fea0003800000 */
.L_x_40590:
        /* <DEDUP_REMOVED lines=23> */
.L_x_40595:
[----:B------:R-:W-:Y:S02]  /*12460*/  IMAD.MOV.U32 R94, RZ, RZ, R16 ;  /* 0x000000ffff5e7224 */ /* 0x000fe400078e0010 */
.L_x_40596:
[----:B------:R-:W-:Y:S05]  /*12470*/  BSYNC B2 ;  /* 0x0000000000027941 */ /* 0x000fea0003800000 */
.L_x_40594:
        /* <DEDUP_REMOVED lines=19> */
.L_x_40600:
[----:B------:R-:W-:Y:S05]  /*125b0*/  BSYNC B3 ;  /* 0x0000000000037941 */ /* 0x000fea0003800000 */
.L_x_40599:
        /* <DEDUP_REMOVED lines=42> */
.L_x_40598:
[----:B------:R-:W-:Y:S05]  /*12860*/  BSYNC B2 ;  /* 0x0000000000027941 */ /* 0x000fea0003800000 */
.L_x_40597:
        /* <DEDUP_REMOVED lines=40> */
.L_x_40544:
[----:B------:R-:W-:Y:S05]  /*12af0*/  BSYNC B1 ;  /* 0x0000000000017941 */ /* 0x000fea0003800000 */
.L_x_40543:
        /* <DEDUP_REMOVED lines=23> */
.L_x_40604:
[----:B------:R-:W-:Y:S02]  /*12c70*/  MOV R4, R16 ;  /* 0x0000001000047202 */ /* 0x000fe40000000f00 */
.L_x_40605:
[----:B------:R-:W-:Y:S05]  /*12c80*/  BSYNC B2 ;  /* 0x0000000000027941 */ /* 0x000fea0003800000 */
.L_x_40603:
        /* <DEDUP_REMOVED lines=16> */
.L_x_40609:
[----:B------:R-:W-:Y:S05]  /*12d90*/  BSYNC B3 ;  /* 0x0000000000037941 */ /* 0x000fea0003800000 */
.L_x_40608:
        /* <DEDUP_REMOVED lines=42> */
.L_x_40607:
[----:B------:R-:W-:Y:S05]  /*13040*/  BSYNC B2 ;  /* 0x0000000000027941 */ /* 0x000fea0003800000 */
.L_x_40606:
        /* <DEDUP_REMOVED lines=26> */
.L_x_40611:
[----:B------:R-:W-:Y:S02]  /*131f0*/  IMAD.MOV.U32 R13, RZ, RZ, R16 ;  /* 0x000000ffff0d7224 */ /* 0x000fe400078e0010 */
.L_x_40612:
[----:B------:R-:W-:Y:S05]  /*13200*/  BSYNC B2 ;  /* 0x0000000000027941 */ /* 0x000fea0003800000 */
.L_x_40610:
        /* <DEDUP_REMOVED lines=16> */
.L_x_40616:
[----:B------:R-:W-:Y:S05]  /*13310*/  BSYNC B3 ;  /* 0x0000000000037941 */ /* 0x000fea0003800000 */
.L_x_40615:
        /* <DEDUP_REMOVED lines=42> */
.L_x_40614:
[----:B------:R-:W-:Y:S05]  /*135c0*/  BSYNC B2 ;  /* 0x0000000000027941 */ /* 0x000fea0003800000 */
.L_x_40613:
        /* <DEDUP_REMOVED lines=25> */
.L_x_40618:
[----:B------:R-:W-:Y:S02]  /*13760*/  IMAD.MOV.U32 R13, RZ, RZ, R16 ;  /* 0x000000ffff0d7224 */ /* 0x000fe400078e0010 */
.L_x_40619:
[----:B------:R-:W-:Y:S05]  /*13770*/  BSYNC B2 ;  /* 0x0000000000027941 */ /* 0x000fea0003800000 */
.L_x_40617:
        /* <DEDUP_REMOVED lines=16> */
.L_x_40623:
[----:B------:R-:W-:Y:S05]  /*13880*/  BSYNC B3 ;  /* 0x0000000000037941 */ /* 0x000fea0003800000 */
.L_x_40622:
        /* <DEDUP_REMOVED lines=42> */
.L_x_40621:
[----:B------:R-:W-:Y:S05]  /*13b30*/  BSYNC B2 ;  /* 0x0000000000027941 */ /* 0x000fea0003800000 */
.L_x_40620:
        /* <DEDUP_REMOVED lines=23> */
.L_x_40625:
[----:B------:R-:W-:Y:S02]  /*13cb0*/  MOV R13, R16 ;  /* 0x00000010000d7202 */ /* 0x000fe40000000f00 */
.L_x_40626:
[----:B------:R-:W-:Y:S05]  /*13cc0*/  BSYNC B2 ;  /* 0x0000000000027941 */ /* 0x000fea0003800000 */
.L_x_40624:
        /* <DEDUP_REMOVED lines=16> */
.L_x_40630:
[----:B------:R-:W-:Y:S05]  /*13dd0*/  BSYNC B3 ;  /* 0x0000000000037941 */ /* 0x000fea0003800000 */
.L_x_40629:
        /* <DEDUP_REMOVED lines=42> */
.L_x_40628:
[----:B------:R-:W-:Y:S05]  /*14080*/  BSYNC B2 ;  /* 0x0000000000027941 */ /* 0x000fea0003800000 */
.L_x_40627:
        /* <DEDUP_REMOVED lines=23> */
.L_x_40632:
[----:B------:R-:W-:Y:S02]  /*14200*/  IMAD.MOV.U32 R13, RZ, RZ, R16 ;  /* 0x000000ffff0d7224 */ /* 0x000fe400078e0010 */
.L_x_40633:
[----:B------:R-:W-:Y:S05]  /*14210*/  BSYNC B2 ;  /* 0x0000000000027941 */ /* 0x000fea0003800000 */
.L_x_40631:
        /* <DEDUP_REMOVED lines=16> */
.L_x_40637:
[----:B------:R-:W-:Y:S05]  /*14320*/  BSYNC B3 ;  /* 0x0000000000037941 */ /* 0x000fea0003800000 */
.L_x_40636:
        /* <DEDUP_REMOVED lines=42> */
.L_x_40635:
[----:B------:R-:W-:Y:S05]  /*145d0*/  BSYNC B2 ;  /* 0x0000000000027941 */ /* 0x000fea0003800000 */
.L_x_40634:
        /* <DEDUP_REMOVED lines=23> */
.L_x_40639:
[----:B------:R-:W-:Y:S02]  /*14750*/  IMAD.MOV.U32 R13, RZ, RZ, R16 ;  /* 0x000000ffff0d7224 */ /* 0x000fe400078e0010 */
.L_x_40640:
[----:B------:R-:W-:Y:S05]  /*14760*/  BSYNC B2 ;  /* 0x0000000000027941 */ /* 0x000fea0003800000 */
.L_x_40638:
        /* <DEDUP_REMOVED lines=16> */
.L_x_40644:
[----:B------:R-:W-:Y:S05]  /*14870*/  BSYNC B3 ;  /* 0x0000000000037941 */ /* 0x000fea0003800000 */
.L_x_40643:
        /* <DEDUP_REMOVED lines=42> */
.L_x_40642:
[----:B------:R-:W-:Y:S05]  /*14b20*/  BSYNC B2 ;  /* 0x0000000000027941 */ /* 0x000fea0003800000 */
.L_x_40641:
        /* <DEDUP_REMOVED lines=23> */
.L_x_40646:
[----:B------:R-:W-:Y:S02]  /*14ca0*/  IMAD.MOV.U32 R13, RZ, RZ, R16 ;  /* 0x000000ffff0d7224 */ /* 0x000fe400078e0010 */
.L_x_40647:
[----:B------:R-:W-:Y:S05]  /*14cb0*/  BSYNC B2 ;  /* 0x0000000000027941 */ /* 0x000fea0003800000 */
.L_x_40645:
        /* <DEDUP_REMOVED lines=16> */
.L_x_40651:
[----:B------:R-:W-:Y:S05]  /*14dc0*/  BSYNC B3 ;  /* 0x0000000000037941 */ /* 0x000fea0003800000 */
.L_x_40650:
        /* <DEDUP_REMOVED lines=42> */
.L_x_40649:
[----:B------:R-:W-:Y:S05]  /*15070*/  BSYNC B2 ;  /* 0x0000000000027941 */ /* 0x000fea0003800000 */
.L_x_40648:
        /* <DEDUP_REMOVED lines=23> */
.L_x_40653:
[----:B------:R-:W-:Y:S02]  /*151f0*/  IMAD.MOV.U32 R94, RZ, RZ, R16 ;  /* 0x000000ffff5e7224 */ /* 0x000fe400078e0010 */
.L_x_40654:
[----:B------:R-:W-:Y:S05]  /*15200*/  BSYNC B2 ;  /* 0x0000000000027941 */ /* 0x000fea0003800000 */
.L_x_40652:
        /* <DEDUP_REMOVED lines=19> */
.L_x_40658:
[----:B------:R-:W-:Y:S05]  /*15340*/  BSYNC B3 ;  /* 0x0000000000037941 */ /* 0x000fea0003800000 */
.L_x_40657:
        /* <DEDUP_REMOVED lines=42> */
.L_x_40656:
[----:B------:R-:W-:Y:S05]  /*155f0*/  BSYNC B2 ;  /* 0x0000000000027941 */ /* 0x000fea0003800000 */
.L_x_40655:
        /* <DEDUP_REMOVED lines=40> */
.L_x_40602:
[----:B------:R-:W-:Y:S05]  /*15880*/  BSYNC B1 ;  /* 0x0000000000017941 */ /* 0x000fea0003800000 */
.L_x_40601:
        /* <DEDUP_REMOVED lines=23> */
.L_x_40662:
[----:B------:R-:W-:Y:S02]  /*15a00*/  IMAD.MOV.U32 R3, RZ, RZ, R16 ;  /* 0x000000ffff037224 */ /* 0x000fe400078e0010 */
.L_x_40663:
[----:B------:R-:W-:Y:S05]  /*15a10*/  BSYNC B2 ;  /* 0x0000000000027941 */ /* 0x000fea0003800000 */
.L_x_40661:
        /* <DEDUP_REMOVED lines=16> */
.L_x_40667:
[----:B------:R-:W-:Y:S05]  /*15b20*/  BSYNC B3 ;  /* 0x0000000000037941 */ /* 0x000fea0003800000 */
.L_x_40666:
        /* <DEDUP_REMOVED lines=42> */
.L_x_40665:
[----:B------:R-:W-:Y:S05]  /*15dd0*/  BSYNC B2 ;  /* 0x0000000000027941 */ /* 0x000fea0003800000 */
.L_x_40664:
        /* <DEDUP_REMOVED lines=26> */
.L_x_40669:
[----:B------:R-:W-:Y:S02]  /*15f80*/  MOV R13, R16 ;  /* 0x00000010000d7202 */ /* 0x000fe40000000f00 */
.L_x_40670:
[----:B------:R-:W-:Y:S05]  /*15f90*/  BSYNC B2 ;  /* 0x0000000000027941 */ /* 0x000fea0003800000 */
.L_x_40668:
        /* <DEDUP_REMOVED lines=16> */
.L_x_40674:
[----:B------:R-:W-:Y:S05]  /*160a0*/  BSYNC B3 ;  /* 0x0000000000037941 */ /* 0x000fea0003800000 */
.L_x_40673:
        /* <DEDUP_REMOVED lines=38> */
[----:B------:R-:W-:-:S05]  /*16310*/  IMAD.WIDE.U32 R14, R14, -0x2daee0ad, RZ ;  /* 0xd2511f530e0e7825 */ /* 0x000fca00078e00ff */
[----:B------:R-:W-:Y:S01]  /*16320*/  LOP3.LUT R15, R15, UR26, R16, 0x96, !PT ;  /* 0x0000001a0f0f7c12 */ /* 0x000fe2000f8e9610 */
[----:B------:R-:W-:-:S05]  /*16330*/  IMAD.WIDE.U32 R16, R17, -0x326172a9, RZ ;  /* 0xcd9e8d5711107825 */ /* 0x000fca00078e00ff */
[----:B------:R-:W-:Y:S02]  /*16340*/  LOP3.LUT R17, R17, UR25, R38, 0x96, !PT ;  /* 0x0000001911117c12 */ /* 0x000fe4000f8e9626 */
.L_x_40672:
[----:B------:R-:W-:Y:S05]  /*16350*/  BSYNC B2 ;  /* 0x0000000000027941 */ /* 0x000fea0003800000 */
.L_x_40671:
        /* <DEDUP_REMOVED lines=25> */
.L_x_40676:
[----:B------:R-:W-:Y:S02]  /*164f0*/  MOV R13, R16 ;  /* 0x00000010000d7202 */ /* 0x000fe40000000f00 */
.L_x_40677:
[----:B------:R-:W-:Y:S05]  /*16500*/  BSYNC B2 ;  /* 0x0000000000027941 */ /* 0x000fea0003800000 */
.L_x_40675:
        /* <DEDUP_REMOVED lines=16> */
.L_x_40681:
[----:B------:R-:W-:Y:S05]  /*16610*/  BSYNC B3 ;  /* 0x0000000000037941 */ /* 0x000fea0003800000 */
.L_x_40680:
        /* <DEDUP_REMOVED lines=42> */
.L_x_40679:
[----:B------:R-:W-:Y:S05]  /*168c0*/  BSYNC B2 ;  /* 0x0000000000027941 */ /* 0x000fea0003800000 */
.L_x_40678:
        /* <DEDUP_REMOVED lines=23> */
.L_x_40683:
[----:B------:R-:W-:Y:S02]  /*16a40*/  MOV R13, R16 ;  /* 0x00000010000d7202 */ /* 0x000fe40000000f00 */
.L_x_40684:
[----:B------:R-:W-:Y:S05]  /*16a50*/  BSYNC B2 ;  /* 0x0000000000027941 */ /* 0x000fea0003800000 */
.L_x_40682:
        /* <DEDUP_REMOVED lines=16> */
.L_x_40688:
[----:B------:R-:W-:Y:S05]  /*16b60*/  BSYNC B3 ;  /* 0x0000000000037941 */ /* 0x000fea0003800000 */
.L_x_40687:
        /* <DEDUP_REMOVED lines=42> */
.L_x_40686:
[----:B------:R-:W-:Y:S05]  /*16e10*/  BSYNC B2 ;  /* 0x0000000000027941 */ /* 0x000fea0003800000 */
.L_x_40685:
        /* <DEDUP_REMOVED lines=23> */
.L_x_40690:
[----:B------:R-:W-:Y:S02]  /*16f90*/  MOV R13, R16 ;  /* 0x00000010000d7202 */ /* 0x000fe40000000f00 */
.L_x_40691:
[----:B------:R-:W-:Y:S05]  /*16fa0*/  BSYNC B2 ;  /* 0x0000000000027941 */ /* 0x000fea0003800000 */
.L_x_40689:
        /* <DEDUP_REMOVED lines=16> */
.L_x_40695:
[----:B------:R-:W-:Y:S05]  /*170b0*/  BSYNC B3 ;  /* 0x0000000000037941 */ /* 0x000fea0003800000 */
.L_x_40694:
        /* <DEDUP_REMOVED lines=42> */
.L_x_40693:
[----:B------:R-:W-:Y:S05]  /*17360*/  BSYNC B2 ;  /* 0x0000000000027941 */ /* 0x000fea0003800000 */
.L_x_40692:
        /* <DEDUP_REMOVED lines=23> */
.L_x_40697:
[----:B------:R-:W-:Y:S02]  /*174e0*/  MOV R13, R16 ;  /* 0x00000010000d7202 */ /* 0x000fe40000000f00 */
.L_x_40698:
[----:B------:R-:W-:Y:S05]  /*174f0*/  BSYNC B2 ;  /* 0x0000000000027941 */ /* 0x000fea0003800000 */
.L_x_40696:
        /* <DEDUP_REMOVED lines=16> */
.L_x_40702:
[----:B------:R-:W-:Y:S05]  /*17600*/  BSYNC B3 ;  /* 0x0000000000037941 */ /* 0x000fea0003800000 */
.L_x_40701:
        /* <DEDUP_REMOVED lines=42> */
.L_x_40700:
[----:B------:R-:W-:Y:S05]  /*178b0*/  BSYNC B2 ;  /* 0x0000000000027941 */ /* 0x000fea0003800000 */
.L_x_40699:
        /* <DEDUP_REMOVED lines=23> */
.L_x_40704:
[----:B------:R-:W-:Y:S02]  /*17a30*/  MOV R13, R16 ;  /* 0x00000010000d7202 */ /* 0x000fe40000000f00 */
.L_x_40705:
[----:B------:R-:W-:Y:S05]  /*17a40*/  BSYNC B2 ;  /* 0x0000000000027941 */ /* 0x000fea0003800000 */
.L_x_40703:
        /* <DEDUP_REMOVED lines=16> */
.L_x_40709:
[----:B------:R-:W-:Y:S05]  /*17b50*/  BSYNC B3 ;  /* 0x0000000000037941 */ /* 0x000fea0003800000 */
.L_x_40708:
        /* <DEDUP_REMOVED lines=42> */
.L_x_40707:
[----:B------:R-:W-:Y:S05]  /*17e00*/  BSYNC B2 ;  /* 0x0000000000027941 */ /* 0x000fea0003800000 */
.L_x_40706:
        /* <DEDUP_REMOVED lines=23> */
.L_x_40711:
[----:B------:R-:W-:Y:S02]  /*17f80*/  MOV R94, R16 ;  /* 0x00000010005e7202 */ /* 0x000fe40000000f00 */
.L_x_40712:
[----:B------:R-:W-:Y:S05]  /*17f90*/  BSYNC B2 ;  /* 0x0000000000027941 */ /* 0x000fea0003800000 */
.L_x_40710:
        /* <DEDUP_REMOVED lines=19> */
.L_x_40716:
[----:B------:R-:W-:Y:S05]  /*180d0*/  BSYNC B3 ;  /* 0x0000000000037941 */ /* 0x000fea0003800000 */
.L_x_40715:
        /* <DEDUP_REMOVED lines=42> */
.L_x_40714:
[----:B------:R-:W-:Y:S05]  /*18380*/  BSYNC B2 ;  /* 0x0000000000027941 */ /* 0x000fea0003800000 */
.L_x_40713:
        /* <DEDUP_REMOVED lines=40> */
.L_x_40660:
[----:B------:R-:W-:Y:S05]  /*18610*/  BSYNC B1 ;  /* 0x0000000000017941 */ /* 0x000fea0003800000 */
.L_x_40659:
        /* <DEDUP_REMOVED lines=23> */
.L_x_40720:
[----:B------:R-:W-:Y:S02]  /*18790*/  IMAD.MOV.U32 R2, RZ, RZ, R16 ;  /* 0x000000ffff027224 */ /* 0x000fe400078e0010 */
.L_x_40721:
[----:B------:R-:W-:Y:S05]  /*187a0*/  BSYNC B2 ;  /* 0x0000000000027941 */ /* 0x000fea0003800000 */
.L_x_40719:
        /* <DEDUP_REMOVED lines=16> */
.L_x_40725:
[----:B------:R-:W-:Y:S05]  /*188b0*/  BSYNC B3 ;  /* 0x0000000000037941 */ /* 0x000fea0003800000 */
.L_x_40724:
        /* <DEDUP_REMOVED lines=42> */
.L_x_40723:
[----:B------:R-:W-:Y:S05]  /*18b60*/  BSYNC B2 ;  /* 0x0000000000027941 */ /* 0x000fea0003800000 */
.L_x_40722:
        /* <DEDUP_REMOVED lines=26> */
.L_x_40727:
[----:B------:R-:W-:Y:S02]  /*18d10*/  IMAD.MOV.U32 R13, RZ, RZ, R16 ;  /* 0x000000ffff0d7224 */ /* 0x000fe400078e0010 */
.L_x_40728:
[----:B------:R-:W-:Y:S05]  /*18d20*/  BSYNC B2 ;  /* 0x0000000000027941 */ /* 0x000fea0003800000 */
.L_x_40726:
        /* <DEDUP_REMOVED lines=16> */
.L_x_40732:
[----:B------:R-:W-:Y:S05]  /*18e30*/  BSYNC B3 ;  /* 0x0000000000037941 */ /* 0x000fea0003800000 */
.L_x_40731:
        /* <DEDUP_REMOVED lines=42> */
.L_x_40730:
[----:B------:R-:W-:Y:S05]  /*190e0*/  BSYNC B2 ;  /* 0x0000000000027941 */ /* 0x000fea0003800000 */
.L_x_40729:
        /* <DEDUP_REMOVED lines=25> */
.L_x_40734:
[----:B------:R-:W-:Y:S02]  /*19280*/  IMAD.MOV.U32 R13, RZ, RZ, R16 ;  /* 0x000000ffff0d7224 */ /* 0x000fe400078e0010 */
.L_x_40735:
[----:B------:R-:W-:Y:S05]  /*19290*/  BSYNC B2 ;  /* 0x0000000000027941 */ /* 0x000fea0003800000 */
.L_x_40733:
        /* <DEDUP_REMOVED lines=16> */
.L_x_40739:
[----:B------:R-:W-:Y:S05]  /*193a0*/  BSYNC B3 ;  /* 0x0000000000037941 */ /* 0x000fea0003800000 */
.L_x_40738:
        /* <DEDUP_REMOVED lines=42> */
.L_x_40737:
[----:B------:R-:W-:Y:S05]  /*19650*/  BSYNC B2 ;  /* 0x0000000000027941 */ /* 0x000fea0003800000 */
.L_x_40736:
        /* <DEDUP_REMOVED lines=23> */
.L_x_40741:
[----:B------:R-:W-:Y:S02]  /*197d0*/  IMAD.MOV.U32 R13, RZ, RZ, R16 ;  /* 0x000000ffff0d7224 */ /* 0x000fe400078e0010 */
.L_x_40742:
[----:B------:R-:W-:Y:S05]  /*197e0*/  BSYNC B2 ;  /* 0x0000000000027941 */ /* 0x000fea0003800000 */
.L_x_40740:
        /* <DEDUP_REMOVED lines=16> */
.L_x_40746:
[----:B------:R-:W-:Y:S05]  /*198f0*/  BSYNC B3 ;  /* 0x0000000000037941 */ /* 0x000fea0003800000 */
.L_x_40745:
        /* <DEDUP_REMOVED lines=42> */
.L_x_40744:
[----:B------:R-:W-:Y:S05]  /*19ba0*/  BSYNC B2 ;  /* 0x0000000000027941 */ /* 0x000fea0003800000 */
.L_x_40743:
        /* <DEDUP_REMOVED lines=23> */
.L_x_40748:
[----:B------:R-:W-:Y:S02]  /*19d20*/  IMAD.MOV.U32 R13, RZ, RZ, R16 ;  /* 0x000000ffff0d7224 */ /* 0x000fe400078e0010 */
.L_x_40749:
[----:B------:R-:W-:Y:S05]  /*19d30*/  BSYNC B2 ;  /* 0x0000000000027941 */ /* 0x000fea0003800000 */
.L_x_40747:
        /* <DEDUP_REMOVED lines=16> */
.L_x_40753:
[----:B------:R-:W-:Y:S05]  /*19e40*/  BSYNC B3 ;  /* 0x0000000000037941 */ /* 0x000fea0003800000 */
.L_x_40752:
        /* <DEDUP_REMOVED lines=42> */
.L_x_40751:
[----:B------:R-:W-:Y:S05]  /*1a0f0*/  BSYNC B2 ;  /* 0x0000000000027941 */ /* 0x000fea0003800000 */
.L_x_40750:
        /* <DEDUP_REMOVED lines=23> */
.L_x_40755:
[----:B------:R-:W-:Y:S02]  /*1a270*/  IMAD.MOV.U32 R13, RZ, RZ, R16 ;  /* 0x000000ffff0d7224 */ /* 0x000fe400078e0010 */
.L_x_40756:
[----:B------:R-:W-:Y:S05]  /*1a280*/  BSYNC B2 ;  /* 0x0000000000027941 */ /* 0x000fea0003800000 */
.L_x_40754:
        /* <DEDUP_REMOVED lines=16> */
.L_x_40760:
[----:B------:R-:W-:Y:S05]  /*1a390*/  BSYNC B3 ;  /* 0x0000000000037941 */ /* 0x000fea0003800000 */
.L_x_40759:
        /* <DEDUP_REMOVED lines=42> */
.L_x_40758:
[----:B------:R-:W-:Y:S05]  /*1a640*/  BSYNC B2 ;  /* 0x0000000000027941 */ /* 0x000fea0003800000 */
.L_x_40757:
        /* <DEDUP_REMOVED lines=23> */
.L_x_40762:
[----:B------:R-:W-:Y:S02]  /*1a7c0*/  IMAD.MOV.U32 R13, RZ, RZ, R16 ;  /* 0x000000ffff0d7224 */ /* 0x000fe400078e0010 */
.L_x_40763:
[----:B------:R-:W-:Y:S05]  /*1a7d0*/  BSYNC B2 ;  /* 0x0000000000027941 */ /* 0x000fea0003800000 */
.L_x_40761:
        /* <DEDUP_REMOVED lines=16> */
.L_x_40767:
[----:B------:R-:W-:Y:S05]  /*1a8e0*/  BSYNC B3 ;  /* 0x0000000000037941 */ /* 0x000fea0003800000 */
.L_x_40766:
        /* <DEDUP_REMOVED lines=42> */
.L_x_40765:
[----:B------:R-:W-:Y:S05]  /*1ab90*/  BSYNC B2 ;  /* 0x0000000000027941 */ /* 0x000fea0003800000 */
.L_x_40764:
        /* <DEDUP_REMOVED lines=23> */
.L_x_40769:
[----:B------:R-:W-:Y:S02]  /*1ad10*/  IMAD.MOV.U32 R94, RZ, RZ, R16 ;  /* 0x000000ffff5e7224 */ /* 0x000fe400078e0010 */
.L_x_40770:
[----:B------:R-:W-:Y:S05]  /*1ad20*/  BSYNC B2 ;  /* 0x0000000000027941 */ /* 0x000fea0003800000 */
.L_x_40768:
        /* <DEDUP_REMOVED lines=19> */
.L_x_40774:
[----:B------:R-:W-:Y:S05]  /*1ae60*/  BSYNC B3 ;  /* 0x0000000000037941 */ /* 0x000fea0003800000 */
.L_x_40773:
        /* <DEDUP_REMOVED lines=42> */
.L_x_40772:
[----:B------:R-:W-:Y:S05]  /*1b110*/  BSYNC B2 ;  /* 0x0000000000027941 */ /* 0x000fea0003800000 */
.L_x_40771:
        /* <DEDUP_REMOVED lines=40> */
.L_x_40718:
[----:B------:R-:W-:Y:S05]  /*1b3a0*/  BSYNC B1 ;  /* 0x0000000000017941 */ /* 0x000fea0003800000 */
.L_x_40717:
        /* <DEDUP_REMOVED lines=23> */
.L_x_40778:
[----:B------:R-:W-:Y:S02]  /*1b520*/  IMAD.MOV.U32 R0, RZ, RZ, R16 ;  /* 0x000000ffff007224 */ /* 0x000fe400078e0010 */
.L_x_40779:
[----:B------:R-:W-:Y:S05]  /*1b530*/  BSYNC B2 ;  /* 0x0000000000027941 */ /* 0x000fea0003800000 */
.L_x_40777:
        /* <DEDUP_REMOVED lines=16> */
.L_x_40783:
[----:B------:R-:W-:Y:S05]  /*1b640*/  BSYNC B3 ;  /* 0x0000000000037941 */ /* 0x000fea0003800000 */
.L_x_40782:
        /* <DEDUP_REMOVED lines=42> */
.L_x_40781:
[----:B------:R-:W-:Y:S05]  /*1b8f0*/  BSYNC B2 ;  /* 0x0000000000027941 */ /* 0x000fea0003800000 */
.L_x_40780:
        /* <DEDUP_REMOVED lines=26> */
.L_x_40785:
[----:B------:R-:W-:Y:S02]  /*1baa0*/  MOV R13, R16 ;  /* 0x00000010000d7202 */ /* 0x000fe40000000f00 */
.L_x_40786:
[----:B------:R-:W-:Y:S05]  /*1bab0*/  BSYNC B2 ;  /* 0x0000000000027941 */ /* 0x000fea0003800000 */
.L_x_40784:
        /* <DEDUP_REMOVED lines=16> */
.L_x_40790:
[----:B------:R-:W-:Y:S05]  /*1bbc0*/  BSYNC B3 ;  /* 0x0000000000037941 */ /* 0x000fea0003800000 */
.L_x_40789:
        /* <DEDUP_REMOVED lines=42> */
.L_x_40788:
[----:B------:R-:W-:Y:S05]  /*1be70*/  BSYNC B2 ;  /* 0x0000000000027941 */ /* 0x000fea0003800000 */
.L_x_40787:
        /* <DEDUP_REMOVED lines=25> */
.L_x_40792:
[----:B------:R-:W-:Y:S02]  /*1c010*/  MOV R13, R16 ;  /* 0x00000010000d7202 */ /* 0x000fe40000000f00 */
.L_x_40793:
[----:B------:R-:W-:Y:S05]  /*1c020*/  BSYNC B2 ;  /* 0x0000000000027941 */ /* 0x000fea0003800000 */
.L_x_40791:
        /* <DEDUP_REMOVED lines=16> */
.L_x_40797:
[----:B------:R-:W-:Y:S05]  /*1c130*/  BSYNC B3 ;  /* 0x0000000000037941 */ /* 0x000fea0003800000 */
.L_x_40796:
        /* <DEDUP_REMOVED lines=42> */
.L_x_40795:
[----:B------:R-:W-:Y:S05]  /*1c3e0*/  BSYNC B2 ;  /* 0x0000000000027941 */ /* 0x000fea0003800000 */
.L_x_40794:
        /* <DEDUP_REMOVED lines=23> */
.L_x_40799:
[----:B------:R-:W-:Y:S02]  /*1c560*/  MOV R13, R16 ;  /* 0x00000010000d7202 */ /* 0x000fe40000000f00 */
.L_x_40800:
[----:B------:R-:W-:Y:S05]  /*1c570*/  BSYNC B2 ;  /* 0x0000000000027941 */ /* 0x000fea0003800000 */
.L_x_40798:
        /* <DEDUP_REMOVED lines=16> */
.L_x_40804:
[----:B------:R-:W-:Y:S05]  /*1c680*/  BSYNC B3 ;  /* 0x0000000000037941 */ /* 0x000fea0003800000 */
.L_x_40803:
        /* <DEDUP_REMOVED lines=42> */
.L_x_40802:
[----:B------:R-:W-:Y:S05]  /*1c930*/  BSYNC B2 ;  /* 0x0000000000027941 */ /* 0x000fea0003800000 */
.L_x_40801:
        /* <DEDUP_REMOVED lines=23> */
.L_x_40806:
[----:B------:R-:W-:Y:S02]  /*1cab0*/  MOV R13, R16 ;  /* 0x00000010000d7202 */ /* 0x000fe40000000f00 */
.L_x_40807:
[----:B------:R-:W-:Y:S05]  /*1cac0*/  BSYNC B2 ;  /* 0x0000000000027941 */ /* 0x000fea0003800000 */
.L_x_40805:
        /* <DEDUP_REMOVED lines=16> */
.L_x_40811:
[----:B------:R-:W-:Y:S05]  /*1cbd0*/  BSYNC B3 ;  /* 0x0000000000037941 */ /* 0x000fea0003800000 */
.L_x_40810:
        /* <DEDUP_REMOVED lines=42> */
.L_x_40809:
[----:B------:R-:W-:Y:S05]  /*1ce80*/  BSYNC B2 ;  /* 0x0000000000027941 */ /* 0x000fea0003800000 */
.L_x_40808:
[----:B------:R-:W2:Y:S01]  /*1ce90*/  LDL R93, [R1] ;  /* 0x00000000015d7983 */ /* 0x000ea20000100800 */
        /* <DEDUP_REMOVED lines=22> */
.L_x_40813:
[----:B------:R-:W-:Y:S02]  /*1d000*/  MOV R13, R16 ;  /* 0x00000010000d7202 */ /* 0x000fe40000000f00 */
.L_x_40814:
[----:B------:R-:W-:Y:S05]  /*1d010*/  BSYNC B2 ;  /* 0x0000000000027941 */ /* 0x000fea0003800000 */
.L_x_40812:
        /* <DEDUP_REMOVED lines=16> */
.L_x_40818:
[----:B------:R-:W-:Y:S05]  /*1d120*/  BSYNC B3 ;  /* 0x0000000000037941 */ /* 0x000fea0003800000 */
.L_x_40817:
        /* <DEDUP_REMOVED lines=42> */
.L_x_40816:
[----:B------:R-:W-:Y:S05]  /*1d3d0*/  BSYNC B2 ;  /* 0x0000000000027941 */ /* 0x000fea0003800000 */
.L_x_40815:
        /* <DEDUP_REMOVED lines=23> */
.L_x_40820:
[----:B------:R-:W-:Y:S02]  /*1d550*/  MOV R13, R16 ;  /* 0x00000010000d7202 */ /* 0x000fe40000000f00 */
.L_x_40821:
[----:B------:R-:W-:Y:S05]  /*1d560*/  BSYNC B2 ;  /* 0x0000000000027941 */ /* 0x000fea0003800000 */
.L_x_40819:
        /* <DEDUP_REMOVED lines=16> */
.L_x_40825:
[----:B------:R-:W-:Y:S05]  /*1d670*/  BSYNC B3 ;  /* 0x0000000000037941 */ /* 0x000fea0003800000 */
.L_x_40824:
        /* <DEDUP_REMOVED lines=42> */
.L_x_40823:
[----:B------:R-:W-:Y:S05]  /*1d920*/  BSYNC B2 ;  /* 0x0000000000027941 */ /* 0x000fea0003800000 */
.L_x_40822:
        /* <DEDUP_REMOVED lines=23> */
.L_x_40827:
[----:B------:R-:W-:Y:S02]  /*1daa0*/  MOV R94, R16 ;  /* 0x00000010005e7202 */ /* 0x000fe40000000f00 */
.L_x_40828:
[----:B------:R-:W-:Y:S05]  /*1dab0*/  BSYNC B2 ;  /* 0x0000000000027941 */ /* 0x000fea0003800000 */
.L_x_40826:
        /* <DEDUP_REMOVED lines=19> */
.L_x_40832:
[----:B------:R-:W-:Y:S05]  /*1dbf0*/  BSYNC B3 ;  /* 0x0000000000037941 */ /* 0x000fea0003800000 */
.L_x_40831:
        /* <DEDUP_REMOVED lines=42> */
.L_x_40830:
[----:B------:R-:W-:Y:S05]  /*1dea0*/  BSYNC B2 ;  /* 0x0000000000027941 */ /* 0x000fea0003800000 */
.L_x_40829:
        /* <DEDUP_REMOVED lines=39> */
.L_x_40776:
[----:B------:R-:W-:Y:S05]  /*1e120*/  BSYNC B1 ;  /* 0x0000000000017941 */ /* 0x000fea0003800000 */
.L_x_40775:
        /* <DEDUP_REMOVED lines=100> */
.L_x_40857:
        /* <DEDUP_REMOVED lines=191> */
.L_x_40858:
        /* <DEDUP_REMOVED lines=62> */
[----:B------:R0:W-:Y:S01]  /*1f740*/  STG.E.128 [R138.64], R92 ;  /* 0x0000005c8a007986 */ /* 0x0001e2000c101d06 */
[----:B------:R-:W-:-:S03]  /*1f750*/  IADD3 R11, R11, 0x20, RZ ;  /* 0x000000200b0b7810 */ /* 0x000fc60007ffe0ff */
.L_x_40836:
[----:B------:R-:W-:Y:S05]  /*1f760*/  BSYNC B1 ;  /* 0x0000000000017941 */ /* 0x000fea0003800000 */
.L_x_40835:
        /* <DEDUP_REMOVED lines=35> */
.L_x_40838:
[----:B------:R-:W-:Y:S05]  /*1f9a0*/  BSYNC B1 ;  /* 0x0000000000017941 */ /* 0x000fea0003800000 */
.L_x_40837:
        /* <DEDUP_REMOVED lines=35> */
.L_x_40840:
[----:B------:R-:W-:Y:S05]  /*1fbe0*/  BSYNC B1 ;  /* 0x0000000000017941 */ /* 0x000fea0003800000 */
.L_x_40839:
        /* <DEDUP_REMOVED lines=35> */
.L_x_40842:
[----:B------:R-:W-:Y:S05]  /*1fe20*/  BSYNC B1 ;  /* 0x0000000000017941 */ /* 0x000fea0003800000 */
.L_x_40841:
        /* <DEDUP_REMOVED lines=35> */
.L_x_40844:
[----:B------:R-:W-:Y:S05]  /*20060*/  BSYNC B1 ;  /* 0x0000000000017941 */ /* 0x000fea0003800000 */
.L_x_40843:
        /* <DEDUP_REMOVED lines=35> */
.L_x_40846:
[----:B------:R-:W-:Y:S05]  /*202a0*/  BSYNC B1 ;  /* 0x0000000000017941 */ /* 0x000fea0003800000 */
.L_x_40845:
        /* <DEDUP_REMOVED lines=35> */
.L_x_40848:
[----:B------:R-:W-:Y:S05]  /*204e0*/  BSYNC B1 ;  /* 0x0000000000017941 */ /* 0x000fea0003800000 */
.L_x_40847:
        /* <DEDUP_REMOVED lines=35> */
.L_x_40850:
[----:B------:R-:W-:Y:S05]  /*20720*/  BSYNC B1 ;  /* 0x0000000000017941 */ /* 0x000fea0003800000 */
.L_x_40849:
        /* <DEDUP_REMOVED lines=35> */
.L_x_40852:
[----:B------:R-:W-:Y:S05]  /*20960*/  BSYNC B1 ;  /* 0x0000000000017941 */ /* 0x000fea0003800000 */
.L_x_40851:
        /* <DEDUP_REMOVED lines=44> */
.L_x_40854:
[----:B------:R-:W-:Y:S05]  /*20c30*/  BSYNC B1 ;  /* 0x0000000000017941 */ /* 0x000fea0003800000 */
.L_x_40853:
[----:B------:R-:W-:-:S04]  /*20c40*/  IMAD.MOV.U32 R11, RZ, RZ, 0x4 ;  /* 0x00000004ff0b7424 */ /* 0x000fc800078e00ff */
[----:B------:R-:W-:-:S05]  /*20c50*/  IMAD R22, R11, c[0x0][0x160], R22 ;  /* 0x000058000b167a24 */ /* 0x000fca00078e0216 */
[----:B------:R-:W-:-:S13]  /*20c60*/  ISETP.GE.AND P0, PT, R22, c[0x0][0x164], PT ;  /* 0x0000590016007a0c */ /* 0x000fda0003f06270 */
[----:B01---5:R-:W-:Y:S01]  /*20c70*/  @P0 CALL.REL.NOINC `(.L_x_40855) ;  /* 0x0000001000000944 */ /* 0x023fe20003c00000 */
[----:B------:R-:W-:Y:S05]  /*20c80*/  BRA `(.L_x_40856) ;  /* 0xfffe0c3000007947 */ /* 0x000fea000383ffff */
.L_x_40855:
[----:B------:R-:W-:Y:S05]  /*20c90*/  BSYNC B0 ;  /* 0x0000000000007941 */ /* 0x000fea0003800000 */
.L_x_40252:
[----:B------:R-:W-:Y:S05]  /*20ca0*/  EXIT ;  /* 0x000000000000794d */ /* 0x000fea0003800000 */
.L_x_40833:
[----:B------:R-:W-:Y:S01]  /*20cb0*/  HFMA2.MMA R94, -RZ, RZ, 0, 5.9604644775390625e-08 ;  /* 0x00000001ff5e7435 */ /* 0x000fe200000001ff */
[----:B------:R-:W-:Y:S01]  /*20cc0*/  IMAD.MOV.U32 R138, RZ, RZ, R95 ;  /* 0x000000ffff8a7224 */ /* 0x000fe200078e005f */
[----:B------:R-:W-:Y:S01]  /*20cd0*/  MOV R92, 0x20d10 ;  /* 0x00020d10005c7802 */ /* 0x000fe20000000f00 */
[----:B------:R-:W-:Y:S02]  /*20ce0*/  IMAD.MOV.U32 R139, RZ, RZ, 0x1f ;  /* 0x0000001fff8b7424 */ /* 0x000fe400078e00ff */
[----:B------:R-:W-:Y:S02]  /*20cf0*/  IMAD.MOV.U32 R93, RZ, RZ, -0x1 ;  /* 0xffffffffff5d7424 */ /* 0x000fe400078e00ff */
[----:B-----5:R-:W-:Y:S05]  /*20d00*/  CALL.REL.NOINC `($__internal_92_$__cuda_sm70_shflsync_bfly_p) ;  /* 0x00000e7000007944 */ /* 0x020fea0003c00000 */
[----:B-1----:R-:W-:Y:S05]  /*20d10*/  BRA `(.L_x_40857) ;  /* 0xffffda5000007947 */ /* 0x002fea000383ffff */
.L_x_40834:
[----:B------:R-:W-:Y:S01]  /*20d20*/  IMAD.MOV.U32 R138, RZ, RZ, R95 ;  /* 0x000000ffff8a7224 */ /* 0x000fe200078e005f */
[----:B------:R-:W-:Y:S01]  /*20d30*/  MOV R94, 0x2 ;  /* 0x00000002005e7802 */ /* 0x000fe20000000f00 */
[----:B------:R-:W-:Y:S01]  /*20d40*/  IMAD.MOV.U32 R139, RZ, RZ, 0x1f ;  /* 0x0000001fff8b7424 */ /* 0x000fe200078e00ff */
[----:B------:R-:W-:Y:S01]  /*20d50*/  MOV R92, 0x20d80 ;  /* 0x00020d80005c7802 */ /* 0x000fe20000000f00 */
[----:B------:R-:W-:Y:S02]  /*20d60*/  IMAD.MOV.U32 R93, RZ, RZ, -0x1 ;  /* 0xffffffffff5d7424 */ /* 0x000fe400078e00ff */
[----:B-----5:R-:W-:Y:S05]  /*20d70*/  CALL.REL.NOINC `($__internal_92_$__cuda_sm70_shflsync_bfly_p) ;  /* 0x00000e0000007944 */ /* 0x020fea0003c00000 */
[----:B-1----:R-:W-:Y:S01]  /*20d80*/  FADD.FTZ R95, R95, R94 ;  /* 0x0000005e5f5f7221 */ /* 0x002fe20000010000 */
[----:B------:R-:W-:Y:S01]  /*20d90*/  HFMA2.MMA R139, -RZ, RZ, 0, 1.847743988037109375e-06 ;  /* 0x0000001fff8b7435 */ /* 0x000fe200000001ff */
[----:B------:R-:W-:Y:S01]  /*20da0*/  IMAD.MOV.U32 R94, RZ, RZ, 0x4 ;  /* 0x00000004ff5e7424 */ /* 0x000fe200078e00ff */
[----:B------:R-:W-:Y:S01]  /*20db0*/  MOV R92, 0x20df0 ;  /* 0x00020df0005c7802 */ /* 0x000fe20000000f00 */
[----:B------:R-:W-:-:S02]  /*20dc0*/  IMAD.MOV.U32 R93, RZ, RZ, -0x1 ;  /* 0xffffffffff5d7424 */ /* 0x000fc400078e00ff */
[----:B------:R-:W-:Y:S02]  /*20dd0*/  IMAD.MOV.U32 R138, RZ, RZ, R95 ;  /* 0x000000ffff8a7224 */ /* 0x000fe400078e005f */
[----:B------:R-:W-:Y:S05]  /*20de0*/  CALL.REL.NOINC `($__internal_92_$__cuda_sm70_shflsync_bfly_p) ;  /* 0x00000d9000007944 */ /* 0x000fea0003c00000 */
[----:B-1----:R-:W-:Y:S01]  /*20df0*/  FADD.FTZ R95, R95, R94 ;  /* 0x0000005e5f5f7221 */ /* 0x002fe20000010000 */
[----:B------:R-:W-:Y:S01]  /*20e00*/  MOV R139, 0x1f ;  /* 0x0000001f008b7802 */ /* 0x000fe20000000f00 */
[----:B------:R-:W-:Y:S01]  /*20e10*/  IMAD.MOV.U32 R94, RZ, RZ, 0x8 ;  /* 0x00000008ff5e7424 */ /* 0x000fe200078e00ff */
[----:B------:R-:W-:Y:S01]  /*20e20*/  MOV R92, 0x20e60 ;  /* 0x00020e60005c7802 */ /* 0x000fe20000000f00 */
[----:B------:R-:W-:Y:S02]  /*20e30*/  IMAD.MOV.U32 R93, RZ, RZ, -0x1 ;  /* 0xffffffffff5d7424 */ /* 0x000fe400078e00ff */
[----:B------:R-:W-:Y:S02]  /*20e40*/  IMAD.MOV.U32 R138, RZ, RZ, R95 ;  /* 0x000000ffff8a7224 */ /* 0x000fe400078e005f */
[----:B------:R-:W-:Y:S05]  /*20e50*/  CALL.REL.NOINC `($__internal_92_$__cuda_sm70_shflsync_bfly_p) ;  /* 0x00000d2000007944 */ /* 0x000fea0003c00000 */
        /* <DEDUP_REMOVED lines=8> */
[----:B------:R-:W-:Y:S01]  /*20ee0*/  LOP3.LUT R18, R18, 0xffffbfff, RZ, 0xc0, !PT ;  /* 0xffffbfff12127812 */ /* 0x000fe200078ec0ff */
[----:B------:R-:W-:Y:S01]  /*20ef0*/  IMAD.MOV.U32 R94, RZ, RZ, 0x1 ;  /* 0x00000001ff5e7424 */ /* 0x000fe200078e00ff */
[----:B------:R-:W-:Y:S01]  /*20f00*/  MOV R139, 0x1f ;  /* 0x0000001f008b7802 */ /* 0x000fe20000000f00 */
        /* <DEDUP_REMOVED lines=173> */
[----:B------:R-:W-:Y:S05]  /*219e0*/  CALL.REL.NOINC `($__internal_92_$__cuda_sm70_shflsync_bfly_p) ;  /* 0x0000019000007944 */ /* 0x000fea0003c00000 */
[----:B-1----:R-:W-:Y:S01]  /*219f0*/  FADD.FTZ R138, R138, R94 ;  /* 0x0000005e8a8a7221 */ /* 0x002fe20000010000 */
[----:B------:R-:W-:Y:S01]  /*21a00*/  MOV R93, 0xffffffff ;  /* 0xffffffff005d7802 */ /* 0x000fe20000000f00 */
[----:B------:R-:W-:Y:S01]  /*21a10*/  IMAD.MOV.U32 R94, RZ, RZ, 0x2 ;  /* 0x00000002ff5e7424 */ /* 0x000fe200078e00ff */
[----:B------:R-:W-:Y:S01]  /*21a20*/  MOV R92, 0x21a50 ;  /* 0x00021a50005c7802 */ /* 0x000fe20000000f00 */
[----:B------:R-:W-:Y:S02]  /*21a30*/  IMAD.MOV.U32 R139, RZ, RZ, 0x1f ;  /* 0x0000001fff8b7424 */ /* 0x000fe400078e00ff */
[----:B------:R-:W-:Y:S05]  /*21a40*/  CALL.REL.NOINC `($__internal_92_$__cuda_sm70_shflsync_bfly_p) ;  /* 0x0000013000007944 */ /* 0x000fea0003c00000 */
[----:B-1----:R-:W-:Y:S01]  /*21a50*/  FADD.FTZ R138, R138, R94 ;  /* 0x0000005e8a8a7221 */ /* 0x002fe20000010000 */
[----:B------:R-:W-:Y:S01]  /*21a60*/  MOV R92, 0x21ab0 ;  /* 0x00021ab0005c7802 */ /* 0x000fe20000000f00 */
[----:B------:R-:W-:Y:S02]  /*21a70*/  IMAD.MOV.U32 R94, RZ, RZ, 0x4 ;  /* 0x00000004ff5e7424 */ /* 0x000fe400078e00ff */
[----:B------:R-:W-:-:S02]  /*21a80*/  IMAD.MOV.U32 R139, RZ, RZ, 0x1f ;  /* 0x0000001fff8b7424 */ /* 0x000fc400078e00ff */
[----:B------:R-:W-:Y:S02]  /*21a90*/  IMAD.MOV.U32 R93, RZ, RZ, -0x1 ;  /* 0xffffffffff5d7424 */ /* 0x000fe400078e00ff */
[----:B------:R-:W-:Y:S05]  /*21aa0*/  CALL.REL.NOINC `($__internal_92_$__cuda_sm70_shflsync_bfly_p) ;  /* 0x000000d000007944 */ /* 0x000fea0003c00000 */
[----:B-1----:R-:W-:Y:S01]  /*21ab0*/  FADD.FTZ R138, R138, R94 ;  /* 0x0000005e8a8a7221 */ /* 0x002fe20000010000 */
[----:B------:R-:W-:Y:S01]  /*21ac0*/  HFMA2.MMA R94, -RZ, RZ, 0, 4.76837158203125e-07 ;  /* 0x00000008ff5e7435 */ /* 0x000fe200000001ff */
[----:B------:R-:W-:Y:S01]  /*21ad0*/  IMAD.MOV.U32 R139, RZ, RZ, 0x1f ;  /* 0x0000001fff8b7424 */ /* 0x000fe200078e00ff */
[----:B------:R-:W-:Y:S01]  /*21ae0*/  MOV R92, 0x21b10 ;  /* 0x00021b10005c7802 */ /* 0x000fe20000000f00 */
[----:B------:R-:W-:-:S03]  /*21af0*/  IMAD.MOV.U32 R93, RZ, RZ, -0x1 ;  /* 0xffffffffff5d7424 */ /* 0x000fc600078e00ff */
[----:B------:R-:W-:Y:S05]  /*21b00*/  CALL.REL.NOINC `($__internal_92_$__cuda_sm70_shflsync_bfly_p) ;  /* 0x0000007000007944 */ /* 0x000fea0003c00000 */
[----:B-1----:R-:W-:Y:S01]  /*21b10*/  FADD.FTZ R138, R138, R94 ;  /* 0x0000005e8a8a7221 */ /* 0x002fe20000010000 */
[----:B------:R-:W-:Y:S01]  /*21b20*/  MOV R139, 0x1f ;  /* 0x0000001f008b7802 */ /* 0x000fe20000000f00 */
[----:B------:R-:W-:Y:S01]  /*21b30*/  IMAD.MOV.U32 R94, RZ, RZ, 0x10 ;  /* 0x00000010ff5e7424 */ /* 0x000fe200078e00ff */
[----:B------:R-:W-:Y:S01]  /*21b40*/  MOV R92, 0x21b70 ;  /* 0x00021b70005c7802 */ /* 0x000fe20000000f00 */
[----:B------:R-:W-:Y:S02]  /*21b50*/  IMAD.MOV.U32 R93, RZ, RZ, -0x1 ;  /* 0xffffffffff5d7424 */ /* 0x000fe400078e00ff */
[----:B------:R-:W-:Y:S05]  /*21b60*/  CALL.REL.NOINC `($__internal_92_$__cuda_sm70_shflsync_bfly_p) ;  /* 0x0000001000007944 */ /* 0x000fea0003c00000 */
[----:B-1----:R-:W-:Y:S05]  /*21b70*/  BRA `(.L_x_40858) ;  /* 0xffffd7e000007947 */ /* 0x002fea000383ffff */
        .weak           $__internal_92_$__cuda_sm70_shflsync_bfly_p
        .type           $__internal_92_$__cuda_sm70_shflsync_bfly_p,@function
        .size           $__internal_92_$__cuda_sm70_shflsync_bfly_p,(.L_x_71092 - $__internal_92_$__cuda_sm70_shflsync_bfly_p)
$__internal_92_$__cuda_sm70_shflsync_bfly_p:
[----:B------:R-:W-:Y:S04]  /*21b80*/  WARPSYNC R93 ;  /* 0x0000005d00007348 */ /* 0x000fe80003800000 */
[----:B------:R0:W1:Y:S02]  /*21b90*/  SHFL.BFLY PT, R94, R138, R94, R139 ;  /* 0x0c00005e8a5e7389 */ /* 0x00006400000e008b */
[----:B0-----:R-:W-:-:S04]  /*21ba0*/  IMAD.MOV.U32 R93, RZ, RZ, 0x0 ;  /* 0x00000000ff5d7424 */ /* 0x001fc800078e00ff */
[----:B------:R-:W-:Y:S05]  /*21bb0*/  RET.REL.NODEC R92 `(_ZN10layer_norm13ln_fwd_kernelINS_13Kernel_traitsIf6__halfS2_S2_fjLj2560ELj1ELj4ELj1ELj16ENS_18Kernel_traits_baseILj2560EfS2_S2_S2_fjLj128EEEEELb1ELb1ELb0ELb0EEEvNS_9FwdParamsE) ;  /* 0xfffde4405c007950 */ /* 0x000fea0003c3ffff */
.L_x_40859:
        /* <DEDUP_REMOVED lines=12> */
.L_x_71092:


//--------------------- .text._ZN10layer_norm13ln_fwd_kernelINS_13Kernel_traitsIf6__halfS2_S2_fjLj2560ELj1ELj4ELj1ELj16ENS_18Kernel_traits_baseILj2560EfS2_S2_S2_fjLj128EEEEELb1ELb1ELb0ELb1EEEvNS_9FwdParamsE --------------------------
	.section	.text._ZN10layer_norm13ln_fwd_kernelINS_13Kernel_traitsIf6__halfS2_S2_fjLj2560ELj1ELj4ELj1ELj16ENS_18Kernel_traits_baseILj2560EfS2_S2_S2_fjLj128EEEEELb1ELb1ELb0ELb1EEEvNS_9FwdParamsE,"ax",@progbits
	.sectioninfo	@"SHI_REGISTERS=255"
	.align	128
        .global         _ZN10layer_norm13ln_fwd_kernelINS_13Kernel_traitsIf6__halfS2_S2_fjLj2560ELj1ELj4ELj1ELj16ENS_18Kernel_traits_baseILj2560EfS2_S2_S2_fjLj128EEEEELb1ELb1ELb0ELb1EEEvNS_9FwdParamsE
        .type           _ZN10layer_norm13ln_fwd_kernelINS_13Kernel_traitsIf6__halfS2_S2_fjLj2560ELj1ELj4ELj1ELj16ENS_18Kernel_traits_baseILj2560EfS2_S2_S2_fjLj128EEEEELb1ELb1ELb0ELb1EEEvNS_9FwdParamsE,@function
        .size           _ZN10layer_norm13ln_fwd_kernelINS_13Kernel_traitsIf6__halfS2_S2_fjLj2560ELj1ELj4ELj1ELj16ENS_18Kernel_traits_baseILj2560EfS2_S2_S2_fjLj128EEEEELb1ELb1ELb0ELb1EEEvNS_9FwdParamsE,(.L_x_71093 - _ZN10layer_norm13ln_fwd_kernelINS_13Kernel_traitsIf6__halfS2_S2_fjLj2560ELj1ELj4ELj1ELj16ENS_18Kernel_traits_baseILj2560EfS2_S2_S2_fjLj128EEEEELb1ELb1ELb0ELb1EEEvNS_9FwdParamsE)
        .other          _ZN10layer_norm13ln_fwd_kernelINS_13Kernel_traitsIf6__halfS2_S2_fjLj2560ELj1ELj4ELj1ELj16ENS_18Kernel_traits_baseILj2560EfS2_S2_S2_fjLj128EEEEELb1ELb1ELb0ELb1EEEvNS_9FwdParamsE,@"STO_CUDA_ENTRY STV_DEFAULT"
_ZN10layer_norm13ln_fwd_kernelINS_13Kernel_traitsIf6__halfS2_S2_fjLj2560ELj1ELj4ELj1ELj16ENS_18Kernel_traits_baseILj2560EfS2_S2_S2_fjLj128EEEEELb1ELb1ELb0ELb1EEEvNS_9FwdParamsE:
.text._ZN10layer_norm13ln_fwd_kernelINS_13Kernel_traitsIf6__halfS2_S2_fjLj2560ELj1ELj4ELj1ELj16ENS_18Kernel_traits_baseILj2560EfS2_S2_S2_fjLj128EEEEELb1ELb1ELb0ELb1EEEvNS_9FwdParamsE:
        /* <DEDUP_REMOVED lines=58> */
[----:B---3--:R-:W-:-:S07]  /*03a0*/  @P0 IADD3 R170, P1, R2, c[0x0][0x240], RZ ;  /* 0x0000900002aa0a10 */ /* 0x008fce0007f3e0ff */
[----:B------:R2:W3:Y:S01]  /*03b0*/  @P0 R2UR UR5, R7 ;  /* 0x00000000070503c2 */ /* 0x0004e200000e0000 */
[----:B-1----:R-:W-:Y:S02]  /*03c0*/  IMAD R2, R15, c[0x0][0x0], R14 ;  /* 0x000000000f027a24 */ /* 0x002fe400078e020e */
        /* <DEDUP_REMOVED lines=10> */
[----:B--2---:R-:W-:Y:S01]  /*0470*/  IMAD.WIDE.U32 R6, R0, -0x2daee0ad, RZ ;  /* 0xd2511f5300067825 */ /* 0x004fe200078e00ff */
[----:B------:R-:W-:Y:S01]  /*0480*/  UIADD3 UR13, UR4, -0x255992d5, URZ ;  /* 0xdaa66d2b040d7890 */ /* 0x000fe2000fffe03f */
[----:B------:R-:W-:Y:S01]  /*0490*/  SHF.R.U32.HI R0, RZ, 0x5, R14 ;  /* 0x00000005ff007819 */ /* 0x000fe2000001160e */
[----:B---3--:R-:W-:Y:S01]  /*04a0*/  UIADD3 UR10, UR5, -0x4498517b, URZ ;  /* 0xbb67ae85050a7890 */ /* 0x008fe2000fffe03f */
        /* <DEDUP_REMOVED lines=14> */
[----:B------:R-:W-:-:S02]  /*0590*/  UIADD3 UR20, UR5, 0x646e171e, URZ ;  /* 0x646e171e05147890 */ /* 0x000fc4000fffe03f */
[----:B------:R-:W-:Y:S01]  /*05a0*/  UIADD3 UR19, UR4, -0x4ab325aa, URZ ;  /* 0xb54cda5604137890 */ /* 0x000fe2000fffe03f */
[----:B------:R-:W-:Y:S01]  /*05b0*/  LOP3.LUT R12, R9, UR12, R6, 0x96, !PT ;  /* 0x0000000c090c7c12 */ /* 0x000fe2000f8e9606 */
[----:B------:R-:W-:Y:S01]  /*05c0*/  IMAD.WIDE.U32 R6, R7, -0x2daee0ad, RZ ;  /* 0xd2511f5307067825 */ /* 0x000fe200078e00ff */
[----:B------:R-:W-:Y:S02]  /*05d0*/  UIADD3 UR21, UR4, 0x5384540f, URZ ;  /* 0x5384540f04157890 */ /* 0x000fe4000fffe03f */
        /* <DEDUP_REMOVED lines=160> */
.L_x_41424:
        /* <DEDUP_REMOVED lines=10> */
[C---:B------:R-:W-:Y:S02]  /*1080*/  @P0 LEA R8, P2, R150.reuse, c[0x0][0x180], 0x4 ;  /* 0x0000600096080a11 */ /* 0x040fe400078420ff */
[----:B------:R-:W-:Y:S02]  /*1090*/  @P1 MOV R7, 0x2 ;  /* 0x0000000200071802 */ /* 0x000fe40000000f00 */
[----:B------:R-:W-:Y:S01]  /*10a0*/  @P0 LEA.HI.X R9, R150, c[0x0][0x184], RZ, 0x4, P2 ;  /* 0x0000610096090a11 */ /* 0x000fe200010f24ff */
[----:B------:R-:W-:-:S04]  /*10b0*/  IMAD.MOV.U32 R252, RZ, RZ, 0x10 ;  /* 0x00000010fffc7424 */ /* 0x000fc800078e00ff */
        /* <DEDUP_REMOVED lines=8> */
[----:B------:R-:W-:Y:S01]  /*1140*/  IADD3 R13, R170, 0x1, RZ ;  /* 0x00000001aa0d7810 */ /* 0x000fe20007ffe0ff */
[----:B--2---:R-:W-:-:S09]  /*1150*/  @P1 HADD2.F32 R111, -RZ, R7.H0_H0 ;  /* 0x20000007ff6f1230 */ /* 0x004fd20000004100 */
        /* <DEDUP_REMOVED lines=9> */
.L_x_40862:
[----:B------:R-:W-:Y:S02]  /*11f0*/  MOV R7, R168 ;  /* 0x000000a800077202 */ /* 0x000fe40000000f00 */
.L_x_40863:
[----:B------:R-:W-:Y:S05]  /*1200*/  BSYNC B1 ;  /* 0x0000000000017941 */ /* 0x000fea0003800000 */
.L_x_40861:
        /* <DEDUP_REMOVED lines=16> */
.L_x_40867:
[----:B------:R-:W-:Y:S05]  /*1310*/  BSYNC B2 ;  /* 0x0000000000027941 */ /* 0x000fea0003800000 */
.L_x_40866:
        /* <DEDUP_REMOVED lines=44> */
.L_x_40865:
[----:B------:R-:W-:Y:S05]  /*15e0*/  BSYNC B1 ;  /* 0x0000000000017941 */ /* 0x000fea0003800000 */
.L_x_40864:
        /* <DEDUP_REMOVED lines=26> */
.L_x_40869:
[----:B------:R-:W-:Y:S02]  /*1790*/  IMAD.MOV.U32 R7, RZ, RZ, R168 ;  /* 0x000000ffff077224 */ /* 0x000fe400078e00a8 */
.L_x_40870:
[----:B------:R-:W-:Y:S05]  /*17a0*/  BSYNC B1 ;  /* 0x0000000000017941 */ /* 0x000fea0003800000 */
.L_x_40868:
        /* <DEDUP_REMOVED lines=16> */
.L_x_40874:
[----:B------:R-:W-:Y:S05]  /*18b0*/  BSYNC B2 ;  /* 0x0000000000027941 */ /* 0x000fea0003800000 */
.L_x_40873:
        /* <DEDUP_REMOVED lines=44> */
.L_x_40872:
[----:B------:R-:W-:Y:S05]  /*1b80*/  BSYNC B1 ;  /* 0x0000000000017941 */ /* 0x000fea0003800000 */
.L_x_40871:
        /* <DEDUP_REMOVED lines=25> */
.L_x_40876:
[----:B------:R-:W-:Y:S02]  /*1d20*/  MOV R7, R168 ;  /* 0x000000a800077202 */ /* 0x000fe40000000f00 */
.L_x_40877:
[----:B------:R-:W-:Y:S05]  /*1d30*/  BSYNC B1 ;  /* 0x0000000000017941 */ /* 0x000fea0003800000 */
.L_x_40875:
        /* <DEDUP_REMOVED lines=16> */
.L_x_40881:
[----:B------:R-:W-:Y:S05]  /*1e40*/  BSYNC B2 ;  /* 0x0000000000027941 */ /* 0x000fea0003800000 */
.L_x_40880:
        /* <DEDUP_REMOVED lines=44> */
.L_x_40879:
[----:B------:R-:W-:Y:S05]  /*2110*/  BSYNC B1 ;  /* 0x0000000000017941 */ /* 0x000fea0003800000 */
.L_x_40878:
        /* <DEDUP_REMOVED lines=23> */
.L_x_40883:
[----:B------:R-:W-:Y:S02]  /*2290*/  IMAD.MOV.U32 R7, RZ, RZ, R168 ;  /* 0x000000ffff077224 */ /* 0x000fe400078e00a8 */
.L_x_40884:
[----:B------:R-:W-:Y:S05]  /*22a0*/  BSYNC B1 ;  /* 0x0000000000017941 */ /* 0x000fea0003800000 */
.L_x_40882:
        /* <DEDUP_REMOVED lines=16> */
.L_x_40888:
[----:B------:R-:W-:Y:S05]  /*23b0*/  BSYNC B2 ;  /* 0x0000000000027941 */ /* 0x000fea0003800000 */
.L_x_40887:
        /* <DEDUP_REMOVED lines=44> */
.L_x_40886:
[----:B------:R-:W-:Y:S05]  /*2680*/  BSYNC B1 ;  /* 0x0000000000017941 */ /* 0x000fea0003800000 */
.L_x_40885:
        /* <DEDUP_REMOVED lines=23> */
.L_x_40890:
[----:B------:R-:W-:Y:S02]  /*2800*/  IMAD.MOV.U32 R7, RZ, RZ, R168 ;  /* 0x000000ffff077224 */ /* 0x000fe400078e00a8 */
.L_x_40891:
[----:B------:R-:W-:Y:S05]  /*2810*/  BSYNC B1 ;  /* 0x0000000000017941 */ /* 0x000fea0003800000 */
.L_x_40889:
        /* <DEDUP_REMOVED lines=16> */
.L_x_40895:
[----:B------:R-:W-:Y:S05]  /*2920*/  BSYNC B2 ;  /* 0x0000000000027941 */ /* 0x000fea0003800000 */
.L_x_40894:
        /* <DEDUP_REMOVED lines=44> */
.L_x_40893:
[----:B------:R-:W-:Y:S05]  /*2bf0*/  BSYNC B1 ;  /* 0x0000000000017941 */ /* 0x000fea0003800000 */
.L_x_40892:
        /* <DEDUP_REMOVED lines=23> */
.L_x_40897:
[----:B------:R-:W-:Y:S02]  /*2d70*/  MOV R7, R168 ;  /* 0x000000a800077202 */ /* 0x000fe40000000f00 */
.L_x_40898:
[----:B------:R-:W-:Y:S05]  /*2d80*/  BSYNC B1 ;  /* 0x0000000000017941 */ /* 0x000fea0003800000 */
.L_x_40896:
        /* <DEDUP_REMOVED lines=16> */
.L_x_40902:
[----:B------:R-:W-:Y:S05]  /*2e90*/  BSYNC B2 ;  /* 0x0000000000027941 */ /* 0x000fea0003800000 */
.L_x_40901:
        /* <DEDUP_REMOVED lines=44> */
.L_x_40900:
[----:B------:R-:W-:Y:S05]  /*3160*/  BSYNC B1 ;  /* 0x0000000000017941 */ /* 0x000fea0003800000 */
.L_x_40899:
        /* <DEDUP_REMOVED lines=23> */
.L_x_40904:
[----:B------:R-:W-:Y:S02]  /*32e0*/  IMAD.MOV.U32 R7, RZ, RZ, R168 ;  /* 0x000000ffff077224 */ /* 0x000fe400078e00a8 */
.L_x_40905:
[----:B------:R-:W-:Y:S05]  /*32f0*/  BSYNC B1 ;  /* 0x0000000000017941 */ /* 0x000fea0003800000 */
.L_x_40903:
        /* <DEDUP_REMOVED lines=16> */
.L_x_40909:
[----:B------:R-:W-:Y:S05]  /*3400*/  BSYNC B2 ;  /* 0x0000000000027941 */ /* 0x000fea0003800000 */
.L_x_40908:
        /* <DEDUP_REMOVED lines=44> */
.L_x_40907:
[----:B------:R-:W-:Y:S05]  /*36d0*/  BSYNC B1 ;  /* 0x0000000000017941 */ /* 0x000fea0003800000 */
.L_x_40906:
        /* <DEDUP_REMOVED lines=23> */
.L_x_40911:
[----:B------:R-:W-:Y:S02]  /*3850*/  IMAD.MOV.U32 R7, RZ, RZ, R168 ;  /* 0x000000ffff077224 */ /* 0x000fe400078e00a8 */
.L_x_40912:
[----:B------:R-:W-:Y:S05]  /*3860*/  BSYNC B1 ;  /* 0x0000000000017941 */ /* 0x000fea0003800000 */
.L_x_40910:
        /* <DEDUP_REMOVED lines=19> */
.L_x_40916:
[----:B------:R-:W-:Y:S05]  /*39a0*/  BSYNC B2 ;  /* 0x0000000000027941 */ /* 0x000fea0003800000 */
.L_x_40915:
        /* <DEDUP_REMOVED lines=44> */
.L_x_40914:
[----:B------:R-:W-:Y:S05]  /*3c70*/  BSYNC B1 ;  /* 0x0000000000017941 */ /* 0x000fea0003800000 */
.L_x_40913:
[----:B------:R-:W2:Y:S01]  /*3c80*/  LDL R8, [R1+0x15c] ;  /* 0x00015c0001087983 */ /* 0x000ea20000100800 */
[----:B------:R-:W0:Y:S01]  /*3c90*/  I2F.U32 R7, R7 ;  /* 0x0000000700077306 */ /* 0x000e220000201000 */
[----:B------:R-:W-:Y:S01]  /*3ca0*/  HADD2.F32 R11, -RZ, R11.H1_H1 ;  /* 0x3000000bff0b7230 */ /* 0x000fe20000004100 */
[C---:B------:R-:W-:Y:S02]  /*3cb0*/  LEA R12, P6, R150.reuse, c[0x0][0x188], 0x4 ;  /* 0x00006200960c7a11 */ /* 0x040fe400078c20ff */
[----:B------:R-:W-:Y:S02]  /*3cc0*/  F2FP.PACK_AB R10, R45, R44 ;  /* 0x0000002c2d0a723e */ /* 0x000fe400000000ff */
[----:B------:R-:W-:Y:S01]  /*3cd0*/  FMUL.FTZ R11, R11, R111 ;  /* 0x0000006f0b0b7220 */ /* 0x000fe20000410000 */
[----:B------:R-:W-:Y:S02]  /*3ce0*/  LEA.HI.X R13, R150, c[0x0][0x18c], RZ, 0x4, P6 ;  /* 0x00006300960d7a11 */ /* 0x000fe400030f24ff */
[----:B------:R-:W-:Y:S01]  /*3cf0*/  F2FP.PACK_AB R9, R43, R42 ;  /* 0x0000002a2b09723e */ /* 0x000fe200000000ff */
[----:B------:R-:W-:-:S02]  /*3d00*/  FMUL.FTZ R11, R11, c[0x0][0x1e8] ;  /* 0x00007a000b0b7a20 */ /* 0x000fc40000410000 */
[----:B0-----:R-:W-:-:S05]  /*3d10*/  FFMA.FTZ R7, R7, R171, 1.1641532182693481445e-10 ;  /* 0x2f00000007077423 */ /* 0x001fca00000100ab */
[----:B------:R-:W-:-:S04]  /*3d20*/  FSETP.GTU.FTZ.AND P6, PT, R7, c[0x0][0x1e4], PT ;  /* 0x0000790007007a0b */ /* 0x000fc80003fdc000 */
[----:B------:R-:W-:-:S05]  /*3d30*/  FSEL R7, R11, RZ, !P6 ;  /* 0x000000ff0b077208 */ /* 0x000fca0007000000 */
[----:B--2---:R-:W-:Y:S01]  /*3d40*/  FMUL.FTZ R47, R8, R7 ;  /* 0x00000007082f7220 */ /* 0x004fe20000410000 */
[----:B------:R-:W-:Y:S01]  /*3d50*/  @P0 HADD2.F32 R7, -RZ, R51.H1_H1 ;  /* 0x30000033ff070230 */ /* 0x000fe20000004100 */
[----:B------:R-:W-:-:S04]  /*3d60*/  F2FP.PACK_AB R8, R41, R40 ;  /* 0x000000282908723e */ /* 0x000fc800000000ff */
[----:B------:R-:W-:Y:S01]  /*3d70*/  @P0 FADD.FTZ R47, R47, R7 ;  /* 0x000000072f2f0221 */ /* 0x000fe20000010000 */
[----:B------:R-:W-:Y:S02]  /*3d80*/  SEL R7, RZ, 0x10000, P5 ;  /* 0x00010000ff077807 */ /* 0x000fe40002800000 */
[----:B------:R-:W-:Y:S02]  /*3d90*/  LOP3.LUT P5, RZ, R6, 0x4, RZ, 0xc0, !PT ;  /* 0x0000000406ff7812 */ /* 0x000fe400078ac0ff */
[----:B------:R-:W-:-:S05]  /*3da0*/  F2FP.PACK_AB R11, R47, R46 ;  /* 0x0000002e2f0b723e */ /* 0x000fca00000000ff */
        /* <DEDUP_REMOVED lines=37> */
.L_x_40918:
[----:B0-----:R-:W-:Y:S02]  /*4000*/  MOV R8, R168 ;  /* 0x000000a800087202 */ /* 0x001fe40000000f00 */
.L_x_40919:
[----:B------:R-:W-:Y:S05]  /*4010*/  BSYNC B1 ;  /* 0x0000000000017941 */ /* 0x000fea0003800000 */
.L_x_40917:
        /* <DEDUP_REMOVED lines=16> */
.L_x_40923:
[----:B------:R-:W-:Y:S05]  /*4120*/  BSYNC B2 ;  /* 0x0000000000027941 */ /* 0x000fea0003800000 */
.L_x_40922:
        /* <DEDUP_REMOVED lines=44> */
.L_x_40921:
[----:B------:R-:W-:Y:S05]  /*43f0*/  BSYNC B1 ;  /* 0x0000000000017941 */ /* 0x000fea0003800000 */
.L_x_40920:
[----:B------:R-:W2:Y:S01]  /*4400*/  LDL R9, [R1+0x120] ;  /* 0x0001200001097983 */ /* 0x000ea20000100800 */
[----:B------:R-:W0:Y:S01]  /*4410*/  I2F.U32 R8, R8 ;  /* 0x0000000800087306 */ /* 0x000e220000201000 */
        /* <DEDUP_REMOVED lines=23> */
.L_x_40925:
[----:B------:R-:W-:Y:S02]  /*4590*/  IMAD.MOV.U32 R9, RZ, RZ, R168 ;  /* 0x000000ffff097224 */ /* 0x000fe400078e00a8 */
.L_x_40926:
[----:B------:R-:W-:Y:S05]  /*45a0*/  BSYNC B1 ;  /* 0x0000000000017941 */ /* 0x000fea0003800000 */
.L_x_40924:
        /* <DEDUP_REMOVED lines=16> */
.L_x_40930:
[----:B------:R-:W-:Y:S05]  /*46b0*/  BSYNC B2 ;  /* 0x0000000000027941 */ /* 0x000fea0003800000 */
.L_x_40929:
        /* <DEDUP_REMOVED lines=44> */
.L_x_40928:
[----:B------:R-:W-:Y:S05]  /*4980*/  BSYNC B1 ;  /* 0x0000000000017941 */ /* 0x000fea0003800000 */
.L_x_40927:
        /* <DEDUP_REMOVED lines=25> */
.L_x_40932:
[----:B------:R-:W-:Y:S02]  /*4b20*/  IMAD.MOV.U32 R10, RZ, RZ, R168 ;  /* 0x000000ffff0a7224 */ /* 0x000fe400078e00a8 */
.L_x_40933:
[----:B------:R-:W-:Y:S05]  /*4b30*/  BSYNC B1 ;  /* 0x0000000000017941 */ /* 0x000fea0003800000 */
.L_x_40931:
        /* <DEDUP_REMOVED lines=16> */
.L_x_40937:
[----:B------:R-:W-:Y:S05]  /*4c40*/  BSYNC B2 ;  /* 0x0000000000027941 */ /* 0x000fea0003800000 */
.L_x_40936:
        /* <DEDUP_REMOVED lines=44> */
.L_x_40935:
[----:B------:R-:W-:Y:S05]  /*4f10*/  BSYNC B1 ;  /* 0x0000000000017941 */ /* 0x000fea0003800000 */
.L_x_40934:
        /* <DEDUP_REMOVED lines=23> */
.L_x_40939:
[----:B------:R-:W-:Y:S02]  /*5090*/  MOV R11, R168 ;  /* 0x000000a8000b7202 */ /* 0x000fe40000000f00 */
.L_x_40940:
[----:B------:R-:W-:Y:S05]  /*50a0*/  BSYNC B1 ;  /* 0x0000000000017941 */ /* 0x000fea0003800000 */
.L_x_40938:
        /* <DEDUP_REMOVED lines=16> */
.L_x_40944:
[----:B------:R-:W-:Y:S05]  /*51b0*/  BSYNC B2 ;  /* 0x0000000000027941 */ /* 0x000fea0003800000 */
.L_x_40943:
        /* <DEDUP_REMOVED lines=44> */
.L_x_40942:
[----:B------:R-:W-:Y:S05]  /*5480*/  BSYNC B1 ;  /* 0x0000000000017941 */ /* 0x000fea0003800000 */
.L_x_40941:
[----:B------:R-:W2:Y:S01]  /*5490*/  LDL R16, [R1+0x12c] ;  /* 0x00012c0001107983 */ /* 0x000ea20000100800 */
[----:B------:R-:W0:Y:S01]  /*54a0*/  I2F.U32 R11, R11 ;  /* 0x0000000b000b7306 */ /* 0x000e220000201000 */
[C---:B------:R-:W-:Y:S01]  /*54b0*/  ISETP.NE.AND P3, PT, R12.reuse, 0x1, PT ;  /* 0x000000010c00780c */ /* 0x040fe20003f65270 */
[----:B------:R-:W-:Y:S01]  /*54c0*/  BSSY B1, `(.L_x_40945) ;  /* 0x0000015000017945 */ /* 0x000fe20003800000 */
[----:B------:R-:W-:Y:S01]  /*54d0*/  IADD3 R17, R12, 0x1, RZ ;  /* 0x000000010c117810 */ /* 0x000fe20007ffe0ff */
[----:B0-----:R-:W-:-:S05]  /*54e0*/  FFMA.FTZ R11, R11, R171, 1.1641532182693481445e-10 ;  /* 0x2f0000000b0b7423 */ /* 0x001fca00000100ab */
[----:B------:R-:W-:Y:S01]  /*54f0*/  FSETP.GTU.FTZ.AND P2, PT, R11, c[0x0][0x1e4], PT ;  /* 0x000079000b007a0b */ /* 0x000fe20003f5c000 */
[----:B------:R-:W-:Y:S02]  /*5500*/  HADD2.F32 R11, -RZ, R13.H1_H1 ;  /* 0x3000000dff0b7230 */ /* 0x000fe40000004100 */
[----:B------:R-:W-:-:S03]  /*5510*/  @P0 HADD2.F32 R13, -RZ, R49.H1_H1 ;  /* 0x30000031ff0d0230 */ /* 0x000fc60000004100 */
        /* <DEDUP_REMOVED lines=14> */
.L_x_40946:
[----:B------:R-:W-:Y:S02]  /*5600*/  IMAD.MOV.U32 R18, RZ, RZ, R168 ;  /* 0x000000ffff127224 */ /* 0x000fe400078e00a8 */
.L_x_40947:
[----:B------:R-:W-:Y:S05]  /*5610*/  BSYNC B1 ;  /* 0x0000000000017941 */ /* 0x000fea0003800000 */
.L_x_40945:
        /* <DEDUP_REMOVED lines=16> */
.L_x_40951:
[----:B------:R-:W-:Y:S05]  /*5720*/  BSYNC B2 ;  /* 0x0000000000027941 */ /* 0x000fea0003800000 */
.L_x_40950:
        /* <DEDUP_REMOVED lines=44> */
.L_x_40949:
[----:B------:R-:W-:Y:S05]  /*59f0*/  BSYNC B1 ;  /* 0x0000000000017941 */ /* 0x000fea0003800000 */
.L_x_40948:
        /* <DEDUP_REMOVED lines=23> */
.L_x_40953:
[----:B------:R-:W-:Y:S02]  /*5b70*/  IMAD.MOV.U32 R13, RZ, RZ, R168 ;  /* 0x000000ffff0d7224 */ /* 0x000fe400078e00a8 */
.L_x_40954:
[----:B------:R-:W-:Y:S05]  /*5b80*/  BSYNC B1 ;  /* 0x0000000000017941 */ /* 0x000fea0003800000 */
.L_x_40952:
        /* <DEDUP_REMOVED lines=16> */
.L_x_40958:
[----:B------:R-:W-:Y:S05]  /*5c90*/  BSYNC B2 ;  /* 0x0000000000027941 */ /* 0x000fea0003800000 */
.L_x_40957:
        /* <DEDUP_REMOVED lines=44> */
.L_x_40956:
[----:B------:R-:W-:Y:S05]  /*5f60*/  BSYNC B1 ;  /* 0x0000000000017941 */ /* 0x000fea0003800000 */
.L_x_40955:
        /* <DEDUP_REMOVED lines=8> */
[----:B------:R-:W-:-:S04]  /*5ff0*/  FSETP.GTU.FTZ.AND P4, PT, R13, c[0x0][0x1e4], PT ;  /* 0x000079000d007a0b */ /* 0x000fc80003f9c000 */
        /* <DEDUP_REMOVED lines=14> */
.L_x_40960:
[----:B------:R-:W-:Y:S02]  /*60e0*/  MOV R14, R168 ;  /* 0x000000a8000e7202 */ /* 0x000fe40000000f00 */
.L_x_40961:
[----:B------:R-:W-:Y:S05]  /*60f0*/  BSYNC B1 ;  /* 0x0000000000017941 */ /* 0x000fea0003800000 */
.L_x_40959:
        /* <DEDUP_REMOVED lines=16> */
.L_x_40965:
[----:B------:R-:W-:Y:S05]  /*6200*/  BSYNC B2 ;  /* 0x0000000000027941 */ /* 0x000fea0003800000 */
.L_x_40964:
        /* <DEDUP_REMOVED lines=44> */
.L_x_40963:
[----:B------:R-:W-:Y:S05]  /*64d0*/  BSYNC B1 ;  /* 0x0000000000017941 */ /* 0x000fea0003800000 */
.L_x_40962:
        /* <DEDUP_REMOVED lines=23> */
.L_x_40967:
[----:B------:R-:W-:Y:S02]  /*6650*/  IMAD.MOV.U32 R16, RZ, RZ, R168 ;  /* 0x000000ffff107224 */ /* 0x000fe400078e00a8 */
.L_x_40968:
[----:B------:R-:W-:Y:S05]  /*6660*/  BSYNC B1 ;  /* 0x0000000000017941 */ /* 0x000fea0003800000 */
.L_x_40966:
        /* <DEDUP_REMOVED lines=19> */
.L_x_40972:
[----:B------:R-:W-:Y:S05]  /*67a0*/  BSYNC B2 ;  /* 0x0000000000027941 */ /* 0x000fea0003800000 */
.L_x_40971:
        /* <DEDUP_REMOVED lines=44> */
.L_x_40970:
[----:B------:R-:W-:Y:S05]  /*6a70*/  BSYNC B1 ;  /* 0x0000000000017941 */ /* 0x000fea0003800000 */
.L_x_40969:
[----:B------:R-:W2:Y:S01]  /*6a80*/  LDL R17, [R1+0x11c] ;  /* 0x00011c0001117983 */ /* 0x000ea20000100800 */
[----:B------:R-:W0:Y:S01]  /*6a90*/  I2F.U32 R16, R16 ;  /* 0x0000001000107306 */ /* 0x000e220000201000 */
[----:B------:R-:W-:Y:S01]  /*6aa0*/  HADD2.F32 R15, -RZ, R15.H1_H1 ;  /* 0x3000000fff0f7230 */ /* 0x000fe20000004100 */
[----:B------:R-:W-:Y:S01]  /*6ab0*/  F2FP.PACK_AB R18, R13, R12 ;  /* 0x0000000c0d12723e */ /* 0x000fe200000000ff */
[----:B------:R-:W-:-:S04]  /*6ac0*/  IMAD.WIDE.U32 R20, R7, R252, c[0x0][0x188] ;  /* 0x0000620007147625 */ /* 0x000fc800078e00fc */
[----:B------:R-:W-:Y:S02]  /*6ad0*/  FMUL.FTZ R15, R15, R111 ;  /* 0x0000006f0f0f7220 */ /* 0x000fe40000410000 */
[----:B------:R-:W-:Y:S02]  /*6ae0*/  IMAD.MOV.U32 R154, RZ, RZ, 0x8 ;  /* 0x00000008ff9a7424 */ /* 0x000fe400078e00ff */
[----:B------:R-:W-:Y:S02]  /*6af0*/  FMUL.FTZ R15, R15, c[0x0][0x1e8] ;  /* 0x00007a000f0f7a20 */ /* 0x000fe40000410000 */
[----:B0-----:R-:W-:-:S05]  /*6b00*/  FFMA.FTZ R16, R16, R171, 1.1641532182693481445e-10 ;  /* 0x2f00000010107423 */ /* 0x001fca00000100ab */
[----:B------:R-:W-:Y:S01]  /*6b10*/  FSETP.GTU.FTZ.AND P6, PT, R16, c[0x0][0x1e4], PT ;  /* 0x0000790010007a0b */ /* 0x000fe20003fdc000 */
[----:B------:R-:W-:-:S03]  /*6b20*/  @P0 HADD2.F32 R16, -RZ, R51.H1_H1 ;  /* 0x30000033ff100230 */ /* 0x000fc60000004100 */
[----:B------:R-:W-:Y:S01]  /*6b30*/  FSEL R15, R15, RZ, !P6 ;  /* 0x000000ff0f0f7208 */ /* 0x000fe20007000000 */
[----:B------:R-:W-:Y:S04]  /*6b40*/  BSSY B1, `(.L_x_40973) ;  /* 0x000002c000017945 */ /* 0x000fe80003800000 */
[----:B--2---:R-:W-:Y:S01]  /*6b50*/  FMUL.FTZ R15, R17, R15 ;  /* 0x0000000f110f7220 */ /* 0x004fe20000410000 */
[----:B------:R-:W-:-:S03]  /*6b60*/  F2FP.PACK_AB R17, R11, R10 ;  /* 0x0000000a0b11723e */ /* 0x000fc600000000ff */
        /* <DEDUP_REMOVED lines=40> */
.L_x_40974:
[----:B------:R-:W-:Y:S02]  /*6df0*/  MOV R17, R168 ;  /* 0x000000a800117202 */ /* 0x000fe40000000f00 */
.L_x_40975:
[----:B------:R-:W-:Y:S05]  /*6e00*/  BSYNC B1 ;  /* 0x0000000000017941 */ /* 0x000fea0003800000 */
.L_x_40973:
        /* <DEDUP_REMOVED lines=16> */
.L_x_40979:
[----:B------:R-:W-:Y:S05]  /*6f10*/  BSYNC B2 ;  /* 0x0000000000027941 */ /* 0x000fea0003800000 */
.L_x_40978:
        /* <DEDUP_REMOVED lines=44> */
.L_x_40977:
[----:B------:R-:W-:Y:S05]  /*71e0*/  BSYNC B1 ;  /* 0x0000000000017941 */ /* 0x000fea0003800000 */
.L_x_40976:
        /* <DEDUP_REMOVED lines=25> */
.L_x_40981:
[----:B------:R-:W-:Y:S02]  /*7380*/  IMAD.MOV.U32 R18, RZ, RZ, R168 ;  /* 0x000000ffff127224 */ /* 0x000fe400078e00a8 */
.L_x_40982:
[----:B------:R-:W-:Y:S05]  /*7390*/  BSYNC B1 ;  /* 0x0000000000017941 */ /* 0x000fea0003800000 */
.L_x_40980:
        /* <DEDUP_REMOVED lines=16> */
.L_x_40986:
[----:B------:R-:W-:Y:S05]  /*74a0*/  BSYNC B2 ;  /* 0x0000000000027941 */ /* 0x000fea0003800000 */
.L_x_40985:
        /* <DEDUP_REMOVED lines=44> */
.L_x_40984:
[----:B------:R-:W-:Y:S05]  /*7770*/  BSYNC B1 ;  /* 0x0000000000017941 */ /* 0x000fea0003800000 */
.L_x_40983:
        /* <DEDUP_REMOVED lines=25> */
.L_x_40988:
[----:B------:R-:W-:Y:S02]  /*7910*/  IMAD.MOV.U32 R19, RZ, RZ, R168 ;  /* 0x000000ffff137224 */ /* 0x000fe400078e00a8 */
.L_x_40989:
[----:B------:R-:W-:Y:S05]  /*7920*/  BSYNC B1 ;  /* 0x0000000000017941 */ /* 0x000fea0003800000 */
.L_x_40987:
        /* <DEDUP_REMOVED lines=16> */
.L_x_40993:
[----:B------:R-:W-:Y:S05]  /*7a30*/  BSYNC B2 ;  /* 0x0000000000027941 */ /* 0x000fea0003800000 */
.L_x_40992:
        /* <DEDUP_REMOVED lines=44> */
.L_x_40991:
[----:B------:R-:W-:Y:S05]  /*7d00*/  BSYNC B1 ;  /* 0x0000000000017941 */ /* 0x000fea0003800000 */
.L_x_40990:
        /* <DEDUP_REMOVED lines=23> */
.L_x_40995:
[----:B------:R-:W-:Y:S02]  /*7e80*/  MOV R20, R168 ;  /* 0x000000a800147202 */ /* 0x000fe40000000f00 */
.L_x_40996:
[----:B------:R-:W-:Y:S05]  /*7e90*/  BSYNC B1 ;  /* 0x0000000000017941 */ /* 0x000fea0003800000 */
.L_x_40994:
        /* <DEDUP_REMOVED lines=16> */
.L_x_41000:
[----:B------:R-:W-:Y:S05]  /*7fa0*/  BSYNC B2 ;  /* 0x0000000000027941 */ /* 0x000fea0003800000 */
.L_x_40999:
        /* <DEDUP_REMOVED lines=44> */
.L_x_40998:
[----:B------:R-:W-:Y:S05]  /*8270*/  BSYNC B1 ;  /* 0x0000000000017941 */ /* 0x000fea0003800000 */
.L_x_40997:
        /* <DEDUP_REMOVED lines=23> */
.L_x_41002:
[----:B------:R-:W-:Y:S02]  /*83f0*/  IMAD.MOV.U32 R21, RZ, RZ, R168 ;  /* 0x000000ffff157224 */ /* 0x000fe400078e00a8 */
.L_x_41003:
[----:B------:R-:W-:Y:S05]  /*8400*/  BSYNC B1 ;  /* 0x0000000000017941 */ /* 0x000fea0003800000 */
.L_x_41001:
        /* <DEDUP_REMOVED lines=16> */
.L_x_41007:
[----:B------:R-:W-:Y:S05]  /*8510*/  BSYNC B2 ;  /* 0x0000000000027941 */ /* 0x000fea0003800000 */
.L_x_41006:
        /* <DEDUP_REMOVED lines=44> */
.L_x_41005:
[----:B------:R-:W-:Y:S05]  /*87e0*/  BSYNC B1 ;  /* 0x0000000000017941 */ /* 0x000fea0003800000 */
.L_x_41004:
        /* <DEDUP_REMOVED lines=23> */
.L_x_41009:
[----:B------:R-:W-:Y:S02]  /*8960*/  IMAD.MOV.U32 R28, RZ, RZ, R168 ;  /* 0x000000ffff1c7224 */ /* 0x000fe400078e00a8 */
.L_x_41010:
[----:B------:R-:W-:Y:S05]  /*8970*/  BSYNC B1 ;  /* 0x0000000000017941 */ /* 0x000fea0003800000 */
.L_x_41008:
        /* <DEDUP_REMOVED lines=16> */
.L_x_41014:
[----:B------:R-:W-:Y:S05]  /*8a80*/  BSYNC B2 ;  /* 0x0000000000027941 */ /* 0x000fea0003800000 */
.L_x_41013:
        /* <DEDUP_REMOVED lines=44> */
.L_x_41012:
[----:B------:R-:W-:Y:S05]  /*8d50*/  BSYNC B1 ;  /* 0x0000000000017941 */ /* 0x000fea0003800000 */
.L_x_41011:
        /* <DEDUP_REMOVED lines=23> */
.L_x_41016:
[----:B------:R-:W-:Y:S02]  /*8ed0*/  MOV R23, R168 ;  /* 0x000000a800177202 */ /* 0x000fe40000000f00 */
.L_x_41017:
[----:B------:R-:W-:Y:S05]  /*8ee0*/  BSYNC B1 ;  /* 0x0000000000017941 */ /* 0x000fea0003800000 */
.L_x_41015:
        /* <DEDUP_REMOVED lines=16> */
.L_x_41021:
[----:B------:R-:W-:Y:S05]  /*8ff0*/  BSYNC B2 ;  /* 0x0000000000027941 */ /* 0x000fea0003800000 */
.L_x_41020:
        /* <DEDUP_REMOVED lines=44> */
.L_x_41019:
[----:B------:R-:W-:Y:S05]  /*92c0*/  BSYNC B1 ;  /* 0x0000000000017941 */ /* 0x000fea0003800000 */
.L_x_41018:
        /* <DEDUP_REMOVED lines=23> */
.L_x_41023:
[----:B------:R-:W-:Y:S02]  /*9440*/  IMAD.MOV.U32 R26, RZ, RZ, R168 ;  /* 0x000000ffff1a7224 */ /* 0x000fe400078e00a8 */
.L_x_41024:
[----:B------:R-:W-:Y:S05]  /*9450*/  BSYNC B1 ;  /* 0x0000000000017941 */ /* 0x000fea0003800000 */
.L_x_41022:
        /* <DEDUP_REMOVED lines=19> */
.L_x_41028:
[----:B------:R-:W-:Y:S05]  /*9590*/  BSYNC B2 ;  /* 0x0000000000027941 */ /* 0x000fea0003800000 */
.L_x_41027:
        /* <DEDUP_REMOVED lines=44> */
.L_x_41026:
[----:B------:R-:W-:Y:S05]  /*9860*/  BSYNC B1 ;  /* 0x0000000000017941 */ /* 0x000fea0003800000 */
.L_x_41025:
[----:B------:R-:W2:Y:S01]  /*9870*/  LDL R25, [R1+0xdc] ;  /* 0x0000dc0001197983 */ /* 0x000ea20000100800 */
[----:B------:R-:W0:Y:S01]  /*9880*/  I2F.U32 R24, R26 ;  /* 0x0000001a00187306 */ /* 0x000e220000201000 */
[----:B------:R-:W-:Y:S01]  /*9890*/  HADD2.F32 R27, -RZ, R27.H1_H1 ;  /* 0x3000001bff1b7230 */ /* 0x000fe20000004100 */
[----:B------:R-:W-:Y:S02]  /*98a0*/  F2FP.PACK_AB R30, R22, R21 ;  /* 0x00000015161e723e */ /* 0x000fe400000000ff */
[----:B------:R-:W-:Y:S02]  /*98b0*/  F2FP.PACK_AB R29, R20, R19 ;  /* 0x00000013141d723e */ /* 0x000fe400000000ff */
[----:B------:R-:W-:Y:S01]  /*98c0*/  FMUL.FTZ R27, R27, R111 ;  /* 0x0000006f1b1b7220 */ /* 0x000fe20000410000 */
[----:B------:R-:W-:-:S03]  /*98d0*/  F2FP.PACK_AB R28, R18, R17 ;  /* 0x00000011121c723e */ /* 0x000fc600000000ff */
[----:B------:R-:W-:Y:S02]  /*98e0*/  FMUL.FTZ R27, R27, c[0x0][0x1e8] ;  /* 0x00007a001b1b7a20 */ /* 0x000fe40000410000 */
[----:B0-----:R-:W-:-:S05]  /*98f0*/  FFMA.FTZ R24, R24, R171, 1.1641532182693481445e-10 ;  /* 0x2f00000018187423 */ /* 0x001fca00000100ab */
[----:B------:R-:W-:-:S04]  /*9900*/  FSETP.GTU.FTZ.AND P6, PT, R24, c[0x0][0x1e4], PT ;  /* 0x0000790018007a0b */ /* 0x000fc80003fdc000 */
[----:B------:R-:W-:-:S05]  /*9910*/  FSEL R27, R27, RZ, !P6 ;  /* 0x000000ff1b1b7208 */ /* 0x000fca0007000000 */
[----:B--2---:R-:W-:Y:S01]  /*9920*/  FMUL.FTZ R24, R25, R27 ;  /* 0x0000001b19187220 */ /* 0x004fe20000410000 */
[----:B------:R-:W-:Y:S01]  /*9930*/  @P0 HADD2.F32 R25, -RZ, R51.H1_H1 ;  /* 0x30000033ff190230 */ /* 0x000fe20000004100 */
[----:B------:R-:W-:-:S04]  /*9940*/  IMAD.WIDE.U32 R26, R16, R252, c[0x0][0x188] ;  /* 0x00006200101a7625 */ /* 0x000fc800078e00fc */
        /* <DEDUP_REMOVED lines=40> */
.L_x_41030:
[----:B0-----:R-:W-:Y:S02]  /*9bd0*/  IMAD.MOV.U32 R36, RZ, RZ, R168 ;  /* 0x000000ffff247224 */ /* 0x001fe400078e00a8 */
.L_x_41031:
[----:B------:R-:W-:Y:S05]  /*9be0*/  BSYNC B1 ;  /* 0x0000000000017941 */ /* 0x000fea0003800000 */
.L_x_41029:
        /* <DEDUP_REMOVED lines=16> */
.L_x_41035:
[----:B------:R-:W-:Y:S05]  /*9cf0*/  BSYNC B2 ;  /* 0x0000000000027941 */ /* 0x000fea0003800000 */
.L_x_41034:
        /* <DEDUP_REMOVED lines=44> */
.L_x_41033:
[----:B------:R-:W-:Y:S05]  /*9fc0*/  BSYNC B1 ;  /* 0x0000000000017941 */ /* 0x000fea0003800000 */
.L_x_41032:
        /* <DEDUP_REMOVED lines=25> */
.L_x_41037:
[----:B------:R-:W-:Y:S02]  /*a160*/  MOV R27, R168 ;  /* 0x000000a8001b7202 */ /* 0x000fe40000000f00 */
.L_x_41038:
[----:B------:R-:W-:Y:S05]  /*a170*/  BSYNC B1 ;  /* 0x0000000000017941 */ /* 0x000fea0003800000 */
.L_x_41036:
        /* <DEDUP_REMOVED lines=16> */
.L_x_41042:
[----:B------:R-:W-:Y:S05]  /*a280*/  BSYNC B2 ;  /* 0x0000000000027941 */ /* 0x000fea0003800000 */
.L_x_41041:
        /* <DEDUP_REMOVED lines=44> */
.L_x_41040:
[----:B------:R-:W-:Y:S05]  /*a550*/  BSYNC B1 ;  /* 0x0000000000017941 */ /* 0x000fea0003800000 */
.L_x_41039:
        /* <DEDUP_REMOVED lines=25> */
.L_x_41044:
[----:B------:R-:W-:Y:S02]  /*a6f0*/  IMAD.MOV.U32 R32, RZ, RZ, R168 ;  /* 0x000000ffff207224 */ /* 0x000fe400078e00a8 */
.L_x_41045:
[----:B------:R-:W-:Y:S05]  /*a700*/  BSYNC B1 ;  /* 0x0000000000017941 */ /* 0x000fea0003800000 */
.L_x_41043:
        /* <DEDUP_REMOVED lines=16> */
.L_x_41049:
[----:B------:R-:W-:Y:S05]  /*a810*/  BSYNC B2 ;  /* 0x0000000000027941 */ /* 0x000fea0003800000 */
.L_x_41048:
        /* <DEDUP_REMOVED lines=44> */
.L_x_41047:
[----:B------:R-:W-:Y:S05]  /*aae0*/  BSYNC B1 ;  /* 0x0000000000017941 */ /* 0x000fea0003800000 */
.L_x_41046:
        /* <DEDUP_REMOVED lines=23> */
.L_x_41051:
[----:B------:R-:W-:Y:S02]  /*ac60*/  IMAD.MOV.U32 R29, RZ, RZ, R168 ;  /* 0x000000ffff1d7224 */ /* 0x000fe400078e00a8 */
.L_x_41052:
[----:B------:R-:W-:Y:S05]  /*ac70*/  BSYNC B1 ;  /* 0x0000000000017941 */ /* 0x000fea0003800000 */
.L_x_41050:
        /* <DEDUP_REMOVED lines=16> */
.L_x_41056:
[----:B------:R-:W-:Y:S05]  /*ad80*/  BSYNC B2 ;  /* 0x0000000000027941 */ /* 0x000fea0003800000 */
.L_x_41055:
        /* <DEDUP_REMOVED lines=44> */
.L_x_41054:
[----:B------:R-:W-:Y:S05]  /*b050*/  BSYNC B1 ;  /* 0x0000000000017941 */ /* 0x000fea0003800000 */
.L_x_41053:
[----:B------:R-:W2:Y:S01]  /*b060*/  LDL R31, [R1+0xac] ;  /* 0x0000ac00011f7983 */ /* 0x000ea20000100800 */
[----:B------:R-:W0:Y:S01]  /*b070*/  I2F.U32 R29, R29 ;  /* 0x0000001d001d7306 */ /* 0x000e220000201000 */
[----:B------:R-:W-:Y:S01]  /*b080*/  ISETP.NE.AND P3, PT, R30, 0x1, PT ;  /* 0x000000011e00780c */ /* 0x000fe20003f65270 */
[----:B------:R-:W-:Y:S01]  /*b090*/  BSSY B1, `(.L_x_41057) ;  /* 0x0000015000017945 */ /* 0x000fe20003800000 */
[----:B0-----:R-:W-:-:S05]  /*b0a0*/  FFMA.FTZ R29, R29, R171, 1.1641532182693481445e-10 ;  /* 0x2f0000001d1d7423 */ /* 0x001fca00000100ab */
[----:B------:R-:W-:Y:S01]  /*b0b0*/  FSETP.GTU.FTZ.AND P2, PT, R29, c[0x0][0x1e4], PT ;  /* 0x000079001d007a0b */ /* 0x000fe20003f5c000 */
[----:B------:R-:W-:Y:S01]  /*b0c0*/  HADD2.F32 R29, -RZ, R33.H1_H1 ;  /* 0x30000021ff1d7230 */ /* 0x000fe20000004100 */
[----:B------:R-:W-:-:S04]  /*b0d0*/  IADD3 R33, R30, 0x1, RZ ;  /* 0x000000011e217810 */ /* 0x000fc80007ffe0ff */
        /* <DEDUP_REMOVED lines=15> */
.L_x_41058:
[----:B------:R-:W-:Y:S02]  /*b1d0*/  MOV R38, R168 ;  /* 0x000000a800267202 */ /* 0x000fe40000000f00 */
.L_x_41059:
[----:B------:R-:W-:Y:S05]  /*b1e0*/  BSYNC B1 ;  /* 0x0000000000017941 */ /* 0x000fea0003800000 */
.L_x_41057:
        /* <DEDUP_REMOVED lines=16> */
.L_x_41063:
[----:B------:R-:W-:Y:S05]  /*b2f0*/  BSYNC B2 ;  /* 0x0000000000027941 */ /* 0x000fea0003800000 */
.L_x_41062:
        /* <DEDUP_REMOVED lines=44> */
.L_x_41061:
[----:B------:R-:W-:Y:S05]  /*b5c0*/  BSYNC B1 ;  /* 0x0000000000017941 */ /* 0x000fea0003800000 */
.L_x_41060:
        /* <DEDUP_REMOVED lines=23> */
.L_x_41065:
[----:B------:R-:W-:Y:S02]  /*b740*/  IMAD.MOV.U32 R31, RZ, RZ, R168 ;  /* 0x000000ffff1f7224 */ /* 0x000fe400078e00a8 */
.L_x_41066:
[----:B------:R-:W-:Y:S05]  /*b750*/  BSYNC B1 ;  /* 0x0000000000017941 */ /* 0x000fea0003800000 */
.L_x_41064:
        /* <DEDUP_REMOVED lines=16> */
.L_x_41070:
[----:B------:R-:W-:Y:S05]  /*b860*/  BSYNC B2 ;  /* 0x0000000000027941 */ /* 0x000fea0003800000 */
.L_x_41069:
        /* <DEDUP_REMOVED lines=44> */
.L_x_41068:
[----:B------:R-:W-:Y:S05]  /*bb30*/  BSYNC B1 ;  /* 0x0000000000017941 */ /* 0x000fea0003800000 */
.L_x_41067:
        /* <DEDUP_REMOVED lines=23> */
.L_x_41072:
[----:B------:R-:W-:Y:S02]  /*bcb0*/  IMAD.MOV.U32 R34, RZ, RZ, R168 ;  /* 0x000000ffff227224 */ /* 0x000fe400078e00a8 */
.L_x_41073:
[----:B------:R-:W-:Y:S05]  /*bcc0*/  BSYNC B1 ;  /* 0x0000000000017941 */ /* 0x000fea0003800000 */
.L_x_41071:
        /* <DEDUP_REMOVED lines=16> */
.L_x_41077:
[----:B------:R-:W-:Y:S05]  /*bdd0*/  BSYNC B2 ;  /* 0x0000000000027941 */ /* 0x000fea0003800000 */
.L_x_41076:
        /* <DEDUP_REMOVED lines=44> */
.L_x_41075:
[----:B------:R-:W-:Y:S05]  /*c0a0*/  BSYNC B1 ;  /* 0x0000000000017941 */ /* 0x000fea0003800000 */
.L_x_41074:
        /* <DEDUP_REMOVED lines=23> */
.L_x_41079:
[----:B------:R-:W-:Y:S02]  /*c220*/  MOV R33, R168 ;  /* 0x000000a800217202 */ /* 0x000fe40000000f00 */
.L_x_41080:
[----:B------:R-:W-:Y:S05]  /*c230*/  BSYNC B1 ;  /* 0x0000000000017941 */ /* 0x000fea0003800000 */
.L_x_41078:
        /* <DEDUP_REMOVED lines=19> */
.L_x_41084:
[----:B------:R-:W-:Y:S05]  /*c370*/  BSYNC B2 ;  /* 0x0000000000027941 */ /* 0x000fea0003800000 */
.L_x_41083:
        /* <DEDUP_REMOVED lines=44> */
.L_x_41082:
[----:B------:R-:W-:Y:S05]  /*c640*/  BSYNC B1 ;  /* 0x0000000000017941 */ /* 0x000fea0003800000 */
.L_x_41081:
        /* <DEDUP_REMOVED lines=10> */
[----:B------:R-:W-:Y:S01]  /*c6f0*/  FSEL R35, R35, RZ, !P6 ;  /* 0x000000ff23237208 */ /* 0x000fe20007000000 */
[----:B------:R-:W-:Y:S04]  /*c700*/  BSSY B1, `(.L_x_41085) ;  /* 0x000002c000017945 */ /* 0x000fe80003800000 */
[----:B--2---:R-:W-:Y:S01]  /*c710*/  FMUL.FTZ R33, R34, R35 ;  /* 0x0000002322217220 */ /* 0x004fe20000410000 */
[----:B------:R-:W-:-:S05]  /*c720*/  @P0 HADD2.F32 R34, -RZ, R51.H1_H1 ;  /* 0x30000033ff220230 */ /* 0x000fca0000004100 */
[----:B------:R-:W-:Y:S02]  /*c730*/  @P0 FADD.FTZ R33, R34, R33 ;  /* 0x0000002122210221 */ /* 0x000fe40000010000 */
[----:B------:R-:W-:-:S03]  /*c740*/  IMAD.WIDE.U32 R34, R25, R252, c[0x0][0x188] ;  /* 0x0000620019227625 */ /* 0x000fc600078e00fc */
        /* <DEDUP_REMOVED lines=38> */
.L_x_41086:
[----:B------:R-:W-:Y:S02]  /*c9b0*/  IMAD.MOV.U32 R35, RZ, RZ, R168 ;  /* 0x000000ffff237224 */ /* 0x000fe400078e00a8 */
.L_x_41087:
[----:B------:R-:W-:Y:S05]  /*c9c0*/  BSYNC B1 ;  /* 0x0000000000017941 */ /* 0x000fea0003800000 */
.L_x_41085:
        /* <DEDUP_REMOVED lines=16> */
.L_x_41091:
[----:B------:R-:W-:Y:S05]  /*cad0*/  BSYNC B2 ;  /* 0x0000000000027941 */ /* 0x000fea0003800000 */
.L_x_41090:
        /* <DEDUP_REMOVED lines=44> */
.L_x_41089:
[----:B------:R-:W-:Y:S05]  /*cda0*/  BSYNC B1 ;  /* 0x0000000000017941 */ /* 0x000fea0003800000 */
.L_x_41088:
        /* <DEDUP_REMOVED lines=25> */
.L_x_41093:
[----:B------:R-:W-:Y:S02]  /*cf40*/  IMAD.MOV.U32 R110, RZ, RZ, R168 ;  /* 0x000000ffff6e7224 */ /* 0x000fe400078e00a8 */
.L_x_41094:
[----:B------:R-:W-:Y:S05]  /*cf50*/  BSYNC B1 ;  /* 0x0000000000017941 */ /* 0x000fea0003800000 */
.L_x_41092:
        /* <DEDUP_REMOVED lines=16> */
.L_x_41098:
[----:B------:R-:W-:Y:S05]  /*d060*/  BSYNC B2 ;  /* 0x0000000000027941 */ /* 0x000fea0003800000 */
.L_x_41097:
        /* <DEDUP_REMOVED lines=44> */
.L_x_41096:
[----:B------:R-:W-:Y:S05]  /*d330*/  BSYNC B1 ;  /* 0x0000000000017941 */ /* 0x000fea0003800000 */
.L_x_41095:
        /* <DEDUP_REMOVED lines=25> */
.L_x_41100:
[----:B------:R-:W-:Y:S02]  /*d4d0*/  MOV R37, R168 ;  /* 0x000000a800257202 */ /* 0x000fe40000000f00 */
.L_x_41101:
[----:B------:R-:W-:Y:S05]  /*d4e0*/  BSYNC B1 ;  /* 0x0000000000017941 */ /* 0x000fea0003800000 */
.L_x_41099:
        /* <DEDUP_REMOVED lines=16> */
.L_x_41105:
[----:B------:R-:W-:Y:S05]  /*d5f0*/  BSYNC B2 ;  /* 0x0000000000027941 */ /* 0x000fea0003800000 */
.L_x_41104:
        /* <DEDUP_REMOVED lines=44> */
.L_x_41103:
[----:B------:R-:W-:Y:S05]  /*d8c0*/  BSYNC B1 ;  /* 0x0000000000017941 */ /* 0x000fea0003800000 */
.L_x_41102:
        /* <DEDUP_REMOVED lines=23> */
.L_x_41107:
[----:B------:R-:W-:Y:S02]  /*da40*/  IMAD.MOV.U32 R104, RZ, RZ, R168 ;  /* 0x000000ffff687224 */ /* 0x000fe400078e00a8 */
.L_x_41108:
[----:B------:R-:W-:Y:S05]  /*da50*/  BSYNC B1 ;  /* 0x0000000000017941 */ /* 0x000fea0003800000 */
.L_x_41106:
        /* <DEDUP_REMOVED lines=16> */
.L_x_41112:
[----:B------:R-:W-:Y:S05]  /*db60*/  BSYNC B2 ;  /* 0x0000000000027941 */ /* 0x000fea0003800000 */
.L_x_41111:
        /* <DEDUP_REMOVED lines=44> */
.L_x_41110:
[----:B------:R-:W-:Y:S05]  /*de30*/  BSYNC B1 ;  /* 0x0000000000017941 */ /* 0x000fea0003800000 */
.L_x_41109:
[----:B------:R-:W2:Y:S01]  /*de40*/  LDL R39, [R1+0x6c] ;  /* 0x00006c0001277983 */ /* 0x000ea20000100800 */
[----:B------:R0:W1:Y:S01]  /*de50*/  I2F.U32 R38, R104 ;  /* 0x0000006800267306 */ /* 0x0000620000201000 */
[C---:B------:R-:W-:Y:S01]  /*de60*/  ISETP.NE.AND P3, PT, R108.reuse, 0x1, PT ;  /* 0x000000016c00780c */ /* 0x040fe20003f65270 */
        /* <DEDUP_REMOVED lines=20> */
.L_x_41114:
[----:B------:R-:W-:Y:S02]  /*dfb0*/  IMAD.MOV.U32 R39, RZ, RZ, R168 ;  /* 0x000000ffff277224 */ /* 0x000fe400078e00a8 */
.L_x_41115:
[----:B------:R-:W-:Y:S05]  /*dfc0*/  BSYNC B1 ;  /* 0x0000000000017941 */ /* 0x000fea0003800000 */
.L_x_41113:
        /* <DEDUP_REMOVED lines=16> */
.L_x_41119:
[----:B------:R-:W-:Y:S05]  /*e0d0*/  BSYNC B2 ;  /* 0x0000000000027941 */ /* 0x000fea0003800000 */
.L_x_41118:
        /* <DEDUP_REMOVED lines=44> */
.L_x_41117:
[----:B------:R-:W-:Y:S05]  /*e3a0*/  BSYNC B1 ;  /* 0x0000000000017941 */ /* 0x000fea0003800000 */
.L_x_41116:
        /* <DEDUP_REMOVED lines=23> */
.L_x_41121:
[----:B------:R-:W-:Y:S02]  /*e520*/  MOV R110, R168 ;  /* 0x000000a8006e7202 */ /* 0x000fe40000000f00 */
.L_x_41122:
[----:B------:R-:W-:Y:S05]  /*e530*/  BSYNC B1 ;  /* 0x0000000000017941 */ /* 0x000fea0003800000 */
.L_x_41120:
        /* <DEDUP_REMOVED lines=16> */
.L_x_41126:
[----:B------:R-:W-:Y:S05]  /*e640*/  BSYNC B2 ;  /* 0x0000000000027941 */ /* 0x000fea0003800000 */
.L_x_41125:
        /* <DEDUP_REMOVED lines=44> */
.L_x_41124:
[----:B------:R-:W-:Y:S05]  /*e910*/  BSYNC B1 ;  /* 0x0000000000017941 */ /* 0x000fea0003800000 */
.L_x_41123:
        /* <DEDUP_REMOVED lines=23> */
.L_x_41128:
[----:B------:R-:W-:Y:S02]  /*ea90*/  IMAD.MOV.U32 R106, RZ, RZ, R168 ;  /* 0x000000ffff6a7224 */ /* 0x000fe400078e00a8 */
.L_x_41129:
[----:B------:R-:W-:Y:S05]  /*eaa0*/  BSYNC B1 ;  /* 0x0000000000017941 */ /* 0x000fea0003800000 */
.L_x_41127:
        /* <DEDUP_REMOVED lines=16> */
.L_x_41133:
[----:B------:R-:W-:Y:S05]  /*ebb0*/  BSYNC B2 ;  /* 0x0000000000027941 */ /* 0x000fea0003800000 */
.L_x_41132:
        /* <DEDUP_REMOVED lines=44> */
.L_x_41131:
[----:B------:R-:W-:Y:S05]  /*ee80*/  BSYNC B1 ;  /* 0x0000000000017941 */ /* 0x000fea0003800000 */
.L_x_41130:
        /* <DEDUP_REMOVED lines=23> */
.L_x_41135:
[----:B------:R-:W-:Y:S02]  /*f000*/  IMAD.MOV.U32 R106, RZ, RZ, R168 ;  /* 0x000000ffff6a7224 */ /* 0x000fe400078e00a8 */
.L_x_41136:
[----:B------:R-:W-:Y:S05]  /*f010*/  BSYNC B1 ;  /* 0x0000000000017941 */ /* 0x000fea0003800000 */
.L_x_41134:
        /* <DEDUP_REMOVED lines=19> */
.L_x_41140:
[----:B------:R-:W-:Y:S05]  /*f150*/  BSYNC B2 ;  /* 0x0000000000027941 */ /* 0x000fea0003800000 */
.L_x_41139:
        /* <DEDUP_REMOVED lines=44> */
.L_x_41138:
[----:B------:R-:W-:Y:S05]  /*f420*/  BSYNC B1 ;  /* 0x0000000000017941 */ /* 0x000fea0003800000 */
.L_x_41137:
[----:B------:R-:W2:Y:S01]  /*f430*/  LDL R105, [R1+0x5c] ;  /* 0x00005c0001697983 */ /* 0x000ea20000100800 */
[----:B------:R0:W1:Y:S01]  /*f440*/  I2F.U32 R104, R106 ;  /* 0x0000006a00687306 */ /* 0x0000620000201000 */
[----:B------:R-:W-:Y:S01]  /*f450*/  HADD2.F32 R107, -RZ, R107.H1_H1 ;  /* 0x3000006bff6b7230 */ /* 0x000fe20000004100 */
        /* <DEDUP_REMOVED lines=51> */
.L_x_41142:
[----:B------:R-:W-:Y:S02]  /*f790*/  MOV R113, R168 ;  /* 0x000000a800717202 */ /* 0x000fe40000000f00 */
.L_x_41143:
[----:B------:R-:W-:Y:S05]  /*f7a0*/  BSYNC B1 ;  /* 0x0000000000017941 */ /* 0x000fea0003800000 */
.L_x_41141:
        /* <DEDUP_REMOVED lines=16> */
.L_x_41147:
[----:B------:R-:W-:Y:S05]  /*f8b0*/  BSYNC B2 ;  /* 0x0000000000027941 */ /* 0x000fea0003800000 */
.L_x_41146:
        /* <DEDUP_REMOVED lines=44> */
.L_x_41145:
[----:B------:R-:W-:Y:S05]  /*fb80*/  BSYNC B1 ;  /* 0x0000000000017941 */ /* 0x000fea0003800000 */
.L_x_41144:
        /* <DEDUP_REMOVED lines=25> */
.L_x_41149:
[----:B------:R-:W-:Y:S02]  /*fd20*/  IMAD.MOV.U32 R120, RZ, RZ, R168 ;  /* 0x000000ffff787224 */ /* 0x000fe400078e00a8 */
.L_x_41150:
[----:B------:R-:W-:Y:S05]  /*fd30*/  BSYNC B1 ;  /* 0x0000000000017941 */ /* 0x000fea0003800000 */
.L_x_41148:
        /* <DEDUP_REMOVED lines=16> */
.L_x_41154:
[----:B------:R-:W-:Y:S05]  /*fe40*/  BSYNC B2 ;  /* 0x0000000000027941 */ /* 0x000fea0003800000 */
.L_x_41153:
        /* <DEDUP_REMOVED lines=44> */
.L_x_41152:
[----:B------:R-:W-:Y:S05]  /*10110*/  BSYNC B1 ;  /* 0x0000000000017941 */ /* 0x000fea0003800000 */
.L_x_41151:
        /* <DEDUP_REMOVED lines=13> */
[----:B------:R-:W-:Y:S01]  /*101f0*/  @P0 HADD2.F32 R104, -RZ, R48.H1_H1 ;  /* 0x30000030ff680230 */ /* 0x000fe20000004100 */
[----:B------:R-:W-:-:S04]  /*10200*/  IADD3 R116, R115, 0x1, RZ ;  /* 0x0000000173747810 */ /* 0x000fc80007ffe0ff */
        /* <DEDUP_REMOVED lines=10> */
.L_x_41156:
[----:B------:R-:W-:Y:S02]  /*102b0*/  IMAD.MOV.U32 R104, RZ, RZ, R168 ;  /* 0x000000ffff687224 */ /* 0x000fe400078e00a8 */
.L_x_41157:
[----:B------:R-:W-:Y:S05]  /*102c0*/  BSYNC B1 ;  /* 0x0000000000017941 */ /* 0x000fea0003800000 */
.L_x_41155:
        /* <DEDUP_REMOVED lines=16> */
.L_x_41161:
[----:B------:R-:W-:Y:S05]  /*103d0*/  BSYNC B2 ;  /* 0x0000000000027941 */ /* 0x000fea0003800000 */
.L_x_41160:
        /* <DEDUP_REMOVED lines=44> */
.L_x_41159:
[----:B------:R-:W-:Y:S05]  /*106a0*/  BSYNC B1 ;  /* 0x0000000000017941 */ /* 0x000fea0003800000 */
.L_x_41158:
        /* <DEDUP_REMOVED lines=23> */
.L_x_41163:
[----:B------:R-:W-:Y:S02]  /*10820*/  MOV R104, R168 ;  /* 0x000000a800687202 */ /* 0x000fe40000000f00 */
.L_x_41164:
[----:B------:R-:W-:Y:S05]  /*10830*/  BSYNC B1 ;  /* 0x0000000000017941 */ /* 0x000fea0003800000 */
.L_x_41162:
        /* <DEDUP_REMOVED lines=16> */
.L_x_41168:
[----:B------:R-:W-:Y:S05]  /*10940*/  BSYNC B2 ;  /* 0x0000000000027941 */ /* 0x000fea0003800000 */
.L_x_41167:
        /* <DEDUP_REMOVED lines=44> */
.L_x_41166:
[----:B------:R-:W-:Y:S05]  /*10c10*/  BSYNC B1 ;  /* 0x0000000000017941 */ /* 0x000fea0003800000 */
.L_x_41165:
        /* <DEDUP_REMOVED lines=23> */
.L_x_41170:
[----:B------:R-:W-:Y:S02]  /*10d90*/  IMAD.MOV.U32 R117, RZ, RZ, R168 ;  /* 0x000000ffff757224 */ /* 0x000fe400078e00a8 */
.L_x_41171:
[----:B------:R-:W-:Y:S05]  /*10da0*/  BSYNC B1 ;  /* 0x0000000000017941 */ /* 0x000fea0003800000 */
.L_x_41169:
        /* <DEDUP_REMOVED lines=16> */
.L_x_41175:
[----:B------:R-:W-:Y:S05]  /*10eb0*/  BSYNC B2 ;  /* 0x0000000000027941 */ /* 0x000fea0003800000 */
.L_x_41174:
        /* <DEDUP_REMOVED lines=44> */
.L_x_41173:
[----:B------:R-:W-:Y:S05]  /*11180*/  BSYNC B1 ;  /* 0x0000000000017941 */ /* 0x000fea0003800000 */
.L_x_41172:
        /* <DEDUP_REMOVED lines=23> */
.L_x_41177:
[----:B------:R-:W-:Y:S02]  /*11300*/  IMAD.MOV.U32 R122, RZ, RZ, R168 ;  /* 0x000000ffff7a7224 */ /* 0x000fe400078e00a8 */
.L_x_41178:
[----:B------:R-:W-:Y:S05]  /*11310*/  BSYNC B1 ;  /* 0x0000000000017941 */ /* 0x000fea0003800000 */
.L_x_41176:
        /* <DEDUP_REMOVED lines=16> */
.L_x_41182:
[----:B------:R-:W-:Y:S05]  /*11420*/  BSYNC B2 ;  /* 0x0000000000027941 */ /* 0x000fea0003800000 */
.L_x_41181:
        /* <DEDUP_REMOVED lines=44> */
.L_x_41180:
[----:B------:R-:W-:Y:S05]  /*116f0*/  BSYNC B1 ;  /* 0x0000000000017941 */ /* 0x000fea0003800000 */
.L_x_41179:
        /* <DEDUP_REMOVED lines=23> */
.L_x_41184:
[----:B------:R-:W-:Y:S02]  /*11870*/  MOV R106, R168 ;  /* 0x000000a8006a7202 */ /* 0x000fe40000000f00 */
.L_x_41185:
[----:B------:R-:W-:Y:S05]  /*11880*/  BSYNC B1 ;  /* 0x0000000000017941 */ /* 0x000fea0003800000 */
.L_x_41183:
        /* <DEDUP_REMOVED lines=16> */
.L_x_41189:
[----:B------:R-:W-:Y:S05]  /*11990*/  BSYNC B2 ;  /* 0x0000000000027941 */ /* 0x000fea0003800000 */
.L_x_41188:
        /* <DEDUP_REMOVED lines=44> */
.L_x_41187:
[----:B------:R-:W-:Y:S05]  /*11c60*/  BSYNC B1 ;  /* 0x0000000000017941 */ /* 0x000fea0003800000 */
.L_x_41186:
        /* <DEDUP_REMOVED lines=23> */
.L_x_41191:
[----:B------:R-:W-:Y:S02]  /*11de0*/  IMAD.MOV.U32 R106, RZ, RZ, R168 ;  /* 0x000000ffff6a7224 */ /* 0x000fe400078e00a8 */
.L_x_41192:
[----:B------:R-:W-:Y:S05]  /*11df0*/  BSYNC B1 ;  /* 0x0000000000017941 */ /* 0x000fea0003800000 */
.L_x_41190:
        /* <DEDUP_REMOVED lines=19> */
.L_x_41196:
[----:B------:R-:W-:Y:S05]  /*11f30*/  BSYNC B2 ;  /* 0x0000000000027941 */ /* 0x000fea0003800000 */
.L_x_41195:
        /* <DEDUP_REMOVED lines=44> */
.L_x_41194:
[----:B------:R-:W-:Y:S05]  /*12200*/  BSYNC B1 ;  /* 0x0000000000017941 */ /* 0x000fea0003800000 */
.L_x_41193:
[----:B------:R-:W2:Y:S01]  /*12210*/  LDL R105, [R1+0x1c] ;  /* 0x00001c0001697983 */ /* 0x000ea20000100800 */
[----:B------:R0:W1:Y:S01]  /*12220*/  I2F.U32 R104, R106 ;  /* 0x0000006a00687306 */ /* 0x0000620000201000 */
        /* <DEDUP_REMOVED lines=52> */
.L_x_41198:
[----:B------:R-:W-:Y:S02]  /*12570*/  IMAD.MOV.U32 R128, RZ, RZ, R168 ;  /* 0x000000ffff807224 */ /* 0x000fe400078e00a8 */
.L_x_41199:
[----:B------:R-:W-:Y:S05]  /*12580*/  BSYNC B1 ;  /* 0x0000000000017941 */ /* 0x000fea0003800000 */
.L_x_41197:
        /* <DEDUP_REMOVED lines=16> */
.L_x_41203:
[----:B------:R-:W-:Y:S05]  /*12690*/  BSYNC B2 ;  /* 0x0000000000027941 */ /* 0x000fea0003800000 */
.L_x_41202:
        /* <DEDUP_REMOVED lines=44> */
.L_x_41201:
[----:B------:R-:W-:Y:S05]  /*12960*/  BSYNC B1 ;  /* 0x0000000000017941 */ /* 0x000fea0003800000 */
.L_x_41200:
        /* <DEDUP_REMOVED lines=24> */
.L_x_41205:
[----:B------:R-:W-:Y:S02]  /*12af0*/  IMAD.MOV.U32 R123, RZ, RZ, R168 ;  /* 0x000000ffff7b7224 */ /* 0x000fe400078e00a8 */
.L_x_41206:
[----:B------:R-:W-:Y:S05]  /*12b00*/  BSYNC B1 ;  /* 0x0000000000017941 */ /* 0x000fea0003800000 */
.L_x_41204:
        /* <DEDUP_REMOVED lines=16> */
.L_x_41210:
[----:B------:R-:W-:Y:S05]  /*12c10*/  BSYNC B2 ;  /* 0x0000000000027941 */ /* 0x000fea0003800000 */
.L_x_41209:
        /* <DEDUP_REMOVED lines=44> */
.L_x_41208:
[----:B------:R-:W-:Y:S05]  /*12ee0*/  BSYNC B1 ;  /* 0x0000000000017941 */ /* 0x000fea0003800000 */
.L_x_41207:
        /* <DEDUP_REMOVED lines=24> */
.L_x_41212:
[----:B------:R-:W-:Y:S02]  /*13070*/  IMAD.MOV.U32 R104, RZ, RZ, R168 ;  /* 0x000000ffff687224 */ /* 0x000fe400078e00a8 */
.L_x_41213:
[----:B------:R-:W-:Y:S05]  /*13080*/  BSYNC B1 ;  /* 0x0000000000017941 */ /* 0x000fea0003800000 */
.L_x_41211:
        /* <DEDUP_REMOVED lines=16> */
.L_x_41217:
[----:B------:R-:W-:Y:S05]  /*13190*/  BSYNC B2 ;  /* 0x0000000000027941 */ /* 0x000fea0003800000 */
.L_x_41216:
        /* <DEDUP_REMOVED lines=44> */
.L_x_41215:
[----:B------:R-:W-:Y:S05]  /*13460*/  BSYNC B1 ;  /* 0x0000000000017941 */ /* 0x000fea0003800000 */
.L_x_41214:
        /* <DEDUP_REMOVED lines=22> */
.L_x_41219:
[----:B------:R-:W-:Y:S02]  /*135d0*/  IMAD.MOV.U32 R104, RZ, RZ, R168 ;  /* 0x000000ffff687224 */ /* 0x000fe400078e00a8 */
.L_x_41220:
[----:B------:R-:W-:Y:S05]  /*135e0*/  BSYNC B1 ;  /* 0x0000000000017941 */ /* 0x000fea0003800000 */
.L_x_41218:
        /* <DEDUP_REMOVED lines=16> */
.L_x_41224:
[----:B------:R-:W-:Y:S05]  /*136f0*/  BSYNC B2 ;  /* 0x0000000000027941 */ /* 0x000fea0003800000 */
.L_x_41223:
        /* <DEDUP_REMOVED lines=44> */
.L_x_41222:
[----:B------:R-:W-:Y:S05]  /*139c0*/  BSYNC B1 ;  /* 0x0000000000017941 */ /* 0x000fea0003800000 */
.L_x_41221:
        /* <DEDUP_REMOVED lines=22> */
.L_x_41226:
[----:B------:R-:W-:Y:S02]  /*13b30*/  IMAD.MOV.U32 R130, RZ, RZ, R168 ;  /* 0x000000ffff827224 */ /* 0x000fe400078e00a8 */
.L_x_41227:
[----:B------:R-:W-:Y:S05]  /*13b40*/  BSYNC B1 ;  /* 0x0000000000017941 */ /* 0x000fea0003800000 */
.L_x_41225:
        /* <DEDUP_REMOVED lines=16> */
.L_x_41231:
[----:B------:R-:W-:Y:S05]  /*13c50*/  BSYNC B2 ;  /* 0x0000000000027941 */ /* 0x000fea0003800000 */
.L_x_41230:
        /* <DEDUP_REMOVED lines=44> */
.L_x_41229:
[----:B------:R-:W-:Y:S05]  /*13f20*/  BSYNC B1 ;  /* 0x0000000000017941 */ /* 0x000fea0003800000 */
.L_x_41228:
        /* <DEDUP_REMOVED lines=22> */
.L_x_41233:
[----:B------:R-:W-:Y:S02]  /*14090*/  IMAD.MOV.U32 R127, RZ, RZ, R168 ;  /* 0x000000ffff7f7224 */ /* 0x000fe400078e00a8 */
.L_x_41234:
[----:B------:R-:W-:Y:S05]  /*140a0*/  BSYNC B1 ;  /* 0x0000000000017941 */ /* 0x000fea0003800000 */
.L_x_41232:
        /* <DEDUP_REMOVED lines=16> */
.L_x_41238:
[----:B------:R-:W-:Y:S05]  /*141b0*/  BSYNC B2 ;  /* 0x0000000000027941 */ /* 0x000fea0003800000 */
.L_x_41237:
        /* <DEDUP_REMOVED lines=44> */
.L_x_41236:
[----:B------:R-:W-:Y:S05]  /*14480*/  BSYNC B1 ;  /* 0x0000000000017941 */ /* 0x000fea0003800000 */
.L_x_41235:
        /* <DEDUP_REMOVED lines=22> */
.L_x_41240:
[----:B------:R-:W-:Y:S02]  /*145f0*/  IMAD.MOV.U32 R106, RZ, RZ, R168 ;  /* 0x000000ffff6a7224 */ /* 0x000fe400078e00a8 */
.L_x_41241:
[----:B------:R-:W-:Y:S05]  /*14600*/  BSYNC B1 ;  /* 0x0000000000017941 */ /* 0x000fea0003800000 */
.L_x_41239:
        /* <DEDUP_REMOVED lines=16> */
.L_x_41245:
[----:B------:R-:W-:Y:S05]  /*14710*/  BSYNC B2 ;  /* 0x0000000000027941 */ /* 0x000fea0003800000 */
.L_x_41244:
        /* <DEDUP_REMOVED lines=44> */
.L_x_41243:
[----:B------:R-:W-:Y:S05]  /*149e0*/  BSYNC B1 ;  /* 0x0000000000017941 */ /* 0x000fea0003800000 */
.L_x_41242:
        /* <DEDUP_REMOVED lines=22> */
.L_x_41247:
[----:B------:R-:W-:Y:S02]  /*14b50*/  IMAD.MOV.U32 R106, RZ, RZ, R168 ;  /* 0x000000ffff6a7224 */ /* 0x000fe400078e00a8 */
.L_x_41248:
[----:B------:R-:W-:Y:S05]  /*14b60*/  BSYNC B1 ;  /* 0x0000000000017941 */ /* 0x000fea0003800000 */
.L_x_41246:
        /* <DEDUP_REMOVED lines=19> */
.L_x_41252:
[----:B------:R-:W-:Y:S05]  /*14ca0*/  BSYNC B2 ;  /* 0x0000000000027941 */ /* 0x000fea0003800000 */
.L_x_41251:
        /* <DEDUP_REMOVED lines=44> */
.L_x_41250:
[----:B------:R-:W-:Y:S05]  /*14f70*/  BSYNC B1 ;  /* 0x0000000000017941 */ /* 0x000fea0003800000 */
.L_x_41249:
        /* <DEDUP_REMOVED lines=53> */
.L_x_41254:
[----:B------:R-:W-:Y:S02]  /*152d0*/  IMAD.MOV.U32 R131, RZ, RZ, R168 ;  /* 0x000000ffff837224 */ /* 0x000fe400078e00a8 */
.L_x_41255:
[----:B------:R-:W-:Y:S05]  /*152e0*/  BSYNC B1 ;  /* 0x0000000000017941 */ /* 0x000fea0003800000 */
.L_x_41253:
        /* <DEDUP_REMOVED lines=16> */
.L_x_41259:
[----:B------:R-:W-:Y:S05]  /*153f0*/  BSYNC B2 ;  /* 0x0000000000027941 */ /* 0x000fea0003800000 */
.L_x_41258:
        /* <DEDUP_REMOVED lines=44> */
.L_x_41257:
[----:B------:R-:W-:Y:S05]  /*156c0*/  BSYNC B1 ;  /* 0x0000000000017941 */ /* 0x000fea0003800000 */
.L_x_41256:
        /* <DEDUP_REMOVED lines=24> */
.L_x_41261:
[----:B------:R-:W-:Y:S02]  /*15850*/  IMAD.MOV.U32 R138, RZ, RZ, R168 ;  /* 0x000000ffff8a7224 */ /* 0x000fe400078e00a8 */
.L_x_41262:
[----:B------:R-:W-:Y:S05]  /*15860*/  BSYNC B1 ;  /* 0x0000000000017941 */ /* 0x000fea0003800000 */
.L_x_41260:
        /* <DEDUP_REMOVED lines=16> */
.L_x_41266:
[----:B------:R-:W-:Y:S05]  /*15970*/  BSYNC B2 ;  /* 0x0000000000027941 */ /* 0x000fea0003800000 */
.L_x_41265:
        /* <DEDUP_REMOVED lines=44> */
.L_x_41264:
[----:B------:R-:W-:Y:S05]  /*15c40*/  BSYNC B1 ;  /* 0x0000000000017941 */ /* 0x000fea0003800000 */
.L_x_41263:
        /* <DEDUP_REMOVED lines=24> */
.L_x_41268:
[----:B------:R-:W-:Y:S02]  /*15dd0*/  IMAD.MOV.U32 R104, RZ, RZ, R168 ;  /* 0x000000ffff687224 */ /* 0x000fe400078e00a8 */
.L_x_41269:
[----:B------:R-:W-:Y:S05]  /*15de0*/  BSYNC B1 ;  /* 0x0000000000017941 */ /* 0x000fea0003800000 */
.L_x_41267:
        /* <DEDUP_REMOVED lines=16> */
.L_x_41273:
[----:B------:R-:W-:Y:S05]  /*15ef0*/  BSYNC B2 ;  /* 0x0000000000027941 */ /* 0x000fea0003800000 */
.L_x_41272:
        /* <DEDUP_REMOVED lines=44> */
.L_x_41271:
[----:B------:R-:W-:Y:S05]  /*161c0*/  BSYNC B1 ;  /* 0x0000000000017941 */ /* 0x000fea0003800000 */
.L_x_41270:
        /* <DEDUP_REMOVED lines=22> */
.L_x_41275:
[----:B------:R-:W-:Y:S02]  /*16330*/  IMAD.MOV.U32 R104, RZ, RZ, R168 ;  /* 0x000000ffff687224 */ /* 0x000fe400078e00a8 */
.L_x_41276:
[----:B------:R-:W-:Y:S05]  /*16340*/  BSYNC B1 ;  /* 0x0000000000017941 */ /* 0x000fea0003800000 */
.L_x_41274:
        /* <DEDUP_REMOVED lines=16> */
.L_x_41280:
[----:B------:R-:W-:Y:S05]  /*16450*/  BSYNC B2 ;  /* 0x0000000000027941 */ /* 0x000fea0003800000 */
.L_x_41279:
        /* <DEDUP_REMOVED lines=44> */
.L_x_41278:
[----:B------:R-:W-:Y:S05]  /*16720*/  BSYNC B1 ;  /* 0x0000000000017941 */ /* 0x000fea0003800000 */
.L_x_41277:
        /* <DEDUP_REMOVED lines=22> */
.L_x_41282:
[----:B------:R-:W-:Y:S02]  /*16890*/  IMAD.MOV.U32 R135, RZ, RZ, R168 ;  /* 0x000000ffff877224 */ /* 0x000fe400078e00a8 */
.L_x_41283:
[----:B------:R-:W-:Y:S05]  /*168a0*/  BSYNC B1 ;  /* 0x0000000000017941 */ /* 0x000fea0003800000 */
.L_x_41281:
        /* <DEDUP_REMOVED lines=16> */
.L_x_41287:
[----:B------:R-:W-:Y:S05]  /*169b0*/  BSYNC B2 ;  /* 0x0000000000027941 */ /* 0x000fea0003800000 */
.L_x_41286:
        /* <DEDUP_REMOVED lines=44> */
.L_x_41285:
[----:B------:R-:W-:Y:S05]  /*16c80*/  BSYNC B1 ;  /* 0x0000000000017941 */ /* 0x000fea0003800000 */
.L_x_41284:
        /* <DEDUP_REMOVED lines=22> */
.L_x_41289:
[----:B------:R-:W-:Y:S02]  /*16df0*/  IMAD.MOV.U32 R140, RZ, RZ, R168 ;  /* 0x000000ffff8c7224 */ /* 0x000fe400078e00a8 */
.L_x_41290:
[----:B------:R-:W-:Y:S05]  /*16e00*/  BSYNC B1 ;  /* 0x0000000000017941 */ /* 0x000fea0003800000 */
.L_x_41288:
        /* <DEDUP_REMOVED lines=16> */
.L_x_41294:
[----:B------:R-:W-:Y:S05]  /*16f10*/  BSYNC B2 ;  /* 0x0000000000027941 */ /* 0x000fea0003800000 */
.L_x_41293:
        /* <DEDUP_REMOVED lines=44> */
.L_x_41292:
[----:B------:R-:W-:Y:S05]  /*171e0*/  BSYNC B1 ;  /* 0x0000000000017941 */ /* 0x000fea0003800000 */
.L_x_41291:
        /* <DEDUP_REMOVED lines=22> */
.L_x_41296:
[----:B------:R-:W-:Y:S02]  /*17350*/  IMAD.MOV.U32 R106, RZ, RZ, R168 ;  /* 0x000000ffff6a7224 */ /* 0x000fe400078e00a8 */
.L_x_41297:
[----:B------:R-:W-:Y:S05]  /*17360*/  BSYNC B1 ;  /* 0x0000000000017941 */ /* 0x000fea0003800000 */
.L_x_41295:
        /* <DEDUP_REMOVED lines=16> */
.L_x_41301:
[----:B------:R-:W-:Y:S05]  /*17470*/  BSYNC B2 ;  /* 0x0000000000027941 */ /* 0x000fea0003800000 */
.L_x_41300:
        /* <DEDUP_REMOVED lines=44> */
.L_x_41299:
[----:B------:R-:W-:Y:S05]  /*17740*/  BSYNC B1 ;  /* 0x0000000000017941 */ /* 0x000fea0003800000 */
.L_x_41298:
        /* <DEDUP_REMOVED lines=22> */
.L_x_41303:
[----:B------:R-:W-:Y:S02]  /*178b0*/  IMAD.MOV.U32 R106, RZ, RZ, R168 ;  /* 0x000000ffff6a7224 */ /* 0x000fe400078e00a8 */
.L_x_41304:
[----:B------:R-:W-:Y:S05]  /*178c0*/  BSYNC B1 ;  /* 0x0000000000017941 */ /* 0x000fea0003800000 */
.L_x_41302:
        /* <DEDUP_REMOVED lines=19> */
.L_x_41308:
[----:B------:R-:W-:Y:S05]  /*17a00*/  BSYNC B2 ;  /* 0x0000000000027941 */ /* 0x000fea0003800000 */
.L_x_41307:
        /* <DEDUP_REMOVED lines=44> */
.L_x_41306:
[----:B------:R-:W-:Y:S05]  /*17cd0*/  BSYNC B1 ;  /* 0x0000000000017941 */ /* 0x000fea0003800000 */
.L_x_41305:
        /* <DEDUP_REMOVED lines=53> */
.L_x_41310:
[----:B------:R-:W-:Y:S02]  /*18030*/  IMAD.MOV.U32 R146, RZ, RZ, R168 ;  /* 0x000000ffff927224 */ /* 0x000fe400078e00a8 */
.L_x_41311:
[----:B------:R-:W-:Y:S05]  /*18040*/  BSYNC B1 ;  /* 0x0000000000017941 */ /* 0x000fea0003800000 */
.L_x_41309:
        /* <DEDUP_REMOVED lines=16> */
.L_x_41315:
[----:B------:R-:W-:Y:S05]  /*18150*/  BSYNC B2 ;  /* 0x0000000000027941 */ /* 0x000fea0003800000 */
.L_x_41314:
        /* <DEDUP_REMOVED lines=44> */
.L_x_41313:
[----:B------:R-:W-:Y:S05]  /*18420*/  BSYNC B1 ;  /* 0x0000000000017941 */ /* 0x000fea0003800000 */
.L_x_41312:
        /* <DEDUP_REMOVED lines=24> */
.L_x_41317:
[----:B------:R-:W-:Y:S02]  /*185b0*/  IMAD.MOV.U32 R141, RZ, RZ, R168 ;  /* 0x000000ffff8d7224 */ /* 0x000fe400078e00a8 */
.L_x_41318:
[----:B------:R-:W-:Y:S05]  /*185c0*/  BSYNC B1 ;  /* 0x0000000000017941 */ /* 0x000fea0003800000 */
.L_x_41316:
        /* <DEDUP_REMOVED lines=16> */
.L_x_41322:
[----:B------:R-:W-:Y:S05]  /*186d0*/  BSYNC B2 ;  /* 0x0000000000027941 */ /* 0x000fea0003800000 */
.L_x_41321:
        /* <DEDUP_REMOVED lines=44> */
.L_x_41320:
[----:B------:R-:W-:Y:S05]  /*189a0*/  BSYNC B1 ;  /* 0x0000000000017941 */ /* 0x000fea0003800000 */
.L_x_41319:
        /* <DEDUP_REMOVED lines=24> */
.L_x_41324:
[----:B------:R-:W-:Y:S02]  /*18b30*/  IMAD.MOV.U32 R104, RZ, RZ, R168 ;  /* 0x000000ffff687224 */ /* 0x000fe400078e00a8 */
.L_x_41325:
[----:B------:R-:W-:Y:S05]  /*18b40*/  BSYNC B1 ;  /* 0x0000000000017941 */ /* 0x000fea0003800000 */
.L_x_41323:
        /* <DEDUP_REMOVED lines=16> */
.L_x_41329:
[----:B------:R-:W-:Y:S05]  /*18c50*/  BSYNC B2 ;  /* 0x0000000000027941 */ /* 0x000fea0003800000 */
.L_x_41328:
        /* <DEDUP_REMOVED lines=44> */
.L_x_41327:
[----:B------:R-:W-:Y:S05]  /*18f20*/  BSYNC B1 ;  /* 0x0000000000017941 */ /* 0x000fea0003800000 */
.L_x_41326:
        /* <DEDUP_REMOVED lines=22> */
.L_x_41331:
[----:B------:R-:W-:Y:S02]  /*19090*/  IMAD.MOV.U32 R104, RZ, RZ, R168 ;  /* 0x000000ffff687224 */ /* 0x000fe400078e00a8 */
.L_x_41332:
[----:B------:R-:W-:Y:S05]  /*190a0*/  BSYNC B1 ;  /* 0x0000000000017941 */ /* 0x000fea0003800000 */
.L_x_41330:
        /* <DEDUP_REMOVED lines=16> */
.L_x_41336:
[----:B------:R-:W-:Y:S05]  /*191b0*/  BSYNC B2 ;  /* 0x0000000000027941 */ /* 0x000fea0003800000 */
.L_x_41335:
        /* <DEDUP_REMOVED lines=44> */
.L_x_41334:
[----:B------:R-:W-:Y:S05]  /*19480*/  BSYNC B1 ;  /* 0x0000000000017941 */ /* 0x000fea0003800000 */
.L_x_41333:
        /* <DEDUP_REMOVED lines=22> */
.L_x_41338:
[----:B------:R-:W-:Y:S02]  /*195f0*/  IMAD.MOV.U32 R148, RZ, RZ, R168 ;  /* 0x000000ffff947224 */ /* 0x000fe400078e00a8 */
.L_x_41339:
[----:B------:R-:W-:Y:S05]  /*19600*/  BSYNC B1 ;  /* 0x0000000000017941 */ /* 0x000fea0003800000 */
.L_x_41337:
        /* <DEDUP_REMOVED lines=16> */
.L_x_41343:
[----:B------:R-:W-:Y:S05]  /*19710*/  BSYNC B2 ;  /* 0x0000000000027941 */ /* 0x000fea0003800000 */
.L_x_41342:
        /* <DEDUP_REMOVED lines=44> */
.L_x_41341:
[----:B------:R-:W-:Y:S05]  /*199e0*/  BSYNC B1 ;  /* 0x0000000000017941 */ /* 0x000fea0003800000 */
.L_x_41340:
        /* <DEDUP_REMOVED lines=22> */
.L_x_41345:
[----:B------:R-:W-:Y:S02]  /*19b50*/  IMAD.MOV.U32 R145, RZ, RZ, R168 ;  /* 0x000000ffff917224 */ /* 0x000fe400078e00a8 */
.L_x_41346:
[----:B------:R-:W-:Y:S05]  /*19b60*/  BSYNC B1 ;  /* 0x0000000000017941 */ /* 0x000fea0003800000 */
.L_x_41344:
        /* <DEDUP_REMOVED lines=16> */
.L_x_41350:
[----:B------:R-:W-:Y:S05]  /*19c70*/  BSYNC B2 ;  /* 0x0000000000027941 */ /* 0x000fea0003800000 */
.L_x_41349:
        /* <DEDUP_REMOVED lines=44> */
.L_x_41348:
[----:B------:R-:W-:Y:S05]  /*19f40*/  BSYNC B1 ;  /* 0x0000000000017941 */ /* 0x000fea0003800000 */
.L_x_41347:
        /* <DEDUP_REMOVED lines=22> */
.L_x_41352:
[----:B------:R-:W-:Y:S02]  /*1a0b0*/  IMAD.MOV.U32 R106, RZ, RZ, R168 ;  /* 0x000000ffff6a7224 */ /* 0x000fe400078e00a8 */
.L_x_41353:
[----:B------:R-:W-:Y:S05]  /*1a0c0*/  BSYNC B1 ;  /* 0x0000000000017941 */ /* 0x000fea0003800000 */
.L_x_41351:
        /* <DEDUP_REMOVED lines=16> */
.L_x_41357:
[----:B------:R-:W-:Y:S05]  /*1a1d0*/  BSYNC B2 ;  /* 0x0000000000027941 */ /* 0x000fea0003800000 */
.L_x_41356:
        /* <DEDUP_REMOVED lines=44> */
.L_x_41355:
[----:B------:R-:W-:Y:S05]  /*1a4a0*/  BSYNC B1 ;  /* 0x0000000000017941 */ /* 0x000fea0003800000 */
.L_x_41354:
        /* <DEDUP_REMOVED lines=22> */
.L_x_41359:
[----:B------:R-:W-:Y:S02]  /*1a610*/  IMAD.MOV.U32 R106, RZ, RZ, R168 ;  /* 0x000000ffff6a7224 */ /* 0x000fe400078e00a8 */
.L_x_41360:
[----:B------:R-:W-:Y:S05]  /*1a620*/  BSYNC B1 ;  /* 0x0000000000017941 */ /* 0x000fea0003800000 */
.L_x_41358:
        /* <DEDUP_REMOVED lines=19> */
.L_x_41364:
[----:B------:R-:W-:Y:S05]  /*1a760*/  BSYNC B2 ;  /* 0x0000000000027941 */ /* 0x000fea0003800000 */
.L_x_41363:
        /* <DEDUP_REMOVED lines=44> */
.L_x_41362:
[----:B------:R-:W-:Y:S05]  /*1aa30*/  BSYNC B1 ;  /* 0x0000000000017941 */ /* 0x000fea0003800000 */
.L_x_41361:
        /* <DEDUP_REMOVED lines=53> */
.L_x_41366:
[----:B------:R-:W-:Y:S02]  /*1ad90*/  IMAD.MOV.U32 R149, RZ, RZ, R168 ;  /* 0x000000ffff957224 */ /* 0x000fe400078e00a8 */
.L_x_41367:
[----:B------:R-:W-:Y:S05]  /*1ada0*/  BSYNC B1 ;  /* 0x0000000000017941 */ /* 0x000fea0003800000 */
.L_x_41365:
        /* <DEDUP_REMOVED lines=16> */
.L_x_41371:
[----:B------:R-:W-:Y:S05]  /*1aeb0*/  BSYNC B2 ;  /* 0x0000000000027941 */ /* 0x000fea0003800000 */
.L_x_41370:
        /* <DEDUP_REMOVED lines=44> */
.L_x_41369:
[----:B------:R-:W-:Y:S05]  /*1b180*/  BSYNC B1 ;  /* 0x0000000000017941 */ /* 0x000fea0003800000 */
.L_x_41368:
[----:B------:R-:W0:Y:S01]  /*1b190*/  I2F.U32 R149, R149 ;  /* 0x0000009500957306 */ /* 0x000e220000201000 */
        /* <DEDUP_REMOVED lines=12> */
[----:B------:R-:W-:Y:S01]  /*1b260*/  @P0 FADD.FTZ R149, R151, R149 ;  /* 0x0000009597950221 */ /* 0x000fe20000010000 */
[----:B------:R-:W-:-:S05]  /*1b270*/  IADD3 R151, R150, 0x1, RZ ;  /* 0x0000000196977810 */ /* 0x000fca0007ffe0ff */
        /* <DEDUP_REMOVED lines=9> */
.L_x_41373:
[----:B------:R-:W-:Y:S02]  /*1b310*/  IMAD.MOV.U32 R158, RZ, RZ, R168 ;  /* 0x000000ffff9e7224 */ /* 0x000fe400078e00a8 */
.L_x_41374:
[----:B------:R-:W-:Y:S05]  /*1b320*/  BSYNC B1 ;  /* 0x0000000000017941 */ /* 0x000fea0003800000 */
.L_x_41372:
        /* <DEDUP_REMOVED lines=16> */
.L_x_41378:
[----:B------:R-:W-:Y:S05]  /*1b430*/  BSYNC B2 ;  /* 0x0000000000027941 */ /* 0x000fea0003800000 */
.L_x_41377:
        /* <DEDUP_REMOVED lines=44> */
.L_x_41376:
[----:B------:R-:W-:Y:S05]  /*1b700*/  BSYNC B1 ;  /* 0x0000000000017941 */ /* 0x000fea0003800000 */
.L_x_41375:
        /* <DEDUP_REMOVED lines=24> */
.L_x_41380:
[----:B------:R-:W-:Y:S02]  /*1b890*/  IMAD.MOV.U32 R104, RZ, RZ, R168 ;  /* 0x000000ffff687224 */ /* 0x000fe400078e00a8 */
.L_x_41381:
[----:B------:R-:W-:Y:S05]  /*1b8a0*/  BSYNC B1 ;  /* 0x0000000000017941 */ /* 0x000fea0003800000 */
.L_x_41379:
        /* <DEDUP_REMOVED lines=16> */
.L_x_41385:
[----:B------:R-:W-:Y:S05]  /*1b9b0*/  BSYNC B2 ;  /* 0x0000000000027941 */ /* 0x000fea0003800000 */
.L_x_41384:
        /* <DEDUP_REMOVED lines=44> */
.L_x_41383:
[----:B------:R-:W-:Y:S05]  /*1bc80*/  BSYNC B1 ;  /* 0x0000000000017941 */ /* 0x000fea0003800000 */
.L_x_41382:
        /* <DEDUP_REMOVED lines=22> */
.L_x_41387:
[----:B------:R-:W-:Y:S02]  /*1bdf0*/  IMAD.MOV.U32 R104, RZ, RZ, R168 ;  /* 0x000000ffff687224 */ /* 0x000fe400078e00a8 */
.L_x_41388:
[----:B------:R-:W-:Y:S05]  /*1be00*/  BSYNC B1 ;  /* 0x0000000000017941 */ /* 0x000fea0003800000 */
.L_x_41386:
        /* <DEDUP_REMOVED lines=16> */
.L_x_41392:
[----:B------:R-:W-:Y:S05]  /*1bf10*/  BSYNC B2 ;  /* 0x0000000000027941 */ /* 0x000fea0003800000 */
.L_x_41391:
        /* <DEDUP_REMOVED lines=43> */
.L_x_41390:
[----:B------:R-:W-:Y:S05]  /*1c1d0*/  BSYNC B1 ;  /* 0x0000000000017941 */ /* 0x000fea0003800000 */
.L_x_41389:
        /* <DEDUP_REMOVED lines=22> */
.L_x_41394:
[----:B------:R-:W-:Y:S02]  /*1c340*/  MOV R153, R168 ;  /* 0x000000a800997202 */ /* 0x000fe40000000f00 */
.L_x_41395:
[----:B------:R-:W-:Y:S05]  /*1c350*/  BSYNC B1 ;  /* 0x0000000000017941 */ /* 0x000fea0003800000 */
.L_x_41393:
        /* <DEDUP_REMOVED lines=16> */
.L_x_41399:
[----:B------:R-:W-:Y:S05]  /*1c460*/  BSYNC B2 ;  /* 0x0000000000027941 */ /* 0x000fea0003800000 */
.L_x_41398:
        /* <DEDUP_REMOVED lines=43> */
.L_x_41397:
[----:B------:R-:W-:Y:S05]  /*1c720*/  BSYNC B1 ;  /* 0x0000000000017941 */ /* 0x000fea0003800000 */
.L_x_41396:
        /* <DEDUP_REMOVED lines=22> */
.L_x_41401:
[----:B------:R-:W-:Y:S02]  /*1c890*/  IMAD.MOV.U32 R158, RZ, RZ, R168 ;  /* 0x000000ffff9e7224 */ /* 0x000fe400078e00a8 */
.L_x_41402:
[----:B------:R-:W-:Y:S05]  /*1c8a0*/  BSYNC B1 ;  /* 0x0000000000017941 */ /* 0x000fea0003800000 */
.L_x_41400:
        /* <DEDUP_REMOVED lines=16> */
.L_x_41406:
[----:B------:R-:W-:Y:S05]  /*1c9b0*/  BSYNC B2 ;  /* 0x0000000000027941 */ /* 0x000fea0003800000 */
.L_x_41405:
        /* <DEDUP_REMOVED lines=43> */
.L_x_41404:
[----:B------:R-:W-:Y:S05]  /*1cc70*/  BSYNC B1 ;  /* 0x0000000000017941 */ /* 0x000fea0003800000 */
.L_x_41403:
        /* <DEDUP_REMOVED lines=22> */
.L_x_41408:
[----:B------:R-:W-:Y:S02]  /*1cde0*/  MOV R106, R168 ;  /* 0x000000a8006a7202 */ /* 0x000fe40000000f00 */
.L_x_41409:
[----:B------:R-:W-:Y:S05]  /*1cdf0*/  BSYNC B1 ;  /* 0x0000000000017941 */ /* 0x000fea0003800000 */
.L_x_41407:
        /* <DEDUP_REMOVED lines=16> */
.L_x_41413:
[----:B------:R-:W-:Y:S05]  /*1cf00*/  BSYNC B2 ;  /* 0x0000000000027941 */ /* 0x000fea0003800000 */
.L_x_41412:
        /* <DEDUP_REMOVED lines=43> */
.L_x_41411:
[----:B------:R-:W-:Y:S05]  /*1d1c0*/  BSYNC B1 ;  /* 0x0000000000017941 */ /* 0x000fea0003800000 */
.L_x_41410:
        /* <DEDUP_REMOVED lines=22> */
.L_x_41415:
[----:B------:R-:W-:Y:S02]  /*1d330*/  IMAD.MOV.U32 R106, RZ, RZ, R168 ;  /* 0x000000ffff6a7224 */ /* 0x000fe400078e00a8 */
.L_x_41416:
[----:B------:R-:W-:Y:S05]  /*1d340*/  BSYNC B1 ;  /* 0x0000000000017941 */ /* 0x000fea0003800000 */
.L_x_41414:
        /* <DEDUP_REMOVED lines=19> */
.L_x_41420:
[----:B------:R-:W-:Y:S05]  /*1d480*/  BSYNC B2 ;  /* 0x0000000000027941 */ /* 0x000fea0003800000 */
.L_x_41419:
        /* <DEDUP_REMOVED lines=43> */
.L_x_41418:
[----:B------:R-:W-:Y:S05]  /*1d740*/  BSYNC B1 ;  /* 0x0000000000017941 */ /* 0x000fea0003800000 */
.L_x_41417:
        /* <DEDUP_REMOVED lines=8> */
[----:B------:R-:W-:-:S03]  /*1d7d0*/  IMAD.MOV.U32 R171, RZ, RZ, 0x8 ;  /* 0x00000008ffab7424 */ /* 0x000fc600078e00ff */
        /* <DEDUP_REMOVED lines=113> */
.L_x_41425:
        /* <DEDUP_REMOVED lines=180> */
.L_x_41426:
        /* <DEDUP_REMOVED lines=40> */
[----:B------:R-:W-:-:S03]  /*1ecb0*/  IMAD.MOV.U32 R154, RZ, RZ, 0x4 ;  /* 0x00000004ff9a7424 */ /* 0x000fc600078e00ff */
[----:B------:R-:W1:Y:S01]  /*1ecc0*/  S2R R155, SR_TID.X ;  /* 0x00000000009b7919 */ /* 0x000e620000002100 */
[C---:B------:R-:W-:Y:S02]  /*1ecd0*/  FADD.FTZ R42, -R105.reuse, R42 ;  /* 0x0000002a692a7221 */ /* 0x040fe40000010100 */
        /* <DEDUP_REMOVED lines=41> */
[----:B------:R-:W-:Y:S01]  /*1ef70*/  F2FP.PACK_AB R46, R45, R44 ;  /* 0x0000002c2d2e723e */ /* 0x000fe200000000ff */
[----:B------:R-:W-:Y:S01]  /*1ef80*/  FMUL.FTZ R14, R104, R14 ;  /* 0x0000000e680e7220 */ /* 0x000fe20000410000 */
[----:B------:R-:W2:Y:S02]  /*1ef90*/  LDL R153, [R1+0xf8] ;  /* 0x0000f80001997983 */ /* 0x000ea40000100800 */
[----:B------:R-:W-:Y:S01]  /*1efa0*/  F2FP.PACK_AB R44, R41, R40 ;  /* 0x00000028292c723e */ /* 0x000fe200000000ff */
        /* <DEDUP_REMOVED lines=8> */
[----:B------:R-:W-:Y:S01]  /*1f030*/  F2FP.PACK_AB R45, R43, R42 ;  /* 0x0000002a2b2d723e */ /* 0x000fe200000000ff */
        /* <DEDUP_REMOVED lines=105> */
[----:B------:R-:W-:Y:S01]  /*1f6d0*/  F2FP.PACK_AB R15, R15, R14 ;  /* 0x0000000e0f0f723e */ /* 0x000fe200000000ff */
[----:B----4-:R-:W-:Y:S01]  /*1f6e0*/  FFMA.FTZ R9, R141, R9, R189 ;  /* 0x000000098d097223 */ /* 0x010fe200000100bd */
[----:B------:R-:W4:Y:S01]  /*1f6f0*/  LDL R149, [R1+0xb8] ;  /* 0x0000b80001957983 */ /* 0x000f220000100800 */
[----:B------:R-:W-:-:S02]  /*1f700*/  FMUL.FTZ R23, R104, R23 ;  /* 0x0000001768177220 */ /* 0x000fc40000410000 */
[C---:B------:R-:W-:Y:S01]  /*1f710*/  FMUL.FTZ R24, R104.reuse, R24 ;  /* 0x0000001868187220 */ /* 0x040fe20000410000 */
[----:B------:R-:W-:Y:S01]  /*1f720*/  F2FP.PACK_AB R14, R13, R12 ;  /* 0x0000000c0d0e723e */ /* 0x000fe200000000ff */
        /* <DEDUP_REMOVED lines=33> */
[----:B------:R-:W-:Y:S01]  /*1f940*/  F2FP.PACK_AB R13, R11, R10 ;  /* 0x0000000a0b0d723e */ /* 0x000fe200000000ff */
[----:B------:R-:W-:Y:S01]  /*1f950*/  FFMA.FTZ R11, R153, R23, R162 ;  /* 0x00000017990b7223 */ /* 0x000fe200000100a2 */
[----:B------:R-:W3:Y:S02]  /*1f960*/  LDL R144, [R1+0xb4] ;  /* 0x0000b40001907983 */ /* 0x000ee40000100800 */
[----:B------:R-:W-:Y:S01]  /*1f970*/  F2FP.PACK_AB R12, R9, R8 ;  /* 0x00000008090c723e */ /* 0x000fe200000000ff */
[----:B------:R-:W-:Y:S01]  /*1f980*/  FFMA.FTZ R8, R152, R24, R163 ;  /* 0x0000001898087223 */ /* 0x000fe200000100a3 */
[----:B------:R-:W2:Y:S04]  /*1f990*/  LDL R153, [R1+0x40] ;  /* 0x0000400001997983 */ /* 0x000ea80000100800 */
[----:B------:R-:W-:Y:S01]  /*1f9a0*/  F2FP.PACK_AB R11, R8, R11 ;  /* 0x0000000b080b723e */ /* 0x000fe200000000ff */
[----:B------:R-:W-:Y:S01]  /*1f9b0*/  FFMA.FTZ R8, R171, R17, R164 ;  /* 0x00000011ab087223 */ /* 0x000fe200000100a4 */
[----:B------:R-:W2:Y:S04]  /*1f9c0*/  LDL R24, [R1+0x7c] ;  /* 0x00007c0001187983 */ /* 0x000ea80000100800 */
[----:B------:R-:W2:Y:S01]  /*1f9d0*/  LDL R171, [R1+0x78] ;  /* 0x0000780001ab7983 */ /* 0x000ea20000100800 */
[----:B------:R-:W-:-:S02]  /*1f9e0*/  FFMA.FTZ R9, R169, R19, R166 ;  /* 0x00000013a9097223 */ /* 0x000fc400000100a6 */
[----:B------:R-:W-:Y:S01]  /*1f9f0*/  FFMA.FTZ R10, R158, R21, R160 ;  /* 0x000000159e0a7223 */ /* 0x000fe200000100a0 */
[----:B------:R-:W2:Y:S01]  /*1fa00*/  LDL R169, [R1+0x80] ;  /* 0x0000800001a97983 */ /* 0x000ea20000100800 */
[----:B------:R-:W-:Y:S01]  /*1fa10*/  FFMA.FTZ R17, R150, R30, R100 ;  /* 0x0000001e96117223 */ /* 0x000fe20000010064 */
[----:B------:R-:W-:Y:S02]  /*1fa20*/  F2FP.PACK_AB R9, R20, R9 ;  /* 0x000000091409723e */ /* 0x000fe400000000ff */
[----:B------:R-:W2:Y:S04]  /*1fa30*/  LDL R21, [R1+0xc8] ;  /* 0x0000c80001157983 */ /* 0x000ea80000100800 */
[----:B------:R-:W2:Y:S04]  /*1fa40*/  LDL R20, [R1+0xcc] ;  /* 0x0000cc0001147983 */ /* 0x000ea80000100800 */
[----:B------:R-:W2:Y:S01]  /*1fa50*/  LDL R30, [R1+0xc0] ;  /* 0x0000c000011e7983 */ /* 0x000ea20000100800 */
[----:B------:R-:W-:-:S02]  /*1fa60*/  FFMA.FTZ R19, R151, R22, R161 ;  /* 0x0000001697137223 */ /* 0x000fc400000100a1 */
[----:B------:R-:W-:Y:S01]  /*1fa70*/  FFMA.FTZ R18, R155, R18, R165 ;  /* 0x000000129b127223 */ /* 0x000fe200000100a5 */
[----:B------:R-:W2:Y:S04]  /*1fa80*/  LDL R158, [R1+0x88] ;  /* 0x00008800019e7983 */ /* 0x000ea80000100800 */
[----:B------:R-:W2:Y:S01]  /*1fa90*/  LDL R155, [R1+0x8c] ;  /* 0x00008c00019b7983 */ /* 0x000ea20000100800 */
[----:B------:R-:W-:Y:S01]  /*1faa0*/  F2FP.PACK_AB R10, R19, R10 ;  /* 0x0000000a130a723e */ /* 0x000fe200000000ff */
[----:B----4-:R-:W-:Y:S02]  /*1fab0*/  FFMA.FTZ R19, R149, R32, R102 ;  /* 0x0000002095137223 */ /* 0x010fe40000010066 */
[----:B------:R-:W-:Y:S01]  /*1fac0*/  FFMA.FTZ R23, R147, R111, R103 ;  /* 0x0000006f93177223 */ /* 0x000fe20000010067 */
[----:B------:R-:W4:Y:S04]  /*1fad0*/  LDL R152, [R1+0x48] ;  /* 0x0000480001987983 */ /* 0x000f280000100800 */
[----:B------:R-:W4:Y:S04]  /*1fae0*/  LDL R151, [R1+0x30] ;  /* 0x0000300001977983 */ /* 0x000f280000100800 */
[----:B------:R-:W4:Y:S04]  /*1faf0*/  LDL R147, [R1+0x34] ;  /* 0x0000340001937983 */ /* 0x000f280000100800 */
[----:B------:R-:W4:Y:S01]  /*1fb00*/  LDL R32, [R1+0x4c] ;  /* 0x00004c0001207983 */ /* 0x000f220000100800 */
[----:B------:R-:W-:-:S03]  /*1fb10*/  F2FP.PACK_AB R23, R23, R19 ;  /* 0x000000131717723e */ /* 0x000fc600000000ff */
[----:B------:R-:W4:Y:S01]  /*1fb20*/  LDL R150, [R1+0x38] ;  /* 0x0000380001967983 */ /* 0x000f220000100800 */
[----:B------:R-:W-:-:S03]  /*1fb30*/  F2FP.PACK_AB R8, R18, R8 ;  /* 0x000000081208723e */ /* 0x000fc600000000ff */
        /* <DEDUP_REMOVED lines=9> */
[----:B------:R-:W-:Y:S01]  /*1fbd0*/  F2FP.PACK_AB R31, R24, R19 ;  /* 0x00000013181f723e */ /* 0x000fe200000000ff */
[----:B------:R-:W-:Y:S02]  /*1fbe0*/  FFMA.FTZ R19, R142, R39, R92 ;  /* 0x000000278e137223 */ /* 0x000fe4000001005c */
[----:B------:R-:W-:Y:S01]  /*1fbf0*/  FFMA.FTZ R24, R141, R36, R93 ;  /* 0x000000248d187223 */ /* 0x000fe2000001005d */
[----:B------:R-:W2:Y:S04]  /*1fc00*/  LDL R142, [R1] ;  /* 0x00000000018e7983 */ /* 0x000ea80000100800 */
[----:B------:R-:W2:Y:S01]  /*1fc10*/  LDL R141, [R1+0x4] ;  /* 0x00000400018d7983 */ /* 0x000ea20000100800 */
[----:B------:R-:W-:Y:S01]  /*1fc20*/  F2FP.PACK_AB R22, R22, R17 ;  /* 0x000000111616723e */ /* 0x000fe200000000ff */
[----:B------:R-:W-:-:S02]  /*1fc30*/  FFMA.FTZ R21, R21, R28, R174 ;  /* 0x0000001c15157223 */ /* 0x000fc400000100ae */
[----:B------:R-:W-:Y:S02]  /*1fc40*/  FFMA.FTZ R20, R20, R29, R175 ;  /* 0x0000001d14147223 */ /* 0x000fe400000100af */
[----:B------:R-:W-:-:S03]  /*1fc50*/  FFMA.FTZ R17, R30, R26, R172 ;  /* 0x0000001a1e117223 */ /* 0x000fc600000100ac */
[----:B------:R-:W-:Y:S02]  /*1fc60*/  F2FP.PACK_AB R21, R20, R21 ;  /* 0x000000151415723e */ /* 0x000fe400000000ff */
[----:B------:R-:W-:Y:S01]  /*1fc70*/  F2FP.PACK_AB R20, R18, R17 ;  /* 0x000000111214723e */ /* 0x000fe200000000ff */
[----:B------:R-:W-:Y:S02]  /*1fc80*/  FFMA.FTZ R17, R169, R35, R96 ;  /* 0x00000023a9117223 */ /* 0x000fe40000010060 */
[----:B------:R-:W-:Y:S02]  /*1fc90*/  FFMA.FTZ R18, R158, R37, R98 ;  /* 0x000000259e127223 */ /* 0x000fe40000010062 */
[----:B------:R-:W-:Y:S01]  /*1fca0*/  FFMA.FTZ R26, R155, R38, R99 ;  /* 0x000000269b1a7223 */ /* 0x000fe20000010063 */
[----:B------:R-:W-:Y:S01]  /*1fcb0*/  HFMA2.MMA R35, -RZ, RZ, 0, 9.5367431640625e-07 ;  /* 0x00000010ff237435 */ /* 0x000fe200000001ff */
[----:B------:R-:W-:Y:S02]  /*1fcc0*/  F2FP.PACK_AB R30, R24, R19 ;  /* 0x00000013181e723e */ /* 0x000fe400000000ff */
[----:B------:R-:W-:Y:S01]  /*1fcd0*/  F2FP.PACK_AB R28, R27, R17 ;  /* 0x000000111b1c723e */ /* 0x000fe200000000ff */
[----:B----4-:R-:W-:Y:S01]  /*1fce0*/  FFMA.FTZ R19, R151, R47, R84 ;  /* 0x0000002f97137223 */ /* 0x010fe20000010054 */
[----:B------:R-:W-:Y:S01]  /*1fcf0*/  F2FP.PACK_AB R29, R26, R18 ;  /* 0x000000121a1d723e */ /* 0x000fe200000000ff */
[----:B------:R-:W-:-:S02]  /*1fd00*/  FFMA.FTZ R18, R152, R41, R90 ;  /* 0x0000002998127223 */ /* 0x000fc4000001005a */
[----:B------:R-:W-:Y:S02]  /*1fd10*/  FFMA.FTZ R27, R147, R44, R85 ;  /* 0x0000002c931b7223 */ /* 0x000fe40000010055 */
[----:B------:R-:W-:Y:S02]  /*1fd20*/  FFMA.FTZ R17, R153, R43, R88 ;  /* 0x0000002b99117223 */ /* 0x000fe40000010058 */
[----:B------:R-:W-:Y:S01]  /*1fd30*/  FFMA.FTZ R32, R32, R42, R91 ;  /* 0x0000002a20207223 */ /* 0x000fe2000001005b */
[----:B------:R-:W-:Y:S01]  /*1fd40*/  F2FP.PACK_AB R38, R27, R19 ;  /* 0x000000131b26723e */ /* 0x000fe200000000ff */
[----:B------:R-:W-:-:S03]  /*1fd50*/  FFMA.FTZ R24, R150, R45, R86 ;  /* 0x0000002d96187223 */ /* 0x000fc60000010056 */
[----:B------:R-:W-:Y:S01]  /*1fd60*/  F2FP.PACK_AB R37, R32, R18 ;  /* 0x000000122025723e */ /* 0x000fe200000000ff */
[----:B------:R-:W-:-:S04]  /*1fd70*/  IMAD.WIDE.U32 R18, R7, R35, c[0x0][0x208] ;  /* 0x0000820007127625 */ /* 0x000fc800078e0023 */
[----:B------:R-:W-:Y:S01]  /*1fd80*/  FFMA.FTZ R26, R149, R46, R87 ;  /* 0x0000002e951a7223 */ /* 0x000fe20000010057 */
[----:B------:R1:W-:Y:S04]  /*1fd90*/  STG.E.128 [R18.64], R12 ;  /* 0x0000000c12007986 */ /* 0x0003e8000c101d06 */
[----:B------:R-:W-:Y:S01]  /*1fda0*/  F2FP.PACK_AB R39, R26, R24 ;  /* 0x000000181a27723e */ /* 0x000fe200000000ff */
        /* <DEDUP_REMOVED lines=10> */
[----:B------:R-:W-:Y:S01]  /*1fe50*/  F2FP.PACK_AB R36, R33, R17 ;  /* 0x000000112124723e */ /* 0x000fe200000000ff */
        /* <DEDUP_REMOVED lines=20> */
[----:B---3--:R-:W-:Y:S02]  /*1ffa0*/  FFMA.FTZ R20, R219, R136, R63 ;  /* 0x00000088db147223 */ /* 0x008fe4000001003f */
        /* <DEDUP_REMOVED lines=9> */
[----:B------:R1:W-:Y:S01]  /*20040*/  STG.E.128 [R26.64], R28 ;  /* 0x0000001c1a007986 */ /* 0x0003e2000c101d06 */
        /* <DEDUP_REMOVED lines=12> */
[----:B-1----:R-:W-:Y:S02]  /*20110*/  FFMA.FTZ R26, R207, R137, R59 ;  /* 0x00000089cf1a7223 */ /* 0x002fe4000001003b */
[----:B------:R-:W-:-:S03]  /*20120*/  IMAD.WIDE.U32 R32, R112, R35, c[0x0][0x208] ;  /* 0x0000820070207625 */ /* 0x000fc600078e0023 */
[----:B------:R-:W-:Y:S01]  /*20130*/  F2FP.PACK_AB R21, R26, R21 ;  /* 0x000000151a15723e */ /* 0x000fe200000000ff */
[----:B------:R-:W-:Y:S01]  /*20140*/  IMAD.WIDE.U32 R26, R121, R35, c[0x0][0x208] ;  /* 0x00008200791a7625 */ /* 0x000fe200078e0023 */
[----:B------:R-:W-:-:S03]  /*20150*/  F2FP.PACK_AB R22, R25, R22 ;  /* 0x000000161916723e */ /* 0x000fc600000000ff */
[----:B------:R-:W-:Y:S01]  /*20160*/  IMAD.WIDE.U32 R28, R130, R35, c[0x0][0x208] ;  /* 0x00008200821c7625 */ /* 0x000fe200078e0023 */
[----:B------:R-:W-:Y:S01]  /*20170*/  LEA.HI.X R25, R148, c[0x0][0x20c], RZ, 0x4, P0 ;  /* 0x0000830094197a11 */ /* 0x000fe200000f24ff */
[----:B------:R0:W-:Y:S01]  /*20180*/  STG.E.128 [R32.64], R36 ;  /* 0x0000002420007986 */ /* 0x0001e2000c101d06 */
[----:B------:R-:W-:Y:S01]  /*20190*/  F2FP.PACK_AB R20, R20, R7 ;  /* 0x000000071414723e */ /* 0x000fe200000000ff */
        /* <DEDUP_REMOVED lines=8> */
.L_x_41423:
[----:B------:R-:W-:Y:S05]  /*20220*/  BSYNC B0 ;  /* 0x0000000000007941 */ /* 0x000fea0003800000 */
.L_x_40860:
[----:B------:R-:W-:Y:S05]  /*20230*/  EXIT ;  /* 0x000000000000794d */ /* 0x000fea0003800000 */
.L_x_41421:
[----:B------:R-:W-:Y:S01]  /*20240*/  IMAD.MOV.U32 R154, RZ, RZ, R106 ;  /* 0x000000ffff9a7224 */ /* 0x000fe200078e006a */
[----:B------:R-:W-:Y:S01]  /*20250*/  MOV R107, 0x1 ;  /* 0x00000001006b7802 */ /* 0x000fe20000000f00 */
[----:B------:R-:W-:Y:S01]  /*20260*/  IMAD.MOV.U32 R155, RZ, RZ, 0x1f ;  /* 0x0000001fff9b7424 */ /* 0x000fe200078e00ff */
[----:B------:R-:W-:Y:S02]  /*20270*/  MOV R105, 0xffffffff ;  /* 0xffffffff00697802 */ /* 0x000fe40000000f00 */
[----:B------:R-:W-:Y:S02]  /*20280*/  MOV R104, 0x202a0 ;  /* 0x000202a000687802 */ /* 0x000fe40000000f00 */
[----:B------:R-:W-:Y:S05]  /*20290*/  CALL.REL.NOINC `($__internal_93_$__cuda_sm70_shflsync_bfly_p) ;  /* 0x00000dc000007944 */ /* 0x000fea0003c00000 */
[----:B-1----:R-:W-:Y:S05]  /*202a0*/  BRA `(.L_x_41425) ;  /* 0xffffdc4000007947 */ /* 0x002fea000383ffff */
.L_x_41422:
[----:B------:R-:W-:Y:S01]  /*202b0*/  HFMA2.MMA R107, -RZ, RZ, 0, 1.1920928955078125e-07 ;  /* 0x00000002ff6b7435 */ /* 0x000fe200000001ff */
[----:B------:R-:W-:Y:S01]  /*202c0*/  IMAD.MOV.U32 R154, RZ, RZ, R106 ;  /* 0x000000ffff9a7224 */ /* 0x000fe200078e006a */
[----:B------:R-:W-:Y:S01]  /*202d0*/  MOV R105, 0xffffffff ;  /* 0xffffffff00697802 */ /* 0x000fe20000000f00 */
[----:B------:R-:W-:Y:S01]  /*202e0*/  IMAD.MOV.U32 R155, RZ, RZ, 0x1f ;  /* 0x0000001fff9b7424 */ /* 0x000fe200078e00ff */
[----:B------:R-:W-:Y:S02]  /*202f0*/  MOV R104, 0x20310 ;  /* 0x0002031000687802 */ /* 0x000fe40000000f00 */
[----:B------:R-:W-:Y:S05]  /*20300*/  CALL.REL.NOINC `($__internal_93_$__cuda_sm70_shflsync_bfly_p) ;  /* 0x00000d5000007944 */ /* 0x000fea0003c00000 */
[----:B-1----:R-:W-:Y:S01]  /*20310*/  FADD.FTZ R106, R106, R107 ;  /* 0x0000006b6a6a7221 */ /* 0x002fe20000010000 */
[----:B------:R-:W-:Y:S01]  /*20320*/  HFMA2.MMA R155, -RZ, RZ, 0, 1.847743988037109375e-06 ;  /* 0x0000001fff9b7435 */ /* 0x000fe200000001ff */
[----:B------:R-:W-:Y:S01]  /*20330*/  IMAD.MOV.U32 R107, RZ, RZ, 0x4 ;  /* 0x00000004ff6b7424 */ /* 0x000fe200078e00ff */
[----:B------:R-:W-:Y:S01]  /*20340*/  MOV R104, 0x20380 ;  /* 0x0002038000687802 */ /* 0x000fe20000000f00 */
[----:B------:R-:W-:Y:S01]  /*20350*/  IMAD.MOV.U32 R105, RZ, RZ, -0x1 ;  /* 0xffffffffff697424 */ /* 0x000fe200078e00ff */
[----:B------:R-:W-:-:S02]  /*20360*/  MOV R154, R106 ;  /* 0x0000006a009a7202 */ /* 0x000fc40000000f00 */
        /* <DEDUP_REMOVED lines=181> */
[----:B------:R-:W-:Y:S05]  /*20ec0*/  CALL.REL.NOINC `($__internal_93_$__cuda_sm70_shflsync_bfly_p) ;  /* 0x0000019000007944 */ /* 0x000fea0003c00000 */
[----:B-1----:R-:W-:Y:S01]  /*20ed0*/  FADD.FTZ R154, R154, R107 ;  /* 0x0000006b9a9a7221 */ /* 0x002fe20000010000 */
[----:B------:R-:W-:Y:S01]  /*20ee0*/  MOV R107, 0x2 ;  /* 0x00000002006b7802 */ /* 0x000fe20000000f00 */
[----:B------:R-:W-:Y:S01]  /*20ef0*/  IMAD.MOV.U32 R155, RZ, RZ, 0x1f ;  /* 0x0000001fff9b7424 */ /* 0x000fe200078e00ff */
[----:B------:R-:W-:Y:S02]  /*20f00*/  MOV R105, 0xffffffff ;  /* 0xffffffff00697802 */ /* 0x000fe40000000f00 */
[----:B------:R-:W-:Y:S02]  /*20f10*/  MOV R104, 0x20f30 ;  /* 0x00020f3000687802 */ /* 0x000fe40000000f00 */
[----:B------:R-:W-:Y:S05]  /*20f20*/  CALL.REL.NOINC `($__internal_93_$__cuda_sm70_shflsync_bfly_p) ;  /* 0x0000013000007944 */ /* 0x000fea0003c00000 */
[----:B------:R-:W-:Y:S01]  /*20f30*/  HFMA2.MMA R155, -RZ, RZ, 0, 1.847743988037109375e-06 ;  /* 0x0000001fff9b7435 */ /* 0x000fe200000001ff */
[----:B-1----:R-:W-:Y:S01]  /*20f40*/  FADD.FTZ R154, R154, R107 ;  /* 0x0000006b9a9a7221 */ /* 0x002fe20000010000 */
[----:B------:R-:W-:Y:S01]  /*20f50*/  MOV R104, 0x20f90 ;  /* 0x00020f9000687802 */ /* 0x000fe20000000f00 */
[----:B------:R-:W-:-:S02]  /*20f60*/  IMAD.MOV.U32 R107, RZ, RZ, 0x4 ;  /* 0x00000004ff6b7424 */ /* 0x000fc400078e00ff */
        /* <DEDUP_REMOVED lines=11> */
[----:B------:R-:W-:Y:S02]  /*21020*/  IMAD.MOV.U32 R107, RZ, RZ, 0x10 ;  /* 0x00000010ff6b7424 */ /* 0x000fe400078e00ff */
[----:B------:R-:W-:-:S02]  /*21030*/  IMAD.MOV.U32 R105, RZ, RZ, -0x1 ;  /* 0xffffffffff697424 */ /* 0x000fc400078e00ff */
[----:B------:R-:W-:Y:S05]  /*21040*/  CALL.REL.NOINC `($__internal_93_$__cuda_sm70_shflsync_bfly_p) ;  /* 0x0000001000007944 */ /* 0x000fea0003c00000 */
[----:B-1----:R-:W-:Y:S05]  /*21050*/  BRA `(.L_x_41426) ;  /* 0xffffd9d000007947 */ /* 0x002fea000383ffff */
        .weak           $__internal_93_$__cuda_sm70_shflsync_bfly_p
        .type           $__internal_93_$__cuda_sm70_shflsync_bfly_p,@function
        .size           $__internal_93_$__cuda_sm70_shflsync_bfly_p,(.L_x_71093 - $__internal_93_$__cuda_sm70_shflsync_bfly_p)
$__internal_93_$__cuda_sm70_shflsync_bfly_p:
[----:B------:R-:W-:Y:S04]  /*21060*/  WARPSYNC R105 ;  /* 0x0000006900007348 */ /* 0x000fe80003800000 */
[----:B------:R0:W1:Y:S02]  /*21070*/  SHFL.BFLY PT, R107, R154, R107, R155 ;  /* 0x0c00006b9a6b7389 */ /* 0x00006400000e009b */
[----:B0-----:R-:W-:-:S04]  /*21080*/  MOV R105, 0x0 ;  /* 0x0000000000697802 */ /* 0x001fc80000000f00 */
[----:B------:R-:W-:Y:S05]  /*21090*/  RET.REL.NODEC R104 `(_ZN10layer_norm13ln_fwd_kernelINS_13Kernel_traitsIf6__halfS2_S2_fjLj2560ELj1ELj4ELj1ELj16ENS_18Kernel_traits_baseILj2560EfS2_S2_S2_fjLj128EEEEELb1ELb1ELb0ELb1EEEvNS_9FwdParamsE) ;  /* 0xfffdef6068007950 */ /* 0x000fea0003c3ffff */
.L_x_41427:
        /* <DEDUP_REMOVED lines=14> */
.L_x_71093:


//--------------------- .text._ZN10layer_norm13ln_fwd_kernelINS_13Kernel_traitsIf6__halfS2_S2_fjLj2560ELj1ELj4ELj1ELj16ENS_18Kernel_traits_baseILj2560EfS2_S2_S2_fjLj128EEEEELb1ELb1ELb1ELb0EEEvNS_9FwdParamsE --------------------------
	.section	.text._ZN10layer_norm13ln_fwd_kernelINS_13Kernel_traitsIf6__halfS2_S2_fjLj2560ELj1ELj4ELj1ELj16ENS_18Kernel_traits_baseILj2560EfS2_S2_S2_fjLj128EEEEELb1ELb1ELb1ELb0EEEvNS_9FwdParamsE,"ax",@progbits
	.sectioninfo	@"SHI_REGISTERS=255"
	.align	128
        .global         _ZN10layer_norm13ln_fwd_kernelINS_13Kernel_traitsIf6__halfS2_S2_fjLj2560ELj1ELj4ELj1ELj16ENS_18Kernel_traits_baseILj2560EfS2_S2_S2_fjLj128EEEEELb1ELb1ELb1ELb0EEEvNS_9FwdParamsE
        .type           _ZN10layer_norm13ln_fwd_kernelINS_13Kernel_traitsIf6__halfS2_S2_fjLj2560ELj1ELj4ELj1ELj16ENS_18Kernel_traits_baseILj2560EfS2_S2_S2_fjLj128EEEEELb1ELb1ELb1ELb0EEEvNS_9FwdParamsE,@function
        .size           _ZN10layer_norm13ln_fwd_kernelINS_13Kernel_traitsIf6__halfS2_S2_fjLj2560ELj1ELj4ELj1ELj16ENS_18Kernel_traits_baseILj2560EfS2_S2_S2_fjLj128EEEEELb1ELb1ELb1ELb0EEEvNS_9FwdParamsE,(.L_x_71094 - _ZN10layer_norm13ln_fwd_kernelINS_13Kernel_traitsIf6__halfS2_S2_fjLj2560ELj1ELj4ELj1ELj16ENS_18Kernel_traits_baseILj2560EfS2_S2_S2_fjLj128EEEEELb1ELb1ELb1ELb0EEEvNS_9FwdParamsE)
        .other          _ZN10layer_norm13ln_fwd_kernelINS_13Kernel_traitsIf6__halfS2_S2_fjLj2560ELj1ELj4ELj1ELj16ENS_18Kernel_traits_baseILj2560EfS2_S2_S2_fjLj128EEEEELb1ELb1ELb1ELb0EEEvNS_9FwdParamsE,@"STO_CUDA_ENTRY STV_DEFAULT"
_ZN10layer_norm13ln_fwd_kernelINS_13Kernel_traitsIf6__halfS2_S2_fjLj2560ELj1ELj4ELj1ELj16ENS_18Kernel_traits_baseILj2560EfS2_S2_S2_fjLj128EEEEELb1ELb1ELb1ELb0EEEvNS_9FwdParamsE:
.text._ZN10layer_norm13ln_fwd_kernelINS_13Kernel_traitsIf6__halfS2_S2_fjLj2560ELj1ELj4ELj1ELj16ENS_18Kernel_traits_baseILj2560EfS2_S2_S2_fjLj128EEEEELb1ELb1ELb1ELb0EEEvNS_9FwdParamsE:
[----:B------:R-:W-:-:S04]  /*0000*/  IMAD.MOV.U32 R1, RZ, RZ, c[0x0][0x28] ;  /* 0x00000a00ff017624 */ /* 0x000fc800078e00ff */
[----:B------:R-:W-:Y:S01]  /*0010*/  ULDC.U8 UR4, c[0x0][0x244] ;  /* 0x0000910000047ab9 */ /* 0x000fe20000000000 */
[----:B------:R-:W-:Y:S01]  /*0020*/  IADD3 R1, R1, -0x1c0, RZ ;  /* 0xfffffe4001017810 */ /* 0x000fe20007ffe0ff */
[----:B------:R-:W-:Y:S01]  /*0030*/  ULDC.64 UR6, c[0x0][0x118] ;  /* 0x0000460000067ab9 */ /* 0x000fe20000000a00 */
[----:B------:R-:W-:Y:S01]  /*0040*/  ISETP.NE.AND P0, PT, RZ, UR4, PT ;  /* 0x00000004ff007c0c */ /* 0x000fe2000bf05270 */
[----:B------:R-:W-:Y:S01]  /*0050*/  ULDC.64 UR4, c[0x0][0x230] ;  /* 0x00008c0000047ab9 */ /* 0x000fe20000000a00 */
[----:B------:R-:W-:Y:S01]  /*0060*/  IMAD.MOV.U32 R12, RZ, RZ, c[0x0][0x238] ;  /* 0x00008e00ff0c7624 */ /* 0x000fe200078e00ff */
[----:B------:R-:W-:Y:S01]  /*0070*/  MOV R5, UR5 ;  /* 0x0000000500057c02 */ /* 0x000fe20008000f00 */
[----:B------:R-:W-:Y:S02]  /*0080*/  IMAD.U32 R4, RZ, RZ, UR4 ;  /* 0x00000004ff047e24 */ /* 0x000fe4000f8e00ff */
[----:B------:R-:W-:-:S07]  /*0090*/  IMAD.MOV.U32 R13, RZ, RZ, c[0x0][0x23c] ;  /* 0x00008f00ff0d7624 */ /* 0x000fce00078e00ff */
[----:B------:R-:W-:Y:S01]  /*00a0*/  @P0 MOV R6, R12 ;  /* 0x0000000c00060202 */ /* 0x000fe20000000f00 */
[----:B------:R-:W-:Y:S01]  /*00b0*/  @P0 IMAD.MOV.U32 R7, RZ, RZ, R13 ;  /* 0x000000ffff070224 */ /* 0x000fe200078e000d */
[----:B------:R-:W2:Y:S04]  /*00c0*/  @P0 LDG.E.64 R4, [R4.64] ;  /* 0x0000000604040981 */ /* 0x000ea8000c1e1b00 */
[----:B------:R-:W3:Y:S01]  /*00d0*/  @P0 LDG.E.64 R2, [R6.64] ;  /* 0x0000000606020981 */ /* 0x000ee2000c1e1b00 */
[----:B------:R-:W-:Y:S03]  /*00e0*/  BSSY B0, `(.L_x_41428) ;  /* 0x0000063000007945 */ /* 0x000fe60003800000 */
[----:B------:R-:W0:Y:S04]  /*00f0*/  S2R R16, SR_TID.X ;  /* 0x0000000000107919 */ /* 0x000e280000002100 */
[----:B------:R-:W1:Y:S01]  /*0100*/  S2R R9, SR_CTAID.X ;  /* 0x0000000000097919 */ /* 0x000e620000002500 */
[----:B--2---:R-:W2:Y:S01]  /*0110*/  @P0 R2UR UR5, R5 ;  /* 0x00000000050503c2 */ /* 0x004ea200000e0000 */
[----:B---3--:R-:W-:-:S02]  /*0120*/  @P0 IADD3 R12, P1, R2, c[0x0][0x240], RZ ;  /* 0x00009000020c0a10 */ /* 0x008fc40007f3e0ff */
[----:B0-----:R-:W-:-:S05]  /*0130*/  SHF.R.U32.HI R2, RZ, 0x5, R16 ;  /* 0x00000005ff027819 */ /* 0x001fca0000011610 */
[----:B------:R0:W3:Y:S01]  /*0140*/  @P0 R2UR UR4, R4 ;  /* 0x00000000040403c2 */ /* 0x0000e200000e0000 */
[----:B------:R-:W-:Y:S01]  /*0150*/  @P0 IMAD.X R13, RZ, RZ, R3, P1 ;  /* 0x000000ffff0d0224 */ /* 0x000fe200008e0603 */
[C---:B-1----:R-:W-:Y:S01]  /*0160*/  LEA R2, R9.reuse, R2, 0x2 ;  /* 0x0000000209027211 */ /* 0x042fe200078e10ff */
[----:B------:R-:W-:-:S03]  /*0170*/  IMAD R3, R9, c[0x0][0x0], R16 ;  /* 0x0000000009037a24 */ /* 0x000fc600078e0210 */
[--C-:B------:R-:W-:Y:S01]  /*0180*/  SHF.R.U64 R0, R12, 0x2, R13.reuse ;  /* 0x000000020c007819 */ /* 0x100fe2000000120d */
[----:B------:R-:W-:Y:S01]  /*0190*/  IMAD.WIDE.U32 R8, R3, -0x326172a9, RZ ;  /* 0xcd9e8d5703087825 */ /* 0x000fe200078e00ff */
[----:B0-----:R-:W-:-:S03]  /*01a0*/  SHF.R.U32.HI R4, RZ, 0x2, R13 ;  /* 0x00000002ff047819 */ /* 0x001fc6000001160d */
[----:B------:R-:W-:-:S05]  /*01b0*/  IMAD.WIDE.U32 R6, R0, -0x2daee0ad, RZ ;  /* 0xd2511f5300067825 */ /* 0x000fca00078e00ff */
[----:B--2---:R-:W-:Y:S01]  /*01c0*/  LOP3.LUT R10, R7, UR5, RZ, 0x3c, !PT ;  /* 0x00000005070a7c12 */ /* 0x004fe2000f8e3cff */
[----:B------:R-:W-:Y:S02]  /*01d0*/  UIADD3 UR10, UR5, -0x4498517b, URZ ;  /* 0xbb67ae85050a7890 */ /* 0x000fe4000fffe03f */
[----:B------:R-:W-:Y:S02]  /*01e0*/  UIADD3 UR12, UR5, 0x76cf5d0a, URZ ;  /* 0x76cf5d0a050c7890 */ /* 0x000fe4000fffe03f */
[----:B------:R-:W-:Y:S01]  /*01f0*/  IMAD.WIDE.U32 R10, R10, -0x326172a9, RZ ;  /* 0xcd9e8d570a0a7825 */ /* 0x000fe200078e00ff */
[----:B------:R-:W-:Y:S02]  /*0200*/  UIADD3 UR14, UR5, 0x32370b8f, URZ ;  /* 0x32370b8f050e7890 */ /* 0x000fe4000fffe03f */
[----:B---3--:R-:W-:Y:S01]  /*0210*/  UIADD3 UR9, UR4, -0x61c88647, URZ ;  /* 0x9e3779b904097890 */ /* 0x008fe2000fffe03f */
        /* <DEDUP_REMOVED lines=42> */
[----:B------:R-:W-:-:S04]  /*04c0*/  IMAD.HI.U32 R11, R7, -0x326172a9, RZ ;  /* 0xcd9e8d57070b7827 */ /* 0x000fc800078e00ff */
[----:B------:R-:W-:Y:S01]  /*04d0*/  IMAD.MOV.U32 R5, RZ, RZ, c[0x0][0x168] ;  /* 0x00005a00ff057624 */ /* 0x000fe200078e00ff */
[----:B------:R-:W-:Y:S02]  /*04e0*/  LOP3.LUT R11, R11, UR23, R14, 0x96, !PT ;  /* 0x000000170b0b7c12 */ /* 0x000fe4000f8e960e */
[----:B------:R-:W-:Y:S02]  /*04f0*/  LOP3.LUT R14, R16, 0x1f, RZ, 0xc0, !PT ;  /* 0x0000001f100e7812 */ /* 0x000fe400078ec0ff */
[----:B------:R-:W-:Y:S02]  /*0500*/  SHF.R.S32.HI R5, RZ, 0x1f, R5 ;  /* 0x0000001fff057819 */ /* 0x000fe40000011405 */
[----:B------:R-:W-:Y:S02]  /*0510*/  LOP3.LUT R6, R14, 0x1f, RZ, 0x3c, !PT ;  /* 0x0000001f0e067812 */ /* 0x000fe400078e3cff */
[----:B------:R-:W-:-:S04]  /*0520*/  LEA.HI R5, R5, c[0x0][0x168], RZ, 0x3 ;  /* 0x00005a0005057a11 */ /* 0x000fc800078f18ff */
        /* <DEDUP_REMOVED lines=30> */
.L_x_41429:
[----:B------:R-:W-:Y:S05]  /*0710*/  BSYNC B0 ;  /* 0x0000000000007941 */ /* 0x000fea0003800000 */
.L_x_41428:
        /* <DEDUP_REMOVED lines=32> */
.L_x_41431:
[----:B------:R-:W-:Y:S05]  /*0920*/  BSYNC B0 ;  /* 0x0000000000007941 */ /* 0x000fea0003800000 */
.L_x_41430:
        /* <DEDUP_REMOVED lines=30> */
.L_x_41433:
[----:B------:R-:W-:Y:S05]  /*0b10*/  BSYNC B0 ;  /* 0x0000000000007941 */ /* 0x000fea0003800000 */
.L_x_41432:
        /* <DEDUP_REMOVED lines=28> */
.L_x_41435:
[----:B------:R-:W-:Y:S05]  /*0ce0*/  BSYNC B0 ;  /* 0x0000000000007941 */ /* 0x000fea0003800000 */
.L_x_41434:
        /* <DEDUP_REMOVED lines=11> */
[----:B0-----:R-:W-:-:S11]  /*0da0*/  MOV R19, 0x20 ;  /* 0x0000002000137802 */ /* 0x001fd60000000f00 */
        /* <DEDUP_REMOVED lines=16> */
.L_x_41437:
[----:B------:R-:W-:Y:S05]  /*0eb0*/  BSYNC B0 ;  /* 0x0000000000007941 */ /* 0x000fea0003800000 */
.L_x_41436:
        /* <DEDUP_REMOVED lines=28> */
.L_x_41439:
[----:B------:R-:W-:Y:S05]  /*1080*/  BSYNC B0 ;  /* 0x0000000000007941 */ /* 0x000fea0003800000 */
.L_x_41438:
        /* <DEDUP_REMOVED lines=30> */
.L_x_41441:
[----:B------:R-:W-:Y:S05]  /*1270*/  BSYNC B0 ;  /* 0x0000000000007941 */ /* 0x000fea0003800000 */
.L_x_41440:
        /* <DEDUP_REMOVED lines=28> */
.L_x_41443:
[----:B------:R-:W-:Y:S05]  /*1440*/  BSYNC B0 ;  /* 0x0000000000007941 */ /* 0x000fea0003800000 */
.L_x_41442:
        /* <DEDUP_REMOVED lines=28> */
.L_x_41445:
[----:B------:R-:W-:Y:S05]  /*1610*/  BSYNC B0 ;  /* 0x0000000000007941 */ /* 0x000fea0003800000 */
.L_x_41444:
        /* <DEDUP_REMOVED lines=31> */
.L_x_41447:
[----:B------:R-:W-:Y:S05]  /*1810*/  BSYNC B0 ;  /* 0x0000000000007941 */ /* 0x000fea0003800000 */
.L_x_41446:
        /* <DEDUP_REMOVED lines=12> */
[----:B------:R-:W-:Y:S01]  /*18e0*/  IMAD R12, R11, -0x2daee0ad, RZ ;  /* 0xd2511f530b0c7824 */ /* 0x000fe200078e02ff */
[----:B------:R-:W-:Y:S02]  /*18f0*/  MOV R11, RZ ;  /* 0x000000ff000b7202 */ /* 0x000fe40000000f00 */
.L_x_42310:
        /* <DEDUP_REMOVED lines=24> */
[----:B0-----:R-:W-:-:S05]  /*1a80*/  @P1 IMAD.WIDE.U32 R92, R145, R13, c[0x0][0x170] ;  /* 0x00005c00915c1625 */ /* 0x001fca00078e000d */
[----:B------:R0:W5:Y:S05]  /*1a90*/  @P1 LDG.E.128 R84, [R92.64] ;  /* 0x000000065c541981 */ /* 0x00016a000c1e1d00 */
        /* <DEDUP_REMOVED lines=12> */
.L_x_41452:
        /* <DEDUP_REMOVED lines=12> */
.L_x_41455:
[----:B------:R-:W-:Y:S02]  /*1c20*/  IMAD.MOV.U32 R17, RZ, RZ, R10 ;  /* 0x000000ffff117224 */ /* 0x000fe400078e000a */
.L_x_41456:
[----:B------:R-:W-:Y:S05]  /*1c30*/  BSYNC B3 ;  /* 0x0000000000037941 */ /* 0x000fea0003800000 */
.L_x_41454:
        /* <DEDUP_REMOVED lines=16> */
.L_x_41460:
[----:B------:R-:W-:Y:S05]  /*1d40*/  BSYNC B4 ;  /* 0x0000000000047941 */ /* 0x000fea0003800000 */
.L_x_41459:
        /* <DEDUP_REMOVED lines=40> */
[----:B------:R-:W-:Y:S02]  /*1fd0*/  LOP3.LUT R7, R15, UR25, R92, 0x96, !PT ;  /* 0x000000190f077c12 */ /* 0x000fe4000f8e965c */
[----:B------:R-:W-:Y:S02]  /*1fe0*/  MOV R10, R14 ;  /* 0x0000000e000a7202 */ /* 0x000fe40000000f00 */
[----:B------:R-:W-:Y:S02]  /*1ff0*/  LOP3.LUT R8, R13, UR26, R8, 0x96, !PT ;  /* 0x0000001a0d087c12 */ /* 0x000fe4000f8e9608 */
.L_x_41458:
[----:B------:R-:W-:Y:S05]  /*2000*/  BSYNC B3 ;  /* 0x0000000000037941 */ /* 0x000fea0003800000 */
.L_x_41457:
[----:B------:R-:W2:Y:S01]  /*2010*/  LDL R15, [R1+0x170] ;  /* 0x00017000010f7983 */ /* 0x000ea20000100800 */
[----:B------:R-:W0:Y:S01]  /*2020*/  I2F.U32 R9, R17 ;  /* 0x0000001100097306 */ /* 0x000e220000201000 */
[----:B------:R-:W-:-:S04]  /*2030*/  IMAD.MOV.U32 R13, RZ, RZ, 0x2f800000 ;  /* 0x2f800000ff0d7424 */ /* 0x000fc800078e00ff */
[----:B0-----:R-:W-:-:S05]  /*2040*/  FFMA.FTZ R9, R9, R13, 1.1641532182693481445e-10 ;  /* 0x2f00000009097423 */ /* 0x001fca000001000d */
[----:B------:R-:W-:Y:S01]  /*2050*/  FSETP.GTU.FTZ.AND P4, PT, R9, c[0x0][0x1e4], PT ;  /* 0x0000790009007a0b */ /* 0x000fe20003f9c000 */
[----:B-----5:R-:W-:-:S05]  /*2060*/  HADD2.F32 R9, -RZ, R84.H0_H0 ;  /* 0x20000054ff097230 */ /* 0x020fca0000004100 */
[----:B------:R-:W-:-:S04]  /*2070*/  FMUL.FTZ R9, R9, c[0x0][0x1ec] ;  /* 0x00007b0009097a20 */ /* 0x000fc80000410000 */
[----:B------:R-:W-:-:S05]  /*2080*/  FMUL.FTZ R9, R9, c[0x0][0x1e8] ;  /* 0x00007a0009097a20 */ /* 0x000fca0000410000 */
[----:B------:R-:W-:-:S05]  /*2090*/  FSEL R9, R9, RZ, !P4 ;  /* 0x000000ff09097208 */ /* 0x000fca0006000000 */
[----:B--2---:R-:W-:Y:S01]  /*20a0*/  FMUL.FTZ R13, R15, R9 ;  /* 0x000000090f0d7220 */ /* 0x004fe20000410000 */
[----:B------:R-:W-:-:S05]  /*20b0*/  @P2 HADD2.F32 R9, -RZ, R88.H0_H0 ;  /* 0x20000058ff092230 */ /* 0x000fca0000004100 */
[----:B------:R-:W-:Y:S01]  /*20c0*/  @P2 FADD.FTZ R13, R9, R13 ;  /* 0x0000000d090d2221 */ /* 0x000fe20000010000 */
[----:B------:R-:W-:-:S04]  /*20d0*/  SEL R9, RZ, 0x1, P4 ;  /* 0x00000001ff097807 */ /* 0x000fc80002000000 */
[----:B------:R-:W-:Y:S02]  /*20e0*/  PRMT R14, R9, 0x7610, R14 ;  /* 0x00007610090e7816 */ /* 0x000fe4000000000e */
.L_x_41453:
[----:B------:R-:W-:Y:S05]  /*20f0*/  BSYNC B2 ;  /* 0x0000000000027941 */ /* 0x000fea0003800000 */
.L_x_41451:
        /* <DEDUP_REMOVED lines=8> */
.L_x_41462:
        /* <DEDUP_REMOVED lines=12> */
.L_x_41465:
[----:B------:R-:W-:Y:S02]  /*2240*/  MOV R15, R10 ;  /* 0x0000000a000f7202 */ /* 0x000fe40000000f00 */
.L_x_41466:
[----:B------:R-:W-:Y:S05]  /*2250*/  BSYNC B3 ;  /* 0x0000000000037941 */ /* 0x000fea0003800000 */
.L_x_41464:
        /* <DEDUP_REMOVED lines=16> */
.L_x_41470:
[----:B------:R-:W-:Y:S05]  /*2360*/  BSYNC B4 ;  /* 0x0000000000047941 */ /* 0x000fea0003800000 */
.L_x_41469:
        /* <DEDUP_REMOVED lines=44> */
.L_x_41468:
[----:B------:R-:W-:Y:S05]  /*2630*/  BSYNC B3 ;  /* 0x0000000000037941 */ /* 0x000fea0003800000 */
.L_x_41467:
[----:B------:R-:W2:Y:S01]  /*2640*/  LDL R17, [R1+0x174] ;  /* 0x0001740001117983 */ /* 0x000ea20000100800 */
        /* <DEDUP_REMOVED lines=12> */
.L_x_41463:
[----:B------:R-:W-:Y:S05]  /*2710*/  BSYNC B2 ;  /* 0x0000000000027941 */ /* 0x000fea0003800000 */
.L_x_41461:
        /* <DEDUP_REMOVED lines=8> */
.L_x_41472:
        /* <DEDUP_REMOVED lines=12> */
.L_x_41475:
[----:B------:R-:W-:Y:S02]  /*2860*/  IMAD.MOV.U32 R17, RZ, RZ, R10 ;  /* 0x000000ffff117224 */ /* 0x000fe400078e000a */
.L_x_41476:
[----:B------:R-:W-:Y:S05]  /*2870*/  BSYNC B3 ;  /* 0x0000000000037941 */ /* 0x000fea0003800000 */
.L_x_41474:
        /* <DEDUP_REMOVED lines=16> */
.L_x_41480:
[----:B------:R-:W-:Y:S05]  /*2980*/  BSYNC B4 ;  /* 0x0000000000047941 */ /* 0x000fea0003800000 */
.L_x_41479:
        /* <DEDUP_REMOVED lines=44> */
.L_x_41478:
[----:B------:R-:W-:Y:S05]  /*2c50*/  BSYNC B3 ;  /* 0x0000000000037941 */ /* 0x000fea0003800000 */
.L_x_41477:
[----:B------:R-:W2:Y:S01]  /*2c60*/  LDL R19, [R1+0x178] ;  /* 0x0001780001137983 */ /* 0x000ea20000100800 */
[----:B------:R0:W1:Y:S02]  /*2c70*/  I2F.U32 R9, R17 ;  /* 0x0000001100097306 */ /* 0x0000640000201000 */
[----:B0-----:R-:W-:-:S10]  /*2c80*/  HFMA2.MMA R17, -RZ, RZ, 0.1171875, 0 ;  /* 0x2f800000ff117435 */ /* 0x001fd400000001ff */
[----:B-1----:R-:W-:-:S05]  /*2c90*/  FFMA.FTZ R9, R9, R17, 1.1641532182693481445e-10 ;  /* 0x2f00000009097423 */ /* 0x002fca0000010011 */
        /* <DEDUP_REMOVED lines=10> */
.L_x_41473:
[----:B------:R-:W-:Y:S05]  /*2d40*/  BSYNC B2 ;  /* 0x0000000000027941 */ /* 0x000fea0003800000 */
.L_x_41471:
        /* <DEDUP_REMOVED lines=8> */
.L_x_41482:
        /* <DEDUP_REMOVED lines=12> */
.L_x_41485:
[----:B------:R-:W-:Y:S02]  /*2e90*/  IMAD.MOV.U32 R19, RZ, RZ, R10 ;  /* 0x000000ffff137224 */ /* 0x000fe400078e000a */
.L_x_41486:
[----:B------:R-:W-:Y:S05]  /*2ea0*/  BSYNC B3 ;  /* 0x0000000000037941 */ /* 0x000fea0003800000 */
.L_x_41484:
        /* <DEDUP_REMOVED lines=16> */
.L_x_41490:
[----:B------:R-:W-:Y:S05]  /*2fb0*/  BSYNC B4 ;  /* 0x0000000000047941 */ /* 0x000fea0003800000 */
.L_x_41489:
        /* <DEDUP_REMOVED lines=44> */
.L_x_41488:
[----:B------:R-:W-:Y:S05]  /*3280*/  BSYNC B3 ;  /* 0x0000000000037941 */ /* 0x000fea0003800000 */
.L_x_41487:
        /* <DEDUP_REMOVED lines=13> */
.L_x_41483:
[----:B------:R-:W-:Y:S05]  /*3360*/  BSYNC B2 ;  /* 0x0000000000027941 */ /* 0x000fea0003800000 */
.L_x_41481:
        /* <DEDUP_REMOVED lines=8> */
.L_x_41492:
        /* <DEDUP_REMOVED lines=12> */
.L_x_41495:
[----:B------:R-:W-:Y:S02]  /*34b0*/  MOV R21, R10 ;  /* 0x0000000a00157202 */ /* 0x000fe40000000f00 */
.L_x_41496:
[----:B------:R-:W-:Y:S05]  /*34c0*/  BSYNC B3 ;  /* 0x0000000000037941 */ /* 0x000fea0003800000 */
.L_x_41494:
        /* <DEDUP_REMOVED lines=16> */
.L_x_41500:
[----:B------:R-:W-:Y:S05]  /*35d0*/  BSYNC B4 ;  /* 0x0000000000047941 */ /* 0x000fea0003800000 */
.L_x_41499:
        /* <DEDUP_REMOVED lines=44> */
.L_x_41498:
[----:B------:R-:W-:Y:S05]  /*38a0*/  BSYNC B3 ;  /* 0x0000000000037941 */ /* 0x000fea0003800000 */
.L_x_41497:
[----:B------:R-:W2:Y:S01]  /*38b0*/  LDL R23, [R1+0x180] ;  /* 0x0001800001177983 */ /* 0x000ea20000100800 */
[----:B------:R0:W1:Y:S02]  /*38c0*/  I2F.U32 R9, R21 ;  /* 0x0000001500097306 */ /* 0x0000640000201000 */
[----:B0-----:R-:W-:-:S04]  /*38d0*/  IMAD.MOV.U32 R21, RZ, RZ, 0x2f800000 ;  /* 0x2f800000ff157424 */ /* 0x001fc800078e00ff */
        /* <DEDUP_REMOVED lines=11> */
.L_x_41493:
[----:B------:R-:W-:Y:S05]  /*3990*/  BSYNC B2 ;  /* 0x0000000000027941 */ /* 0x000fea0003800000 */
.L_x_41491:
        /* <DEDUP_REMOVED lines=8> */
.L_x_41502:
        /* <DEDUP_REMOVED lines=12> */
.L_x_41505:
[----:B------:R-:W-:Y:S02]  /*3ae0*/  IMAD.MOV.U32 R23, RZ, RZ, R10 ;  /* 0x000000ffff177224 */ /* 0x000fe400078e000a */
.L_x_41506:
[----:B------:R-:W-:Y:S05]  /*3af0*/  BSYNC B3 ;  /* 0x0000000000037941 */ /* 0x000fea0003800000 */
.L_x_41504:
        /* <DEDUP_REMOVED lines=16> */
.L_x_41510:
[----:B------:R-:W-:Y:S05]  /*3c00*/  BSYNC B4 ;  /* 0x0000000000047941 */ /* 0x000fea0003800000 */
.L_x_41509:
        /* <DEDUP_REMOVED lines=44> */
.L_x_41508:
[----:B------:R-:W-:Y:S05]  /*3ed0*/  BSYNC B3 ;  /* 0x0000000000037941 */ /* 0x000fea0003800000 */
.L_x_41507:
[----:B------:R-:W2:Y:S01]  /*3ee0*/  LDL R25, [R1+0x184] ;  /* 0x0001840001197983 */ /* 0x000ea20000100800 */
        /* <DEDUP_REMOVED lines=12> */
.L_x_41503:
[----:B------:R-:W-:Y:S05]  /*3fb0*/  BSYNC B2 ;  /* 0x0000000000027941 */ /* 0x000fea0003800000 */
.L_x_41501:
        /* <DEDUP_REMOVED lines=8> */
.L_x_41512:
        /* <DEDUP_REMOVED lines=12> */
.L_x_41515:
[----:B------:R-:W-:Y:S02]  /*4100*/  IMAD.MOV.U32 R25, RZ, RZ, R10 ;  /* 0x000000ffff197224 */ /* 0x000fe400078e000a */
.L_x_41516:
[----:B------:R-:W-:Y:S05]  /*4110*/  BSYNC B3 ;  /* 0x0000000000037941 */ /* 0x000fea0003800000 */
.L_x_41514:
        /* <DEDUP_REMOVED lines=16> */
.L_x_41520:
[----:B------:R-:W-:Y:S05]  /*4220*/  BSYNC B4 ;  /* 0x0000000000047941 */ /* 0x000fea0003800000 */
.L_x_41519:
        /* <DEDUP_REMOVED lines=44> */
.L_x_41518:
[----:B------:R-:W-:Y:S05]  /*44f0*/  BSYNC B3 ;  /* 0x0000000000037941 */ /* 0x000fea0003800000 */
.L_x_41517:
        /* <DEDUP_REMOVED lines=14> */
.L_x_41513:
[----:B------:R-:W-:Y:S05]  /*45e0*/  BSYNC B2 ;  /* 0x0000000000027941 */ /* 0x000fea0003800000 */
.L_x_41511:
        /* <DEDUP_REMOVED lines=8> */
.L_x_41522:
        /* <DEDUP_REMOVED lines=12> */
.L_x_41525:
[----:B------:R-:W-:Y:S02]  /*4730*/  MOV R27, R10 ;  /* 0x0000000a001b7202 */ /* 0x000fe40000000f00 */
.L_x_41526:
[----:B------:R-:W-:Y:S05]  /*4740*/  BSYNC B3 ;  /* 0x0000000000037941 */ /* 0x000fea0003800000 */
.L_x_41524:
        /* <DEDUP_REMOVED lines=16> */
.L_x_41530:
[----:B------:R-:W-:Y:S05]  /*4850*/  BSYNC B4 ;  /* 0x0000000000047941 */ /* 0x000fea0003800000 */
.L_x_41529:
        /* <DEDUP_REMOVED lines=44> */
.L_x_41528:
[----:B------:R-:W-:Y:S05]  /*4b20*/  BSYNC B3 ;  /* 0x0000000000037941 */ /* 0x000fea0003800000 */
.L_x_41527:
        /* <DEDUP_REMOVED lines=13> */
.L_x_41523:
[----:B------:R-:W-:Y:S05]  /*4c00*/  BSYNC B2 ;  /* 0x0000000000027941 */ /* 0x000fea0003800000 */
.L_x_41521:
        /* <DEDUP_REMOVED lines=29> */
.L_x_41532:
[----:B------:R-:W-:Y:S05]  /*4de0*/  BSYNC B2 ;  /* 0x0000000000027941 */ /* 0x000fea0003800000 */
.L_x_41531:
[----:B------:R-:W-:Y:S02]  /*4df0*/  IADD3 R147, R147, 0x20, RZ ;  /* 0x0000002093937810 */ /* 0x000fe40007ffe0ff */
[----:B------:R-:W-:Y:S02]  /*4e00*/  IADD3 R145, R145, 0x20, RZ ;  /* 0x0000002091917810 */ /* 0x000fe40007ffe0ff */
.L_x_41450:
[----:B------:R-:W-:Y:S05]  /*4e10*/  BSYNC B1 ;  /* 0x0000000000017941 */ /* 0x000fea0003800000 */
.L_x_41449:
        /* <DEDUP_REMOVED lines=20> */
.L_x_41536:
        /* <DEDUP_REMOVED lines=12> */
.L_x_41539:
[----:B------:R-:W-:Y:S02]  /*5020*/  IMAD.MOV.U32 R14, RZ, RZ, R10 ;  /* 0x000000ffff0e7224 */ /* 0x000fe400078e000a */
.L_x_41540:
[----:B------:R-:W-:Y:S05]  /*5030*/  BSYNC B3 ;  /* 0x0000000000037941 */ /* 0x000fea0003800000 */
.L_x_41538:
        /* <DEDUP_REMOVED lines=16> */
.L_x_41544:
[----:B------:R-:W-:Y:S05]  /*5140*/  BSYNC B4 ;  /* 0x0000000000047941 */ /* 0x000fea0003800000 */
.L_x_41543:
        /* <DEDUP_REMOVED lines=44> */
.L_x_41542:
[----:B------:R-:W-:Y:S05]  /*5410*/  BSYNC B3 ;  /* 0x0000000000037941 */ /* 0x000fea0003800000 */
.L_x_41541:
[----:B------:R-:W2:Y:S01]  /*5420*/  LDL R29, [R1+0x150] ;  /* 0x00015000011d7983 */ /* 0x000ea20000100800 */
[----:B------:R1:W3:Y:S02]  /*5430*/  I2F.U32 R9, R14 ;  /* 0x0000000e00097306 */ /* 0x0002e40000201000 */
[----:B-1----:R-:W-:-:S04]  /*5440*/  IMAD.MOV.U32 R14, RZ, RZ, 0x2f800000 ;  /* 0x2f800000ff0e7424 */ /* 0x002fc800078e00ff */
[----:B---3--:R-:W-:-:S05]  /*5450*/  FFMA.FTZ R9, R9, R14, 1.1641532182693481445e-10 ;  /* 0x2f00000009097423 */ /* 0x008fca000001000e */
        /* <DEDUP_REMOVED lines=10> */
.L_x_41537:
[----:B------:R-:W-:Y:S05]  /*5500*/  BSYNC B2 ;  /* 0x0000000000027941 */ /* 0x000fea0003800000 */
.L_x_41535:
        /* <DEDUP_REMOVED lines=8> */
.L_x_41546:
        /* <DEDUP_REMOVED lines=12> */
.L_x_41549:
[----:B------:R-:W-:Y:S02]  /*5650*/  MOV R16, R10 ;  /* 0x0000000a00107202 */ /* 0x000fe40000000f00 */
.L_x_41550:
[----:B------:R-:W-:Y:S05]  /*5660*/  BSYNC B3 ;  /* 0x0000000000037941 */ /* 0x000fea0003800000 */
.L_x_41548:
        /* <DEDUP_REMOVED lines=16> */
.L_x_41554:
[----:B------:R-:W-:Y:S05]  /*5770*/  BSYNC B4 ;  /* 0x0000000000047941 */ /* 0x000fea0003800000 */
.L_x_41553:
        /* <DEDUP_REMOVED lines=44> */
.L_x_41552:
[----:B------:R-:W-:Y:S05]  /*5a40*/  BSYNC B3 ;  /* 0x0000000000037941 */ /* 0x000fea0003800000 */
.L_x_41551:
        /* <DEDUP_REMOVED lines=13> */
.L_x_41547:
[----:B------:R-:W-:Y:S05]  /*5b20*/  BSYNC B2 ;  /* 0x0000000000027941 */ /* 0x000fea0003800000 */
.L_x_41545:
        /* <DEDUP_REMOVED lines=8> */
.L_x_41556:
        /* <DEDUP_REMOVED lines=12> */
.L_x_41559:
[----:B------:R-:W-:Y:S02]  /*5c70*/  IMAD.MOV.U32 R18, RZ, RZ, R10 ;  /* 0x000000ffff127224 */ /* 0x000fe400078e000a */
.L_x_41560:
[----:B------:R-:W-:Y:S05]  /*5c80*/  BSYNC B3 ;  /* 0x0000000000037941 */ /* 0x000fea0003800000 */
.L_x_41558:
        /* <DEDUP_REMOVED lines=16> */
.L_x_41564:
[----:B------:R-:W-:Y:S05]  /*5d90*/  BSYNC B4 ;  /* 0x0000000000047941 */ /* 0x000fea0003800000 */
.L_x_41563:
        /* <DEDUP_REMOVED lines=44> */
.L_x_41562:
[----:B------:R-:W-:Y:S05]  /*6060*/  BSYNC B3 ;  /* 0x0000000000037941 */ /* 0x000fea0003800000 */
.L_x_41561:
[----:B------:R-:W2:Y:S01]  /*6070*/  LDL R31, [R1+0x158] ;  /* 0x00015800011f7983 */ /* 0x000ea20000100800 */
[----:B------:R1:W3:Y:S02]  /*6080*/  I2F.U32 R9, R18 ;  /* 0x0000001200097306 */ /* 0x0002e40000201000 */
[----:B-1----:R-:W-:-:S10]  /*6090*/  HFMA2.MMA R18, -RZ, RZ, 0.1171875, 0 ;  /* 0x2f800000ff127435 */ /* 0x002fd400000001ff */
        /* <DEDUP_REMOVED lines=11> */
.L_x_41557:
[----:B------:R-:W-:Y:S05]  /*6150*/  BSYNC B2 ;  /* 0x0000000000027941 */ /* 0x000fea0003800000 */
.L_x_41555:
        /* <DEDUP_REMOVED lines=8> */
.L_x_41566:
        /* <DEDUP_REMOVED lines=12> */
.L_x_41569:
[----:B------:R-:W-:Y:S02]  /*62a0*/  IMAD.MOV.U32 R20, RZ, RZ, R10 ;  /* 0x000000ffff147224 */ /* 0x000fe400078e000a */
.L_x_41570:
[----:B------:R-:W-:Y:S05]  /*62b0*/  BSYNC B3 ;  /* 0x0000000000037941 */ /* 0x000fea0003800000 */
.L_x_41568:
        /* <DEDUP_REMOVED lines=16> */
.L_x_41574:
[----:B------:R-:W-:Y:S05]  /*63c0*/  BSYNC B4 ;  /* 0x0000000000047941 */ /* 0x000fea0003800000 */
.L_x_41573:
        /* <DEDUP_REMOVED lines=44> */
.L_x_41572:
[----:B------:R-:W-:Y:S05]  /*6690*/  BSYNC B3 ;  /* 0x0000000000037941 */ /* 0x000fea0003800000 */
.L_x_41571:
        /* <DEDUP_REMOVED lines=13> */
.L_x_41567:
[----:B------:R-:W-:Y:S05]  /*6770*/  BSYNC B2 ;  /* 0x0000000000027941 */ /* 0x000fea0003800000 */
.L_x_41565:
        /* <DEDUP_REMOVED lines=8> */
.L_x_41576:
        /* <DEDUP_REMOVED lines=12> */
.L_x_41579:
[----:B------:R-:W-:Y:S02]  /*68c0*/  MOV R22, R10 ;  /* 0x0000000a00167202 */ /* 0x000fe40000000f00 */
.L_x_41580:
[----:B------:R-:W-:Y:S05]  /*68d0*/  BSYNC B3 ;  /* 0x0000000000037941 */ /* 0x000fea0003800000 */
.L_x_41578:
        /* <DEDUP_REMOVED lines=16> */
.L_x_41584:
[----:B------:R-:W-:Y:S05]  /*69e0*/  BSYNC B4 ;  /* 0x0000000000047941 */ /* 0x000fea0003800000 */
.L_x_41583:
        /* <DEDUP_REMOVED lines=44> */
.L_x_41582:
[----:B------:R-:W-:Y:S05]  /*6cb0*/  BSYNC B3 ;  /* 0x0000000000037941 */ /* 0x000fea0003800000 */
.L_x_41581:
        /* <DEDUP_REMOVED lines=14> */
.L_x_41577:
[----:B------:R-:W-:Y:S05]  /*6da0*/  BSYNC B2 ;  /* 0x0000000000027941 */ /* 0x000fea0003800000 */
.L_x_41575:
        /* <DEDUP_REMOVED lines=8> */
.L_x_41586:
        /* <DEDUP_REMOVED lines=12> */
.L_x_41589:
[----:B------:R-:W-:Y:S02]  /*6ef0*/  IMAD.MOV.U32 R24, RZ, RZ, R10 ;  /* 0x000000ffff187224 */ /* 0x000fe400078e000a */
.L_x_41590:
[----:B------:R-:W-:Y:S05]  /*6f00*/  BSYNC B3 ;  /* 0x0000000000037941 */ /* 0x000fea0003800000 */
.L_x_41588:
        /* <DEDUP_REMOVED lines=16> */
.L_x_41594:
[----:B------:R-:W-:Y:S05]  /*7010*/  BSYNC B4 ;  /* 0x0000000000047941 */ /* 0x000fea0003800000 */
.L_x_41593:
        /* <DEDUP_REMOVED lines=44> */
.L_x_41592:
[----:B------:R-:W-:Y:S05]  /*72e0*/  BSYNC B3 ;  /* 0x0000000000037941 */ /* 0x000fea0003800000 */
.L_x_41591:
        /* <DEDUP_REMOVED lines=13> */
.L_x_41587:
[----:B------:R-:W-:Y:S05]  /*73c0*/  BSYNC B2 ;  /* 0x0000000000027941 */ /* 0x000fea0003800000 */
.L_x_41585:
        /* <DEDUP_REMOVED lines=8> */
.L_x_41596:
        /* <DEDUP_REMOVED lines=12> */
.L_x_41599:
[----:B------:R-:W-:Y:S02]  /*7510*/  IMAD.MOV.U32 R26, RZ, RZ, R10 ;  /* 0x000000ffff1a7224 */ /* 0x000fe400078e000a */
.L_x_41600:
[----:B------:R-:W-:Y:S05]  /*7520*/  BSYNC B3 ;  /* 0x0000000000037941 */ /* 0x000fea0003800000 */
.L_x_41598:
        /* <DEDUP_REMOVED lines=16> */
.L_x_41604:
[----:B------:R-:W-:Y:S05]  /*7630*/  BSYNC B4 ;  /* 0x0000000000047941 */ /* 0x000fea0003800000 */
.L_x_41603:
        /* <DEDUP_REMOVED lines=44> */
.L_x_41602:
[----:B------:R-:W-:Y:S05]  /*7900*/  BSYNC B3 ;  /* 0x0000000000037941 */ /* 0x000fea0003800000 */
.L_x_41601:
        /* <DEDUP_REMOVED lines=14> */
.L_x_41597:
[----:B------:R-:W-:Y:S05]  /*79f0*/  BSYNC B2 ;  /* 0x0000000000027941 */ /* 0x000fea0003800000 */
.L_x_41595:
        /* <DEDUP_REMOVED lines=8> */
.L_x_41606:
        /* <DEDUP_REMOVED lines=12> */
.L_x_41609:
[----:B------:R-:W-:Y:S02]  /*7b40*/  MOV R28, R10 ;  /* 0x0000000a001c7202 */ /* 0x000fe40000000f00 */
.L_x_41610:
[----:B------:R-:W-:Y:S05]  /*7b50*/  BSYNC B3 ;  /* 0x0000000000037941 */ /* 0x000fea0003800000 */
.L_x_41608:
        /* <DEDUP_REMOVED lines=16> */
.L_x_41614:
[----:B------:R-:W-:Y:S05]  /*7c60*/  BSYNC B4 ;  /* 0x0000000000047941 */ /* 0x000fea0003800000 */
.L_x_41613:
        /* <DEDUP_REMOVED lines=44> */
.L_x_41612:
[----:B------:R-:W-:Y:S05]  /*7f30*/  BSYNC B3 ;  /* 0x0000000000037941 */ /* 0x000fea0003800000 */
.L_x_41611:
        /* <DEDUP_REMOVED lines=13> */
.L_x_41607:
[----:B------:R-:W-:Y:S05]  /*8010*/  BSYNC B2 ;  /* 0x0000000000027941 */ /* 0x000fea0003800000 */
.L_x_41605:
        /* <DEDUP_REMOVED lines=29> */
.L_x_41616:
[----:B------:R-:W-:Y:S05]  /*81f0*/  BSYNC B2 ;  /* 0x0000000000027941 */ /* 0x000fea0003800000 */
.L_x_41615:
[----:B------:R-:W-:Y:S02]  /*8200*/  IADD3 R147, R147, 0x20, RZ ;  /* 0x0000002093937810 */ /* 0x000fe40007ffe0ff */
[----:B------:R-:W-:Y:S02]  /*8210*/  IADD3 R145, R145, 0x20, RZ ;  /* 0x0000002091917810 */ /* 0x000fe40007ffe0ff */
.L_x_41534:
[----:B------:R-:W-:Y:S05]  /*8220*/  BSYNC B1 ;  /* 0x0000000000017941 */ /* 0x000fea0003800000 */
.L_x_41533:
        /* <DEDUP_REMOVED lines=20> */
.L_x_41620:
        /* <DEDUP_REMOVED lines=12> */
.L_x_41623:
[----:B------:R-:W-:Y:S02]  /*8430*/  IMAD.MOV.U32 R14, RZ, RZ, R10 ;  /* 0x000000ffff0e7224 */ /* 0x000fe400078e000a */
.L_x_41624:
[----:B------:R-:W-:Y:S05]  /*8440*/  BSYNC B3 ;  /* 0x0000000000037941 */ /* 0x000fea0003800000 */
.L_x_41622:
        /* <DEDUP_REMOVED lines=16> */
.L_x_41628:
[----:B------:R-:W-:Y:S05]  /*8550*/  BSYNC B4 ;  /* 0x0000000000047941 */ /* 0x000fea0003800000 */
.L_x_41627:
        /* <DEDUP_REMOVED lines=44> */
.L_x_41626:
[----:B------:R-:W-:Y:S05]  /*8820*/  BSYNC B3 ;  /* 0x0000000000037941 */ /* 0x000fea0003800000 */
.L_x_41625:
        /* <DEDUP_REMOVED lines=14> */
.L_x_41621:
[----:B------:R-:W-:Y:S05]  /*8910*/  BSYNC B2 ;  /* 0x0000000000027941 */ /* 0x000fea0003800000 */
.L_x_41619:
        /* <DEDUP_REMOVED lines=8> */
.L_x_41630:
        /* <DEDUP_REMOVED lines=12> */
.L_x_41633:
[----:B------:R-:W-:Y:S02]  /*8a60*/  MOV R16, R10 ;  /* 0x0000000a00107202 */ /* 0x000fe40000000f00 */
.L_x_41634:
[----:B------:R-:W-:Y:S05]  /*8a70*/  BSYNC B3 ;  /* 0x0000000000037941 */ /* 0x000fea0003800000 */
.L_x_41632:
        /* <DEDUP_REMOVED lines=16> */
.L_x_41638:
[----:B------:R-:W-:Y:S05]  /*8b80*/  BSYNC B4 ;  /* 0x0000000000047941 */ /* 0x000fea0003800000 */
.L_x_41637:
        /* <DEDUP_REMOVED lines=44> */
.L_x_41636:
[----:B------:R-:W-:Y:S05]  /*8e50*/  BSYNC B3 ;  /* 0x0000000000037941 */ /* 0x000fea0003800000 */
.L_x_41635:
        /* <DEDUP_REMOVED lines=13> */
.L_x_41631:
[----:B------:R-:W-:Y:S05]  /*8f30*/  BSYNC B2 ;  /* 0x0000000000027941 */ /* 0x000fea0003800000 */
.L_x_41629:
        /* <DEDUP_REMOVED lines=8> */
.L_x_41640:
        /* <DEDUP_REMOVED lines=12> */
.L_x_41643:
[----:B------:R-:W-:Y:S02]  /*9080*/  IMAD.MOV.U32 R18, RZ, RZ, R10 ;  /* 0x000000ffff127224 */ /* 0x000fe400078e000a */
.L_x_41644:
[----:B------:R-:W-:Y:S05]  /*9090*/  BSYNC B3 ;  /* 0x0000000000037941 */ /* 0x000fea0003800000 */
.L_x_41642:
        /* <DEDUP_REMOVED lines=16> */
.L_x_41648:
[----:B------:R-:W-:Y:S05]  /*91a0*/  BSYNC B4 ;  /* 0x0000000000047941 */ /* 0x000fea0003800000 */
.L_x_41647:
        /* <DEDUP_REMOVED lines=44> */
.L_x_41646:
[----:B------:R-:W-:Y:S05]  /*9470*/  BSYNC B3 ;  /* 0x0000000000037941 */ /* 0x000fea0003800000 */
.L_x_41645:
        /* <DEDUP_REMOVED lines=14> */
.L_x_41641:
[----:B------:R-:W-:Y:S05]  /*9560*/  BSYNC B2 ;  /* 0x0000000000027941 */ /* 0x000fea0003800000 */
.L_x_41639:
        /* <DEDUP_REMOVED lines=8> */
.L_x_41650:
        /* <DEDUP_REMOVED lines=12> */
.L_x_41653:
[----:B------:R-:W-:Y:S02]  /*96b0*/  IMAD.MOV.U32 R20, RZ, RZ, R10 ;  /* 0x000000ffff147224 */ /* 0x000fe400078e000a */
.L_x_41654:
[----:B------:R-:W-:Y:S05]  /*96c0*/  BSYNC B3 ;  /* 0x0000000000037941 */ /* 0x000fea0003800000 */
.L_x_41652:
        /* <DEDUP_REMOVED lines=16> */
.L_x_41658:
[----:B------:R-:W-:Y:S05]  /*97d0*/  BSYNC B4 ;  /* 0x0000000000047941 */ /* 0x000fea0003800000 */
.L_x_41657:
        /* <DEDUP_REMOVED lines=44> */
.L_x_41656:
[----:B------:R-:W-:Y:S05]  /*9aa0*/  BSYNC B3 ;  /* 0x0000000000037941 */ /* 0x000fea0003800000 */
.L_x_41655:
        /* <DEDUP_REMOVED lines=13> */
.L_x_41651:
[----:B------:R-:W-:Y:S05]  /*9b80*/  BSYNC B2 ;  /* 0x0000000000027941 */ /* 0x000fea0003800000 */
.L_x_41649:
        /* <DEDUP_REMOVED lines=8> */
.L_x_41660:
        /* <DEDUP_REMOVED lines=12> */
.L_x_41663:
[----:B------:R-:W-:Y:S02]  /*9cd0*/  MOV R22, R10 ;  /* 0x0000000a00167202 */ /* 0x000fe40000000f00 */
.L_x_41664:
[----:B------:R-:W-:Y:S05]  /*9ce0*/  BSYNC B3 ;  /* 0x0000000000037941 */ /* 0x000fea0003800000 */
.L_x_41662:
        /* <DEDUP_REMOVED lines=16> */
.L_x_41668:
[----:B------:R-:W-:Y:S05]  /*9df0*/  BSYNC B4 ;  /* 0x0000000000047941 */ /* 0x000fea0003800000 */
.L_x_41667:
        /* <DEDUP_REMOVED lines=44> */
.L_x_41666:
[----:B------:R-:W-:Y:S05]  /*a0c0*/  BSYNC B3 ;  /* 0x0000000000037941 */ /* 0x000fea0003800000 */
.L_x_41665:
        /* <DEDUP_REMOVED lines=14> */
.L_x_41661:
[----:B------:R-:W-:Y:S05]  /*a1b0*/  BSYNC B2 ;  /* 0x0000000000027941 */ /* 0x000fea0003800000 */
.L_x_41659:
        /* <DEDUP_REMOVED lines=8> */
.L_x_41670:
        /* <DEDUP_REMOVED lines=12> */
.L_x_41673:
[----:B------:R-:W-:Y:S02]  /*a300*/  IMAD.MOV.U32 R24, RZ, RZ, R10 ;  /* 0x000000ffff187224 */ /* 0x000fe400078e000a */
.L_x_41674:
[----:B------:R-:W-:Y:S05]  /*a310*/  BSYNC B3 ;  /* 0x0000000000037941 */ /* 0x000fea0003800000 */
.L_x_41672:
        /* <DEDUP_REMOVED lines=16> */
.L_x_41678:
[----:B------:R-:W-:Y:S05]  /*a420*/  BSYNC B4 ;  /* 0x0000000000047941 */ /* 0x000fea0003800000 */
.L_x_41677:
        /* <DEDUP_REMOVED lines=44> */
.L_x_41676:
[----:B------:R-:W-:Y:S05]  /*a6f0*/  BSYNC B3 ;  /* 0x0000000000037941 */ /* 0x000fea0003800000 */
.L_x_41675:
        /* <DEDUP_REMOVED lines=13> */
.L_x_41671:
[----:B------:R-:W-:Y:S05]  /*a7d0*/  BSYNC B2 ;  /* 0x0000000000027941 */ /* 0x000fea0003800000 */
.L_x_41669:
        /* <DEDUP_REMOVED lines=8> */
.L_x_41680:
        /* <DEDUP_REMOVED lines=12> */
.L_x_41683:
[----:B------:R-:W-:Y:S02]  /*a920*/  IMAD.MOV.U32 R26, RZ, RZ, R10 ;  /* 0x000000ffff1a7224 */ /* 0x000fe400078e000a */
.L_x_41684:
[----:B------:R-:W-:Y:S05]  /*a930*/  BSYNC B3 ;  /* 0x0000000000037941 */ /* 0x000fea0003800000 */
.L_x_41682:
        /* <DEDUP_REMOVED lines=16> */
.L_x_41688:
[----:B------:R-:W-:Y:S05]  /*aa40*/  BSYNC B4 ;  /* 0x0000000000047941 */ /* 0x000fea0003800000 */
.L_x_41687:
        /* <DEDUP_REMOVED lines=44> */
.L_x_41686:
[----:B------:R-:W-:Y:S05]  /*ad10*/  BSYNC B3 ;  /* 0x0000000000037941 */ /* 0x000fea0003800000 */
.L_x_41685:
        /* <DEDUP_REMOVED lines=14> */
.L_x_41681:
[----:B------:R-:W-:Y:S05]  /*ae00*/  BSYNC B2 ;  /* 0x0000000000027941 */ /* 0x000fea0003800000 */
.L_x_41679:
        /* <DEDUP_REMOVED lines=8> */
.L_x_41690:
        /* <DEDUP_REMOVED lines=12> */
.L_x_41693:
[----:B------:R-:W-:Y:S02]  /*af50*/  MOV R28, R10 ;  /* 0x0000000a001c7202 */ /* 0x000fe40000000f00 */
.L_x_41694:
[----:B------:R-:W-:Y:S05]  /*af60*/  BSYNC B3 ;  /* 0x0000000000037941 */ /* 0x000fea0003800000 */
.L_x_41692:
        /* <DEDUP_REMOVED lines=16> */
.L_x_41698:
[----:B------:R-:W-:Y:S05]  /*b070*/  BSYNC B4 ;  /* 0x0000000000047941 */ /* 0x000fea0003800000 */
.L_x_41697:
        /* <DEDUP_REMOVED lines=44> */
.L_x_41696:
[----:B------:R-:W-:Y:S05]  /*b340*/  BSYNC B3 ;  /* 0x0000000000037941 */ /* 0x000fea0003800000 */
.L_x_41695:
        /* <DEDUP_REMOVED lines=13> */
.L_x_41691:
[----:B------:R-:W-:Y:S05]  /*b420*/  BSYNC B2 ;  /* 0x0000000000027941 */ /* 0x000fea0003800000 */
.L_x_41689:
        /* <DEDUP_REMOVED lines=29> */
.L_x_41700:
[----:B------:R-:W-:Y:S05]  /*b600*/  BSYNC B2 ;  /* 0x0000000000027941 */ /* 0x000fea0003800000 */
.L_x_41699:
[----:B------:R-:W-:Y:S02]  /*b610*/  IADD3 R147, R147, 0x20, RZ ;  /* 0x0000002093937810 */ /* 0x000fe40007ffe0ff */
[----:B------:R-:W-:Y:S02]  /*b620*/  IADD3 R145, R145, 0x20, RZ ;  /* 0x0000002091917810 */ /* 0x000fe40007ffe0ff */
.L_x_41618:
[----:B------:R-:W-:Y:S05]  /*b630*/  BSYNC B1 ;  /* 0x0000000000017941 */ /* 0x000fea0003800000 */
.L_x_41617:
        /* <DEDUP_REMOVED lines=20> */
.L_x_41704:
        /* <DEDUP_REMOVED lines=12> */
.L_x_41707:
[----:B------:R-:W-:Y:S02]  /*b840*/  IMAD.MOV.U32 R14, RZ, RZ, R10 ;  /* 0x000000ffff0e7224 */ /* 0x000fe400078e000a */
.L_x_41708:
[----:B------:R-:W-:Y:S05]  /*b850*/  BSYNC B3 ;  /* 0x0000000000037941 */ /* 0x000fea0003800000 */
.L_x_41706:
        /* <DEDUP_REMOVED lines=16> */
.L_x_41712:
[----:B------:R-:W-:Y:S05]  /*b960*/  BSYNC B4 ;  /* 0x0000000000047941 */ /* 0x000fea0003800000 */
.L_x_41711:
        /* <DEDUP_REMOVED lines=44> */
.L_x_41710:
[----:B------:R-:W-:Y:S05]  /*bc30*/  BSYNC B3 ;  /* 0x0000000000037941 */ /* 0x000fea0003800000 */
.L_x_41709:
        /* <DEDUP_REMOVED lines=14> */
.L_x_41705:
[----:B------:R-:W-:Y:S05]  /*bd20*/  BSYNC B2 ;  /* 0x0000000000027941 */ /* 0x000fea0003800000 */
.L_x_41703:
        /* <DEDUP_REMOVED lines=8> */
.L_x_41714:
        /* <DEDUP_REMOVED lines=12> */
.L_x_41717:
[----:B------:R-:W-:Y:S02]  /*be70*/  MOV R16, R10 ;  /* 0x0000000a00107202 */ /* 0x000fe40000000f00 */
.L_x_41718:
[----:B------:R-:W-:Y:S05]  /*be80*/  BSYNC B3 ;  /* 0x0000000000037941 */ /* 0x000fea0003800000 */
.L_x_41716:
        /* <DEDUP_REMOVED lines=16> */
.L_x_41722:
[----:B------:R-:W-:Y:S05]  /*bf90*/  BSYNC B4 ;  /* 0x0000000000047941 */ /* 0x000fea0003800000 */
.L_x_41721:
        /* <DEDUP_REMOVED lines=44> */
.L_x_41720:
[----:B------:R-:W-:Y:S05]  /*c260*/  BSYNC B3 ;  /* 0x0000000000037941 */ /* 0x000fea0003800000 */
.L_x_41719:
        /* <DEDUP_REMOVED lines=13> */
.L_x_41715:
[----:B------:R-:W-:Y:S05]  /*c340*/  BSYNC B2 ;  /* 0x0000000000027941 */ /* 0x000fea0003800000 */
.L_x_41713:
        /* <DEDUP_REMOVED lines=8> */
.L_x_41724:
        /* <DEDUP_REMOVED lines=12> */
.L_x_41727:
[----:B------:R-:W-:Y:S02]  /*c490*/  IMAD.MOV.U32 R18, RZ, RZ, R10 ;  /* 0x000000ffff127224 */ /* 0x000fe400078e000a */
.L_x_41728:
[----:B------:R-:W-:Y:S05]  /*c4a0*/  BSYNC B3 ;  /* 0x0000000000037941 */ /* 0x000fea0003800000 */
.L_x_41726:
        /* <DEDUP_REMOVED lines=16> */
.L_x_41732:
[----:B------:R-:W-:Y:S05]  /*c5b0*/  BSYNC B4 ;  /* 0x0000000000047941 */ /* 0x000fea0003800000 */
.L_x_41731:
        /* <DEDUP_REMOVED lines=44> */
.L_x_41730:
[----:B------:R-:W-:Y:S05]  /*c880*/  BSYNC B3 ;  /* 0x0000000000037941 */ /* 0x000fea0003800000 */
.L_x_41729:
        /* <DEDUP_REMOVED lines=14> */
.L_x_41725:
[----:B------:R-:W-:Y:S05]  /*c970*/  BSYNC B2 ;  /* 0x0000000000027941 */ /* 0x000fea0003800000 */
.L_x_41723:
        /* <DEDUP_REMOVED lines=8> */
.L_x_41734:
        /* <DEDUP_REMOVED lines=12> */
.L_x_41737:
[----:B------:R-:W-:Y:S02]  /*cac0*/  IMAD.MOV.U32 R20, RZ, RZ, R10 ;  /* 0x000000ffff147224 */ /* 0x000fe400078e000a */
.L_x_41738:
[----:B------:R-:W-:Y:S05]  /*cad0*/  BSYNC B3 ;  /* 0x0000000000037941 */ /* 0x000fea0003800000 */
.L_x_41736:
        /* <DEDUP_REMOVED lines=16> */
.L_x_41742:
[----:B------:R-:W-:Y:S05]  /*cbe0*/  BSYNC B4 ;  /* 0x0000000000047941 */ /* 0x000fea0003800000 */
.L_x_41741:
        /* <DEDUP_REMOVED lines=44> */
.L_x_41740:
[----:B------:R-:W-:Y:S05]  /*ceb0*/  BSYNC B3 ;  /* 0x0000000000037941 */ /* 0x000fea0003800000 */
.L_x_41739:
        /* <DEDUP_REMOVED lines=13> */
.L_x_41735:
[----:B------:R-:W-:Y:S05]  /*cf90*/  BSYNC B2 ;  /* 0x0000000000027941 */ /* 0x000fea0003800000 */
.L_x_41733:
        /* <DEDUP_REMOVED lines=8> */
.L_x_41744:
        /* <DEDUP_REMOVED lines=12> */
.L_x_41747:
[----:B------:R-:W-:Y:S02]  /*d0e0*/  MOV R22, R10 ;  /* 0x0000000a00167202 */ /* 0x000fe40000000f00 */
.L_x_41748:
[----:B------:R-:W-:Y:S05]  /*d0f0*/  BSYNC B3 ;  /* 0x0000000000037941 */ /* 0x000fea0003800000 */
.L_x_41746:
        /* <DEDUP_REMOVED lines=16> */
.L_x_41752:
[----:B------:R-:W-:Y:S05]  /*d200*/  BSYNC B4 ;  /* 0x0000000000047941 */ /* 0x000fea0003800000 */
.L_x_41751:
        /* <DEDUP_REMOVED lines=44> */
.L_x_41750:
[----:B------:R-:W-:Y:S05]  /*d4d0*/  BSYNC B3 ;  /* 0x0000000000037941 */ /* 0x000fea0003800000 */
.L_x_41749:
        /* <DEDUP_REMOVED lines=14> */
.L_x_41745:
[----:B------:R-:W-:Y:S05]  /*d5c0*/  BSYNC B2 ;  /* 0x0000000000027941 */ /* 0x000fea0003800000 */
.L_x_41743:
        /* <DEDUP_REMOVED lines=8> */
.L_x_41754:
        /* <DEDUP_REMOVED lines=12> */
.L_x_41757:
[----:B------:R-:W-:Y:S02]  /*d710*/  IMAD.MOV.U32 R24, RZ, RZ, R10 ;  /* 0x000000ffff187224 */ /* 0x000fe400078e000a */
.L_x_41758:
[----:B------:R-:W-:Y:S05]  /*d720*/  BSYNC B3 ;  /* 0x0000000000037941 */ /* 0x000fea0003800000 */
.L_x_41756:
        /* <DEDUP_REMOVED lines=16> */
.L_x_41762:
[----:B------:R-:W-:Y:S05]  /*d830*/  BSYNC B4 ;  /* 0x0000000000047941 */ /* 0x000fea0003800000 */
.L_x_41761:
        /* <DEDUP_REMOVED lines=44> */
.L_x_41760:
[----:B------:R-:W-:Y:S05]  /*db00*/  BSYNC B3 ;  /* 0x0000000000037941 */ /* 0x000fea0003800000 */
.L_x_41759:
        /* <DEDUP_REMOVED lines=13> */
.L_x_41755:
[----:B------:R-:W-:Y:S05]  /*dbe0*/  BSYNC B2 ;  /* 0x0000000000027941 */ /* 0x000fea0003800000 */
.L_x_41753:
        /* <DEDUP_REMOVED lines=8> */
.L_x_41764:
        /* <DEDUP_REMOVED lines=12> */
.L_x_41767:
[----:B------:R-:W-:Y:S02]  /*dd30*/  IMAD.MOV.U32 R26, RZ, RZ, R10 ;  /* 0x000000ffff1a7224 */ /* 0x000fe400078e000a */
.L_x_41768:
[----:B------:R-:W-:Y:S05]  /*dd40*/  BSYNC B3 ;  /* 0x0000000000037941 */ /* 0x000fea0003800000 */
.L_x_41766:
        /* <DEDUP_REMOVED lines=16> */
.L_x_41772:
[----:B------:R-:W-:Y:S05]  /*de50*/  BSYNC B4 ;  /* 0x0000000000047941 */ /* 0x000fea0003800000 */
.L_x_41771:
        /* <DEDUP_REMOVED lines=44> */
.L_x_41770:
[----:B------:R-:W-:Y:S05]  /*e120*/  BSYNC B3 ;  /* 0x0000000000037941 */ /* 0x000fea0003800000 */
.L_x_41769:
        /* <DEDUP_REMOVED lines=14> */
.L_x_41765:
[----:B------:R-:W-:Y:S05]  /*e210*/  BSYNC B2 ;  /* 0x0000000000027941 */ /* 0x000fea0003800000 */
.L_x_41763:
        /* <DEDUP_REMOVED lines=8> */
.L_x_41774:
        /* <DEDUP_REMOVED lines=12> */
.L_x_41777:
[----:B------:R-:W-:Y:S02]  /*e360*/  MOV R28, R10 ;  /* 0x0000000a001c7202 */ /* 0x000fe40000000f00 */
.L_x_41778:
[----:B------:R-:W-:Y:S05]  /*e370*/  BSYNC B3 ;  /* 0x0000000000037941 */ /* 0x000fea0003800000 */
.L_x_41776:
        /* <DEDUP_REMOVED lines=16> */
.L_x_41782:
[----:B------:R-:W-:Y:S05]  /*e480*/  BSYNC B4 ;  /* 0x0000000000047941 */ /* 0x000fea0003800000 */
.L_x_41781:
        /* <DEDUP_REMOVED lines=44> */
.L_x_41780:
[----:B------:R-:W-:Y:S05]  /*e750*/  BSYNC B3 ;  /* 0x0000000000037941 */ /* 0x000fea0003800000 */
.L_x_41779:
        /* <DEDUP_REMOVED lines=13> */
.L_x_41775:
[----:B------:R-:W-:Y:S05]  /*e830*/  BSYNC B2 ;  /* 0x0000000000027941 */ /* 0x000fea0003800000 */
.L_x_41773:
        /* <DEDUP_REMOVED lines=29> */
.L_x_41784:
[----:B------:R-:W-:Y:S05]  /*ea10*/  BSYNC B2 ;  /* 0x0000000000027941 */ /* 0x000fea0003800000 */
.L_x_41783:
[----:B------:R-:W-:Y:S02]  /*ea20*/  IADD3 R147, R147, 0x20, RZ ;  /* 0x0000002093937810 */ /* 0x000fe40007ffe0ff */
[----:B------:R-:W-:Y:S02]  /*ea30*/  IADD3 R145, R145, 0x20, RZ ;  /* 0x0000002091917810 */ /* 0x000fe40007ffe0ff */
.L_x_41702:
[----:B------:R-:W-:Y:S05]  /*ea40*/  BSYNC B1 ;  /* 0x0000000000017941 */ /* 0x000fea0003800000 */
.L_x_41701:
        /* <DEDUP_REMOVED lines=20> */
.L_x_41788:
        /* <DEDUP_REMOVED lines=12> */
.L_x_41791:
[----:B------:R-:W-:Y:S02]  /*ec50*/  IMAD.MOV.U32 R14, RZ, RZ, R10 ;  /* 0x000000ffff0e7224 */ /* 0x000fe400078e000a */
.L_x_41792:
[----:B------:R-:W-:Y:S05]  /*ec60*/  BSYNC B3 ;  /* 0x0000000000037941 */ /* 0x000fea0003800000 */
.L_x_41790:
        /* <DEDUP_REMOVED lines=16> */
.L_x_41796:
[----:B------:R-:W-:Y:S05]  /*ed70*/  BSYNC B4 ;  /* 0x0000000000047941 */ /* 0x000fea0003800000 */
.L_x_41795:
        /* <DEDUP_REMOVED lines=44> */
.L_x_41794:
[----:B------:R-:W-:Y:S05]  /*f040*/  BSYNC B3 ;  /* 0x0000000000037941 */ /* 0x000fea0003800000 */
.L_x_41793:
        /* <DEDUP_REMOVED lines=14> */
.L_x_41789:
[----:B------:R-:W-:Y:S05]  /*f130*/  BSYNC B2 ;  /* 0x0000000000027941 */ /* 0x000fea0003800000 */
.L_x_41787:
        /* <DEDUP_REMOVED lines=8> */
.L_x_41798:
        /* <DEDUP_REMOVED lines=12> */
.L_x_41801:
[----:B------:R-:W-:Y:S02]  /*f280*/  MOV R16, R10 ;  /* 0x0000000a00107202 */ /* 0x000fe40000000f00 */
.L_x_41802:
[----:B------:R-:W-:Y:S05]  /*f290*/  BSYNC B3 ;  /* 0x0000000000037941 */ /* 0x000fea0003800000 */
.L_x_41800:
        /* <DEDUP_REMOVED lines=16> */
.L_x_41806:
[----:B------:R-:W-:Y:S05]  /*f3a0*/  BSYNC B4 ;  /* 0x0000000000047941 */ /* 0x000fea0003800000 */
.L_x_41805:
        /* <DEDUP_REMOVED lines=44> */
.L_x_41804:
[----:B------:R-:W-:Y:S05]  /*f670*/  BSYNC B3 ;  /* 0x0000000000037941 */ /* 0x000fea0003800000 */
.L_x_41803:
        /* <DEDUP_REMOVED lines=13> */
.L_x_41799:
[----:B------:R-:W-:Y:S05]  /*f750*/  BSYNC B2 ;  /* 0x0000000000027941 */ /* 0x000fea0003800000 */
.L_x_41797:
        /* <DEDUP_REMOVED lines=8> */
.L_x_41808:
        /* <DEDUP_REMOVED lines=12> */
.L_x_41811:
[----:B------:R-:W-:Y:S02]  /*f8a0*/  IMAD.MOV.U32 R18, RZ, RZ, R10 ;  /* 0x000000ffff127224 */ /* 0x000fe400078e000a */
.L_x_41812:
[----:B------:R-:W-:Y:S05]  /*f8b0*/  BSYNC B3 ;  /* 0x0000000000037941 */ /* 0x000fea0003800000 */
.L_x_41810:
        /* <DEDUP_REMOVED lines=16> */
.L_x_41816:
[----:B------:R-:W-:Y:S05]  /*f9c0*/  BSYNC B4 ;  /* 0x0000000000047941 */ /* 0x000fea0003800000 */
.L_x_41815:
        /* <DEDUP_REMOVED lines=44> */
.L_x_41814:
[----:B------:R-:W-:Y:S05]  /*fc90*/  BSYNC B3 ;  /* 0x0000000000037941 */ /* 0x000fea0003800000 */
.L_x_41813:
        /* <DEDUP_REMOVED lines=14> */
.L_x_41809:
[----:B------:R-:W-:Y:S05]  /*fd80*/  BSYNC B2 ;  /* 0x0000000000027941 */ /* 0x000fea0003800000 */
.L_x_41807:
        /* <DEDUP_REMOVED lines=8> */
.L_x_41818:
        /* <DEDUP_REMOVED lines=12> */
.L_x_41821:
[----:B------:R-:W-:Y:S02]  /*fed0*/  IMAD.MOV.U32 R20, RZ, RZ, R10 ;  /* 0x000000ffff147224 */ /* 0x000fe400078e000a */
.L_x_41822:
[----:B------:R-:W-:Y:S05]  /*fee0*/  BSYNC B3 ;  /* 0x0000000000037941 */ /* 0x000fea0003800000 */
.L_x_41820:
        /* <DEDUP_REMOVED lines=16> */
.L_x_41826:
[----:B------:R-:W-:Y:S05]  /*fff0*/  BSYNC B4 ;  /* 0x0000000000047941 */ /* 0x000fea0003800000 */
.L_x_41825:
        /* <DEDUP_REMOVED lines=44> */
.L_x_41824:
[----:B------:R-:W-:Y:S05]  /*102c0*/  BSYNC B3 ;  /* 0x0000000000037941 */ /* 0x000fea0003800000 */
.L_x_41823:
        /* <DEDUP_REMOVED lines=13> */
.L_x_41819:
[----:B------:R-:W-:Y:S05]  /*103a0*/  BSYNC B2 ;  /* 0x0000000000027941 */ /* 0x000fea0003800000 */
.L_x_41817:
        /* <DEDUP_REMOVED lines=8> */
.L_x_41828:
        /* <DEDUP_REMOVED lines=12> */
.L_x_41831:
[----:B------:R-:W-:Y:S02]  /*104f0*/  MOV R22, R10 ;  /* 0x0000000a00167202 */ /* 0x000fe40000000f00 */
.L_x_41832:
[----:B------:R-:W-:Y:S05]  /*10500*/  BSYNC B3 ;  /* 0x0000000000037941 */ /* 0x000fea0003800000 */
.L_x_41830:
        /* <DEDUP_REMOVED lines=16> */
.L_x_41836:
[----:B------:R-:W-:Y:S05]  /*10610*/  BSYNC B4 ;  /* 0x0000000000047941 */ /* 0x000fea0003800000 */
.L_x_41835:
        /* <DEDUP_REMOVED lines=44> */
.L_x_41834:
[----:B------:R-:W-:Y:S05]  /*108e0*/  BSYNC B3 ;  /* 0x0000000000037941 */ /* 0x000fea0003800000 */
.L_x_41833:
        /* <DEDUP_REMOVED lines=14> */
.L_x_41829:
[----:B------:R-:W-:Y:S05]  /*109d0*/  BSYNC B2 ;  /* 0x0000000000027941 */ /* 0x000fea0003800000 */
.L_x_41827:
        /* <DEDUP_REMOVED lines=8> */
.L_x_41838:
        /* <DEDUP_REMOVED lines=12> */
.L_x_41841:
[----:B------:R-:W-:Y:S02]  /*10b20*/  IMAD.MOV.U32 R24, RZ, RZ, R10 ;  /* 0x000000ffff187224 */ /* 0x000fe400078e000a */
.L_x_41842:
[----:B------:R-:W-:Y:S05]  /*10b30*/  BSYNC B3 ;  /* 0x0000000000037941 */ /* 0x000fea0003800000 */
.L_x_41840:
        /* <DEDUP_REMOVED lines=16> */
.L_x_41846:
[----:B------:R-:W-:Y:S05]  /*10c40*/  BSYNC B4 ;  /* 0x0000000000047941 */ /* 0x000fea0003800000 */
.L_x_41845:
        /* <DEDUP_REMOVED lines=44> */
.L_x_41844:
[----:B------:R-:W-:Y:S05]  /*10f10*/  BSYNC B3 ;  /* 0x0000000000037941 */ /* 0x000fea0003800000 */
.L_x_41843:
        /* <DEDUP_REMOVED lines=13> */
.L_x_41839:
[----:B------:R-:W-:Y:S05]  /*10ff0*/  BSYNC B2 ;  /* 0x0000000000027941 */ /* 0x000fea0003800000 */
.L_x_41837:
        /* <DEDUP_REMOVED lines=8> */
.L_x_41848:
        /* <DEDUP_REMOVED lines=12> */
.L_x_41851:
[----:B------:R-:W-:Y:S02]  /*11140*/  IMAD.MOV.U32 R26, RZ, RZ, R10 ;  /* 0x000000ffff1a7224 */ /* 0x000fe400078e000a */
.L_x_41852:
[----:B------:R-:W-:Y:S05]  /*11150*/  BSYNC B3 ;  /* 0x0000000000037941 */ /* 0x000fea0003800000 */
.L_x_41850:
        /* <DEDUP_REMOVED lines=16> */
.L_x_41856:
[----:B------:R-:W-:Y:S05]  /*11260*/  BSYNC B4 ;  /* 0x0000000000047941 */ /* 0x000fea0003800000 */
.L_x_41855:
        /* <DEDUP_REMOVED lines=44> */
.L_x_41854:
[----:B------:R-:W-:Y:S05]  /*11530*/  BSYNC B3 ;  /* 0x0000000000037941 */ /* 0x000fea0003800000 */
.L_x_41853:
        /* <DEDUP_REMOVED lines=14> */
.L_x_41849:
[----:B------:R-:W-:Y:S05]  /*11620*/  BSYNC B2 ;  /* 0x0000000000027941 */ /* 0x000fea0003800000 */
.L_x_41847:
        /* <DEDUP_REMOVED lines=8> */
.L_x_41858:
        /* <DEDUP_REMOVED lines=12> */
.L_x_41861:
[----:B------:R-:W-:Y:S02]  /*11770*/  MOV R28, R10 ;  /* 0x0000000a001c7202 */ /* 0x000fe40000000f00 */
.L_x_41862:
[----:B------:R-:W-:Y:S05]  /*11780*/  BSYNC B3 ;  /* 0x0000000000037941 */ /* 0x000fea0003800000 */
.L_x_41860:
        /* <DEDUP_REMOVED lines=16> */
.L_x_41866:
[----:B------:R-:W-:Y:S05]  /*11890*/  BSYNC B4 ;  /* 0x0000000000047941 */ /* 0x000fea0003800000 */
.L_x_41865:
        /* <DEDUP_REMOVED lines=44> */
.L_x_41864:
[----:B------:R-:W-:Y:S05]  /*11b60*/  BSYNC B3 ;  /* 0x0000000000037941 */ /* 0x000fea0003800000 */
.L_x_41863:
        /* <DEDUP_REMOVED lines=13> */
.L_x_41859:
[----:B------:R-:W-:Y:S05]  /*11c40*/  BSYNC B2 ;  /* 0x0000000000027941 */ /* 0x000fea0003800000 */
.L_x_41857:
        /* <DEDUP_REMOVED lines=29> */
.L_x_41868:
[----:B------:R-:W-:Y:S05]  /*11e20*/  BSYNC B2 ;  /* 0x0000000000027941 */ /* 0x000fea0003800000 */
.L_x_41867:
[----:B------:R-:W-:Y:S02]  /*11e30*/  IADD3 R147, R147, 0x20, RZ ;  /* 0x0000002093937810 */ /* 0x000fe40007ffe0ff */
[----:B------:R-:W-:Y:S02]  /*11e40*/  IADD3 R145, R145, 0x20, RZ ;  /* 0x0000002091917810 */ /* 0x000fe40007ffe0ff */
.L_x_41786:
[----:B------:R-:W-:Y:S05]  /*11e50*/  BSYNC B1 ;  /* 0x0000000000017941 */ /* 0x000fea0003800000 */
.L_x_41785:
        /* <DEDUP_REMOVED lines=20> */
.L_x_41872:
        /* <DEDUP_REMOVED lines=12> */
.L_x_41875:
[----:B------:R-:W-:Y:S02]  /*12060*/  IMAD.MOV.U32 R14, RZ, RZ, R10 ;  /* 0x000000ffff0e7224 */ /* 0x000fe400078e000a */
.L_x_41876:
[----:B------:R-:W-:Y:S05]  /*12070*/  BSYNC B3 ;  /* 0x0000000000037941 */ /* 0x000fea0003800000 */
.L_x_41874:
        /* <DEDUP_REMOVED lines=16> */
.L_x_41880:
[----:B------:R-:W-:Y:S05]  /*12180*/  BSYNC B4 ;  /* 0x0000000000047941 */ /* 0x000fea0003800000 */
.L_x_41879:
        /* <DEDUP_REMOVED lines=44> */
.L_x_41878:
[----:B------:R-:W-:Y:S05]  /*12450*/  BSYNC B3 ;  /* 0x0000000000037941 */ /* 0x000fea0003800000 */
.L_x_41877:
        /* <DEDUP_REMOVED lines=14> */
.L_x_41873:
[----:B------:R-:W-:Y:S05]  /*12540*/  BSYNC B2 ;  /* 0x0000000000027941 */ /* 0x000fea0003800000 */
.L_x_41871:
        /* <DEDUP_REMOVED lines=8> */
.L_x_41882:
        /* <DEDUP_REMOVED lines=12> */
.L_x_41885:
[----:B------:R-:W-:Y:S02]  /*12690*/  MOV R16, R10 ;  /* 0x0000000a00107202 */ /* 0x000fe40000000f00 */
.L_x_41886:
[----:B------:R-:W-:Y:S05]  /*126a0*/  BSYNC B3 ;  /* 0x0000000000037941 */ /* 0x000fea0003800000 */
.L_x_41884:
        /* <DEDUP_REMOVED lines=16> */
.L_x_41890:
[----:B------:R-:W-:Y:S05]  /*127b0*/  BSYNC B4 ;  /* 0x0000000000047941 */ /* 0x000fea0003800000 */
.L_x_41889:
        /* <DEDUP_REMOVED lines=44> */
.L_x_41888:
[----:B------:R-:W-:Y:S05]  /*12a80*/  BSYNC B3 ;  /* 0x0000000000037941 */ /* 0x000fea0003800000 */
.L_x_41887:
        /* <DEDUP_REMOVED lines=13> */
.L_x_41883:
[----:B------:R-:W-:Y:S05]  /*12b60*/  BSYNC B2 ;  /* 0x0000000000027941 */ /* 0x000fea0003800000 */
.L_x_41881:
        /* <DEDUP_REMOVED lines=8> */
.L_x_41892:
        /* <DEDUP_REMOVED lines=12> */
.L_x_41895:
[----:B------:R-:W-:Y:S02]  /*12cb0*/  IMAD.MOV.U32 R18, RZ, RZ, R10 ;  /* 0x000000ffff127224 */ /* 0x000fe400078e000a */
.L_x_41896:
[----:B------:R-:W-:Y:S05]  /*12cc0*/  BSYNC B3 ;  /* 0x0000000000037941 */ /* 0x000fea0003800000 */
.L_x_41894:
        /* <DEDUP_REMOVED lines=16> */
.L_x_41900:
[----:B------:R-:W-:Y:S05]  /*12dd0*/  BSYNC B4 ;  /* 0x0000000000047941 */ /* 0x000fea0003800000 */
.L_x_41899:
        /* <DEDUP_REMOVED lines=44> */
.L_x_41898:
[----:B------:R-:W-:Y:S05]  /*130a0*/  BSYNC B3 ;  /* 0x0000000000037941 */ /* 0x000fea0003800000 */
.L_x_41897:
        /* <DEDUP_REMOVED lines=14> */
.L_x_41893:
[----:B------:R-:W-:Y:S05]  /*13190*/  BSYNC B2 ;  /* 0x0000000000027941 */ /* 0x000fea0003800000 */
.L_x_41891:
        /* <DEDUP_REMOVED lines=8> */
.L_x_41902:
        /* <DEDUP_REMOVED lines=12> */
.L_x_41905:
[----:B------:R-:W-:Y:S02]  /*132e0*/  IMAD.MOV.U32 R20, RZ, RZ, R10 ;  /* 0x000000ffff147224 */ /* 0x000fe400078e000a */
.L_x_41906:
[----:B------:R-:W-:Y:S05]  /*132f0*/  BSYNC B3 ;  /* 0x0000000000037941 */ /* 0x000fea0003800000 */
.L_x_41904:
        /* <DEDUP_REMOVED lines=16> */
.L_x_41910:
[----:B------:R-:W-:Y:S05]  /*13400*/  BSYNC B4 ;  /* 0x0000000000047941 */ /* 0x000fea0003800000 */
.L_x_41909:
        /* <DEDUP_REMOVED lines=44> */
.L_x_41908:
[----:B------:R-:W-:Y:S05]  /*136d0*/  BSYNC B3 ;  /* 0x0000000000037941 */ /* 0x000fea0003800000 */
.L_x_41907:
        /* <DEDUP_REMOVED lines=13> */
.L_x_41903:
[----:B------:R-:W-:Y:S05]  /*137b0*/  BSYNC B2 ;  /* 0x0000000000027941 */ /* 0x000fea0003800000 */
.L_x_41901:
        /* <DEDUP_REMOVED lines=8> */
.L_x_41912:
        /* <DEDUP_REMOVED lines=12> */
.L_x_41915:
[----:B------:R-:W-:Y:S02]  /*13900*/  MOV R22, R10 ;  /* 0x0000000a00167202 */ /* 0x000fe40000000f00 */
.L_x_41916:
[----:B------:R-:W-:Y:S05]  /*13910*/  BSYNC B3 ;  /* 0x0000000000037941 */ /* 0x000fea0003800000 */
.L_x_41914:
        /* <DEDUP_REMOVED lines=16> */
.L_x_41920:
[----:B------:R-:W-:Y:S05]  /*13a20*/  BSYNC B4 ;  /* 0x0000000000047941 */ /* 0x000fea0003800000 */
.L_x_41919:
        /* <DEDUP_REMOVED lines=44> */
.L_x_41918:
[----:B------:R-:W-:Y:S05]  /*13cf0*/  BSYNC B3 ;  /* 0x0000000000037941 */ /* 0x000fea0003800000 */
.L_x_41917:
        /* <DEDUP_REMOVED lines=14> */
.L_x_41913:
[----:B------:R-:W-:Y:S05]  /*13de0*/  BSYNC B2 ;  /* 0x0000000000027941 */ /* 0x000fea0003800000 */
.L_x_41911:
        /* <DEDUP_REMOVED lines=8> */
.L_x_41922:
        /* <DEDUP_REMOVED lines=12> */
.L_x_41925:
[----:B------:R-:W-:Y:S02]  /*13f30*/  IMAD.MOV.U32 R24, RZ, RZ, R10 ;  /* 0x000000ffff187224 */ /* 0x000fe400078e000a */
.L_x_41926:
[----:B------:R-:W-:Y:S05]  /*13f40*/  BSYNC B3 ;  /* 0x0000000000037941 */ /* 0x000fea0003800000 */
.L_x_41924:
        /* <DEDUP_REMOVED lines=16> */
.L_x_41930:
[----:B------:R-:W-:Y:S05]  /*14050*/  BSYNC B4 ;  /* 0x0000000000047941 */ /* 0x000fea0003800000 */
.L_x_41929:
        /* <DEDUP_REMOVED lines=44> */
.L_x_41928:
[----:B------:R-:W-:Y:S05]  /*14320*/  BSYNC B3 ;  /* 0x0000000000037941 */ /* 0x000fea0003800000 */
.L_x_41927:
        /* <DEDUP_REMOVED lines=13> */
.L_x_41923:
[----:B------:R-:W-:Y:S05]  /*14400*/  BSYNC B2 ;  /* 0x0000000000027941 */ /* 0x000fea0003800000 */
.L_x_41921:
        /* <DEDUP_REMOVED lines=8> */
.L_x_41932:
        /* <DEDUP_REMOVED lines=12> */
.L_x_41935:
[----:B------:R-:W-:Y:S02]  /*14550*/  IMAD.MOV.U32 R26, RZ, RZ, R10 ;  /* 0x000000ffff1a7224 */ /* 0x000fe400078e000a */
.L_x_41936:
[----:B------:R-:W-:Y:S05]  /*14560*/  BSYNC B3 ;  /* 0x0000000000037941 */ /* 0x000fea0003800000 */
.L_x_41934:
        /* <DEDUP_REMOVED lines=16> */
.L_x_41940:
[----:B------:R-:W-:Y:S05]  /*14670*/  BSYNC B4 ;  /* 0x0000000000047941 */ /* 0x000fea0003800000 */
.L_x_41939:
        /* <DEDUP_REMOVED lines=44> */
.L_x_41938:
[----:B------:R-:W-:Y:S05]  /*14940*/  BSYNC B3 ;  /* 0x0000000000037941 */ /* 0x000fea0003800000 */
.L_x_41937:
        /* <DEDUP_REMOVED lines=14> */
.L_x_41933:
[----:B------:R-:W-:Y:S05]  /*14a30*/  BSYNC B2 ;  /* 0x0000000000027941 */ /* 0x000fea0003800000 */
.L_x_41931:
        /* <DEDUP_REMOVED lines=8> */
.L_x_41942:
        /* <DEDUP_REMOVED lines=12> */
.L_x_41945:
[----:B------:R-:W-:Y:S02]  /*14b80*/  MOV R28, R10 ;  /* 0x0000000a001c7202 */ /* 0x000fe40000000f00 */
.L_x_41946:
[----:B------:R-:W-:Y:S05]  /*14b90*/  BSYNC B3 ;  /* 0x0000000000037941 */ /* 0x000fea0003800000 */
.L_x_41944:
        /* <DEDUP_REMOVED lines=16> */
.L_x_41950:
[----:B------:R-:W-:Y:S05]  /*14ca0*/  BSYNC B4 ;  /* 0x0000000000047941 */ /* 0x000fea0003800000 */
.L_x_41949:
        /* <DEDUP_REMOVED lines=44> */
.L_x_41948:
[----:B------:R-:W-:Y:S05]  /*14f70*/  BSYNC B3 ;  /* 0x0000000000037941 */ /* 0x000fea0003800000 */
.L_x_41947:
        /* <DEDUP_REMOVED lines=13> */
.L_x_41943:
[----:B------:R-:W-:Y:S05]  /*15050*/  BSYNC B2 ;  /* 0x0000000000027941 */ /* 0x000fea0003800000 */
.L_x_41941:
        /* <DEDUP_REMOVED lines=29> */
.L_x_41952:
[----:B------:R-:W-:Y:S05]  /*15230*/  BSYNC B2 ;  /* 0x0000000000027941 */ /* 0x000fea0003800000 */
.L_x_41951:
[----:B------:R-:W-:Y:S02]  /*15240*/  IADD3 R147, R147, 0x20, RZ ;  /* 0x0000002093937810 */ /* 0x000fe40007ffe0ff */
[----:B------:R-:W-:Y:S02]  /*15250*/  IADD3 R145, R145, 0x20, RZ ;  /* 0x0000002091917810 */ /* 0x000fe40007ffe0ff */
.L_x_41870:
[----:B------:R-:W-:Y:S05]  /*15260*/  BSYNC B1 ;  /* 0x0000000000017941 */ /* 0x000fea0003800000 */
.L_x_41869:
        /* <DEDUP_REMOVED lines=20> */
.L_x_41956:
        /* <DEDUP_REMOVED lines=12> */
.L_x_41959:
[----:B------:R-:W-:Y:S02]  /*15470*/  IMAD.MOV.U32 R14, RZ, RZ, R10 ;  /* 0x000000ffff0e7224 */ /* 0x000fe400078e000a */
.L_x_41960:
[----:B------:R-:W-:Y:S05]  /*15480*/  BSYNC B3 ;  /* 0x0000000000037941 */ /* 0x000fea0003800000 */
.L_x_41958:
        /* <DEDUP_REMOVED lines=16> */
.L_x_41964:
[----:B------:R-:W-:Y:S05]  /*15590*/  BSYNC B4 ;  /* 0x0000000000047941 */ /* 0x000fea0003800000 */
.L_x_41963:
        /* <DEDUP_REMOVED lines=44> */
.L_x_41962:
[----:B------:R-:W-:Y:S05]  /*15860*/  BSYNC B3 ;  /* 0x0000000000037941 */ /* 0x000fea0003800000 */
.L_x_41961:
        /* <DEDUP_REMOVED lines=14> */
.L_x_41957:
[----:B------:R-:W-:Y:S05]  /*15950*/  BSYNC B2 ;  /* 0x0000000000027941 */ /* 0x000fea0003800000 */
.L_x_41955:
        /* <DEDUP_REMOVED lines=8> */
.L_x_41966:
        /* <DEDUP_REMOVED lines=12> */
.L_x_41969:
[----:B------:R-:W-:Y:S02]  /*15aa0*/  MOV R16, R10 ;  /* 0x0000000a00107202 */ /* 0x000fe40000000f00 */
.L_x_41970:
[----:B------:R-:W-:Y:S05]  /*15ab0*/  BSYNC B3 ;  /* 0x0000000000037941 */ /* 0x000fea0003800000 */
.L_x_41968:
        /* <DEDUP_REMOVED lines=16> */
.L_x_41974:
[----:B------:R-:W-:Y:S05]  /*15bc0*/  BSYNC B4 ;  /* 0x0000000000047941 */ /* 0x000fea0003800000 */
.L_x_41973:
        /* <DEDUP_REMOVED lines=44> */
.L_x_41972:
[----:B------:R-:W-:Y:S05]  /*15e90*/  BSYNC B3 ;  /* 0x0000000000037941 */ /* 0x000fea0003800000 */
.L_x_41971:
        /* <DEDUP_REMOVED lines=13> */
.L_x_41967:
[----:B------:R-:W-:Y:S05]  /*15f70*/  BSYNC B2 ;  /* 0x0000000000027941 */ /* 0x000fea0003800000 */
.L_x_41965:
        /* <DEDUP_REMOVED lines=8> */
.L_x_41976:
        /* <DEDUP_REMOVED lines=12> */
.L_x_41979:
[----:B------:R-:W-:Y:S02]  /*160c0*/  IMAD.MOV.U32 R18, RZ, RZ, R10 ;  /* 0x000000ffff127224 */ /* 0x000fe400078e000a */
.L_x_41980:
[----:B------:R-:W-:Y:S05]  /*160d0*/  BSYNC B3 ;  /* 0x0000000000037941 */ /* 0x000fea0003800000 */
.L_x_41978:
        /* <DEDUP_REMOVED lines=16> */
.L_x_41984:
[----:B------:R-:W-:Y:S05]  /*161e0*/  BSYNC B4 ;  /* 0x0000000000047941 */ /* 0x000fea0003800000 */
.L_x_41983:
        /* <DEDUP_REMOVED lines=44> */
.L_x_41982:
[----:B------:R-:W-:Y:S05]  /*164b0*/  BSYNC B3 ;  /* 0x0000000000037941 */ /* 0x000fea0003800000 */
.L_x_41981:
        /* <DEDUP_REMOVED lines=14> */
.L_x_41977:
[----:B------:R-:W-:Y:S05]  /*165a0*/  BSYNC B2 ;  /* 0x0000000000027941 */ /* 0x000fea0003800000 */
.L_x_41975:
        /* <DEDUP_REMOVED lines=8> */
.L_x_41986:
        /* <DEDUP_REMOVED lines=12> */
.L_x_41989:
[----:B------:R-:W-:Y:S02]  /*166f0*/  IMAD.MOV.U32 R20, RZ, RZ, R10 ;  /* 0x000000ffff147224 */ /* 0x000fe400078e000a */
.L_x_41990:
[----:B------:R-:W-:Y:S05]  /*16700*/  BSYNC B3 ;  /* 0x0000000000037941 */ /* 0x000fea0003800000 */
.L_x_41988:
        /* <DEDUP_REMOVED lines=16> */
.L_x_41994:
[----:B------:R-:W-:Y:S05]  /*16810*/  BSYNC B4 ;  /* 0x0000000000047941 */ /* 0x000fea0003800000 */
.L_x_41993:
        /* <DEDUP_REMOVED lines=44> */
.L_x_41992:
[----:B------:R-:W-:Y:S05]  /*16ae0*/  BSYNC B3 ;  /* 0x0000000000037941 */ /* 0x000fea0003800000 */
.L_x_41991:
        /* <DEDUP_REMOVED lines=13> */
.L_x_41987:
[----:B------:R-:W-:Y:S05]  /*16bc0*/  BSYNC B2 ;  /* 0x0000000000027941 */ /* 0x000fea0003800000 */
.L_x_41985:
        /* <DEDUP_REMOVED lines=8> */
.L_x_41996:
        /* <DEDUP_REMOVED lines=12> */
.L_x_41999:
[----:B------:R-:W-:Y:S02]  /*16d10*/  MOV R22, R10 ;  /* 0x0000000a00167202 */ /* 0x000fe40000000f00 */
.L_x_42000:
[----:B------:R-:W-:Y:S05]  /*16d20*/  BSYNC B3 ;  /* 0x0000000000037941 */ /* 0x000fea0003800000 */
.L_x_41998:
        /* <DEDUP_REMOVED lines=16> */
.L_x_42004:
[----:B------:R-:W-:Y:S05]  /*16e30*/  BSYNC B4 ;  /* 0x0000000000047941 */ /* 0x000fea0003800000 */
.L_x_42003:
        /* <DEDUP_REMOVED lines=44> */
.L_x_42002:
[----:B------:R-:W-:Y:S05]  /*17100*/  BSYNC B3 ;  /* 0x0000000000037941 */ /* 0x000fea0003800000 */
.L_x_42001:
        /* <DEDUP_REMOVED lines=14> */
.L_x_41997:
[----:B------:R-:W-:Y:S05]  /*171f0*/  BSYNC B2 ;  /* 0x0000000000027941 */ /* 0x000fea0003800000 */
.L_x_41995:
        /* <DEDUP_REMOVED lines=8> */
.L_x_42006:
        /* <DEDUP_REMOVED lines=12> */
.L_x_42009:
[----:B------:R-:W-:Y:S02]  /*17340*/  IMAD.MOV.U32 R24, RZ, RZ, R10 ;  /* 0x000000ffff187224 */ /* 0x000fe400078e000a */
.L_x_42010:
[----:B------:R-:W-:Y:S05]  /*17350*/  BSYNC B3 ;  /* 0x0000000000037941 */ /* 0x000fea0003800000 */
.L_x_42008:
        /* <DEDUP_REMOVED lines=16> */
.L_x_42014:
[----:B------:R-:W-:Y:S05]  /*17460*/  BSYNC B4 ;  /* 0x0000000000047941 */ /* 0x000fea0003800000 */
.L_x_42013:
        /* <DEDUP_REMOVED lines=44> */
.L_x_42012:
[----:B------:R-:W-:Y:S05]  /*17730*/  BSYNC B3 ;  /* 0x0000000000037941 */ /* 0x000fea0003800000 */
.L_x_42011:
        /* <DEDUP_REMOVED lines=13> */
.L_x_42007:
[----:B------:R-:W-:Y:S05]  /*17810*/  BSYNC B2 ;  /* 0x0000000000027941 */ /* 0x000fea0003800000 */
.L_x_42005:
        /* <DEDUP_REMOVED lines=8> */
.L_x_42016:
        /* <DEDUP_REMOVED lines=12> */
.L_x_42019:
[----:B------:R-:W-:Y:S02]  /*17960*/  IMAD.MOV.U32 R26, RZ, RZ, R10 ;  /* 0x000000ffff1a7224 */ /* 0x000fe400078e000a */
.L_x_42020:
[----:B------:R-:W-:Y:S05]  /*17970*/  BSYNC B3 ;  /* 0x0000000000037941 */ /* 0x000fea0003800000 */
.L_x_42018:
        /* <DEDUP_REMOVED lines=16> */
.L_x_42024:
[----:B------:R-:W-:Y:S05]  /*17a80*/  BSYNC B4 ;  /* 0x0000000000047941 */ /* 0x000fea0003800000 */
.L_x_42023:
        /* <DEDUP_REMOVED lines=44> */
.L_x_42022:
[----:B------:R-:W-:Y:S05]  /*17d50*/  BSYNC B3 ;  /* 0x0000000000037941 */ /* 0x000fea0003800000 */
.L_x_42021:
        /* <DEDUP_REMOVED lines=14> */
.L_x_42017:
[----:B------:R-:W-:Y:S05]  /*17e40*/  BSYNC B2 ;  /* 0x0000000000027941 */ /* 0x000fea0003800000 */
.L_x_42015:
        /* <DEDUP_REMOVED lines=8> */
.L_x_42026:
        /* <DEDUP_REMOVED lines=12> */
.L_x_42029:
[----:B------:R-:W-:Y:S02]  /*17f90*/  MOV R28, R10 ;  /* 0x0000000a001c7202 */ /* 0x000fe40000000f00 */
.L_x_42030:
[----:B------:R-:W-:Y:S05]  /*17fa0*/  BSYNC B3 ;  /* 0x0000000000037941 */ /* 0x000fea0003800000 */
.L_x_42028:
        /* <DEDUP_REMOVED lines=16> */
.L_x_42034:
[----:B------:R-:W-:Y:S05]  /*180b0*/  BSYNC B4 ;  /* 0x0000000000047941 */ /* 0x000fea0003800000 */
.L_x_42033:
        /* <DEDUP_REMOVED lines=44> */
.L_x_42032:
[----:B------:R-:W-:Y:S05]  /*18380*/  BSYNC B3 ;  /* 0x0000000000037941 */ /* 0x000fea0003800000 */
.L_x_42031:
        /* <DEDUP_REMOVED lines=13> */
.L_x_42027:
[----:B------:R-:W-:Y:S05]  /*18460*/  BSYNC B2 ;  /* 0x0000000000027941 */ /* 0x000fea0003800000 */
.L_x_42025:
        /* <DEDUP_REMOVED lines=29> */
.L_x_42036:
[----:B------:R-:W-:Y:S05]  /*18640*/  BSYNC B2 ;  /* 0x0000000000027941 */ /* 0x000fea0003800000 */
.L_x_42035:
[----:B------:R-:W-:Y:S02]  /*18650*/  IADD3 R147, R147, 0x20, RZ ;  /* 0x0000002093937810 */ /* 0x000fe40007ffe0ff */
[----:B------:R-:W-:Y:S02]  /*18660*/  IADD3 R145, R145, 0x20, RZ ;  /* 0x0000002091917810 */ /* 0x000fe40007ffe0ff */
.L_x_41954:
[----:B------:R-:W-:Y:S05]  /*18670*/  BSYNC B1 ;  /* 0x0000000000017941 */ /* 0x000fea0003800000 */
.L_x_41953:
        /* <DEDUP_REMOVED lines=20> */
.L_x_42040:
        /* <DEDUP_REMOVED lines=12> */
.L_x_42043:
[----:B------:R-:W-:Y:S02]  /*18880*/  IMAD.MOV.U32 R14, RZ, RZ, R10 ;  /* 0x000000ffff0e7224 */ /* 0x000fe400078e000a */
.L_x_42044:
[----:B------:R-:W-:Y:S05]  /*18890*/  BSYNC B3 ;  /* 0x0000000000037941 */ /* 0x000fea0003800000 */
.L_x_42042:
        /* <DEDUP_REMOVED lines=16> */
.L_x_42048:
[----:B------:R-:W-:Y:S05]  /*189a0*/  BSYNC B4 ;  /* 0x0000000000047941 */ /* 0x000fea0003800000 */
.L_x_42047:
        /* <DEDUP_REMOVED lines=44> */
.L_x_42046:
[----:B------:R-:W-:Y:S05]  /*18c70*/  BSYNC B3 ;  /* 0x0000000000037941 */ /* 0x000fea0003800000 */
.L_x_42045:
        /* <DEDUP_REMOVED lines=14> */
.L_x_42041:
[----:B------:R-:W-:Y:S05]  /*18d60*/  BSYNC B2 ;  /* 0x0000000000027941 */ /* 0x000fea0003800000 */
.L_x_42039:
        /* <DEDUP_REMOVED lines=8> */
.L_x_42050:
        /* <DEDUP_REMOVED lines=12> */
.L_x_42053:
[----:B------:R-:W-:Y:S02]  /*18eb0*/  MOV R16, R10 ;  /* 0x0000000a00107202 */ /* 0x000fe40000000f00 */
.L_x_42054:
[----:B------:R-:W-:Y:S05]  /*18ec0*/  BSYNC B3 ;  /* 0x0000000000037941 */ /* 0x000fea0003800000 */
.L_x_42052:
        /* <DEDUP_REMOVED lines=16> */
.L_x_42058:
[----:B------:R-:W-:Y:S05]  /*18fd0*/  BSYNC B4 ;  /* 0x0000000000047941 */ /* 0x000fea0003800000 */
.L_x_42057:
        /* <DEDUP_REMOVED lines=44> */
.L_x_42056:
[----:B------:R-:W-:Y:S05]  /*192a0*/  BSYNC B3 ;  /* 0x0000000000037941 */ /* 0x000fea0003800000 */
.L_x_42055:
        /* <DEDUP_REMOVED lines=13> */
.L_x_42051:
[----:B------:R-:W-:Y:S05]  /*19380*/  BSYNC B2 ;  /* 0x0000000000027941 */ /* 0x000fea0003800000 */
.L_x_42049:
        /* <DEDUP_REMOVED lines=8> */
.L_x_42060:
        /* <DEDUP_REMOVED lines=12> */
.L_x_42063:
[----:B------:R-:W-:Y:S02]  /*194d0*/  IMAD.MOV.U32 R18, RZ, RZ, R10 ;  /* 0x000000ffff127224 */ /* 0x000fe400078e000a */
.L_x_42064:
[----:B------:R-:W-:Y:S05]  /*194e0*/  BSYNC B3 ;  /* 0x0000000000037941 */ /* 0x000fea0003800000 */
.L_x_42062:
        /* <DEDUP_REMOVED lines=16> */
.L_x_42068:
[----:B------:R-:W-:Y:S05]  /*195f0*/  BSYNC B4 ;  /* 0x0000000000047941 */ /* 0x000fea0003800000 */
.L_x_42067:
        /* <DEDUP_REMOVED lines=44> */
.L_x_42066:
[----:B------:R-:W-:Y:S05]  /*198c0*/  BSYNC B3 ;  /* 0x0000000000037941 */ /* 0x000fea0003800000 */
.L_x_42065:
        /* <DEDUP_REMOVED lines=14> */
.L_x_42061:
[----:B------:R-:W-:Y:S05]  /*199b0*/  BSYNC B2 ;  /* 0x0000000000027941 */ /* 0x000fea0003800000 */
.L_x_42059:
        /* <DEDUP_REMOVED lines=8> */
.L_x_42070:
        /* <DEDUP_REMOVED lines=12> */
.L_x_42073:
[----:B------:R-:W-:Y:S02]  /*19b00*/  IMAD.MOV.U32 R20, RZ, RZ, R10 ;  /* 0x000000ffff147224 */ /* 0x000fe400078e000a */
.L_x_42074:
[----:B------:R-:W-:Y:S05]  /*19b10*/  BSYNC B3 ;  /* 0x0000000000037941 */ /* 0x000fea0003800000 */
.L_x_42072:
        /* <DEDUP_REMOVED lines=16> */
.L_x_42078:
[----:B------:R-:W-:Y:S05]  /*19c20*/  BSYNC B4 ;  /* 0x0000000000047941 */ /* 0x000fea0003800000 */
.L_x_42077:
        /* <DEDUP_REMOVED lines=44> */
.L_x_42076:
[----:B------:R-:W-:Y:S05]  /*19ef0*/  BSYNC B3 ;  /* 0x0000000000037941 */ /* 0x000fea0003800000 */
.L_x_42075:
        /* <DEDUP_REMOVED lines=13> */
.L_x_42071:
[----:B------:R-:W-:Y:S05]  /*19fd0*/  BSYNC B2 ;  /* 0x0000000000027941 */ /* 0x000fea0003800000 */
.L_x_42069:
        /* <DEDUP_REMOVED lines=8> */
.L_x_42080:
        /* <DEDUP_REMOVED lines=12> */
.L_x_42083:
[----:B------:R-:W-:Y:S02]  /*1a120*/  MOV R22, R10 ;  /* 0x0000000a00167202 */ /* 0x000fe40000000f00 */
.L_x_42084:
[----:B------:R-:W-:Y:S05]  /*1a130*/  BSYNC B3 ;  /* 0x0000000000037941 */ /* 0x000fea0003800000 */
.L_x_42082:
        /* <DEDUP_REMOVED lines=16> */
.L_x_42088:
[----:B------:R-:W-:Y:S05]  /*1a240*/  BSYNC B4 ;  /* 0x0000000000047941 */ /* 0x000fea0003800000 */
.L_x_42087:
        /* <DEDUP_REMOVED lines=44> */
.L_x_42086:
[----:B------:R-:W-:Y:S05]  /*1a510*/  BSYNC B3 ;  /* 0x0000000000037941 */ /* 0x000fea0003800000 */
.L_x_42085:
        /* <DEDUP_REMOVED lines=14> */
.L_x_42081:
[----:B------:R-:W-:Y:S05]  /*1a600*/  BSYNC B2 ;  /* 0x0000000000027941 */ /* 0x000fea0003800000 */
.L_x_42079:
        /* <DEDUP_REMOVED lines=8> */
.L_x_42090:
        /* <DEDUP_REMOVED lines=12> */
.L_x_42093:
[----:B------:R-:W-:Y:S02]  /*1a750*/  IMAD.MOV.U32 R24, RZ, RZ, R10 ;  /* 0x000000ffff187224 */ /* 0x000fe400078e000a */
.L_x_42094:
[----:B------:R-:W-:Y:S05]  /*1a760*/  BSYNC B3 ;  /* 0x0000000000037941 */ /* 0x000fea0003800000 */
.L_x_42092:
        /* <DEDUP_REMOVED lines=16> */
.L_x_42098:
[----:B------:R-:W-:Y:S05]  /*1a870*/  BSYNC B4 ;  /* 0x0000000000047941 */ /* 0x000fea0003800000 */
.L_x_42097:
        /* <DEDUP_REMOVED lines=44> */
.L_x_42096:
[----:B------:R-:W-:Y:S05]  /*1ab40*/  BSYNC B3 ;  /* 0x0000000000037941 */ /* 0x000fea0003800000 */
.L_x_42095:
        /* <DEDUP_REMOVED lines=13> */
.L_x_42091:
[----:B------:R-:W-:Y:S05]  /*1ac20*/  BSYNC B2 ;  /* 0x0000000000027941 */ /* 0x000fea0003800000 */
.L_x_42089:
        /* <DEDUP_REMOVED lines=8> */
.L_x_42100:
        /* <DEDUP_REMOVED lines=12> */
.L_x_42103:
[----:B------:R-:W-:Y:S02]  /*1ad70*/  IMAD.MOV.U32 R26, RZ, RZ, R10 ;  /* 0x000000ffff1a7224 */ /* 0x000fe400078e000a */
.L_x_42104:
[----:B------:R-:W-:Y:S05]  /*1ad80*/  BSYNC B3 ;  /* 0x0000000000037941 */ /* 0x000fea0003800000 */
.L_x_42102:
        /* <DEDUP_REMOVED lines=16> */
.L_x_42108:
[----:B------:R-:W-:Y:S05]  /*1ae90*/  BSYNC B4 ;  /* 0x0000000000047941 */ /* 0x000fea0003800000 */
.L_x_42107:
        /* <DEDUP_REMOVED lines=44> */
.L_x_42106:
[----:B------:R-:W-:Y:S05]  /*1b160*/  BSYNC B3 ;  /* 0x0000000000037941 */ /* 0x000fea0003800000 */
.L_x_42105:
        /* <DEDUP_REMOVED lines=14> */
.L_x_42101:
[----:B------:R-:W-:Y:S05]  /*1b250*/  BSYNC B2 ;  /* 0x0000000000027941 */ /* 0x000fea0003800000 */
.L_x_42099:
        /* <DEDUP_REMOVED lines=8> */
.L_x_42110:
        /* <DEDUP_REMOVED lines=12> */
.L_x_42113:
[----:B------:R-:W-:Y:S02]  /*1b3a0*/  MOV R28, R10 ;  /* 0x0000000a001c7202 */ /* 0x000fe40000000f00 */
.L_x_42114:
[----:B------:R-:W-:Y:S05]  /*1b3b0*/  BSYNC B3 ;  /* 0x0000000000037941 */ /* 0x000fea0003800000 */
.L_x_42112:
        /* <DEDUP_REMOVED lines=16> */
.L_x_42118:
[----:B------:R-:W-:Y:S05]  /*1b4c0*/  BSYNC B4 ;  /* 0x0000000000047941 */ /* 0x000fea0003800000 */
.L_x_42117:
        /* <DEDUP_REMOVED lines=44> */
.L_x_42116:
[----:B------:R-:W-:Y:S05]  /*1b790*/  BSYNC B3 ;  /* 0x0000000000037941 */ /* 0x000fea0003800000 */
.L_x_42115:
        /* <DEDUP_REMOVED lines=13> */
.L_x_42111:
[----:B------:R-:W-:Y:S05]  /*1b870*/  BSYNC B2 ;  /* 0x0000000000027941 */ /* 0x000fea0003800000 */
.L_x_42109:
        /* <DEDUP_REMOVED lines=29> */
.L_x_42120:
[----:B------:R-:W-:Y:S05]  /*1ba50*/  BSYNC B2 ;  /* 0x0000000000027941 */ /* 0x000fea0003800000 */
.L_x_42119:
[----:B------:R-:W-:Y:S02]  /*1ba60*/  IADD3 R147, R147, 0x20, RZ ;  /* 0x0000002093937810 */ /* 0x000fe40007ffe0ff */
[----:B------:R-:W-:Y:S02]  /*1ba70*/  IADD3 R145, R145, 0x20, RZ ;  /* 0x0000002091917810 */ /* 0x000fe40007ffe0ff */
.L_x_42038:
[----:B------:R-:W-:Y:S05]  /*1ba80*/  BSYNC B1 ;  /* 0x0000000000017941 */ /* 0x000fea0003800000 */
.L_x_42037:
        /* <DEDUP_REMOVED lines=20> */
.L_x_42124:
        /* <DEDUP_REMOVED lines=12> */
.L_x_42127:
[----:B------:R-:W-:Y:S02]  /*1bc90*/  IMAD.MOV.U32 R14, RZ, RZ, R10 ;  /* 0x000000ffff0e7224 */ /* 0x000fe400078e000a */
.L_x_42128:
[----:B------:R-:W-:Y:S05]  /*1bca0*/  BSYNC B3 ;  /* 0x0000000000037941 */ /* 0x000fea0003800000 */
.L_x_42126:
        /* <DEDUP_REMOVED lines=16> */
.L_x_42132:
[----:B------:R-:W-:Y:S05]  /*1bdb0*/  BSYNC B4 ;  /* 0x0000000000047941 */ /* 0x000fea0003800000 */
.L_x_42131:
        /* <DEDUP_REMOVED lines=44> */
.L_x_42130:
[----:B------:R-:W-:Y:S05]  /*1c080*/  BSYNC B3 ;  /* 0x0000000000037941 */ /* 0x000fea0003800000 */
.L_x_42129:
        /* <DEDUP_REMOVED lines=14> */
.L_x_42125:
[----:B------:R-:W-:Y:S05]  /*1c170*/  BSYNC B2 ;  /* 0x0000000000027941 */ /* 0x000fea0003800000 */
.L_x_42123:
        /* <DEDUP_REMOVED lines=8> */
.L_x_42134:
        /* <DEDUP_REMOVED lines=12> */
.L_x_42137:
[----:B------:R-:W-:Y:S02]  /*1c2c0*/  MOV R16, R10 ;  /* 0x0000000a00107202 */ /* 0x000fe40000000f00 */
.L_x_42138:
[----:B------:R-:W-:Y:S05]  /*1c2d0*/  BSYNC B3 ;  /* 0x0000000000037941 */ /* 0x000fea0003800000 */
.L_x_42136:
        /* <DEDUP_REMOVED lines=16> */
.L_x_42142:
[----:B------:R-:W-:Y:S05]  /*1c3e0*/  BSYNC B4 ;  /* 0x0000000000047941 */ /* 0x000fea0003800000 */
.L_x_42141:
        /* <DEDUP_REMOVED lines=44> */
.L_x_42140:
[----:B------:R-:W-:Y:S05]  /*1c6b0*/  BSYNC B3 ;  /* 0x0000000000037941 */ /* 0x000fea0003800000 */
.L_x_42139:
        /* <DEDUP_REMOVED lines=13> */
.L_x_42135:
[----:B------:R-:W-:Y:S05]  /*1c790*/  BSYNC B2 ;  /* 0x0000000000027941 */ /* 0x000fea0003800000 */
.L_x_42133:
        /* <DEDUP_REMOVED lines=8> */
.L_x_42144:
        /* <DEDUP_REMOVED lines=12> */
.L_x_42147:
[----:B------:R-:W-:Y:S02]  /*1c8e0*/  IMAD.MOV.U32 R18, RZ, RZ, R10 ;  /* 0x000000ffff127224 */ /* 0x000fe400078e000a */
.L_x_42148:
[----:B------:R-:W-:Y:S05]  /*1c8f0*/  BSYNC B3 ;  /* 0x0000000000037941 */ /* 0x000fea0003800000 */
.L_x_42146:
        /* <DEDUP_REMOVED lines=16> */
.L_x_42152:
[----:B------:R-:W-:Y:S05]  /*1ca00*/  BSYNC B4 ;  /* 0x0000000000047941 */ /* 0x000fea0003800000 */
.L_x_42151:
        /* <DEDUP_REMOVED lines=44> */
.L_x_42150:
[----:B------:R-:W-:Y:S05]  /*1ccd0*/  BSYNC B3 ;  /* 0x0000000000037941 */ /* 0x000fea0003800000 */
.L_x_42149:
        /* <DEDUP_REMOVED lines=14> */
.L_x_42145:
[----:B------:R-:W-:Y:S05]  /*1cdc0*/  BSYNC B2 ;  /* 0x0000000000027941 */ /* 0x000fea0003800000 */
.L_x_42143:
        /* <DEDUP_REMOVED lines=8> */
.L_x_42154:
        /* <DEDUP_REMOVED lines=12> */
.L_x_42157:
[----:B------:R-:W-:Y:S02]  /*1cf10*/  IMAD.MOV.U32 R20, RZ, RZ, R10 ;  /* 0x000000ffff147224 */ /* 0x000fe400078e000a */
.L_x_42158:
[----:B------:R-:W-:Y:S05]  /*1cf20*/  BSYNC B3 ;  /* 0x0000000000037941 */ /* 0x000fea0003800000 */
.L_x_42156:
        /* <DEDUP_REMOVED lines=16> */
.L_x_42162:
[----:B------:R-:W-:Y:S05]  /*1d030*/  BSYNC B4 ;  /* 0x0000000000047941 */ /* 0x000fea0003800000 */
.L_x_42161:
        /* <DEDUP_REMOVED lines=44> */
.L_x_42160:
[----:B------:R-:W-:Y:S05]  /*1d300*/  BSYNC B3 ;  /* 0x0000000000037941 */ /* 0x000fea0003800000 */
.L_x_42159:
        /* <DEDUP_REMOVED lines=13> */
.L_x_42155:
[----:B------:R-:W-:Y:S05]  /*1d3e0*/  BSYNC B2 ;  /* 0x0000000000027941 */ /* 0x000fea0003800000 */
.L_x_42153:
        /* <DEDUP_REMOVED lines=8> */
.L_x_42164:
        /* <DEDUP_REMOVED lines=12> */
.L_x_42167:
[----:B------:R-:W-:Y:S02]  /*1d530*/  MOV R22, R10 ;  /* 0x0000000a00167202 */ /* 0x000fe40000000f00 */
.L_x_42168:
[----:B------:R-:W-:Y:S05]  /*1d540*/  BSYNC B3 ;  /* 0x0000000000037941 */ /* 0x000fea0003800000 */
.L_x_42166:
        /* <DEDUP_REMOVED lines=16> */
.L_x_42172:
[----:B------:R-:W-:Y:S05]  /*1d650*/  BSYNC B4 ;  /* 0x0000000000047941 */ /* 0x000fea0003800000 */
.L_x_42171:
        /* <DEDUP_REMOVED lines=44> */
.L_x_42170:
[----:B------:R-:W-:Y:S05]  /*1d920*/  BSYNC B3 ;  /* 0x0000000000037941 */ /* 0x000fea0003800000 */
.L_x_42169:
        /* <DEDUP_REMOVED lines=14> */
.L_x_42165:
[----:B------:R-:W-:Y:S05]  /*1da10*/  BSYNC B2 ;  /* 0x0000000000027941 */ /* 0x000fea0003800000 */
.L_x_42163:
        /* <DEDUP_REMOVED lines=8> */
.L_x_42174:
        /* <DEDUP_REMOVED lines=12> */
.L_x_42177:
[----:B------:R-:W-:Y:S02]  /*1db60*/  IMAD.MOV.U32 R24, RZ, RZ, R10 ;  /* 0x000000ffff187224 */ /* 0x000fe400078e000a */
.L_x_42178:
[----:B------:R-:W-:Y:S05]  /*1db70*/  BSYNC B3 ;  /* 0x0000000000037941 */ /* 0x000fea0003800000 */
.L_x_42176:
        /* <DEDUP_REMOVED lines=16> */
.L_x_42182:
[----:B------:R-:W-:Y:S05]  /*1dc80*/  BSYNC B4 ;  /* 0x0000000000047941 */ /* 0x000fea0003800000 */
.L_x_42181:
        /* <DEDUP_REMOVED lines=44> */
.L_x_42180:
[----:B------:R-:W-:Y:S05]  /*1df50*/  BSYNC B3 ;  /* 0x0000000000037941 */ /* 0x000fea0003800000 */
.L_x_42179:
        /* <DEDUP_REMOVED lines=13> */
.L_x_42175:
[----:B------:R-:W-:Y:S05]  /*1e030*/  BSYNC B2 ;  /* 0x0000000000027941 */ /* 0x000fea0003800000 */
.L_x_42173:
        /* <DEDUP_REMOVED lines=8> */
.L_x_42184:
        /* <DEDUP_REMOVED lines=12> */
.L_x_42187:
[----:B------:R-:W-:Y:S02]  /*1e180*/  IMAD.MOV.U32 R26, RZ, RZ, R10 ;  /* 0x000000ffff1a7224 */ /* 0x000fe400078e000a */
.L_x_42188:
[----:B------:R-:W-:Y:S05]  /*1e190*/  BSYNC B3 ;  /* 0x0000000000037941 */ /* 0x000fea0003800000 */
.L_x_42186:
        /* <DEDUP_REMOVED lines=16> */
.L_x_42192:
[----:B------:R-:W-:Y:S05]  /*1e2a0*/  BSYNC B4 ;  /* 0x0000000000047941 */ /* 0x000fea0003800000 */
.L_x_42191:
        /* <DEDUP_REMOVED lines=44> */
.L_x_42190:
[----:B------:R-:W-:Y:S05]  /*1e570*/  BSYNC B3 ;  /* 0x0000000000037941 */ /* 0x000fea0003800000 */
.L_x_42189:
        /* <DEDUP_REMOVED lines=14> */
.L_x_42185:
[----:B------:R-:W-:Y:S05]  /*1e660*/  BSYNC B2 ;  /* 0x0000000000027941 */ /* 0x000fea0003800000 */
.L_x_42183:
        /* <DEDUP_REMOVED lines=8> */
.L_x_42194:
        /* <DEDUP_REMOVED lines=12> */
.L_x_42197:
[----:B------:R-:W-:Y:S02]  /*1e7b0*/  MOV R28, R10 ;  /* 0x0000000a001c7202 */ /* 0x000fe40000000f00 */
.L_x_42198:
[----:B------:R-:W-:Y:S05]  /*1e7c0*/  BSYNC B3 ;  /* 0x0000000000037941 */ /* 0x000fea0003800000 */
.L_x_42196:
        /* <DEDUP_REMOVED lines=16> */
.L_x_42202:
[----:B------:R-:W-:Y:S05]  /*1e8d0*/  BSYNC B4 ;  /* 0x0000000000047941 */ /* 0x000fea0003800000 */
.L_x_42201:
        /* <DEDUP_REMOVED lines=44> */
.L_x_42200:
[----:B------:R-:W-:Y:S05]  /*1eba0*/  BSYNC B3 ;  /* 0x0000000000037941 */ /* 0x000fea0003800000 */
.L_x_42199:
        /* <DEDUP_REMOVED lines=13> */
.L_x_42195:
[----:B------:R-:W-:Y:S05]  /*1ec80*/  BSYNC B2 ;  /* 0x0000000000027941 */ /* 0x000fea0003800000 */
.L_x_42193:
        /* <DEDUP_REMOVED lines=29> */
.L_x_42204:
[----:B------:R-:W-:Y:S05]  /*1ee60*/  BSYNC B2 ;  /* 0x0000000000027941 */ /* 0x000fea0003800000 */
.L_x_42203:
[----:B------:R-:W-:Y:S02]  /*1ee70*/  IADD3 R147, R147, 0x20, RZ ;  /* 0x0000002093937810 */ /* 0x000fe40007ffe0ff */
[----:B------:R-:W-:Y:S02]  /*1ee80*/  IADD3 R145, R145, 0x20, RZ ;  /* 0x0000002091917810 */ /* 0x000fe40007ffe0ff */
.L_x_42122:
[----:B------:R-:W-:Y:S05]  /*1ee90*/  BSYNC B1 ;  /* 0x0000000000017941 */ /* 0x000fea0003800000 */
.L_x_42121:
        /* <DEDUP_REMOVED lines=20> */
.L_x_42208:
        /* <DEDUP_REMOVED lines=12> */
.L_x_42211:
[----:B------:R-:W-:Y:S02]  /*1f0a0*/  IMAD.MOV.U32 R14, RZ, RZ, R10 ;  /* 0x000000ffff0e7224 */ /* 0x000fe400078e000a */
.L_x_42212:
[----:B------:R-:W-:Y:S05]  /*1f0b0*/  BSYNC B3 ;  /* 0x0000000000037941 */ /* 0x000fea0003800000 */
.L_x_42210:
        /* <DEDUP_REMOVED lines=16> */
.L_x_42216:
[----:B------:R-:W-:Y:S05]  /*1f1c0*/  BSYNC B4 ;  /* 0x0000000000047941 */ /* 0x000fea0003800000 */
.L_x_42215:
        /* <DEDUP_REMOVED lines=44> */
.L_x_42214:
[----:B------:R-:W-:Y:S05]  /*1f490*/  BSYNC B3 ;  /* 0x0000000000037941 */ /* 0x000fea0003800000 */
.L_x_42213:
        /* <DEDUP_REMOVED lines=14> */
.L_x_42209:
[----:B------:R-:W-:Y:S05]  /*1f580*/  BSYNC B2 ;  /* 0x0000000000027941 */ /* 0x000fea0003800000 */
.L_x_42207:
        /* <DEDUP_REMOVED lines=8> */
.L_x_42218:
        /* <DEDUP_REMOVED lines=12> */
.L_x_42221:
[----:B------:R-:W-:Y:S02]  /*1f6d0*/  MOV R16, R10 ;  /* 0x0000000a00107202 */ /* 0x000fe40000000f00 */
.L_x_42222:
[----:B------:R-:W-:Y:S05]  /*1f6e0*/  BSYNC B3 ;  /* 0x0000000000037941 */ /* 0x000fea0003800000 */
.L_x_42220:
        /* <DEDUP_REMOVED lines=16> */
.L_x_42226:
[----:B------:R-:W-:Y:S05]  /*1f7f0*/  BSYNC B4 ;  /* 0x0000000000047941 */ /* 0x000fea0003800000 */
.L_x_42225:
        /* <DEDUP_REMOVED lines=44> */
.L_x_42224:
[----:B------:R-:W-:Y:S05]  /*1fac0*/  BSYNC B3 ;  /* 0x0000000000037941 */ /* 0x000fea0003800000 */
.L_x_42223:
        /* <DEDUP_REMOVED lines=13> */
.L_x_42219:
[----:B------:R-:W-:Y:S05]  /*1fba0*/  BSYNC B2 ;  /* 0x0000000000027941 */ /* 0x000fea0003800000 */
.L_x_42217:
        /* <DEDUP_REMOVED lines=8> */
.L_x_42228:
        /* <DEDUP_REMOVED lines=12> */
.L_x_42231:
[----:B------:R-:W-:Y:S02]  /*1fcf0*/  IMAD.MOV.U32 R18, RZ, RZ, R10 ;  /* 0x000000ffff127224 */ /* 0x000fe400078e000a */
.L_x_42232:
[----:B------:R-:W-:Y:S05]  /*1fd00*/  BSYNC B3 ;  /* 0x0000000000037941 */ /* 0x000fea0003800000 */
.L_x_42230:
        /* <DEDUP_REMOVED lines=16> */
.L_x_42236:
[----:B------:R-:W-:Y:S05]  /*1fe10*/  BSYNC B4 ;  /* 0x0000000000047941 */ /* 0x000fea0003800000 */
.L_x_42235:
        /* <DEDUP_REMOVED lines=44> */
.L_x_42234:
[----:B------:R-:W-:Y:S05]  /*200e0*/  BSYNC B3 ;  /* 0x0000000000037941 */ /* 0x000fea0003800000 */
.L_x_42233:
        /* <DEDUP_REMOVED lines=14> */
.L_x_42229:
[----:B------:R-:W-:Y:S05]  /*201d0*/  BSYNC B2 ;  /* 0x0000000000027941 */ /* 0x000fea0003800000 */
.L_x_42227:
        /* <DEDUP_REMOVED lines=8> */
.L_x_42238:
        /* <DEDUP_REMOVED lines=12> */
.L_x_42241:
[----:B------:R-:W-:Y:S02]  /*20320*/  IMAD.MOV.U32 R20, RZ, RZ, R10 ;  /* 0x000000ffff147224 */ /* 0x000fe400078e000a */
.L_x_42242:
[----:B------:R-:W-:Y:S05]  /*20330*/  BSYNC B3 ;  /* 0x0000000000037941 */ /* 0x000fea0003800000 */
.L_x_42240:
        /* <DEDUP_REMOVED lines=16> */
.L_x_42246:
[----:B------:R-:W-:Y:S05]  /*20440*/  BSYNC B4 ;  /* 0x0000000000047941 */ /* 0x000fea0003800000 */
.L_x_42245:
        /* <DEDUP_REMOVED lines=44> */
.L_x_42244:
[----:B------:R-:W-:Y:S05]  /*20710*/  BSYNC B3 ;  /* 0x0000000000037941 */ /* 0x000fea0003800000 */
.L_x_42243:
        /* <DEDUP_REMOVED lines=13> */
.L_x_42239:
[----:B------:R-:W-:Y:S05]  /*207f0*/  BSYNC B2 ;  /* 0x0000000000027941 */ /* 0x000fea0003800000 */
.L_x_42237:
        /* <DEDUP_REMOVED lines=8> */
.L_x_42248:
        /* <DEDUP_REMOVED lines=12> */
.L_x_42251:
[----:B------:R-:W-:Y:S02]  /*20940*/  MOV R22, R10 ;  /* 0x0000000a00167202 */ /* 0x000fe40000000f00 */
.L_x_42252:
[----:B------:R-:W-:Y:S05]  /*20950*/  BSYNC B3 ;  /* 0x0000000000037941 */ /* 0x000fea0003800000 */
.L_x_42250:
        /* <DEDUP_REMOVED lines=16> */
.L_x_42256:
[----:B------:R-:W-:Y:S05]  /*20a60*/  BSYNC B4 ;  /* 0x0000000000047941 */ /* 0x000fea0003800000 */
.L_x_42255:
        /* <DEDUP_REMOVED lines=44> */
.L_x_42254:
[----:B------:R-:W-:Y:S05]  /*20d30*/  BSYNC B3 ;  /* 0x0000000000037941 */ /* 0x000fea0003800000 */
.L_x_42253:
        /* <DEDUP_REMOVED lines=14> */
.L_x_42249:
[----:B------:R-:W-:Y:S05]  /*20e20*/  BSYNC B2 ;  /* 0x0000000000027941 */ /* 0x000fea0003800000 */
.L_x_42247:
        /* <DEDUP_REMOVED lines=8> */
.L_x_42258:
        /* <DEDUP_REMOVED lines=12> */
.L_x_42261:
[----:B------:R-:W-:Y:S02]  /*20f70*/  IMAD.MOV.U32 R24, RZ, RZ, R10 ;  /* 0x000000ffff187224 */ /* 0x000fe400078e000a */
.L_x_42262:
[----:B------:R-:W-:Y:S05]  /*20f80*/  BSYNC B3 ;  /* 0x0000000000037941 */ /* 0x000fea0003800000 */
.L_x_42260:
        /* <DEDUP_REMOVED lines=16> */
.L_x_42266:
[----:B------:R-:W-:Y:S05]  /*21090*/  BSYNC B4 ;  /* 0x0000000000047941 */ /* 0x000fea0003800000 */
.L_x_42265:
        /* <DEDUP_REMOVED lines=44> */
.L_x_42264:
[----:B------:R-:W-:Y:S05]  /*21360*/  BSYNC B3 ;  /* 0x0000000000037941 */ /* 0x000fea0003800000 */
.L_x_42263:
        /* <DEDUP_REMOVED lines=13> */
.L_x_42259:
[----:B------:R-:W-:Y:S05]  /*21440*/  BSYNC B2 ;  /* 0x0000000000027941 */ /* 0x000fea0003800000 */
.L_x_42257:
        /* <DEDUP_REMOVED lines=8> */
.L_x_42268:
        /* <DEDUP_REMOVED lines=12> */
.L_x_42271:
[----:B------:R-:W-:Y:S02]  /*21590*/  IMAD.MOV.U32 R26, RZ, RZ, R10 ;  /* 0x000000ffff1a7224 */ /* 0x000fe400078e000a */
.L_x_42272:
[----:B------:R-:W-:Y:S05]  /*215a0*/  BSYNC B3 ;  /* 0x0000000000037941 */ /* 0x000fea0003800000 */
.L_x_42270:
        /* <DEDUP_REMOVED lines=16> */
.L_x_42276:
[----:B------:R-:W-:Y:S05]  /*216b0*/  BSYNC B4 ;  /* 0x0000000000047941 */ /* 0x000fea0003800000 */
.L_x_42275:
        /* <DEDUP_REMOVED lines=44> */
.L_x_42274:
[----:B------:R-:W-:Y:S05]  /*21980*/  BSYNC B3 ;  /* 0x0000000000037941 */ /* 0x000fea0003800000 */
.L_x_42273:
        /* <DEDUP_REMOVED lines=14> */
.L_x_42269:
[----:B------:R-:W-:Y:S05]  /*21a70*/  BSYNC B2 ;  /* 0x0000000000027941 */ /* 0x000fea0003800000 */
.L_x_42267:
        /* <DEDUP_REMOVED lines=8> */
.L_x_42278:
        /* <DEDUP_REMOVED lines=12> */
.L_x_42281:
[----:B------:R-:W-:Y:S02]  /*21bc0*/  IMAD.MOV.U32 R28, RZ, RZ, R10 ;  /* 0x000000ffff1c7224 */ /* 0x000fe400078e000a */
.L_x_42282:
[----:B------:R-:W-:Y:S05]  /*21bd0*/  BSYNC B3 ;  /* 0x0000000000037941 */ /* 0x000fea0003800000 */
.L_x_42280:
        /* <DEDUP_REMOVED lines=16> */
.L_x_42286:
[----:B------:R-:W-:Y:S05]  /*21ce0*/  BSYNC B4 ;  /* 0x0000000000047941 */ /* 0x000fea0003800000 */
.L_x_42285:
        /* <DEDUP_REMOVED lines=44> */
.L_x_42284:
[----:B------:R-:W-:Y:S05]  /*21fb0*/  BSYNC B3 ;  /* 0x0000000000037941 */ /* 0x000fea0003800000 */
.L_x_42283:
        /* <DEDUP_REMOVED lines=13> */
.L_x_42279:
[----:B------:R-:W-:Y:S05]  /*22090*/  BSYNC B2 ;  /* 0x0000000000027941 */ /* 0x000fea0003800000 */
.L_x_42277:
        /* <DEDUP_REMOVED lines=28> */
.L_x_42206:
[----:B------:R-:W-:Y:S05]  /*22260*/  BSYNC B1 ;  /* 0x0000000000017941 */ /* 0x000fea0003800000 */
.L_x_42205:
        /* <DEDUP_REMOVED lines=105> */
.L_x_42311:
        /* <DEDUP_REMOVED lines=190> */
.L_x_42312:
        /* <DEDUP_REMOVED lines=74> */
.L_x_42292:
[----:B------:R-:W-:Y:S05]  /*23980*/  BSYNC B2 ;  /* 0x0000000000027941 */ /* 0x000fea0003800000 */
.L_x_42291:
        /* <DEDUP_REMOVED lines=49> */
.L_x_42294:
[----:B------:R-:W-:Y:S05]  /*23ca0*/  BSYNC B2 ;  /* 0x0000000000027941 */ /* 0x000fea0003800000 */
.L_x_42293:
        /* <DEDUP_REMOVED lines=18> */
[----:B------:R-:W-:Y:S01]  /*23dd0*/  F2FP.PACK_AB R92, R95, R92 ;  /* 0x0000005c5f5c723e */ /* 0x000fe200000000ff */
[----:B------:R-:W-:Y:S02]  /*23de0*/  FADD.FTZ R95, R41, -R149 ;  /* 0x80000095295f7221 */ /* 0x000fe40000010000 */
[----:B------:R-:W-:Y:S02]  /*23df0*/  FFMA.FTZ R94, R146, R94, R179 ;  /* 0x0000005e925e7223 */ /* 0x000fe400000100b3 */
[----:B------:R-:W-:Y:S02]  /*23e00*/  FMUL.FTZ R95, R145, R95 ;  /* 0x0000005f915f7220 */ /* 0x000fe40000410000 */
[--C-:B------:R-:W-:Y:S01]  /*23e10*/  FADD.FTZ R146, R44, -R149.reuse ;  /* 0x800000952c927221 */ /* 0x100fe20000010000 */
[----:B------:R-:W-:Y:S01]  /*23e20*/  F2FP.PACK_AB R93, R94, R93 ;  /* 0x0000005d5e5d723e */ /* 0x000fe200000000ff */
[----:B------:R-:W-:Y:S02]  /*23e30*/  FADD.FTZ R94, R42, -R149 ;  /* 0x800000952a5e7221 */ /* 0x000fe40000010000 */
[----:B------:R-:W-:-:S02]  /*23e40*/  FFMA.FTZ R95, R248, R95, R180 ;  /* 0x0000005ff85f7223 */ /* 0x000fc400000100b4 */
[C---:B------:R-:W-:Y:S02]  /*23e50*/  FMUL.FTZ R94, R145.reuse, R94 ;  /* 0x0000005e915e7220 */ /* 0x040fe40000410000 */
        /* <DEDUP_REMOVED lines=12> */
.L_x_42296:
[----:B------:R-:W-:Y:S05]  /*23f20*/  BSYNC B2 ;  /* 0x0000000000027941 */ /* 0x000fea0003800000 */
.L_x_42295:
        /* <DEDUP_REMOVED lines=35> */
.L_x_42298:
[----:B------:R-:W-:Y:S05]  /*24160*/  BSYNC B2 ;  /* 0x0000000000027941 */ /* 0x000fea0003800000 */
.L_x_42297:
        /* <DEDUP_REMOVED lines=35> */
.L_x_42300:
[----:B------:R-:W-:Y:S05]  /*243a0*/  BSYNC B2 ;  /* 0x0000000000027941 */ /* 0x000fea0003800000 */
.L_x_42299:
        /* <DEDUP_REMOVED lines=35> */
.L_x_42302:
[----:B------:R-:W-:Y:S05]  /*245e0*/  BSYNC B2 ;  /* 0x0000000000027941 */ /* 0x000fea0003800000 */
.L_x_42301:
        /* <DEDUP_REMOVED lines=35> */
.L_x_42304:
[----:B------:R-:W-:Y:S05]  /*24820*/  BSYNC B2 ;  /* 0x0000000000027941 */ /* 0x000fea0003800000 */
.L_x_42303:
        /* <DEDUP_REMOVED lines=35> */
.L_x_42306:
[----:B------:R-:W-:Y:S05]  /*24a60*/  BSYNC B2 ;  /* 0x0000000000027941 */ /* 0x000fea0003800000 */
.L_x_42305:
        /* <DEDUP_REMOVED lines=35> */
.L_x_42308:
[----:B------:R-:W-:Y:S05]  /*24ca0*/  BSYNC B2 ;  /* 0x0000000000027941 */ /* 0x000fea0003800000 */
.L_x_42307:
        /* <DEDUP_REMOVED lines=42> */
[----:B------:R0:W-:Y:S02]  /*24f50*/  STG.E.128 [R146.64], R92 ;  /* 0x0000005c92007986 */ /* 0x0001e4000c101d06 */
.L_x_42290:
[----:B------:R-:W-:Y:S05]  /*24f60*/  BSYNC B1 ;  /* 0x0000000000017941 */ /* 0x000fea0003800000 */
.L_x_42289:
[----:B0-----:R-:W-:-:S05]  /*24f70*/  IMAD.MOV.U32 R92, RZ, RZ, c[0x0][0x160] ;  /* 0x00005800ff5c7624 */ /* 0x001fca00078e00ff */
[----:B-----5:R-:W-:-:S04]  /*24f80*/  LEA R2, R92, R2, 0x2 ;  /* 0x000000025c027211 */ /* 0x020fc800078e10ff */
[----:B------:R-:W-:-:S13]  /*24f90*/  ISETP.GE.AND P1, PT, R2, c[0x0][0x164], PT ;  /* 0x0000590002007a0c */ /* 0x000fda0003f26270 */
[----:B------:R-:W-:Y:S01]  /*24fa0*/  @P1 CALL.REL.NOINC `(.L_x_42309) ;  /* 0x0000001000001944 */ /* 0x000fe20003c00000 */
[----:B------:R-:W-:Y:S05]  /*24fb0*/  BRA `(.L_x_42310) ;  /* 0xfffdc94000007947 */ /* 0x000fea000383ffff */
.L_x_42309:
[----:B------:R-:W-:Y:S05]  /*24fc0*/  BSYNC B0 ;  /* 0x0000000000007941 */ /* 0x000fea0003800000 */
.L_x_41448:
[----:B------:R-:W-:Y:S05]  /*24fd0*/  EXIT ;  /* 0x000000000000794d */ /* 0x000fea0003800000 */
.L_x_42287:
[----:B------:R-:W-:Y:S01]  /*24fe0*/  IMAD.MOV.U32 R145, RZ, RZ, R94 ;  /* 0x000000ffff917224 */ /* 0x000fe200078e005e */
[----:B------:R-:W-:Y:S01]  /*24ff0*/  MOV R95, 0x1 ;  /* 0x00000001005f7802 */ /* 0x000fe20000000f00 */
[----:B------:R-:W-:Y:S01]  /*25000*/  IMAD.MOV.U32 R146, RZ, RZ, 0x1f ;  /* 0x0000001fff927424 */ /* 0x000fe200078e00ff */
[----:B------:R-:W-:Y:S02]  /*25010*/  MOV R93, 0xffffffff ;  /* 0xffffffff005d7802 */ /* 0x000fe40000000f00 */
[----:B------:R-:W-:Y:S02]  /*25020*/  MOV R92, 0x25040 ;  /* 0x00025040005c7802 */ /* 0x000fe40000000f00 */
[----:B-----5:R-:W-:Y:S05]  /*25030*/  CALL.REL.NOINC `($__internal_94_$__cuda_sm70_shflsync_bfly_p) ;  /* 0x00000e6000007944 */ /* 0x020fea0003c00000 */
[----:B-1----:R-:W-:Y:S05]  /*25040*/  BRA `(.L_x_42311) ;  /* 0xffffd8b000007947 */ /* 0x002fea000383ffff */
.L_x_42288:
[----:B------:R-:W-:Y:S01]  /*25050*/  HFMA2.MMA R95, -RZ, RZ, 0, 1.1920928955078125e-07 ;  /* 0x00000002ff5f7435 */ /* 0x000fe200000001ff */
[----:B------:R-:W-:Y:S01]  /*25060*/  IMAD.MOV.U32 R145, RZ, RZ, R94 ;  /* 0x000000ffff917224 */ /* 0x000fe200078e005e */
[----:B------:R-:W-:Y:S01]  /*25070*/  MOV R93, 0xffffffff ;  /* 0xffffffff005d7802 */ /* 0x000fe20000000f00 */
[----:B------:R-:W-:Y:S01]  /*25080*/  IMAD.MOV.U32 R146, RZ, RZ, 0x1f ;  /* 0x0000001fff927424 */ /* 0x000fe200078e00ff */
[----:B------:R-:W-:Y:S02]  /*25090*/  MOV R92, 0x250b0 ;  /* 0x000250b0005c7802 */ /* 0x000fe40000000f00 */
[----:B-----5:R-:W-:Y:S05]  /*250a0*/  CALL.REL.NOINC `($__internal_94_$__cuda_sm70_shflsync_bfly_p) ;  /* 0x00000df000007944 */ /* 0x020fea0003c00000 */
[----:B-1----:R-:W-:Y:S01]  /*250b0*/  FADD.FTZ R94, R94, R95 ;  /* 0x0000005f5e5e7221 */ /* 0x002fe20000010000 */
[----:B------:R-:W-:Y:S01]  /*250c0*/  HFMA2.MMA R146, -RZ, RZ, 0, 1.847743988037109375e-06 ;  /* 0x0000001fff927435 */ /* 0x000fe200000001ff */
[----:B------:R-:W-:Y:S01]  /*250d0*/  IMAD.MOV.U32 R95, RZ, RZ, 0x4 ;  /* 0x00000004ff5f7424 */ /* 0x000fe200078e00ff */
[----:B------:R-:W-:Y:S01]  /*250e0*/  MOV R92, 0x25120 ;  /* 0x00025120005c7802 */ /* 0x000fe20000000f00 */
[----:B------:R-:W-:Y:S01]  /*250f0*/  IMAD.MOV.U32 R93, RZ, RZ, -0x1 ;  /* 0xffffffffff5d7424 */ /* 0x000fe200078e00ff */
[----:B------:R-:W-:-:S02]  /*25100*/  MOV R145, R94 ;  /* 0x0000005e00917202 */ /* 0x000fc40000000f00 */
[----:B------:R-:W-:Y:S05]  /*25110*/  CALL.REL.NOINC `($__internal_94_$__cuda_sm70_shflsync_bfly_p) ;  /* 0x00000d8000007944 */ /* 0x000fea0003c00000 */
        /* <DEDUP_REMOVED lines=15> */
[----:B------:R-:W-:Y:S01]  /*25210*/  LOP3.LUT R6, R6, 0xffffbfff, RZ, 0xc0, !PT ;  /* 0xffffbfff06067812 */ /* 0x000fe200078ec0ff */
[----:B------:R-:W-:Y:S01]  /*25220*/  HFMA2.MMA R146, -RZ, RZ, 0, 1.847743988037109375e-06 ;  /* 0x0000001fff927435 */ /* 0x000fe200000001ff */
[----:B------:R-:W-:-:S02]  /*25230*/  IMAD.MOV.U32 R95, RZ, RZ, 0x1 ;  /* 0x00000001ff5f7424 */ /* 0x000fc400078e00ff */
        /* <DEDUP_REMOVED lines=172> */
[----:B------:R-:W-:Y:S05]  /*25d00*/  CALL.REL.NOINC `($__internal_94_$__cuda_sm70_shflsync_bfly_p) ;  /* 0x0000019000007944 */ /* 0x000fea0003c00000 */
[----:B-1----:R-:W-:Y:S01]  /*25d10*/  FADD.FTZ R145, R145, R95 ;  /* 0x0000005f91917221 */ /* 0x002fe20000010000 */
[----:B------:R-:W-:Y:S01]  /*25d20*/  MOV R95, 0x2 ;  /* 0x00000002005f7802 */ /* 0x000fe20000000f00 */
[----:B------:R-:W-:Y:S01]  /*25d30*/  IMAD.MOV.U32 R146, RZ, RZ, 0x1f ;  /* 0x0000001fff927424 */ /* 0x000fe200078e00ff */
[----:B------:R-:W-:Y:S02]  /*25d40*/  MOV R93, 0xffffffff ;  /* 0xffffffff005d7802 */ /* 0x000fe40000000f00 */
[----:B------:R-:W-:Y:S02]  /*25d50*/  MOV R92, 0x25d70 ;  /* 0x00025d70005c7802 */ /* 0x000fe40000000f00 */
[----:B------:R-:W-:Y:S05]  /*25d60*/  CALL.REL.NOINC `($__internal_94_$__cuda_sm70_shflsync_bfly_p) ;  /* 0x0000013000007944 */ /* 0x000fea0003c00000 */
[----:B------:R-:W-:Y:S01]  /*25d70*/  HFMA2.MMA R146, -RZ, RZ, 0, 1.847743988037109375e-06 ;  /* 0x0000001fff927435 */ /* 0x000fe200000001ff */
[----:B-1----:R-:W-:Y:S01]  /*25d80*/  FADD.FTZ R145, R145, R95 ;  /* 0x0000005f91917221 */ /* 0x002fe20000010000 */
[----:B------:R-:W-:Y:S01]  /*25d90*/  MOV R92, 0x25dd0 ;  /* 0x00025dd0005c7802 */ /* 0x000fe20000000f00 */
[----:B------:R-:W-:-:S02]  /*25da0*/  IMAD.MOV.U32 R95, RZ, RZ, 0x4 ;  /* 0x00000004ff5f7424 */ /* 0x000fc400078e00ff */
        /* <DEDUP_REMOVED lines=11> */
[----:B------:R-:W-:Y:S02]  /*25e60*/  IMAD.MOV.U32 R95, RZ, RZ, 0x10 ;  /* 0x00000010ff5f7424 */ /* 0x000fe400078e00ff */
[----:B------:R-:W-:-:S02]  /*25e70*/  IMAD.MOV.U32 R93, RZ, RZ, -0x1 ;  /* 0xffffffffff5d7424 */ /* 0x000fc400078e00ff */
[----:B------:R-:W-:Y:S05]  /*25e80*/  CALL.REL.NOINC `($__internal_94_$__cuda_sm70_shflsync_bfly_p) ;  /* 0x0000001000007944 */ /* 0x000fea0003c00000 */
[----:B-1----:R-:W-:Y:S05]  /*25e90*/  BRA `(.L_x_42312) ;  /* 0xffffd64000007947 */ /* 0x002fea000383ffff */
        .weak           $__internal_94_$__cuda_sm70_shflsync_bfly_p
        .type           $__internal_94_$__cuda_sm70_shflsync_bfly_p,@function
        .size           $__internal_94_$__cuda_sm70_shflsync_bfly_p,(.L_x_71094 - $__internal_94_$__cuda_sm70_shflsync_bfly_p)
$__internal_94_$__cuda_sm70_shflsync_bfly_p:
[----:B------:R-:W-:Y:S04]  /*25ea0*/  WARPSYNC R93 ;  /* 0x0000005d00007348 */ /* 0x000fe80003800000 */
[----:B------:R0:W1:Y:S02]  /*25eb0*/  SHFL.BFLY PT, R95, R145, R95, R146 ;  /* 0x0c00005f915f7389 */ /* 0x00006400000e0092 */
[----:B0-----:R-:W-:-:S04]  /*25ec0*/  MOV R93, 0x0 ;  /* 0x00000000005d7802 */ /* 0x001fc80000000f00 */
[----:B------:R-:W-:Y:S05]  /*25ed0*/  RET.REL.NODEC R92 `(_ZN10layer_norm13ln_fwd_kernelINS_13Kernel_traitsIf6__halfS2_S2_fjLj2560ELj1ELj4ELj1ELj16ENS_18Kernel_traits_baseILj2560EfS2_S2_S2_fjLj128EEEEELb1ELb1ELb1ELb0EEEvNS_9FwdParamsE) ;  /* 0xfffda1205c007950 */ /* 0x000fea0003c3ffff */
.L_x_42313:
        /* <DEDUP_REMOVED lines=10> */
.L_x_71094:


//--------------------- .text._ZN10layer_norm13ln_fwd_kernelINS_13Kernel_traitsIf6__halfS2_S2_fjLj2560ELj1ELj4ELj1ELj16ENS_18Kernel_traits_baseILj2560EfS2_S2_S2_fjLj128EEEEELb1ELb1ELb1ELb1EEEvNS_9FwdParamsE --------------------------
	.section	.text._ZN10layer_norm13ln_fwd_kernelINS_13Kernel_traitsIf6__halfS2_S2_fjLj2560ELj1ELj4ELj1ELj16ENS_18Kernel_traits_baseILj2560EfS2_S2_S2_fjLj128EEEEELb1ELb1ELb1ELb1EEEvNS_9FwdParamsE,"ax",@progbits
	.sectioninfo	@"SHI_REGISTERS=255"
	.align	128
        .global         _ZN10layer_norm13ln_fwd_kernelINS_13Kernel_traitsIf6__halfS2_S2_fjLj2560ELj1ELj4ELj1ELj16ENS_18Kernel_traits_baseILj2560EfS2_S2_S2_fjLj128EEEEELb1ELb1ELb1ELb1EEEvNS_9FwdParamsE
        .type           _ZN10layer_norm13ln_fwd_kernelINS_13Kernel_traitsIf6__halfS2_S2_fjLj2560ELj1ELj4ELj1ELj16ENS_18Kernel_traits_baseILj2560EfS2_S2_S2_fjLj128EEEEELb1ELb1ELb1ELb1EEEvNS_9FwdParamsE,@function
        .size           _ZN10layer_norm13ln_fwd_kernelINS_13Kernel_traitsIf6__halfS2_S2_fjLj2560ELj1ELj4ELj1ELj16ENS_18Kernel_traits_baseILj2560EfS2_S2_S2_fjLj128EEEEELb1ELb1ELb1ELb1EEEvNS_9FwdParamsE,(.L_x_71095 - _ZN10layer_norm13ln_fwd_kernelINS_13Kernel_traitsIf6__halfS2_S2_fjLj2560ELj1ELj4ELj1ELj16ENS_18Kernel_traits_baseILj2560EfS2_S2_S2_fjLj128EEEEELb1ELb1ELb1ELb1EEEvNS_9FwdParamsE)
        .other          _ZN10layer_norm13ln_fwd_kernelINS_13Kernel_traitsIf6__halfS2_S2_fjLj2560ELj1ELj4ELj1ELj16ENS_18Kernel_traits_baseILj2560EfS2_S2_S2_fjLj128EEEEELb1ELb1ELb1ELb1EEEvNS_9FwdParamsE,@"STO_CUDA_ENTRY STV_DEFAULT"
_ZN10layer_norm13ln_fwd_kernelINS_13Kernel_traitsIf6__halfS2_S2_fjLj2560ELj1ELj4ELj1ELj16ENS_18Kernel_traits_baseILj2560EfS2_S2_S2_fjLj128EEEEELb1ELb1ELb1ELb1EEEvNS_9FwdParamsE:
.text._ZN10layer_norm13ln_fwd_kernelINS_13Kernel_traitsIf6__halfS2_S2_fjLj2560ELj1ELj4ELj1ELj16ENS_18Kernel_traits_baseILj2560EfS2_S2_S2_fjLj128EEEEELb1ELb1ELb1ELb1EEEvNS_9FwdParamsE:
        /* <DEDUP_REMOVED lines=120> */
[----:B------:R-:W-:-:S04]  /*0780*/  IADD3 R10, P1, R5, c[0x0][0x218], RZ ;  /* 0x00008600050a7a10 */ /* 0x000fc80007f3e0ff */
[----:B------:R-:W-:Y:S02]  /*0790*/  IADD3.X R11, RZ, c[0x0][0x21c], RZ, P1, !PT ;  /* 0x00008700ff0b7a10 */ /* 0x000fe40000ffe4ff */
[----:B------:R-:W-:-:S03]  /*07a0*/  ISETP.GE.AND P1, PT, R0, c[0x0][0x164], PT ;  /* 0x0000590000007a0c */ /* 0x000fc60003f26270 */
        /* <DEDUP_REMOVED lines=131> */
.L_x_43140:
        /* <DEDUP_REMOVED lines=19> */
[----:B------:R-:W-:Y:S01]  /*1110*/  LEA.HI R13, R13, R12, RZ, 0x3 ;  /* 0x0000000c0d0d7211 */ /* 0x000fe200078f18ff */
[----:B------:R-:W-:-:S03]  /*1120*/  @P0 IMAD.MOV.U32 R12, RZ, RZ, 0x10 ;  /* 0x00000010ff0c0424 */ /* 0x000fc600078e00ff */
        /* <DEDUP_REMOVED lines=9> */
[----:B0-----:R-:W-:Y:S01]  /*11c0*/  IMAD.MOV.U32 R130, RZ, RZ, RZ ;  /* 0x000000ffff827224 */ /* 0x001fe200078e00ff */
[----:B------:R-:W-:Y:S01]  /*11d0*/  MOV R12, R185 ;  /* 0x000000b9000c7202 */ /* 0x000fe20000000f00 */
[----:B------:R-:W-:Y:S05]  /*11e0*/  @!P0 BRA `(.L_x_42317) ;  /* 0x000005c000008947 */ /* 0x000fea0003800000 */
[----:B------:R-:W-:Y:S01]  /*11f0*/  IMAD.MOV.U32 R12, RZ, RZ, R185 ;  /* 0x000000ffff0c7224 */ /* 0x000fe200078e00b9 */
[----:B-----5:R-:W-:Y:S01]  /*1200*/  HADD2.F32 R130, -RZ, R108.H0_H0 ;  /* 0x2000006cff827230 */ /* 0x020fe20000004100 */
[----:B------:R-:W-:Y:S05]  /*1210*/  BRA `(.L_x_42317) ;  /* 0x0000059000007947 */ /* 0x000fea0003800000 */
.L_x_42316:
        /* <DEDUP_REMOVED lines=12> */
.L_x_42319:
[----:B------:R-:W-:Y:S02]  /*12e0*/  IMAD.MOV.U32 R6, RZ, RZ, R170 ;  /* 0x000000ffff067224 */ /* 0x000fe400078e00aa */
.L_x_42320:
[----:B------:R-:W-:Y:S05]  /*12f0*/  BSYNC B2 ;  /* 0x0000000000027941 */ /* 0x000fea0003800000 */
.L_x_42318:
        /* <DEDUP_REMOVED lines=16> */
.L_x_42324:
[----:B------:R-:W-:Y:S05]  /*1400*/  BSYNC B3 ;  /* 0x0000000000037941 */ /* 0x000fea0003800000 */
.L_x_42323:
        /* <DEDUP_REMOVED lines=44> */
.L_x_42322:
[----:B------:R-:W-:Y:S05]  /*16d0*/  BSYNC B2 ;  /* 0x0000000000027941 */ /* 0x000fea0003800000 */
.L_x_42321:
[----:B------:R-:W2:Y:S01]  /*16e0*/  LDL R14, [R1+0x170] ;  /* 0x00017000010e7983 */ /* 0x000ea20000100800 */
[----:B------:R-:W0:Y:S01]  /*16f0*/  I2F.U32 R6, R6 ;  /* 0x0000000600067306 */ /* 0x000e220000201000 */
[----:B------:R-:W-:-:S10]  /*1700*/  HFMA2.MMA R13, -RZ, RZ, 0.1171875, 0 ;  /* 0x2f800000ff0d7435 */ /* 0x000fd400000001ff */
        /* <DEDUP_REMOVED lines=9> */
[----:B------:R-:W-:Y:S02]  /*17a0*/  SEL R6, RZ, 0x1, P3 ;  /* 0x00000001ff067807 */ /* 0x000fe40001800000 */
.L_x_42317:
[----:B------:R-:W-:Y:S05]  /*17b0*/  BSYNC B1 ;  /* 0x0000000000017941 */ /* 0x000fea0003800000 */
.L_x_42315:
        /* <DEDUP_REMOVED lines=8> */
.L_x_42326:
        /* <DEDUP_REMOVED lines=12> */
.L_x_42329:
[----:B------:R-:W-:Y:S02]  /*1900*/  IMAD.MOV.U32 R7, RZ, RZ, R170 ;  /* 0x000000ffff077224 */ /* 0x000fe400078e00aa */
.L_x_42330:
[----:B------:R-:W-:Y:S05]  /*1910*/  BSYNC B2 ;  /* 0x0000000000027941 */ /* 0x000fea0003800000 */
.L_x_42328:
        /* <DEDUP_REMOVED lines=16> */
.L_x_42334:
[----:B------:R-:W-:Y:S05]  /*1a20*/  BSYNC B3 ;  /* 0x0000000000037941 */ /* 0x000fea0003800000 */
.L_x_42333:
        /* <DEDUP_REMOVED lines=44> */
.L_x_42332:
[----:B------:R-:W-:Y:S05]  /*1cf0*/  BSYNC B2 ;  /* 0x0000000000027941 */ /* 0x000fea0003800000 */
.L_x_42331:
        /* <DEDUP_REMOVED lines=13> */
.L_x_42327:
[----:B------:R-:W-:Y:S05]  /*1dd0*/  BSYNC B1 ;  /* 0x0000000000017941 */ /* 0x000fea0003800000 */
.L_x_42325:
        /* <DEDUP_REMOVED lines=8> */
.L_x_42336:
        /* <DEDUP_REMOVED lines=12> */
.L_x_42339:
[----:B------:R-:W-:Y:S02]  /*1f20*/  MOV R8, R170 ;  /* 0x000000aa00087202 */ /* 0x000fe40000000f00 */
.L_x_42340:
[----:B------:R-:W-:Y:S05]  /*1f30*/  BSYNC B2 ;  /* 0x0000000000027941 */ /* 0x000fea0003800000 */
.L_x_42338:
        /* <DEDUP_REMOVED lines=16> */
.L_x_42344:
[----:B------:R-:W-:Y:S05]  /*2040*/  BSYNC B3 ;  /* 0x0000000000037941 */ /* 0x000fea0003800000 */
.L_x_42343:
        /* <DEDUP_REMOVED lines=44> */
.L_x_42342:
[----:B------:R-:W-:Y:S05]  /*2310*/  BSYNC B2 ;  /* 0x0000000000027941 */ /* 0x000fea0003800000 */
.L_x_42341:
        /* <DEDUP_REMOVED lines=13> */
.L_x_42337:
[----:B------:R-:W-:Y:S05]  /*23f0*/  BSYNC B1 ;  /* 0x0000000000017941 */ /* 0x000fea0003800000 */
.L_x_42335:
        /* <DEDUP_REMOVED lines=8> */
.L_x_42346:
        /* <DEDUP_REMOVED lines=12> */
.L_x_42349:
[----:B------:R-:W-:Y:S02]  /*2540*/  IMAD.MOV.U32 R9, RZ, RZ, R170 ;  /* 0x000000ffff097224 */ /* 0x000fe400078e00aa */
.L_x_42350:
[----:B------:R-:W-:Y:S05]  /*2550*/  BSYNC B2 ;  /* 0x0000000000027941 */ /* 0x000fea0003800000 */
.L_x_42348:
        /* <DEDUP_REMOVED lines=16> */
.L_x_42354:
[----:B------:R-:W-:Y:S05]  /*2660*/  BSYNC B3 ;  /* 0x0000000000037941 */ /* 0x000fea0003800000 */
.L_x_42353:
        /* <DEDUP_REMOVED lines=44> */
.L_x_42352:
[----:B------:R-:W-:Y:S05]  /*2930*/  BSYNC B2 ;  /* 0x0000000000027941 */ /* 0x000fea0003800000 */
.L_x_42351:
        /* <DEDUP_REMOVED lines=13> */
.L_x_42347:
[----:B------:R-:W-:Y:S05]  /*2a10*/  BSYNC B1 ;  /* 0x0000000000017941 */ /* 0x000fea0003800000 */
.L_x_42345:
        /* <DEDUP_REMOVED lines=8> */
.L_x_42356:
        /* <DEDUP_REMOVED lines=12> */
.L_x_42359:
[----:B------:R-:W-:Y:S02]  /*2b60*/  IMAD.MOV.U32 R10, RZ, RZ, R170 ;  /* 0x000000ffff0a7224 */ /* 0x000fe400078e00aa */
.L_x_42360:
[----:B------:R-:W-:Y:S05]  /*2b70*/  BSYNC B2 ;  /* 0x0000000000027941 */ /* 0x000fea0003800000 */
.L_x_42358:
        /* <DEDUP_REMOVED lines=16> */
.L_x_42364:
[----:B------:R-:W-:Y:S05]  /*2c80*/  BSYNC B3 ;  /* 0x0000000000037941 */ /* 0x000fea0003800000 */
.L_x_42363:
        /* <DEDUP_REMOVED lines=44> */
.L_x_42362:
[----:B------:R-:W-:Y:S05]  /*2f50*/  BSYNC B2 ;  /* 0x0000000000027941 */ /* 0x000fea0003800000 */
.L_x_42361:
        /* <DEDUP_REMOVED lines=13> */
.L_x_42357:
[----:B------:R-:W-:Y:S05]  /*3030*/  BSYNC B1 ;  /* 0x0000000000017941 */ /* 0x000fea0003800000 */
.L_x_42355:
        /* <DEDUP_REMOVED lines=8> */
.L_x_42366:
        /* <DEDUP_REMOVED lines=12> */
.L_x_42369:
[----:B------:R-:W-:Y:S02]  /*3180*/  MOV R11, R170 ;  /* 0x000000aa000b7202 */ /* 0x000fe40000000f00 */
.L_x_42370:
[----:B------:R-:W-:Y:S05]  /*3190*/  BSYNC B2 ;  /* 0x0000000000027941 */ /* 0x000fea0003800000 */
.L_x_42368:
        /* <DEDUP_REMOVED lines=16> */
.L_x_42374:
[----:B------:R-:W-:Y:S05]  /*32a0*/  BSYNC B3 ;  /* 0x0000000000037941 */ /* 0x000fea0003800000 */
.L_x_42373:
        /* <DEDUP_REMOVED lines=44> */
.L_x_42372:
[----:B------:R-:W-:Y:S05]  /*3570*/  BSYNC B2 ;  /* 0x0000000000027941 */ /* 0x000fea0003800000 */
.L_x_42371:
        /* <DEDUP_REMOVED lines=13> */
.L_x_42367:
[----:B------:R-:W-:Y:S05]  /*3650*/  BSYNC B1 ;  /* 0x0000000000017941 */ /* 0x000fea0003800000 */
.L_x_42365:
        /* <DEDUP_REMOVED lines=8> */
.L_x_42376:
        /* <DEDUP_REMOVED lines=12> */
.L_x_42379:
[----:B------:R-:W-:Y:S02]  /*37a0*/  IMAD.MOV.U32 R12, RZ, RZ, R170 ;  /* 0x000000ffff0c7224 */ /* 0x000fe400078e00aa */
.L_x_42380:
[----:B------:R-:W-:Y:S05]  /*37b0*/  BSYNC B2 ;  /* 0x0000000000027941 */ /* 0x000fea0003800000 */
.L_x_42378:
        /* <DEDUP_REMOVED lines=16> */
.L_x_42384:
[----:B------:R-:W-:Y:S05]  /*38c0*/  BSYNC B3 ;  /* 0x0000000000037941 */ /* 0x000fea0003800000 */
.L_x_42383:
        /* <DEDUP_REMOVED lines=44> */
.L_x_42382:
[----:B------:R-:W-:Y:S05]  /*3b90*/  BSYNC B2 ;  /* 0x0000000000027941 */ /* 0x000fea0003800000 */
.L_x_42381:
        /* <DEDUP_REMOVED lines=14> */
.L_x_42377:
[----:B------:R-:W-:Y:S05]  /*3c80*/  BSYNC B1 ;  /* 0x0000000000017941 */ /* 0x000fea0003800000 */
.L_x_42375:
        /* <DEDUP_REMOVED lines=8> */
.L_x_42386:
        /* <DEDUP_REMOVED lines=12> */
.L_x_42389:
[----:B------:R-:W-:Y:S02]  /*3dd0*/  IMAD.MOV.U32 R16, RZ, RZ, R170 ;  /* 0x000000ffff107224 */ /* 0x000fe400078e00aa */
.L_x_42390:
[----:B------:R-:W-:Y:S05]  /*3de0*/  BSYNC B2 ;  /* 0x0000000000027941 */ /* 0x000fea0003800000 */
.L_x_42388:
        /* <DEDUP_REMOVED lines=16> */
.L_x_42394:
[----:B------:R-:W-:Y:S05]  /*3ef0*/  BSYNC B3 ;  /* 0x0000000000037941 */ /* 0x000fea0003800000 */
.L_x_42393:
        /* <DEDUP_REMOVED lines=44> */
.L_x_42392:
[----:B------:R-:W-:Y:S05]  /*41c0*/  BSYNC B2 ;  /* 0x0000000000027941 */ /* 0x000fea0003800000 */
.L_x_42391:
        /* <DEDUP_REMOVED lines=12> */
[----:B------:R-:W-:-:S04]  /*4290*/  SEL R12, RZ, 0x1, P3 ;  /* 0x00000001ff0c7807 */ /* 0x000fc80001800000 */
[----:B------:R-:W-:Y:S02]  /*42a0*/  PRMT R45, R12, 0x7610, R45 ;  /* 0x000076100c2d7816 */ /* 0x000fe4000000002d */
.L_x_42387:
[----:B------:R-:W-:Y:S05]  /*42b0*/  BSYNC B1 ;  /* 0x0000000000017941 */ /* 0x000fea0003800000 */
.L_x_42385:
        /* <DEDUP_REMOVED lines=29> */
.L_x_42396:
[----:B------:R-:W-:Y:S05]  /*4490*/  BSYNC B1 ;  /* 0x0000000000017941 */ /* 0x000fea0003800000 */
.L_x_42395:
        /* <DEDUP_REMOVED lines=12> */
[----:B-----5:R-:W-:Y:S01]  /*4560*/  HADD2.F32 R122, -RZ, R108.H0_H0 ;  /* 0x2000006cff7a7230 */ /* 0x020fe20000004100 */
[----:B------:R-:W-:Y:S05]  /*4570*/  BRA `(.L_x_42399) ;  /* 0x0000059000007947 */ /* 0x000fea0003800000 */
.L_x_42398:
        /* <DEDUP_REMOVED lines=12> */
.L_x_42401:
[----:B------:R-:W-:Y:S02]  /*4640*/  MOV R6, R170 ;  /* 0x000000aa00067202 */ /* 0x000fe40000000f00 */
.L_x_42402:
[----:B------:R-:W-:Y:S05]  /*4650*/  BSYNC B2 ;  /* 0x0000000000027941 */ /* 0x000fea0003800000 */
.L_x_42400:
        /* <DEDUP_REMOVED lines=16> */
.L_x_42406:
[----:B------:R-:W-:Y:S05]  /*4760*/  BSYNC B3 ;  /* 0x0000000000037941 */ /* 0x000fea0003800000 */
.L_x_42405:
        /* <DEDUP_REMOVED lines=44> */
.L_x_42404:
[----:B------:R-:W-:Y:S05]  /*4a30*/  BSYNC B2 ;  /* 0x0000000000027941 */ /* 0x000fea0003800000 */
.L_x_42403:
[----:B0-----:R-:W2:Y:S01]  /*4a40*/  LDL R15, [R1+0x130] ;  /* 0x00013000010f7983 */ /* 0x001ea20000100800 */
        /* <DEDUP_REMOVED lines=12> */
.L_x_42399:
[----:B------:R-:W-:Y:S05]  /*4b10*/  BSYNC B1 ;  /* 0x0000000000017941 */ /* 0x000fea0003800000 */
.L_x_42397:
[----:B------:R-:W-:Y:S01]  /*4b20*/  BSSY B1, `(.L_x_42407) ;  /* 0x0000061000017945 */ /* 0x000fe20003800000 */
[----:B------:R-:W-:Y:S05]  /*4b30*/  @P2 BRA `(.L_x_42408) ;  /* 0x0000006000002947 */ /* 0x000fea0003800000 */
[----:B------:R-:W-:Y:S01]  /*4b40*/  IMAD.MOV.U32 R123, RZ, RZ, RZ ;  /* 0x000000ffff7b7224 */ /* 0x000fe200078e00ff */
[----:B0-----:R-:W-:Y:S01]  /*4b50*/  MOV R14, R13 ;  /* 0x0000000d000e7202 */ /* 0x001fe20000000f00 */
[----:B------:R-:W-:Y:S05]  /*4b60*/  @!P0 BRA `(.L_x_42409) ;  /* 0x000005c000008947 */ /* 0x000fea0003800000 */
[----:B------:R-:W-:Y:S01]  /*4b70*/  IMAD.MOV.U32 R14, RZ, RZ, R13 ;  /* 0x000000ffff0e7224 */ /* 0x000fe200078e000d */
[----:B-----5:R-:W-:Y:S01]  /*4b80*/  HADD2.F32 R123, -RZ, R108.H1_H1 ;  /* 0x3000006cff7b7230 */ /* 0x020fe20000004100 */
[----:B------:R-:W-:Y:S05]  /*4b90*/  BRA `(.L_x_42409) ;  /* 0x0000059000007947 */ /* 0x000fea0003800000 */
.L_x_42408:
        /* <DEDUP_REMOVED lines=12> */
.L_x_42411:
[----:B------:R-:W-:Y:S02]  /*4c60*/  IMAD.MOV.U32 R7, RZ, RZ, R170 ;  /* 0x000000ffff077224 */ /* 0x000fe400078e00aa */
.L_x_42412:
[----:B------:R-:W-:Y:S05]  /*4c70*/  BSYNC B2 ;  /* 0x0000000000027941 */ /* 0x000fea0003800000 */
.L_x_42410:
        /* <DEDUP_REMOVED lines=16> */
.L_x_42416:
[----:B------:R-:W-:Y:S05]  /*4d80*/  BSYNC B3 ;  /* 0x0000000000037941 */ /* 0x000fea0003800000 */
.L_x_42415:
        /* <DEDUP_REMOVED lines=44> */
.L_x_42414:
[----:B------:R-:W-:Y:S05]  /*5050*/  BSYNC B2 ;  /* 0x0000000000027941 */ /* 0x000fea0003800000 */
.L_x_42413:
        /* <DEDUP_REMOVED lines=13> */
.L_x_42409:
[----:B------:R-:W-:Y:S05]  /*5130*/  BSYNC B1 ;  /* 0x0000000000017941 */ /* 0x000fea0003800000 */
.L_x_42407:
        /* <DEDUP_REMOVED lines=8> */
.L_x_42418:
        /* <DEDUP_REMOVED lines=12> */
.L_x_42421:
[----:B------:R-:W-:Y:S02]  /*5280*/  IMAD.MOV.U32 R8, RZ, RZ, R170 ;  /* 0x000000ffff087224 */ /* 0x000fe400078e00aa */
.L_x_42422:
[----:B------:R-:W-:Y:S05]  /*5290*/  BSYNC B2 ;  /* 0x0000000000027941 */ /* 0x000fea0003800000 */
.L_x_42420:
        /* <DEDUP_REMOVED lines=16> */
.L_x_42426:
[----:B------:R-:W-:Y:S05]  /*53a0*/  BSYNC B3 ;  /* 0x0000000000037941 */ /* 0x000fea0003800000 */
.L_x_42425:
        /* <DEDUP_REMOVED lines=44> */
.L_x_42424:
[----:B------:R-:W-:Y:S05]  /*5670*/  BSYNC B2 ;  /* 0x0000000000027941 */ /* 0x000fea0003800000 */
.L_x_42423:
        /* <DEDUP_REMOVED lines=13> */
.L_x_42419:
[----:B------:R-:W-:Y:S05]  /*5750*/  BSYNC B1 ;  /* 0x0000000000017941 */ /* 0x000fea0003800000 */
.L_x_42417:
        /* <DEDUP_REMOVED lines=8> */
.L_x_42428:
        /* <DEDUP_REMOVED lines=12> */
.L_x_42431:
[----:B------:R-:W-:Y:S02]  /*58a0*/  MOV R9, R170 ;  /* 0x000000aa00097202 */ /* 0x000fe40000000f00 */
.L_x_42432:
[----:B------:R-:W-:Y:S05]  /*58b0*/  BSYNC B2 ;  /* 0x0000000000027941 */ /* 0x000fea0003800000 */
.L_x_42430:
        /* <DEDUP_REMOVED lines=16> */
.L_x_42436:
[----:B------:R-:W-:Y:S05]  /*59c0*/  BSYNC B3 ;  /* 0x0000000000037941 */ /* 0x000fea0003800000 */
.L_x_42435:
        /* <DEDUP_REMOVED lines=44> */
.L_x_42434:
[----:B------:R-:W-:Y:S05]  /*5c90*/  BSYNC B2 ;  /* 0x0000000000027941 */ /* 0x000fea0003800000 */
.L_x_42433:
        /* <DEDUP_REMOVED lines=13> */
.L_x_42429:
[----:B------:R-:W-:Y:S05]  /*5d70*/  BSYNC B1 ;  /* 0x0000000000017941 */ /* 0x000fea0003800000 */
.L_x_42427:
        /* <DEDUP_REMOVED lines=8> */
.L_x_42438:
        /* <DEDUP_REMOVED lines=12> */
.L_x_42441:
[----:B------:R-:W-:Y:S02]  /*5ec0*/  IMAD.MOV.U32 R10, RZ, RZ, R170 ;  /* 0x000000ffff0a7224 */ /* 0x000fe400078e00aa */
.L_x_42442:
[----:B------:R-:W-:Y:S05]  /*5ed0*/  BSYNC B2 ;  /* 0x0000000000027941 */ /* 0x000fea0003800000 */
.L_x_42440:
        /* <DEDUP_REMOVED lines=16> */
.L_x_42446:
[----:B------:R-:W-:Y:S05]  /*5fe0*/  BSYNC B3 ;  /* 0x0000000000037941 */ /* 0x000fea0003800000 */
.L_x_42445:
        /* <DEDUP_REMOVED lines=44> */
.L_x_42444:
[----:B------:R-:W-:Y:S05]  /*62b0*/  BSYNC B2 ;  /* 0x0000000000027941 */ /* 0x000fea0003800000 */
.L_x_42443:
        /* <DEDUP_REMOVED lines=13> */
.L_x_42439:
[----:B------:R-:W-:Y:S05]  /*6390*/  BSYNC B1 ;  /* 0x0000000000017941 */ /* 0x000fea0003800000 */
.L_x_42437:
        /* <DEDUP_REMOVED lines=8> */
.L_x_42448:
        /* <DEDUP_REMOVED lines=12> */
.L_x_42451:
[----:B------:R-:W-:Y:S02]  /*64e0*/  IMAD.MOV.U32 R11, RZ, RZ, R170 ;  /* 0x000000ffff0b7224 */ /* 0x000fe400078e00aa */
.L_x_42452:
[----:B------:R-:W-:Y:S05]  /*64f0*/  BSYNC B2 ;  /* 0x0000000000027941 */ /* 0x000fea0003800000 */
.L_x_42450:
        /* <DEDUP_REMOVED lines=16> */
.L_x_42456:
[----:B------:R-:W-:Y:S05]  /*6600*/  BSYNC B3 ;  /* 0x0000000000037941 */ /* 0x000fea0003800000 */
.L_x_42455:
        /* <DEDUP_REMOVED lines=44> */
.L_x_42454:
[----:B------:R-:W-:Y:S05]  /*68d0*/  BSYNC B2 ;  /* 0x0000000000027941 */ /* 0x000fea0003800000 */
.L_x_42453:
        /* <DEDUP_REMOVED lines=13> */
.L_x_42449:
[----:B------:R-:W-:Y:S05]  /*69b0*/  BSYNC B1 ;  /* 0x0000000000017941 */ /* 0x000fea0003800000 */
.L_x_42447:
        /* <DEDUP_REMOVED lines=8> */
.L_x_42458:
        /* <DEDUP_REMOVED lines=12> */
.L_x_42461:
[----:B------:R-:W-:Y:S02]  /*6b00*/  MOV R13, R170 ;  /* 0x000000aa000d7202 */ /* 0x000fe40000000f00 */
.L_x_42462:
[----:B------:R-:W-:Y:S05]  /*6b10*/  BSYNC B2 ;  /* 0x0000000000027941 */ /* 0x000fea0003800000 */
.L_x_42460:
        /* <DEDUP_REMOVED lines=16> */
.L_x_42466:
[----:B------:R-:W-:Y:S05]  /*6c20*/  BSYNC B3 ;  /* 0x0000000000037941 */ /* 0x000fea0003800000 */
.L_x_42465:
        /* <DEDUP_REMOVED lines=44> */
.L_x_42464:
[----:B------:R-:W-:Y:S05]  /*6ef0*/  BSYNC B2 ;  /* 0x0000000000027941 */ /* 0x000fea0003800000 */
.L_x_42463:
        /* <DEDUP_REMOVED lines=14> */
.L_x_42459:
[----:B------:R-:W-:Y:S05]  /*6fe0*/  BSYNC B1 ;  /* 0x0000000000017941 */ /* 0x000fea0003800000 */
.L_x_42457:
        /* <DEDUP_REMOVED lines=8> */
.L_x_42468:
        /* <DEDUP_REMOVED lines=12> */
.L_x_42471:
[----:B------:R-:W-:Y:S02]  /*7130*/  IMAD.MOV.U32 R13, RZ, RZ, R170 ;  /* 0x000000ffff0d7224 */ /* 0x000fe400078e00aa */
.L_x_42472:
[----:B------:R-:W-:Y:S05]  /*7140*/  BSYNC B2 ;  /* 0x0000000000027941 */ /* 0x000fea0003800000 */
.L_x_42470:
        /* <DEDUP_REMOVED lines=16> */
.L_x_42476:
[----:B------:R-:W-:Y:S05]  /*7250*/  BSYNC B3 ;  /* 0x0000000000037941 */ /* 0x000fea0003800000 */
.L_x_42475:
        /* <DEDUP_REMOVED lines=44> */
.L_x_42474:
[----:B------:R-:W-:Y:S05]  /*7520*/  BSYNC B2 ;  /* 0x0000000000027941 */ /* 0x000fea0003800000 */
.L_x_42473:
        /* <DEDUP_REMOVED lines=14> */
.L_x_42469:
[----:B------:R-:W-:Y:S05]  /*7610*/  BSYNC B1 ;  /* 0x0000000000017941 */ /* 0x000fea0003800000 */
.L_x_42467:
        /* <DEDUP_REMOVED lines=28> */
.L_x_42478:
[----:B------:R-:W-:Y:S05]  /*77e0*/  BSYNC B1 ;  /* 0x0000000000017941 */ /* 0x000fea0003800000 */
.L_x_42477:
        /* <DEDUP_REMOVED lines=14> */
.L_x_42480:
        /* <DEDUP_REMOVED lines=12> */
.L_x_42483:
[----:B------:R-:W-:Y:S02]  /*7990*/  MOV R6, R170 ;  /* 0x000000aa00067202 */ /* 0x000fe40000000f00 */
.L_x_42484:
[----:B------:R-:W-:Y:S05]  /*79a0*/  BSYNC B2 ;  /* 0x0000000000027941 */ /* 0x000fea0003800000 */
.L_x_42482:
        /* <DEDUP_REMOVED lines=16> */
.L_x_42488:
[----:B------:R-:W-:Y:S05]  /*7ab0*/  BSYNC B3 ;  /* 0x0000000000037941 */ /* 0x000fea0003800000 */
.L_x_42487:
        /* <DEDUP_REMOVED lines=44> */
.L_x_42486:
[----:B------:R-:W-:Y:S05]  /*7d80*/  BSYNC B2 ;  /* 0x0000000000027941 */ /* 0x000fea0003800000 */
.L_x_42485:
        /* <DEDUP_REMOVED lines=13> */
.L_x_42481:
[----:B------:R-:W-:Y:S05]  /*7e60*/  BSYNC B1 ;  /* 0x0000000000017941 */ /* 0x000fea0003800000 */
.L_x_42479:
        /* <DEDUP_REMOVED lines=8> */
.L_x_42490:
        /* <DEDUP_REMOVED lines=12> */
.L_x_42493:
[----:B------:R-:W-:Y:S02]  /*7fb0*/  IMAD.MOV.U32 R7, RZ, RZ, R170 ;  /* 0x000000ffff077224 */ /* 0x000fe400078e00aa */
.L_x_42494:
[----:B------:R-:W-:Y:S05]  /*7fc0*/  BSYNC B2 ;  /* 0x0000000000027941 */ /* 0x000fea0003800000 */
.L_x_42492:
        /* <DEDUP_REMOVED lines=16> */
.L_x_42498:
[----:B------:R-:W-:Y:S05]  /*80d0*/  BSYNC B3 ;  /* 0x0000000000037941 */ /* 0x000fea0003800000 */
.L_x_42497:
        /* <DEDUP_REMOVED lines=44> */
.L_x_42496:
[----:B------:R-:W-:Y:S05]  /*83a0*/  BSYNC B2 ;  /* 0x0000000000027941 */ /* 0x000fea0003800000 */
.L_x_42495:
        /* <DEDUP_REMOVED lines=13> */
.L_x_42491:
[----:B------:R-:W-:Y:S05]  /*8480*/  BSYNC B1 ;  /* 0x0000000000017941 */ /* 0x000fea0003800000 */
.L_x_42489:
        /* <DEDUP_REMOVED lines=8> */
.L_x_42500:
        /* <DEDUP_REMOVED lines=12> */
.L_x_42503:
[----:B------:R-:W-:Y:S02]  /*85d0*/  IMAD.MOV.U32 R8, RZ, RZ, R170 ;  /* 0x000000ffff087224 */ /* 0x000fe400078e00aa */
.L_x_42504:
[----:B------:R-:W-:Y:S05]  /*85e0*/  BSYNC B2 ;  /* 0x0000000000027941 */ /* 0x000fea0003800000 */
.L_x_42502:
        /* <DEDUP_REMOVED lines=16> */
.L_x_42508:
[----:B------:R-:W-:Y:S05]  /*86f0*/  BSYNC B3 ;  /* 0x0000000000037941 */ /* 0x000fea0003800000 */
.L_x_42507:
        /* <DEDUP_REMOVED lines=44> */
.L_x_42506:
[----:B------:R-:W-:Y:S05]  /*89c0*/  BSYNC B2 ;  /* 0x0000000000027941 */ /* 0x000fea0003800000 */
.L_x_42505:
        /* <DEDUP_REMOVED lines=13> */
.L_x_42501:
[----:B------:R-:W-:Y:S05]  /*8aa0*/  BSYNC B1 ;  /* 0x0000000000017941 */ /* 0x000fea0003800000 */
.L_x_42499:
        /* <DEDUP_REMOVED lines=8> */
.L_x_42510:
        /* <DEDUP_REMOVED lines=12> */
.L_x_42513:
[----:B------:R-:W-:Y:S02]  /*8bf0*/  MOV R9, R170 ;  /* 0x000000aa00097202 */ /* 0x000fe40000000f00 */
.L_x_42514:
[----:B------:R-:W-:Y:S05]  /*8c00*/  BSYNC B2 ;  /* 0x0000000000027941 */ /* 0x000fea0003800000 */
.L_x_42512:
        /* <DEDUP_REMOVED lines=16> */
.L_x_42518:
[----:B------:R-:W-:Y:S05]  /*8d10*/  BSYNC B3 ;  /* 0x0000000000037941 */ /* 0x000fea0003800000 */
.L_x_42517:
        /* <DEDUP_REMOVED lines=44> */
.L_x_42516:
[----:B------:R-:W-:Y:S05]  /*8fe0*/  BSYNC B2 ;  /* 0x0000000000027941 */ /* 0x000fea0003800000 */
.L_x_42515:
        /* <DEDUP_REMOVED lines=13> */
.L_x_42511:
[----:B------:R-:W-:Y:S05]  /*90c0*/  BSYNC B1 ;  /* 0x0000000000017941 */ /* 0x000fea0003800000 */
.L_x_42509:
        /* <DEDUP_REMOVED lines=8> */
.L_x_42520:
        /* <DEDUP_REMOVED lines=12> */
.L_x_42523:
[----:B------:R-:W-:Y:S02]  /*9210*/  IMAD.MOV.U32 R10, RZ, RZ, R170 ;  /* 0x000000ffff0a7224 */ /* 0x000fe400078e00aa */
.L_x_42524:
[----:B------:R-:W-:Y:S05]  /*9220*/  BSYNC B2 ;  /* 0x0000000000027941 */ /* 0x000fea0003800000 */
.L_x_42522:
        /* <DEDUP_REMOVED lines=16> */
.L_x_42528:
[----:B------:R-:W-:Y:S05]  /*9330*/  BSYNC B3 ;  /* 0x0000000000037941 */ /* 0x000fea0003800000 */
.L_x_42527:
        /* <DEDUP_REMOVED lines=44> */
.L_x_42526:
[----:B------:R-:W-:Y:S05]  /*9600*/  BSYNC B2 ;  /* 0x0000000000027941 */ /* 0x000fea0003800000 */
.L_x_42525:
        /* <DEDUP_REMOVED lines=13> */
.L_x_42521:
[----:B------:R-:W-:Y:S05]  /*96e0*/  BSYNC B1 ;  /* 0x0000000000017941 */ /* 0x000fea0003800000 */
.L_x_42519:
        /* <DEDUP_REMOVED lines=8> */
.L_x_42530:
        /* <DEDUP_REMOVED lines=12> */
.L_x_42533:
[----:B------:R-:W-:Y:S02]  /*9830*/  IMAD.MOV.U32 R11, RZ, RZ, R170 ;  /* 0x000000ffff0b7224 */ /* 0x000fe400078e00aa */
.L_x_42534:
[----:B------:R-:W-:Y:S05]  /*9840*/  BSYNC B2 ;  /* 0x0000000000027941 */ /* 0x000fea0003800000 */
.L_x_42532:
        /* <DEDUP_REMOVED lines=16> */
.L_x_42538:
[----:B------:R-:W-:Y:S05]  /*9950*/  BSYNC B3 ;  /* 0x0000000000037941 */ /* 0x000fea0003800000 */
.L_x_42537:
        /* <DEDUP_REMOVED lines=44> */
.L_x_42536:
[----:B------:R-:W-:Y:S05]  /*9c20*/  BSYNC B2 ;  /* 0x0000000000027941 */ /* 0x000fea0003800000 */
.L_x_42535:
        /* <DEDUP_REMOVED lines=13> */
.L_x_42531:
[----:B------:R-:W-:Y:S05]  /*9d00*/  BSYNC B1 ;  /* 0x0000000000017941 */ /* 0x000fea0003800000 */
.L_x_42529:
        /* <DEDUP_REMOVED lines=8> */
.L_x_42540:
        /* <DEDUP_REMOVED lines=12> */
.L_x_42543:
[----:B------:R-:W-:Y:S02]  /*9e50*/  MOV R20, R170 ;  /* 0x000000aa00147202 */ /* 0x000fe40000000f00 */
.L_x_42544:
[----:B------:R-:W-:Y:S05]  /*9e60*/  BSYNC B2 ;  /* 0x0000000000027941 */ /* 0x000fea0003800000 */
.L_x_42542:
        /* <DEDUP_REMOVED lines=16> */
.L_x_42548:
[----:B------:R-:W-:Y:S05]  /*9f70*/  BSYNC B3 ;  /* 0x0000000000037941 */ /* 0x000fea0003800000 */
.L_x_42547:
        /* <DEDUP_REMOVED lines=44> */
.L_x_42546:
[----:B------:R-:W-:Y:S05]  /*a240*/  BSYNC B2 ;  /* 0x0000000000027941 */ /* 0x000fea0003800000 */
.L_x_42545:
        /* <DEDUP_REMOVED lines=14> */
.L_x_42541:
[----:B------:R-:W-:Y:S05]  /*a330*/  BSYNC B1 ;  /* 0x0000000000017941 */ /* 0x000fea0003800000 */
.L_x_42539:
        /* <DEDUP_REMOVED lines=8> */
.L_x_42550:
        /* <DEDUP_REMOVED lines=12> */
.L_x_42553:
[----:B------:R-:W-:Y:S02]  /*a480*/  IMAD.MOV.U32 R20, RZ, RZ, R170 ;  /* 0x000000ffff147224 */ /* 0x000fe400078e00aa */
.L_x_42554:
[----:B------:R-:W-:Y:S05]  /*a490*/  BSYNC B2 ;  /* 0x0000000000027941 */ /* 0x000fea0003800000 */
.L_x_42552:
        /* <DEDUP_REMOVED lines=16> */
.L_x_42558:
[----:B------:R-:W-:Y:S05]  /*a5a0*/  BSYNC B3 ;  /* 0x0000000000037941 */ /* 0x000fea0003800000 */
.L_x_42557:
        /* <DEDUP_REMOVED lines=44> */
.L_x_42556:
[----:B------:R-:W-:Y:S05]  /*a870*/  BSYNC B2 ;  /* 0x0000000000027941 */ /* 0x000fea0003800000 */
.L_x_42555:
        /* <DEDUP_REMOVED lines=14> */
.L_x_42551:
[----:B------:R-:W-:Y:S05]  /*a960*/  BSYNC B1 ;  /* 0x0000000000017941 */ /* 0x000fea0003800000 */
.L_x_42549:
        /* <DEDUP_REMOVED lines=28> */
.L_x_42560:
[----:B------:R-:W-:Y:S05]  /*ab30*/  BSYNC B1 ;  /* 0x0000000000017941 */ /* 0x000fea0003800000 */
.L_x_42559:
        /* <DEDUP_REMOVED lines=12> */
[----:B-----5:R-:W-:Y:S01]  /*ac00*/  HADD2.F32 R12, -RZ, R108.H0_H0 ;  /* 0x2000006cff0c7230 */ /* 0x020fe20000004100 */
[----:B------:R-:W-:Y:S05]  /*ac10*/  BRA `(.L_x_42563) ;  /* 0x0000059000007947 */ /* 0x000fea0003800000 */
.L_x_42562:
        /* <DEDUP_REMOVED lines=12> */
.L_x_42565:
[----:B------:R-:W-:Y:S02]  /*ace0*/  MOV R6, R170 ;  /* 0x000000aa00067202 */ /* 0x000fe40000000f00 */
.L_x_42566:
[----:B------:R-:W-:Y:S05]  /*acf0*/  BSYNC B2 ;  /* 0x0000000000027941 */ /* 0x000fea0003800000 */
.L_x_42564:
        /* <DEDUP_REMOVED lines=16> */
.L_x_42570:
[----:B------:R-:W-:Y:S05]  /*ae00*/  BSYNC B3 ;  /* 0x0000000000037941 */ /* 0x000fea0003800000 */
.L_x_42569:
        /* <DEDUP_REMOVED lines=44> */
.L_x_42568:
[----:B------:R-:W-:Y:S05]  /*b0d0*/  BSYNC B2 ;  /* 0x0000000000027941 */ /* 0x000fea0003800000 */
.L_x_42567:
        /* <DEDUP_REMOVED lines=13> */
.L_x_42563:
[----:B------:R-:W-:Y:S05]  /*b1b0*/  BSYNC B1 ;  /* 0x0000000000017941 */ /* 0x000fea0003800000 */
.L_x_42561:
        /* <DEDUP_REMOVED lines=8> */
.L_x_42572:
        /* <DEDUP_REMOVED lines=12> */
.L_x_42575:
[----:B------:R-:W-:Y:S02]  /*b300*/  IMAD.MOV.U32 R7, RZ, RZ, R170 ;  /* 0x000000ffff077224 */ /* 0x000fe400078e00aa */
.L_x_42576:
[----:B------:R-:W-:Y:S05]  /*b310*/  BSYNC B2 ;  /* 0x0000000000027941 */ /* 0x000fea0003800000 */
.L_x_42574:
        /* <DEDUP_REMOVED lines=16> */
.L_x_42580:
[----:B------:R-:W-:Y:S05]  /*b420*/  BSYNC B3 ;  /* 0x0000000000037941 */ /* 0x000fea0003800000 */
.L_x_42579:
        /* <DEDUP_REMOVED lines=44> */
.L_x_42578:
[----:B------:R-:W-:Y:S05]  /*b6f0*/  BSYNC B2 ;  /* 0x0000000000027941 */ /* 0x000fea0003800000 */
.L_x_42577:
        /* <DEDUP_REMOVED lines=13> */
.L_x_42573:
[----:B------:R-:W-:Y:S05]  /*b7d0*/  BSYNC B1 ;  /* 0x0000000000017941 */ /* 0x000fea0003800000 */
.L_x_42571:
        /* <DEDUP_REMOVED lines=8> */
.L_x_42582:
        /* <DEDUP_REMOVED lines=12> */
.L_x_42585:
[----:B------:R-:W-:Y:S02]  /*b920*/  IMAD.MOV.U32 R8, RZ, RZ, R170 ;  /* 0x000000ffff087224 */ /* 0x000fe400078e00aa */
.L_x_42586:
[----:B------:R-:W-:Y:S05]  /*b930*/  BSYNC B2 ;  /* 0x0000000000027941 */ /* 0x000fea0003800000 */
.L_x_42584:
        /* <DEDUP_REMOVED lines=16> */
.L_x_42590:
[----:B------:R-:W-:Y:S05]  /*ba40*/  BSYNC B3 ;  /* 0x0000000000037941 */ /* 0x000fea0003800000 */
.L_x_42589:
        /* <DEDUP_REMOVED lines=44> */
.L_x_42588:
[----:B------:R-:W-:Y:S05]  /*bd10*/  BSYNC B2 ;  /* 0x0000000000027941 */ /* 0x000fea0003800000 */
.L_x_42587:
        /* <DEDUP_REMOVED lines=13> */
.L_x_42583:
[----:B------:R-:W-:Y:S05]  /*bdf0*/  BSYNC B1 ;  /* 0x0000000000017941 */ /* 0x000fea0003800000 */
.L_x_42581:
        /* <DEDUP_REMOVED lines=8> */
.L_x_42592:
        /* <DEDUP_REMOVED lines=12> */
.L_x_42595:
[----:B------:R-:W-:Y:S02]  /*bf40*/  MOV R9, R170 ;  /* 0x000000aa00097202 */ /* 0x000fe40000000f00 */
.L_x_42596:
[----:B------:R-:W-:Y:S05]  /*bf50*/  BSYNC B2 ;  /* 0x0000000000027941 */ /* 0x000fea0003800000 */
.L_x_42594:
        /* <DEDUP_REMOVED lines=16> */
.L_x_42600:
[----:B------:R-:W-:Y:S05]  /*c060*/  BSYNC B3 ;  /* 0x0000000000037941 */ /* 0x000fea0003800000 */
.L_x_42599:
        /* <DEDUP_REMOVED lines=44> */
.L_x_42598:
[----:B------:R-:W-:Y:S05]  /*c330*/  BSYNC B2 ;  /* 0x0000000000027941 */ /* 0x000fea0003800000 */
.L_x_42597:
        /* <DEDUP_REMOVED lines=13> */
.L_x_42593:
[----:B------:R-:W-:Y:S05]  /*c410*/  BSYNC B1 ;  /* 0x0000000000017941 */ /* 0x000fea0003800000 */
.L_x_42591:
        /* <DEDUP_REMOVED lines=8> */
.L_x_42602:
        /* <DEDUP_REMOVED lines=12> */
.L_x_42605:
[----:B------:R-:W-:Y:S02]  /*c560*/  IMAD.MOV.U32 R10, RZ, RZ, R170 ;  /* 0x000000ffff0a7224 */ /* 0x000fe400078e00aa */
.L_x_42606:
[----:B------:R-:W-:Y:S05]  /*c570*/  BSYNC B2 ;  /* 0x0000000000027941 */ /* 0x000fea0003800000 */
.L_x_42604:
        /* <DEDUP_REMOVED lines=16> */
.L_x_42610:
[----:B------:R-:W-:Y:S05]  /*c680*/  BSYNC B3 ;  /* 0x0000000000037941 */ /* 0x000fea0003800000 */
.L_x_42609:
        /* <DEDUP_REMOVED lines=44> */
.L_x_42608:
[----:B------:R-:W-:Y:S05]  /*c950*/  BSYNC B2 ;  /* 0x0000000000027941 */ /* 0x000fea0003800000 */
.L_x_42607:
        /* <DEDUP_REMOVED lines=13> */
.L_x_42603:
[----:B------:R-:W-:Y:S05]  /*ca30*/  BSYNC B1 ;  /* 0x0000000000017941 */ /* 0x000fea0003800000 */
.L_x_42601:
        /* <DEDUP_REMOVED lines=8> */
.L_x_42612:
        /* <DEDUP_REMOVED lines=12> */
.L_x_42615:
[----:B------:R-:W-:Y:S02]  /*cb80*/  IMAD.MOV.U32 R11, RZ, RZ, R170 ;  /* 0x000000ffff0b7224 */ /* 0x000fe400078e00aa */
.L_x_42616:
[----:B------:R-:W-:Y:S05]  /*cb90*/  BSYNC B2 ;  /* 0x0000000000027941 */ /* 0x000fea0003800000 */
.L_x_42614:
        /* <DEDUP_REMOVED lines=16> */
.L_x_42620:
[----:B------:R-:W-:Y:S05]  /*cca0*/  BSYNC B3 ;  /* 0x0000000000037941 */ /* 0x000fea0003800000 */
.L_x_42619:
        /* <DEDUP_REMOVED lines=44> */
.L_x_42618:
[----:B------:R-:W-:Y:S05]  /*cf70*/  BSYNC B2 ;  /* 0x0000000000027941 */ /* 0x000fea0003800000 */
.L_x_42617:
        /* <DEDUP_REMOVED lines=13> */
.L_x_42613:
[----:B------:R-:W-:Y:S05]  /*d050*/  BSYNC B1 ;  /* 0x0000000000017941 */ /* 0x000fea0003800000 */
.L_x_42611:
        /* <DEDUP_REMOVED lines=8> */
.L_x_42622:
        /* <DEDUP_REMOVED lines=12> */
.L_x_42625:
[----:B------:R-:W-:Y:S02]  /*d1a0*/  MOV R24, R170 ;  /* 0x000000aa00187202 */ /* 0x000fe40000000f00 */
.L_x_42626:
[----:B------:R-:W-:Y:S05]  /*d1b0*/  BSYNC B2 ;  /* 0x0000000000027941 */ /* 0x000fea0003800000 */
.L_x_42624:
        /* <DEDUP_REMOVED lines=16> */
.L_x_42630:
[----:B------:R-:W-:Y:S05]  /*d2c0*/  BSYNC B3 ;  /* 0x0000000000037941 */ /* 0x000fea0003800000 */
.L_x_42629:
        /* <DEDUP_REMOVED lines=44> */
.L_x_42628:
[----:B------:R-:W-:Y:S05]  /*d590*/  BSYNC B2 ;  /* 0x0000000000027941 */ /* 0x000fea0003800000 */
.L_x_42627:
[----:B------:R-:W2:Y:S01]  /*d5a0*/  LDL R21, [R1+0xa8] ;  /* 0x0000a80001157983 */ /* 0x000ea20000100800 */
        /* <DEDUP_REMOVED lines=9> */
[----:B--2---:R-:W-:-:S04]  /*d640*/  FMUL.FTZ R18, R21, R18 ;  /* 0x0000001215127220 */ /* 0x004fc80000410000 */
[----:B------:R-:W-:Y:S01]  /*d650*/  @P0 FADD.FTZ R18, R19, R18 ;  /* 0x0000001213120221 */ /* 0x000fe20000010000 */
[----:B------:R-:W-:-:S04]  /*d660*/  SEL R19, RZ, 0x1, P3 ;  /* 0x00000001ff137807 */ /* 0x000fc80001800000 */
[----:B------:R-:W-:Y:S02]  /*d670*/  PRMT R44, R19, 0x7610, R44 ;  /* 0x00007610132c7816 */ /* 0x000fe4000000002c */
.L_x_42623:
[----:B------:R-:W-:Y:S05]  /*d680*/  BSYNC B1 ;  /* 0x0000000000017941 */ /* 0x000fea0003800000 */
.L_x_42621:
        /* <DEDUP_REMOVED lines=8> */
.L_x_42632:
        /* <DEDUP_REMOVED lines=12> */
.L_x_42635:
[----:B------:R-:W-:Y:S02]  /*d7d0*/  IMAD.MOV.U32 R19, RZ, RZ, R170 ;  /* 0x000000ffff137224 */ /* 0x000fe400078e00aa */
.L_x_42636:
[----:B------:R-:W-:Y:S05]  /*d7e0*/  BSYNC B2 ;  /* 0x0000000000027941 */ /* 0x000fea0003800000 */
.L_x_42634:
        /* <DEDUP_REMOVED lines=16> */
.L_x_42640:
[----:B------:R-:W-:Y:S05]  /*d8f0*/  BSYNC B3 ;  /* 0x0000000000037941 */ /* 0x000fea0003800000 */
.L_x_42639:
        /* <DEDUP_REMOVED lines=44> */
.L_x_42638:
[----:B------:R-:W-:Y:S05]  /*dbc0*/  BSYNC B2 ;  /* 0x0000000000027941 */ /* 0x000fea0003800000 */
.L_x_42637:
        /* <DEDUP_REMOVED lines=12> */
[----:B------:R-:W-:-:S04]  /*dc90*/  SEL R20, RZ, 0x1, P3 ;  /* 0x00000001ff147807 */ /* 0x000fc80001800000 */
[----:B------:R-:W-:Y:S02]  /*dca0*/  PRMT R45, R20, 0x7610, R45 ;  /* 0x00007610142d7816 */ /* 0x000fe4000000002d */
.L_x_42633:
[----:B------:R-:W-:Y:S05]  /*dcb0*/  BSYNC B1 ;  /* 0x0000000000017941 */ /* 0x000fea0003800000 */
.L_x_42631:
        /* <DEDUP_REMOVED lines=28> */
.L_x_42642:
[----:B------:R-:W-:Y:S05]  /*de80*/  BSYNC B1 ;  /* 0x0000000000017941 */ /* 0x000fea0003800000 */
.L_x_42641:
        /* <DEDUP_REMOVED lines=14> */
.L_x_42644:
        /* <DEDUP_REMOVED lines=12> */
.L_x_42647:
[----:B------:R-:W-:Y:S02]  /*e030*/  MOV R6, R170 ;  /* 0x000000aa00067202 */ /* 0x000fe40000000f00 */
.L_x_42648:
[----:B------:R-:W-:Y:S05]  /*e040*/  BSYNC B2 ;  /* 0x0000000000027941 */ /* 0x000fea0003800000 */
.L_x_42646:
        /* <DEDUP_REMOVED lines=16> */
.L_x_42652:
[----:B------:R-:W-:Y:S05]  /*e150*/  BSYNC B3 ;  /* 0x0000000000037941 */ /* 0x000fea0003800000 */
.L_x_42651:
        /* <DEDUP_REMOVED lines=44> */
.L_x_42650:
[----:B------:R-:W-:Y:S05]  /*e420*/  BSYNC B2 ;  /* 0x0000000000027941 */ /* 0x000fea0003800000 */
.L_x_42649:
        /* <DEDUP_REMOVED lines=13> */
.L_x_42645:
[----:B------:R-:W-:Y:S05]  /*e500*/  BSYNC B1 ;  /* 0x0000000000017941 */ /* 0x000fea0003800000 */
.L_x_42643:
        /* <DEDUP_REMOVED lines=8> */
.L_x_42654:
        /* <DEDUP_REMOVED lines=12> */
.L_x_42657:
[----:B------:R-:W-:Y:S02]  /*e650*/  IMAD.MOV.U32 R7, RZ, RZ, R170 ;  /* 0x000000ffff077224 */ /* 0x000fe400078e00aa */
.L_x_42658:
[----:B------:R-:W-:Y:S05]  /*e660*/  BSYNC B2 ;  /* 0x0000000000027941 */ /* 0x000fea0003800000 */
.L_x_42656:
        /* <DEDUP_REMOVED lines=16> */
.L_x_42662:
[----:B------:R-:W-:Y:S05]  /*e770*/  BSYNC B3 ;  /* 0x0000000000037941 */ /* 0x000fea0003800000 */
.L_x_42661:
        /* <DEDUP_REMOVED lines=44> */
.L_x_42660:
[----:B------:R-:W-:Y:S05]  /*ea40*/  BSYNC B2 ;  /* 0x0000000000027941 */ /* 0x000fea0003800000 */
.L_x_42659:
        /* <DEDUP_REMOVED lines=13> */
.L_x_42655:
[----:B------:R-:W-:Y:S05]  /*eb20*/  BSYNC B1 ;  /* 0x0000000000017941 */ /* 0x000fea0003800000 */
.L_x_42653:
        /* <DEDUP_REMOVED lines=8> */
.L_x_42664:
        /* <DEDUP_REMOVED lines=12> */
.L_x_42667:
[----:B------:R-:W-:Y:S02]  /*ec70*/  IMAD.MOV.U32 R8, RZ, RZ, R170 ;  /* 0x000000ffff087224 */ /* 0x000fe400078e00aa */
.L_x_42668:
[----:B------:R-:W-:Y:S05]  /*ec80*/  BSYNC B2 ;  /* 0x0000000000027941 */ /* 0x000fea0003800000 */
.L_x_42666:
        /* <DEDUP_REMOVED lines=16> */
.L_x_42672:
[----:B------:R-:W-:Y:S05]  /*ed90*/  BSYNC B3 ;  /* 0x0000000000037941 */ /* 0x000fea0003800000 */
.L_x_42671:
        /* <DEDUP_REMOVED lines=44> */
.L_x_42670:
[----:B------:R-:W-:Y:S05]  /*f060*/  BSYNC B2 ;  /* 0x0000000000027941 */ /* 0x000fea0003800000 */
.L_x_42669:
        /* <DEDUP_REMOVED lines=13> */
.L_x_42665:
[----:B------:R-:W-:Y:S05]  /*f140*/  BSYNC B1 ;  /* 0x0000000000017941 */ /* 0x000fea0003800000 */
.L_x_42663:
        /* <DEDUP_REMOVED lines=8> */
.L_x_42674:
        /* <DEDUP_REMOVED lines=12> */
.L_x_42677:
[----:B------:R-:W-:Y:S02]  /*f290*/  MOV R9, R170 ;  /* 0x000000aa00097202 */ /* 0x000fe40000000f00 */
.L_x_42678:
[----:B------:R-:W-:Y:S05]  /*f2a0*/  BSYNC B2 ;  /* 0x0000000000027941 */ /* 0x000fea0003800000 */
.L_x_42676:
        /* <DEDUP_REMOVED lines=16> */
.L_x_42682:
[----:B------:R-:W-:Y:S05]  /*f3b0*/  BSYNC B3 ;  /* 0x0000000000037941 */ /* 0x000fea0003800000 */
.L_x_42681:
        /* <DEDUP_REMOVED lines=44> */
.L_x_42680:
[----:B------:R-:W-:Y:S05]  /*f680*/  BSYNC B2 ;  /* 0x0000000000027941 */ /* 0x000fea0003800000 */
.L_x_42679:
        /* <DEDUP_REMOVED lines=13> */
.L_x_42675:
[----:B------:R-:W-:Y:S05]  /*f760*/  BSYNC B1 ;  /* 0x0000000000017941 */ /* 0x000fea0003800000 */
.L_x_42673:
        /* <DEDUP_REMOVED lines=8> */
.L_x_42684:
        /* <DEDUP_REMOVED lines=12> */
.L_x_42687:
[----:B------:R-:W-:Y:S02]  /*f8b0*/  IMAD.MOV.U32 R10, RZ, RZ, R170 ;  /* 0x000000ffff0a7224 */ /* 0x000fe400078e00aa */
.L_x_42688:
[----:B------:R-:W-:Y:S05]  /*f8c0*/  BSYNC B2 ;  /* 0x0000000000027941 */ /* 0x000fea0003800000 */
.L_x_42686:
        /* <DEDUP_REMOVED lines=16> */
.L_x_42692:
[----:B------:R-:W-:Y:S05]  /*f9d0*/  BSYNC B3 ;  /* 0x0000000000037941 */ /* 0x000fea0003800000 */
.L_x_42691:
        /* <DEDUP_REMOVED lines=44> */
.L_x_42690:
[----:B------:R-:W-:Y:S05]  /*fca0*/  BSYNC B2 ;  /* 0x0000000000027941 */ /* 0x000fea0003800000 */
.L_x_42689:
        /* <DEDUP_REMOVED lines=13> */
.L_x_42685:
[----:B------:R-:W-:Y:S05]  /*fd80*/  BSYNC B1 ;  /* 0x0000000000017941 */ /* 0x000fea0003800000 */
.L_x_42683:
        /* <DEDUP_REMOVED lines=8> */
.L_x_42694:
        /* <DEDUP_REMOVED lines=12> */
.L_x_42697:
[----:B------:R-:W-:Y:S02]  /*fed0*/  IMAD.MOV.U32 R11, RZ, RZ, R170 ;  /* 0x000000ffff0b7224 */ /* 0x000fe400078e00aa */
.L_x_42698:
[----:B------:R-:W-:Y:S05]  /*fee0*/  BSYNC B2 ;  /* 0x0000000000027941 */ /* 0x000fea0003800000 */
.L_x_42696:
        /* <DEDUP_REMOVED lines=16> */
.L_x_42702:
[----:B------:R-:W-:Y:S05]  /*fff0*/  BSYNC B3 ;  /* 0x0000000000037941 */ /* 0x000fea0003800000 */
.L_x_42701:
        /* <DEDUP_REMOVED lines=44> */
.L_x_42700:
[----:B------:R-:W-:Y:S05]  /*102c0*/  BSYNC B2 ;  /* 0x0000000000027941 */ /* 0x000fea0003800000 */
.L_x_42699:
        /* <DEDUP_REMOVED lines=13> */
.L_x_42695:
[----:B------:R-:W-:Y:S05]  /*103a0*/  BSYNC B1 ;  /* 0x0000000000017941 */ /* 0x000fea0003800000 */
.L_x_42693:
        /* <DEDUP_REMOVED lines=8> */
.L_x_42704:
        /* <DEDUP_REMOVED lines=12> */
.L_x_42707:
[----:B------:R-:W-:Y:S02]  /*104f0*/  MOV R32, R170 ;  /* 0x000000aa00207202 */ /* 0x000fe40000000f00 */
.L_x_42708:
[----:B------:R-:W-:Y:S05]  /*10500*/  BSYNC B2 ;  /* 0x0000000000027941 */ /* 0x000fea0003800000 */
.L_x_42706:
        /* <DEDUP_REMOVED lines=16> */
.L_x_42712:
[----:B------:R-:W-:Y:S05]  /*10610*/  BSYNC B3 ;  /* 0x0000000000037941 */ /* 0x000fea0003800000 */
.L_x_42711:
        /* <DEDUP_REMOVED lines=44> */
.L_x_42710:
[----:B------:R-:W-:Y:S05]  /*108e0*/  BSYNC B2 ;  /* 0x0000000000027941 */ /* 0x000fea0003800000 */
.L_x_42709:
        /* <DEDUP_REMOVED lines=14> */
.L_x_42705:
[----:B------:R-:W-:Y:S05]  /*109d0*/  BSYNC B1 ;  /* 0x0000000000017941 */ /* 0x000fea0003800000 */
.L_x_42703:
        /* <DEDUP_REMOVED lines=8> */
.L_x_42714:
        /* <DEDUP_REMOVED lines=12> */
.L_x_42717:
[----:B------:R-:W-:Y:S02]  /*10b20*/  MOV R27, R170 ;  /* 0x000000aa001b7202 */ /* 0x000fe40000000f00 */
.L_x_42718:
[----:B------:R-:W-:Y:S05]  /*10b30*/  BSYNC B2 ;  /* 0x0000000000027941 */ /* 0x000fea0003800000 */
.L_x_42716:
        /* <DEDUP_REMOVED lines=16> */
.L_x_42722:
[----:B------:R-:W-:Y:S05]  /*10c40*/  BSYNC B3 ;  /* 0x0000000000037941 */ /* 0x000fea0003800000 */
.L_x_42721:
        /* <DEDUP_REMOVED lines=44> */
.L_x_42720:
[----:B------:R-:W-:Y:S05]  /*10f10*/  BSYNC B2 ;  /* 0x0000000000027941 */ /* 0x000fea0003800000 */
.L_x_42719:
        /* <DEDUP_REMOVED lines=14> */
.L_x_42715:
[----:B------:R-:W-:Y:S05]  /*11000*/  BSYNC B1 ;  /* 0x0000000000017941 */ /* 0x000fea0003800000 */
.L_x_42713:
        /* <DEDUP_REMOVED lines=28> */
.L_x_42724:
[----:B------:R-:W-:Y:S05]  /*111d0*/  BSYNC B1 ;  /* 0x0000000000017941 */ /* 0x000fea0003800000 */
.L_x_42723:
        /* <DEDUP_REMOVED lines=11> */
[----:B------:R-:W-:Y:S01]  /*11290*/  MOV R30, R36 ;  /* 0x00000024001e7202 */ /* 0x000fe20000000f00 */
[----:B-----5:R-:W-:Y:S01]  /*112a0*/  HADD2.F32 R28, -RZ, R108.H0_H0 ;  /* 0x2000006cff1c7230 */ /* 0x020fe20000004100 */
[----:B------:R-:W-:Y:S05]  /*112b0*/  BRA `(.L_x_42727) ;  /* 0x0000059000007947 */ /* 0x000fea0003800000 */
.L_x_42726:
        /* <DEDUP_REMOVED lines=12> */
.L_x_42729:
[----:B------:R-:W-:Y:S02]  /*11380*/  MOV R6, R170 ;  /* 0x000000aa00067202 */ /* 0x000fe40000000f00 */
.L_x_42730:
[----:B------:R-:W-:Y:S05]  /*11390*/  BSYNC B2 ;  /* 0x0000000000027941 */ /* 0x000fea0003800000 */
.L_x_42728:
        /* <DEDUP_REMOVED lines=16> */
.L_x_42734:
[----:B------:R-:W-:Y:S05]  /*114a0*/  BSYNC B3 ;  /* 0x0000000000037941 */ /* 0x000fea0003800000 */
.L_x_42733:
        /* <DEDUP_REMOVED lines=44> */
.L_x_42732:
[----:B------:R-:W-:Y:S05]  /*11770*/  BSYNC B2 ;  /* 0x0000000000027941 */ /* 0x000fea0003800000 */
.L_x_42731:
        /* <DEDUP_REMOVED lines=13> */
.L_x_42727:
[----:B------:R-:W-:Y:S05]  /*11850*/  BSYNC B1 ;  /* 0x0000000000017941 */ /* 0x000fea0003800000 */
.L_x_42725:
        /* <DEDUP_REMOVED lines=8> */
.L_x_42736:
        /* <DEDUP_REMOVED lines=12> */
.L_x_42739:
[----:B------:R-:W-:Y:S02]  /*119a0*/  MOV R7, R170 ;  /* 0x000000aa00077202 */ /* 0x000fe40000000f00 */
.L_x_42740:
[----:B------:R-:W-:Y:S05]  /*119b0*/  BSYNC B2 ;  /* 0x0000000000027941 */ /* 0x000fea0003800000 */
.L_x_42738:
        /* <DEDUP_REMOVED lines=16> */
.L_x_42744:
[----:B------:R-:W-:Y:S05]  /*11ac0*/  BSYNC B3 ;  /* 0x0000000000037941 */ /* 0x000fea0003800000 */
.L_x_42743:
        /* <DEDUP_REMOVED lines=44> */
.L_x_42742:
[----:B------:R-:W-:Y:S05]  /*11d90*/  BSYNC B2 ;  /* 0x0000000000027941 */ /* 0x000fea0003800000 */
.L_x_42741:
        /* <DEDUP_REMOVED lines=13> */
.L_x_42737:
[----:B------:R-:W-:Y:S05]  /*11e70*/  BSYNC B1 ;  /* 0x0000000000017941 */ /* 0x000fea0003800000 */
.L_x_42735:
        /* <DEDUP_REMOVED lines=8> */
.L_x_42746:
        /* <DEDUP_REMOVED lines=12> */
.L_x_42749:
[----:B------:R-:W-:Y:S02]  /*11fc0*/  MOV R8, R170 ;  /* 0x000000aa00087202 */ /* 0x000fe40000000f00 */
.L_x_42750:
[----:B------:R-:W-:Y:S05]  /*11fd0*/  BSYNC B2 ;  /* 0x0000000000027941 */ /* 0x000fea0003800000 */
.L_x_42748:
        /* <DEDUP_REMOVED lines=16> */
.L_x_42754:
[----:B------:R-:W-:Y:S05]  /*120e0*/  BSYNC B3 ;  /* 0x0000000000037941 */ /* 0x000fea0003800000 */
.L_x_42753:
        /* <DEDUP_REMOVED lines=44> */
.L_x_42752:
[----:B------:R-:W-:Y:S05]  /*123b0*/  BSYNC B2 ;  /* 0x0000000000027941 */ /* 0x000fea0003800000 */
.L_x_42751:
        /* <DEDUP_REMOVED lines=13> */
.L_x_42747:
[----:B------:R-:W-:Y:S05]  /*12490*/  BSYNC B1 ;  /* 0x0000000000017941 */ /* 0x000fea0003800000 */
.L_x_42745:
        /* <DEDUP_REMOVED lines=8> */
.L_x_42756:
        /* <DEDUP_REMOVED lines=12> */
.L_x_42759:
[----:B------:R-:W-:Y:S02]  /*125e0*/  MOV R9, R170 ;  /* 0x000000aa00097202 */ /* 0x000fe40000000f00 */
.L_x_42760:
[----:B------:R-:W-:Y:S05]  /*125f0*/  BSYNC B2 ;  /* 0x0000000000027941 */ /* 0x000fea0003800000 */
.L_x_42758:
        /* <DEDUP_REMOVED lines=16> */
.L_x_42764:
[----:B------:R-:W-:Y:S05]  /*12700*/  BSYNC B3 ;  /* 0x0000000000037941 */ /* 0x000fea0003800000 */
.L_x_42763:
        /* <DEDUP_REMOVED lines=44> */
.L_x_42762:
[----:B------:R-:W-:Y:S05]  /*129d0*/  BSYNC B2 ;  /* 0x0000000000027941 */ /* 0x000fea0003800000 */
.L_x_42761:
        /* <DEDUP_REMOVED lines=13> */
.L_x_42757:
[----:B------:R-:W-:Y:S05]  /*12ab0*/  BSYNC B1 ;  /* 0x0000000000017941 */ /* 0x000fea0003800000 */
.L_x_42755:
        /* <DEDUP_REMOVED lines=8> */
.L_x_42766:
        /* <DEDUP_REMOVED lines=12> */
.L_x_42769:
[----:B------:R-:W-:Y:S02]  /*12c00*/  MOV R10, R170 ;  /* 0x000000aa000a7202 */ /* 0x000fe40000000f00 */
.L_x_42770:
[----:B------:R-:W-:Y:S05]  /*12c10*/  BSYNC B2 ;  /* 0x0000000000027941 */ /* 0x000fea0003800000 */
.L_x_42768:
        /* <DEDUP_REMOVED lines=16> */
.L_x_42774:
[----:B------:R-:W-:Y:S05]  /*12d20*/  BSYNC B3 ;  /* 0x0000000000037941 */ /* 0x000fea0003800000 */
.L_x_42773:
        /* <DEDUP_REMOVED lines=44> */
.L_x_42772:
[----:B------:R-:W-:Y:S05]  /*12ff0*/  BSYNC B2 ;  /* 0x0000000000027941 */ /* 0x000fea0003800000 */
.L_x_42771:
        /* <DEDUP_REMOVED lines=13> */
.L_x_42767:
[----:B------:R-:W-:Y:S05]  /*130d0*/  BSYNC B1 ;  /* 0x0000000000017941 */ /* 0x000fea0003800000 */
.L_x_42765:
        /* <DEDUP_REMOVED lines=8> */
.L_x_42776:
        /* <DEDUP_REMOVED lines=12> */
.L_x_42779:
[----:B------:R-:W-:Y:S02]  /*13220*/  MOV R11, R170 ;  /* 0x000000aa000b7202 */ /* 0x000fe40000000f00 */
.L_x_42780:
[----:B------:R-:W-:Y:S05]  /*13230*/  BSYNC B2 ;  /* 0x0000000000027941 */ /* 0x000fea0003800000 */
.L_x_42778:
        /* <DEDUP_REMOVED lines=16> */
.L_x_42784:
[----:B------:R-:W-:Y:S05]  /*13340*/  BSYNC B3 ;  /* 0x0000000000037941 */ /* 0x000fea0003800000 */
.L_x_42783:
        /* <DEDUP_REMOVED lines=44> */
.L_x_42782:
[----:B------:R-:W-:Y:S05]  /*13610*/  BSYNC B2 ;  /* 0x0000000000027941 */ /* 0x000fea0003800000 */
.L_x_42781:
        /* <DEDUP_REMOVED lines=13> */
.L_x_42777:
[----:B------:R-:W-:Y:S05]  /*136f0*/  BSYNC B1 ;  /* 0x0000000000017941 */ /* 0x000fea0003800000 */
.L_x_42775:
        /* <DEDUP_REMOVED lines=8> */
.L_x_42786:
        /* <DEDUP_REMOVED lines=12> */
.L_x_42789:
[----:B------:R-:W-:Y:S02]  /*13840*/  MOV R40, R170 ;  /* 0x000000aa00287202 */ /* 0x000fe40000000f00 */
.L_x_42790:
[----:B------:R-:W-:Y:S05]  /*13850*/  BSYNC B2 ;  /* 0x0000000000027941 */ /* 0x000fea0003800000 */
.L_x_42788:
        /* <DEDUP_REMOVED lines=16> */
.L_x_42794:
[----:B------:R-:W-:Y:S05]  /*13960*/  BSYNC B3 ;  /* 0x0000000000037941 */ /* 0x000fea0003800000 */
.L_x_42793:
        /* <DEDUP_REMOVED lines=44> */
.L_x_42792:
[----:B------:R-:W-:Y:S05]  /*13c30*/  BSYNC B2 ;  /* 0x0000000000027941 */ /* 0x000fea0003800000 */
.L_x_42791:
        /* <DEDUP_REMOVED lines=14> */
.L_x_42787:
[----:B------:R-:W-:Y:S05]  /*13d20*/  BSYNC B1 ;  /* 0x0000000000017941 */ /* 0x000fea0003800000 */
.L_x_42785:
        /* <DEDUP_REMOVED lines=8> */
.L_x_42796:
        /* <DEDUP_REMOVED lines=12> */
.L_x_42799:
[----:B------:R-:W-:Y:S02]  /*13e70*/  MOV R35, R170 ;  /* 0x000000aa00237202 */ /* 0x000fe40000000f00 */
.L_x_42800:
[----:B------:R-:W-:Y:S05]  /*13e80*/  BSYNC B2 ;  /* 0x0000000000027941 */ /* 0x000fea0003800000 */
.L_x_42798:
        /* <DEDUP_REMOVED lines=16> */
.L_x_42804:
[----:B------:R-:W-:Y:S05]  /*13f90*/  BSYNC B3 ;  /* 0x0000000000037941 */ /* 0x000fea0003800000 */
.L_x_42803:
        /* <DEDUP_REMOVED lines=44> */
.L_x_42802:
[----:B------:R-:W-:Y:S05]  /*14260*/  BSYNC B2 ;  /* 0x0000000000027941 */ /* 0x000fea0003800000 */
.L_x_42801:
        /* <DEDUP_REMOVED lines=14> */
.L_x_42797:
[----:B------:R-:W-:Y:S05]  /*14350*/  BSYNC B1 ;  /* 0x0000000000017941 */ /* 0x000fea0003800000 */
.L_x_42795:
        /* <DEDUP_REMOVED lines=28> */
.L_x_42806:
[----:B------:R-:W-:Y:S05]  /*14520*/  BSYNC B1 ;  /* 0x0000000000017941 */ /* 0x000fea0003800000 */
.L_x_42805:
        /* <DEDUP_REMOVED lines=14> */
.L_x_42808:
        /* <DEDUP_REMOVED lines=12> */
.L_x_42811:
[----:B------:R-:W-:Y:S02]  /*146d0*/  MOV R6, R170 ;  /* 0x000000aa00067202 */ /* 0x000fe40000000f00 */
.L_x_42812:
[----:B------:R-:W-:Y:S05]  /*146e0*/  BSYNC B2 ;  /* 0x0000000000027941 */ /* 0x000fea0003800000 */
.L_x_42810:
        /* <DEDUP_REMOVED lines=16> */
.L_x_42816:
[----:B------:R-:W-:Y:S05]  /*147f0*/  BSYNC B3 ;  /* 0x0000000000037941 */ /* 0x000fea0003800000 */
.L_x_42815:
        /* <DEDUP_REMOVED lines=44> */
.L_x_42814:
[----:B------:R-:W-:Y:S05]  /*14ac0*/  BSYNC B2 ;  /* 0x0000000000027941 */ /* 0x000fea0003800000 */
.L_x_42813:
[----:B------:R-:W1:Y:S01]  /*14ad0*/  I2F.U32 R6, R6 ;  /* 0x0000000600067306 */ /* 0x000e620000201000 */
[----:B0-----:R-:W-:-:S04]  /*14ae0*/  IMAD.MOV.U32 R36, RZ, RZ, 0x2f800000 ;  /* 0x2f800000ff247424 */ /* 0x001fc800078e00ff */
[----:B-1----:R-:W-:-:S05]  /*14af0*/  FFMA.FTZ R6, R6, R36, 1.1641532182693481445e-10 ;  /* 0x2f00000006067423 */ /* 0x002fca0000010024 */
        /* <DEDUP_REMOVED lines=9> */
.L_x_42809:
[----:B------:R-:W-:Y:S05]  /*14b90*/  BSYNC B1 ;  /* 0x0000000000017941 */ /* 0x000fea0003800000 */
.L_x_42807:
        /* <DEDUP_REMOVED lines=8> */
.L_x_42818:
        /* <DEDUP_REMOVED lines=12> */
.L_x_42821:
[----:B------:R-:W-:Y:S02]  /*14ce0*/  MOV R7, R170 ;  /* 0x000000aa00077202 */ /* 0x000fe40000000f00 */
.L_x_42822:
[----:B------:R-:W-:Y:S05]  /*14cf0*/  BSYNC B2 ;  /* 0x0000000000027941 */ /* 0x000fea0003800000 */
.L_x_42820:
        /* <DEDUP_REMOVED lines=16> */
.L_x_42826:
[----:B------:R-:W-:Y:S05]  /*14e00*/  BSYNC B3 ;  /* 0x0000000000037941 */ /* 0x000fea0003800000 */
.L_x_42825:
        /* <DEDUP_REMOVED lines=44> */
.L_x_42824:
[----:B------:R-:W-:Y:S05]  /*150d0*/  BSYNC B2 ;  /* 0x0000000000027941 */ /* 0x000fea0003800000 */
.L_x_42823:
        /* <DEDUP_REMOVED lines=8> */
[----:B------:R-:W-:Y:S01]  /*15160*/  FMUL.FTZ R37, R249, R7 ;  /* 0x00000007f9257220 */ /* 0x000fe20000410000 */
[----:B------:R-:W-:-:S05]  /*15170*/  @P0 HADD2.F32 R7, -RZ, R108.H1_H1 ;  /* 0x3000006cff070230 */ /* 0x000fca0000004100 */
[----:B------:R-:W-:Y:S01]  /*15180*/  @P0 FADD.FTZ R37, R7, R37 ;  /* 0x0000002507250221 */ /* 0x000fe20000010000 */
[----:B------:R-:W-:Y:S02]  /*15190*/  SEL R7, RZ, 0x1, P3 ;  /* 0x00000001ff077807 */ /* 0x000fe40001800000 */
.L_x_42819:
[----:B------:R-:W-:Y:S05]  /*151a0*/  BSYNC B1 ;  /* 0x0000000000017941 */ /* 0x000fea0003800000 */
.L_x_42817:
        /* <DEDUP_REMOVED lines=8> */
.L_x_42828:
        /* <DEDUP_REMOVED lines=12> */
.L_x_42831:
[----:B------:R-:W-:Y:S02]  /*152f0*/  MOV R8, R170 ;  /* 0x000000aa00087202 */ /* 0x000fe40000000f00 */
.L_x_42832:
[----:B------:R-:W-:Y:S05]  /*15300*/  BSYNC B2 ;  /* 0x0000000000027941 */ /* 0x000fea0003800000 */
.L_x_42830:
        /* <DEDUP_REMOVED lines=16> */
.L_x_42836:
[----:B------:R-:W-:Y:S05]  /*15410*/  BSYNC B3 ;  /* 0x0000000000037941 */ /* 0x000fea0003800000 */
.L_x_42835:
        /* <DEDUP_REMOVED lines=44> */
.L_x_42834:
[----:B------:R-:W-:Y:S05]  /*156e0*/  BSYNC B2 ;  /* 0x0000000000027941 */ /* 0x000fea0003800000 */
.L_x_42833:
        /* <DEDUP_REMOVED lines=12> */
.L_x_42829:
[----:B------:R-:W-:Y:S05]  /*157b0*/  BSYNC B1 ;  /* 0x0000000000017941 */ /* 0x000fea0003800000 */
.L_x_42827:
        /* <DEDUP_REMOVED lines=8> */
.L_x_42838:
        /* <DEDUP_REMOVED lines=12> */
.L_x_42841:
[----:B------:R-:W-:Y:S02]  /*15900*/  MOV R9, R170 ;  /* 0x000000aa00097202 */ /* 0x000fe40000000f00 */
.L_x_42842:
[----:B------:R-:W-:Y:S05]  /*15910*/  BSYNC B2 ;  /* 0x0000000000027941 */ /* 0x000fea0003800000 */
.L_x_42840:
        /* <DEDUP_REMOVED lines=16> */
.L_x_42846:
[----:B------:R-:W-:Y:S05]  /*15a20*/  BSYNC B3 ;  /* 0x0000000000037941 */ /* 0x000fea0003800000 */
.L_x_42845:
        /* <DEDUP_REMOVED lines=44> */
.L_x_42844:
[----:B------:R-:W-:Y:S05]  /*15cf0*/  BSYNC B2 ;  /* 0x0000000000027941 */ /* 0x000fea0003800000 */
.L_x_42843:
        /* <DEDUP_REMOVED lines=12> */
.L_x_42839:
[----:B------:R-:W-:Y:S05]  /*15dc0*/  BSYNC B1 ;  /* 0x0000000000017941 */ /* 0x000fea0003800000 */
.L_x_42837:
        /* <DEDUP_REMOVED lines=8> */
.L_x_42848:
        /* <DEDUP_REMOVED lines=12> */
.L_x_42851:
[----:B------:R-:W-:Y:S02]  /*15f10*/  MOV R10, R170 ;  /* 0x000000aa000a7202 */ /* 0x000fe40000000f00 */
.L_x_42852:
[----:B------:R-:W-:Y:S05]  /*15f20*/  BSYNC B2 ;  /* 0x0000000000027941 */ /* 0x000fea0003800000 */
.L_x_42850:
        /* <DEDUP_REMOVED lines=16> */
.L_x_42856:
[----:B------:R-:W-:Y:S05]  /*16030*/  BSYNC B3 ;  /* 0x0000000000037941 */ /* 0x000fea0003800000 */
.L_x_42855:
        /* <DEDUP_REMOVED lines=44> */
.L_x_42854:
[----:B------:R-:W-:Y:S05]  /*16300*/  BSYNC B2 ;  /* 0x0000000000027941 */ /* 0x000fea0003800000 */
.L_x_42853:
        /* <DEDUP_REMOVED lines=12> */
.L_x_42849:
[----:B------:R-:W-:Y:S05]  /*163d0*/  BSYNC B1 ;  /* 0x0000000000017941 */ /* 0x000fea0003800000 */
.L_x_42847:
        /* <DEDUP_REMOVED lines=8> */
.L_x_42858:
        /* <DEDUP_REMOVED lines=12> */
.L_x_42861:
[----:B------:R-:W-:Y:S02]  /*16520*/  MOV R11, R170 ;  /* 0x000000aa000b7202 */ /* 0x000fe40000000f00 */
.L_x_42862:
[----:B------:R-:W-:Y:S05]  /*16530*/  BSYNC B2 ;  /* 0x0000000000027941 */ /* 0x000fea0003800000 */
.L_x_42860:
        /* <DEDUP_REMOVED lines=16> */
.L_x_42866:
[----:B------:R-:W-:Y:S05]  /*16640*/  BSYNC B3 ;  /* 0x0000000000037941 */ /* 0x000fea0003800000 */
.L_x_42865:
        /* <DEDUP_REMOVED lines=44> */
.L_x_42864:
[----:B------:R-:W-:Y:S05]  /*16910*/  BSYNC B2 ;  /* 0x0000000000027941 */ /* 0x000fea0003800000 */
.L_x_42863:
        /* <DEDUP_REMOVED lines=12> */
.L_x_42859:
[----:B------:R-:W-:Y:S05]  /*169e0*/  BSYNC B1 ;  /* 0x0000000000017941 */ /* 0x000fea0003800000 */
.L_x_42857:
        /* <DEDUP_REMOVED lines=8> */
.L_x_42868:
        /* <DEDUP_REMOVED lines=12> */
.L_x_42871:
[----:B------:R-:W-:Y:S02]  /*16b30*/  MOV R44, R170 ;  /* 0x000000aa002c7202 */ /* 0x000fe40000000f00 */
.L_x_42872:
[----:B------:R-:W-:Y:S05]  /*16b40*/  BSYNC B2 ;  /* 0x0000000000027941 */ /* 0x000fea0003800000 */
.L_x_42870:
        /* <DEDUP_REMOVED lines=16> */
.L_x_42876:
[----:B------:R-:W-:Y:S05]  /*16c50*/  BSYNC B3 ;  /* 0x0000000000037941 */ /* 0x000fea0003800000 */
.L_x_42875:
        /* <DEDUP_REMOVED lines=44> */
.L_x_42874:
[----:B------:R-:W-:Y:S05]  /*16f20*/  BSYNC B2 ;  /* 0x0000000000027941 */ /* 0x000fea0003800000 */
.L_x_42873:
        /* <DEDUP_REMOVED lines=9> */
[----:B------:R-:W-:-:S04]  /*16fc0*/  FMUL.FTZ R42, R246, R42 ;  /* 0x0000002af62a7220 */ /* 0x000fc80000410000 */
[----:B------:R-:W-:Y:S01]  /*16fd0*/  @P0 FADD.FTZ R42, R43, R42 ;  /* 0x0000002a2b2a0221 */ /* 0x000fe20000010000 */
[----:B------:R-:W-:-:S04]  /*16fe0*/  SEL R43, RZ, 0x1, P3 ;  /* 0x00000001ff2b7807 */ /* 0x000fc80001800000 */
[----:B------:R-:W-:Y:S02]  /*16ff0*/  PRMT R44, R43, 0x7610, R44 ;  /* 0x000076102b2c7816 */ /* 0x000fe4000000002c */
.L_x_42869:
[----:B------:R-:W-:Y:S05]  /*17000*/  BSYNC B1 ;  /* 0x0000000000017941 */ /* 0x000fea0003800000 */
.L_x_42867:
        /* <DEDUP_REMOVED lines=8> */
.L_x_42878:
        /* <DEDUP_REMOVED lines=12> */
.L_x_42881:
[----:B------:R-:W-:Y:S02]  /*17150*/  MOV R43, R170 ;  /* 0x000000aa002b7202 */ /* 0x000fe40000000f00 */
.L_x_42882:
[----:B------:R-:W-:Y:S05]  /*17160*/  BSYNC B2 ;  /* 0x0000000000027941 */ /* 0x000fea0003800000 */
.L_x_42880:
        /* <DEDUP_REMOVED lines=16> */
.L_x_42886:
[----:B------:R-:W-:Y:S05]  /*17270*/  BSYNC B3 ;  /* 0x0000000000037941 */ /* 0x000fea0003800000 */
.L_x_42885:
        /* <DEDUP_REMOVED lines=44> */
.L_x_42884:
[----:B------:R-:W-:Y:S05]  /*17540*/  BSYNC B2 ;  /* 0x0000000000027941 */ /* 0x000fea0003800000 */
.L_x_42883:
        /* <DEDUP_REMOVED lines=9> */
[----:B------:R-:W-:-:S04]  /*175e0*/  FMUL.FTZ R43, R247, R43 ;  /* 0x0000002bf72b7220 */ /* 0x000fc80000410000 */
[----:B------:R-:W-:Y:S01]  /*175f0*/  @P0 FADD.FTZ R43, R45, R43 ;  /* 0x0000002b2d2b0221 */ /* 0x000fe20000010000 */
[----:B------:R-:W-:Y:S02]  /*17600*/  SEL R45, RZ, 0x1, P3 ;  /* 0x00000001ff2d7807 */ /* 0x000fe40001800000 */
.L_x_42879:
[----:B------:R-:W-:Y:S05]  /*17610*/  BSYNC B1 ;  /* 0x0000000000017941 */ /* 0x000fea0003800000 */
.L_x_42877:
        /* <DEDUP_REMOVED lines=28> */
.L_x_42888:
[----:B------:R-:W-:Y:S05]  /*177e0*/  BSYNC B1 ;  /* 0x0000000000017941 */ /* 0x000fea0003800000 */
.L_x_42887:
        /* <DEDUP_REMOVED lines=14> */
.L_x_42890:
        /* <DEDUP_REMOVED lines=12> */
.L_x_42893:
[----:B------:R-:W-:Y:S02]  /*17990*/  MOV R6, R170 ;  /* 0x000000aa00067202 */ /* 0x000fe40000000f00 */
.L_x_42894:
[----:B------:R-:W-:Y:S05]  /*179a0*/  BSYNC B2 ;  /* 0x0000000000027941 */ /* 0x000fea0003800000 */
.L_x_42892:
        /* <DEDUP_REMOVED lines=16> */
.L_x_42898:
[----:B------:R-:W-:Y:S05]  /*17ab0*/  BSYNC B3 ;  /* 0x0000000000037941 */ /* 0x000fea0003800000 */
.L_x_42897:
        /* <DEDUP_REMOVED lines=44> */
.L_x_42896:
[----:B------:R-:W-:Y:S05]  /*17d80*/  BSYNC B2 ;  /* 0x0000000000027941 */ /* 0x000fea0003800000 */
.L_x_42895:
        /* <DEDUP_REMOVED lines=12> */
.L_x_42891:
[----:B------:R-:W-:Y:S05]  /*17e50*/  BSYNC B1 ;  /* 0x0000000000017941 */ /* 0x000fea0003800000 */
.L_x_42889:
        /* <DEDUP_REMOVED lines=8> */
.L_x_42900:
        /* <DEDUP_REMOVED lines=12> */
.L_x_42903:
[----:B------:R-:W-:Y:S02]  /*17fa0*/  MOV R7, R170 ;  /* 0x000000aa00077202 */ /* 0x000fe40000000f00 */
.L_x_42904:
[----:B------:R-:W-:Y:S05]  /*17fb0*/  BSYNC B2 ;  /* 0x0000000000027941 */ /* 0x000fea0003800000 */
.L_x_42902:
        /* <DEDUP_REMOVED lines=16> */
.L_x_42908:
[----:B------:R-:W-:Y:S05]  /*180c0*/  BSYNC B3 ;  /* 0x0000000000037941 */ /* 0x000fea0003800000 */
.L_x_42907:
        /* <DEDUP_REMOVED lines=44> */
.L_x_42906:
[----:B------:R-:W-:Y:S05]  /*18390*/  BSYNC B2 ;  /* 0x0000000000027941 */ /* 0x000fea0003800000 */
.L_x_42905:
        /* <DEDUP_REMOVED lines=12> */
.L_x_42901:
[----:B------:R-:W-:Y:S05]  /*18460*/  BSYNC B1 ;  /* 0x0000000000017941 */ /* 0x000fea0003800000 */
.L_x_42899:
        /* <DEDUP_REMOVED lines=8> */
.L_x_42910:
        /* <DEDUP_REMOVED lines=12> */
.L_x_42913:
[----:B------:R-:W-:Y:S02]  /*185b0*/  MOV R8, R170 ;  /* 0x000000aa00087202 */ /* 0x000fe40000000f00 */
.L_x_42914:
[----:B------:R-:W-:Y:S05]  /*185c0*/  BSYNC B2 ;  /* 0x0000000000027941 */ /* 0x000fea0003800000 */
.L_x_42912:
        /* <DEDUP_REMOVED lines=16> */
.L_x_42918:
[----:B------:R-:W-:Y:S05]  /*186d0*/  BSYNC B3 ;  /* 0x0000000000037941 */ /* 0x000fea0003800000 */
.L_x_42917:
        /* <DEDUP_REMOVED lines=44> */
.L_x_42916:
[----:B------:R-:W-:Y:S05]  /*189a0*/  BSYNC B2 ;  /* 0x0000000000027941 */ /* 0x000fea0003800000 */
.L_x_42915:
        /* <DEDUP_REMOVED lines=12> */
.L_x_42911:
[----:B------:R-:W-:Y:S05]  /*18a70*/  BSYNC B1 ;  /* 0x0000000000017941 */ /* 0x000fea0003800000 */
.L_x_42909:
        /* <DEDUP_REMOVED lines=8> */
.L_x_42920:
        /* <DEDUP_REMOVED lines=12> */
.L_x_42923:
[----:B------:R-:W-:Y:S02]  /*18bc0*/  MOV R9, R170 ;  /* 0x000000aa00097202 */ /* 0x000fe40000000f00 */
.L_x_42924:
[----:B------:R-:W-:Y:S05]  /*18bd0*/  BSYNC B2 ;  /* 0x0000000000027941 */ /* 0x000fea0003800000 */
.L_x_42922:
        /* <DEDUP_REMOVED lines=16> */
.L_x_42928:
[----:B------:R-:W-:Y:S05]  /*18ce0*/  BSYNC B3 ;  /* 0x0000000000037941 */ /* 0x000fea0003800000 */
.L_x_42927:
        /* <DEDUP_REMOVED lines=44> */
.L_x_42926:
[----:B------:R-:W-:Y:S05]  /*18fb0*/  BSYNC B2 ;  /* 0x0000000000027941 */ /* 0x000fea0003800000 */
.L_x_42925:
        /* <DEDUP_REMOVED lines=12> */
.L_x_42921:
[----:B------:R-:W-:Y:S05]  /*19080*/  BSYNC B1 ;  /* 0x0000000000017941 */ /* 0x000fea0003800000 */
.L_x_42919:
        /* <DEDUP_REMOVED lines=8> */
.L_x_42930:
        /* <DEDUP_REMOVED lines=12> */
.L_x_42933:
[----:B------:R-:W-:Y:S02]  /*191d0*/  MOV R10, R170 ;  /* 0x000000aa000a7202 */ /* 0x000fe40000000f00 */
.L_x_42934:
[----:B------:R-:W-:Y:S05]  /*191e0*/  BSYNC B2 ;  /* 0x0000000000027941 */ /* 0x000fea0003800000 */
.L_x_42932:
        /* <DEDUP_REMOVED lines=16> */
.L_x_42938:
[----:B------:R-:W-:Y:S05]  /*192f0*/  BSYNC B3 ;  /* 0x0000000000037941 */ /* 0x000fea0003800000 */
.L_x_42937:
        /* <DEDUP_REMOVED lines=44> */
.L_x_42936:
[----:B------:R-:W-:Y:S05]  /*195c0*/  BSYNC B2 ;  /* 0x0000000000027941 */ /* 0x000fea0003800000 */
.L_x_42935:
        /* <DEDUP_REMOVED lines=12> */
.L_x_42931:
[----:B------:R-:W-:Y:S05]  /*19690*/  BSYNC B1 ;  /* 0x0000000000017941 */ /* 0x000fea0003800000 */
.L_x_42929:
        /* <DEDUP_REMOVED lines=8> */
.L_x_42940:
        /* <DEDUP_REMOVED lines=12> */
.L_x_42943:
[----:B------:R-:W-:Y:S02]  /*197e0*/  MOV R11, R170 ;  /* 0x000000aa000b7202 */ /* 0x000fe40000000f00 */
.L_x_42944:
[----:B------:R-:W-:Y:S05]  /*197f0*/  BSYNC B2 ;  /* 0x0000000000027941 */ /* 0x000fea0003800000 */
.L_x_42942:
        /* <DEDUP_REMOVED lines=16> */
.L_x_42948:
[----:B------:R-:W-:Y:S05]  /*19900*/  BSYNC B3 ;  /* 0x0000000000037941 */ /* 0x000fea0003800000 */
.L_x_42947:
        /* <DEDUP_REMOVED lines=44> */
.L_x_42946:
[----:B------:R-:W-:Y:S05]  /*19bd0*/  BSYNC B2 ;  /* 0x0000000000027941 */ /* 0x000fea0003800000 */
.L_x_42945:
        /* <DEDUP_REMOVED lines=12> */
.L_x_42941:
[----:B------:R-:W-:Y:S05]  /*19ca0*/  BSYNC B1 ;  /* 0x0000000000017941 */ /* 0x000fea0003800000 */
.L_x_42939:
        /* <DEDUP_REMOVED lines=8> */
.L_x_42950:
        /* <DEDUP_REMOVED lines=12> */
.L_x_42953:
[----:B------:R-:W-:Y:S02]  /*19df0*/  MOV R44, R170 ;  /* 0x000000aa002c7202 */ /* 0x000fe40000000f00 */
.L_x_42954:
[----:B------:R-:W-:Y:S05]  /*19e00*/  BSYNC B2 ;  /* 0x0000000000027941 */ /* 0x000fea0003800000 */
.L_x_42952:
        /* <DEDUP_REMOVED lines=16> */
.L_x_42958:
[----:B------:R-:W-:Y:S05]  /*19f10*/  BSYNC B3 ;  /* 0x0000000000037941 */ /* 0x000fea0003800000 */
.L_x_42957:
        /* <DEDUP_REMOVED lines=44> */
.L_x_42956:
[----:B------:R-:W-:Y:S05]  /*1a1e0*/  BSYNC B2 ;  /* 0x0000000000027941 */ /* 0x000fea0003800000 */
.L_x_42955:
        /* <DEDUP_REMOVED lines=12> */
.L_x_42951:
[----:B------:R-:W-:Y:S05]  /*1a2b0*/  BSYNC B1 ;  /* 0x0000000000017941 */ /* 0x000fea0003800000 */
.L_x_42949:
        /* <DEDUP_REMOVED lines=8> */
.L_x_42960:
        /* <DEDUP_REMOVED lines=12> */
.L_x_42963:
[----:B------:R-:W-:Y:S02]  /*1a400*/  MOV R45, R170 ;  /* 0x000000aa002d7202 */ /* 0x000fe40000000f00 */
.L_x_42964:
[----:B------:R-:W-:Y:S05]  /*1a410*/  BSYNC B2 ;  /* 0x0000000000027941 */ /* 0x000fea0003800000 */
.L_x_42962:
        /* <DEDUP_REMOVED lines=16> */
.L_x_42968:
[----:B------:R-:W-:Y:S05]  /*1a520*/  BSYNC B3 ;  /* 0x0000000000037941 */ /* 0x000fea0003800000 */
.L_x_42967:
        /* <DEDUP_REMOVED lines=44> */
.L_x_42966:
[----:B------:R-:W-:Y:S05]  /*1a7f0*/  BSYNC B2 ;  /* 0x0000000000027941 */ /* 0x000fea0003800000 */
.L_x_42965:
        /* <DEDUP_REMOVED lines=12> */
.L_x_42961:
[----:B------:R-:W-:Y:S05]  /*1a8c0*/  BSYNC B1 ;  /* 0x0000000000017941 */ /* 0x000fea0003800000 */
.L_x_42959:
        /* <DEDUP_REMOVED lines=28> */
.L_x_42970:
[----:B------:R-:W-:Y:S05]  /*1aa90*/  BSYNC B1 ;  /* 0x0000000000017941 */ /* 0x000fea0003800000 */
.L_x_42969:
        /* <DEDUP_REMOVED lines=14> */
.L_x_42972:
        /* <DEDUP_REMOVED lines=12> */
.L_x_42975:
[----:B------:R-:W-:Y:S02]  /*1ac40*/  MOV R6, R170 ;  /* 0x000000aa00067202 */ /* 0x000fe40000000f00 */
.L_x_42976:
[----:B------:R-:W-:Y:S05]  /*1ac50*/  BSYNC B2 ;  /* 0x0000000000027941 */ /* 0x000fea0003800000 */
.L_x_42974:
        /* <DEDUP_REMOVED lines=16> */
.L_x_42980:
[----:B------:R-:W-:Y:S05]  /*1ad60*/  BSYNC B3 ;  /* 0x0000000000037941 */ /* 0x000fea0003800000 */
.L_x_42979:
        /* <DEDUP_REMOVED lines=44> */
.L_x_42978:
[----:B------:R-:W-:Y:S05]  /*1b030*/  BSYNC B2 ;  /* 0x0000000000027941 */ /* 0x000fea0003800000 */
.L_x_42977:
        /* <DEDUP_REMOVED lines=12> */
.L_x_42973:
[----:B------:R-:W-:Y:S05]  /*1b100*/  BSYNC B1 ;  /* 0x0000000000017941 */ /* 0x000fea0003800000 */
.L_x_42971:
        /* <DEDUP_REMOVED lines=8> */
.L_x_42982:
        /* <DEDUP_REMOVED lines=12> */
.L_x_42985:
[----:B------:R-:W-:Y:S02]  /*1b250*/  MOV R7, R170 ;  /* 0x000000aa00077202 */ /* 0x000fe40000000f00 */
.L_x_42986:
[----:B------:R-:W-:Y:S05]  /*1b260*/  BSYNC B2 ;  /* 0x0000000000027941 */ /* 0x000fea0003800000 */
.L_x_42984:
        /* <DEDUP_REMOVED lines=16> */
.L_x_42990:
[----:B------:R-:W-:Y:S05]  /*1b370*/  BSYNC B3 ;  /* 0x0000000000037941 */ /* 0x000fea0003800000 */
.L_x_42989:
        /* <DEDUP_REMOVED lines=44> */
.L_x_42988:
[----:B------:R-:W-:Y:S05]  /*1b640*/  BSYNC B2 ;  /* 0x0000000000027941 */ /* 0x000fea0003800000 */
.L_x_42987:
        /* <DEDUP_REMOVED lines=12> */
.L_x_42983:
[----:B------:R-:W-:Y:S05]  /*1b710*/  BSYNC B1 ;  /* 0x0000000000017941 */ /* 0x000fea0003800000 */
.L_x_42981:
        /* <DEDUP_REMOVED lines=8> */
.L_x_42992:
        /* <DEDUP_REMOVED lines=12> */
.L_x_42995:
[----:B------:R-:W-:Y:S02]  /*1b860*/  MOV R8, R170 ;  /* 0x000000aa00087202 */ /* 0x000fe40000000f00 */
.L_x_42996:
[----:B------:R-:W-:Y:S05]  /*1b870*/  BSYNC B2 ;  /* 0x0000000000027941 */ /* 0x000fea0003800000 */
.L_x_42994:
        /* <DEDUP_REMOVED lines=16> */
.L_x_43000:
[----:B------:R-:W-:Y:S05]  /*1b980*/  BSYNC B3 ;  /* 0x0000000000037941 */ /* 0x000fea0003800000 */
.L_x_42999:
        /* <DEDUP_REMOVED lines=44> */
.L_x_42998:
[----:B------:R-:W-:Y:S05]  /*1bc50*/  BSYNC B2 ;  /* 0x0000000000027941 */ /* 0x000fea0003800000 */
.L_x_42997:
        /* <DEDUP_REMOVED lines=12> */
.L_x_42993:
[----:B------:R-:W-:Y:S05]  /*1bd20*/  BSYNC B1 ;  /* 0x0000000000017941 */ /* 0x000fea0003800000 */
.L_x_42991:
        /* <DEDUP_REMOVED lines=8> */
.L_x_43002:
        /* <DEDUP_REMOVED lines=12> */
.L_x_43005:
[----:B------:R-:W-:Y:S02]  /*1be70*/  MOV R9, R170 ;  /* 0x000000aa00097202 */ /* 0x000fe40000000f00 */
.L_x_43006:
[----:B------:R-:W-:Y:S05]  /*1be80*/  BSYNC B2 ;  /* 0x0000000000027941 */ /* 0x000fea0003800000 */
.L_x_43004:
        /* <DEDUP_REMOVED lines=16> */
.L_x_43010:
[----:B------:R-:W-:Y:S05]  /*1bf90*/  BSYNC B3 ;  /* 0x0000000000037941 */ /* 0x000fea0003800000 */
.L_x_43009:
        /* <DEDUP_REMOVED lines=44> */
.L_x_43008:
[----:B------:R-:W-:Y:S05]  /*1c260*/  BSYNC B2 ;  /* 0x0000000000027941 */ /* 0x000fea0003800000 */
.L_x_43007:
        /* <DEDUP_REMOVED lines=12> */
.L_x_43003:
[----:B------:R-:W-:Y:S05]  /*1c330*/  BSYNC B1 ;  /* 0x0000000000017941 */ /* 0x000fea0003800000 */
.L_x_43001:
        /* <DEDUP_REMOVED lines=8> */
.L_x_43012:
        /* <DEDUP_REMOVED lines=12> */
.L_x_43015:
[----:B------:R-:W-:Y:S02]  /*1c480*/  MOV R10, R170 ;  /* 0x000000aa000a7202 */ /* 0x000fe40000000f00 */
.L_x_43016:
[----:B------:R-:W-:Y:S05]  /*1c490*/  BSYNC B2 ;  /* 0x0000000000027941 */ /* 0x000fea0003800000 */
.L_x_43014:
        /* <DEDUP_REMOVED lines=16> */
.L_x_43020:
[----:B------:R-:W-:Y:S05]  /*1c5a0*/  BSYNC B3 ;  /* 0x0000000000037941 */ /* 0x000fea0003800000 */
.L_x_43019:
        /* <DEDUP_REMOVED lines=44> */
.L_x_43018:
[----:B------:R-:W-:Y:S05]  /*1c870*/  BSYNC B2 ;  /* 0x0000000000027941 */ /* 0x000fea0003800000 */
.L_x_43017:
        /* <DEDUP_REMOVED lines=12> */
.L_x_43013:
[----:B------:R-:W-:Y:S05]  /*1c940*/  BSYNC B1 ;  /* 0x0000000000017941 */ /* 0x000fea0003800000 */
.L_x_43011:
        /* <DEDUP_REMOVED lines=8> */
.L_x_43022:
        /* <DEDUP_REMOVED lines=12> */
.L_x_43025:
[----:B------:R-:W-:Y:S02]  /*1ca90*/  MOV R11, R170 ;  /* 0x000000aa000b7202 */ /* 0x000fe40000000f00 */
.L_x_43026:
[----:B------:R-:W-:Y:S05]  /*1caa0*/  BSYNC B2 ;  /* 0x0000000000027941 */ /* 0x000fea0003800000 */
.L_x_43024:
        /* <DEDUP_REMOVED lines=16> */
.L_x_43030:
[----:B------:R-:W-:Y:S05]  /*1cbb0*/  BSYNC B3 ;  /* 0x0000000000037941 */ /* 0x000fea0003800000 */
.L_x_43029:
        /* <DEDUP_REMOVED lines=44> */
.L_x_43028:
[----:B------:R-:W-:Y:S05]  /*1ce80*/  BSYNC B2 ;  /* 0x0000000000027941 */ /* 0x000fea0003800000 */
.L_x_43027:
        /* <DEDUP_REMOVED lines=12> */
.L_x_43023:
[----:B------:R-:W-:Y:S05]  /*1cf50*/  BSYNC B1 ;  /* 0x0000000000017941 */ /* 0x000fea0003800000 */
.L_x_43021:
        /* <DEDUP_REMOVED lines=8> */
.L_x_43032:
        /* <DEDUP_REMOVED lines=12> */
.L_x_43035:
[----:B------:R-:W-:Y:S02]  /*1d0a0*/  MOV R44, R170 ;  /* 0x000000aa002c7202 */ /* 0x000fe40000000f00 */
.L_x_43036:
[----:B------:R-:W-:Y:S05]  /*1d0b0*/  BSYNC B2 ;  /* 0x0000000000027941 */ /* 0x000fea0003800000 */
.L_x_43034:
        /* <DEDUP_REMOVED lines=16> */
.L_x_43040:
[----:B------:R-:W-:Y:S05]  /*1d1c0*/  BSYNC B3 ;  /* 0x0000000000037941 */ /* 0x000fea0003800000 */
.L_x_43039:
        /* <DEDUP_REMOVED lines=44> */
.L_x_43038:
[----:B------:R-:W-:Y:S05]  /*1d490*/  BSYNC B2 ;  /* 0x0000000000027941 */ /* 0x000fea0003800000 */
.L_x_43037:
        /* <DEDUP_REMOVED lines=12> */
.L_x_43033:
[----:B------:R-:W-:Y:S05]  /*1d560*/  BSYNC B1 ;  /* 0x0000000000017941 */ /* 0x000fea0003800000 */
.L_x_43031:
        /* <DEDUP_REMOVED lines=8> */
.L_x_43042:
        /* <DEDUP_REMOVED lines=12> */
.L_x_43045:
[----:B------:R-:W-:Y:S02]  /*1d6b0*/  MOV R45, R170 ;  /* 0x000000aa002d7202 */ /* 0x000fe40000000f00 */
.L_x_43046:
[----:B------:R-:W-:Y:S05]  /*1d6c0*/  BSYNC B2 ;  /* 0x0000000000027941 */ /* 0x000fea0003800000 */
.L_x_43044:
        /* <DEDUP_REMOVED lines=16> */
.L_x_43050:
[----:B------:R-:W-:Y:S05]  /*1d7d0*/  BSYNC B3 ;  /* 0x0000000000037941 */ /* 0x000fea0003800000 */
.L_x_43049:
        /* <DEDUP_REMOVED lines=44> */
.L_x_43048:
[----:B------:R-:W-:Y:S05]  /*1daa0*/  BSYNC B2 ;  /* 0x0000000000027941 */ /* 0x000fea0003800000 */
.L_x_43047:
        /* <DEDUP_REMOVED lines=12> */
.L_x_43043:
[----:B------:R-:W-:Y:S05]  /*1db70*/  BSYNC B1 ;  /* 0x0000000000017941 */ /* 0x000fea0003800000 */
.L_x_43041:
        /* <DEDUP_REMOVED lines=29> */
.L_x_43052:
[----:B------:R-:W-:Y:S05]  /*1dd50*/  BSYNC B1 ;  /* 0x0000000000017941 */ /* 0x000fea0003800000 */
.L_x_43051:
        /* <DEDUP_REMOVED lines=13> */
.L_x_43054:
        /* <DEDUP_REMOVED lines=12> */
.L_x_43057:
[----:B------:R-:W-:Y:S02]  /*1def0*/  MOV R6, R170 ;  /* 0x000000aa00067202 */ /* 0x000fe40000000f00 */
.L_x_43058:
[----:B------:R-:W-:Y:S05]  /*1df00*/  BSYNC B2 ;  /* 0x0000000000027941 */ /* 0x000fea0003800000 */
.L_x_43056:
        /* <DEDUP_REMOVED lines=16> */
.L_x_43062:
[----:B------:R-:W-:Y:S05]  /*1e010*/  BSYNC B3 ;  /* 0x0000000000037941 */ /* 0x000fea0003800000 */
.L_x_43061:
        /* <DEDUP_REMOVED lines=44> */
.L_x_43060:
[----:B------:R-:W-:Y:S05]  /*1e2e0*/  BSYNC B2 ;  /* 0x0000000000027941 */ /* 0x000fea0003800000 */
.L_x_43059:
        /* <DEDUP_REMOVED lines=12> */
.L_x_43055:
[----:B------:R-:W-:Y:S05]  /*1e3b0*/  BSYNC B1 ;  /* 0x0000000000017941 */ /* 0x000fea0003800000 */
.L_x_43053:
        /* <DEDUP_REMOVED lines=8> */
.L_x_43064:
        /* <DEDUP_REMOVED lines=12> */
.L_x_43067:
[----:B------:R-:W-:Y:S02]  /*1e500*/  MOV R7, R170 ;  /* 0x000000aa00077202 */ /* 0x000fe40000000f00 */
.L_x_43068:
[----:B------:R-:W-:Y:S05]  /*1e510*/  BSYNC B2 ;  /* 0x0000000000027941 */ /* 0x000fea0003800000 */
.L_x_43066:
        /* <DEDUP_REMOVED lines=16> */
.L_x_43072:
[----:B------:R-:W-:Y:S05]  /*1e620*/  BSYNC B3 ;  /* 0x0000000000037941 */ /* 0x000fea0003800000 */
.L_x_43071:
        /* <DEDUP_REMOVED lines=44> */
.L_x_43070:
[----:B------:R-:W-:Y:S05]  /*1e8f0*/  BSYNC B2 ;  /* 0x0000000000027941 */ /* 0x000fea0003800000 */
.L_x_43069:
        /* <DEDUP_REMOVED lines=12> */
.L_x_43065:
[----:B------:R-:W-:Y:S05]  /*1e9c0*/  BSYNC B1 ;  /* 0x0000000000017941 */ /* 0x000fea0003800000 */
.L_x_43063:
        /* <DEDUP_REMOVED lines=8> */
.L_x_43074:
        /* <DEDUP_REMOVED lines=12> */
.L_x_43077:
[----:B------:R-:W-:Y:S02]  /*1eb10*/  MOV R8, R170 ;  /* 0x000000aa00087202 */ /* 0x000fe40000000f00 */
.L_x_43078:
[----:B------:R-:W-:Y:S05]  /*1eb20*/  BSYNC B2 ;  /* 0x0000000000027941 */ /* 0x000fea0003800000 */
.L_x_43076:
        /* <DEDUP_REMOVED lines=16> */
.L_x_43082:
[----:B------:R-:W-:Y:S05]  /*1ec30*/  BSYNC B3 ;  /* 0x0000000000037941 */ /* 0x000fea0003800000 */
.L_x_43081:
        /* <DEDUP_REMOVED lines=44> */
.L_x_43080:
[----:B------:R-:W-:Y:S05]  /*1ef00*/  BSYNC B2 ;  /* 0x0000000000027941 */ /* 0x000fea0003800000 */
.L_x_43079:
        /* <DEDUP_REMOVED lines=12> */
.L_x_43075:
[----:B------:R-:W-:Y:S05]  /*1efd0*/  BSYNC B1 ;  /* 0x0000000000017941 */ /* 0x000fea0003800000 */
.L_x_43073:
        /* <DEDUP_REMOVED lines=8> */
.L_x_43084:
        /* <DEDUP_REMOVED lines=12> */
.L_x_43087:
[----:B------:R-:W-:Y:S02]  /*1f120*/  MOV R9, R170 ;  /* 0x000000aa00097202 */ /* 0x000fe40000000f00 */
.L_x_43088:
[----:B------:R-:W-:Y:S05]  /*1f130*/  BSYNC B2 ;  /* 0x0000000000027941 */ /* 0x000fea0003800000 */
.L_x_43086:
        /* <DEDUP_REMOVED lines=16> */
.L_x_43092:
[----:B------:R-:W-:Y:S05]  /*1f240*/  BSYNC B3 ;  /* 0x0000000000037941 */ /* 0x000fea0003800000 */
.L_x_43091:
        /* <DEDUP_REMOVED lines=44> */
.L_x_43090:
[----:B------:R-:W-:Y:S05]  /*1f510*/  BSYNC B2 ;  /* 0x0000000000027941 */ /* 0x000fea0003800000 */
.L_x_43089:
        /* <DEDUP_REMOVED lines=12> */
.L_x_43085:
[----:B------:R-:W-:Y:S05]  /*1f5e0*/  BSYNC B1 ;  /* 0x0000000000017941 */ /* 0x000fea0003800000 */
.L_x_43083:
        /* <DEDUP_REMOVED lines=8> */
.L_x_43094:
        /* <DEDUP_REMOVED lines=12> */
.L_x_43097:
[----:B------:R-:W-:Y:S02]  /*1f730*/  MOV R10, R170 ;  /* 0x000000aa000a7202 */ /* 0x000fe40000000f00 */
.L_x_43098:
[----:B------:R-:W-:Y:S05]  /*1f740*/  BSYNC B2 ;  /* 0x0000000000027941 */ /* 0x000fea0003800000 */
.L_x_43096:
        /* <DEDUP_REMOVED lines=16> */
.L_x_43102:
[----:B------:R-:W-:Y:S05]  /*1f850*/  BSYNC B3 ;  /* 0x0000000000037941 */ /* 0x000fea0003800000 */
.L_x_43101:
        /* <DEDUP_REMOVED lines=44> */
.L_x_43100:
[----:B------:R-:W-:Y:S05]  /*1fb20*/  BSYNC B2 ;  /* 0x0000000000027941 */ /* 0x000fea0003800000 */
.L_x_43099:
        /* <DEDUP_REMOVED lines=12> */
.L_x_43095:
[----:B------:R-:W-:Y:S05]  /*1fbf0*/  BSYNC B1 ;  /* 0x0000000000017941 */ /* 0x000fea0003800000 */
.L_x_43093:
        /* <DEDUP_REMOVED lines=8> */
.L_x_43104:
        /* <DEDUP_REMOVED lines=12> */
.L_x_43107:
[----:B------:R-:W-:Y:S02]  /*1fd40*/  MOV R11, R170 ;  /* 0x000000aa000b7202 */ /* 0x000fe40000000f00 */
.L_x_43108:
[----:B------:R-:W-:Y:S05]  /*1fd50*/  BSYNC B2 ;  /* 0x0000000000027941 */ /* 0x000fea0003800000 */
.L_x_43106:
        /* <DEDUP_REMOVED lines=16> */
.L_x_43112:
[----:B------:R-:W-:Y:S05]  /*1fe60*/  BSYNC B3 ;  /* 0x0000000000037941 */ /* 0x000fea0003800000 */
.L_x_43111:
        /* <DEDUP_REMOVED lines=44> */
.L_x_43110:
[----:B------:R-:W-:Y:S05]  /*20130*/  BSYNC B2 ;  /* 0x0000000000027941 */ /* 0x000fea0003800000 */
.L_x_43109:
        /* <DEDUP_REMOVED lines=12> */
.L_x_43105:
[----:B------:R-:W-:Y:S05]  /*20200*/  BSYNC B1 ;  /* 0x0000000000017941 */ /* 0x000fea0003800000 */
.L_x_43103:
        /* <DEDUP_REMOVED lines=8> */
.L_x_43114:
        /* <DEDUP_REMOVED lines=12> */
.L_x_43117:
[----:B------:R-:W-:Y:S02]  /*20350*/  MOV R44, R170 ;  /* 0x000000aa002c7202 */ /* 0x000fe40000000f00 */
.L_x_43118:
[----:B------:R-:W-:Y:S05]  /*20360*/  BSYNC B2 ;  /* 0x0000000000027941 */ /* 0x000fea0003800000 */
.L_x_43116:
        /* <DEDUP_REMOVED lines=16> */
.L_x_43122:
[----:B------:R-:W-:Y:S05]  /*20470*/  BSYNC B3 ;  /* 0x0000000000037941 */ /* 0x000fea0003800000 */
.L_x_43121:
        /* <DEDUP_REMOVED lines=44> */
.L_x_43120:
[----:B------:R-:W-:Y:S05]  /*20740*/  BSYNC B2 ;  /* 0x0000000000027941 */ /* 0x000fea0003800000 */
.L_x_43119:
        /* <DEDUP_REMOVED lines=12> */
.L_x_43115:
[----:B------:R-:W-:Y:S05]  /*20810*/  BSYNC B1 ;  /* 0x0000000000017941 */ /* 0x000fea0003800000 */
.L_x_43113:
        /* <DEDUP_REMOVED lines=8> */
.L_x_43124:
        /* <DEDUP_REMOVED lines=12> */
.L_x_43127:
[----:B------:R-:W-:Y:S02]  /*20960*/  MOV R45, R170 ;  /* 0x000000aa002d7202 */ /* 0x000fe40000000f00 */
.L_x_43128:
[----:B------:R-:W-:Y:S05]  /*20970*/  BSYNC B2 ;  /* 0x0000000000027941 */ /* 0x000fea0003800000 */
.L_x_43126:
        /* <DEDUP_REMOVED lines=16> */
.L_x_43132:
[----:B------:R-:W-:Y:S05]  /*20a80*/  BSYNC B3 ;  /* 0x0000000000037941 */ /* 0x000fea0003800000 */
.L_x_43131:
        /* <DEDUP_REMOVED lines=44> */
.L_x_43130:
[----:B------:R-:W-:Y:S05]  /*20d50*/  BSYNC B2 ;  /* 0x0000000000027941 */ /* 0x000fea0003800000 */
.L_x_43129:
        /* <DEDUP_REMOVED lines=12> */
.L_x_43125:
[----:B------:R-:W-:Y:S05]  /*20e20*/  BSYNC B1 ;  /* 0x0000000000017941 */ /* 0x000fea0003800000 */
.L_x_43123:
        /* <DEDUP_REMOVED lines=29> */
.L_x_43134:
[----:B------:R-:W-:Y:S05]  /*21000*/  BSYNC B1 ;  /* 0x0000000000017941 */ /* 0x000fea0003800000 */
.L_x_43133:
        /* <DEDUP_REMOVED lines=85> */
.L_x_43141:
        /* <DEDUP_REMOVED lines=180> */
.L_x_43142:
        /* <DEDUP_REMOVED lines=41> */
[----:B------:R-:W-:Y:S01]  /*22330*/  F2FP.PACK_AB R115, R114, R113 ;  /* 0x000000717273723e */ /* 0x000fe200000000ff */
        /* <DEDUP_REMOVED lines=11> */
[----:B------:R-:W-:Y:S01]  /*223f0*/  FFMA.FTZ R132, R169, R132, R189 ;  /* 0x00000084a9847223 */ /* 0x000fe200000100bd */
[----:B------:R-:W-:Y:S01]  /*22400*/  MOV R136, 0x10 ;  /* 0x0000001000887802 */ /* 0x000fe20000000f00 */
[----:B------:R1:W5:Y:S01]  /*22410*/  LDL.LU R0, [R1+0x1a0] ;  /* 0x0001a00001007983 */ /* 0x0003620000300800 */
[----:B------:R-:W-:Y:S01]  /*22420*/  F2FP.PACK_AB R114, R135, R112 ;  /* 0x000000708772723e */ /* 0x000fe200000000ff */
[----:B------:R-:W-:Y:S01]  /*22430*/  IMAD R112, R134, c[0x0][0x168], RZ ;  /* 0x00005a0086707a24 */ /* 0x000fe200078e02ff */
[----:B------:R-:W-:Y:S01]  /*22440*/  F2FP.PACK_AB R113, R130, R113 ;  /* 0x000000718271723e */ /* 0x000fe200000000ff */
[----:B------:R-:W2:Y:S03]  /*22450*/  LDL R252, [R1+0x158] ;  /* 0x0001580001fc7983 */ /* 0x000ea60000100800 */
[----:B------:R-:W-:Y:S01]  /*22460*/  SHF.R.S32.HI R133, RZ, 0x1f, R112 ;  /* 0x0000001fff857819 */ /* 0x000fe20000011470 */
[----:B------:R-:W3:Y:S03]  /*22470*/  LDL R187, [R1+0x140] ;  /* 0x0001400001bb7983 */ /* 0x000ee60000100800 */
[----:B------:R-:W-:Y:S01]  /*22480*/  LEA.HI R133, R133, R112, RZ, 0x3 ;  /* 0x0000007085857211 */ /* 0x000fe200078f18ff */
[----:B------:R-:W4:Y:S01]  /*22490*/  LDL R169, [R1+0x15c] ;  /* 0x00015c0001a97983 */ /* 0x000f220000100800 */
[----:B------:R-:W-:-:S03]  /*224a0*/  F2FP.PACK_AB R112, R132, R131 ;  /* 0x000000838470723e */ /* 0x000fc600000000ff */
[----:B------:R-:W3:Y:S01]  /*224b0*/  LDL R137, [R1+0x154] ;  /* 0x0001540001897983 */ /* 0x000ee20000100800 */
        /* <DEDUP_REMOVED lines=27> */
[----:B------:R-:W-:Y:S01]  /*22670*/  F2FP.PACK_AB R115, R113, R112 ;  /* 0x000000707173723e */ /* 0x000fe200000000ff */
        /* <DEDUP_REMOVED lines=15> */
[----:B------:R-:W-:Y:S01]  /*22770*/  F2FP.PACK_AB R114, R123, R114 ;  /* 0x000000727b72723e */ /* 0x000fe200000000ff */
[----:B------:R-:W-:Y:S01]  /*22780*/  FFMA.FTZ R125, R137, R113, R193 ;  /* 0x00000071897d7223 */ /* 0x000fe200000100c1 */
[----:B------:R-:W-:Y:S01]  /*22790*/  F2FP.PACK_AB R113, R122, R124 ;  /* 0x0000007c7a71723e */ /* 0x000fe200000000ff */
[----:B------:R-:W-:Y:S01]  /*227a0*/  FFMA.FTZ R112, R133, R112, R192 ;  /* 0x0000007085707223 */ /* 0x000fe200000100c0 */
[----:B------:R-:W-:Y:S01]  /*227b0*/  IADD3 R122, R132, 0x20, RZ ;  /* 0x00000020847a7810 */ /* 0x000fe20007ffe0ff */
[----:B------:R-:W-:Y:S01]  /*227c0*/  FADD.FTZ R47, -R161, R47 ;  /* 0x0000002fa12f7221 */ /* 0x000fe20000010100 */
[----:B------:R-:W2:Y:S02]  /*227d0*/  LDL R137, [R1+0x94] ;  /* 0x0000940001897983 */ /* 0x000ea40000100800 */
[----:B------:R-:W-:Y:S01]  /*227e0*/  F2FP.PACK_AB R112, R125, R112 ;  /* 0x000000707d70723e */ /* 0x000fe200000000ff */
        /* <DEDUP_REMOVED lines=10> */
[----:B------:R-:W-:Y:S01]  /*22890*/  F2FP.PACK_AB R115, R113, R112 ;  /* 0x000000707173723e */ /* 0x000fe200000000ff */
        /* <DEDUP_REMOVED lines=13> */
[----:B------:R-:W-:Y:S01]  /*22970*/  F2FP.PACK_AB R114, R119, R114 ;  /* 0x000000727772723e */ /* 0x000fe200000000ff */
        /* <DEDUP_REMOVED lines=10> */
[----:B------:R-:W-:Y:S02]  /*22a20*/  F2FP.PACK_AB R113, R113, R112 ;  /* 0x000000707171723e */ /* 0x000fe400000000ff */
[----:B------:R-:W-:Y:S02]  /*22a30*/  F2FP.PACK_AB R112, R47, R46 ;  /* 0x0000002e2f70723e */ /* 0x000fe400000000ff */
        /* <DEDUP_REMOVED lines=56> */
[----:B------:R-:W-:Y:S01]  /*22dc0*/  F2FP.PACK_AB R14, R17, R14 ;  /* 0x0000000e110e723e */ /* 0x000fe200000000ff */
        /* <DEDUP_REMOVED lines=23> */
[----:B------:R-:W-:Y:S01]  /*22f40*/  F2FP.PACK_AB R13, R18, R13 ;  /* 0x0000000d120d723e */ /* 0x000fe200000000ff */
        /* <DEDUP_REMOVED lines=14> */
[----:B------:R-:W-:Y:S01]  /*23030*/  F2FP.PACK_AB R12, R112, R12 ;  /* 0x0000000c700c723e */ /* 0x000fe200000000ff */
[C---:B------:R-:W-:Y:S02]  /*23040*/  FMUL.FTZ R47, R160.reuse, R47 ;  /* 0x0000002fa02f7220 */ /* 0x040fe40000410000 */
[C---:B------:R-:W-:Y:S02]  /*23050*/  FMUL.FTZ R23, R160.reuse, R23 ;  /* 0x00000017a0177220 */ /* 0x040fe40000410000 */
[C---:B------:R-:W-:Y:S02]  /*23060*/  FMUL.FTZ R114, R160.reuse, R114 ;  /* 0x00000072a0727220 */ /* 0x040fe40000410000 */
[----:B------:R-:W-:Y:S01]  /*23070*/  FFMA.FTZ R24, R171, R24, R61 ;  /* 0x00000018ab187223 */ /* 0x000fe2000001003d */
[----:B------:R-:W-:Y:S01]  /*23080*/  F2FP.PACK_AB R16, R113, R16 ;  /* 0x000000107110723e */ /* 0x000fe200000000ff */
        /* <DEDUP_REMOVED lines=8> */
[----:B------:R-:W-:Y:S01]  /*23110*/  F2FP.PACK_AB R18, R24, R18 ;  /* 0x000000121812723e */ /* 0x000fe200000000ff */
[----:B------:R-:W-:-:S02]  /*23120*/  FFMA.FTZ R23, R169, R23, R59 ;  /* 0x00000017a9177223 */ /* 0x000fc4000001003b */
[C---:B------:R-:W-:Y:S01]  /*23130*/  FMUL.FTZ R24, R160.reuse, R31 ;  /* 0x0000001fa0187220 */ /* 0x040fe20000410000 */
[----:B------:R-:W-:Y:S01]  /*23140*/  F2FP.PACK_AB R15, R135, R134 ;  /* 0x00000086870f723e */ /* 0x000fe200000000ff */
[----:B------:R-:W-:Y:S01]  /*23150*/  FMUL.FTZ R31, R160, R35 ;  /* 0x00000023a01f7220 */ /* 0x000fe20000410000 */
[----:B------:R-:W-:Y:S01]  /*23160*/  F2FP.PACK_AB R19, R46, R22 ;  /* 0x000000162e13723e */ /* 0x000fe200000000ff */
[----:B------:R-:W-:Y:S01]  /*23170*/  FMUL.FTZ R114, R160, R37 ;  /* 0x00000025a0727220 */ /* 0x000fe20000410000 */
[----:B------:R-:W-:Y:S01]  /*23180*/  F2FP.PACK_AB R17, R23, R17 ;  /* 0x000000111711723e */ /* 0x000fe200000000ff */
        /* <DEDUP_REMOVED lines=24> */
[----:B------:R-:W-:Y:S01]  /*23310*/  F2FP.PACK_AB R15, R17, R15 ;  /* 0x0000000f110f723e */ /* 0x000fe200000000ff */
[----:B------:R-:W-:Y:S01]  /*23320*/  FMUL.FTZ R43, R160, R43 ;  /* 0x0000002ba02b7220 */ /* 0x000fe20000410000 */
[----:B------:R-:W-:Y:S01]  /*23330*/  F2FP.PACK_AB R12, R16, R12 ;  /* 0x0000000c100c723e */ /* 0x000fe200000000ff */
[C---:B------:R-:W-:Y:S02]  /*23340*/  FMUL.FTZ R42, R160.reuse, R115 ;  /* 0x00000073a02a7220 */ /* 0x040fe40000410000 */
[----:B------:R-:W-:-:S02]  /*23350*/  FMUL.FTZ R116, R160, R116 ;  /* 0x00000074a0747220 */ /* 0x000fc40000410000 */
[----:B------:R-:W-:Y:S02]  /*23360*/  FMUL.FTZ R135, R160, R117 ;  /* 0x00000075a0877220 */ /* 0x000fe40000410000 */
[----:B------:R-:W-:Y:S01]  /*23370*/  FADD.FTZ R125, -R161, R153 ;  /* 0x00000099a17d7221 */ /* 0x000fe20000010100 */
[----:B------:R-:W-:Y:S01]  /*23380*/  F2FP.PACK_AB R14, R18, R14 ;  /* 0x0000000e120e723e */ /* 0x000fe200000000ff */
[C---:B------:R-:W-:Y:S01]  /*23390*/  FMUL.FTZ R32, R160.reuse, R40 ;  /* 0x00000028a0207220 */ /* 0x040fe20000410000 */
[----:B------:R-:W-:Y:S01]  /*233a0*/  F2FP.PACK_AB R13, R23, R13 ;  /* 0x0000000d170d723e */ /* 0x000fe200000000ff */
        /* <DEDUP_REMOVED lines=34> */
[----:B------:R-:W-:Y:S01]  /*235d0*/  F2FP.PACK_AB R19, R20, R19 ;  /* 0x000000131413723e */ /* 0x000fe200000000ff */
        /* <DEDUP_REMOVED lines=21> */
[----:B------:R-:W-:Y:S02]  /*23730*/  F2FP.PACK_AB R21, R27, R21 ;  /* 0x000000151b15723e */ /* 0x000fe400000000ff */
        /* <DEDUP_REMOVED lines=12> */
[----:B------:R-:W-:Y:S02]  /*23800*/  F2FP.PACK_AB R24, R30, R24 ;  /* 0x000000181e18723e */ /* 0x000fe400000000ff */
[----:B------:R-:W-:Y:S02]  /*23810*/  F2FP.PACK_AB R31, R33, R31 ;  /* 0x0000001f211f723e */ /* 0x000fe400000000ff */
[----:B------:R-:W-:Y:S02]  /*23820*/  IADD3 R35, R132, 0xa0, RZ ;  /* 0x000000a084237810 */ /* 0x000fe40007ffe0ff */
[----:B------:R-:W-:-:S02]  /*23830*/  F2FP.PACK_AB R30, R34, R32 ;  /* 0x00000020221e723e */ /* 0x000fc400000000ff */
[C---:B------:R-:W-:Y:S02]  /*23840*/  IADD3 R33, R132.reuse, 0xc0, RZ ;  /* 0x000000c084217810 */ /* 0x040fe40007ffe0ff */
[C---:B------:R-:W-:Y:S02]  /*23850*/  IADD3 R34, R132.reuse, 0xe0, RZ ;  /* 0x000000e084227810 */ /* 0x040fe40007ffe0ff */
[C---:B------:R-:W-:Y:S01]  /*23860*/  IADD3 R32, R132.reuse, 0x100, RZ ;  /* 0x0000010084207810 */ /* 0x040fe20007ffe0ff */
[----:B------:R-:W-:Y:S01]  /*23870*/  IMAD.WIDE.U32 R38, R35, R136, c[0x0][0x208] ;  /* 0x0000820023267625 */ /* 0x000fe200078e0088 */
[----:B------:R-:W-:Y:S02]  /*23880*/  IADD3 R40, R132, 0x120, RZ ;  /* 0x0000012084287810 */ /* 0x000fe40007ffe0ff */
        /* <DEDUP_REMOVED lines=10> */
.L_x_43138:
[----:B0-----:R-:W-:Y:S05]  /*23930*/  BSYNC B1 ;  /* 0x0000000000017941 */ /* 0x001fea0003800000 */
.L_x_43137:
[----:B------:R-:W-:-:S05]  /*23940*/  IMAD.MOV.U32 R12, RZ, RZ, c[0x0][0x160] ;  /* 0x00005800ff0c7624 */ /* 0x000fca00078e00ff */
[----:B-----5:R-:W-:-:S04]  /*23950*/  LEA R0, R12, R0, 0x2 ;  /* 0x000000000c007211 */ /* 0x020fc800078e10ff */
[----:B------:R-:W-:-:S13]  /*23960*/  ISETP.GE.AND P0, PT, R0, c[0x0][0x164], PT ;  /* 0x0000590000007a0c */ /* 0x000fda0003f06270 */
[----:B------:R-:W-:Y:S01]  /*23970*/  @P0 CALL.REL.NOINC `(.L_x_43139) ;  /* 0x0000001000000944 */ /* 0x000fe20003c00000 */
[----:B------:R-:W-:Y:S05]  /*23980*/  BRA `(.L_x_43140) ;  /* 0xfffdd65000007947 */ /* 0x000fea000383ffff */
.L_x_43139:
[----:B------:R-:W-:Y:S05]  /*23990*/  BSYNC B0 ;  /* 0x0000000000007941 */ /* 0x000fea0003800000 */
.L_x_42314:
[----:B------:R-:W-:Y:S05]  /*239a0*/  EXIT ;  /* 0x000000000000794d */ /* 0x000fea0003800000 */
.L_x_43135:
[----:B------:R-:W-:Y:S01]  /*239b0*/  HFMA2.MMA R114, -RZ, RZ, 0, 5.9604644775390625e-08 ;  /* 0x00000001ff727435 */ /* 0x000fe200000001ff */
[----:B------:R-:W-:Y:S01]  /*239c0*/  IMAD.MOV.U32 R160, RZ, RZ, R115 ;  /* 0x000000ffffa07224 */ /* 0x000fe200078e0073 */
[----:B------:R-:W-:Y:S01]  /*239d0*/  MOV R113, 0xffffffff ;  /* 0xffffffff00717802 */ /* 0x000fe20000000f00 */
[----:B------:R-:W-:Y:S01]  /*239e0*/  IMAD.MOV.U32 R161, RZ, RZ, 0x1f ;  /* 0x0000001fffa17424 */ /* 0x000fe200078e00ff */
[----:B------:R-:W-:Y:S02]  /*239f0*/  MOV R112, 0x23a10 ;  /* 0x00023a1000707802 */ /* 0x000fe40000000f00 */
[----:B-----5:R-:W-:Y:S05]  /*23a00*/  CALL.REL.NOINC `($__internal_95_$__cuda_sm70_shflsync_bfly_p) ;  /* 0x00000dc000007944 */ /* 0x020fea0003c00000 */
[----:B-1----:R-:W-:Y:S05]  /*23a10*/  BRA `(.L_x_43141) ;  /* 0xffffdb4000007947 */ /* 0x002fea000383ffff */
.L_x_43136:
[----:B------:R-:W-:Y:S01]  /*23a20*/  HFMA2.MMA R114, -RZ, RZ, 0, 1.1920928955078125e-07 ;  /* 0x00000002ff727435 */ /* 0x000fe200000001ff */
[----:B------:R-:W-:Y:S01]  /*23a30*/  IMAD.MOV.U32 R160, RZ, RZ, R115 ;  /* 0x000000ffffa07224 */ /* 0x000fe200078e0073 */
[----:B------:R-:W-:Y:S01]  /*23a40*/  MOV R113, 0xffffffff ;  /* 0xffffffff00717802 */ /* 0x000fe20000000f00 */
[----:B------:R-:W-:Y:S01]  /*23a50*/  IMAD.MOV.U32 R161, RZ, RZ, 0x1f ;  /* 0x0000001fffa17424 */ /* 0x000fe200078e00ff */
[----:B------:R-:W-:Y:S02]  /*23a60*/  MOV R112, 0x23a80 ;  /* 0x00023a8000707802 */ /* 0x000fe40000000f00 */
[----:B-----5:R-:W-:Y:S05]  /*23a70*/  CALL.REL.NOINC `($__internal_95_$__cuda_sm70_shflsync_bfly_p) ;  /* 0x00000d5000007944 */ /* 0x020fea0003c00000 */
[----:B-1----:R-:W-:Y:S01]  /*23a80*/  FADD.FTZ R115, R115, R114 ;  /* 0x0000007273737221 */ /* 0x002fe20000010000 */
[----:B------:R-:W-:Y:S01]  /*23a90*/  HFMA2.MMA R161, -RZ, RZ, 0, 1.847743988037109375e-06 ;  /* 0x0000001fffa17435 */ /* 0x000fe200000001ff */
[----:B------:R-:W-:Y:S01]  /*23aa0*/  IMAD.MOV.U32 R114, RZ, RZ, 0x4 ;  /* 0x00000004ff727424 */ /* 0x000fe200078e00ff */
[----:B------:R-:W-:Y:S01]  /*23ab0*/  MOV R112, 0x23af0 ;  /* 0x00023af000707802 */ /* 0x000fe20000000f00 */
[----:B------:R-:W-:Y:S01]  /*23ac0*/  IMAD.MOV.U32 R113, RZ, RZ, -0x1 ;  /* 0xffffffffff717424 */ /* 0x000fe200078e00ff */
[----:B------:R-:W-:-:S02]  /*23ad0*/  MOV R160, R115 ;  /* 0x0000007300a07202 */ /* 0x000fc40000000f00 */
[----:B------:R-:W-:Y:S05]  /*23ae0*/  CALL.REL.NOINC `($__internal_95_$__cuda_sm70_shflsync_bfly_p) ;  /* 0x00000ce000007944 */ /* 0x000fea0003c00000 */
        /* <DEDUP_REMOVED lines=180> */
[----:B------:R-:W-:Y:S05]  /*24630*/  CALL.REL.NOINC `($__internal_95_$__cuda_sm70_shflsync_bfly_p) ;  /* 0x0000019000007944 */ /* 0x000fea0003c00000 */
[----:B-1----:R-:W-:Y:S01]  /*24640*/  FADD.FTZ R160, R160, R114 ;  /* 0x00000072a0a07221 */ /* 0x002fe20000010000 */
[----:B------:R-:W-:Y:S01]  /*24650*/  MOV R114, 0x2 ;  /* 0x0000000200727802 */ /* 0x000fe20000000f00 */
[----:B------:R-:W-:Y:S01]  /*24660*/  IMAD.MOV.U32 R161, RZ, RZ, 0x1f ;  /* 0x0000001fffa17424 */ /* 0x000fe200078e00ff */
[----:B------:R-:W-:Y:S02]  /*24670*/  MOV R113, 0xffffffff ;  /* 0xffffffff00717802 */ /* 0x000fe40000000f00 */
[----:B------:R-:W-:Y:S02]  /*24680*/  MOV R112, 0x246a0 ;  /* 0x000246a000707802 */ /* 0x000fe40000000f00 */
[----:B------:R-:W-:Y:S05]  /*24690*/  CALL.REL.NOINC `($__internal_95_$__cuda_sm70_shflsync_bfly_p) ;  /* 0x0000013000007944 */ /* 0x000fea0003c00000 */
[----:B------:R-:W-:Y:S01]  /*246a0*/  HFMA2.MMA R161, -RZ, RZ, 0, 1.847743988037109375e-06 ;  /* 0x0000001fffa17435 */ /* 0x000fe200000001ff */
[----:B-1----:R-:W-:Y:S01]  /*246b0*/  FADD.FTZ R160, R160, R114 ;  /* 0x00000072a0a07221 */ /* 0x002fe20000010000 */
[----:B------:R-:W-:Y:S01]  /*246c0*/  MOV R112, 0x24700 ;  /* 0x0002470000707802 */ /* 0x000fe20000000f00 */
[----:B------:R-:W-:-:S02]  /*246d0*/  IMAD.MOV.U32 R114, RZ, RZ, 0x4 ;  /* 0x00000004ff727424 */ /* 0x000fc400078e00ff */
        /* <DEDUP_REMOVED lines=11> */
[----:B------:R-:W-:Y:S02]  /*24790*/  IMAD.MOV.U32 R114, RZ, RZ, 0x10 ;  /* 0x00000010ff727424 */ /* 0x000fe400078e00ff */
[----:B------:R-:W-:-:S02]  /*247a0*/  IMAD.MOV.U32 R113, RZ, RZ, -0x1 ;  /* 0xffffffffff717424 */ /* 0x000fc400078e00ff */
[----:B------:R-:W-:Y:S05]  /*247b0*/  CALL.REL.NOINC `($__internal_95_$__cuda_sm70_shflsync_bfly_p) ;  /* 0x0000001000007944 */ /* 0x000fea0003c00000 */
[----:B-1----:R-:W-:Y:S05]  /*247c0*/  BRA `(.L_x_43142) ;  /* 0xffffd8d000007947 */ /* 0x002fea000383ffff */
        .weak           $__internal_95_$__cuda_sm70_shflsync_bfly_p
        .type           $__internal_95_$__cuda_sm70_shflsync_bfly_p,@function
        .size           $__internal_95_$__cuda_sm70_shflsync_bfly_p,(.L_x_71095 - $__internal_95_$__cuda_sm70_shflsync_bfly_p)
$__internal_95_$__cuda_sm70_shflsync_bfly_p:
[----:B------:R-:W-:Y:S04]  /*247d0*/  WARPSYNC R113 ;  /* 0x0000007100007348 */ /* 0x000fe80003800000 */
[----:B------:R0:W1:Y:S02]  /*247e0*/  SHFL.BFLY PT, R114, R160, R114, R161 ;  /* 0x0c000072a0727389 */ /* 0x00006400000e00a1 */
[----:B0-----:R-:W-:-:S04]  /*247f0*/  MOV R113, 0x0 ;  /* 0x0000000000717802 */ /* 0x001fc80000000f00 */
[----:B------:R-:W-:Y:S05]  /*24800*/  RET.REL.NODEC R112 `(_ZN10layer_norm13ln_fwd_kernelINS_13Kernel_traitsIf6__halfS2_S2_fjLj2560ELj1ELj4ELj1ELj16ENS_18Kernel_traits_baseILj2560EfS2_S2_S2_fjLj128EEEEELb1ELb1ELb1ELb1EEEvNS_9FwdParamsE) ;  /* 0xfffdb7f070007950 */ /* 0x000fea0003c3ffff */
.L_x_43143:
        /* <DEDUP_REMOVED lines=15> */
.L_x_71095:


//--------------------- .text._ZN10layer_norm13ln_fwd_kernelINS_13Kernel_traitsI6__halfS2_fS2_fjLj2560ELj1ELj4ELj1ELj16ENS_18Kernel_traits_baseILj2560ES2_S2_fS2_fjLj128EEEEELb0ELb0ELb0ELb0EEEvNS_9FwdParamsE --------------------------
	.section	.text._ZN10layer_norm13ln_fwd_kernelINS_13Kernel_traitsI6__halfS2_fS2_fjLj2560ELj1ELj4ELj1ELj16ENS_18Kernel_traits_baseILj2560ES2_S2_fS2_fjLj128EEEEELb0ELb0ELb0ELb0EEEvNS_9FwdParamsE,"ax",@progbits
	.sectioninfo	@"SHI_REGISTERS=255"
	.align	128
        .global         _ZN10layer_norm13ln_fwd_kernelINS_13Kernel_traitsI6__halfS2_fS2_fjLj2560ELj1ELj4ELj1ELj16ENS_18Kernel_traits_baseILj2560ES2_S2_fS2_fjLj128EEEEELb0ELb0ELb0ELb0EEEvNS_9FwdParamsE
        .type           _ZN10layer_norm13ln_fwd_kernelINS_13Kernel_traitsI6__halfS2_fS2_fjLj2560ELj1ELj4ELj1ELj16ENS_18Kernel_traits_baseILj2560ES2_S2_fS2_fjLj128EEEEELb0ELb0ELb0ELb0EEEvNS_9FwdParamsE,@function
        .size           _ZN10layer_norm13ln_fwd_kernelINS_13Kernel_traitsI6__halfS2_fS2_fjLj2560ELj1ELj4ELj1ELj16ENS_18Kernel_traits_baseILj2560ES2_S2_fS2_fjLj128EEEEELb0ELb0ELb0ELb0EEEvNS_9FwdParamsE,(.L_x_71096 - _ZN10layer_norm13ln_fwd_kernelINS_13Kernel_traitsI6__halfS2_fS2_fjLj2560ELj1ELj4ELj1ELj16ENS_18Kernel_traits_baseILj2560ES2_S2_fS2_fjLj128EEEEELb0ELb0ELb0ELb0EEEvNS_9FwdParamsE)
        .other          _ZN10layer_norm13ln_fwd_kernelINS_13Kernel_traitsI6__halfS2_fS2_fjLj2560ELj1ELj4ELj1ELj16ENS_18Kernel_traits_baseILj2560ES2_S2_fS2_fjLj128EEEEELb0ELb0ELb0ELb0EEEvNS_9FwdParamsE,@"STO_CUDA_ENTRY STV_DEFAULT"
_ZN10layer_norm13ln_fwd_kernelINS_13Kernel_traitsI6__halfS2_fS2_fjLj2560ELj1ELj4ELj1ELj16ENS_18Kernel_traits_baseILj2560ES2_S2_fS2_fjLj128EEEEELb0ELb0ELb0ELb0EEEvNS_9FwdParamsE:
.text._ZN10layer_norm13ln_fwd_kernelINS_13Kernel_traitsI6__halfS2_fS2_fjLj2560ELj1ELj4ELj1ELj16ENS_18Kernel_traits_baseILj2560ES2_S2_fS2_fjLj128EEEEELb0ELb0ELb0ELb0EEEvNS_9FwdParamsE:
        /* <DEDUP_REMOVED lines=37> */
.L_x_43145:
[----:B01----:R-:W-:Y:S05]  /*0250*/  BSYNC B0 ;  /* 0x0000000000007941 */ /* 0x003fea0003800000 */
.L_x_43144:
        /* <DEDUP_REMOVED lines=13> */
.L_x_43147:
[----:B0-----:R-:W-:Y:S05]  /*0330*/  BSYNC B0 ;  /* 0x0000000000007941 */ /* 0x001fea0003800000 */
.L_x_43146:
        /* <DEDUP_REMOVED lines=13> */
.L_x_43149:
[----:B0-----:R-:W-:Y:S05]  /*0410*/  BSYNC B0 ;  /* 0x0000000000007941 */ /* 0x001fea0003800000 */
.L_x_43148:
        /* <DEDUP_REMOVED lines=13> */
.L_x_43151:
[----:B0-----:R-:W-:Y:S05]  /*04f0*/  BSYNC B0 ;  /* 0x0000000000007941 */ /* 0x001fea0003800000 */
.L_x_43150:
        /* <DEDUP_REMOVED lines=13> */
.L_x_43153:
[----:B0-----:R-:W-:Y:S05]  /*05d0*/  BSYNC B0 ;  /* 0x0000000000007941 */ /* 0x001fea0003800000 */
.L_x_43152:
        /* <DEDUP_REMOVED lines=16> */
.L_x_43155:
[----:B0-----:R-:W-:Y:S05]  /*06e0*/  BSYNC B0 ;  /* 0x0000000000007941 */ /* 0x001fea0003800000 */
.L_x_43154:
        /* <DEDUP_REMOVED lines=18> */
.L_x_43157:
[----:B0-----:R-:W-:Y:S05]  /*0810*/  BSYNC B0 ;  /* 0x0000000000007941 */ /* 0x001fea0003800000 */
.L_x_43156:
        /* <DEDUP_REMOVED lines=16> */
.L_x_43159:
[----:B0-----:R-:W-:Y:S05]  /*0920*/  BSYNC B0 ;  /* 0x0000000000007941 */ /* 0x001fea0003800000 */
.L_x_43158:
        /* <DEDUP_REMOVED lines=16> */
.L_x_43161:
[----:B0-----:R-:W-:Y:S05]  /*0a30*/  BSYNC B0 ;  /* 0x0000000000007941 */ /* 0x001fea0003800000 */
.L_x_43160:
        /* <DEDUP_REMOVED lines=15> */
.L_x_43163:
[----:B0-----:R-:W-:Y:S05]  /*0b30*/  BSYNC B0 ;  /* 0x0000000000007941 */ /* 0x001fea0003800000 */
.L_x_43162:
        /* <DEDUP_REMOVED lines=31> */
[--C-:B------:R-:W-:Y:S01]  /*0d30*/  HADD2.F32 R223, -RZ, R37.reuse.H0_H0 ;  /* 0x20000025ffdf7230 */ /* 0x100fe20000004100 */
[----:B------:R1:W-:Y:S01]  /*0d40*/  STL [R1+0x14], R3 ;  /* 0x0000140301007387 */ /* 0x0003e20000100800 */
[----:B------:R-:W-:-:S02]  /*0d50*/  HADD2.F32 R221, -RZ, R37.H1_H1 ;  /* 0x30000025ffdd7230 */ /* 0x000fc40000004100 */
[--C-:B------:R-:W-:Y:S01]  /*0d60*/  HADD2.F32 R204, -RZ, R34.reuse.H0_H0 ;  /* 0x20000022ffcc7230 */ /* 0x100fe20000004100 */
[----:B------:R2:W-:Y:S01]  /*0d70*/  STL [R1+0xc], R2 ;  /* 0x00000c0201007387 */ /* 0x0005e20000100800 */
[----:B------:R-:W-:Y:S02]  /*0d80*/  HADD2.F32 R201, -RZ, R34.H1_H1 ;  /* 0x30000022ffc97230 */ /* 0x000fe40000004100 */
[----:B0-----:R-:W-:Y:S02]  /*0d90*/  HADD2.F32 R0, -RZ, R57.H1_H1 ;  /* 0x30000039ff007230 */ /* 0x001fe40000004100 */
        /* <DEDUP_REMOVED lines=76> */
[----:B------:R-:W-:Y:S02]  /*1260*/  HADD2.F32 R220, -RZ, R218.H0_H0 ;  /* 0x200000daffdc7230 */ /* 0x000fe40000004100 */
[----:B------:R-:W-:Y:S02]  /*1270*/  HADD2.F32 R198, -RZ, R195.H0_H0 ;  /* 0x200000c3ffc67230 */ /* 0x000fe40000004100 */
[----:B------:R-:W-:Y:S02]  /*1280*/  HADD2.F32 R181, -RZ, R179.H0_H0 ;  /* 0x200000b3ffb57230 */ /* 0x000fe40000004100 */
[----:B------:R-:W-:Y:S02]  /*1290*/  HADD2.F32 R148, -RZ, R147.H0_H0 ;  /* 0x20000093ff947230 */ /* 0x000fe40000004100 */
        /* <DEDUP_REMOVED lines=36> */
[--C-:B-1----:R-:W-:Y:S02]  /*14e0*/  HADD2.F32 R3, -RZ, R51.reuse.H0_H0 ;  /* 0x20000033ff037230 */ /* 0x102fe40000004100 */
[----:B--2---:R-:W-:-:S02]  /*14f0*/  HADD2.F32 R2, -RZ, R51.H1_H1 ;  /* 0x30000033ff027230 */ /* 0x004fc40000004100 */
        /* <DEDUP_REMOVED lines=16> */
.L_x_43207:
        /* <DEDUP_REMOVED lines=8> */
[----:B0-----:R-:W-:Y:S01]  /*1680*/  LOP3.LUT R252, R252, 0x1f, RZ, 0xc0, !PT ;  /* 0x0000001ffcfc7812 */ /* 0x001fe200078ec0ff */
        /* <DEDUP_REMOVED lines=19> */
[----:B------:R-:W-:Y:S01]  /*17c0*/  ISETP.NE.AND.EX P1, PT, RZ, c[0x0][0x184], PT, P1 ;  /* 0x00006100ff007a0c */ /* 0x000fe20003f25310 */
[--C-:B----4-:R-:W-:Y:S02]  /*17d0*/  HADD2.F32 R173, -RZ, R48.reuse.H0_H0 ;  /* 0x20000030ffad7230 */ /* 0x110fe40000004100 */
[----:B------:R-:W-:Y:S02]  /*17e0*/  HADD2.F32 R197, -RZ, R48.H1_H1 ;  /* 0x30000030ffc57230 */ /* 0x000fe40000004100 */
[--C-:B------:R-:W-:Y:S01]  /*17f0*/  HADD2.F32 R131, -RZ, R49.reuse.H0_H0 ;  /* 0x20000031ff837230 */ /* 0x100fe20000004100 */
[-C--:B------:R-:W-:Y:S01]  /*1800*/  FMUL.FTZ R48, R173, R130.reuse ;  /* 0x00000082ad307220 */ /* 0x080fe20000410000 */
[----:B------:R-:W-:Y:S01]  /*1810*/  HADD2.F32 R172, -RZ, R49.H1_H1 ;  /* 0x30000031ffac7230 */ /* 0x000fe20000004100 */
[----:B------:R-:W-:Y:S01]  /*1820*/  FMUL.FTZ R49, R197, R130 ;  /* 0x00000082c5317220 */ /* 0x000fe20000410000 */
[----:B------:R-:W-:-:S04]  /*1830*/  HADD2.F32 R52, -RZ, R50.H0_H0 ;  /* 0x20000032ff347230 */ /* 0x000fc80000004100 */
[----:B--2---:R-:W-:Y:S01]  /*1840*/  @P1 FADD.FTZ R48, R40, R48 ;  /* 0x0000003028301221 */ /* 0x004fe20000010000 */
[----:B------:R-:W-:Y:S01]  /*1850*/  HADD2.F32 R53, -RZ, R50.H1_H1 ;  /* 0x30000032ff357230 */ /* 0x000fe20000004100 */
[-C--:B------:R-:W-:Y:S01]  /*1860*/  FMUL.FTZ R50, R131, R130.reuse ;  /* 0x0000008283327220 */ /* 0x080fe20000410000 */
[--C-:B------:R-:W-:Y:S01]  /*1870*/  HADD2.F32 R54, -RZ, R51.reuse.H0_H0 ;  /* 0x20000033ff367230 */ /* 0x100fe20000004100 */
[-C--:B------:R-:W-:Y:S01]  /*1880*/  FMUL.FTZ R52, R52, R130.reuse ;  /* 0x0000008234347220 */ /* 0x080fe20000410000 */
[----:B------:R-:W-:Y:S01]  /*1890*/  HADD2.F32 R55, -RZ, R51.H1_H1 ;  /* 0x30000033ff377230 */ /* 0x000fe20000004100 */
        /* <DEDUP_REMOVED lines=14> */
.L_x_43165:
[----:B------:R-:W-:Y:S05]  /*1980*/  BSYNC B0 ;  /* 0x0000000000007941 */ /* 0x000fea0003800000 */
.L_x_43164:
        /* <DEDUP_REMOVED lines=43> */
.L_x_43167:
[----:B------:R-:W-:Y:S05]  /*1c40*/  BSYNC B0 ;  /* 0x0000000000007941 */ /* 0x000fea0003800000 */
.L_x_43166:
        /* <DEDUP_REMOVED lines=43> */
.L_x_43169:
[----:B------:R-:W-:Y:S05]  /*1f00*/  BSYNC B0 ;  /* 0x0000000000007941 */ /* 0x000fea0003800000 */
.L_x_43168:
        /* <DEDUP_REMOVED lines=43> */
.L_x_43171:
[----:B------:R-:W-:Y:S05]  /*21c0*/  BSYNC B0 ;  /* 0x0000000000007941 */ /* 0x000fea0003800000 */
.L_x_43170:
        /* <DEDUP_REMOVED lines=43> */
.L_x_43173:
[----:B------:R-:W-:Y:S05]  /*2480*/  BSYNC B0 ;  /* 0x0000000000007941 */ /* 0x000fea0003800000 */
.L_x_43172:
        /* <DEDUP_REMOVED lines=43> */
.L_x_43175:
[----:B------:R-:W-:Y:S05]  /*2740*/  BSYNC B0 ;  /* 0x0000000000007941 */ /* 0x000fea0003800000 */
.L_x_43174:
        /* <DEDUP_REMOVED lines=43> */
.L_x_43177:
[----:B------:R-:W-:Y:S05]  /*2a00*/  BSYNC B0 ;  /* 0x0000000000007941 */ /* 0x000fea0003800000 */
.L_x_43176:
        /* <DEDUP_REMOVED lines=43> */
.L_x_43179:
[----:B------:R-:W-:Y:S05]  /*2cc0*/  BSYNC B0 ;  /* 0x0000000000007941 */ /* 0x000fea0003800000 */
.L_x_43178:
        /* <DEDUP_REMOVED lines=43> */
.L_x_43181:
[----:B------:R-:W-:Y:S05]  /*2f80*/  BSYNC B0 ;  /* 0x0000000000007941 */ /* 0x000fea0003800000 */
.L_x_43180:
        /* <DEDUP_REMOVED lines=15> */
[----:B------:R-:W-:Y:S01]  /*3080*/  ISETP.NE.AND.EX P1, PT, RZ, c[0x0][0x184], PT, P1 ;  /* 0x00006100ff007a0c */ /* 0x000fe20003f25310 */
[--C-:B----4-:R-:W-:Y:S02]  /*3090*/  HADD2.F32 R126, -RZ, R123.reuse.H0_H0 ;  /* 0x2000007bff7e7230 */ /* 0x110fe40000004100 */
[----:B------:R-:W-:Y:S02]  /*30a0*/  HADD2.F32 R127, -RZ, R123.H1_H1 ;  /* 0x3000007bff7f7230 */ /* 0x000fe40000004100 */
[----:B------:R-:W-:Y:S01]  /*30b0*/  HADD2.F32 R123, -RZ, R121.H0_H0 ;  /* 0x20000079ff7b7230 */ /* 0x000fe20000004100 */
[-C--:B------:R-:W-:Y:S01]  /*30c0*/  FMUL.FTZ R126, R126, R130.reuse ;  /* 0x000000827e7e7220 */ /* 0x080fe20000410000 */
[--C-:B------:R-:W-:Y:S01]  /*30d0*/  HADD2.F32 R172, -RZ, R120.reuse.H0_H0 ;  /* 0x20000078ffac7230 */ /* 0x100fe20000004100 */
[----:B------:R-:W-:Y:S01]  /*30e0*/  FMUL.FTZ R127, R127, R130 ;  /* 0x000000827f7f7220 */ /* 0x000fe20000410000 */
[----:B------:R-:W-:-:S04]  /*30f0*/  HADD2.F32 R173, -RZ, R120.H1_H1 ;  /* 0x30000078ffad7230 */ /* 0x000fc80000004100 */
[----:B---3--:R-:W-:Y:S01]  /*3100*/  @P1 FADD.FTZ R126, R46, R126 ;  /* 0x0000007e2e7e1221 */ /* 0x008fe20000010000 */
        /* <DEDUP_REMOVED lines=18> */
.L_x_43183:
[----:B------:R-:W-:Y:S05]  /*3230*/  BSYNC B0 ;  /* 0x0000000000007941 */ /* 0x000fea0003800000 */
.L_x_43182:
        /* <DEDUP_REMOVED lines=101> */
.L_x_43208:
        /* <DEDUP_REMOVED lines=188> */
.L_x_43209:
        /* <DEDUP_REMOVED lines=68> */
.L_x_43187:
[----:B------:R-:W-:Y:S05]  /*4890*/  BSYNC B0 ;  /* 0x0000000000007941 */ /* 0x000fea0003800000 */
.L_x_43186:
        /* <DEDUP_REMOVED lines=36> */
.L_x_43189:
[----:B------:R-:W-:Y:S05]  /*4ae0*/  BSYNC B0 ;  /* 0x0000000000007941 */ /* 0x000fea0003800000 */
.L_x_43188:
        /* <DEDUP_REMOVED lines=36> */
.L_x_43191:
[----:B------:R-:W-:Y:S05]  /*4d30*/  BSYNC B0 ;  /* 0x0000000000007941 */ /* 0x000fea0003800000 */
.L_x_43190:
        /* <DEDUP_REMOVED lines=36> */
.L_x_43193:
[----:B------:R-:W-:Y:S05]  /*4f80*/  BSYNC B0 ;  /* 0x0000000000007941 */ /* 0x000fea0003800000 */
.L_x_43192:
        /* <DEDUP_REMOVED lines=36> */
.L_x_43195:
[----:B------:R-:W-:Y:S05]  /*51d0*/  BSYNC B0 ;  /* 0x0000000000007941 */ /* 0x000fea0003800000 */
.L_x_43194:
        /* <DEDUP_REMOVED lines=36> */
.L_x_43197:
[----:B------:R-:W-:Y:S05]  /*5420*/  BSYNC B0 ;  /* 0x0000000000007941 */ /* 0x000fea0003800000 */
.L_x_43196:
        /* <DEDUP_REMOVED lines=36> */
.L_x_43199:
[----:B------:R-:W-:Y:S05]  /*5670*/  BSYNC B0 ;  /* 0x0000000000007941 */ /* 0x000fea0003800000 */
.L_x_43198:
        /* <DEDUP_REMOVED lines=36> */
.L_x_43201:
[----:B------:R-:W-:Y:S05]  /*58c0*/  BSYNC B0 ;  /* 0x0000000000007941 */ /* 0x000fea0003800000 */
.L_x_43200:
        /* <DEDUP_REMOVED lines=21> */
[----:B-----5:R-:W-:Y:S02]  /*5a20*/  FFMA.FTZ R131, R12, R131, R4 ;  /* 0x000000830c837223 */ /* 0x020fe40000010004 */
        /* <DEDUP_REMOVED lines=14> */
.L_x_43203:
[----:B------:R-:W-:Y:S05]  /*5b10*/  BSYNC B0 ;  /* 0x0000000000007941 */ /* 0x000fea0003800000 */
.L_x_43202:
        /* <DEDUP_REMOVED lines=25> */
[----:B-----5:R-:W-:Y:S01]  /*5cb0*/  FFMA.FTZ R128, R0, R128, R161 ;  /* 0x0000008000807223 */ /* 0x020fe200000100a1 */
        /* <DEDUP_REMOVED lines=9> */
.L_x_43205:
[----:B------:R-:W-:Y:S05]  /*5d50*/  BSYNC B0 ;  /* 0x0000000000007941 */ /* 0x000fea0003800000 */
.L_x_43204:
[----:B0-----:R-:W-:-:S10]  /*5d60*/  HFMA2.MMA R128, -RZ, RZ, 0, 2.384185791015625e-07 ;  /* 0x00000004ff807435 */ /* 0x001fd400000001ff */
[----:B------:R-:W-:-:S05]  /*5d70*/  IMAD R169, R128, c[0x0][0x160], R169 ;  /* 0x0000580080a97a24 */ /* 0x000fca00078e02a9 */
[----:B------:R-:W-:-:S13]  /*5d80*/  ISETP.GE.AND P1, PT, R169, c[0x0][0x164], PT ;  /* 0x00005900a9007a0c */ /* 0x000fda0003f26270 */
[----:B-----5:R-:W-:Y:S01]  /*5d90*/  @P1 CALL.REL.NOINC `(.L_x_43206) ;  /* 0x0000001000001944 */ /* 0x020fe20003c00000 */
[----:B------:R-:W-:Y:S05]  /*5da0*/  BRA `(.L_x_43207) ;  /* 0xffffb85000007947 */ /* 0x000fea000383ffff */
.L_x_43206:
[----:B------:R-:W-:Y:S05]  /*5db0*/  EXIT ;  /* 0x000000000000794d */ /* 0x000fea0003800000 */
.L_x_43184:
[----:B------:R-:W-:Y:S01]  /*5dc0*/  HFMA2.MMA R172, -RZ, RZ, 0, 1.847743988037109375e-06 ;  /* 0x0000001fffac7435 */ /* 0x000fe200000001ff */
[----:B------:R-:W-:Y:S02]  /*5dd0*/  MOV R130, 0x1 ;  /* 0x0000000100827802 */ /* 0x000fe40000000f00 */
[----:B------:R-:W-:Y:S02]  /*5de0*/  MOV R129, 0xffffffff ;  /* 0xffffffff00817802 */ /* 0x000fe40000000f00 */
[----:B------:R-:W-:Y:S02]  /*5df0*/  MOV R128, 0x5e10 ;  /* 0x00005e1000807802 */ /* 0x000fe40000000f00 */
[----:B------:R-:W-:Y:S05]  /*5e00*/  CALL.REL.NOINC `($__internal_96_$__cuda_sm70_shflsync_bfly_p) ;  /* 0x00000e0000007944 */ /* 0x000fea0003c00000 */
[----:B-1----:R-:W-:Y:S05]  /*5e10*/  BRA `(.L_x_43208) ;  /* 0xffffda7000007947 */ /* 0x002fea000383ffff */
.L_x_43185:
[----:B------:R-:W-:Y:S01]  /*5e20*/  HFMA2.MMA R130, -RZ, RZ, 0, 1.1920928955078125e-07 ;  /* 0x00000002ff827435 */ /* 0x000fe200000001ff */
[----:B------:R-:W-:Y:S02]  /*5e30*/  MOV R172, 0x1f ;  /* 0x0000001f00ac7802 */ /* 0x000fe40000000f00 */
[----:B------:R-:W-:Y:S02]  /*5e40*/  MOV R129, 0xffffffff ;  /* 0xffffffff00817802 */ /* 0x000fe40000000f00 */
[----:B------:R-:W-:-:S02]  /*5e50*/  MOV R128, 0x5e70 ;  /* 0x00005e7000807802 */ /* 0x000fc40000000f00 */
[----:B------:R-:W-:Y:S05]  /*5e60*/  CALL.REL.NOINC `($__internal_96_$__cuda_sm70_shflsync_bfly_p) ;  /* 0x00000da000007944 */ /* 0x000fea0003c00000 */
[----:B-1----:R-:W-:Y:S01]  /*5e70*/  FADD.FTZ R131, R131, R130 ;  /* 0x0000008283837221 */ /* 0x002fe20000010000 */
[----:B------:R-:W-:Y:S01]  /*5e80*/  HFMA2.MMA R130, -RZ, RZ, 0, 2.384185791015625e-07 ;  /* 0x00000004ff827435 */ /* 0x000fe200000001ff */
[----:B------:R-:W-:-:S02]  /*5e90*/  MOV R172, 0x1f ;  /* 0x0000001f00ac7802 */ /* 0x000fc40000000f00 */
[----:B------:R-:W-:Y:S02]  /*5ea0*/  MOV R129, 0xffffffff ;  /* 0xffffffff00817802 */ /* 0x000fe40000000f00 */
[----:B------:R-:W-:Y:S02]  /*5eb0*/  MOV R128, 0x5ed0 ;  /* 0x00005ed000807802 */ /* 0x000fe40000000f00 */
[----:B------:R-:W-:Y:S05]  /*5ec0*/  CALL.REL.NOINC `($__internal_96_$__cuda_sm70_shflsync_bfly_p) ;  /* 0x00000d4000007944 */ /* 0x000fea0003c00000 */
[----:B-1----:R-:W-:Y:S01]  /*5ed0*/  FADD.FTZ R131, R131, R130 ;  /* 0x0000008283837221 */ /* 0x002fe20000010000 */
[----:B------:R-:W-:Y:S01]  /*5ee0*/  HFMA2.MMA R130, -RZ, RZ, 0, 4.76837158203125e-07 ;  /* 0x00000008ff827435 */ /* 0x000fe200000001ff */
[----:B------:R-:W-:Y:S02]  /*5ef0*/  MOV R172, 0x1f ;  /* 0x0000001f00ac7802 */ /* 0x000fe40000000f00 */
[----:B------:R-:W-:Y:S02]  /*5f00*/  MOV R129, 0xffffffff ;  /* 0xffffffff00817802 */ /* 0x000fe40000000f00 */
[----:B------:R-:W-:Y:S02]  /*5f10*/  MOV R128, 0x5f30 ;  /* 0x00005f3000807802 */ /* 0x000fe40000000f00 */
[----:B------:R-:W-:Y:S05]  /*5f20*/  CALL.REL.NOINC `($__internal_96_$__cuda_sm70_shflsync_bfly_p) ;  /* 0x00000ce000007944 */ /* 0x000fea0003c00000 */
[----:B-1----:R-:W-:Y:S01]  /*5f30*/  FADD.FTZ R131, R131, R130 ;  /* 0x0000008283837221 */ /* 0x002fe20000010000 */
[----:B------:R-:W-:Y:S01]  /*5f40*/  HFMA2.MMA R130, -RZ, RZ, 0, 9.5367431640625e-07 ;  /* 0x00000010ff827435 */ /* 0x000fe200000001ff */
[----:B------:R-:W-:-:S02]  /*5f50*/  MOV R172, 0x1f ;  /* 0x0000001f00ac7802 */ /* 0x000fc40000000f00 */
[----:B------:R-:W-:Y:S02]  /*5f60*/  MOV R129, 0xffffffff ;  /* 0xffffffff00817802 */ /* 0x000fe40000000f00 */
[----:B------:R-:W-:Y:S02]  /*5f70*/  MOV R128, 0x5f90 ;  /* 0x00005f9000807802 */ /* 0x000fe40000000f00 */
[----:B------:R-:W-:Y:S05]  /*5f80*/  CALL.REL.NOINC `($__internal_96_$__cuda_sm70_shflsync_bfly_p) ;  /* 0x00000c8000007944 */ /* 0x000fea0003c00000 */
        /* <DEDUP_REMOVED lines=174> */
[----:B------:R-:W-:Y:S05]  /*6a70*/  CALL.REL.NOINC `($__internal_96_$__cuda_sm70_shflsync_bfly_p) ;  /* 0x0000019000007944 */ /* 0x000fea0003c00000 */
[----:B-1----:R-:W-:Y:S01]  /*6a80*/  FADD.FTZ R131, R131, R130 ;  /* 0x0000008283837221 */ /* 0x002fe20000010000 */
[----:B------:R-:W-:Y:S01]  /*6a90*/  HFMA2.MMA R130, -RZ, RZ, 0, 1.1920928955078125e-07 ;  /* 0x00000002ff827435 */ /* 0x000fe200000001ff */
[----:B------:R-:W-:Y:S02]  /*6aa0*/  MOV R172, 0x1f ;  /* 0x0000001f00ac7802 */ /* 0x000fe40000000f00 */
[----:B------:R-:W-:Y:S02]  /*6ab0*/  MOV R129, 0xffffffff ;  /* 0xffffffff00817802 */ /* 0x000fe40000000f00 */
[----:B------:R-:W-:Y:S02]  /*6ac0*/  MOV R128, 0x6ae0 ;  /* 0x00006ae000807802 */ /* 0x000fe40000000f00 */
        /* <DEDUP_REMOVED lines=19> */
[----:B-1----:R-:W-:Y:S05]  /*6c00*/  BRA `(.L_x_43209) ;  /* 0xffffd84000007947 */ /* 0x002fea000383ffff */
        .weak           $__internal_96_$__cuda_sm70_shflsync_bfly_p
        .type           $__internal_96_$__cuda_sm70_shflsync_bfly_p,@function
        .size           $__internal_96_$__cuda_sm70_shflsync_bfly_p,(.L_x_71096 - $__internal_96_$__cuda_sm70_shflsync_bfly_p)
$__internal_96_$__cuda_sm70_shflsync_bfly_p:
[----:B------:R-:W-:Y:S04]  /*6c10*/  WARPSYNC R129 ;  /* 0x0000008100007348 */ /* 0x000fe80003800000 */
[----:B------:R0:W1:Y:S02]  /*6c20*/  SHFL.BFLY PT, R130, R131, R130, R172 ;  /* 0x0c00008283827389 */ /* 0x00006400000e00ac */
[----:B0-----:R-:W-:-:S06]  /*6c30*/  HFMA2.MMA R129, -RZ, RZ, 0, 0 ;  /* 0x00000000ff817435 */ /* 0x001fcc00000001ff */
[----:B------:R-:W-:Y:S05]  /*6c40*/  RET.REL.NODEC R128 `(_ZN10layer_norm13ln_fwd_kernelINS_13Kernel_traitsI6__halfS2_fS2_fjLj2560ELj1ELj4ELj1ELj16ENS_18Kernel_traits_baseILj2560ES2_S2_fS2_fjLj128EEEEELb0ELb0ELb0ELb0EEEvNS_9FwdParamsE) ;  /* 0xffff93b080007950 */ /* 0x000fea0003c3ffff */
.L_x_43210:
        /* <DEDUP_REMOVED lines=11> */
.L_x_71096:


//--------------------- .text._ZN10layer_norm13ln_fwd_kernelINS_13Kernel_traitsI6__halfS2_fS2_fjLj2560ELj1ELj4ELj1ELj16ENS_18Kernel_traits_baseILj2560ES2_S2_fS2_fjLj128EEEEELb0ELb0ELb0ELb1EEEvNS_9FwdParamsE --------------------------
	.section	.text._ZN10layer_norm13ln_fwd_kernelINS_13Kernel_traitsI6__halfS2_fS2_fjLj2560ELj1ELj4ELj1ELj16ENS_18Kernel_traits_baseILj2560ES2_S2_fS2_fjLj128EEEEELb0ELb0ELb0ELb1EEEvNS_9FwdParamsE,"ax",@progbits
	.sectioninfo	@"SHI_REGISTERS=235"
	.align	128
        .global         _ZN10layer_norm13ln_fwd_kernelINS_13Kernel_traitsI6__halfS2_fS2_fjLj2560ELj1ELj4ELj1ELj16ENS_18Kernel_traits_baseILj2560ES2_S2_fS2_fjLj128EEEEELb0ELb0ELb0ELb1EEEvNS_9FwdParamsE
        .type           _ZN10layer_norm13ln_fwd_kernelINS_13Kernel_traitsI6__halfS2_fS2_fjLj2560ELj1ELj4ELj1ELj16ENS_18Kernel_traits_baseILj2560ES2_S2_fS2_fjLj128EEEEELb0ELb0ELb0ELb1EEEvNS_9FwdParamsE,@function
        .size           _ZN10layer_norm13ln_fwd_kernelINS_13Kernel_traitsI6__halfS2_fS2_fjLj2560ELj1ELj4ELj1ELj16ENS_18Kernel_traits_baseILj2560ES2_S2_fS2_fjLj128EEEEELb0ELb0ELb0ELb1EEEvNS_9FwdParamsE,(.L_x_71097 - _ZN10layer_norm13ln_fwd_kernelINS_13Kernel_traitsI6__halfS2_fS2_fjLj2560ELj1ELj4ELj1ELj16ENS_18Kernel_traits_baseILj2560ES2_S2_fS2_fjLj128EEEEELb0ELb0ELb0ELb1EEEvNS_9FwdParamsE)
        .other          _ZN10layer_norm13ln_fwd_kernelINS_13Kernel_traitsI6__halfS2_fS2_fjLj2560ELj1ELj4ELj1ELj16ENS_18Kernel_traits_baseILj2560ES2_S2_fS2_fjLj128EEEEELb0ELb0ELb0ELb1EEEvNS_9FwdParamsE,@"STO_CUDA_ENTRY STV_DEFAULT"
_ZN10layer_norm13ln_fwd_kernelINS_13Kernel_traitsI6__halfS2_fS2_fjLj2560ELj1ELj4ELj1ELj16ENS_18Kernel_traits_baseILj2560ES2_S2_fS2_fjLj128EEEEELb0ELb0ELb0ELb1EEEvNS_9FwdParamsE:
.text._ZN10layer_norm13ln_fwd_kernelINS_13Kernel_traitsI6__halfS2_fS2_fjLj2560ELj1ELj4ELj1ELj16ENS_18Kernel_traits_baseILj2560ES2_S2_fS2_fjLj128EEEEELb0ELb0ELb0ELb1EEEvNS_9FwdParamsE:
        /* <DEDUP_REMOVED lines=51> */
[----:B------:R-:W-:-:S02]  /*0330*/  HADD2.F32 R185, -RZ, R8.H0_H0 ;  /* 0x20000008ffb97230 */ /* 0x000fc40000004100 */
[----:B------:R-:W-:Y:S01]  /*0340*/  HADD2.F32 R184, -RZ, R8.H1_H1 ;  /* 0x30000008ffb87230 */ /* 0x000fe20000004100 */
[----:B------:R0:W5:Y:S01]  /*0350*/  LDG.E.128 R48, [R2.64+0xa00] ;  /* 0x000a000402307981 */ /* 0x000162000c1e1d00 */
[--C-:B------:R-:W-:Y:S02]  /*0360*/  HADD2.F32 R183, -RZ, R9.reuse.H0_H0 ;  /* 0x20000009ffb77230 */ /* 0x100fe40000004100 */
[----:B------:R-:W-:Y:S01]  /*0370*/  HADD2.F32 R182, -RZ, R9.H1_H1 ;  /* 0x30000009ffb67230 */ /* 0x000fe20000004100 */
[----:B------:R0:W5:Y:S01]  /*0380*/  LDG.E.128 R44, [R2.64+0xc00] ;  /* 0x000c0004022c7981 */ /* 0x000162000c1e1d00 */
[----:B------:R-:W-:Y:S02]  /*0390*/  HADD2.F32 R0, -RZ, R10.H0_H0 ;  /* 0x2000000aff007230 */ /* 0x000fe40000004100 */
[----:B------:R-:W-:Y:S01]  /*03a0*/  HADD2.F32 R4, -RZ, R11.H1_H1 ;  /* 0x3000000bff047230 */ /* 0x000fe20000004100 */
[----:B------:R0:W5:Y:S01]  /*03b0*/  LDG.E.128 R40, [R2.64+0xe00] ;  /* 0x000e000402287981 */ /* 0x000162000c1e1d00 */
[----:B------:R-:W-:-:S02]  /*03c0*/  HADD2.F32 R5, -RZ, R12.H0_H0 ;  /* 0x2000000cff057230 */ /* 0x000fc40000004100 */
[----:B------:R-:W-:Y:S01]  /*03d0*/  HADD2.F32 R6, -RZ, R12.H1_H1 ;  /* 0x3000000cff067230 */ /* 0x000fe20000004100 */
[----:B------:R0:W5:Y:S01]  /*03e0*/  LDG.E.128 R36, [R2.64+0x1000] ;  /* 0x0010000402247981 */ /* 0x000162000c1e1d00 */
[----:B------:R-:W-:-:S03]  /*03f0*/  HADD2.F32 R7, -RZ, R13.H0_H0 ;  /* 0x2000000dff077230 */ /* 0x000fc60000004100 */
[----:B------:R0:W5:Y:S01]  /*0400*/  LDG.E.128 R32, [R2.64+0x1200] ;  /* 0x0012000402207981 */ /* 0x000162000c1e1d00 */
[----:B------:R-:W-:Y:S01]  /*0410*/  HADD2.F32 R8, -RZ, R13.H1_H1 ;  /* 0x3000000dff087230 */ /* 0x000fe20000004100 */
[----:B------:R-:W-:Y:S01]  /*0420*/  ULDC.U8 UR6, c[0x0][0x1f0] ;  /* 0x00007c0000067ab9 */ /* 0x000fe20000000000 */
[----:B------:R-:W-:Y:S02]  /*0430*/  HADD2.F32 R9, -RZ, R14.H0_H0 ;  /* 0x2000000eff097230 */ /* 0x000fe40000004100 */
[----:B------:R-:W-:Y:S02]  /*0440*/  HADD2.F32 R12, -RZ, R15.H1_H1 ;  /* 0x3000000fff0c7230 */ /* 0x000fe40000004100 */
[----:B------:R-:W-:Y:S02]  /*0450*/  HADD2.F32 R13, -RZ, R20.H0_H0 ;  /* 0x20000014ff0d7230 */ /* 0x000fe40000004100 */
[----:B------:R-:W-:Y:S02]  /*0460*/  HADD2.F32 R16, -RZ, R21.H1_H1 ;  /* 0x30000015ff107230 */ /* 0x000fe40000004100 */
[----:B0-----:R-:W-:-:S02]  /*0470*/  HADD2.F32 R2, -RZ, R10.H1_H1 ;  /* 0x3000000aff027230 */ /* 0x001fc40000004100 */
[----:B------:R-:W-:Y:S02]  /*0480*/  HADD2.F32 R3, -RZ, R11.H0_H0 ;  /* 0x2000000bff037230 */ /* 0x000fe40000004100 */
[----:B------:R-:W-:Y:S02]  /*0490*/  HADD2.F32 R10, -RZ, R14.H1_H1 ;  /* 0x3000000eff0a7230 */ /* 0x000fe40000004100 */
[----:B------:R-:W-:Y:S02]  /*04a0*/  HADD2.F32 R11, -RZ, R15.H0_H0 ;  /* 0x2000000fff0b7230 */ /* 0x000fe40000004100 */
[----:B------:R-:W-:Y:S02]  /*04b0*/  HADD2.F32 R14, -RZ, R20.H1_H1 ;  /* 0x30000014ff0e7230 */ /* 0x000fe40000004100 */
[----:B------:R-:W-:Y:S02]  /*04c0*/  HADD2.F32 R15, -RZ, R21.H0_H0 ;  /* 0x20000015ff0f7230 */ /* 0x000fe40000004100 */
        /* <DEDUP_REMOVED lines=60> */
.L_x_43214:
        /* <DEDUP_REMOVED lines=25> */
[----:B--2---:R-:W-:Y:S01]  /*0a20*/  @P1 HADD2.F32 R165, -RZ, R84.H0_H0 ;  /* 0x20000054ffa51230 */ /* 0x004fe20000004100 */
[----:B------:R-:W-:Y:S02]  /*0a30*/  ISETP.NE.AND.EX P1, PT, RZ, c[0x0][0x184], PT, P2 ;  /* 0x00006100ff007a0c */ /* 0x000fe40003f25320 */
[----:B------:R-:W-:Y:S01]  /*0a40*/  LEA R100, P2, R216, c[0x0][0x188], 0x5 ;  /* 0x00006200d8647a11 */ /* 0x000fe200078428ff */
[----:B---3--:R-:W-:Y:S02]  /*0a50*/  HADD2.F32 R84, -RZ, R80.H0_H0 ;  /* 0x20000050ff547230 */ /* 0x008fe40000004100 */
[----:B0-----:R-:W-:Y:S02]  /*0a60*/  HADD2.F32 R86, -RZ, R82.H1_H1 ;  /* 0x30000052ff567230 */ /* 0x001fe40000004100 */
[----:B------:R-:W-:Y:S02]  /*0a70*/  HADD2.F32 R88, -RZ, R80.H1_H1 ;  /* 0x30000050ff587230 */ /* 0x000fe40000004100 */
[----:B------:R-:W-:-:S02]  /*0a80*/  HADD2.F32 R90, -RZ, R81.H0_H0 ;  /* 0x20000051ff5a7230 */ /* 0x000fc40000004100 */
[----:B------:R-:W-:Y:S02]  /*0a90*/  HADD2.F32 R92, -RZ, R81.H1_H1 ;  /* 0x30000051ff5c7230 */ /* 0x000fe40000004100 */
[----:B------:R-:W-:Y:S02]  /*0aa0*/  HADD2.F32 R94, -RZ, R82.H0_H0 ;  /* 0x20000052ff5e7230 */ /* 0x000fe40000004100 */
[--C-:B------:R-:W-:Y:S02]  /*0ab0*/  HADD2.F32 R96, -RZ, R83.reuse.H0_H0 ;  /* 0x20000053ff607230 */ /* 0x100fe40000004100 */
[----:B------:R-:W-:Y:S01]  /*0ac0*/  HADD2.F32 R98, -RZ, R83.H1_H1 ;  /* 0x30000053ff627230 */ /* 0x000fe20000004100 */
[-C--:B------:R-:W-:Y:S02]  /*0ad0*/  FMUL.FTZ R80, R84, R165.reuse ;  /* 0x000000a554507220 */ /* 0x080fe40000410000 */
[-C--:B------:R-:W-:Y:S02]  /*0ae0*/  FMUL.FTZ R85, R86, R165.reuse ;  /* 0x000000a556557220 */ /* 0x080fe40000410000 */
[----:B------:R-:W-:-:S02]  /*0af0*/  FMUL.FTZ R81, R88, R165 ;  /* 0x000000a558517220 */ /* 0x000fc40000410000 */
        /* <DEDUP_REMOVED lines=30> */
[--C-:B0-----:R-:W-:Y:S02]  /*0ce0*/  HADD2.F32 R100, -RZ, R96.reuse.H0_H0 ;  /* 0x20000060ff647230 */ /* 0x101fe40000004100 */
[----:B------:R-:W-:Y:S02]  /*0cf0*/  HADD2.F32 R104, -RZ, R96.H1_H1 ;  /* 0x30000060ff687230 */ /* 0x000fe40000004100 */
[--C-:B------:R-:W-:Y:S02]  /*0d00*/  HADD2.F32 R106, -RZ, R97.reuse.H0_H0 ;  /* 0x20000061ff6a7230 */ /* 0x100fe40000004100 */
[----:B------:R-:W-:Y:S02]  /*0d10*/  HADD2.F32 R110, -RZ, R97.H1_H1 ;  /* 0x30000061ff6e7230 */ /* 0x000fe40000004100 */
[----:B------:R-:W-:-:S02]  /*0d20*/  HADD2.F32 R112, -RZ, R98.H0_H0 ;  /* 0x20000062ff707230 */ /* 0x000fc40000004100 */
        /* <DEDUP_REMOVED lines=9> */
[-C--:B-1----:R-:W-:Y:S02]  /*0dc0*/  FMUL.FTZ R102, R116, R165.reuse ;  /* 0x000000a574667220 */ /* 0x082fe40000410000 */
        /* <DEDUP_REMOVED lines=26> */
[--C-:B0-----:R-:W-:Y:S02]  /*0f70*/  HADD2.F32 R108, -RZ, R104.reuse.H0_H0 ;  /* 0x20000068ff6c7230 */ /* 0x101fe40000004100 */
[----:B------:R-:W-:Y:S02]  /*0f80*/  HADD2.F32 R112, -RZ, R104.H1_H1 ;  /* 0x30000068ff707230 */ /* 0x000fe40000004100 */
[--C-:B------:R-:W-:Y:S02]  /*0f90*/  HADD2.F32 R114, -RZ, R105.reuse.H0_H0 ;  /* 0x20000069ff727230 */ /* 0x100fe40000004100 */
[----:B------:R-:W-:-:S02]  /*0fa0*/  HADD2.F32 R116, -RZ, R105.H1_H1 ;  /* 0x30000069ff747230 */ /* 0x000fc40000004100 */
[--C-:B------:R-:W-:Y:S02]  /*0fb0*/  HADD2.F32 R120, -RZ, R106.reuse.H0_H0 ;  /* 0x2000006aff787230 */ /* 0x100fe40000004100 */
[----:B------:R-:W-:Y:S02]  /*0fc0*/  HADD2.F32 R122, -RZ, R106.H1_H1 ;  /* 0x3000006aff7a7230 */ /* 0x000fe40000004100 */
        /* <DEDUP_REMOVED lines=8> */
[-C--:B-1----:R-:W-:Y:S02]  /*1050*/  FMUL.FTZ R110, R124, R165.reuse ;  /* 0x000000a57c6e7220 */ /* 0x082fe40000410000 */
        /* <DEDUP_REMOVED lines=38> */
[-C--:B-1----:R-:W-:Y:S02]  /*12c0*/  FMUL.FTZ R116, R128, R165.reuse ;  /* 0x000000a580747220 */ /* 0x082fe40000410000 */
        /* <DEDUP_REMOVED lines=295> */
[--C-:B--2---:R-:W-:Y:S02]  /*2540*/  HADD2.F32 R164, -RZ, R160.reuse.H0_H0 ;  /* 0x200000a0ffa47230 */ /* 0x104fe40000004100 */
[----:B------:R-:W-:Y:S01]  /*2550*/  HADD2.F32 R222, -RZ, R160.H1_H1 ;  /* 0x300000a0ffde7230 */ /* 0x000fe20000004100 */
[----:B------:R-:W-:Y:S01]  /*2560*/  FADD.FTZ R160, R152, R167 ;  /* 0x000000a798a07221 */ /* 0x000fe20000010000 */
[--C-:B------:R-:W-:Y:S02]  /*2570*/  HADD2.F32 R224, -RZ, R161.reuse.H0_H0 ;  /* 0x200000a1ffe07230 */ /* 0x100fe40000004100 */
[----:B------:R-:W-:Y:S01]  /*2580*/  HADD2.F32 R226, -RZ, R161.H1_H1 ;  /* 0x300000a1ffe27230 */ /* 0x000fe20000004100 */
[----:B------:R-:W-:Y:S01]  /*2590*/  FADD.FTZ R161, R153, R160 ;  /* 0x000000a099a17221 */ /* 0x000fe20000010000 */
[--C-:B------:R-:W-:Y:S02]  /*25a0*/  HADD2.F32 R228, -RZ, R162.reuse.H0_H0 ;  /* 0x200000a2ffe47230 */ /* 0x100fe40000004100 */
[----:B------:R-:W-:Y:S01]  /*25b0*/  HADD2.F32 R230, -RZ, R162.H1_H1 ;  /* 0x300000a2ffe67230 */ /* 0x000fe20000004100 */
[----:B------:R-:W-:Y:S01]  /*25c0*/  FADD.FTZ R162, R154, R161 ;  /* 0x000000a19aa27221 */ /* 0x000fe20000010000 */
[----:B------:R-:W-:-:S03]  /*25d0*/  HADD2.F32 R166, -RZ, R163.H0_H0 ;  /* 0x200000a3ffa67230 */ /* 0x000fc60000004100 */
        /* <DEDUP_REMOVED lines=10> */
[----:B------:R-:W-:Y:S01]  /*2680*/  HADD2.F32 R232, -RZ, R163.H1_H1 ;  /* 0x300000a3ffe87230 */ /* 0x000fe20000004100 */
        /* <DEDUP_REMOVED lines=33> */
.L_x_43215:
        /* <DEDUP_REMOVED lines=180> */
.L_x_43216:
[----:B------:R-:W-:Y:S01]  /*33e0*/  MOV R89, c[0x0][0x1e0] ;  /* 0x0000780000597a02 */ /* 0x000fe20000000f00 */
[----:B-1----:R-:W-:Y:S01]  /*33f0*/  FADD.FTZ R92, R92, R95 ;  /* 0x0000005f5c5c7221 */ /* 0x002fe20000010000 */
[----:B------:R-:W-:Y:S01]  /*3400*/  ISETP.NE.AND P0, PT, RZ, UR6, PT ;  /* 0x00000006ff007c0c */ /* 0x000fe2000bf05270 */
[----:B------:R-:W-:Y:S01]  /*3410*/  FMUL.FTZ R88, R93, R93 ;  /* 0x0000005d5d587220 */ /* 0x000fe20000410000 */
[----:B------:R-:W-:Y:S01]  /*3420*/  HFMA2.MMA R219, -RZ, RZ, 0, 2.384185791015625e-07 ;  /* 0x00000004ffdb7435 */ /* 0x000fe200000001ff */
[----:B------:R-:W-:-:S03]  /*3430*/  FFMA.FTZ R89, R92, R89, c[0x0][0x228] ;  /* 0x00008a005c597623 */ /* 0x000fc60000010059 */
[----:B------:R-:W-:Y:S02]  /*3440*/  FSEL R92, R88, RZ, P0 ;  /* 0x000000ff585c7208 */ /* 0x000fe40000000000 */
[----:B------:R-:W-:-:S03]  /*3450*/  FSEL R88, R93, RZ, !P0 ;  /* 0x000000ff5d587208 */ /* 0x000fc60004000000 */
[----:B------:R-:W-:Y:S02]  /*3460*/  FADD.FTZ R89, R89, R92 ;  /* 0x0000005c59597221 */ /* 0x000fe40000010000 */
[----:B------:R-:W-:-:S04]  /*3470*/  @!P1 IMAD.WIDE R90, R218, R219, c[0x0][0x1a0] ;  /* 0x00006800da5a9625 */ /* 0x000fc800078e02db */
[----:B------:R-:W1:Y:S01]  /*3480*/  MUFU.RSQ R89, R89 ;  /* 0x0000005900597308 */ /* 0x000e620000001400 */
[----:B------:R2:W-:Y:S01]  /*3490*/  @!P1 STG.E [R90.64], R93 ;  /* 0x0000005d5a009986 */ /* 0x0005e2000c101904 */
[--C-:B------:R-:W-:Y:S02]  /*34a0*/  FADD.FTZ R84, R84, -R88.reuse ;  /* 0x8000005854547221 */ /* 0x100fe40000010000 */
[--C-:B------:R-:W-:Y:S02]  /*34b0*/  FADD.FTZ R137, R137, -R88.reuse ;  /* 0x8000005889897221 */ /* 0x100fe40000010000 */
[--C-:B------:R-:W-:Y:S02]  /*34c0*/  FADD.FTZ R138, R138, -R88.reuse ;  /* 0x800000588a8a7221 */ /* 0x100fe40000010000 */
[--C-:B------:R-:W-:Y:S02]  /*34d0*/  FADD.FTZ R139, R139, -R88.reuse ;  /* 0x800000588b8b7221 */ /* 0x100fe40000010000 */
[----:B------:R-:W-:-:S02]  /*34e0*/  FADD.FTZ R140, R140, -R88 ;  /* 0x800000588c8c7221 */ /* 0x000fc40000010000 */
[----:B------:R-:W-:Y:S02]  /*34f0*/  FADD.FTZ R141, R141, -R88 ;  /* 0x800000588d8d7221 */ /* 0x000fe40000010000 */
[----:B--2---:R-:W-:-:S04]  /*3500*/  @!P1 IMAD.WIDE R90, R218, R219, c[0x0][0x1a8] ;  /* 0x00006a00da5a9625 */ /* 0x004fc800078e02db */
[--C-:B------:R-:W-:Y:S01]  /*3510*/  FADD.FTZ R142, R142, -R88.reuse ;  /* 0x800000588e8e7221 */ /* 0x100fe20000010000 */
[----:B-1----:R1:W-:Y:S01]  /*3520*/  @!P1 STG.E [R90.64], R89 ;  /* 0x000000595a009986 */ /* 0x0023e2000c101904 */
        /* <DEDUP_REMOVED lines=9> */
[----:B------:R-:W-:Y:S02]  /*35c0*/  FMUL.FTZ R93, R89, R84 ;  /* 0x00000054595d7220 */ /* 0x000fe40000410000 */
        /* <DEDUP_REMOVED lines=59> */
[--C-:B------:R-:W-:Y:S01]  /*3980*/  FADD.FTZ R224, R163, -R88.reuse ;  /* 0x80000058a3e07221 */ /* 0x100fe20000010000 */
[----:B-----5:R-:W-:Y:S01]  /*3990*/  HADD2.F32 R163, -RZ, R46.H1_H1 ;  /* 0x3000002effa37230 */ /* 0x020fe20000004100 */
[----:B------:R-:W-:-:S02]  /*39a0*/  FADD.FTZ R164, R164, -R88 ;  /* 0x80000058a4a47221 */ /* 0x000fc40000010000 */
[--C-:B------:R-:W-:Y:S01]  /*39b0*/  FADD.FTZ R226, R165, -R88.reuse ;  /* 0x80000058a5e27221 */ /* 0x100fe20000010000 */
[----:B------:R-:W-:Y:S01]  /*39c0*/  HADD2.F32 R165, -RZ, R45.H1_H1 ;  /* 0x3000002dffa57230 */ /* 0x000fe20000004100 */
[--C-:B------:R-:W-:Y:S02]  /*39d0*/  FADD.FTZ R166, R166, -R88.reuse ;  /* 0x80000058a6a67221 */ /* 0x100fe40000010000 */
[C---:B------:R-:W-:Y:S02]  /*39e0*/  FMUL.FTZ R84, R89.reuse, R137 ;  /* 0x0000008959547220 */ /* 0x040fe40000410000 */
[C---:B-1----:R-:W-:Y:S02]  /*39f0*/  FMUL.FTZ R91, R89.reuse, R138 ;  /* 0x0000008a595b7220 */ /* 0x042fe40000410000 */
[----:B------:R-:W-:Y:S02]  /*3a00*/  FMUL.FTZ R90, R89, R139 ;  /* 0x0000008b595a7220 */ /* 0x000fe40000410000 */
[----:B------:R-:W-:Y:S01]  /*3a10*/  FADD.FTZ R88, R167, -R88 ;  /* 0x80000058a7587221 */ /* 0x000fe20000010000 */
[----:B------:R-:W-:Y:S01]  /*3a20*/  HADD2.F32 R167, -RZ, R44.H1_H1 ;  /* 0x3000002cffa77230 */ /* 0x000fe20000004100 */
        /* <DEDUP_REMOVED lines=12> */
[----:B------:R-:W-:Y:S01]  /*3af0*/  HADD2.F32 R152, -RZ, R70.H0_H0 ;  /* 0x20000046ff987230 */ /* 0x000fe20000004100 */
        /* <DEDUP_REMOVED lines=53> */
[C---:B------:R-:W-:Y:S01]  /*3e50*/  FMUL.FTZ R151, R89.reuse, R156 ;  /* 0x0000009c59977220 */ /* 0x040fe20000410000 */
[--C-:B------:R-:W-:Y:S01]  /*3e60*/  HADD2.F32 R156, -RZ, R71.reuse.H0_H0 ;  /* 0x20000047ff9c7230 */ /* 0x100fe20000004100 */
[C---:B------:R-:W-:Y:S02]  /*3e70*/  FMUL.FTZ R94, R89.reuse, R94 ;  /* 0x0000005e595e7220 */ /* 0x040fe40000410000 */
[C---:B------:R-:W-:Y:S01]  /*3e80*/  FMUL.FTZ R153, R89.reuse, R158 ;  /* 0x0000009e59997220 */ /* 0x040fe20000410000 */
[----:B------:R-:W-:Y:S01]  /*3e90*/  HADD2.F32 R158, -RZ, R71.H1_H1 ;  /* 0x30000047ff9e7230 */ /* 0x000fe20000004100 */
[----:B------:R-:W-:-:S02]  /*3ea0*/  FMUL.FTZ R220, R89, R220 ;  /* 0x000000dc59dc7220 */ /* 0x000fc40000410000 */
[C---:B------:R-:W-:Y:S01]  /*3eb0*/  FMUL.FTZ R155, R89.reuse, R160 ;  /* 0x000000a0599b7220 */ /* 0x040fe20000410000 */
[----:B------:R-:W-:Y:S01]  /*3ec0*/  HADD2.F32 R160, -RZ, R37.H1_H1 ;  /* 0x30000025ffa07230 */ /* 0x000fe20000004100 */
[C---:B------:R-:W-:Y:S02]  /*3ed0*/  FMUL.FTZ R222, R89.reuse, R222 ;  /* 0x000000de59de7220 */ /* 0x040fe40000410000 */
[C---:B------:R-:W-:Y:S01]  /*3ee0*/  FMUL.FTZ R157, R89.reuse, R162 ;  /* 0x000000a2599d7220 */ /* 0x040fe20000410000 */
[----:B------:R-:W-:Y:S01]  /*3ef0*/  HADD2.F32 R162, -RZ, R35.H1_H1 ;  /* 0x30000023ffa27230 */ /* 0x000fe20000004100 */
[C---:B------:R-:W-:Y:S02]  /*3f00*/  FMUL.FTZ R224, R89.reuse, R224 ;  /* 0x000000e059e07220 */ /* 0x040fe40000410000 */
[C---:B------:R-:W-:Y:S02]  /*3f10*/  FMUL.FTZ R159, R89.reuse, R164 ;  /* 0x000000a4599f7220 */ /* 0x040fe40000410000 */
[----:B------:R-:W-:-:S02]  /*3f20*/  FMUL.FTZ R226, R89, R226 ;  /* 0x000000e259e27220 */ /* 0x000fc40000410000 */
[C---:B------:R-:W-:Y:S02]  /*3f30*/  FMUL.FTZ R161, R89.reuse, R166 ;  /* 0x000000a659a17220 */ /* 0x040fe40000410000 */
[----:B------:R-:W-:Y:S01]  /*3f40*/  FMUL.FTZ R88, R89, R88 ;  /* 0x0000005859587220 */ /* 0x000fe20000410000 */
[--C-:B------:R-:W-:Y:S01]  /*3f50*/  HADD2.F32 R89, -RZ, R69.reuse.H0_H0 ;  /* 0x20000045ff597230 */ /* 0x100fe20000004100 */
[----:B------:R-:W-:Y:S02]  /*3f60*/  FFMA.FTZ R93, R93, R152, R0 ;  /* 0x000000985d5d7223 */ /* 0x000fe40000010000 */
[----:B------:R-:W-:Y:S01]  /*3f70*/  FFMA.FTZ R152, R85, R154, R2 ;  /* 0x0000009a55987223 */ /* 0x000fe20000010002 */
[----:B------:R-:W-:Y:S01]  /*3f80*/  HADD2.F32 R154, -RZ, R69.H1_H1 ;  /* 0x30000045ff9a7230 */ /* 0x000fe20000004100 */
        /* <DEDUP_REMOVED lines=145> */
[----:B------:R-:W-:Y:S01]  /*48a0*/  F2FP.PACK_AB R92, R113, R112 ;  /* 0x00000070715c723e */ /* 0x000fe200000000ff */
[----:B------:R-:W-:Y:S01]  /*48b0*/  HADD2.F32 R156, -RZ, R46.H0_H0 ;  /* 0x2000002eff9c7230 */ /* 0x000fe20000004100 */
[C---:B------:R-:W-:Y:S01]  /*48c0*/  LEA R104, P0, R216.reuse, c[0x0][0x208], 0x4 ;  /* 0x00008200d8687a11 */ /* 0x040fe200078020ff */
[----:B------:R-:W-:Y:S01]  /*48d0*/  FFMA.FTZ R153, R153, R90, R206 ;  /* 0x0000005a99997223 */ /* 0x000fe200000100ce */
[----:B------:R-:W-:Y:S01]  /*48e0*/  IADD3 R114, R216, 0x20, RZ ;  /* 0x00000020d8727810 */ /* 0x000fe20007ffe0ff */
[----:B------:R-:W-:Y:S01]  /*48f0*/  FFMA.FTZ R157, R157, R83, R210 ;  /* 0x000000539d9d7223 */ /* 0x000fe200000100d2 */
[----:B------:R-:W-:Y:S01]  /*4900*/  MOV R117, 0x10 ;  /* 0x0000001000757802 */ /* 0x000fe20000000f00 */
[----:B------:R-:W-:Y:S01]  /*4910*/  FFMA.FTZ R155, R155, R81, R208 ;  /* 0x000000519b9b7223 */ /* 0x000fe200000100d0 */
[----:B------:R-:W-:Y:S01]  /*4920*/  F2FP.PACK_AB R91, R111, R110 ;  /* 0x0000006e6f5b723e */ /* 0x000fe200000000ff */
[----:B------:R-:W-:Y:S01]  /*4930*/  FFMA.FTZ R224, R224, R84, R213 ;  /* 0x00000054e0e07223 */ /* 0x000fe200000100d5 */
[C---:B------:R-:W-:Y:S01]  /*4940*/  IADD3 R112, R216.reuse, 0x40, RZ ;  /* 0x00000040d8707810 */ /* 0x040fe20007ffe0ff */
[----:B------:R-:W-:Y:S01]  /*4950*/  IMAD.WIDE.U32 R114, R117, R114, c[0x0][0x208] ;  /* 0x0000820075727625 */ /* 0x000fe200078e0072 */
[----:B------:R-:W-:-:S02]  /*4960*/  IADD3 R110, R216, 0x60, RZ ;  /* 0x00000060d86e7810 */ /* 0x000fc40007ffe0ff */
[----:B------:R-:W-:Y:S01]  /*4970*/  F2FP.PACK_AB R90, R109, R108 ;  /* 0x0000006c6d5a723e */ /* 0x000fe200000000ff */
[----:B------:R-:W-:Y:S01]  /*4980*/  FFMA.FTZ R156, R95, R156, R188 ;  /* 0x0000009c5f9c7223 */ /* 0x000fe200000100bc */
[----:B------:R-:W-:Y:S01]  /*4990*/  F2FP.PACK_AB R83, R87, R86 ;  /* 0x000000565753723e */ /* 0x000fe200000000ff */
[----:B------:R-:W-:Y:S01]  /*49a0*/  IMAD.WIDE.U32 R112, R117, R112, c[0x0][0x208] ;  /* 0x0000820075707625 */ /* 0x000fe200078e0070 */
[----:B------:R-:W-:Y:S02]  /*49b0*/  F2FP.PACK_AB R81, R154, R85 ;  /* 0x000000559a51723e */ /* 0x000fe400000000ff */
[----:B------:R-:W-:Y:S01]  /*49c0*/  F2FP.PACK_AB R80, R89, R80 ;  /* 0x000000505950723e */ /* 0x000fe200000000ff */
[----:B------:R-:W-:Y:S01]  /*49d0*/  IMAD.WIDE.U32 R110, R117, R110, c[0x0][0x208] ;  /* 0x00008200756e7625 */ /* 0x000fe200078e006e */
[C---:B------:R-:W-:Y:S02]  /*49e0*/  IADD3 R108, R216.reuse, 0x80, RZ ;  /* 0x00000080d86c7810 */ /* 0x040fe40007ffe0ff */
[----:B------:R-:W-:Y:S01]  /*49f0*/  LEA.HI.X R105, R216, c[0x0][0x20c], RZ, 0x4, P0 ;  /* 0x00008300d8697a11 */ /* 0x000fe200000f24ff */
[----:B------:R-:W-:Y:S01]  /*4a00*/  IMAD R218, R219, c[0x0][0x160], R218 ;  /* 0x00005800dbda7a24 */ /* 0x000fe200078e02da */
        /* <DEDUP_REMOVED lines=8> */
[----:B------:R-:W-:Y:S01]  /*4a90*/  STG.E.128 [R114.64], R84 ;  /* 0x0000005472007986 */ /* 0x000fe2000c101d04 */
[----:B------:R-:W-:Y:S02]  /*4aa0*/  F2FP.PACK_AB R99, R127, R126 ;  /* 0x0000007e7f63723e */ /* 0x000fe400000000ff */
        /* <DEDUP_REMOVED lines=12> */
[----:B0-----:R-:W-:Y:S02]  /*4b70*/  F2FP.PACK_AB R105, R165, R138 ;  /* 0x0000008aa569723e */ /* 0x001fe400000000ff */
[----:B------:R-:W-:Y:S02]  /*4b80*/  F2FP.PACK_AB R104, R167, R136 ;  /* 0x00000088a768723e */ /* 0x000fe400000000ff */
[----:B------:R-:W-:Y:S02]  /*4b90*/  F2FP.PACK_AB R83, R148, R145 ;  /* 0x000000919453723e */ /* 0x000fe400000000ff */
[C---:B-1----:R-:W-:Y:S02]  /*4ba0*/  IADD3 R92, R216.reuse, 0xa0, RZ ;  /* 0x000000a0d85c7810 */ /* 0x042fe40007ffe0ff */
[----:B------:R-:W-:-:S02]  /*4bb0*/  IADD3 R94, R216, 0xc0, RZ ;  /* 0x000000c0d85e7810 */ /* 0x000fc40007ffe0ff */
[C---:B--2---:R-:W-:Y:S01]  /*4bc0*/  IADD3 R96, R216.reuse, 0xe0, RZ ;  /* 0x000000e0d8607810 */ /* 0x044fe20007ffe0ff */
[C---:B------:R-:W-:Y:S01]  /*4bd0*/  IMAD.WIDE.U32 R92, R117.reuse, R92, c[0x0][0x208] ;  /* 0x00008200755c7625 */ /* 0x040fe200078e005c */
[C---:B------:R-:W-:Y:S02]  /*4be0*/  IADD3 R98, R216.reuse, 0x100, RZ ;  /* 0x00000100d8627810 */ /* 0x040fe40007ffe0ff */
[----:B------:R-:W-:Y:S01]  /*4bf0*/  IADD3 R108, R216, 0x120, RZ ;  /* 0x00000120d86c7810 */ /* 0x000fe20007ffe0ff */
[C---:B------:R-:W-:Y:S01]  /*4c00*/  IMAD.WIDE.U32 R94, R117.reuse, R94, c[0x0][0x208] ;  /* 0x00008200755e7625 */ /* 0x040fe200078e005e */
[----:B------:R-:W-:Y:S01]  /*4c10*/  F2FP.PACK_AB R82, R146, R143 ;  /* 0x0000008f9252723e */ /* 0x000fe200000000ff */
[----:B------:R0:W-:Y:S01]  /*4c20*/  STG.E.128 [R92.64], R100 ;  /* 0x000000645c007986 */ /* 0x0001e2000c101d04 */
[----:B------:R-:W-:Y:S01]  /*4c30*/  F2FP.PACK_AB R81, R144, R141 ;  /* 0x0000008d9051723e */ /* 0x000fe200000000ff */
        /* <DEDUP_REMOVED lines=14> */
[----:B------:R-:W-:Y:S02]  /*4d20*/  F2FP.PACK_AB R88, R222, R155 ;  /* 0x0000009bde58723e */ /* 0x000fe400000000ff */
[----:B------:R-:W-:-:S03]  /*4d30*/  ISETP.GE.AND P0, PT, R218, c[0x0][0x164], PT ;  /* 0x00005900da007a0c */ /* 0x000fc60003f06270 */
[----:B------:R0:W-:Y:S10]  /*4d40*/  STG.E.128 [R108.64], R88 ;  /* 0x000000586c007986 */ /* 0x0001f4000c101d04 */
[----:B0-----:R-:W-:Y:S01]  /*4d50*/  @P0 CALL.REL.NOINC `(.L_x_43213) ;  /* 0x0000001000000944 */ /* 0x001fe20003c00000 */
[----:B------:R-:W-:Y:S05]  /*4d60*/  BRA `(.L_x_43214) ;  /* 0xffffbb2000007947 */ /* 0x000fea000383ffff */
.L_x_43213:
[----:B------:R-:W-:Y:S05]  /*4d70*/  EXIT ;  /* 0x000000000000794d */ /* 0x000fea0003800000 */
.L_x_43211:
[----:B0-----:R-:W-:Y:S02]  /*4d80*/  MOV R92, 0x1 ;  /* 0x00000001005c7802 */ /* 0x001fe40000000f00 */
[----:B------:R-:W-:-:S02]  /*4d90*/  MOV R90, 0x1f ;  /* 0x0000001f005a7802 */ /* 0x000fc40000000f00 */
[----:B------:R-:W-:Y:S02]  /*4da0*/  MOV R91, 0xffffffff ;  /* 0xffffffff005b7802 */ /* 0x000fe40000000f00 */
[----:B------:R-:W-:Y:S02]  /*4db0*/  MOV R88, 0x4dd0 ;  /* 0x00004dd000587802 */ /* 0x000fe40000000f00 */
[----:B-----5:R-:W-:Y:S05]  /*4dc0*/  CALL.REL.NOINC `($__internal_97_$__cuda_sm70_shflsync_bfly_p) ;  /* 0x00000d9000007944 */ /* 0x020fea0003c00000 */
[----:B-1----:R-:W-:Y:S01]  /*4dd0*/  MOV R88, R92 ;  /* 0x0000005c00587202 */ /* 0x002fe20000000f00 */
[----:B0-----:R-:W-:Y:S05]  /*4de0*/  BRA `(.L_x_43215) ;  /* 0xffffdab000007947 */ /* 0x001fea000383ffff */
.L_x_43212:
[----:B------:R-:W-:Y:S01]  /*4df0*/  HFMA2.MMA R92, -RZ, RZ, 0, 1.1920928955078125e-07 ;  /* 0x00000002ff5c7435 */ /* 0x000fe200000001ff */
[----:B------:R-:W-:Y:S02]  /*4e00*/  MOV R90, 0x1f ;  /* 0x0000001f005a7802 */ /* 0x000fe40000000f00 */
[----:B------:R-:W-:Y:S02]  /*4e10*/  MOV R91, 0xffffffff ;  /* 0xffffffff005b7802 */ /* 0x000fe40000000f00 */
[----:B------:R-:W-:Y:S02]  /*4e20*/  MOV R88, 0x4e40 ;  /* 0x00004e4000587802 */ /* 0x000fe40000000f00 */
[----:B-----5:R-:W-:Y:S05]  /*4e30*/  CALL.REL.NOINC `($__internal_97_$__cuda_sm70_shflsync_bfly_p) ;  /* 0x00000d2000007944 */ /* 0x020fea0003c00000 */
[----:B01----:R-:W-:Y:S01]  /*4e40*/  FADD.FTZ R95, R95, R92 ;  /* 0x0000005c5f5f7221 */ /* 0x003fe20000010000 */
[----:B------:R-:W-:Y:S01]  /*4e50*/  HFMA2.MMA R92, -RZ, RZ, 0, 2.384185791015625e-07 ;  /* 0x00000004ff5c7435 */ /* 0x000fe200000001ff */
[----:B------:R-:W-:-:S02]  /*4e60*/  MOV R90, 0x1f ;  /* 0x0000001f005a7802 */ /* 0x000fc40000000f00 */
[----:B------:R-:W-:Y:S02]  /*4e70*/  MOV R91, 0xffffffff ;  /* 0xffffffff005b7802 */ /* 0x000fe40000000f00 */
[----:B------:R-:W-:Y:S02]  /*4e80*/  MOV R88, 0x4ea0 ;  /* 0x00004ea000587802 */ /* 0x000fe40000000f00 */
[----:B------:R-:W-:Y:S05]  /*4e90*/  CALL.REL.NOINC `($__internal_97_$__cuda_sm70_shflsync_bfly_p) ;  /* 0x00000cc000007944 */ /* 0x000fea0003c00000 */
[----:B01----:R-:W-:Y:S01]  /*4ea0*/  FADD.FTZ R95, R95, R92 ;  /* 0x0000005c5f5f7221 */ /* 0x003fe20000010000 */
[----:B------:R-:W-:Y:S01]  /*4eb0*/  HFMA2.MMA R92, -RZ, RZ, 0, 4.76837158203125e-07 ;  /* 0x00000008ff5c7435 */ /* 0x000fe200000001ff */
[----:B------:R-:W-:Y:S02]  /*4ec0*/  MOV R90, 0x1f ;  /* 0x0000001f005a7802 */ /* 0x000fe40000000f00 */
[----:B------:R-:W-:Y:S02]  /*4ed0*/  MOV R91, 0xffffffff ;  /* 0xffffffff005b7802 */ /* 0x000fe40000000f00 */
[----:B------:R-:W-:Y:S02]  /*4ee0*/  MOV R88, 0x4f00 ;  /* 0x00004f0000587802 */ /* 0x000fe40000000f00 */
[----:B------:R-:W-:Y:S05]  /*4ef0*/  CALL.REL.NOINC `($__internal_97_$__cuda_sm70_shflsync_bfly_p) ;  /* 0x00000c6000007944 */ /* 0x000fea0003c00000 */
[----:B01----:R-:W-:Y:S01]  /*4f00*/  FADD.FTZ R95, R95, R92 ;  /* 0x0000005c5f5f7221 */ /* 0x003fe20000010000 */
[----:B------:R-:W-:Y:S01]  /*4f10*/  HFMA2.MMA R92, -RZ, RZ, 0, 9.5367431640625e-07 ;  /* 0x00000010ff5c7435 */ /* 0x000fe200000001ff */
[----:B------:R-:W-:-:S02]  /*4f20*/  MOV R90, 0x1f ;  /* 0x0000001f005a7802 */ /* 0x000fc40000000f00 */
[----:B------:R-:W-:Y:S02]  /*4f30*/  MOV R91, 0xffffffff ;  /* 0xffffffff005b7802 */ /* 0x000fe40000000f00 */
[----:B------:R-:W-:Y:S02]  /*4f40*/  MOV R88, 0x4f60 ;  /* 0x00004f6000587802 */ /* 0x000fe40000000f00 */
[----:B------:R-:W-:Y:S05]  /*4f50*/  CALL.REL.NOINC `($__internal_97_$__cuda_sm70_shflsync_bfly_p) ;  /* 0x00000c0000007944 */ /* 0x000fea0003c00000 */
        /* <DEDUP_REMOVED lines=166> */
[----:B------:R-:W-:Y:S05]  /*59c0*/  CALL.REL.NOINC `($__internal_97_$__cuda_sm70_shflsync_bfly_p) ;  /* 0x0000019000007944 */ /* 0x000fea0003c00000 */
[----:B01----:R-:W-:Y:S01]  /*59d0*/  FADD.FTZ R95, R95, R92 ;  /* 0x0000005c5f5f7221 */ /* 0x003fe20000010000 */
[----:B------:R-:W-:Y:S01]  /*59e0*/  HFMA2.MMA R92, -RZ, RZ, 0, 1.1920928955078125e-07 ;  /* 0x00000002ff5c7435 */ /* 0x000fe200000001ff */
[----:B------:R-:W-:Y:S02]  /*59f0*/  MOV R90, 0x1f ;  /* 0x0000001f005a7802 */ /* 0x000fe40000000f00 */
[----:B------:R-:W-:Y:S02]  /*5a00*/  MOV R91, 0xffffffff ;  /* 0xffffffff005b7802 */ /* 0x000fe40000000f00 */
[----:B------:R-:W-:Y:S02]  /*5a10*/  MOV R88, 0x5a30 ;  /* 0x00005a3000587802 */ /* 0x000fe40000000f00 */
[----:B------:R-:W-:Y:S05]  /*5a20*/  CALL.REL.NOINC `($__internal_97_$__cuda_sm70_shflsync_bfly_p) ;  /* 0x0000013000007944 */ /* 0x000fea0003c00000 */
[----:B01----:R-:W-:Y:S01]  /*5a30*/  FADD.FTZ R95, R95, R92 ;  /* 0x0000005c5f5f7221 */ /* 0x003fe20000010000 */
[----:B------:R-:W-:Y:S01]  /*5a40*/  HFMA2.MMA R92, -RZ, RZ, 0, 2.384185791015625e-07 ;  /* 0x00000004ff5c7435 */ /* 0x000fe200000001ff */
[----:B------:R-:W-:Y:S02]  /*5a50*/  MOV R90, 0x1f ;  /* 0x0000001f005a7802 */ /* 0x000fe40000000f00 */
[----:B------:R-:W-:-:S02]  /*5a60*/  MOV R91, 0xffffffff ;  /* 0xffffffff005b7802 */ /* 0x000fc40000000f00 */
        /* <DEDUP_REMOVED lines=10> */
[----:B------:R-:W-:Y:S02]  /*5b10*/  MOV R90, 0x1f ;  /* 0x0000001f005a7802 */ /* 0x000fe40000000f00 */
[----:B------:R-:W-:-:S02]  /*5b20*/  MOV R91, 0xffffffff ;  /* 0xffffffff005b7802 */ /* 0x000fc40000000f00 */
[----:B------:R-:W-:Y:S02]  /*5b30*/  MOV R88, 0x5b50 ;  /* 0x00005b5000587802 */ /* 0x000fe40000000f00 */
[----:B------:R-:W-:Y:S05]  /*5b40*/  CALL.REL.NOINC `($__internal_97_$__cuda_sm70_shflsync_bfly_p) ;  /* 0x0000001000007944 */ /* 0x000fea0003c00000 */
[----:B01----:R-:W-:Y:S05]  /*5b50*/  BRA `(.L_x_43216) ;  /* 0xffffd88000007947 */ /* 0x003fea000383ffff */
        .weak           $__internal_97_$__cuda_sm70_shflsync_bfly_p
        .type           $__internal_97_$__cuda_sm70_shflsync_bfly_p,@function
        .size           $__internal_97_$__cuda_sm70_shflsync_bfly_p,(.L_x_71097 - $__internal_97_$__cuda_sm70_shflsync_bfly_p)
$__internal_97_$__cuda_sm70_shflsync_bfly_p:
[----:B------:R-:W-:Y:S01]  /*5b60*/  HFMA2.MMA R89, -RZ, RZ, 0, 0 ;  /* 0x00000000ff597435 */ /* 0x000fe200000001ff */
[----:B------:R-:W-:Y:S04]  /*5b70*/  WARPSYNC R91 ;  /* 0x0000005b00007348 */ /* 0x000fe80003800000 */
[----:B------:R0:W1:Y:S01]  /*5b80*/  SHFL.BFLY PT, R92, R95, R92, R90 ;  /* 0x0c00005c5f5c7389 */ /* 0x00006200000e005a */
[----:B------:R-:W-:Y:S05]  /*5b90*/  RET.REL.NODEC R88 `(_ZN10layer_norm13ln_fwd_kernelINS_13Kernel_traitsI6__halfS2_fS2_fjLj2560ELj1ELj4ELj1ELj16ENS_18Kernel_traits_baseILj2560ES2_S2_fS2_fjLj128EEEEELb0ELb0ELb0ELb1EEEvNS_9FwdParamsE) ;  /* 0xffffa46058007950 */ /* 0x000fea0003c3ffff */
.L_x_43217:
        /* <DEDUP_REMOVED lines=14> */
.L_x_71097:


//--------------------- .text._ZN10layer_norm13ln_fwd_kernelINS_13Kernel_traitsI6__halfS2_fS2_fjLj2560ELj1ELj4ELj1ELj16ENS_18Kernel_traits_baseILj2560ES2_S2_fS2_fjLj128EEEEELb0ELb0ELb1ELb0EEEvNS_9FwdParamsE --------------------------
	.section	.text._ZN10layer_norm13ln_fwd_kernelINS_13Kernel_traitsI6__halfS2_fS2_fjLj2560ELj1ELj4ELj1ELj16ENS_18Kernel_traits_baseILj2560ES2_S2_fS2_fjLj128EEEEELb0ELb0ELb1ELb0EEEvNS_9FwdParamsE,"ax",@progbits
	.sectioninfo	@"SHI_REGISTERS=255"
	.align	128
        .global         _ZN10layer_norm13ln_fwd_kernelINS_13Kernel_traitsI6__halfS2_fS2_fjLj2560ELj1ELj4ELj1ELj16ENS_18Kernel_traits_baseILj2560ES2_S2_fS2_fjLj128EEEEELb0ELb0ELb1ELb0EEEvNS_9FwdParamsE
        .type           _ZN10layer_norm13ln_fwd_kernelINS_13Kernel_traitsI6__halfS2_fS2_fjLj2560ELj1ELj4ELj1ELj16ENS_18Kernel_traits_baseILj2560ES2_S2_fS2_fjLj128EEEEELb0ELb0ELb1ELb0EEEvNS_9FwdParamsE,@function
        .size           _ZN10layer_norm13ln_fwd_kernelINS_13Kernel_traitsI6__halfS2_fS2_fjLj2560ELj1ELj4ELj1ELj16ENS_18Kernel_traits_baseILj2560ES2_S2_fS2_fjLj128EEEEELb0ELb0ELb1ELb0EEEvNS_9FwdParamsE,(.L_x_71098 - _ZN10layer_norm13ln_fwd_kernelINS_13Kernel_traitsI6__halfS2_fS2_fjLj2560ELj1ELj4ELj1ELj16ENS_18Kernel_traits_baseILj2560ES2_S2_fS2_fjLj128EEEEELb0ELb0ELb1ELb0EEEvNS_9FwdParamsE)
        .other          _ZN10layer_norm13ln_fwd_kernelINS_13Kernel_traitsI6__halfS2_fS2_fjLj2560ELj1ELj4ELj1ELj16ENS_18Kernel_traits_baseILj2560ES2_S2_fS2_fjLj128EEEEELb0ELb0ELb1ELb0EEEvNS_9FwdParamsE,@"STO_CUDA_ENTRY STV_DEFAULT"
_ZN10layer_norm13ln_fwd_kernelINS_13Kernel_traitsI6__halfS2_fS2_fjLj2560ELj1ELj4ELj1ELj16ENS_18Kernel_traits_baseILj2560ES2_S2_fS2_fjLj128EEEEELb0ELb0ELb1ELb0EEEvNS_9FwdParamsE:
.text._ZN10layer_norm13ln_fwd_kernelINS_13Kernel_traitsI6__halfS2_fS2_fjLj2560ELj1ELj4ELj1ELj16ENS_18Kernel_traits_baseILj2560ES2_S2_fS2_fjLj128EEEEELb0ELb0ELb1ELb0EEEvNS_9FwdParamsE:
        /* <DEDUP_REMOVED lines=37> */
.L_x_43219:
[----:B01----:R-:W-:Y:S05]  /*0250*/  BSYNC B0 ;  /* 0x0000000000007941 */ /* 0x003fea0003800000 */
.L_x_43218:
        /* <DEDUP_REMOVED lines=13> */
.L_x_43221:
[----:B0-----:R-:W-:Y:S05]  /*0330*/  BSYNC B0 ;  /* 0x0000000000007941 */ /* 0x001fea0003800000 */
.L_x_43220:
        /* <DEDUP_REMOVED lines=13> */
.L_x_43223:
[----:B0-----:R-:W-:Y:S05]  /*0410*/  BSYNC B0 ;  /* 0x0000000000007941 */ /* 0x001fea0003800000 */
.L_x_43222:
        /* <DEDUP_REMOVED lines=13> */
.L_x_43225:
[----:B0-----:R-:W-:Y:S05]  /*04f0*/  BSYNC B0 ;  /* 0x0000000000007941 */ /* 0x001fea0003800000 */
.L_x_43224:
        /* <DEDUP_REMOVED lines=13> */
.L_x_43227:
[----:B0-----:R-:W-:Y:S05]  /*05d0*/  BSYNC B0 ;  /* 0x0000000000007941 */ /* 0x001fea0003800000 */
.L_x_43226:
        /* <DEDUP_REMOVED lines=16> */
.L_x_43229:
[----:B0-----:R-:W-:Y:S05]  /*06e0*/  BSYNC B0 ;  /* 0x0000000000007941 */ /* 0x001fea0003800000 */
.L_x_43228:
        /* <DEDUP_REMOVED lines=18> */
.L_x_43231:
[----:B0-----:R-:W-:Y:S05]  /*0810*/  BSYNC B0 ;  /* 0x0000000000007941 */ /* 0x001fea0003800000 */
.L_x_43230:
        /* <DEDUP_REMOVED lines=16> */
.L_x_43233:
[----:B0-----:R-:W-:Y:S05]  /*0920*/  BSYNC B0 ;  /* 0x0000000000007941 */ /* 0x001fea0003800000 */
.L_x_43232:
        /* <DEDUP_REMOVED lines=16> */
.L_x_43235:
[----:B0-----:R-:W-:Y:S05]  /*0a30*/  BSYNC B0 ;  /* 0x0000000000007941 */ /* 0x001fea0003800000 */
.L_x_43234:
        /* <DEDUP_REMOVED lines=15> */
.L_x_43237:
[----:B0-----:R-:W-:Y:S05]  /*0b30*/  BSYNC B0 ;  /* 0x0000000000007941 */ /* 0x001fea0003800000 */
.L_x_43236:
        /* <DEDUP_REMOVED lines=28> */
[----:B------:R0:W-:Y:S01]  /*0d00*/  STL [R1], R3 ;  /* 0x0000000301007387 */ /* 0x0001e20000100800 */
[----:B------:R-:W-:Y:S02]  /*0d10*/  HADD2.F32 R198, -RZ, R180.H0_H0 ;  /* 0x200000b4ffc67230 */ /* 0x000fe40000004100 */
        /* <DEDUP_REMOVED lines=14> */
[--C-:B0-----:R-:W-:Y:S02]  /*0e00*/  HADD2.F32 R32, -RZ, R34.reuse.H0_H0 ;  /* 0x20000022ff207230 */ /* 0x101fe40000004100 */
[----:B------:R-:W-:Y:S02]  /*0e10*/  HADD2.F32 R190, -RZ, R9.H1_H1 ;  /* 0x30000009ffbe7230 */ /* 0x000fe40000004100 */
[----:B-1----:R-:W-:Y:S01]  /*0e20*/  HADD2.F32 R3, -RZ, R34.H1_H1 ;  /* 0x30000022ff037230 */ /* 0x002fe20000004100 */
        /* <DEDUP_REMOVED lines=59> */
[----:B0-----:R-:W-:Y:S02]  /*11e0*/  HADD2.F32 R3, -RZ, R5.H1_H1 ;  /* 0x30000005ff037230 */ /* 0x001fe40000004100 */
        /* <DEDUP_REMOVED lines=12> */
[----:B------:R-:W-:Y:S02]  /*12b0*/  HADD2.F32 R240, -RZ, R238.H0_H0 ;  /* 0x200000eefff07230 */ /* 0x000fe40000004100 */
[----:B------:R-:W-:Y:S02]  /*12c0*/  HADD2.F32 R224, -RZ, R222.H0_H0 ;  /* 0x200000deffe07230 */ /* 0x000fe40000004100 */
[----:B------:R-:W-:Y:S02]  /*12d0*/  HADD2.F32 R208, -RZ, R206.H0_H0 ;  /* 0x200000ceffd07230 */ /* 0x000fe40000004100 */
[----:B------:R-:W-:Y:S02]  /*12e0*/  HADD2.F32 R203, -RZ, R199.H0_H0 ;  /* 0x200000c7ffcb7230 */ /* 0x000fe40000004100 */
[----:B------:R-:W-:-:S02]  /*12f0*/  HADD2.F32 R185, -RZ, R183.H0_H0 ;  /* 0x200000b7ffb97230 */ /* 0x000fc40000004100 */
[----:B------:R-:W-:Y:S02]  /*1300*/  HADD2.F32 R6, -RZ, R7.H0_H0 ;  /* 0x20000007ff067230 */ /* 0x000fe40000004100 */
[--C-:B------:R-:W-:Y:S02]  /*1310*/  HADD2.F32 R34, -RZ, R38.reuse.H0_H0 ;  /* 0x20000026ff227230 */ /* 0x100fe40000004100 */
[----:B------:R-:W-:Y:S02]  /*1320*/  HADD2.F32 R35, -RZ, R38.H1_H1 ;  /* 0x30000026ff237230 */ /* 0x000fe40000004100 */
[--C-:B------:R-:W-:Y:S02]  /*1330*/  HADD2.F32 R36, -RZ, R39.reuse.H0_H0 ;  /* 0x20000027ff247230 */ /* 0x100fe40000004100 */
[----:B------:R-:W-:Y:S02]  /*1340*/  HADD2.F32 R37, -RZ, R39.H1_H1 ;  /* 0x30000027ff257230 */ /* 0x000fe40000004100 */
[----:B------:R-:W-:-:S02]  /*1350*/  HADD2.F32 R250, -RZ, R67.H1_H1 ;  /* 0x30000043fffa7230 */ /* 0x000fc40000004100 */
[----:B------:R-:W-:Y:S02]  /*1360*/  HADD2.F32 R238, -RZ, R238.H1_H1 ;  /* 0x300000eeffee7230 */ /* 0x000fe40000004100 */
[----:B------:R-:W-:Y:S02]  /*1370*/  HADD2.F32 R222, -RZ, R222.H1_H1 ;  /* 0x300000deffde7230 */ /* 0x000fe40000004100 */
[----:B------:R-:W-:Y:S02]  /*1380*/  HADD2.F32 R206, -RZ, R206.H1_H1 ;  /* 0x300000ceffce7230 */ /* 0x000fe40000004100 */
[----:B------:R-:W-:Y:S02]  /*1390*/  HADD2.F32 R199, -RZ, R199.H1_H1 ;  /* 0x300000c7ffc77230 */ /* 0x000fe40000004100 */
[----:B------:R-:W-:Y:S02]  /*13a0*/  HADD2.F32 R183, -RZ, R183.H1_H1 ;  /* 0x300000b7ffb77230 */ /* 0x000fe40000004100 */
        /* <DEDUP_REMOVED lines=41> */
.L_x_43441:
        /* <DEDUP_REMOVED lines=57> */
[----:B0----5:R-:W-:-:S05]  /*19d0*/  HADD2.F32 R44, -RZ, R56.H0_H0 ;  /* 0x20000038ff2c7230 */ /* 0x021fca0000004100 */
[----:B------:R-:W-:-:S04]  /*19e0*/  FMUL.FTZ R44, R44, c[0x0][0x1ec] ;  /* 0x00007b002c2c7a20 */ /* 0x000fc80000410000 */
[----:B------:R-:W-:Y:S02]  /*19f0*/  @P2 FADD.FTZ R44, R40, R44 ;  /* 0x0000002c282c2221 */ /* 0x000fe40000010000 */
.L_x_43241:
[----:B0-----:R-:W-:Y:S05]  /*1a00*/  BSYNC B1 ;  /* 0x0000000000017941 */ /* 0x001fea0003800000 */
.L_x_43240:
[----:B------:R-:W-:Y:S01]  /*1a10*/  BSSY B1, `(.L_x_43242) ;  /* 0x0000005000017945 */ /* 0x000fe20003800000 */
[----:B------:R-:W-:Y:S05]  /*1a20*/  @!P3 BRA `(.L_x_43243) ;  /* 0x000000300000b947 */ /* 0x000fea0003800000 */
[----:B-----5:R-:W-:-:S05]  /*1a30*/  HADD2.F32 R45, -RZ, R56.H1_H1 ;  /* 0x30000038ff2d7230 */ /* 0x020fca0000004100 */
[----:B------:R-:W-:-:S04]  /*1a40*/  FMUL.FTZ R45, R45, c[0x0][0x1ec] ;  /* 0x00007b002d2d7a20 */ /* 0x000fc80000410000 */
[----:B------:R-:W-:Y:S02]  /*1a50*/  @P2 FADD.FTZ R45, R41, R45 ;  /* 0x0000002d292d2221 */ /* 0x000fe40000010000 */
.L_x_43243:
[----:B------:R-:W-:Y:S05]  /*1a60*/  BSYNC B1 ;  /* 0x0000000000017941 */ /* 0x000fea0003800000 */
.L_x_43242:
[----:B------:R-:W-:Y:S01]  /*1a70*/  BSSY B1, `(.L_x_43244) ;  /* 0x0000005000017945 */ /* 0x000fe20003800000 */
[----:B------:R-:W-:Y:S05]  /*1a80*/  @!P3 BRA `(.L_x_43245) ;  /* 0x000000300000b947 */ /* 0x000fea0003800000 */
[----:B-----5:R-:W-:-:S05]  /*1a90*/  HADD2.F32 R46, -RZ, R57.H0_H0 ;  /* 0x20000039ff2e7230 */ /* 0x020fca0000004100 */
[----:B------:R-:W-:-:S04]  /*1aa0*/  FMUL.FTZ R46, R46, c[0x0][0x1ec] ;  /* 0x00007b002e2e7a20 */ /* 0x000fc80000410000 */
[----:B------:R-:W-:Y:S02]  /*1ab0*/  @P2 FADD.FTZ R46, R42, R46 ;  /* 0x0000002e2a2e2221 */ /* 0x000fe40000010000 */
.L_x_43245:
[----:B------:R-:W-:Y:S05]  /*1ac0*/  BSYNC B1 ;  /* 0x0000000000017941 */ /* 0x000fea0003800000 */
.L_x_43244:
[----:B------:R-:W-:Y:S01]  /*1ad0*/  BSSY B1, `(.L_x_43246) ;  /* 0x0000005000017945 */ /* 0x000fe20003800000 */
[----:B------:R-:W-:Y:S05]  /*1ae0*/  @!P3 BRA `(.L_x_43247) ;  /* 0x000000300000b947 */ /* 0x000fea0003800000 */
[----:B-----5:R-:W-:-:S05]  /*1af0*/  HADD2.F32 R47, -RZ, R57.H1_H1 ;  /* 0x30000039ff2f7230 */ /* 0x020fca0000004100 */
[----:B------:R-:W-:-:S04]  /*1b00*/  FMUL.FTZ R47, R47, c[0x0][0x1ec] ;  /* 0x00007b002f2f7a20 */ /* 0x000fc80000410000 */
[----:B------:R-:W-:Y:S02]  /*1b10*/  @P2 FADD.FTZ R47, R43, R47 ;  /* 0x0000002f2b2f2221 */ /* 0x000fe40000010000 */
.L_x_43247:
[----:B------:R-:W-:Y:S05]  /*1b20*/  BSYNC B1 ;  /* 0x0000000000017941 */ /* 0x000fea0003800000 */
.L_x_43246:
[----:B------:R-:W-:Y:S01]  /*1b30*/  BSSY B1, `(.L_x_43248) ;  /* 0x0000005000017945 */ /* 0x000fe20003800000 */
[----:B------:R-:W-:Y:S05]  /*1b40*/  @!P3 BRA `(.L_x_43249) ;  /* 0x000000300000b947 */ /* 0x000fea0003800000 */
[----:B-----5:R-:W-:-:S05]  /*1b50*/  HADD2.F32 R52, -RZ, R58.H0_H0 ;  /* 0x2000003aff347230 */ /* 0x020fca0000004100 */
[----:B------:R-:W-:-:S04]  /*1b60*/  FMUL.FTZ R52, R52, c[0x0][0x1ec] ;  /* 0x00007b0034347a20 */ /* 0x000fc80000410000 */
[----:B------:R-:W-:Y:S02]  /*1b70*/  @P2 FADD.FTZ R52, R48, R52 ;  /* 0x0000003430342221 */ /* 0x000fe40000010000 */
.L_x_43249:
[----:B------:R-:W-:Y:S05]  /*1b80*/  BSYNC B1 ;  /* 0x0000000000017941 */ /* 0x000fea0003800000 */
.L_x_43248:
[----:B------:R-:W-:Y:S01]  /*1b90*/  BSSY B1, `(.L_x_43250) ;  /* 0x0000005000017945 */ /* 0x000fe20003800000 */
[----:B------:R-:W-:Y:S05]  /*1ba0*/  @!P3 BRA `(.L_x_43251) ;  /* 0x000000300000b947 */ /* 0x000fea0003800000 */
[----:B-----5:R-:W-:-:S05]  /*1bb0*/  HADD2.F32 R53, -RZ, R58.H1_H1 ;  /* 0x3000003aff357230 */ /* 0x020fca0000004100 */
[----:B------:R-:W-:-:S04]  /*1bc0*/  FMUL.FTZ R53, R53, c[0x0][0x1ec] ;  /* 0x00007b0035357a20 */ /* 0x000fc80000410000 */
[----:B------:R-:W-:Y:S02]  /*1bd0*/  @P2 FADD.FTZ R53, R49, R53 ;  /* 0x0000003531352221 */ /* 0x000fe40000010000 */
.L_x_43251:
[----:B------:R-:W-:Y:S05]  /*1be0*/  BSYNC B1 ;  /* 0x0000000000017941 */ /* 0x000fea0003800000 */
.L_x_43250:
[----:B------:R-:W-:Y:S01]  /*1bf0*/  BSSY B1, `(.L_x_43252) ;  /* 0x0000005000017945 */ /* 0x000fe20003800000 */
[----:B------:R-:W-:Y:S05]  /*1c00*/  @!P3 BRA `(.L_x_43253) ;  /* 0x000000300000b947 */ /* 0x000fea0003800000 */
[----:B-----5:R-:W-:-:S05]  /*1c10*/  HADD2.F32 R54, -RZ, R59.H0_H0 ;  /* 0x2000003bff367230 */ /* 0x020fca0000004100 */
[----:B------:R-:W-:-:S04]  /*1c20*/  FMUL.FTZ R54, R54, c[0x0][0x1ec] ;  /* 0x00007b0036367a20 */ /* 0x000fc80000410000 */
[----:B------:R-:W-:Y:S02]  /*1c30*/  @P2 FADD.FTZ R54, R50, R54 ;  /* 0x0000003632362221 */ /* 0x000fe40000010000 */
.L_x_43253:
[----:B------:R-:W-:Y:S05]  /*1c40*/  BSYNC B1 ;  /* 0x0000000000017941 */ /* 0x000fea0003800000 */
.L_x_43252:
[----:B------:R-:W-:Y:S01]  /*1c50*/  BSSY B1, `(.L_x_43254) ;  /* 0x0000005000017945 */ /* 0x000fe20003800000 */
[----:B------:R-:W-:Y:S05]  /*1c60*/  @!P3 BRA `(.L_x_43255) ;  /* 0x000000300000b947 */ /* 0x000fea0003800000 */
[----:B-----5:R-:W-:-:S05]  /*1c70*/  HADD2.F32 R55, -RZ, R59.H1_H1 ;  /* 0x3000003bff377230 */ /* 0x020fca0000004100 */
[----:B------:R-:W-:-:S04]  /*1c80*/  FMUL.FTZ R55, R55, c[0x0][0x1ec] ;  /* 0x00007b0037377a20 */ /* 0x000fc80000410000 */
[----:B------:R-:W-:Y:S02]  /*1c90*/  @P2 FADD.FTZ R55, R51, R55 ;  /* 0x0000003733372221 */ /* 0x000fe40000010000 */
.L_x_43255:
[----:B------:R-:W-:Y:S05]  /*1ca0*/  BSYNC B1 ;  /* 0x0000000000017941 */ /* 0x000fea0003800000 */
.L_x_43254:
[----:B------:R-:W-:Y:S01]  /*1cb0*/  HFMA2.MMA R132, -RZ, RZ, 0, 1.9073486328125e-06 ;  /* 0x00000020ff847435 */ /* 0x000fe200000001ff */
[----:B------:R-:W-:-:S09]  /*1cc0*/  IADD3 R195, R195, 0x20, RZ ;  /* 0x00000020c3c37810 */ /* 0x000fd20007ffe0ff */
[C---:B------:R-:W-:Y:S01]  /*1cd0*/  IMAD.WIDE.U32 R132, R175.reuse, R132, c[0x0][0x188] ;  /* 0x00006200af847625 */ /* 0x040fe200078e0084 */
[----:B------:R-:W-:-:S04]  /*1ce0*/  IADD3 R175, R175, 0x20, RZ ;  /* 0x00000020afaf7810 */ /* 0x000fc80007ffe0ff */
[----:B------:R0:W-:Y:S04]  /*1cf0*/  STG.E.128 [R132.64], R44 ;  /* 0x0000002c84007986 */ /* 0x0001e8000c101d04 */
[----:B------:R0:W-:Y:S02]  /*1d00*/  STG.E.128 [R132.64+0x10], R52 ;  /* 0x0000103484007986 */ /* 0x0001e4000c101d04 */
.L_x_43239:
[----:B------:R-:W-:Y:S05]  /*1d10*/  BSYNC B0 ;  /* 0x0000000000007941 */ /* 0x000fea0003800000 */
.L_x_43238:
        /* <DEDUP_REMOVED lines=42> */
.L_x_43259:
[----:B0-----:R-:W-:Y:S05]  /*1fc0*/  BSYNC B1 ;  /* 0x0000000000017941 */ /* 0x001fea0003800000 */
.L_x_43258:
[----:B------:R-:W-:Y:S01]  /*1fd0*/  BSSY B1, `(.L_x_43260) ;  /* 0x0000005000017945 */ /* 0x000fe20003800000 */
[----:B------:R-:W-:Y:S05]  /*1fe0*/  @!P3 BRA `(.L_x_43261) ;  /* 0x000000300000b947 */ /* 0x000fea0003800000 */
[----:B-----5:R-:W-:-:S05]  /*1ff0*/  HADD2.F32 R61, -RZ, R56.H1_H1 ;  /* 0x30000038ff3d7230 */ /* 0x020fca0000004100 */
[----:B------:R-:W-:-:S04]  /*2000*/  FMUL.FTZ R61, R61, c[0x0][0x1ec] ;  /* 0x00007b003d3d7a20 */ /* 0x000fc80000410000 */
[----:B------:R-:W-:Y:S02]  /*2010*/  @P2 FADD.FTZ R61, R41, R61 ;  /* 0x0000003d293d2221 */ /* 0x000fe40000010000 */
.L_x_43261:
[----:B------:R-:W-:Y:S05]  /*2020*/  BSYNC B1 ;  /* 0x0000000000017941 */ /* 0x000fea0003800000 */
.L_x_43260:
[----:B------:R-:W-:Y:S01]  /*2030*/  BSSY B1, `(.L_x_43262) ;  /* 0x0000005000017945 */ /* 0x000fe20003800000 */
[----:B------:R-:W-:Y:S05]  /*2040*/  @!P3 BRA `(.L_x_43263) ;  /* 0x000000300000b947 */ /* 0x000fea0003800000 */
[----:B-----5:R-:W-:-:S05]  /*2050*/  HADD2.F32 R62, -RZ, R57.H0_H0 ;  /* 0x20000039ff3e7230 */ /* 0x020fca0000004100 */
[----:B------:R-:W-:-:S04]  /*2060*/  FMUL.FTZ R62, R62, c[0x0][0x1ec] ;  /* 0x00007b003e3e7a20 */ /* 0x000fc80000410000 */
[----:B------:R-:W-:Y:S02]  /*2070*/  @P2 FADD.FTZ R62, R42, R62 ;  /* 0x0000003e2a3e2221 */ /* 0x000fe40000010000 */
.L_x_43263:
[----:B------:R-:W-:Y:S05]  /*2080*/  BSYNC B1 ;  /* 0x0000000000017941 */ /* 0x000fea0003800000 */
.L_x_43262:
[----:B------:R-:W-:Y:S01]  /*2090*/  BSSY B1, `(.L_x_43264) ;  /* 0x0000005000017945 */ /* 0x000fe20003800000 */
[----:B------:R-:W-:Y:S05]  /*20a0*/  @!P3 BRA `(.L_x_43265) ;  /* 0x000000300000b947 */ /* 0x000fea0003800000 */
[----:B-----5:R-:W-:-:S05]  /*20b0*/  HADD2.F32 R63, -RZ, R57.H1_H1 ;  /* 0x30000039ff3f7230 */ /* 0x020fca0000004100 */
[----:B------:R-:W-:-:S04]  /*20c0*/  FMUL.FTZ R63, R63, c[0x0][0x1ec] ;  /* 0x00007b003f3f7a20 */ /* 0x000fc80000410000 */
[----:B------:R-:W-:Y:S02]  /*20d0*/  @P2 FADD.FTZ R63, R43, R63 ;  /* 0x0000003f2b3f2221 */ /* 0x000fe40000010000 */
.L_x_43265:
[----:B------:R-:W-:Y:S05]  /*20e0*/  BSYNC B1 ;  /* 0x0000000000017941 */ /* 0x000fea0003800000 */
.L_x_43264:
[----:B------:R-:W-:Y:S01]  /*20f0*/  BSSY B1, `(.L_x_43266) ;  /* 0x0000005000017945 */ /* 0x000fe20003800000 */
[----:B------:R-:W-:Y:S05]  /*2100*/  @!P3 BRA `(.L_x_43267) ;  /* 0x000000300000b947 */ /* 0x000fea0003800000 */
[----:B-----5:R-:W-:-:S05]  /*2110*/  HADD2.F32 R64, -RZ, R58.H0_H0 ;  /* 0x2000003aff407230 */ /* 0x020fca0000004100 */
[----:B------:R-:W-:-:S04]  /*2120*/  FMUL.FTZ R64, R64, c[0x0][0x1ec] ;  /* 0x00007b0040407a20 */ /* 0x000fc80000410000 */
[----:B------:R-:W-:Y:S02]  /*2130*/  @P2 FADD.FTZ R64, R48, R64 ;  /* 0x0000004030402221 */ /* 0x000fe40000010000 */
.L_x_43267:
[----:B------:R-:W-:Y:S05]  /*2140*/  BSYNC B1 ;  /* 0x0000000000017941 */ /* 0x000fea0003800000 */
.L_x_43266:
[----:B------:R-:W-:Y:S01]  /*2150*/  BSSY B1, `(.L_x_43268) ;  /* 0x0000005000017945 */ /* 0x000fe20003800000 */
[----:B------:R-:W-:Y:S05]  /*2160*/  @!P3 BRA `(.L_x_43269) ;  /* 0x000000300000b947 */ /* 0x000fea0003800000 */
[----:B-----5:R-:W-:-:S05]  /*2170*/  HADD2.F32 R65, -RZ, R58.H1_H1 ;  /* 0x3000003aff417230 */ /* 0x020fca0000004100 */
[----:B------:R-:W-:-:S04]  /*2180*/  FMUL.FTZ R65, R65, c[0x0][0x1ec] ;  /* 0x00007b0041417a20 */ /* 0x000fc80000410000 */
[----:B------:R-:W-:Y:S02]  /*2190*/  @P2 FADD.FTZ R65, R49, R65 ;  /* 0x0000004131412221 */ /* 0x000fe40000010000 */
.L_x_43269:
[----:B------:R-:W-:Y:S05]  /*21a0*/  BSYNC B1 ;  /* 0x0000000000017941 */ /* 0x000fea0003800000 */
.L_x_43268:
[----:B------:R-:W-:Y:S01]  /*21b0*/  BSSY B1, `(.L_x_43270) ;  /* 0x0000005000017945 */ /* 0x000fe20003800000 */
[----:B------:R-:W-:Y:S05]  /*21c0*/  @!P3 BRA `(.L_x_43271) ;  /* 0x000000300000b947 */ /* 0x000fea0003800000 */
[----:B-----5:R-:W-:-:S05]  /*21d0*/  HADD2.F32 R66, -RZ, R59.H0_H0 ;  /* 0x2000003bff427230 */ /* 0x020fca0000004100 */
[----:B------:R-:W-:-:S04]  /*21e0*/  FMUL.FTZ R66, R66, c[0x0][0x1ec] ;  /* 0x00007b0042427a20 */ /* 0x000fc80000410000 */
[----:B------:R-:W-:Y:S02]  /*21f0*/  @P2 FADD.FTZ R66, R50, R66 ;  /* 0x0000004232422221 */ /* 0x000fe40000010000 */
.L_x_43271:
[----:B------:R-:W-:Y:S05]  /*2200*/  BSYNC B1 ;  /* 0x0000000000017941 */ /* 0x000fea0003800000 */
.L_x_43270:
[----:B------:R-:W-:Y:S01]  /*2210*/  BSSY B1, `(.L_x_43272) ;  /* 0x0000005000017945 */ /* 0x000fe20003800000 */
[----:B------:R-:W-:Y:S05]  /*2220*/  @!P3 BRA `(.L_x_43273) ;  /* 0x000000300000b947 */ /* 0x000fea0003800000 */
[----:B-----5:R-:W-:-:S05]  /*2230*/  HADD2.F32 R67, -RZ, R59.H1_H1 ;  /* 0x3000003bff437230 */ /* 0x020fca0000004100 */
[----:B------:R-:W-:-:S04]  /*2240*/  FMUL.FTZ R67, R67, c[0x0][0x1ec] ;  /* 0x00007b0043437a20 */ /* 0x000fc80000410000 */
[----:B------:R-:W-:Y:S02]  /*2250*/  @P2 FADD.FTZ R67, R51, R67 ;  /* 0x0000004333432221 */ /* 0x000fe40000010000 */
.L_x_43273:
[----:B------:R-:W-:Y:S05]  /*2260*/  BSYNC B1 ;  /* 0x0000000000017941 */ /* 0x000fea0003800000 */
.L_x_43272:
[----:B------:R-:W-:Y:S01]  /*2270*/  HFMA2.MMA R132, -RZ, RZ, 0, 1.9073486328125e-06 ;  /* 0x00000020ff847435 */ /* 0x000fe200000001ff */
[----:B------:R-:W-:-:S09]  /*2280*/  IADD3 R195, R195, 0x20, RZ ;  /* 0x00000020c3c37810 */ /* 0x000fd20007ffe0ff */
[C---:B------:R-:W-:Y:S01]  /*2290*/  IMAD.WIDE.U32 R132, R175.reuse, R132, c[0x0][0x188] ;  /* 0x00006200af847625 */ /* 0x040fe200078e0084 */
[----:B------:R-:W-:-:S04]  /*22a0*/  IADD3 R175, R175, 0x20, RZ ;  /* 0x00000020afaf7810 */ /* 0x000fc80007ffe0ff */
[----:B------:R0:W-:Y:S04]  /*22b0*/  STG.E.128 [R132.64], R60 ;  /* 0x0000003c84007986 */ /* 0x0001e8000c101d04 */
[----:B------:R0:W-:Y:S02]  /*22c0*/  STG.E.128 [R132.64+0x10], R64 ;  /* 0x0000104084007986 */ /* 0x0001e4000c101d04 */
.L_x_43257:
[----:B------:R-:W-:Y:S05]  /*22d0*/  BSYNC B0 ;  /* 0x0000000000007941 */ /* 0x000fea0003800000 */
.L_x_43256:
        /* <DEDUP_REMOVED lines=42> */
.L_x_43277:
[----:B0-----:R-:W-:Y:S05]  /*2580*/  BSYNC B1 ;  /* 0x0000000000017941 */ /* 0x001fea0003800000 */
.L_x_43276:
[----:B------:R-:W-:Y:S01]  /*2590*/  BSSY B1, `(.L_x_43278) ;  /* 0x0000005000017945 */ /* 0x000fe20003800000 */
[----:B------:R-:W-:Y:S05]  /*25a0*/  @!P3 BRA `(.L_x_43279) ;  /* 0x000000300000b947 */ /* 0x000fea0003800000 */
[----:B-----5:R-:W-:-:S05]  /*25b0*/  HADD2.F32 R69, -RZ, R56.H1_H1 ;  /* 0x30000038ff457230 */ /* 0x020fca0000004100 */
[----:B------:R-:W-:-:S04]  /*25c0*/  FMUL.FTZ R69, R69, c[0x0][0x1ec] ;  /* 0x00007b0045457a20 */ /* 0x000fc80000410000 */
[----:B------:R-:W-:Y:S02]  /*25d0*/  @P2 FADD.FTZ R69, R41, R69 ;  /* 0x0000004529452221 */ /* 0x000fe40000010000 */
.L_x_43279:
[----:B------:R-:W-:Y:S05]  /*25e0*/  BSYNC B1 ;  /* 0x0000000000017941 */ /* 0x000fea0003800000 */
.L_x_43278:
[----:B------:R-:W-:Y:S01]  /*25f0*/  BSSY B1, `(.L_x_43280) ;  /* 0x0000005000017945 */ /* 0x000fe20003800000 */
[----:B------:R-:W-:Y:S05]  /*2600*/  @!P3 BRA `(.L_x_43281) ;  /* 0x000000300000b947 */ /* 0x000fea0003800000 */
[----:B-----5:R-:W-:-:S05]  /*2610*/  HADD2.F32 R70, -RZ, R57.H0_H0 ;  /* 0x20000039ff467230 */ /* 0x020fca0000004100 */
[----:B------:R-:W-:-:S04]  /*2620*/  FMUL.FTZ R70, R70, c[0x0][0x1ec] ;  /* 0x00007b0046467a20 */ /* 0x000fc80000410000 */
[----:B------:R-:W-:Y:S02]  /*2630*/  @P2 FADD.FTZ R70, R42, R70 ;  /* 0x000000462a462221 */ /* 0x000fe40000010000 */
.L_x_43281:
[----:B------:R-:W-:Y:S05]  /*2640*/  BSYNC B1 ;  /* 0x0000000000017941 */ /* 0x000fea0003800000 */
.L_x_43280:
[----:B------:R-:W-:Y:S01]  /*2650*/  BSSY B1, `(.L_x_43282) ;  /* 0x0000005000017945 */ /* 0x000fe20003800000 */
[----:B------:R-:W-:Y:S05]  /*2660*/  @!P3 BRA `(.L_x_43283) ;  /* 0x000000300000b947 */ /* 0x000fea0003800000 */
[----:B-----5:R-:W-:-:S05]  /*2670*/  HADD2.F32 R71, -RZ, R57.H1_H1 ;  /* 0x30000039ff477230 */ /* 0x020fca0000004100 */
[----:B------:R-:W-:-:S04]  /*2680*/  FMUL.FTZ R71, R71, c[0x0][0x1ec] ;  /* 0x00007b0047477a20 */ /* 0x000fc80000410000 */
[----:B------:R-:W-:Y:S02]  /*2690*/  @P2 FADD.FTZ R71, R43, R71 ;  /* 0x000000472b472221 */ /* 0x000fe40000010000 */
.L_x_43283:
[----:B------:R-:W-:Y:S05]  /*26a0*/  BSYNC B1 ;  /* 0x0000000000017941 */ /* 0x000fea0003800000 */
.L_x_43282:
[----:B------:R-:W-:Y:S01]  /*26b0*/  BSSY B1, `(.L_x_43284) ;  /* 0x0000005000017945 */ /* 0x000fe20003800000 */
[----:B------:R-:W-:Y:S05]  /*26c0*/  @!P3 BRA `(.L_x_43285) ;  /* 0x000000300000b947 */ /* 0x000fea0003800000 */
[----:B-----5:R-:W-:-:S05]  /*26d0*/  HADD2.F32 R72, -RZ, R58.H0_H0 ;  /* 0x2000003aff487230 */ /* 0x020fca0000004100 */
[----:B------:R-:W-:-:S04]  /*26e0*/  FMUL.FTZ R72, R72, c[0x0][0x1ec] ;  /* 0x00007b0048487a20 */ /* 0x000fc80000410000 */
[----:B------:R-:W-:Y:S02]  /*26f0*/  @P2 FADD.FTZ R72, R48, R72 ;  /* 0x0000004830482221 */ /* 0x000fe40000010000 */
.L_x_43285:
[----:B------:R-:W-:Y:S05]  /*2700*/  BSYNC B1 ;  /* 0x0000000000017941 */ /* 0x000fea0003800000 */
.L_x_43284:
[----:B------:R-:W-:Y:S01]  /*2710*/  BSSY B1, `(.L_x_43286) ;  /* 0x0000005000017945 */ /* 0x000fe20003800000 */
[----:B------:R-:W-:Y:S05]  /*2720*/  @!P3 BRA `(.L_x_43287) ;  /* 0x000000300000b947 */ /* 0x000fea0003800000 */
[----:B-----5:R-:W-:-:S05]  /*2730*/  HADD2.F32 R73, -RZ, R58.H1_H1 ;  /* 0x3000003aff497230 */ /* 0x020fca0000004100 */
[----:B------:R-:W-:-:S04]  /*2740*/  FMUL.FTZ R73, R73, c[0x0][0x1ec] ;  /* 0x00007b0049497a20 */ /* 0x000fc80000410000 */
[----:B------:R-:W-:Y:S02]  /*2750*/  @P2 FADD.FTZ R73, R49, R73 ;  /* 0x0000004931492221 */ /* 0x000fe40000010000 */
.L_x_43287:
[----:B------:R-:W-:Y:S05]  /*2760*/  BSYNC B1 ;  /* 0x0000000000017941 */ /* 0x000fea0003800000 */
.L_x_43286:
[----:B------:R-:W-:Y:S01]  /*2770*/  BSSY B1, `(.L_x_43288) ;  /* 0x0000005000017945 */ /* 0x000fe20003800000 */
[----:B------:R-:W-:Y:S05]  /*2780*/  @!P3 BRA `(.L_x_43289) ;  /* 0x000000300000b947 */ /* 0x000fea0003800000 */
[----:B-----5:R-:W-:-:S05]  /*2790*/  HADD2.F32 R74, -RZ, R59.H0_H0 ;  /* 0x2000003bff4a7230 */ /* 0x020fca0000004100 */
[----:B------:R-:W-:-:S04]  /*27a0*/  FMUL.FTZ R74, R74, c[0x0][0x1ec] ;  /* 0x00007b004a4a7a20 */ /* 0x000fc80000410000 */
[----:B------:R-:W-:Y:S02]  /*27b0*/  @P2 FADD.FTZ R74, R50, R74 ;  /* 0x0000004a324a2221 */ /* 0x000fe40000010000 */
.L_x_43289:
[----:B------:R-:W-:Y:S05]  /*27c0*/  BSYNC B1 ;  /* 0x0000000000017941 */ /* 0x000fea0003800000 */
.L_x_43288:
[----:B------:R-:W-:Y:S01]  /*27d0*/  BSSY B1, `(.L_x_43290) ;  /* 0x0000005000017945 */ /* 0x000fe20003800000 */
[----:B------:R-:W-:Y:S05]  /*27e0*/  @!P3 BRA `(.L_x_43291) ;  /* 0x000000300000b947 */ /* 0x000fea0003800000 */
[----:B-----5:R-:W-:-:S05]  /*27f0*/  HADD2.F32 R75, -RZ, R59.H1_H1 ;  /* 0x3000003bff4b7230 */ /* 0x020fca0000004100 */
[----:B------:R-:W-:-:S04]  /*2800*/  FMUL.FTZ R75, R75, c[0x0][0x1ec] ;  /* 0x00007b004b4b7a20 */ /* 0x000fc80000410000 */
[----:B------:R-:W-:Y:S02]  /*2810*/  @P2 FADD.FTZ R75, R51, R75 ;  /* 0x0000004b334b2221 */ /* 0x000fe40000010000 */
.L_x_43291:
[----:B------:R-:W-:Y:S05]  /*2820*/  BSYNC B1 ;  /* 0x0000000000017941 */ /* 0x000fea0003800000 */
.L_x_43290:
[----:B------:R-:W-:Y:S01]  /*2830*/  HFMA2.MMA R132, -RZ, RZ, 0, 1.9073486328125e-06 ;  /* 0x00000020ff847435 */ /* 0x000fe200000001ff */
[----:B------:R-:W-:-:S09]  /*2840*/  IADD3 R195, R195, 0x20, RZ ;  /* 0x00000020c3c37810 */ /* 0x000fd20007ffe0ff */
[C---:B------:R-:W-:Y:S01]  /*2850*/  IMAD.WIDE.U32 R132, R175.reuse, R132, c[0x0][0x188] ;  /* 0x00006200af847625 */ /* 0x040fe200078e0084 */
[----:B------:R-:W-:-:S04]  /*2860*/  IADD3 R175, R175, 0x20, RZ ;  /* 0x00000020afaf7810 */ /* 0x000fc80007ffe0ff */
[----:B------:R0:W-:Y:S04]  /*2870*/  STG.E.128 [R132.64], R68 ;  /* 0x0000004484007986 */ /* 0x0001e8000c101d04 */
[----:B------:R0:W-:Y:S02]  /*2880*/  STG.E.128 [R132.64+0x10], R72 ;  /* 0x0000104884007986 */ /* 0x0001e4000c101d04 */
.L_x_43275:
[----:B------:R-:W-:Y:S05]  /*2890*/  BSYNC B0 ;  /* 0x0000000000007941 */ /* 0x000fea0003800000 */
.L_x_43274:
        /* <DEDUP_REMOVED lines=42> */
.L_x_43295:
[----:B0-----:R-:W-:Y:S05]  /*2b40*/  BSYNC B1 ;  /* 0x0000000000017941 */ /* 0x001fea0003800000 */
.L_x_43294:
[----:B------:R-:W-:Y:S01]  /*2b50*/  BSSY B1, `(.L_x_43296) ;  /* 0x0000005000017945 */ /* 0x000fe20003800000 */
[----:B------:R-:W-:Y:S05]  /*2b60*/  @!P3 BRA `(.L_x_43297) ;  /* 0x000000300000b947 */ /* 0x000fea0003800000 */
[----:B-----5:R-:W-:-:S05]  /*2b70*/  HADD2.F32 R77, -RZ, R56.H1_H1 ;  /* 0x30000038ff4d7230 */ /* 0x020fca0000004100 */
[----:B------:R-:W-:-:S04]  /*2b80*/  FMUL.FTZ R77, R77, c[0x0][0x1ec] ;  /* 0x00007b004d4d7a20 */ /* 0x000fc80000410000 */
[----:B------:R-:W-:Y:S02]  /*2b90*/  @P2 FADD.FTZ R77, R41, R77 ;  /* 0x0000004d294d2221 */ /* 0x000fe40000010000 */
.L_x_43297:
[----:B------:R-:W-:Y:S05]  /*2ba0*/  BSYNC B1 ;  /* 0x0000000000017941 */ /* 0x000fea0003800000 */
.L_x_43296:
[----:B------:R-:W-:Y:S01]  /*2bb0*/  BSSY B1, `(.L_x_43298) ;  /* 0x0000005000017945 */ /* 0x000fe20003800000 */
[----:B------:R-:W-:Y:S05]  /*2bc0*/  @!P3 BRA `(.L_x_43299) ;  /* 0x000000300000b947 */ /* 0x000fea0003800000 */
[----:B-----5:R-:W-:-:S05]  /*2bd0*/  HADD2.F32 R78, -RZ, R57.H0_H0 ;  /* 0x20000039ff4e7230 */ /* 0x020fca0000004100 */
[----:B------:R-:W-:-:S04]  /*2be0*/  FMUL.FTZ R78, R78, c[0x0][0x1ec] ;  /* 0x00007b004e4e7a20 */ /* 0x000fc80000410000 */
[----:B------:R-:W-:Y:S02]  /*2bf0*/  @P2 FADD.FTZ R78, R42, R78 ;  /* 0x0000004e2a4e2221 */ /* 0x000fe40000010000 */
.L_x_43299:
[----:B------:R-:W-:Y:S05]  /*2c00*/  BSYNC B1 ;  /* 0x0000000000017941 */ /* 0x000fea0003800000 */
.L_x_43298:
[----:B------:R-:W-:Y:S01]  /*2c10*/  BSSY B1, `(.L_x_43300) ;  /* 0x0000005000017945 */ /* 0x000fe20003800000 */
[----:B------:R-:W-:Y:S05]  /*2c20*/  @!P3 BRA `(.L_x_43301) ;  /* 0x000000300000b947 */ /* 0x000fea0003800000 */
[----:B-----5:R-:W-:-:S05]  /*2c30*/  HADD2.F32 R79, -RZ, R57.H1_H1 ;  /* 0x30000039ff4f7230 */ /* 0x020fca0000004100 */
[----:B------:R-:W-:-:S04]  /*2c40*/  FMUL.FTZ R79, R79, c[0x0][0x1ec] ;  /* 0x00007b004f4f7a20 */ /* 0x000fc80000410000 */
[----:B------:R-:W-:Y:S02]  /*2c50*/  @P2 FADD.FTZ R79, R43, R79 ;  /* 0x0000004f2b4f2221 */ /* 0x000fe40000010000 */
.L_x_43301:
[----:B------:R-:W-:Y:S05]  /*2c60*/  BSYNC B1 ;  /* 0x0000000000017941 */ /* 0x000fea0003800000 */
.L_x_43300:
[----:B------:R-:W-:Y:S01]  /*2c70*/  BSSY B1, `(.L_x_43302) ;  /* 0x0000005000017945 */ /* 0x000fe20003800000 */
[----:B------:R-:W-:Y:S05]  /*2c80*/  @!P3 BRA `(.L_x_43303) ;  /* 0x000000300000b947 */ /* 0x000fea0003800000 */
[----:B-----5:R-:W-:-:S05]  /*2c90*/  HADD2.F32 R80, -RZ, R58.H0_H0 ;  /* 0x2000003aff507230 */ /* 0x020fca0000004100 */
[----:B------:R-:W-:-:S04]  /*2ca0*/  FMUL.FTZ R80, R80, c[0x0][0x1ec] ;  /* 0x00007b0050507a20 */ /* 0x000fc80000410000 */
[----:B------:R-:W-:Y:S02]  /*2cb0*/  @P2 FADD.FTZ R80, R48, R80 ;  /* 0x0000005030502221 */ /* 0x000fe40000010000 */
.L_x_43303:
[----:B------:R-:W-:Y:S05]  /*2cc0*/  BSYNC B1 ;  /* 0x0000000000017941 */ /* 0x000fea0003800000 */
.L_x_43302:
[----:B------:R-:W-:Y:S01]  /*2cd0*/  BSSY B1, `(.L_x_43304) ;  /* 0x0000005000017945 */ /* 0x000fe20003800000 */
[----:B------:R-:W-:Y:S05]  /*2ce0*/  @!P3 BRA `(.L_x_43305) ;  /* 0x000000300000b947 */ /* 0x000fea0003800000 */
[----:B-----5:R-:W-:-:S05]  /*2cf0*/  HADD2.F32 R81, -RZ, R58.H1_H1 ;  /* 0x3000003aff517230 */ /* 0x020fca0000004100 */
[----:B------:R-:W-:-:S04]  /*2d00*/  FMUL.FTZ R81, R81, c[0x0][0x1ec] ;  /* 0x00007b0051517a20 */ /* 0x000fc80000410000 */
[----:B------:R-:W-:Y:S02]  /*2d10*/  @P2 FADD.FTZ R81, R49, R81 ;  /* 0x0000005131512221 */ /* 0x000fe40000010000 */
.L_x_43305:
[----:B------:R-:W-:Y:S05]  /*2d20*/  BSYNC B1 ;  /* 0x0000000000017941 */ /* 0x000fea0003800000 */
.L_x_43304:
[----:B------:R-:W-:Y:S01]  /*2d30*/  BSSY B1, `(.L_x_43306) ;  /* 0x0000005000017945 */ /* 0x000fe20003800000 */
[----:B------:R-:W-:Y:S05]  /*2d40*/  @!P3 BRA `(.L_x_43307) ;  /* 0x000000300000b947 */ /* 0x000fea0003800000 */
[----:B-----5:R-:W-:-:S05]  /*2d50*/  HADD2.F32 R82, -RZ, R59.H0_H0 ;  /* 0x2000003bff527230 */ /* 0x020fca0000004100 */
[----:B------:R-:W-:-:S04]  /*2d60*/  FMUL.FTZ R82, R82, c[0x0][0x1ec] ;  /* 0x00007b0052527a20 */ /* 0x000fc80000410000 */
[----:B------:R-:W-:Y:S02]  /*2d70*/  @P2 FADD.FTZ R82, R50, R82 ;  /* 0x0000005232522221 */ /* 0x000fe40000010000 */
.L_x_43307:
[----:B------:R-:W-:Y:S05]  /*2d80*/  BSYNC B1 ;  /* 0x0000000000017941 */ /* 0x000fea0003800000 */
.L_x_43306:
[----:B------:R-:W-:Y:S01]  /*2d90*/  BSSY B1, `(.L_x_43308) ;  /* 0x0000005000017945 */ /* 0x000fe20003800000 */
[----:B------:R-:W-:Y:S05]  /*2da0*/  @!P3 BRA `(.L_x_43309) ;  /* 0x000000300000b947 */ /* 0x000fea0003800000 */
[----:B-----5:R-:W-:-:S05]  /*2db0*/  HADD2.F32 R83, -RZ, R59.H1_H1 ;  /* 0x3000003bff537230 */ /* 0x020fca0000004100 */
[----:B------:R-:W-:-:S04]  /*2dc0*/  FMUL.FTZ R83, R83, c[0x0][0x1ec] ;  /* 0x00007b0053537a20 */ /* 0x000fc80000410000 */
[----:B------:R-:W-:Y:S02]  /*2dd0*/  @P2 FADD.FTZ R83, R51, R83 ;  /* 0x0000005333532221 */ /* 0x000fe40000010000 */
.L_x_43309:
[----:B------:R-:W-:Y:S05]  /*2de0*/  BSYNC B1 ;  /* 0x0000000000017941 */ /* 0x000fea0003800000 */
.L_x_43308:
[----:B------:R-:W-:Y:S01]  /*2df0*/  HFMA2.MMA R132, -RZ, RZ, 0, 1.9073486328125e-06 ;  /* 0x00000020ff847435 */ /* 0x000fe200000001ff */
[----:B------:R-:W-:-:S09]  /*2e00*/  IADD3 R195, R195, 0x20, RZ ;  /* 0x00000020c3c37810 */ /* 0x000fd20007ffe0ff */
[C---:B------:R-:W-:Y:S01]  /*2e10*/  IMAD.WIDE.U32 R132, R175.reuse, R132, c[0x0][0x188] ;  /* 0x00006200af847625 */ /* 0x040fe200078e0084 */
[----:B------:R-:W-:-:S04]  /*2e20*/  IADD3 R175, R175, 0x20, RZ ;  /* 0x00000020afaf7810 */ /* 0x000fc80007ffe0ff */
[----:B------:R0:W-:Y:S04]  /*2e30*/  STG.E.128 [R132.64], R76 ;  /* 0x0000004c84007986 */ /* 0x0001e8000c101d04 */
[----:B------:R0:W-:Y:S02]  /*2e40*/  STG.E.128 [R132.64+0x10], R80 ;  /* 0x0000105084007986 */ /* 0x0001e4000c101d04 */
.L_x_43293:
[----:B------:R-:W-:Y:S05]  /*2e50*/  BSYNC B0 ;  /* 0x0000000000007941 */ /* 0x000fea0003800000 */
.L_x_43292:
        /* <DEDUP_REMOVED lines=42> */
.L_x_43313:
[----:B0-----:R-:W-:Y:S05]  /*3100*/  BSYNC B1 ;  /* 0x0000000000017941 */ /* 0x001fea0003800000 */
.L_x_43312:
[----:B------:R-:W-:Y:S01]  /*3110*/  BSSY B1, `(.L_x_43314) ;  /* 0x0000005000017945 */ /* 0x000fe20003800000 */
[----:B------:R-:W-:Y:S05]  /*3120*/  @!P3 BRA `(.L_x_43315) ;  /* 0x000000300000b947 */ /* 0x000fea0003800000 */
[----:B-----5:R-:W-:-:S05]  /*3130*/  HADD2.F32 R85, -RZ, R56.H1_H1 ;  /* 0x30000038ff557230 */ /* 0x020fca0000004100 */
[----:B------:R-:W-:-:S04]  /*3140*/  FMUL.FTZ R85, R85, c[0x0][0x1ec] ;  /* 0x00007b0055557a20 */ /* 0x000fc80000410000 */
[----:B------:R-:W-:Y:S02]  /*3150*/  @P2 FADD.FTZ R85, R41, R85 ;  /* 0x0000005529552221 */ /* 0x000fe40000010000 */
.L_x_43315:
[----:B------:R-:W-:Y:S05]  /*3160*/  BSYNC B1 ;  /* 0x0000000000017941 */ /* 0x000fea0003800000 */
.L_x_43314:
[----:B------:R-:W-:Y:S01]  /*3170*/  BSSY B1, `(.L_x_43316) ;  /* 0x0000005000017945 */ /* 0x000fe20003800000 */
[----:B------:R-:W-:Y:S05]  /*3180*/  @!P3 BRA `(.L_x_43317) ;  /* 0x000000300000b947 */ /* 0x000fea0003800000 */
[----:B-----5:R-:W-:-:S05]  /*3190*/  HADD2.F32 R86, -RZ, R57.H0_H0 ;  /* 0x20000039ff567230 */ /* 0x020fca0000004100 */
[----:B------:R-:W-:-:S04]  /*31a0*/  FMUL.FTZ R86, R86, c[0x0][0x1ec] ;  /* 0x00007b0056567a20 */ /* 0x000fc80000410000 */
[----:B------:R-:W-:Y:S02]  /*31b0*/  @P2 FADD.FTZ R86, R42, R86 ;  /* 0x000000562a562221 */ /* 0x000fe40000010000 */
.L_x_43317:
[----:B------:R-:W-:Y:S05]  /*31c0*/  BSYNC B1 ;  /* 0x0000000000017941 */ /* 0x000fea0003800000 */
.L_x_43316:
[----:B------:R-:W-:Y:S01]  /*31d0*/  BSSY B1, `(.L_x_43318) ;  /* 0x0000005000017945 */ /* 0x000fe20003800000 */
[----:B------:R-:W-:Y:S05]  /*31e0*/  @!P3 BRA `(.L_x_43319) ;  /* 0x000000300000b947 */ /* 0x000fea0003800000 */
[----:B-----5:R-:W-:-:S05]  /*31f0*/  HADD2.F32 R87, -RZ, R57.H1_H1 ;  /* 0x30000039ff577230 */ /* 0x020fca0000004100 */
[----:B------:R-:W-:-:S04]  /*3200*/  FMUL.FTZ R87, R87, c[0x0][0x1ec] ;  /* 0x00007b0057577a20 */ /* 0x000fc80000410000 */
[----:B------:R-:W-:Y:S02]  /*3210*/  @P2 FADD.FTZ R87, R43, R87 ;  /* 0x000000572b572221 */ /* 0x000fe40000010000 */
.L_x_43319:
[----:B------:R-:W-:Y:S05]  /*3220*/  BSYNC B1 ;  /* 0x0000000000017941 */ /* 0x000fea0003800000 */
.L_x_43318:
[----:B------:R-:W-:Y:S01]  /*3230*/  BSSY B1, `(.L_x_43320) ;  /* 0x0000005000017945 */ /* 0x000fe20003800000 */
[----:B------:R-:W-:Y:S05]  /*3240*/  @!P3 BRA `(.L_x_43321) ;  /* 0x000000300000b947 */ /* 0x000fea0003800000 */
[----:B-----5:R-:W-:-:S05]  /*3250*/  HADD2.F32 R88, -RZ, R58.H0_H0 ;  /* 0x2000003aff587230 */ /* 0x020fca0000004100 */
[----:B------:R-:W-:-:S04]  /*3260*/  FMUL.FTZ R88, R88, c[0x0][0x1ec] ;  /* 0x00007b0058587a20 */ /* 0x000fc80000410000 */
[----:B------:R-:W-:Y:S02]  /*3270*/  @P2 FADD.FTZ R88, R48, R88 ;  /* 0x0000005830582221 */ /* 0x000fe40000010000 */
.L_x_43321:
[----:B------:R-:W-:Y:S05]  /*3280*/  BSYNC B1 ;  /* 0x0000000000017941 */ /* 0x000fea0003800000 */
.L_x_43320:
[----:B------:R-:W-:Y:S01]  /*3290*/  BSSY B1, `(.L_x_43322) ;  /* 0x0000005000017945 */ /* 0x000fe20003800000 */
[----:B------:R-:W-:Y:S05]  /*32a0*/  @!P3 BRA `(.L_x_43323) ;  /* 0x000000300000b947 */ /* 0x000fea0003800000 */
[----:B-----5:R-:W-:-:S05]  /*32b0*/  HADD2.F32 R89, -RZ, R58.H1_H1 ;  /* 0x3000003aff597230 */ /* 0x020fca0000004100 */
[----:B------:R-:W-:-:S04]  /*32c0*/  FMUL.FTZ R89, R89, c[0x0][0x1ec] ;  /* 0x00007b0059597a20 */ /* 0x000fc80000410000 */
[----:B------:R-:W-:Y:S02]  /*32d0*/  @P2 FADD.FTZ R89, R49, R89 ;  /* 0x0000005931592221 */ /* 0x000fe40000010000 */
.L_x_43323:
[----:B------:R-:W-:Y:S05]  /*32e0*/  BSYNC B1 ;  /* 0x0000000000017941 */ /* 0x000fea0003800000 */
.L_x_43322:
[----:B------:R-:W-:Y:S01]  /*32f0*/  BSSY B1, `(.L_x_43324) ;  /* 0x0000005000017945 */ /* 0x000fe20003800000 */
[----:B------:R-:W-:Y:S05]  /*3300*/  @!P3 BRA `(.L_x_43325) ;  /* 0x000000300000b947 */ /* 0x000fea0003800000 */
[----:B-----5:R-:W-:-:S05]  /*3310*/  HADD2.F32 R90, -RZ, R59.H0_H0 ;  /* 0x2000003bff5a7230 */ /* 0x020fca0000004100 */
[----:B------:R-:W-:-:S04]  /*3320*/  FMUL.FTZ R90, R90, c[0x0][0x1ec] ;  /* 0x00007b005a5a7a20 */ /* 0x000fc80000410000 */
[----:B------:R-:W-:Y:S02]  /*3330*/  @P2 FADD.FTZ R90, R50, R90 ;  /* 0x0000005a325a2221 */ /* 0x000fe40000010000 */
.L_x_43325:
[----:B------:R-:W-:Y:S05]  /*3340*/  BSYNC B1 ;  /* 0x0000000000017941 */ /* 0x000fea0003800000 */
.L_x_43324:
[----:B------:R-:W-:Y:S01]  /*3350*/  BSSY B1, `(.L_x_43326) ;  /* 0x0000005000017945 */ /* 0x000fe20003800000 */
[----:B------:R-:W-:Y:S05]  /*3360*/  @!P3 BRA `(.L_x_43327) ;  /* 0x000000300000b947 */ /* 0x000fea0003800000 */
[----:B-----5:R-:W-:-:S05]  /*3370*/  HADD2.F32 R91, -RZ, R59.H1_H1 ;  /* 0x3000003bff5b7230 */ /* 0x020fca0000004100 */
[----:B------:R-:W-:-:S04]  /*3380*/  FMUL.FTZ R91, R91, c[0x0][0x1ec] ;  /* 0x00007b005b5b7a20 */ /* 0x000fc80000410000 */
[----:B------:R-:W-:Y:S02]  /*3390*/  @P2 FADD.FTZ R91, R51, R91 ;  /* 0x0000005b335b2221 */ /* 0x000fe40000010000 */
.L_x_43327:
[----:B------:R-:W-:Y:S05]  /*33a0*/  BSYNC B1 ;  /* 0x0000000000017941 */ /* 0x000fea0003800000 */
.L_x_43326:
[----:B------:R-:W-:Y:S01]  /*33b0*/  HFMA2.MMA R132, -RZ, RZ, 0, 1.9073486328125e-06 ;  /* 0x00000020ff847435 */ /* 0x000fe200000001ff */
[----:B------:R-:W-:-:S09]  /*33c0*/  IADD3 R195, R195, 0x20, RZ ;  /* 0x00000020c3c37810 */ /* 0x000fd20007ffe0ff */
[C---:B------:R-:W-:Y:S01]  /*33d0*/  IMAD.WIDE.U32 R132, R175.reuse, R132, c[0x0][0x188] ;  /* 0x00006200af847625 */ /* 0x040fe200078e0084 */
[----:B------:R-:W-:-:S04]  /*33e0*/  IADD3 R175, R175, 0x20, RZ ;  /* 0x00000020afaf7810 */ /* 0x000fc80007ffe0ff */
[----:B------:R0:W-:Y:S04]  /*33f0*/  STG.E.128 [R132.64], R84 ;  /* 0x0000005484007986 */ /* 0x0001e8000c101d04 */
[----:B------:R0:W-:Y:S02]  /*3400*/  STG.E.128 [R132.64+0x10], R88 ;  /* 0x0000105884007986 */ /* 0x0001e4000c101d04 */
.L_x_43311:
[----:B------:R-:W-:Y:S05]  /*3410*/  BSYNC B0 ;  /* 0x0000000000007941 */ /* 0x000fea0003800000 */
.L_x_43310:
        /* <DEDUP_REMOVED lines=42> */
.L_x_43331:
[----:B0-----:R-:W-:Y:S05]  /*36c0*/  BSYNC B1 ;  /* 0x0000000000017941 */ /* 0x001fea0003800000 */
.L_x_43330:
[----:B------:R-:W-:Y:S01]  /*36d0*/  BSSY B1, `(.L_x_43332) ;  /* 0x0000005000017945 */ /* 0x000fe20003800000 */
[----:B------:R-:W-:Y:S05]  /*36e0*/  @!P3 BRA `(.L_x_43333) ;  /* 0x000000300000b947 */ /* 0x000fea0003800000 */
[----:B-----5:R-:W-:-:S05]  /*36f0*/  HADD2.F32 R93, -RZ, R56.H1_H1 ;  /* 0x30000038ff5d7230 */ /* 0x020fca0000004100 */
[----:B------:R-:W-:-:S04]  /*3700*/  FMUL.FTZ R93, R93, c[0x0][0x1ec] ;  /* 0x00007b005d5d7a20 */ /* 0x000fc80000410000 */
[----:B------:R-:W-:Y:S02]  /*3710*/  @P2 FADD.FTZ R93, R41, R93 ;  /* 0x0000005d295d2221 */ /* 0x000fe40000010000 */
.L_x_43333:
[----:B------:R-:W-:Y:S05]  /*3720*/  BSYNC B1 ;  /* 0x0000000000017941 */ /* 0x000fea0003800000 */
.L_x_43332:
[----:B------:R-:W-:Y:S01]  /*3730*/  BSSY B1, `(.L_x_43334) ;  /* 0x0000005000017945 */ /* 0x000fe20003800000 */
[----:B------:R-:W-:Y:S05]  /*3740*/  @!P3 BRA `(.L_x_43335) ;  /* 0x000000300000b947 */ /* 0x000fea0003800000 */
[----:B-----5:R-:W-:-:S05]  /*3750*/  HADD2.F32 R94, -RZ, R57.H0_H0 ;  /* 0x20000039ff5e7230 */ /* 0x020fca0000004100 */
[----:B------:R-:W-:-:S04]  /*3760*/  FMUL.FTZ R94, R94, c[0x0][0x1ec] ;  /* 0x00007b005e5e7a20 */ /* 0x000fc80000410000 */
[----:B------:R-:W-:Y:S02]  /*3770*/  @P2 FADD.FTZ R94, R42, R94 ;  /* 0x0000005e2a5e2221 */ /* 0x000fe40000010000 */
.L_x_43335:
[----:B------:R-:W-:Y:S05]  /*3780*/  BSYNC B1 ;  /* 0x0000000000017941 */ /* 0x000fea0003800000 */
.L_x_43334:
[----:B------:R-:W-:Y:S01]  /*3790*/  BSSY B1, `(.L_x_43336) ;  /* 0x0000005000017945 */ /* 0x000fe20003800000 */
[----:B------:R-:W-:Y:S05]  /*37a0*/  @!P3 BRA `(.L_x_43337) ;  /* 0x000000300000b947 */ /* 0x000fea0003800000 */
[----:B-----5:R-:W-:-:S05]  /*37b0*/  HADD2.F32 R95, -RZ, R57.H1_H1 ;  /* 0x30000039ff5f7230 */ /* 0x020fca0000004100 */
[----:B------:R-:W-:-:S04]  /*37c0*/  FMUL.FTZ R95, R95, c[0x0][0x1ec] ;  /* 0x00007b005f5f7a20 */ /* 0x000fc80000410000 */
[----:B------:R-:W-:Y:S02]  /*37d0*/  @P2 FADD.FTZ R95, R43, R95 ;  /* 0x0000005f2b5f2221 */ /* 0x000fe40000010000 */
.L_x_43337:
[----:B------:R-:W-:Y:S05]  /*37e0*/  BSYNC B1 ;  /* 0x0000000000017941 */ /* 0x000fea0003800000 */
.L_x_43336:
[----:B------:R-:W-:Y:S01]  /*37f0*/  BSSY B1, `(.L_x_43338) ;  /* 0x0000005000017945 */ /* 0x000fe20003800000 */
[----:B------:R-:W-:Y:S05]  /*3800*/  @!P3 BRA `(.L_x_43339) ;  /* 0x000000300000b947 */ /* 0x000fea0003800000 */
[----:B-----5:R-:W-:-:S05]  /*3810*/  HADD2.F32 R96, -RZ, R58.H0_H0 ;  /* 0x2000003aff607230 */ /* 0x020fca0000004100 */
[----:B------:R-:W-:-:S04]  /*3820*/  FMUL.FTZ R96, R96, c[0x0][0x1ec] ;  /* 0x00007b0060607a20 */ /* 0x000fc80000410000 */
[----:B------:R-:W-:Y:S02]  /*3830*/  @P2 FADD.FTZ R96, R48, R96 ;  /* 0x0000006030602221 */ /* 0x000fe40000010000 */
.L_x_43339:
[----:B------:R-:W-:Y:S05]  /*3840*/  BSYNC B1 ;  /* 0x0000000000017941 */ /* 0x000fea0003800000 */
.L_x_43338:
[----:B------:R-:W-:Y:S01]  /*3850*/  BSSY B1, `(.L_x_43340) ;  /* 0x0000005000017945 */ /* 0x000fe20003800000 */
[----:B------:R-:W-:Y:S05]  /*3860*/  @!P3 BRA `(.L_x_43341) ;  /* 0x000000300000b947 */ /* 0x000fea0003800000 */
[----:B-----5:R-:W-:-:S05]  /*3870*/  HADD2.F32 R97, -RZ, R58.H1_H1 ;  /* 0x3000003aff617230 */ /* 0x020fca0000004100 */
[----:B------:R-:W-:-:S04]  /*3880*/  FMUL.FTZ R97, R97, c[0x0][0x1ec] ;  /* 0x00007b0061617a20 */ /* 0x000fc80000410000 */
[----:B------:R-:W-:Y:S02]  /*3890*/  @P2 FADD.FTZ R97, R49, R97 ;  /* 0x0000006131612221 */ /* 0x000fe40000010000 */
.L_x_43341:
[----:B------:R-:W-:Y:S05]  /*38a0*/  BSYNC B1 ;  /* 0x0000000000017941 */ /* 0x000fea0003800000 */
.L_x_43340:
[----:B------:R-:W-:Y:S01]  /*38b0*/  BSSY B1, `(.L_x_43342) ;  /* 0x0000005000017945 */ /* 0x000fe20003800000 */
[----:B------:R-:W-:Y:S05]  /*38c0*/  @!P3 BRA `(.L_x_43343) ;  /* 0x000000300000b947 */ /* 0x000fea0003800000 */
[----:B-----5:R-:W-:-:S05]  /*38d0*/  HADD2.F32 R98, -RZ, R59.H0_H0 ;  /* 0x2000003bff627230 */ /* 0x020fca0000004100 */
[----:B------:R-:W-:-:S04]  /*38e0*/  FMUL.FTZ R98, R98, c[0x0][0x1ec] ;  /* 0x00007b0062627a20 */ /* 0x000fc80000410000 */
[----:B------:R-:W-:Y:S02]  /*38f0*/  @P2 FADD.FTZ R98, R50, R98 ;  /* 0x0000006232622221 */ /* 0x000fe40000010000 */
.L_x_43343:
[----:B------:R-:W-:Y:S05]  /*3900*/  BSYNC B1 ;  /* 0x0000000000017941 */ /* 0x000fea0003800000 */
.L_x_43342:
[----:B------:R-:W-:Y:S01]  /*3910*/  BSSY B1, `(.L_x_43344) ;  /* 0x0000005000017945 */ /* 0x000fe20003800000 */
[----:B------:R-:W-:Y:S05]  /*3920*/  @!P3 BRA `(.L_x_43345) ;  /* 0x000000300000b947 */ /* 0x000fea0003800000 */
[----:B-----5:R-:W-:-:S05]  /*3930*/  HADD2.F32 R99, -RZ, R59.H1_H1 ;  /* 0x3000003bff637230 */ /* 0x020fca0000004100 */
[----:B------:R-:W-:-:S04]  /*3940*/  FMUL.FTZ R99, R99, c[0x0][0x1ec] ;  /* 0x00007b0063637a20 */ /* 0x000fc80000410000 */
[----:B------:R-:W-:Y:S02]  /*3950*/  @P2 FADD.FTZ R99, R51, R99 ;  /* 0x0000006333632221 */ /* 0x000fe40000010000 */
.L_x_43345:
[----:B------:R-:W-:Y:S05]  /*3960*/  BSYNC B1 ;  /* 0x0000000000017941 */ /* 0x000fea0003800000 */
.L_x_43344:
[----:B------:R-:W-:Y:S01]  /*3970*/  HFMA2.MMA R132, -RZ, RZ, 0, 1.9073486328125e-06 ;  /* 0x00000020ff847435 */ /* 0x000fe200000001ff */
[----:B------:R-:W-:-:S09]  /*3980*/  IADD3 R195, R195, 0x20, RZ ;  /* 0x00000020c3c37810 */ /* 0x000fd20007ffe0ff */
[C---:B------:R-:W-:Y:S01]  /*3990*/  IMAD.WIDE.U32 R132, R175.reuse, R132, c[0x0][0x188] ;  /* 0x00006200af847625 */ /* 0x040fe200078e0084 */
[----:B------:R-:W-:-:S04]  /*39a0*/  IADD3 R175, R175, 0x20, RZ ;  /* 0x00000020afaf7810 */ /* 0x000fc80007ffe0ff */
[----:B------:R0:W-:Y:S04]  /*39b0*/  STG.E.128 [R132.64], R92 ;  /* 0x0000005c84007986 */ /* 0x0001e8000c101d04 */
[----:B------:R0:W-:Y:S02]  /*39c0*/  STG.E.128 [R132.64+0x10], R96 ;  /* 0x0000106084007986 */ /* 0x0001e4000c101d04 */
.L_x_43329:
[----:B------:R-:W-:Y:S05]  /*39d0*/  BSYNC B0 ;  /* 0x0000000000007941 */ /* 0x000fea0003800000 */
.L_x_43328:
        /* <DEDUP_REMOVED lines=42> */
.L_x_43349:
[----:B0-----:R-:W-:Y:S05]  /*3c80*/  BSYNC B1 ;  /* 0x0000000000017941 */ /* 0x001fea0003800000 */
.L_x_43348:
[----:B------:R-:W-:Y:S01]  /*3c90*/  BSSY B1, `(.L_x_43350) ;  /* 0x0000005000017945 */ /* 0x000fe20003800000 */
[----:B------:R-:W-:Y:S05]  /*3ca0*/  @!P3 BRA `(.L_x_43351) ;  /* 0x000000300000b947 */ /* 0x000fea0003800000 */
[----:B-----5:R-:W-:-:S05]  /*3cb0*/  HADD2.F32 R101, -RZ, R56.H1_H1 ;  /* 0x30000038ff657230 */ /* 0x020fca0000004100 */
[----:B------:R-:W-:-:S04]  /*3cc0*/  FMUL.FTZ R101, R101, c[0x0][0x1ec] ;  /* 0x00007b0065657a20 */ /* 0x000fc80000410000 */
[----:B------:R-:W-:Y:S02]  /*3cd0*/  @P2 FADD.FTZ R101, R41, R101 ;  /* 0x0000006529652221 */ /* 0x000fe40000010000 */
.L_x_43351:
[----:B------:R-:W-:Y:S05]  /*3ce0*/  BSYNC B1 ;  /* 0x0000000000017941 */ /* 0x000fea0003800000 */
.L_x_43350:
[----:B------:R-:W-:Y:S01]  /*3cf0*/  BSSY B1, `(.L_x_43352) ;  /* 0x0000005000017945 */ /* 0x000fe20003800000 */
[----:B------:R-:W-:Y:S05]  /*3d00*/  @!P3 BRA `(.L_x_43353) ;  /* 0x000000300000b947 */ /* 0x000fea0003800000 */
[----:B-----5:R-:W-:-:S05]  /*3d10*/  HADD2.F32 R102, -RZ, R57.H0_H0 ;  /* 0x20000039ff667230 */ /* 0x020fca0000004100 */
[----:B------:R-:W-:-:S04]  /*3d20*/  FMUL.FTZ R102, R102, c[0x0][0x1ec] ;  /* 0x00007b0066667a20 */ /* 0x000fc80000410000 */
[----:B------:R-:W-:Y:S02]  /*3d30*/  @P2 FADD.FTZ R102, R42, R102 ;  /* 0x000000662a662221 */ /* 0x000fe40000010000 */
.L_x_43353:
[----:B------:R-:W-:Y:S05]  /*3d40*/  BSYNC B1 ;  /* 0x0000000000017941 */ /* 0x000fea0003800000 */
.L_x_43352:
[----:B------:R-:W-:Y:S01]  /*3d50*/  BSSY B1, `(.L_x_43354) ;  /* 0x0000005000017945 */ /* 0x000fe20003800000 */
[----:B------:R-:W-:Y:S05]  /*3d60*/  @!P3 BRA `(.L_x_43355) ;  /* 0x000000300000b947 */ /* 0x000fea0003800000 */
[----:B-----5:R-:W-:-:S05]  /*3d70*/  HADD2.F32 R103, -RZ, R57.H1_H1 ;  /* 0x30000039ff677230 */ /* 0x020fca0000004100 */
[----:B------:R-:W-:-:S04]  /*3d80*/  FMUL.FTZ R103, R103, c[0x0][0x1ec] ;  /* 0x00007b0067677a20 */ /* 0x000fc80000410000 */
[----:B------:R-:W-:Y:S02]  /*3d90*/  @P2 FADD.FTZ R103, R43, R103 ;  /* 0x000000672b672221 */ /* 0x000fe40000010000 */
.L_x_43355:
[----:B------:R-:W-:Y:S05]  /*3da0*/  BSYNC B1 ;  /* 0x0000000000017941 */ /* 0x000fea0003800000 */
.L_x_43354:
[----:B------:R-:W-:Y:S01]  /*3db0*/  BSSY B1, `(.L_x_43356) ;  /* 0x0000005000017945 */ /* 0x000fe20003800000 */
[----:B------:R-:W-:Y:S05]  /*3dc0*/  @!P3 BRA `(.L_x_43357) ;  /* 0x000000300000b947 */ /* 0x000fea0003800000 */
[----:B-----5:R-:W-:-:S05]  /*3dd0*/  HADD2.F32 R104, -RZ, R58.H0_H0 ;  /* 0x2000003aff687230 */ /* 0x020fca0000004100 */
[----:B------:R-:W-:-:S04]  /*3de0*/  FMUL.FTZ R104, R104, c[0x0][0x1ec] ;  /* 0x00007b0068687a20 */ /* 0x000fc80000410000 */
[----:B------:R-:W-:Y:S02]  /*3df0*/  @P2 FADD.FTZ R104, R48, R104 ;  /* 0x0000006830682221 */ /* 0x000fe40000010000 */
.L_x_43357:
[----:B------:R-:W-:Y:S05]  /*3e00*/  BSYNC B1 ;  /* 0x0000000000017941 */ /* 0x000fea0003800000 */
.L_x_43356:
[----:B------:R-:W-:Y:S01]  /*3e10*/  BSSY B1, `(.L_x_43358) ;  /* 0x0000005000017945 */ /* 0x000fe20003800000 */
[----:B------:R-:W-:Y:S05]  /*3e20*/  @!P3 BRA `(.L_x_43359) ;  /* 0x000000300000b947 */ /* 0x000fea0003800000 */
[----:B-----5:R-:W-:-:S05]  /*3e30*/  HADD2.F32 R105, -RZ, R58.H1_H1 ;  /* 0x3000003aff697230 */ /* 0x020fca0000004100 */
[----:B------:R-:W-:-:S04]  /*3e40*/  FMUL.FTZ R105, R105, c[0x0][0x1ec] ;  /* 0x00007b0069697a20 */ /* 0x000fc80000410000 */
[----:B------:R-:W-:Y:S02]  /*3e50*/  @P2 FADD.FTZ R105, R49, R105 ;  /* 0x0000006931692221 */ /* 0x000fe40000010000 */
.L_x_43359:
[----:B------:R-:W-:Y:S05]  /*3e60*/  BSYNC B1 ;  /* 0x0000000000017941 */ /* 0x000fea0003800000 */
.L_x_43358:
[----:B------:R-:W-:Y:S01]  /*3e70*/  BSSY B1, `(.L_x_43360) ;  /* 0x0000005000017945 */ /* 0x000fe20003800000 */
[----:B------:R-:W-:Y:S05]  /*3e80*/  @!P3 BRA `(.L_x_43361) ;  /* 0x000000300000b947 */ /* 0x000fea0003800000 */
[----:B-----5:R-:W-:-:S05]  /*3e90*/  HADD2.F32 R106, -RZ, R59.H0_H0 ;  /* 0x2000003bff6a7230 */ /* 0x020fca0000004100 */
[----:B------:R-:W-:-:S04]  /*3ea0*/  FMUL.FTZ R106, R106, c[0x0][0x1ec] ;  /* 0x00007b006a6a7a20 */ /* 0x000fc80000410000 */
[----:B------:R-:W-:Y:S02]  /*3eb0*/  @P2 FADD.FTZ R106, R50, R106 ;  /* 0x0000006a326a2221 */ /* 0x000fe40000010000 */
.L_x_43361:
[----:B------:R-:W-:Y:S05]  /*3ec0*/  BSYNC B1 ;  /* 0x0000000000017941 */ /* 0x000fea0003800000 */
.L_x_43360:
[----:B------:R-:W-:Y:S01]  /*3ed0*/  BSSY B1, `(.L_x_43362) ;  /* 0x0000005000017945 */ /* 0x000fe20003800000 */
[----:B------:R-:W-:Y:S05]  /*3ee0*/  @!P3 BRA `(.L_x_43363) ;  /* 0x000000300000b947 */ /* 0x000fea0003800000 */
[----:B-----5:R-:W-:-:S05]  /*3ef0*/  HADD2.F32 R107, -RZ, R59.H1_H1 ;  /* 0x3000003bff6b7230 */ /* 0x020fca0000004100 */
[----:B------:R-:W-:-:S04]  /*3f00*/  FMUL.FTZ R107, R107, c[0x0][0x1ec] ;  /* 0x00007b006b6b7a20 */ /* 0x000fc80000410000 */
[----:B------:R-:W-:Y:S02]  /*3f10*/  @P2 FADD.FTZ R107, R51, R107 ;  /* 0x0000006b336b2221 */ /* 0x000fe40000010000 */
.L_x_43363:
[----:B------:R-:W-:Y:S05]  /*3f20*/  BSYNC B1 ;  /* 0x0000000000017941 */ /* 0x000fea0003800000 */
.L_x_43362:
[----:B------:R-:W-:Y:S01]  /*3f30*/  HFMA2.MMA R132, -RZ, RZ, 0, 1.9073486328125e-06 ;  /* 0x00000020ff847435 */ /* 0x000fe200000001ff */
[----:B------:R-:W-:-:S09]  /*3f40*/  IADD3 R195, R195, 0x20, RZ ;  /* 0x00000020c3c37810 */ /* 0x000fd20007ffe0ff */
[C---:B------:R-:W-:Y:S01]  /*3f50*/  IMAD.WIDE.U32 R132, R175.reuse, R132, c[0x0][0x188] ;  /* 0x00006200af847625 */ /* 0x040fe200078e0084 */
[----:B------:R-:W-:-:S04]  /*3f60*/  IADD3 R175, R175, 0x20, RZ ;  /* 0x00000020afaf7810 */ /* 0x000fc80007ffe0ff */
[----:B------:R0:W-:Y:S04]  /*3f70*/  STG.E.128 [R132.64], R100 ;  /* 0x0000006484007986 */ /* 0x0001e8000c101d04 */
[----:B------:R0:W-:Y:S02]  /*3f80*/  STG.E.128 [R132.64+0x10], R104 ;  /* 0x0000106884007986 */ /* 0x0001e4000c101d04 */
.L_x_43347:
[----:B------:R-:W-:Y:S05]  /*3f90*/  BSYNC B0 ;  /* 0x0000000000007941 */ /* 0x000fea0003800000 */
.L_x_43346:
        /* <DEDUP_REMOVED lines=42> */
.L_x_43367:
[----:B0-----:R-:W-:Y:S05]  /*4240*/  BSYNC B1 ;  /* 0x0000000000017941 */ /* 0x001fea0003800000 */
.L_x_43366:
[----:B------:R-:W-:Y:S01]  /*4250*/  BSSY B1, `(.L_x_43368) ;  /* 0x0000005000017945 */ /* 0x000fe20003800000 */
[----:B------:R-:W-:Y:S05]  /*4260*/  @!P3 BRA `(.L_x_43369) ;  /* 0x000000300000b947 */ /* 0x000fea0003800000 */
[----:B-----5:R-:W-:-:S05]  /*4270*/  HADD2.F32 R109, -RZ, R56.H1_H1 ;  /* 0x30000038ff6d7230 */ /* 0x020fca0000004100 */
[----:B------:R-:W-:-:S04]  /*4280*/  FMUL.FTZ R109, R109, c[0x0][0x1ec] ;  /* 0x00007b006d6d7a20 */ /* 0x000fc80000410000 */
[----:B------:R-:W-:Y:S02]  /*4290*/  @P2 FADD.FTZ R109, R41, R109 ;  /* 0x0000006d296d2221 */ /* 0x000fe40000010000 */
.L_x_43369:
[----:B------:R-:W-:Y:S05]  /*42a0*/  BSYNC B1 ;  /* 0x0000000000017941 */ /* 0x000fea0003800000 */
.L_x_43368:
[----:B------:R-:W-:Y:S01]  /*42b0*/  BSSY B1, `(.L_x_43370) ;  /* 0x0000005000017945 */ /* 0x000fe20003800000 */
[----:B------:R-:W-:Y:S05]  /*42c0*/  @!P3 BRA `(.L_x_43371) ;  /* 0x000000300000b947 */ /* 0x000fea0003800000 */
[----:B-----5:R-:W-:-:S05]  /*42d0*/  HADD2.F32 R110, -RZ, R57.H0_H0 ;  /* 0x20000039ff6e7230 */ /* 0x020fca0000004100 */
[----:B------:R-:W-:-:S04]  /*42e0*/  FMUL.FTZ R110, R110, c[0x0][0x1ec] ;  /* 0x00007b006e6e7a20 */ /* 0x000fc80000410000 */
[----:B------:R-:W-:Y:S02]  /*42f0*/  @P2 FADD.FTZ R110, R42, R110 ;  /* 0x0000006e2a6e2221 */ /* 0x000fe40000010000 */
.L_x_43371:
[----:B------:R-:W-:Y:S05]  /*4300*/  BSYNC B1 ;  /* 0x0000000000017941 */ /* 0x000fea0003800000 */
.L_x_43370:
[----:B------:R-:W-:Y:S01]  /*4310*/  BSSY B1, `(.L_x_43372) ;  /* 0x0000005000017945 */ /* 0x000fe20003800000 */
[----:B------:R-:W-:Y:S05]  /*4320*/  @!P3 BRA `(.L_x_43373) ;  /* 0x000000300000b947 */ /* 0x000fea0003800000 */
[----:B-----5:R-:W-:-:S05]  /*4330*/  HADD2.F32 R111, -RZ, R57.H1_H1 ;  /* 0x30000039ff6f7230 */ /* 0x020fca0000004100 */
[----:B------:R-:W-:-:S04]  /*4340*/  FMUL.FTZ R111, R111, c[0x0][0x1ec] ;  /* 0x00007b006f6f7a20 */ /* 0x000fc80000410000 */
[----:B------:R-:W-:Y:S02]  /*4350*/  @P2 FADD.FTZ R111, R43, R111 ;  /* 0x0000006f2b6f2221 */ /* 0x000fe40000010000 */
.L_x_43373:
[----:B------:R-:W-:Y:S05]  /*4360*/  BSYNC B1 ;  /* 0x0000000000017941 */ /* 0x000fea0003800000 */
.L_x_43372:
[----:B------:R-:W-:Y:S01]  /*4370*/  BSSY B1, `(.L_x_43374) ;  /* 0x0000005000017945 */ /* 0x000fe20003800000 */
[----:B------:R-:W-:Y:S05]  /*4380*/  @!P3 BRA `(.L_x_43375) ;  /* 0x000000300000b947 */ /* 0x000fea0003800000 */
[----:B-----5:R-:W-:-:S05]  /*4390*/  HADD2.F32 R112, -RZ, R58.H0_H0 ;  /* 0x2000003aff707230 */ /* 0x020fca0000004100 */
[----:B------:R-:W-:-:S04]  /*43a0*/  FMUL.FTZ R112, R112, c[0x0][0x1ec] ;  /* 0x00007b0070707a20 */ /* 0x000fc80000410000 */
[----:B------:R-:W-:Y:S02]  /*43b0*/  @P2 FADD.FTZ R112, R48, R112 ;  /* 0x0000007030702221 */ /* 0x000fe40000010000 */
.L_x_43375:
[----:B------:R-:W-:Y:S05]  /*43c0*/  BSYNC B1 ;  /* 0x0000000000017941 */ /* 0x000fea0003800000 */
.L_x_43374:
[----:B------:R-:W-:Y:S01]  /*43d0*/  BSSY B1, `(.L_x_43376) ;  /* 0x0000005000017945 */ /* 0x000fe20003800000 */
[----:B------:R-:W-:Y:S05]  /*43e0*/  @!P3 BRA `(.L_x_43377) ;  /* 0x000000300000b947 */ /* 0x000fea0003800000 */
[----:B-----5:R-:W-:-:S05]  /*43f0*/  HADD2.F32 R113, -RZ, R58.H1_H1 ;  /* 0x3000003aff717230 */ /* 0x020fca0000004100 */
[----:B------:R-:W-:-:S04]  /*4400*/  FMUL.FTZ R113, R113, c[0x0][0x1ec] ;  /* 0x00007b0071717a20 */ /* 0x000fc80000410000 */
[----:B------:R-:W-:Y:S02]  /*4410*/  @P2 FADD.FTZ R113, R49, R113 ;  /* 0x0000007131712221 */ /* 0x000fe40000010000 */
.L_x_43377:
[----:B------:R-:W-:Y:S05]  /*4420*/  BSYNC B1 ;  /* 0x0000000000017941 */ /* 0x000fea0003800000 */
.L_x_43376:
[----:B------:R-:W-:Y:S01]  /*4430*/  BSSY B1, `(.L_x_43378) ;  /* 0x0000005000017945 */ /* 0x000fe20003800000 */
[----:B------:R-:W-:Y:S05]  /*4440*/  @!P3 BRA `(.L_x_43379) ;  /* 0x000000300000b947 */ /* 0x000fea0003800000 */
[----:B-----5:R-:W-:-:S05]  /*4450*/  HADD2.F32 R114, -RZ, R59.H0_H0 ;  /* 0x2000003bff727230 */ /* 0x020fca0000004100 */
[----:B------:R-:W-:-:S04]  /*4460*/  FMUL.FTZ R114, R114, c[0x0][0x1ec] ;  /* 0x00007b0072727a20 */ /* 0x000fc80000410000 */
[----:B------:R-:W-:Y:S02]  /*4470*/  @P2 FADD.FTZ R114, R50, R114 ;  /* 0x0000007232722221 */ /* 0x000fe40000010000 */
.L_x_43379:
[----:B------:R-:W-:Y:S05]  /*4480*/  BSYNC B1 ;  /* 0x0000000000017941 */ /* 0x000fea0003800000 */
.L_x_43378:
[----:B------:R-:W-:Y:S01]  /*4490*/  BSSY B1, `(.L_x_43380) ;  /* 0x0000005000017945 */ /* 0x000fe20003800000 */
[----:B------:R-:W-:Y:S05]  /*44a0*/  @!P3 BRA `(.L_x_43381) ;  /* 0x000000300000b947 */ /* 0x000fea0003800000 */
[----:B-----5:R-:W-:-:S05]  /*44b0*/  HADD2.F32 R115, -RZ, R59.H1_H1 ;  /* 0x3000003bff737230 */ /* 0x020fca0000004100 */
[----:B------:R-:W-:-:S04]  /*44c0*/  FMUL.FTZ R115, R115, c[0x0][0x1ec] ;  /* 0x00007b0073737a20 */ /* 0x000fc80000410000 */
[----:B------:R-:W-:Y:S02]  /*44d0*/  @P2 FADD.FTZ R115, R51, R115 ;  /* 0x0000007333732221 */ /* 0x000fe40000010000 */
.L_x_43381:
[----:B------:R-:W-:Y:S05]  /*44e0*/  BSYNC B1 ;  /* 0x0000000000017941 */ /* 0x000fea0003800000 */
.L_x_43380:
[----:B------:R-:W-:Y:S01]  /*44f0*/  HFMA2.MMA R132, -RZ, RZ, 0, 1.9073486328125e-06 ;  /* 0x00000020ff847435 */ /* 0x000fe200000001ff */
[----:B------:R-:W-:-:S09]  /*4500*/  IADD3 R195, R195, 0x20, RZ ;  /* 0x00000020c3c37810 */ /* 0x000fd20007ffe0ff */
[C---:B------:R-:W-:Y:S01]  /*4510*/  IMAD.WIDE.U32 R132, R175.reuse, R132, c[0x0][0x188] ;  /* 0x00006200af847625 */ /* 0x040fe200078e0084 */
[----:B------:R-:W-:-:S04]  /*4520*/  IADD3 R175, R175, 0x20, RZ ;  /* 0x00000020afaf7810 */ /* 0x000fc80007ffe0ff */
[----:B------:R0:W-:Y:S04]  /*4530*/  STG.E.128 [R132.64], R108 ;  /* 0x0000006c84007986 */ /* 0x0001e8000c101d04 */
[----:B------:R0:W-:Y:S02]  /*4540*/  STG.E.128 [R132.64+0x10], R112 ;  /* 0x0000107084007986 */ /* 0x0001e4000c101d04 */
.L_x_43365:
[----:B------:R-:W-:Y:S05]  /*4550*/  BSYNC B0 ;  /* 0x0000000000007941 */ /* 0x000fea0003800000 */
.L_x_43364:
        /* <DEDUP_REMOVED lines=42> */
.L_x_43385:
[----:B0-----:R-:W-:Y:S05]  /*4800*/  BSYNC B1 ;  /* 0x0000000000017941 */ /* 0x001fea0003800000 */
.L_x_43384:
[----:B------:R-:W-:Y:S01]  /*4810*/  BSSY B1, `(.L_x_43386) ;  /* 0x0000005000017945 */ /* 0x000fe20003800000 */
[----:B------:R-:W-:Y:S05]  /*4820*/  @!P3 BRA `(.L_x_43387) ;  /* 0x000000300000b947 */ /* 0x000fea0003800000 */
[----:B-----5:R-:W-:-:S05]  /*4830*/  HADD2.F32 R117, -RZ, R56.H1_H1 ;  /* 0x30000038ff757230 */ /* 0x020fca0000004100 */
[----:B------:R-:W-:-:S04]  /*4840*/  FMUL.FTZ R117, R117, c[0x0][0x1ec] ;  /* 0x00007b0075757a20 */ /* 0x000fc80000410000 */
[----:B------:R-:W-:Y:S02]  /*4850*/  @P2 FADD.FTZ R117, R41, R117 ;  /* 0x0000007529752221 */ /* 0x000fe40000010000 */
.L_x_43387:
[----:B------:R-:W-:Y:S05]  /*4860*/  BSYNC B1 ;  /* 0x0000000000017941 */ /* 0x000fea0003800000 */
.L_x_43386:
[----:B------:R-:W-:Y:S01]  /*4870*/  BSSY B1, `(.L_x_43388) ;  /* 0x0000005000017945 */ /* 0x000fe20003800000 */
[----:B------:R-:W-:Y:S05]  /*4880*/  @!P3 BRA `(.L_x_43389) ;  /* 0x000000300000b947 */ /* 0x000fea0003800000 */
[----:B-----5:R-:W-:-:S05]  /*4890*/  HADD2.F32 R118, -RZ, R57.H0_H0 ;  /* 0x20000039ff767230 */ /* 0x020fca0000004100 */
[----:B------:R-:W-:-:S04]  /*48a0*/  FMUL.FTZ R118, R118, c[0x0][0x1ec] ;  /* 0x00007b0076767a20 */ /* 0x000fc80000410000 */
[----:B------:R-:W-:Y:S02]  /*48b0*/  @P2 FADD.FTZ R118, R42, R118 ;  /* 0x000000762a762221 */ /* 0x000fe40000010000 */
.L_x_43389:
[----:B------:R-:W-:Y:S05]  /*48c0*/  BSYNC B1 ;  /* 0x0000000000017941 */ /* 0x000fea0003800000 */
.L_x_43388:
[----:B------:R-:W-:Y:S01]  /*48d0*/  BSSY B1, `(.L_x_43390) ;  /* 0x0000005000017945 */ /* 0x000fe20003800000 */
[----:B------:R-:W-:Y:S05]  /*48e0*/  @!P3 BRA `(.L_x_43391) ;  /* 0x000000300000b947 */ /* 0x000fea0003800000 */
[----:B-----5:R-:W-:-:S05]  /*48f0*/  HADD2.F32 R119, -RZ, R57.H1_H1 ;  /* 0x30000039ff777230 */ /* 0x020fca0000004100 */
[----:B------:R-:W-:-:S04]  /*4900*/  FMUL.FTZ R119, R119, c[0x0][0x1ec] ;  /* 0x00007b0077777a20 */ /* 0x000fc80000410000 */
[----:B------:R-:W-:Y:S02]  /*4910*/  @P2 FADD.FTZ R119, R43, R119 ;  /* 0x000000772b772221 */ /* 0x000fe40000010000 */
.L_x_43391:
[----:B------:R-:W-:Y:S05]  /*4920*/  BSYNC B1 ;  /* 0x0000000000017941 */ /* 0x000fea0003800000 */
.L_x_43390:
[----:B------:R-:W-:Y:S01]  /*4930*/  BSSY B1, `(.L_x_43392) ;  /* 0x0000005000017945 */ /* 0x000fe20003800000 */
[----:B------:R-:W-:Y:S05]  /*4940*/  @!P3 BRA `(.L_x_43393) ;  /* 0x000000300000b947 */ /* 0x000fea0003800000 */
[----:B-----5:R-:W-:-:S05]  /*4950*/  HADD2.F32 R120, -RZ, R58.H0_H0 ;  /* 0x2000003aff787230 */ /* 0x020fca0000004100 */
[----:B------:R-:W-:-:S04]  /*4960*/  FMUL.FTZ R120, R120, c[0x0][0x1ec] ;  /* 0x00007b0078787a20 */ /* 0x000fc80000410000 */
[----:B------:R-:W-:Y:S02]  /*4970*/  @P2 FADD.FTZ R120, R48, R120 ;  /* 0x0000007830782221 */ /* 0x000fe40000010000 */
.L_x_43393:
[----:B------:R-:W-:Y:S05]  /*4980*/  BSYNC B1 ;  /* 0x0000000000017941 */ /* 0x000fea0003800000 */
.L_x_43392:
[----:B------:R-:W-:Y:S01]  /*4990*/  BSSY B1, `(.L_x_43394) ;  /* 0x0000005000017945 */ /* 0x000fe20003800000 */
[----:B------:R-:W-:Y:S05]  /*49a0*/  @!P3 BRA `(.L_x_43395) ;  /* 0x000000300000b947 */ /* 0x000fea0003800000 */
[----:B-----5:R-:W-:-:S05]  /*49b0*/  HADD2.F32 R121, -RZ, R58.H1_H1 ;  /* 0x3000003aff797230 */ /* 0x020fca0000004100 */
[----:B------:R-:W-:-:S04]  /*49c0*/  FMUL.FTZ R121, R121, c[0x0][0x1ec] ;  /* 0x00007b0079797a20 */ /* 0x000fc80000410000 */
[----:B------:R-:W-:Y:S02]  /*49d0*/  @P2 FADD.FTZ R121, R49, R121 ;  /* 0x0000007931792221 */ /* 0x000fe40000010000 */
.L_x_43395:
[----:B------:R-:W-:Y:S05]  /*49e0*/  BSYNC B1 ;  /* 0x0000000000017941 */ /* 0x000fea0003800000 */
.L_x_43394:
[----:B------:R-:W-:Y:S01]  /*49f0*/  BSSY B1, `(.L_x_43396) ;  /* 0x0000005000017945 */ /* 0x000fe20003800000 */
[----:B------:R-:W-:Y:S05]  /*4a00*/  @!P3 BRA `(.L_x_43397) ;  /* 0x000000300000b947 */ /* 0x000fea0003800000 */
[----:B-----5:R-:W-:-:S05]  /*4a10*/  HADD2.F32 R122, -RZ, R59.H0_H0 ;  /* 0x2000003bff7a7230 */ /* 0x020fca0000004100 */
[----:B------:R-:W-:-:S04]  /*4a20*/  FMUL.FTZ R122, R122, c[0x0][0x1ec] ;  /* 0x00007b007a7a7a20 */ /* 0x000fc80000410000 */
[----:B------:R-:W-:Y:S02]  /*4a30*/  @P2 FADD.FTZ R122, R50, R122 ;  /* 0x0000007a327a2221 */ /* 0x000fe40000010000 */
.L_x_43397:
[----:B------:R-:W-:Y:S05]  /*4a40*/  BSYNC B1 ;  /* 0x0000000000017941 */ /* 0x000fea0003800000 */
.L_x_43396:
[----:B------:R-:W-:Y:S01]  /*4a50*/  BSSY B1, `(.L_x_43398) ;  /* 0x0000005000017945 */ /* 0x000fe20003800000 */
[----:B------:R-:W-:Y:S05]  /*4a60*/  @!P3 BRA `(.L_x_43399) ;  /* 0x000000300000b947 */ /* 0x000fea0003800000 */
[----:B-----5:R-:W-:-:S05]  /*4a70*/  HADD2.F32 R123, -RZ, R59.H1_H1 ;  /* 0x3000003bff7b7230 */ /* 0x020fca0000004100 */
[----:B------:R-:W-:-:S04]  /*4a80*/  FMUL.FTZ R123, R123, c[0x0][0x1ec] ;  /* 0x00007b007b7b7a20 */ /* 0x000fc80000410000 */
[----:B------:R-:W-:Y:S02]  /*4a90*/  @P2 FADD.FTZ R123, R51, R123 ;  /* 0x0000007b337b2221 */ /* 0x000fe40000010000 */
.L_x_43399:
[----:B------:R-:W-:Y:S05]  /*4aa0*/  BSYNC B1 ;  /* 0x0000000000017941 */ /* 0x000fea0003800000 */
.L_x_43398:
[----:B------:R-:W-:Y:S01]  /*4ab0*/  HFMA2.MMA R132, -RZ, RZ, 0, 1.9073486328125e-06 ;  /* 0x00000020ff847435 */ /* 0x000fe200000001ff */
[----:B------:R-:W-:-:S09]  /*4ac0*/  IADD3 R195, R195, 0x20, RZ ;  /* 0x00000020c3c37810 */ /* 0x000fd20007ffe0ff */
[C---:B------:R-:W-:Y:S01]  /*4ad0*/  IMAD.WIDE.U32 R132, R175.reuse, R132, c[0x0][0x188] ;  /* 0x00006200af847625 */ /* 0x040fe200078e0084 */
[----:B------:R-:W-:-:S04]  /*4ae0*/  IADD3 R175, R175, 0x20, RZ ;  /* 0x00000020afaf7810 */ /* 0x000fc80007ffe0ff */
[----:B------:R0:W-:Y:S04]  /*4af0*/  STG.E.128 [R132.64], R116 ;  /* 0x0000007484007986 */ /* 0x0001e8000c101d04 */
[----:B------:R0:W-:Y:S02]  /*4b00*/  STG.E.128 [R132.64+0x10], R120 ;  /* 0x0000107884007986 */ /* 0x0001e4000c101d04 */
.L_x_43383:
[----:B------:R-:W-:Y:S05]  /*4b10*/  BSYNC B0 ;  /* 0x0000000000007941 */ /* 0x000fea0003800000 */
.L_x_43382:
        /* <DEDUP_REMOVED lines=39> */
[----:B-----5:R-:W-:-:S05]  /*4d90*/  HADD2.F32 R128, -RZ, R56.H0_H0 ;  /* 0x20000038ff807230 */ /* 0x020fca0000004100 */
[----:B------:R-:W-:-:S04]  /*4da0*/  FMUL.FTZ R128, R128, c[0x0][0x1ec] ;  /* 0x00007b0080807a20 */ /* 0x000fc80000410000 */
[----:B------:R-:W-:Y:S02]  /*4db0*/  @P1 FADD.FTZ R128, R40, R128 ;  /* 0x0000008028801221 */ /* 0x000fe40000010000 */
.L_x_43403:
[----:B------:R-:W-:Y:S05]  /*4dc0*/  BSYNC B1 ;  /* 0x0000000000017941 */ /* 0x000fea0003800000 */
.L_x_43402:
[----:B------:R-:W-:Y:S01]  /*4dd0*/  BSSY B1, `(.L_x_43404) ;  /* 0x0000005000017945 */ /* 0x000fe20003800000 */
[----:B------:R-:W-:Y:S05]  /*4de0*/  @!P2 BRA `(.L_x_43405) ;  /* 0x000000300000a947 */ /* 0x000fea0003800000 */
[----:B-----5:R-:W-:-:S05]  /*4df0*/  HADD2.F32 R129, -RZ, R56.H1_H1 ;  /* 0x30000038ff817230 */ /* 0x020fca0000004100 */
[----:B------:R-:W-:-:S04]  /*4e00*/  FMUL.FTZ R129, R129, c[0x0][0x1ec] ;  /* 0x00007b0081817a20 */ /* 0x000fc80000410000 */
[----:B------:R-:W-:Y:S02]  /*4e10*/  @P1 FADD.FTZ R129, R41, R129 ;  /* 0x0000008129811221 */ /* 0x000fe40000010000 */
.L_x_43405:
[----:B------:R-:W-:Y:S05]  /*4e20*/  BSYNC B1 ;  /* 0x0000000000017941 */ /* 0x000fea0003800000 */
.L_x_43404:
[----:B------:R-:W-:Y:S01]  /*4e30*/  BSSY B1, `(.L_x_43406) ;  /* 0x0000005000017945 */ /* 0x000fe20003800000 */
[----:B------:R-:W-:Y:S05]  /*4e40*/  @!P2 BRA `(.L_x_43407) ;  /* 0x000000300000a947 */ /* 0x000fea0003800000 */
[----:B-----5:R-:W-:-:S05]  /*4e50*/  HADD2.F32 R130, -RZ, R57.H0_H0 ;  /* 0x20000039ff827230 */ /* 0x020fca0000004100 */
[----:B------:R-:W-:-:S04]  /*4e60*/  FMUL.FTZ R130, R130, c[0x0][0x1ec] ;  /* 0x00007b0082827a20 */ /* 0x000fc80000410000 */
[----:B------:R-:W-:Y:S02]  /*4e70*/  @P1 FADD.FTZ R130, R42, R130 ;  /* 0x000000822a821221 */ /* 0x000fe40000010000 */
.L_x_43407:
[----:B------:R-:W-:Y:S05]  /*4e80*/  BSYNC B1 ;  /* 0x0000000000017941 */ /* 0x000fea0003800000 */
.L_x_43406:
[----:B------:R-:W-:Y:S01]  /*4e90*/  BSSY B1, `(.L_x_43408) ;  /* 0x0000005000017945 */ /* 0x000fe20003800000 */
[----:B------:R-:W-:Y:S05]  /*4ea0*/  @!P2 BRA `(.L_x_43409) ;  /* 0x000000300000a947 */ /* 0x000fea0003800000 */
[----:B-----5:R-:W-:-:S05]  /*4eb0*/  HADD2.F32 R131, -RZ, R57.H1_H1 ;  /* 0x30000039ff837230 */ /* 0x020fca0000004100 */
[----:B------:R-:W-:-:S04]  /*4ec0*/  FMUL.FTZ R131, R131, c[0x0][0x1ec] ;  /* 0x00007b0083837a20 */ /* 0x000fc80000410000 */
[----:B------:R-:W-:Y:S02]  /*4ed0*/  @P1 FADD.FTZ R131, R43, R131 ;  /* 0x000000832b831221 */ /* 0x000fe40000010000 */
.L_x_43409:
[----:B------:R-:W-:Y:S05]  /*4ee0*/  BSYNC B1 ;  /* 0x0000000000017941 */ /* 0x000fea0003800000 */
.L_x_43408:
[----:B------:R-:W-:Y:S01]  /*4ef0*/  BSSY B1, `(.L_x_43410) ;  /* 0x0000005000017945 */ /* 0x000fe20003800000 */
[----:B------:R-:W-:Y:S05]  /*4f00*/  @!P2 BRA `(.L_x_43411) ;  /* 0x000000300000a947 */ /* 0x000fea0003800000 */
[----:B-----5:R-:W-:-:S05]  /*4f10*/  HADD2.F32 R124, -RZ, R58.H0_H0 ;  /* 0x2000003aff7c7230 */ /* 0x020fca0000004100 */
[----:B------:R-:W-:-:S04]  /*4f20*/  FMUL.FTZ R124, R124, c[0x0][0x1ec] ;  /* 0x00007b007c7c7a20 */ /* 0x000fc80000410000 */
[----:B------:R-:W-:Y:S02]  /*4f30*/  @P1 FADD.FTZ R124, R48, R124 ;  /* 0x0000007c307c1221 */ /* 0x000fe40000010000 */
.L_x_43411:
[----:B------:R-:W-:Y:S05]  /*4f40*/  BSYNC B1 ;  /* 0x0000000000017941 */ /* 0x000fea0003800000 */
.L_x_43410:
[----:B------:R-:W-:Y:S01]  /*4f50*/  BSSY B1, `(.L_x_43412) ;  /* 0x0000005000017945 */ /* 0x000fe20003800000 */
[----:B------:R-:W-:Y:S05]  /*4f60*/  @!P2 BRA `(.L_x_43413) ;  /* 0x000000300000a947 */ /* 0x000fea0003800000 */
[----:B-----5:R-:W-:-:S05]  /*4f70*/  HADD2.F32 R125, -RZ, R58.H1_H1 ;  /* 0x3000003aff7d7230 */ /* 0x020fca0000004100 */
[----:B------:R-:W-:-:S04]  /*4f80*/  FMUL.FTZ R125, R125, c[0x0][0x1ec] ;  /* 0x00007b007d7d7a20 */ /* 0x000fc80000410000 */
[----:B------:R-:W-:Y:S02]  /*4f90*/  @P1 FADD.FTZ R125, R49, R125 ;  /* 0x0000007d317d1221 */ /* 0x000fe40000010000 */
.L_x_43413:
[----:B------:R-:W-:Y:S05]  /*4fa0*/  BSYNC B1 ;  /* 0x0000000000017941 */ /* 0x000fea0003800000 */
.L_x_43412:
[----:B------:R-:W-:Y:S01]  /*4fb0*/  BSSY B1, `(.L_x_43414) ;  /* 0x0000005000017945 */ /* 0x000fe20003800000 */
[----:B------:R-:W-:Y:S05]  /*4fc0*/  @!P2 BRA `(.L_x_43415) ;  /* 0x000000300000a947 */ /* 0x000fea0003800000 */
[----:B-----5:R-:W-:-:S05]  /*4fd0*/  HADD2.F32 R126, -RZ, R59.H0_H0 ;  /* 0x2000003bff7e7230 */ /* 0x020fca0000004100 */
[----:B------:R-:W-:-:S04]  /*4fe0*/  FMUL.FTZ R126, R126, c[0x0][0x1ec] ;  /* 0x00007b007e7e7a20 */ /* 0x000fc80000410000 */
[----:B------:R-:W-:Y:S02]  /*4ff0*/  @P1 FADD.FTZ R126, R50, R126 ;  /* 0x0000007e327e1221 */ /* 0x000fe40000010000 */
.L_x_43415:
[----:B------:R-:W-:Y:S05]  /*5000*/  BSYNC B1 ;  /* 0x0000000000017941 */ /* 0x000fea0003800000 */
.L_x_43414:
[----:B------:R-:W-:Y:S01]  /*5010*/  BSSY B1, `(.L_x_43416) ;  /* 0x0000005000017945 */ /* 0x000fe20003800000 */
[----:B------:R-:W-:Y:S05]  /*5020*/  @!P2 BRA `(.L_x_43417) ;  /* 0x000000300000a947 */ /* 0x000fea0003800000 */
[----:B-----5:R-:W-:-:S05]  /*5030*/  HADD2.F32 R127, -RZ, R59.H1_H1 ;  /* 0x3000003bff7f7230 */ /* 0x020fca0000004100 */
[----:B------:R-:W-:-:S04]  /*5040*/  FMUL.FTZ R127, R127, c[0x0][0x1ec] ;  /* 0x00007b007f7f7a20 */ /* 0x000fc80000410000 */
[----:B------:R-:W-:Y:S02]  /*5050*/  @P1 FADD.FTZ R127, R51, R127 ;  /* 0x0000007f337f1221 */ /* 0x000fe40000010000 */
.L_x_43417:
[----:B------:R-:W-:Y:S05]  /*5060*/  BSYNC B1 ;  /* 0x0000000000017941 */ /* 0x000fea0003800000 */
.L_x_43416:
[----:B0-----:R-:W-:-:S10]  /*5070*/  HFMA2.MMA R132, -RZ, RZ, 0, 1.9073486328125e-06 ;  /* 0x00000020ff847435 */ /* 0x001fd400000001ff */
[----:B------:R-:W-:-:S05]  /*5080*/  IMAD.WIDE.U32 R132, R175, R132, c[0x0][0x188] ;  /* 0x00006200af847625 */ /* 0x000fca00078e0084 */
[----:B------:R0:W-:Y:S04]  /*5090*/  STG.E.128 [R132.64], R128 ;  /* 0x0000008084007986 */ /* 0x0001e8000c101d04 */
[----:B------:R0:W-:Y:S02]  /*50a0*/  STG.E.128 [R132.64+0x10], R124 ;  /* 0x0000107c84007986 */ /* 0x0001e4000c101d04 */
.L_x_43401:
[----:B------:R-:W-:Y:S05]  /*50b0*/  BSYNC B0 ;  /* 0x0000000000007941 */ /* 0x000fea0003800000 */
.L_x_43400:
        /* <DEDUP_REMOVED lines=104> */
.L_x_43442:
        /* <DEDUP_REMOVED lines=187> */
.L_x_43443:
        /* <DEDUP_REMOVED lines=56> */
[----:B------:R-:W-:Y:S01]  /*6670*/  F2FP.PACK_AB R132, R133, R132 ;  /* 0x000000848584723e */ /* 0x000fe200000000ff */
        /* <DEDUP_REMOVED lines=10> */
[----:B------:R-:W-:Y:S01]  /*6720*/  F2FP.PACK_AB R133, R134, R133 ;  /* 0x000000858685723e */ /* 0x000fe200000000ff */
        /* <DEDUP_REMOVED lines=12> */
[----:B------:R-:W-:-:S04]  /*67f0*/  FMUL.FTZ R174, R201, R174 ;  /* 0x000000aec9ae7220 */ /* 0x000fc80000410000 */
[----:B------:R-:W-:Y:S02]  /*6800*/  FFMA.FTZ R174, R250, R174, R249 ;  /* 0x000000aefaae7223 */ /* 0x000fe400000100f9 */
[----:B--2---:R-:W-:-:S05]  /*6810*/  FFMA.FTZ R135, R175, R135, R251 ;  /* 0x00000087af877223 */ /* 0x004fca00000100fb */
[----:B------:R-:W-:Y:S01]  /*6820*/  F2FP.PACK_AB R135, R174, R135 ;  /* 0x00000087ae87723e */ /* 0x000fe200000000ff */
[----:B------:R-:W-:-:S10]  /*6830*/  HFMA2.MMA R174, -RZ, RZ, 0, 9.5367431640625e-07 ;  /* 0x00000010ffae7435 */ /* 0x000fd400000001ff */
[----:B------:R-:W-:-:S05]  /*6840*/  IMAD.WIDE.U32 R174, R200, R174, c[0x0][0x208] ;  /* 0x00008200c8ae7625 */ /* 0x000fca00078e00ae */
[----:B------:R0:W-:Y:S01]  /*6850*/  STG.E.128 [R174.64], R132 ;  /* 0x00000084ae007986 */ /* 0x0001e2000c101d04 */
[----:B------:R-:W-:-:S03]  /*6860*/  IADD3 R200, R200, 0x20, RZ ;  /* 0x00000020c8c87810 */ /* 0x000fc60007ffe0ff */
.L_x_43423:
[----:B------:R-:W-:Y:S05]  /*6870*/  BSYNC B1 ;  /* 0x0000000000017941 */ /* 0x000fea0003800000 */
.L_x_43422:
        /* <DEDUP_REMOVED lines=36> */
.L_x_43425:
[----:B------:R-:W-:Y:S05]  /*6ac0*/  BSYNC B1 ;  /* 0x0000000000017941 */ /* 0x000fea0003800000 */
.L_x_43424:
        /* <DEDUP_REMOVED lines=36> */
.L_x_43427:
[----:B------:R-:W-:Y:S05]  /*6d10*/  BSYNC B1 ;  /* 0x0000000000017941 */ /* 0x000fea0003800000 */
.L_x_43426:
        /* <DEDUP_REMOVED lines=36> */
.L_x_43429:
[----:B------:R-:W-:Y:S05]  /*6f60*/  BSYNC B1 ;  /* 0x0000000000017941 */ /* 0x000fea0003800000 */
.L_x_43428:
        /* <DEDUP_REMOVED lines=36> */
.L_x_43431:
[----:B------:R-:W-:Y:S05]  /*71b0*/  BSYNC B1 ;  /* 0x0000000000017941 */ /* 0x000fea0003800000 */
.L_x_43430:
        /* <DEDUP_REMOVED lines=36> */
.L_x_43433:
[----:B------:R-:W-:Y:S05]  /*7400*/  BSYNC B1 ;  /* 0x0000000000017941 */ /* 0x000fea0003800000 */
.L_x_43432:
        /* <DEDUP_REMOVED lines=36> */
.L_x_43435:
[----:B------:R-:W-:Y:S05]  /*7650*/  BSYNC B1 ;  /* 0x0000000000017941 */ /* 0x000fea0003800000 */
.L_x_43434:
        /* <DEDUP_REMOVED lines=36> */
.L_x_43437:
[----:B------:R-:W-:Y:S05]  /*78a0*/  BSYNC B1 ;  /* 0x0000000000017941 */ /* 0x000fea0003800000 */
.L_x_43436:
        /* <DEDUP_REMOVED lines=36> */
.L_x_43439:
[----:B------:R-:W-:Y:S05]  /*7af0*/  BSYNC B1 ;  /* 0x0000000000017941 */ /* 0x000fea0003800000 */
.L_x_43438:
        /* <DEDUP_REMOVED lines=34> */
.L_x_43421:
[----:B------:R-:W-:Y:S05]  /*7d20*/  BSYNC B0 ;  /* 0x0000000000007941 */ /* 0x000fea0003800000 */
.L_x_43420:
[----:B0-----:R-:W-:-:S04]  /*7d30*/  MOV R132, c[0x0][0x160] ;  /* 0x0000580000847a02 */ /* 0x001fc80000000f00 */
[----:B------:R-:W-:-:S04]  /*7d40*/  LEA R176, R132, R176, 0x2 ;  /* 0x000000b084b07211 */ /* 0x000fc800078e10ff */
[----:B------:R-:W-:-:S13]  /*7d50*/  ISETP.GE.AND P1, PT, R176, c[0x0][0x164], PT ;  /* 0x00005900b0007a0c */ /* 0x000fda0003f26270 */
[----:B------:R-:W-:Y:S01]  /*7d60*/  @P1 CALL.REL.NOINC `(.L_x_43440) ;  /* 0x0000001000001944 */ /* 0x000fe20003c00000 */
[----:B------:R-:W-:Y:S05]  /*7d70*/  BRA `(.L_x_43441) ;  /* 0xffff98c000007947 */ /* 0x000fea000383ffff */
.L_x_43440:
[----:B------:R-:W-:Y:S05]  /*7d80*/  EXIT ;  /* 0x000000000000794d */ /* 0x000fea0003800000 */
.L_x_43418:
[----:B------:R-:W-:Y:S01]  /*7d90*/  HFMA2.MMA R174, -RZ, RZ, 0, 5.9604644775390625e-08 ;  /* 0x00000001ffae7435 */ /* 0x000fe200000001ff */
[----:B------:R-:W-:Y:S02]  /*7da0*/  MOV R252, 0x1f ;  /* 0x0000001f00fc7802 */ /* 0x000fe40000000f00 */
[----:B------:R-:W-:Y:S02]  /*7db0*/  MOV R133, 0xffffffff ;  /* 0xffffffff00857802 */ /* 0x000fe40000000f00 */
[----:B------:R-:W-:Y:S02]  /*7dc0*/  MOV R132, 0x7de0 ;  /* 0x00007de000847802 */ /* 0x000fe40000000f00 */
[----:B-----5:R-:W-:Y:S05]  /*7dd0*/  CALL.REL.NOINC `($__internal_98_$__cuda_sm70_shflsync_bfly_p) ;  /* 0x00000df000007944 */ /* 0x020fea0003c00000 */
[----:B-1----:R-:W-:Y:S05]  /*7de0*/  BRA `(.L_x_43442) ;  /* 0xffffd95000007947 */ /* 0x002fea000383ffff */
.L_x_43419:
[----:B------:R-:W-:Y:S01]  /*7df0*/  HFMA2.MMA R174, -RZ, RZ, 0, 1.1920928955078125e-07 ;  /* 0x00000002ffae7435 */ /* 0x000fe200000001ff */
[----:B------:R-:W-:Y:S02]  /*7e00*/  MOV R252, 0x1f ;  /* 0x0000001f00fc7802 */ /* 0x000fe40000000f00 */
[----:B------:R-:W-:Y:S02]  /*7e10*/  MOV R133, 0xffffffff ;  /* 0xffffffff00857802 */ /* 0x000fe40000000f00 */
[----:B------:R-:W-:-:S02]  /*7e20*/  MOV R132, 0x7e40 ;  /* 0x00007e4000847802 */ /* 0x000fc40000000f00 */
[----:B-----5:R-:W-:Y:S05]  /*7e30*/  CALL.REL.NOINC `($__internal_98_$__cuda_sm70_shflsync_bfly_p) ;  /* 0x00000d9000007944 */ /* 0x020fea0003c00000 */
[----:B-1----:R-:W-:Y:S01]  /*7e40*/  FADD.FTZ R175, R175, R174 ;  /* 0x000000aeafaf7221 */ /* 0x002fe20000010000 */
[----:B------:R-:W-:Y:S01]  /*7e50*/  HFMA2.MMA R174, -RZ, RZ, 0, 2.384185791015625e-07 ;  /* 0x00000004ffae7435 */ /* 0x000fe200000001ff */
[----:B------:R-:W-:-:S02]  /*7e60*/  MOV R252, 0x1f ;  /* 0x0000001f00fc7802 */ /* 0x000fc40000000f00 */
[----:B------:R-:W-:Y:S02]  /*7e70*/  MOV R133, 0xffffffff ;  /* 0xffffffff00857802 */ /* 0x000fe40000000f00 */
[----:B------:R-:W-:Y:S02]  /*7e80*/  MOV R132, 0x7ea0 ;  /* 0x00007ea000847802 */ /* 0x000fe40000000f00 */
[----:B------:R-:W-:Y:S05]  /*7e90*/  CALL.REL.NOINC `($__internal_98_$__cuda_sm70_shflsync_bfly_p) ;  /* 0x00000d3000007944 */ /* 0x000fea0003c00000 */
[----:B-1----:R-:W-:Y:S01]  /*7ea0*/  FADD.FTZ R175, R175, R174 ;  /* 0x000000aeafaf7221 */ /* 0x002fe20000010000 */
[----:B------:R-:W-:Y:S01]  /*7eb0*/  HFMA2.MMA R174, -RZ, RZ, 0, 4.76837158203125e-07 ;  /* 0x00000008ffae7435 */ /* 0x000fe200000001ff */
[----:B------:R-:W-:Y:S02]  /*7ec0*/  MOV R252, 0x1f ;  /* 0x0000001f00fc7802 */ /* 0x000fe40000000f00 */
[----:B------:R-:W-:Y:S02]  /*7ed0*/  MOV R133, 0xffffffff ;  /* 0xffffffff00857802 */ /* 0x000fe40000000f00 */
[----:B------:R-:W-:Y:S02]  /*7ee0*/  MOV R132, 0x7f00 ;  /* 0x00007f0000847802 */ /* 0x000fe40000000f00 */
[----:B------:R-:W-:Y:S05]  /*7ef0*/  CALL.REL.NOINC `($__internal_98_$__cuda_sm70_shflsync_bfly_p) ;  /* 0x00000cd000007944 */ /* 0x000fea0003c00000 */
[----:B-1----:R-:W-:Y:S01]  /*7f00*/  FADD.FTZ R175, R175, R174 ;  /* 0x000000aeafaf7221 */ /* 0x002fe20000010000 */
[----:B------:R-:W-:Y:S01]  /*7f10*/  HFMA2.MMA R174, -RZ, RZ, 0, 9.5367431640625e-07 ;  /* 0x00000010ffae7435 */ /* 0x000fe200000001ff */
[----:B------:R-:W-:-:S02]  /*7f20*/  MOV R252, 0x1f ;  /* 0x0000001f00fc7802 */ /* 0x000fc40000000f00 */
[----:B------:R-:W-:Y:S02]  /*7f30*/  MOV R133, 0xffffffff ;  /* 0xffffffff00857802 */ /* 0x000fe40000000f00 */
[----:B------:R-:W-:Y:S02]  /*7f40*/  MOV R132, 0x7f60 ;  /* 0x00007f6000847802 */ /* 0x000fe40000000f00 */
[----:B------:R-:W-:Y:S05]  /*7f50*/  CALL.REL.NOINC `($__internal_98_$__cuda_sm70_shflsync_bfly_p) ;  /* 0x00000c7000007944 */ /* 0x000fea0003c00000 */
        /* <DEDUP_REMOVED lines=173> */
[----:B------:R-:W-:Y:S05]  /*8a30*/  CALL.REL.NOINC `($__internal_98_$__cuda_sm70_shflsync_bfly_p) ;  /* 0x0000019000007944 */ /* 0x000fea0003c00000 */
[----:B-1----:R-:W-:Y:S01]  /*8a40*/  FADD.FTZ R175, R175, R174 ;  /* 0x000000aeafaf7221 */ /* 0x002fe20000010000 */
[----:B------:R-:W-:Y:S01]  /*8a50*/  HFMA2.MMA R174, -RZ, RZ, 0, 1.1920928955078125e-07 ;  /* 0x00000002ffae7435 */ /* 0x000fe200000001ff */
[----:B------:R-:W-:Y:S02]  /*8a60*/  MOV R252, 0x1f ;  /* 0x0000001f00fc7802 */ /* 0x000fe40000000f00 */
[----:B------:R-:W-:Y:S02]  /*8a70*/  MOV R133, 0xffffffff ;  /* 0xffffffff00857802 */ /* 0x000fe40000000f00 */
[----:B------:R-:W-:Y:S02]  /*8a80*/  MOV R132, 0x8aa0 ;  /* 0x00008aa000847802 */ /* 0x000fe40000000f00 */
[----:B------:R-:W-:Y:S05]  /*8a90*/  CALL.REL.NOINC `($__internal_98_$__cuda_sm70_shflsync_bfly_p) ;  /* 0x0000013000007944 */ /* 0x000fea0003c00000 */
        /* <DEDUP_REMOVED lines=18> */
[----:B-1----:R-:W-:Y:S05]  /*8bc0*/  BRA `(.L_x_43443) ;  /* 0xffffd72000007947 */ /* 0x002fea000383ffff */
        .weak           $__internal_98_$__cuda_sm70_shflsync_bfly_p
        .type           $__internal_98_$__cuda_sm70_shflsync_bfly_p,@function
        .size           $__internal_98_$__cuda_sm70_shflsync_bfly_p,(.L_x_71098 - $__internal_98_$__cuda_sm70_shflsync_bfly_p)
$__internal_98_$__cuda_sm70_shflsync_bfly_p:
[----:B------:R-:W-:Y:S04]  /*8bd0*/  WARPSYNC R133 ;  /* 0x0000008500007348 */ /* 0x000fe80003800000 */
[----:B------:R0:W1:Y:S02]  /*8be0*/  SHFL.BFLY PT, R174, R175, R174, R252 ;  /* 0x0c0000aeafae7389 */ /* 0x00006400000e00fc */
[----:B0-----:R-:W-:-:S06]  /*8bf0*/  HFMA2.MMA R133, -RZ, RZ, 0, 0 ;  /* 0x00000000ff857435 */ /* 0x001fcc00000001ff */
[----:B------:R-:W-:Y:S05]  /*8c00*/  RET.REL.NODEC R132 `(_ZN10layer_norm13ln_fwd_kernelINS_13Kernel_traitsI6__halfS2_fS2_fjLj2560ELj1ELj4ELj1ELj16ENS_18Kernel_traits_baseILj2560ES2_S2_fS2_fjLj128EEEEELb0ELb0ELb1ELb0EEEvNS_9FwdParamsE) ;  /* 0xffff73f084007950 */ /* 0x000fea0003c3ffff */
.L_x_43444:
        /* <DEDUP_REMOVED lines=15> */
.L_x_71098:


//--------------------- .text._ZN10layer_norm13ln_fwd_kernelINS_13Kernel_traitsI6__halfS2_fS2_fjLj2560ELj1ELj4ELj1ELj16ENS_18Kernel_traits_baseILj2560ES2_S2_fS2_fjLj128EEEEELb0ELb0ELb1ELb1EEEvNS_9FwdParamsE --------------------------
	.section	.text._ZN10layer_norm13ln_fwd_kernelINS_13Kernel_traitsI6__halfS2_fS2_fjLj2560ELj1ELj4ELj1ELj16ENS_18Kernel_traits_baseILj2560ES2_S2_fS2_fjLj128EEEEELb0ELb0ELb1ELb1EEEvNS_9FwdParamsE,"ax",@progbits
	.sectioninfo	@"SHI_REGISTERS=254"
	.align	128
        .global         _ZN10layer_norm13ln_fwd_kernelINS_13Kernel_traitsI6__halfS2_fS2_fjLj2560ELj1ELj4ELj1ELj16ENS_18Kernel_traits_baseILj2560ES2_S2_fS2_fjLj128EEEEELb0ELb0ELb1ELb1EEEvNS_9FwdParamsE
        .type           _ZN10layer_norm13ln_fwd_kernelINS_13Kernel_traitsI6__halfS2_fS2_fjLj2560ELj1ELj4ELj1ELj16ENS_18Kernel_traits_baseILj2560ES2_S2_fS2_fjLj128EEEEELb0ELb0ELb1ELb1EEEvNS_9FwdParamsE,@function
        .size           _ZN10layer_norm13ln_fwd_kernelINS_13Kernel_traitsI6__halfS2_fS2_fjLj2560ELj1ELj4ELj1ELj16ENS_18Kernel_traits_baseILj2560ES2_S2_fS2_fjLj128EEEEELb0ELb0ELb1ELb1EEEvNS_9FwdParamsE,(.L_x_71099 - _ZN10layer_norm13ln_fwd_kernelINS_13Kernel_traitsI6__halfS2_fS2_fjLj2560ELj1ELj4ELj1ELj16ENS_18Kernel_traits_baseILj2560ES2_S2_fS2_fjLj128EEEEELb0ELb0ELb1ELb1EEEvNS_9FwdParamsE)
        .other          _ZN10layer_norm13ln_fwd_kernelINS_13Kernel_traitsI6__halfS2_fS2_fjLj2560ELj1ELj4ELj1ELj16ENS_18Kernel_traits_baseILj2560ES2_S2_fS2_fjLj128EEEEELb0ELb0ELb1ELb1EEEvNS_9FwdParamsE,@"STO_CUDA_ENTRY STV_DEFAULT"
_ZN10layer_norm13ln_fwd_kernelINS_13Kernel_traitsI6__halfS2_fS2_fjLj2560ELj1ELj4ELj1ELj16ENS_18Kernel_traits_baseILj2560ES2_S2_fS2_fjLj128EEEEELb0ELb0ELb1ELb1EEEvNS_9FwdParamsE:
.text._ZN10layer_norm13ln_fwd_kernelINS_13Kernel_traitsI6__halfS2_fS2_fjLj2560ELj1ELj4ELj1ELj16ENS_18Kernel_traits_baseILj2560ES2_S2_fS2_fjLj128EEEEELb0ELb0ELb1ELb1EEEvNS_9FwdParamsE:
        /* <DEDUP_REMOVED lines=47> */
[----:B------:R0:W5:Y:S01]  /*02f0*/  LDG.E.128 R68, [R2.64] ;  /* 0x0000000402447981 */ /* 0x000162000c1e1d00 */
        /* <DEDUP_REMOVED lines=27> */
[----:B------:R-:W-:Y:S01]  /*04b0*/  HADD2.F32 R30, -RZ, R21.H1_H1 ;  /* 0x30000015ff1e7230 */ /* 0x000fe20000004100 */
[----:B------:R-:W-:Y:S01]  /*04c0*/  ULDC.U8 UR6, c[0x0][0x1f0] ;  /* 0x00007c0000067ab9 */ /* 0x000fe20000000000 */
        /* <DEDUP_REMOVED lines=26> */
[--C-:B0-----:R-:W-:Y:S02]  /*0670*/  HADD2.F32 R3, -RZ, R91.reuse.H0_H0 ;  /* 0x2000005bff037230 */ /* 0x101fe40000004100 */
        /* <DEDUP_REMOVED lines=33> */
.L_x_43610:
        /* <DEDUP_REMOVED lines=58> */
[----:B-----5:R-:W-:-:S05]  /*0c30*/  HADD2.F32 R88, -RZ, R80.H0_H0 ;  /* 0x20000050ff587230 */ /* 0x020fca0000004100 */
[----:B------:R-:W-:-:S04]  /*0c40*/  FMUL.FTZ R88, R88, c[0x0][0x1ec] ;  /* 0x00007b0058587a20 */ /* 0x000fc80000410000 */
[----:B------:R-:W-:Y:S02]  /*0c50*/  @P0 FADD.FTZ R88, R72, R88 ;  /* 0x0000005848580221 */ /* 0x000fe40000010000 */
.L_x_43446:
[----:B------:R-:W-:Y:S05]  /*0c60*/  BSYNC B0 ;  /* 0x0000000000007941 */ /* 0x000fea0003800000 */
.L_x_43445:
[----:B------:R-:W-:Y:S01]  /*0c70*/  BSSY B0, `(.L_x_43447) ;  /* 0x0000005000007945 */ /* 0x000fe20003800000 */
[----:B------:R-:W-:Y:S05]  /*0c80*/  @!P6 BRA `(.L_x_43448) ;  /* 0x000000300000e947 */ /* 0x000fea0003800000 */
[----:B-----5:R-:W-:-:S05]  /*0c90*/  HADD2.F32 R89, -RZ, R80.H1_H1 ;  /* 0x30000050ff597230 */ /* 0x020fca0000004100 */
[----:B------:R-:W-:-:S04]  /*0ca0*/  FMUL.FTZ R89, R89, c[0x0][0x1ec] ;  /* 0x00007b0059597a20 */ /* 0x000fc80000410000 */
[----:B------:R-:W-:Y:S02]  /*0cb0*/  @P0 FADD.FTZ R89, R73, R89 ;  /* 0x0000005949590221 */ /* 0x000fe40000010000 */
.L_x_43448:
[----:B------:R-:W-:Y:S05]  /*0cc0*/  BSYNC B0 ;  /* 0x0000000000007941 */ /* 0x000fea0003800000 */
.L_x_43447:
[----:B------:R-:W-:Y:S01]  /*0cd0*/  BSSY B0, `(.L_x_43449) ;  /* 0x0000005000007945 */ /* 0x000fe20003800000 */
[----:B------:R-:W-:Y:S05]  /*0ce0*/  @!P6 BRA `(.L_x_43450) ;  /* 0x000000300000e947 */ /* 0x000fea0003800000 */
[----:B-----5:R-:W-:-:S05]  /*0cf0*/  HADD2.F32 R90, -RZ, R81.H0_H0 ;  /* 0x20000051ff5a7230 */ /* 0x020fca0000004100 */
[----:B------:R-:W-:-:S04]  /*0d00*/  FMUL.FTZ R90, R90, c[0x0][0x1ec] ;  /* 0x00007b005a5a7a20 */ /* 0x000fc80000410000 */
[----:B------:R-:W-:Y:S02]  /*0d10*/  @P0 FADD.FTZ R90, R74, R90 ;  /* 0x0000005a4a5a0221 */ /* 0x000fe40000010000 */
.L_x_43450:
[----:B------:R-:W-:Y:S05]  /*0d20*/  BSYNC B0 ;  /* 0x0000000000007941 */ /* 0x000fea0003800000 */
.L_x_43449:
[----:B------:R-:W-:Y:S01]  /*0d30*/  BSSY B0, `(.L_x_43451) ;  /* 0x0000005000007945 */ /* 0x000fe20003800000 */
[----:B------:R-:W-:Y:S05]  /*0d40*/  @!P6 BRA `(.L_x_43452) ;  /* 0x000000300000e947 */ /* 0x000fea0003800000 */
[----:B-----5:R-:W-:-:S05]  /*0d50*/  HADD2.F32 R91, -RZ, R81.H1_H1 ;  /* 0x30000051ff5b7230 */ /* 0x020fca0000004100 */
[----:B------:R-:W-:-:S04]  /*0d60*/  FMUL.FTZ R91, R91, c[0x0][0x1ec] ;  /* 0x00007b005b5b7a20 */ /* 0x000fc80000410000 */
[----:B------:R-:W-:Y:S02]  /*0d70*/  @P0 FADD.FTZ R91, R75, R91 ;  /* 0x0000005b4b5b0221 */ /* 0x000fe40000010000 */
.L_x_43452:
[----:B------:R-:W-:Y:S05]  /*0d80*/  BSYNC B0 ;  /* 0x0000000000007941 */ /* 0x000fea0003800000 */
.L_x_43451:
[----:B------:R-:W-:Y:S01]  /*0d90*/  BSSY B0, `(.L_x_43453) ;  /* 0x0000005000007945 */ /* 0x000fe20003800000 */
[----:B------:R-:W-:Y:S05]  /*0da0*/  @!P6 BRA `(.L_x_43454) ;  /* 0x000000300000e947 */ /* 0x000fea0003800000 */
[----:B-----5:R-:W-:-:S05]  /*0db0*/  HADD2.F32 R84, -RZ, R82.H0_H0 ;  /* 0x20000052ff547230 */ /* 0x020fca0000004100 */
[----:B------:R-:W-:-:S04]  /*0dc0*/  FMUL.FTZ R84, R84, c[0x0][0x1ec] ;  /* 0x00007b0054547a20 */ /* 0x000fc80000410000 */
[----:B------:R-:W-:Y:S02]  /*0dd0*/  @P0 FADD.FTZ R84, R76, R84 ;  /* 0x000000544c540221 */ /* 0x000fe40000010000 */
.L_x_43454:
[----:B------:R-:W-:Y:S05]  /*0de0*/  BSYNC B0 ;  /* 0x0000000000007941 */ /* 0x000fea0003800000 */
.L_x_43453:
[----:B------:R-:W-:Y:S01]  /*0df0*/  BSSY B0, `(.L_x_43455) ;  /* 0x0000005000007945 */ /* 0x000fe20003800000 */
[----:B------:R-:W-:Y:S05]  /*0e00*/  @!P6 BRA `(.L_x_43456) ;  /* 0x000000300000e947 */ /* 0x000fea0003800000 */
[----:B-----5:R-:W-:-:S05]  /*0e10*/  HADD2.F32 R85, -RZ, R82.H1_H1 ;  /* 0x30000052ff557230 */ /* 0x020fca0000004100 */
[----:B------:R-:W-:-:S04]  /*0e20*/  FMUL.FTZ R85, R85, c[0x0][0x1ec] ;  /* 0x00007b0055557a20 */ /* 0x000fc80000410000 */
[----:B------:R-:W-:Y:S02]  /*0e30*/  @P0 FADD.FTZ R85, R77, R85 ;  /* 0x000000554d550221 */ /* 0x000fe40000010000 */
.L_x_43456:
[----:B------:R-:W-:Y:S05]  /*0e40*/  BSYNC B0 ;  /* 0x0000000000007941 */ /* 0x000fea0003800000 */
.L_x_43455:
[----:B------:R-:W-:Y:S01]  /*0e50*/  BSSY B0, `(.L_x_43457) ;  /* 0x0000005000007945 */ /* 0x000fe20003800000 */
[----:B------:R-:W-:Y:S05]  /*0e60*/  @!P6 BRA `(.L_x_43458) ;  /* 0x000000300000e947 */ /* 0x000fea0003800000 */
[----:B-----5:R-:W-:-:S05]  /*0e70*/  HADD2.F32 R86, -RZ, R83.H0_H0 ;  /* 0x20000053ff567230 */ /* 0x020fca0000004100 */
[----:B------:R-:W-:-:S04]  /*0e80*/  FMUL.FTZ R86, R86, c[0x0][0x1ec] ;  /* 0x00007b0056567a20 */ /* 0x000fc80000410000 */
[----:B------:R-:W-:Y:S02]  /*0e90*/  @P0 FADD.FTZ R86, R78, R86 ;  /* 0x000000564e560221 */ /* 0x000fe40000010000 */
.L_x_43458:
[----:B------:R-:W-:Y:S05]  /*0ea0*/  BSYNC B0 ;  /* 0x0000000000007941 */ /* 0x000fea0003800000 */
.L_x_43457:
[----:B------:R-:W-:Y:S01]  /*0eb0*/  BSSY B0, `(.L_x_43459) ;  /* 0x0000005000007945 */ /* 0x000fe20003800000 */
[----:B------:R-:W-:Y:S05]  /*0ec0*/  @!P6 BRA `(.L_x_43460) ;  /* 0x000000300000e947 */ /* 0x000fea0003800000 */
[----:B-----5:R-:W-:-:S05]  /*0ed0*/  HADD2.F32 R87, -RZ, R83.H1_H1 ;  /* 0x30000053ff577230 */ /* 0x020fca0000004100 */
[----:B------:R-:W-:-:S04]  /*0ee0*/  FMUL.FTZ R87, R87, c[0x0][0x1ec] ;  /* 0x00007b0057577a20 */ /* 0x000fc80000410000 */
[----:B------:R-:W-:Y:S02]  /*0ef0*/  @P0 FADD.FTZ R87, R79, R87 ;  /* 0x000000574f570221 */ /* 0x000fe40000010000 */
.L_x_43460:
[----:B------:R-:W-:Y:S05]  /*0f00*/  BSYNC B0 ;  /* 0x0000000000007941 */ /* 0x000fea0003800000 */
.L_x_43459:
        /* <DEDUP_REMOVED lines=37> */
[----:B-----5:R-:W-:-:S05]  /*1160*/  HADD2.F32 R96, -RZ, R80.H0_H0 ;  /* 0x20000050ff607230 */ /* 0x020fca0000004100 */
[----:B------:R-:W-:-:S04]  /*1170*/  FMUL.FTZ R96, R96, c[0x0][0x1ec] ;  /* 0x00007b0060607a20 */ /* 0x000fc80000410000 */
[----:B------:R-:W-:Y:S02]  /*1180*/  @P0 FADD.FTZ R96, R72, R96 ;  /* 0x0000006048600221 */ /* 0x000fe40000010000 */
.L_x_43462:
[----:B------:R-:W-:Y:S05]  /*1190*/  BSYNC B0 ;  /* 0x0000000000007941 */ /* 0x000fea0003800000 */
.L_x_43461:
[----:B------:R-:W-:Y:S01]  /*11a0*/  BSSY B0, `(.L_x_43463) ;  /* 0x0000005000007945 */ /* 0x000fe20003800000 */
[----:B------:R-:W-:Y:S05]  /*11b0*/  @!P6 BRA `(.L_x_43464) ;  /* 0x000000300000e947 */ /* 0x000fea0003800000 */
[----:B-----5:R-:W-:-:S05]  /*11c0*/  HADD2.F32 R97, -RZ, R80.H1_H1 ;  /* 0x30000050ff617230 */ /* 0x020fca0000004100 */
[----:B------:R-:W-:-:S04]  /*11d0*/  FMUL.FTZ R97, R97, c[0x0][0x1ec] ;  /* 0x00007b0061617a20 */ /* 0x000fc80000410000 */
[----:B------:R-:W-:Y:S02]  /*11e0*/  @P0 FADD.FTZ R97, R73, R97 ;  /* 0x0000006149610221 */ /* 0x000fe40000010000 */
.L_x_43464:
[----:B------:R-:W-:Y:S05]  /*11f0*/  BSYNC B0 ;  /* 0x0000000000007941 */ /* 0x000fea0003800000 */
.L_x_43463:
[----:B------:R-:W-:Y:S01]  /*1200*/  BSSY B0, `(.L_x_43465) ;  /* 0x0000005000007945 */ /* 0x000fe20003800000 */
[----:B------:R-:W-:Y:S05]  /*1210*/  @!P6 BRA `(.L_x_43466) ;  /* 0x000000300000e947 */ /* 0x000fea0003800000 */
[----:B-----5:R-:W-:-:S05]  /*1220*/  HADD2.F32 R98, -RZ, R81.H0_H0 ;  /* 0x20000051ff627230 */ /* 0x020fca0000004100 */
[----:B------:R-:W-:-:S04]  /*1230*/  FMUL.FTZ R98, R98, c[0x0][0x1ec] ;  /* 0x00007b0062627a20 */ /* 0x000fc80000410000 */
[----:B------:R-:W-:Y:S02]  /*1240*/  @P0 FADD.FTZ R98, R74, R98 ;  /* 0x000000624a620221 */ /* 0x000fe40000010000 */
.L_x_43466:
[----:B------:R-:W-:Y:S05]  /*1250*/  BSYNC B0 ;  /* 0x0000000000007941 */ /* 0x000fea0003800000 */
.L_x_43465:
[----:B------:R-:W-:Y:S01]  /*1260*/  BSSY B0, `(.L_x_43467) ;  /* 0x0000005000007945 */ /* 0x000fe20003800000 */
[----:B------:R-:W-:Y:S05]  /*1270*/  @!P6 BRA `(.L_x_43468) ;  /* 0x000000300000e947 */ /* 0x000fea0003800000 */
[----:B-----5:R-:W-:-:S05]  /*1280*/  HADD2.F32 R99, -RZ, R81.H1_H1 ;  /* 0x30000051ff637230 */ /* 0x020fca0000004100 */
[----:B------:R-:W-:-:S04]  /*1290*/  FMUL.FTZ R99, R99, c[0x0][0x1ec] ;  /* 0x00007b0063637a20 */ /* 0x000fc80000410000 */
[----:B------:R-:W-:Y:S02]  /*12a0*/  @P0 FADD.FTZ R99, R75, R99 ;  /* 0x000000634b630221 */ /* 0x000fe40000010000 */
.L_x_43468:
[----:B------:R-:W-:Y:S05]  /*12b0*/  BSYNC B0 ;  /* 0x0000000000007941 */ /* 0x000fea0003800000 */
.L_x_43467:
[----:B------:R-:W-:Y:S01]  /*12c0*/  BSSY B0, `(.L_x_43469) ;  /* 0x0000005000007945 */ /* 0x000fe20003800000 */
[----:B------:R-:W-:Y:S05]  /*12d0*/  @!P6 BRA `(.L_x_43470) ;  /* 0x000000300000e947 */ /* 0x000fea0003800000 */
[----:B-----5:R-:W-:-:S05]  /*12e0*/  HADD2.F32 R92, -RZ, R82.H0_H0 ;  /* 0x20000052ff5c7230 */ /* 0x020fca0000004100 */
[----:B------:R-:W-:-:S04]  /*12f0*/  FMUL.FTZ R92, R92, c[0x0][0x1ec] ;  /* 0x00007b005c5c7a20 */ /* 0x000fc80000410000 */
[----:B------:R-:W-:Y:S02]  /*1300*/  @P0 FADD.FTZ R92, R76, R92 ;  /* 0x0000005c4c5c0221 */ /* 0x000fe40000010000 */
.L_x_43470:
[----:B------:R-:W-:Y:S05]  /*1310*/  BSYNC B0 ;  /* 0x0000000000007941 */ /* 0x000fea0003800000 */
.L_x_43469:
[----:B------:R-:W-:Y:S01]  /*1320*/  BSSY B0, `(.L_x_43471) ;  /* 0x0000005000007945 */ /* 0x000fe20003800000 */
[----:B------:R-:W-:Y:S05]  /*1330*/  @!P6 BRA `(.L_x_43472) ;  /* 0x000000300000e947 */ /* 0x000fea0003800000 */
[----:B-----5:R-:W-:-:S05]  /*1340*/  HADD2.F32 R93, -RZ, R82.H1_H1 ;  /* 0x30000052ff5d7230 */ /* 0x020fca0000004100 */
[----:B------:R-:W-:-:S04]  /*1350*/  FMUL.FTZ R93, R93, c[0x0][0x1ec] ;  /* 0x00007b005d5d7a20 */ /* 0x000fc80000410000 */
[----:B------:R-:W-:Y:S02]  /*1360*/  @P0 FADD.FTZ R93, R77, R93 ;  /* 0x0000005d4d5d0221 */ /* 0x000fe40000010000 */
.L_x_43472:
[----:B------:R-:W-:Y:S05]  /*1370*/  BSYNC B0 ;  /* 0x0000000000007941 */ /* 0x000fea0003800000 */
.L_x_43471:
[----:B------:R-:W-:Y:S01]  /*1380*/  BSSY B0, `(.L_x_43473) ;  /* 0x0000005000007945 */ /* 0x000fe20003800000 */
[----:B------:R-:W-:Y:S05]  /*1390*/  @!P6 BRA `(.L_x_43474) ;  /* 0x000000300000e947 */ /* 0x000fea0003800000 */
[----:B-----5:R-:W-:-:S05]  /*13a0*/  HADD2.F32 R94, -RZ, R83.H0_H0 ;  /* 0x20000053ff5e7230 */ /* 0x020fca0000004100 */
[----:B------:R-:W-:-:S04]  /*13b0*/  FMUL.FTZ R94, R94, c[0x0][0x1ec] ;  /* 0x00007b005e5e7a20 */ /* 0x000fc80000410000 */
[----:B------:R-:W-:Y:S02]  /*13c0*/  @P0 FADD.FTZ R94, R78, R94 ;  /* 0x0000005e4e5e0221 */ /* 0x000fe40000010000 */
.L_x_43474:
[----:B------:R-:W-:Y:S05]  /*13d0*/  BSYNC B0 ;  /* 0x0000000000007941 */ /* 0x000fea0003800000 */
.L_x_43473:
[----:B------:R-:W-:Y:S01]  /*13e0*/  BSSY B0, `(.L_x_43475) ;  /* 0x0000005000007945 */ /* 0x000fe20003800000 */
[----:B------:R-:W-:Y:S05]  /*13f0*/  @!P6 BRA `(.L_x_43476) ;  /* 0x000000300000e947 */ /* 0x000fea0003800000 */
[----:B-----5:R-:W-:-:S05]  /*1400*/  HADD2.F32 R95, -RZ, R83.H1_H1 ;  /* 0x30000053ff5f7230 */ /* 0x020fca0000004100 */
[----:B------:R-:W-:-:S04]  /*1410*/  FMUL.FTZ R95, R95, c[0x0][0x1ec] ;  /* 0x00007b005f5f7a20 */ /* 0x000fc80000410000 */
[----:B------:R-:W-:Y:S02]  /*1420*/  @P0 FADD.FTZ R95, R79, R95 ;  /* 0x0000005f4f5f0221 */ /* 0x000fe40000010000 */
.L_x_43476:
[----:B------:R-:W-:Y:S05]  /*1430*/  BSYNC B0 ;  /* 0x0000000000007941 */ /* 0x000fea0003800000 */
.L_x_43475:
        /* <DEDUP_REMOVED lines=40> */
.L_x_43478:
[----:B------:R-:W-:Y:S05]  /*16c0*/  BSYNC B0 ;  /* 0x0000000000007941 */ /* 0x000fea0003800000 */
.L_x_43477:
[----:B------:R-:W-:Y:S01]  /*16d0*/  BSSY B0, `(.L_x_43479) ;  /* 0x0000005000007945 */ /* 0x000fe20003800000 */
[----:B------:R-:W-:Y:S05]  /*16e0*/  @!P6 BRA `(.L_x_43480) ;  /* 0x000000300000e947 */ /* 0x000fea0003800000 */
[----:B-----5:R-:W-:-:S05]  /*16f0*/  HADD2.F32 R105, -RZ, R80.H1_H1 ;  /* 0x30000050ff697230 */ /* 0x020fca0000004100 */
[----:B------:R-:W-:-:S04]  /*1700*/  FMUL.FTZ R105, R105, c[0x0][0x1ec] ;  /* 0x00007b0069697a20 */ /* 0x000fc80000410000 */
[----:B------:R-:W-:Y:S02]  /*1710*/  @P0 FADD.FTZ R105, R73, R105 ;  /* 0x0000006949690221 */ /* 0x000fe40000010000 */
.L_x_43480:
[----:B------:R-:W-:Y:S05]  /*1720*/  BSYNC B0 ;  /* 0x0000000000007941 */ /* 0x000fea0003800000 */
.L_x_43479:
[----:B------:R-:W-:Y:S01]  /*1730*/  BSSY B0, `(.L_x_43481) ;  /* 0x0000005000007945 */ /* 0x000fe20003800000 */
[----:B------:R-:W-:Y:S05]  /*1740*/  @!P6 BRA `(.L_x_43482) ;  /* 0x000000300000e947 */ /* 0x000fea0003800000 */
[----:B-----5:R-:W-:-:S05]  /*1750*/  HADD2.F32 R106, -RZ, R81.H0_H0 ;  /* 0x20000051ff6a7230 */ /* 0x020fca0000004100 */
[----:B------:R-:W-:-:S04]  /*1760*/  FMUL.FTZ R106, R106, c[0x0][0x1ec] ;  /* 0x00007b006a6a7a20 */ /* 0x000fc80000410000 */
[----:B------:R-:W-:Y:S02]  /*1770*/  @P0 FADD.FTZ R106, R74, R106 ;  /* 0x0000006a4a6a0221 */ /* 0x000fe40000010000 */
.L_x_43482:
[----:B------:R-:W-:Y:S05]  /*1780*/  BSYNC B0 ;  /* 0x0000000000007941 */ /* 0x000fea0003800000 */
.L_x_43481:
[----:B------:R-:W-:Y:S01]  /*1790*/  BSSY B0, `(.L_x_43483) ;  /* 0x0000005000007945 */ /* 0x000fe20003800000 */
[----:B------:R-:W-:Y:S05]  /*17a0*/  @!P6 BRA `(.L_x_43484) ;  /* 0x000000300000e947 */ /* 0x000fea0003800000 */
[----:B-----5:R-:W-:-:S05]  /*17b0*/  HADD2.F32 R107, -RZ, R81.H1_H1 ;  /* 0x30000051ff6b7230 */ /* 0x020fca0000004100 */
[----:B------:R-:W-:-:S04]  /*17c0*/  FMUL.FTZ R107, R107, c[0x0][0x1ec] ;  /* 0x00007b006b6b7a20 */ /* 0x000fc80000410000 */
[----:B------:R-:W-:Y:S02]  /*17d0*/  @P0 FADD.FTZ R107, R75, R107 ;  /* 0x0000006b4b6b0221 */ /* 0x000fe40000010000 */
.L_x_43484:
[----:B------:R-:W-:Y:S05]  /*17e0*/  BSYNC B0 ;  /* 0x0000000000007941 */ /* 0x000fea0003800000 */
.L_x_43483:
[----:B------:R-:W-:Y:S01]  /*17f0*/  BSSY B0, `(.L_x_43485) ;  /* 0x0000005000007945 */ /* 0x000fe20003800000 */
[----:B------:R-:W-:Y:S05]  /*1800*/  @!P6 BRA `(.L_x_43486) ;  /* 0x000000300000e947 */ /* 0x000fea0003800000 */
[----:B-----5:R-:W-:-:S05]  /*1810*/  HADD2.F32 R100, -RZ, R82.H0_H0 ;  /* 0x20000052ff647230 */ /* 0x020fca0000004100 */
[----:B------:R-:W-:-:S04]  /*1820*/  FMUL.FTZ R100, R100, c[0x0][0x1ec] ;  /* 0x00007b0064647a20 */ /* 0x000fc80000410000 */
[----:B------:R-:W-:Y:S02]  /*1830*/  @P0 FADD.FTZ R100, R76, R100 ;  /* 0x000000644c640221 */ /* 0x000fe40000010000 */
.L_x_43486:
[----:B------:R-:W-:Y:S05]  /*1840*/  BSYNC B0 ;  /* 0x0000000000007941 */ /* 0x000fea0003800000 */
.L_x_43485:
[----:B------:R-:W-:Y:S01]  /*1850*/  BSSY B0, `(.L_x_43487) ;  /* 0x0000005000007945 */ /* 0x000fe20003800000 */
[----:B------:R-:W-:Y:S05]  /*1860*/  @!P6 BRA `(.L_x_43488) ;  /* 0x000000300000e947 */ /* 0x000fea0003800000 */
[----:B-----5:R-:W-:-:S05]  /*1870*/  HADD2.F32 R101, -RZ, R82.H1_H1 ;  /* 0x30000052ff657230 */ /* 0x020fca0000004100 */
[----:B------:R-:W-:-:S04]  /*1880*/  FMUL.FTZ R101, R101, c[0x0][0x1ec] ;  /* 0x00007b0065657a20 */ /* 0x000fc80000410000 */
[----:B------:R-:W-:Y:S02]  /*1890*/  @P0 FADD.FTZ R101, R77, R101 ;  /* 0x000000654d650221 */ /* 0x000fe40000010000 */
.L_x_43488:
[----:B------:R-:W-:Y:S05]  /*18a0*/  BSYNC B0 ;  /* 0x0000000000007941 */ /* 0x000fea0003800000 */
.L_x_43487:
[----:B------:R-:W-:Y:S01]  /*18b0*/  BSSY B0, `(.L_x_43489) ;  /* 0x0000005000007945 */ /* 0x000fe20003800000 */
[----:B------:R-:W-:Y:S05]  /*18c0*/  @!P6 BRA `(.L_x_43490) ;  /* 0x000000300000e947 */ /* 0x000fea0003800000 */
[----:B-----5:R-:W-:-:S05]  /*18d0*/  HADD2.F32 R102, -RZ, R83.H0_H0 ;  /* 0x20000053ff667230 */ /* 0x020fca0000004100 */
[----:B------:R-:W-:-:S04]  /*18e0*/  FMUL.FTZ R102, R102, c[0x0][0x1ec] ;  /* 0x00007b0066667a20 */ /* 0x000fc80000410000 */
[----:B------:R-:W-:Y:S02]  /*18f0*/  @P0 FADD.FTZ R102, R78, R102 ;  /* 0x000000664e660221 */ /* 0x000fe40000010000 */
.L_x_43490:
[----:B------:R-:W-:Y:S05]  /*1900*/  BSYNC B0 ;  /* 0x0000000000007941 */ /* 0x000fea0003800000 */
.L_x_43489:
[----:B------:R-:W-:Y:S01]  /*1910*/  BSSY B0, `(.L_x_43491) ;  /* 0x0000005000007945 */ /* 0x000fe20003800000 */
[----:B------:R-:W-:Y:S05]  /*1920*/  @!P6 BRA `(.L_x_43492) ;  /* 0x000000300000e947 */ /* 0x000fea0003800000 */
[----:B-----5:R-:W-:-:S05]  /*1930*/  HADD2.F32 R103, -RZ, R83.H1_H1 ;  /* 0x30000053ff677230 */ /* 0x020fca0000004100 */
[----:B------:R-:W-:-:S04]  /*1940*/  FMUL.FTZ R103, R103, c[0x0][0x1ec] ;  /* 0x00007b0067677a20 */ /* 0x000fc80000410000 */
[----:B------:R-:W-:Y:S02]  /*1950*/  @P0 FADD.FTZ R103, R79, R103 ;  /* 0x000000674f670221 */ /* 0x000fe40000010000 */
.L_x_43492:
[----:B------:R-:W-:Y:S05]  /*1960*/  BSYNC B0 ;  /* 0x0000000000007941 */ /* 0x000fea0003800000 */
.L_x_43491:
        /* <DEDUP_REMOVED lines=40> */
.L_x_43494:
[----:B------:R-:W-:Y:S05]  /*1bf0*/  BSYNC B0 ;  /* 0x0000000000007941 */ /* 0x000fea0003800000 */
.L_x_43493:
[----:B------:R-:W-:Y:S01]  /*1c00*/  BSSY B0, `(.L_x_43495) ;  /* 0x0000005000007945 */ /* 0x000fe20003800000 */
[----:B------:R-:W-:Y:S05]  /*1c10*/  @!P6 BRA `(.L_x_43496) ;  /* 0x000000300000e947 */ /* 0x000fea0003800000 */
[----:B-----5:R-:W-:-:S05]  /*1c20*/  HADD2.F32 R113, -RZ, R80.H1_H1 ;  /* 0x30000050ff717230 */ /* 0x020fca0000004100 */
[----:B------:R-:W-:-:S04]  /*1c30*/  FMUL.FTZ R113, R113, c[0x0][0x1ec] ;  /* 0x00007b0071717a20 */ /* 0x000fc80000410000 */
[----:B------:R-:W-:Y:S02]  /*1c40*/  @P0 FADD.FTZ R113, R73, R113 ;  /* 0x0000007149710221 */ /* 0x000fe40000010000 */
.L_x_43496:
[----:B------:R-:W-:Y:S05]  /*1c50*/  BSYNC B0 ;  /* 0x0000000000007941 */ /* 0x000fea0003800000 */
.L_x_43495:
[----:B------:R-:W-:Y:S01]  /*1c60*/  BSSY B0, `(.L_x_43497) ;  /* 0x0000005000007945 */ /* 0x000fe20003800000 */
[----:B------:R-:W-:Y:S05]  /*1c70*/  @!P6 BRA `(.L_x_43498) ;  /* 0x000000300000e947 */ /* 0x000fea0003800000 */
[----:B-----5:R-:W-:-:S05]  /*1c80*/  HADD2.F32 R114, -RZ, R81.H0_H0 ;  /* 0x20000051ff727230 */ /* 0x020fca0000004100 */
[----:B------:R-:W-:-:S04]  /*1c90*/  FMUL.FTZ R114, R114, c[0x0][0x1ec] ;  /* 0x00007b0072727a20 */ /* 0x000fc80000410000 */
[----:B------:R-:W-:Y:S02]  /*1ca0*/  @P0 FADD.FTZ R114, R74, R114 ;  /* 0x000000724a720221 */ /* 0x000fe40000010000 */
.L_x_43498:
[----:B------:R-:W-:Y:S05]  /*1cb0*/  BSYNC B0 ;  /* 0x0000000000007941 */ /* 0x000fea0003800000 */
.L_x_43497:
[----:B------:R-:W-:Y:S01]  /*1cc0*/  BSSY B0, `(.L_x_43499) ;  /* 0x0000005000007945 */ /* 0x000fe20003800000 */
[----:B------:R-:W-:Y:S05]  /*1cd0*/  @!P6 BRA `(.L_x_43500) ;  /* 0x000000300000e947 */ /* 0x000fea0003800000 */
[----:B-----5:R-:W-:-:S05]  /*1ce0*/  HADD2.F32 R115, -RZ, R81.H1_H1 ;  /* 0x30000051ff737230 */ /* 0x020fca0000004100 */
[----:B------:R-:W-:-:S04]  /*1cf0*/  FMUL.FTZ R115, R115, c[0x0][0x1ec] ;  /* 0x00007b0073737a20 */ /* 0x000fc80000410000 */
[----:B------:R-:W-:Y:S02]  /*1d00*/  @P0 FADD.FTZ R115, R75, R115 ;  /* 0x000000734b730221 */ /* 0x000fe40000010000 */
.L_x_43500:
[----:B------:R-:W-:Y:S05]  /*1d10*/  BSYNC B0 ;  /* 0x0000000000007941 */ /* 0x000fea0003800000 */
.L_x_43499:
[----:B------:R-:W-:Y:S01]  /*1d20*/  BSSY B0, `(.L_x_43501) ;  /* 0x0000005000007945 */ /* 0x000fe20003800000 */
[----:B------:R-:W-:Y:S05]  /*1d30*/  @!P6 BRA `(.L_x_43502) ;  /* 0x000000300000e947 */ /* 0x000fea0003800000 */
[----:B-----5:R-:W-:-:S05]  /*1d40*/  HADD2.F32 R108, -RZ, R82.H0_H0 ;  /* 0x20000052ff6c7230 */ /* 0x020fca0000004100 */
[----:B------:R-:W-:-:S04]  /*1d50*/  FMUL.FTZ R108, R108, c[0x0][0x1ec] ;  /* 0x00007b006c6c7a20 */ /* 0x000fc80000410000 */
[----:B------:R-:W-:Y:S02]  /*1d60*/  @P0 FADD.FTZ R108, R76, R108 ;  /* 0x0000006c4c6c0221 */ /* 0x000fe40000010000 */
.L_x_43502:
[----:B------:R-:W-:Y:S05]  /*1d70*/  BSYNC B0 ;  /* 0x0000000000007941 */ /* 0x000fea0003800000 */
.L_x_43501:
[----:B------:R-:W-:Y:S01]  /*1d80*/  BSSY B0, `(.L_x_43503) ;  /* 0x0000005000007945 */ /* 0x000fe20003800000 */
[----:B------:R-:W-:Y:S05]  /*1d90*/  @!P6 BRA `(.L_x_43504) ;  /* 0x000000300000e947 */ /* 0x000fea0003800000 */
[----:B-----5:R-:W-:-:S05]  /*1da0*/  HADD2.F32 R109, -RZ, R82.H1_H1 ;  /* 0x30000052ff6d7230 */ /* 0x020fca0000004100 */
[----:B------:R-:W-:-:S04]  /*1db0*/  FMUL.FTZ R109, R109, c[0x0][0x1ec] ;  /* 0x00007b006d6d7a20 */ /* 0x000fc80000410000 */
[----:B------:R-:W-:Y:S02]  /*1dc0*/  @P0 FADD.FTZ R109, R77, R109 ;  /* 0x0000006d4d6d0221 */ /* 0x000fe40000010000 */
.L_x_43504:
[----:B------:R-:W-:Y:S05]  /*1dd0*/  BSYNC B0 ;  /* 0x0000000000007941 */ /* 0x000fea0003800000 */
.L_x_43503:
[----:B------:R-:W-:Y:S01]  /*1de0*/  BSSY B0, `(.L_x_43505) ;  /* 0x0000005000007945 */ /* 0x000fe20003800000 */
[----:B------:R-:W-:Y:S05]  /*1df0*/  @!P6 BRA `(.L_x_43506) ;  /* 0x000000300000e947 */ /* 0x000fea0003800000 */
[----:B-----5:R-:W-:-:S05]  /*1e00*/  HADD2.F32 R110, -RZ, R83.H0_H0 ;  /* 0x20000053ff6e7230 */ /* 0x020fca0000004100 */
[----:B------:R-:W-:-:S04]  /*1e10*/  FMUL.FTZ R110, R110, c[0x0][0x1ec] ;  /* 0x00007b006e6e7a20 */ /* 0x000fc80000410000 */
[----:B------:R-:W-:Y:S02]  /*1e20*/  @P0 FADD.FTZ R110, R78, R110 ;  /* 0x0000006e4e6e0221 */ /* 0x000fe40000010000 */
.L_x_43506:
[----:B------:R-:W-:Y:S05]  /*1e30*/  BSYNC B0 ;  /* 0x0000000000007941 */ /* 0x000fea0003800000 */
.L_x_43505:
[----:B------:R-:W-:Y:S01]  /*1e40*/  BSSY B0, `(.L_x_43507) ;  /* 0x0000005000007945 */ /* 0x000fe20003800000 */
[----:B------:R-:W-:Y:S05]  /*1e50*/  @!P6 BRA `(.L_x_43508) ;  /* 0x000000300000e947 */ /* 0x000fea0003800000 */
[----:B-----5:R-:W-:-:S05]  /*1e60*/  HADD2.F32 R111, -RZ, R83.H1_H1 ;  /* 0x30000053ff6f7230 */ /* 0x020fca0000004100 */
[----:B------:R-:W-:-:S04]  /*1e70*/  FMUL.FTZ R111, R111, c[0x0][0x1ec] ;  /* 0x00007b006f6f7a20 */ /* 0x000fc80000410000 */
[----:B------:R-:W-:Y:S02]  /*1e80*/  @P0 FADD.FTZ R111, R79, R111 ;  /* 0x0000006f4f6f0221 */ /* 0x000fe40000010000 */
.L_x_43508:
[----:B------:R-:W-:Y:S05]  /*1e90*/  BSYNC B0 ;  /* 0x0000000000007941 */ /* 0x000fea0003800000 */
.L_x_43507:
        /* <DEDUP_REMOVED lines=37> */
[----:B-----5:R-:W-:-:S05]  /*20f0*/  HADD2.F32 R120, -RZ, R80.H0_H0 ;  /* 0x20000050ff787230 */ /* 0x020fca0000004100 */
[----:B------:R-:W-:-:S04]  /*2100*/  FMUL.FTZ R120, R120, c[0x0][0x1ec] ;  /* 0x00007b0078787a20 */ /* 0x000fc80000410000 */
[----:B------:R-:W-:Y:S02]  /*2110*/  @P0 FADD.FTZ R120, R72, R120 ;  /* 0x0000007848780221 */ /* 0x000fe40000010000 */
.L_x_43510:
[----:B------:R-:W-:Y:S05]  /*2120*/  BSYNC B0 ;  /* 0x0000000000007941 */ /* 0x000fea0003800000 */
.L_x_43509:
[----:B------:R-:W-:Y:S01]  /*2130*/  BSSY B0, `(.L_x_43511) ;  /* 0x0000005000007945 */ /* 0x000fe20003800000 */
[----:B------:R-:W-:Y:S05]  /*2140*/  @!P6 BRA `(.L_x_43512) ;  /* 0x000000300000e947 */ /* 0x000fea0003800000 */
[----:B-----5:R-:W-:-:S05]  /*2150*/  HADD2.F32 R121, -RZ, R80.H1_H1 ;  /* 0x30000050ff797230 */ /* 0x020fca0000004100 */
[----:B------:R-:W-:-:S04]  /*2160*/  FMUL.FTZ R121, R121, c[0x0][0x1ec] ;  /* 0x00007b0079797a20 */ /* 0x000fc80000410000 */
[----:B------:R-:W-:Y:S02]  /*2170*/  @P0 FADD.FTZ R121, R73, R121 ;  /* 0x0000007949790221 */ /* 0x000fe40000010000 */
.L_x_43512:
[----:B------:R-:W-:Y:S05]  /*2180*/  BSYNC B0 ;  /* 0x0000000000007941 */ /* 0x000fea0003800000 */
.L_x_43511:
[----:B------:R-:W-:Y:S01]  /*2190*/  BSSY B0, `(.L_x_43513) ;  /* 0x0000005000007945 */ /* 0x000fe20003800000 */
[----:B------:R-:W-:Y:S05]  /*21a0*/  @!P6 BRA `(.L_x_43514) ;  /* 0x000000300000e947 */ /* 0x000fea0003800000 */
[----:B-----5:R-:W-:-:S05]  /*21b0*/  HADD2.F32 R122, -RZ, R81.H0_H0 ;  /* 0x20000051ff7a7230 */ /* 0x020fca0000004100 */
[----:B------:R-:W-:-:S04]  /*21c0*/  FMUL.FTZ R122, R122, c[0x0][0x1ec] ;  /* 0x00007b007a7a7a20 */ /* 0x000fc80000410000 */
[----:B------:R-:W-:Y:S02]  /*21d0*/  @P0 FADD.FTZ R122, R74, R122 ;  /* 0x0000007a4a7a0221 */ /* 0x000fe40000010000 */
.L_x_43514:
[----:B------:R-:W-:Y:S05]  /*21e0*/  BSYNC B0 ;  /* 0x0000000000007941 */ /* 0x000fea0003800000 */
.L_x_43513:
[----:B------:R-:W-:Y:S01]  /*21f0*/  BSSY B0, `(.L_x_43515) ;  /* 0x0000005000007945 */ /* 0x000fe20003800000 */
[----:B------:R-:W-:Y:S05]  /*2200*/  @!P6 BRA `(.L_x_43516) ;  /* 0x000000300000e947 */ /* 0x000fea0003800000 */
[----:B-----5:R-:W-:-:S05]  /*2210*/  HADD2.F32 R123, -RZ, R81.H1_H1 ;  /* 0x30000051ff7b7230 */ /* 0x020fca0000004100 */
[----:B------:R-:W-:-:S04]  /*2220*/  FMUL.FTZ R123, R123, c[0x0][0x1ec] ;  /* 0x00007b007b7b7a20 */ /* 0x000fc80000410000 */
[----:B------:R-:W-:Y:S02]  /*2230*/  @P0 FADD.FTZ R123, R75, R123 ;  /* 0x0000007b4b7b0221 */ /* 0x000fe40000010000 */
.L_x_43516:
[----:B------:R-:W-:Y:S05]  /*2240*/  BSYNC B0 ;  /* 0x0000000000007941 */ /* 0x000fea0003800000 */
.L_x_43515:
[----:B------:R-:W-:Y:S01]  /*2250*/  BSSY B0, `(.L_x_43517) ;  /* 0x0000005000007945 */ /* 0x000fe20003800000 */
[----:B------:R-:W-:Y:S05]  /*2260*/  @!P6 BRA `(.L_x_43518) ;  /* 0x000000300000e947 */ /* 0x000fea0003800000 */
[----:B-----5:R-:W-:-:S05]  /*2270*/  HADD2.F32 R116, -RZ, R82.H0_H0 ;  /* 0x20000052ff747230 */ /* 0x020fca0000004100 */
[----:B------:R-:W-:-:S04]  /*2280*/  FMUL.FTZ R116, R116, c[0x0][0x1ec] ;  /* 0x00007b0074747a20 */ /* 0x000fc80000410000 */
[----:B------:R-:W-:Y:S02]  /*2290*/  @P0 FADD.FTZ R116, R76, R116 ;  /* 0x000000744c740221 */ /* 0x000fe40000010000 */
.L_x_43518:
[----:B------:R-:W-:Y:S05]  /*22a0*/  BSYNC B0 ;  /* 0x0000000000007941 */ /* 0x000fea0003800000 */
.L_x_43517:
[----:B------:R-:W-:Y:S01]  /*22b0*/  BSSY B0, `(.L_x_43519) ;  /* 0x0000005000007945 */ /* 0x000fe20003800000 */
[----:B------:R-:W-:Y:S05]  /*22c0*/  @!P6 BRA `(.L_x_43520) ;  /* 0x000000300000e947 */ /* 0x000fea0003800000 */
[----:B-----5:R-:W-:-:S05]  /*22d0*/  HADD2.F32 R117, -RZ, R82.H1_H1 ;  /* 0x30000052ff757230 */ /* 0x020fca0000004100 */
[----:B------:R-:W-:-:S04]  /*22e0*/  FMUL.FTZ R117, R117, c[0x0][0x1ec] ;  /* 0x00007b0075757a20 */ /* 0x000fc80000410000 */
[----:B------:R-:W-:Y:S02]  /*22f0*/  @P0 FADD.FTZ R117, R77, R117 ;  /* 0x000000754d750221 */ /* 0x000fe40000010000 */
.L_x_43520:
[----:B------:R-:W-:Y:S05]  /*2300*/  BSYNC B0 ;  /* 0x0000000000007941 */ /* 0x000fea0003800000 */
.L_x_43519:
[----:B------:R-:W-:Y:S01]  /*2310*/  BSSY B0, `(.L_x_43521) ;  /* 0x0000005000007945 */ /* 0x000fe20003800000 */
[----:B------:R-:W-:Y:S05]  /*2320*/  @!P6 BRA `(.L_x_43522) ;  /* 0x000000300000e947 */ /* 0x000fea0003800000 */
[----:B-----5:R-:W-:-:S05]  /*2330*/  HADD2.F32 R118, -RZ, R83.H0_H0 ;  /* 0x20000053ff767230 */ /* 0x020fca0000004100 */
[----:B------:R-:W-:-:S04]  /*2340*/  FMUL.FTZ R118, R118, c[0x0][0x1ec] ;  /* 0x00007b0076767a20 */ /* 0x000fc80000410000 */
[----:B------:R-:W-:Y:S02]  /*2350*/  @P0 FADD.FTZ R118, R78, R118 ;  /* 0x000000764e760221 */ /* 0x000fe40000010000 */
.L_x_43522:
[----:B------:R-:W-:Y:S05]  /*2360*/  BSYNC B0 ;  /* 0x0000000000007941 */ /* 0x000fea0003800000 */
.L_x_43521:
[----:B------:R-:W-:Y:S01]  /*2370*/  BSSY B0, `(.L_x_43523) ;  /* 0x0000005000007945 */ /* 0x000fe20003800000 */
[----:B------:R-:W-:Y:S05]  /*2380*/  @!P6 BRA `(.L_x_43524) ;  /* 0x000000300000e947 */ /* 0x000fea0003800000 */
[----:B-----5:R-:W-:-:S05]  /*2390*/  HADD2.F32 R119, -RZ, R83.H1_H1 ;  /* 0x30000053ff777230 */ /* 0x020fca0000004100 */
[----:B------:R-:W-:-:S04]  /*23a0*/  FMUL.FTZ R119, R119, c[0x0][0x1ec] ;  /* 0x00007b0077777a20 */ /* 0x000fc80000410000 */
[----:B------:R-:W-:Y:S02]  /*23b0*/  @P0 FADD.FTZ R119, R79, R119 ;  /* 0x000000774f770221 */ /* 0x000fe40000010000 */
.L_x_43524:
[----:B------:R-:W-:Y:S05]  /*23c0*/  BSYNC B0 ;  /* 0x0000000000007941 */ /* 0x000fea0003800000 */
.L_x_43523:
        /* <DEDUP_REMOVED lines=40> */
.L_x_43526:
[----:B------:R-:W-:Y:S05]  /*2650*/  BSYNC B0 ;  /* 0x0000000000007941 */ /* 0x000fea0003800000 */
.L_x_43525:
[----:B------:R-:W-:Y:S01]  /*2660*/  BSSY B0, `(.L_x_43527) ;  /* 0x0000005000007945 */ /* 0x000fe20003800000 */
[----:B------:R-:W-:Y:S05]  /*2670*/  @!P6 BRA `(.L_x_43528) ;  /* 0x000000300000e947 */ /* 0x000fea0003800000 */
[----:B-----5:R-:W-:-:S05]  /*2680*/  HADD2.F32 R129, -RZ, R80.H1_H1 ;  /* 0x30000050ff817230 */ /* 0x020fca0000004100 */
[----:B------:R-:W-:-:S04]  /*2690*/  FMUL.FTZ R129, R129, c[0x0][0x1ec] ;  /* 0x00007b0081817a20 */ /* 0x000fc80000410000 */
[----:B------:R-:W-:Y:S02]  /*26a0*/  @P0 FADD.FTZ R129, R73, R129 ;  /* 0x0000008149810221 */ /* 0x000fe40000010000 */
.L_x_43528:
[----:B------:R-:W-:Y:S05]  /*26b0*/  BSYNC B0 ;  /* 0x0000000000007941 */ /* 0x000fea0003800000 */
.L_x_43527:
[----:B------:R-:W-:Y:S01]  /*26c0*/  BSSY B0, `(.L_x_43529) ;  /* 0x0000005000007945 */ /* 0x000fe20003800000 */
[----:B------:R-:W-:Y:S05]  /*26d0*/  @!P6 BRA `(.L_x_43530) ;  /* 0x000000300000e947 */ /* 0x000fea0003800000 */
[----:B-----5:R-:W-:-:S05]  /*26e0*/  HADD2.F32 R130, -RZ, R81.H0_H0 ;  /* 0x20000051ff827230 */ /* 0x020fca0000004100 */
[----:B------:R-:W-:-:S04]  /*26f0*/  FMUL.FTZ R130, R130, c[0x0][0x1ec] ;  /* 0x00007b0082827a20 */ /* 0x000fc80000410000 */
[----:B------:R-:W-:Y:S02]  /*2700*/  @P0 FADD.FTZ R130, R74, R130 ;  /* 0x000000824a820221 */ /* 0x000fe40000010000 */
.L_x_43530:
[----:B------:R-:W-:Y:S05]  /*2710*/  BSYNC B0 ;  /* 0x0000000000007941 */ /* 0x000fea0003800000 */
.L_x_43529:
[----:B------:R-:W-:Y:S01]  /*2720*/  BSSY B0, `(.L_x_43531) ;  /* 0x0000005000007945 */ /* 0x000fe20003800000 */
[----:B------:R-:W-:Y:S05]  /*2730*/  @!P6 BRA `(.L_x_43532) ;  /* 0x000000300000e947 */ /* 0x000fea0003800000 */
[----:B-----5:R-:W-:-:S05]  /*2740*/  HADD2.F32 R131, -RZ, R81.H1_H1 ;  /* 0x30000051ff837230 */ /* 0x020fca0000004100 */
[----:B------:R-:W-:-:S04]  /*2750*/  FMUL.FTZ R131, R131, c[0x0][0x1ec] ;  /* 0x00007b0083837a20 */ /* 0x000fc80000410000 */
[----:B------:R-:W-:Y:S02]  /*2760*/  @P0 FADD.FTZ R131, R75, R131 ;  /* 0x000000834b830221 */ /* 0x000fe40000010000 */
.L_x_43532:
[----:B------:R-:W-:Y:S05]  /*2770*/  BSYNC B0 ;  /* 0x0000000000007941 */ /* 0x000fea0003800000 */
.L_x_43531:
[----:B------:R-:W-:Y:S01]  /*2780*/  BSSY B0, `(.L_x_43533) ;  /* 0x0000005000007945 */ /* 0x000fe20003800000 */
[----:B------:R-:W-:Y:S05]  /*2790*/  @!P6 BRA `(.L_x_43534) ;  /* 0x000000300000e947 */ /* 0x000fea0003800000 */
[----:B-----5:R-:W-:-:S05]  /*27a0*/  HADD2.F32 R124, -RZ, R82.H0_H0 ;  /* 0x20000052ff7c7230 */ /* 0x020fca0000004100 */
[----:B------:R-:W-:-:S04]  /*27b0*/  FMUL.FTZ R124, R124, c[0x0][0x1ec] ;  /* 0x00007b007c7c7a20 */ /* 0x000fc80000410000 */
[----:B------:R-:W-:Y:S02]  /*27c0*/  @P0 FADD.FTZ R124, R76, R124 ;  /* 0x0000007c4c7c0221 */ /* 0x000fe40000010000 */
.L_x_43534:
[----:B------:R-:W-:Y:S05]  /*27d0*/  BSYNC B0 ;  /* 0x0000000000007941 */ /* 0x000fea0003800000 */
.L_x_43533:
[----:B------:R-:W-:Y:S01]  /*27e0*/  BSSY B0, `(.L_x_43535) ;  /* 0x0000005000007945 */ /* 0x000fe20003800000 */
[----:B------:R-:W-:Y:S05]  /*27f0*/  @!P6 BRA `(.L_x_43536) ;  /* 0x000000300000e947 */ /* 0x000fea0003800000 */
[----:B-----5:R-:W-:-:S05]  /*2800*/  HADD2.F32 R125, -RZ, R82.H1_H1 ;  /* 0x30000052ff7d7230 */ /* 0x020fca0000004100 */
[----:B------:R-:W-:-:S04]  /*2810*/  FMUL.FTZ R125, R125, c[0x0][0x1ec] ;  /* 0x00007b007d7d7a20 */ /* 0x000fc80000410000 */
[----:B------:R-:W-:Y:S02]  /*2820*/  @P0 FADD.FTZ R125, R77, R125 ;  /* 0x0000007d4d7d0221 */ /* 0x000fe40000010000 */
.L_x_43536:
[----:B------:R-:W-:Y:S05]  /*2830*/  BSYNC B0 ;  /* 0x0000000000007941 */ /* 0x000fea0003800000 */
.L_x_43535:
[----:B------:R-:W-:Y:S01]  /*2840*/  BSSY B0, `(.L_x_43537) ;  /* 0x0000005000007945 */ /* 0x000fe20003800000 */
[----:B------:R-:W-:Y:S05]  /*2850*/  @!P6 BRA `(.L_x_43538) ;  /* 0x000000300000e947 */ /* 0x000fea0003800000 */
[----:B-----5:R-:W-:-:S05]  /*2860*/  HADD2.F32 R126, -RZ, R83.H0_H0 ;  /* 0x20000053ff7e7230 */ /* 0x020fca0000004100 */
[----:B------:R-:W-:-:S04]  /*2870*/  FMUL.FTZ R126, R126, c[0x0][0x1ec] ;  /* 0x00007b007e7e7a20 */ /* 0x000fc80000410000 */
[----:B------:R-:W-:Y:S02]  /*2880*/  @P0 FADD.FTZ R126, R78, R126 ;  /* 0x0000007e4e7e0221 */ /* 0x000fe40000010000 */
.L_x_43538:
[----:B------:R-:W-:Y:S05]  /*2890*/  BSYNC B0 ;  /* 0x0000000000007941 */ /* 0x000fea0003800000 */
.L_x_43537:
[----:B------:R-:W-:Y:S01]  /*28a0*/  BSSY B0, `(.L_x_43539) ;  /* 0x0000005000007945 */ /* 0x000fe20003800000 */
[----:B------:R-:W-:Y:S05]  /*28b0*/  @!P6 BRA `(.L_x_43540) ;  /* 0x000000300000e947 */ /* 0x000fea0003800000 */
[----:B-----5:R-:W-:-:S05]  /*28c0*/  HADD2.F32 R127, -RZ, R83.H1_H1 ;  /* 0x30000053ff7f7230 */ /* 0x020fca0000004100 */
[----:B------:R-:W-:-:S04]  /*28d0*/  FMUL.FTZ R127, R127, c[0x0][0x1ec] ;  /* 0x00007b007f7f7a20 */ /* 0x000fc80000410000 */
[----:B------:R-:W-:Y:S02]  /*28e0*/  @P0 FADD.FTZ R127, R79, R127 ;  /* 0x0000007f4f7f0221 */ /* 0x000fe40000010000 */
.L_x_43540:
[----:B------:R-:W-:Y:S05]  /*28f0*/  BSYNC B0 ;  /* 0x0000000000007941 */ /* 0x000fea0003800000 */
.L_x_43539:
        /* <DEDUP_REMOVED lines=40> */
.L_x_43542:
[----:B------:R-:W-:Y:S05]  /*2b80*/  BSYNC B0 ;  /* 0x0000000000007941 */ /* 0x000fea0003800000 */
.L_x_43541:
[----:B------:R-:W-:Y:S01]  /*2b90*/  BSSY B0, `(.L_x_43543) ;  /* 0x0000005000007945 */ /* 0x000fe20003800000 */
[----:B------:R-:W-:Y:S05]  /*2ba0*/  @!P6 BRA `(.L_x_43544) ;  /* 0x000000300000e947 */ /* 0x000fea0003800000 */
[----:B-----5:R-:W-:-:S05]  /*2bb0*/  HADD2.F32 R137, -RZ, R80.H1_H1 ;  /* 0x30000050ff897230 */ /* 0x020fca0000004100 */
[----:B------:R-:W-:-:S04]  /*2bc0*/  FMUL.FTZ R137, R137, c[0x0][0x1ec] ;  /* 0x00007b0089897a20 */ /* 0x000fc80000410000 */
[----:B------:R-:W-:Y:S02]  /*2bd0*/  @P0 FADD.FTZ R137, R73, R137 ;  /* 0x0000008949890221 */ /* 0x000fe40000010000 */
.L_x_43544:
[----:B------:R-:W-:Y:S05]  /*2be0*/  BSYNC B0 ;  /* 0x0000000000007941 */ /* 0x000fea0003800000 */
.L_x_43543:
[----:B------:R-:W-:Y:S01]  /*2bf0*/  BSSY B0, `(.L_x_43545) ;  /* 0x0000005000007945 */ /* 0x000fe20003800000 */
[----:B------:R-:W-:Y:S05]  /*2c00*/  @!P6 BRA `(.L_x_43546) ;  /* 0x000000300000e947 */ /* 0x000fea0003800000 */
[----:B-----5:R-:W-:-:S05]  /*2c10*/  HADD2.F32 R138, -RZ, R81.H0_H0 ;  /* 0x20000051ff8a7230 */ /* 0x020fca0000004100 */
[----:B------:R-:W-:-:S04]  /*2c20*/  FMUL.FTZ R138, R138, c[0x0][0x1ec] ;  /* 0x00007b008a8a7a20 */ /* 0x000fc80000410000 */
[----:B------:R-:W-:Y:S02]  /*2c30*/  @P0 FADD.FTZ R138, R74, R138 ;  /* 0x0000008a4a8a0221 */ /* 0x000fe40000010000 */
.L_x_43546:
[----:B------:R-:W-:Y:S05]  /*2c40*/  BSYNC B0 ;  /* 0x0000000000007941 */ /* 0x000fea0003800000 */
.L_x_43545:
[----:B------:R-:W-:Y:S01]  /*2c50*/  BSSY B0, `(.L_x_43547) ;  /* 0x0000005000007945 */ /* 0x000fe20003800000 */
[----:B------:R-:W-:Y:S05]  /*2c60*/  @!P6 BRA `(.L_x_43548) ;  /* 0x000000300000e947 */ /* 0x000fea0003800000 */
[----:B-----5:R-:W-:-:S05]  /*2c70*/  HADD2.F32 R139, -RZ, R81.H1_H1 ;  /* 0x30000051ff8b7230 */ /* 0x020fca0000004100 */
[----:B------:R-:W-:-:S04]  /*2c80*/  FMUL.FTZ R139, R139, c[0x0][0x1ec] ;  /* 0x00007b008b8b7a20 */ /* 0x000fc80000410000 */
[----:B------:R-:W-:Y:S02]  /*2c90*/  @P0 FADD.FTZ R139, R75, R139 ;  /* 0x0000008b4b8b0221 */ /* 0x000fe40000010000 */
.L_x_43548:
[----:B------:R-:W-:Y:S05]  /*2ca0*/  BSYNC B0 ;  /* 0x0000000000007941 */ /* 0x000fea0003800000 */
.L_x_43547:
[----:B------:R-:W-:Y:S01]  /*2cb0*/  BSSY B0, `(.L_x_43549) ;  /* 0x0000005000007945 */ /* 0x000fe20003800000 */
[----:B------:R-:W-:Y:S05]  /*2cc0*/  @!P6 BRA `(.L_x_43550) ;  /* 0x000000300000e947 */ /* 0x000fea0003800000 */
[----:B-----5:R-:W-:-:S05]  /*2cd0*/  HADD2.F32 R132, -RZ, R82.H0_H0 ;  /* 0x20000052ff847230 */ /* 0x020fca0000004100 */
[----:B------:R-:W-:-:S04]  /*2ce0*/  FMUL.FTZ R132, R132, c[0x0][0x1ec] ;  /* 0x00007b0084847a20 */ /* 0x000fc80000410000 */
[----:B------:R-:W-:Y:S02]  /*2cf0*/  @P0 FADD.FTZ R132, R76, R132 ;  /* 0x000000844c840221 */ /* 0x000fe40000010000 */
.L_x_43550:
[----:B------:R-:W-:Y:S05]  /*2d00*/  BSYNC B0 ;  /* 0x0000000000007941 */ /* 0x000fea0003800000 */
.L_x_43549:
[----:B------:R-:W-:Y:S01]  /*2d10*/  BSSY B0, `(.L_x_43551) ;  /* 0x0000005000007945 */ /* 0x000fe20003800000 */
[----:B------:R-:W-:Y:S05]  /*2d20*/  @!P6 BRA `(.L_x_43552) ;  /* 0x000000300000e947 */ /* 0x000fea0003800000 */
[----:B-----5:R-:W-:-:S05]  /*2d30*/  HADD2.F32 R133, -RZ, R82.H1_H1 ;  /* 0x30000052ff857230 */ /* 0x020fca0000004100 */
[----:B------:R-:W-:-:S04]  /*2d40*/  FMUL.FTZ R133, R133, c[0x0][0x1ec] ;  /* 0x00007b0085857a20 */ /* 0x000fc80000410000 */
[----:B------:R-:W-:Y:S02]  /*2d50*/  @P0 FADD.FTZ R133, R77, R133 ;  /* 0x000000854d850221 */ /* 0x000fe40000010000 */
.L_x_43552:
[----:B------:R-:W-:Y:S05]  /*2d60*/  BSYNC B0 ;  /* 0x0000000000007941 */ /* 0x000fea0003800000 */
.L_x_43551:
[----:B------:R-:W-:Y:S01]  /*2d70*/  BSSY B0, `(.L_x_43553) ;  /* 0x0000005000007945 */ /* 0x000fe20003800000 */
[----:B------:R-:W-:Y:S05]  /*2d80*/  @!P6 BRA `(.L_x_43554) ;  /* 0x000000300000e947 */ /* 0x000fea0003800000 */
[----:B-----5:R-:W-:-:S05]  /*2d90*/  HADD2.F32 R134, -RZ, R83.H0_H0 ;  /* 0x20000053ff867230 */ /* 0x020fca0000004100 */
[----:B------:R-:W-:-:S04]  /*2da0*/  FMUL.FTZ R134, R134, c[0x0][0x1ec] ;  /* 0x00007b0086867a20 */ /* 0x000fc80000410000 */
[----:B------:R-:W-:Y:S02]  /*2db0*/  @P0 FADD.FTZ R134, R78, R134 ;  /* 0x000000864e860221 */ /* 0x000fe40000010000 */
.L_x_43554:
[----:B------:R-:W-:Y:S05]  /*2dc0*/  BSYNC B0 ;  /* 0x0000000000007941 */ /* 0x000fea0003800000 */
.L_x_43553:
[----:B------:R-:W-:Y:S01]  /*2dd0*/  BSSY B0, `(.L_x_43555) ;  /* 0x0000005000007945 */ /* 0x000fe20003800000 */
[----:B------:R-:W-:Y:S05]  /*2de0*/  @!P6 BRA `(.L_x_43556) ;  /* 0x000000300000e947 */ /* 0x000fea0003800000 */
[----:B-----5:R-:W-:-:S05]  /*2df0*/  HADD2.F32 R135, -RZ, R83.H1_H1 ;  /* 0x30000053ff877230 */ /* 0x020fca0000004100 */
[----:B------:R-:W-:-:S04]  /*2e00*/  FMUL.FTZ R135, R135, c[0x0][0x1ec] ;  /* 0x00007b0087877a20 */ /* 0x000fc80000410000 */
[----:B------:R-:W-:Y:S02]  /*2e10*/  @P0 FADD.FTZ R135, R79, R135 ;  /* 0x000000874f870221 */ /* 0x000fe40000010000 */
.L_x_43556:
[----:B------:R-:W-:Y:S05]  /*2e20*/  BSYNC B0 ;  /* 0x0000000000007941 */ /* 0x000fea0003800000 */
.L_x_43555:
        /* <DEDUP_REMOVED lines=40> */
.L_x_43558:
[----:B------:R-:W-:Y:S05]  /*30b0*/  BSYNC B0 ;  /* 0x0000000000007941 */ /* 0x000fea0003800000 */
.L_x_43557:
[----:B------:R-:W-:Y:S01]  /*30c0*/  BSSY B0, `(.L_x_43559) ;  /* 0x0000005000007945 */ /* 0x000fe20003800000 */
[----:B------:R-:W-:Y:S05]  /*30d0*/  @!P6 BRA `(.L_x_43560) ;  /* 0x000000300000e947 */ /* 0x000fea0003800000 */
[----:B-----5:R-:W-:-:S05]  /*30e0*/  HADD2.F32 R145, -RZ, R80.H1_H1 ;  /* 0x30000050ff917230 */ /* 0x020fca0000004100 */
[----:B------:R-:W-:-:S04]  /*30f0*/  FMUL.FTZ R145, R145, c[0x0][0x1ec] ;  /* 0x00007b0091917a20 */ /* 0x000fc80000410000 */
[----:B------:R-:W-:Y:S02]  /*3100*/  @P0 FADD.FTZ R145, R73, R145 ;  /* 0x0000009149910221 */ /* 0x000fe40000010000 */
.L_x_43560:
[----:B------:R-:W-:Y:S05]  /*3110*/  BSYNC B0 ;  /* 0x0000000000007941 */ /* 0x000fea0003800000 */
.L_x_43559:
[----:B------:R-:W-:Y:S01]  /*3120*/  BSSY B0, `(.L_x_43561) ;  /* 0x0000005000007945 */ /* 0x000fe20003800000 */
[----:B------:R-:W-:Y:S05]  /*3130*/  @!P6 BRA `(.L_x_43562) ;  /* 0x000000300000e947 */ /* 0x000fea0003800000 */
[----:B-----5:R-:W-:-:S05]  /*3140*/  HADD2.F32 R146, -RZ, R81.H0_H0 ;  /* 0x20000051ff927230 */ /* 0x020fca0000004100 */
[----:B------:R-:W-:-:S04]  /*3150*/  FMUL.FTZ R146, R146, c[0x0][0x1ec] ;  /* 0x00007b0092927a20 */ /* 0x000fc80000410000 */
[----:B------:R-:W-:Y:S02]  /*3160*/  @P0 FADD.FTZ R146, R74, R146 ;  /* 0x000000924a920221 */ /* 0x000fe40000010000 */
.L_x_43562:
[----:B------:R-:W-:Y:S05]  /*3170*/  BSYNC B0 ;  /* 0x0000000000007941 */ /* 0x000fea0003800000 */
.L_x_43561:
[----:B------:R-:W-:Y:S01]  /*3180*/  BSSY B0, `(.L_x_43563) ;  /* 0x0000005000007945 */ /* 0x000fe20003800000 */
[----:B------:R-:W-:Y:S05]  /*3190*/  @!P6 BRA `(.L_x_43564) ;  /* 0x000000300000e947 */ /* 0x000fea0003800000 */
[----:B-----5:R-:W-:-:S05]  /*31a0*/  HADD2.F32 R147, -RZ, R81.H1_H1 ;  /* 0x30000051ff937230 */ /* 0x020fca0000004100 */
[----:B------:R-:W-:-:S04]  /*31b0*/  FMUL.FTZ R147, R147, c[0x0][0x1ec] ;  /* 0x00007b0093937a20 */ /* 0x000fc80000410000 */
[----:B------:R-:W-:Y:S02]  /*31c0*/  @P0 FADD.FTZ R147, R75, R147 ;  /* 0x000000934b930221 */ /* 0x000fe40000010000 */
.L_x_43564:
[----:B------:R-:W-:Y:S05]  /*31d0*/  BSYNC B0 ;  /* 0x0000000000007941 */ /* 0x000fea0003800000 */
.L_x_43563:
[----:B------:R-:W-:Y:S01]  /*31e0*/  BSSY B0, `(.L_x_43565) ;  /* 0x0000005000007945 */ /* 0x000fe20003800000 */
[----:B------:R-:W-:Y:S05]  /*31f0*/  @!P6 BRA `(.L_x_43566) ;  /* 0x000000300000e947 */ /* 0x000fea0003800000 */
[----:B-----5:R-:W-:-:S05]  /*3200*/  HADD2.F32 R140, -RZ, R82.H0_H0 ;  /* 0x20000052ff8c7230 */ /* 0x020fca0000004100 */
[----:B------:R-:W-:-:S04]  /*3210*/  FMUL.FTZ R140, R140, c[0x0][0x1ec] ;  /* 0x00007b008c8c7a20 */ /* 0x000fc80000410000 */
[----:B------:R-:W-:Y:S02]  /*3220*/  @P0 FADD.FTZ R140, R76, R140 ;  /* 0x0000008c4c8c0221 */ /* 0x000fe40000010000 */
.L_x_43566:
[----:B------:R-:W-:Y:S05]  /*3230*/  BSYNC B0 ;  /* 0x0000000000007941 */ /* 0x000fea0003800000 */
.L_x_43565:
[----:B------:R-:W-:Y:S01]  /*3240*/  BSSY B0, `(.L_x_43567) ;  /* 0x0000005000007945 */ /* 0x000fe20003800000 */
[----:B------:R-:W-:Y:S05]  /*3250*/  @!P6 BRA `(.L_x_43568) ;  /* 0x000000300000e947 */ /* 0x000fea0003800000 */
[----:B-----5:R-:W-:-:S05]  /*3260*/  HADD2.F32 R141, -RZ, R82.H1_H1 ;  /* 0x30000052ff8d7230 */ /* 0x020fca0000004100 */
[----:B------:R-:W-:-:S04]  /*3270*/  FMUL.FTZ R141, R141, c[0x0][0x1ec] ;  /* 0x00007b008d8d7a20 */ /* 0x000fc80000410000 */
[----:B------:R-:W-:Y:S02]  /*3280*/  @P0 FADD.FTZ R141, R77, R141 ;  /* 0x0000008d4d8d0221 */ /* 0x000fe40000010000 */
.L_x_43568:
[----:B------:R-:W-:Y:S05]  /*3290*/  BSYNC B0 ;  /* 0x0000000000007941 */ /* 0x000fea0003800000 */
.L_x_43567:
[----:B------:R-:W-:Y:S01]  /*32a0*/  BSSY B0, `(.L_x_43569) ;  /* 0x0000005000007945 */ /* 0x000fe20003800000 */
[----:B------:R-:W-:Y:S05]  /*32b0*/  @!P6 BRA `(.L_x_43570) ;  /* 0x000000300000e947 */ /* 0x000fea0003800000 */
[----:B-----5:R-:W-:-:S05]  /*32c0*/  HADD2.F32 R142, -RZ, R83.H0_H0 ;  /* 0x20000053ff8e7230 */ /* 0x020fca0000004100 */
[----:B------:R-:W-:-:S04]  /*32d0*/  FMUL.FTZ R142, R142, c[0x0][0x1ec] ;  /* 0x00007b008e8e7a20 */ /* 0x000fc80000410000 */
[----:B------:R-:W-:Y:S02]  /*32e0*/  @P0 FADD.FTZ R142, R78, R142 ;  /* 0x0000008e4e8e0221 */ /* 0x000fe40000010000 */
.L_x_43570:
[----:B------:R-:W-:Y:S05]  /*32f0*/  BSYNC B0 ;  /* 0x0000000000007941 */ /* 0x000fea0003800000 */
.L_x_43569:
[----:B------:R-:W-:Y:S01]  /*3300*/  BSSY B0, `(.L_x_43571) ;  /* 0x0000005000007945 */ /* 0x000fe20003800000 */
[----:B------:R-:W-:Y:S05]  /*3310*/  @!P6 BRA `(.L_x_43572) ;  /* 0x000000300000e947 */ /* 0x000fea0003800000 */
[----:B-----5:R-:W-:-:S05]  /*3320*/  HADD2.F32 R143, -RZ, R83.H1_H1 ;  /* 0x30000053ff8f7230 */ /* 0x020fca0000004100 */
[----:B------:R-:W-:-:S04]  /*3330*/  FMUL.FTZ R143, R143, c[0x0][0x1ec] ;  /* 0x00007b008f8f7a20 */ /* 0x000fc80000410000 */
[----:B------:R-:W-:Y:S02]  /*3340*/  @P0 FADD.FTZ R143, R79, R143 ;  /* 0x0000008f4f8f0221 */ /* 0x000fe40000010000 */
.L_x_43572:
[----:B------:R-:W-:Y:S05]  /*3350*/  BSYNC B0 ;  /* 0x0000000000007941 */ /* 0x000fea0003800000 */
.L_x_43571:
        /* <DEDUP_REMOVED lines=40> */
.L_x_43574:
[----:B------:R-:W-:Y:S05]  /*35e0*/  BSYNC B0 ;  /* 0x0000000000007941 */ /* 0x000fea0003800000 */
.L_x_43573:
[----:B------:R-:W-:Y:S01]  /*35f0*/  BSSY B0, `(.L_x_43575) ;  /* 0x0000005000007945 */ /* 0x000fe20003800000 */
[----:B------:R-:W-:Y:S05]  /*3600*/  @!P6 BRA `(.L_x_43576) ;  /* 0x000000300000e947 */ /* 0x000fea0003800000 */
[----:B-----5:R-:W-:-:S05]  /*3610*/  HADD2.F32 R153, -RZ, R80.H1_H1 ;  /* 0x30000050ff997230 */ /* 0x020fca0000004100 */
[----:B------:R-:W-:-:S04]  /*3620*/  FMUL.FTZ R153, R153, c[0x0][0x1ec] ;  /* 0x00007b0099997a20 */ /* 0x000fc80000410000 */
[----:B------:R-:W-:Y:S02]  /*3630*/  @P0 FADD.FTZ R153, R73, R153 ;  /* 0x0000009949990221 */ /* 0x000fe40000010000 */
.L_x_43576:
[----:B------:R-:W-:Y:S05]  /*3640*/  BSYNC B0 ;  /* 0x0000000000007941 */ /* 0x000fea0003800000 */
.L_x_43575:
[----:B------:R-:W-:Y:S01]  /*3650*/  BSSY B0, `(.L_x_43577) ;  /* 0x0000005000007945 */ /* 0x000fe20003800000 */
[----:B------:R-:W-:Y:S05]  /*3660*/  @!P6 BRA `(.L_x_43578) ;  /* 0x000000300000e947 */ /* 0x000fea0003800000 */
[----:B-----5:R-:W-:-:S05]  /*3670*/  HADD2.F32 R154, -RZ, R81.H0_H0 ;  /* 0x20000051ff9a7230 */ /* 0x020fca0000004100 */
[----:B------:R-:W-:-:S04]  /*3680*/  FMUL.FTZ R154, R154, c[0x0][0x1ec] ;  /* 0x00007b009a9a7a20 */ /* 0x000fc80000410000 */
[----:B------:R-:W-:Y:S02]  /*3690*/  @P0 FADD.FTZ R154, R74, R154 ;  /* 0x0000009a4a9a0221 */ /* 0x000fe40000010000 */
.L_x_43578:
[----:B------:R-:W-:Y:S05]  /*36a0*/  BSYNC B0 ;  /* 0x0000000000007941 */ /* 0x000fea0003800000 */
.L_x_43577:
[----:B------:R-:W-:Y:S01]  /*36b0*/  BSSY B0, `(.L_x_43579) ;  /* 0x0000005000007945 */ /* 0x000fe20003800000 */
[----:B------:R-:W-:Y:S05]  /*36c0*/  @!P6 BRA `(.L_x_43580) ;  /* 0x000000300000e947 */ /* 0x000fea0003800000 */
[----:B-----5:R-:W-:-:S05]  /*36d0*/  HADD2.F32 R155, -RZ, R81.H1_H1 ;  /* 0x30000051ff9b7230 */ /* 0x020fca0000004100 */
[----:B------:R-:W-:-:S04]  /*36e0*/  FMUL.FTZ R155, R155, c[0x0][0x1ec] ;  /* 0x00007b009b9b7a20 */ /* 0x000fc80000410000 */
[----:B------:R-:W-:Y:S02]  /*36f0*/  @P0 FADD.FTZ R155, R75, R155 ;  /* 0x0000009b4b9b0221 */ /* 0x000fe40000010000 */
.L_x_43580:
[----:B------:R-:W-:Y:S05]  /*3700*/  BSYNC B0 ;  /* 0x0000000000007941 */ /* 0x000fea0003800000 */
.L_x_43579:
[----:B------:R-:W-:Y:S01]  /*3710*/  BSSY B0, `(.L_x_43581) ;  /* 0x0000005000007945 */ /* 0x000fe20003800000 */
[----:B------:R-:W-:Y:S05]  /*3720*/  @!P6 BRA `(.L_x_43582) ;  /* 0x000000300000e947 */ /* 0x000fea0003800000 */
[----:B-----5:R-:W-:-:S05]  /*3730*/  HADD2.F32 R148, -RZ, R82.H0_H0 ;  /* 0x20000052ff947230 */ /* 0x020fca0000004100 */
[----:B------:R-:W-:-:S04]  /*3740*/  FMUL.FTZ R148, R148, c[0x0][0x1ec] ;  /* 0x00007b0094947a20 */ /* 0x000fc80000410000 */
[----:B------:R-:W-:Y:S02]  /*3750*/  @P0 FADD.FTZ R148, R76, R148 ;  /* 0x000000944c940221 */ /* 0x000fe40000010000 */
.L_x_43582:
[----:B------:R-:W-:Y:S05]  /*3760*/  BSYNC B0 ;  /* 0x0000000000007941 */ /* 0x000fea0003800000 */
.L_x_43581:
[----:B------:R-:W-:Y:S01]  /*3770*/  BSSY B0, `(.L_x_43583) ;  /* 0x0000005000007945 */ /* 0x000fe20003800000 */
[----:B------:R-:W-:Y:S05]  /*3780*/  @!P6 BRA `(.L_x_43584) ;  /* 0x000000300000e947 */ /* 0x000fea0003800000 */
[----:B-----5:R-:W-:-:S05]  /*3790*/  HADD2.F32 R149, -RZ, R82.H1_H1 ;  /* 0x30000052ff957230 */ /* 0x020fca0000004100 */
[----:B------:R-:W-:-:S04]  /*37a0*/  FMUL.FTZ R149, R149, c[0x0][0x1ec] ;  /* 0x00007b0095957a20 */ /* 0x000fc80000410000 */
[----:B------:R-:W-:Y:S02]  /*37b0*/  @P0 FADD.FTZ R149, R77, R149 ;  /* 0x000000954d950221 */ /* 0x000fe40000010000 */
.L_x_43584:
[----:B------:R-:W-:Y:S05]  /*37c0*/  BSYNC B0 ;  /* 0x0000000000007941 */ /* 0x000fea0003800000 */
.L_x_43583:
[----:B------:R-:W-:Y:S01]  /*37d0*/  BSSY B0, `(.L_x_43585) ;  /* 0x0000005000007945 */ /* 0x000fe20003800000 */
[----:B------:R-:W-:Y:S05]  /*37e0*/  @!P6 BRA `(.L_x_43586) ;  /* 0x000000300000e947 */ /* 0x000fea0003800000 */
[----:B-----5:R-:W-:-:S05]  /*37f0*/  HADD2.F32 R150, -RZ, R83.H0_H0 ;  /* 0x20000053ff967230 */ /* 0x020fca0000004100 */
[----:B------:R-:W-:-:S04]  /*3800*/  FMUL.FTZ R150, R150, c[0x0][0x1ec] ;  /* 0x00007b0096967a20 */ /* 0x000fc80000410000 */
[----:B------:R-:W-:Y:S02]  /*3810*/  @P0 FADD.FTZ R150, R78, R150 ;  /* 0x000000964e960221 */ /* 0x000fe40000010000 */
.L_x_43586:
[----:B------:R-:W-:Y:S05]  /*3820*/  BSYNC B0 ;  /* 0x0000000000007941 */ /* 0x000fea0003800000 */
.L_x_43585:
[----:B------:R-:W-:Y:S01]  /*3830*/  BSSY B0, `(.L_x_43587) ;  /* 0x0000005000007945 */ /* 0x000fe20003800000 */
[----:B------:R-:W-:Y:S05]  /*3840*/  @!P6 BRA `(.L_x_43588) ;  /* 0x000000300000e947 */ /* 0x000fea0003800000 */
[----:B-----5:R-:W-:-:S05]  /*3850*/  HADD2.F32 R151, -RZ, R83.H1_H1 ;  /* 0x30000053ff977230 */ /* 0x020fca0000004100 */
[----:B------:R-:W-:-:S04]  /*3860*/  FMUL.FTZ R151, R151, c[0x0][0x1ec] ;  /* 0x00007b0097977a20 */ /* 0x000fc80000410000 */
[----:B------:R-:W-:Y:S02]  /*3870*/  @P0 FADD.FTZ R151, R79, R151 ;  /* 0x000000974f970221 */ /* 0x000fe40000010000 */
.L_x_43588:
[----:B------:R-:W-:Y:S05]  /*3880*/  BSYNC B0 ;  /* 0x0000000000007941 */ /* 0x000fea0003800000 */
.L_x_43587:
        /* <DEDUP_REMOVED lines=34> */
[----:B-----5:R-:W-:-:S05]  /*3ab0*/  HADD2.F32 R160, -RZ, R80.H0_H0 ;  /* 0x20000050ffa07230 */ /* 0x020fca0000004100 */
[----:B------:R-:W-:-:S04]  /*3ac0*/  FMUL.FTZ R160, R160, c[0x0][0x1ec] ;  /* 0x00007b00a0a07a20 */ /* 0x000fc80000410000 */
[----:B------:R-:W-:Y:S02]  /*3ad0*/  @P0 FADD.FTZ R160, R72, R160 ;  /* 0x000000a048a00221 */ /* 0x000fe40000010000 */
.L_x_43590:
[----:B------:R-:W-:Y:S05]  /*3ae0*/  BSYNC B0 ;  /* 0x0000000000007941 */ /* 0x000fea0003800000 */
.L_x_43589:
[----:B------:R-:W-:Y:S01]  /*3af0*/  BSSY B0, `(.L_x_43591) ;  /* 0x0000005000007945 */ /* 0x000fe20003800000 */
[----:B------:R-:W-:Y:S05]  /*3b00*/  @!P6 BRA `(.L_x_43592) ;  /* 0x000000300000e947 */ /* 0x000fea0003800000 */
[----:B-----5:R-:W-:-:S05]  /*3b10*/  HADD2.F32 R161, -RZ, R80.H1_H1 ;  /* 0x30000050ffa17230 */ /* 0x020fca0000004100 */
[----:B------:R-:W-:-:S04]  /*3b20*/  FMUL.FTZ R161, R161, c[0x0][0x1ec] ;  /* 0x00007b00a1a17a20 */ /* 0x000fc80000410000 */
[----:B------:R-:W-:Y:S02]  /*3b30*/  @P0 FADD.FTZ R161, R73, R161 ;  /* 0x000000a149a10221 */ /* 0x000fe40000010000 */
.L_x_43592:
[----:B------:R-:W-:Y:S05]  /*3b40*/  BSYNC B0 ;  /* 0x0000000000007941 */ /* 0x000fea0003800000 */
.L_x_43591:
[----:B------:R-:W-:Y:S01]  /*3b50*/  BSSY B0, `(.L_x_43593) ;  /* 0x0000005000007945 */ /* 0x000fe20003800000 */
[----:B------:R-:W-:Y:S05]  /*3b60*/  @!P6 BRA `(.L_x_43594) ;  /* 0x000000300000e947 */ /* 0x000fea0003800000 */
[----:B-----5:R-:W-:-:S05]  /*3b70*/  HADD2.F32 R162, -RZ, R81.H0_H0 ;  /* 0x20000051ffa27230 */ /* 0x020fca0000004100 */
[----:B------:R-:W-:-:S04]  /*3b80*/  FMUL.FTZ R162, R162, c[0x0][0x1ec] ;  /* 0x00007b00a2a27a20 */ /* 0x000fc80000410000 */
[----:B------:R-:W-:Y:S02]  /*3b90*/  @P0 FADD.FTZ R162, R74, R162 ;  /* 0x000000a24aa20221 */ /* 0x000fe40000010000 */
.L_x_43594:
[----:B------:R-:W-:Y:S05]  /*3ba0*/  BSYNC B0 ;  /* 0x0000000000007941 */ /* 0x000fea0003800000 */
.L_x_43593:
[----:B------:R-:W-:Y:S01]  /*3bb0*/  BSSY B0, `(.L_x_43595) ;  /* 0x0000005000007945 */ /* 0x000fe20003800000 */
[----:B------:R-:W-:Y:S05]  /*3bc0*/  @!P6 BRA `(.L_x_43596) ;  /* 0x000000300000e947 */ /* 0x000fea0003800000 */
[----:B-----5:R-:W-:-:S05]  /*3bd0*/  HADD2.F32 R163, -RZ, R81.H1_H1 ;  /* 0x30000051ffa37230 */ /* 0x020fca0000004100 */
[----:B------:R-:W-:-:S04]  /*3be0*/  FMUL.FTZ R163, R163, c[0x0][0x1ec] ;  /* 0x00007b00a3a37a20 */ /* 0x000fc80000410000 */
[----:B------:R-:W-:Y:S02]  /*3bf0*/  @P0 FADD.FTZ R163, R75, R163 ;  /* 0x000000a34ba30221 */ /* 0x000fe40000010000 */
.L_x_43596:
[----:B------:R-:W-:Y:S05]  /*3c00*/  BSYNC B0 ;  /* 0x0000000000007941 */ /* 0x000fea0003800000 */
.L_x_43595:
[----:B------:R-:W-:Y:S01]  /*3c10*/  BSSY B0, `(.L_x_43597) ;  /* 0x0000005000007945 */ /* 0x000fe20003800000 */
[----:B------:R-:W-:Y:S05]  /*3c20*/  @!P6 BRA `(.L_x_43598) ;  /* 0x000000300000e947 */ /* 0x000fea0003800000 */
[----:B-----5:R-:W-:-:S05]  /*3c30*/  HADD2.F32 R156, -RZ, R82.H0_H0 ;  /* 0x20000052ff9c7230 */ /* 0x020fca0000004100 */
[----:B------:R-:W-:-:S04]  /*3c40*/  FMUL.FTZ R156, R156, c[0x0][0x1ec] ;  /* 0x00007b009c9c7a20 */ /* 0x000fc80000410000 */
[----:B------:R-:W-:Y:S02]  /*3c50*/  @P0 FADD.FTZ R156, R76, R156 ;  /* 0x0000009c4c9c0221 */ /* 0x000fe40000010000 */
.L_x_43598:
[----:B------:R-:W-:Y:S05]  /*3c60*/  BSYNC B0 ;  /* 0x0000000000007941 */ /* 0x000fea0003800000 */
.L_x_43597:
[----:B------:R-:W-:Y:S01]  /*3c70*/  BSSY B0, `(.L_x_43599) ;  /* 0x0000005000007945 */ /* 0x000fe20003800000 */
[----:B------:R-:W-:Y:S05]  /*3c80*/  @!P6 BRA `(.L_x_43600) ;  /* 0x000000300000e947 */ /* 0x000fea0003800000 */
[----:B-----5:R-:W-:-:S05]  /*3c90*/  HADD2.F32 R157, -RZ, R82.H1_H1 ;  /* 0x30000052ff9d7230 */ /* 0x020fca0000004100 */
[----:B------:R-:W-:-:S04]  /*3ca0*/  FMUL.FTZ R157, R157, c[0x0][0x1ec] ;  /* 0x00007b009d9d7a20 */ /* 0x000fc80000410000 */
[----:B------:R-:W-:Y:S02]  /*3cb0*/  @P0 FADD.FTZ R157, R77, R157 ;  /* 0x0000009d4d9d0221 */ /* 0x000fe40000010000 */
.L_x_43600:
[----:B------:R-:W-:Y:S05]  /*3cc0*/  BSYNC B0 ;  /* 0x0000000000007941 */ /* 0x000fea0003800000 */
.L_x_43599:
[----:B------:R-:W-:Y:S01]  /*3cd0*/  BSSY B0, `(.L_x_43601) ;  /* 0x0000005000007945 */ /* 0x000fe20003800000 */
[----:B------:R-:W-:Y:S05]  /*3ce0*/  @!P6 BRA `(.L_x_43602) ;  /* 0x000000300000e947 */ /* 0x000fea0003800000 */
[----:B-----5:R-:W-:-:S05]  /*3cf0*/  HADD2.F32 R158, -RZ, R83.H0_H0 ;  /* 0x20000053ff9e7230 */ /* 0x020fca0000004100 */
[----:B------:R-:W-:-:S04]  /*3d00*/  FMUL.FTZ R158, R158, c[0x0][0x1ec] ;  /* 0x00007b009e9e7a20 */ /* 0x000fc80000410000 */
[----:B------:R-:W-:Y:S02]  /*3d10*/  @P0 FADD.FTZ R158, R78, R158 ;  /* 0x0000009e4e9e0221 */ /* 0x000fe40000010000 */
.L_x_43602:
[----:B------:R-:W-:Y:S05]  /*3d20*/  BSYNC B0 ;  /* 0x0000000000007941 */ /* 0x000fea0003800000 */
.L_x_43601:
[----:B------:R-:W-:Y:S01]  /*3d30*/  BSSY B0, `(.L_x_43603) ;  /* 0x0000005000007945 */ /* 0x000fe20003800000 */
[----:B------:R-:W-:Y:S05]  /*3d40*/  @!P6 BRA `(.L_x_43604) ;  /* 0x000000300000e947 */ /* 0x000fea0003800000 */
[----:B-----5:R-:W-:-:S05]  /*3d50*/  HADD2.F32 R159, -RZ, R83.H1_H1 ;  /* 0x30000053ff9f7230 */ /* 0x020fca0000004100 */
[----:B------:R-:W-:-:S04]  /*3d60*/  FMUL.FTZ R159, R159, c[0x0][0x1ec] ;  /* 0x00007b009f9f7a20 */ /* 0x000fc80000410000 */
[----:B------:R-:W-:Y:S02]  /*3d70*/  @P0 FADD.FTZ R159, R79, R159 ;  /* 0x0000009f4f9f0221 */ /* 0x000fe40000010000 */
.L_x_43604:
[----:B------:R-:W-:Y:S05]  /*3d80*/  BSYNC B0 ;  /* 0x0000000000007941 */ /* 0x000fea0003800000 */
.L_x_43603:
        /* <DEDUP_REMOVED lines=87> */
.L_x_43611:
        /* <DEDUP_REMOVED lines=180> */
.L_x_43612:
        /* <DEDUP_REMOVED lines=17> */
[----:B0-----:R-:W-:Y:S01]  /*4f50*/  FSEL R217, R223, RZ, !P1 ;  /* 0x000000ffdfd97208 */ /* 0x001fe20004800000 */
[----:B------:R-:W-:Y:S01]  /*4f60*/  HADD2.F32 R218, -RZ, R70.H0_H0 ;  /* 0x20000046ffda7230 */ /* 0x000fe20000004100 */
[----:B------:R-:W-:-:S03]  /*4f70*/  LOP3.LUT R215, R215, 0x1f, RZ, 0xc0, !PT ;  /* 0x0000001fd7d77812 */ /* 0x000fc600078ec0ff */
        /* <DEDUP_REMOVED lines=8> */
[----:B------:R-:W-:Y:S01]  /*5000*/  IADD3 R84, R214, -0x1, RZ ;  /* 0xffffffffd6547810 */ /* 0x000fe20007ffe0ff */
[C---:B------:R-:W-:Y:S02]  /*5010*/  FADD.FTZ R85, -R217.reuse, R85 ;  /* 0x00000055d9557221 */ /* 0x040fe40000010100 */
[C---:B------:R-:W-:Y:S01]  /*5020*/  FADD.FTZ R225, -R217.reuse, R86 ;  /* 0x00000056d9e17221 */ /* 0x040fe20000010100 */
[----:B------:R-:W-:Y:S01]  /*5030*/  HADD2.F32 R86, -RZ, R71.H0_H0 ;  /* 0x20000047ff567230 */ /* 0x000fe20000004100 */
        /* <DEDUP_REMOVED lines=101> */
[----:B------:R-:W-:Y:S01]  /*5690*/  HADD2.F32 R158, -RZ, R69.H0_H0 ;  /* 0x20000045ff9e7230 */ /* 0x000fe20000004100 */
[C---:B------:R-:W-:Y:S02]  /*56a0*/  FMUL.FTZ R90, R216.reuse, R221 ;  /* 0x000000ddd85a7220 */ /* 0x040fe40000410000 */
[----:B------:R-:W-:Y:S02]  /*56b0*/  FMUL.FTZ R88, R216, R219 ;  /* 0x000000dbd8587220 */ /* 0x000fe40000410000 */
[----:B------:R-:W-:Y:S01]  /*56c0*/  FFMA.FTZ R90, R90, R158, R179 ;  /* 0x0000009e5a5a7223 */ /* 0x000fe200000100b3 */
[----:B------:R-:W-:Y:S01]  /*56d0*/  HADD2.F32 R158, -RZ, R68.H0_H0 ;  /* 0x20000044ff9e7230 */ /* 0x000fe20000004100 */
[----:B------:R-:W-:-:S02]  /*56e0*/  FMUL.FTZ R98, R216, R231 ;  /* 0x000000e7d8627220 */ /* 0x000fc40000410000 */
[----:B------:R-:W-:Y:S02]  /*56f0*/  FMUL.FTZ R94, R216, R227 ;  /* 0x000000e3d85e7220 */ /* 0x000fe40000410000 */
[----:B------:R-:W-:Y:S01]  /*5700*/  FFMA.FTZ R88, R88, R158, R181 ;  /* 0x0000009e58587223 */ /* 0x000fe200000100b5 */
[----:B------:R-:W-:Y:S01]  /*5710*/  HADD2.F32 R158, -RZ, R66.H0_H0 ;  /* 0x20000042ff9e7230 */ /* 0x000fe20000004100 */
[C---:B------:R-:W-:Y:S02]  /*5720*/  FMUL.FTZ R89, R216.reuse, R89 ;  /* 0x00000059d8597220 */ /* 0x040fe40000410000 */
[----:B------:R-:W-:Y:S02]  /*5730*/  FMUL.FTZ R91, R216, R91 ;  /* 0x0000005bd85b7220 */ /* 0x000fe40000410000 */
[----:B------:R-:W-:Y:S01]  /*5740*/  FFMA.FTZ R98, R98, R158, R169 ;  /* 0x0000009e62627223 */ /* 0x000fe200000100a9 */
        /* <DEDUP_REMOVED lines=44> */
[----:B------:R-:W-:Y:S01]  /*5a10*/  HADD2.F32 R216, -RZ, R71.H1_H1 ;  /* 0x30000047ffd87230 */ /* 0x000fe20000004100 */
[----:B------:R-:W-:Y:S01]  /*5a20*/  FFMA.FTZ R94, R94, R158, R173 ;  /* 0x0000009e5e5e7223 */ /* 0x000fe200000100ad */
[----:B------:R-:W-:Y:S01]  /*5a30*/  HADD2.F32 R158, -RZ, R63.H0_H0 ;  /* 0x2000003fff9e7230 */ /* 0x000fe20000004100 */
[----:B------:R-:W-:-:S02]  /*5a40*/  IMAD R84, R84, c[0x0][0x168], RZ ;  /* 0x00005a0054547a24 */ /* 0x000fc400078e02ff */
[----:B------:R-:W-:Y:S01]  /*5a50*/  FFMA.FTZ R87, R87, R216, R174 ;  /* 0x000000d857577223 */ /* 0x000fe200000100ae */
[----:B------:R-:W-:Y:S01]  /*5a60*/  HADD2.F32 R216, -RZ, R69.H1_H1 ;  /* 0x30000045ffd87230 */ /* 0x000fe20000004100 */
[----:B------:R-:W-:Y:S01]  /*5a70*/  FFMA.FTZ R108, R108, R158, R27 ;  /* 0x0000009e6c6c7223 */ /* 0x000fe2000001001b */
[----:B------:R-:W-:Y:S01]  /*5a80*/  HADD2.F32 R158, -RZ, R61.H0_H0 ;  /* 0x2000003dff9e7230 */ /* 0x000fe20000004100 */
[----:B------:R-:W-:Y:S01]  /*5a90*/  SHF.R.S32.HI R219, RZ, 0x1f, R84 ;  /* 0x0000001fffdb7819 */ /* 0x000fe20000011454 */
[----:B------:R-:W-:Y:S01]  /*5aa0*/  FFMA.FTZ R92, R92, R218, R177 ;  /* 0x000000da5c5c7223 */ /* 0x000fe200000100b1 */
[--C-:B------:R-:W-:Y:S01]  /*5ab0*/  HADD2.F32 R218, -RZ, R67.reuse.H0_H0 ;  /* 0x20000043ffda7230 */ /* 0x100fe20000004100 */
[----:B------:R-:W-:Y:S01]  /*5ac0*/  FFMA.FTZ R91, R91, R216, R178 ;  /* 0x000000d85b5b7223 */ /* 0x000fe200000100b2 */
[----:B------:R-:W-:Y:S01]  /*5ad0*/  HADD2.F32 R216, -RZ, R68.H1_H1 ;  /* 0x30000044ffd87230 */ /* 0x000fe20000004100 */
[----:B------:R-:W-:Y:S01]  /*5ae0*/  FFMA.FTZ R104, R104, R158, R31 ;  /* 0x0000009e68687223 */ /* 0x000fe2000001001f */
[----:B------:R-:W-:Y:S01]  /*5af0*/  LEA.HI R84, R219, R84, RZ, 0x3 ;  /* 0x00000054db547211 */ /* 0x000fe200078f18ff */
        /* <DEDUP_REMOVED lines=119> */
[----:B------:R-:W-:Y:S01]  /*6270*/  F2FP.PACK_AB R86, R85, R92 ;  /* 0x0000005c5556723e */ /* 0x000fe200000000ff */
[----:B------:R-:W-:Y:S01]  /*6280*/  FFMA.FTZ R146, R146, R218, R193 ;  /* 0x000000da92927223 */ /* 0x000fe200000100c1 */
[----:B------:R-:W-:Y:S01]  /*6290*/  F2FP.PACK_AB R85, R91, R90 ;  /* 0x0000005a5b55723e */ /* 0x000fe200000000ff */
[----:B------:R-:W-:Y:S01]  /*62a0*/  FFMA.FTZ R144, R144, R216, R191 ;  /* 0x000000d890907223 */ /* 0x000fe200000100bf */
[----:B------:R-:W-:Y:S01]  /*62b0*/  F2FP.PACK_AB R91, R95, R100 ;  /* 0x000000645f5b723e */ /* 0x000fe200000000ff */
[----:B------:R-:W-:Y:S01]  /*62c0*/  HADD2.F32 R218, -RZ, R39.H1_H1 ;  /* 0x30000027ffda7230 */ /* 0x000fe20000004100 */
[----:B------:R-:W-:Y:S01]  /*62d0*/  F2FP.PACK_AB R100, R121, R214 ;  /* 0x000000d67964723e */ /* 0x000fe200000000ff */
[--C-:B------:R-:W-:Y:S01]  /*62e0*/  HADD2.F32 R216, -RZ, R37.reuse.H0_H0 ;  /* 0x20000025ffd87230 */ /* 0x100fe20000004100 */
[----:B------:R-:W-:Y:S01]  /*62f0*/  HFMA2.MMA R121, -RZ, RZ, 0, 9.5367431640625e-07 ;  /* 0x00000010ff797435 */ /* 0x000fe200000001ff */
[----:B------:R-:W-:Y:S01]  /*6300*/  FFMA.FTZ R151, R151, R159, R204 ;  /* 0x0000009f97977223 */ /* 0x000fe200000100cc */
[----:B------:R-:W-:Y:S01]  /*6310*/  LEA.HI.SX32 R159, R84, R215, 0x1d ;  /* 0x000000d7549f7211 */ /* 0x000fe200078feaff */
[----:B------:R-:W-:Y:S01]  /*6320*/  FFMA.FTZ R150, R150, R218, R205 ;  /* 0x000000da96967223 */ /* 0x000fe200000100cd */
[----:B------:R-:W-:Y:S01]  /*6330*/  F2FP.PACK_AB R95, R103, R108 ;  /* 0x0000006c675f723e */ /* 0x000fe200000000ff */
[----:B------:R-:W-:Y:S01]  /*6340*/  FFMA.FTZ R153, R153, R216, R198 ;  /* 0x000000d899997223 */ /* 0x000fe200000100c6 */
[----:B------:R-:W-:Y:S01]  /*6350*/  F2FP.PACK_AB R92, R105, R102 ;  /* 0x00000066695c723e */ /* 0x000fe200000000ff */
[----:B------:R-:W-:Y:S01]  /*6360*/  HADD2.F32 R218, -RZ, R37.H1_H1 ;  /* 0x30000025ffda7230 */ /* 0x000fe20000004100 */
[----:B------:R-:W-:Y:S01]  /*6370*/  F2FP.PACK_AB R103, R119, R118 ;  /* 0x000000767767723e */ /* 0x000fe200000000ff */
[----:B------:R-:W-:Y:S01]  /*6380*/  HADD2.F32 R216, -RZ, R36.H1_H1 ;  /* 0x30000024ffd87230 */ /* 0x000fe20000004100 */
[----:B------:R-:W-:Y:S01]  /*6390*/  F2FP.PACK_AB R90, R93, R98 ;  /* 0x000000625d5a723e */ /* 0x000fe200000000ff */
[----:B------:R-:W-:Y:S01]  /*63a0*/  HADD2.F32 R219, -RZ, R33.H1_H1 ;  /* 0x30000021ffdb7230 */ /* 0x000fe20000004100 */
[----:B------:R-:W-:Y:S01]  /*63b0*/  F2FP.PACK_AB R102, R117, R116 ;  /* 0x000000747566723e */ /* 0x000fe200000000ff */
[----:B------:R-:W-:Y:S01]  /*63c0*/  FFMA.FTZ R154, R154, R218, R201 ;  /* 0x000000da9a9a7223 */ /* 0x000fe200000100c9 */
[----:B------:R-:W-:Y:S01]  /*63d0*/  IADD3 R118, R159, 0x20, RZ ;  /* 0x000000209f767810 */ /* 0x000fe20007ffe0ff */
[----:B------:R-:W-:Y:S01]  /*63e0*/  FFMA.FTZ R152, R152, R216, R199 ;  /* 0x000000d898987223 */ /* 0x000fe200000100c7 */
[----:B------:R-:W-:Y:S01]  /*63f0*/  F2FP.PACK_AB R84, R89, R88 ;  /* 0x000000585954723e */ /* 0x000fe200000000ff */
[--C-:B------:R-:W-:Y:S01]  /*6400*/  HADD2.F32 R218, -RZ, R34.reuse.H0_H0 ;  /* 0x20000022ffda7230 */ /* 0x100fe20000004100 */
[----:B------:R-:W-:Y:S01]  /*6410*/  F2FP.PACK_AB R98, R109, R114 ;  /* 0x000000726d62723e */ /* 0x000fe200000000ff */
[CC--:B------:R-:W-:Y:S01]  /*6420*/  IMAD.WIDE.U32 R108, R159.reuse, R121.reuse, c[0x0][0x208] ;  /* 0x000082009f6c7625 */ /* 0x0c0fe200078e0079 */
[----:B------:R-:W-:Y:S01]  /*6430*/  IADD3 R116, R159, 0x40, RZ ;  /* 0x000000409f747810 */ /* 0x000fe20007ffe0ff */
[----:B------:R-:W-:Y:S01]  /*6440*/  HADD2.F32 R216, -RZ, R34.H1_H1 ;  /* 0x30000022ffd87230 */ /* 0x000fe20000004100 */
[----:B------:R-:W-:Y:S01]  /*6450*/  F2FP.PACK_AB R88, R97, R94 ;  /* 0x0000005e6158723e */ /* 0x000fe200000000ff */
[-C--:B------:R-:W-:Y:S01]  /*6460*/  IMAD.WIDE.U32 R118, R118, R121.reuse, c[0x0][0x208] ;  /* 0x0000820076767625 */ /* 0x080fe200078e0079 */
[----:B------:R-:W-:Y:S01]  /*6470*/  IADD3 R114, R159, 0x60, RZ ;  /* 0x000000609f727810 */ /* 0x000fe20007ffe0ff */
[----:B------:R0:W-:Y:S01]  /*6480*/  STG.E.128 [R108.64], R84 ;  /* 0x000000546c007986 */ /* 0x0001e2000c101d04 */
[----:B------:R-:W-:Y:S01]  /*6490*/  F2FP.PACK_AB R97, R115, R112 ;  /* 0x000000707361723e */ /* 0x000fe200000000ff */
[----:B------:R-:W-:Y:S01]  /*64a0*/  IMAD.WIDE.U32 R116, R116, R121, c[0x0][0x208] ;  /* 0x0000820074747625 */ /* 0x000fe200078e0079 */
[----:B------:R-:W-:-:S02]  /*64b0*/  IADD3 R112, R159, 0x80, RZ ;  /* 0x000000809f707810 */ /* 0x000fc40007ffe0ff */
[----:B------:R-:W-:Y:S01]  /*64c0*/  F2FP.PACK_AB R89, R99, R96 ;  /* 0x000000606359723e */ /* 0x000fe200000000ff */
[-C--:B------:R-:W-:Y:S01]  /*64d0*/  IMAD.WIDE.U32 R114, R114, R121.reuse, c[0x0][0x208] ;  /* 0x0000820072727625 */ /* 0x080fe200078e0079 */
[----:B------:R-:W-:Y:S02]  /*64e0*/  F2FP.PACK_AB R94, R101, R106 ;  /* 0x0000006a655e723e */ /* 0x000fe400000000ff */
[----:B------:R-:W-:Y:S01]  /*64f0*/  F2FP.PACK_AB R93, R107, R104 ;  /* 0x000000686b5d723e */ /* 0x000fe200000000ff */
[----:B------:R-:W-:Y:S01]  /*6500*/  STG.E.128 [R118.64], R88 ;  /* 0x0000005876007986 */ /* 0x000fe2000c101d04 */
[----:B------:R-:W-:Y:S01]  /*6510*/  F2FP.PACK_AB R99, R111, R120 ;  /* 0x000000786f63723e */ /* 0x000fe200000000ff */
[----:B------:R-:W-:Y:S01]  /*6520*/  FFMA.FTZ R163, R163, R218, R208 ;  /* 0x000000daa3a37223 */ /* 0x000fe200000100d0 */
[----:B------:R-:W-:Y:S01]  /*6530*/  F2FP.PACK_AB R96, R113, R110 ;  /* 0x0000006e7160723e */ /* 0x000fe200000000ff */
[----:B------:R-:W-:Y:S01]  /*6540*/  IMAD.WIDE.U32 R112, R112, R121, c[0x0][0x208] ;  /* 0x0000820070707625 */ /* 0x000fe200078e0079 */
[----:B------:R-:W-:Y:S01]  /*6550*/  F2FP.PACK_AB R101, R123, R122 ;  /* 0x0000007a7b65723e */ /* 0x000fe200000000ff */
[----:B------:R-:W-:Y:S01]  /*6560*/  STG.E.128 [R116.64], R92 ;  /* 0x0000005c74007986 */ /* 0x000fe2000c101d04 */
[----:B------:R-:W-:Y:S01]  /*6570*/  HADD2.F32 R218, -RZ, R33.H0_H0 ;  /* 0x20000021ffda7230 */ /* 0x000fe20000004100 */
[----:B------:R-:W-:Y:S01]  /*6580*/  FFMA.FTZ R156, R156, R216, R211 ;  /* 0x000000d89c9c7223 */ /* 0x000fe200000100d3 */
[----:B------:R-:W-:Y:S01]  /*6590*/  HADD2.F32 R216, -RZ, R32.H1_H1 ;  /* 0x30000020ffd87230 */ /* 0x000fe20000004100 */
[----:B------:R1:W-:Y:S01]  /*65a0*/  STG.E.128 [R114.64], R96 ;  /* 0x0000006072007986 */ /* 0x0003e2000c101d04 */
[----:B------:R-:W-:Y:S01]  /*65b0*/  FFMA.FTZ R162, R162, R219, R209 ;  /* 0x000000dba2a27223 */ /* 0x000fe200000100d1 */
[----:B------:R-:W-:Y:S01]  /*65c0*/  F2FP.PACK_AB R107, R127, R126 ;  /* 0x0000007e7f6b723e */ /* 0x000fe200000000ff */
[----:B------:R-:W-:Y:S01]  /*65d0*/  FFMA.FTZ R161, R161, R218, R206 ;  /* 0x000000daa1a17223 */ /* 0x000fe200000100ce */
[----:B------:R2:W-:Y:S01]  /*65e0*/  STG.E.128 [R112.64], R100 ;  /* 0x0000006470007986 */ /* 0x0005e2000c101d04 */
[----:B------:R-:W-:Y:S01]  /*65f0*/  FFMA.FTZ R160, R160, R216, R207 ;  /* 0x000000d8a0a07223 */ /* 0x000fe200000100cf */
[----:B------:R-:W-:-:S02]  /*6600*/  F2FP.PACK_AB R106, R125, R124 ;  /* 0x0000007c7d6a723e */ /* 0x000fc400000000ff */
[----:B------:R-:W-:Y:S02]  /*6610*/  F2FP.PACK_AB R105, R131, R130 ;  /* 0x000000828369723e */ /* 0x000fe400000000ff */
[----:B------:R-:W-:Y:S02]  /*6620*/  F2FP.PACK_AB R104, R129, R128 ;  /* 0x000000808168723e */ /* 0x000fe400000000ff */
[----:B------:R-:W-:Y:S02]  /*6630*/  F2FP.PACK_AB R111, R134, R133 ;  /* 0x00000085866f723e */ /* 0x000fe400000000ff */
[----:B------:R-:W-:Y:S02]  /*6640*/  F2FP.PACK_AB R110, R132, R139 ;  /* 0x0000008b846e723e */ /* 0x000fe400000000ff */
[----:B0-----:R-:W-:Y:S02]  /*6650*/  F2FP.PACK_AB R109, R138, R137 ;  /* 0x000000898a6d723e */ /* 0x001fe400000000ff */
[----:B-1----:R-:W-:-:S02]  /*6660*/  IADD3 R96, R159, 0xa0, RZ ;  /* 0x000000a09f607810 */ /* 0x002fc40007ffe0ff */
[C---:B------:R-:W-:Y:S02]  /*6670*/  IADD3 R98, R159.reuse, 0xc0, RZ ;  /* 0x000000c09f627810 */ /* 0x040fe40007ffe0ff */
[C---:B--2---:R-:W-:Y:S01]  /*6680*/  IADD3 R100, R159.reuse, 0xe0, RZ ;  /* 0x000000e09f647810 */ /* 0x044fe20007ffe0ff */
[-C--:B------:R-:W-:Y:S01]  /*6690*/  IMAD.WIDE.U32 R96, R96, R121.reuse, c[0x0][0x208] ;  /* 0x0000820060607625 */ /* 0x080fe200078e0079 */
[C---:B------:R-:W-:Y:S02]  /*66a0*/  IADD3 R102, R159.reuse, 0x100, RZ ;  /* 0x000001009f667810 */ /* 0x040fe40007ffe0ff */
[----:B------:R-:W-:Y:S01]  /*66b0*/  IADD3 R112, R159, 0x120, RZ ;  /* 0x000001209f707810 */ /* 0x000fe20007ffe0ff */
        /* <DEDUP_REMOVED lines=9> */
[----:B------:R-:W-:-:S02]  /*6750*/  F2FP.PACK_AB R84, R144, R135 ;  /* 0x000000879054723e */ /* 0x000fc400000000ff */
[----:B------:R-:W-:Y:S01]  /*6760*/  F2FP.PACK_AB R91, R150, R149 ;  /* 0x00000095965b723e */ /* 0x000fe200000000ff */
[----:B------:R-:W-:Y:S01]  /*6770*/  IMAD.WIDE.U32 R112, R112, R121, c[0x0][0x208] ;  /* 0x0000820070707625 */ /* 0x000fe200078e0079 */
[----:B------:R-:W-:Y:S01]  /*6780*/  F2FP.PACK_AB R90, R148, R155 ;  /* 0x0000009b945a723e */ /* 0x000fe200000000ff */
[----:B------:R0:W-:Y:S01]  /*6790*/  STG.E.128 [R100.64], R84 ;  /* 0x0000005464007986 */ /* 0x0001e2000c101d04 */
[----:B------:R-:W-:Y:S02]  /*67a0*/  F2FP.PACK_AB R89, R154, R153 ;  /* 0x000000999a59723e */ /* 0x000fe400000000ff */
[----:B------:R-:W-:Y:S02]  /*67b0*/  F2FP.PACK_AB R88, R152, R143 ;  /* 0x0000008f9858723e */ /* 0x000fe400000000ff */
[----:B------:R-:W-:Y:S02]  /*67c0*/  F2FP.PACK_AB R95, R158, R157 ;  /* 0x0000009d9e5f723e */ /* 0x000fe400000000ff */
[----:B------:R-:W-:Y:S01]  /*67d0*/  F2FP.PACK_AB R94, R156, R163 ;  /* 0x000000a39c5e723e */ /* 0x000fe200000000ff */
[----:B------:R0:W-:Y:S01]  /*67e0*/  STG.E.128 [R102.64], R88 ;  /* 0x0000005866007986 */ /* 0x0001e2000c101d04 */
[----:B------:R-:W-:-:S02]  /*67f0*/  F2FP.PACK_AB R93, R162, R161 ;  /* 0x000000a1a25d723e */ /* 0x000fc400000000ff */
[----:B------:R-:W-:-:S05]  /*6800*/  F2FP.PACK_AB R92, R160, R151 ;  /* 0x00000097a05c723e */ /* 0x000fca00000000ff */
[----:B------:R0:W-:Y:S02]  /*6810*/  STG.E.128 [R112.64], R92 ;  /* 0x0000005c70007986 */ /* 0x0001e4000c101d04 */
.L_x_43608:
[----:B0-----:R-:W-:Y:S05]  /*6820*/  BSYNC B0 ;  /* 0x0000000000007941 */ /* 0x001fea0003800000 */
.L_x_43607:
[----:B------:R-:W-:-:S04]  /*6830*/  MOV R84, c[0x0][0x160] ;  /* 0x0000580000547a02 */ /* 0x000fc80000000f00 */
[----:B------:R-:W-:-:S04]  /*6840*/  LEA R213, R84, R213, 0x2 ;  /* 0x000000d554d57211 */ /* 0x000fc800078e10ff */
[----:B------:R-:W-:-:S13]  /*6850*/  ISETP.GE.AND P0, PT, R213, c[0x0][0x164], PT ;  /* 0x00005900d5007a0c */ /* 0x000fda0003f06270 */
[----:B-----5:R-:W-:Y:S01]  /*6860*/  @P0 CALL.REL.NOINC `(.L_x_43609) ;  /* 0x0000001000000944 */ /* 0x020fe20003c00000 */
[----:B------:R-:W-:Y:S05]  /*6870*/  BRA `(.L_x_43610) ;  /* 0xffffa01000007947 */ /* 0x000fea000383ffff */
.L_x_43609:
[----:B------:R-:W-:Y:S05]  /*6880*/  EXIT ;  /* 0x000000000000794d */ /* 0x000fea0003800000 */
.L_x_43605:
[----:B0-----:R-:W-:Y:S01]  /*6890*/  HFMA2.MMA R220, -RZ, RZ, 0, 5.9604644775390625e-08 ;  /* 0x00000001ffdc7435 */ /* 0x001fe200000001ff */
[----:B------:R-:W-:Y:S02]  /*68a0*/  MOV R218, 0x1f ;  /* 0x0000001f00da7802 */ /* 0x000fe40000000f00 */
[----:B------:R-:W-:Y:S02]  /*68b0*/  MOV R219, 0xffffffff ;  /* 0xffffffff00db7802 */ /* 0x000fe40000000f00 */
[----:B------:R-:W-:Y:S02]  /*68c0*/  MOV R216, 0x68e0 ;  /* 0x000068e000d87802 */ /* 0x000fe40000000f00 */
[----:B-----5:R-:W-:Y:S05]  /*68d0*/  CALL.REL.NOINC `($__internal_99_$__cuda_sm70_shflsync_bfly_p) ;  /* 0x00000d9000007944 */ /* 0x020fea0003c00000 */
[----:B-1----:R-:W-:Y:S01]  /*68e0*/  MOV R216, R220 ;  /* 0x000000dc00d87202 */ /* 0x002fe20000000f00 */
[----:B0-----:R-:W-:Y:S05]  /*68f0*/  BRA `(.L_x_43611) ;  /* 0xffffda0000007947 */ /* 0x001fea000383ffff */
.L_x_43606:
[----:B------:R-:W-:Y:S01]  /*6900*/  HFMA2.MMA R220, -RZ, RZ, 0, 1.1920928955078125e-07 ;  /* 0x00000002ffdc7435 */ /* 0x000fe200000001ff */
[----:B------:R-:W-:Y:S02]  /*6910*/  MOV R218, 0x1f ;  /* 0x0000001f00da7802 */ /* 0x000fe40000000f00 */
[----:B------:R-:W-:Y:S02]  /*6920*/  MOV R219, 0xffffffff ;  /* 0xffffffff00db7802 */ /* 0x000fe40000000f00 */
[----:B------:R-:W-:-:S02]  /*6930*/  MOV R216, 0x6950 ;  /* 0x0000695000d87802 */ /* 0x000fc40000000f00 */
[----:B-----5:R-:W-:Y:S05]  /*6940*/  CALL.REL.NOINC `($__internal_99_$__cuda_sm70_shflsync_bfly_p) ;  /* 0x00000d2000007944 */ /* 0x020fea0003c00000 */
[----:B01----:R-:W-:Y:S01]  /*6950*/  FADD.FTZ R221, R221, R220 ;  /* 0x000000dcdddd7221 */ /* 0x003fe20000010000 */
[----:B------:R-:W-:Y:S01]  /*6960*/  HFMA2.MMA R220, -RZ, RZ, 0, 2.384185791015625e-07 ;  /* 0x00000004ffdc7435 */ /* 0x000fe200000001ff */
[----:B------:R-:W-:-:S02]  /*6970*/  MOV R218, 0x1f ;  /* 0x0000001f00da7802 */ /* 0x000fc40000000f00 */
[----:B------:R-:W-:Y:S02]  /*6980*/  MOV R219, 0xffffffff ;  /* 0xffffffff00db7802 */ /* 0x000fe40000000f00 */
[----:B------:R-:W-:Y:S02]  /*6990*/  MOV R216, 0x69b0 ;  /* 0x000069b000d87802 */ /* 0x000fe40000000f00 */
[----:B------:R-:W-:Y:S05]  /*69a0*/  CALL.REL.NOINC `($__internal_99_$__cuda_sm70_shflsync_bfly_p) ;  /* 0x00000cc000007944 */ /* 0x000fea0003c00000 */
[----:B01----:R-:W-:Y:S01]  /*69b0*/  FADD.FTZ R221, R221, R220 ;  /* 0x000000dcdddd7221 */ /* 0x003fe20000010000 */
[----:B------:R-:W-:Y:S01]  /*69c0*/  HFMA2.MMA R220, -RZ, RZ, 0, 4.76837158203125e-07 ;  /* 0x00000008ffdc7435 */ /* 0x000fe200000001ff */
[----:B------:R-:W-:Y:S02]  /*69d0*/  MOV R218, 0x1f ;  /* 0x0000001f00da7802 */ /* 0x000fe40000000f00 */
[----:B------:R-:W-:Y:S02]  /*69e0*/  MOV R219, 0xffffffff ;  /* 0xffffffff00db7802 */ /* 0x000fe40000000f00 */
[----:B------:R-:W-:Y:S02]  /*69f0*/  MOV R216, 0x6a10 ;  /* 0x00006a1000d87802 */ /* 0x000fe40000000f00 */
[----:B------:R-:W-:Y:S05]  /*6a00*/  CALL.REL.NOINC `($__internal_99_$__cuda_sm70_shflsync_bfly_p) ;  /* 0x00000c6000007944 */ /* 0x000fea0003c00000 */
[----:B01----:R-:W-:Y:S01]  /*6a10*/  FADD.FTZ R221, R221, R220 ;  /* 0x000000dcdddd7221 */ /* 0x003fe20000010000 */
[----:B------:R-:W-:Y:S01]  /*6a20*/  HFMA2.MMA R220, -RZ, RZ, 0, 9.5367431640625e-07 ;  /* 0x00000010ffdc7435 */ /* 0x000fe200000001ff */
[----:B------:R-:W-:-:S02]  /*6a30*/  MOV R218, 0x1f ;  /* 0x0000001f00da7802 */ /* 0x000fc40000000f00 */
[----:B------:R-:W-:Y:S02]  /*6a40*/  MOV R219, 0xffffffff ;  /* 0xffffffff00db7802 */ /* 0x000fe40000000f00 */
[----:B------:R-:W-:Y:S02]  /*6a50*/  MOV R216, 0x6a70 ;  /* 0x00006a7000d87802 */ /* 0x000fe40000000f00 */
[----:B------:R-:W-:Y:S05]  /*6a60*/  CALL.REL.NOINC `($__internal_99_$__cuda_sm70_shflsync_bfly_p) ;  /* 0x00000c0000007944 */ /* 0x000fea0003c00000 */
        /* <DEDUP_REMOVED lines=166> */
[----:B------:R-:W-:Y:S05]  /*74d0*/  CALL.REL.NOINC `($__internal_99_$__cuda_sm70_shflsync_bfly_p) ;  /* 0x0000019000007944 */ /* 0x000fea0003c00000 */
[----:B01----:R-:W-:Y:S01]  /*74e0*/  FADD.FTZ R221, R221, R220 ;  /* 0x000000dcdddd7221 */ /* 0x003fe20000010000 */
[----:B------:R-:W-:Y:S01]  /*74f0*/  HFMA2.MMA R220, -RZ, RZ, 0, 1.1920928955078125e-07 ;  /* 0x00000002ffdc7435 */ /* 0x000fe200000001ff */
[----:B------:R-:W-:Y:S02]  /*7500*/  MOV R218, 0x1f ;  /* 0x0000001f00da7802 */ /* 0x000fe40000000f00 */
[----:B------:R-:W-:Y:S02]  /*7510*/  MOV R219, 0xffffffff ;  /* 0xffffffff00db7802 */ /* 0x000fe40000000f00 */
[----:B------:R-:W-:Y:S02]  /*7520*/  MOV R216, 0x7540 ;  /* 0x0000754000d87802 */ /* 0x000fe40000000f00 */
[----:B------:R-:W-:Y:S05]  /*7530*/  CALL.REL.NOINC `($__internal_99_$__cuda_sm70_shflsync_bfly_p) ;  /* 0x0000013000007944 */ /* 0x000fea0003c00000 */
[----:B01----:R-:W-:Y:S01]  /*7540*/  FADD.FTZ R221, R221, R220 ;  /* 0x000000dcdddd7221 */ /* 0x003fe20000010000 */
[----:B------:R-:W-:Y:S01]  /*7550*/  HFMA2.MMA R220, -RZ, RZ, 0, 2.384185791015625e-07 ;  /* 0x00000004ffdc7435 */ /* 0x000fe200000001ff */
[----:B------:R-:W-:Y:S02]  /*7560*/  MOV R218, 0x1f ;  /* 0x0000001f00da7802 */ /* 0x000fe40000000f00 */
[----:B------:R-:W-:-:S02]  /*7570*/  MOV R219, 0xffffffff ;  /* 0xffffffff00db7802 */ /* 0x000fc40000000f00 */
        /* <DEDUP_REMOVED lines=10> */
[----:B------:R-:W-:Y:S02]  /*7620*/  MOV R218, 0x1f ;  /* 0x0000001f00da7802 */ /* 0x000fe40000000f00 */
[----:B------:R-:W-:-:S02]  /*7630*/  MOV R219, 0xffffffff ;  /* 0xffffffff00db7802 */ /* 0x000fc40000000f00 */
[----:B------:R-:W-:Y:S02]  /*7640*/  MOV R216, 0x7660 ;  /* 0x0000766000d87802 */ /* 0x000fe40000000f00 */
[----:B------:R-:W-:Y:S05]  /*7650*/  CALL.REL.NOINC `($__internal_99_$__cuda_sm70_shflsync_bfly_p) ;  /* 0x0000001000007944 */ /* 0x000fea0003c00000 */
[----:B01----:R-:W-:Y:S05]  /*7660*/  BRA `(.L_x_43612) ;  /* 0xffffd7d000007947 */ /* 0x003fea000383ffff */
        .weak           $__internal_99_$__cuda_sm70_shflsync_bfly_p
        .type           $__internal_99_$__cuda_sm70_shflsync_bfly_p,@function
        .size           $__internal_99_$__cuda_sm70_shflsync_bfly_p,(.L_x_71099 - $__internal_99_$__cuda_sm70_shflsync_bfly_p)
$__internal_99_$__cuda_sm70_shflsync_bfly_p:
[----:B------:R-:W-:Y:S01]  /*7670*/  HFMA2.MMA R217, -RZ, RZ, 0, 0 ;  /* 0x00000000ffd97435 */ /* 0x000fe200000001ff */
[----:B------:R-:W-:Y:S04]  /*7680*/  WARPSYNC R219 ;  /* 0x000000db00007348 */ /* 0x000fe80003800000 */
[----:B------:R0:W1:Y:S01]  /*7690*/  SHFL.BFLY PT, R220, R221, R220, R218 ;  /* 0x0c0000dcdddc7389 */ /* 0x00006200000e00da */
[----:B------:R-:W-:Y:S05]  /*76a0*/  RET.REL.NODEC R216 `(_ZN10layer_norm13ln_fwd_kernelINS_13Kernel_traitsI6__halfS2_fS2_fjLj2560ELj1ELj4ELj1ELj16ENS_18Kernel_traits_baseILj2560ES2_S2_fS2_fjLj128EEEEELb0ELb0ELb1ELb1EEEvNS_9FwdParamsE) ;  /* 0xffff8950d8007950 */ /* 0x000fea0003c3ffff */
.L_x_43613:
        /* <DEDUP_REMOVED lines=13> */
.L_x_71099:


//--------------------- .text._ZN10layer_norm13ln_fwd_kernelINS_13Kernel_traitsI6__halfS2_fS2_fjLj2560ELj1ELj4ELj1ELj16ENS_18Kernel_traits_baseILj2560ES2_S2_fS2_fjLj128EEEEELb0ELb1ELb0ELb0EEEvNS_9FwdParamsE --------------------------
	.section	.text._ZN10layer_norm13ln_fwd_kernelINS_13Kernel_traitsI6__halfS2_fS2_fjLj2560ELj1ELj4ELj1ELj16ENS_18Kernel_traits_baseILj2560ES2_S2_fS2_fjLj128EEEEELb0ELb1ELb0ELb0EEEvNS_9FwdParamsE,"ax",@progbits
	.sectioninfo	@"SHI_REGISTERS=255"
	.align	128
        .global         _ZN10layer_norm13ln_fwd_kernelINS_13Kernel_traitsI6__halfS2_fS2_fjLj2560ELj1ELj4ELj1ELj16ENS_18Kernel_traits_baseILj2560ES2_S2_fS2_fjLj128EEEEELb0ELb1ELb0ELb0EEEvNS_9FwdParamsE
        .type           _ZN10layer_norm13ln_fwd_kernelINS_13Kernel_traitsI6__halfS2_fS2_fjLj2560ELj1ELj4ELj1ELj16ENS_18Kernel_traits_baseILj2560ES2_S2_fS2_fjLj128EEEEELb0ELb1ELb0ELb0EEEvNS_9FwdParamsE,@function
        .size           _ZN10layer_norm13ln_fwd_kernelINS_13Kernel_traitsI6__halfS2_fS2_fjLj2560ELj1ELj4ELj1ELj16ENS_18Kernel_traits_baseILj2560ES2_S2_fS2_fjLj128EEEEELb0ELb1ELb0ELb0EEEvNS_9FwdParamsE,(.L_x_71100 - _ZN10layer_norm13ln_fwd_kernelINS_13Kernel_traitsI6__halfS2_fS2_fjLj2560ELj1ELj4ELj1ELj16ENS_18Kernel_traits_baseILj2560ES2_S2_fS2_fjLj128EEEEELb0ELb1ELb0ELb0EEEvNS_9FwdParamsE)
        .other          _ZN10layer_norm13ln_fwd_kernelINS_13Kernel_traitsI6__halfS2_fS2_fjLj2560ELj1ELj4ELj1ELj16ENS_18Kernel_traits_baseILj2560ES2_S2_fS2_fjLj128EEEEELb0ELb1ELb0ELb0EEEvNS_9FwdParamsE,@"STO_CUDA_ENTRY STV_DEFAULT"
_ZN10layer_norm13ln_fwd_kernelINS_13Kernel_traitsI6__halfS2_fS2_fjLj2560ELj1ELj4ELj1ELj16ENS_18Kernel_traits_baseILj2560ES2_S2_fS2_fjLj128EEEEELb0ELb1ELb0ELb0EEEvNS_9FwdParamsE:
.text._ZN10layer_norm13ln_fwd_kernelINS_13Kernel_traitsI6__halfS2_fS2_fjLj2560ELj1ELj4ELj1ELj16ENS_18Kernel_traits_baseILj2560ES2_S2_fS2_fjLj128EEEEELb0ELb1ELb0ELb0EEEvNS_9FwdParamsE:
        /* <DEDUP_REMOVED lines=40> */
.L_x_43615:
[----:B01----:R-:W-:Y:S05]  /*0280*/  BSYNC B0 ;  /* 0x0000000000007941 */ /* 0x003fea0003800000 */
.L_x_43614:
        /* <DEDUP_REMOVED lines=16> */
.L_x_43617:
[----:B0-----:R-:W-:Y:S05]  /*0390*/  BSYNC B0 ;  /* 0x0000000000007941 */ /* 0x001fea0003800000 */
.L_x_43616:
        /* <DEDUP_REMOVED lines=16> */
.L_x_43619:
[----:B0-----:R-:W-:Y:S05]  /*04a0*/  BSYNC B0 ;  /* 0x0000000000007941 */ /* 0x001fea0003800000 */
.L_x_43618:
        /* <DEDUP_REMOVED lines=16> */
.L_x_43621:
[----:B0-----:R-:W-:Y:S05]  /*05b0*/  BSYNC B0 ;  /* 0x0000000000007941 */ /* 0x001fea0003800000 */
.L_x_43620:
        /* <DEDUP_REMOVED lines=16> */
.L_x_43623:
[----:B0-----:R-:W-:Y:S05]  /*06c0*/  BSYNC B0 ;  /* 0x0000000000007941 */ /* 0x001fea0003800000 */
.L_x_43622:
        /* <DEDUP_REMOVED lines=19> */
.L_x_43625:
[----:B0-----:R-:W-:Y:S05]  /*0800*/  BSYNC B0 ;  /* 0x0000000000007941 */ /* 0x001fea0003800000 */
.L_x_43624:
        /* <DEDUP_REMOVED lines=21> */
.L_x_43627:
[----:B0-----:R-:W-:Y:S05]  /*0960*/  BSYNC B0 ;  /* 0x0000000000007941 */ /* 0x001fea0003800000 */
.L_x_43626:
        /* <DEDUP_REMOVED lines=19> */
.L_x_43629:
[----:B0-----:R-:W-:Y:S05]  /*0aa0*/  BSYNC B0 ;  /* 0x0000000000007941 */ /* 0x001fea0003800000 */
.L_x_43628:
        /* <DEDUP_REMOVED lines=19> */
.L_x_43631:
[----:B0-----:R-:W-:Y:S05]  /*0be0*/  BSYNC B0 ;  /* 0x0000000000007941 */ /* 0x001fea0003800000 */
.L_x_43630:
        /* <DEDUP_REMOVED lines=18> */
.L_x_43633:
[----:B0-----:R-:W-:Y:S05]  /*0d10*/  BSYNC B0 ;  /* 0x0000000000007941 */ /* 0x001fea0003800000 */
.L_x_43632:
        /* <DEDUP_REMOVED lines=118> */
[----:B--2---:R-:W-:Y:S01]  /*1480*/  HADD2.F32 R2, -RZ, R80.H0_H0 ;  /* 0x20000050ff027230 */ /* 0x004fe20000004100 */
        /* <DEDUP_REMOVED lines=60> */
[--C-:B0-----:R-:W-:Y:S02]  /*1850*/  HADD2.F32 R0, -RZ, R72.reuse.H0_H0 ;  /* 0x20000048ff007230 */ /* 0x101fe40000004100 */
[--C-:B------:R-:W-:Y:S02]  /*1860*/  HADD2.F32 R27, -RZ, R15.reuse.H0_H0 ;  /* 0x2000000fff1b7230 */ /* 0x100fe40000004100 */
        /* <DEDUP_REMOVED lines=8> */
[----:B------:R-:W-:Y:S02]  /*18f0*/  HADD2.F32 R19, -RZ, R11.H0_H0 ;  /* 0x2000000bff137230 */ /* 0x000fe40000004100 */
[----:B0-----:R-:W-:Y:S02]  /*1900*/  HADD2.F32 R0, -RZ, R73.H1_H1 ;  /* 0x30000049ff007230 */ /* 0x001fe40000004100 */
[----:B------:R-:W-:-:S02]  /*1910*/  HADD2.F32 R18, -RZ, R11.H1_H1 ;  /* 0x3000000bff127230 */ /* 0x000fc40000004100 */
        /* <DEDUP_REMOVED lines=17> */
[----:B------:R-:W-:Y:S01]  /*1a30*/  HADD2.F32 R198, -RZ, R195.H0_H0 ;  /* 0x200000c3ffc67230 */ /* 0x000fe20000004100 */
[----:B------:R2:W-:Y:S01]  /*1a40*/  STL [R1+0x80], R2 ;  /* 0x0000800201007387 */ /* 0x0005e20000100800 */
[----:B------:R-:W-:Y:S02]  /*1a50*/  HADD2.F32 R181, -RZ, R179.H0_H0 ;  /* 0x200000b3ffb57230 */ /* 0x000fe40000004100 */
[----:B0-----:R-:W-:Y:S02]  /*1a60*/  HADD2.F32 R0, -RZ, R68.H1_H1 ;  /* 0x30000044ff007230 */ /* 0x001fe40000004100 */
[----:B------:R-:W-:Y:S02]  /*1a70*/  HADD2.F32 R148, -RZ, R147.H0_H0 ;  /* 0x20000093ff947230 */ /* 0x000fe40000004100 */
        /* <DEDUP_REMOVED lines=52> */
[----:B------:R-:W-:-:S02]  /*1dc0*/  HADD2.F32 R218, -RZ, R218.H1_H1 ;  /* 0x300000daffda7230 */ /* 0x000fc40000004100 */
[--C-:B0-----:R-:W-:Y:S02]  /*1dd0*/  HADD2.F32 R0, -RZ, R60.reuse.H0_H0 ;  /* 0x2000003cff007230 */ /* 0x101fe40000004100 */
[----:B------:R-:W-:Y:S02]  /*1de0*/  HADD2.F32 R195, -RZ, R195.H1_H1 ;  /* 0x300000c3ffc37230 */ /* 0x000fe40000004100 */
[----:B-1----:R-:W-:Y:S01]  /*1df0*/  HADD2.F32 R3, -RZ, R60.H1_H1 ;  /* 0x3000003cff037230 */ /* 0x002fe20000004100 */
[----:B------:R0:W-:Y:S01]  /*1e00*/  STL [R1+0x40], R0 ;  /* 0x0000400001007387 */ /* 0x0001e20000100800 */
[----:B------:R-:W-:Y:S02]  /*1e10*/  HADD2.F32 R179, -RZ, R179.H1_H1 ;  /* 0x300000b3ffb37230 */ /* 0x000fe40000004100 */
        /* <DEDUP_REMOVED lines=32> */
[--C-:B------:R-:W-:Y:S02]  /*2020*/  HADD2.F32 R251, -RZ, R58.reuse.H0_H0 ;  /* 0x2000003afffb7230 */ /* 0x100fe40000004100 */
[----:B--2---:R-:W-:Y:S01]  /*2030*/  HADD2.F32 R2, -RZ, R249.H1_H1 ;  /* 0x300000f9ff027230 */ /* 0x004fe20000004100 */
[----:B------:R1:W-:Y:S01]  /*2040*/  STL [R1+0x10], R3 ;  /* 0x0000100301007387 */ /* 0x0003e20000100800 */
[----:B------:R-:W-:-:S02]  /*2050*/  HADD2.F32 R249, -RZ, R58.H1_H1 ;  /* 0x3000003afff97230 */ /* 0x000fc40000004100 */
[----:B------:R-:W-:Y:S01]  /*2060*/  HADD2.F32 R160, -RZ, R47.H1_H1 ;  /* 0x3000002fffa07230 */ /* 0x000fe20000004100 */
[----:B------:R2:W-:Y:S01]  /*2070*/  STL [R1+0x8], R2 ;  /* 0x0000080201007387 */ /* 0x0005e20000100800 */
[----:B------:R-:W-:Y:S02]  /*2080*/  HADD2.F32 R161, -RZ, R40.H0_H0 ;  /* 0x20000028ffa17230 */ /* 0x000fe40000004100 */
[--C-:B0-----:R-:W-:Y:S02]  /*2090*/  HADD2.F32 R0, -RZ, R250.reuse.H0_H0 ;  /* 0x200000faff007230 */ /* 0x101fe40000004100 */
[----:B------:R-:W-:Y:S02]  /*20a0*/  HADD2.F32 R250, -RZ, R250.H1_H1 ;  /* 0x300000fafffa7230 */ /* 0x000fe40000004100 */
[----:B-1----:R-:W-:Y:S01]  /*20b0*/  HADD2.F32 R3, -RZ, R56.H1_H1 ;  /* 0x30000038ff037230 */ /* 0x002fe20000004100 */
[----:B------:R0:W-:Y:S01]  /*20c0*/  STL [R1], R0 ;  /* 0x0000000001007387 */ /* 0x0001e20000100800 */
[----:B------:R-:W-:-:S02]  /*20d0*/  HADD2.F32 R162, -RZ, R40.H1_H1 ;  /* 0x30000028ffa27230 */ /* 0x000fc40000004100 */
[----:B--2---:R-:W-:Y:S02]  /*20e0*/  HADD2.F32 R2, -RZ, R57.H0_H0 ;  /* 0x20000039ff027230 */ /* 0x004fe40000004100 */
[--C-:B------:R-:W-:Y:S02]  /*20f0*/  HADD2.F32 R163, -RZ, R41.reuse.H0_H0 ;  /* 0x20000029ffa37230 */ /* 0x100fe40000004100 */
[----:B------:R-:W-:Y:S02]  /*2100*/  HADD2.F32 R164, -RZ, R41.H1_H1 ;  /* 0x30000029ffa47230 */ /* 0x000fe40000004100 */
[----:B------:R-:W-:Y:S02]  /*2110*/  HADD2.F32 R165, -RZ, R42.H0_H0 ;  /* 0x2000002affa57230 */ /* 0x000fe40000004100 */
[----:B0-----:R-:W-:Y:S02]  /*2120*/  HADD2.F32 R0, -RZ, R56.H0_H0 ;  /* 0x20000038ff007230 */ /* 0x001fe40000004100 */
[----:B------:R-:W-:-:S02]  /*2130*/  HADD2.F32 R166, -RZ, R42.H1_H1 ;  /* 0x3000002affa67230 */ /* 0x000fc40000004100 */
[--C-:B------:R-:W-:Y:S01]  /*2140*/  HADD2.F32 R167, -RZ, R43.reuse.H0_H0 ;  /* 0x2000002bffa77230 */ /* 0x100fe20000004100 */
[----:B------:R0:W-:Y:S01]  /*2150*/  STL [R1+0x1c], R0 ;  /* 0x00001c0001007387 */ /* 0x0001e20000100800 */
[----:B------:R-:W-:-:S03]  /*2160*/  HADD2.F32 R168, -RZ, R43.H1_H1 ;  /* 0x3000002bffa87230 */ /* 0x000fc60000004100 */
[----:B------:R1:W-:Y:S04]  /*2170*/  STL [R1+0x14], R3 ;  /* 0x0000140301007387 */ /* 0x0003e80000100800 */
[----:B------:R2:W-:Y:S01]  /*2180*/  STL [R1+0xc], R2 ;  /* 0x00000c0201007387 */ /* 0x0005e20000100800 */
[----:B0-----:R-:W-:Y:S02]  /*2190*/  HADD2.F32 R0, -RZ, R57.H1_H1 ;  /* 0x30000039ff007230 */ /* 0x001fe40000004100 */
[----:B-1----:R-:W-:-:S03]  /*21a0*/  HADD2.F32 R3, -RZ, R51.H0_H0 ;  /* 0x20000033ff037230 */ /* 0x002fc60000004100 */
[----:B------:R0:W-:Y:S01]  /*21b0*/  STL [R1+0x4], R0 ;  /* 0x0000040001007387 */ /* 0x0001e20000100800 */
[----:B--2---:R-:W-:Y:S02]  /*21c0*/  HADD2.F32 R2, -RZ, R51.H1_H1 ;  /* 0x30000033ff027230 */ /* 0x004fe40000004100 */
[----:B0-----:R-:W-:Y:S02]  /*21d0*/  HADD2.F32 R0, -RZ, R44.H0_H0 ;  /* 0x2000002cff007230 */ /* 0x001fe40000004100 */
.L_x_43677:
        /* <DEDUP_REMOVED lines=33> */
[----:B------:R-:W-:Y:S01]  /*23f0*/  ISETP.NE.U32.AND P1, PT, RZ, c[0x0][0x180], PT ;  /* 0x00006000ff007a0c */ /* 0x000fe20003f25070 */
[--C-:B--2---:R-:W-:Y:S02]  /*2400*/  HADD2.F32 R173, -RZ, R48.reuse.H0_H0 ;  /* 0x20000030ffad7230 */ /* 0x104fe40000004100 */
[----:B------:R-:W-:Y:S02]  /*2410*/  HADD2.F32 R197, -RZ, R48.H1_H1 ;  /* 0x30000030ffc57230 */ /* 0x000fe40000004100 */
[--C-:B------:R-:W-:Y:S02]  /*2420*/  HADD2.F32 R131, -RZ, R49.reuse.H0_H0 ;  /* 0x20000031ff837230 */ /* 0x100fe40000004100 */
[----:B------:R-:W-:Y:S01]  /*2430*/  HADD2.F32 R172, -RZ, R49.H1_H1 ;  /* 0x30000031ffac7230 */ /* 0x000fe20000004100 */
[-C--:B------:R-:W-:Y:S01]  /*2440*/  FMUL.FTZ R48, R173, R130.reuse ;  /* 0x00000082ad307220 */ /* 0x080fe20000410000 */
[--C-:B------:R-:W-:Y:S01]  /*2450*/  HADD2.F32 R52, -RZ, R50.reuse.H0_H0 ;  /* 0x20000032ff347230 */ /* 0x100fe20000004100 */
[-C--:B------:R-:W-:Y:S01]  /*2460*/  FMUL.FTZ R49, R197, R130.reuse ;  /* 0x00000082c5317220 */ /* 0x080fe20000410000 */
[----:B------:R-:W-:Y:S01]  /*2470*/  HADD2.F32 R53, -RZ, R50.H1_H1 ;  /* 0x30000032ff357230 */ /* 0x000fe20000004100 */
[-C--:B------:R-:W-:Y:S01]  /*2480*/  FMUL.FTZ R50, R131, R130.reuse ;  /* 0x0000008283327220 */ /* 0x080fe20000410000 */
[--C-:B------:R-:W-:Y:S01]  /*2490*/  HADD2.F32 R54, -RZ, R51.reuse.H0_H0 ;  /* 0x20000033ff367230 */ /* 0x100fe20000004100 */
[----:B------:R-:W2:Y:S01]  /*24a0*/  LDL R173, [R1+0x148] ;  /* 0x0001480001ad7983 */ /* 0x000ea20000100800 */
[----:B------:R-:W-:Y:S01]  /*24b0*/  HADD2.F32 R55, -RZ, R51.H1_H1 ;  /* 0x30000033ff377230 */ /* 0x000fe20000004100 */
        /* <DEDUP_REMOVED lines=32> */
.L_x_43635:
[----:B------:R-:W-:Y:S05]  /*26c0*/  BSYNC B0 ;  /* 0x0000000000007941 */ /* 0x000fea0003800000 */
.L_x_43634:
        /* <DEDUP_REMOVED lines=67> */
.L_x_43637:
[----:B------:R-:W-:Y:S05]  /*2b00*/  BSYNC B0 ;  /* 0x0000000000007941 */ /* 0x000fea0003800000 */
.L_x_43636:
        /* <DEDUP_REMOVED lines=67> */
.L_x_43639:
[----:B------:R-:W-:Y:S05]  /*2f40*/  BSYNC B0 ;  /* 0x0000000000007941 */ /* 0x000fea0003800000 */
.L_x_43638:
        /* <DEDUP_REMOVED lines=67> */
.L_x_43641:
[----:B------:R-:W-:Y:S05]  /*3380*/  BSYNC B0 ;  /* 0x0000000000007941 */ /* 0x000fea0003800000 */
.L_x_43640:
        /* <DEDUP_REMOVED lines=67> */
.L_x_43643:
[----:B------:R-:W-:Y:S05]  /*37c0*/  BSYNC B0 ;  /* 0x0000000000007941 */ /* 0x000fea0003800000 */
.L_x_43642:
        /* <DEDUP_REMOVED lines=67> */
.L_x_43645:
[----:B------:R-:W-:Y:S05]  /*3c00*/  BSYNC B0 ;  /* 0x0000000000007941 */ /* 0x000fea0003800000 */
.L_x_43644:
        /* <DEDUP_REMOVED lines=67> */
.L_x_43647:
[----:B------:R-:W-:Y:S05]  /*4040*/  BSYNC B0 ;  /* 0x0000000000007941 */ /* 0x000fea0003800000 */
.L_x_43646:
        /* <DEDUP_REMOVED lines=67> */
.L_x_43649:
[----:B------:R-:W-:Y:S05]  /*4480*/  BSYNC B0 ;  /* 0x0000000000007941 */ /* 0x000fea0003800000 */
.L_x_43648:
        /* <DEDUP_REMOVED lines=67> */
.L_x_43651:
[----:B------:R-:W-:Y:S05]  /*48c0*/  BSYNC B0 ;  /* 0x0000000000007941 */ /* 0x000fea0003800000 */
.L_x_43650:
        /* <DEDUP_REMOVED lines=18> */
[----:B------:R-:W-:Y:S01]  /*49f0*/  LEA.HI.X R129, R131, c[0x0][0x18c], RZ, 0x5, P1 ;  /* 0x0000630083817a11 */ /* 0x000fe200008f2cff */
[--C-:B--2---:R-:W-:Y:S02]  /*4a00*/  HADD2.F32 R126, -RZ, R123.reuse.H0_H0 ;  /* 0x2000007bff7e7230 */ /* 0x104fe40000004100 */
[----:B------:R-:W-:Y:S02]  /*4a10*/  HADD2.F32 R127, -RZ, R123.H1_H1 ;  /* 0x3000007bff7f7230 */ /* 0x000fe40000004100 */
[--C-:B------:R-:W-:Y:S02]  /*4a20*/  HADD2.F32 R123, -RZ, R121.reuse.H0_H0 ;  /* 0x20000079ff7b7230 */ /* 0x100fe40000004100 */
[--C-:B------:R-:W-:Y:S02]  /*4a30*/  HADD2.F32 R172, -RZ, R120.reuse.H0_H0 ;  /* 0x20000078ffac7230 */ /* 0x100fe40000004100 */
[----:B------:R-:W-:Y:S02]  /*4a40*/  HADD2.F32 R173, -RZ, R120.H1_H1 ;  /* 0x30000078ffad7230 */ /* 0x000fe40000004100 */
[----:B------:R-:W-:-:S02]  /*4a50*/  HADD2.F32 R131, -RZ, R121.H1_H1 ;  /* 0x30000079ff837230 */ /* 0x000fc40000004100 */
[--C-:B------:R-:W-:Y:S02]  /*4a60*/  HADD2.F32 R124, -RZ, R122.reuse.H0_H0 ;  /* 0x2000007aff7c7230 */ /* 0x100fe40000004100 */
[----:B------:R-:W-:Y:S01]  /*4a70*/  HADD2.F32 R125, -RZ, R122.H1_H1 ;  /* 0x3000007aff7d7230 */ /* 0x000fe20000004100 */
[-C--:B------:R-:W-:Y:S02]  /*4a80*/  FMUL.FTZ R122, R123, R130.reuse ;  /* 0x000000827b7a7220 */ /* 0x080fe40000410000 */
[-C--:B------:R-:W-:Y:S02]  /*4a90*/  FMUL.FTZ R126, R126, R130.reuse ;  /* 0x000000827e7e7220 */ /* 0x080fe40000410000 */
[-C--:B------:R-:W-:Y:S02]  /*4aa0*/  FMUL.FTZ R127, R127, R130.reuse ;  /* 0x000000827f7f7220 */ /* 0x080fe40000410000 */
[-C--:B------:R-:W-:Y:S02]  /*4ab0*/  FMUL.FTZ R120, R172, R130.reuse ;  /* 0x00000082ac787220 */ /* 0x080fe40000410000 */
[-C--:B------:R-:W-:Y:S01]  /*4ac0*/  FMUL.FTZ R121, R173, R130.reuse ;  /* 0x00000082ad797220 */ /* 0x080fe20000410000 */
[----:B------:R-:W2:Y:S01]  /*4ad0*/  LDL R172, [R1+0x34] ;  /* 0x0000340001ac7983 */ /* 0x000ea20000100800 */
[----:B------:R-:W-:-:S02]  /*4ae0*/  FMUL.FTZ R123, R131, R130 ;  /* 0x00000082837b7220 */ /* 0x000fc40000410000 */
        /* <DEDUP_REMOVED lines=28> */
.L_x_43653:
[----:B------:R-:W-:Y:S05]  /*4cb0*/  BSYNC B0 ;  /* 0x0000000000007941 */ /* 0x000fea0003800000 */
.L_x_43652:
        /* <DEDUP_REMOVED lines=101> */
.L_x_43678:
        /* <DEDUP_REMOVED lines=188> */
.L_x_43679:
        /* <DEDUP_REMOVED lines=68> */
.L_x_43657:
[----:B------:R-:W-:Y:S05]  /*6310*/  BSYNC B0 ;  /* 0x0000000000007941 */ /* 0x000fea0003800000 */
.L_x_43656:
        /* <DEDUP_REMOVED lines=36> */
.L_x_43659:
[----:B------:R-:W-:Y:S05]  /*6560*/  BSYNC B0 ;  /* 0x0000000000007941 */ /* 0x000fea0003800000 */
.L_x_43658:
        /* <DEDUP_REMOVED lines=36> */
.L_x_43661:
[----:B------:R-:W-:Y:S05]  /*67b0*/  BSYNC B0 ;  /* 0x0000000000007941 */ /* 0x000fea0003800000 */
.L_x_43660:
        /* <DEDUP_REMOVED lines=36> */
.L_x_43663:
[----:B------:R-:W-:Y:S05]  /*6a00*/  BSYNC B0 ;  /* 0x0000000000007941 */ /* 0x000fea0003800000 */
.L_x_43662:
        /* <DEDUP_REMOVED lines=36> */
.L_x_43665:
[----:B------:R-:W-:Y:S05]  /*6c50*/  BSYNC B0 ;  /* 0x0000000000007941 */ /* 0x000fea0003800000 */
.L_x_43664:
        /* <DEDUP_REMOVED lines=36> */
.L_x_43667:
[----:B------:R-:W-:Y:S05]  /*6ea0*/  BSYNC B0 ;  /* 0x0000000000007941 */ /* 0x000fea0003800000 */
.L_x_43666:
        /* <DEDUP_REMOVED lines=36> */
.L_x_43669:
[----:B------:R-:W-:Y:S05]  /*70f0*/  BSYNC B0 ;  /* 0x0000000000007941 */ /* 0x000fea0003800000 */
.L_x_43668:
        /* <DEDUP_REMOVED lines=36> */
.L_x_43671:
[----:B------:R-:W-:Y:S05]  /*7340*/  BSYNC B0 ;  /* 0x0000000000007941 */ /* 0x000fea0003800000 */
.L_x_43670:
        /* <DEDUP_REMOVED lines=36> */
.L_x_43673:
[----:B------:R-:W-:Y:S05]  /*7590*/  BSYNC B0 ;  /* 0x0000000000007941 */ /* 0x000fea0003800000 */
.L_x_43672:
        /* <DEDUP_REMOVED lines=35> */
.L_x_43675:
[----:B------:R-:W-:Y:S05]  /*77d0*/  BSYNC B0 ;  /* 0x0000000000007941 */ /* 0x000fea0003800000 */
.L_x_43674:
[----:B0-----:R-:W-:-:S10]  /*77e0*/  HFMA2.MMA R128, -RZ, RZ, 0, 2.384185791015625e-07 ;  /* 0x00000004ff807435 */ /* 0x001fd400000001ff */
[----:B------:R-:W-:-:S05]  /*77f0*/  IMAD R169, R128, c[0x0][0x160], R169 ;  /* 0x0000580080a97a24 */ /* 0x000fca00078e02a9 */
[----:B------:R-:W-:-:S13]  /*7800*/  ISETP.GE.AND P1, PT, R169, c[0x0][0x164], PT ;  /* 0x00005900a9007a0c */ /* 0x000fda0003f26270 */
[----:B-----5:R-:W-:Y:S01]  /*7810*/  @P1 CALL.REL.NOINC `(.L_x_43676) ;  /* 0x0000001000001944 */ /* 0x020fe20003c00000 */
[----:B------:R-:W-:Y:S05]  /*7820*/  BRA `(.L_x_43677) ;  /* 0xffffa9b000007947 */ /* 0x000fea000383ffff */
.L_x_43676:
[----:B------:R-:W-:Y:S05]  /*7830*/  EXIT ;  /* 0x000000000000794d */ /* 0x000fea0003800000 */
.L_x_43654:
[----:B------:R-:W-:Y:S01]  /*7840*/  HFMA2.MMA R172, -RZ, RZ, 0, 1.847743988037109375e-06 ;  /* 0x0000001fffac7435 */ /* 0x000fe200000001ff */
[----:B------:R-:W-:Y:S02]  /*7850*/  MOV R130, 0x1 ;  /* 0x0000000100827802 */ /* 0x000fe40000000f00 */
[----:B------:R-:W-:Y:S02]  /*7860*/  MOV R129, 0xffffffff ;  /* 0xffffffff00817802 */ /* 0x000fe40000000f00 */
[----:B------:R-:W-:Y:S02]  /*7870*/  MOV R128, 0x7890 ;  /* 0x0000789000807802 */ /* 0x000fe40000000f00 */
[----:B-----5:R-:W-:Y:S05]  /*7880*/  CALL.REL.NOINC `($__internal_100_$__cuda_sm70_shflsync_bfly_p) ;  /* 0x00000e0000007944 */ /* 0x020fea0003c00000 */
[----:B-1----:R-:W-:Y:S05]  /*7890*/  BRA `(.L_x_43678) ;  /* 0xffffda7000007947 */ /* 0x002fea000383ffff */
.L_x_43655:
[----:B------:R-:W-:Y:S01]  /*78a0*/  HFMA2.MMA R130, -RZ, RZ, 0, 1.1920928955078125e-07 ;  /* 0x00000002ff827435 */ /* 0x000fe200000001ff */
[----:B------:R-:W-:Y:S02]  /*78b0*/  MOV R172, 0x1f ;  /* 0x0000001f00ac7802 */ /* 0x000fe40000000f00 */
[----:B------:R-:W-:Y:S02]  /*78c0*/  MOV R129, 0xffffffff ;  /* 0xffffffff00817802 */ /* 0x000fe40000000f00 */
[----:B------:R-:W-:-:S02]  /*78d0*/  MOV R128, 0x78f0 ;  /* 0x000078f000807802 */ /* 0x000fc40000000f00 */
[----:B-----5:R-:W-:Y:S05]  /*78e0*/  CALL.REL.NOINC `($__internal_100_$__cuda_sm70_shflsync_bfly_p) ;  /* 0x00000da000007944 */ /* 0x020fea0003c00000 */
[----:B-1----:R-:W-:Y:S01]  /*78f0*/  FADD.FTZ R131, R131, R130 ;  /* 0x0000008283837221 */ /* 0x002fe20000010000 */
[----:B------:R-:W-:Y:S01]  /*7900*/  HFMA2.MMA R130, -RZ, RZ, 0, 2.384185791015625e-07 ;  /* 0x00000004ff827435 */ /* 0x000fe200000001ff */
[----:B------:R-:W-:-:S02]  /*7910*/  MOV R172, 0x1f ;  /* 0x0000001f00ac7802 */ /* 0x000fc40000000f00 */
[----:B------:R-:W-:Y:S02]  /*7920*/  MOV R129, 0xffffffff ;  /* 0xffffffff00817802 */ /* 0x000fe40000000f00 */
[----:B------:R-:W-:Y:S02]  /*7930*/  MOV R128, 0x7950 ;  /* 0x0000795000807802 */ /* 0x000fe40000000f00 */
[----:B------:R-:W-:Y:S05]  /*7940*/  CALL.REL.NOINC `($__internal_100_$__cuda_sm70_shflsync_bfly_p) ;  /* 0x00000d4000007944 */ /* 0x000fea0003c00000 */
[----:B-1----:R-:W-:Y:S01]  /*7950*/  FADD.FTZ R131, R131, R130 ;  /* 0x0000008283837221 */ /* 0x002fe20000010000 */
[----:B------:R-:W-:Y:S01]  /*7960*/  HFMA2.MMA R130, -RZ, RZ, 0, 4.76837158203125e-07 ;  /* 0x00000008ff827435 */ /* 0x000fe200000001ff */
[----:B------:R-:W-:Y:S02]  /*7970*/  MOV R172, 0x1f ;  /* 0x0000001f00ac7802 */ /* 0x000fe40000000f00 */
[----:B------:R-:W-:Y:S02]  /*7980*/  MOV R129, 0xffffffff ;  /* 0xffffffff00817802 */ /* 0x000fe40000000f00 */
[----:B------:R-:W-:Y:S02]  /*7990*/  MOV R128, 0x79b0 ;  /* 0x000079b000807802 */ /* 0x000fe40000000f00 */
[----:B------:R-:W-:Y:S05]  /*79a0*/  CALL.REL.NOINC `($__internal_100_$__cuda_sm70_shflsync_bfly_p) ;  /* 0x00000ce000007944 */ /* 0x000fea0003c00000 */
[----:B-1----:R-:W-:Y:S01]  /*79b0*/  FADD.FTZ R131, R131, R130 ;  /* 0x0000008283837221 */ /* 0x002fe20000010000 */
[----:B------:R-:W-:Y:S01]  /*79c0*/  HFMA2.MMA R130, -RZ, RZ, 0, 9.5367431640625e-07 ;  /* 0x00000010ff827435 */ /* 0x000fe200000001ff */
[----:B------:R-:W-:-:S02]  /*79d0*/  MOV R172, 0x1f ;  /* 0x0000001f00ac7802 */ /* 0x000fc40000000f00 */
[----:B------:R-:W-:Y:S02]  /*79e0*/  MOV R129, 0xffffffff ;  /* 0xffffffff00817802 */ /* 0x000fe40000000f00 */
[----:B------:R-:W-:Y:S02]  /*79f0*/  MOV R128, 0x7a10 ;  /* 0x00007a1000807802 */ /* 0x000fe40000000f00 */
[----:B------:R-:W-:Y:S05]  /*7a00*/  CALL.REL.NOINC `($__internal_100_$__cuda_sm70_shflsync_bfly_p) ;  /* 0x00000c8000007944 */ /* 0x000fea0003c00000 */
        /* <DEDUP_REMOVED lines=174> */
[----:B------:R-:W-:Y:S05]  /*84f0*/  CALL.REL.NOINC `($__internal_100_$__cuda_sm70_shflsync_bfly_p) ;  /* 0x0000019000007944 */ /* 0x000fea0003c00000 */
[----:B-1----:R-:W-:Y:S01]  /*8500*/  FADD.FTZ R131, R131, R130 ;  /* 0x0000008283837221 */ /* 0x002fe20000010000 */
[----:B------:R-:W-:Y:S01]  /*8510*/  HFMA2.MMA R130, -RZ, RZ, 0, 1.1920928955078125e-07 ;  /* 0x00000002ff827435 */ /* 0x000fe200000001ff */
[----:B------:R-:W-:Y:S02]  /*8520*/  MOV R172, 0x1f ;  /* 0x0000001f00ac7802 */ /* 0x000fe40000000f00 */
[----:B------:R-:W-:Y:S02]  /*8530*/  MOV R129, 0xffffffff ;  /* 0xffffffff00817802 */ /* 0x000fe40000000f00 */
[----:B------:R-:W-:Y:S02]  /*8540*/  MOV R128, 0x8560 ;  /* 0x0000856000807802 */ /* 0x000fe40000000f00 */
[----:B------:R-:W-:Y:S05]  /*8550*/  CALL.REL.NOINC `($__internal_100_$__cuda_sm70_shflsync_bfly_p) ;  /* 0x0000013000007944 */ /* 0x000fea0003c00000 */
        /* <DEDUP_REMOVED lines=18> */
[----:B-1----:R-:W-:Y:S05]  /*8680*/  BRA `(.L_x_43679) ;  /* 0xffffd84000007947 */ /* 0x002fea000383ffff */
        .weak           $__internal_100_$__cuda_sm70_shflsync_bfly_p
        .type           $__internal_100_$__cuda_sm70_shflsync_bfly_p,@function
        .size           $__internal_100_$__cuda_sm70_shflsync_bfly_p,(.L_x_71100 - $__internal_100_$__cuda_sm70_shflsync_bfly_p)
$__internal_100_$__cuda_sm70_shflsync_bfly_p:
[----:B------:R-:W-:Y:S04]  /*8690*/  WARPSYNC R129 ;  /* 0x0000008100007348 */ /* 0x000fe80003800000 */
[----:B------:R0:W1:Y:S02]  /*86a0*/  SHFL.BFLY PT, R130, R131, R130, R172 ;  /* 0x0c00008283827389 */ /* 0x00006400000e00ac */
[----:B0-----:R-:W-:-:S06]  /*86b0*/  HFMA2.MMA R129, -RZ, RZ, 0, 0 ;  /* 0x00000000ff817435 */ /* 0x001fcc00000001ff */
[----:B------:R-:W-:Y:S05]  /*86c0*/  RET.REL.NODEC R128 `(_ZN10layer_norm13ln_fwd_kernelINS_13Kernel_traitsI6__halfS2_fS2_fjLj2560ELj1ELj4ELj1ELj16ENS_18Kernel_traits_baseILj2560ES2_S2_fS2_fjLj128EEEEELb0ELb1ELb0ELb0EEEvNS_9FwdParamsE) ;  /* 0xffff793080007950 */ /* 0x000fea0003c3ffff */
.L_x_43680:
        /* <DEDUP_REMOVED lines=11> */
.L_x_71100:


//--------------------- .text._ZN10layer_norm13ln_fwd_kernelINS_13Kernel_traitsI6__halfS2_fS2_fjLj2560ELj1ELj4ELj1ELj16ENS_18Kernel_traits_baseILj2560ES2_S2_fS2_fjLj128EEEEELb0ELb1ELb0ELb1EEEvNS_9FwdParamsE --------------------------
	.section	.text._ZN10layer_norm13ln_fwd_kernelINS_13Kernel_traitsI6__halfS2_fS2_fjLj2560ELj1ELj4ELj1ELj16ENS_18Kernel_traits_baseILj2560ES2_S2_fS2_fjLj128EEEEELb0ELb1ELb0ELb1EEEvNS_9FwdParamsE,"ax",@progbits
	.sectioninfo	@"SHI_REGISTERS=255"
	.align	128
        .global         _ZN10layer_norm13ln_fwd_kernelINS_13Kernel_traitsI6__halfS2_fS2_fjLj2560ELj1ELj4ELj1ELj16ENS_18Kernel_traits_baseILj2560ES2_S2_fS2_fjLj128EEEEELb0ELb1ELb0ELb1EEEvNS_9FwdParamsE
        .type           _ZN10layer_norm13ln_fwd_kernelINS_13Kernel_traitsI6__halfS2_fS2_fjLj2560ELj1ELj4ELj1ELj16ENS_18Kernel_traits_baseILj2560ES2_S2_fS2_fjLj128EEEEELb0ELb1ELb0ELb1EEEvNS_9FwdParamsE,@function
        .size           _ZN10layer_norm13ln_fwd_kernelINS_13Kernel_traitsI6__halfS2_fS2_fjLj2560ELj1ELj4ELj1ELj16ENS_18Kernel_traits_baseILj2560ES2_S2_fS2_fjLj128EEEEELb0ELb1ELb0ELb1EEEvNS_9FwdParamsE,(.L_x_71101 - _ZN10layer_norm13ln_fwd_kernelINS_13Kernel_traitsI6__halfS2_fS2_fjLj2560ELj1ELj4ELj1ELj16ENS_18Kernel_traits_baseILj2560ES2_S2_fS2_fjLj128EEEEELb0ELb1ELb0ELb1EEEvNS_9FwdParamsE)
        .other          _ZN10layer_norm13ln_fwd_kernelINS_13Kernel_traitsI6__halfS2_fS2_fjLj2560ELj1ELj4ELj1ELj16ENS_18Kernel_traits_baseILj2560ES2_S2_fS2_fjLj128EEEEELb0ELb1ELb0ELb1EEEvNS_9FwdParamsE,@"STO_CUDA_ENTRY STV_DEFAULT"
_ZN10layer_norm13ln_fwd_kernelINS_13Kernel_traitsI6__halfS2_fS2_fjLj2560ELj1ELj4ELj1ELj16ENS_18Kernel_traits_baseILj2560ES2_S2_fS2_fjLj128EEEEELb0ELb1ELb0ELb1EEEvNS_9FwdParamsE:
.text._ZN10layer_norm13ln_fwd_kernelINS_13Kernel_traitsI6__halfS2_fS2_fjLj2560ELj1ELj4ELj1ELj16ENS_18Kernel_traits_baseILj2560ES2_S2_fS2_fjLj128EEEEELb0ELb1ELb0ELb1EEEvNS_9FwdParamsE:
        /* <DEDUP_REMOVED lines=10> */
[----:B------:R-:W-:-:S04]  /*00a0*/  IADD3 R20, P1, R96, c[0x0][0x218], RZ ;  /* 0x0000860060147a10 */ /* 0x000fc80007f3e0ff */
[----:B------:R-:W-:Y:S02]  /*00b0*/  IADD3.X R21, RZ, c[0x0][0x21c], RZ, P1, !PT ;  /* 0x00008700ff157a10 */ /* 0x000fe40000ffe4ff */
[----:B------:R-:W-:-:S03]  /*00c0*/  @P0 IADD3 R100, P1, R108, c[0x0][0x218], RZ ;  /* 0x000086006c640a10 */ /* 0x000fc60007f3e0ff */
[----:B------:R0:W5:Y:S01]  /*00d0*/  @P0 LDG.E.128 R112, [R20.64] ;  /* 0x0000000414700981 */ /* 0x000162000c1e1d00 */
[----:B------:R-:W-:-:S03]  /*00e0*/  @P0 IADD3.X R101, RZ, c[0x0][0x21c], RZ, P1, !PT ;  /* 0x00008700ff650a10 */ /* 0x000fc60000ffe4ff */
        /* <DEDUP_REMOVED lines=9> */
[----:B------:R-:W1:Y:S01]  /*0180*/  S2R R203, SR_CTAID.X ;  /* 0x0000000000cb7919 */ /* 0x000e620000002500 */
        /* <DEDUP_REMOVED lines=8> */
[----:B0-----:R-:W-:Y:S01]  /*0210*/  IADD3 R96, P1, R96, c[0x0][0x1c8], RZ ;  /* 0x0000720060607a10 */ /* 0x001fe20007f3e0ff */
[----:B------:R0:W5:Y:S03]  /*0220*/  LDG.E.128 R92, [R108.64] ;  /* 0x000000046c5c7981 */ /* 0x000166000c1e1d00 */
[----:B------:R-:W-:Y:S01]  /*0230*/  IADD3.X R97, RZ, c[0x0][0x1cc], RZ, P1, !PT ;  /* 0x00007300ff617a10 */ /* 0x000fe20000ffe4ff */
[----:B------:R0:W5:Y:S04]  /*0240*/  LDG.E.128 R88, [R108.64+0x200] ;  /* 0x000200046c587981 */ /* 0x000168000c1e1d00 */
[----:B------:R0:W5:Y:S04]  /*0250*/  LDG.E.128 R84, [R108.64+0x400] ;  /* 0x000400046c547981 */ /* 0x000168000c1e1d00 */
[----:B------:R-:W2:Y:S04]  /*0260*/  LDG.E.128 R96, [R96.64+0x1200] ;  /* 0x0012000460607981 */ /* 0x000ea8000c1e1d00 */
        /* <DEDUP_REMOVED lines=37> */
[----:B---3--:R-:W-:-:S03]  /*04c0*/  HADD2.F32 R0, -RZ, R116.H1_H1 ;  /* 0x30000074ff007230 */ /* 0x008fc60000004100 */
[----:B------:R1:W-:Y:S01]  /*04d0*/  STL [R1+0x3c], R2 ;  /* 0x00003c0201007387 */ /* 0x0003e20000100800 */
[----:B------:R-:W-:-:S03]  /*04e0*/  HADD2.F32 R3, -RZ, R117.H0_H0 ;  /* 0x20000075ff037230 */ /* 0x000fc60000004100 */
        /* <DEDUP_REMOVED lines=23> */
[----:B------:R-:W-:Y:S01]  /*0660*/  @!P0 CS2R R4, SRZ ;  /* 0x0000000000048805 */ /* 0x000fe2000001ff00 */
[----:B------:R-:W-:Y:S01]  /*0670*/  @!P0 CS2R R228, SRZ ;  /* 0x0000000000e48805 */ /* 0x000fe2000001ff00 */
[----:B------:R-:W-:Y:S01]  /*0680*/  @!P0 CS2R R230, SRZ ;  /* 0x0000000000e68805 */ /* 0x000fe2000001ff00 */
[----:B------:R4:W-:Y:S01]  /*0690*/  STL [R1+0xc], R0 ;  /* 0x00000c0001007387 */ /* 0x0009e20000100800 */
[----:B-1----:R-:W-:Y:S01]  /*06a0*/  HADD2.F32 R3, -RZ, R18.H1_H1 ;  /* 0x30000012ff037230 */ /* 0x002fe20000004100 */
[----:B------:R-:W-:Y:S01]  /*06b0*/  @!P0 CS2R R6, SRZ ;  /* 0x0000000000068805 */ /* 0x000fe2000001ff00 */
[----:B------:R-:W-:Y:S01]  /*06c0*/  @!P0 CS2R R8, SRZ ;  /* 0x0000000000088805 */ /* 0x000fe2000001ff00 */
[--C-:B---3--:R-:W-:Y:S01]  /*06d0*/  HADD2.F32 R2, -RZ, R19.reuse.H0_H0 ;  /* 0x20000013ff027230 */ /* 0x108fe20000004100 */
[----:B------:R-:W-:Y:S01]  /*06e0*/  @!P0 CS2R R10, SRZ ;  /* 0x00000000000a8805 */ /* 0x000fe2000001ff00 */
[----:B------:R-:W-:Y:S01]  /*06f0*/  @!P0 CS2R R12, SRZ ;  /* 0x00000000000c8805 */ /* 0x000fe2000001ff00 */
[----:B----4-:R-:W-:Y:S01]  /*0700*/  HADD2.F32 R0, -RZ, R19.H1_H1 ;  /* 0x30000013ff007230 */ /* 0x010fe20000004100 */
[----:B------:R-:W-:Y:S01]  /*0710*/  STL [R1+0x8], R3 ;  /* 0x0000080301007387 */ /* 0x000fe20000100800 */
[----:B------:R-:W-:Y:S01]  /*0720*/  @!P0 CS2R R14, SRZ ;  /* 0x00000000000e8805 */ /* 0x000fe2000001ff00 */
[----:B------:R-:W-:Y:S01]  /*0730*/  @!P0 CS2R R240, SRZ ;  /* 0x0000000000f08805 */ /* 0x000fe2000001ff00 */
[----:B------:R-:W-:Y:S01]  /*0740*/  @!P0 CS2R R242, SRZ ;  /* 0x0000000000f28805 */ /* 0x000fe2000001ff00 */
[----:B------:R-:W-:Y:S01]  /*0750*/  STL [R1+0x4], R2 ;  /* 0x0000040201007387 */ /* 0x000fe20000100800 */
[--C-:B------:R-:W-:Y:S01]  /*0760*/  HADD2.F32 R215, -RZ, R4.reuse.H0_H0 ;  /* 0x20000004ffd77230 */ /* 0x100fe20000004100 */
[----:B------:R-:W-:Y:S01]  /*0770*/  @!P0 CS2R R104, SRZ ;  /* 0x0000000000688805 */ /* 0x000fe2000001ff00 */
[----:B------:R-:W-:Y:S01]  /*0780*/  HADD2.F32 R213, -RZ, R4.H1_H1 ;  /* 0x30000004ffd57230 */ /* 0x000fe20000004100 */
[----:B------:R1:W-:Y:S01]  /*0790*/  STL [R1], R0 ;  /* 0x0000000001007387 */ /* 0x0003e20000100800 */
[----:B------:R-:W-:Y:S01]  /*07a0*/  @!P0 CS2R R106, SRZ ;  /* 0x00000000006a8805 */ /* 0x000fe2000001ff00 */
[----:B------:R-:W-:Y:S01]  /*07b0*/  @!P0 CS2R R100, SRZ ;  /* 0x0000000000648805 */ /* 0x000fe2000001ff00 */
[----:B------:R-:W-:Y:S01]  /*07c0*/  @!P0 CS2R R102, SRZ ;  /* 0x0000000000668805 */ /* 0x000fe2000001ff00 */
[----:B------:R-:W-:-:S02]  /*07d0*/  HADD2.F32 R237, -RZ, R229.H0_H0 ;  /* 0x200000e5ffed7230 */ /* 0x000fc40000004100 */
[----:B------:R-:W-:Y:S02]  /*07e0*/  HADD2.F32 R236, -RZ, R229.H1_H1 ;  /* 0x300000e5ffec7230 */ /* 0x000fe40000004100 */
[--C-:B------:R-:W-:Y:S02]  /*07f0*/  HADD2.F32 R235, -RZ, R230.reuse.H0_H0 ;  /* 0x200000e6ffeb7230 */ /* 0x100fe40000004100 */
[----:B------:R-:W-:Y:S02]  /*0800*/  HADD2.F32 R234, -RZ, R230.H1_H1 ;  /* 0x300000e6ffea7230 */ /* 0x000fe40000004100 */
[--C-:B-1----:R-:W-:Y:S02]  /*0810*/  HADD2.F32 R0, -RZ, R5.reuse.H0_H0 ;  /* 0x20000005ff007230 */ /* 0x102fe40000004100 */
        /* <DEDUP_REMOVED lines=27> */
[--C-:B------:R-:W-:Y:S02]  /*09d0*/  HADD2.F32 R13, -RZ, R15.reuse.H0_H0 ;  /* 0x2000000fff0d7230 */ /* 0x100fe40000004100 */
[----:B------:R-:W-:Y:S02]  /*09e0*/  HADD2.F32 R14, -RZ, R15.H1_H1 ;  /* 0x3000000fff0e7230 */ /* 0x000fe40000004100 */
[----:B------:R-:W-:Y:S02]  /*09f0*/  HADD2.F32 R242, -RZ, R242.H1_H1 ;  /* 0x300000f2fff27230 */ /* 0x000fe40000004100 */
[--C-:B------:R-:W-:Y:S02]  /*0a00*/  HADD2.F32 R241, -RZ, R243.reuse.H0_H0 ;  /* 0x200000f3fff17230 */ /* 0x100fe40000004100 */
        /* <DEDUP_REMOVED lines=18> */
[----:B--2---:R-:W-:-:S02]  /*0b30*/  HADD2.F32 R233, -RZ, R96.H0_H0 ;  /* 0x20000060ffe97230 */ /* 0x004fc40000004100 */
[----:B------:R-:W-:Y:S02]  /*0b40*/  HADD2.F32 R226, -RZ, R96.H1_H1 ;  /* 0x30000060ffe27230 */ /* 0x000fe40000004100 */
[--C-:B------:R-:W-:Y:S02]  /*0b50*/  HADD2.F32 R225, -RZ, R97.reuse.H0_H0 ;  /* 0x20000061ffe17230 */ /* 0x100fe40000004100 */
[----:B------:R-:W-:Y:S02]  /*0b60*/  HADD2.F32 R224, -RZ, R97.H1_H1 ;  /* 0x30000061ffe07230 */ /* 0x000fe40000004100 */
[--C-:B------:R-:W-:Y:S02]  /*0b70*/  HADD2.F32 R223, -RZ, R98.reuse.H0_H0 ;  /* 0x20000062ffdf7230 */ /* 0x100fe40000004100 */
[----:B------:R-:W-:Y:S02]  /*0b80*/  HADD2.F32 R222, -RZ, R98.H1_H1 ;  /* 0x30000062ffde7230 */ /* 0x000fe40000004100 */
[----:B------:R-:W-:-:S02]  /*0b90*/  HADD2.F32 R221, -RZ, R99.H0_H0 ;  /* 0x20000063ffdd7230 */ /* 0x000fc40000004100 */
[----:B------:R-:W-:Y:S01]  /*0ba0*/  HADD2.F32 R220, -RZ, R99.H1_H1 ;  /* 0x30000063ffdc7230 */ /* 0x000fe20000004100 */
[----:B0-----:R-:W-:Y:S02]  /*0bb0*/  ULDC.U8 UR6, c[0x0][0x1f0] ;  /* 0x00007c0000067ab9 */ /* 0x001fe40000000000 */
.L_x_43684:
[----:B------:R-:W0:Y:S01]  /*0bc0*/  S2R R106, SR_TID.X ;  /* 0x00000000006a7919 */ /* 0x000e220000002100 */
[----:B------:R-:W-:Y:S01]  /*0bd0*/  ISETP.NE.U32.AND P1, PT, RZ, c[0x0][0x1c0], PT ;  /* 0x00007000ff007a0c */ /* 0x000fe20003f25070 */
[----:B------:R-:W-:Y:S01]  /*0be0*/  IMAD R104, R203, c[0x0][0x168], RZ ;  /* 0x00005a00cb687a24 */ /* 0x000fe200078e02ff */
[----:B------:R-:W-:Y:S02]  /*0bf0*/  HFMA2.MMA R186, -RZ, RZ, 0, 9.5367431640625e-07 ;  /* 0x00000010ffba7435 */ /* 0x000fe400000001ff */
[----:B------:R-:W-:Y:S02]  /*0c00*/  ISETP.NE.AND.EX P1, PT, RZ, c[0x0][0x1c4], PT, P1 ;  /* 0x00007100ff007a0c */ /* 0x000fe40003f25310 */
        /* <DEDUP_REMOVED lines=9> */
[----:B------:R-:W-:Y:S01]  /*0ca0*/  ISETP.NE.AND.EX P0, PT, RZ, c[0x0][0x184], PT, P0 ;  /* 0x00006100ff007a0c */ /* 0x000fe20003f05300 */
[----:B0-----:R-:W3:-:S12]  /*0cb0*/  LDG.E.128 R104, [R106.64] ;  /* 0x000000046a687981 */ /* 0x001ed8000c1e1d00 */
[----:B------:R-:W-:-:S04]  /*0cc0*/  @P0 LEA R108, P2, R214, c[0x0][0x180], 0x5 ;  /* 0x00006000d66c0a11 */ /* 0x000fc800078428ff */
[----:B------:R-:W-:-:S05]  /*0cd0*/  @P0 LEA.HI.X R109, R214, c[0x0][0x184], RZ, 0x5, P2 ;  /* 0x00006100d66d0a11 */ /* 0x000fca00010f2cff */
[----:B------:R0:W4:Y:S04]  /*0ce0*/  @P0 LDG.E.128 R96, [R108.64] ;  /* 0x000000046c600981 */ /* 0x000128000c1e1d00 */
[----:B------:R0:W4:Y:S01]  /*0cf0*/  @P0 LDG.E.128 R100, [R108.64+0x10] ;  /* 0x000010046c640981 */ /* 0x000122000c1e1d00 */
[----:B------:R-:W-:Y:S01]  /*0d00*/  MOV R190, 0x3f800000 ;  /* 0x3f80000000be7802 */ /* 0x000fe20000000f00 */
[----:B------:R-:W-:Y:S01]  /*0d10*/  HADD2.F32 R112, -RZ, R92.H1_H1 ;  /* 0x3000005cff707230 */ /* 0x000fe20000004100 */
[----:B------:R-:W-:Y:S01]  /*0d20*/  IADD3 R205, R214, 0x20, RZ ;  /* 0x00000020d6cd7810 */ /* 0x000fe20007ffe0ff */
[--C-:B------:R-:W-:Y:S02]  /*0d30*/  HADD2.F32 R114, -RZ, R95.reuse.H0_H0 ;  /* 0x2000005fff727230 */ /* 0x100fe40000004100 */
[----:B------:R-:W-:-:S02]  /*0d40*/  HADD2.F32 R116, -RZ, R95.H1_H1 ;  /* 0x3000005fff747230 */ /* 0x000fc40000004100 */
[----:B0-----:R-:W-:Y:S01]  /*0d50*/  HADD2.F32 R108, -RZ, R93.H1_H1 ;  /* 0x3000005dff6c7230 */ /* 0x001fe20000004100 */
[----:B------:R-:W-:-:S10]  /*0d60*/  HFMA2.MMA R243, -RZ, RZ, 0, 1.9073486328125e-06 ;  /* 0x00000020fff37435 */ /* 0x000fd400000001ff */
[----:B------:R-:W-:Y:S01]  /*0d70*/  @P0 IMAD.WIDE.U32 R124, R205, R243, c[0x0][0x180] ;  /* 0x00006000cd7c0625 */ /* 0x000fe200078e00f3 */
[----:B--2---:R-:W-:Y:S01]  /*0d80*/  @P1 HADD2.F32 R190, -RZ, R110.H0_H0 ;  /* 0x2000006effbe1230 */ /* 0x004fe20000004100 */
[----:B------:R-:W-:Y:S01]  /*0d90*/  ISETP.NE.U32.AND P1, PT, RZ, c[0x0][0x180], PT ;  /* 0x00006000ff007a0c */ /* 0x000fe20003f25070 */
[----:B------:R-:W-:-:S03]  /*0da0*/  HADD2.F32 R110, -RZ, R92.H0_H0 ;  /* 0x2000005cff6e7230 */ /* 0x000fc60000004100 */
[----:B------:R-:W-:Y:S01]  /*0db0*/  ISETP.NE.AND.EX P1, PT, RZ, c[0x0][0x184], PT, P1 ;  /* 0x00006100ff007a0c */ /* 0x000fe20003f25310 */
[----:B---3--:R-:W-:Y:S02]  /*0dc0*/  HADD2.F32 R111, -RZ, R104.H0_H0 ;  /* 0x20000068ff6f7230 */ /* 0x008fe40000004100 */
[----:B------:R-:W-:Y:S02]  /*0dd0*/  HADD2.F32 R117, -RZ, R105.H1_H1 ;  /* 0x30000069ff757230 */ /* 0x000fe40000004100 */
[----:B------:R-:W-:Y:S01]  /*0de0*/  HADD2.F32 R119, -RZ, R106.H0_H0 ;  /* 0x2000006aff777230 */ /* 0x000fe20000004100 */
[-C--:B------:R-:W-:Y:S01]  /*0df0*/  FMUL.FTZ R111, R111, R190.reuse ;  /* 0x000000be6f6f7220 */ /* 0x080fe20000410000 */
[----:B------:R-:W-:Y:S01]  /*0e00*/  HADD2.F32 R113, -RZ, R104.H1_H1 ;  /* 0x30000068ff717230 */ /* 0x000fe20000004100 */
[----:B------:R-:W-:Y:S01]  /*0e10*/  FMUL.FTZ R117, R117, R190 ;  /* 0x000000be75757220 */ /* 0x000fe20000410000 */
[----:B------:R-:W-:Y:S01]  /*0e20*/  HADD2.F32 R121, -RZ, R106.H1_H1 ;  /* 0x3000006aff797230 */ /* 0x000fe20000004100 */
[----:B------:R-:W-:Y:S01]  /*0e30*/  FMUL.FTZ R104, R111, R110 ;  /* 0x0000006e6f687220 */ /* 0x000fe20000410000 */
[--C-:B------:R-:W-:Y:S01]  /*0e40*/  HADD2.F32 R110, -RZ, R94.reuse.H0_H0 ;  /* 0x2000005eff6e7230 */ /* 0x100fe20000004100 */
[-C--:B------:R-:W-:Y:S01]  /*0e50*/  FMUL.FTZ R119, R119, R190.reuse ;  /* 0x000000be77777220 */ /* 0x080fe20000410000 */
[--C-:B------:R-:W-:Y:S01]  /*0e60*/  HADD2.F32 R109, -RZ, R107.reuse.H0_H0 ;  /* 0x2000006bff6d7230 */ /* 0x100fe20000004100 */
[----:B------:R-:W-:Y:S01]  /*0e70*/  FMUL.FTZ R121, R121, R190 ;  /* 0x000000be79797220 */ /* 0x000fe20000410000 */
[----:B------:R-:W-:Y:S01]  /*0e80*/  HADD2.F32 R123, -RZ, R107.H1_H1 ;  /* 0x3000006bff7b7230 */ /* 0x000fe20000004100 */
[----:B------:R-:W-:Y:S01]  /*0e90*/  FMUL.FTZ R107, R117, R108 ;  /* 0x0000006c756b7220 */ /* 0x000fe20000410000 */
[----:B------:R-:W-:Y:S01]  /*0ea0*/  HADD2.F32 R115, -RZ, R105.H0_H0 ;  /* 0x20000069ff737230 */ /* 0x000fe20000004100 */
[----:B------:R-:W-:Y:S01]  /*0eb0*/  FMUL.FTZ R108, R119, R110 ;  /* 0x0000006e776c7220 */ /* 0x000fe20000410000 */
[----:B------:R-:W-:Y:S01]  /*0ec0*/  HADD2.F32 R110, -RZ, R94.H1_H1 ;  /* 0x3000005eff6e7230 */ /* 0x000fe20000004100 */
[-C--:B------:R-:W-:Y:S01]  /*0ed0*/  FMUL.FTZ R113, R113, R190.reuse ;  /* 0x000000be71717220 */ /* 0x080fe20000410000 */
[----:B------:R-:W-:Y:S01]  /*0ee0*/  HADD2.F32 R106, -RZ, R93.H0_H0 ;  /* 0x2000005dff6a7230 */ /* 0x000fe20000004100 */
[----:B------:R-:W-:-:S02]  /*0ef0*/  FMUL.FTZ R111, R109, R190 ;  /* 0x000000be6d6f7220 */ /* 0x000fc40000410000 */
[-C--:B------:R-:W-:Y:S02]  /*0f00*/  FMUL.FTZ R115, R115, R190.reuse ;  /* 0x000000be73737220 */ /* 0x080fe40000410000 */
[----:B------:R-:W-:Y:S02]  /*0f10*/  FMUL.FTZ R123, R123, R190 ;  /* 0x000000be7b7b7220 */ /* 0x000fe40000410000 */
[----:B------:R-:W-:Y:S02]  /*0f20*/  FMUL.FTZ R109, R121, R110 ;  /* 0x0000006e796d7220 */ /* 0x000fe40000410000 */
[----:B------:R-:W-:Y:S01]  /*0f30*/  FMUL.FTZ R105, R113, R112 ;  /* 0x0000007071697220 */ /* 0x000fe20000410000 */
[C---:B------:R-:W-:Y:S01]  /*0f40*/  LEA R112, P2, R214.reuse, c[0x0][0x188], 0x5 ;  /* 0x00006200d6707a11 */ /* 0x040fe200078428ff */
[----:B------:R-:W-:Y:S02]  /*0f50*/  FMUL.FTZ R110, R111, R114 ;  /* 0x000000726f6e7220 */ /* 0x000fe40000410000 */
[----:B------:R-:W-:Y:S01]  /*0f60*/  FMUL.FTZ R106, R115, R106 ;  /* 0x0000006a736a7220 */ /* 0x000fe20000410000 */
[----:B------:R-:W-:Y:S01]  /*0f70*/  LEA.HI.X R113, R214, c[0x0][0x18c], RZ, 0x5, P2 ;  /* 0x00006300d6717a11 */ /* 0x000fe200010f2cff */
        /* <DEDUP_REMOVED lines=23> */
[----:B------:R-:W-:-:S02]  /*10f0*/  HADD2.F32 R126, -RZ, R89.H1_H1 ;  /* 0x30000059ff7e7230 */ /* 0x000fc40000004100 */
[----:B------:R-:W-:Y:S02]  /*1100*/  HADD2.F32 R128, -RZ, R91.H0_H0 ;  /* 0x2000005bff807230 */ /* 0x000fe40000004100 */
[----:B0-----:R-:W-:Y:S02]  /*1110*/  HADD2.F32 R124, -RZ, R89.H0_H0 ;  /* 0x20000059ff7c7230 */ /* 0x001fe40000004100 */
[----:B------:R-:W-:Y:S01]  /*1120*/  HADD2.F32 R130, -RZ, R91.H1_H1 ;  /* 0x3000005bff827230 */ /* 0x000fe20000004100 */
[----:B------:R-:W-:Y:S01]  /*1130*/  IADD3 R204, R214, 0x40, RZ ;  /* 0x00000040d6cc7810 */ /* 0x000fe20007ffe0ff */
[--C-:B--2---:R-:W-:Y:S02]  /*1140*/  HADD2.F32 R131, -RZ, R121.reuse.H0_H0 ;  /* 0x20000079ff837230 */ /* 0x104fe40000004100 */
[----:B------:R-:W-:Y:S02]  /*1150*/  HADD2.F32 R129, -RZ, R120.H1_H1 ;  /* 0x30000078ff817230 */ /* 0x000fe40000004100 */
[----:B------:R-:W-:-:S02]  /*1160*/  HADD2.F32 R121, -RZ, R121.H1_H1 ;  /* 0x30000079ff797230 */ /* 0x000fc40000004100 */
[--C-:B------:R-:W-:Y:S02]  /*1170*/  HADD2.F32 R133, -RZ, R122.reuse.H0_H0 ;  /* 0x2000007aff857230 */ /* 0x100fe40000004100 */
[----:B------:R-:W-:Y:S01]  /*1180*/  HADD2.F32 R135, -RZ, R122.H1_H1 ;  /* 0x3000007aff877230 */ /* 0x000fe20000004100 */
[-C--:B------:R-:W-:Y:S01]  /*1190*/  FMUL.FTZ R129, R129, R190.reuse ;  /* 0x000000be81817220 */ /* 0x080fe20000410000 */
[--C-:B------:R-:W-:Y:S02]  /*11a0*/  HADD2.F32 R137, -RZ, R123.reuse.H0_H0 ;  /* 0x2000007bff897230 */ /* 0x100fe40000004100 */
[----:B------:R-:W-:Y:S01]  /*11b0*/  HADD2.F32 R139, -RZ, R123.H1_H1 ;  /* 0x3000007bff8b7230 */ /* 0x000fe20000004100 */
[-C--:B------:R-:W-:Y:S01]  /*11c0*/  FMUL.FTZ R123, R121, R190.reuse ;  /* 0x000000be797b7220 */ /* 0x080fe20000410000 */
[----:B------:R-:W-:Y:S01]  /*11d0*/  HADD2.F32 R122, -RZ, R88.H1_H1 ;  /* 0x30000058ff7a7230 */ /* 0x000fe20000004100 */
[----:B------:R-:W-:Y:S01]  /*11e0*/  FMUL.FTZ R131, R131, R190 ;  /* 0x000000be83837220 */ /* 0x000fe20000410000 */
[----:B------:R-:W-:Y:S01]  /*11f0*/  HADD2.F32 R127, -RZ, R120.H0_H0 ;  /* 0x20000078ff7f7230 */ /* 0x000fe20000004100 */
[----:B------:R-:W-:Y:S01]  /*1200*/  FMUL.FTZ R123, R123, R126 ;  /* 0x0000007e7b7b7220 */ /* 0x000fe20000410000 */
[----:B------:R-:W-:Y:S01]  /*1210*/  HADD2.F32 R120, -RZ, R88.H0_H0 ;  /* 0x20000058ff787230 */ /* 0x000fe20000004100 */
[----:B------:R-:W-:Y:S01]  /*1220*/  FMUL.FTZ R121, R129, R122 ;  /* 0x0000007a81797220 */ /* 0x000fe20000410000 */
[--C-:B------:R-:W-:Y:S01]  /*1230*/  HADD2.F32 R126, -RZ, R90.reuse.H1_H1 ;  /* 0x3000005aff7e7230 */ /* 0x100fe20000004100 */
[----:B------:R-:W-:Y:S01]  /*1240*/  FMUL.FTZ R122, R131, R124 ;  /* 0x0000007c837a7220 */ /* 0x000fe20000410000 */
[----:B------:R-:W-:Y:S01]  /*1250*/  HADD2.F32 R124, -RZ, R90.H0_H0 ;  /* 0x2000005aff7c7230 */ /* 0x000fe20000004100 */
        /* <DEDUP_REMOVED lines=34> */
[----:B------:R-:W-:Y:S02]  /*1480*/  HADD2.F32 R134, -RZ, R85.H1_H1 ;  /* 0x30000055ff867230 */ /* 0x000fe40000004100 */
[----:B------:R-:W-:Y:S02]  /*1490*/  HADD2.F32 R136, -RZ, R87.H0_H0 ;  /* 0x20000057ff887230 */ /* 0x000fe40000004100 */
[----:B0-----:R-:W-:Y:S02]  /*14a0*/  HADD2.F32 R132, -RZ, R85.H0_H0 ;  /* 0x20000055ff847230 */ /* 0x001fe40000004100 */
[----:B------:R-:W-:Y:S01]  /*14b0*/  HADD2.F32 R138, -RZ, R87.H1_H1 ;  /* 0x30000057ff8a7230 */ /* 0x000fe20000004100 */
[----:B------:R-:W-:Y:S01]  /*14c0*/  IADD3 R206, R214, 0x60, RZ ;  /* 0x00000060d6ce7810 */ /* 0x000fe20007ffe0ff */
[----:B--2---:R-:W-:-:S02]  /*14d0*/  HADD2.F32 R139, -RZ, R129.H0_H0 ;  /* 0x20000081ff8b7230 */ /* 0x004fc40000004100 */
[----:B------:R-:W-:Y:S02]  /*14e0*/  HADD2.F32 R137, -RZ, R128.H1_H1 ;  /* 0x30000080ff897230 */ /* 0x000fe40000004100 */
[----:B------:R-:W-:Y:S02]  /*14f0*/  HADD2.F32 R129, -RZ, R129.H1_H1 ;  /* 0x30000081ff817230 */ /* 0x000fe40000004100 */
        /* <DEDUP_REMOVED lines=168> */
[----:B--2---:R-:W-:-:S02]  /*1f80*/  HADD2.F32 R169, -RZ, R152.H1_H1 ;  /* 0x30000098ffa97230 */ /* 0x004fc40000004100 */
[--C-:B------:R-:W-:Y:S02]  /*1f90*/  HADD2.F32 R171, -RZ, R153.reuse.H0_H0 ;  /* 0x20000099ffab7230 */ /* 0x100fe40000004100 */
[----:B------:R-:W-:Y:S02]  /*1fa0*/  HADD2.F32 R153, -RZ, R153.H1_H1 ;  /* 0x30000099ff997230 */ /* 0x000fe40000004100 */
[--C-:B------:R-:W-:Y:S02]  /*1fb0*/  HADD2.F32 R159, -RZ, R154.reuse.H0_H0 ;  /* 0x2000009aff9f7230 */ /* 0x100fe40000004100 */
[----:B------:R-:W-:Y:S01]  /*1fc0*/  HADD2.F32 R163, -RZ, R154.H1_H1 ;  /* 0x3000009affa37230 */ /* 0x000fe20000004100 */
[-C--:B------:R-:W-:Y:S01]  /*1fd0*/  FMUL.FTZ R169, R169, R190.reuse ;  /* 0x000000bea9a97220 */ /* 0x080fe20000410000 */
[----:B------:R-:W-:Y:S01]  /*1fe0*/  HADD2.F32 R154, -RZ, R72.H1_H1 ;  /* 0x30000048ff9a7230 */ /* 0x000fe20000004100 */
[----:B------:R-:W-:Y:S01]  /*1ff0*/  FMUL.FTZ R171, R171, R190 ;  /* 0x000000beabab7220 */ /* 0x000fe20000410000 */
[----:B------:R-:W-:-:S02]  /*2000*/  HADD2.F32 R161, -RZ, R155.H0_H0 ;  /* 0x2000009bffa17230 */ /* 0x000fc40000004100 */
[----:B------:R-:W-:Y:S01]  /*2010*/  HADD2.F32 R165, -RZ, R155.H1_H1 ;  /* 0x3000009bffa57230 */ /* 0x000fe20000004100 */
[----:B------:R-:W-:Y:S01]  /*2020*/  FMUL.FTZ R155, R153, R190 ;  /* 0x000000be999b7220 */ /* 0x000fe20000410000 */
[----:B------:R-:W-:Y:S01]  /*2030*/  HADD2.F32 R167, -RZ, R152.H0_H0 ;  /* 0x20000098ffa77230 */ /* 0x000fe20000004100 */
[----:B------:R-:W-:Y:S02]  /*2040*/  FMUL.FTZ R153, R169, R154 ;  /* 0x0000009aa9997220 */ /* 0x000fe40000410000 */
[----:B------:R-:W-:Y:S01]  /*2050*/  FMUL.FTZ R154, R171, R156 ;  /* 0x0000009cab9a7220 */ /* 0x000fe20000410000 */
[--C-:B------:R-:W-:Y:S01]  /*2060*/  HADD2.F32 R156, -RZ, R74.reuse.H0_H0 ;  /* 0x2000004aff9c7230 */ /* 0x100fe20000004100 */
[----:B------:R-:W-:Y:S01]  /*2070*/  FMUL.FTZ R155, R155, R158 ;  /* 0x0000009e9b9b7220 */ /* 0x000fe20000410000 */
[----:B------:R-:W-:Y:S01]  /*2080*/  HADD2.F32 R158, -RZ, R74.H1_H1 ;  /* 0x3000004aff9e7230 */ /* 0x000fe20000004100 */
[-C--:B------:R-:W-:Y:S01]  /*2090*/  FMUL.FTZ R159, R159, R190.reuse ;  /* 0x000000be9f9f7220 */ /* 0x080fe20000410000 */
[----:B------:R-:W-:Y:S01]  /*20a0*/  HADD2.F32 R152, -RZ, R72.H0_H0 ;  /* 0x20000048ff987230 */ /* 0x000fe20000004100 */
        /* <DEDUP_REMOVED lines=33> */
[--C-:B------:R-:W-:Y:S02]  /*22c0*/  HADD2.F32 R170, -RZ, R68.reuse.H1_H1 ;  /* 0x30000044ffaa7230 */ /* 0x100fe40000004100 */
[----:B------:R-:W-:Y:S01]  /*22d0*/  HADD2.F32 R171, -RZ, R68.H0_H0 ;  /* 0x20000044ffab7230 */ /* 0x000fe20000004100 */
[----:B------:R-:W-:Y:S01]  /*22e0*/  IADD3 R210, R214, 0xe0, RZ ;  /* 0x000000e0d6d27810 */ /* 0x000fe20007ffe0ff */
[--C-:B--2---:R-:W-:Y:S02]  /*22f0*/  HADD2.F32 R169, -RZ, R160.reuse.H1_H1 ;  /* 0x300000a0ffa97230 */ /* 0x104fe40000004100 */
[----:B------:R-:W-:-:S02]  /*2300*/  HADD2.F32 R167, -RZ, R160.H0_H0 ;  /* 0x200000a0ffa77230 */ /* 0x000fc40000004100 */
[--C-:B------:R-:W-:Y:S02]  /*2310*/  HADD2.F32 R160, -RZ, R161.reuse.H0_H0 ;  /* 0x200000a1ffa07230 */ /* 0x100fe40000004100 */
[----:B------:R-:W-:Y:S01]  /*2320*/  HADD2.F32 R161, -RZ, R161.H1_H1 ;  /* 0x300000a1ffa17230 */ /* 0x000fe20000004100 */
[-C--:B------:R-:W-:Y:S01]  /*2330*/  FMUL.FTZ R169, R169, R190.reuse ;  /* 0x000000bea9a97220 */ /* 0x080fe20000410000 */
[--C-:B0-----:R-:W-:Y:S01]  /*2340*/  HADD2.F32 R164, -RZ, R162.reuse.H0_H0 ;  /* 0x200000a2ffa47230 */ /* 0x101fe20000004100 */
[-C--:B------:R-:W-:Y:S01]  /*2350*/  FMUL.FTZ R167, R167, R190.reuse ;  /* 0x000000bea7a77220 */ /* 0x080fe20000410000 */
[----:B------:R-:W-:Y:S01]  /*2360*/  HADD2.F32 R166, -RZ, R162.H1_H1 ;  /* 0x300000a2ffa67230 */ /* 0x000fe20000004100 */
[-C--:B------:R-:W-:Y:S01]  /*2370*/  FMUL.FTZ R172, R160, R190.reuse ;  /* 0x000000bea0ac7220 */ /* 0x080fe20000410000 */
[----:B------:R-:W-:Y:S01]  /*2380*/  HADD2.F32 R162, -RZ, R69.H0_H0 ;  /* 0x20000045ffa27230 */ /* 0x000fe20000004100 */
[----:B------:R-:W-:Y:S01]  /*2390*/  FMUL.FTZ R173, R161, R190 ;  /* 0x000000bea1ad7220 */ /* 0x000fe20000410000 */
[----:B------:R-:W-:-:S02]  /*23a0*/  HADD2.F32 R165, -RZ, R163.H0_H0 ;  /* 0x200000a3ffa57230 */ /* 0x000fc40000004100 */
[----:B------:R-:W-:Y:S01]  /*23b0*/  HADD2.F32 R168, -RZ, R163.H1_H1 ;  /* 0x300000a3ffa87230 */ /* 0x000fe20000004100 */
[----:B------:R-:W-:Y:S01]  /*23c0*/  FMUL.FTZ R161, R169, R170 ;  /* 0x000000aaa9a17220 */ /* 0x000fe20000410000 */
[--C-:B------:R-:W-:Y:S01]  /*23d0*/  HADD2.F32 R170, -RZ, R70.reuse.H1_H1 ;  /* 0x30000046ffaa7230 */ /* 0x100fe20000004100 */
[----:B------:R-:W-:Y:S01]  /*23e0*/  FMUL.FTZ R160, R167, R171 ;  /* 0x000000aba7a07220 */ /* 0x000fe20000410000 */
[----:B------:R-:W-:Y:S01]  /*23f0*/  HADD2.F32 R163, -RZ, R69.H1_H1 ;  /* 0x30000045ffa37230 */ /* 0x000fe20000004100 */
[----:B------:R-:W-:Y:S01]  /*2400*/  FMUL.FTZ R162, R172, R162 ;  /* 0x000000a2aca27220 */ /* 0x000fe20000410000 */
[----:B------:R-:W-:Y:S01]  /*2410*/  HADD2.F32 R171, -RZ, R70.H0_H0 ;  /* 0x20000046ffab7230 */ /* 0x000fe20000004100 */
[-C--:B------:R-:W-:Y:S01]  /*2420*/  FMUL.FTZ R166, R166, R190.reuse ;  /* 0x000000bea6a67220 */ /* 0x080fe20000410000 */
[--C-:B------:R-:W-:Y:S01]  /*2430*/  HADD2.F32 R169, -RZ, R71.reuse.H0_H0 ;  /* 0x20000047ffa97230 */ /* 0x100fe20000004100 */
[-C--:B------:R-:W-:Y:S01]  /*2440*/  FMUL.FTZ R164, R164, R190.reuse ;  /* 0x000000bea4a47220 */ /* 0x080fe20000410000 */
[----:B------:R-:W-:Y:S01]  /*2450*/  HADD2.F32 R167, -RZ, R71.H1_H1 ;  /* 0x30000047ffa77230 */ /* 0x000fe20000004100 */
[----:B------:R-:W-:-:S02]  /*2460*/  FMUL.FTZ R172, R165, R190 ;  /* 0x000000bea5ac7220 */ /* 0x000fc40000410000 */
[----:B------:R-:W-:Y:S02]  /*2470*/  FMUL.FTZ R168, R168, R190 ;  /* 0x000000bea8a87220 */ /* 0x000fe40000410000 */
[----:B------:R-:W-:Y:S02]  /*2480*/  FMUL.FTZ R165, R166, R170 ;  /* 0x000000aaa6a57220 */ /* 0x000fe40000410000 */
[----:B------:R-:W-:Y:S02]  /*2490*/  FMUL.FTZ R163, R173, R163 ;  /* 0x000000a3ada37220 */ /* 0x000fe40000410000 */
[----:B------:R-:W-:Y:S02]  /*24a0*/  FMUL.FTZ R164, R164, R171 ;  /* 0x000000aba4a47220 */ /* 0x000fe40000410000 */
[----:B------:R-:W-:Y:S02]  /*24b0*/  FMUL.FTZ R166, R172, R169 ;  /* 0x000000a9aca67220 */ /* 0x000fe40000410000 */
[----:B------:R-:W-:-:S02]  /*24c0*/  FMUL.FTZ R167, R168, R167 ;  /* 0x000000a7a8a77220 */ /* 0x000fc40000410000 */
        /* <DEDUP_REMOVED lines=9> */
[----:B------:R-:W-:Y:S01]  /*2560*/  IMAD.WIDE.U32 R172, R210, R186, c[0x0][0x170] ;  /* 0x00005c00d2ac7625 */ /* 0x000fe200078e00ba */
        /* <DEDUP_REMOVED lines=14> */
[--C-:B------:R-:W-:Y:S02]  /*2650*/  HADD2.F32 R170, -RZ, R65.reuse.H0_H0 ;  /* 0x20000041ffaa7230 */ /* 0x100fe40000004100 */
[----:B------:R-:W-:Y:S02]  /*2660*/  HADD2.F32 R171, -RZ, R65.H1_H1 ;  /* 0x30000041ffab7230 */ /* 0x000fe40000004100 */
[----:B0-----:R-:W-:Y:S01]  /*2670*/  HADD2.F32 R168, -RZ, R64.H0_H0 ;  /* 0x20000040ffa87230 */ /* 0x001fe20000004100 */
[----:B------:R-:W-:Y:S01]  /*2680*/  IADD3 R211, R214, 0x100, RZ ;  /* 0x00000100d6d37810 */ /* 0x000fe20007ffe0ff */
[----:B--2---:R-:W-:-:S02]  /*2690*/  HADD2.F32 R169, -RZ, R172.H0_H0 ;  /* 0x200000acffa97230 */ /* 0x004fc40000004100 */
[----:B------:R-:W-:Y:S02]  /*26a0*/  HADD2.F32 R180, -RZ, R172.H1_H1 ;  /* 0x300000acffb47230 */ /* 0x000fe40000004100 */
[--C-:B------:R-:W-:Y:S01]  /*26b0*/  HADD2.F32 R172, -RZ, R173.reuse.H0_H0 ;  /* 0x200000adffac7230 */ /* 0x100fe20000004100 */
[----:B------:R-:W-:Y:S01]  /*26c0*/  FMUL.FTZ R169, R169, R190 ;  /* 0x000000bea9a97220 */ /* 0x000fe20000410000 */
[----:B------:R-:W-:Y:S02]  /*26d0*/  HADD2.F32 R176, -RZ, R173.H1_H1 ;  /* 0x300000adffb07230 */ /* 0x000fe40000004100 */
[----:B------:R-:W-:Y:S01]  /*26e0*/  HADD2.F32 R179, -RZ, R174.H0_H0 ;  /* 0x200000aeffb37230 */ /* 0x000fe20000004100 */
[----:B------:R-:W-:Y:S01]  /*26f0*/  FMUL.FTZ R168, R169, R168 ;  /* 0x000000a8a9a87220 */ /* 0x000fe20000410000 */
        /* <DEDUP_REMOVED lines=8> */
[--C-:B------:R-:W-:Y:S01]  /*2780*/  HADD2.F32 R174, -RZ, R67.reuse.H0_H0 ;  /* 0x20000043ffae7230 */ /* 0x100fe20000004100 */
[----:B------:R-:W-:Y:S01]  /*2790*/  FMUL.FTZ R170, R173, R170 ;  /* 0x000000aaadaa7220 */ /* 0x000fe20000410000 */
[--C-:B------:R-:W-:Y:S01]  /*27a0*/  HADD2.F32 R173, -RZ, R66.reuse.H1_H1 ;  /* 0x30000042ffad7230 */ /* 0x100fe20000004100 */
[----:B------:R-:W-:Y:S01]  /*27b0*/  FMUL.FTZ R171, R172, R171 ;  /* 0x000000abacab7220 */ /* 0x000fe20000410000 */
[----:B------:R-:W-:Y:S01]  /*27c0*/  HADD2.F32 R172, -RZ, R66.H0_H0 ;  /* 0x20000042ffac7230 */ /* 0x000fe20000004100 */
[-C--:B------:R-:W-:Y:S01]  /*27d0*/  FMUL.FTZ R179, R179, R190.reuse ;  /* 0x000000beb3b37220 */ /* 0x080fe20000410000 */
[----:B------:R-:W-:Y:S01]  /*27e0*/  HADD2.F32 R175, -RZ, R67.H1_H1 ;  /* 0x30000043ffaf7230 */ /* 0x000fe20000004100 */
[----:B------:R-:W-:-:S02]  /*27f0*/  FMUL.FTZ R178, R178, R190 ;  /* 0x000000beb2b27220 */ /* 0x000fc40000410000 */
[-C--:B------:R-:W-:Y:S02]  /*2800*/  FMUL.FTZ R177, R177, R190.reuse ;  /* 0x000000beb1b17220 */ /* 0x080fe40000410000 */
        /* <DEDUP_REMOVED lines=29> */
[----:B------:R-:W-:Y:S02]  /*29e0*/  HADD2.F32 R184, -RZ, R60.H0_H0 ;  /* 0x2000003cffb87230 */ /* 0x000fe40000004100 */
[----:B------:R-:W-:Y:S01]  /*29f0*/  HADD2.F32 R185, -RZ, R61.H0_H0 ;  /* 0x2000003dffb97230 */ /* 0x000fe20000004100 */
[----:B------:R-:W-:-:S05]  /*2a00*/  IADD3 R212, R214, 0x120, RZ ;  /* 0x00000120d6d47810 */ /* 0x000fca0007ffe0ff */
[----:B------:R-:W-:Y:S01]  /*2a10*/  @P0 IMAD.WIDE.U32 R188, R212, R243, c[0x0][0x180] ;  /* 0x00006000d4bc0625 */ /* 0x000fe200078e00f3 */
[--C-:B--2---:R-:W-:Y:S02]  /*2a20*/  HADD2.F32 R176, -RZ, R180.reuse.H0_H0 ;  /* 0x200000b4ffb07230 */ /* 0x104fe40000004100 */
[----:B------:R-:W-:Y:S02]  /*2a30*/  HADD2.F32 R177, -RZ, R180.H1_H1 ;  /* 0x300000b4ffb17230 */ /* 0x000fe40000004100 */
[----:B------:R-:W-:Y:S01]  /*2a40*/  HADD2.F32 R180, -RZ, R60.H1_H1 ;  /* 0x3000003cffb47230 */ /* 0x000fe20000004100 */
[-C--:B------:R-:W-:Y:S01]  /*2a50*/  FMUL.FTZ R176, R176, R190.reuse ;  /* 0x000000beb0b07220 */ /* 0x080fe20000410000 */
[--C-:B------:R-:W-:Y:S01]  /*2a60*/  HADD2.F32 R178, -RZ, R181.reuse.H0_H0 ;  /* 0x200000b5ffb27230 */ /* 0x100fe20000004100 */
[----:B------:R-:W-:Y:S01]  /*2a70*/  FMUL.FTZ R177, R177, R190 ;  /* 0x000000beb1b17220 */ /* 0x000fe20000410000 */
[----:B------:R-:W-:Y:S01]  /*2a80*/  HADD2.F32 R179, -RZ, R181.H1_H1 ;  /* 0x300000b5ffb37230 */ /* 0x000fe20000004100 */
[----:B------:R-:W-:Y:S01]  /*2a90*/  FMUL.FTZ R176, R176, R184 ;  /* 0x000000b8b0b07220 */ /* 0x000fe20000410000 */
[----:B------:R-:W-:Y:S01]  /*2aa0*/  HADD2.F32 R184, -RZ, R61.H1_H1 ;  /* 0x3000003dffb87230 */ /* 0x000fe20000004100 */
[----:B------:R-:W-:Y:S01]  /*2ab0*/  FMUL.FTZ R177, R177, R180 ;  /* 0x000000b4b1b17220 */ /* 0x000fe20000410000 */
[--C-:B------:R-:W-:Y:S01]  /*2ac0*/  HADD2.F32 R180, -RZ, R182.reuse.H0_H0 ;  /* 0x200000b6ffb47230 */ /* 0x100fe20000004100 */
[-C--:B------:R-:W-:Y:S01]  /*2ad0*/  FMUL.FTZ R178, R178, R190.reuse ;  /* 0x000000beb2b27220 */ /* 0x080fe20000410000 */
[----:B------:R-:W-:Y:S01]  /*2ae0*/  HADD2.F32 R181, -RZ, R182.H1_H1 ;  /* 0x300000b6ffb57230 */ /* 0x000fe20000004100 */
[----:B------:R-:W-:-:S02]  /*2af0*/  FMUL.FTZ R179, R179, R190 ;  /* 0x000000beb3b37220 */ /* 0x000fc40000410000 */
[----:B------:R-:W-:Y:S01]  /*2b00*/  FMUL.FTZ R178, R178, R185 ;  /* 0x000000b9b2b27220 */ /* 0x000fe20000410000 */
[--C-:B------:R-:W-:Y:S01]  /*2b10*/  HADD2.F32 R185, -RZ, R62.reuse.H0_H0 ;  /* 0x2000003effb97230 */ /* 0x100fe20000004100 */
[----:B------:R-:W-:Y:S01]  /*2b20*/  FMUL.FTZ R179, R179, R184 ;  /* 0x000000b8b3b37220 */ /* 0x000fe20000410000 */
        /* <DEDUP_REMOVED lines=8> */
[----:B------:R-:W-:Y:S01]  /*2bb0*/  HADD2.F32 R184, -RZ, R63.H1_H1 ;  /* 0x3000003fffb87230 */ /* 0x000fe20000004100 */
[----:B------:R-:W-:-:S02]  /*2bc0*/  FMUL.FTZ R182, R182, R190 ;  /* 0x000000beb6b67220 */ /* 0x000fc40000410000 */
[----:B------:R-:W-:Y:S02]  /*2bd0*/  FMUL.FTZ R183, R183, R190 ;  /* 0x000000beb7b77220 */ /* 0x000fe40000410000 */
[----:B------:R-:W-:Y:S02]  /*2be0*/  FMUL.FTZ R182, R182, R185 ;  /* 0x000000b9b6b67220 */ /* 0x000fe40000410000 */
        /* <DEDUP_REMOVED lines=24> */
[----:B--2---:R-:W-:Y:S01]  /*2d70*/  @P0 MOV R112, R96 ;  /* 0x0000006000700202 */ /* 0x004fe20000000f00 */
[--C-:B---3--:R-:W-:Y:S02]  /*2d80*/  HADD2.F32 R248, -RZ, R187.reuse.H0_H0 ;  /* 0x200000bbfff87230 */ /* 0x108fe40000004100 */
[----:B------:R-:W-:Y:S02]  /*2d90*/  HADD2.F32 R191, -RZ, R187.H1_H1 ;  /* 0x300000bbffbf7230 */ /* 0x000fe40000004100 */
[----:B------:R-:W-:-:S02]  /*2da0*/  HADD2.F32 R250, -RZ, R184.H0_H0 ;  /* 0x200000b8fffa7230 */ /* 0x000fc40000004100 */
[----:B------:R-:W-:Y:S02]  /*2db0*/  HADD2.F32 R251, -RZ, R184.H1_H1 ;  /* 0x300000b8fffb7230 */ /* 0x000fe40000004100 */
[--C-:B------:R-:W-:Y:S02]  /*2dc0*/  HADD2.F32 R187, -RZ, R185.reuse.H0_H0 ;  /* 0x200000b9ffbb7230 */ /* 0x100fe40000004100 */
[----:B------:R-:W-:Y:S02]  /*2dd0*/  HADD2.F32 R249, -RZ, R185.H1_H1 ;  /* 0x300000b9fff97230 */ /* 0x000fe40000004100 */
[--C-:B0-----:R-:W-:Y:S02]  /*2de0*/  HADD2.F32 R188, -RZ, R186.reuse.H0_H0 ;  /* 0x200000baffbc7230 */ /* 0x101fe40000004100 */
[----:B------:R-:W-:Y:S01]  /*2df0*/  HADD2.F32 R189, -RZ, R186.H1_H1 ;  /* 0x300000baffbd7230 */ /* 0x000fe20000004100 */
        /* <DEDUP_REMOVED lines=119> */
.L_x_43685:
        /* <DEDUP_REMOVED lines=180> */
.L_x_43686:
[----:B------:R-:W2:Y:S04]  /*40b0*/  LDL R251, [R1+0x44] ;  /* 0x0000440001fb7983 */ /* 0x000ea80000100800 */
[----:B------:R-:W3:Y:S04]  /*40c0*/  LDL R250, [R1+0x40] ;  /* 0x0000400001fa7983 */ /* 0x000ee80000100800 */
[----:B------:R-:W4:Y:S04]  /*40d0*/  LDL R249, [R1+0x4c] ;  /* 0x00004c0001f97983 */ /* 0x000f280000100800 */
[----:B------:R-:W4:Y:S04]  /*40e0*/  LDL R248, [R1+0x48] ;  /* 0x0000480001f87983 */ /* 0x000f280000100800 */
[----:B------:R-:W4:Y:S04]  /*40f0*/  LDL R243, [R1+0x54] ;  /* 0x0000540001f37983 */ /* 0x000f280000100800 */
[----:B------:R-:W4:Y:S04]  /*4100*/  LDL R119, [R1+0x50] ;  /* 0x0000500001777983 */ /* 0x000f280000100800 */
[----:B------:R-:W4:Y:S04]  /*4110*/  LDL R118, [R1+0x5c] ;  /* 0x00005c0001767983 */ /* 0x000f280000100800 */
[----:B------:R-:W4:Y:S01]  /*4120*/  LDL R117, [R1+0x58] ;  /* 0x0000580001757983 */ /* 0x000f220000100800 */
[----:B------:R-:W-:Y:S01]  /*4130*/  MOV R113, c[0x0][0x1e0] ;  /* 0x0000780000717a02 */ /* 0x000fe20000000f00 */
[----:B-1----:R-:W-:Y:S01]  /*4140*/  FADD.FTZ R112, R114, R116 ;  /* 0x0000007472707221 */ /* 0x002fe20000010000 */
[----:B------:R-:W-:Y:S01]  /*4150*/  ISETP.NE.AND P0, PT, RZ, UR6, PT ;  /* 0x00000006ff007c0c */ /* 0x000fe2000bf05270 */
[----:B-----5:R-:W-:Y:S01]  /*4160*/  HADD2.F32 R114, -RZ, R59.H0_H0 ;  /* 0x2000003bff727230 */ /* 0x020fe20000004100 */
[----:B0-----:R-:W4:Y:S01]  /*4170*/  LDL R116, [R1+0x2c] ;  /* 0x00002c0001747983 */ /* 0x001f220000100800 */
        /* <DEDUP_REMOVED lines=14> */
[C---:B0-----:R-:W-:Y:S02]  /*4260*/  FMUL.FTZ R110, R113.reuse, R110 ;  /* 0x0000006e716e7220 */ /* 0x041fe40000410000 */
[C---:B------:R-:W-:Y:S02]  /*4270*/  FMUL.FTZ R111, R113.reuse, R111 ;  /* 0x0000006f716f7220 */ /* 0x040fe40000410000 */
[C---:B------:R-:W-:Y:S02]  /*4280*/  FMUL.FTZ R108, R113.reuse, R108 ;  /* 0x0000006c716c7220 */ /* 0x040fe40000410000 */
[----:B------:R-:W-:-:S02]  /*4290*/  FMUL.FTZ R109, R113, R109 ;  /* 0x0000006d716d7220 */ /* 0x000fc40000410000 */
[C---:B------:R-:W-:Y:S02]  /*42a0*/  FMUL.FTZ R106, R113.reuse, R106 ;  /* 0x0000006a716a7220 */ /* 0x040fe40000410000 */
[C---:B------:R-:W-:Y:S02]  /*42b0*/  FMUL.FTZ R107, R113.reuse, R107 ;  /* 0x0000006b716b7220 */ /* 0x040fe40000410000 */
[C---:B------:R-:W-:Y:S02]  /*42c0*/  FMUL.FTZ R104, R113.reuse, R104 ;  /* 0x0000006871687220 */ /* 0x040fe40000410000 */
[----:B------:R-:W-:Y:S02]  /*42d0*/  FMUL.FTZ R105, R113, R105 ;  /* 0x0000006971697220 */ /* 0x000fe40000410000 */
[----:B--2---:R-:W-:Y:S01]  /*42e0*/  FFMA.FTZ R110, R110, R114, R251 ;  /* 0x000000726e6e7223 */ /* 0x004fe200000100fb */
[----:B------:R-:W-:-:S05]  /*42f0*/  HADD2.F32 R114, -RZ, R59.H1_H1 ;  /* 0x3000003bff727230 */ /* 0x000fca0000004100 */
[----:B---3--:R-:W-:Y:S02]  /*4300*/  FFMA.FTZ R111, R111, R114, R250 ;  /* 0x000000726f6f7223 */ /* 0x008fe400000100fa */
[----:B------:R-:W2:Y:S03]  /*4310*/  LDL R114, [R1+0x28] ;  /* 0x0000280001727983 */ /* 0x000ea60000100800 */
[----:B------:R-:W-:Y:S01]  /*4320*/  F2FP.PACK_AB R111, R111, R110 ;  /* 0x0000006e6f6f723e */ /* 0x000fe200000000ff */
[----:B------:R-:W-:-:S05]  /*4330*/  HADD2.F32 R110, -RZ, R58.H0_H0 ;  /* 0x2000003aff6e7230 */ /* 0x000fca0000004100 */
[----:B----4-:R-:W-:Y:S01]  /*4340*/  FFMA.FTZ R110, R108, R110, R249 ;  /* 0x0000006e6c6e7223 */ /* 0x010fe200000100f9 */
[----:B------:R-:W-:-:S05]  /*4350*/  HADD2.F32 R108, -RZ, R58.H1_H1 ;  /* 0x3000003aff6c7230 */ /* 0x000fca0000004100 */
[----:B------:R-:W-:-:S05]  /*4360*/  FFMA.FTZ R108, R109, R108, R248 ;  /* 0x0000006c6d6c7223 */ /* 0x000fca00000100f8 */
[----:B------:R-:W-:Y:S01]  /*4370*/  F2FP.PACK_AB R110, R108, R110 ;  /* 0x0000006e6c6e723e */ /* 0x000fe200000000ff */
[----:B------:R-:W-:-:S05]  /*4380*/  HADD2.F32 R108, -RZ, R57.H0_H0 ;  /* 0x20000039ff6c7230 */ /* 0x000fca0000004100 */
[----:B------:R-:W-:Y:S01]  /*4390*/  FFMA.FTZ R106, R106, R108, R243 ;  /* 0x0000006c6a6a7223 */ /* 0x000fe200000100f3 */
[----:B------:R-:W-:-:S05]  /*43a0*/  HADD2.F32 R108, -RZ, R57.H1_H1 ;  /* 0x30000039ff6c7230 */ /* 0x000fca0000004100 */
[----:B------:R-:W-:Y:S01]  /*43b0*/  FFMA.FTZ R107, R107, R108, R119 ;  /* 0x0000006c6b6b7223 */ /* 0x000fe20000010077 */
[--C-:B------:R-:W-:Y:S01]  /*43c0*/  HADD2.F32 R108, -RZ, R56.reuse.H0_H0 ;  /* 0x20000038ff6c7230 */ /* 0x100fe20000004100 */
[----:B------:R-:W-:Y:S01]  /*43d0*/  HFMA2.MMA R243, -RZ, RZ, 0, 2.384185791015625e-07 ;  /* 0x00000004fff37435 */ /* 0x000fe200000001ff */
[----:B------:R-:W-:Y:S01]  /*43e0*/  FADD.FTZ R126, R126, -R112 ;  /* 0x800000707e7e7221 */ /* 0x000fe20000010000 */
[----:B------:R-:W3:Y:S02]  /*43f0*/  LDL R119, [R1+0x4] ;  /* 0x0000040001777983 */ /* 0x000ee40000100800 */
[----:B------:R-:W-:Y:S01]  /*4400*/  FFMA.FTZ R108, R104, R108, R118 ;  /* 0x0000006c686c7223 */ /* 0x000fe20000010076 */
[----:B------:R-:W-:Y:S01]  /*4410*/  HADD2.F32 R104, -RZ, R56.H1_H1 ;  /* 0x30000038ff687230 */ /* 0x000fe20000004100 */
[----:B------:R-:W4:Y:S04]  /*4420*/  LDL R118, [R1+0x24] ;  /* 0x0000240001767983 */ /* 0x000f280000100800 */
[----:B------:R-:W-:-:S02]  /*4430*/  FFMA.FTZ R104, R105, R104, R117 ;  /* 0x0000006869687223 */ /* 0x000fc40000010075 */
[----:B------:R-:W2:Y:S03]  /*4440*/  LDL R117, [R1+0x20] ;  /* 0x0000200001757983 */ /* 0x000ea60000100800 */
[----:B------:R-:W-:Y:S01]  /*4450*/  F2FP.PACK_AB R108, R104, R108 ;  /* 0x0000006c686c723e */ /* 0x000fe200000000ff */
[----:B------:R-:W-:-:S05]  /*4460*/  @!P1 IMAD.WIDE R104, R203, R243, c[0x0][0x1a0] ;  /* 0x00006800cb689625 */ /* 0x000fca00078e02f3 */
[----:B------:R0:W-:Y:S01]  /*4470*/  @!P1 STG.E [R104.64], R115 ;  /* 0x0000007368009986 */ /* 0x0001e2000c101904 */
[----:B------:R-:W-:Y:S01]  /*4480*/  F2FP.PACK_AB R109, R107, R106 ;  /* 0x0000006a6b6d723e */ /* 0x000fe200000000ff */
[----:B0-----:R-:W-:Y:S02]  /*4490*/  @!P1 IMAD.WIDE R104, R203, R243, c[0x0][0x1a8] ;  /* 0x00006a00cb689625 */ /* 0x001fe400078e02f3 */
[----:B------:R-:W3:Y:S04]  /*44a0*/  LDL R115, [R1+0x18] ;  /* 0x0000180001737983 */ /* 0x000ee80000100800 */
[----:B------:R0:W-:Y:S01]  /*44b0*/  @!P1 STG.E [R104.64], R113 ;  /* 0x0000007168009986 */ /* 0x0001e2000c101904 */
[----:B------:R-:W-:Y:S01]  /*44c0*/  HADD2.F32 R106, -RZ, R55.H0_H0 ;  /* 0x20000037ff6a7230 */ /* 0x000fe20000004100 */
[----:B------:R-:W-:Y:S01]  /*44d0*/  FADD.FTZ R125, R125, -R112 ;  /* 0x800000707d7d7221 */ /* 0x000fe20000010000 */
[----:B0-----:R-:W-:-:S04]  /*44e0*/  LEA R104, P0, R214, c[0x0][0x208], 0x4 ;  /* 0x00008200d6687a11 */ /* 0x001fc800078020ff */
[----:B------:R-:W-:Y:S01]  /*44f0*/  LEA.HI.X R105, R214, c[0x0][0x20c], RZ, 0x4, P0 ;  /* 0x00008300d6697a11 */ /* 0x000fe200000f24ff */
[----:B------:R-:W-:-:S04]  /*4500*/  FADD.FTZ R127, R127, -R112 ;  /* 0x800000707f7f7221 */ /* 0x000fc80000010000 */
[----:B------:R0:W-:Y:S01]  /*4510*/  STG.E.128 [R104.64], R108 ;  /* 0x0000006c68007986 */ /* 0x0001e2000c101d04 */
[----:B------:R-:W-:Y:S02]  /*4520*/  FADD.FTZ R124, R124, -R112 ;  /* 0x800000707c7c7221 */ /* 0x000fe40000010000 */
[C---:B------:R-:W-:Y:S02]  /*4530*/  FMUL.FTZ R107, R113.reuse, R127 ;  /* 0x0000007f716b7220 */ /* 0x040fe40000410000 */
[----:B0-----:R-:W-:Y:S01]  /*4540*/  FMUL.FTZ R104, R113, R126 ;  /* 0x0000007e71687220 */ /* 0x001fe20000410000 */
[----:B------:R-:W-:Y:S01]  /*4550*/  HADD2.F32 R105, -RZ, R55.H1_H1 ;  /* 0x30000037ff697230 */ /* 0x000fe20000004100 */
[----:B------:R-:W3:Y:S01]  /*4560*/  LDL R111, [R1+0x38] ;  /* 0x00003800016f7983 */ /* 0x000ee20000100800 */
[----:B------:R-:W-:-:S03]  /*4570*/  HADD2.F32 R109, -RZ, R54.H0_H0 ;  /* 0x20000036ff6d7230 */ /* 0x000fc60000004100 */
[----:B------:R-:W3:Y:S01]  /*4580*/  LDL R110, [R1] ;  /* 0x00000000016e7983 */ /* 0x000ee20000100800 */
[----:B------:R-:W-:-:S03]  /*4590*/  HADD2.F32 R108, -RZ, R54.H1_H1 ;  /* 0x30000036ff6c7230 */ /* 0x000fc60000004100 */
[----:B------:R-:W3:Y:S01]  /*45a0*/  LDL R126, [R1+0x34] ;  /* 0x00003400017e7983 */ /* 0x000ee20000100800 */
[----:B----4-:R-:W-:Y:S02]  /*45b0*/  FFMA.FTZ R104, R104, R106, R118 ;  /* 0x0000006a68687223 */ /* 0x010fe40000010076 */
[----:B------:R-:W-:Y:S01]  /*45c0*/  FMUL.FTZ R106, R113, R125 ;  /* 0x0000007d716a7220 */ /* 0x000fe20000410000 */
[----:B------:R-:W4:Y:S04]  /*45d0*/  LDL R118, [R1+0xc] ;  /* 0x00000c0001767983 */ /* 0x000f280000100800 */
[----:B------:R-:W4:Y:S01]  /*45e0*/  LDL R125, [R1+0x30] ;  /* 0x00003000017d7983 */ /* 0x000f220000100800 */
[----:B--2---:R-:W-:Y:S02]  /*45f0*/  FFMA.FTZ R107, R107, R105, R117 ;  /* 0x000000696b6b7223 */ /* 0x004fe40000010075 */
[----:B------:R-:W-:Y:S01]  /*4600*/  FMUL.FTZ R105, R113, R124 ;  /* 0x0000007c71697220 */ /* 0x000fe20000410000 */
[----:B------:R-:W2:Y:S04]  /*4610*/  LDL R117, [R1+0x14] ;  /* 0x0000140001757983 */ /* 0x000ea80000100800 */
[----:B------:R-:W2:Y:S01]  /*4620*/  LDL R124, [R1+0x3c] ;  /* 0x00003c00017c7983 */ /* 0x000ea20000100800 */
[----:B------:R-:W-:-:S03]  /*4630*/  FFMA.FTZ R105, R105, R109, R116 ;  /* 0x0000006d69697223 */ /* 0x000fc60000010074 */
[----:B------:R-:W2:Y:S01]  /*4640*/  LDL R109, [R1+0x8] ;  /* 0x00000800016d7983 */ /* 0x000ea20000100800 */
[----:B------:R-:W-:-:S03]  /*4650*/  FFMA.FTZ R106, R106, R108, R114 ;  /* 0x0000006c6a6a7223 */ /* 0x000fc60000010072 */
[----:B------:R-:W2:Y:S04]  /*4660*/  LDL R114, [R1+0x10] ;  /* 0x0000100001727983 */ /* 0x000ea80000100800 */
[----:B------:R-:W2:Y:S01]  /*4670*/  LDL R116, [R1+0x1c] ;  /* 0x00001c0001747983 */ /* 0x000ea20000100800 */
[--C-:B------:R-:W-:Y:S01]  /*4680*/  FADD.FTZ R123, R123, -R112.reuse ;  /* 0x800000707b7b7221 */ /* 0x100fe20000010000 */
[----:B------:R-:W-:Y:S01]  /*4690*/  F2FP.PACK_AB R107, R107, R104 ;  /* 0x000000686b6b723e */ /* 0x000fe200000000ff */
[----:B------:R-:W-:Y:S02]  /*46a0*/  HADD2.F32 R104, -RZ, R53.H1_H1 ;  /* 0x30000035ff687230 */ /* 0x000fe40000004100 */
        /* <DEDUP_REMOVED lines=12> */
[----:B------:R-:W-:Y:S02]  /*4770*/  FADD.FTZ R152, R152, -R112 ;  /* 0x8000007098987221 */ /* 0x000fe40000010000 */
[----:B------:R-:W-:-:S02]  /*4780*/  FMUL.FTZ R155, R113, R155 ;  /* 0x0000009b719b7220 */ /* 0x000fc40000410000 */
[--C-:B------:R-:W-:Y:S02]  /*4790*/  FADD.FTZ R153, R153, -R112.reuse ;  /* 0x8000007099997221 */ /* 0x100fe40000010000 */
[C---:B------:R-:W-:Y:S02]  /*47a0*/  FMUL.FTZ R152, R113.reuse, R152 ;  /* 0x0000009871987220 */ /* 0x040fe40000410000 */
[--C-:B------:R-:W-:Y:S02]  /*47b0*/  FADD.FTZ R166, R166, -R112.reuse ;  /* 0x80000070a6a67221 */ /* 0x100fe40000010000 */
[C---:B------:R-:W-:Y:S02]  /*47c0*/  FMUL.FTZ R153, R113.reuse, R153 ;  /* 0x0000009971997220 */ /* 0x040fe40000410000 */
[----:B------:R-:W-:Y:S02]  /*47d0*/  FADD.FTZ R164, R164, -R112 ;  /* 0x80000070a4a47221 */ /* 0x000fe40000010000 */
[----:B------:R-:W-:-:S02]  /*47e0*/  FMUL.FTZ R166, R113, R166 ;  /* 0x000000a671a67220 */ /* 0x000fc40000410000 */
[--C-:B------:R-:W-:Y:S02]  /*47f0*/  FADD.FTZ R167, R167, -R112.reuse ;  /* 0x80000070a7a77221 */ /* 0x100fe40000010000 */
[----:B------:R-:W-:Y:S02]  /*4800*/  FMUL.FTZ R164, R113, R164 ;  /* 0x000000a471a47220 */ /* 0x000fe40000410000 */
[--C-:B------:R-:W-:Y:S02]  /*4810*/  FADD.FTZ R165, R165, -R112.reuse ;  /* 0x80000070a5a57221 */ /* 0x100fe40000010000 */
[C---:B------:R-:W-:Y:S02]  /*4820*/  FMUL.FTZ R167, R113.reuse, R167 ;  /* 0x000000a771a77220 */ /* 0x040fe40000410000 */
[----:B------:R-:W-:Y:S02]  /*4830*/  FADD.FTZ R162, R162, -R112 ;  /* 0x80000070a2a27221 */ /* 0x000fe40000010000 */
[----:B------:R-:W-:-:S02]  /*4840*/  FMUL.FTZ R165, R113, R165 ;  /* 0x000000a571a57220 */ /* 0x000fc40000410000 */
[--C-:B------:R-:W-:Y:S02]  /*4850*/  FADD.FTZ R160, R160, -R112.reuse ;  /* 0x80000070a0a07221 */ /* 0x100fe40000010000 */
[----:B------:R-:W-:Y:S02]  /*4860*/  FMUL.FTZ R162, R113, R162 ;  /* 0x000000a271a27220 */ /* 0x000fe40000410000 */
[--C-:B------:R-:W-:Y:S02]  /*4870*/  FADD.FTZ R163, R163, -R112.reuse ;  /* 0x80000070a3a37221 */ /* 0x100fe40000010000 */
[----:B------:R-:W-:Y:S02]  /*4880*/  FMUL.FTZ R160, R113, R160 ;  /* 0x000000a071a07220 */ /* 0x000fe40000410000 */
[----:B------:R-:W-:Y:S02]  /*4890*/  FADD.FTZ R161, R161, -R112 ;  /* 0x80000070a1a17221 */ /* 0x000fe40000010000 */
[----:B------:R-:W-:-:S02]  /*48a0*/  FMUL.FTZ R163, R113, R163 ;  /* 0x000000a371a37220 */ /* 0x000fc40000410000 */
[--C-:B------:R-:W-:Y:S02]  /*48b0*/  FADD.FTZ R174, R174, -R112.reuse ;  /* 0x80000070aeae7221 */ /* 0x100fe40000010000 */
[C---:B------:R-:W-:Y:S02]  /*48c0*/  FMUL.FTZ R161, R113.reuse, R161 ;  /* 0x000000a171a17220 */ /* 0x040fe40000410000 */
[--C-:B------:R-:W-:Y:S02]  /*48d0*/  FADD.FTZ R172, R172, -R112.reuse ;  /* 0x80000070acac7221 */ /* 0x100fe40000010000 */
[----:B------:R-:W-:Y:S02]  /*48e0*/  FMUL.FTZ R174, R113, R174 ;  /* 0x000000ae71ae7220 */ /* 0x000fe40000410000 */
[--C-:B------:R-:W-:Y:S02]  /*48f0*/  FADD.FTZ R175, R175, -R112.reuse ;  /* 0x80000070afaf7221 */ /* 0x100fe40000010000 */
[----:B------:R-:W-:-:S02]  /*4900*/  FADD.FTZ R121, R121, -R112 ;  /* 0x8000007079797221 */ /* 0x000fc40000010000 */
[C---:B------:R-:W-:Y:S01]  /*4910*/  FMUL.FTZ R172, R113.reuse, R172 ;  /* 0x000000ac71ac7220 */ /* 0x040fe20000410000 */
[----:B------:R-:W-:Y:S01]  /*4920*/  HADD2.F32 R108, -RZ, R52.H1_H1 ;  /* 0x30000034ff6c7230 */ /* 0x000fe20000004100 */
[--C-:B------:R-:W-:Y:S02]  /*4930*/  FADD.FTZ R170, R170, -R112.reuse ;  /* 0x80000070aaaa7221 */ /* 0x100fe40000010000 */
[----:B------:R-:W-:Y:S02]  /*4940*/  FMUL.FTZ R175, R113, R175 ;  /* 0x000000af71af7220 */ /* 0x000fe40000410000 */
[--C-:B------:R-:W-:Y:S02]  /*4950*/  FADD.FTZ R173, R173, -R112.reuse ;  /* 0x80000070adad7221 */ /* 0x100fe40000010000 */
[----:B------:R-:W-:Y:S02]  /*4960*/  FMUL.FTZ R121, R113, R121 ;  /* 0x0000007971797220 */ /* 0x000fe40000410000 */
[----:B------:R-:W-:-:S02]  /*4970*/  FADD.FTZ R135, R135, -R112 ;  /* 0x8000007087877221 */ /* 0x000fc40000010000 */
[C---:B------:R-:W-:Y:S02]  /*4980*/  FMUL.FTZ R170, R113.reuse, R170 ;  /* 0x000000aa71aa7220 */ /* 0x040fe40000410000 */
[--C-:B------:R-:W-:Y:S02]  /*4990*/  FADD.FTZ R168, R168, -R112.reuse ;  /* 0x80000070a8a87221 */ /* 0x100fe40000010000 */
[----:B------:R-:W-:Y:S02]  /*49a0*/  FMUL.FTZ R173, R113, R173 ;  /* 0x000000ad71ad7220 */ /* 0x000fe40000410000 */
[----:B---3--:R-:W-:Y:S01]  /*49b0*/  FFMA.FTZ R121, R121, R108, R111 ;  /* 0x0000006c79797223 */ /* 0x008fe2000001006f */
[----:B------:R-:W-:Y:S01]  /*49c0*/  HADD2.F32 R108, -RZ, R51.H1_H1 ;  /* 0x30000033ff6c7230 */ /* 0x000fe20000004100 */
[----:B------:R-:W-:Y:S02]  /*49d0*/  FADD.FTZ R171, R171, -R112 ;  /* 0x80000070abab7221 */ /* 0x000fe40000010000 */
[----:B------:R-:W-:-:S02]  /*49e0*/  FMUL.FTZ R135, R113, R135 ;  /* 0x0000008771877220 */ /* 0x000fc40000410000 */
[--C-:B------:R-:W-:Y:S02]  /*49f0*/  FADD.FTZ R133, R133, -R112.reuse ;  /* 0x8000007085857221 */ /* 0x100fe40000010000 */
[----:B------:R-:W-:Y:S02]  /*4a00*/  FMUL.FTZ R168, R113, R168 ;  /* 0x000000a871a87220 */ /* 0x000fe40000410000 */
[----:B------:R-:W-:Y:S02]  /*4a10*/  FADD.FTZ R169, R169, -R112 ;  /* 0x80000070a9a97221 */ /* 0x000fe40000010000 */
[----:B------:R-:W-:Y:S02]  /*4a20*/  FMUL.FTZ R171, R113, R171 ;  /* 0x000000ab71ab7220 */ /* 0x000fe40000410000 */
[----:B------:R-:W-:Y:S01]  /*4a30*/  FFMA.FTZ R135, R135, R108, R110 ;  /* 0x0000006c87877223 */ /* 0x000fe2000001006e */
[----:B------:R-:W-:Y:S01]  /*4a40*/  HADD2.F32 R108, -RZ, R50.H1_H1 ;  /* 0x30000032ff6c7230 */ /* 0x000fe20000004100 */
        /* <DEDUP_REMOVED lines=39> */
[----:B------:R-:W-:Y:S02]  /*4cc0*/  FMUL.FTZ R133, R113, R133 ;  /* 0x0000008571857220 */ /* 0x000fe40000410000 */
[----:B------:R-:W-:Y:S02]  /*4cd0*/  FADD.FTZ R112, R191, -R112 ;  /* 0x80000070bf707221 */ /* 0x000fe40000010000 */
[----:B----4-:R-:W-:Y:S01]  /*4ce0*/  FFMA.FTZ R123, R123, R104, R125 ;  /* 0x000000687b7b7223 */ /* 0x010fe2000001007d */
[----:B------:R-:W-:-:S05]  /*4cf0*/  HADD2.F32 R104, -RZ, R52.H0_H0 ;  /* 0x20000034ff687230 */ /* 0x000fca0000004100 */
[----:B--2---:R-:W-:Y:S01]  /*4d00*/  FFMA.FTZ R104, R120, R104, R124 ;  /* 0x0000006878687223 */ /* 0x004fe2000001007c */
[----:B------:R-:W-:-:S05]  /*4d10*/  HADD2.F32 R120, -RZ, R41.H1_H1 ;  /* 0x30000029ff787230 */ /* 0x000fca0000004100 */
[----:B------:R-:W-:Y:S01]  /*4d20*/  FFMA.FTZ R147, R147, R120, R236 ;  /* 0x0000007893937223 */ /* 0x000fe200000100ec */
[----:B------:R-:W-:-:S05]  /*4d30*/  HADD2.F32 R120, -RZ, R40.H1_H1 ;  /* 0x30000028ff787230 */ /* 0x000fca0000004100 */
[----:B------:R-:W-:Y:S01]  /*4d40*/  FFMA.FTZ R145, R145, R120, R238 ;  /* 0x0000007891917223 */ /* 0x000fe200000100ee */
[----:B------:R-:W-:-:S05]  /*4d50*/  HADD2.F32 R120, -RZ, R39.H1_H1 ;  /* 0x30000027ff787230 */ /* 0x000fca0000004100 */
[----:B------:R-:W-:Y:S01]  /*4d60*/  FFMA.FTZ R159, R159, R120, R216 ;  /* 0x000000789f9f7223 */ /* 0x000fe200000100d8 */
[----:B------:R-:W-:Y:S02]  /*4d70*/  HADD2.F32 R120, -RZ, R38.H1_H1 ;  /* 0x30000026ff787230 */ /* 0x000fe40000004100 */
[----:B------:R-:W-:-:S03]  /*4d80*/  HADD2.F32 R125, -RZ, R36.H0_H0 ;  /* 0x20000024ff7d7230 */ /* 0x000fc60000004100 */
[----:B------:R-:W-:Y:S01]  /*4d90*/  FFMA.FTZ R157, R157, R120, R218 ;  /* 0x000000789d9d7223 */ /* 0x000fe200000100da */
[----:B------:R-:W-:Y:S02]  /*4da0*/  HADD2.F32 R120, -RZ, R37.H1_H1 ;  /* 0x30000025ff787230 */ /* 0x000fe40000004100 */
[----:B------:R-:W-:-:S03]  /*4db0*/  HADD2.F32 R124, -RZ, R36.H1_H1 ;  /* 0x30000024ff7c7230 */ /* 0x000fc60000004100 */
[----:B------:R-:W-:Y:S02]  /*4dc0*/  FFMA.FTZ R155, R155, R120, R227 ;  /* 0x000000789b9b7223 */ /* 0x000fe400000100e3 */
[----:B------:R-:W-:Y:S01]  /*4dd0*/  FFMA.FTZ R120, R152, R125, R230 ;  /* 0x0000007d98787223 */ /* 0x000fe200000100e6 */
[----:B------:R-:W-:Y:S01]  /*4de0*/  HADD2.F32 R125, -RZ, R35.H0_H0 ;  /* 0x20000023ff7d7230 */ /* 0x000fe20000004100 */
[----:B------:R-:W-:Y:S01]  /*4df0*/  FFMA.FTZ R153, R153, R124, R229 ;  /* 0x0000007c99997223 */ /* 0x000fe200000100e5 */
[----:B------:R-:W-:-:S03]  /*4e00*/  HADD2.F32 R124, -RZ, R34.H0_H0 ;  /* 0x20000022ff7c7230 */ /* 0x000fc60000004100 */
[----:B------:R-:W-:Y:S01]  /*4e10*/  FFMA.FTZ R166, R166, R125, R5 ;  /* 0x0000007da6a67223 */ /* 0x000fe20000010005 */
[----:B------:R-:W-:Y:S01]  /*4e20*/  HADD2.F32 R125, -RZ, R35.H1_H1 ;  /* 0x30000023ff7d7230 */ /* 0x000fe20000004100 */
[----:B------:R-:W-:Y:S01]  /*4e30*/  FFMA.FTZ R164, R164, R124, R3 ;  /* 0x0000007ca4a47223 */ /* 0x000fe20000010003 */
[----:B------:R-:W-:-:S03]  /*4e40*/  HADD2.F32 R124, -RZ, R34.H1_H1 ;  /* 0x30000022ff7c7230 */ /* 0x000fc60000004100 */
        /* <DEDUP_REMOVED lines=23> */
[----:B------:R-:W-:Y:S01]  /*4fc0*/  HADD2.F32 R124, -RZ, R28.H1_H1 ;  /* 0x3000001cff7c7230 */ /* 0x000fe20000004100 */
[----:B------:R-:W-:Y:S02]  /*4fd0*/  FMUL.FTZ R169, R113, R169 ;  /* 0x000000a971a97220 */ /* 0x000fe40000410000 */
[----:B------:R-:W-:Y:S01]  /*4fe0*/  FFMA.FTZ R171, R171, R125, R10 ;  /* 0x0000007dabab7223 */ /* 0x000fe2000001000a */
[----:B------:R-:W-:Y:S01]  /*4ff0*/  HADD2.F32 R125, -RZ, R27.H0_H0 ;  /* 0x2000001bff7d7230 */ /* 0x000fe20000004100 */
[----:B------:R-:W-:Y:S02]  /*5000*/  FMUL.FTZ R182, R113, R182 ;  /* 0x000000b671b67220 */ /* 0x000fe40000410000 */
[----:B------:R-:W-:Y:S01]  /*5010*/  FFMA.FTZ R133, R133, R108, R109 ;  /* 0x0000006c85857223 */ /* 0x000fe2000001006d */
[----:B------:R-:W-:Y:S01]  /*5020*/  HADD2.F32 R108, -RZ, R49.H1_H1 ;  /* 0x30000031ff6c7230 */ /* 0x000fe20000004100 */
        /* <DEDUP_REMOVED lines=39> */
[----:B------:R-:W-:Y:S01]  /*52a0*/  HADD2.F32 R113, -RZ, R48.H0_H0 ;  /* 0x20000030ff717230 */ /* 0x000fe20000004100 */
[----:B------:R-:W-:Y:S01]  /*52b0*/  FFMA.FTZ R169, R169, R124, R8 ;  /* 0x0000007ca9a97223 */ /* 0x000fe20000010008 */
[----:B------:R-:W-:Y:S01]  /*52c0*/  HADD2.F32 R124, -RZ, R26.H0_H0 ;  /* 0x2000001aff7c7230 */ /* 0x000fe20000004100 */
[----:B------:R-:W-:Y:S01]  /*52d0*/  FFMA.FTZ R182, R182, R125, R193 ;  /* 0x0000007db6b67223 */ /* 0x000fe200000100c1 */
[----:B------:R-:W-:Y:S01]  /*52e0*/  HADD2.F32 R125, -RZ, R27.H1_H1 ;  /* 0x3000001bff7d7230 */ /* 0x000fe20000004100 */
[----:B------:R-:W-:Y:S02]  /*52f0*/  FFMA.FTZ R131, R131, R108, R114 ;  /* 0x0000006c83837223 */ /* 0x000fe40000010072 */
        /* <DEDUP_REMOVED lines=31> */
[----:B------:R-:W-:Y:S01]  /*54f0*/  F2FP.PACK_AB R106, R106, R105 ;  /* 0x000000696a6a723e */ /* 0x000fe200000000ff */
[----:B------:R-:W-:Y:S01]  /*5500*/  HADD2.F32 R111, -RZ, R51.H0_H0 ;  /* 0x20000033ff6f7230 */ /* 0x000fe20000004100 */
[----:B------:R-:W-:Y:S01]  /*5510*/  FFMA.FTZ R188, R188, R124, R199 ;  /* 0x0000007cbcbc7223 */ /* 0x000fe200000100c7 */
[----:B------:R-:W-:-:S02]  /*5520*/  HADD2.F32 R110, -RZ, R50.H0_H0 ;  /* 0x20000032ff6e7230 */ /* 0x000fc40000004100 */
[----:B------:R-:W-:Y:S02]  /*5530*/  HADD2.F32 R117, -RZ, R44.H0_H0 ;  /* 0x2000002cff757230 */ /* 0x000fe40000004100 */
[----:B------:R-:W-:Y:S01]  /*5540*/  HADD2.F32 R116, -RZ, R42.H1_H1 ;  /* 0x3000002aff747230 */ /* 0x000fe20000004100 */
[----:B------:R-:W-:Y:S01]  /*5550*/  FFMA.FTZ R130, R112, R125, R202 ;  /* 0x0000007d70827223 */ /* 0x000fe200000100ca */
[----:B------:R-:W-:Y:S02]  /*5560*/  HADD2.F32 R105, -RZ, R53.H0_H0 ;  /* 0x20000035ff697230 */ /* 0x000fe40000004100 */
        /* <DEDUP_REMOVED lines=18> */
[----:B------:R-:W-:Y:S01]  /*5690*/  MOV R132, 0x10 ;  /* 0x0000001000847802 */ /* 0x000fe20000000f00 */
[----:B------:R-:W-:Y:S01]  /*56a0*/  HADD2.F32 R112, -RZ, R20.H0_H0 ;  /* 0x20000014ff707230 */ /* 0x000fe20000004100 */
[----:B------:R-:W-:Y:S01]  /*56b0*/  FFMA.FTZ R115, R142, R115, R241 ;  /* 0x000000738e737223 */ /* 0x000fe200000100f1 */
[----:B------:R-:W-:Y:S01]  /*56c0*/  F2FP.PACK_AB R105, R123, R105 ;  /* 0x000000697b69723e */ /* 0x000fe200000000ff */
[----:B------:R-:W-:Y:S01]  /*56d0*/  FFMA.FTZ R113, R138, R113, R246 ;  /* 0x000000718a717223 */ /* 0x000fe200000100f6 */
[----:B------:R-:W-:Y:S01]  /*56e0*/  F2FP.PACK_AB R104, R121, R104 ;  /* 0x000000687968723e */ /* 0x000fe200000000ff */
[----:B------:R-:W-:Y:S01]  /*56f0*/  FFMA.FTZ R119, R150, R119, R232 ;  /* 0x0000007796777223 */ /* 0x000fe200000100e8 */
[----:B------:R-:W-:Y:S01]  /*5700*/  HADD2.F32 R123, -RZ, R39.H0_H0 ;  /* 0x20000027ff7b7230 */ /* 0x000fe20000004100 */
[----:B------:R-:W-:Y:S01]  /*5710*/  FFMA.FTZ R118, R148, R118, R235 ;  /* 0x0000007694767223 */ /* 0x000fe200000100eb */
[----:B------:R-:W-:Y:S01]  /*5720*/  HADD2.F32 R122, -RZ, R38.H0_H0 ;  /* 0x20000026ff7a7230 */ /* 0x000fe20000004100 */
[----:B------:R-:W-:Y:S01]  /*5730*/  FFMA.FTZ R117, R146, R117, R237 ;  /* 0x0000007592757223 */ /* 0x000fe200000100ed */
[----:B------:R-:W-:Y:S01]  /*5740*/  HADD2.F32 R121, -RZ, R37.H0_H0 ;  /* 0x20000025ff797230 */ /* 0x000fe20000004100 */
[----:B------:R-:W-:-:S02]  /*5750*/  FFMA.FTZ R116, R144, R116, R239 ;  /* 0x0000007490747223 */ /* 0x000fc400000100ef */
        /* <DEDUP_REMOVED lines=8> */
[----:B------:R-:W-:Y:S01]  /*57e0*/  F2FP.PACK_AB R115, R143, R115 ;  /* 0x000000738f73723e */ /* 0x000fe200000000ff */
[----:B------:R-:W-:Y:S01]  /*57f0*/  HADD2.F32 R131, -RZ, R20.H1_H1 ;  /* 0x30000014ff837230 */ /* 0x000fe20000004100 */
[----:B------:R-:W-:Y:S01]  /*5800*/  F2FP.PACK_AB R114, R141, R114 ;  /* 0x000000728d72723e */ /* 0x000fe200000000ff */
[----:B------:R-:W-:Y:S01]  /*5810*/  IMAD.WIDE.U32 R126, R206, R132, c[0x0][0x208] ;  /* 0x00008200ce7e7625 */ /* 0x000fe200078e0084 */
[----:B------:R-:W-:-:S02]  /*5820*/  F2FP.PACK_AB R113, R139, R113 ;  /* 0x000000718b71723e */ /* 0x000fc400000000ff */
[----:B------:R-:W-:Y:S01]  /*5830*/  F2FP.PACK_AB R112, R137, R136 ;  /* 0x000000888970723e */ /* 0x000fe200000000ff */
[----:B------:R-:W-:Y:S01]  /*5840*/  IMAD.WIDE.U32 R128, R207, R132, c[0x0][0x208] ;  /* 0x00008200cf807625 */ /* 0x000fe200078e0084 */
[----:B------:R-:W-:Y:S02]  /*5850*/  F2FP.PACK_AB R119, R151, R119 ;  /* 0x000000779777723e */ /* 0x000fe400000000ff */
[----:B------:R-:W-:Y:S01]  /*5860*/  F2FP.PACK_AB R118, R149, R118 ;  /* 0x000000769576723e */ /* 0x000fe200000000ff */
[----:B------:R-:W-:Y:S01]  /*5870*/  FFMA.FTZ R123, R158, R123, R217 ;  /* 0x0000007b9e7b7223 */ /* 0x000fe200000100d9 */
[----:B------:R-:W-:Y:S01]  /*5880*/  F2FP.PACK_AB R117, R147, R117 ;  /* 0x000000759375723e */ /* 0x000fe200000000ff */
[----:B------:R-:W-:Y:S01]  /*5890*/  FFMA.FTZ R122, R156, R122, R219 ;  /* 0x0000007a9c7a7223 */ /* 0x000fe200000100db */
[----:B------:R-:W-:Y:S01]  /*58a0*/  F2FP.PACK_AB R116, R145, R116 ;  /* 0x000000749174723e */ /* 0x000fe200000000ff */
[----:B------:R-:W-:Y:S01]  /*58b0*/  FFMA.FTZ R121, R154, R121, R228 ;  /* 0x000000799a797223 */ /* 0x000fe200000100e4 */
[----:B------:R0:W-:Y:S01]  /*58c0*/  STG.E.128 [R124.64], R104 ;  /* 0x000000687c007986 */ /* 0x0001e2000c101d04 */
[----:B------:R-:W-:-:S03]  /*58d0*/  FFMA.FTZ R185, R185, R131, R196 ;  /* 0x00000083b9b97223 */ /* 0x000fc600000100c4 */
[----:B------:R-:W-:Y:S01]  /*58e0*/  STG.E.128 [R204.64], R108 ;  /* 0x0000006ccc007986 */ /* 0x000fe2000c101d04 */
[----:B------:R-:W-:-:S03]  /*58f0*/  F2FP.PACK_AB R123, R159, R123 ;  /* 0x0000007b9f7b723e */ /* 0x000fc600000000ff */
[----:B------:R1:W-:Y:S01]  /*5900*/  STG.E.128 [R126.64], R112 ;  /* 0x000000707e007986 */ /* 0x0003e2000c101d04 */
[----:B------:R-:W-:Y:S02]  /*5910*/  F2FP.PACK_AB R122, R157, R122 ;  /* 0x0000007a9d7a723e */ /* 0x000fe400000000ff */
[----:B------:R-:W-:Y:S01]  /*5920*/  F2FP.PACK_AB R121, R155, R121 ;  /* 0x000000799b79723e */ /* 0x000fe200000000ff */
[----:B------:R2:W-:Y:S01]  /*5930*/  STG.E.128 [R128.64], R116 ;  /* 0x0000007480007986 */ /* 0x0005e2000c101d04 */
[----:B------:R-:W-:Y:S02]  /*5940*/  F2FP.PACK_AB R120, R153, R120 ;  /* 0x000000789978723e */ /* 0x000fe400000000ff */
[----:B0-----:R-:W-:Y:S02]  /*5950*/  F2FP.PACK_AB R125, R163, R162 ;  /* 0x000000a2a37d723e */ /* 0x001fe400000000ff */
[----:B------:R-:W-:Y:S02]  /*5960*/  F2FP.PACK_AB R124, R161, R160 ;  /* 0x000000a0a17c723e */ /* 0x000fe400000000ff */
[----:B------:R-:W-:-:S02]  /*5970*/  F2FP.PACK_AB R107, R175, R174 ;  /* 0x000000aeaf6b723e */ /* 0x000fc400000000ff */
[----:B------:R-:W-:Y:S02]  /*5980*/  F2FP.PACK_AB R106, R173, R172 ;  /* 0x000000acad6a723e */ /* 0x000fe400000000ff */
[----:B-1----:R-:W-:Y:S02]  /*5990*/  F2FP.PACK_AB R127, R167, R166 ;  /* 0x000000a6a77f723e */ /* 0x002fe400000000ff */
[----:B------:R-:W-:Y:S01]  /*59a0*/  F2FP.PACK_AB R126, R165, R164 ;  /* 0x000000a4a57e723e */ /* 0x000fe200000000ff */
[----:B--2---:R-:W-:Y:S01]  /*59b0*/  IMAD.WIDE.U32 R116, R208, R132, c[0x0][0x208] ;  /* 0x00008200d0747625 */ /* 0x004fe200078e0084 */
[----:B------:R-:W-:Y:S02]  /*59c0*/  F2FP.PACK_AB R105, R171, R170 ;  /* 0x000000aaab69723e */ /* 0x000fe400000000ff */
[----:B------:R-:W-:Y:S01]  /*59d0*/  F2FP.PACK_AB R104, R169, R168 ;  /* 0x000000a8a968723e */ /* 0x000fe200000000ff */
[----:B------:R-:W-:Y:S01]  /*59e0*/  IMAD.WIDE.U32 R118, R209, R132, c[0x0][0x208] ;  /* 0x00008200d1767625 */ /* 0x000fe200078e0084 */
[----:B------:R-:W-:-:S02]  /*59f0*/  F2FP.PACK_AB R115, R130, R190 ;  /* 0x000000be8273723e */ /* 0x000fc400000000ff */
[----:B------:R-:W-:Y:S01]  /*5a00*/  F2FP.PACK_AB R111, R183, R182 ;  /* 0x000000b6b76f723e */ /* 0x000fe200000000ff */
        /* <DEDUP_REMOVED lines=18> */
.L_x_43683:
[----:B------:R-:W-:Y:S05]  /*5b30*/  EXIT ;  /* 0x000000000000794d */ /* 0x000fea0003800000 */
.L_x_43681:
[----:B------:R-:W-:Y:S02]  /*5b40*/  MOV R116, R115 ;  /* 0x0000007300747202 */ /* 0x000fe40000000f00 */
[----:B------:R-:W-:Y:S02]  /*5b50*/  MOV R114, 0x1 ;  /* 0x0000000100727802 */ /* 0x000fe40000000f00 */
[----:B------:R-:W-:Y:S02]  /*5b60*/  MOV R117, 0x1f ;  /* 0x0000001f00757802 */ /* 0x000fe40000000f00 */
[----:B------:R-:W-:Y:S02]  /*5b70*/  MOV R113, 0xffffffff ;  /* 0xffffffff00717802 */ /* 0x000fe40000000f00 */
[----:B------:R-:W-:Y:S02]  /*5b80*/  MOV R112, 0x5ba0 ;  /* 0x00005ba000707802 */ /* 0x000fe40000000f00 */
[----:B-----5:R-:W-:Y:S05]  /*5b90*/  CALL.REL.NOINC `($__internal_101_$__cuda_sm70_shflsync_bfly_p) ;  /* 0x00000dc000007944 */ /* 0x020fea0003c00000 */
[----:B-1----:R-:W-:Y:S05]  /*5ba0*/  BRA `(.L_x_43685) ;  /* 0xffffd9c000007947 */ /* 0x002fea000383ffff */
.L_x_43682:
[----:B------:R-:W-:Y:S01]  /*5bb0*/  HFMA2.MMA R114, -RZ, RZ, 0, 1.1920928955078125e-07 ;  /* 0x00000002ff727435 */ /* 0x000fe200000001ff */
[----:B------:R-:W-:Y:S02]  /*5bc0*/  MOV R116, R115 ;  /* 0x0000007300747202 */ /* 0x000fe40000000f00 */
[----:B------:R-:W-:-:S02]  /*5bd0*/  MOV R117, 0x1f ;  /* 0x0000001f00757802 */ /* 0x000fc40000000f00 */
[----:B------:R-:W-:Y:S02]  /*5be0*/  MOV R113, 0xffffffff ;  /* 0xffffffff00717802 */ /* 0x000fe40000000f00 */
[----:B------:R-:W-:Y:S02]  /*5bf0*/  MOV R112, 0x5c10 ;  /* 0x00005c1000707802 */ /* 0x000fe40000000f00 */
[----:B-----5:R-:W-:Y:S05]  /*5c00*/  CALL.REL.NOINC `($__internal_101_$__cuda_sm70_shflsync_bfly_p) ;  /* 0x00000d5000007944 */ /* 0x020fea0003c00000 */
[----:B-1----:R-:W-:Y:S01]  /*5c10*/  FADD.FTZ R115, R115, R114 ;  /* 0x0000007273737221 */ /* 0x002fe20000010000 */
[----:B------:R-:W-:Y:S01]  /*5c20*/  HFMA2.MMA R114, -RZ, RZ, 0, 2.384185791015625e-07 ;  /* 0x00000004ff727435 */ /* 0x000fe200000001ff */
[----:B------:R-:W-:Y:S02]  /*5c30*/  MOV R117, 0x1f ;  /* 0x0000001f00757802 */ /* 0x000fe40000000f00 */
[----:B------:R-:W-:Y:S02]  /*5c40*/  MOV R113, 0xffffffff ;  /* 0xffffffff00717802 */ /* 0x000fe40000000f00 */
[----:B------:R-:W-:Y:S02]  /*5c50*/  MOV R116, R115 ;  /* 0x0000007300747202 */ /* 0x000fe40000000f00 */
[----:B------:R-:W-:-:S02]  /*5c60*/  MOV R112, 0x5c80 ;  /* 0x00005c8000707802 */ /* 0x000fc40000000f00 */
[----:B------:R-:W-:Y:S05]  /*5c70*/  CALL.REL.NOINC `($__internal_101_$__cuda_sm70_shflsync_bfly_p) ;  /* 0x00000ce000007944 */ /* 0x000fea0003c00000 */
[----:B-1----:R-:W-:Y:S01]  /*5c80*/  FADD.FTZ R115, R115, R114 ;  /* 0x0000007273737221 */ /* 0x002fe20000010000 */
[----:B------:R-:W-:Y:S01]  /*5c90*/  HFMA2.MMA R114, -RZ, RZ, 0, 4.76837158203125e-07 ;  /* 0x00000008ff727435 */ /* 0x000fe200000001ff */
[----:B------:R-:W-:-:S02]  /*5ca0*/  MOV R117, 0x1f ;  /* 0x0000001f00757802 */ /* 0x000fc40000000f00 */
[----:B------:R-:W-:Y:S02]  /*5cb0*/  MOV R113, 0xffffffff ;  /* 0xffffffff00717802 */ /* 0x000fe40000000f00 */
[----:B------:R-:W-:Y:S02]  /*5cc0*/  MOV R116, R115 ;  /* 0x0000007300747202 */ /* 0x000fe40000000f00 */
[----:B------:R-:W-:Y:S02]  /*5cd0*/  MOV R112, 0x5cf0 ;  /* 0x00005cf000707802 */ /* 0x000fe40000000f00 */
[----:B------:R-:W-:Y:S05]  /*5ce0*/  CALL.REL.NOINC `($__internal_101_$__cuda_sm70_shflsync_bfly_p) ;  /* 0x00000c7000007944 */ /* 0x000fea0003c00000 */
[----:B-1----:R-:W-:Y:S01]  /*5cf0*/  FADD.FTZ R115, R115, R114 ;  /* 0x0000007273737221 */ /* 0x002fe20000010000 */
[----:B------:R-:W-:Y:S01]  /*5d00*/  HFMA2.MMA R114, -RZ, RZ, 0, 9.5367431640625e-07 ;  /* 0x00000010ff727435 */ /* 0x000fe200000001ff */
[----:B------:R-:W-:Y:S02]  /*5d10*/  MOV R117, 0x1f ;  /* 0x0000001f00757802 */ /* 0x000fe40000000f00 */
[----:B------:R-:W-:Y:S02]  /*5d20*/  MOV R113, 0xffffffff ;  /* 0xffffffff00717802 */ /* 0x000fe40000000f00 */
[----:B------:R-:W-:-:S02]  /*5d30*/  MOV R116, R115 ;  /* 0x0000007300747202 */ /* 0x000fc40000000f00 */
[----:B------:R-:W-:Y:S02]  /*5d40*/  MOV R112, 0x5d60 ;  /* 0x00005d6000707802 */ /* 0x000fe40000000f00 */
[----:B------:R-:W-:Y:S05]  /*5d50*/  CALL.REL.NOINC `($__internal_101_$__cuda_sm70_shflsync_bfly_p) ;  /* 0x00000c0000007944 */ /* 0x000fea0003c00000 */
        /* <DEDUP_REMOVED lines=166> */
[----:B------:R-:W-:Y:S05]  /*67c0*/  CALL.REL.NOINC `($__internal_101_$__cuda_sm70_shflsync_bfly_p) ;  /* 0x0000019000007944 */ /* 0x000fea0003c00000 */
[----:B-1----:R-:W-:Y:S01]  /*67d0*/  FADD.FTZ R116, R116, R114 ;  /* 0x0000007274747221 */ /* 0x002fe20000010000 */
[----:B------:R-:W-:Y:S01]  /*67e0*/  HFMA2.MMA R114, -RZ, RZ, 0, 1.1920928955078125e-07 ;  /* 0x00000002ff727435 */ /* 0x000fe200000001ff */
[----:B------:R-:W-:Y:S02]  /*67f0*/  MOV R117, 0x1f ;  /* 0x0000001f00757802 */ /* 0x000fe40000000f00 */
[----:B------:R-:W-:Y:S02]  /*6800*/  MOV R113, 0xffffffff ;  /* 0xffffffff00717802 */ /* 0x000fe40000000f00 */
[----:B------:R-:W-:Y:S02]  /*6810*/  MOV R112, 0x6830 ;  /* 0x0000683000707802 */ /* 0x000fe40000000f00 */
[----:B------:R-:W-:Y:S05]  /*6820*/  CALL.REL.NOINC `($__internal_101_$__cuda_sm70_shflsync_bfly_p) ;  /* 0x0000013000007944 */ /* 0x000fea0003c00000 */
[----:B-1----:R-:W-:Y:S01]  /*6830*/  FADD.FTZ R116, R116, R114 ;  /* 0x0000007274747221 */ /* 0x002fe20000010000 */
[----:B------:R-:W-:Y:S01]  /*6840*/  HFMA2.MMA R114, -RZ, RZ, 0, 2.384185791015625e-07 ;  /* 0x00000004ff727435 */ /* 0x000fe200000001ff */
[----:B------:R-:W-:Y:S02]  /*6850*/  MOV R117, 0x1f ;  /* 0x0000001f00757802 */ /* 0x000fe40000000f00 */
[----:B------:R-:W-:-:S02]  /*6860*/  MOV R113, 0xffffffff ;  /* 0xffffffff00717802 */ /* 0x000fc40000000f00 */
[----:B------:R-:W-:Y:S02]  /*6870*/  MOV R112, 0x6890 ;  /* 0x0000689000707802 */ /* 0x000fe40000000f00 */
[----:B------:R-:W-:Y:S05]  /*6880*/  CALL.REL.NOINC `($__internal_101_$__cuda_sm70_shflsync_bfly_p) ;  /* 0x000000d000007944 */ /* 0x000fea0003c00000 */
[----:B-1----:R-:W-:Y:S01]  /*6890*/  FADD.FTZ R116, R116, R114 ;  /* 0x0000007274747221 */ /* 0x002fe20000010000 */
[----:B------:R-:W-:Y:S01]  /*68a0*/  HFMA2.MMA R114, -RZ, RZ, 0, 4.76837158203125e-07 ;  /* 0x00000008ff727435 */ /* 0x000fe200000001ff */
[----:B------:R-:W-:Y:S02]  /*68b0*/  MOV R117, 0x1f ;  /* 0x0000001f00757802 */ /* 0x000fe40000000f00 */
[----:B------:R-:W-:Y:S02]  /*68c0*/  MOV R113, 0xffffffff ;  /* 0xffffffff00717802 */ /* 0x000fe40000000f00 */
[----:B------:R-:W-:Y:S02]  /*68d0*/  MOV R112, 0x68f0 ;  /* 0x000068f000707802 */ /* 0x000fe40000000f00 */
[----:B------:R-:W-:Y:S05]  /*68e0*/  CALL.REL.NOINC `($__internal_101_$__cuda_sm70_shflsync_bfly_p) ;  /* 0x0000007000007944 */ /* 0x000fea0003c00000 */
[----:B-1----:R-:W-:Y:S01]  /*68f0*/  FADD.FTZ R116, R116, R114 ;  /* 0x0000007274747221 */ /* 0x002fe20000010000 */
[----:B------:R-:W-:Y:S01]  /*6900*/  HFMA2.MMA R114, -RZ, RZ, 0, 9.5367431640625e-07 ;  /* 0x00000010ff727435 */ /* 0x000fe200000001ff */
[----:B------:R-:W-:Y:S02]  /*6910*/  MOV R117, 0x1f ;  /* 0x0000001f00757802 */ /* 0x000fe40000000f00 */
[----:B------:R-:W-:-:S02]  /*6920*/  MOV R113, 0xffffffff ;  /* 0xffffffff00717802 */ /* 0x000fc40000000f00 */
[----:B------:R-:W-:Y:S02]  /*6930*/  MOV R112, 0x6950 ;  /* 0x0000695000707802 */ /* 0x000fe40000000f00 */
[----:B------:R-:W-:Y:S05]  /*6940*/  CALL.REL.NOINC `($__internal_101_$__cuda_sm70_shflsync_bfly_p) ;  /* 0x0000001000007944 */ /* 0x000fea0003c00000 */
[----:B-1----:R-:W-:Y:S05]  /*6950*/  BRA `(.L_x_43686) ;  /* 0xffffd75000007947 */ /* 0x002fea000383ffff */
        .weak           $__internal_101_$__cuda_sm70_shflsync_bfly_p
        .type           $__internal_101_$__cuda_sm70_shflsync_bfly_p,@function
        .size           $__internal_101_$__cuda_sm70_shflsync_bfly_p,(.L_x_71101 - $__internal_101_$__cuda_sm70_shflsync_bfly_p)
$__internal_101_$__cuda_sm70_shflsync_bfly_p:
[----:B------:R-:W-:Y:S04]  /*6960*/  WARPSYNC R113 ;  /* 0x0000007100007348 */ /* 0x000fe80003800000 */
[----:B------:R0:W1:Y:S02]  /*6970*/  SHFL.BFLY PT, R114, R116, R114, R117 ;  /* 0x0c00007274727389 */ /* 0x00006400000e0075 */
[----:B0-----:R-:W-:-:S06]  /*6980*/  HFMA2.MMA R113, -RZ, RZ, 0, 0 ;  /* 0x00000000ff717435 */ /* 0x001fcc00000001ff */
[----:B------:R-:W-:Y:S05]  /*6990*/  RET.REL.NODEC R112 `(_ZN10layer_norm13ln_fwd_kernelINS_13Kernel_traitsI6__halfS2_fS2_fjLj2560ELj1ELj4ELj1ELj16ENS_18Kernel_traits_baseILj2560ES2_S2_fS2_fjLj128EEEEELb0ELb1ELb0ELb1EEEvNS_9FwdParamsE) ;  /* 0xffff966070007950 */ /* 0x000fea0003c3ffff */
.L_x_43687:
        /* <DEDUP_REMOVED lines=14> */
.L_x_71101:


//--------------------- .text._ZN10layer_norm13ln_fwd_kernelINS_13Kernel_traitsI6__halfS2_fS2_fjLj2560ELj1ELj4ELj1ELj16ENS_18Kernel_traits_baseILj2560ES2_S2_fS2_fjLj128EEEEELb0ELb1ELb1ELb0EEEvNS_9FwdParamsE --------------------------
	.section	.text._ZN10layer_norm13ln_fwd_kernelINS_13Kernel_traitsI6__halfS2_fS2_fjLj2560ELj1ELj4ELj1ELj16ENS_18Kernel_traits_baseILj2560ES2_S2_fS2_fjLj128EEEEELb0ELb1ELb1ELb0EEEvNS_9FwdParamsE,"ax",@progbits
	.sectioninfo	@"SHI_REGISTERS=255"
	.align	128
        .global         _ZN10layer_norm13ln_fwd_kernelINS_13Kernel_traitsI6__halfS2_fS2_fjLj2560ELj1ELj4ELj1ELj16ENS_18Kernel_traits_baseILj2560ES2_S2_fS2_fjLj128EEEEELb0ELb1ELb1ELb0EEEvNS_9FwdParamsE
        .type           _ZN10layer_norm13ln_fwd_kernelINS_13Kernel_traitsI6__halfS2_fS2_fjLj2560ELj1ELj4ELj1ELj16ENS_18Kernel_traits_baseILj2560ES2_S2_fS2_fjLj128EEEEELb0ELb1ELb1ELb0EEEvNS_9FwdParamsE,@function
        .size           _ZN10layer_norm13ln_fwd_kernelINS_13Kernel_traitsI6__halfS2_fS2_fjLj2560ELj1ELj4ELj1ELj16ENS_18Kernel_traits_baseILj2560ES2_S2_fS2_fjLj128EEEEELb0ELb1ELb1ELb0EEEvNS_9FwdParamsE,(.L_x_71102 - _ZN10layer_norm13ln_fwd_kernelINS_13Kernel_traitsI6__halfS2_fS2_fjLj2560ELj1ELj4ELj1ELj16ENS_18Kernel_traits_baseILj2560ES2_S2_fS2_fjLj128EEEEELb0ELb1ELb1ELb0EEEvNS_9FwdParamsE)
        .other          _ZN10layer_norm13ln_fwd_kernelINS_13Kernel_traitsI6__halfS2_fS2_fjLj2560ELj1ELj4ELj1ELj16ENS_18Kernel_traits_baseILj2560ES2_S2_fS2_fjLj128EEEEELb0ELb1ELb1ELb0EEEvNS_9FwdParamsE,@"STO_CUDA_ENTRY STV_DEFAULT"
_ZN10layer_norm13ln_fwd_kernelINS_13Kernel_traitsI6__halfS2_fS2_fjLj2560ELj1ELj4ELj1ELj16ENS_18Kernel_traits_baseILj2560ES2_S2_fS2_fjLj128EEEEELb0ELb1ELb1ELb0EEEvNS_9FwdParamsE:
.text._ZN10layer_norm13ln_fwd_kernelINS_13Kernel_traitsI6__halfS2_fS2_fjLj2560ELj1ELj4ELj1ELj16ENS_18Kernel_traits_baseILj2560ES2_S2_fS2_fjLj128EEEEELb0ELb1ELb1ELb0EEEvNS_9FwdParamsE:
        /* <DEDUP_REMOVED lines=40> */
.L_x_43689:
[----:B01----:R-:W-:Y:S05]  /*0280*/  BSYNC B0 ;  /* 0x0000000000007941 */ /* 0x003fea0003800000 */
.L_x_43688:
        /* <DEDUP_REMOVED lines=16> */
.L_x_43691:
[----:B0-----:R-:W-:Y:S05]  /*0390*/  BSYNC B0 ;  /* 0x0000000000007941 */ /* 0x001fea0003800000 */
.L_x_43690:
        /* <DEDUP_REMOVED lines=16> */
.L_x_43693:
[----:B0-----:R-:W-:Y:S05]  /*04a0*/  BSYNC B0 ;  /* 0x0000000000007941 */ /* 0x001fea0003800000 */
.L_x_43692:
        /* <DEDUP_REMOVED lines=16> */
.L_x_43695:
[----:B0-----:R-:W-:Y:S05]  /*05b0*/  BSYNC B0 ;  /* 0x0000000000007941 */ /* 0x001fea0003800000 */
.L_x_43694:
        /* <DEDUP_REMOVED lines=16> */
.L_x_43697:
[----:B0-----:R-:W-:Y:S05]  /*06c0*/  BSYNC B0 ;  /* 0x0000000000007941 */ /* 0x001fea0003800000 */
.L_x_43696:
        /* <DEDUP_REMOVED lines=19> */
.L_x_43699:
[----:B0-----:R-:W-:Y:S05]  /*0800*/  BSYNC B0 ;  /* 0x0000000000007941 */ /* 0x001fea0003800000 */
.L_x_43698:
        /* <DEDUP_REMOVED lines=21> */
.L_x_43701:
[----:B0-----:R-:W-:Y:S05]  /*0960*/  BSYNC B0 ;  /* 0x0000000000007941 */ /* 0x001fea0003800000 */
.L_x_43700:
        /* <DEDUP_REMOVED lines=19> */
.L_x_43703:
[----:B0-----:R-:W-:Y:S05]  /*0aa0*/  BSYNC B0 ;  /* 0x0000000000007941 */ /* 0x001fea0003800000 */
.L_x_43702:
        /* <DEDUP_REMOVED lines=19> */
.L_x_43705:
[----:B0-----:R-:W-:Y:S05]  /*0be0*/  BSYNC B0 ;  /* 0x0000000000007941 */ /* 0x001fea0003800000 */
.L_x_43704:
        /* <DEDUP_REMOVED lines=18> */
.L_x_43707:
[----:B0-----:R-:W-:Y:S05]  /*0d10*/  BSYNC B0 ;  /* 0x0000000000007941 */ /* 0x001fea0003800000 */
.L_x_43706:
[----:B------:R-:W-:-:S13]  /*0d20*/  ISETP.GE.AND P1, PT, R176, c[0x0][0x164], PT ;  /* 0x00005900b0007a0c */ /* 0x000fda0003f26270 */
[----:B------:R-:W-:Y:S05]  /*0d30*/  @P1 EXIT ;  /* 0x000000000000194d */ /* 0x000fea0003800000 */
[--C-:B-----5:R-:W-:Y:S01]  /*0d40*/  HADD2.F32 R104, -RZ, R100.reuse.H0_H0 ;  /* 0x20000064ff687230 */ /* 0x120fe20000004100 */
[----:B------:R-:W-:Y:S01]  /*0d50*/  ULDC.U8 UR6, c[0x0][0x1f0] ;  /* 0x00007c0000067ab9 */ /* 0x000fe20000000000 */
[----:B------:R-:W-:Y:S02]  /*0d60*/  HADD2.F32 R100, -RZ, R100.H1_H1 ;  /* 0x30000064ff647230 */ /* 0x000fe40000004100 */
[--C-:B------:R-:W-:Y:S01]  /*0d70*/  HADD2.F32 R3, -RZ, R101.reuse.H0_H0 ;  /* 0x20000065ff037230 */ /* 0x100fe20000004100 */
[----:B------:R-:W-:Y:S01]  /*0d80*/  STL [R1+0x170], R104 ;  /* 0x0001706801007387 */ /* 0x000fe20000100800 */
[----:B------:R-:W-:Y:S02]  /*0d90*/  HADD2.F32 R101, -RZ, R101.H1_H1 ;  /* 0x30000065ff657230 */ /* 0x000fe40000004100 */
        /* <DEDUP_REMOVED lines=21> */
[----:B------:R-:W-:Y:S02]  /*0ef0*/  HADD2.F32 R205, -RZ, R198.H1_H1 ;  /* 0x300000c6ffcd7230 */ /* 0x000fe40000004100 */
[--C-:B-1----:R-:W-:Y:S01]  /*0f00*/  HADD2.F32 R3, -RZ, R96.reuse.H0_H0 ;  /* 0x20000060ff037230 */ /* 0x102fe20000004100 */
        /* <DEDUP_REMOVED lines=8> */
[--C-:B0-----:R-:W-:Y:S02]  /*0f90*/  HADD2.F32 R100, -RZ, R97.reuse.H0_H0 ;  /* 0x20000061ff647230 */ /* 0x101fe40000004100 */
[----:B------:R-:W-:Y:S02]  /*0fa0*/  HADD2.F32 R197, -RZ, R8.H0_H0 ;  /* 0x20000008ffc57230 */ /* 0x000fe40000004100 */
[----:B-1----:R-:W-:Y:S01]  /*0fb0*/  HADD2.F32 R3, -RZ, R97.H1_H1 ;  /* 0x30000061ff037230 */ /* 0x002fe20000004100 */
[----:B------:R-:W-:Y:S01]  /*0fc0*/  STL [R1+0x148], R100 ;  /* 0x0001486401007387 */ /* 0x000fe20000100800 */
[----:B------:R-:W-:-:S02]  /*0fd0*/  HADD2.F32 R97, -RZ, R98.H1_H1 ;  /* 0x30000062ff617230 */ /* 0x000fc40000004100 */
[----:B--2---:R-:W-:Y:S01]  /*0fe0*/  HADD2.F32 R96, -RZ, R98.H0_H0 ;  /* 0x20000062ff607230 */ /* 0x004fe20000004100 */
        /* <DEDUP_REMOVED lines=29> */
[--C-:B------:R-:W-:Y:S02]  /*11c0*/  HADD2.F32 R228, -RZ, R221.reuse.H0_H0 ;  /* 0x200000ddffe47230 */ /* 0x100fe40000004100 */
[----:B0-----:R-:W-:Y:S02]  /*11d0*/  HADD2.F32 R3, -RZ, R94.H0_H0 ;  /* 0x2000005eff037230 */ /* 0x001fe40000004100 */
[----:B------:R-:W-:-:S02]  /*11e0*/  HADD2.F32 R226, -RZ, R221.H1_H1 ;  /* 0x300000ddffe27230 */ /* 0x000fc40000004100 */
[--C-:B------:R-:W-:Y:S01]  /*11f0*/  HADD2.F32 R220, -RZ, R223.reuse.H0_H0 ;  /* 0x200000dfffdc7230 */ /* 0x100fe20000004100 */
        /* <DEDUP_REMOVED lines=15> */
[----:B------:R-:W-:-:S02]  /*12f0*/  HADD2.F32 R88, -RZ, R89.H1_H1 ;  /* 0x30000059ff587230 */ /* 0x000fc40000004100 */
[----:B------:R-:W-:Y:S01]  /*1300*/  HADD2.F32 R11, -RZ, R14.H1_H1 ;  /* 0x3000000eff0b7230 */ /* 0x000fe20000004100 */
[----:B------:R-:W-:Y:S01]  /*1310*/  STL [R1+0x10c], R92 ;  /* 0x00010c5c01007387 */ /* 0x000fe20000100800 */
[----:B------:R-:W-:Y:S02]  /*1320*/  HADD2.F32 R12, -RZ, R15.H0_H0 ;  /* 0x2000000fff0c7230 */ /* 0x000fe40000004100 */
[----:B0-----:R-:W-:Y:S02]  /*1330*/  HADD2.F32 R3, -RZ, R89.H0_H0 ;  /* 0x20000059ff037230 */ /* 0x001fe40000004100 */
        /* <DEDUP_REMOVED lines=24> */
[----:B------:R0:W-:Y:S01]  /*14c0*/  STL [R1+0xf0], R3 ;  /* 0x0000f00301007387 */ /* 0x0001e20000100800 */
[----:B------:R-:W-:Y:S02]  /*14d0*/  HADD2.F32 R84, -RZ, R85.H0_H0 ;  /* 0x20000055ff547230 */ /* 0x000fe40000004100 */
[----:B------:R-:W-:Y:S01]  /*14e0*/  HADD2.F32 R242, -RZ, R237.H1_H1 ;  /* 0x300000edfff27230 */ /* 0x000fe20000004100 */
[----:B------:R-:W-:Y:S01]  /*14f0*/  STL [R1+0xec], R88 ;  /* 0x0000ec5801007387 */ /* 0x000fe20000100800 */
[----:B------:R-:W-:-:S02]  /*1500*/  HADD2.F32 R236, -RZ, R239.H0_H0 ;  /* 0x200000efffec7230 */ /* 0x000fc40000004100 */
[----:B------:R-:W-:Y:S01]  /*1510*/  HADD2.F32 R234, -RZ, R239.H1_H1 ;  /* 0x300000efffea7230 */ /* 0x000fe20000004100 */
[----:B------:R1:W-:Y:S01]  /*1520*/  STL [R1+0xe8], R84 ;  /* 0x0000e85401007387 */ /* 0x0003e20000100800 */
[----:B------:R-:W-:Y:S02]  /*1530*/  HADD2.F32 R247, -RZ, R24.H0_H0 ;  /* 0x20000018fff77230 */ /* 0x000fe40000004100 */
[----:B0-----:R-:W-:Y:S02]  /*1540*/  HADD2.F32 R3, -RZ, R85.H1_H1 ;  /* 0x30000055ff037230 */ /* 0x001fe40000004100 */
[----:B------:R-:W-:Y:S02]  /*1550*/  HADD2.F32 R85, -RZ, R86.H0_H0 ;  /* 0x20000056ff557230 */ /* 0x000fe40000004100 */
[----:B------:R-:W-:Y:S01]  /*1560*/  HADD2.F32 R245, -RZ, R24.H1_H1 ;  /* 0x30000018fff57230 */ /* 0x000fe20000004100 */
[----:B------:R0:W-:Y:S01]  /*1570*/  STL [R1+0xe4], R3 ;  /* 0x0000e40301007387 */ /* 0x0001e20000100800 */
[----:B------:R-:W-:-:S02]  /*1580*/  HADD2.F32 R243, -RZ, R25.H0_H0 ;  /* 0x20000019fff37230 */ /* 0x000fc40000004100 */
[----:B-1----:R-:W-:Y:S01]  /*1590*/  HADD2.F32 R84, -RZ, R86.H1_H1 ;  /* 0x30000056ff547230 */ /* 0x002fe20000004100 */
        /* <DEDUP_REMOVED lines=11> */
[----:B------:R-:W-:Y:S01]  /*1650*/  STL [R1+0xd4], R85 ;  /* 0x0000d45501007387 */ /* 0x000fe20000100800 */
[--C-:B------:R-:W-:Y:S02]  /*1660*/  HADD2.F32 R239, -RZ, R26.reuse.H0_H0 ;  /* 0x2000001affef7230 */ /* 0x100fe40000004100 */
[----:B------:R-:W-:Y:S01]  /*1670*/  HADD2.F32 R237, -RZ, R26.H1_H1 ;  /* 0x3000001affed7230 */ /* 0x000fe20000004100 */
[----:B------:R-:W-:Y:S01]  /*1680*/  STL [R1+0xd0], R84 ;  /* 0x0000d05401007387 */ /* 0x000fe20000100800 */
[----:B------:R-:W-:-:S02]  /*1690*/  HADD2.F32 R235, -RZ, R27.H0_H0 ;  /* 0x2000001bffeb7230 */ /* 0x000fc40000004100 */
[----:B0-----:R-:W-:Y:S02]  /*16a0*/  HADD2.F32 R3, -RZ, R80.H1_H1 ;  /* 0x30000050ff037230 */ /* 0x001fe40000004100 */
[--C-:B------:R-:W-:Y:S02]  /*16b0*/  HADD2.F32 R80, -RZ, R81.reuse.H0_H0 ;  /* 0x20000051ff507230 */ /* 0x100fe40000004100 */
[----:B------:R-:W-:Y:S01]  /*16c0*/  HADD2.F32 R81, -RZ, R81.H1_H1 ;  /* 0x30000051ff517230 */ /* 0x000fe20000004100 */
        /* <DEDUP_REMOVED lines=17> */
[----:B------:R-:W-:Y:S01]  /*17e0*/  STL [R1+0xb8], R81 ;  /* 0x0000b85101007387 */ /* 0x000fe20000100800 */
[----:B------:R-:W-:Y:S02]  /*17f0*/  HADD2.F32 R177, -RZ, R5.H0_H0 ;  /* 0x20000005ffb17230 */ /* 0x000fe40000004100 */
[----:B0-----:R-:W-:Y:S02]  /*1800*/  HADD2.F32 R3, -RZ, R83.H1_H1 ;  /* 0x30000053ff037230 */ /* 0x001fe40000004100 */
[----:B------:R-:W-:-:S02]  /*1810*/  HADD2.F32 R26, -RZ, R30.H0_H0 ;  /* 0x2000001eff1a7230 */ /* 0x000fc40000004100 */
[--C-:B-1----:R-:W-:Y:S01]  /*1820*/  HADD2.F32 R80, -RZ, R76.reuse.H0_H0 ;  /* 0x2000004cff507230 */ /* 0x102fe20000004100 */
[----:B------:R0:W-:Y:S01]  /*1830*/  STL [R1+0xb4], R3 ;  /* 0x0000b40301007387 */ /* 0x0001e20000100800 */
[----:B------:R-:W-:Y:S02]  /*1840*/  HADD2.F32 R76, -RZ, R76.H1_H1 ;  /* 0x3000004cff4c7230 */ /* 0x000fe40000004100 */
[----:B------:R-:W-:Y:S01]  /*1850*/  HADD2.F32 R27, -RZ, R30.H1_H1 ;  /* 0x3000001eff1b7230 */ /* 0x000fe20000004100 */
[----:B------:R-:W-:Y:S01]  /*1860*/  STL [R1+0xb0], R80 ;  /* 0x0000b05001007387 */ /* 0x000fe20000100800 */
[--C-:B------:R-:W-:Y:S02]  /*1870*/  HADD2.F32 R28, -RZ, R31.reuse.H0_H0 ;  /* 0x2000001fff1c7230 */ /* 0x100fe40000004100 */
[----:B------:R-:W-:Y:S01]  /*1880*/  HADD2.F32 R29, -RZ, R31.H1_H1 ;  /* 0x3000001fff1d7230 */ /* 0x000fe20000004100 */
[----:B------:R1:W-:Y:S01]  /*1890*/  STL [R1+0xac], R76 ;  /* 0x0000ac4c01007387 */ /* 0x0003e20000100800 */
[----:B------:R-:W-:-:S02]  /*18a0*/  HADD2.F32 R251, -RZ, R35.H0_H0 ;  /* 0x20000023fffb7230 */ /* 0x000fc40000004100 */
[--C-:B0-----:R-:W-:Y:S02]  /*18b0*/  HADD2.F32 R3, -RZ, R77.reuse.H0_H0 ;  /* 0x2000004dff037230 */ /* 0x101fe40000004100 */
[----:B------:R-:W-:Y:S02]  /*18c0*/  HADD2.F32 R77, -RZ, R77.H1_H1 ;  /* 0x3000004dff4d7230 */ /* 0x000fe40000004100 */
        /* <DEDUP_REMOVED lines=15> */
[----:B------:R-:W-:Y:S01]  /*19c0*/  STL [R1+0x98], R77 ;  /* 0x0000984d01007387 */ /* 0x000fe20000100800 */
[----:B------:R-:W-:Y:S02]  /*19d0*/  HADD2.F32 R203, -RZ, R199.H0_H0 ;  /* 0x200000c7ffcb7230 */ /* 0x000fe40000004100 */
[----:B------:R-:W-:Y:S01]  /*19e0*/  HADD2.F32 R185, -RZ, R183.H0_H0 ;  /* 0x200000b7ffb97230 */ /* 0x000fe20000004100 */
[----:B------:R1:W-:Y:S01]  /*19f0*/  STL [R1+0x94], R76 ;  /* 0x0000944c01007387 */ /* 0x0003e20000100800 */
[----:B------:R-:W-:Y:S02]  /*1a00*/  HADD2.F32 R35, -RZ, R38.H1_H1 ;  /* 0x30000026ff237230 */ /* 0x000fe40000004100 */
[--C-:B0-----:R-:W-:Y:S02]  /*1a10*/  HADD2.F32 R3, -RZ, R72.reuse.H0_H0 ;  /* 0x20000048ff037230 */ /* 0x101fe40000004100 */
[----:B------:R-:W-:-:S02]  /*1a20*/  HADD2.F32 R72, -RZ, R72.H1_H1 ;  /* 0x30000048ff487230 */ /* 0x000fc40000004100 */
[----:B------:R-:W-:Y:S01]  /*1a30*/  HADD2.F32 R36, -RZ, R39.H0_H0 ;  /* 0x20000027ff247230 */ /* 0x000fe20000004100 */
[----:B------:R0:W-:Y:S01]  /*1a40*/  STL [R1+0x90], R3 ;  /* 0x0000900301007387 */ /* 0x0001e20000100800 */
[----:B------:R-:W-:Y:S02]  /*1a50*/  HADD2.F32 R250, -RZ, R63.H1_H1 ;  /* 0x3000003ffffa7230 */ /* 0x000fe40000004100 */
[----:B-1----:R-:W-:Y:S01]  /*1a60*/  HADD2.F32 R76, -RZ, R73.H0_H0 ;  /* 0x20000049ff4c7230 */ /* 0x002fe20000004100 */
[----:B------:R1:W-:Y:S01]  /*1a70*/  STL [R1+0x8c], R72 ;  /* 0x00008c4801007387 */ /* 0x0003e20000100800 */
[----:B------:R-:W-:Y:S02]  /*1a80*/  HADD2.F32 R238, -RZ, R238.H1_H1 ;  /* 0x300000eeffee7230 */ /* 0x000fe40000004100 */
[----:B------:R-:W-:Y:S01]  /*1a90*/  HADD2.F32 R222, -RZ, R222.H1_H1 ;  /* 0x300000deffde7230 */ /* 0x000fe20000004100 */
[----:B------:R-:W-:Y:S01]  /*1aa0*/  STL [R1+0x88], R76 ;  /* 0x0000884c01007387 */ /* 0x000fe20000100800 */
[----:B------:R-:W-:-:S02]  /*1ab0*/  HADD2.F32 R206, -RZ, R206.H1_H1 ;  /* 0x300000ceffce7230 */ /* 0x000fc40000004100 */
[----:B0-----:R-:W-:Y:S02]  /*1ac0*/  HADD2.F32 R3, -RZ, R73.H1_H1 ;  /* 0x30000049ff037230 */ /* 0x001fe40000004100 */
[--C-:B------:R-:W-:Y:S02]  /*1ad0*/  HADD2.F32 R73, -RZ, R74.reuse.H1_H1 ;  /* 0x3000004aff497230 */ /* 0x100fe40000004100 */
[----:B-1----:R-:W-:Y:S01]  /*1ae0*/  HADD2.F32 R72, -RZ, R74.H0_H0 ;  /* 0x2000004aff487230 */ /* 0x002fe20000004100 */
        /* <DEDUP_REMOVED lines=34> */
[--C-:B------:R-:W-:Y:S02]  /*1d10*/  HADD2.F32 R150, -RZ, R40.reuse.H0_H0 ;  /* 0x20000028ff967230 */ /* 0x100fe40000004100 */
[----:B-1----:R-:W-:Y:S01]  /*1d20*/  HADD2.F32 R68, -RZ, R71.H0_H0 ;  /* 0x20000047ff447230 */ /* 0x002fe20000004100 */
[----:B------:R1:W-:Y:S01]  /*1d30*/  STL [R1+0x5c], R69 ;  /* 0x00005c4501007387 */ /* 0x0003e20000100800 */
[----:B------:R-:W-:-:S02]  /*1d40*/  HADD2.F32 R151, -RZ, R40.H1_H1 ;  /* 0x30000028ff977230 */ /* 0x000fc40000004100 */
        /* <DEDUP_REMOVED lines=9> */
[----:B------:R-:W-:Y:S01]  /*1de0*/  STL [R1+0x50], R69 ;  /* 0x0000504501007387 */ /* 0x000fe20000100800 */
[----:B------:R-:W-:Y:S02]  /*1df0*/  HADD2.F32 R64, -RZ, R65.H1_H1 ;  /* 0x30000041ff407230 */ /* 0x000fe40000004100 */
        /* <DEDUP_REMOVED lines=15> */
[----:B------:R-:W-:Y:S02]  /*1ef0*/  HADD2.F32 R164, -RZ, R47.H0_H0 ;  /* 0x2000002fffa47230 */ /* 0x000fe40000004100 */
[----:B-1----:R-:W-:Y:S01]  /*1f00*/  HADD2.F32 R64, -RZ, R67.H0_H0 ;  /* 0x20000043ff407230 */ /* 0x002fe20000004100 */
[----:B------:R0:W-:Y:S01]  /*1f10*/  STL [R1+0x3c], R3 ;  /* 0x00003c0301007387 */ /* 0x0001e20000100800 */
[----:B------:R-:W-:Y:S02]  /*1f20*/  HADD2.F32 R165, -RZ, R47.H1_H1 ;  /* 0x3000002fffa57230 */ /* 0x000fe40000004100 */
[----:B--2---:R-:W-:Y:S01]  /*1f30*/  HADD2.F32 R65, -RZ, R67.H1_H1 ;  /* 0x30000043ff417230 */ /* 0x004fe20000004100 */
[----:B------:R1:W-:Y:S01]  /*1f40*/  STL [R1+0x38], R64 ;  /* 0x0000384001007387 */ /* 0x0003e20000100800 */
[----:B------:R-:W-:-:S02]  /*1f50*/  HADD2.F32 R166, -RZ, R48.H0_H0 ;  /* 0x20000030ffa67230 */ /* 0x000fc40000004100 */
[----:B------:R-:W-:Y:S01]  /*1f60*/  HADD2.F32 R167, -RZ, R48.H1_H1 ;  /* 0x30000030ffa77230 */ /* 0x000fe20000004100 */
[----:B------:R-:W-:Y:S01]  /*1f70*/  STL [R1+0x34], R65 ;  /* 0x0000344101007387 */ /* 0x000fe20000100800 */
[--C-:B------:R-:W-:Y:S02]  /*1f80*/  HADD2.F32 R168, -RZ, R49.reuse.H0_H0 ;  /* 0x20000031ffa87230 */ /* 0x100fe40000004100 */
[--C-:B0-----:R-:W-:Y:S02]  /*1f90*/  HADD2.F32 R3, -RZ, R60.reuse.H0_H0 ;  /* 0x2000003cff037230 */ /* 0x101fe40000004100 */
[----:B------:R-:W-:Y:S02]  /*1fa0*/  HADD2.F32 R169, -RZ, R49.H1_H1 ;  /* 0x30000031ffa97230 */ /* 0x000fe40000004100 */
[----:B-1----:R-:W-:Y:S01]  /*1fb0*/  HADD2.F32 R64, -RZ, R60.H1_H1 ;  /* 0x3000003cff407230 */ /* 0x002fe20000004100 */
[----:B------:R0:W-:Y:S01]  /*1fc0*/  STL [R1+0x30], R3 ;  /* 0x0000300301007387 */ /* 0x0001e20000100800 */
[----:B------:R-:W-:-:S02]  /*1fd0*/  HADD2.F32 R60, -RZ, R61.H0_H0 ;  /* 0x2000003dff3c7230 */ /* 0x000fc40000004100 */
[--C-:B------:R-:W-:Y:S01]  /*1fe0*/  HADD2.F32 R170, -RZ, R50.reuse.H0_H0 ;  /* 0x20000032ffaa7230 */ /* 0x100fe20000004100 */
[----:B------:R-:W-:Y:S01]  /*1ff0*/  STL [R1+0x28], R64 ;  /* 0x0000284001007387 */ /* 0x000fe20000100800 */
[----:B------:R-:W-:Y:S02]  /*2000*/  HADD2.F32 R171, -RZ, R50.H1_H1 ;  /* 0x30000032ffab7230 */ /* 0x000fe40000004100 */
[--C-:B------:R-:W-:Y:S01]  /*2010*/  HADD2.F32 R172, -RZ, R51.reuse.H0_H0 ;  /* 0x20000033ffac7230 */ /* 0x100fe20000004100 */
[----:B------:R1:W-:Y:S01]  /*2020*/  STL [R1+0x20], R60 ;  /* 0x0000203c01007387 */ /* 0x0003e20000100800 */
[----:B------:R-:W-:Y:S02]  /*2030*/  HADD2.F32 R173, -RZ, R51.H1_H1 ;  /* 0x30000033ffad7230 */ /* 0x000fe40000004100 */
[----:B0-----:R-:W-:Y:S02]  /*2040*/  HADD2.F32 R3, -RZ, R61.H1_H1 ;  /* 0x3000003dff037230 */ /* 0x001fe40000004100 */
[----:B------:R-:W-:-:S03]  /*2050*/  HADD2.F32 R61, -RZ, R62.H0_H0 ;  /* 0x2000003eff3d7230 */ /* 0x000fc60000004100 */
[----:B------:R0:W-:Y:S01]  /*2060*/  STL [R1+0x18], R3 ;  /* 0x0000180301007387 */ /* 0x0001e20000100800 */
[----:B-1----:R-:W-:-:S03]  /*2070*/  HADD2.F32 R60, -RZ, R62.H1_H1 ;  /* 0x3000003eff3c7230 */ /* 0x002fc60000004100 */
[----:B------:R-:W-:Y:S04]  /*2080*/  STL [R1+0x10], R61 ;  /* 0x0000103d01007387 */ /* 0x000fe80000100800 */
[----:B------:R1:W-:Y:S01]  /*2090*/  STL [R1+0x8], R60 ;  /* 0x0000083c01007387 */ /* 0x0003e20000100800 */
[----:B0-----:R-:W-:-:S05]  /*20a0*/  HADD2.F32 R3, -RZ, R63.H0_H0 ;  /* 0x2000003fff037230 */ /* 0x001fca0000004100 */
[----:B------:R0:W-:Y:S01]  /*20b0*/  STL [R1], R3 ;  /* 0x0000000301007387 */ /* 0x0001e20000100800 */
[--C-:B-1----:R-:W-:Y:S02]  /*20c0*/  HADD2.F32 R60, -RZ, R32.reuse.H0_H0 ;  /* 0x20000020ff3c7230 */ /* 0x102fe40000004100 */
[----:B------:R-:W-:-:S03]  /*20d0*/  HADD2.F32 R32, -RZ, R32.H1_H1 ;  /* 0x30000020ff207230 */ /* 0x000fc60000004100 */
[----:B------:R-:W-:Y:S01]  /*20e0*/  STL [R1+0x2c], R60 ;  /* 0x00002c3c01007387 */ /* 0x000fe20000100800 */
[--C-:B0-----:R-:W-:Y:S02]  /*20f0*/  HADD2.F32 R3, -RZ, R33.reuse.H0_H0 ;  /* 0x20000021ff037230 */ /* 0x101fe40000004100 */
[----:B------:R-:W-:Y:S01]  /*2100*/  HADD2.F32 R33, -RZ, R33.H1_H1 ;  /* 0x30000021ff217230 */ /* 0x000fe20000004100 */
[----:B------:R0:W-:Y:S04]  /*2110*/  STL [R1+0x24], R32 ;  /* 0x0000242001007387 */ /* 0x0001e80000100800 */
[----:B------:R1:W-:Y:S04]  /*2120*/  STL [R1+0x1c], R3 ;  /* 0x00001c0301007387 */ /* 0x0003e80000100800 */
[----:B------:R2:W-:Y:S01]  /*2130*/  STL [R1+0x14], R33 ;  /* 0x0000142101007387 */ /* 0x0005e20000100800 */
[----:B0-----:R-:W-:-:S02]  /*2140*/  HADD2.F32 R32, -RZ, R34.H0_H0 ;  /* 0x20000022ff207230 */ /* 0x001fc40000004100 */
[----:B-1----:R-:W-:-:S03]  /*2150*/  HADD2.F32 R3, -RZ, R34.H1_H1 ;  /* 0x30000022ff037230 */ /* 0x002fc60000004100 */
[----:B------:R0:W-:Y:S01]  /*2160*/  STL [R1+0xc], R32 ;  /* 0x00000c2001007387 */ /* 0x0001e20000100800 */
[----:B------:R-:W-:Y:S02]  /*2170*/  HADD2.F32 R34, -RZ, R38.H0_H0 ;  /* 0x20000026ff227230 */ /* 0x000fe40000004100 */
[--C-:B--2---:R-:W-:Y:S01]  /*2180*/  HADD2.F32 R33, -RZ, R37.reuse.H1_H1 ;  /* 0x30000025ff217230 */ /* 0x104fe20000004100 */
[----:B------:R1:W-:Y:S01]  /*2190*/  STL [R1+0x4], R3 ;  /* 0x0000040301007387 */ /* 0x0003e20000100800 */
[----:B------:R-:W-:Y:S02]  /*21a0*/  HADD2.F32 R38, -RZ, R56.H0_H0 ;  /* 0x20000038ff267230 */ /* 0x000fe40000004100 */
[----:B0-----:R-:W-:Y:S02]  /*21b0*/  HADD2.F32 R32, -RZ, R37.H0_H0 ;  /* 0x20000025ff207230 */ /* 0x001fe40000004100 */
[----:B------:R-:W-:Y:S02]  /*21c0*/  HADD2.F32 R37, -RZ, R39.H1_H1 ;  /* 0x30000027ff257230 */ /* 0x000fe40000004100 */
[----:B-1----:R-:W-:-:S02]  /*21d0*/  HADD2.F32 R3, -RZ, R5.H1_H1 ;  /* 0x30000005ff037230 */ /* 0x002fc40000004100 */
[----:B------:R-:W-:Y:S02]  /*21e0*/  HADD2.F32 R5, -RZ, R6.H1_H1 ;  /* 0x30000006ff057230 */ /* 0x000fe40000004100 */
[--C-:B------:R-:W-:Y:S02]  /*21f0*/  HADD2.F32 R6, -RZ, R7.reuse.H0_H0 ;  /* 0x20000007ff067230 */ /* 0x100fe40000004100 */
[----:B------:R-:W-:Y:S02]  /*2200*/  HADD2.F32 R7, -RZ, R7.H1_H1 ;  /* 0x30000007ff077230 */ /* 0x000fe40000004100 */
[----:B------:R-:W-:Y:S02]  /*2210*/  HADD2.F32 R39, -RZ, R56.H1_H1 ;  /* 0x30000038ff277230 */ /* 0x000fe40000004100 */
.L_x_43911:
        /* <DEDUP_REMOVED lines=58> */
[----:B-----5:R-:W-:-:S05]  /*25c0*/  HADD2.F32 R44, -RZ, R56.H0_H0 ;  /* 0x20000038ff2c7230 */ /* 0x020fca0000004100 */
[----:B------:R-:W-:-:S04]  /*25d0*/  FMUL.FTZ R44, R44, c[0x0][0x1ec] ;  /* 0x00007b002c2c7a20 */ /* 0x000fc80000410000 */
[----:B--2---:R-:W-:-:S04]  /*25e0*/  FMUL.FTZ R44, R201, R44 ;  /* 0x0000002cc92c7220 */ /* 0x004fc80000410000 */
[----:B------:R-:W-:Y:S02]  /*25f0*/  @P2 FADD.FTZ R44, R40, R44 ;  /* 0x0000002c282c2221 */ /* 0x000fe40000010000 */
.L_x_43711:
[----:B0-----:R-:W-:Y:S05]  /*2600*/  BSYNC B1 ;  /* 0x0000000000017941 */ /* 0x001fea0003800000 */
.L_x_43710:
[----:B------:R-:W-:Y:S01]  /*2610*/  BSSY B1, `(.L_x_43712) ;  /* 0x0000007000017945 */ /* 0x000fe20003800000 */
[----:B------:R-:W-:Y:S05]  /*2620*/  @!P3 BRA `(.L_x_43713) ;  /* 0x000000500000b947 */ /* 0x000fea0003800000 */
[----:B------:R-:W2:Y:S01]  /*2630*/  LDL R132, [R1+0x16c] ;  /* 0x00016c0001847983 */ /* 0x000ea20000100800 */
[----:B-----5:R-:W-:-:S05]  /*2640*/  HADD2.F32 R45, -RZ, R56.H1_H1 ;  /* 0x30000038ff2d7230 */ /* 0x020fca0000004100 */
[----:B------:R-:W-:-:S04]  /*2650*/  FMUL.FTZ R45, R45, c[0x0][0x1ec] ;  /* 0x00007b002d2d7a20 */ /* 0x000fc80000410000 */
[----:B--2---:R-:W-:-:S04]  /*2660*/  FMUL.FTZ R45, R132, R45 ;  /* 0x0000002d842d7220 */ /* 0x004fc80000410000 */
[----:B------:R-:W-:Y:S02]  /*2670*/  @P2 FADD.FTZ R45, R41, R45 ;  /* 0x0000002d292d2221 */ /* 0x000fe40000010000 */
.L_x_43713:
[----:B------:R-:W-:Y:S05]  /*2680*/  BSYNC B1 ;  /* 0x0000000000017941 */ /* 0x000fea0003800000 */
.L_x_43712:
[----:B------:R-:W-:Y:S01]  /*2690*/  BSSY B1, `(.L_x_43714) ;  /* 0x0000007000017945 */ /* 0x000fe20003800000 */
[----:B------:R-:W-:Y:S05]  /*26a0*/  @!P3 BRA `(.L_x_43715) ;  /* 0x000000500000b947 */ /* 0x000fea0003800000 */
[----:B------:R-:W2:Y:S01]  /*26b0*/  LDL R132, [R1+0x168] ;  /* 0x0001680001847983 */ /* 0x000ea20000100800 */
[----:B-----5:R-:W-:-:S05]  /*26c0*/  HADD2.F32 R46, -RZ, R57.H0_H0 ;  /* 0x20000039ff2e7230 */ /* 0x020fca0000004100 */
[----:B------:R-:W-:-:S04]  /*26d0*/  FMUL.FTZ R46, R46, c[0x0][0x1ec] ;  /* 0x00007b002e2e7a20 */ /* 0x000fc80000410000 */
[----:B--2---:R-:W-:-:S04]  /*26e0*/  FMUL.FTZ R46, R132, R46 ;  /* 0x0000002e842e7220 */ /* 0x004fc80000410000 */
[----:B------:R-:W-:Y:S02]  /*26f0*/  @P2 FADD.FTZ R46, R42, R46 ;  /* 0x0000002e2a2e2221 */ /* 0x000fe40000010000 */
.L_x_43715:
[----:B------:R-:W-:Y:S05]  /*2700*/  BSYNC B1 ;  /* 0x0000000000017941 */ /* 0x000fea0003800000 */
.L_x_43714:
[----:B------:R-:W-:Y:S01]  /*2710*/  BSSY B1, `(.L_x_43716) ;  /* 0x0000007000017945 */ /* 0x000fe20003800000 */
[----:B------:R-:W-:Y:S05]  /*2720*/  @!P3 BRA `(.L_x_43717) ;  /* 0x000000500000b947 */ /* 0x000fea0003800000 */
[----:B------:R-:W2:Y:S01]  /*2730*/  LDL R132, [R1+0x164] ;  /* 0x0001640001847983 */ /* 0x000ea20000100800 */
[----:B-----5:R-:W-:-:S05]  /*2740*/  HADD2.F32 R47, -RZ, R57.H1_H1 ;  /* 0x30000039ff2f7230 */ /* 0x020fca0000004100 */
[----:B------:R-:W-:-:S04]  /*2750*/  FMUL.FTZ R47, R47, c[0x0][0x1ec] ;  /* 0x00007b002f2f7a20 */ /* 0x000fc80000410000 */
[----:B--2---:R-:W-:-:S04]  /*2760*/  FMUL.FTZ R47, R132, R47 ;  /* 0x0000002f842f7220 */ /* 0x004fc80000410000 */
[----:B------:R-:W-:Y:S02]  /*2770*/  @P2 FADD.FTZ R47, R43, R47 ;  /* 0x0000002f2b2f2221 */ /* 0x000fe40000010000 */
.L_x_43717:
[----:B------:R-:W-:Y:S05]  /*2780*/  BSYNC B1 ;  /* 0x0000000000017941 */ /* 0x000fea0003800000 */
.L_x_43716:
[----:B------:R-:W-:Y:S01]  /*2790*/  BSSY B1, `(.L_x_43718) ;  /* 0x0000007000017945 */ /* 0x000fe20003800000 */
[----:B------:R-:W-:Y:S05]  /*27a0*/  @!P3 BRA `(.L_x_43719) ;  /* 0x000000500000b947 */ /* 0x000fea0003800000 */
[----:B------:R-:W2:Y:S01]  /*27b0*/  LDL R132, [R1+0x160] ;  /* 0x0001600001847983 */ /* 0x000ea20000100800 */
[----:B-----5:R-:W-:-:S05]  /*27c0*/  HADD2.F32 R52, -RZ, R58.H0_H0 ;  /* 0x2000003aff347230 */ /* 0x020fca0000004100 */
[----:B------:R-:W-:-:S04]  /*27d0*/  FMUL.FTZ R52, R52, c[0x0][0x1ec] ;  /* 0x00007b0034347a20 */ /* 0x000fc80000410000 */
[----:B--2---:R-:W-:-:S04]  /*27e0*/  FMUL.FTZ R52, R132, R52 ;  /* 0x0000003484347220 */ /* 0x004fc80000410000 */
[----:B------:R-:W-:Y:S02]  /*27f0*/  @P2 FADD.FTZ R52, R48, R52 ;  /* 0x0000003430342221 */ /* 0x000fe40000010000 */
.L_x_43719:
[----:B------:R-:W-:Y:S05]  /*2800*/  BSYNC B1 ;  /* 0x0000000000017941 */ /* 0x000fea0003800000 */
.L_x_43718:
[----:B------:R-:W-:Y:S01]  /*2810*/  BSSY B1, `(.L_x_43720) ;  /* 0x0000007000017945 */ /* 0x000fe20003800000 */
[----:B------:R-:W-:Y:S05]  /*2820*/  @!P3 BRA `(.L_x_43721) ;  /* 0x000000500000b947 */ /* 0x000fea0003800000 */
[----:B------:R-:W2:Y:S01]  /*2830*/  LDL R132, [R1+0x15c] ;  /* 0x00015c0001847983 */ /* 0x000ea20000100800 */
[----:B-----5:R-:W-:-:S05]  /*2840*/  HADD2.F32 R53, -RZ, R58.H1_H1 ;  /* 0x3000003aff357230 */ /* 0x020fca0000004100 */
[----:B------:R-:W-:-:S04]  /*2850*/  FMUL.FTZ R53, R53, c[0x0][0x1ec] ;  /* 0x00007b0035357a20 */ /* 0x000fc80000410000 */
[----:B--2---:R-:W-:-:S04]  /*2860*/  FMUL.FTZ R53, R132, R53 ;  /* 0x0000003584357220 */ /* 0x004fc80000410000 */
[----:B------:R-:W-:Y:S02]  /*2870*/  @P2 FADD.FTZ R53, R49, R53 ;  /* 0x0000003531352221 */ /* 0x000fe40000010000 */
.L_x_43721:
[----:B------:R-:W-:Y:S05]  /*2880*/  BSYNC B1 ;  /* 0x0000000000017941 */ /* 0x000fea0003800000 */
.L_x_43720:
[----:B------:R-:W-:Y:S01]  /*2890*/  BSSY B1, `(.L_x_43722) ;  /* 0x0000007000017945 */ /* 0x000fe20003800000 */
[----:B------:R-:W-:Y:S05]  /*28a0*/  @!P3 BRA `(.L_x_43723) ;  /* 0x000000500000b947 */ /* 0x000fea0003800000 */
[----:B------:R-:W2:Y:S01]  /*28b0*/  LDL R132, [R1+0x158] ;  /* 0x0001580001847983 */ /* 0x000ea20000100800 */
[----:B-----5:R-:W-:-:S05]  /*28c0*/  HADD2.F32 R54, -RZ, R59.H0_H0 ;  /* 0x2000003bff367230 */ /* 0x020fca0000004100 */
[----:B------:R-:W-:-:S04]  /*28d0*/  FMUL.FTZ R54, R54, c[0x0][0x1ec] ;  /* 0x00007b0036367a20 */ /* 0x000fc80000410000 */
[----:B--2---:R-:W-:-:S04]  /*28e0*/  FMUL.FTZ R54, R132, R54 ;  /* 0x0000003684367220 */ /* 0x004fc80000410000 */
[----:B------:R-:W-:Y:S02]  /*28f0*/  @P2 FADD.FTZ R54, R50, R54 ;  /* 0x0000003632362221 */ /* 0x000fe40000010000 */
.L_x_43723:
[----:B------:R-:W-:Y:S05]  /*2900*/  BSYNC B1 ;  /* 0x0000000000017941 */ /* 0x000fea0003800000 */
.L_x_43722:
[----:B------:R-:W-:Y:S01]  /*2910*/  BSSY B1, `(.L_x_43724) ;  /* 0x0000007000017945 */ /* 0x000fe20003800000 */
[----:B------:R-:W-:Y:S05]  /*2920*/  @!P3 BRA `(.L_x_43725) ;  /* 0x000000500000b947 */ /* 0x000fea0003800000 */
[----:B------:R-:W2:Y:S01]  /*2930*/  LDL R132, [R1+0x154] ;  /* 0x0001540001847983 */ /* 0x000ea20000100800 */
[----:B-----5:R-:W-:-:S05]  /*2940*/  HADD2.F32 R55, -RZ, R59.H1_H1 ;  /* 0x3000003bff377230 */ /* 0x020fca0000004100 */
[----:B------:R-:W-:-:S04]  /*2950*/  FMUL.FTZ R55, R55, c[0x0][0x1ec] ;  /* 0x00007b0037377a20 */ /* 0x000fc80000410000 */
[----:B--2---:R-:W-:-:S04]  /*2960*/  FMUL.FTZ R55, R132, R55 ;  /* 0x0000003784377220 */ /* 0x004fc80000410000 */
[----:B------:R-:W-:Y:S02]  /*2970*/  @P2 FADD.FTZ R55, R51, R55 ;  /* 0x0000003733372221 */ /* 0x000fe40000010000 */
.L_x_43725:
[----:B------:R-:W-:Y:S05]  /*2980*/  BSYNC B1 ;  /* 0x0000000000017941 */ /* 0x000fea0003800000 */
.L_x_43724:
[----:B------:R-:W-:Y:S01]  /*2990*/  HFMA2.MMA R132, -RZ, RZ, 0, 1.9073486328125e-06 ;  /* 0x00000020ff847435 */ /* 0x000fe200000001ff */
[----:B------:R-:W-:-:S09]  /*29a0*/  IADD3 R195, R195, 0x20, RZ ;  /* 0x00000020c3c37810 */ /* 0x000fd20007ffe0ff */
[C---:B------:R-:W-:Y:S01]  /*29b0*/  IMAD.WIDE.U32 R132, R175.reuse, R132, c[0x0][0x188] ;  /* 0x00006200af847625 */ /* 0x040fe200078e0084 */
[----:B------:R-:W-:-:S04]  /*29c0*/  IADD3 R175, R175, 0x20, RZ ;  /* 0x00000020afaf7810 */ /* 0x000fc80007ffe0ff */
[----:B------:R0:W-:Y:S04]  /*29d0*/  STG.E.128 [R132.64], R44 ;  /* 0x0000002c84007986 */ /* 0x0001e8000c101d04 */
[----:B------:R0:W-:Y:S02]  /*29e0*/  STG.E.128 [R132.64+0x10], R52 ;  /* 0x0000103484007986 */ /* 0x0001e4000c101d04 */
.L_x_43709:
[----:B------:R-:W-:Y:S05]  /*29f0*/  BSYNC B0 ;  /* 0x0000000000007941 */ /* 0x000fea0003800000 */
.L_x_43708:
        /* <DEDUP_REMOVED lines=44> */
.L_x_43729:
[----:B0-----:R-:W-:Y:S05]  /*2cc0*/  BSYNC B1 ;  /* 0x0000000000017941 */ /* 0x001fea0003800000 */
.L_x_43728:
[----:B------:R-:W-:Y:S01]  /*2cd0*/  BSSY B1, `(.L_x_43730) ;  /* 0x0000007000017945 */ /* 0x000fe20003800000 */
[----:B------:R-:W-:Y:S05]  /*2ce0*/  @!P3 BRA `(.L_x_43731) ;  /* 0x000000500000b947 */ /* 0x000fea0003800000 */
[----:B------:R-:W2:Y:S01]  /*2cf0*/  LDL R132, [R1+0x14c] ;  /* 0x00014c0001847983 */ /* 0x000ea20000100800 */
[----:B-----5:R-:W-:-:S05]  /*2d00*/  HADD2.F32 R61, -RZ, R56.H1_H1 ;  /* 0x30000038ff3d7230 */ /* 0x020fca0000004100 */
[----:B------:R-:W-:-:S04]  /*2d10*/  FMUL.FTZ R61, R61, c[0x0][0x1ec] ;  /* 0x00007b003d3d7a20 */ /* 0x000fc80000410000 */
[----:B--2---:R-:W-:-:S04]  /*2d20*/  FMUL.FTZ R61, R132, R61 ;  /* 0x0000003d843d7220 */ /* 0x004fc80000410000 */
[----:B------:R-:W-:Y:S02]  /*2d30*/  @P2 FADD.FTZ R61, R41, R61 ;  /* 0x0000003d293d2221 */ /* 0x000fe40000010000 */
.L_x_43731:
[----:B------:R-:W-:Y:S05]  /*2d40*/  BSYNC B1 ;  /* 0x0000000000017941 */ /* 0x000fea0003800000 */
.L_x_43730:
[----:B------:R-:W-:Y:S01]  /*2d50*/  BSSY B1, `(.L_x_43732) ;  /* 0x0000007000017945 */ /* 0x000fe20003800000 */
[----:B------:R-:W-:Y:S05]  /*2d60*/  @!P3 BRA `(.L_x_43733) ;  /* 0x000000500000b947 */ /* 0x000fea0003800000 */
[----:B------:R-:W2:Y:S01]  /*2d70*/  LDL R132, [R1+0x148] ;  /* 0x0001480001847983 */ /* 0x000ea20000100800 */
[----:B-----5:R-:W-:-:S05]  /*2d80*/  HADD2.F32 R62, -RZ, R57.H0_H0 ;  /* 0x20000039ff3e7230 */ /* 0x020fca0000004100 */
[----:B------:R-:W-:-:S04]  /*2d90*/  FMUL.FTZ R62, R62, c[0x0][0x1ec] ;  /* 0x00007b003e3e7a20 */ /* 0x000fc80000410000 */
[----:B--2---:R-:W-:-:S04]  /*2da0*/  FMUL.FTZ R62, R132, R62 ;  /* 0x0000003e843e7220 */ /* 0x004fc80000410000 */
[----:B------:R-:W-:Y:S02]  /*2db0*/  @P2 FADD.FTZ R62, R42, R62 ;  /* 0x0000003e2a3e2221 */ /* 0x000fe40000010000 */
.L_x_43733:
[----:B------:R-:W-:Y:S05]  /*2dc0*/  BSYNC B1 ;  /* 0x0000000000017941 */ /* 0x000fea0003800000 */
.L_x_43732:
[----:B------:R-:W-:Y:S01]  /*2dd0*/  BSSY B1, `(.L_x_43734) ;  /* 0x0000007000017945 */ /* 0x000fe20003800000 */
[----:B------:R-:W-:Y:S05]  /*2de0*/  @!P3 BRA `(.L_x_43735) ;  /* 0x000000500000b947 */ /* 0x000fea0003800000 */
[----:B------:R-:W2:Y:S01]  /*2df0*/  LDL R132, [R1+0x144] ;  /* 0x0001440001847983 */ /* 0x000ea20000100800 */
[----:B-----5:R-:W-:-:S05]  /*2e00*/  HADD2.F32 R63, -RZ, R57.H1_H1 ;  /* 0x30000039ff3f7230 */ /* 0x020fca0000004100 */
[----:B------:R-:W-:-:S04]  /*2e10*/  FMUL.FTZ R63, R63, c[0x0][0x1ec] ;  /* 0x00007b003f3f7a20 */ /* 0x000fc80000410000 */
[----:B--2---:R-:W-:-:S04]  /*2e20*/  FMUL.FTZ R63, R132, R63 ;  /* 0x0000003f843f7220 */ /* 0x004fc80000410000 */
[----:B------:R-:W-:Y:S02]  /*2e30*/  @P2 FADD.FTZ R63, R43, R63 ;  /* 0x0000003f2b3f2221 */ /* 0x000fe40000010000 */
.L_x_43735:
[----:B------:R-:W-:Y:S05]  /*2e40*/  BSYNC B1 ;  /* 0x0000000000017941 */ /* 0x000fea0003800000 */
.L_x_43734:
[----:B------:R-:W-:Y:S01]  /*2e50*/  BSSY B1, `(.L_x_43736) ;  /* 0x0000007000017945 */ /* 0x000fe20003800000 */
[----:B------:R-:W-:Y:S05]  /*2e60*/  @!P3 BRA `(.L_x_43737) ;  /* 0x000000500000b947 */ /* 0x000fea0003800000 */
[----:B------:R-:W2:Y:S01]  /*2e70*/  LDL R132, [R1+0x140] ;  /* 0x0001400001847983 */ /* 0x000ea20000100800 */
[----:B-----5:R-:W-:-:S05]  /*2e80*/  HADD2.F32 R64, -RZ, R58.H0_H0 ;  /* 0x2000003aff407230 */ /* 0x020fca0000004100 */
[----:B------:R-:W-:-:S04]  /*2e90*/  FMUL.FTZ R64, R64, c[0x0][0x1ec] ;  /* 0x00007b0040407a20 */ /* 0x000fc80000410000 */
[----:B--2---:R-:W-:-:S04]  /*2ea0*/  FMUL.FTZ R64, R132, R64 ;  /* 0x0000004084407220 */ /* 0x004fc80000410000 */
[----:B------:R-:W-:Y:S02]  /*2eb0*/  @P2 FADD.FTZ R64, R48, R64 ;  /* 0x0000004030402221 */ /* 0x000fe40000010000 */
.L_x_43737:
[----:B------:R-:W-:Y:S05]  /*2ec0*/  BSYNC B1 ;  /* 0x0000000000017941 */ /* 0x000fea0003800000 */
.L_x_43736:
[----:B------:R-:W-:Y:S01]  /*2ed0*/  BSSY B1, `(.L_x_43738) ;  /* 0x0000007000017945 */ /* 0x000fe20003800000 */
[----:B------:R-:W-:Y:S05]  /*2ee0*/  @!P3 BRA `(.L_x_43739) ;  /* 0x000000500000b947 */ /* 0x000fea0003800000 */
[----:B------:R-:W2:Y:S01]  /*2ef0*/  LDL R132, [R1+0x13c] ;  /* 0x00013c0001847983 */ /* 0x000ea20000100800 */
[----:B-----5:R-:W-:-:S05]  /*2f00*/  HADD2.F32 R65, -RZ, R58.H1_H1 ;  /* 0x3000003aff417230 */ /* 0x020fca0000004100 */
[----:B------:R-:W-:-:S04]  /*2f10*/  FMUL.FTZ R65, R65, c[0x0][0x1ec] ;  /* 0x00007b0041417a20 */ /* 0x000fc80000410000 */
[----:B--2---:R-:W-:-:S04]  /*2f20*/  FMUL.FTZ R65, R132, R65 ;  /* 0x0000004184417220 */ /* 0x004fc80000410000 */
[----:B------:R-:W-:Y:S02]  /*2f30*/  @P2 FADD.FTZ R65, R49, R65 ;  /* 0x0000004131412221 */ /* 0x000fe40000010000 */
.L_x_43739:
[----:B------:R-:W-:Y:S05]  /*2f40*/  BSYNC B1 ;  /* 0x0000000000017941 */ /* 0x000fea0003800000 */
.L_x_43738:
[----:B------:R-:W-:Y:S01]  /*2f50*/  BSSY B1, `(.L_x_43740) ;  /* 0x0000007000017945 */ /* 0x000fe20003800000 */
[----:B------:R-:W-:Y:S05]  /*2f60*/  @!P3 BRA `(.L_x_43741) ;  /* 0x000000500000b947 */ /* 0x000fea0003800000 */
[----:B------:R-:W2:Y:S01]  /*2f70*/  LDL R132, [R1+0x138] ;  /* 0x0001380001847983 */ /* 0x000ea20000100800 */
[----:B-----5:R-:W-:-:S05]  /*2f80*/  HADD2.F32 R66, -RZ, R59.H0_H0 ;  /* 0x2000003bff427230 */ /* 0x020fca0000004100 */
[----:B------:R-:W-:-:S04]  /*2f90*/  FMUL.FTZ R66, R66, c[0x0][0x1ec] ;  /* 0x00007b0042427a20 */ /* 0x000fc80000410000 */
[----:B--2---:R-:W-:-:S04]  /*2fa0*/  FMUL.FTZ R66, R132, R66 ;  /* 0x0000004284427220 */ /* 0x004fc80000410000 */
[----:B------:R-:W-:Y:S02]  /*2fb0*/  @P2 FADD.FTZ R66, R50, R66 ;  /* 0x0000004232422221 */ /* 0x000fe40000010000 */
.L_x_43741:
[----:B------:R-:W-:Y:S05]  /*2fc0*/  BSYNC B1 ;  /* 0x0000000000017941 */ /* 0x000fea0003800000 */
.L_x_43740:
[----:B------:R-:W-:Y:S01]  /*2fd0*/  BSSY B1, `(.L_x_43742) ;  /* 0x0000007000017945 */ /* 0x000fe20003800000 */
[----:B------:R-:W-:Y:S05]  /*2fe0*/  @!P3 BRA `(.L_x_43743) ;  /* 0x000000500000b947 */ /* 0x000fea0003800000 */
[----:B------:R-:W2:Y:S01]  /*2ff0*/  LDL R132, [R1+0x134] ;  /* 0x0001340001847983 */ /* 0x000ea20000100800 */
[----:B-----5:R-:W-:-:S05]  /*3000*/  HADD2.F32 R67, -RZ, R59.H1_H1 ;  /* 0x3000003bff437230 */ /* 0x020fca0000004100 */
[----:B------:R-:W-:-:S04]  /*3010*/  FMUL.FTZ R67, R67, c[0x0][0x1ec] ;  /* 0x00007b0043437a20 */ /* 0x000fc80000410000 */
[----:B--2---:R-:W-:-:S04]  /*3020*/  FMUL.FTZ R67, R132, R67 ;  /* 0x0000004384437220 */ /* 0x004fc80000410000 */
[----:B------:R-:W-:Y:S02]  /*3030*/  @P2 FADD.FTZ R67, R51, R67 ;  /* 0x0000004333432221 */ /* 0x000fe40000010000 */
.L_x_43743:
[----:B------:R-:W-:Y:S05]  /*3040*/  BSYNC B1 ;  /* 0x0000000000017941 */ /* 0x000fea0003800000 */
.L_x_43742:
[----:B------:R-:W-:Y:S01]  /*3050*/  HFMA2.MMA R132, -RZ, RZ, 0, 1.9073486328125e-06 ;  /* 0x00000020ff847435 */ /* 0x000fe200000001ff */
[----:B------:R-:W-:-:S09]  /*3060*/  IADD3 R195, R195, 0x20, RZ ;  /* 0x00000020c3c37810 */ /* 0x000fd20007ffe0ff */
[C---:B------:R-:W-:Y:S01]  /*3070*/  IMAD.WIDE.U32 R132, R175.reuse, R132, c[0x0][0x188] ;  /* 0x00006200af847625 */ /* 0x040fe200078e0084 */
[----:B------:R-:W-:-:S04]  /*3080*/  IADD3 R175, R175, 0x20, RZ ;  /* 0x00000020afaf7810 */ /* 0x000fc80007ffe0ff */
[----:B------:R0:W-:Y:S04]  /*3090*/  STG.E.128 [R132.64], R60 ;  /* 0x0000003c84007986 */ /* 0x0001e8000c101d04 */
[----:B------:R0:W-:Y:S02]  /*30a0*/  STG.E.128 [R132.64+0x10], R64 ;  /* 0x0000104084007986 */ /* 0x0001e4000c101d04 */
.L_x_43727:
[----:B------:R-:W-:Y:S05]  /*30b0*/  BSYNC B0 ;  /* 0x0000000000007941 */ /* 0x000fea0003800000 */
.L_x_43726:
        /* <DEDUP_REMOVED lines=44> */
.L_x_43747:
[----:B0-----:R-:W-:Y:S05]  /*3380*/  BSYNC B1 ;  /* 0x0000000000017941 */ /* 0x001fea0003800000 */
.L_x_43746:
[----:B------:R-:W-:Y:S01]  /*3390*/  BSSY B1, `(.L_x_43748) ;  /* 0x0000007000017945 */ /* 0x000fe20003800000 */
[----:B------:R-:W-:Y:S05]  /*33a0*/  @!P3 BRA `(.L_x_43749) ;  /* 0x000000500000b947 */ /* 0x000fea0003800000 */
[----:B------:R-:W2:Y:S01]  /*33b0*/  LDL R132, [R1+0x12c] ;  /* 0x00012c0001847983 */ /* 0x000ea20000100800 */
[----:B-----5:R-:W-:-:S05]  /*33c0*/  HADD2.F32 R69, -RZ, R56.H1_H1 ;  /* 0x30000038ff457230 */ /* 0x020fca0000004100 */
[----:B------:R-:W-:-:S04]  /*33d0*/  FMUL.FTZ R69, R69, c[0x0][0x1ec] ;  /* 0x00007b0045457a20 */ /* 0x000fc80000410000 */
[----:B--2---:R-:W-:-:S04]  /*33e0*/  FMUL.FTZ R69, R132, R69 ;  /* 0x0000004584457220 */ /* 0x004fc80000410000 */
[----:B------:R-:W-:Y:S02]  /*33f0*/  @P2 FADD.FTZ R69, R41, R69 ;  /* 0x0000004529452221 */ /* 0x000fe40000010000 */
.L_x_43749:
[----:B------:R-:W-:Y:S05]  /*3400*/  BSYNC B1 ;  /* 0x0000000000017941 */ /* 0x000fea0003800000 */
.L_x_43748:
[----:B------:R-:W-:Y:S01]  /*3410*/  BSSY B1, `(.L_x_43750) ;  /* 0x0000007000017945 */ /* 0x000fe20003800000 */
[----:B------:R-:W-:Y:S05]  /*3420*/  @!P3 BRA `(.L_x_43751) ;  /* 0x000000500000b947 */ /* 0x000fea0003800000 */
[----:B------:R-:W2:Y:S01]  /*3430*/  LDL R132, [R1+0x128] ;  /* 0x0001280001847983 */ /* 0x000ea20000100800 */
[----:B-----5:R-:W-:-:S05]  /*3440*/  HADD2.F32 R70, -RZ, R57.H0_H0 ;  /* 0x20000039ff467230 */ /* 0x020fca0000004100 */
[----:B------:R-:W-:-:S04]  /*3450*/  FMUL.FTZ R70, R70, c[0x0][0x1ec] ;  /* 0x00007b0046467a20 */ /* 0x000fc80000410000 */
[----:B--2---:R-:W-:-:S04]  /*3460*/  FMUL.FTZ R70, R132, R70 ;  /* 0x0000004684467220 */ /* 0x004fc80000410000 */
[----:B------:R-:W-:Y:S02]  /*3470*/  @P2 FADD.FTZ R70, R42, R70 ;  /* 0x000000462a462221 */ /* 0x000fe40000010000 */
.L_x_43751:
[----:B------:R-:W-:Y:S05]  /*3480*/  BSYNC B1 ;  /* 0x0000000000017941 */ /* 0x000fea0003800000 */
.L_x_43750:
[----:B------:R-:W-:Y:S01]  /*3490*/  BSSY B1, `(.L_x_43752) ;  /* 0x0000007000017945 */ /* 0x000fe20003800000 */
[----:B------:R-:W-:Y:S05]  /*34a0*/  @!P3 BRA `(.L_x_43753) ;  /* 0x000000500000b947 */ /* 0x000fea0003800000 */
[----:B------:R-:W2:Y:S01]  /*34b0*/  LDL R132, [R1+0x124] ;  /* 0x0001240001847983 */ /* 0x000ea20000100800 */
[----:B-----5:R-:W-:-:S05]  /*34c0*/  HADD2.F32 R71, -RZ, R57.H1_H1 ;  /* 0x30000039ff477230 */ /* 0x020fca0000004100 */
[----:B------:R-:W-:-:S04]  /*34d0*/  FMUL.FTZ R71, R71, c[0x0][0x1ec] ;  /* 0x00007b0047477a20 */ /* 0x000fc80000410000 */
[----:B--2---:R-:W-:-:S04]  /*34e0*/  FMUL.FTZ R71, R132, R71 ;  /* 0x0000004784477220 */ /* 0x004fc80000410000 */
[----:B------:R-:W-:Y:S02]  /*34f0*/  @P2 FADD.FTZ R71, R43, R71 ;  /* 0x000000472b472221 */ /* 0x000fe40000010000 */
.L_x_43753:
[----:B------:R-:W-:Y:S05]  /*3500*/  BSYNC B1 ;  /* 0x0000000000017941 */ /* 0x000fea0003800000 */
.L_x_43752:
[----:B------:R-:W-:Y:S01]  /*3510*/  BSSY B1, `(.L_x_43754) ;  /* 0x0000007000017945 */ /* 0x000fe20003800000 */
[----:B------:R-:W-:Y:S05]  /*3520*/  @!P3 BRA `(.L_x_43755) ;  /* 0x000000500000b947 */ /* 0x000fea0003800000 */
[----:B------:R-:W2:Y:S01]  /*3530*/  LDL R132, [R1+0x120] ;  /* 0x0001200001847983 */ /* 0x000ea20000100800 */
[----:B-----5:R-:W-:-:S05]  /*3540*/  HADD2.F32 R72, -RZ, R58.H0_H0 ;  /* 0x2000003aff487230 */ /* 0x020fca0000004100 */
[----:B------:R-:W-:-:S04]  /*3550*/  FMUL.FTZ R72, R72, c[0x0][0x1ec] ;  /* 0x00007b0048487a20 */ /* 0x000fc80000410000 */
[----:B--2---:R-:W-:-:S04]  /*3560*/  FMUL.FTZ R72, R132, R72 ;  /* 0x0000004884487220 */ /* 0x004fc80000410000 */
[----:B------:R-:W-:Y:S02]  /*3570*/  @P2 FADD.FTZ R72, R48, R72 ;  /* 0x0000004830482221 */ /* 0x000fe40000010000 */
.L_x_43755:
[----:B------:R-:W-:Y:S05]  /*3580*/  BSYNC B1 ;  /* 0x0000000000017941 */ /* 0x000fea0003800000 */
.L_x_43754:
[----:B------:R-:W-:Y:S01]  /*3590*/  BSSY B1, `(.L_x_43756) ;  /* 0x0000007000017945 */ /* 0x000fe20003800000 */
[----:B------:R-:W-:Y:S05]  /*35a0*/  @!P3 BRA `(.L_x_43757) ;  /* 0x000000500000b947 */ /* 0x000fea0003800000 */
[----:B------:R-:W2:Y:S01]  /*35b0*/  LDL R132, [R1+0x11c] ;  /* 0x00011c0001847983 */ /* 0x000ea20000100800 */
[----:B-----5:R-:W-:-:S05]  /*35c0*/  HADD2.F32 R73, -RZ, R58.H1_H1 ;  /* 0x3000003aff497230 */ /* 0x020fca0000004100 */
[----:B------:R-:W-:-:S04]  /*35d0*/  FMUL.FTZ R73, R73, c[0x0][0x1ec] ;  /* 0x00007b0049497a20 */ /* 0x000fc80000410000 */
[----:B--2---:R-:W-:-:S04]  /*35e0*/  FMUL.FTZ R73, R132, R73 ;  /* 0x0000004984497220 */ /* 0x004fc80000410000 */
[----:B------:R-:W-:Y:S02]  /*35f0*/  @P2 FADD.FTZ R73, R49, R73 ;  /* 0x0000004931492221 */ /* 0x000fe40000010000 */
.L_x_43757:
[----:B------:R-:W-:Y:S05]  /*3600*/  BSYNC B1 ;  /* 0x0000000000017941 */ /* 0x000fea0003800000 */
.L_x_43756:
[----:B------:R-:W-:Y:S01]  /*3610*/  BSSY B1, `(.L_x_43758) ;  /* 0x0000007000017945 */ /* 0x000fe20003800000 */
[----:B------:R-:W-:Y:S05]  /*3620*/  @!P3 BRA `(.L_x_43759) ;  /* 0x000000500000b947 */ /* 0x000fea0003800000 */
[----:B------:R-:W2:Y:S01]  /*3630*/  LDL R132, [R1+0x118] ;  /* 0x0001180001847983 */ /* 0x000ea20000100800 */
[----:B-----5:R-:W-:-:S05]  /*3640*/  HADD2.F32 R74, -RZ, R59.H0_H0 ;  /* 0x2000003bff4a7230 */ /* 0x020fca0000004100 */
[----:B------:R-:W-:-:S04]  /*3650*/  FMUL.FTZ R74, R74, c[0x0][0x1ec] ;  /* 0x00007b004a4a7a20 */ /* 0x000fc80000410000 */
[----:B--2---:R-:W-:-:S04]  /*3660*/  FMUL.FTZ R74, R132, R74 ;  /* 0x0000004a844a7220 */ /* 0x004fc80000410000 */
[----:B------:R-:W-:Y:S02]  /*3670*/  @P2 FADD.FTZ R74, R50, R74 ;  /* 0x0000004a324a2221 */ /* 0x000fe40000010000 */
.L_x_43759:
[----:B------:R-:W-:Y:S05]  /*3680*/  BSYNC B1 ;  /* 0x0000000000017941 */ /* 0x000fea0003800000 */
.L_x_43758:
[----:B------:R-:W-:Y:S01]  /*3690*/  BSSY B1, `(.L_x_43760) ;  /* 0x0000007000017945 */ /* 0x000fe20003800000 */
[----:B------:R-:W-:Y:S05]  /*36a0*/  @!P3 BRA `(.L_x_43761) ;  /* 0x000000500000b947 */ /* 0x000fea0003800000 */
[----:B------:R-:W2:Y:S01]  /*36b0*/  LDL R132, [R1+0x114] ;  /* 0x0001140001847983 */ /* 0x000ea20000100800 */
[----:B-----5:R-:W-:-:S05]  /*36c0*/  HADD2.F32 R75, -RZ, R59.H1_H1 ;  /* 0x3000003bff4b7230 */ /* 0x020fca0000004100 */
[----:B------:R-:W-:-:S04]  /*36d0*/  FMUL.FTZ R75, R75, c[0x0][0x1ec] ;  /* 0x00007b004b4b7a20 */ /* 0x000fc80000410000 */
[----:B--2---:R-:W-:-:S04]  /*36e0*/  FMUL.FTZ R75, R132, R75 ;  /* 0x0000004b844b7220 */ /* 0x004fc80000410000 */
[----:B------:R-:W-:Y:S02]  /*36f0*/  @P2 FADD.FTZ R75, R51, R75 ;  /* 0x0000004b334b2221 */ /* 0x000fe40000010000 */
.L_x_43761:
[----:B------:R-:W-:Y:S05]  /*3700*/  BSYNC B1 ;  /* 0x0000000000017941 */ /* 0x000fea0003800000 */
.L_x_43760:
[----:B------:R-:W-:Y:S01]  /*3710*/  HFMA2.MMA R132, -RZ, RZ, 0, 1.9073486328125e-06 ;  /* 0x00000020ff847435 */ /* 0x000fe200000001ff */
[----:B------:R-:W-:-:S09]  /*3720*/  IADD3 R195, R195, 0x20, RZ ;  /* 0x00000020c3c37810 */ /* 0x000fd20007ffe0ff */
[C---:B------:R-:W-:Y:S01]  /*3730*/  IMAD.WIDE.U32 R132, R175.reuse, R132, c[0x0][0x188] ;  /* 0x00006200af847625 */ /* 0x040fe200078e0084 */
[----:B------:R-:W-:-:S04]  /*3740*/  IADD3 R175, R175, 0x20, RZ ;  /* 0x00000020afaf7810 */ /* 0x000fc80007ffe0ff */
[----:B------:R0:W-:Y:S04]  /*3750*/  STG.E.128 [R132.64], R68 ;  /* 0x0000004484007986 */ /* 0x0001e8000c101d04 */
[----:B------:R0:W-:Y:S02]  /*3760*/  STG.E.128 [R132.64+0x10], R72 ;  /* 0x0000104884007986 */ /* 0x0001e4000c101d04 */
.L_x_43745:
[----:B------:R-:W-:Y:S05]  /*3770*/  BSYNC B0 ;  /* 0x0000000000007941 */ /* 0x000fea0003800000 */
.L_x_43744:
        /* <DEDUP_REMOVED lines=44> */
.L_x_43765:
[----:B0-----:R-:W-:Y:S05]  /*3a40*/  BSYNC B1 ;  /* 0x0000000000017941 */ /* 0x001fea0003800000 */
.L_x_43764:
[----:B------:R-:W-:Y:S01]  /*3a50*/  BSSY B1, `(.L_x_43766) ;  /* 0x0000007000017945 */ /* 0x000fe20003800000 */
[----:B------:R-:W-:Y:S05]  /*3a60*/  @!P3 BRA `(.L_x_43767) ;  /* 0x000000500000b947 */ /* 0x000fea0003800000 */
[----:B------:R-:W2:Y:S01]  /*3a70*/  LDL R132, [R1+0x10c] ;  /* 0x00010c0001847983 */ /* 0x000ea20000100800 */
[----:B-----5:R-:W-:-:S05]  /*3a80*/  HADD2.F32 R77, -RZ, R56.H1_H1 ;  /* 0x30000038ff4d7230 */ /* 0x020fca0000004100 */
[----:B------:R-:W-:-:S04]  /*3a90*/  FMUL.FTZ R77, R77, c[0x0][0x1ec] ;  /* 0x00007b004d4d7a20 */ /* 0x000fc80000410000 */
[----:B--2---:R-:W-:-:S04]  /*3aa0*/  FMUL.FTZ R77, R132, R77 ;  /* 0x0000004d844d7220 */ /* 0x004fc80000410000 */
[----:B------:R-:W-:Y:S02]  /*3ab0*/  @P2 FADD.FTZ R77, R41, R77 ;  /* 0x0000004d294d2221 */ /* 0x000fe40000010000 */
.L_x_43767:
[----:B------:R-:W-:Y:S05]  /*3ac0*/  BSYNC B1 ;  /* 0x0000000000017941 */ /* 0x000fea0003800000 */
.L_x_43766:
[----:B------:R-:W-:Y:S01]  /*3ad0*/  BSSY B1, `(.L_x_43768) ;  /* 0x0000007000017945 */ /* 0x000fe20003800000 */
[----:B------:R-:W-:Y:S05]  /*3ae0*/  @!P3 BRA `(.L_x_43769) ;  /* 0x000000500000b947 */ /* 0x000fea0003800000 */
[----:B------:R-:W2:Y:S01]  /*3af0*/  LDL R132, [R1+0x108] ;  /* 0x0001080001847983 */ /* 0x000ea20000100800 */
[----:B-----5:R-:W-:-:S05]  /*3b00*/  HADD2.F32 R78, -RZ, R57.H0_H0 ;  /* 0x20000039ff4e7230 */ /* 0x020fca0000004100 */
[----:B------:R-:W-:-:S04]  /*3b10*/  FMUL.FTZ R78, R78, c[0x0][0x1ec] ;  /* 0x00007b004e4e7a20 */ /* 0x000fc80000410000 */
[----:B--2---:R-:W-:-:S04]  /*3b20*/  FMUL.FTZ R78, R132, R78 ;  /* 0x0000004e844e7220 */ /* 0x004fc80000410000 */
[----:B------:R-:W-:Y:S02]  /*3b30*/  @P2 FADD.FTZ R78, R42, R78 ;  /* 0x0000004e2a4e2221 */ /* 0x000fe40000010000 */
.L_x_43769:
[----:B------:R-:W-:Y:S05]  /*3b40*/  BSYNC B1 ;  /* 0x0000000000017941 */ /* 0x000fea0003800000 */
.L_x_43768:
[----:B------:R-:W-:Y:S01]  /*3b50*/  BSSY B1, `(.L_x_43770) ;  /* 0x0000007000017945 */ /* 0x000fe20003800000 */
[----:B------:R-:W-:Y:S05]  /*3b60*/  @!P3 BRA `(.L_x_43771) ;  /* 0x000000500000b947 */ /* 0x000fea0003800000 */
[----:B------:R-:W2:Y:S01]  /*3b70*/  LDL R132, [R1+0x104] ;  /* 0x0001040001847983 */ /* 0x000ea20000100800 */
[----:B-----5:R-:W-:-:S05]  /*3b80*/  HADD2.F32 R79, -RZ, R57.H1_H1 ;  /* 0x30000039ff4f7230 */ /* 0x020fca0000004100 */
[----:B------:R-:W-:-:S04]  /*3b90*/  FMUL.FTZ R79, R79, c[0x0][0x1ec] ;  /* 0x00007b004f4f7a20 */ /* 0x000fc80000410000 */
[----:B--2---:R-:W-:-:S04]  /*3ba0*/  FMUL.FTZ R79, R132, R79 ;  /* 0x0000004f844f7220 */ /* 0x004fc80000410000 */
[----:B------:R-:W-:Y:S02]  /*3bb0*/  @P2 FADD.FTZ R79, R43, R79 ;  /* 0x0000004f2b4f2221 */ /* 0x000fe40000010000 */
.L_x_43771:
[----:B------:R-:W-:Y:S05]  /*3bc0*/  BSYNC B1 ;  /* 0x0000000000017941 */ /* 0x000fea0003800000 */
.L_x_43770:
[----:B------:R-:W-:Y:S01]  /*3bd0*/  BSSY B1, `(.L_x_43772) ;  /* 0x0000007000017945 */ /* 0x000fe20003800000 */
[----:B------:R-:W-:Y:S05]  /*3be0*/  @!P3 BRA `(.L_x_43773) ;  /* 0x000000500000b947 */ /* 0x000fea0003800000 */
[----:B------:R-:W2:Y:S01]  /*3bf0*/  LDL R132, [R1+0x100] ;  /* 0x0001000001847983 */ /* 0x000ea20000100800 */
[----:B-----5:R-:W-:-:S05]  /*3c00*/  HADD2.F32 R80, -RZ, R58.H0_H0 ;  /* 0x2000003aff507230 */ /* 0x020fca0000004100 */
[----:B------:R-:W-:-:S04]  /*3c10*/  FMUL.FTZ R80, R80, c[0x0][0x1ec] ;  /* 0x00007b0050507a20 */ /* 0x000fc80000410000 */
[----:B--2---:R-:W-:-:S04]  /*3c20*/  FMUL.FTZ R80, R132, R80 ;  /* 0x0000005084507220 */ /* 0x004fc80000410000 */
[----:B------:R-:W-:Y:S02]  /*3c30*/  @P2 FADD.FTZ R80, R48, R80 ;  /* 0x0000005030502221 */ /* 0x000fe40000010000 */
.L_x_43773:
[----:B------:R-:W-:Y:S05]  /*3c40*/  BSYNC B1 ;  /* 0x0000000000017941 */ /* 0x000fea0003800000 */
.L_x_43772:
[----:B------:R-:W-:Y:S01]  /*3c50*/  BSSY B1, `(.L_x_43774) ;  /* 0x0000007000017945 */ /* 0x000fe20003800000 */
[----:B------:R-:W-:Y:S05]  /*3c60*/  @!P3 BRA `(.L_x_43775) ;  /* 0x000000500000b947 */ /* 0x000fea0003800000 */
[----:B------:R-:W2:Y:S01]  /*3c70*/  LDL R132, [R1+0xfc] ;  /* 0x0000fc0001847983 */ /* 0x000ea20000100800 */
[----:B-----5:R-:W-:-:S05]  /*3c80*/  HADD2.F32 R81, -RZ, R58.H1_H1 ;  /* 0x3000003aff517230 */ /* 0x020fca0000004100 */
[----:B------:R-:W-:-:S04]  /*3c90*/  FMUL.FTZ R81, R81, c[0x0][0x1ec] ;  /* 0x00007b0051517a20 */ /* 0x000fc80000410000 */
[----:B--2---:R-:W-:-:S04]  /*3ca0*/  FMUL.FTZ R81, R132, R81 ;  /* 0x0000005184517220 */ /* 0x004fc80000410000 */
[----:B------:R-:W-:Y:S02]  /*3cb0*/  @P2 FADD.FTZ R81, R49, R81 ;  /* 0x0000005131512221 */ /* 0x000fe40000010000 */
.L_x_43775:
[----:B------:R-:W-:Y:S05]  /*3cc0*/  BSYNC B1 ;  /* 0x0000000000017941 */ /* 0x000fea0003800000 */
.L_x_43774:
[----:B------:R-:W-:Y:S01]  /*3cd0*/  BSSY B1, `(.L_x_43776) ;  /* 0x0000007000017945 */ /* 0x000fe20003800000 */
[----:B------:R-:W-:Y:S05]  /*3ce0*/  @!P3 BRA `(.L_x_43777) ;  /* 0x000000500000b947 */ /* 0x000fea0003800000 */
[----:B------:R-:W2:Y:S01]  /*3cf0*/  LDL R132, [R1+0xf8] ;  /* 0x0000f80001847983 */ /* 0x000ea20000100800 */
[----:B-----5:R-:W-:-:S05]  /*3d00*/  HADD2.F32 R82, -RZ, R59.H0_H0 ;  /* 0x2000003bff527230 */ /* 0x020fca0000004100 */
[----:B------:R-:W-:-:S04]  /*3d10*/  FMUL.FTZ R82, R82, c[0x0][0x1ec] ;  /* 0x00007b0052527a20 */ /* 0x000fc80000410000 */
[----:B--2---:R-:W-:-:S04]  /*3d20*/  FMUL.FTZ R82, R132, R82 ;  /* 0x0000005284527220 */ /* 0x004fc80000410000 */
[----:B------:R-:W-:Y:S02]  /*3d30*/  @P2 FADD.FTZ R82, R50, R82 ;  /* 0x0000005232522221 */ /* 0x000fe40000010000 */
.L_x_43777:
[----:B------:R-:W-:Y:S05]  /*3d40*/  BSYNC B1 ;  /* 0x0000000000017941 */ /* 0x000fea0003800000 */
.L_x_43776:
[----:B------:R-:W-:Y:S01]  /*3d50*/  BSSY B1, `(.L_x_43778) ;  /* 0x0000007000017945 */ /* 0x000fe20003800000 */
[----:B------:R-:W-:Y:S05]  /*3d60*/  @!P3 BRA `(.L_x_43779) ;  /* 0x000000500000b947 */ /* 0x000fea0003800000 */
[----:B------:R-:W2:Y:S01]  /*3d70*/  LDL R132, [R1+0xf4] ;  /* 0x0000f40001847983 */ /* 0x000ea20000100800 */
[----:B-----5:R-:W-:-:S05]  /*3d80*/  HADD2.F32 R83, -RZ, R59.H1_H1 ;  /* 0x3000003bff537230 */ /* 0x020fca0000004100 */
[----:B------:R-:W-:-:S04]  /*3d90*/  FMUL.FTZ R83, R83, c[0x0][0x1ec] ;  /* 0x00007b0053537a20 */ /* 0x000fc80000410000 */
[----:B--2---:R-:W-:-:S04]  /*3da0*/  FMUL.FTZ R83, R132, R83 ;  /* 0x0000005384537220 */ /* 0x004fc80000410000 */
[----:B------:R-:W-:Y:S02]  /*3db0*/  @P2 FADD.FTZ R83, R51, R83 ;  /* 0x0000005333532221 */ /* 0x000fe40000010000 */
.L_x_43779:
[----:B------:R-:W-:Y:S05]  /*3dc0*/  BSYNC B1 ;  /* 0x0000000000017941 */ /* 0x000fea0003800000 */
.L_x_43778:
[----:B------:R-:W-:Y:S01]  /*3dd0*/  HFMA2.MMA R132, -RZ, RZ, 0, 1.9073486328125e-06 ;  /* 0x00000020ff847435 */ /* 0x000fe200000001ff */
[----:B------:R-:W-:-:S09]  /*3de0*/  IADD3 R195, R195, 0x20, RZ ;  /* 0x00000020c3c37810 */ /* 0x000fd20007ffe0ff */
[C---:B------:R-:W-:Y:S01]  /*3df0*/  IMAD.WIDE.U32 R132, R175.reuse, R132, c[0x0][0x188] ;  /* 0x00006200af847625 */ /* 0x040fe200078e0084 */
[----:B------:R-:W-:-:S04]  /*3e00*/  IADD3 R175, R175, 0x20, RZ ;  /* 0x00000020afaf7810 */ /* 0x000fc80007ffe0ff */
[----:B------:R0:W-:Y:S04]  /*3e10*/  STG.E.128 [R132.64], R76 ;  /* 0x0000004c84007986 */ /* 0x0001e8000c101d04 */
[----:B------:R0:W-:Y:S02]  /*3e20*/  STG.E.128 [R132.64+0x10], R80 ;  /* 0x0000105084007986 */ /* 0x0001e4000c101d04 */
.L_x_43763:
[----:B------:R-:W-:Y:S05]  /*3e30*/  BSYNC B0 ;  /* 0x0000000000007941 */ /* 0x000fea0003800000 */
.L_x_43762:
        /* <DEDUP_REMOVED lines=44> */
.L_x_43783:
[----:B0-----:R-:W-:Y:S05]  /*4100*/  BSYNC B1 ;  /* 0x0000000000017941 */ /* 0x001fea0003800000 */
.L_x_43782:
[----:B------:R-:W-:Y:S01]  /*4110*/  BSSY B1, `(.L_x_43784) ;  /* 0x0000007000017945 */ /* 0x000fe20003800000 */
[----:B------:R-:W-:Y:S05]  /*4120*/  @!P3 BRA `(.L_x_43785) ;  /* 0x000000500000b947 */ /* 0x000fea0003800000 */
[----:B------:R-:W2:Y:S01]  /*4130*/  LDL R132, [R1+0xec] ;  /* 0x0000ec0001847983 */ /* 0x000ea20000100800 */
[----:B-----5:R-:W-:-:S05]  /*4140*/  HADD2.F32 R85, -RZ, R56.H1_H1 ;  /* 0x30000038ff557230 */ /* 0x020fca0000004100 */
[----:B------:R-:W-:-:S04]  /*4150*/  FMUL.FTZ R85, R85, c[0x0][0x1ec] ;  /* 0x00007b0055557a20 */ /* 0x000fc80000410000 */
[----:B--2---:R-:W-:-:S04]  /*4160*/  FMUL.FTZ R85, R132, R85 ;  /* 0x0000005584557220 */ /* 0x004fc80000410000 */
[----:B------:R-:W-:Y:S02]  /*4170*/  @P2 FADD.FTZ R85, R41, R85 ;  /* 0x0000005529552221 */ /* 0x000fe40000010000 */
.L_x_43785:
[----:B------:R-:W-:Y:S05]  /*4180*/  BSYNC B1 ;  /* 0x0000000000017941 */ /* 0x000fea0003800000 */
.L_x_43784:
[----:B------:R-:W-:Y:S01]  /*4190*/  BSSY B1, `(.L_x_43786) ;  /* 0x0000007000017945 */ /* 0x000fe20003800000 */
[----:B------:R-:W-:Y:S05]  /*41a0*/  @!P3 BRA `(.L_x_43787) ;  /* 0x000000500000b947 */ /* 0x000fea0003800000 */
[----:B------:R-:W2:Y:S01]  /*41b0*/  LDL R132, [R1+0xe8] ;  /* 0x0000e80001847983 */ /* 0x000ea20000100800 */
[----:B-----5:R-:W-:-:S05]  /*41c0*/  HADD2.F32 R86, -RZ, R57.H0_H0 ;  /* 0x20000039ff567230 */ /* 0x020fca0000004100 */
[----:B------:R-:W-:-:S04]  /*41d0*/  FMUL.FTZ R86, R86, c[0x0][0x1ec] ;  /* 0x00007b0056567a20 */ /* 0x000fc80000410000 */
[----:B--2---:R-:W-:-:S04]  /*41e0*/  FMUL.FTZ R86, R132, R86 ;  /* 0x0000005684567220 */ /* 0x004fc80000410000 */
[----:B------:R-:W-:Y:S02]  /*41f0*/  @P2 FADD.FTZ R86, R42, R86 ;  /* 0x000000562a562221 */ /* 0x000fe40000010000 */
.L_x_43787:
[----:B------:R-:W-:Y:S05]  /*4200*/  BSYNC B1 ;  /* 0x0000000000017941 */ /* 0x000fea0003800000 */
.L_x_43786:
[----:B------:R-:W-:Y:S01]  /*4210*/  BSSY B1, `(.L_x_43788) ;  /* 0x0000007000017945 */ /* 0x000fe20003800000 */
[----:B------:R-:W-:Y:S05]  /*4220*/  @!P3 BRA `(.L_x_43789) ;  /* 0x000000500000b947 */ /* 0x000fea0003800000 */
[----:B------:R-:W2:Y:S01]  /*4230*/  LDL R132, [R1+0xe4] ;  /* 0x0000e40001847983 */ /* 0x000ea20000100800 */
[----:B-----5:R-:W-:-:S05]  /*4240*/  HADD2.F32 R87, -RZ, R57.H1_H1 ;  /* 0x30000039ff577230 */ /* 0x020fca0000004100 */
[----:B------:R-:W-:-:S04]  /*4250*/  FMUL.FTZ R87, R87, c[0x0][0x1ec] ;  /* 0x00007b0057577a20 */ /* 0x000fc80000410000 */
[----:B--2---:R-:W-:-:S04]  /*4260*/  FMUL.FTZ R87, R132, R87 ;  /* 0x0000005784577220 */ /* 0x004fc80000410000 */
[----:B------:R-:W-:Y:S02]  /*4270*/  @P2 FADD.FTZ R87, R43, R87 ;  /* 0x000000572b572221 */ /* 0x000fe40000010000 */
.L_x_43789:
[----:B------:R-:W-:Y:S05]  /*4280*/  BSYNC B1 ;  /* 0x0000000000017941 */ /* 0x000fea0003800000 */
.L_x_43788:
[----:B------:R-:W-:Y:S01]  /*4290*/  BSSY B1, `(.L_x_43790) ;  /* 0x0000007000017945 */ /* 0x000fe20003800000 */
[----:B------:R-:W-:Y:S05]  /*42a0*/  @!P3 BRA `(.L_x_43791) ;  /* 0x000000500000b947 */ /* 0x000fea0003800000 */
[----:B------:R-:W2:Y:S01]  /*42b0*/  LDL R132, [R1+0xe0] ;  /* 0x0000e00001847983 */ /* 0x000ea20000100800 */
[----:B-----5:R-:W-:-:S05]  /*42c0*/  HADD2.F32 R88, -RZ, R58.H0_H0 ;  /* 0x2000003aff587230 */ /* 0x020fca0000004100 */
[----:B------:R-:W-:-:S04]  /*42d0*/  FMUL.FTZ R88, R88, c[0x0][0x1ec] ;  /* 0x00007b0058587a20 */ /* 0x000fc80000410000 */
[----:B--2---:R-:W-:-:S04]  /*42e0*/  FMUL.FTZ R88, R132, R88 ;  /* 0x0000005884587220 */ /* 0x004fc80000410000 */
[----:B------:R-:W-:Y:S02]  /*42f0*/  @P2 FADD.FTZ R88, R48, R88 ;  /* 0x0000005830582221 */ /* 0x000fe40000010000 */
.L_x_43791:
[----:B------:R-:W-:Y:S05]  /*4300*/  BSYNC B1 ;  /* 0x0000000000017941 */ /* 0x000fea0003800000 */
.L_x_43790:
[----:B------:R-:W-:Y:S01]  /*4310*/  BSSY B1, `(.L_x_43792) ;  /* 0x0000007000017945 */ /* 0x000fe20003800000 */
[----:B------:R-:W-:Y:S05]  /*4320*/  @!P3 BRA `(.L_x_43793) ;  /* 0x000000500000b947 */ /* 0x000fea0003800000 */
[----:B------:R-:W2:Y:S01]  /*4330*/  LDL R132, [R1+0xdc] ;  /* 0x0000dc0001847983 */ /* 0x000ea20000100800 */
[----:B-----5:R-:W-:-:S05]  /*4340*/  HADD2.F32 R89, -RZ, R58.H1_H1 ;  /* 0x3000003aff597230 */ /* 0x020fca0000004100 */
[----:B------:R-:W-:-:S04]  /*4350*/  FMUL.FTZ R89, R89, c[0x0][0x1ec] ;  /* 0x00007b0059597a20 */ /* 0x000fc80000410000 */
[----:B--2---:R-:W-:-:S04]  /*4360*/  FMUL.FTZ R89, R132, R89 ;  /* 0x0000005984597220 */ /* 0x004fc80000410000 */
[----:B------:R-:W-:Y:S02]  /*4370*/  @P2 FADD.FTZ R89, R49, R89 ;  /* 0x0000005931592221 */ /* 0x000fe40000010000 */
.L_x_43793:
[----:B------:R-:W-:Y:S05]  /*4380*/  BSYNC B1 ;  /* 0x0000000000017941 */ /* 0x000fea0003800000 */
.L_x_43792:
[----:B------:R-:W-:Y:S01]  /*4390*/  BSSY B1, `(.L_x_43794) ;  /* 0x0000007000017945 */ /* 0x000fe20003800000 */
[----:B------:R-:W-:Y:S05]  /*43a0*/  @!P3 BRA `(.L_x_43795) ;  /* 0x000000500000b947 */ /* 0x000fea0003800000 */
[----:B------:R-:W2:Y:S01]  /*43b0*/  LDL R132, [R1+0xd8] ;  /* 0x0000d80001847983 */ /* 0x000ea20000100800 */
[----:B-----5:R-:W-:-:S05]  /*43c0*/  HADD2.F32 R90, -RZ, R59.H0_H0 ;  /* 0x2000003bff5a7230 */ /* 0x020fca0000004100 */
[----:B------:R-:W-:-:S04]  /*43d0*/  FMUL.FTZ R90, R90, c[0x0][0x1ec] ;  /* 0x00007b005a5a7a20 */ /* 0x000fc80000410000 */
[----:B--2---:R-:W-:-:S04]  /*43e0*/  FMUL.FTZ R90, R132, R90 ;  /* 0x0000005a845a7220 */ /* 0x004fc80000410000 */
[----:B------:R-:W-:Y:S02]  /*43f0*/  @P2 FADD.FTZ R90, R50, R90 ;  /* 0x0000005a325a2221 */ /* 0x000fe40000010000 */
.L_x_43795:
[----:B------:R-:W-:Y:S05]  /*4400*/  BSYNC B1 ;  /* 0x0000000000017941 */ /* 0x000fea0003800000 */
.L_x_43794:
[----:B------:R-:W-:Y:S01]  /*4410*/  BSSY B1, `(.L_x_43796) ;  /* 0x0000007000017945 */ /* 0x000fe20003800000 */
[----:B------:R-:W-:Y:S05]  /*4420*/  @!P3 BRA `(.L_x_43797) ;  /* 0x000000500000b947 */ /* 0x000fea0003800000 */
[----:B------:R-:W2:Y:S01]  /*4430*/  LDL R132, [R1+0xd4] ;  /* 0x0000d40001847983 */ /* 0x000ea20000100800 */
[----:B-----5:R-:W-:-:S05]  /*4440*/  HADD2.F32 R91, -RZ, R59.H1_H1 ;  /* 0x3000003bff5b7230 */ /* 0x020fca0000004100 */
[----:B------:R-:W-:-:S04]  /*4450*/  FMUL.FTZ R91, R91, c[0x0][0x1ec] ;  /* 0x00007b005b5b7a20 */ /* 0x000fc80000410000 */
[----:B--2---:R-:W-:-:S04]  /*4460*/  FMUL.FTZ R91, R132, R91 ;  /* 0x0000005b845b7220 */ /* 0x004fc80000410000 */
[----:B------:R-:W-:Y:S02]  /*4470*/  @P2 FADD.FTZ R91, R51, R91 ;  /* 0x0000005b335b2221 */ /* 0x000fe40000010000 */
.L_x_43797:
[----:B------:R-:W-:Y:S05]  /*4480*/  BSYNC B1 ;  /* 0x0000000000017941 */ /* 0x000fea0003800000 */
.L_x_43796:
[----:B------:R-:W-:Y:S01]  /*4490*/  HFMA2.MMA R132, -RZ, RZ, 0, 1.9073486328125e-06 ;  /* 0x00000020ff847435 */ /* 0x000fe200000001ff */
[----:B------:R-:W-:-:S09]  /*44a0*/  IADD3 R195, R195, 0x20, RZ ;  /* 0x00000020c3c37810 */ /* 0x000fd20007ffe0ff */
[C---:B------:R-:W-:Y:S01]  /*44b0*/  IMAD.WIDE.U32 R132, R175.reuse, R132, c[0x0][0x188] ;  /* 0x00006200af847625 */ /* 0x040fe200078e0084 */
[----:B------:R-:W-:-:S04]  /*44c0*/  IADD3 R175, R175, 0x20, RZ ;  /* 0x00000020afaf7810 */ /* 0x000fc80007ffe0ff */
[----:B------:R0:W-:Y:S04]  /*44d0*/  STG.E.128 [R132.64], R84 ;  /* 0x0000005484007986 */ /* 0x0001e8000c101d04 */
[----:B------:R0:W-:Y:S02]  /*44e0*/  STG.E.128 [R132.64+0x10], R88 ;  /* 0x0000105884007986 */ /* 0x0001e4000c101d04 */
.L_x_43781:
[----:B------:R-:W-:Y:S05]  /*44f0*/  BSYNC B0 ;  /* 0x0000000000007941 */ /* 0x000fea0003800000 */
.L_x_43780:
        /* <DEDUP_REMOVED lines=44> */
.L_x_43801:
[----:B0-----:R-:W-:Y:S05]  /*47c0*/  BSYNC B1 ;  /* 0x0000000000017941 */ /* 0x001fea0003800000 */
.L_x_43800:
[----:B------:R-:W-:Y:S01]  /*47d0*/  BSSY B1, `(.L_x_43802) ;  /* 0x0000007000017945 */ /* 0x000fe20003800000 */
[----:B------:R-:W-:Y:S05]  /*47e0*/  @!P3 BRA `(.L_x_43803) ;  /* 0x000000500000b947 */ /* 0x000fea0003800000 */
[----:B------:R-:W2:Y:S01]  /*47f0*/  LDL R132, [R1+0xcc] ;  /* 0x0000cc0001847983 */ /* 0x000ea20000100800 */
[----:B-----5:R-:W-:-:S05]  /*4800*/  HADD2.F32 R93, -RZ, R56.H1_H1 ;  /* 0x30000038ff5d7230 */ /* 0x020fca0000004100 */
[----:B------:R-:W-:-:S04]  /*4810*/  FMUL.FTZ R93, R93, c[0x0][0x1ec] ;  /* 0x00007b005d5d7a20 */ /* 0x000fc80000410000 */
[----:B--2---:R-:W-:-:S04]  /*4820*/  FMUL.FTZ R93, R132, R93 ;  /* 0x0000005d845d7220 */ /* 0x004fc80000410000 */
[----:B------:R-:W-:Y:S02]  /*4830*/  @P2 FADD.FTZ R93, R41, R93 ;  /* 0x0000005d295d2221 */ /* 0x000fe40000010000 */
.L_x_43803:
[----:B------:R-:W-:Y:S05]  /*4840*/  BSYNC B1 ;  /* 0x0000000000017941 */ /* 0x000fea0003800000 */
.L_x_43802:
[----:B------:R-:W-:Y:S01]  /*4850*/  BSSY B1, `(.L_x_43804) ;  /* 0x0000007000017945 */ /* 0x000fe20003800000 */
[----:B------:R-:W-:Y:S05]  /*4860*/  @!P3 BRA `(.L_x_43805) ;  /* 0x000000500000b947 */ /* 0x000fea0003800000 */
[----:B------:R-:W2:Y:S01]  /*4870*/  LDL R132, [R1+0xc8] ;  /* 0x0000c80001847983 */ /* 0x000ea20000100800 */
[----:B-----5:R-:W-:-:S05]  /*4880*/  HADD2.F32 R94, -RZ, R57.H0_H0 ;  /* 0x20000039ff5e7230 */ /* 0x020fca0000004100 */
[----:B------:R-:W-:-:S04]  /*4890*/  FMUL.FTZ R94, R94, c[0x0][0x1ec] ;  /* 0x00007b005e5e7a20 */ /* 0x000fc80000410000 */
[----:B--2---:R-:W-:-:S04]  /*48a0*/  FMUL.FTZ R94, R132, R94 ;  /* 0x0000005e845e7220 */ /* 0x004fc80000410000 */
[----:B------:R-:W-:Y:S02]  /*48b0*/  @P2 FADD.FTZ R94, R42, R94 ;  /* 0x0000005e2a5e2221 */ /* 0x000fe40000010000 */
.L_x_43805:
[----:B------:R-:W-:Y:S05]  /*48c0*/  BSYNC B1 ;  /* 0x0000000000017941 */ /* 0x000fea0003800000 */
.L_x_43804:
[----:B------:R-:W-:Y:S01]  /*48d0*/  BSSY B1, `(.L_x_43806) ;  /* 0x0000007000017945 */ /* 0x000fe20003800000 */
[----:B------:R-:W-:Y:S05]  /*48e0*/  @!P3 BRA `(.L_x_43807) ;  /* 0x000000500000b947 */ /* 0x000fea0003800000 */
[----:B------:R-:W2:Y:S01]  /*48f0*/  LDL R132, [R1+0xc4] ;  /* 0x0000c40001847983 */ /* 0x000ea20000100800 */
[----:B-----5:R-:W-:-:S05]  /*4900*/  HADD2.F32 R95, -RZ, R57.H1_H1 ;  /* 0x30000039ff5f7230 */ /* 0x020fca0000004100 */
[----:B------:R-:W-:-:S04]  /*4910*/  FMUL.FTZ R95, R95, c[0x0][0x1ec] ;  /* 0x00007b005f5f7a20 */ /* 0x000fc80000410000 */
[----:B--2---:R-:W-:-:S04]  /*4920*/  FMUL.FTZ R95, R132, R95 ;  /* 0x0000005f845f7220 */ /* 0x004fc80000410000 */
[----:B------:R-:W-:Y:S02]  /*4930*/  @P2 FADD.FTZ R95, R43, R95 ;  /* 0x0000005f2b5f2221 */ /* 0x000fe40000010000 */
.L_x_43807:
[----:B------:R-:W-:Y:S05]  /*4940*/  BSYNC B1 ;  /* 0x0000000000017941 */ /* 0x000fea0003800000 */
.L_x_43806:
[----:B------:R-:W-:Y:S01]  /*4950*/  BSSY B1, `(.L_x_43808) ;  /* 0x0000007000017945 */ /* 0x000fe20003800000 */
[----:B------:R-:W-:Y:S05]  /*4960*/  @!P3 BRA `(.L_x_43809) ;  /* 0x000000500000b947 */ /* 0x000fea0003800000 */
[----:B------:R-:W2:Y:S01]  /*4970*/  LDL R132, [R1+0xc0] ;  /* 0x0000c00001847983 */ /* 0x000ea20000100800 */
[----:B-----5:R-:W-:-:S05]  /*4980*/  HADD2.F32 R96, -RZ, R58.H0_H0 ;  /* 0x2000003aff607230 */ /* 0x020fca0000004100 */
[----:B------:R-:W-:-:S04]  /*4990*/  FMUL.FTZ R96, R96, c[0x0][0x1ec] ;  /* 0x00007b0060607a20 */ /* 0x000fc80000410000 */
[----:B--2---:R-:W-:-:S04]  /*49a0*/  FMUL.FTZ R96, R132, R96 ;  /* 0x0000006084607220 */ /* 0x004fc80000410000 */
[----:B------:R-:W-:Y:S02]  /*49b0*/  @P2 FADD.FTZ R96, R48, R96 ;  /* 0x0000006030602221 */ /* 0x000fe40000010000 */
.L_x_43809:
[----:B------:R-:W-:Y:S05]  /*49c0*/  BSYNC B1 ;  /* 0x0000000000017941 */ /* 0x000fea0003800000 */
.L_x_43808:
[----:B------:R-:W-:Y:S01]  /*49d0*/  BSSY B1, `(.L_x_43810) ;  /* 0x0000007000017945 */ /* 0x000fe20003800000 */
[----:B------:R-:W-:Y:S05]  /*49e0*/  @!P3 BRA `(.L_x_43811) ;  /* 0x000000500000b947 */ /* 0x000fea0003800000 */
[----:B------:R-:W2:Y:S01]  /*49f0*/  LDL R132, [R1+0xbc] ;  /* 0x0000bc0001847983 */ /* 0x000ea20000100800 */
[----:B-----5:R-:W-:-:S05]  /*4a00*/  HADD2.F32 R97, -RZ, R58.H1_H1 ;  /* 0x3000003aff617230 */ /* 0x020fca0000004100 */
[----:B------:R-:W-:-:S04]  /*4a10*/  FMUL.FTZ R97, R97, c[0x0][0x1ec] ;  /* 0x00007b0061617a20 */ /* 0x000fc80000410000 */
[----:B--2---:R-:W-:-:S04]  /*4a20*/  FMUL.FTZ R97, R132, R97 ;  /* 0x0000006184617220 */ /* 0x004fc80000410000 */
[----:B------:R-:W-:Y:S02]  /*4a30*/  @P2 FADD.FTZ R97, R49, R97 ;  /* 0x0000006131612221 */ /* 0x000fe40000010000 */
.L_x_43811:
[----:B------:R-:W-:Y:S05]  /*4a40*/  BSYNC B1 ;  /* 0x0000000000017941 */ /* 0x000fea0003800000 */
.L_x_43810:
[----:B------:R-:W-:Y:S01]  /*4a50*/  BSSY B1, `(.L_x_43812) ;  /* 0x0000007000017945 */ /* 0x000fe20003800000 */
[----:B------:R-:W-:Y:S05]  /*4a60*/  @!P3 BRA `(.L_x_43813) ;  /* 0x000000500000b947 */ /* 0x000fea0003800000 */
[----:B------:R-:W2:Y:S01]  /*4a70*/  LDL R132, [R1+0xb8] ;  /* 0x0000b80001847983 */ /* 0x000ea20000100800 */
[----:B-----5:R-:W-:-:S05]  /*4a80*/  HADD2.F32 R98, -RZ, R59.H0_H0 ;  /* 0x2000003bff627230 */ /* 0x020fca0000004100 */
[----:B------:R-:W-:-:S04]  /*4a90*/  FMUL.FTZ R98, R98, c[0x0][0x1ec] ;  /* 0x00007b0062627a20 */ /* 0x000fc80000410000 */
[----:B--2---:R-:W-:-:S04]  /*4aa0*/  FMUL.FTZ R98, R132, R98 ;  /* 0x0000006284627220 */ /* 0x004fc80000410000 */
[----:B------:R-:W-:Y:S02]  /*4ab0*/  @P2 FADD.FTZ R98, R50, R98 ;  /* 0x0000006232622221 */ /* 0x000fe40000010000 */
.L_x_43813:
[----:B------:R-:W-:Y:S05]  /*4ac0*/  BSYNC B1 ;  /* 0x0000000000017941 */ /* 0x000fea0003800000 */
.L_x_43812:
[----:B------:R-:W-:Y:S01]  /*4ad0*/  BSSY B1, `(.L_x_43814) ;  /* 0x0000007000017945 */ /* 0x000fe20003800000 */
[----:B------:R-:W-:Y:S05]  /*4ae0*/  @!P3 BRA `(.L_x_43815) ;  /* 0x000000500000b947 */ /* 0x000fea0003800000 */
[----:B------:R-:W2:Y:S01]  /*4af0*/  LDL R132, [R1+0xb4] ;  /* 0x0000b40001847983 */ /* 0x000ea20000100800 */
[----:B-----5:R-:W-:-:S05]  /*4b00*/  HADD2.F32 R99, -RZ, R59.H1_H1 ;  /* 0x3000003bff637230 */ /* 0x020fca0000004100 */
[----:B------:R-:W-:-:S04]  /*4b10*/  FMUL.FTZ R99, R99, c[0x0][0x1ec] ;  /* 0x00007b0063637a20 */ /* 0x000fc80000410000 */
[----:B--2---:R-:W-:-:S04]  /*4b20*/  FMUL.FTZ R99, R132, R99 ;  /* 0x0000006384637220 */ /* 0x004fc80000410000 */
[----:B------:R-:W-:Y:S02]  /*4b30*/  @P2 FADD.FTZ R99, R51, R99 ;  /* 0x0000006333632221 */ /* 0x000fe40000010000 */
.L_x_43815:
[----:B------:R-:W-:Y:S05]  /*4b40*/  BSYNC B1 ;  /* 0x0000000000017941 */ /* 0x000fea0003800000 */
.L_x_43814:
[----:B------:R-:W-:Y:S01]  /*4b50*/  HFMA2.MMA R132, -RZ, RZ, 0, 1.9073486328125e-06 ;  /* 0x00000020ff847435 */ /* 0x000fe200000001ff */
[----:B------:R-:W-:-:S09]  /*4b60*/  IADD3 R195, R195, 0x20, RZ ;  /* 0x00000020c3c37810 */ /* 0x000fd20007ffe0ff */
[C---:B------:R-:W-:Y:S01]  /*4b70*/  IMAD.WIDE.U32 R132, R175.reuse, R132, c[0x0][0x188] ;  /* 0x00006200af847625 */ /* 0x040fe200078e0084 */
[----:B------:R-:W-:-:S04]  /*4b80*/  IADD3 R175, R175, 0x20, RZ ;  /* 0x00000020afaf7810 */ /* 0x000fc80007ffe0ff */
[----:B------:R0:W-:Y:S04]  /*4b90*/  STG.E.128 [R132.64], R92 ;  /* 0x0000005c84007986 */ /* 0x0001e8000c101d04 */
[----:B------:R0:W-:Y:S02]  /*4ba0*/  STG.E.128 [R132.64+0x10], R96 ;  /* 0x0000106084007986 */ /* 0x0001e4000c101d04 */
.L_x_43799:
[----:B------:R-:W-:Y:S05]  /*4bb0*/  BSYNC B0 ;  /* 0x0000000000007941 */ /* 0x000fea0003800000 */
.L_x_43798:
        /* <DEDUP_REMOVED lines=44> */
.L_x_43819:
[----:B0-----:R-:W-:Y:S05]  /*4e80*/  BSYNC B1 ;  /* 0x0000000000017941 */ /* 0x001fea0003800000 */
.L_x_43818:
[----:B------:R-:W-:Y:S01]  /*4e90*/  BSSY B1, `(.L_x_43820) ;  /* 0x0000007000017945 */ /* 0x000fe20003800000 */
[----:B------:R-:W-:Y:S05]  /*4ea0*/  @!P3 BRA `(.L_x_43821) ;  /* 0x000000500000b947 */ /* 0x000fea0003800000 */
[----:B------:R-:W2:Y:S01]  /*4eb0*/  LDL R132, [R1+0xac] ;  /* 0x0000ac0001847983 */ /* 0x000ea20000100800 */
[----:B-----5:R-:W-:-:S05]  /*4ec0*/  HADD2.F32 R101, -RZ, R56.H1_H1 ;  /* 0x30000038ff657230 */ /* 0x020fca0000004100 */
[----:B------:R-:W-:-:S04]  /*4ed0*/  FMUL.FTZ R101, R101, c[0x0][0x1ec] ;  /* 0x00007b0065657a20 */ /* 0x000fc80000410000 */
[----:B--2---:R-:W-:-:S04]  /*4ee0*/  FMUL.FTZ R101, R132, R101 ;  /* 0x0000006584657220 */ /* 0x004fc80000410000 */
[----:B------:R-:W-:Y:S02]  /*4ef0*/  @P2 FADD.FTZ R101, R41, R101 ;  /* 0x0000006529652221 */ /* 0x000fe40000010000 */
.L_x_43821:
[----:B------:R-:W-:Y:S05]  /*4f00*/  BSYNC B1 ;  /* 0x0000000000017941 */ /* 0x000fea0003800000 */
.L_x_43820:
[----:B------:R-:W-:Y:S01]  /*4f10*/  BSSY B1, `(.L_x_43822) ;  /* 0x0000007000017945 */ /* 0x000fe20003800000 */
[----:B------:R-:W-:Y:S05]  /*4f20*/  @!P3 BRA `(.L_x_43823) ;  /* 0x000000500000b947 */ /* 0x000fea0003800000 */
[----:B------:R-:W2:Y:S01]  /*4f30*/  LDL R132, [R1+0xa8] ;  /* 0x0000a80001847983 */ /* 0x000ea20000100800 */
[----:B-----5:R-:W-:-:S05]  /*4f40*/  HADD2.F32 R102, -RZ, R57.H0_H0 ;  /* 0x20000039ff667230 */ /* 0x020fca0000004100 */
[----:B------:R-:W-:-:S04]  /*4f50*/  FMUL.FTZ R102, R102, c[0x0][0x1ec] ;  /* 0x00007b0066667a20 */ /* 0x000fc80000410000 */
[----:B--2---:R-:W-:-:S04]  /*4f60*/  FMUL.FTZ R102, R132, R102 ;  /* 0x0000006684667220 */ /* 0x004fc80000410000 */
[----:B------:R-:W-:Y:S02]  /*4f70*/  @P2 FADD.FTZ R102, R42, R102 ;  /* 0x000000662a662221 */ /* 0x000fe40000010000 */
.L_x_43823:
[----:B------:R-:W-:Y:S05]  /*4f80*/  BSYNC B1 ;  /* 0x0000000000017941 */ /* 0x000fea0003800000 */
.L_x_43822:
[----:B------:R-:W-:Y:S01]  /*4f90*/  BSSY B1, `(.L_x_43824) ;  /* 0x0000007000017945 */ /* 0x000fe20003800000 */
[----:B------:R-:W-:Y:S05]  /*4fa0*/  @!P3 BRA `(.L_x_43825) ;  /* 0x000000500000b947 */ /* 0x000fea0003800000 */
[----:B------:R-:W2:Y:S01]  /*4fb0*/  LDL R132, [R1+0xa4] ;  /* 0x0000a40001847983 */ /* 0x000ea20000100800 */
[----:B-----5:R-:W-:-:S05]  /*4fc0*/  HADD2.F32 R103, -RZ, R57.H1_H1 ;  /* 0x30000039ff677230 */ /* 0x020fca0000004100 */
[----:B------:R-:W-:-:S04]  /*4fd0*/  FMUL.FTZ R103, R103, c[0x0][0x1ec] ;  /* 0x00007b0067677a20 */ /* 0x000fc80000410000 */
[----:B--2---:R-:W-:-:S04]  /*4fe0*/  FMUL.FTZ R103, R132, R103 ;  /* 0x0000006784677220 */ /* 0x004fc80000410000 */
[----:B------:R-:W-:Y:S02]  /*4ff0*/  @P2 FADD.FTZ R103, R43, R103 ;  /* 0x000000672b672221 */ /* 0x000fe40000010000 */
.L_x_43825:
[----:B------:R-:W-:Y:S05]  /*5000*/  BSYNC B1 ;  /* 0x0000000000017941 */ /* 0x000fea0003800000 */
.L_x_43824:
[----:B------:R-:W-:Y:S01]  /*5010*/  BSSY B1, `(.L_x_43826) ;  /* 0x0000007000017945 */ /* 0x000fe20003800000 */
[----:B------:R-:W-:Y:S05]  /*5020*/  @!P3 BRA `(.L_x_43827) ;  /* 0x000000500000b947 */ /* 0x000fea0003800000 */
[----:B------:R-:W2:Y:S01]  /*5030*/  LDL R132, [R1+0xa0] ;  /* 0x0000a00001847983 */ /* 0x000ea20000100800 */
[----:B-----5:R-:W-:-:S05]  /*5040*/  HADD2.F32 R104, -RZ, R58.H0_H0 ;  /* 0x2000003aff687230 */ /* 0x020fca0000004100 */
[----:B------:R-:W-:-:S04]  /*5050*/  FMUL.FTZ R104, R104, c[0x0][0x1ec] ;  /* 0x00007b0068687a20 */ /* 0x000fc80000410000 */
[----:B--2---:R-:W-:-:S04]  /*5060*/  FMUL.FTZ R104, R132, R104 ;  /* 0x0000006884687220 */ /* 0x004fc80000410000 */
[----:B------:R-:W-:Y:S02]  /*5070*/  @P2 FADD.FTZ R104, R48, R104 ;  /* 0x0000006830682221 */ /* 0x000fe40000010000 */
.L_x_43827:
[----:B------:R-:W-:Y:S05]  /*5080*/  BSYNC B1 ;  /* 0x0000000000017941 */ /* 0x000fea0003800000 */
.L_x_43826:
[----:B------:R-:W-:Y:S01]  /*5090*/  BSSY B1, `(.L_x_43828) ;  /* 0x0000007000017945 */ /* 0x000fe20003800000 */
[----:B------:R-:W-:Y:S05]  /*50a0*/  @!P3 BRA `(.L_x_43829) ;  /* 0x000000500000b947 */ /* 0x000fea0003800000 */
[----:B------:R-:W2:Y:S01]  /*50b0*/  LDL R132, [R1+0x9c] ;  /* 0x00009c0001847983 */ /* 0x000ea20000100800 */
[----:B-----5:R-:W-:-:S05]  /*50c0*/  HADD2.F32 R105, -RZ, R58.H1_H1 ;  /* 0x3000003aff697230 */ /* 0x020fca0000004100 */
[----:B------:R-:W-:-:S04]  /*50d0*/  FMUL.FTZ R105, R105, c[0x0][0x1ec] ;  /* 0x00007b0069697a20 */ /* 0x000fc80000410000 */
[----:B--2---:R-:W-:-:S04]  /*50e0*/  FMUL.FTZ R105, R132, R105 ;  /* 0x0000006984697220 */ /* 0x004fc80000410000 */
[----:B------:R-:W-:Y:S02]  /*50f0*/  @P2 FADD.FTZ R105, R49, R105 ;  /* 0x0000006931692221 */ /* 0x000fe40000010000 */
.L_x_43829:
[----:B------:R-:W-:Y:S05]  /*5100*/  BSYNC B1 ;  /* 0x0000000000017941 */ /* 0x000fea0003800000 */
.L_x_43828:
[----:B------:R-:W-:Y:S01]  /*5110*/  BSSY B1, `(.L_x_43830) ;  /* 0x0000007000017945 */ /* 0x000fe20003800000 */
[----:B------:R-:W-:Y:S05]  /*5120*/  @!P3 BRA `(.L_x_43831) ;  /* 0x000000500000b947 */ /* 0x000fea0003800000 */
[----:B------:R-:W2:Y:S01]  /*5130*/  LDL R132, [R1+0x98] ;  /* 0x0000980001847983 */ /* 0x000ea20000100800 */
[----:B-----5:R-:W-:-:S05]  /*5140*/  HADD2.F32 R106, -RZ, R59.H0_H0 ;  /* 0x2000003bff6a7230 */ /* 0x020fca0000004100 */
[----:B------:R-:W-:-:S04]  /*5150*/  FMUL.FTZ R106, R106, c[0x0][0x1ec] ;  /* 0x00007b006a6a7a20 */ /* 0x000fc80000410000 */
[----:B--2---:R-:W-:-:S04]  /*5160*/  FMUL.FTZ R106, R132, R106 ;  /* 0x0000006a846a7220 */ /* 0x004fc80000410000 */
[----:B------:R-:W-:Y:S02]  /*5170*/  @P2 FADD.FTZ R106, R50, R106 ;  /* 0x0000006a326a2221 */ /* 0x000fe40000010000 */
.L_x_43831:
[----:B------:R-:W-:Y:S05]  /*5180*/  BSYNC B1 ;  /* 0x0000000000017941 */ /* 0x000fea0003800000 */
.L_x_43830:
[----:B------:R-:W-:Y:S01]  /*5190*/  BSSY B1, `(.L_x_43832) ;  /* 0x0000007000017945 */ /* 0x000fe20003800000 */
[----:B------:R-:W-:Y:S05]  /*51a0*/  @!P3 BRA `(.L_x_43833) ;  /* 0x000000500000b947 */ /* 0x000fea0003800000 */
[----:B------:R-:W2:Y:S01]  /*51b0*/  LDL R132, [R1+0x94] ;  /* 0x0000940001847983 */ /* 0x000ea20000100800 */
[----:B-----5:R-:W-:-:S05]  /*51c0*/  HADD2.F32 R107, -RZ, R59.H1_H1 ;  /* 0x3000003bff6b7230 */ /* 0x020fca0000004100 */
[----:B------:R-:W-:-:S04]  /*51d0*/  FMUL.FTZ R107, R107, c[0x0][0x1ec] ;  /* 0x00007b006b6b7a20 */ /* 0x000fc80000410000 */
[----:B--2---:R-:W-:-:S04]  /*51e0*/  FMUL.FTZ R107, R132, R107 ;  /* 0x0000006b846b7220 */ /* 0x004fc80000410000 */
[----:B------:R-:W-:Y:S02]  /*51f0*/  @P2 FADD.FTZ R107, R51, R107 ;  /* 0x0000006b336b2221 */ /* 0x000fe40000010000 */
.L_x_43833:
[----:B------:R-:W-:Y:S05]  /*5200*/  BSYNC B1 ;  /* 0x0000000000017941 */ /* 0x000fea0003800000 */
.L_x_43832:
[----:B------:R-:W-:Y:S01]  /*5210*/  HFMA2.MMA R132, -RZ, RZ, 0, 1.9073486328125e-06 ;  /* 0x00000020ff847435 */ /* 0x000fe200000001ff */
[----:B------:R-:W-:-:S09]  /*5220*/  IADD3 R195, R195, 0x20, RZ ;  /* 0x00000020c3c37810 */ /* 0x000fd20007ffe0ff */
[C---:B------:R-:W-:Y:S01]  /*5230*/  IMAD.WIDE.U32 R132, R175.reuse, R132, c[0x0][0x188] ;  /* 0x00006200af847625 */ /* 0x040fe200078e0084 */
[----:B------:R-:W-:-:S04]  /*5240*/  IADD3 R175, R175, 0x20, RZ ;  /* 0x00000020afaf7810 */ /* 0x000fc80007ffe0ff */
[----:B------:R0:W-:Y:S04]  /*5250*/  STG.E.128 [R132.64], R100 ;  /* 0x0000006484007986 */ /* 0x0001e8000c101d04 */
[----:B------:R0:W-:Y:S02]  /*5260*/  STG.E.128 [R132.64+0x10], R104 ;  /* 0x0000106884007986 */ /* 0x0001e4000c101d04 */
.L_x_43817:
[----:B------:R-:W-:Y:S05]  /*5270*/  BSYNC B0 ;  /* 0x0000000000007941 */ /* 0x000fea0003800000 */
.L_x_43816:
        /* <DEDUP_REMOVED lines=44> */
.L_x_43837:
[----:B0-----:R-:W-:Y:S05]  /*5540*/  BSYNC B1 ;  /* 0x0000000000017941 */ /* 0x001fea0003800000 */
.L_x_43836:
[----:B------:R-:W-:Y:S01]  /*5550*/  BSSY B1, `(.L_x_43838) ;  /* 0x0000007000017945 */ /* 0x000fe20003800000 */
[----:B------:R-:W-:Y:S05]  /*5560*/  @!P3 BRA `(.L_x_43839) ;  /* 0x000000500000b947 */ /* 0x000fea0003800000 */
[----:B------:R-:W2:Y:S01]  /*5570*/  LDL R132, [R1+0x8c] ;  /* 0x00008c0001847983 */ /* 0x000ea20000100800 */
[----:B-----5:R-:W-:-:S05]  /*5580*/  HADD2.F32 R109, -RZ, R56.H1_H1 ;  /* 0x30000038ff6d7230 */ /* 0x020fca0000004100 */
[----:B------:R-:W-:-:S04]  /*5590*/  FMUL.FTZ R109, R109, c[0x0][0x1ec] ;  /* 0x00007b006d6d7a20 */ /* 0x000fc80000410000 */
[----:B--2---:R-:W-:-:S04]  /*55a0*/  FMUL.FTZ R109, R132, R109 ;  /* 0x0000006d846d7220 */ /* 0x004fc80000410000 */
[----:B------:R-:W-:Y:S02]  /*55b0*/  @P2 FADD.FTZ R109, R41, R109 ;  /* 0x0000006d296d2221 */ /* 0x000fe40000010000 */
.L_x_43839:
[----:B------:R-:W-:Y:S05]  /*55c0*/  BSYNC B1 ;  /* 0x0000000000017941 */ /* 0x000fea0003800000 */
.L_x_43838:
[----:B------:R-:W-:Y:S01]  /*55d0*/  BSSY B1, `(.L_x_43840) ;  /* 0x0000007000017945 */ /* 0x000fe20003800000 */
[----:B------:R-:W-:Y:S05]  /*55e0*/  @!P3 BRA `(.L_x_43841) ;  /* 0x000000500000b947 */ /* 0x000fea0003800000 */
[----:B------:R-:W2:Y:S01]  /*55f0*/  LDL R132, [R1+0x88] ;  /* 0x0000880001847983 */ /* 0x000ea20000100800 */
[----:B-----5:R-:W-:-:S05]  /*5600*/  HADD2.F32 R110, -RZ, R57.H0_H0 ;  /* 0x20000039ff6e7230 */ /* 0x020fca0000004100 */
[----:B------:R-:W-:-:S04]  /*5610*/  FMUL.FTZ R110, R110, c[0x0][0x1ec] ;  /* 0x00007b006e6e7a20 */ /* 0x000fc80000410000 */
[----:B--2---:R-:W-:-:S04]  /*5620*/  FMUL.FTZ R110, R132, R110 ;  /* 0x0000006e846e7220 */ /* 0x004fc80000410000 */
[----:B------:R-:W-:Y:S02]  /*5630*/  @P2 FADD.FTZ R110, R42, R110 ;  /* 0x0000006e2a6e2221 */ /* 0x000fe40000010000 */
.L_x_43841:
[----:B------:R-:W-:Y:S05]  /*5640*/  BSYNC B1 ;  /* 0x0000000000017941 */ /* 0x000fea0003800000 */
.L_x_43840:
[----:B------:R-:W-:Y:S01]  /*5650*/  BSSY B1, `(.L_x_43842) ;  /* 0x0000007000017945 */ /* 0x000fe20003800000 */
[----:B------:R-:W-:Y:S05]  /*5660*/  @!P3 BRA `(.L_x_43843) ;  /* 0x000000500000b947 */ /* 0x000fea0003800000 */
[----:B------:R-:W2:Y:S01]  /*5670*/  LDL R132, [R1+0x84] ;  /* 0x0000840001847983 */ /* 0x000ea20000100800 */
[----:B-----5:R-:W-:-:S05]  /*5680*/  HADD2.F32 R111, -RZ, R57.H1_H1 ;  /* 0x30000039ff6f7230 */ /* 0x020fca0000004100 */
[----:B------:R-:W-:-:S04]  /*5690*/  FMUL.FTZ R111, R111, c[0x0][0x1ec] ;  /* 0x00007b006f6f7a20 */ /* 0x000fc80000410000 */
[----:B--2---:R-:W-:-:S04]  /*56a0*/  FMUL.FTZ R111, R132, R111 ;  /* 0x0000006f846f7220 */ /* 0x004fc80000410000 */
[----:B------:R-:W-:Y:S02]  /*56b0*/  @P2 FADD.FTZ R111, R43, R111 ;  /* 0x0000006f2b6f2221 */ /* 0x000fe40000010000 */
.L_x_43843:
[----:B------:R-:W-:Y:S05]  /*56c0*/  BSYNC B1 ;  /* 0x0000000000017941 */ /* 0x000fea0003800000 */
.L_x_43842:
[----:B------:R-:W-:Y:S01]  /*56d0*/  BSSY B1, `(.L_x_43844) ;  /* 0x0000007000017945 */ /* 0x000fe20003800000 */
[----:B------:R-:W-:Y:S05]  /*56e0*/  @!P3 BRA `(.L_x_43845) ;  /* 0x000000500000b947 */ /* 0x000fea0003800000 */
[----:B------:R-:W2:Y:S01]  /*56f0*/  LDL R132, [R1+0x80] ;  /* 0x0000800001847983 */ /* 0x000ea20000100800 */
[----:B-----5:R-:W-:-:S05]  /*5700*/  HADD2.F32 R112, -RZ, R58.H0_H0 ;  /* 0x2000003aff707230 */ /* 0x020fca0000004100 */
[----:B------:R-:W-:-:S04]  /*5710*/  FMUL.FTZ R112, R112, c[0x0][0x1ec] ;  /* 0x00007b0070707a20 */ /* 0x000fc80000410000 */
[----:B--2---:R-:W-:-:S04]  /*5720*/  FMUL.FTZ R112, R132, R112 ;  /* 0x0000007084707220 */ /* 0x004fc80000410000 */
[----:B------:R-:W-:Y:S02]  /*5730*/  @P2 FADD.FTZ R112, R48, R112 ;  /* 0x0000007030702221 */ /* 0x000fe40000010000 */
.L_x_43845:
[----:B------:R-:W-:Y:S05]  /*5740*/  BSYNC B1 ;  /* 0x0000000000017941 */ /* 0x000fea0003800000 */
.L_x_43844:
[----:B------:R-:W-:Y:S01]  /*5750*/  BSSY B1, `(.L_x_43846) ;  /* 0x0000007000017945 */ /* 0x000fe20003800000 */
[----:B------:R-:W-:Y:S05]  /*5760*/  @!P3 BRA `(.L_x_43847) ;  /* 0x000000500000b947 */ /* 0x000fea0003800000 */
[----:B------:R-:W2:Y:S01]  /*5770*/  LDL R132, [R1+0x7c] ;  /* 0x00007c0001847983 */ /* 0x000ea20000100800 */
[----:B-----5:R-:W-:-:S05]  /*5780*/  HADD2.F32 R113, -RZ, R58.H1_H1 ;  /* 0x3000003aff717230 */ /* 0x020fca0000004100 */
[----:B------:R-:W-:-:S04]  /*5790*/  FMUL.FTZ R113, R113, c[0x0][0x1ec] ;  /* 0x00007b0071717a20 */ /* 0x000fc80000410000 */
[----:B--2---:R-:W-:-:S04]  /*57a0*/  FMUL.FTZ R113, R132, R113 ;  /* 0x0000007184717220 */ /* 0x004fc80000410000 */
[----:B------:R-:W-:Y:S02]  /*57b0*/  @P2 FADD.FTZ R113, R49, R113 ;  /* 0x0000007131712221 */ /* 0x000fe40000010000 */
.L_x_43847:
[----:B------:R-:W-:Y:S05]  /*57c0*/  BSYNC B1 ;  /* 0x0000000000017941 */ /* 0x000fea0003800000 */
.L_x_43846:
[----:B------:R-:W-:Y:S01]  /*57d0*/  BSSY B1, `(.L_x_43848) ;  /* 0x0000007000017945 */ /* 0x000fe20003800000 */
[----:B------:R-:W-:Y:S05]  /*57e0*/  @!P3 BRA `(.L_x_43849) ;  /* 0x000000500000b947 */ /* 0x000fea0003800000 */
[----:B------:R-:W2:Y:S01]  /*57f0*/  LDL R132, [R1+0x78] ;  /* 0x0000780001847983 */ /* 0x000ea20000100800 */
[----:B-----5:R-:W-:-:S05]  /*5800*/  HADD2.F32 R114, -RZ, R59.H0_H0 ;  /* 0x2000003bff727230 */ /* 0x020fca0000004100 */
[----:B------:R-:W-:-:S04]  /*5810*/  FMUL.FTZ R114, R114, c[0x0][0x1ec] ;  /* 0x00007b0072727a20 */ /* 0x000fc80000410000 */
[----:B--2---:R-:W-:-:S04]  /*5820*/  FMUL.FTZ R114, R132, R114 ;  /* 0x0000007284727220 */ /* 0x004fc80000410000 */
[----:B------:R-:W-:Y:S02]  /*5830*/  @P2 FADD.FTZ R114, R50, R114 ;  /* 0x0000007232722221 */ /* 0x000fe40000010000 */
.L_x_43849:
[----:B------:R-:W-:Y:S05]  /*5840*/  BSYNC B1 ;  /* 0x0000000000017941 */ /* 0x000fea0003800000 */
.L_x_43848:
[----:B------:R-:W-:Y:S01]  /*5850*/  BSSY B1, `(.L_x_43850) ;  /* 0x0000007000017945 */ /* 0x000fe20003800000 */
[----:B------:R-:W-:Y:S05]  /*5860*/  @!P3 BRA `(.L_x_43851) ;  /* 0x000000500000b947 */ /* 0x000fea0003800000 */
[----:B------:R-:W2:Y:S01]  /*5870*/  LDL R132, [R1+0x74] ;  /* 0x0000740001847983 */ /* 0x000ea20000100800 */
[----:B-----5:R-:W-:-:S05]  /*5880*/  HADD2.F32 R115, -RZ, R59.H1_H1 ;  /* 0x3000003bff737230 */ /* 0x020fca0000004100 */
[----:B------:R-:W-:-:S04]  /*5890*/  FMUL.FTZ R115, R115, c[0x0][0x1ec] ;  /* 0x00007b0073737a20 */ /* 0x000fc80000410000 */
[----:B--2---:R-:W-:-:S04]  /*58a0*/  FMUL.FTZ R115, R132, R115 ;  /* 0x0000007384737220 */ /* 0x004fc80000410000 */
[----:B------:R-:W-:Y:S02]  /*58b0*/  @P2 FADD.FTZ R115, R51, R115 ;  /* 0x0000007333732221 */ /* 0x000fe40000010000 */
.L_x_43851:
[----:B------:R-:W-:Y:S05]  /*58c0*/  BSYNC B1 ;  /* 0x0000000000017941 */ /* 0x000fea0003800000 */
.L_x_43850:
[----:B------:R-:W-:Y:S01]  /*58d0*/  HFMA2.MMA R132, -RZ, RZ, 0, 1.9073486328125e-06 ;  /* 0x00000020ff847435 */ /* 0x000fe200000001ff */
[----:B------:R-:W-:-:S09]  /*58e0*/  IADD3 R195, R195, 0x20, RZ ;  /* 0x00000020c3c37810 */ /* 0x000fd20007ffe0ff */
[C---:B------:R-:W-:Y:S01]  /*58f0*/  IMAD.WIDE.U32 R132, R175.reuse, R132, c[0x0][0x188] ;  /* 0x00006200af847625 */ /* 0x040fe200078e0084 */
[----:B------:R-:W-:-:S04]  /*5900*/  IADD3 R175, R175, 0x20, RZ ;  /* 0x00000020afaf7810 */ /* 0x000fc80007ffe0ff */
[----:B------:R0:W-:Y:S04]  /*5910*/  STG.E.128 [R132.64], R108 ;  /* 0x0000006c84007986 */ /* 0x0001e8000c101d04 */
[----:B------:R0:W-:Y:S02]  /*5920*/  STG.E.128 [R132.64+0x10], R112 ;  /* 0x0000107084007986 */ /* 0x0001e4000c101d04 */
.L_x_43835:
[----:B------:R-:W-:Y:S05]  /*5930*/  BSYNC B0 ;  /* 0x0000000000007941 */ /* 0x000fea0003800000 */
.L_x_43834:
        /* <DEDUP_REMOVED lines=44> */
.L_x_43855:
[----:B0-----:R-:W-:Y:S05]  /*5c00*/  BSYNC B1 ;  /* 0x0000000000017941 */ /* 0x001fea0003800000 */
.L_x_43854:
[----:B------:R-:W-:Y:S01]  /*5c10*/  BSSY B1, `(.L_x_43856) ;  /* 0x0000007000017945 */ /* 0x000fe20003800000 */
[----:B------:R-:W-:Y:S05]  /*5c20*/  @!P3 BRA `(.L_x_43857) ;  /* 0x000000500000b947 */ /* 0x000fea0003800000 */
[----:B------:R-:W2:Y:S01]  /*5c30*/  LDL R132, [R1+0x6c] ;  /* 0x00006c0001847983 */ /* 0x000ea20000100800 */
[----:B-----5:R-:W-:-:S05]  /*5c40*/  HADD2.F32 R117, -RZ, R56.H1_H1 ;  /* 0x30000038ff757230 */ /* 0x020fca0000004100 */
[----:B------:R-:W-:-:S04]  /*5c50*/  FMUL.FTZ R117, R117, c[0x0][0x1ec] ;  /* 0x00007b0075757a20 */ /* 0x000fc80000410000 */
[----:B--2---:R-:W-:-:S04]  /*5c60*/  FMUL.FTZ R117, R132, R117 ;  /* 0x0000007584757220 */ /* 0x004fc80000410000 */
[----:B------:R-:W-:Y:S02]  /*5c70*/  @P2 FADD.FTZ R117, R41, R117 ;  /* 0x0000007529752221 */ /* 0x000fe40000010000 */
.L_x_43857:
[----:B------:R-:W-:Y:S05]  /*5c80*/  BSYNC B1 ;  /* 0x0000000000017941 */ /* 0x000fea0003800000 */
.L_x_43856:
[----:B------:R-:W-:Y:S01]  /*5c90*/  BSSY B1, `(.L_x_43858) ;  /* 0x0000007000017945 */ /* 0x000fe20003800000 */
[----:B------:R-:W-:Y:S05]  /*5ca0*/  @!P3 BRA `(.L_x_43859) ;  /* 0x000000500000b947 */ /* 0x000fea0003800000 */
[----:B------:R-:W2:Y:S01]  /*5cb0*/  LDL R132, [R1+0x68] ;  /* 0x0000680001847983 */ /* 0x000ea20000100800 */
[----:B-----5:R-:W-:-:S05]  /*5cc0*/  HADD2.F32 R118, -RZ, R57.H0_H0 ;  /* 0x20000039ff767230 */ /* 0x020fca0000004100 */
[----:B------:R-:W-:-:S04]  /*5cd0*/  FMUL.FTZ R118, R118, c[0x0][0x1ec] ;  /* 0x00007b0076767a20 */ /* 0x000fc80000410000 */
[----:B--2---:R-:W-:-:S04]  /*5ce0*/  FMUL.FTZ R118, R132, R118 ;  /* 0x0000007684767220 */ /* 0x004fc80000410000 */
[----:B------:R-:W-:Y:S02]  /*5cf0*/  @P2 FADD.FTZ R118, R42, R118 ;  /* 0x000000762a762221 */ /* 0x000fe40000010000 */
.L_x_43859:
[----:B------:R-:W-:Y:S05]  /*5d00*/  BSYNC B1 ;  /* 0x0000000000017941 */ /* 0x000fea0003800000 */
.L_x_43858:
[----:B------:R-:W-:Y:S01]  /*5d10*/  BSSY B1, `(.L_x_43860) ;  /* 0x0000007000017945 */ /* 0x000fe20003800000 */
[----:B------:R-:W-:Y:S05]  /*5d20*/  @!P3 BRA `(.L_x_43861) ;  /* 0x000000500000b947 */ /* 0x000fea0003800000 */
[----:B------:R-:W2:Y:S01]  /*5d30*/  LDL R132, [R1+0x64] ;  /* 0x0000640001847983 */ /* 0x000ea20000100800 */
[----:B-----5:R-:W-:-:S05]  /*5d40*/  HADD2.F32 R119, -RZ, R57.H1_H1 ;  /* 0x30000039ff777230 */ /* 0x020fca0000004100 */
[----:B------:R-:W-:-:S04]  /*5d50*/  FMUL.FTZ R119, R119, c[0x0][0x1ec] ;  /* 0x00007b0077777a20 */ /* 0x000fc80000410000 */
[----:B--2---:R-:W-:-:S04]  /*5d60*/  FMUL.FTZ R119, R132, R119 ;  /* 0x0000007784777220 */ /* 0x004fc80000410000 */
[----:B------:R-:W-:Y:S02]  /*5d70*/  @P2 FADD.FTZ R119, R43, R119 ;  /* 0x000000772b772221 */ /* 0x000fe40000010000 */
.L_x_43861:
[----:B------:R-:W-:Y:S05]  /*5d80*/  BSYNC B1 ;  /* 0x0000000000017941 */ /* 0x000fea0003800000 */
.L_x_43860:
[----:B------:R-:W-:Y:S01]  /*5d90*/  BSSY B1, `(.L_x_43862) ;  /* 0x0000007000017945 */ /* 0x000fe20003800000 */
[----:B------:R-:W-:Y:S05]  /*5da0*/  @!P3 BRA `(.L_x_43863) ;  /* 0x000000500000b947 */ /* 0x000fea0003800000 */
[----:B------:R-:W2:Y:S01]  /*5db0*/  LDL R132, [R1+0x60] ;  /* 0x0000600001847983 */ /* 0x000ea20000100800 */
[----:B-----5:R-:W-:-:S05]  /*5dc0*/  HADD2.F32 R120, -RZ, R58.H0_H0 ;  /* 0x2000003aff787230 */ /* 0x020fca0000004100 */
[----:B------:R-:W-:-:S04]  /*5dd0*/  FMUL.FTZ R120, R120, c[0x0][0x1ec] ;  /* 0x00007b0078787a20 */ /* 0x000fc80000410000 */
[----:B--2---:R-:W-:-:S04]  /*5de0*/  FMUL.FTZ R120, R132, R120 ;  /* 0x0000007884787220 */ /* 0x004fc80000410000 */
[----:B------:R-:W-:Y:S02]  /*5df0*/  @P2 FADD.FTZ R120, R48, R120 ;  /* 0x0000007830782221 */ /* 0x000fe40000010000 */
.L_x_43863:
[----:B------:R-:W-:Y:S05]  /*5e00*/  BSYNC B1 ;  /* 0x0000000000017941 */ /* 0x000fea0003800000 */
.L_x_43862:
[----:B------:R-:W-:Y:S01]  /*5e10*/  BSSY B1, `(.L_x_43864) ;  /* 0x0000007000017945 */ /* 0x000fe20003800000 */
[----:B------:R-:W-:Y:S05]  /*5e20*/  @!P3 BRA `(.L_x_43865) ;  /* 0x000000500000b947 */ /* 0x000fea0003800000 */
[----:B------:R-:W2:Y:S01]  /*5e30*/  LDL R132, [R1+0x5c] ;  /* 0x00005c0001847983 */ /* 0x000ea20000100800 */
[----:B-----5:R-:W-:-:S05]  /*5e40*/  HADD2.F32 R121, -RZ, R58.H1_H1 ;  /* 0x3000003aff797230 */ /* 0x020fca0000004100 */
[----:B------:R-:W-:-:S04]  /*5e50*/  FMUL.FTZ R121, R121, c[0x0][0x1ec] ;  /* 0x00007b0079797a20 */ /* 0x000fc80000410000 */
[----:B--2---:R-:W-:-:S04]  /*5e60*/  FMUL.FTZ R121, R132, R121 ;  /* 0x0000007984797220 */ /* 0x004fc80000410000 */
[----:B------:R-:W-:Y:S02]  /*5e70*/  @P2 FADD.FTZ R121, R49, R121 ;  /* 0x0000007931792221 */ /* 0x000fe40000010000 */
.L_x_43865:
[----:B------:R-:W-:Y:S05]  /*5e80*/  BSYNC B1 ;  /* 0x0000000000017941 */ /* 0x000fea0003800000 */
.L_x_43864:
[----:B------:R-:W-:Y:S01]  /*5e90*/  BSSY B1, `(.L_x_43866) ;  /* 0x0000007000017945 */ /* 0x000fe20003800000 */
[----:B------:R-:W-:Y:S05]  /*5ea0*/  @!P3 BRA `(.L_x_43867) ;  /* 0x000000500000b947 */ /* 0x000fea0003800000 */
[----:B------:R-:W2:Y:S01]  /*5eb0*/  LDL R132, [R1+0x58] ;  /* 0x0000580001847983 */ /* 0x000ea20000100800 */
[----:B-----5:R-:W-:-:S05]  /*5ec0*/  HADD2.F32 R122, -RZ, R59.H0_H0 ;  /* 0x2000003bff7a7230 */ /* 0x020fca0000004100 */
[----:B------:R-:W-:-:S04]  /*5ed0*/  FMUL.FTZ R122, R122, c[0x0][0x1ec] ;  /* 0x00007b007a7a7a20 */ /* 0x000fc80000410000 */
[----:B--2---:R-:W-:-:S04]  /*5ee0*/  FMUL.FTZ R122, R132, R122 ;  /* 0x0000007a847a7220 */ /* 0x004fc80000410000 */
[----:B------:R-:W-:Y:S02]  /*5ef0*/  @P2 FADD.FTZ R122, R50, R122 ;  /* 0x0000007a327a2221 */ /* 0x000fe40000010000 */
.L_x_43867:
[----:B------:R-:W-:Y:S05]  /*5f00*/  BSYNC B1 ;  /* 0x0000000000017941 */ /* 0x000fea0003800000 */
.L_x_43866:
[----:B------:R-:W-:Y:S01]  /*5f10*/  BSSY B1, `(.L_x_43868) ;  /* 0x0000007000017945 */ /* 0x000fe20003800000 */
[----:B------:R-:W-:Y:S05]  /*5f20*/  @!P3 BRA `(.L_x_43869) ;  /* 0x000000500000b947 */ /* 0x000fea0003800000 */
[----:B------:R-:W2:Y:S01]  /*5f30*/  LDL R132, [R1+0x54] ;  /* 0x0000540001847983 */ /* 0x000ea20000100800 */
[----:B-----5:R-:W-:-:S05]  /*5f40*/  HADD2.F32 R123, -RZ, R59.H1_H1 ;  /* 0x3000003bff7b7230 */ /* 0x020fca0000004100 */
[----:B------:R-:W-:-:S04]  /*5f50*/  FMUL.FTZ R123, R123, c[0x0][0x1ec] ;  /* 0x00007b007b7b7a20 */ /* 0x000fc80000410000 */
[----:B--2---:R-:W-:-:S04]  /*5f60*/  FMUL.FTZ R123, R132, R123 ;  /* 0x0000007b847b7220 */ /* 0x004fc80000410000 */
[----:B------:R-:W-:Y:S02]  /*5f70*/  @P2 FADD.FTZ R123, R51, R123 ;  /* 0x0000007b337b2221 */ /* 0x000fe40000010000 */
.L_x_43869:
[----:B------:R-:W-:Y:S05]  /*5f80*/  BSYNC B1 ;  /* 0x0000000000017941 */ /* 0x000fea0003800000 */
.L_x_43868:
[----:B------:R-:W-:Y:S01]  /*5f90*/  HFMA2.MMA R132, -RZ, RZ, 0, 1.9073486328125e-06 ;  /* 0x00000020ff847435 */ /* 0x000fe200000001ff */
[----:B------:R-:W-:-:S09]  /*5fa0*/  IADD3 R195, R195, 0x20, RZ ;  /* 0x00000020c3c37810 */ /* 0x000fd20007ffe0ff */
[C---:B------:R-:W-:Y:S01]  /*5fb0*/  IMAD.WIDE.U32 R132, R175.reuse, R132, c[0x0][0x188] ;  /* 0x00006200af847625 */ /* 0x040fe200078e0084 */
[----:B------:R-:W-:-:S04]  /*5fc0*/  IADD3 R175, R175, 0x20, RZ ;  /* 0x00000020afaf7810 */ /* 0x000fc80007ffe0ff */
[----:B------:R0:W-:Y:S04]  /*5fd0*/  STG.E.128 [R132.64], R116 ;  /* 0x0000007484007986 */ /* 0x0001e8000c101d04 */
[----:B------:R0:W-:Y:S02]  /*5fe0*/  STG.E.128 [R132.64+0x10], R120 ;  /* 0x0000107884007986 */ /* 0x0001e4000c101d04 */
.L_x_43853:
[----:B------:R-:W-:Y:S05]  /*5ff0*/  BSYNC B0 ;  /* 0x0000000000007941 */ /* 0x000fea0003800000 */
.L_x_43852:
        /* <DEDUP_REMOVED lines=44> */
.L_x_43873:
[----:B------:R-:W-:Y:S05]  /*62c0*/  BSYNC B1 ;  /* 0x0000000000017941 */ /* 0x000fea0003800000 */
.L_x_43872:
[----:B------:R-:W-:Y:S01]  /*62d0*/  BSSY B1, `(.L_x_43874) ;  /* 0x0000007000017945 */ /* 0x000fe20003800000 */
[----:B------:R-:W-:Y:S05]  /*62e0*/  @!P2 BRA `(.L_x_43875) ;  /* 0x000000500000a947 */ /* 0x000fea0003800000 */
[----:B0-----:R-:W2:Y:S01]  /*62f0*/  LDL R132, [R1+0x4c] ;  /* 0x00004c0001847983 */ /* 0x001ea20000100800 */
[----:B-----5:R-:W-:-:S05]  /*6300*/  HADD2.F32 R129, -RZ, R56.H1_H1 ;  /* 0x30000038ff817230 */ /* 0x020fca0000004100 */
[----:B------:R-:W-:-:S04]  /*6310*/  FMUL.FTZ R129, R129, c[0x0][0x1ec] ;  /* 0x00007b0081817a20 */ /* 0x000fc80000410000 */
[----:B--2---:R-:W-:-:S04]  /*6320*/  FMUL.FTZ R129, R132, R129 ;  /* 0x0000008184817220 */ /* 0x004fc80000410000 */
[----:B------:R-:W-:Y:S02]  /*6330*/  @P1 FADD.FTZ R129, R41, R129 ;  /* 0x0000008129811221 */ /* 0x000fe40000010000 */
.L_x_43875:
[----:B------:R-:W-:Y:S05]  /*6340*/  BSYNC B1 ;  /* 0x0000000000017941 */ /* 0x000fea0003800000 */
.L_x_43874:
[----:B------:R-:W-:Y:S01]  /*6350*/  BSSY B1, `(.L_x_43876) ;  /* 0x0000007000017945 */ /* 0x000fe20003800000 */
[----:B------:R-:W-:Y:S05]  /*6360*/  @!P2 BRA `(.L_x_43877) ;  /* 0x000000500000a947 */ /* 0x000fea0003800000 */
[----:B0-----:R-:W2:Y:S01]  /*6370*/  LDL R132, [R1+0x48] ;  /* 0x0000480001847983 */ /* 0x001ea20000100800 */
[----:B-----5:R-:W-:-:S05]  /*6380*/  HADD2.F32 R130, -RZ, R57.H0_H0 ;  /* 0x20000039ff827230 */ /* 0x020fca0000004100 */
[----:B------:R-:W-:-:S04]  /*6390*/  FMUL.FTZ R130, R130, c[0x0][0x1ec] ;  /* 0x00007b0082827a20 */ /* 0x000fc80000410000 */
[----:B--2---:R-:W-:-:S04]  /*63a0*/  FMUL.FTZ R130, R132, R130 ;  /* 0x0000008284827220 */ /* 0x004fc80000410000 */
[----:B------:R-:W-:Y:S02]  /*63b0*/  @P1 FADD.FTZ R130, R42, R130 ;  /* 0x000000822a821221 */ /* 0x000fe40000010000 */
.L_x_43877:
[----:B------:R-:W-:Y:S05]  /*63c0*/  BSYNC B1 ;  /* 0x0000000000017941 */ /* 0x000fea0003800000 */
.L_x_43876:
[----:B------:R-:W-:Y:S01]  /*63d0*/  BSSY B1, `(.L_x_43878) ;  /* 0x0000007000017945 */ /* 0x000fe20003800000 */
[----:B------:R-:W-:Y:S05]  /*63e0*/  @!P2 BRA `(.L_x_43879) ;  /* 0x000000500000a947 */ /* 0x000fea0003800000 */
[----:B0-----:R-:W2:Y:S01]  /*63f0*/  LDL R132, [R1+0x44] ;  /* 0x0000440001847983 */ /* 0x001ea20000100800 */
[----:B-----5:R-:W-:-:S05]  /*6400*/  HADD2.F32 R131, -RZ, R57.H1_H1 ;  /* 0x30000039ff837230 */ /* 0x020fca0000004100 */
[----:B------:R-:W-:-:S04]  /*6410*/  FMUL.FTZ R131, R131, c[0x0][0x1ec] ;  /* 0x00007b0083837a20 */ /* 0x000fc80000410000 */
[----:B--2---:R-:W-:-:S04]  /*6420*/  FMUL.FTZ R131, R132, R131 ;  /* 0x0000008384837220 */ /* 0x004fc80000410000 */
[----:B------:R-:W-:Y:S02]  /*6430*/  @P1 FADD.FTZ R131, R43, R131 ;  /* 0x000000832b831221 */ /* 0x000fe40000010000 */
.L_x_43879:
[----:B------:R-:W-:Y:S05]  /*6440*/  BSYNC B1 ;  /* 0x0000000000017941 */ /* 0x000fea0003800000 */
.L_x_43878:
[----:B------:R-:W-:Y:S01]  /*6450*/  BSSY B1, `(.L_x_43880) ;  /* 0x0000007000017945 */ /* 0x000fe20003800000 */
[----:B------:R-:W-:Y:S05]  /*6460*/  @!P2 BRA `(.L_x_43881) ;  /* 0x000000500000a947 */ /* 0x000fea0003800000 */
[----:B0-----:R-:W2:Y:S01]  /*6470*/  LDL R132, [R1+0x40] ;  /* 0x0000400001847983 */ /* 0x001ea20000100800 */
[----:B-----5:R-:W-:-:S05]  /*6480*/  HADD2.F32 R124, -RZ, R58.H0_H0 ;  /* 0x2000003aff7c7230 */ /* 0x020fca0000004100 */
[----:B------:R-:W-:-:S04]  /*6490*/  FMUL.FTZ R124, R124, c[0x0][0x1ec] ;  /* 0x00007b007c7c7a20 */ /* 0x000fc80000410000 */
[----:B--2---:R-:W-:-:S04]  /*64a0*/  FMUL.FTZ R124, R132, R124 ;  /* 0x0000007c847c7220 */ /* 0x004fc80000410000 */
[----:B------:R-:W-:Y:S02]  /*64b0*/  @P1 FADD.FTZ R124, R48, R124 ;  /* 0x0000007c307c1221 */ /* 0x000fe40000010000 */
.L_x_43881:
[----:B------:R-:W-:Y:S05]  /*64c0*/  BSYNC B1 ;  /* 0x0000000000017941 */ /* 0x000fea0003800000 */
.L_x_43880:
[----:B------:R-:W-:Y:S01]  /*64d0*/  BSSY B1, `(.L_x_43882) ;  /* 0x0000007000017945 */ /* 0x000fe20003800000 */
[----:B------:R-:W-:Y:S05]  /*64e0*/  @!P2 BRA `(.L_x_43883) ;  /* 0x000000500000a947 */ /* 0x000fea0003800000 */
[----:B0-----:R-:W2:Y:S01]  /*64f0*/  LDL R132, [R1+0x3c] ;  /* 0x00003c0001847983 */ /* 0x001ea20000100800 */
[----:B-----5:R-:W-:-:S05]  /*6500*/  HADD2.F32 R125, -RZ, R58.H1_H1 ;  /* 0x3000003aff7d7230 */ /* 0x020fca0000004100 */
[----:B------:R-:W-:-:S04]  /*6510*/  FMUL.FTZ R125, R125, c[0x0][0x1ec] ;  /* 0x00007b007d7d7a20 */ /* 0x000fc80000410000 */
[----:B--2---:R-:W-:-:S04]  /*6520*/  FMUL.FTZ R125, R132, R125 ;  /* 0x0000007d847d7220 */ /* 0x004fc80000410000 */
[----:B------:R-:W-:Y:S02]  /*6530*/  @P1 FADD.FTZ R125, R49, R125 ;  /* 0x0000007d317d1221 */ /* 0x000fe40000010000 */
.L_x_43883:
[----:B------:R-:W-:Y:S05]  /*6540*/  BSYNC B1 ;  /* 0x0000000000017941 */ /* 0x000fea0003800000 */
.L_x_43882:
[----:B------:R-:W-:Y:S01]  /*6550*/  BSSY B1, `(.L_x_43884) ;  /* 0x0000007000017945 */ /* 0x000fe20003800000 */
[----:B------:R-:W-:Y:S05]  /*6560*/  @!P2 BRA `(.L_x_43885) ;  /* 0x000000500000a947 */ /* 0x000fea0003800000 */
[----:B0-----:R-:W2:Y:S01]  /*6570*/  LDL R132, [R1+0x38] ;  /* 0x0000380001847983 */ /* 0x001ea20000100800 */
[----:B-----5:R-:W-:-:S05]  /*6580*/  HADD2.F32 R126, -RZ, R59.H0_H0 ;  /* 0x2000003bff7e7230 */ /* 0x020fca0000004100 */
[----:B------:R-:W-:-:S04]  /*6590*/  FMUL.FTZ R126, R126, c[0x0][0x1ec] ;  /* 0x00007b007e7e7a20 */ /* 0x000fc80000410000 */
[----:B--2---:R-:W-:-:S04]  /*65a0*/  FMUL.FTZ R126, R132, R126 ;  /* 0x0000007e847e7220 */ /* 0x004fc80000410000 */
[----:B------:R-:W-:Y:S02]  /*65b0*/  @P1 FADD.FTZ R126, R50, R126 ;  /* 0x0000007e327e1221 */ /* 0x000fe40000010000 */
.L_x_43885:
[----:B------:R-:W-:Y:S05]  /*65c0*/  BSYNC B1 ;  /* 0x0000000000017941 */ /* 0x000fea0003800000 */
.L_x_43884:
[----:B------:R-:W-:Y:S01]  /*65d0*/  BSSY B1, `(.L_x_43886) ;  /* 0x0000007000017945 */ /* 0x000fe20003800000 */
[----:B------:R-:W-:Y:S05]  /*65e0*/  @!P2 BRA `(.L_x_43887) ;  /* 0x000000500000a947 */ /* 0x000fea0003800000 */
[----:B0-----:R-:W2:Y:S01]  /*65f0*/  LDL R132, [R1+0x34] ;  /* 0x0000340001847983 */ /* 0x001ea20000100800 */
[----:B-----5:R-:W-:-:S05]  /*6600*/  HADD2.F32 R127, -RZ, R59.H1_H1 ;  /* 0x3000003bff7f7230 */ /* 0x020fca0000004100 */
[----:B------:R-:W-:-:S04]  /*6610*/  FMUL.FTZ R127, R127, c[0x0][0x1ec] ;  /* 0x00007b007f7f7a20 */ /* 0x000fc80000410000 */
[----:B--2---:R-:W-:-:S04]  /*6620*/  FMUL.FTZ R127, R132, R127 ;  /* 0x0000007f847f7220 */ /* 0x004fc80000410000 */
[----:B------:R-:W-:Y:S02]  /*6630*/  @P1 FADD.FTZ R127, R51, R127 ;  /* 0x0000007f337f1221 */ /* 0x000fe40000010000 */
.L_x_43887:
[----:B------:R-:W-:Y:S05]  /*6640*/  BSYNC B1 ;  /* 0x0000000000017941 */ /* 0x000fea0003800000 */
.L_x_43886:
[----:B0-----:R-:W-:-:S10]  /*6650*/  HFMA2.MMA R132, -RZ, RZ, 0, 1.9073486328125e-06 ;  /* 0x00000020ff847435 */ /* 0x001fd400000001ff */
[----:B------:R-:W-:-:S05]  /*6660*/  IMAD.WIDE.U32 R132, R175, R132, c[0x0][0x188] ;  /* 0x00006200af847625 */ /* 0x000fca00078e0084 */
[----:B------:R0:W-:Y:S04]  /*6670*/  STG.E.128 [R132.64], R128 ;  /* 0x0000008084007986 */ /* 0x0001e8000c101d04 */
[----:B------:R0:W-:Y:S02]  /*6680*/  STG.E.128 [R132.64+0x10], R124 ;  /* 0x0000107c84007986 */ /* 0x0001e4000c101d04 */
.L_x_43871:
[----:B------:R-:W-:Y:S05]  /*6690*/  BSYNC B0 ;  /* 0x0000000000007941 */ /* 0x000fea0003800000 */
.L_x_43870:
        /* <DEDUP_REMOVED lines=104> */
.L_x_43912:
        /* <DEDUP_REMOVED lines=187> */
.L_x_43913:
        /* <DEDUP_REMOVED lines=88> */
.L_x_43893:
[----:B------:R-:W-:Y:S05]  /*7e50*/  BSYNC B1 ;  /* 0x0000000000017941 */ /* 0x000fea0003800000 */
.L_x_43892:
        /* <DEDUP_REMOVED lines=36> */
.L_x_43895:
[----:B------:R-:W-:Y:S05]  /*80a0*/  BSYNC B1 ;  /* 0x0000000000017941 */ /* 0x000fea0003800000 */
.L_x_43894:
        /* <DEDUP_REMOVED lines=36> */
.L_x_43897:
[----:B------:R-:W-:Y:S05]  /*82f0*/  BSYNC B1 ;  /* 0x0000000000017941 */ /* 0x000fea0003800000 */
.L_x_43896:
        /* <DEDUP_REMOVED lines=36> */
.L_x_43899:
[----:B------:R-:W-:Y:S05]  /*8540*/  BSYNC B1 ;  /* 0x0000000000017941 */ /* 0x000fea0003800000 */
.L_x_43898:
        /* <DEDUP_REMOVED lines=36> */
.L_x_43901:
[----:B------:R-:W-:Y:S05]  /*8790*/  BSYNC B1 ;  /* 0x0000000000017941 */ /* 0x000fea0003800000 */
.L_x_43900:
        /* <DEDUP_REMOVED lines=36> */
.L_x_43903:
[----:B------:R-:W-:Y:S05]  /*89e0*/  BSYNC B1 ;  /* 0x0000000000017941 */ /* 0x000fea0003800000 */
.L_x_43902:
        /* <DEDUP_REMOVED lines=36> */
.L_x_43905:
[----:B------:R-:W-:Y:S05]  /*8c30*/  BSYNC B1 ;  /* 0x0000000000017941 */ /* 0x000fea0003800000 */
.L_x_43904:
        /* <DEDUP_REMOVED lines=36> */
.L_x_43907:
[----:B------:R-:W-:Y:S05]  /*8e80*/  BSYNC B1 ;  /* 0x0000000000017941 */ /* 0x000fea0003800000 */
.L_x_43906:
        /* <DEDUP_REMOVED lines=36> */
.L_x_43909:
[----:B------:R-:W-:Y:S05]  /*90d0*/  BSYNC B1 ;  /* 0x0000000000017941 */ /* 0x000fea0003800000 */
.L_x_43908:
        /* <DEDUP_REMOVED lines=34> */
.L_x_43891:
[----:B------:R-:W-:Y:S05]  /*9300*/  BSYNC B0 ;  /* 0x0000000000007941 */ /* 0x000fea0003800000 */
.L_x_43890:
[----:B0-----:R-:W-:-:S04]  /*9310*/  MOV R132, c[0x0][0x160] ;  /* 0x0000580000847a02 */ /* 0x001fc80000000f00 */
[----:B------:R-:W-:-:S04]  /*9320*/  LEA R176, R132, R176, 0x2 ;  /* 0x000000b084b07211 */ /* 0x000fc800078e10ff */
[----:B------:R-:W-:-:S13]  /*9330*/  ISETP.GE.AND P1, PT, R176, c[0x0][0x164], PT ;  /* 0x00005900b0007a0c */ /* 0x000fda0003f26270 */
[----:B------:R-:W-:Y:S01]  /*9340*/  @P1 CALL.REL.NOINC `(.L_x_43910) ;  /* 0x0000001000001944 */ /* 0x000fe20003c00000 */
[----:B------:R-:W-:Y:S05]  /*9350*/  BRA `(.L_x_43911) ;  /* 0xffff8ec000007947 */ /* 0x000fea000383ffff */
.L_x_43910:
[----:B------:R-:W-:Y:S05]  /*9360*/  EXIT ;  /* 0x000000000000794d */ /* 0x000fea0003800000 */
.L_x_43888:
[----:B------:R-:W-:Y:S01]  /*9370*/  HFMA2.MMA R174, -RZ, RZ, 0, 5.9604644775390625e-08 ;  /* 0x00000001ffae7435 */ /* 0x000fe200000001ff */
[----:B------:R-:W-:Y:S02]  /*9380*/  MOV R252, 0x1f ;  /* 0x0000001f00fc7802 */ /* 0x000fe40000000f00 */
[----:B------:R-:W-:Y:S02]  /*9390*/  MOV R133, 0xffffffff ;  /* 0xffffffff00857802 */ /* 0x000fe40000000f00 */
[----:B------:R-:W-:Y:S02]  /*93a0*/  MOV R132, 0x93c0 ;  /* 0x000093c000847802 */ /* 0x000fe40000000f00 */
[----:B-----5:R-:W-:Y:S05]  /*93b0*/  CALL.REL.NOINC `($__internal_102_$__cuda_sm70_shflsync_bfly_p) ;  /* 0x00000df000007944 */ /* 0x020fea0003c00000 */
[----:B-1----:R-:W-:Y:S05]  /*93c0*/  BRA `(.L_x_43912) ;  /* 0xffffd95000007947 */ /* 0x002fea000383ffff */
.L_x_43889:
[----:B------:R-:W-:Y:S01]  /*93d0*/  HFMA2.MMA R174, -RZ, RZ, 0, 1.1920928955078125e-07 ;  /* 0x00000002ffae7435 */ /* 0x000fe200000001ff */
[----:B------:R-:W-:Y:S02]  /*93e0*/  MOV R252, 0x1f ;  /* 0x0000001f00fc7802 */ /* 0x000fe40000000f00 */
[----:B------:R-:W-:Y:S02]  /*93f0*/  MOV R133, 0xffffffff ;  /* 0xffffffff00857802 */ /* 0x000fe40000000f00 */
[----:B------:R-:W-:-:S02]  /*9400*/  MOV R132, 0x9420 ;  /* 0x0000942000847802 */ /* 0x000fc40000000f00 */
[----:B-----5:R-:W-:Y:S05]  /*9410*/  CALL.REL.NOINC `($__internal_102_$__cuda_sm70_shflsync_bfly_p) ;  /* 0x00000d9000007944 */ /* 0x020fea0003c00000 */
[----:B-1----:R-:W-:Y:S01]  /*9420*/  FADD.FTZ R175, R175, R174 ;  /* 0x000000aeafaf7221 */ /* 0x002fe20000010000 */
[----:B------:R-:W-:Y:S01]  /*9430*/  HFMA2.MMA R174, -RZ, RZ, 0, 2.384185791015625e-07 ;  /* 0x00000004ffae7435 */ /* 0x000fe200000001ff */
[----:B------:R-:W-:-:S02]  /*9440*/  MOV R252, 0x1f ;  /* 0x0000001f00fc7802 */ /* 0x000fc40000000f00 */
[----:B------:R-:W-:Y:S02]  /*9450*/  MOV R133, 0xffffffff ;  /* 0xffffffff00857802 */ /* 0x000fe40000000f00 */
[----:B------:R-:W-:Y:S02]  /*9460*/  MOV R132, 0x9480 ;  /* 0x0000948000847802 */ /* 0x000fe40000000f00 */
[----:B------:R-:W-:Y:S05]  /*9470*/  CALL.REL.NOINC `($__internal_102_$__cuda_sm70_shflsync_bfly_p) ;  /* 0x00000d3000007944 */ /* 0x000fea0003c00000 */
[----:B-1----:R-:W-:Y:S01]  /*9480*/  FADD.FTZ R175, R175, R174 ;  /* 0x000000aeafaf7221 */ /* 0x002fe20000010000 */
[----:B------:R-:W-:Y:S01]  /*9490*/  HFMA2.MMA R174, -RZ, RZ, 0, 4.76837158203125e-07 ;  /* 0x00000008ffae7435 */ /* 0x000fe200000001ff */
[----:B------:R-:W-:Y:S02]  /*94a0*/  MOV R252, 0x1f ;  /* 0x0000001f00fc7802 */ /* 0x000fe40000000f00 */
[----:B------:R-:W-:Y:S02]  /*94b0*/  MOV R133, 0xffffffff ;  /* 0xffffffff00857802 */ /* 0x000fe40000000f00 */
[----:B------:R-:W-:Y:S02]  /*94c0*/  MOV R132, 0x94e0 ;  /* 0x000094e000847802 */ /* 0x000fe40000000f00 */
[----:B------:R-:W-:Y:S05]  /*94d0*/  CALL.REL.NOINC `($__internal_102_$__cuda_sm70_shflsync_bfly_p) ;  /* 0x00000cd000007944 */ /* 0x000fea0003c00000 */
[----:B-1----:R-:W-:Y:S01]  /*94e0*/  FADD.FTZ R175, R175, R174 ;  /* 0x000000aeafaf7221 */ /* 0x002fe20000010000 */
[----:B------:R-:W-:Y:S01]  /*94f0*/  HFMA2.MMA R174, -RZ, RZ, 0, 9.5367431640625e-07 ;  /* 0x00000010ffae7435 */ /* 0x000fe200000001ff */
[----:B------:R-:W-:-:S02]  /*9500*/  MOV R252, 0x1f ;  /* 0x0000001f00fc7802 */ /* 0x000fc40000000f00 */
[----:B------:R-:W-:Y:S02]  /*9510*/  MOV R133, 0xffffffff ;  /* 0xffffffff00857802 */ /* 0x000fe40000000f00 */
[----:B------:R-:W-:Y:S02]  /*9520*/  MOV R132, 0x9540 ;  /* 0x0000954000847802 */ /* 0x000fe40000000f00 */
[----:B------:R-:W-:Y:S05]  /*9530*/  CALL.REL.NOINC `($__internal_102_$__cuda_sm70_shflsync_bfly_p) ;  /* 0x00000c7000007944 */ /* 0x000fea0003c00000 */
        /* <DEDUP_REMOVED lines=173> */
[----:B------:R-:W-:Y:S05]  /*a010*/  CALL.REL.NOINC `($__internal_102_$__cuda_sm70_shflsync_bfly_p) ;  /* 0x0000019000007944 */ /* 0x000fea0003c00000 */
[----:B-1----:R-:W-:Y:S01]  /*a020*/  FADD.FTZ R175, R175, R174 ;  /* 0x000000aeafaf7221 */ /* 0x002fe20000010000 */
[----:B------:R-:W-:Y:S01]  /*a030*/  HFMA2.MMA R174, -RZ, RZ, 0, 1.1920928955078125e-07 ;  /* 0x00000002ffae7435 */ /* 0x000fe200000001ff */
[----:B------:R-:W-:Y:S02]  /*a040*/  MOV R252, 0x1f ;  /* 0x0000001f00fc7802 */ /* 0x000fe40000000f00 */
[----:B------:R-:W-:Y:S02]  /*a050*/  MOV R133, 0xffffffff ;  /* 0xffffffff00857802 */ /* 0x000fe40000000f00 */
[----:B------:R-:W-:Y:S02]  /*a060*/  MOV R132, 0xa080 ;  /* 0x0000a08000847802 */ /* 0x000fe40000000f00 */
[----:B------:R-:W-:Y:S05]  /*a070*/  CALL.REL.NOINC `($__internal_102_$__cuda_sm70_shflsync_bfly_p) ;  /* 0x0000013000007944 */ /* 0x000fea0003c00000 */
        /* <DEDUP_REMOVED lines=18> */
[----:B-1----:R-:W-:Y:S05]  /*a1a0*/  BRA `(.L_x_43913) ;  /* 0xffffd72000007947 */ /* 0x002fea000383ffff */
        .weak           $__internal_102_$__cuda_sm70_shflsync_bfly_p
        .type           $__internal_102_$__cuda_sm70_shflsync_bfly_p,@function
        .size           $__internal_102_$__cuda_sm70_shflsync_bfly_p,(.L_x_71102 - $__internal_102_$__cuda_sm70_shflsync_bfly_p)
$__internal_102_$__cuda_sm70_shflsync_bfly_p:
[----:B------:R-:W-:Y:S04]  /*a1b0*/  WARPSYNC R133 ;  /* 0x0000008500007348 */ /* 0x000fe80003800000 */
[----:B------:R0:W1:Y:S02]  /*a1c0*/  SHFL.BFLY PT, R174, R175, R174, R252 ;  /* 0x0c0000aeafae7389 */ /* 0x00006400000e00fc */
[----:B0-----:R-:W-:-:S06]  /*a1d0*/  HFMA2.MMA R133, -RZ, RZ, 0, 0 ;  /* 0x00000000ff857435 */ /* 0x001fcc00000001ff */
[----:B------:R-:W-:Y:S05]  /*a1e0*/  RET.REL.NODEC R132 `(_ZN10layer_norm13ln_fwd_kernelINS_13Kernel_traitsI6__halfS2_fS2_fjLj2560ELj1ELj4ELj1ELj16ENS_18Kernel_traits_baseILj2560ES2_S2_fS2_fjLj128EEEEELb0ELb1ELb1ELb0EEEvNS_9FwdParamsE) ;  /* 0xffff5e1084007950 */ /* 0x000fea0003c3ffff */
.L_x_43914:
        /* <DEDUP_REMOVED lines=9> */
.L_x_71102:


//--------------------- .text._ZN10layer_norm13ln_fwd_kernelINS_13Kernel_traitsI6__halfS2_fS2_fjLj2560ELj1ELj4ELj1ELj16ENS_18Kernel_traits_baseILj2560ES2_S2_fS2_fjLj128EEEEELb0ELb1ELb1ELb1EEEvNS_9FwdParamsE --------------------------
	.section	.text._ZN10layer_norm13ln_fwd_kernelINS_13Kernel_traitsI6__halfS2_fS2_fjLj2560ELj1ELj4ELj1ELj16ENS_18Kernel_traits_baseILj2560ES2_S2_fS2_fjLj128EEEEELb0ELb1ELb1ELb1EEEvNS_9FwdParamsE,"ax",@progbits
	.sectioninfo	@"SHI_REGISTERS=255"
	.align	128
        .global         _ZN10layer_norm13ln_fwd_kernelINS_13Kernel_traitsI6__halfS2_fS2_fjLj2560ELj1ELj4ELj1ELj16ENS_18Kernel_traits_baseILj2560ES2_S2_fS2_fjLj128EEEEELb0ELb1ELb1ELb1EEEvNS_9FwdParamsE
        .type           _ZN10layer_norm13ln_fwd_kernelINS_13Kernel_traitsI6__halfS2_fS2_fjLj2560ELj1ELj4ELj1ELj16ENS_18Kernel_traits_baseILj2560ES2_S2_fS2_fjLj128EEEEELb0ELb1ELb1ELb1EEEvNS_9FwdParamsE,@function
        .size           _ZN10layer_norm13ln_fwd_kernelINS_13Kernel_traitsI6__halfS2_fS2_fjLj2560ELj1ELj4ELj1ELj16ENS_18Kernel_traits_baseILj2560ES2_S2_fS2_fjLj128EEEEELb0ELb1ELb1ELb1EEEvNS_9FwdParamsE,(.L_x_71103 - _ZN10layer_norm13ln_fwd_kernelINS_13Kernel_traitsI6__halfS2_fS2_fjLj2560ELj1ELj4ELj1ELj16ENS_18Kernel_traits_baseILj2560ES2_S2_fS2_fjLj128EEEEELb0ELb1ELb1ELb1EEEvNS_9FwdParamsE)
        .other          _ZN10layer_norm13ln_fwd_kernelINS_13Kernel_traitsI6__halfS2_fS2_fjLj2560ELj1ELj4ELj1ELj16ENS_18Kernel_traits_baseILj2560ES2_S2_fS2_fjLj128EEEEELb0ELb1ELb1ELb1EEEvNS_9FwdParamsE,@"STO_CUDA_ENTRY STV_DEFAULT"
_ZN10layer_norm13ln_fwd_kernelINS_13Kernel_traitsI6__halfS2_fS2_fjLj2560ELj1ELj4ELj1ELj16ENS_18Kernel_traits_baseILj2560ES2_S2_fS2_fjLj128EEEEELb0ELb1ELb1ELb1EEEvNS_9FwdParamsE:
.text._ZN10layer_norm13ln_fwd_kernelINS_13Kernel_traitsI6__halfS2_fS2_fjLj2560ELj1ELj4ELj1ELj16ENS_18Kernel_traits_baseILj2560ES2_S2_fS2_fjLj128EEEEELb0ELb1ELb1ELb1EEEvNS_9FwdParamsE:
        /* <DEDUP_REMOVED lines=59> */
[----:B--2---:R-:W-:-:S03]  /*03b0*/  HADD2.F32 R0, -RZ, R118.H0_H0 ;  /* 0x20000076ff007230 */ /* 0x004fc60000004100 */
[----:B------:R2:W-:Y:S01]  /*03c0*/  STL [R1+0x10], R2 ;  /* 0x0000100201007387 */ /* 0x0005e20000100800 */
[----:B------:R-:W-:Y:S01]  /*03d0*/  @!P0 CS2R R4, SRZ ;  /* 0x0000000000048805 */ /* 0x000fe2000001ff00 */
[----:B------:R-:W-:Y:S02]  /*03e0*/  @!P0 CS2R R8, SRZ ;  /* 0x0000000000088805 */ /* 0x000fe4000001ff00 */
[----:B------:R3:W-:Y:S01]  /*03f0*/  STL [R1+0xc], R0 ;  /* 0x00000c0001007387 */ /* 0x0007e20000100800 */
[----:B-1----:R-:W-:Y:S01]  /*0400*/  HADD2.F32 R3, -RZ, R118.H1_H1 ;  /* 0x30000076ff037230 */ /* 0x002fe20000004100 */
[----:B------:R-:W-:Y:S01]  /*0410*/  @!P0 CS2R R6, SRZ ;  /* 0x0000000000068805 */ /* 0x000fe2000001ff00 */
[--C-:B--2---:R-:W-:Y:S01]  /*0420*/  HADD2.F32 R2, -RZ, R119.reuse.H0_H0 ;  /* 0x20000077ff027230 */ /* 0x104fe20000004100 */
[----:B------:R-:W-:Y:S01]  /*0430*/  @!P0 CS2R R10, SRZ ;  /* 0x00000000000a8805 */ /* 0x000fe2000001ff00 */
[----:B------:R-:W-:Y:S01]  /*0440*/  @!P0 CS2R R12, SRZ ;  /* 0x00000000000c8805 */ /* 0x000fe2000001ff00 */
[----:B---3--:R-:W-:Y:S01]  /*0450*/  HADD2.F32 R0, -RZ, R119.H1_H1 ;  /* 0x30000077ff007230 */ /* 0x008fe20000004100 */
        /* <DEDUP_REMOVED lines=16> */
[----:B------:R-:W-:-:S02]  /*0560*/  HADD2.F32 R215, -RZ, R4.H0_H0 ;  /* 0x20000004ffd77230 */ /* 0x000fc40000004100 */
[----:B------:R-:W-:Y:S02]  /*0570*/  HADD2.F32 R214, -RZ, R4.H1_H1 ;  /* 0x30000004ffd67230 */ /* 0x000fe40000004100 */
[--C-:B------:R-:W-:Y:S02]  /*0580*/  HADD2.F32 R211, -RZ, R5.reuse.H0_H0 ;  /* 0x20000005ffd37230 */ /* 0x100fe40000004100 */
[--C-:B------:R-:W-:Y:S02]  /*0590*/  HADD2.F32 R223, -RZ, R8.reuse.H0_H0 ;  /* 0x20000008ffdf7230 */ /* 0x100fe40000004100 */
[----:B------:R-:W-:Y:S02]  /*05a0*/  HADD2.F32 R222, -RZ, R8.H1_H1 ;  /* 0x30000008ffde7230 */ /* 0x000fe40000004100 */
[----:B-1----:R-:W-:Y:S02]  /*05b0*/  HADD2.F32 R0, -RZ, R5.H1_H1 ;  /* 0x30000005ff007230 */ /* 0x002fe40000004100 */
        /* <DEDUP_REMOVED lines=65> */
[----:B------:R-:W-:Y:S01]  /*09d0*/  HADD2.F32 R209, -RZ, R23.H1_H1 ;  /* 0x30000017ffd17230 */ /* 0x000fe20000004100 */
[----:B0-----:R-:W-:Y:S02]  /*09e0*/  ULDC.U8 UR6, c[0x0][0x1f0] ;  /* 0x00007c0000067ab9 */ /* 0x001fe40000000000 */
.L_x_44080:
        /* <DEDUP_REMOVED lines=58> */
[----:B-----5:R-:W-:Y:S02]  /*0d90*/  HADD2.F32 R20, -RZ, R112.H0_H0 ;  /* 0x20000070ff147230 */ /* 0x020fe40000004100 */
[----:B------:R-:W-:-:S03]  /*0da0*/  HADD2.F32 R121, -RZ, R64.H0_H0 ;  /* 0x20000040ff797230 */ /* 0x000fc60000004100 */
[----:B------:R-:W-:-:S04]  /*0db0*/  FMUL.FTZ R20, R20, c[0x0][0x1ec] ;  /* 0x00007b0014147a20 */ /* 0x000fc80000410000 */
[----:B------:R-:W-:-:S04]  /*0dc0*/  FMUL.FTZ R20, R20, R121 ;  /* 0x0000007914147220 */ /* 0x000fc80000410000 */
[----:B------:R-:W-:Y:S02]  /*0dd0*/  @P0 FADD.FTZ R20, R104, R20 ;  /* 0x0000001468140221 */ /* 0x000fe40000010000 */
.L_x_43916:
[----:B------:R-:W-:Y:S05]  /*0de0*/  BSYNC B0 ;  /* 0x0000000000007941 */ /* 0x000fea0003800000 */
.L_x_43915:
[----:B------:R-:W-:Y:S01]  /*0df0*/  BSSY B0, `(.L_x_43917) ;  /* 0x0000007000007945 */ /* 0x000fe20003800000 */
[----:B------:R-:W-:Y:S05]  /*0e00*/  @!P6 BRA `(.L_x_43918) ;  /* 0x000000500000e947 */ /* 0x000fea0003800000 */
[----:B-----5:R-:W-:Y:S02]  /*0e10*/  HADD2.F32 R21, -RZ, R112.H1_H1 ;  /* 0x30000070ff157230 */ /* 0x020fe40000004100 */
[----:B------:R-:W-:-:S03]  /*0e20*/  HADD2.F32 R120, -RZ, R64.H1_H1 ;  /* 0x30000040ff787230 */ /* 0x000fc60000004100 */
[----:B------:R-:W-:-:S04]  /*0e30*/  FMUL.FTZ R21, R21, c[0x0][0x1ec] ;  /* 0x00007b0015157a20 */ /* 0x000fc80000410000 */
[----:B------:R-:W-:-:S04]  /*0e40*/  FMUL.FTZ R21, R21, R120 ;  /* 0x0000007815157220 */ /* 0x000fc80000410000 */
[----:B------:R-:W-:Y:S02]  /*0e50*/  @P0 FADD.FTZ R21, R105, R21 ;  /* 0x0000001569150221 */ /* 0x000fe40000010000 */
.L_x_43918:
[----:B------:R-:W-:Y:S05]  /*0e60*/  BSYNC B0 ;  /* 0x0000000000007941 */ /* 0x000fea0003800000 */
.L_x_43917:
[----:B------:R-:W-:Y:S01]  /*0e70*/  BSSY B0, `(.L_x_43919) ;  /* 0x0000007000007945 */ /* 0x000fe20003800000 */
[----:B------:R-:W-:Y:S05]  /*0e80*/  @!P6 BRA `(.L_x_43920) ;  /* 0x000000500000e947 */ /* 0x000fea0003800000 */
[----:B-----5:R-:W-:Y:S02]  /*0e90*/  HADD2.F32 R22, -RZ, R113.H0_H0 ;  /* 0x20000071ff167230 */ /* 0x020fe40000004100 */
[----:B------:R-:W-:-:S03]  /*0ea0*/  HADD2.F32 R121, -RZ, R65.H0_H0 ;  /* 0x20000041ff797230 */ /* 0x000fc60000004100 */
[----:B------:R-:W-:-:S04]  /*0eb0*/  FMUL.FTZ R22, R22, c[0x0][0x1ec] ;  /* 0x00007b0016167a20 */ /* 0x000fc80000410000 */
[----:B------:R-:W-:-:S04]  /*0ec0*/  FMUL.FTZ R22, R22, R121 ;  /* 0x0000007916167220 */ /* 0x000fc80000410000 */
[----:B------:R-:W-:Y:S02]  /*0ed0*/  @P0 FADD.FTZ R22, R106, R22 ;  /* 0x000000166a160221 */ /* 0x000fe40000010000 */
.L_x_43920:
[----:B------:R-:W-:Y:S05]  /*0ee0*/  BSYNC B0 ;  /* 0x0000000000007941 */ /* 0x000fea0003800000 */
.L_x_43919:
[----:B------:R-:W-:Y:S01]  /*0ef0*/  BSSY B0, `(.L_x_43921) ;  /* 0x0000007000007945 */ /* 0x000fe20003800000 */
[----:B------:R-:W-:Y:S05]  /*0f00*/  @!P6 BRA `(.L_x_43922) ;  /* 0x000000500000e947 */ /* 0x000fea0003800000 */
[----:B-----5:R-:W-:Y:S02]  /*0f10*/  HADD2.F32 R23, -RZ, R113.H1_H1 ;  /* 0x30000071ff177230 */ /* 0x020fe40000004100 */
[----:B------:R-:W-:-:S03]  /*0f20*/  HADD2.F32 R120, -RZ, R65.H1_H1 ;  /* 0x30000041ff787230 */ /* 0x000fc60000004100 */
[----:B------:R-:W-:-:S04]  /*0f30*/  FMUL.FTZ R23, R23, c[0x0][0x1ec] ;  /* 0x00007b0017177a20 */ /* 0x000fc80000410000 */
[----:B------:R-:W-:-:S04]  /*0f40*/  FMUL.FTZ R23, R23, R120 ;  /* 0x0000007817177220 */ /* 0x000fc80000410000 */
[----:B------:R-:W-:Y:S02]  /*0f50*/  @P0 FADD.FTZ R23, R107, R23 ;  /* 0x000000176b170221 */ /* 0x000fe40000010000 */
.L_x_43922:
[----:B------:R-:W-:Y:S05]  /*0f60*/  BSYNC B0 ;  /* 0x0000000000007941 */ /* 0x000fea0003800000 */
.L_x_43921:
[----:B------:R-:W-:Y:S01]  /*0f70*/  BSSY B0, `(.L_x_43923) ;  /* 0x0000007000007945 */ /* 0x000fe20003800000 */
[----:B------:R-:W-:Y:S05]  /*0f80*/  @!P6 BRA `(.L_x_43924) ;  /* 0x000000500000e947 */ /* 0x000fea0003800000 */
[----:B-----5:R-:W-:Y:S02]  /*0f90*/  HADD2.F32 R120, -RZ, R114.H0_H0 ;  /* 0x20000072ff787230 */ /* 0x020fe40000004100 */
[----:B------:R-:W-:-:S03]  /*0fa0*/  HADD2.F32 R121, -RZ, R66.H0_H0 ;  /* 0x20000042ff797230 */ /* 0x000fc60000004100 */
[----:B------:R-:W-:-:S04]  /*0fb0*/  FMUL.FTZ R120, R120, c[0x0][0x1ec] ;  /* 0x00007b0078787a20 */ /* 0x000fc80000410000 */
[----:B------:R-:W-:-:S04]  /*0fc0*/  FMUL.FTZ R188, R120, R121 ;  /* 0x0000007978bc7220 */ /* 0x000fc80000410000 */
[----:B------:R-:W-:Y:S02]  /*0fd0*/  @P0 FADD.FTZ R188, R108, R188 ;  /* 0x000000bc6cbc0221 */ /* 0x000fe40000010000 */
.L_x_43924:
[----:B------:R-:W-:Y:S05]  /*0fe0*/  BSYNC B0 ;  /* 0x0000000000007941 */ /* 0x000fea0003800000 */
.L_x_43923:
[----:B------:R-:W-:Y:S01]  /*0ff0*/  BSSY B0, `(.L_x_43925) ;  /* 0x0000007000007945 */ /* 0x000fe20003800000 */
[----:B------:R-:W-:Y:S05]  /*1000*/  @!P6 BRA `(.L_x_43926) ;  /* 0x000000500000e947 */ /* 0x000fea0003800000 */
[----:B-----5:R-:W-:Y:S02]  /*1010*/  HADD2.F32 R120, -RZ, R114.H1_H1 ;  /* 0x30000072ff787230 */ /* 0x020fe40000004100 */
[----:B------:R-:W-:-:S03]  /*1020*/  HADD2.F32 R189, -RZ, R66.H1_H1 ;  /* 0x30000042ffbd7230 */ /* 0x000fc60000004100 */
[----:B------:R-:W-:-:S04]  /*1030*/  FMUL.FTZ R120, R120, c[0x0][0x1ec] ;  /* 0x00007b0078787a20 */ /* 0x000fc80000410000 */
[----:B------:R-:W-:-:S04]  /*1040*/  FMUL.FTZ R189, R120, R189 ;  /* 0x000000bd78bd7220 */ /* 0x000fc80000410000 */
[----:B------:R-:W-:Y:S02]  /*1050*/  @P0 FADD.FTZ R189, R109, R189 ;  /* 0x000000bd6dbd0221 */ /* 0x000fe40000010000 */
.L_x_43926:
[----:B------:R-:W-:Y:S05]  /*1060*/  BSYNC B0 ;  /* 0x0000000000007941 */ /* 0x000fea0003800000 */
.L_x_43925:
[----:B------:R-:W-:Y:S01]  /*1070*/  BSSY B0, `(.L_x_43927) ;  /* 0x0000007000007945 */ /* 0x000fe20003800000 */
[----:B------:R-:W-:Y:S05]  /*1080*/  @!P6 BRA `(.L_x_43928) ;  /* 0x000000500000e947 */ /* 0x000fea0003800000 */
[----:B-----5:R-:W-:Y:S02]  /*1090*/  HADD2.F32 R120, -RZ, R115.H0_H0 ;  /* 0x20000073ff787230 */ /* 0x020fe40000004100 */
[----:B------:R-:W-:-:S03]  /*10a0*/  HADD2.F32 R121, -RZ, R67.H0_H0 ;  /* 0x20000043ff797230 */ /* 0x000fc60000004100 */
[----:B------:R-:W-:-:S04]  /*10b0*/  FMUL.FTZ R120, R120, c[0x0][0x1ec] ;  /* 0x00007b0078787a20 */ /* 0x000fc80000410000 */
[----:B------:R-:W-:-:S04]  /*10c0*/  FMUL.FTZ R190, R120, R121 ;  /* 0x0000007978be7220 */ /* 0x000fc80000410000 */
[----:B------:R-:W-:Y:S02]  /*10d0*/  @P0 FADD.FTZ R190, R110, R190 ;  /* 0x000000be6ebe0221 */ /* 0x000fe40000010000 */
.L_x_43928:
[----:B------:R-:W-:Y:S05]  /*10e0*/  BSYNC B0 ;  /* 0x0000000000007941 */ /* 0x000fea0003800000 */
.L_x_43927:
[----:B------:R-:W-:Y:S01]  /*10f0*/  BSSY B0, `(.L_x_43929) ;  /* 0x0000007000007945 */ /* 0x000fe20003800000 */
[----:B------:R-:W-:Y:S05]  /*1100*/  @!P6 BRA `(.L_x_43930) ;  /* 0x000000500000e947 */ /* 0x000fea0003800000 */
[----:B-----5:R-:W-:Y:S02]  /*1110*/  HADD2.F32 R120, -RZ, R115.H1_H1 ;  /* 0x30000073ff787230 */ /* 0x020fe40000004100 */
[----:B------:R-:W-:-:S03]  /*1120*/  HADD2.F32 R191, -RZ, R67.H1_H1 ;  /* 0x30000043ffbf7230 */ /* 0x000fc60000004100 */
[----:B------:R-:W-:-:S04]  /*1130*/  FMUL.FTZ R120, R120, c[0x0][0x1ec] ;  /* 0x00007b0078787a20 */ /* 0x000fc80000410000 */
[----:B------:R-:W-:-:S04]  /*1140*/  FMUL.FTZ R191, R120, R191 ;  /* 0x000000bf78bf7220 */ /* 0x000fc80000410000 */
[----:B------:R-:W-:Y:S02]  /*1150*/  @P0 FADD.FTZ R191, R111, R191 ;  /* 0x000000bf6fbf0221 */ /* 0x000fe40000010000 */
.L_x_43930:
[----:B------:R-:W-:Y:S05]  /*1160*/  BSYNC B0 ;  /* 0x0000000000007941 */ /* 0x000fea0003800000 */
.L_x_43929:
        /* <DEDUP_REMOVED lines=42> */
.L_x_43932:
[----:B------:R-:W-:Y:S05]  /*1410*/  BSYNC B0 ;  /* 0x0000000000007941 */ /* 0x000fea0003800000 */
.L_x_43931:
[----:B------:R-:W-:Y:S01]  /*1420*/  BSSY B0, `(.L_x_43933) ;  /* 0x0000007000007945 */ /* 0x000fe20003800000 */
[----:B------:R-:W-:Y:S05]  /*1430*/  @!P6 BRA `(.L_x_43934) ;  /* 0x000000500000e947 */ /* 0x000fea0003800000 */
[----:B-----5:R-:W-:Y:S02]  /*1440*/  HADD2.F32 R120, -RZ, R112.H1_H1 ;  /* 0x30000070ff787230 */ /* 0x020fe40000004100 */
[----:B------:R-:W-:-:S03]  /*1450*/  HADD2.F32 R181, -RZ, R68.H1_H1 ;  /* 0x30000044ffb57230 */ /* 0x000fc60000004100 */
[----:B------:R-:W-:-:S04]  /*1460*/  FMUL.FTZ R120, R120, c[0x0][0x1ec] ;  /* 0x00007b0078787a20 */ /* 0x000fc80000410000 */
[----:B------:R-:W-:-:S04]  /*1470*/  FMUL.FTZ R181, R120, R181 ;  /* 0x000000b578b57220 */ /* 0x000fc80000410000 */
[----:B------:R-:W-:Y:S02]  /*1480*/  @P0 FADD.FTZ R181, R105, R181 ;  /* 0x000000b569b50221 */ /* 0x000fe40000010000 */
.L_x_43934:
[----:B------:R-:W-:Y:S05]  /*1490*/  BSYNC B0 ;  /* 0x0000000000007941 */ /* 0x000fea0003800000 */
.L_x_43933:
[----:B------:R-:W-:Y:S01]  /*14a0*/  BSSY B0, `(.L_x_43935) ;  /* 0x0000007000007945 */ /* 0x000fe20003800000 */
[----:B------:R-:W-:Y:S05]  /*14b0*/  @!P6 BRA `(.L_x_43936) ;  /* 0x000000500000e947 */ /* 0x000fea0003800000 */
[----:B-----5:R-:W-:Y:S02]  /*14c0*/  HADD2.F32 R120, -RZ, R113.H0_H0 ;  /* 0x20000071ff787230 */ /* 0x020fe40000004100 */
[----:B------:R-:W-:-:S03]  /*14d0*/  HADD2.F32 R182, -RZ, R69.H0_H0 ;  /* 0x20000045ffb67230 */ /* 0x000fc60000004100 */
[----:B------:R-:W-:-:S04]  /*14e0*/  FMUL.FTZ R123, R120, c[0x0][0x1ec] ;  /* 0x00007b00787b7a20 */ /* 0x000fc80000410000 */
[----:B------:R-:W-:-:S04]  /*14f0*/  FMUL.FTZ R182, R123, R182 ;  /* 0x000000b67bb67220 */ /* 0x000fc80000410000 */
[----:B------:R-:W-:Y:S02]  /*1500*/  @P0 FADD.FTZ R182, R106, R182 ;  /* 0x000000b66ab60221 */ /* 0x000fe40000010000 */
.L_x_43936:
[----:B------:R-:W-:Y:S05]  /*1510*/  BSYNC B0 ;  /* 0x0000000000007941 */ /* 0x000fea0003800000 */
.L_x_43935:
[----:B------:R-:W-:Y:S01]  /*1520*/  BSSY B0, `(.L_x_43937) ;  /* 0x0000007000007945 */ /* 0x000fe20003800000 */
[----:B------:R-:W-:Y:S05]  /*1530*/  @!P6 BRA `(.L_x_43938) ;  /* 0x000000500000e947 */ /* 0x000fea0003800000 */
[----:B-----5:R-:W-:Y:S02]  /*1540*/  HADD2.F32 R120, -RZ, R113.H1_H1 ;  /* 0x30000071ff787230 */ /* 0x020fe40000004100 */
[----:B------:R-:W-:-:S03]  /*1550*/  HADD2.F32 R183, -RZ, R69.H1_H1 ;  /* 0x30000045ffb77230 */ /* 0x000fc60000004100 */
[----:B------:R-:W-:-:S04]  /*1560*/  FMUL.FTZ R120, R120, c[0x0][0x1ec] ;  /* 0x00007b0078787a20 */ /* 0x000fc80000410000 */
[----:B------:R-:W-:-:S04]  /*1570*/  FMUL.FTZ R183, R120, R183 ;  /* 0x000000b778b77220 */ /* 0x000fc80000410000 */
[----:B------:R-:W-:Y:S02]  /*1580*/  @P0 FADD.FTZ R183, R107, R183 ;  /* 0x000000b76bb70221 */ /* 0x000fe40000010000 */
.L_x_43938:
[----:B------:R-:W-:Y:S05]  /*1590*/  BSYNC B0 ;  /* 0x0000000000007941 */ /* 0x000fea0003800000 */
.L_x_43937:
[----:B------:R-:W-:Y:S01]  /*15a0*/  BSSY B0, `(.L_x_43939) ;  /* 0x0000007000007945 */ /* 0x000fe20003800000 */
[----:B------:R-:W-:Y:S05]  /*15b0*/  @!P6 BRA `(.L_x_43940) ;  /* 0x000000500000e947 */ /* 0x000fea0003800000 */
[----:B-----5:R-:W-:Y:S02]  /*15c0*/  HADD2.F32 R120, -RZ, R114.H0_H0 ;  /* 0x20000072ff787230 */ /* 0x020fe40000004100 */
[----:B------:R-:W-:-:S03]  /*15d0*/  HADD2.F32 R184, -RZ, R70.H0_H0 ;  /* 0x20000046ffb87230 */ /* 0x000fc60000004100 */
[----:B------:R-:W-:-:S04]  /*15e0*/  FMUL.FTZ R123, R120, c[0x0][0x1ec] ;  /* 0x00007b00787b7a20 */ /* 0x000fc80000410000 */
[----:B------:R-:W-:-:S04]  /*15f0*/  FMUL.FTZ R184, R123, R184 ;  /* 0x000000b87bb87220 */ /* 0x000fc80000410000 */
[----:B------:R-:W-:Y:S02]  /*1600*/  @P0 FADD.FTZ R184, R108, R184 ;  /* 0x000000b86cb80221 */ /* 0x000fe40000010000 */
.L_x_43940:
[----:B------:R-:W-:Y:S05]  /*1610*/  BSYNC B0 ;  /* 0x0000000000007941 */ /* 0x000fea0003800000 */
.L_x_43939:
[----:B------:R-:W-:Y:S01]  /*1620*/  BSSY B0, `(.L_x_43941) ;  /* 0x0000007000007945 */ /* 0x000fe20003800000 */
[----:B------:R-:W-:Y:S05]  /*1630*/  @!P6 BRA `(.L_x_43942) ;  /* 0x000000500000e947 */ /* 0x000fea0003800000 */
[----:B-----5:R-:W-:Y:S02]  /*1640*/  HADD2.F32 R120, -RZ, R114.H1_H1 ;  /* 0x30000072ff787230 */ /* 0x020fe40000004100 */
[----:B------:R-:W-:-:S03]  /*1650*/  HADD2.F32 R185, -RZ, R70.H1_H1 ;  /* 0x30000046ffb97230 */ /* 0x000fc60000004100 */
[----:B------:R-:W-:-:S04]  /*1660*/  FMUL.FTZ R120, R120, c[0x0][0x1ec] ;  /* 0x00007b0078787a20 */ /* 0x000fc80000410000 */
[----:B------:R-:W-:-:S04]  /*1670*/  FMUL.FTZ R185, R120, R185 ;  /* 0x000000b978b97220 */ /* 0x000fc80000410000 */
[----:B------:R-:W-:Y:S02]  /*1680*/  @P0 FADD.FTZ R185, R109, R185 ;  /* 0x000000b96db90221 */ /* 0x000fe40000010000 */
.L_x_43942:
[----:B------:R-:W-:Y:S05]  /*1690*/  BSYNC B0 ;  /* 0x0000000000007941 */ /* 0x000fea0003800000 */
.L_x_43941:
[----:B------:R-:W-:Y:S01]  /*16a0*/  BSSY B0, `(.L_x_43943) ;  /* 0x0000007000007945 */ /* 0x000fe20003800000 */
[----:B------:R-:W-:Y:S05]  /*16b0*/  @!P6 BRA `(.L_x_43944) ;  /* 0x000000500000e947 */ /* 0x000fea0003800000 */
[----:B-----5:R-:W-:Y:S02]  /*16c0*/  HADD2.F32 R120, -RZ, R115.H0_H0 ;  /* 0x20000073ff787230 */ /* 0x020fe40000004100 */
[----:B------:R-:W-:-:S03]  /*16d0*/  HADD2.F32 R186, -RZ, R71.H0_H0 ;  /* 0x20000047ffba7230 */ /* 0x000fc60000004100 */
[----:B------:R-:W-:-:S04]  /*16e0*/  FMUL.FTZ R123, R120, c[0x0][0x1ec] ;  /* 0x00007b00787b7a20 */ /* 0x000fc80000410000 */
[----:B------:R-:W-:-:S04]  /*16f0*/  FMUL.FTZ R186, R123, R186 ;  /* 0x000000ba7bba7220 */ /* 0x000fc80000410000 */
[----:B------:R-:W-:Y:S02]  /*1700*/  @P0 FADD.FTZ R186, R110, R186 ;  /* 0x000000ba6eba0221 */ /* 0x000fe40000010000 */
.L_x_43944:
[----:B------:R-:W-:Y:S05]  /*1710*/  BSYNC B0 ;  /* 0x0000000000007941 */ /* 0x000fea0003800000 */
.L_x_43943:
[----:B------:R-:W-:Y:S01]  /*1720*/  BSSY B0, `(.L_x_43945) ;  /* 0x0000007000007945 */ /* 0x000fe20003800000 */
[----:B------:R-:W-:Y:S05]  /*1730*/  @!P6 BRA `(.L_x_43946) ;  /* 0x000000500000e947 */ /* 0x000fea0003800000 */
[----:B-----5:R-:W-:Y:S02]  /*1740*/  HADD2.F32 R120, -RZ, R115.H1_H1 ;  /* 0x30000073ff787230 */ /* 0x020fe40000004100 */
[----:B------:R-:W-:-:S03]  /*1750*/  HADD2.F32 R187, -RZ, R71.H1_H1 ;  /* 0x30000047ffbb7230 */ /* 0x000fc60000004100 */
[----:B------:R-:W-:-:S04]  /*1760*/  FMUL.FTZ R120, R120, c[0x0][0x1ec] ;  /* 0x00007b0078787a20 */ /* 0x000fc80000410000 */
[----:B------:R-:W-:-:S04]  /*1770*/  FMUL.FTZ R187, R120, R187 ;  /* 0x000000bb78bb7220 */ /* 0x000fc80000410000 */
[----:B------:R-:W-:Y:S02]  /*1780*/  @P0 FADD.FTZ R187, R111, R187 ;  /* 0x000000bb6fbb0221 */ /* 0x000fe40000010000 */
.L_x_43946:
[----:B------:R-:W-:Y:S05]  /*1790*/  BSYNC B0 ;  /* 0x0000000000007941 */ /* 0x000fea0003800000 */
.L_x_43945:
        /* <DEDUP_REMOVED lines=42> */
.L_x_43948:
[----:B------:R-:W-:Y:S05]  /*1a40*/  BSYNC B0 ;  /* 0x0000000000007941 */ /* 0x000fea0003800000 */
.L_x_43947:
[----:B------:R-:W-:Y:S01]  /*1a50*/  BSSY B0, `(.L_x_43949) ;  /* 0x0000007000007945 */ /* 0x000fe20003800000 */
[----:B------:R-:W-:Y:S05]  /*1a60*/  @!P6 BRA `(.L_x_43950) ;  /* 0x000000500000e947 */ /* 0x000fea0003800000 */
[----:B-----5:R-:W-:Y:S02]  /*1a70*/  HADD2.F32 R120, -RZ, R112.H1_H1 ;  /* 0x30000070ff787230 */ /* 0x020fe40000004100 */
[----:B------:R-:W-:-:S03]  /*1a80*/  HADD2.F32 R177, -RZ, R72.H1_H1 ;  /* 0x30000048ffb17230 */ /* 0x000fc60000004100 */
[----:B------:R-:W-:-:S04]  /*1a90*/  FMUL.FTZ R120, R120, c[0x0][0x1ec] ;  /* 0x00007b0078787a20 */ /* 0x000fc80000410000 */
[----:B------:R-:W-:-:S04]  /*1aa0*/  FMUL.FTZ R177, R120, R177 ;  /* 0x000000b178b17220 */ /* 0x000fc80000410000 */
[----:B------:R-:W-:Y:S02]  /*1ab0*/  @P0 FADD.FTZ R177, R105, R177 ;  /* 0x000000b169b10221 */ /* 0x000fe40000010000 */
.L_x_43950:
[----:B------:R-:W-:Y:S05]  /*1ac0*/  BSYNC B0 ;  /* 0x0000000000007941 */ /* 0x000fea0003800000 */
.L_x_43949:
[----:B------:R-:W-:Y:S01]  /*1ad0*/  BSSY B0, `(.L_x_43951) ;  /* 0x0000007000007945 */ /* 0x000fe20003800000 */
[----:B------:R-:W-:Y:S05]  /*1ae0*/  @!P6 BRA `(.L_x_43952) ;  /* 0x000000500000e947 */ /* 0x000fea0003800000 */
[----:B-----5:R-:W-:Y:S02]  /*1af0*/  HADD2.F32 R120, -RZ, R113.H0_H0 ;  /* 0x20000071ff787230 */ /* 0x020fe40000004100 */
[----:B------:R-:W-:-:S03]  /*1b00*/  HADD2.F32 R178, -RZ, R73.H0_H0 ;  /* 0x20000049ffb27230 */ /* 0x000fc60000004100 */
[----:B------:R-:W-:-:S04]  /*1b10*/  FMUL.FTZ R121, R120, c[0x0][0x1ec] ;  /* 0x00007b0078797a20 */ /* 0x000fc80000410000 */
[----:B------:R-:W-:-:S04]  /*1b20*/  FMUL.FTZ R178, R121, R178 ;  /* 0x000000b279b27220 */ /* 0x000fc80000410000 */
[----:B------:R-:W-:Y:S02]  /*1b30*/  @P0 FADD.FTZ R178, R106, R178 ;  /* 0x000000b26ab20221 */ /* 0x000fe40000010000 */
.L_x_43952:
[----:B------:R-:W-:Y:S05]  /*1b40*/  BSYNC B0 ;  /* 0x0000000000007941 */ /* 0x000fea0003800000 */
.L_x_43951:
[----:B------:R-:W-:Y:S01]  /*1b50*/  BSSY B0, `(.L_x_43953) ;  /* 0x0000007000007945 */ /* 0x000fe20003800000 */
[----:B------:R-:W-:Y:S05]  /*1b60*/  @!P6 BRA `(.L_x_43954) ;  /* 0x000000500000e947 */ /* 0x000fea0003800000 */
[----:B-----5:R-:W-:Y:S02]  /*1b70*/  HADD2.F32 R120, -RZ, R113.H1_H1 ;  /* 0x30000071ff787230 */ /* 0x020fe40000004100 */
[----:B------:R-:W-:-:S03]  /*1b80*/  HADD2.F32 R179, -RZ, R73.H1_H1 ;  /* 0x30000049ffb37230 */ /* 0x000fc60000004100 */
[----:B------:R-:W-:-:S04]  /*1b90*/  FMUL.FTZ R120, R120, c[0x0][0x1ec] ;  /* 0x00007b0078787a20 */ /* 0x000fc80000410000 */
[----:B------:R-:W-:-:S04]  /*1ba0*/  FMUL.FTZ R179, R120, R179 ;  /* 0x000000b378b37220 */ /* 0x000fc80000410000 */
[----:B------:R-:W-:Y:S02]  /*1bb0*/  @P0 FADD.FTZ R179, R107, R179 ;  /* 0x000000b36bb30221 */ /* 0x000fe40000010000 */
.L_x_43954:
[----:B------:R-:W-:Y:S05]  /*1bc0*/  BSYNC B0 ;  /* 0x0000000000007941 */ /* 0x000fea0003800000 */
.L_x_43953:
[----:B------:R-:W-:Y:S01]  /*1bd0*/  BSSY B0, `(.L_x_43955) ;  /* 0x0000007000007945 */ /* 0x000fe20003800000 */
[----:B------:R-:W-:Y:S05]  /*1be0*/  @!P6 BRA `(.L_x_43956) ;  /* 0x000000500000e947 */ /* 0x000fea0003800000 */
[----:B-----5:R-:W-:Y:S02]  /*1bf0*/  HADD2.F32 R120, -RZ, R114.H0_H0 ;  /* 0x20000072ff787230 */ /* 0x020fe40000004100 */
[----:B------:R-:W-:-:S03]  /*1c00*/  HADD2.F32 R168, -RZ, R74.H0_H0 ;  /* 0x2000004affa87230 */ /* 0x000fc60000004100 */
[----:B------:R-:W-:-:S04]  /*1c10*/  FMUL.FTZ R121, R120, c[0x0][0x1ec] ;  /* 0x00007b0078797a20 */ /* 0x000fc80000410000 */
[----:B------:R-:W-:-:S04]  /*1c20*/  FMUL.FTZ R168, R121, R168 ;  /* 0x000000a879a87220 */ /* 0x000fc80000410000 */
[----:B------:R-:W-:Y:S02]  /*1c30*/  @P0 FADD.FTZ R168, R108, R168 ;  /* 0x000000a86ca80221 */ /* 0x000fe40000010000 */
.L_x_43956:
[----:B------:R-:W-:Y:S05]  /*1c40*/  BSYNC B0 ;  /* 0x0000000000007941 */ /* 0x000fea0003800000 */
.L_x_43955:
[----:B------:R-:W-:Y:S01]  /*1c50*/  BSSY B0, `(.L_x_43957) ;  /* 0x0000007000007945 */ /* 0x000fe20003800000 */
[----:B------:R-:W-:Y:S05]  /*1c60*/  @!P6 BRA `(.L_x_43958) ;  /* 0x000000500000e947 */ /* 0x000fea0003800000 */
[----:B-----5:R-:W-:Y:S02]  /*1c70*/  HADD2.F32 R120, -RZ, R114.H1_H1 ;  /* 0x30000072ff787230 */ /* 0x020fe40000004100 */
[----:B------:R-:W-:-:S03]  /*1c80*/  HADD2.F32 R169, -RZ, R74.H1_H1 ;  /* 0x3000004affa97230 */ /* 0x000fc60000004100 */
[----:B------:R-:W-:-:S04]  /*1c90*/  FMUL.FTZ R120, R120, c[0x0][0x1ec] ;  /* 0x00007b0078787a20 */ /* 0x000fc80000410000 */
[----:B------:R-:W-:-:S04]  /*1ca0*/  FMUL.FTZ R169, R120, R169 ;  /* 0x000000a978a97220 */ /* 0x000fc80000410000 */
[----:B------:R-:W-:Y:S02]  /*1cb0*/  @P0 FADD.FTZ R169, R109, R169 ;  /* 0x000000a96da90221 */ /* 0x000fe40000010000 */
.L_x_43958:
[----:B------:R-:W-:Y:S05]  /*1cc0*/  BSYNC B0 ;  /* 0x0000000000007941 */ /* 0x000fea0003800000 */
.L_x_43957:
[----:B------:R-:W-:Y:S01]  /*1cd0*/  BSSY B0, `(.L_x_43959) ;  /* 0x0000007000007945 */ /* 0x000fe20003800000 */
[----:B------:R-:W-:Y:S05]  /*1ce0*/  @!P6 BRA `(.L_x_43960) ;  /* 0x000000500000e947 */ /* 0x000fea0003800000 */
[----:B-----5:R-:W-:Y:S02]  /*1cf0*/  HADD2.F32 R120, -RZ, R115.H0_H0 ;  /* 0x20000073ff787230 */ /* 0x020fe40000004100 */
[----:B------:R-:W-:-:S03]  /*1d00*/  HADD2.F32 R170, -RZ, R75.H0_H0 ;  /* 0x2000004bffaa7230 */ /* 0x000fc60000004100 */
[----:B------:R-:W-:-:S04]  /*1d10*/  FMUL.FTZ R121, R120, c[0x0][0x1ec] ;  /* 0x00007b0078797a20 */ /* 0x000fc80000410000 */
[----:B------:R-:W-:-:S04]  /*1d20*/  FMUL.FTZ R170, R121, R170 ;  /* 0x000000aa79aa7220 */ /* 0x000fc80000410000 */
[----:B------:R-:W-:Y:S02]  /*1d30*/  @P0 FADD.FTZ R170, R110, R170 ;  /* 0x000000aa6eaa0221 */ /* 0x000fe40000010000 */
.L_x_43960:
[----:B------:R-:W-:Y:S05]  /*1d40*/  BSYNC B0 ;  /* 0x0000000000007941 */ /* 0x000fea0003800000 */
.L_x_43959:
[----:B------:R-:W-:Y:S01]  /*1d50*/  BSSY B0, `(.L_x_43961) ;  /* 0x0000007000007945 */ /* 0x000fe20003800000 */
[----:B------:R-:W-:Y:S05]  /*1d60*/  @!P6 BRA `(.L_x_43962) ;  /* 0x000000500000e947 */ /* 0x000fea0003800000 */
[----:B-----5:R-:W-:Y:S02]  /*1d70*/  HADD2.F32 R120, -RZ, R115.H1_H1 ;  /* 0x30000073ff787230 */ /* 0x020fe40000004100 */
[----:B------:R-:W-:-:S03]  /*1d80*/  HADD2.F32 R171, -RZ, R75.H1_H1 ;  /* 0x3000004bffab7230 */ /* 0x000fc60000004100 */
[----:B------:R-:W-:-:S04]  /*1d90*/  FMUL.FTZ R120, R120, c[0x0][0x1ec] ;  /* 0x00007b0078787a20 */ /* 0x000fc80000410000 */
[----:B------:R-:W-:-:S04]  /*1da0*/  FMUL.FTZ R171, R120, R171 ;  /* 0x000000ab78ab7220 */ /* 0x000fc80000410000 */
[----:B------:R-:W-:Y:S02]  /*1db0*/  @P0 FADD.FTZ R171, R111, R171 ;  /* 0x000000ab6fab0221 */ /* 0x000fe40000010000 */
.L_x_43962:
[----:B------:R-:W-:Y:S05]  /*1dc0*/  BSYNC B0 ;  /* 0x0000000000007941 */ /* 0x000fea0003800000 */
.L_x_43961:
        /* <DEDUP_REMOVED lines=42> */
.L_x_43964:
[----:B------:R-:W-:Y:S05]  /*2070*/  BSYNC B0 ;  /* 0x0000000000007941 */ /* 0x000fea0003800000 */
.L_x_43963:
[----:B------:R-:W-:Y:S01]  /*2080*/  BSSY B0, `(.L_x_43965) ;  /* 0x0000007000007945 */ /* 0x000fe20003800000 */
[----:B------:R-:W-:Y:S05]  /*2090*/  @!P6 BRA `(.L_x_43966) ;  /* 0x000000500000e947 */ /* 0x000fea0003800000 */
[----:B-----5:R-:W-:Y:S02]  /*20a0*/  HADD2.F32 R120, -RZ, R112.H1_H1 ;  /* 0x30000070ff787230 */ /* 0x020fe40000004100 */
[----:B------:R-:W-:-:S03]  /*20b0*/  HADD2.F32 R173, -RZ, R76.H1_H1 ;  /* 0x3000004cffad7230 */ /* 0x000fc60000004100 */
[----:B------:R-:W-:-:S04]  /*20c0*/  FMUL.FTZ R120, R120, c[0x0][0x1ec] ;  /* 0x00007b0078787a20 */ /* 0x000fc80000410000 */
[----:B------:R-:W-:-:S04]  /*20d0*/  FMUL.FTZ R173, R120, R173 ;  /* 0x000000ad78ad7220 */ /* 0x000fc80000410000 */
[----:B------:R-:W-:Y:S02]  /*20e0*/  @P0 FADD.FTZ R173, R105, R173 ;  /* 0x000000ad69ad0221 */ /* 0x000fe40000010000 */
.L_x_43966:
[----:B------:R-:W-:Y:S05]  /*20f0*/  BSYNC B0 ;  /* 0x0000000000007941 */ /* 0x000fea0003800000 */
.L_x_43965:
[----:B------:R-:W-:Y:S01]  /*2100*/  BSSY B0, `(.L_x_43967) ;  /* 0x0000007000007945 */ /* 0x000fe20003800000 */
[----:B------:R-:W-:Y:S05]  /*2110*/  @!P6 BRA `(.L_x_43968) ;  /* 0x000000500000e947 */ /* 0x000fea0003800000 */
[----:B-----5:R-:W-:Y:S02]  /*2120*/  HADD2.F32 R120, -RZ, R113.H0_H0 ;  /* 0x20000071ff787230 */ /* 0x020fe40000004100 */
[----:B------:R-:W-:-:S03]  /*2130*/  HADD2.F32 R174, -RZ, R77.H0_H0 ;  /* 0x2000004dffae7230 */ /* 0x000fc60000004100 */
[----:B------:R-:W-:-:S04]  /*2140*/  FMUL.FTZ R121, R120, c[0x0][0x1ec] ;  /* 0x00007b0078797a20 */ /* 0x000fc80000410000 */
[----:B------:R-:W-:-:S04]  /*2150*/  FMUL.FTZ R174, R121, R174 ;  /* 0x000000ae79ae7220 */ /* 0x000fc80000410000 */
[----:B------:R-:W-:Y:S02]  /*2160*/  @P0 FADD.FTZ R174, R106, R174 ;  /* 0x000000ae6aae0221 */ /* 0x000fe40000010000 */
.L_x_43968:
[----:B------:R-:W-:Y:S05]  /*2170*/  BSYNC B0 ;  /* 0x0000000000007941 */ /* 0x000fea0003800000 */
.L_x_43967:
[----:B------:R-:W-:Y:S01]  /*2180*/  BSSY B0, `(.L_x_43969) ;  /* 0x0000007000007945 */ /* 0x000fe20003800000 */
[----:B------:R-:W-:Y:S05]  /*2190*/  @!P6 BRA `(.L_x_43970) ;  /* 0x000000500000e947 */ /* 0x000fea0003800000 */
[----:B-----5:R-:W-:Y:S02]  /*21a0*/  HADD2.F32 R120, -RZ, R113.H1_H1 ;  /* 0x30000071ff787230 */ /* 0x020fe40000004100 */
[----:B------:R-:W-:-:S03]  /*21b0*/  HADD2.F32 R175, -RZ, R77.H1_H1 ;  /* 0x3000004dffaf7230 */ /* 0x000fc60000004100 */
[----:B------:R-:W-:-:S04]  /*21c0*/  FMUL.FTZ R120, R120, c[0x0][0x1ec] ;  /* 0x00007b0078787a20 */ /* 0x000fc80000410000 */
[----:B------:R-:W-:-:S04]  /*21d0*/  FMUL.FTZ R175, R120, R175 ;  /* 0x000000af78af7220 */ /* 0x000fc80000410000 */
[----:B------:R-:W-:Y:S02]  /*21e0*/  @P0 FADD.FTZ R175, R107, R175 ;  /* 0x000000af6baf0221 */ /* 0x000fe40000010000 */
.L_x_43970:
[----:B------:R-:W-:Y:S05]  /*21f0*/  BSYNC B0 ;  /* 0x0000000000007941 */ /* 0x000fea0003800000 */
.L_x_43969:
[----:B------:R-:W-:Y:S01]  /*2200*/  BSSY B0, `(.L_x_43971) ;  /* 0x0000007000007945 */ /* 0x000fe20003800000 */
[----:B------:R-:W-:Y:S05]  /*2210*/  @!P6 BRA `(.L_x_43972) ;  /* 0x000000500000e947 */ /* 0x000fea0003800000 */
[----:B-----5:R-:W-:Y:S02]  /*2220*/  HADD2.F32 R120, -RZ, R114.H0_H0 ;  /* 0x20000072ff787230 */ /* 0x020fe40000004100 */
[----:B------:R-:W-:-:S03]  /*2230*/  HADD2.F32 R160, -RZ, R78.H0_H0 ;  /* 0x2000004effa07230 */ /* 0x000fc60000004100 */
[----:B------:R-:W-:-:S04]  /*2240*/  FMUL.FTZ R121, R120, c[0x0][0x1ec] ;  /* 0x00007b0078797a20 */ /* 0x000fc80000410000 */
[----:B------:R-:W-:-:S04]  /*2250*/  FMUL.FTZ R160, R121, R160 ;  /* 0x000000a079a07220 */ /* 0x000fc80000410000 */
[----:B------:R-:W-:Y:S02]  /*2260*/  @P0 FADD.FTZ R160, R108, R160 ;  /* 0x000000a06ca00221 */ /* 0x000fe40000010000 */
.L_x_43972:
[----:B------:R-:W-:Y:S05]  /*2270*/  BSYNC B0 ;  /* 0x0000000000007941 */ /* 0x000fea0003800000 */
.L_x_43971:
[----:B------:R-:W-:Y:S01]  /*2280*/  BSSY B0, `(.L_x_43973) ;  /* 0x0000007000007945 */ /* 0x000fe20003800000 */
[----:B------:R-:W-:Y:S05]  /*2290*/  @!P6 BRA `(.L_x_43974) ;  /* 0x000000500000e947 */ /* 0x000fea0003800000 */
[----:B-----5:R-:W-:Y:S02]  /*22a0*/  HADD2.F32 R120, -RZ, R114.H1_H1 ;  /* 0x30000072ff787230 */ /* 0x020fe40000004100 */
[----:B------:R-:W-:-:S03]  /*22b0*/  HADD2.F32 R161, -RZ, R78.H1_H1 ;  /* 0x3000004effa17230 */ /* 0x000fc60000004100 */
[----:B------:R-:W-:-:S04]  /*22c0*/  FMUL.FTZ R120, R120, c[0x0][0x1ec] ;  /* 0x00007b0078787a20 */ /* 0x000fc80000410000 */
[----:B------:R-:W-:-:S04]  /*22d0*/  FMUL.FTZ R161, R120, R161 ;  /* 0x000000a178a17220 */ /* 0x000fc80000410000 */
[----:B------:R-:W-:Y:S02]  /*22e0*/  @P0 FADD.FTZ R161, R109, R161 ;  /* 0x000000a16da10221 */ /* 0x000fe40000010000 */
.L_x_43974:
[----:B------:R-:W-:Y:S05]  /*22f0*/  BSYNC B0 ;  /* 0x0000000000007941 */ /* 0x000fea0003800000 */
.L_x_43973:
[----:B------:R-:W-:Y:S01]  /*2300*/  BSSY B0, `(.L_x_43975) ;  /* 0x0000007000007945 */ /* 0x000fe20003800000 */
[----:B------:R-:W-:Y:S05]  /*2310*/  @!P6 BRA `(.L_x_43976) ;  /* 0x000000500000e947 */ /* 0x000fea0003800000 */
[----:B-----5:R-:W-:Y:S02]  /*2320*/  HADD2.F32 R120, -RZ, R115.H0_H0 ;  /* 0x20000073ff787230 */ /* 0x020fe40000004100 */
[----:B------:R-:W-:-:S03]  /*2330*/  HADD2.F32 R162, -RZ, R79.H0_H0 ;  /* 0x2000004fffa27230 */ /* 0x000fc60000004100 */
[----:B------:R-:W-:-:S04]  /*2340*/  FMUL.FTZ R121, R120, c[0x0][0x1ec] ;  /* 0x00007b0078797a20 */ /* 0x000fc80000410000 */
[----:B------:R-:W-:-:S04]  /*2350*/  FMUL.FTZ R162, R121, R162 ;  /* 0x000000a279a27220 */ /* 0x000fc80000410000 */
[----:B------:R-:W-:Y:S02]  /*2360*/  @P0 FADD.FTZ R162, R110, R162 ;  /* 0x000000a26ea20221 */ /* 0x000fe40000010000 */
.L_x_43976:
[----:B------:R-:W-:Y:S05]  /*2370*/  BSYNC B0 ;  /* 0x0000000000007941 */ /* 0x000fea0003800000 */
.L_x_43975:
[----:B------:R-:W-:Y:S01]  /*2380*/  BSSY B0, `(.L_x_43977) ;  /* 0x0000007000007945 */ /* 0x000fe20003800000 */
[----:B------:R-:W-:Y:S05]  /*2390*/  @!P6 BRA `(.L_x_43978) ;  /* 0x000000500000e947 */ /* 0x000fea0003800000 */
[----:B-----5:R-:W-:Y:S02]  /*23a0*/  HADD2.F32 R120, -RZ, R115.H1_H1 ;  /* 0x30000073ff787230 */ /* 0x020fe40000004100 */
[----:B------:R-:W-:-:S03]  /*23b0*/  HADD2.F32 R163, -RZ, R79.H1_H1 ;  /* 0x3000004fffa37230 */ /* 0x000fc60000004100 */
[----:B------:R-:W-:-:S04]  /*23c0*/  FMUL.FTZ R120, R120, c[0x0][0x1ec] ;  /* 0x00007b0078787a20 */ /* 0x000fc80000410000 */
[----:B------:R-:W-:-:S04]  /*23d0*/  FMUL.FTZ R163, R120, R163 ;  /* 0x000000a378a37220 */ /* 0x000fc80000410000 */
[----:B------:R-:W-:Y:S02]  /*23e0*/  @P0 FADD.FTZ R163, R111, R163 ;  /* 0x000000a36fa30221 */ /* 0x000fe40000010000 */
.L_x_43978:
[----:B------:R-:W-:Y:S05]  /*23f0*/  BSYNC B0 ;  /* 0x0000000000007941 */ /* 0x000fea0003800000 */
.L_x_43977:
        /* <DEDUP_REMOVED lines=42> */
.L_x_43980:
[----:B------:R-:W-:Y:S05]  /*26a0*/  BSYNC B0 ;  /* 0x0000000000007941 */ /* 0x000fea0003800000 */
.L_x_43979:
[----:B------:R-:W-:Y:S01]  /*26b0*/  BSSY B0, `(.L_x_43981) ;  /* 0x0000007000007945 */ /* 0x000fe20003800000 */
[----:B------:R-:W-:Y:S05]  /*26c0*/  @!P6 BRA `(.L_x_43982) ;  /* 0x000000500000e947 */ /* 0x000fea0003800000 */
[----:B-----5:R-:W-:Y:S02]  /*26d0*/  HADD2.F32 R120, -RZ, R112.H1_H1 ;  /* 0x30000070ff787230 */ /* 0x020fe40000004100 */
[----:B------:R-:W-:-:S03]  /*26e0*/  HADD2.F32 R165, -RZ, R80.H1_H1 ;  /* 0x30000050ffa57230 */ /* 0x000fc60000004100 */
[----:B------:R-:W-:-:S04]  /*26f0*/  FMUL.FTZ R120, R120, c[0x0][0x1ec] ;  /* 0x00007b0078787a20 */ /* 0x000fc80000410000 */
[----:B------:R-:W-:-:S04]  /*2700*/  FMUL.FTZ R165, R120, R165 ;  /* 0x000000a578a57220 */ /* 0x000fc80000410000 */
[----:B------:R-:W-:Y:S02]  /*2710*/  @P0 FADD.FTZ R165, R105, R165 ;  /* 0x000000a569a50221 */ /* 0x000fe40000010000 */
.L_x_43982:
[----:B------:R-:W-:Y:S05]  /*2720*/  BSYNC B0 ;  /* 0x0000000000007941 */ /* 0x000fea0003800000 */
.L_x_43981:
[----:B------:R-:W-:Y:S01]  /*2730*/  BSSY B0, `(.L_x_43983) ;  /* 0x0000007000007945 */ /* 0x000fe20003800000 */
[----:B------:R-:W-:Y:S05]  /*2740*/  @!P6 BRA `(.L_x_43984) ;  /* 0x000000500000e947 */ /* 0x000fea0003800000 */
[----:B-----5:R-:W-:Y:S02]  /*2750*/  HADD2.F32 R120, -RZ, R113.H0_H0 ;  /* 0x20000071ff787230 */ /* 0x020fe40000004100 */
[----:B------:R-:W-:-:S03]  /*2760*/  HADD2.F32 R166, -RZ, R81.H0_H0 ;  /* 0x20000051ffa67230 */ /* 0x000fc60000004100 */
[----:B------:R-:W-:-:S04]  /*2770*/  FMUL.FTZ R123, R120, c[0x0][0x1ec] ;  /* 0x00007b00787b7a20 */ /* 0x000fc80000410000 */
[----:B------:R-:W-:-:S04]  /*2780*/  FMUL.FTZ R166, R123, R166 ;  /* 0x000000a67ba67220 */ /* 0x000fc80000410000 */
[----:B------:R-:W-:Y:S02]  /*2790*/  @P0 FADD.FTZ R166, R106, R166 ;  /* 0x000000a66aa60221 */ /* 0x000fe40000010000 */
.L_x_43984:
[----:B------:R-:W-:Y:S05]  /*27a0*/  BSYNC B0 ;  /* 0x0000000000007941 */ /* 0x000fea0003800000 */
.L_x_43983:
[----:B------:R-:W-:Y:S01]  /*27b0*/  BSSY B0, `(.L_x_43985) ;  /* 0x0000007000007945 */ /* 0x000fe20003800000 */
[----:B------:R-:W-:Y:S05]  /*27c0*/  @!P6 BRA `(.L_x_43986) ;  /* 0x000000500000e947 */ /* 0x000fea0003800000 */
[----:B-----5:R-:W-:Y:S02]  /*27d0*/  HADD2.F32 R120, -RZ, R113.H1_H1 ;  /* 0x30000071ff787230 */ /* 0x020fe40000004100 */
[----:B------:R-:W-:-:S03]  /*27e0*/  HADD2.F32 R167, -RZ, R81.H1_H1 ;  /* 0x30000051ffa77230 */ /* 0x000fc60000004100 */
[----:B------:R-:W-:-:S04]  /*27f0*/  FMUL.FTZ R120, R120, c[0x0][0x1ec] ;  /* 0x00007b0078787a20 */ /* 0x000fc80000410000 */
[----:B------:R-:W-:-:S04]  /*2800*/  FMUL.FTZ R167, R120, R167 ;  /* 0x000000a778a77220 */ /* 0x000fc80000410000 */
[----:B------:R-:W-:Y:S02]  /*2810*/  @P0 FADD.FTZ R167, R107, R167 ;  /* 0x000000a76ba70221 */ /* 0x000fe40000010000 */
.L_x_43986:
[----:B------:R-:W-:Y:S05]  /*2820*/  BSYNC B0 ;  /* 0x0000000000007941 */ /* 0x000fea0003800000 */
.L_x_43985:
[----:B------:R-:W-:Y:S01]  /*2830*/  BSSY B0, `(.L_x_43987) ;  /* 0x0000007000007945 */ /* 0x000fe20003800000 */
[----:B------:R-:W-:Y:S05]  /*2840*/  @!P6 BRA `(.L_x_43988) ;  /* 0x000000500000e947 */ /* 0x000fea0003800000 */
[----:B-----5:R-:W-:Y:S02]  /*2850*/  HADD2.F32 R120, -RZ, R114.H0_H0 ;  /* 0x20000072ff787230 */ /* 0x020fe40000004100 */
[----:B------:R-:W-:-:S03]  /*2860*/  HADD2.F32 R152, -RZ, R82.H0_H0 ;  /* 0x20000052ff987230 */ /* 0x000fc60000004100 */
[----:B------:R-:W-:-:S04]  /*2870*/  FMUL.FTZ R123, R120, c[0x0][0x1ec] ;  /* 0x00007b00787b7a20 */ /* 0x000fc80000410000 */
[----:B------:R-:W-:-:S04]  /*2880*/  FMUL.FTZ R152, R123, R152 ;  /* 0x000000987b987220 */ /* 0x000fc80000410000 */
[----:B------:R-:W-:Y:S02]  /*2890*/  @P0 FADD.FTZ R152, R108, R152 ;  /* 0x000000986c980221 */ /* 0x000fe40000010000 */
.L_x_43988:
[----:B------:R-:W-:Y:S05]  /*28a0*/  BSYNC B0 ;  /* 0x0000000000007941 */ /* 0x000fea0003800000 */
.L_x_43987:
[----:B------:R-:W-:Y:S01]  /*28b0*/  BSSY B0, `(.L_x_43989) ;  /* 0x0000007000007945 */ /* 0x000fe20003800000 */
[----:B------:R-:W-:Y:S05]  /*28c0*/  @!P6 BRA `(.L_x_43990) ;  /* 0x000000500000e947 */ /* 0x000fea0003800000 */
[----:B-----5:R-:W-:Y:S02]  /*28d0*/  HADD2.F32 R120, -RZ, R114.H1_H1 ;  /* 0x30000072ff787230 */ /* 0x020fe40000004100 */
[----:B------:R-:W-:-:S03]  /*28e0*/  HADD2.F32 R153, -RZ, R82.H1_H1 ;  /* 0x30000052ff997230 */ /* 0x000fc60000004100 */
[----:B------:R-:W-:-:S04]  /*28f0*/  FMUL.FTZ R120, R120, c[0x0][0x1ec] ;  /* 0x00007b0078787a20 */ /* 0x000fc80000410000 */
[----:B------:R-:W-:-:S04]  /*2900*/  FMUL.FTZ R153, R120, R153 ;  /* 0x0000009978997220 */ /* 0x000fc80000410000 */
[----:B------:R-:W-:Y:S02]  /*2910*/  @P0 FADD.FTZ R153, R109, R153 ;  /* 0x000000996d990221 */ /* 0x000fe40000010000 */
.L_x_43990:
[----:B------:R-:W-:Y:S05]  /*2920*/  BSYNC B0 ;  /* 0x0000000000007941 */ /* 0x000fea0003800000 */
.L_x_43989:
[----:B------:R-:W-:Y:S01]  /*2930*/  BSSY B0, `(.L_x_43991) ;  /* 0x0000007000007945 */ /* 0x000fe20003800000 */
[----:B------:R-:W-:Y:S05]  /*2940*/  @!P6 BRA `(.L_x_43992) ;  /* 0x000000500000e947 */ /* 0x000fea0003800000 */
[----:B-----5:R-:W-:Y:S02]  /*2950*/  HADD2.F32 R120, -RZ, R115.H0_H0 ;  /* 0x20000073ff787230 */ /* 0x020fe40000004100 */
[----:B------:R-:W-:-:S03]  /*2960*/  HADD2.F32 R154, -RZ, R83.H0_H0 ;  /* 0x20000053ff9a7230 */ /* 0x000fc60000004100 */
[----:B------:R-:W-:-:S04]  /*2970*/  FMUL.FTZ R123, R120, c[0x0][0x1ec] ;  /* 0x00007b00787b7a20 */ /* 0x000fc80000410000 */
[----:B------:R-:W-:-:S04]  /*2980*/  FMUL.FTZ R154, R123, R154 ;  /* 0x0000009a7b9a7220 */ /* 0x000fc80000410000 */
[----:B------:R-:W-:Y:S02]  /*2990*/  @P0 FADD.FTZ R154, R110, R154 ;  /* 0x0000009a6e9a0221 */ /* 0x000fe40000010000 */
.L_x_43992:
[----:B------:R-:W-:Y:S05]  /*29a0*/  BSYNC B0 ;  /* 0x0000000000007941 */ /* 0x000fea0003800000 */
.L_x_43991:
[----:B------:R-:W-:Y:S01]  /*29b0*/  BSSY B0, `(.L_x_43993) ;  /* 0x0000007000007945 */ /* 0x000fe20003800000 */
[----:B------:R-:W-:Y:S05]  /*29c0*/  @!P6 BRA `(.L_x_43994) ;  /* 0x000000500000e947 */ /* 0x000fea0003800000 */
[----:B-----5:R-:W-:Y:S02]  /*29d0*/  HADD2.F32 R120, -RZ, R115.H1_H1 ;  /* 0x30000073ff787230 */ /* 0x020fe40000004100 */
[----:B------:R-:W-:-:S03]  /*29e0*/  HADD2.F32 R155, -RZ, R83.H1_H1 ;  /* 0x30000053ff9b7230 */ /* 0x000fc60000004100 */
[----:B------:R-:W-:-:S04]  /*29f0*/  FMUL.FTZ R120, R120, c[0x0][0x1ec] ;  /* 0x00007b0078787a20 */ /* 0x000fc80000410000 */
[----:B------:R-:W-:-:S04]  /*2a00*/  FMUL.FTZ R155, R120, R155 ;  /* 0x0000009b789b7220 */ /* 0x000fc80000410000 */
[----:B------:R-:W-:Y:S02]  /*2a10*/  @P0 FADD.FTZ R155, R111, R155 ;  /* 0x0000009b6f9b0221 */ /* 0x000fe40000010000 */
.L_x_43994:
[----:B------:R-:W-:Y:S05]  /*2a20*/  BSYNC B0 ;  /* 0x0000000000007941 */ /* 0x000fea0003800000 */
.L_x_43993:
        /* <DEDUP_REMOVED lines=42> */
.L_x_43996:
[----:B------:R-:W-:Y:S05]  /*2cd0*/  BSYNC B0 ;  /* 0x0000000000007941 */ /* 0x000fea0003800000 */
.L_x_43995:
[----:B------:R-:W-:Y:S01]  /*2ce0*/  BSSY B0, `(.L_x_43997) ;  /* 0x0000007000007945 */ /* 0x000fe20003800000 */
[----:B------:R-:W-:Y:S05]  /*2cf0*/  @!P6 BRA `(.L_x_43998) ;  /* 0x000000500000e947 */ /* 0x000fea0003800000 */
[----:B-----5:R-:W-:Y:S02]  /*2d00*/  HADD2.F32 R120, -RZ, R112.H1_H1 ;  /* 0x30000070ff787230 */ /* 0x020fe40000004100 */
[----:B------:R-:W-:-:S03]  /*2d10*/  HADD2.F32 R157, -RZ, R84.H1_H1 ;  /* 0x30000054ff9d7230 */ /* 0x000fc60000004100 */
[----:B------:R-:W-:-:S04]  /*2d20*/  FMUL.FTZ R120, R120, c[0x0][0x1ec] ;  /* 0x00007b0078787a20 */ /* 0x000fc80000410000 */
[----:B------:R-:W-:-:S04]  /*2d30*/  FMUL.FTZ R157, R120, R157 ;  /* 0x0000009d789d7220 */ /* 0x000fc80000410000 */
[----:B------:R-:W-:Y:S02]  /*2d40*/  @P0 FADD.FTZ R157, R105, R157 ;  /* 0x0000009d699d0221 */ /* 0x000fe40000010000 */
.L_x_43998:
[----:B------:R-:W-:Y:S05]  /*2d50*/  BSYNC B0 ;  /* 0x0000000000007941 */ /* 0x000fea0003800000 */
.L_x_43997:
[----:B------:R-:W-:Y:S01]  /*2d60*/  BSSY B0, `(.L_x_43999) ;  /* 0x0000007000007945 */ /* 0x000fe20003800000 */
[----:B------:R-:W-:Y:S05]  /*2d70*/  @!P6 BRA `(.L_x_44000) ;  /* 0x000000500000e947 */ /* 0x000fea0003800000 */
[----:B-----5:R-:W-:Y:S02]  /*2d80*/  HADD2.F32 R120, -RZ, R113.H0_H0 ;  /* 0x20000071ff787230 */ /* 0x020fe40000004100 */
[----:B------:R-:W-:-:S03]  /*2d90*/  HADD2.F32 R158, -RZ, R85.H0_H0 ;  /* 0x20000055ff9e7230 */ /* 0x000fc60000004100 */
[----:B------:R-:W-:-:S04]  /*2da0*/  FMUL.FTZ R121, R120, c[0x0][0x1ec] ;  /* 0x00007b0078797a20 */ /* 0x000fc80000410000 */
[----:B------:R-:W-:-:S04]  /*2db0*/  FMUL.FTZ R158, R121, R158 ;  /* 0x0000009e799e7220 */ /* 0x000fc80000410000 */
[----:B------:R-:W-:Y:S02]  /*2dc0*/  @P0 FADD.FTZ R158, R106, R158 ;  /* 0x0000009e6a9e0221 */ /* 0x000fe40000010000 */
.L_x_44000:
[----:B------:R-:W-:Y:S05]  /*2dd0*/  BSYNC B0 ;  /* 0x0000000000007941 */ /* 0x000fea0003800000 */
.L_x_43999:
[----:B------:R-:W-:Y:S01]  /*2de0*/  BSSY B0, `(.L_x_44001) ;  /* 0x0000007000007945 */ /* 0x000fe20003800000 */
[----:B------:R-:W-:Y:S05]  /*2df0*/  @!P6 BRA `(.L_x_44002) ;  /* 0x000000500000e947 */ /* 0x000fea0003800000 */
[----:B-----5:R-:W-:Y:S02]  /*2e00*/  HADD2.F32 R120, -RZ, R113.H1_H1 ;  /* 0x30000071ff787230 */ /* 0x020fe40000004100 */
[----:B------:R-:W-:-:S03]  /*2e10*/  HADD2.F32 R159, -RZ, R85.H1_H1 ;  /* 0x30000055ff9f7230 */ /* 0x000fc60000004100 */
[----:B------:R-:W-:-:S04]  /*2e20*/  FMUL.FTZ R120, R120, c[0x0][0x1ec] ;  /* 0x00007b0078787a20 */ /* 0x000fc80000410000 */
[----:B------:R-:W-:-:S04]  /*2e30*/  FMUL.FTZ R159, R120, R159 ;  /* 0x0000009f789f7220 */ /* 0x000fc80000410000 */
[----:B------:R-:W-:Y:S02]  /*2e40*/  @P0 FADD.FTZ R159, R107, R159 ;  /* 0x0000009f6b9f0221 */ /* 0x000fe40000010000 */
.L_x_44002:
[----:B------:R-:W-:Y:S05]  /*2e50*/  BSYNC B0 ;  /* 0x0000000000007941 */ /* 0x000fea0003800000 */
.L_x_44001:
[----:B------:R-:W-:Y:S01]  /*2e60*/  BSSY B0, `(.L_x_44003) ;  /* 0x0000007000007945 */ /* 0x000fe20003800000 */
[----:B------:R-:W-:Y:S05]  /*2e70*/  @!P6 BRA `(.L_x_44004) ;  /* 0x000000500000e947 */ /* 0x000fea0003800000 */
[----:B-----5:R-:W-:Y:S02]  /*2e80*/  HADD2.F32 R120, -RZ, R114.H0_H0 ;  /* 0x20000072ff787230 */ /* 0x020fe40000004100 */
[----:B------:R-:W-:-:S03]  /*2e90*/  HADD2.F32 R144, -RZ, R86.H0_H0 ;  /* 0x20000056ff907230 */ /* 0x000fc60000004100 */
[----:B------:R-:W-:-:S04]  /*2ea0*/  FMUL.FTZ R121, R120, c[0x0][0x1ec] ;  /* 0x00007b0078797a20 */ /* 0x000fc80000410000 */
[----:B------:R-:W-:-:S04]  /*2eb0*/  FMUL.FTZ R144, R121, R144 ;  /* 0x0000009079907220 */ /* 0x000fc80000410000 */
[----:B------:R-:W-:Y:S02]  /*2ec0*/  @P0 FADD.FTZ R144, R108, R144 ;  /* 0x000000906c900221 */ /* 0x000fe40000010000 */
.L_x_44004:
[----:B------:R-:W-:Y:S05]  /*2ed0*/  BSYNC B0 ;  /* 0x0000000000007941 */ /* 0x000fea0003800000 */
.L_x_44003:
[----:B------:R-:W-:Y:S01]  /*2ee0*/  BSSY B0, `(.L_x_44005) ;  /* 0x0000007000007945 */ /* 0x000fe20003800000 */
[----:B------:R-:W-:Y:S05]  /*2ef0*/  @!P6 BRA `(.L_x_44006) ;  /* 0x000000500000e947 */ /* 0x000fea0003800000 */
[----:B-----5:R-:W-:Y:S02]  /*2f00*/  HADD2.F32 R120, -RZ, R114.H1_H1 ;  /* 0x30000072ff787230 */ /* 0x020fe40000004100 */
[----:B------:R-:W-:-:S03]  /*2f10*/  HADD2.F32 R145, -RZ, R86.H1_H1 ;  /* 0x30000056ff917230 */ /* 0x000fc60000004100 */
[----:B------:R-:W-:-:S04]  /*2f20*/  FMUL.FTZ R120, R120, c[0x0][0x1ec] ;  /* 0x00007b0078787a20 */ /* 0x000fc80000410000 */
[----:B------:R-:W-:-:S04]  /*2f30*/  FMUL.FTZ R145, R120, R145 ;  /* 0x0000009178917220 */ /* 0x000fc80000410000 */
[----:B------:R-:W-:Y:S02]  /*2f40*/  @P0 FADD.FTZ R145, R109, R145 ;  /* 0x000000916d910221 */ /* 0x000fe40000010000 */
.L_x_44006:
[----:B------:R-:W-:Y:S05]  /*2f50*/  BSYNC B0 ;  /* 0x0000000000007941 */ /* 0x000fea0003800000 */
.L_x_44005:
[----:B------:R-:W-:Y:S01]  /*2f60*/  BSSY B0, `(.L_x_44007) ;  /* 0x0000007000007945 */ /* 0x000fe20003800000 */
[----:B------:R-:W-:Y:S05]  /*2f70*/  @!P6 BRA `(.L_x_44008) ;  /* 0x000000500000e947 */ /* 0x000fea0003800000 */
[----:B-----5:R-:W-:Y:S02]  /*2f80*/  HADD2.F32 R120, -RZ, R115.H0_H0 ;  /* 0x20000073ff787230 */ /* 0x020fe40000004100 */
[----:B------:R-:W-:-:S03]  /*2f90*/  HADD2.F32 R146, -RZ, R87.H0_H0 ;  /* 0x20000057ff927230 */ /* 0x000fc60000004100 */
[----:B------:R-:W-:-:S04]  /*2fa0*/  FMUL.FTZ R121, R120, c[0x0][0x1ec] ;  /* 0x00007b0078797a20 */ /* 0x000fc80000410000 */
[----:B------:R-:W-:-:S04]  /*2fb0*/  FMUL.FTZ R146, R121, R146 ;  /* 0x0000009279927220 */ /* 0x000fc80000410000 */
[----:B------:R-:W-:Y:S02]  /*2fc0*/  @P0 FADD.FTZ R146, R110, R146 ;  /* 0x000000926e920221 */ /* 0x000fe40000010000 */
.L_x_44008:
[----:B------:R-:W-:Y:S05]  /*2fd0*/  BSYNC B0 ;  /* 0x0000000000007941 */ /* 0x000fea0003800000 */
.L_x_44007:
[----:B------:R-:W-:Y:S01]  /*2fe0*/  BSSY B0, `(.L_x_44009) ;  /* 0x0000007000007945 */ /* 0x000fe20003800000 */
[----:B------:R-:W-:Y:S05]  /*2ff0*/  @!P6 BRA `(.L_x_44010) ;  /* 0x000000500000e947 */ /* 0x000fea0003800000 */
[----:B-----5:R-:W-:Y:S02]  /*3000*/  HADD2.F32 R120, -RZ, R115.H1_H1 ;  /* 0x30000073ff787230 */ /* 0x020fe40000004100 */
[----:B------:R-:W-:-:S03]  /*3010*/  HADD2.F32 R147, -RZ, R87.H1_H1 ;  /* 0x30000057ff937230 */ /* 0x000fc60000004100 */
[----:B------:R-:W-:-:S04]  /*3020*/  FMUL.FTZ R120, R120, c[0x0][0x1ec] ;  /* 0x00007b0078787a20 */ /* 0x000fc80000410000 */
[----:B------:R-:W-:-:S04]  /*3030*/  FMUL.FTZ R147, R120, R147 ;  /* 0x0000009378937220 */ /* 0x000fc80000410000 */
[----:B------:R-:W-:Y:S02]  /*3040*/  @P0 FADD.FTZ R147, R111, R147 ;  /* 0x000000936f930221 */ /* 0x000fe40000010000 */
.L_x_44010:
[----:B------:R-:W-:Y:S05]  /*3050*/  BSYNC B0 ;  /* 0x0000000000007941 */ /* 0x000fea0003800000 */
.L_x_44009:
        /* <DEDUP_REMOVED lines=42> */
.L_x_44012:
[----:B------:R-:W-:Y:S05]  /*3300*/  BSYNC B0 ;  /* 0x0000000000007941 */ /* 0x000fea0003800000 */
.L_x_44011:
[----:B------:R-:W-:Y:S01]  /*3310*/  BSSY B0, `(.L_x_44013) ;  /* 0x0000007000007945 */ /* 0x000fe20003800000 */
[----:B------:R-:W-:Y:S05]  /*3320*/  @!P6 BRA `(.L_x_44014) ;  /* 0x000000500000e947 */ /* 0x000fea0003800000 */
[----:B-----5:R-:W-:Y:S02]  /*3330*/  HADD2.F32 R120, -RZ, R112.H1_H1 ;  /* 0x30000070ff787230 */ /* 0x020fe40000004100 */
[----:B------:R-:W-:-:S03]  /*3340*/  HADD2.F32 R149, -RZ, R88.H1_H1 ;  /* 0x30000058ff957230 */ /* 0x000fc60000004100 */
[----:B------:R-:W-:-:S04]  /*3350*/  FMUL.FTZ R120, R120, c[0x0][0x1ec] ;  /* 0x00007b0078787a20 */ /* 0x000fc80000410000 */
[----:B------:R-:W-:-:S04]  /*3360*/  FMUL.FTZ R149, R120, R149 ;  /* 0x0000009578957220 */ /* 0x000fc80000410000 */
[----:B------:R-:W-:Y:S02]  /*3370*/  @P0 FADD.FTZ R149, R105, R149 ;  /* 0x0000009569950221 */ /* 0x000fe40000010000 */
.L_x_44014:
[----:B------:R-:W-:Y:S05]  /*3380*/  BSYNC B0 ;  /* 0x0000000000007941 */ /* 0x000fea0003800000 */
.L_x_44013:
[----:B------:R-:W-:Y:S01]  /*3390*/  BSSY B0, `(.L_x_44015) ;  /* 0x0000007000007945 */ /* 0x000fe20003800000 */
[----:B------:R-:W-:Y:S05]  /*33a0*/  @!P6 BRA `(.L_x_44016) ;  /* 0x000000500000e947 */ /* 0x000fea0003800000 */
[----:B-----5:R-:W-:Y:S02]  /*33b0*/  HADD2.F32 R120, -RZ, R113.H0_H0 ;  /* 0x20000071ff787230 */ /* 0x020fe40000004100 */
[----:B------:R-:W-:-:S03]  /*33c0*/  HADD2.F32 R150, -RZ, R89.H0_H0 ;  /* 0x20000059ff967230 */ /* 0x000fc60000004100 */
[----:B------:R-:W-:-:S04]  /*33d0*/  FMUL.FTZ R123, R120, c[0x0][0x1ec] ;  /* 0x00007b00787b7a20 */ /* 0x000fc80000410000 */
[----:B------:R-:W-:-:S04]  /*33e0*/  FMUL.FTZ R150, R123, R150 ;  /* 0x000000967b967220 */ /* 0x000fc80000410000 */
[----:B------:R-:W-:Y:S02]  /*33f0*/  @P0 FADD.FTZ R150, R106, R150 ;  /* 0x000000966a960221 */ /* 0x000fe40000010000 */
.L_x_44016:
[----:B------:R-:W-:Y:S05]  /*3400*/  BSYNC B0 ;  /* 0x0000000000007941 */ /* 0x000fea0003800000 */
.L_x_44015:
[----:B------:R-:W-:Y:S01]  /*3410*/  BSSY B0, `(.L_x_44017) ;  /* 0x0000007000007945 */ /* 0x000fe20003800000 */
[----:B------:R-:W-:Y:S05]  /*3420*/  @!P6 BRA `(.L_x_44018) ;  /* 0x000000500000e947 */ /* 0x000fea0003800000 */
[----:B-----5:R-:W-:Y:S02]  /*3430*/  HADD2.F32 R120, -RZ, R113.H1_H1 ;  /* 0x30000071ff787230 */ /* 0x020fe40000004100 */
[----:B------:R-:W-:-:S03]  /*3440*/  HADD2.F32 R151, -RZ, R89.H1_H1 ;  /* 0x30000059ff977230 */ /* 0x000fc60000004100 */
[----:B------:R-:W-:-:S04]  /*3450*/  FMUL.FTZ R120, R120, c[0x0][0x1ec] ;  /* 0x00007b0078787a20 */ /* 0x000fc80000410000 */
[----:B------:R-:W-:-:S04]  /*3460*/  FMUL.FTZ R151, R120, R151 ;  /* 0x0000009778977220 */ /* 0x000fc80000410000 */
[----:B------:R-:W-:Y:S02]  /*3470*/  @P0 FADD.FTZ R151, R107, R151 ;  /* 0x000000976b970221 */ /* 0x000fe40000010000 */
.L_x_44018:
[----:B------:R-:W-:Y:S05]  /*3480*/  BSYNC B0 ;  /* 0x0000000000007941 */ /* 0x000fea0003800000 */
.L_x_44017:
[----:B------:R-:W-:Y:S01]  /*3490*/  BSSY B0, `(.L_x_44019) ;  /* 0x0000007000007945 */ /* 0x000fe20003800000 */
[----:B------:R-:W-:Y:S05]  /*34a0*/  @!P6 BRA `(.L_x_44020) ;  /* 0x000000500000e947 */ /* 0x000fea0003800000 */
[----:B-----5:R-:W-:Y:S02]  /*34b0*/  HADD2.F32 R120, -RZ, R114.H0_H0 ;  /* 0x20000072ff787230 */ /* 0x020fe40000004100 */
[----:B------:R-:W-:-:S03]  /*34c0*/  HADD2.F32 R136, -RZ, R90.H0_H0 ;  /* 0x2000005aff887230 */ /* 0x000fc60000004100 */
[----:B------:R-:W-:-:S04]  /*34d0*/  FMUL.FTZ R123, R120, c[0x0][0x1ec] ;  /* 0x00007b00787b7a20 */ /* 0x000fc80000410000 */
[----:B------:R-:W-:-:S04]  /*34e0*/  FMUL.FTZ R136, R123, R136 ;  /* 0x000000887b887220 */ /* 0x000fc80000410000 */
[----:B------:R-:W-:Y:S02]  /*34f0*/  @P0 FADD.FTZ R136, R108, R136 ;  /* 0x000000886c880221 */ /* 0x000fe40000010000 */
.L_x_44020:
[----:B------:R-:W-:Y:S05]  /*3500*/  BSYNC B0 ;  /* 0x0000000000007941 */ /* 0x000fea0003800000 */
.L_x_44019:
[----:B------:R-:W-:Y:S01]  /*3510*/  BSSY B0, `(.L_x_44021) ;  /* 0x0000007000007945 */ /* 0x000fe20003800000 */
[----:B------:R-:W-:Y:S05]  /*3520*/  @!P6 BRA `(.L_x_44022) ;  /* 0x000000500000e947 */ /* 0x000fea0003800000 */
[----:B-----5:R-:W-:Y:S02]  /*3530*/  HADD2.F32 R120, -RZ, R114.H1_H1 ;  /* 0x30000072ff787230 */ /* 0x020fe40000004100 */
[----:B------:R-:W-:-:S03]  /*3540*/  HADD2.F32 R137, -RZ, R90.H1_H1 ;  /* 0x3000005aff897230 */ /* 0x000fc60000004100 */
[----:B------:R-:W-:-:S04]  /*3550*/  FMUL.FTZ R120, R120, c[0x0][0x1ec] ;  /* 0x00007b0078787a20 */ /* 0x000fc80000410000 */
[----:B------:R-:W-:-:S04]  /*3560*/  FMUL.FTZ R137, R120, R137 ;  /* 0x0000008978897220 */ /* 0x000fc80000410000 */
[----:B------:R-:W-:Y:S02]  /*3570*/  @P0 FADD.FTZ R137, R109, R137 ;  /* 0x000000896d890221 */ /* 0x000fe40000010000 */
.L_x_44022:
[----:B------:R-:W-:Y:S05]  /*3580*/  BSYNC B0 ;  /* 0x0000000000007941 */ /* 0x000fea0003800000 */
.L_x_44021:
[----:B------:R-:W-:Y:S01]  /*3590*/  BSSY B0, `(.L_x_44023) ;  /* 0x0000007000007945 */ /* 0x000fe20003800000 */
[----:B------:R-:W-:Y:S05]  /*35a0*/  @!P6 BRA `(.L_x_44024) ;  /* 0x000000500000e947 */ /* 0x000fea0003800000 */
[----:B-----5:R-:W-:Y:S02]  /*35b0*/  HADD2.F32 R120, -RZ, R115.H0_H0 ;  /* 0x20000073ff787230 */ /* 0x020fe40000004100 */
[----:B------:R-:W-:-:S03]  /*35c0*/  HADD2.F32 R138, -RZ, R91.H0_H0 ;  /* 0x2000005bff8a7230 */ /* 0x000fc60000004100 */
[----:B------:R-:W-:-:S04]  /*35d0*/  FMUL.FTZ R123, R120, c[0x0][0x1ec] ;  /* 0x00007b00787b7a20 */ /* 0x000fc80000410000 */
[----:B------:R-:W-:-:S04]  /*35e0*/  FMUL.FTZ R138, R123, R138 ;  /* 0x0000008a7b8a7220 */ /* 0x000fc80000410000 */
[----:B------:R-:W-:Y:S02]  /*35f0*/  @P0 FADD.FTZ R138, R110, R138 ;  /* 0x0000008a6e8a0221 */ /* 0x000fe40000010000 */
.L_x_44024:
[----:B------:R-:W-:Y:S05]  /*3600*/  BSYNC B0 ;  /* 0x0000000000007941 */ /* 0x000fea0003800000 */
.L_x_44023:
[----:B------:R-:W-:Y:S01]  /*3610*/  BSSY B0, `(.L_x_44025) ;  /* 0x0000007000007945 */ /* 0x000fe20003800000 */
[----:B------:R-:W-:Y:S05]  /*3620*/  @!P6 BRA `(.L_x_44026) ;  /* 0x000000500000e947 */ /* 0x000fea0003800000 */
[----:B-----5:R-:W-:Y:S02]  /*3630*/  HADD2.F32 R120, -RZ, R115.H1_H1 ;  /* 0x30000073ff787230 */ /* 0x020fe40000004100 */
[----:B------:R-:W-:-:S03]  /*3640*/  HADD2.F32 R139, -RZ, R91.H1_H1 ;  /* 0x3000005bff8b7230 */ /* 0x000fc60000004100 */
[----:B------:R-:W-:-:S04]  /*3650*/  FMUL.FTZ R120, R120, c[0x0][0x1ec] ;  /* 0x00007b0078787a20 */ /* 0x000fc80000410000 */
[----:B------:R-:W-:-:S04]  /*3660*/  FMUL.FTZ R139, R120, R139 ;  /* 0x0000008b788b7220 */ /* 0x000fc80000410000 */
[----:B------:R-:W-:Y:S02]  /*3670*/  @P0 FADD.FTZ R139, R111, R139 ;  /* 0x0000008b6f8b0221 */ /* 0x000fe40000010000 */
.L_x_44026:
[----:B------:R-:W-:Y:S05]  /*3680*/  BSYNC B0 ;  /* 0x0000000000007941 */ /* 0x000fea0003800000 */
.L_x_44025:
        /* <DEDUP_REMOVED lines=42> */
.L_x_44028:
[----:B------:R-:W-:Y:S05]  /*3930*/  BSYNC B0 ;  /* 0x0000000000007941 */ /* 0x000fea0003800000 */
.L_x_44027:
[----:B------:R-:W-:Y:S01]  /*3940*/  BSSY B0, `(.L_x_44029) ;  /* 0x0000007000007945 */ /* 0x000fe20003800000 */
[----:B------:R-:W-:Y:S05]  /*3950*/  @!P6 BRA `(.L_x_44030) ;  /* 0x000000500000e947 */ /* 0x000fea0003800000 */
[----:B-----5:R-:W-:Y:S02]  /*3960*/  HADD2.F32 R120, -RZ, R112.H1_H1 ;  /* 0x30000070ff787230 */ /* 0x020fe40000004100 */
[----:B------:R-:W-:-:S03]  /*3970*/  HADD2.F32 R141, -RZ, R92.H1_H1 ;  /* 0x3000005cff8d7230 */ /* 0x000fc60000004100 */
[----:B------:R-:W-:-:S04]  /*3980*/  FMUL.FTZ R120, R120, c[0x0][0x1ec] ;  /* 0x00007b0078787a20 */ /* 0x000fc80000410000 */
[----:B------:R-:W-:-:S04]  /*3990*/  FMUL.FTZ R141, R120, R141 ;  /* 0x0000008d788d7220 */ /* 0x000fc80000410000 */
[----:B------:R-:W-:Y:S02]  /*39a0*/  @P0 FADD.FTZ R141, R105, R141 ;  /* 0x0000008d698d0221 */ /* 0x000fe40000010000 */
.L_x_44030:
[----:B------:R-:W-:Y:S05]  /*39b0*/  BSYNC B0 ;  /* 0x0000000000007941 */ /* 0x000fea0003800000 */
.L_x_44029:
[----:B------:R-:W-:Y:S01]  /*39c0*/  BSSY B0, `(.L_x_44031) ;  /* 0x0000007000007945 */ /* 0x000fe20003800000 */
[----:B------:R-:W-:Y:S05]  /*39d0*/  @!P6 BRA `(.L_x_44032) ;  /* 0x000000500000e947 */ /* 0x000fea0003800000 */
[----:B-----5:R-:W-:Y:S02]  /*39e0*/  HADD2.F32 R120, -RZ, R113.H0_H0 ;  /* 0x20000071ff787230 */ /* 0x020fe40000004100 */
[----:B------:R-:W-:-:S03]  /*39f0*/  HADD2.F32 R142, -RZ, R93.H0_H0 ;  /* 0x2000005dff8e7230 */ /* 0x000fc60000004100 */
[----:B------:R-:W-:-:S04]  /*3a00*/  FMUL.FTZ R121, R120, c[0x0][0x1ec] ;  /* 0x00007b0078797a20 */ /* 0x000fc80000410000 */
[----:B------:R-:W-:-:S04]  /*3a10*/  FMUL.FTZ R142, R121, R142 ;  /* 0x0000008e798e7220 */ /* 0x000fc80000410000 */
[----:B------:R-:W-:Y:S02]  /*3a20*/  @P0 FADD.FTZ R142, R106, R142 ;  /* 0x0000008e6a8e0221 */ /* 0x000fe40000010000 */
.L_x_44032:
[----:B------:R-:W-:Y:S05]  /*3a30*/  BSYNC B0 ;  /* 0x0000000000007941 */ /* 0x000fea0003800000 */
.L_x_44031:
[----:B------:R-:W-:Y:S01]  /*3a40*/  BSSY B0, `(.L_x_44033) ;  /* 0x0000007000007945 */ /* 0x000fe20003800000 */
[----:B------:R-:W-:Y:S05]  /*3a50*/  @!P6 BRA `(.L_x_44034) ;  /* 0x000000500000e947 */ /* 0x000fea0003800000 */
[----:B-----5:R-:W-:Y:S02]  /*3a60*/  HADD2.F32 R120, -RZ, R113.H1_H1 ;  /* 0x30000071ff787230 */ /* 0x020fe40000004100 */
[----:B------:R-:W-:-:S03]  /*3a70*/  HADD2.F32 R143, -RZ, R93.H1_H1 ;  /* 0x3000005dff8f7230 */ /* 0x000fc60000004100 */
[----:B------:R-:W-:-:S04]  /*3a80*/  FMUL.FTZ R120, R120, c[0x0][0x1ec] ;  /* 0x00007b0078787a20 */ /* 0x000fc80000410000 */
[----:B------:R-:W-:-:S04]  /*3a90*/  FMUL.FTZ R143, R120, R143 ;  /* 0x0000008f788f7220 */ /* 0x000fc80000410000 */
[----:B------:R-:W-:Y:S02]  /*3aa0*/  @P0 FADD.FTZ R143, R107, R143 ;  /* 0x0000008f6b8f0221 */ /* 0x000fe40000010000 */
.L_x_44034:
[----:B------:R-:W-:Y:S05]  /*3ab0*/  BSYNC B0 ;  /* 0x0000000000007941 */ /* 0x000fea0003800000 */
.L_x_44033:
[----:B------:R-:W-:Y:S01]  /*3ac0*/  BSSY B0, `(.L_x_44035) ;  /* 0x0000007000007945 */ /* 0x000fe20003800000 */
[----:B------:R-:W-:Y:S05]  /*3ad0*/  @!P6 BRA `(.L_x_44036) ;  /* 0x000000500000e947 */ /* 0x000fea0003800000 */
[----:B-----5:R-:W-:Y:S02]  /*3ae0*/  HADD2.F32 R120, -RZ, R114.H0_H0 ;  /* 0x20000072ff787230 */ /* 0x020fe40000004100 */
[----:B------:R-:W-:-:S03]  /*3af0*/  HADD2.F32 R128, -RZ, R94.H0_H0 ;  /* 0x2000005eff807230 */ /* 0x000fc60000004100 */
[----:B------:R-:W-:-:S04]  /*3b00*/  FMUL.FTZ R121, R120, c[0x0][0x1ec] ;  /* 0x00007b0078797a20 */ /* 0x000fc80000410000 */
[----:B------:R-:W-:-:S04]  /*3b10*/  FMUL.FTZ R128, R121, R128 ;  /* 0x0000008079807220 */ /* 0x000fc80000410000 */
[----:B------:R-:W-:Y:S02]  /*3b20*/  @P0 FADD.FTZ R128, R108, R128 ;  /* 0x000000806c800221 */ /* 0x000fe40000010000 */
.L_x_44036:
[----:B------:R-:W-:Y:S05]  /*3b30*/  BSYNC B0 ;  /* 0x0000000000007941 */ /* 0x000fea0003800000 */
.L_x_44035:
[----:B------:R-:W-:Y:S01]  /*3b40*/  BSSY B0, `(.L_x_44037) ;  /* 0x0000007000007945 */ /* 0x000fe20003800000 */
[----:B------:R-:W-:Y:S05]  /*3b50*/  @!P6 BRA `(.L_x_44038) ;  /* 0x000000500000e947 */ /* 0x000fea0003800000 */
[----:B-----5:R-:W-:Y:S02]  /*3b60*/  HADD2.F32 R120, -RZ, R114.H1_H1 ;  /* 0x30000072ff787230 */ /* 0x020fe40000004100 */
[----:B------:R-:W-:-:S03]  /*3b70*/  HADD2.F32 R129, -RZ, R94.H1_H1 ;  /* 0x3000005eff817230 */ /* 0x000fc60000004100 */
[----:B------:R-:W-:-:S04]  /*3b80*/  FMUL.FTZ R120, R120, c[0x0][0x1ec] ;  /* 0x00007b0078787a20 */ /* 0x000fc80000410000 */
[----:B------:R-:W-:-:S04]  /*3b90*/  FMUL.FTZ R129, R120, R129 ;  /* 0x0000008178817220 */ /* 0x000fc80000410000 */
[----:B------:R-:W-:Y:S02]  /*3ba0*/  @P0 FADD.FTZ R129, R109, R129 ;  /* 0x000000816d810221 */ /* 0x000fe40000010000 */
.L_x_44038:
[----:B------:R-:W-:Y:S05]  /*3bb0*/  BSYNC B0 ;  /* 0x0000000000007941 */ /* 0x000fea0003800000 */
.L_x_44037:
[----:B------:R-:W-:Y:S01]  /*3bc0*/  BSSY B0, `(.L_x_44039) ;  /* 0x0000007000007945 */ /* 0x000fe20003800000 */
[----:B------:R-:W-:Y:S05]  /*3bd0*/  @!P6 BRA `(.L_x_44040) ;  /* 0x000000500000e947 */ /* 0x000fea0003800000 */
[----:B-----5:R-:W-:Y:S02]  /*3be0*/  HADD2.F32 R120, -RZ, R115.H0_H0 ;  /* 0x20000073ff787230 */ /* 0x020fe40000004100 */
[----:B------:R-:W-:-:S03]  /*3bf0*/  HADD2.F32 R130, -RZ, R95.H0_H0 ;  /* 0x2000005fff827230 */ /* 0x000fc60000004100 */
[----:B------:R-:W-:-:S04]  /*3c00*/  FMUL.FTZ R121, R120, c[0x0][0x1ec] ;  /* 0x00007b0078797a20 */ /* 0x000fc80000410000 */
[----:B------:R-:W-:-:S04]  /*3c10*/  FMUL.FTZ R130, R121, R130 ;  /* 0x0000008279827220 */ /* 0x000fc80000410000 */
[----:B------:R-:W-:Y:S02]  /*3c20*/  @P0 FADD.FTZ R130, R110, R130 ;  /* 0x000000826e820221 */ /* 0x000fe40000010000 */
.L_x_44040:
[----:B------:R-:W-:Y:S05]  /*3c30*/  BSYNC B0 ;  /* 0x0000000000007941 */ /* 0x000fea0003800000 */
.L_x_44039:
[----:B------:R-:W-:Y:S01]  /*3c40*/  BSSY B0, `(.L_x_44041) ;  /* 0x0000007000007945 */ /* 0x000fe20003800000 */
[----:B------:R-:W-:Y:S05]  /*3c50*/  @!P6 BRA `(.L_x_44042) ;  /* 0x000000500000e947 */ /* 0x000fea0003800000 */
[----:B-----5:R-:W-:Y:S02]  /*3c60*/  HADD2.F32 R120, -RZ, R115.H1_H1 ;  /* 0x30000073ff787230 */ /* 0x020fe40000004100 */
[----:B------:R-:W-:-:S03]  /*3c70*/  HADD2.F32 R131, -RZ, R95.H1_H1 ;  /* 0x3000005fff837230 */ /* 0x000fc60000004100 */
[----:B------:R-:W-:-:S04]  /*3c80*/  FMUL.FTZ R120, R120, c[0x0][0x1ec] ;  /* 0x00007b0078787a20 */ /* 0x000fc80000410000 */
[----:B------:R-:W-:-:S04]  /*3c90*/  FMUL.FTZ R131, R120, R131 ;  /* 0x0000008378837220 */ /* 0x000fc80000410000 */
[----:B------:R-:W-:Y:S02]  /*3ca0*/  @P0 FADD.FTZ R131, R111, R131 ;  /* 0x000000836f830221 */ /* 0x000fe40000010000 */
.L_x_44042:
[----:B------:R-:W-:Y:S05]  /*3cb0*/  BSYNC B0 ;  /* 0x0000000000007941 */ /* 0x000fea0003800000 */
.L_x_44041:
        /* <DEDUP_REMOVED lines=31> */
[----:B0----5:R-:W-:Y:S02]  /*3eb0*/  HADD2.F32 R116, -RZ, R112.H0_H0 ;  /* 0x20000070ff747230 */ /* 0x021fe40000004100 */
[----:B------:R-:W-:-:S03]  /*3ec0*/  HADD2.F32 R132, -RZ, R96.H0_H0 ;  /* 0x20000060ff847230 */ /* 0x000fc60000004100 */
[----:B------:R-:W-:-:S04]  /*3ed0*/  FMUL.FTZ R117, R116, c[0x0][0x1ec] ;  /* 0x00007b0074757a20 */ /* 0x000fc80000410000 */
[----:B------:R-:W-:-:S04]  /*3ee0*/  FMUL.FTZ R132, R117, R132 ;  /* 0x0000008475847220 */ /* 0x000fc80000410000 */
[----:B------:R-:W-:Y:S02]  /*3ef0*/  @P0 FADD.FTZ R132, R104, R132 ;  /* 0x0000008468840221 */ /* 0x000fe40000010000 */
.L_x_44044:
[----:B0-----:R-:W-:Y:S05]  /*3f00*/  BSYNC B0 ;  /* 0x0000000000007941 */ /* 0x001fea0003800000 */
.L_x_44043:
[----:B------:R-:W-:Y:S01]  /*3f10*/  BSSY B0, `(.L_x_44045) ;  /* 0x0000007000007945 */ /* 0x000fe20003800000 */
[----:B------:R-:W-:Y:S05]  /*3f20*/  @!P6 BRA `(.L_x_44046) ;  /* 0x000000500000e947 */ /* 0x000fea0003800000 */
[----:B-----5:R-:W-:Y:S02]  /*3f30*/  HADD2.F32 R116, -RZ, R112.H1_H1 ;  /* 0x30000070ff747230 */ /* 0x020fe40000004100 */
[----:B------:R-:W-:-:S03]  /*3f40*/  HADD2.F32 R133, -RZ, R96.H1_H1 ;  /* 0x30000060ff857230 */ /* 0x000fc60000004100 */
[----:B------:R-:W-:-:S04]  /*3f50*/  FMUL.FTZ R116, R116, c[0x0][0x1ec] ;  /* 0x00007b0074747a20 */ /* 0x000fc80000410000 */
[----:B------:R-:W-:-:S04]  /*3f60*/  FMUL.FTZ R133, R116, R133 ;  /* 0x0000008574857220 */ /* 0x000fc80000410000 */
[----:B------:R-:W-:Y:S02]  /*3f70*/  @P0 FADD.FTZ R133, R105, R133 ;  /* 0x0000008569850221 */ /* 0x000fe40000010000 */
.L_x_44046:
[----:B------:R-:W-:Y:S05]  /*3f80*/  BSYNC B0 ;  /* 0x0000000000007941 */ /* 0x000fea0003800000 */
.L_x_44045:
[----:B------:R-:W-:Y:S01]  /*3f90*/  BSSY B0, `(.L_x_44047) ;  /* 0x0000007000007945 */ /* 0x000fe20003800000 */
[----:B------:R-:W-:Y:S05]  /*3fa0*/  @!P6 BRA `(.L_x_44048) ;  /* 0x000000500000e947 */ /* 0x000fea0003800000 */
[----:B-----5:R-:W-:Y:S02]  /*3fb0*/  HADD2.F32 R116, -RZ, R113.H0_H0 ;  /* 0x20000071ff747230 */ /* 0x020fe40000004100 */
[----:B------:R-:W-:-:S03]  /*3fc0*/  HADD2.F32 R134, -RZ, R97.H0_H0 ;  /* 0x20000061ff867230 */ /* 0x000fc60000004100 */
[----:B------:R-:W-:-:S04]  /*3fd0*/  FMUL.FTZ R117, R116, c[0x0][0x1ec] ;  /* 0x00007b0074757a20 */ /* 0x000fc80000410000 */
[----:B------:R-:W-:-:S04]  /*3fe0*/  FMUL.FTZ R134, R117, R134 ;  /* 0x0000008675867220 */ /* 0x000fc80000410000 */
[----:B------:R-:W-:Y:S02]  /*3ff0*/  @P0 FADD.FTZ R134, R106, R134 ;  /* 0x000000866a860221 */ /* 0x000fe40000010000 */
.L_x_44048:
[----:B------:R-:W-:Y:S05]  /*4000*/  BSYNC B0 ;  /* 0x0000000000007941 */ /* 0x000fea0003800000 */
.L_x_44047:
[----:B------:R-:W-:Y:S01]  /*4010*/  BSSY B0, `(.L_x_44049) ;  /* 0x0000007000007945 */ /* 0x000fe20003800000 */
[----:B------:R-:W-:Y:S05]  /*4020*/  @!P6 BRA `(.L_x_44050) ;  /* 0x000000500000e947 */ /* 0x000fea0003800000 */
[----:B-----5:R-:W-:Y:S02]  /*4030*/  HADD2.F32 R116, -RZ, R113.H1_H1 ;  /* 0x30000071ff747230 */ /* 0x020fe40000004100 */
[----:B------:R-:W-:-:S03]  /*4040*/  HADD2.F32 R135, -RZ, R97.H1_H1 ;  /* 0x30000061ff877230 */ /* 0x000fc60000004100 */
[----:B------:R-:W-:-:S04]  /*4050*/  FMUL.FTZ R116, R116, c[0x0][0x1ec] ;  /* 0x00007b0074747a20 */ /* 0x000fc80000410000 */
[----:B------:R-:W-:-:S04]  /*4060*/  FMUL.FTZ R135, R116, R135 ;  /* 0x0000008774877220 */ /* 0x000fc80000410000 */
[----:B------:R-:W-:Y:S02]  /*4070*/  @P0 FADD.FTZ R135, R107, R135 ;  /* 0x000000876b870221 */ /* 0x000fe40000010000 */
.L_x_44050:
[----:B------:R-:W-:Y:S05]  /*4080*/  BSYNC B0 ;  /* 0x0000000000007941 */ /* 0x000fea0003800000 */
.L_x_44049:
[----:B------:R-:W-:Y:S01]  /*4090*/  BSSY B0, `(.L_x_44051) ;  /* 0x0000007000007945 */ /* 0x000fe20003800000 */
[----:B------:R-:W-:Y:S05]  /*40a0*/  @!P6 BRA `(.L_x_44052) ;  /* 0x000000500000e947 */ /* 0x000fea0003800000 */
[----:B-----5:R-:W-:Y:S02]  /*40b0*/  HADD2.F32 R116, -RZ, R114.H0_H0 ;  /* 0x20000072ff747230 */ /* 0x020fe40000004100 */
[----:B------:R-:W-:-:S03]  /*40c0*/  HADD2.F32 R120, -RZ, R98.H0_H0 ;  /* 0x20000062ff787230 */ /* 0x000fc60000004100 */
[----:B------:R-:W-:-:S04]  /*40d0*/  FMUL.FTZ R117, R116, c[0x0][0x1ec] ;  /* 0x00007b0074757a20 */ /* 0x000fc80000410000 */
[----:B------:R-:W-:-:S04]  /*40e0*/  FMUL.FTZ R120, R117, R120 ;  /* 0x0000007875787220 */ /* 0x000fc80000410000 */
[----:B------:R-:W-:Y:S02]  /*40f0*/  @P0 FADD.FTZ R120, R108, R120 ;  /* 0x000000786c780221 */ /* 0x000fe40000010000 */
.L_x_44052:
[----:B------:R-:W-:Y:S05]  /*4100*/  BSYNC B0 ;  /* 0x0000000000007941 */ /* 0x000fea0003800000 */
.L_x_44051:
[----:B------:R-:W-:Y:S01]  /*4110*/  BSSY B0, `(.L_x_44053) ;  /* 0x0000008000007945 */ /* 0x000fe20003800000 */
[----:B------:R-:W-:Y:S01]  /*4120*/  @!P6 FSEL R121, R109, RZ, P1 ;  /* 0x000000ff6d79e208 */ /* 0x000fe20000800000 */
[----:B------:R-:W-:Y:S05]  /*4130*/  @!P6 BRA `(.L_x_44054) ;  /* 0x000000500000e947 */ /* 0x000fea0003800000 */
[----:B-----5:R-:W-:Y:S02]  /*4140*/  HADD2.F32 R116, -RZ, R114.H1_H1 ;  /* 0x30000072ff747230 */ /* 0x020fe40000004100 */
[----:B------:R-:W-:-:S03]  /*4150*/  HADD2.F32 R121, -RZ, R98.H1_H1 ;  /* 0x30000062ff797230 */ /* 0x000fc60000004100 */
[----:B------:R-:W-:-:S04]  /*4160*/  FMUL.FTZ R116, R116, c[0x0][0x1ec] ;  /* 0x00007b0074747a20 */ /* 0x000fc80000410000 */
[----:B------:R-:W-:-:S04]  /*4170*/  FMUL.FTZ R121, R116, R121 ;  /* 0x0000007974797220 */ /* 0x000fc80000410000 */
[----:B------:R-:W-:Y:S02]  /*4180*/  @P0 FADD.FTZ R121, R109, R121 ;  /* 0x000000796d790221 */ /* 0x000fe40000010000 */
.L_x_44054:
[----:B------:R-:W-:Y:S05]  /*4190*/  BSYNC B0 ;  /* 0x0000000000007941 */ /* 0x000fea0003800000 */
.L_x_44053:
[----:B------:R-:W-:Y:S01]  /*41a0*/  BSSY B0, `(.L_x_44055) ;  /* 0x0000008000007945 */ /* 0x000fe20003800000 */
[----:B------:R-:W-:Y:S01]  /*41b0*/  @!P6 FSEL R122, R110, RZ, P3 ;  /* 0x000000ff6e7ae208 */ /* 0x000fe20001800000 */
[----:B------:R-:W-:Y:S05]  /*41c0*/  @!P6 BRA `(.L_x_44056) ;  /* 0x000000500000e947 */ /* 0x000fea0003800000 */
[----:B-----5:R-:W-:Y:S02]  /*41d0*/  HADD2.F32 R116, -RZ, R115.H0_H0 ;  /* 0x20000073ff747230 */ /* 0x020fe40000004100 */
[----:B------:R-:W-:-:S03]  /*41e0*/  HADD2.F32 R122, -RZ, R99.H0_H0 ;  /* 0x20000063ff7a7230 */ /* 0x000fc60000004100 */
[----:B------:R-:W-:-:S04]  /*41f0*/  FMUL.FTZ R117, R116, c[0x0][0x1ec] ;  /* 0x00007b0074757a20 */ /* 0x000fc80000410000 */
[----:B------:R-:W-:-:S04]  /*4200*/  FMUL.FTZ R122, R117, R122 ;  /* 0x0000007a757a7220 */ /* 0x000fc80000410000 */
[----:B------:R-:W-:Y:S02]  /*4210*/  @P0 FADD.FTZ R122, R110, R122 ;  /* 0x0000007a6e7a0221 */ /* 0x000fe40000010000 */
.L_x_44056:
[----:B------:R-:W-:Y:S05]  /*4220*/  BSYNC B0 ;  /* 0x0000000000007941 */ /* 0x000fea0003800000 */
.L_x_44055:
[----:B------:R-:W-:Y:S01]  /*4230*/  BSSY B0, `(.L_x_44057) ;  /* 0x0000009000007945 */ /* 0x000fe20003800000 */
[----:B------:R-:W-:Y:S01]  /*4240*/  IMAD.WIDE.U32 R116, R123, R212, c[0x0][0x188] ;  /* 0x000062007b747625 */ /* 0x000fe200078e00d4 */
[----:B------:R-:W-:Y:S01]  /*4250*/  @!P6 FSEL R123, R111, RZ, P2 ;  /* 0x000000ff6f7be208 */ /* 0x000fe20001000000 */
[----:B------:R-:W-:Y:S05]  /*4260*/  @!P6 BRA `(.L_x_44058) ;  /* 0x000000500000e947 */ /* 0x000fea0003800000 */
[----:B-----5:R-:W-:Y:S02]  /*4270*/  HADD2.F32 R123, -RZ, R115.H1_H1 ;  /* 0x30000073ff7b7230 */ /* 0x020fe40000004100 */
[----:B------:R-:W-:-:S03]  /*4280*/  HADD2.F32 R118, -RZ, R99.H1_H1 ;  /* 0x30000063ff767230 */ /* 0x000fc60000004100 */
[----:B------:R-:W-:-:S04]  /*4290*/  FMUL.FTZ R123, R123, c[0x0][0x1ec] ;  /* 0x00007b007b7b7a20 */ /* 0x000fc80000410000 */
[----:B------:R-:W-:-:S04]  /*42a0*/  FMUL.FTZ R123, R123, R118 ;  /* 0x000000767b7b7220 */ /* 0x000fc80000410000 */
[----:B------:R-:W-:Y:S02]  /*42b0*/  @P0 FADD.FTZ R123, R111, R123 ;  /* 0x0000007b6f7b0221 */ /* 0x000fe40000010000 */
.L_x_44058:
[----:B------:R-:W-:Y:S05]  /*42c0*/  BSYNC B0 ;  /* 0x0000000000007941 */ /* 0x000fea0003800000 */
.L_x_44057:
        /* <DEDUP_REMOVED lines=32> */
[----:B0----5:R-:W-:Y:S02]  /*44d0*/  HADD2.F32 R124, -RZ, R112.H0_H0 ;  /* 0x20000070ff7c7230 */ /* 0x021fe40000004100 */
[----:B------:R-:W-:-:S03]  /*44e0*/  HADD2.F32 R116, -RZ, R100.H0_H0 ;  /* 0x20000064ff747230 */ /* 0x000fc60000004100 */
[----:B------:R-:W-:-:S04]  /*44f0*/  FMUL.FTZ R124, R124, c[0x0][0x1ec] ;  /* 0x00007b007c7c7a20 */ /* 0x000fc80000410000 */
[----:B------:R-:W-:-:S04]  /*4500*/  FMUL.FTZ R124, R124, R116 ;  /* 0x000000747c7c7220 */ /* 0x000fc80000410000 */
[----:B------:R-:W-:Y:S02]  /*4510*/  @P0 FADD.FTZ R124, R104, R124 ;  /* 0x0000007c687c0221 */ /* 0x000fe40000010000 */
.L_x_44060:
[----:B0-----:R-:W-:Y:S05]  /*4520*/  BSYNC B0 ;  /* 0x0000000000007941 */ /* 0x001fea0003800000 */
.L_x_44059:
[----:B------:R-:W-:Y:S01]  /*4530*/  BSSY B0, `(.L_x_44061) ;  /* 0x0000007000007945 */ /* 0x000fe20003800000 */
[----:B------:R-:W-:Y:S05]  /*4540*/  @!P6 BRA `(.L_x_44062) ;  /* 0x000000500000e947 */ /* 0x000fea0003800000 */
[----:B-----5:R-:W-:Y:S02]  /*4550*/  HADD2.F32 R125, -RZ, R112.H1_H1 ;  /* 0x30000070ff7d7230 */ /* 0x020fe40000004100 */
[----:B------:R-:W-:-:S03]  /*4560*/  HADD2.F32 R116, -RZ, R100.H1_H1 ;  /* 0x30000064ff747230 */ /* 0x000fc60000004100 */
[----:B------:R-:W-:-:S04]  /*4570*/  FMUL.FTZ R125, R125, c[0x0][0x1ec] ;  /* 0x00007b007d7d7a20 */ /* 0x000fc80000410000 */
[----:B------:R-:W-:-:S04]  /*4580*/  FMUL.FTZ R125, R125, R116 ;  /* 0x000000747d7d7220 */ /* 0x000fc80000410000 */
[----:B------:R-:W-:Y:S02]  /*4590*/  @P0 FADD.FTZ R125, R105, R125 ;  /* 0x0000007d697d0221 */ /* 0x000fe40000010000 */
.L_x_44062:
[----:B------:R-:W-:Y:S05]  /*45a0*/  BSYNC B0 ;  /* 0x0000000000007941 */ /* 0x000fea0003800000 */
.L_x_44061:
[----:B------:R-:W-:Y:S01]  /*45b0*/  BSSY B0, `(.L_x_44063) ;  /* 0x0000007000007945 */ /* 0x000fe20003800000 */
[----:B------:R-:W-:Y:S05]  /*45c0*/  @!P6 BRA `(.L_x_44064) ;  /* 0x000000500000e947 */ /* 0x000fea0003800000 */
[----:B-----5:R-:W-:Y:S02]  /*45d0*/  HADD2.F32 R126, -RZ, R113.H0_H0 ;  /* 0x20000071ff7e7230 */ /* 0x020fe40000004100 */
[----:B------:R-:W-:-:S03]  /*45e0*/  HADD2.F32 R116, -RZ, R101.H0_H0 ;  /* 0x20000065ff747230 */ /* 0x000fc60000004100 */
[----:B------:R-:W-:-:S04]  /*45f0*/  FMUL.FTZ R126, R126, c[0x0][0x1ec] ;  /* 0x00007b007e7e7a20 */ /* 0x000fc80000410000 */
[----:B------:R-:W-:-:S04]  /*4600*/  FMUL.FTZ R126, R126, R116 ;  /* 0x000000747e7e7220 */ /* 0x000fc80000410000 */
[----:B------:R-:W-:Y:S02]  /*4610*/  @P0 FADD.FTZ R126, R106, R126 ;  /* 0x0000007e6a7e0221 */ /* 0x000fe40000010000 */
.L_x_44064:
[----:B------:R-:W-:Y:S05]  /*4620*/  BSYNC B0 ;  /* 0x0000000000007941 */ /* 0x000fea0003800000 */
.L_x_44063:
        /* <DEDUP_REMOVED lines=8> */
.L_x_44066:
[----:B------:R-:W-:Y:S05]  /*46b0*/  BSYNC B0 ;  /* 0x0000000000007941 */ /* 0x000fea0003800000 */
.L_x_44065:
        /* <DEDUP_REMOVED lines=8> */
.L_x_44068:
[----:B------:R-:W-:Y:S05]  /*4740*/  BSYNC B0 ;  /* 0x0000000000007941 */ /* 0x000fea0003800000 */
.L_x_44067:
        /* <DEDUP_REMOVED lines=8> */
.L_x_44070:
[----:B------:R-:W-:Y:S05]  /*47d0*/  BSYNC B0 ;  /* 0x0000000000007941 */ /* 0x000fea0003800000 */
.L_x_44069:
        /* <DEDUP_REMOVED lines=8> */
.L_x_44072:
[----:B------:R-:W-:Y:S05]  /*4860*/  BSYNC B0 ;  /* 0x0000000000007941 */ /* 0x000fea0003800000 */
.L_x_44071:
        /* <DEDUP_REMOVED lines=8> */
.L_x_44074:
[----:B------:R-:W-:Y:S05]  /*48f0*/  BSYNC B0 ;  /* 0x0000000000007941 */ /* 0x000fea0003800000 */
.L_x_44073:
        /* <DEDUP_REMOVED lines=86> */
.L_x_44081:
        /* <DEDUP_REMOVED lines=180> */
.L_x_44082:
[C---:B------:R-:W-:Y:S01]  /*59a0*/  @!P1 LEA R212, P0, R210.reuse, c[0x0][0x1a0], 0x2 ;  /* 0x00006800d2d49a11 */ /* 0x040fe200078010ff */
        /* <DEDUP_REMOVED lines=19> */
[----:B------:R-:W-:-:S03]  /*5ae0*/  FADD.FTZ R190, -R213, R190 ;  /* 0x000000bed5be7221 */ /* 0x000fc60000010100 */
[----:B------:R-:W4:Y:S01]  /*5af0*/  LDL R245, [R1+0xc] ;  /* 0x00000c0001f57983 */ /* 0x000f220000100800 */
[----:B------:R-:W-:Y:S01]  /*5b00*/  HADD2.F32 R212, -RZ, R27.H0_H0 ;  /* 0x2000001bffd47230 */ /* 0x000fe20000004100 */
[----:B------:R-:W-:Y:S02]  /*5b10*/  FMUL.FTZ R190, R239, R190 ;  /* 0x000000beefbe7220 */ /* 0x000fe40000410000 */
[----:B------:R-:W-:-:S04]  /*5b20*/  FADD.FTZ R191, -R213, R191 ;  /* 0x000000bfd5bf7221 */ /* 0x000fc80000010100 */
[----:B------:R-:W-:Y:S02]  /*5b30*/  FMUL.FTZ R191, R239, R191 ;  /* 0x000000bfefbf7220 */ /* 0x000fe40000410000 */
[----:B------:R-:W-:Y:S02]  /*5b40*/  FADD.FTZ R188, -R213, R188 ;  /* 0x000000bcd5bc7221 */ /* 0x000fe40000010100 */
[----:B---3--:R-:W-:Y:S01]  /*5b50*/  FFMA.FTZ R190, R190, R212, R247 ;  /* 0x000000d4bebe7223 */ /* 0x008fe200000100f7 */
[----:B------:R-:W-:Y:S01]  /*5b60*/  HADD2.F32 R212, -RZ, R27.H1_H1 ;  /* 0x3000001bffd47230 */ /* 0x000fe20000004100 */
[----:B------:R-:W3:Y:S04]  /*5b70*/  LDL R247, [R1+0x10] ;  /* 0x0000100001f77983 */ /* 0x000ee80000100800 */
[----:B--2---:R-:W-:-:S02]  /*5b80*/  FFMA.FTZ R191, R191, R212, R249 ;  /* 0x000000d4bfbf7223 */ /* 0x004fc400000100f9 */
[----:B------:R-:W2:Y:S04]  /*5b90*/  LDL R212, [R1+0x8] ;  /* 0x0000080001d47983 */ /* 0x000ea80000100800 */
[----:B------:R-:W3:Y:S01]  /*5ba0*/  LDL R249, [R1+0x14] ;  /* 0x0000140001f97983 */ /* 0x000ee20000100800 */
[----:B------:R-:W-:Y:S01]  /*5bb0*/  F2FP.PACK_AB R191, R191, R190 ;  /* 0x000000bebfbf723e */ /* 0x000fe200000000ff */
[----:B------:R-:W-:Y:S01]  /*5bc0*/  HADD2.F32 R190, -RZ, R26.H0_H0 ;  /* 0x2000001affbe7230 */ /* 0x000fe20000004100 */
[----:B------:R-:W-:-:S04]  /*5bd0*/  FMUL.FTZ R188, R239, R188 ;  /* 0x000000bcefbc7220 */ /* 0x000fc80000410000 */
[----:B----4-:R-:W-:Y:S02]  /*5be0*/  FFMA.FTZ R190, R188, R190, R245 ;  /* 0x000000bebcbe7223 */ /* 0x010fe400000100f5 */
[----:B------:R-:W4:Y:S01]  /*5bf0*/  LDL R245, [R1+0x1c] ;  /* 0x00001c0001f57983 */ /* 0x000f220000100800 */
[----:B------:R-:W-:Y:S01]  /*5c00*/  FADD.FTZ R189, -R213, R189 ;  /* 0x000000bdd5bd7221 */ /* 0x000fe20000010100 */
[----:B------:R-:W-:-:S03]  /*5c10*/  HADD2.F32 R188, -RZ, R26.H1_H1 ;  /* 0x3000001affbc7230 */ /* 0x000fc60000004100 */
[----:B------:R-:W-:Y:S02]  /*5c20*/  FMUL.FTZ R189, R239, R189 ;  /* 0x000000bdefbd7220 */ /* 0x000fe40000410000 */
[C---:B------:R-:W-:Y:S02]  /*5c30*/  FADD.FTZ R22, -R213.reuse, R22 ;  /* 0x00000016d5167221 */ /* 0x040fe40000010100 */
[----:B------:R-:W-:Y:S02]  /*5c40*/  FADD.FTZ R23, -R213, R23 ;  /* 0x00000017d5177221 */ /* 0x000fe40000010100 */
[C---:B------:R-:W-:Y:S02]  /*5c50*/  FMUL.FTZ R22, R239.reuse, R22 ;  /* 0x00000016ef167220 */ /* 0x040fe40000410000 */
[----:B------:R-:W-:Y:S02]  /*5c60*/  FMUL.FTZ R23, R239, R23 ;  /* 0x00000017ef177220 */ /* 0x000fe40000410000 */
[----:B--2---:R-:W-:-:S02]  /*5c70*/  FFMA.FTZ R188, R189, R188, R212 ;  /* 0x000000bcbdbc7223 */ /* 0x004fc400000100d4 */
[----:B------:R-:W2:Y:S03]  /*5c80*/  LDL R212, [R1+0x18] ;  /* 0x0000180001d47983 */ /* 0x000ea60000100800 */
[----:B------:R-:W-:Y:S01]  /*5c90*/  F2FP.PACK_AB R190, R188, R190 ;  /* 0x000000bebcbe723e */ /* 0x000fe200000000ff */
[----:B------:R-:W-:Y:S01]  /*5ca0*/  HADD2.F32 R188, -RZ, R25.H0_H0 ;  /* 0x20000019ffbc7230 */ /* 0x000fe20000004100 */
[----:B------:R-:W-:-:S04]  /*5cb0*/  FADD.FTZ R20, -R213, R20 ;  /* 0x00000014d5147221 */ /* 0x000fc80000010100 */
[----:B---3--:R-:W-:Y:S01]  /*5cc0*/  FFMA.FTZ R22, R22, R188, R249 ;  /* 0x000000bc16167223 */ /* 0x008fe200000100f9 */
[----:B------:R-:W-:Y:S01]  /*5cd0*/  HADD2.F32 R188, -RZ, R25.H1_H1 ;  /* 0x30000019ffbc7230 */ /* 0x000fe20000004100 */
[----:B------:R-:W-:-:S04]  /*5ce0*/  FMUL.FTZ R20, R239, R20 ;  /* 0x00000014ef147220 */ /* 0x000fc80000410000 */
[----:B------:R-:W-:Y:S01]  /*5cf0*/  FFMA.FTZ R23, R23, R188, R247 ;  /* 0x000000bc17177223 */ /* 0x000fe200000100f7 */
[----:B------:R-:W-:-:S05]  /*5d00*/  HADD2.F32 R188, -RZ, R24.H0_H0 ;  /* 0x20000018ffbc7230 */ /* 0x000fca0000004100 */
[----:B----4-:R-:W-:Y:S02]  /*5d10*/  FFMA.FTZ R188, R20, R188, R245 ;  /* 0x000000bc14bc7223 */ /* 0x010fe400000100f5 */
[----:B------:R-:W0:Y:S01]  /*5d20*/  S2R R245, SR_TID.X ;  /* 0x0000000000f57919 */ /* 0x000e220000002100 */
[----:B------:R-:W-:Y:S01]  /*5d30*/  FADD.FTZ R21, -R213, R21 ;  /* 0x00000015d5157221 */ /* 0x000fe20000010100 */
[----:B------:R-:W-:-:S03]  /*5d40*/  IADD3 R224, R224, -0x1, RZ ;  /* 0xffffffffe0e07810 */ /* 0x000fc60007ffe0ff */
[----:B------:R-:W-:Y:S01]  /*5d50*/  FMUL.FTZ R20, R239, R21 ;  /* 0x00000015ef147220 */ /* 0x000fe20000410000 */
[----:B------:R-:W-:Y:S01]  /*5d60*/  HADD2.F32 R21, -RZ, R24.H1_H1 ;  /* 0x30000018ff157230 */ /* 0x000fe20000004100 */
[----:B------:R-:W-:Y:S01]  /*5d70*/  IMAD R224, R224, c[0x0][0x168], RZ ;  /* 0x00005a00e0e07a24 */ /* 0x000fe200078e02ff */
[----:B------:R-:W-:Y:S01]  /*5d80*/  F2FP.PACK_AB R189, R23, R22 ;  /* 0x0000001617bd723e */ /* 0x000fe200000000ff */
[C---:B------:R-:W-:Y:S01]  /*5d90*/  FADD.FTZ R22, -R213.reuse, R187 ;  /* 0x000000bbd5167221 */ /* 0x040fe20000010100 */
[--C-:B------:R-:W-:Y:S01]  /*5da0*/  HADD2.F32 R23, -RZ, R31.reuse.H1_H1 ;  /* 0x3000001fff177230 */ /* 0x100fe20000004100 */
[----:B------:R-:W-:Y:S02]  /*5db0*/  FADD.FTZ R186, -R213, R186 ;  /* 0x000000bad5ba7221 */ /* 0x000fe40000010100 */
[----:B------:R-:W-:Y:S01]  /*5dc0*/  FMUL.FTZ R22, R239, R22 ;  /* 0x00000016ef167220 */ /* 0x000fe20000410000 */
[----:B0-----:R-:W-:Y:S01]  /*5dd0*/  LOP3.LUT R245, R245, 0x1f, RZ, 0xc0, !PT ;  /* 0x0000001ff5f57812 */ /* 0x001fe200078ec0ff */
[----:B------:R-:W-:Y:S01]  /*5de0*/  FADD.FTZ R182, -R213, R182 ;  /* 0x000000b6d5b67221 */ /* 0x000fe20000010100 */
[----:B------:R-:W-:Y:S01]  /*5df0*/  HADD2.F32 R187, -RZ, R31.H0_H0 ;  /* 0x2000001fffbb7230 */ /* 0x000fe20000004100 */
[----:B------:R-:W-:-:S02]  /*5e00*/  FFMA.FTZ R23, R22, R23, R242 ;  /* 0x0000001716177223 */ /* 0x000fc400000100f2 */
[----:B------:R-:W-:Y:S02]  /*5e10*/  FMUL.FTZ R186, R239, R186 ;  /* 0x000000baefba7220 */ /* 0x000fe40000410000 */
[C---:B------:R-:W-:Y:S02]  /*5e20*/  FADD.FTZ R22, -R213.reuse, R185 ;  /* 0x000000b9d5167221 */ /* 0x040fe40000010100 */
[----:B------:R-:W-:Y:S02]  /*5e30*/  FADD.FTZ R184, -R213, R184 ;  /* 0x000000b8d5b87221 */ /* 0x000fe40000010100 */
[----:B------:R-:W-:Y:S02]  /*5e40*/  FFMA.FTZ R186, R186, R187, R243 ;  /* 0x000000bbbaba7223 */ /* 0x000fe400000100f3 */
[C---:B------:R-:W-:Y:S01]  /*5e50*/  FMUL.FTZ R185, R239.reuse, R22 ;  /* 0x00000016efb97220 */ /* 0x040fe20000410000 */
[----:B------:R-:W-:Y:S01]  /*5e60*/  HADD2.F32 R22, -RZ, R29.H0_H0 ;  /* 0x2000001dff167230 */ /* 0x000fe20000004100 */
[----:B------:R-:W-:-:S02]  /*5e70*/  FMUL.FTZ R187, R239, R184 ;  /* 0x000000b8efbb7220 */ /* 0x000fc40000410000 */
[C---:B------:R-:W-:Y:S02]  /*5e80*/  FADD.FTZ R184, -R213.reuse, R183 ;  /* 0x000000b7d5b87221 */ /* 0x040fe40000010100 */
[----:B------:R-:W-:Y:S02]  /*5e90*/  FADD.FTZ R180, -R213, R180 ;  /* 0x000000b4d5b47221 */ /* 0x000fe40000010100 */
[----:B------:R-:W-:Y:S01]  /*5ea0*/  FMUL.FTZ R183, R239, R184 ;  /* 0x000000b8efb77220 */ /* 0x000fe20000410000 */
[----:B------:R-:W-:Y:S01]  /*5eb0*/  F2FP.PACK_AB R23, R23, R186 ;  /* 0x000000ba1717723e */ /* 0x000fe200000000ff */
[C---:B------:R-:W-:Y:S02]  /*5ec0*/  FADD.FTZ R170, -R213.reuse, R170 ;  /* 0x000000aad5aa7221 */ /* 0x040fe40000010100 */
[C---:B------:R-:W-:Y:S02]  /*5ed0*/  FADD.FTZ R171, -R213.reuse, R171 ;  /* 0x000000abd5ab7221 */ /* 0x040fe40000010100 */
[----:B------:R-:W-:-:S02]  /*5ee0*/  FADD.FTZ R123, -R213, R123 ;  /* 0x0000007bd57b7221 */ /* 0x000fc40000010100 */
[C---:B------:R-:W-:Y:S02]  /*5ef0*/  FADD.FTZ R178, -R213.reuse, R178 ;  /* 0x000000b2d5b27221 */ /* 0x040fe40000010100 */
[----:B------:R-:W-:Y:S02]  /*5f00*/  FADD.FTZ R179, -R213, R179 ;  /* 0x000000b3d5b37221 */ /* 0x000fe40000010100 */
[----:B------:R-:W-:Y:S02]  /*5f10*/  FMUL.FTZ R178, R239, R178 ;  /* 0x000000b2efb27220 */ /* 0x000fe40000410000 */
        /* <DEDUP_REMOVED lines=36> */
[C---:B------:R-:W-:Y:S02]  /*6160*/  FADD.FTZ R144, -R213.reuse, R144 ;  /* 0x00000090d5907221 */ /* 0x040fe40000010100 */
[----:B------:R-:W-:Y:S02]  /*6170*/  FADD.FTZ R122, -R213, R122 ;  /* 0x0000007ad57a7221 */ /* 0x000fe40000010100 */
[----:B------:R-:W-:-:S02]  /*6180*/  FMUL.FTZ R166, R239, R166 ;  /* 0x000000a6efa67220 */ /* 0x000fc40000410000 */
[----:B------:R-:W-:Y:S02]  /*6190*/  FMUL.FTZ R144, R239, R144 ;  /* 0x00000090ef907220 */ /* 0x000fe40000410000 */
[C---:B------:R-:W-:Y:S02]  /*61a0*/  FADD.FTZ R164, -R213.reuse, R164 ;  /* 0x000000a4d5a47221 */ /* 0x040fe40000010100 */
[----:B------:R-:W-:Y:S02]  /*61b0*/  FADD.FTZ R159, -R213, R159 ;  /* 0x0000009fd59f7221 */ /* 0x000fe40000010100 */
[C---:B------:R-:W-:Y:S02]  /*61c0*/  FMUL.FTZ R164, R239.reuse, R164 ;  /* 0x000000a4efa47220 */ /* 0x040fe40000410000 */
[----:B------:R-:W-:Y:S02]  /*61d0*/  FMUL.FTZ R159, R239, R159 ;  /* 0x0000009fef9f7220 */ /* 0x000fe40000410000 */
[----:B--2---:R-:W-:Y:S01]  /*61e0*/  FFMA.FTZ R20, R20, R21, R212 ;  /* 0x0000001514147223 */ /* 0x004fe200000100d4 */
[----:B------:R-:W-:-:S04]  /*61f0*/  SHF.R.S32.HI R212, RZ, 0x1f, R224 ;  /* 0x0000001fffd47819 */ /* 0x000fc800000114e0 */
[----:B------:R-:W-:Y:S01]  /*6200*/  LEA.HI R212, R212, R224, RZ, 0x3 ;  /* 0x000000e0d4d47211 */ /* 0x000fe200078f18ff */
[----:B------:R-:W-:-:S03]  /*6210*/  HFMA2.MMA R224, -RZ, RZ, 0, 9.5367431640625e-07 ;  /* 0x00000010ffe07435 */ /* 0x000fc600000001ff */
[----:B------:R-:W-:Y:S02]  /*6220*/  LEA.HI.SX32 R212, R212, R245, 0x1d ;  /* 0x000000f5d4d47211 */ /* 0x000fe400078feaff */
[----:B------:R-:W-:-:S05]  /*6230*/  F2FP.PACK_AB R188, R20, R188 ;  /* 0x000000bc14bc723e */ /* 0x000fca00000000ff */
[----:B------:R-:W-:-:S05]  /*6240*/  IMAD.WIDE.U32 R20, R212, R224, c[0x0][0x208] ;  /* 0x00008200d4147625 */ /* 0x000fca00078e00e0 */
[----:B------:R0:W-:Y:S02]  /*6250*/  STG.E.128 [R20.64], R188 ;  /* 0x000000bc14007986 */ /* 0x0001e4000c101d04 */
[----:B0-----:R-:W-:Y:S01]  /*6260*/  FMUL.FTZ R21, R239, R182 ;  /* 0x000000b6ef157220 */ /* 0x001fe20000410000 */
[----:B------:R-:W-:-:S05]  /*6270*/  HADD2.F32 R182, -RZ, R30.H1_H1 ;  /* 0x3000001effb67230 */ /* 0x000fca0000004100 */
[----:B------:R-:W-:Y:S01]  /*6280*/  FFMA.FTZ R185, R185, R182, R244 ;  /* 0x000000b6b9b97223 */ /* 0x000fe200000100f4 */
[----:B------:R-:W-:Y:S01]  /*6290*/  HADD2.F32 R182, -RZ, R29.H1_H1 ;  /* 0x3000001dffb67230 */ /* 0x000fe20000004100 */
[----:B------:R-:W-:Y:S02]  /*62a0*/  FFMA.FTZ R21, R21, R22, R250 ;  /* 0x0000001615157223 */ /* 0x000fe400000100fa */
[----:B------:R-:W-:Y:S01]  /*62b0*/  FADD.FTZ R22, -R213, R181 ;  /* 0x000000b5d5167221 */ /* 0x000fe20000010100 */
[----:B------:R-:W-:Y:S01]  /*62c0*/  HADD2.F32 R20, -RZ, R30.H0_H0 ;  /* 0x2000001eff147230 */ /* 0x000fe20000004100 */
[----:B------:R-:W-:Y:S01]  /*62d0*/  FMUL.FTZ R181, R239, R180 ;  /* 0x000000b4efb57220 */ /* 0x000fe20000410000 */
[--C-:B------:R-:W-:Y:S01]  /*62e0*/  HADD2.F32 R180, -RZ, R28.reuse.H0_H0 ;  /* 0x2000001cffb47230 */ /* 0x100fe20000004100 */
[----:B------:R-:W-:Y:S01]  /*62f0*/  FFMA.FTZ R182, R183, R182, R248 ;  /* 0x000000b6b7b67223 */ /* 0x000fe200000100f8 */
[----:B------:R-:W-:Y:S01]  /*6300*/  HADD2.F32 R183, -RZ, R28.H1_H1 ;  /* 0x3000001cffb77230 */ /* 0x000fe20000004100 */
[----:B------:R-:W-:-:S02]  /*6310*/  FMUL.FTZ R22, R239, R22 ;  /* 0x00000016ef167220 */ /* 0x000fc40000410000 */
[----:B------:R-:W-:Y:S02]  /*6320*/  FFMA.FTZ R20, R187, R20, R246 ;  /* 0x00000014bb147223 */ /* 0x000fe400000100f6 */
[----:B------:R-:W-:Y:S02]  /*6330*/  FFMA.FTZ R180, R181, R180, R252 ;  /* 0x000000b4b5b47223 */ /* 0x000fe400000100fc */
[----:B------:R-:W-:Y:S01]  /*6340*/  FFMA.FTZ R181, R22, R183, R251 ;  /* 0x000000b716b57223 */ /* 0x000fe200000100fb */
[----:B------:R-:W-:-:S04]  /*6350*/  F2FP.PACK_AB R22, R185, R20 ;  /* 0x00000014b916723e */ /* 0x000fc800000000ff */
[----:B------:R-:W-:Y:S02]  /*6360*/  F2FP.PACK_AB R20, R181, R180 ;  /* 0x000000b4b514723e */ /* 0x000fe400000000ff */
[----:B------:R-:W-:Y:S02]  /*6370*/  IADD3 R181, R212, 0x20, RZ ;  /* 0x00000020d4b57810 */ /* 0x000fe40007ffe0ff */
[----:B------:R-:W-:-:S03]  /*6380*/  F2FP.PACK_AB R21, R182, R21 ;  /* 0x00000015b615723e */ /* 0x000fc600000000ff */
[----:B------:R-:W-:-:S05]  /*6390*/  IMAD.WIDE.U32 R180, R181, R224, c[0x0][0x208] ;  /* 0x00008200b5b47625 */ /* 0x000fca00078e00e0 */
[----:B------:R0:W-:Y:S02]  /*63a0*/  STG.E.128 [R180.64], R20 ;  /* 0x00000014b4007986 */ /* 0x0001e4000c101d04 */
[--C-:B0-----:R-:W-:Y:S01]  /*63b0*/  HADD2.F32 R20, -RZ, R35.reuse.H0_H0 ;  /* 0x20000023ff147230 */ /* 0x101fe20000004100 */
[C---:B------:R-:W-:Y:S01]  /*63c0*/  FMUL.FTZ R21, R239.reuse, R170 ;  /* 0x000000aaef157220 */ /* 0x040fe20000410000 */
[----:B------:R-:W-:Y:S01]  /*63d0*/  HADD2.F32 R23, -RZ, R35.H1_H1 ;  /* 0x30000023ff177230 */ /* 0x000fe20000004100 */
[----:B------:R-:W-:Y:S02]  /*63e0*/  FMUL.FTZ R22, R239, R171 ;  /* 0x000000abef167220 */ /* 0x000fe40000410000 */
[----:B------:R-:W-:Y:S02]  /*63f0*/  FFMA.FTZ R21, R21, R20, R234 ;  /* 0x0000001415157223 */ /* 0x000fe400000100ea */
[----:B------:R-:W-:Y:S02]  /*6400*/  FFMA.FTZ R20, R22, R23, R233 ;  /* 0x0000001716147223 */ /* 0x000fe400000100e9 */
[----:B------:R-:W-:-:S03]  /*6410*/  FMUL.FTZ R171, R239, R123 ;  /* 0x0000007befab7220 */ /* 0x000fc60000410000 */
[----:B------:R-:W-:Y:S01]  /*6420*/  F2FP.PACK_AB R123, R20, R21 ;  /* 0x00000015147b723e */ /* 0x000fe200000000ff */
[--C-:B------:R-:W-:Y:S02]  /*6430*/  HADD2.F32 R21, -RZ, R33.reuse.H0_H0 ;  /* 0x20000021ff157230 */ /* 0x100fe40000004100 */
[----:B------:R-:W-:-:S03]  /*6440*/  HADD2.F32 R20, -RZ, R33.H1_H1 ;  /* 0x30000021ff147230 */ /* 0x000fc60000004100 */
[----:B------:R-:W-:Y:S01]  /*6450*/  FFMA.FTZ R178, R178, R21, R238 ;  /* 0x00000015b2b27223 */ /* 0x000fe200000100ee */
[--C-:B------:R-:W-:Y:S01]  /*6460*/  HADD2.F32 R21, -RZ, R32.reuse.H1_H1 ;  /* 0x30000020ff157230 */ /* 0x100fe20000004100 */
[----:B------:R-:W-:Y:S01]  /*6470*/  FFMA.FTZ R179, R179, R20, R237 ;  /* 0x00000014b3b37223 */ /* 0x000fe200000100ed */
[----:B------:R-:W-:-:S03]  /*6480*/  HADD2.F32 R20, -RZ, R32.H0_H0 ;  /* 0x20000020ff147230 */ /* 0x000fc60000004100 */
[----:B------:R-:W-:Y:S01]  /*6490*/  FFMA.FTZ R177, R177, R21, R240 ;  /* 0x00000015b1b17223 */ /* 0x000fe200000100f0 */
[--C-:B------:R-:W-:Y:S01]  /*64a0*/  HADD2.F32 R21, -RZ, R39.reuse.H0_H0 ;  /* 0x20000027ff157230 */ /* 0x100fe20000004100 */
[----:B------:R-:W-:Y:S01]  /*64b0*/  FFMA.FTZ R176, R176, R20, R241 ;  /* 0x00000014b0b07223 */ /* 0x000fe200000100f1 */
[----:B------:R-:W-:Y:S01]  /*64c0*/  HADD2.F32 R20, -RZ, R39.H1_H1 ;  /* 0x30000027ff147230 */ /* 0x000fe20000004100 */
[C---:B------:R-:W-:Y:S02]  /*64d0*/  FMUL.FTZ R23, R239.reuse, R168 ;  /* 0x000000a8ef177220 */ /* 0x040fe40000410000 */
[----:B------:R-:W-:Y:S01]  /*64e0*/  FFMA.FTZ R162, R162, R21, R226 ;  /* 0x00000015a2a27223 */ /* 0x000fe200000100e2 */
[----:B------:R-:W-:Y:S01]  /*64f0*/  HADD2.F32 R21, -RZ, R38.H0_H0 ;  /* 0x20000026ff157230 */ /* 0x000fe20000004100 */
[----:B------:R-:W-:Y:S01]  /*6500*/  FMUL.FTZ R168, R239, R169 ;  /* 0x000000a9efa87220 */ /* 0x000fe20000410000 */
[--C-:B------:R-:W-:Y:S01]  /*6510*/  HADD2.F32 R22, -RZ, R34.reuse.H0_H0 ;  /* 0x20000022ff167230 */ /* 0x100fe20000004100 */
[----:B------:R-:W-:Y:S01]  /*6520*/  FFMA.FTZ R163, R163, R20, R225 ;  /* 0x00000014a3a37223 */ /* 0x000fe200000100e1 */
[----:B------:R-:W-:Y:S01]  /*6530*/  HADD2.F32 R169, -RZ, R34.H1_H1 ;  /* 0x30000022ffa97230 */ /* 0x000fe20000004100 */
[----:B------:R-:W-:Y:S01]  /*6540*/  FFMA.FTZ R160, R160, R21, R228 ;  /* 0x00000015a0a07223 */ /* 0x000fe200000100e4 */
[----:B------:R-:W-:Y:S01]  /*6550*/  HADD2.F32 R20, -RZ, R38.H1_H1 ;  /* 0x30000026ff147230 */ /* 0x000fe20000004100 */
[----:B------:R-:W-:Y:S01]  /*6560*/  FFMA.FTZ R23, R23, R22, R236 ;  /* 0x0000001617177223 */ /* 0x000fe200000100ec */
[----:B------:R-:W-:Y:S01]  /*6570*/  HADD2.F32 R21, -RZ, R36.H0_H0 ;  /* 0x20000024ff157230 */ /* 0x000fe20000004100 */
[----:B------:R-:W-:-:S02]  /*6580*/  FFMA.FTZ R22, R168, R169, R235 ;  /* 0x000000a9a8167223 */ /* 0x000fc400000100eb */
[C---:B------:R-:W-:Y:S02]  /*6590*/  FMUL.FTZ R168, R239.reuse, R132 ;  /* 0x00000084efa87220 */ /* 0x040fe40000410000 */
[----:B------:R-:W-:Y:S02]  /*65a0*/  FMUL.FTZ R132, R239, R124 ;  /* 0x0000007cef847220 */ /* 0x000fe40000410000 */
[----:B------:R-:W-:Y:S01]  /*65b0*/  FFMA.FTZ R161, R161, R20, R227 ;  /* 0x00000014a1a17223 */ /* 0x000fe200000100e3 */
[----:B------:R-:W-:Y:S01]  /*65c0*/  HADD2.F32 R20, -RZ, R37.H1_H1 ;  /* 0x30000025ff147230 */ /* 0x000fe20000004100 */
[----:B------:R-:W-:Y:S01]  /*65d0*/  FFMA.FTZ R124, R172, R21, R232 ;  /* 0x00000015ac7c7223 */ /* 0x000fe200000100e8 */
[----:B------:R-:W-:-:S03]  /*65e0*/  HADD2.F32 R21, -RZ, R43.H1_H1 ;  /* 0x3000002bff157230 */ /* 0x000fc60000004100 */
[----:B------:R-:W-:Y:S01]  /*65f0*/  FFMA.FTZ R175, R175, R20, R229 ;  /* 0x00000014afaf7223 */ /* 0x000fe200000100e5 */
[----:B------:R-:W-:Y:S01]  /*6600*/  HADD2.F32 R20, -RZ, R36.H1_H1 ;  /* 0x30000024ff147230 */ /* 0x000fe20000004100 */
[----:B------:R-:W-:Y:S01]  /*6610*/  FFMA.FTZ R155, R155, R21, R216 ;  /* 0x000000159b9b7223 */ /* 0x000fe200000100d8 */
        /* <DEDUP_REMOVED lines=12> */
[----:B------:R-:W-:Y:S01]  /*66e0*/  HADD2.F32 R21, -RZ, R46.H0_H0 ;  /* 0x2000002eff157230 */ /* 0x000fe20000004100 */
[----:B------:R-:W-:Y:S01]  /*66f0*/  FMUL.FTZ R170, R239, R122 ;  /* 0x0000007aefaa7220 */ /* 0x000fe20000410000 */
[----:B------:R-:W-:Y:S01]  /*6700*/  F2FP.PACK_AB R122, R22, R23 ;  /* 0x00000017167a723e */ /* 0x000fe200000000ff */
[----:B------:R-:W-:Y:S01]  /*6710*/  FFMA.FTZ R166, R166, R20, R221 ;  /* 0x00000014a6a67223 */ /* 0x000fe200000100dd */
[----:B------:R-:W-:Y:S01]  /*6720*/  HADD2.F32 R20, -RZ, R40.H0_H0 ;  /* 0x20000028ff147230 */ /* 0x000fe20000004100 */
[----:B------:R-:W-:Y:S01]  /*6730*/  FFMA.FTZ R22, R144, R21, R2 ;  /* 0x0000001590167223 */ /* 0x000fe20000010002 */
[----:B------:R-:W-:Y:S01]  /*6740*/  HADD2.F32 R21, -RZ, R45.H1_H1 ;  /* 0x3000002dff157230 */ /* 0x000fe20000004100 */
[----:B------:R-:W-:-:S02]  /*6750*/  FADD.FTZ R147, -R213, R147 ;  /* 0x00000093d5937221 */ /* 0x000fc40000010100 */
[----:B------:R-:W-:Y:S02]  /*6760*/  FADD.FTZ R157, -R213, R157 ;  /* 0x0000009dd59d7221 */ /* 0x000fe40000010100 */
[----:B------:R-:W-:Y:S01]  /*6770*/  FFMA.FTZ R164, R164, R20, R223 ;  /* 0x00000014a4a47223 */ /* 0x000fe200000100df */
[----:B------:R-:W-:Y:S01]  /*6780*/  HADD2.F32 R20, -RZ, R47.H1_H1 ;  /* 0x3000002fff147230 */ /* 0x000fe20000004100 */
[----:B------:R-:W-:Y:S01]  /*6790*/  FFMA.FTZ R159, R159, R21, R0 ;  /* 0x000000159f9f7223 */ /* 0x000fe20000010000 */
[----:B------:R-:W-:Y:S01]  /*67a0*/  HADD2.F32 R21, -RZ, R44.H1_H1 ;  /* 0x3000002cff157230 */ /* 0x000fe20000004100 */
[C---:B------:R-:W-:Y:S02]  /*67b0*/  FMUL.FTZ R147, R239.reuse, R147 ;  /* 0x00000093ef937220 */ /* 0x040fe40000410000 */
[----:B------:R-:W-:Y:S02]  /*67c0*/  FMUL.FTZ R157, R239, R157 ;  /* 0x0000009def9d7220 */ /* 0x000fe40000410000 */
[----:B------:R-:W-:-:S02]  /*67d0*/  FADD.FTZ R145, -R213, R145 ;  /* 0x00000091d5917221 */ /* 0x000fc40000010100 */
[----:B------:R-:W-:Y:S02]  /*67e0*/  FADD.FTZ R138, -R213, R138 ;  /* 0x0000008ad58a7221 */ /* 0x000fe40000010100 */
[----:B------:R-:W-:Y:S01]  /*67f0*/  FFMA.FTZ R147, R147, R20, R5 ;  /* 0x0000001493937223 */ /* 0x000fe20000010005 */
[----:B------:R-:W-:Y:S01]  /*6800*/  HADD2.F32 R20, -RZ, R46.H1_H1 ;  /* 0x3000002eff147230 */ /* 0x000fe20000004100 */
[----:B------:R-:W-:Y:S01]  /*6810*/  FFMA.FTZ R157, R157, R21, R214 ;  /* 0x000000159d9d7223 */ /* 0x000fe200000100d6 */
[----:B------:R-:W-:Y:S01]  /*6820*/  HADD2.F32 R21, -RZ, R51.H0_H0 ;  /* 0x20000033ff157230 */ /* 0x000fe20000004100 */
[C---:B------:R-:W-:Y:S02]  /*6830*/  FMUL.FTZ R145, R239.reuse, R145 ;  /* 0x00000091ef917220 */ /* 0x040fe40000410000 */
[----:B------:R-:W-:Y:S02]  /*6840*/  FMUL.FTZ R138, R239, R138 ;  /* 0x0000008aef8a7220 */ /* 0x000fe40000410000 */
[----:B------:R-:W-:-:S02]  /*6850*/  FADD.FTZ R158, -R213, R158 ;  /* 0x0000009ed59e7221 */ /* 0x000fc40000010100 */
[----:B------:R-:W-:Y:S02]  /*6860*/  FADD.FTZ R136, -R213, R136 ;  /* 0x00000088d5887221 */ /* 0x000fe40000010100 */
[----:B------:R-:W-:Y:S01]  /*6870*/  FFMA.FTZ R145, R145, R20, R3 ;  /* 0x0000001491917223 */ /* 0x000fe20000010003 */
[----:B------:R-:W-:Y:S01]  /*6880*/  HADD2.F32 R20, -RZ, R45.H0_H0 ;  /* 0x2000002dff147230 */ /* 0x000fe20000004100 */
        /* <DEDUP_REMOVED lines=53> */
[----:B------:R-:W-:Y:S01]  /*6be0*/  FFMA.FTZ R143, R143, R20, R17 ;  /* 0x000000148f8f7223 */ /* 0x000fe20000010011 */
[----:B------:R-:W-:Y:S01]  /*6bf0*/  HADD2.F32 R20, -RZ, R52.H1_H1 ;  /* 0x30000034ff147230 */ /* 0x000fe20000004100 */
[----:B------:R-:W-:Y:S01]  /*6c00*/  FFMA.FTZ R140, R140, R21, R14 ;  /* 0x000000158c8c7223 */ /* 0x000fe2000001000e */
[--C-:B------:R-:W-:Y:S01]  /*6c10*/  HADD2.F32 R21, -RZ, R59.reuse.H0_H0 ;  /* 0x2000003bff157230 */ /* 0x100fe20000004100 */
[----:B------:R-:W-:Y:S02]  /*6c20*/  FMUL.FTZ R141, R239, R141 ;  /* 0x0000008def8d7220 */ /* 0x000fe40000410000 */
[----:B------:R-:W-:Y:S02]  /*6c30*/  FADD.FTZ R120, -R213, R120 ;  /* 0x00000078d5787221 */ /* 0x000fe40000010100 */
[----:B------:R-:W-:Y:S01]  /*6c40*/  FFMA.FTZ R141, R141, R20, R15 ;  /* 0x000000148d8d7223 */ /* 0x000fe2000001000f */
[----:B------:R-:W-:Y:S01]  /*6c50*/  HADD2.F32 R20, -RZ, R59.H1_H1 ;  /* 0x3000003bff147230 */ /* 0x000fe20000004100 */
[----:B------:R-:W-:Y:S01]  /*6c60*/  FFMA.FTZ R170, R170, R21, R200 ;  /* 0x00000015aaaa7223 */ /* 0x000fe200000100c8 */
[----:B------:R-:W-:Y:S01]  /*6c70*/  HADD2.F32 R21, -RZ, R58.H0_H0 ;  /* 0x2000003aff157230 */ /* 0x000fe20000004100 */
[----:B------:R-:W-:-:S02]  /*6c80*/  FMUL.FTZ R120, R239, R120 ;  /* 0x00000078ef787220 */ /* 0x000fc40000410000 */
[C---:B------:R-:W-:Y:S02]  /*6c90*/  FADD.FTZ R121, -R213.reuse, R121 ;  /* 0x00000079d5797221 */ /* 0x040fe40000010100 */
[----:B------:R-:W-:Y:S02]  /*6ca0*/  FADD.FTZ R134, -R213, R134 ;  /* 0x00000086d5867221 */ /* 0x000fe40000010100 */
[----:B------:R-:W-:Y:S01]  /*6cb0*/  FFMA.FTZ R171, R171, R20, R201 ;  /* 0x00000014abab7223 */ /* 0x000fe200000100c9 */
[----:B------:R-:W-:Y:S01]  /*6cc0*/  HADD2.F32 R20, -RZ, R58.H1_H1 ;  /* 0x3000003aff147230 */ /* 0x000fe20000004100 */
[----:B------:R-:W-:Y:S01]  /*6cd0*/  FFMA.FTZ R180, R120, R21, R198 ;  /* 0x0000001578b47223 */ /* 0x000fe200000100c6 */
[----:B------:R-:W-:Y:S01]  /*6ce0*/  HADD2.F32 R21, -RZ, R57.H0_H0 ;  /* 0x20000039ff157230 */ /* 0x000fe20000004100 */
[C---:B------:R-:W-:Y:S02]  /*6cf0*/  FMUL.FTZ R121, R239.reuse, R121 ;  /* 0x00000079ef797220 */ /* 0x040fe40000410000 */
[----:B------:R-:W-:-:S02]  /*6d00*/  FMUL.FTZ R134, R239, R134 ;  /* 0x00000086ef867220 */ /* 0x000fc40000410000 */
[----:B------:R-:W-:Y:S02]  /*6d10*/  FADD.FTZ R135, -R213, R135 ;  /* 0x00000087d5877221 */ /* 0x000fe40000010100 */
[----:B------:R-:W-:Y:S01]  /*6d20*/  FFMA.FTZ R181, R121, R20, R199 ;  /* 0x0000001479b57223 */ /* 0x000fe200000100c7 */
[----:B------:R-:W-:Y:S01]  /*6d30*/  HADD2.F32 R20, -RZ, R57.H1_H1 ;  /* 0x30000039ff147230 */ /* 0x000fe20000004100 */
[----:B------:R-:W-:Y:S01]  /*6d40*/  FFMA.FTZ R134, R134, R21, R196 ;  /* 0x0000001586867223 */ /* 0x000fe200000100c4 */
[----:B------:R-:W-:Y:S01]  /*6d50*/  HADD2.F32 R21, -RZ, R56.H0_H0 ;  /* 0x20000038ff157230 */ /* 0x000fe20000004100 */
[----:B------:R-:W-:Y:S02]  /*6d60*/  FMUL.FTZ R135, R239, R135 ;  /* 0x00000087ef877220 */ /* 0x000fe40000410000 */
[C---:B------:R-:W-:Y:S02]  /*6d70*/  FADD.FTZ R133, -R213.reuse, R133 ;  /* 0x00000085d5857221 */ /* 0x040fe40000010100 */
[----:B------:R-:W-:-:S02]  /*6d80*/  FADD.FTZ R118, -R213, R118 ;  /* 0x00000076d5767221 */ /* 0x000fc40000010100 */
[----:B------:R-:W-:Y:S01]  /*6d90*/  FFMA.FTZ R135, R135, R20, R197 ;  /* 0x0000001487877223 */ /* 0x000fe200000100c5 */
[----:B------:R-:W-:Y:S01]  /*6da0*/  HADD2.F32 R20, -RZ, R56.H1_H1 ;  /* 0x30000038ff147230 */ /* 0x000fe20000004100 */
[----:B------:R-:W-:Y:S01]  /*6db0*/  FFMA.FTZ R168, R168, R21, R194 ;  /* 0x00000015a8a87223 */ /* 0x000fe200000100c2 */
[----:B------:R-:W-:Y:S01]  /*6dc0*/  HADD2.F32 R21, -RZ, R63.H0_H0 ;  /* 0x2000003fff157230 */ /* 0x000fe20000004100 */
[C---:B------:R-:W-:Y:S02]  /*6dd0*/  FMUL.FTZ R169, R239.reuse, R133 ;  /* 0x00000085efa97220 */ /* 0x040fe40000410000 */
        /* <DEDUP_REMOVED lines=11> */
[C---:B------:R-:W-:Y:S02]  /*6e90*/  FADD.FTZ R126, -R213.reuse, R126 ;  /* 0x0000007ed57e7221 */ /* 0x040fe40000010100 */
[C---:B------:R-:W-:Y:S02]  /*6ea0*/  FADD.FTZ R174, -R213.reuse, R174 ;  /* 0x000000aed5ae7221 */ /* 0x040fe40000010100 */
[----:B------:R-:W-:Y:S02]  /*6eb0*/  FADD.FTZ R146, -R213, R146 ;  /* 0x00000092d5927221 */ /* 0x000fe40000010100 */
[----:B------:R-:W-:Y:S01]  /*6ec0*/  FFMA.FTZ R183, R119, R20, R209 ;  /* 0x0000001477b77223 */ /* 0x000fe200000100d1 */
[----:B------:R-:W-:Y:S01]  /*6ed0*/  HADD2.F32 R20, -RZ, R62.H1_H1 ;  /* 0x3000003eff147230 */ /* 0x000fe20000004100 */
[----:B------:R-:W-:Y:S01]  /*6ee0*/  FFMA.FTZ R184, R116, R21, R206 ;  /* 0x0000001574b87223 */ /* 0x000fe200000100ce */
[----:B------:R-:W-:Y:S01]  /*6ef0*/  HADD2.F32 R21, -RZ, R61.H0_H0 ;  /* 0x2000003dff157230 */ /* 0x000fe20000004100 */
[C---:B------:R-:W-:Y:S01]  /*6f00*/  FMUL.FTZ R133, R239.reuse, R125 ;  /* 0x0000007def857220 */ /* 0x040fe20000410000 */
[----:B------:R-:W-:Y:S01]  /*6f10*/  HADD2.F32 R125, -RZ, R37.H0_H0 ;  /* 0x20000025ff7d7230 */ /* 0x000fe20000004100 */
[C---:B------:R-:W-:Y:S01]  /*6f20*/  FMUL.FTZ R117, R239.reuse, R117 ;  /* 0x00000075ef757220 */ /* 0x040fe20000410000 */
[----:B------:R-:W-:Y:S01]  /*6f30*/  HADD2.F32 R23, -RZ, R47.H0_H0 ;  /* 0x2000002fff177230 */ /* 0x000fe20000004100 */
[----:B------:R-:W-:-:S02]  /*6f40*/  FMUL.FTZ R126, R239, R126 ;  /* 0x0000007eef7e7220 */ /* 0x000fc40000410000 */
[----:B------:R-:W-:Y:S02]  /*6f50*/  FADD.FTZ R127, -R213, R127 ;  /* 0x0000007fd57f7221 */ /* 0x000fe40000010100 */
[C---:B------:R-:W-:Y:S02]  /*6f60*/  FMUL.FTZ R174, R239.reuse, R174 ;  /* 0x000000aeefae7220 */ /* 0x040fe40000410000 */
[----:B------:R-:W-:Y:S02]  /*6f70*/  FMUL.FTZ R146, R239, R146 ;  /* 0x00000092ef927220 */ /* 0x000fe40000410000 */
[C---:B------:R-:W-:Y:S02]  /*6f80*/  FADD.FTZ R129, -R213.reuse, R129 ;  /* 0x00000081d5817221 */ /* 0x040fe40000010100 */
[----:B------:R-:W-:Y:S02]  /*6f90*/  FADD.FTZ R131, -R213, R131 ;  /* 0x00000083d5837221 */ /* 0x000fe40000010100 */
[----:B------:R-:W-:Y:S01]  /*6fa0*/  FFMA.FTZ R185, R117, R20, R207 ;  /* 0x0000001475b97223 */ /* 0x000fe200000100cf */
[----:B------:R-:W-:Y:S01]  /*6fb0*/  HADD2.F32 R20, -RZ, R61.H1_H1 ;  /* 0x3000003dff147230 */ /* 0x000fe20000004100 */
[----:B------:R-:W-:Y:S01]  /*6fc0*/  FFMA.FTZ R186, R126, R21, R204 ;  /* 0x000000157eba7223 */ /* 0x000fe200000100cc */
[C---:B------:R-:W-:Y:S01]  /*6fd0*/  IADD3 R21, R212.reuse, 0x40, RZ ;  /* 0x00000040d4157810 */ /* 0x040fe20007ffe0ff */
[C---:B------:R-:W-:Y:S01]  /*6fe0*/  FMUL.FTZ R127, R239.reuse, R127 ;  /* 0x0000007fef7f7220 */ /* 0x040fe20000410000 */
[----:B------:R-:W-:Y:S01]  /*6ff0*/  IADD3 R117, R212, 0x60, RZ ;  /* 0x00000060d4757810 */ /* 0x000fe20007ffe0ff */
[----:B------:R-:W-:Y:S01]  /*7000*/  FFMA.FTZ R125, R174, R125, R230 ;  /* 0x0000007dae7d7223 */ /* 0x000fe200000100e6 */
[----:B------:R-:W-:Y:S01]  /*7010*/  HADD2.F32 R174, -RZ, R54.H1_H1 ;  /* 0x30000036ffae7230 */ /* 0x000fe20000004100 */
[----:B------:R-:W-:Y:S01]  /*7020*/  FFMA.FTZ R23, R146, R23, R4 ;  /* 0x0000001792177223 */ /* 0x000fe20000010004 */
[----:B------:R-:W-:Y:S01]  /*7030*/  HADD2.F32 R146, -RZ, R55.H1_H1 ;  /* 0x30000037ff927230 */ /* 0x000fe20000004100 */
[----:B------:R-:W-:Y:S01]  /*7040*/  FMUL.FTZ R129, R239, R129 ;  /* 0x00000081ef817220 */ /* 0x000fe20000410000 */
[----:B------:R-:W-:Y:S01]  /*7050*/  F2FP.PACK_AB R130, R153, R152 ;  /* 0x000000989982723e */ /* 0x000fe200000000ff */
[----:B------:R-:W-:Y:S01]  /*7060*/  FMUL.FTZ R131, R239, R131 ;  /* 0x00000083ef837220 */ /* 0x000fe20000410000 */
[----:B------:R-:W-:Y:S01]  /*7070*/  IADD3 R119, R212, 0x80, RZ ;  /* 0x00000080d4777810 */ /* 0x000fe20007ffe0ff */
[--C-:B------:R-:W-:Y:S01]  /*7080*/  HADD2.F32 R153, -RZ, R60.reuse.H0_H0 ;  /* 0x2000003cff997230 */ /* 0x100fe20000004100 */
[----:B------:R-:W-:Y:S01]  /*7090*/  FFMA.FTZ R187, R127, R20, R205 ;  /* 0x000000147fbb7223 */ /* 0x000fe200000100cd */
[----:B------:R-:W-:Y:S01]  /*70a0*/  HADD2.F32 R152, -RZ, R60.H1_H1 ;  /* 0x3000003cff987230 */ /* 0x000fe20000004100 */
[----:B------:R-:W-:Y:S01]  /*70b0*/  F2FP.PACK_AB R121, R179, R178 ;  /* 0x000000b2b379723e */ /* 0x000fe200000000ff */
[----:B------:R-:W-:Y:S01]  /*70c0*/  IMAD.WIDE.U32 R20, R21, R224, c[0x0][0x208] ;  /* 0x0000820015147625 */ /* 0x000fe200078e00e0 */
[----:B------:R-:W-:-:S02]  /*70d0*/  F2FP.PACK_AB R120, R177, R176 ;  /* 0x000000b0b178723e */ /* 0x000fc400000000ff */
[----:B------:R-:W-:Y:S01]  /*70e0*/  F2FP.PACK_AB R127, R163, R162 ;  /* 0x000000a2a37f723e */ /* 0x000fe200000000ff */
        /* <DEDUP_REMOVED lines=10> */
[----:B------:R-:W-:Y:S02]  /*7190*/  FFMA.FTZ R132, R132, R153, R202 ;  /* 0x0000009984847223 */ /* 0x000fe400000100ca */
[----:B------:R-:W-:Y:S01]  /*71a0*/  FFMA.FTZ R133, R133, R152, R203 ;  /* 0x0000009885857223 */ /* 0x000fe200000100cb */
[----:B------:R0:W-:Y:S04]  /*71b0*/  STG.E.128 [R20.64], R120 ;  /* 0x0000007814007986 */ /* 0x0001e8000c101d04 */
[----:B------:R1:W-:Y:S04]  /*71c0*/  STG.E.128 [R116.64], R124 ;  /* 0x0000007c74007986 */ /* 0x0003e8000c101d04 */
[----:B------:R2:W-:Y:S01]  /*71d0*/  STG.E.128 [R118.64], R128 ;  /* 0x0000008076007986 */ /* 0x0005e2000c101d04 */
[----:B------:R-:W-:-:S02]  /*71e0*/  F2FP.PACK_AB R23, R147, R23 ;  /* 0x000000179317723e */ /* 0x000fc400000000ff */
[----:B------:R-:W-:Y:S02]  /*71f0*/  F2FP.PACK_AB R22, R145, R22 ;  /* 0x000000169116723e */ /* 0x000fe400000000ff */
[----:B0-----:R-:W-:Y:S02]  /*7200*/  F2FP.PACK_AB R120, R141, R140 ;  /* 0x0000008c8d78723e */ /* 0x001fe400000000ff */
[----:B-1----:R-:W-:Y:S02]  /*7210*/  F2FP.PACK_AB R125, R135, R134 ;  /* 0x00000086877d723e */ /* 0x002fe400000000ff */
[C---:B------:R-:W-:Y:S02]  /*7220*/  IADD3 R135, R212.reuse, 0xc0, RZ ;  /* 0x000000c0d4877810 */ /* 0x040fe40007ffe0ff */
[----:B--2---:R-:W-:Y:S02]  /*7230*/  F2FP.PACK_AB R128, R133, R132 ;  /* 0x000000848580723e */ /* 0x004fe400000000ff */
[----:B------:R-:W-:-:S02]  /*7240*/  IADD3 R133, R212, 0xa0, RZ ;  /* 0x000000a0d4857810 */ /* 0x000fc40007ffe0ff */
[----:B------:R-:W-:Y:S02]  /*7250*/  F2FP.PACK_AB R118, R137, R136 ;  /* 0x000000888976723e */ /* 0x000fe400000000ff */
[----:B------:R-:W-:Y:S02]  /*7260*/  F2FP.PACK_AB R119, R139, R138 ;  /* 0x0000008a8b77723e */ /* 0x000fe400000000ff */
[C---:B------:R-:W-:Y:S02]  /*7270*/  IADD3 R137, R212.reuse, 0xe0, RZ ;  /* 0x000000e0d4897810 */ /* 0x040fe40007ffe0ff */
[C---:B------:R-:W-:Y:S01]  /*7280*/  IADD3 R139, R212.reuse, 0x100, RZ ;  /* 0x00000100d48b7810 */ /* 0x040fe20007ffe0ff */
[----:B------:R-:W-:Y:S01]  /*7290*/  IMAD.WIDE.U32 R132, R133, R224, c[0x0][0x208] ;  /* 0x0000820085847625 */ /* 0x000fe200078e00e0 */
[----:B------:R-:W-:Y:S02]  /*72a0*/  IADD3 R141, R212, 0x120, RZ ;  /* 0x00000120d48d7810 */ /* 0x000fe40007ffe0ff */
        /* <DEDUP_REMOVED lines=17> */
[----:B------:R-:W-:Y:S01]  /*73c0*/  F2FP.PACK_AB R129, R187, R186 ;  /* 0x000000babb81723e */ /* 0x000fe200000000ff */
[----:B------:R0:W-:Y:S04]  /*73d0*/  STG.E.128 [R134.64], R116 ;  /* 0x0000007486007986 */ /* 0x0001e8000c101d04 */
[----:B------:R0:W-:Y:S04]  /*73e0*/  STG.E.128 [R136.64], R120 ;  /* 0x0000007888007986 */ /* 0x0001e8000c101d04 */
[----:B------:R0:W-:Y:S04]  /*73f0*/  STG.E.128 [R138.64], R124 ;  /* 0x0000007c8a007986 */ /* 0x0001e8000c101d04 */
[----:B------:R0:W-:Y:S02]  /*7400*/  STG.E.128 [R140.64], R128 ;  /* 0x000000808c007986 */ /* 0x0001e4000c101d04 */
.L_x_44078:
[----:B0-----:R-:W-:Y:S05]  /*7410*/  BSYNC B0 ;  /* 0x0000000000007941 */ /* 0x001fea0003800000 */
.L_x_44077:
[----:B------:R-:W-:-:S04]  /*7420*/  MOV R21, c[0x0][0x160] ;  /* 0x0000580000157a02 */ /* 0x000fc80000000f00 */
[----:B------:R-:W-:-:S04]  /*7430*/  LEA R210, R21, R210, 0x2 ;  /* 0x000000d215d27211 */ /* 0x000fc800078e10ff */
[----:B------:R-:W-:-:S13]  /*7440*/  ISETP.GE.AND P0, PT, R210, c[0x0][0x164], PT ;  /* 0x00005900d2007a0c */ /* 0x000fda0003f06270 */
[----:B-----5:R-:W-:Y:S01]  /*7450*/  @P0 CALL.REL.NOINC `(.L_x_44079) ;  /* 0x0000001000000944 */ /* 0x020fe20003c00000 */
[----:B------:R-:W-:Y:S05]  /*7460*/  BRA `(.L_x_44080) ;  /* 0xffff958000007947 */ /* 0x000fea000383ffff */
.L_x_44079:
[----:B------:R-:W-:Y:S05]  /*7470*/  EXIT ;  /* 0x000000000000794d */ /* 0x000fea0003800000 */
.L_x_44075:
[----:B------:R-:W-:Y:S01]  /*7480*/  HFMA2.MMA R239, -RZ, RZ, 0, 5.9604644775390625e-08 ;  /* 0x00000001ffef7435 */ /* 0x000fe200000001ff */
[----:B------:R-:W-:Y:S02]  /*7490*/  MOV R249, R247 ;  /* 0x000000f700f97202 */ /* 0x000fe40000000f00 */
[----:B------:R-:W-:Y:S02]  /*74a0*/  MOV R213, 0xffffffff ;  /* 0xffffffff00d57802 */ /* 0x000fe40000000f00 */
[----:B------:R-:W-:Y:S02]  /*74b0*/  MOV R212, 0x74d0 ;  /* 0x000074d000d47802 */ /* 0x000fe40000000f00 */
[----:B-----5:R-:W-:Y:S05]  /*74c0*/  CALL.REL.NOINC `($__internal_103_$__cuda_sm70_shflsync_bfly_p) ;  /* 0x00000d3000007944 */ /* 0x020fea0003c00000 */
[----:B01---5:R-:W-:Y:S05]  /*74d0*/  BRA `(.L_x_44081) ;  /* 0xffffd98000007947 */ /* 0x023fea000383ffff */
.L_x_44076:
[----:B------:R-:W-:Y:S01]  /*74e0*/  HFMA2.MMA R239, -RZ, RZ, 0, 1.1920928955078125e-07 ;  /* 0x00000002ffef7435 */ /* 0x000fe200000001ff */
[----:B------:R-:W-:Y:S02]  /*74f0*/  MOV R249, R247 ;  /* 0x000000f700f97202 */ /* 0x000fe40000000f00 */
[----:B------:R-:W-:Y:S02]  /*7500*/  MOV R213, 0xffffffff ;  /* 0xffffffff00d57802 */ /* 0x000fe40000000f00 */
[----:B------:R-:W-:-:S02]  /*7510*/  MOV R212, 0x7530 ;  /* 0x0000753000d47802 */ /* 0x000fc40000000f00 */
[----:B-----5:R-:W-:Y:S05]  /*7520*/  CALL.REL.NOINC `($__internal_103_$__cuda_sm70_shflsync_bfly_p) ;  /* 0x00000cd000007944 */ /* 0x020fea0003c00000 */
[----:B-1----:R-:W-:Y:S01]  /*7530*/  FADD.FTZ R247, R247, R239 ;  /* 0x000000eff7f77221 */ /* 0x002fe20000010000 */
[----:B------:R-:W-:Y:S01]  /*7540*/  HFMA2.MMA R239, -RZ, RZ, 0, 2.384185791015625e-07 ;  /* 0x00000004ffef7435 */ /* 0x000fe200000001ff */
[----:B------:R-:W-:-:S02]  /*7550*/  MOV R213, 0xffffffff ;  /* 0xffffffff00d57802 */ /* 0x000fc40000000f00 */
[----:B------:R-:W-:Y:S02]  /*7560*/  MOV R212, 0x7590 ;  /* 0x0000759000d47802 */ /* 0x000fe40000000f00 */
[----:B------:R-:W-:Y:S02]  /*7570*/  MOV R249, R247 ;  /* 0x000000f700f97202 */ /* 0x000fe40000000f00 */
[----:B0----5:R-:W-:Y:S05]  /*7580*/  CALL.REL.NOINC `($__internal_103_$__cuda_sm70_shflsync_bfly_p) ;  /* 0x00000c7000007944 */ /* 0x021fea0003c00000 */
[----:B-1----:R-:W-:Y:S01]  /*7590*/  FADD.FTZ R247, R247, R239 ;  /* 0x000000eff7f77221 */ /* 0x002fe20000010000 */
[----:B------:R-:W-:Y:S01]  /*75a0*/  HFMA2.MMA R239, -RZ, RZ, 0, 4.76837158203125e-07 ;  /* 0x00000008ffef7435 */ /* 0x000fe200000001ff */
[----:B------:R-:W-:Y:S02]  /*75b0*/  MOV R213, 0xffffffff ;  /* 0xffffffff00d57802 */ /* 0x000fe40000000f00 */
[----:B------:R-:W-:Y:S02]  /*75c0*/  MOV R212, 0x75f0 ;  /* 0x000075f000d47802 */ /* 0x000fe40000000f00 */
[----:B------:R-:W-:Y:S02]  /*75d0*/  MOV R249, R247 ;  /* 0x000000f700f97202 */ /* 0x000fe40000000f00 */
[----:B0----5:R-:W-:Y:S05]  /*75e0*/  CALL.REL.NOINC `($__internal_103_$__cuda_sm70_shflsync_bfly_p) ;  /* 0x00000c1000007944 */ /* 0x021fea0003c00000 */
[----:B-1----:R-:W-:Y:S01]  /*75f0*/  FADD.FTZ R247, R247, R239 ;  /* 0x000000eff7f77221 */ /* 0x002fe20000010000 */
[----:B------:R-:W-:Y:S01]  /*7600*/  HFMA2.MMA R239, -RZ, RZ, 0, 9.5367431640625e-07 ;  /* 0x00000010ffef7435 */ /* 0x000fe200000001ff */
[----:B------:R-:W-:-:S02]  /*7610*/  MOV R213, 0xffffffff ;  /* 0xffffffff00d57802 */ /* 0x000fc40000000f00 */
[----:B------:R-:W-:Y:S02]  /*7620*/  MOV R212, 0x7650 ;  /* 0x0000765000d47802 */ /* 0x000fe40000000f00 */
[----:B------:R-:W-:Y:S02]  /*7630*/  MOV R249, R247 ;  /* 0x000000f700f97202 */ /* 0x000fe40000000f00 */
[----:B0----5:R-:W-:Y:S05]  /*7640*/  CALL.REL.NOINC `($__internal_103_$__cuda_sm70_shflsync_bfly_p) ;  /* 0x00000bb000007944 */ /* 0x021fea0003c00000 */
        /* <DEDUP_REMOVED lines=165> */
[----:B0----5:R-:W-:Y:S05]  /*80a0*/  CALL.REL.NOINC `($__internal_103_$__cuda_sm70_shflsync_bfly_p) ;  /* 0x0000015000007944 */ /* 0x021fea0003c00000 */
[----:B-1----:R-:W-:Y:S01]  /*80b0*/  FADD.FTZ R249, R249, R239 ;  /* 0x000000eff9f97221 */ /* 0x002fe20000010000 */
[----:B------:R-:W-:Y:S01]  /*80c0*/  HFMA2.MMA R239, -RZ, RZ, 0, 1.1920928955078125e-07 ;  /* 0x00000002ffef7435 */ /* 0x000fe200000001ff */
[----:B------:R-:W-:Y:S02]  /*80d0*/  MOV R213, 0xffffffff ;  /* 0xffffffff00d57802 */ /* 0x000fe40000000f00 */
[----:B------:R-:W-:-:S03]  /*80e0*/  MOV R212, 0x8100 ;  /* 0x0000810000d47802 */ /* 0x000fc60000000f00 */
[----:B0----5:R-:W-:Y:S05]  /*80f0*/  CALL.REL.NOINC `($__internal_103_$__cuda_sm70_shflsync_bfly_p) ;  /* 0x0000010000007944 */ /* 0x021fea0003c00000 */
[----:B-1----:R-:W-:Y:S01]  /*8100*/  FADD.FTZ R249, R249, R239 ;  /* 0x000000eff9f97221 */ /* 0x002fe20000010000 */
[----:B------:R-:W-:Y:S01]  /*8110*/  HFMA2.MMA R239, -RZ, RZ, 0, 2.384185791015625e-07 ;  /* 0x00000004ffef7435 */ /* 0x000fe200000001ff */
[----:B------:R-:W-:Y:S02]  /*8120*/  MOV R213, 0xffffffff ;  /* 0xffffffff00d57802 */ /* 0x000fe40000000f00 */
[----:B------:R-:W-:-:S03]  /*8130*/  MOV R212, 0x8150 ;  /* 0x0000815000d47802 */ /* 0x000fc60000000f00 */
[----:B0----5:R-:W-:Y:S05]  /*8140*/  CALL.REL.NOINC `($__internal_103_$__cuda_sm70_shflsync_bfly_p) ;  /* 0x000000b000007944 */ /* 0x021fea0003c00000 */
[----:B-1----:R-:W-:Y:S01]  /*8150*/  FADD.FTZ R249, R249, R239 ;  /* 0x000000eff9f97221 */ /* 0x002fe20000010000 */
[----:B------:R-:W-:Y:S01]  /*8160*/  HFMA2.MMA R239, -RZ, RZ, 0, 4.76837158203125e-07 ;  /* 0x00000008ffef7435 */ /* 0x000fe200000001ff */
[----:B------:R-:W-:-:S02]  /*8170*/  MOV R213, 0xffffffff ;  /* 0xffffffff00d57802 */ /* 0x000fc40000000f00 */
[----:B------:R-:W-:-:S03]  /*8180*/  MOV R212, 0x81a0 ;  /* 0x000081a000d47802 */ /* 0x000fc60000000f00 */
[----:B0----5:R-:W-:Y:S05]  /*8190*/  CALL.REL.NOINC `($__internal_103_$__cuda_sm70_shflsync_bfly_p) ;  /* 0x0000006000007944 */ /* 0x021fea0003c00000 */
[----:B-1----:R-:W-:Y:S01]  /*81a0*/  FADD.FTZ R249, R249, R239 ;  /* 0x000000eff9f97221 */ /* 0x002fe20000010000 */
[----:B------:R-:W-:Y:S01]  /*81b0*/  HFMA2.MMA R239, -RZ, RZ, 0, 9.5367431640625e-07 ;  /* 0x00000010ffef7435 */ /* 0x000fe200000001ff */
[----:B------:R-:W-:Y:S02]  /*81c0*/  MOV R213, 0xffffffff ;  /* 0xffffffff00d57802 */ /* 0x000fe40000000f00 */
[----:B------:R-:W-:-:S03]  /*81d0*/  MOV R212, 0x81f0 ;  /* 0x000081f000d47802 */ /* 0x000fc60000000f00 */
[----:B0----5:R-:W-:Y:S05]  /*81e0*/  CALL.REL.NOINC `($__internal_103_$__cuda_sm70_shflsync_bfly_p) ;  /* 0x0000001000007944 */ /* 0x021fea0003c00000 */
[----:B01---5:R-:W-:Y:S05]  /*81f0*/  BRA `(.L_x_44082) ;  /* 0xffffd7a000007947 */ /* 0x023fea000383ffff */
        .weak           $__internal_103_$__cuda_sm70_shflsync_bfly_p
        .type           $__internal_103_$__cuda_sm70_shflsync_bfly_p,@function
        .size           $__internal_103_$__cuda_sm70_shflsync_bfly_p,(.L_x_71103 - $__internal_103_$__cuda_sm70_shflsync_bfly_p)
$__internal_103_$__cuda_sm70_shflsync_bfly_p:
[----:B------:R0:W-:Y:S01]  /*8200*/  STL [R1+0x20], R0 ;  /* 0x0000200001007387 */ /* 0x0001e20000100800 */
[----:B------:R-:W-:Y:S04]  /*8210*/  WARPSYNC R213 ;  /* 0x000000d500007348 */ /* 0x000fe80003800000 */
[----:B0-----:R-:W-:-:S07]  /*8220*/  HFMA2.MMA R0, -RZ, RZ, 0, 1.847743988037109375e-06 ;  /* 0x0000001fff007435 */ /* 0x001fce00000001ff */
[----:B------:R0:W1:Y:S04]  /*8230*/  SHFL.BFLY PT, R239, R249, R239, R0 ;  /* 0x0c0000eff9ef7389 */ /* 0x00006800000e0000 */
[----:B0-----:R0:W5:Y:S01]  /*8240*/  LDL.LU R0, [R1+0x20] ;  /* 0x0000200001007983 */ /* 0x0011620000300800 */
[----:B------:R-:W-:-:S04]  /*8250*/  MOV R213, 0x0 ;  /* 0x0000000000d57802 */ /* 0x000fc80000000f00 */
[----:B------:R-:W-:Y:S05]  /*8260*/  RET.REL.NODEC R212 `(_ZN10layer_norm13ln_fwd_kernelINS_13Kernel_traitsI6__halfS2_fS2_fjLj2560ELj1ELj4ELj1ELj16ENS_18Kernel_traits_baseILj2560ES2_S2_fS2_fjLj128EEEEELb0ELb1ELb1ELb1EEEvNS_9FwdParamsE) ;  /* 0xffff7d90d4007950 */ /* 0x000fea0003c3ffff */
.L_x_44083:
        /* <DEDUP_REMOVED lines=9> */
.L_x_71103:


//--------------------- .text._ZN10layer_norm13ln_fwd_kernelINS_13Kernel_traitsI6__halfS2_fS2_fjLj2560ELj1ELj4ELj1ELj16ENS_18Kernel_traits_baseILj2560ES2_S2_fS2_fjLj128EEEEELb1ELb0ELb0ELb0EEEvNS_9FwdParamsE --------------------------
	.section	.text._ZN10layer_norm13ln_fwd_kernelINS_13Kernel_traitsI6__halfS2_fS2_fjLj2560ELj1ELj4ELj1ELj16ENS_18Kernel_traits_baseILj2560ES2_S2_fS2_fjLj128EEEEELb1ELb0ELb0ELb0EEEvNS_9FwdParamsE,"ax",@progbits
	.sectioninfo	@"SHI_REGISTERS=255"
	.align	128
        .global         _ZN10layer_norm13ln_fwd_kernelINS_13Kernel_traitsI6__halfS2_fS2_fjLj2560ELj1ELj4ELj1ELj16ENS_18Kernel_traits_baseILj2560ES2_S2_fS2_fjLj128EEEEELb1ELb0ELb0ELb0EEEvNS_9FwdParamsE
        .type           _ZN10layer_norm13ln_fwd_kernelINS_13Kernel_traitsI6__halfS2_fS2_fjLj2560ELj1ELj4ELj1ELj16ENS_18Kernel_traits_baseILj2560ES2_S2_fS2_fjLj128EEEEELb1ELb0ELb0ELb0EEEvNS_9FwdParamsE,@function
        .size           _ZN10layer_norm13ln_fwd_kernelINS_13Kernel_traitsI6__halfS2_fS2_fjLj2560ELj1ELj4ELj1ELj16ENS_18Kernel_traits_baseILj2560ES2_S2_fS2_fjLj128EEEEELb1ELb0ELb0ELb0EEEvNS_9FwdParamsE,(.L_x_71104 - _ZN10layer_norm13ln_fwd_kernelINS_13Kernel_traitsI6__halfS2_fS2_fjLj2560ELj1ELj4ELj1ELj16ENS_18Kernel_traits_baseILj2560ES2_S2_fS2_fjLj128EEEEELb1ELb0ELb0ELb0EEEvNS_9FwdParamsE)
        .other          _ZN10layer_norm13ln_fwd_kernelINS_13Kernel_traitsI6__halfS2_fS2_fjLj2560ELj1ELj4ELj1ELj16ENS_18Kernel_traits_baseILj2560ES2_S2_fS2_fjLj128EEEEELb1ELb0ELb0ELb0EEEvNS_9FwdParamsE,@"STO_CUDA_ENTRY STV_DEFAULT"
_ZN10layer_norm13ln_fwd_kernelINS_13Kernel_traitsI6__halfS2_fS2_fjLj2560ELj1ELj4ELj1ELj16ENS_18Kernel_traits_baseILj2560ES2_S2_fS2_fjLj128EEEEELb1ELb0ELb0ELb0EEEvNS_9FwdParamsE:
.text._ZN10layer_norm13ln_fwd_kernelINS_13Kernel_traitsI6__halfS2_fS2_fjLj2560ELj1ELj4ELj1ELj16ENS_18Kernel_traits_baseILj2560ES2_S2_fS2_fjLj128EEEEELb1ELb0ELb0ELb0EEEvNS_9FwdParamsE:
        /* <DEDUP_REMOVED lines=96> */
.L_x_44085:
[----:B0-----:R-:W-:Y:S05]  /*0600*/  BSYNC B0 ;  /* 0x0000000000007941 */ /* 0x001fea0003800000 */
.L_x_44084:
        /* <DEDUP_REMOVED lines=13> */
.L_x_44087:
[----:B0-----:R-:W-:Y:S05]  /*06e0*/  BSYNC B0 ;  /* 0x0000000000007941 */ /* 0x001fea0003800000 */
.L_x_44086:
        /* <DEDUP_REMOVED lines=13> */
.L_x_44089:
[----:B0-----:R-:W-:Y:S05]  /*07c0*/  BSYNC B0 ;  /* 0x0000000000007941 */ /* 0x001fea0003800000 */
.L_x_44088:
        /* <DEDUP_REMOVED lines=13> */
.L_x_44091:
[----:B0-----:R-:W-:Y:S05]  /*08a0*/  BSYNC B0 ;  /* 0x0000000000007941 */ /* 0x001fea0003800000 */
.L_x_44090:
        /* <DEDUP_REMOVED lines=13> */
.L_x_44093:
[----:B0-----:R-:W-:Y:S05]  /*0980*/  BSYNC B0 ;  /* 0x0000000000007941 */ /* 0x001fea0003800000 */
.L_x_44092:
        /* <DEDUP_REMOVED lines=23> */
.L_x_44095:
[----:B0-----:R-:W-:Y:S05]  /*0b00*/  BSYNC B0 ;  /* 0x0000000000007941 */ /* 0x001fea0003800000 */
.L_x_44094:
        /* <DEDUP_REMOVED lines=22> */
.L_x_44097:
[----:B0-----:R-:W-:Y:S05]  /*0c70*/  BSYNC B0 ;  /* 0x0000000000007941 */ /* 0x001fea0003800000 */
.L_x_44096:
        /* <DEDUP_REMOVED lines=16> */
.L_x_44099:
[----:B0-----:R-:W-:Y:S05]  /*0d80*/  BSYNC B0 ;  /* 0x0000000000007941 */ /* 0x001fea0003800000 */
.L_x_44098:
        /* <DEDUP_REMOVED lines=17> */
.L_x_44101:
[----:B0-----:R-:W-:Y:S05]  /*0ea0*/  BSYNC B0 ;  /* 0x0000000000007941 */ /* 0x001fea0003800000 */
.L_x_44100:
        /* <DEDUP_REMOVED lines=9> */
[----:B------:R-:W-:-:S04]  /*0f40*/  @P0 LEA R2, P1, R40, c[0x0][0x218], 0x4 ;  /* 0x0000860028020a11 */ /* 0x000fc800078220ff */
[C---:B------:R-:W-:Y:S01]  /*0f50*/  @P0 LEA.HI.X R3, R40.reuse, c[0x0][0x21c], RZ, 0x4, P1 ;  /* 0x0000870028030a11 */ /* 0x040fe200008f24ff */
[----:B------:R-:W-:-:S04]  /*0f60*/  IMAD.WIDE.U32 R40, R40, R41, c[0x0][0x1b0] ;  /* 0x00006c0028287625 */ /* 0x000fc800078e0029 */
[----:B------:R0:W5:Y:S04]  /*0f70*/  @P0 LDG.E.128 R44, [R2.64] ;  /* 0x00000006022c0981 */ /* 0x000168000c1e1d00 */
[----:B------:R-:W5:Y:S01]  /*0f80*/  LDG.E.128 R40, [R40.64] ;  /* 0x0000000628287981 */ /* 0x000f62000c1e1d00 */
[----:B------:R-:W-:Y:S01]  /*0f90*/  @!P0 CS2R R44, SRZ ;  /* 0x00000000002c8805 */ /* 0x000fe2000001ff00 */
[----:B------:R-:W-:Y:S02]  /*0fa0*/  @!P0 CS2R R46, SRZ ;  /* 0x00000000002e8805 */ /* 0x000fe4000001ff00 */
.L_x_44103:
[----:B0-----:R-:W-:Y:S05]  /*0fb0*/  BSYNC B0 ;  /* 0x0000000000007941 */ /* 0x001fea0003800000 */
.L_x_44102:
[----:B------:R-:W-:Y:S02]  /*0fc0*/  ISETP.GE.AND P0, PT, R142, c[0x0][0x164], PT ;  /* 0x000059008e007a0c */ /* 0x000fe40003f06270 */
[----:B------:R-:W-:Y:S02]  /*0fd0*/  LOP3.LUT R168, R69, UR23, R168, 0x96, !PT ;  /* 0x0000001745a87c12 */ /* 0x000fe4000f8e96a8 */
[----:B------:R-:W-:-:S09]  /*0fe0*/  LOP3.LUT R166, R55, UR24, R166, 0x96, !PT ;  /* 0x0000001837a67c12 */ /* 0x000fd2000f8e96a6 */
[----:B------:R-:W-:Y:S05]  /*0ff0*/  @P0 EXIT ;  /* 0x000000000000094d */ /* 0x000fea0003800000 */
[--C-:B-----5:R-:W-:Y:S01]  /*1000*/  HADD2.F32 R2, -RZ, R64.reuse.H0_H0 ;  /* 0x20000040ff027230 */ /* 0x120fe20000004100 */
[----:B------:R-:W-:Y:S01]  /*1010*/  IMAD R54, R54, -0x2daee0ad, RZ ;  /* 0xd2511f5336367824 */ /* 0x000fe200078e02ff */
[----:B------:R-:W-:Y:S01]  /*1020*/  HADD2.F32 R0, -RZ, R64.H1_H1 ;  /* 0x30000040ff007230 */ /* 0x000fe20000004100 */
[----:B------:R-:W-:Y:S01]  /*1030*/  IMAD R53, R53, -0x326172a9, RZ ;  /* 0xcd9e8d5735357824 */ /* 0x000fe200078e02ff */
[----:B------:R-:W-:Y:S01]  /*1040*/  HADD2.F32 R3, -RZ, R65.H0_H0 ;  /* 0x20000041ff037230 */ /* 0x000fe20000004100 */
[----:B------:R0:W-:Y:S01]  /*1050*/  STL [R1+0x44], R2 ;  /* 0x0000440201007387 */ /* 0x0001e20000100800 */
[----:B------:R-:W-:Y:S01]  /*1060*/  HADD2.F32 R149, -RZ, R40.H1_H1 ;  /* 0x30000028ff957230 */ /* 0x000fe20000004100 */
[----:B------:R-:W-:Y:S01]  /*1070*/  BSSY B0, `(.L_x_44104) ;  /* 0x0001fb9000007945 */ /* 0x000fe20003800000 */
[--C-:B------:R-:W-:Y:S01]  /*1080*/  HADD2.F32 R148, -RZ, R41.reuse.H0_H0 ;  /* 0x20000029ff947230 */ /* 0x100fe20000004100 */
[----:B------:R1:W-:Y:S01]  /*1090*/  STL [R1+0x3c], R0 ;  /* 0x00003c0001007387 */ /* 0x0003e20000100800 */
[----:B------:R-:W-:Y:S01]  /*10a0*/  HADD2.F32 R150, -RZ, R41.H1_H1 ;  /* 0x30000029ff967230 */ /* 0x000fe20000004100 */
[----:B------:R-:W-:Y:S01]  /*10b0*/  IMAD.HI.U32 R41, R168, -0x2daee0ad, RZ ;  /* 0xd2511f53a8297827 */ /* 0x000fe200078e00ff */
[----:B------:R-:W-:Y:S01]  /*10c0*/  HADD2.F32 R251, -RZ, R236.H1_H1 ;  /* 0x300000ecfffb7230 */ /* 0x000fe20000004100 */
[----:B------:R2:W-:Y:S01]  /*10d0*/  STL [R1+0x34], R3 ;  /* 0x0000340301007387 */ /* 0x0005e20000100800 */
[----:B------:R-:W-:Y:S01]  /*10e0*/  HADD2.F32 R249, -RZ, R237.H0_H0 ;  /* 0x200000edfff97230 */ /* 0x000fe20000004100 */
[----:B------:R-:W-:Y:S01]  /*10f0*/  LOP3.LUT R165, R52, 0x3, RZ, 0xc0, !PT ;  /* 0x0000000334a57812 */ /* 0x000fe200078ec0ff */
[----:B0-----:R-:W-:Y:S01]  /*1100*/  HADD2.F32 R2, -RZ, R65.H1_H1 ;  /* 0x30000041ff027230 */ /* 0x001fe20000004100 */
[----:B------:R-:W-:Y:S01]  /*1110*/  LOP3.LUT R164, R41, UR26, R54, 0x96, !PT ;  /* 0x0000001a29a47c12 */ /* 0x000fe2000f8e9636 */
[----:B------:R-:W-:Y:S01]  /*1120*/  HADD2.F32 R247, -RZ, R237.H1_H1 ;  /* 0x300000edfff77230 */ /* 0x000fe20000004100 */
[----:B------:R-:W-:Y:S01]  /*1130*/  IMAD R168, R168, -0x2daee0ad, RZ ;  /* 0xd2511f53a8a87824 */ /* 0x000fe200078e02ff */
[--C-:B-1----:R-:W-:Y:S01]  /*1140*/  HADD2.F32 R0, -RZ, R66.reuse.H0_H0 ;  /* 0x20000042ff007230 */ /* 0x102fe20000004100 */
[----:B------:R0:W-:Y:S01]  /*1150*/  STL [R1+0x2c], R2 ;  /* 0x00002c0201007387 */ /* 0x0001e20000100800 */
[--C-:B------:R-:W-:Y:S01]  /*1160*/  HADD2.F32 R233, -RZ, R221.reuse.H0_H0 ;  /* 0x200000ddffe97230 */ /* 0x100fe20000004100 */
[----:B------:R-:W-:Y:S01]  /*1170*/  IMAD.MOV.U32 R167, RZ, RZ, RZ ;  /* 0x000000ffffa77224 */ /* 0x000fe200078e00ff */
[----:B--2---:R-:W-:Y:S01]  /*1180*/  HADD2.F32 R3, -RZ, R66.H1_H1 ;  /* 0x30000042ff037230 */ /* 0x004fe20000004100 */
[----:B------:R1:W-:Y:S01]  /*1190*/  STL [R1+0x24], R0 ;  /* 0x0000240001007387 */ /* 0x0003e20000100800 */
[----:B------:R-:W-:Y:S01]  /*11a0*/  HADD2.F32 R231, -RZ, R221.H1_H1 ;  /* 0x300000ddffe77230 */ /* 0x000fe20000004100 */
[----:B------:R-:W-:Y:S01]  /*11b0*/  ULDC.U8 UR8, c[0x0][0x1f0] ;  /* 0x00007c0000087ab9 */ /* 0x000fe20000000000 */
        /* <DEDUP_REMOVED lines=25> */
[----:B0-----:R-:W-:Y:S02]  /*1350*/  HADD2.F32 R2, -RZ, R62.H0_H0 ;  /* 0x2000003eff027230 */ /* 0x001fe40000004100 */
[----:B------:R-:W-:-:S02]  /*1360*/  HADD2.F32 R215, -RZ, R205.H1_H1 ;  /* 0x300000cdffd77230 */ /* 0x000fc40000004100 */
[----:B-1----:R-:W-:Y:S01]  /*1370*/  HADD2.F32 R0, -RZ, R62.H1_H1 ;  /* 0x3000003eff007230 */ /* 0x002fe20000004100 */
[----:B------:R0:W-:Y:S01]  /*1380*/  STL [R1+0x20], R2 ;  /* 0x0000200201007387 */ /* 0x0001e20000100800 */
[--C-:B------:R-:W-:Y:S02]  /*1390*/  HADD2.F32 R212, -RZ, R34.reuse.H0_H0 ;  /* 0x20000022ffd47230 */ /* 0x100fe40000004100 */
[----:B--2---:R-:W-:Y:S01]  /*13a0*/  HADD2.F32 R3, -RZ, R63.H0_H0 ;  /* 0x2000003fff037230 */ /* 0x004fe20000004100 */
        /* <DEDUP_REMOVED lines=9> */
[----:B------:R-:W-:Y:S02]  /*1440*/  HADD2.F32 R236, -RZ, R36.H0_H0 ;  /* 0x20000024ffec7230 */ /* 0x000fe40000004100 */
[----:B------:R-:W-:Y:S01]  /*1450*/  HADD2.F32 R195, -RZ, R190.H1_H1 ;  /* 0x300000beffc37230 */ /* 0x000fe20000004100 */
[----:B------:R0:W-:Y:S01]  /*1460*/  STL [R1+0x4], R0 ;  /* 0x0000040001007387 */ /* 0x0001e20000100800 */
[----:B------:R-:W-:-:S02]  /*1470*/  HADD2.F32 R181, -RZ, R174.H0_H0 ;  /* 0x200000aeffb57230 */ /* 0x000fc40000004100 */
[----:B------:R-:W-:Y:S02]  /*1480*/  HADD2.F32 R179, -RZ, R174.H1_H1 ;  /* 0x300000aeffb37230 */ /* 0x000fe40000004100 */
[--C-:B------:R-:W-:Y:S02]  /*1490*/  HADD2.F32 R228, -RZ, R38.reuse.H0_H0 ;  /* 0x20000026ffe47230 */ /* 0x100fe40000004100 */
[----:B------:R-:W-:Y:S02]  /*14a0*/  HADD2.F32 R226, -RZ, R38.H1_H1 ;  /* 0x30000026ffe27230 */ /* 0x000fe40000004100 */
[--C-:B------:R-:W-:Y:S02]  /*14b0*/  HADD2.F32 R224, -RZ, R39.reuse.H0_H0 ;  /* 0x20000027ffe07230 */ /* 0x100fe40000004100 */
[----:B0-----:R-:W-:Y:S02]  /*14c0*/  HADD2.F32 R0, -RZ, R56.H0_H0 ;  /* 0x20000038ff007230 */ /* 0x001fe40000004100 */
[----:B------:R-:W-:-:S02]  /*14d0*/  HADD2.F32 R222, -RZ, R39.H1_H1 ;  /* 0x30000027ffde7230 */ /* 0x000fc40000004100 */
[--C-:B------:R-:W-:Y:S01]  /*14e0*/  HADD2.F32 R220, -RZ, R32.reuse.H0_H0 ;  /* 0x20000020ffdc7230 */ /* 0x100fe20000004100 */
[----:B------:R0:W-:Y:S01]  /*14f0*/  STL [R1], R0 ;  /* 0x0000000001007387 */ /* 0x0001e20000100800 */
[----:B------:R-:W-:Y:S02]  /*1500*/  HADD2.F32 R218, -RZ, R32.H1_H1 ;  /* 0x30000020ffda7230 */ /* 0x000fe40000004100 */
[--C-:B------:R-:W-:Y:S02]  /*1510*/  HADD2.F32 R216, -RZ, R33.reuse.H0_H0 ;  /* 0x20000021ffd87230 */ /* 0x100fe40000004100 */
[----:B------:R-:W-:Y:S02]  /*1520*/  HADD2.F32 R214, -RZ, R33.H1_H1 ;  /* 0x30000021ffd67230 */ /* 0x000fe40000004100 */
[--C-:B------:R-:W-:Y:S02]  /*1530*/  HADD2.F32 R205, -RZ, R188.reuse.H0_H0 ;  /* 0x200000bcffcd7230 */ /* 0x100fe40000004100 */
[----:B------:R-:W-:-:S02]  /*1540*/  HADD2.F32 R203, -RZ, R188.H1_H1 ;  /* 0x300000bcffcb7230 */ /* 0x000fc40000004100 */
[----:B0-----:R-:W-:Y:S01]  /*1550*/  HADD2.F32 R0, -RZ, R40.H0_H0 ;  /* 0x20000028ff007230 */ /* 0x001fe20000004100 */
[C---:B------:R-:W-:Y:S01]  /*1560*/  IMAD.HI.U32 R40, R166.reuse, -0x326172a9, RZ ;  /* 0xcd9e8d57a6287827 */ /* 0x040fe200078e00ff */
[--C-:B------:R-:W-:Y:S02]  /*1570*/  HADD2.F32 R204, -RZ, R28.reuse.H0_H0 ;  /* 0x2000001cffcc7230 */ /* 0x100fe40000004100 */
[----:B------:R-:W-:Y:S01]  /*1580*/  HADD2.F32 R202, -RZ, R28.H1_H1 ;  /* 0x3000001cffca7230 */ /* 0x000fe20000004100 */
[----:B------:R-:W-:Y:S01]  /*1590*/  IMAD R166, R166, -0x326172a9, RZ ;  /* 0xcd9e8d57a6a67824 */ /* 0x000fe200078e02ff */
[--C-:B------:R-:W-:Y:S01]  /*15a0*/  HADD2.F32 R200, -RZ, R29.reuse.H0_H0 ;  /* 0x2000001dffc87230 */ /* 0x100fe20000004100 */
[----:B------:R-:W-:Y:S01]  /*15b0*/  LOP3.LUT R163, R40, UR25, R53, 0x96, !PT ;  /* 0x0000001928a37c12 */ /* 0x000fe2000f8e9635 */
        /* <DEDUP_REMOVED lines=98> */
.L_x_44708:
        /* <DEDUP_REMOVED lines=38> */
.L_x_44108:
[----:B0-----:R-:W-:Y:S02]  /*1e40*/  IMAD.MOV.U32 R129, RZ, RZ, R166 ;  /* 0x000000ffff817224 */ /* 0x001fe400078e00a6 */
.L_x_44109:
[----:B------:R-:W-:Y:S05]  /*1e50*/  BSYNC B2 ;  /* 0x0000000000027941 */ /* 0x000fea0003800000 */
.L_x_44107:
        /* <DEDUP_REMOVED lines=16> */
.L_x_44113:
[----:B------:R-:W-:Y:S05]  /*1f60*/  BSYNC B3 ;  /* 0x0000000000037941 */ /* 0x000fea0003800000 */
.L_x_44112:
        /* <DEDUP_REMOVED lines=44> */
.L_x_44111:
[----:B------:R-:W-:Y:S05]  /*2230*/  BSYNC B2 ;  /* 0x0000000000027941 */ /* 0x000fea0003800000 */
.L_x_44110:
        /* <DEDUP_REMOVED lines=25> */
.L_x_44115:
[----:B------:R-:W-:Y:S02]  /*23d0*/  MOV R49, R166 ;  /* 0x000000a600317202 */ /* 0x000fe40000000f00 */
.L_x_44116:
[----:B------:R-:W-:Y:S05]  /*23e0*/  BSYNC B2 ;  /* 0x0000000000027941 */ /* 0x000fea0003800000 */
.L_x_44114:
        /* <DEDUP_REMOVED lines=16> */
.L_x_44120:
[----:B------:R-:W-:Y:S05]  /*24f0*/  BSYNC B3 ;  /* 0x0000000000037941 */ /* 0x000fea0003800000 */
.L_x_44119:
        /* <DEDUP_REMOVED lines=44> */
.L_x_44118:
[----:B------:R-:W-:Y:S05]  /*27c0*/  BSYNC B2 ;  /* 0x0000000000027941 */ /* 0x000fea0003800000 */
.L_x_44117:
        /* <DEDUP_REMOVED lines=22> */
.L_x_44122:
[----:B------:R-:W-:Y:S02]  /*2930*/  MOV R52, R166 ;  /* 0x000000a600347202 */ /* 0x000fe40000000f00 */
.L_x_44123:
[----:B------:R-:W-:Y:S05]  /*2940*/  BSYNC B2 ;  /* 0x0000000000027941 */ /* 0x000fea0003800000 */
.L_x_44121:
        /* <DEDUP_REMOVED lines=16> */
.L_x_44127:
[----:B------:R-:W-:Y:S05]  /*2a50*/  BSYNC B3 ;  /* 0x0000000000037941 */ /* 0x000fea0003800000 */
.L_x_44126:
        /* <DEDUP_REMOVED lines=44> */
.L_x_44125:
[----:B------:R-:W-:Y:S05]  /*2d20*/  BSYNC B2 ;  /* 0x0000000000027941 */ /* 0x000fea0003800000 */
.L_x_44124:
[----:B------:R0:W1:Y:S01]  /*2d30*/  I2F.U32 R50, R52 ;  /* 0x0000003400327306 */ /* 0x0000620000201000 */
[C---:B------:R-:W-:Y:S01]  /*2d40*/  ISETP.NE.AND P2, PT, R130.reuse, 0x1, PT ;  /* 0x000000018200780c */ /* 0x040fe20003f45270 */
[----:B------:R-:W-:Y:S01]  /*2d50*/  BSSY B2, `(.L_x_44128) ;  /* 0x0000013000027945 */ /* 0x000fe20003800000 */
[----:B0-----:R-:W-:Y:S01]  /*2d60*/  IADD3 R52, R130, 0x1, RZ ;  /* 0x0000000182347810 */ /* 0x001fe20007ffe0ff */
[----:B-1----:R-:W-:-:S05]  /*2d70*/  FFMA.FTZ R50, R50, R129, 1.1641532182693481445e-10 ;  /* 0x2f00000032327423 */ /* 0x002fca0000010081 */
[----:B------:R-:W-:Y:S01]  /*2d80*/  FSETP.GTU.FTZ.AND P1, PT, R50, c[0x0][0x1e4], PT ;  /* 0x0000790032007a0b */ /* 0x000fe20003f3c000 */
[----:B------:R-:W-:-:S05]  /*2d90*/  HADD2.F32 R50, -RZ, R53.H0_H0 ;  /* 0x20000035ff327230 */ /* 0x000fca0000004100 */
        /* <DEDUP_REMOVED lines=13> */
.L_x_44129:
[----:B------:R-:W-:Y:S02]  /*2e70*/  MOV R51, R166 ;  /* 0x000000a600337202 */ /* 0x000fe40000000f00 */
.L_x_44130:
[----:B------:R-:W-:Y:S05]  /*2e80*/  BSYNC B2 ;  /* 0x0000000000027941 */ /* 0x000fea0003800000 */
.L_x_44128:
        /* <DEDUP_REMOVED lines=16> */
.L_x_44134:
[----:B------:R-:W-:Y:S05]  /*2f90*/  BSYNC B3 ;  /* 0x0000000000037941 */ /* 0x000fea0003800000 */
.L_x_44133:
        /* <DEDUP_REMOVED lines=44> */
.L_x_44132:
[----:B------:R-:W-:Y:S05]  /*3260*/  BSYNC B2 ;  /* 0x0000000000027941 */ /* 0x000fea0003800000 */
.L_x_44131:
        /* <DEDUP_REMOVED lines=20> */
.L_x_44136:
[----:B------:R-:W-:Y:S02]  /*33b0*/  MOV R170, R166 ;  /* 0x000000a600aa7202 */ /* 0x000fe40000000f00 */
.L_x_44137:
[----:B------:R-:W-:Y:S05]  /*33c0*/  BSYNC B2 ;  /* 0x0000000000027941 */ /* 0x000fea0003800000 */
.L_x_44135:
        /* <DEDUP_REMOVED lines=16> */
.L_x_44141:
[----:B------:R-:W-:Y:S05]  /*34d0*/  BSYNC B3 ;  /* 0x0000000000037941 */ /* 0x000fea0003800000 */
.L_x_44140:
        /* <DEDUP_REMOVED lines=44> */
.L_x_44139:
[----:B------:R-:W-:Y:S05]  /*37a0*/  BSYNC B2 ;  /* 0x0000000000027941 */ /* 0x000fea0003800000 */
.L_x_44138:
        /* <DEDUP_REMOVED lines=20> */
.L_x_44143:
[----:B------:R-:W-:Y:S02]  /*38f0*/  MOV R53, R166 ;  /* 0x000000a600357202 */ /* 0x000fe40000000f00 */
.L_x_44144:
[----:B------:R-:W-:Y:S05]  /*3900*/  BSYNC B2 ;  /* 0x0000000000027941 */ /* 0x000fea0003800000 */
.L_x_44142:
        /* <DEDUP_REMOVED lines=16> */
.L_x_44148:
[----:B------:R-:W-:Y:S05]  /*3a10*/  BSYNC B3 ;  /* 0x0000000000037941 */ /* 0x000fea0003800000 */
.L_x_44147:
        /* <DEDUP_REMOVED lines=44> */
.L_x_44146:
[----:B------:R-:W-:Y:S05]  /*3ce0*/  BSYNC B2 ;  /* 0x0000000000027941 */ /* 0x000fea0003800000 */
.L_x_44145:
        /* <DEDUP_REMOVED lines=20> */
.L_x_44150:
[----:B------:R-:W-:Y:S02]  /*3e30*/  MOV R54, R166 ;  /* 0x000000a600367202 */ /* 0x000fe40000000f00 */
.L_x_44151:
[----:B------:R-:W-:Y:S05]  /*3e40*/  BSYNC B2 ;  /* 0x0000000000027941 */ /* 0x000fea0003800000 */
.L_x_44149:
        /* <DEDUP_REMOVED lines=16> */
.L_x_44155:
[----:B------:R-:W-:Y:S05]  /*3f50*/  BSYNC B3 ;  /* 0x0000000000037941 */ /* 0x000fea0003800000 */
.L_x_44154:
        /* <DEDUP_REMOVED lines=44> */
.L_x_44153:
[----:B------:R-:W-:Y:S05]  /*4220*/  BSYNC B2 ;  /* 0x0000000000027941 */ /* 0x000fea0003800000 */
.L_x_44152:
        /* <DEDUP_REMOVED lines=20> */
.L_x_44157:
[----:B------:R-:W-:Y:S02]  /*4370*/  MOV R172, R166 ;  /* 0x000000a600ac7202 */ /* 0x000fe40000000f00 */
.L_x_44158:
[----:B------:R-:W-:Y:S05]  /*4380*/  BSYNC B2 ;  /* 0x0000000000027941 */ /* 0x000fea0003800000 */
.L_x_44156:
        /* <DEDUP_REMOVED lines=19> */
.L_x_44162:
[----:B------:R-:W-:Y:S05]  /*44c0*/  BSYNC B3 ;  /* 0x0000000000037941 */ /* 0x000fea0003800000 */
.L_x_44161:
        /* <DEDUP_REMOVED lines=44> */
.L_x_44160:
[----:B------:R-:W-:Y:S05]  /*4790*/  BSYNC B2 ;  /* 0x0000000000027941 */ /* 0x000fea0003800000 */
.L_x_44159:
[----:B------:R0:W1:Y:S01]  /*47a0*/  I2F.U32 R170, R172 ;  /* 0x000000ac00aa7306 */ /* 0x0000620000201000 */
[----:B------:R-:W-:Y:S01]  /*47b0*/  SEL R130, RZ, 0x10000, P5 ;  /* 0x00010000ff827807 */ /* 0x000fe20002800000 */
[----:B------:R-:W-:Y:S01]  /*47c0*/  HADD2.F32 R55, -RZ, R55.H1_H1 ;  /* 0x30000037ff377230 */ /* 0x000fe20000004100 */
[----:B------:R-:W-:Y:S02]  /*47d0*/  SEL R131, RZ, 0x100, P4 ;  /* 0x00000100ff837807 */ /* 0x000fe40002000000 */
[----:B------:R-:W-:Y:S02]  /*47e0*/  SEL R171, RZ, 0x1, P3 ;  /* 0x00000001ffab7807 */ /* 0x000fe40001800000 */
[----:B------:R-:W-:Y:S01]  /*47f0*/  LOP3.LUT P5, RZ, R143, 0x2, RZ, 0xc0, !PT ;  /* 0x000000028fff7812 */ /* 0x000fe200078ac0ff */
[----:B------:R-:W-:Y:S01]  /*4800*/  FMUL.FTZ R55, R55, R128 ;  /* 0x0000008037377220 */ /* 0x000fe20000410000 */
[----:B------:R-:W-:-:S02]  /*4810*/  LOP3.LUT P6, RZ, R143, 0x4, RZ, 0xc0, !PT ;  /* 0x000000048fff7812 */ /* 0x000fc400078cc0ff */
[----:B0-----:R-:W-:Y:S01]  /*4820*/  SEL R172, RZ, 0x1, P5 ;  /* 0x00000001ffac7807 */ /* 0x001fe20002800000 */
[----:B------:R-:W-:Y:S02]  /*4830*/  FMUL.FTZ R55, R55, c[0x0][0x1e8] ;  /* 0x00007a0037377a20 */ /* 0x000fe40000410000 */
[----:B-1----:R-:W-:Y:S01]  /*4840*/  FFMA.FTZ R170, R170, R129, 1.1641532182693481445e-10 ;  /* 0x2f000000aaaa7423 */ /* 0x002fe20000010081 */
[----:B------:R-:W-:Y:S01]  /*4850*/  SEL R129, RZ, 0x1, P2 ;  /* 0x00000001ff817807 */ /* 0x000fe20001000000 */
[----:B------:R-:W-:-:S03]  /*4860*/  IMAD.WIDE.U32 R172, R172, 0x100, RZ ;  /* 0x00000100acac7825 */ /* 0x000fc600078e00ff */
        /* <DEDUP_REMOVED lines=21> */
.L_x_44106:
[----:B------:R-:W-:Y:S05]  /*49c0*/  BSYNC B1 ;  /* 0x0000000000017941 */ /* 0x000fea0003800000 */
.L_x_44105:
        /* <DEDUP_REMOVED lines=24> */
.L_x_44166:
[----:B01----:R-:W-:Y:S02]  /*4b50*/  IMAD.MOV.U32 R170, RZ, RZ, R166 ;  /* 0x000000ffffaa7224 */ /* 0x003fe400078e00a6 */
.L_x_44167:
[----:B------:R-:W-:Y:S05]  /*4b60*/  BSYNC B2 ;  /* 0x0000000000027941 */ /* 0x000fea0003800000 */
.L_x_44165:
        /* <DEDUP_REMOVED lines=16> */
.L_x_44171:
[----:B------:R-:W-:Y:S05]  /*4c70*/  BSYNC B3 ;  /* 0x0000000000037941 */ /* 0x000fea0003800000 */
.L_x_44170:
        /* <DEDUP_REMOVED lines=44> */
.L_x_44169:
[----:B------:R-:W-:Y:S05]  /*4f40*/  BSYNC B2 ;  /* 0x0000000000027941 */ /* 0x000fea0003800000 */
.L_x_44168:
        /* <DEDUP_REMOVED lines=25> */
.L_x_44173:
[----:B------:R-:W-:Y:S02]  /*50e0*/  IMAD.MOV.U32 R57, RZ, RZ, R166 ;  /* 0x000000ffff397224 */ /* 0x000fe400078e00a6 */
.L_x_44174:
[----:B------:R-:W-:Y:S05]  /*50f0*/  BSYNC B2 ;  /* 0x0000000000027941 */ /* 0x000fea0003800000 */
.L_x_44172:
        /* <DEDUP_REMOVED lines=16> */
.L_x_44178:
[----:B------:R-:W-:Y:S05]  /*5200*/  BSYNC B3 ;  /* 0x0000000000037941 */ /* 0x000fea0003800000 */
.L_x_44177:
        /* <DEDUP_REMOVED lines=44> */
.L_x_44176:
[----:B------:R-:W-:Y:S05]  /*54d0*/  BSYNC B2 ;  /* 0x0000000000027941 */ /* 0x000fea0003800000 */
.L_x_44175:
        /* <DEDUP_REMOVED lines=22> */
.L_x_44180:
[----:B------:R-:W-:Y:S02]  /*5640*/  IMAD.MOV.U32 R60, RZ, RZ, R166 ;  /* 0x000000ffff3c7224 */ /* 0x000fe400078e00a6 */
.L_x_44181:
[----:B------:R-:W-:Y:S05]  /*5650*/  BSYNC B2 ;  /* 0x0000000000027941 */ /* 0x000fea0003800000 */
.L_x_44179:
        /* <DEDUP_REMOVED lines=16> */
.L_x_44185:
[----:B------:R-:W-:Y:S05]  /*5760*/  BSYNC B3 ;  /* 0x0000000000037941 */ /* 0x000fea0003800000 */
.L_x_44184:
        /* <DEDUP_REMOVED lines=44> */
.L_x_44183:
[----:B------:R-:W-:Y:S05]  /*5a30*/  BSYNC B2 ;  /* 0x0000000000027941 */ /* 0x000fea0003800000 */
.L_x_44182:
        /* <DEDUP_REMOVED lines=20> */
.L_x_44187:
[----:B------:R-:W-:Y:S02]  /*5b80*/  IMAD.MOV.U32 R59, RZ, RZ, R166 ;  /* 0x000000ffff3b7224 */ /* 0x000fe400078e00a6 */
.L_x_44188:
[----:B------:R-:W-:Y:S05]  /*5b90*/  BSYNC B2 ;  /* 0x0000000000027941 */ /* 0x000fea0003800000 */
.L_x_44186:
        /* <DEDUP_REMOVED lines=16> */
.L_x_44192:
[----:B------:R-:W-:Y:S05]  /*5ca0*/  BSYNC B3 ;  /* 0x0000000000037941 */ /* 0x000fea0003800000 */
.L_x_44191:
        /* <DEDUP_REMOVED lines=44> */
.L_x_44190:
[----:B------:R-:W-:Y:S05]  /*5f70*/  BSYNC B2 ;  /* 0x0000000000027941 */ /* 0x000fea0003800000 */
.L_x_44189:
        /* <DEDUP_REMOVED lines=20> */
.L_x_44194:
[----:B------:R-:W-:Y:S02]  /*60c0*/  IMAD.MOV.U32 R170, RZ, RZ, R166 ;  /* 0x000000ffffaa7224 */ /* 0x000fe400078e00a6 */
.L_x_44195:
[----:B------:R-:W-:Y:S05]  /*60d0*/  BSYNC B2 ;  /* 0x0000000000027941 */ /* 0x000fea0003800000 */
.L_x_44193:
        /* <DEDUP_REMOVED lines=16> */
.L_x_44199:
[----:B------:R-:W-:Y:S05]  /*61e0*/  BSYNC B3 ;  /* 0x0000000000037941 */ /* 0x000fea0003800000 */
.L_x_44198:
        /* <DEDUP_REMOVED lines=44> */
.L_x_44197:
[----:B------:R-:W-:Y:S05]  /*64b0*/  BSYNC B2 ;  /* 0x0000000000027941 */ /* 0x000fea0003800000 */
.L_x_44196:
        /* <DEDUP_REMOVED lines=20> */
.L_x_44201:
[----:B------:R-:W-:Y:S02]  /*6600*/  IMAD.MOV.U32 R61, RZ, RZ, R166 ;  /* 0x000000ffff3d7224 */ /* 0x000fe400078e00a6 */
.L_x_44202:
[----:B------:R-:W-:Y:S05]  /*6610*/  BSYNC B2 ;  /* 0x0000000000027941 */ /* 0x000fea0003800000 */
.L_x_44200:
        /* <DEDUP_REMOVED lines=16> */
.L_x_44206:
[----:B------:R-:W-:Y:S05]  /*6720*/  BSYNC B3 ;  /* 0x0000000000037941 */ /* 0x000fea0003800000 */
.L_x_44205:
        /* <DEDUP_REMOVED lines=44> */
.L_x_44204:
[----:B------:R-:W-:Y:S05]  /*69f0*/  BSYNC B2 ;  /* 0x0000000000027941 */ /* 0x000fea0003800000 */
.L_x_44203:
        /* <DEDUP_REMOVED lines=20> */
.L_x_44208:
[----:B------:R-:W-:Y:S02]  /*6b40*/  IMAD.MOV.U32 R62, RZ, RZ, R166 ;  /* 0x000000ffff3e7224 */ /* 0x000fe400078e00a6 */
.L_x_44209:
[----:B------:R-:W-:Y:S05]  /*6b50*/  BSYNC B2 ;  /* 0x0000000000027941 */ /* 0x000fea0003800000 */
.L_x_44207:
        /* <DEDUP_REMOVED lines=16> */
.L_x_44213:
[----:B------:R-:W-:Y:S05]  /*6c60*/  BSYNC B3 ;  /* 0x0000000000037941 */ /* 0x000fea0003800000 */
.L_x_44212:
        /* <DEDUP_REMOVED lines=44> */
.L_x_44211:
[----:B------:R-:W-:Y:S05]  /*6f30*/  BSYNC B2 ;  /* 0x0000000000027941 */ /* 0x000fea0003800000 */
.L_x_44210:
        /* <DEDUP_REMOVED lines=20> */
.L_x_44215:
[----:B------:R-:W-:Y:S02]  /*7080*/  IMAD.MOV.U32 R173, RZ, RZ, R166 ;  /* 0x000000ffffad7224 */ /* 0x000fe400078e00a6 */
.L_x_44216:
[----:B------:R-:W-:Y:S05]  /*7090*/  BSYNC B2 ;  /* 0x0000000000027941 */ /* 0x000fea0003800000 */
.L_x_44214:
        /* <DEDUP_REMOVED lines=19> */
.L_x_44220:
[----:B------:R-:W-:Y:S05]  /*71d0*/  BSYNC B3 ;  /* 0x0000000000037941 */ /* 0x000fea0003800000 */
.L_x_44219:
        /* <DEDUP_REMOVED lines=44> */
.L_x_44218:
[----:B------:R-:W-:Y:S05]  /*74a0*/  BSYNC B2 ;  /* 0x0000000000027941 */ /* 0x000fea0003800000 */
.L_x_44217:
[----:B------:R-:W0:Y:S01]  /*74b0*/  I2F.U32 R170, R173 ;  /* 0x000000ad00aa7306 */ /* 0x000e220000201000 */
[----:B------:R-:W-:Y:S01]  /*74c0*/  SEL R130, RZ, 0x10000, P5 ;  /* 0x00010000ff827807 */ /* 0x000fe20002800000 */
[----:B------:R-:W-:Y:S01]  /*74d0*/  HADD2.F32 R63, -RZ, R63.H1_H1 ;  /* 0x3000003fff3f7230 */ /* 0x000fe20000004100 */
[----:B------:R-:W-:Y:S02]  /*74e0*/  SEL R131, RZ, 0x100, P4 ;  /* 0x00000100ff837807 */ /* 0x000fe40002000000 */
[----:B------:R-:W-:Y:S02]  /*74f0*/  LOP3.LUT P5, RZ, R143, 0x2, RZ, 0xc0, !PT ;  /* 0x000000028fff7812 */ /* 0x000fe400078ac0ff */
[----:B------:R-:W-:Y:S01]  /*7500*/  FMUL.FTZ R63, R63, R128 ;  /* 0x000000803f3f7220 */ /* 0x000fe20000410000 */
[----:B------:R-:W-:-:S03]  /*7510*/  LOP3.LUT P6, RZ, R143, 0x4, RZ, 0xc0, !PT ;  /* 0x000000048fff7812 */ /* 0x000fc600078cc0ff */
[----:B------:R-:W-:Y:S02]  /*7520*/  FMUL.FTZ R63, R63, c[0x0][0x1e8] ;  /* 0x00007a003f3f7a20 */ /* 0x000fe40000410000 */
[----:B0-----:R-:W-:Y:S01]  /*7530*/  FFMA.FTZ R172, R170, R172, 1.1641532182693481445e-10 ;  /* 0x2f000000aaac7423 */ /* 0x001fe200000100ac */
[----:B------:R-:W-:-:S04]  /*7540*/  SEL R170, RZ, 0x1, P2 ;  /* 0x00000001ffaa7807 */ /* 0x000fc80001000000 */
[----:B------:R-:W-:Y:S02]  /*7550*/  FSETP.GTU.FTZ.AND P2, PT, R172, c[0x0][0x1e4], PT ;  /* 0x00007900ac007a0b */ /* 0x000fe40003f5c000 */
[----:B------:R-:W-:Y:S02]  /*7560*/  SEL R172, RZ, 0x1, P3 ;  /* 0x00000001ffac7807 */ /* 0x000fe40001800000 */
        /* <DEDUP_REMOVED lines=22> */
.L_x_44164:
[----:B------:R-:W-:Y:S05]  /*76d0*/  BSYNC B1 ;  /* 0x0000000000017941 */ /* 0x000fea0003800000 */
.L_x_44163:
        /* <DEDUP_REMOVED lines=24> */
.L_x_44224:
[----:B01----:R-:W-:Y:S02]  /*7860*/  IMAD.MOV.U32 R170, RZ, RZ, R166 ;  /* 0x000000ffffaa7224 */ /* 0x003fe400078e00a6 */
.L_x_44225:
[----:B------:R-:W-:Y:S05]  /*7870*/  BSYNC B2 ;  /* 0x0000000000027941 */ /* 0x000fea0003800000 */
.L_x_44223:
        /* <DEDUP_REMOVED lines=16> */
.L_x_44229:
[----:B------:R-:W-:Y:S05]  /*7980*/  BSYNC B3 ;  /* 0x0000000000037941 */ /* 0x000fea0003800000 */
.L_x_44228:
        /* <DEDUP_REMOVED lines=44> */
.L_x_44227:
[----:B------:R-:W-:Y:S05]  /*7c50*/  BSYNC B2 ;  /* 0x0000000000027941 */ /* 0x000fea0003800000 */
.L_x_44226:
        /* <DEDUP_REMOVED lines=25> */
.L_x_44231:
[----:B------:R-:W-:Y:S02]  /*7df0*/  IMAD.MOV.U32 R65, RZ, RZ, R166 ;  /* 0x000000ffff417224 */ /* 0x000fe400078e00a6 */
.L_x_44232:
[----:B------:R-:W-:Y:S05]  /*7e00*/  BSYNC B2 ;  /* 0x0000000000027941 */ /* 0x000fea0003800000 */
.L_x_44230:
        /* <DEDUP_REMOVED lines=16> */
.L_x_44236:
[----:B------:R-:W-:Y:S05]  /*7f10*/  BSYNC B3 ;  /* 0x0000000000037941 */ /* 0x000fea0003800000 */
.L_x_44235:
        /* <DEDUP_REMOVED lines=44> */
.L_x_44234:
[----:B------:R-:W-:Y:S05]  /*81e0*/  BSYNC B2 ;  /* 0x0000000000027941 */ /* 0x000fea0003800000 */
.L_x_44233:
        /* <DEDUP_REMOVED lines=22> */
.L_x_44238:
[----:B------:R-:W-:Y:S02]  /*8350*/  IMAD.MOV.U32 R68, RZ, RZ, R166 ;  /* 0x000000ffff447224 */ /* 0x000fe400078e00a6 */
.L_x_44239:
[----:B------:R-:W-:Y:S05]  /*8360*/  BSYNC B2 ;  /* 0x0000000000027941 */ /* 0x000fea0003800000 */
.L_x_44237:
        /* <DEDUP_REMOVED lines=16> */
.L_x_44243:
[----:B------:R-:W-:Y:S05]  /*8470*/  BSYNC B3 ;  /* 0x0000000000037941 */ /* 0x000fea0003800000 */
.L_x_44242:
        /* <DEDUP_REMOVED lines=44> */
.L_x_44241:
[----:B------:R-:W-:Y:S05]  /*8740*/  BSYNC B2 ;  /* 0x0000000000027941 */ /* 0x000fea0003800000 */
.L_x_44240:
        /* <DEDUP_REMOVED lines=20> */
.L_x_44245:
[----:B------:R-:W-:Y:S02]  /*8890*/  IMAD.MOV.U32 R67, RZ, RZ, R166 ;  /* 0x000000ffff437224 */ /* 0x000fe400078e00a6 */
.L_x_44246:
[----:B------:R-:W-:Y:S05]  /*88a0*/  BSYNC B2 ;  /* 0x0000000000027941 */ /* 0x000fea0003800000 */
.L_x_44244:
        /* <DEDUP_REMOVED lines=16> */
.L_x_44250:
[----:B------:R-:W-:Y:S05]  /*89b0*/  BSYNC B3 ;  /* 0x0000000000037941 */ /* 0x000fea0003800000 */
.L_x_44249:
        /* <DEDUP_REMOVED lines=44> */
.L_x_44248:
[----:B------:R-:W-:Y:S05]  /*8c80*/  BSYNC B2 ;  /* 0x0000000000027941 */ /* 0x000fea0003800000 */
.L_x_44247:
        /* <DEDUP_REMOVED lines=20> */
.L_x_44252:
[----:B------:R-:W-:Y:S02]  /*8dd0*/  IMAD.MOV.U32 R170, RZ, RZ, R166 ;  /* 0x000000ffffaa7224 */ /* 0x000fe400078e00a6 */
.L_x_44253:
[----:B------:R-:W-:Y:S05]  /*8de0*/  BSYNC B2 ;  /* 0x0000000000027941 */ /* 0x000fea0003800000 */
.L_x_44251:
        /* <DEDUP_REMOVED lines=16> */
.L_x_44257:
[----:B------:R-:W-:Y:S05]  /*8ef0*/  BSYNC B3 ;  /* 0x0000000000037941 */ /* 0x000fea0003800000 */
.L_x_44256:
        /* <DEDUP_REMOVED lines=44> */
.L_x_44255:
[----:B------:R-:W-:Y:S05]  /*91c0*/  BSYNC B2 ;  /* 0x0000000000027941 */ /* 0x000fea0003800000 */
.L_x_44254:
        /* <DEDUP_REMOVED lines=20> */
.L_x_44259:
[----:B------:R-:W-:Y:S02]  /*9310*/  IMAD.MOV.U32 R69, RZ, RZ, R166 ;  /* 0x000000ffff457224 */ /* 0x000fe400078e00a6 */
.L_x_44260:
[----:B------:R-:W-:Y:S05]  /*9320*/  BSYNC B2 ;  /* 0x0000000000027941 */ /* 0x000fea0003800000 */
.L_x_44258:
        /* <DEDUP_REMOVED lines=16> */
.L_x_44264:
[----:B------:R-:W-:Y:S05]  /*9430*/  BSYNC B3 ;  /* 0x0000000000037941 */ /* 0x000fea0003800000 */
.L_x_44263:
        /* <DEDUP_REMOVED lines=44> */
.L_x_44262:
[----:B------:R-:W-:Y:S05]  /*9700*/  BSYNC B2 ;  /* 0x0000000000027941 */ /* 0x000fea0003800000 */
.L_x_44261:
        /* <DEDUP_REMOVED lines=20> */
.L_x_44266:
[----:B------:R-:W-:Y:S02]  /*9850*/  IMAD.MOV.U32 R70, RZ, RZ, R166 ;  /* 0x000000ffff467224 */ /* 0x000fe400078e00a6 */
.L_x_44267:
[----:B------:R-:W-:Y:S05]  /*9860*/  BSYNC B2 ;  /* 0x0000000000027941 */ /* 0x000fea0003800000 */
.L_x_44265:
        /* <DEDUP_REMOVED lines=16> */
.L_x_44271:
[----:B------:R-:W-:Y:S05]  /*9970*/  BSYNC B3 ;  /* 0x0000000000037941 */ /* 0x000fea0003800000 */
.L_x_44270:
        /* <DEDUP_REMOVED lines=44> */
.L_x_44269:
[----:B------:R-:W-:Y:S05]  /*9c40*/  BSYNC B2 ;  /* 0x0000000000027941 */ /* 0x000fea0003800000 */
.L_x_44268:
        /* <DEDUP_REMOVED lines=20> */
.L_x_44273:
[----:B------:R-:W-:Y:S02]  /*9d90*/  IMAD.MOV.U32 R173, RZ, RZ, R166 ;  /* 0x000000ffffad7224 */ /* 0x000fe400078e00a6 */
.L_x_44274:
[----:B------:R-:W-:Y:S05]  /*9da0*/  BSYNC B2 ;  /* 0x0000000000027941 */ /* 0x000fea0003800000 */
.L_x_44272:
        /* <DEDUP_REMOVED lines=19> */
.L_x_44278:
[----:B------:R-:W-:Y:S05]  /*9ee0*/  BSYNC B3 ;  /* 0x0000000000037941 */ /* 0x000fea0003800000 */
.L_x_44277:
        /* <DEDUP_REMOVED lines=44> */
.L_x_44276:
[----:B------:R-:W-:Y:S05]  /*a1b0*/  BSYNC B2 ;  /* 0x0000000000027941 */ /* 0x000fea0003800000 */
.L_x_44275:
        /* <DEDUP_REMOVED lines=34> */
.L_x_44222:
[----:B------:R-:W-:Y:S05]  /*a3e0*/  BSYNC B1 ;  /* 0x0000000000017941 */ /* 0x000fea0003800000 */
.L_x_44221:
        /* <DEDUP_REMOVED lines=24> */
.L_x_44282:
[----:B01----:R-:W-:Y:S02]  /*a570*/  MOV R170, R166 ;  /* 0x000000a600aa7202 */ /* 0x003fe40000000f00 */
.L_x_44283:
[----:B------:R-:W-:Y:S05]  /*a580*/  BSYNC B2 ;  /* 0x0000000000027941 */ /* 0x000fea0003800000 */
.L_x_44281:
        /* <DEDUP_REMOVED lines=16> */
.L_x_44287:
[----:B------:R-:W-:Y:S05]  /*a690*/  BSYNC B3 ;  /* 0x0000000000037941 */ /* 0x000fea0003800000 */
.L_x_44286:
        /* <DEDUP_REMOVED lines=44> */
.L_x_44285:
[----:B------:R-:W-:Y:S05]  /*a960*/  BSYNC B2 ;  /* 0x0000000000027941 */ /* 0x000fea0003800000 */
.L_x_44284:
        /* <DEDUP_REMOVED lines=25> */
.L_x_44289:
[----:B------:R-:W-:Y:S02]  /*ab00*/  IMAD.MOV.U32 R73, RZ, RZ, R166 ;  /* 0x000000ffff497224 */ /* 0x000fe400078e00a6 */
.L_x_44290:
[----:B------:R-:W-:Y:S05]  /*ab10*/  BSYNC B2 ;  /* 0x0000000000027941 */ /* 0x000fea0003800000 */
.L_x_44288:
        /* <DEDUP_REMOVED lines=16> */
.L_x_44294:
[----:B------:R-:W-:Y:S05]  /*ac20*/  BSYNC B3 ;  /* 0x0000000000037941 */ /* 0x000fea0003800000 */
.L_x_44293:
        /* <DEDUP_REMOVED lines=44> */
.L_x_44292:
[----:B------:R-:W-:Y:S05]  /*aef0*/  BSYNC B2 ;  /* 0x0000000000027941 */ /* 0x000fea0003800000 */
.L_x_44291:
        /* <DEDUP_REMOVED lines=22> */
.L_x_44296:
[----:B------:R-:W-:Y:S02]  /*b060*/  IMAD.MOV.U32 R76, RZ, RZ, R166 ;  /* 0x000000ffff4c7224 */ /* 0x000fe400078e00a6 */
.L_x_44297:
[----:B------:R-:W-:Y:S05]  /*b070*/  BSYNC B2 ;  /* 0x0000000000027941 */ /* 0x000fea0003800000 */
.L_x_44295:
        /* <DEDUP_REMOVED lines=16> */
.L_x_44301:
[----:B------:R-:W-:Y:S05]  /*b180*/  BSYNC B3 ;  /* 0x0000000000037941 */ /* 0x000fea0003800000 */
.L_x_44300:
        /* <DEDUP_REMOVED lines=44> */
.L_x_44299:
[----:B------:R-:W-:Y:S05]  /*b450*/  BSYNC B2 ;  /* 0x0000000000027941 */ /* 0x000fea0003800000 */
.L_x_44298:
        /* <DEDUP_REMOVED lines=20> */
.L_x_44303:
[----:B------:R-:W-:Y:S02]  /*b5a0*/  IMAD.MOV.U32 R75, RZ, RZ, R166 ;  /* 0x000000ffff4b7224 */ /* 0x000fe400078e00a6 */
.L_x_44304:
[----:B------:R-:W-:Y:S05]  /*b5b0*/  BSYNC B2 ;  /* 0x0000000000027941 */ /* 0x000fea0003800000 */
.L_x_44302:
        /* <DEDUP_REMOVED lines=16> */
.L_x_44308:
[----:B------:R-:W-:Y:S05]  /*b6c0*/  BSYNC B3 ;  /* 0x0000000000037941 */ /* 0x000fea0003800000 */
.L_x_44307:
        /* <DEDUP_REMOVED lines=44> */
.L_x_44306:
[----:B------:R-:W-:Y:S05]  /*b990*/  BSYNC B2 ;  /* 0x0000000000027941 */ /* 0x000fea0003800000 */
.L_x_44305:
        /* <DEDUP_REMOVED lines=20> */
.L_x_44310:
[----:B------:R-:W-:Y:S02]  /*bae0*/  IMAD.MOV.U32 R170, RZ, RZ, R166 ;  /* 0x000000ffffaa7224 */ /* 0x000fe400078e00a6 */
.L_x_44311:
[----:B------:R-:W-:Y:S05]  /*baf0*/  BSYNC B2 ;  /* 0x0000000000027941 */ /* 0x000fea0003800000 */
.L_x_44309:
        /* <DEDUP_REMOVED lines=16> */
.L_x_44315:
[----:B------:R-:W-:Y:S05]  /*bc00*/  BSYNC B3 ;  /* 0x0000000000037941 */ /* 0x000fea0003800000 */
.L_x_44314:
        /* <DEDUP_REMOVED lines=44> */
.L_x_44313:
[----:B------:R-:W-:Y:S05]  /*bed0*/  BSYNC B2 ;  /* 0x0000000000027941 */ /* 0x000fea0003800000 */
.L_x_44312:
        /* <DEDUP_REMOVED lines=20> */
.L_x_44317:
[----:B------:R-:W-:Y:S02]  /*c020*/  IMAD.MOV.U32 R77, RZ, RZ, R166 ;  /* 0x000000ffff4d7224 */ /* 0x000fe400078e00a6 */
.L_x_44318:
[----:B------:R-:W-:Y:S05]  /*c030*/  BSYNC B2 ;  /* 0x0000000000027941 */ /* 0x000fea0003800000 */
.L_x_44316:
        /* <DEDUP_REMOVED lines=16> */
.L_x_44322:
[----:B------:R-:W-:Y:S05]  /*c140*/  BSYNC B3 ;  /* 0x0000000000037941 */ /* 0x000fea0003800000 */
.L_x_44321:
        /* <DEDUP_REMOVED lines=44> */
.L_x_44320:
[----:B------:R-:W-:Y:S05]  /*c410*/  BSYNC B2 ;  /* 0x0000000000027941 */ /* 0x000fea0003800000 */
.L_x_44319:
        /* <DEDUP_REMOVED lines=20> */
.L_x_44324:
[----:B------:R-:W-:Y:S02]  /*c560*/  IMAD.MOV.U32 R78, RZ, RZ, R166 ;  /* 0x000000ffff4e7224 */ /* 0x000fe400078e00a6 */
.L_x_44325:
[----:B------:R-:W-:Y:S05]  /*c570*/  BSYNC B2 ;  /* 0x0000000000027941 */ /* 0x000fea0003800000 */
.L_x_44323:
        /* <DEDUP_REMOVED lines=16> */
.L_x_44329:
[----:B------:R-:W-:Y:S05]  /*c680*/  BSYNC B3 ;  /* 0x0000000000037941 */ /* 0x000fea0003800000 */
.L_x_44328:
        /* <DEDUP_REMOVED lines=44> */
.L_x_44327:
[----:B------:R-:W-:Y:S05]  /*c950*/  BSYNC B2 ;  /* 0x0000000000027941 */ /* 0x000fea0003800000 */
.L_x_44326:
        /* <DEDUP_REMOVED lines=20> */
.L_x_44331:
[----:B------:R-:W-:Y:S02]  /*caa0*/  IMAD.MOV.U32 R173, RZ, RZ, R166 ;  /* 0x000000ffffad7224 */ /* 0x000fe400078e00a6 */
.L_x_44332:
[----:B------:R-:W-:Y:S05]  /*cab0*/  BSYNC B2 ;  /* 0x0000000000027941 */ /* 0x000fea0003800000 */
.L_x_44330:
        /* <DEDUP_REMOVED lines=19> */
.L_x_44336:
[----:B------:R-:W-:Y:S05]  /*cbf0*/  BSYNC B3 ;  /* 0x0000000000037941 */ /* 0x000fea0003800000 */
.L_x_44335:
        /* <DEDUP_REMOVED lines=44> */
.L_x_44334:
[----:B------:R-:W-:Y:S05]  /*cec0*/  BSYNC B2 ;  /* 0x0000000000027941 */ /* 0x000fea0003800000 */
.L_x_44333:
        /* <DEDUP_REMOVED lines=34> */
.L_x_44280:
[----:B------:R-:W-:Y:S05]  /*d0f0*/  BSYNC B1 ;  /* 0x0000000000017941 */ /* 0x000fea0003800000 */
.L_x_44279:
        /* <DEDUP_REMOVED lines=24> */
.L_x_44340:
[----:B01----:R-:W-:Y:S02]  /*d280*/  IMAD.MOV.U32 R170, RZ, RZ, R166 ;  /* 0x000000ffffaa7224 */ /* 0x003fe400078e00a6 */
.L_x_44341:
[----:B------:R-:W-:Y:S05]  /*d290*/  BSYNC B2 ;  /* 0x0000000000027941 */ /* 0x000fea0003800000 */
.L_x_44339:
        /* <DEDUP_REMOVED lines=16> */
.L_x_44345:
[----:B------:R-:W-:Y:S05]  /*d3a0*/  BSYNC B3 ;  /* 0x0000000000037941 */ /* 0x000fea0003800000 */
.L_x_44344:
        /* <DEDUP_REMOVED lines=44> */
.L_x_44343:
[----:B------:R-:W-:Y:S05]  /*d670*/  BSYNC B2 ;  /* 0x0000000000027941 */ /* 0x000fea0003800000 */
.L_x_44342:
        /* <DEDUP_REMOVED lines=25> */
.L_x_44347:
[----:B------:R-:W-:Y:S02]  /*d810*/  IMAD.MOV.U32 R81, RZ, RZ, R166 ;  /* 0x000000ffff517224 */ /* 0x000fe400078e00a6 */
.L_x_44348:
[----:B------:R-:W-:Y:S05]  /*d820*/  BSYNC B2 ;  /* 0x0000000000027941 */ /* 0x000fea0003800000 */
.L_x_44346:
        /* <DEDUP_REMOVED lines=16> */
.L_x_44352:
[----:B------:R-:W-:Y:S05]  /*d930*/  BSYNC B3 ;  /* 0x0000000000037941 */ /* 0x000fea0003800000 */
.L_x_44351:
        /* <DEDUP_REMOVED lines=44> */
.L_x_44350:
[----:B------:R-:W-:Y:S05]  /*dc00*/  BSYNC B2 ;  /* 0x0000000000027941 */ /* 0x000fea0003800000 */
.L_x_44349:
        /* <DEDUP_REMOVED lines=22> */
.L_x_44354:
[----:B------:R-:W-:Y:S02]  /*dd70*/  IMAD.MOV.U32 R84, RZ, RZ, R166 ;  /* 0x000000ffff547224 */ /* 0x000fe400078e00a6 */
.L_x_44355:
[----:B------:R-:W-:Y:S05]  /*dd80*/  BSYNC B2 ;  /* 0x0000000000027941 */ /* 0x000fea0003800000 */
.L_x_44353:
        /* <DEDUP_REMOVED lines=16> */
.L_x_44359:
[----:B------:R-:W-:Y:S05]  /*de90*/  BSYNC B3 ;  /* 0x0000000000037941 */ /* 0x000fea0003800000 */
.L_x_44358:
        /* <DEDUP_REMOVED lines=44> */
.L_x_44357:
[----:B------:R-:W-:Y:S05]  /*e160*/  BSYNC B2 ;  /* 0x0000000000027941 */ /* 0x000fea0003800000 */
.L_x_44356:
        /* <DEDUP_REMOVED lines=20> */
.L_x_44361:
[----:B------:R-:W-:Y:S02]  /*e2b0*/  IMAD.MOV.U32 R83, RZ, RZ, R166 ;  /* 0x000000ffff537224 */ /* 0x000fe400078e00a6 */
.L_x_44362:
[----:B------:R-:W-:Y:S05]  /*e2c0*/  BSYNC B2 ;  /* 0x0000000000027941 */ /* 0x000fea0003800000 */
.L_x_44360:
        /* <DEDUP_REMOVED lines=16> */
.L_x_44366:
[----:B------:R-:W-:Y:S05]  /*e3d0*/  BSYNC B3 ;  /* 0x0000000000037941 */ /* 0x000fea0003800000 */
.L_x_44365:
        /* <DEDUP_REMOVED lines=44> */
.L_x_44364:
[----:B------:R-:W-:Y:S05]  /*e6a0*/  BSYNC B2 ;  /* 0x0000000000027941 */ /* 0x000fea0003800000 */
.L_x_44363:
        /* <DEDUP_REMOVED lines=20> */
.L_x_44368:
[----:B------:R-:W-:Y:S02]  /*e7f0*/  IMAD.MOV.U32 R170, RZ, RZ, R166 ;  /* 0x000000ffffaa7224 */ /* 0x000fe400078e00a6 */
.L_x_44369:
[----:B------:R-:W-:Y:S05]  /*e800*/  BSYNC B2 ;  /* 0x0000000000027941 */ /* 0x000fea0003800000 */
.L_x_44367:
        /* <DEDUP_REMOVED lines=16> */
.L_x_44373:
[----:B------:R-:W-:Y:S05]  /*e910*/  BSYNC B3 ;  /* 0x0000000000037941 */ /* 0x000fea0003800000 */
.L_x_44372:
        /* <DEDUP_REMOVED lines=44> */
.L_x_44371:
[----:B------:R-:W-:Y:S05]  /*ebe0*/  BSYNC B2 ;  /* 0x0000000000027941 */ /* 0x000fea0003800000 */
.L_x_44370:
        /* <DEDUP_REMOVED lines=20> */
.L_x_44375:
[----:B------:R-:W-:Y:S02]  /*ed30*/  IMAD.MOV.U32 R85, RZ, RZ, R166 ;  /* 0x000000ffff557224 */ /* 0x000fe400078e00a6 */
.L_x_44376:
[----:B------:R-:W-:Y:S05]  /*ed40*/  BSYNC B2 ;  /* 0x0000000000027941 */ /* 0x000fea0003800000 */
.L_x_44374:
        /* <DEDUP_REMOVED lines=16> */
.L_x_44380:
[----:B------:R-:W-:Y:S05]  /*ee50*/  BSYNC B3 ;  /* 0x0000000000037941 */ /* 0x000fea0003800000 */
.L_x_44379:
        /* <DEDUP_REMOVED lines=44> */
.L_x_44378:
[----:B------:R-:W-:Y:S05]  /*f120*/  BSYNC B2 ;  /* 0x0000000000027941 */ /* 0x000fea0003800000 */
.L_x_44377:
        /* <DEDUP_REMOVED lines=20> */
.L_x_44382:
[----:B------:R-:W-:Y:S02]  /*f270*/  IMAD.MOV.U32 R86, RZ, RZ, R166 ;  /* 0x000000ffff567224 */ /* 0x000fe400078e00a6 */
.L_x_44383:
[----:B------:R-:W-:Y:S05]  /*f280*/  BSYNC B2 ;  /* 0x0000000000027941 */ /* 0x000fea0003800000 */
.L_x_44381:
        /* <DEDUP_REMOVED lines=16> */
.L_x_44387:
[----:B------:R-:W-:Y:S05]  /*f390*/  BSYNC B3 ;  /* 0x0000000000037941 */ /* 0x000fea0003800000 */
.L_x_44386:
        /* <DEDUP_REMOVED lines=44> */
.L_x_44385:
[----:B------:R-:W-:Y:S05]  /*f660*/  BSYNC B2 ;  /* 0x0000000000027941 */ /* 0x000fea0003800000 */
.L_x_44384:
        /* <DEDUP_REMOVED lines=20> */
.L_x_44389:
[----:B------:R-:W-:Y:S02]  /*f7b0*/  IMAD.MOV.U32 R173, RZ, RZ, R166 ;  /* 0x000000ffffad7224 */ /* 0x000fe400078e00a6 */
.L_x_44390:
[----:B------:R-:W-:Y:S05]  /*f7c0*/  BSYNC B2 ;  /* 0x0000000000027941 */ /* 0x000fea0003800000 */
.L_x_44388:
        /* <DEDUP_REMOVED lines=19> */
.L_x_44394:
[----:B------:R-:W-:Y:S05]  /*f900*/  BSYNC B3 ;  /* 0x0000000000037941 */ /* 0x000fea0003800000 */
.L_x_44393:
        /* <DEDUP_REMOVED lines=44> */
.L_x_44392:
[----:B------:R-:W-:Y:S05]  /*fbd0*/  BSYNC B2 ;  /* 0x0000000000027941 */ /* 0x000fea0003800000 */
.L_x_44391:
        /* <DEDUP_REMOVED lines=34> */
.L_x_44338:
[----:B------:R-:W-:Y:S05]  /*fe00*/  BSYNC B1 ;  /* 0x0000000000017941 */ /* 0x000fea0003800000 */
.L_x_44337:
        /* <DEDUP_REMOVED lines=24> */
.L_x_44398:
[----:B01----:R-:W-:Y:S02]  /*ff90*/  MOV R170, R166 ;  /* 0x000000a600aa7202 */ /* 0x003fe40000000f00 */
.L_x_44399:
[----:B------:R-:W-:Y:S05]  /*ffa0*/  BSYNC B2 ;  /* 0x0000000000027941 */ /* 0x000fea0003800000 */
.L_x_44397:
        /* <DEDUP_REMOVED lines=16> */
.L_x_44403:
[----:B------:R-:W-:Y:S05]  /*100b0*/  BSYNC B3 ;  /* 0x0000000000037941 */ /* 0x000fea0003800000 */
.L_x_44402:
        /* <DEDUP_REMOVED lines=44> */
.L_x_44401:
[----:B------:R-:W-:Y:S05]  /*10380*/  BSYNC B2 ;  /* 0x0000000000027941 */ /* 0x000fea0003800000 */
.L_x_44400:
        /* <DEDUP_REMOVED lines=25> */
.L_x_44405:
[----:B------:R-:W-:Y:S02]  /*10520*/  IMAD.MOV.U32 R89, RZ, RZ, R166 ;  /* 0x000000ffff597224 */ /* 0x000fe400078e00a6 */
.L_x_44406:
[----:B------:R-:W-:Y:S05]  /*10530*/  BSYNC B2 ;  /* 0x0000000000027941 */ /* 0x000fea0003800000 */
.L_x_44404:
        /* <DEDUP_REMOVED lines=16> */
.L_x_44410:
[----:B------:R-:W-:Y:S05]  /*10640*/  BSYNC B3 ;  /* 0x0000000000037941 */ /* 0x000fea0003800000 */
.L_x_44409:
        /* <DEDUP_REMOVED lines=44> */
.L_x_44408:
[----:B------:R-:W-:Y:S05]  /*10910*/  BSYNC B2 ;  /* 0x0000000000027941 */ /* 0x000fea0003800000 */
.L_x_44407:
        /* <DEDUP_REMOVED lines=22> */
.L_x_44412:
[----:B------:R-:W-:Y:S02]  /*10a80*/  IMAD.MOV.U32 R92, RZ, RZ, R166 ;  /* 0x000000ffff5c7224 */ /* 0x000fe400078e00a6 */
.L_x_44413:
[----:B------:R-:W-:Y:S05]  /*10a90*/  BSYNC B2 ;  /* 0x0000000000027941 */ /* 0x000fea0003800000 */
.L_x_44411:
        /* <DEDUP_REMOVED lines=16> */
.L_x_44417:
[----:B------:R-:W-:Y:S05]  /*10ba0*/  BSYNC B3 ;  /* 0x0000000000037941 */ /* 0x000fea0003800000 */
.L_x_44416:
        /* <DEDUP_REMOVED lines=44> */
.L_x_44415:
[----:B------:R-:W-:Y:S05]  /*10e70*/  BSYNC B2 ;  /* 0x0000000000027941 */ /* 0x000fea0003800000 */
.L_x_44414:
        /* <DEDUP_REMOVED lines=20> */
.L_x_44419:
[----:B------:R-:W-:Y:S02]  /*10fc0*/  IMAD.MOV.U32 R91, RZ, RZ, R166 ;  /* 0x000000ffff5b7224 */ /* 0x000fe400078e00a6 */
.L_x_44420:
[----:B------:R-:W-:Y:S05]  /*10fd0*/  BSYNC B2 ;  /* 0x0000000000027941 */ /* 0x000fea0003800000 */
.L_x_44418:
        /* <DEDUP_REMOVED lines=16> */
.L_x_44424:
[----:B------:R-:W-:Y:S05]  /*110e0*/  BSYNC B3 ;  /* 0x0000000000037941 */ /* 0x000fea0003800000 */
.L_x_44423:
        /* <DEDUP_REMOVED lines=44> */
.L_x_44422:
[----:B------:R-:W-:Y:S05]  /*113b0*/  BSYNC B2 ;  /* 0x0000000000027941 */ /* 0x000fea0003800000 */
.L_x_44421:
        /* <DEDUP_REMOVED lines=20> */
.L_x_44426:
[----:B------:R-:W-:Y:S02]  /*11500*/  IMAD.MOV.U32 R170, RZ, RZ, R166 ;  /* 0x000000ffffaa7224 */ /* 0x000fe400078e00a6 */
.L_x_44427:
[----:B------:R-:W-:Y:S05]  /*11510*/  BSYNC B2 ;  /* 0x0000000000027941 */ /* 0x000fea0003800000 */
.L_x_44425:
        /* <DEDUP_REMOVED lines=16> */
.L_x_44431:
[----:B------:R-:W-:Y:S05]  /*11620*/  BSYNC B3 ;  /* 0x0000000000037941 */ /* 0x000fea0003800000 */
.L_x_44430:
        /* <DEDUP_REMOVED lines=44> */
.L_x_44429:
[----:B------:R-:W-:Y:S05]  /*118f0*/  BSYNC B2 ;  /* 0x0000000000027941 */ /* 0x000fea0003800000 */
.L_x_44428:
        /* <DEDUP_REMOVED lines=20> */
.L_x_44433:
[----:B------:R-:W-:Y:S02]  /*11a40*/  IMAD.MOV.U32 R93, RZ, RZ, R166 ;  /* 0x000000ffff5d7224 */ /* 0x000fe400078e00a6 */
.L_x_44434:
[----:B------:R-:W-:Y:S05]  /*11a50*/  BSYNC B2 ;  /* 0x0000000000027941 */ /* 0x000fea0003800000 */
.L_x_44432:
        /* <DEDUP_REMOVED lines=16> */
.L_x_44438:
[----:B------:R-:W-:Y:S05]  /*11b60*/  BSYNC B3 ;  /* 0x0000000000037941 */ /* 0x000fea0003800000 */
.L_x_44437:
        /* <DEDUP_REMOVED lines=44> */
.L_x_44436:
[----:B------:R-:W-:Y:S05]  /*11e30*/  BSYNC B2 ;  /* 0x0000000000027941 */ /* 0x000fea0003800000 */
.L_x_44435:
        /* <DEDUP_REMOVED lines=20> */
.L_x_44440:
[----:B------:R-:W-:Y:S02]  /*11f80*/  IMAD.MOV.U32 R94, RZ, RZ, R166 ;  /* 0x000000ffff5e7224 */ /* 0x000fe400078e00a6 */
.L_x_44441:
[----:B------:R-:W-:Y:S05]  /*11f90*/  BSYNC B2 ;  /* 0x0000000000027941 */ /* 0x000fea0003800000 */
.L_x_44439:
        /* <DEDUP_REMOVED lines=16> */
.L_x_44445:
[----:B------:R-:W-:Y:S05]  /*120a0*/  BSYNC B3 ;  /* 0x0000000000037941 */ /* 0x000fea0003800000 */
.L_x_44444:
        /* <DEDUP_REMOVED lines=44> */
.L_x_44443:
[----:B------:R-:W-:Y:S05]  /*12370*/  BSYNC B2 ;  /* 0x0000000000027941 */ /* 0x000fea0003800000 */
.L_x_44442:
        /* <DEDUP_REMOVED lines=20> */
.L_x_44447:
[----:B------:R-:W-:Y:S02]  /*124c0*/  IMAD.MOV.U32 R173, RZ, RZ, R166 ;  /* 0x000000ffffad7224 */ /* 0x000fe400078e00a6 */
.L_x_44448:
[----:B------:R-:W-:Y:S05]  /*124d0*/  BSYNC B2 ;  /* 0x0000000000027941 */ /* 0x000fea0003800000 */
.L_x_44446:
        /* <DEDUP_REMOVED lines=19> */
.L_x_44452:
[----:B------:R-:W-:Y:S05]  /*12610*/  BSYNC B3 ;  /* 0x0000000000037941 */ /* 0x000fea0003800000 */
.L_x_44451:
        /* <DEDUP_REMOVED lines=44> */
.L_x_44450:
[----:B------:R-:W-:Y:S05]  /*128e0*/  BSYNC B2 ;  /* 0x0000000000027941 */ /* 0x000fea0003800000 */
.L_x_44449:
        /* <DEDUP_REMOVED lines=34> */
.L_x_44396:
[----:B------:R-:W-:Y:S05]  /*12b10*/  BSYNC B1 ;  /* 0x0000000000017941 */ /* 0x000fea0003800000 */
.L_x_44395:
        /* <DEDUP_REMOVED lines=24> */
.L_x_44456:
[----:B01----:R-:W-:Y:S02]  /*12ca0*/  IMAD.MOV.U32 R170, RZ, RZ, R166 ;  /* 0x000000ffffaa7224 */ /* 0x003fe400078e00a6 */
.L_x_44457:
[----:B------:R-:W-:Y:S05]  /*12cb0*/  BSYNC B2 ;  /* 0x0000000000027941 */ /* 0x000fea0003800000 */
.L_x_44455:
        /* <DEDUP_REMOVED lines=16> */
.L_x_44461:
[----:B------:R-:W-:Y:S05]  /*12dc0*/  BSYNC B3 ;  /* 0x0000000000037941 */ /* 0x000fea0003800000 */
.L_x_44460:
        /* <DEDUP_REMOVED lines=44> */
.L_x_44459:
[----:B------:R-:W-:Y:S05]  /*13090*/  BSYNC B2 ;  /* 0x0000000000027941 */ /* 0x000fea0003800000 */
.L_x_44458:
        /* <DEDUP_REMOVED lines=25> */
.L_x_44463:
[----:B------:R-:W-:Y:S02]  /*13230*/  IMAD.MOV.U32 R97, RZ, RZ, R166 ;  /* 0x000000ffff617224 */ /* 0x000fe400078e00a6 */
.L_x_44464:
[----:B------:R-:W-:Y:S05]  /*13240*/  BSYNC B2 ;  /* 0x0000000000027941 */ /* 0x000fea0003800000 */
.L_x_44462:
        /* <DEDUP_REMOVED lines=16> */
.L_x_44468:
[----:B------:R-:W-:Y:S05]  /*13350*/  BSYNC B3 ;  /* 0x0000000000037941 */ /* 0x000fea0003800000 */
.L_x_44467:
        /* <DEDUP_REMOVED lines=44> */
.L_x_44466:
[----:B------:R-:W-:Y:S05]  /*13620*/  BSYNC B2 ;  /* 0x0000000000027941 */ /* 0x000fea0003800000 */
.L_x_44465:
        /* <DEDUP_REMOVED lines=22> */
.L_x_44470:
[----:B------:R-:W-:Y:S02]  /*13790*/  IMAD.MOV.U32 R100, RZ, RZ, R166 ;  /* 0x000000ffff647224 */ /* 0x000fe400078e00a6 */
.L_x_44471:
[----:B------:R-:W-:Y:S05]  /*137a0*/  BSYNC B2 ;  /* 0x0000000000027941 */ /* 0x000fea0003800000 */
.L_x_44469:
        /* <DEDUP_REMOVED lines=16> */
.L_x_44475:
[----:B------:R-:W-:Y:S05]  /*138b0*/  BSYNC B3 ;  /* 0x0000000000037941 */ /* 0x000fea0003800000 */
.L_x_44474:
        /* <DEDUP_REMOVED lines=44> */
.L_x_44473:
[----:B------:R-:W-:Y:S05]  /*13b80*/  BSYNC B2 ;  /* 0x0000000000027941 */ /* 0x000fea0003800000 */
.L_x_44472:
        /* <DEDUP_REMOVED lines=20> */
.L_x_44477:
[----:B------:R-:W-:Y:S02]  /*13cd0*/  IMAD.MOV.U32 R99, RZ, RZ, R166 ;  /* 0x000000ffff637224 */ /* 0x000fe400078e00a6 */
.L_x_44478:
[----:B------:R-:W-:Y:S05]  /*13ce0*/  BSYNC B2 ;  /* 0x0000000000027941 */ /* 0x000fea0003800000 */
.L_x_44476:
        /* <DEDUP_REMOVED lines=16> */
.L_x_44482:
[----:B------:R-:W-:Y:S05]  /*13df0*/  BSYNC B3 ;  /* 0x0000000000037941 */ /* 0x000fea0003800000 */
.L_x_44481:
        /* <DEDUP_REMOVED lines=44> */
.L_x_44480:
[----:B------:R-:W-:Y:S05]  /*140c0*/  BSYNC B2 ;  /* 0x0000000000027941 */ /* 0x000fea0003800000 */
.L_x_44479:
        /* <DEDUP_REMOVED lines=20> */
.L_x_44484:
[----:B------:R-:W-:Y:S02]  /*14210*/  IMAD.MOV.U32 R170, RZ, RZ, R166 ;  /* 0x000000ffffaa7224 */ /* 0x000fe400078e00a6 */
.L_x_44485:
[----:B------:R-:W-:Y:S05]  /*14220*/  BSYNC B2 ;  /* 0x0000000000027941 */ /* 0x000fea0003800000 */
.L_x_44483:
        /* <DEDUP_REMOVED lines=16> */
.L_x_44489:
[----:B------:R-:W-:Y:S05]  /*14330*/  BSYNC B3 ;  /* 0x0000000000037941 */ /* 0x000fea0003800000 */
.L_x_44488:
        /* <DEDUP_REMOVED lines=44> */
.L_x_44487:
[----:B------:R-:W-:Y:S05]  /*14600*/  BSYNC B2 ;  /* 0x0000000000027941 */ /* 0x000fea0003800000 */
.L_x_44486:
        /* <DEDUP_REMOVED lines=20> */
.L_x_44491:
[----:B------:R-:W-:Y:S02]  /*14750*/  IMAD.MOV.U32 R101, RZ, RZ, R166 ;  /* 0x000000ffff657224 */ /* 0x000fe400078e00a6 */
.L_x_44492:
[----:B------:R-:W-:Y:S05]  /*14760*/  BSYNC B2 ;  /* 0x0000000000027941 */ /* 0x000fea0003800000 */
.L_x_44490:
        /* <DEDUP_REMOVED lines=16> */
.L_x_44496:
[----:B------:R-:W-:Y:S05]  /*14870*/  BSYNC B3 ;  /* 0x0000000000037941 */ /* 0x000fea0003800000 */
.L_x_44495:
        /* <DEDUP_REMOVED lines=44> */
.L_x_44494:
[----:B------:R-:W-:Y:S05]  /*14b40*/  BSYNC B2 ;  /* 0x0000000000027941 */ /* 0x000fea0003800000 */
.L_x_44493:
        /* <DEDUP_REMOVED lines=20> */
.L_x_44498:
[----:B------:R-:W-:Y:S02]  /*14c90*/  IMAD.MOV.U32 R102, RZ, RZ, R166 ;  /* 0x000000ffff667224 */ /* 0x000fe400078e00a6 */
.L_x_44499:
[----:B------:R-:W-:Y:S05]  /*14ca0*/  BSYNC B2 ;  /* 0x0000000000027941 */ /* 0x000fea0003800000 */
.L_x_44497:
        /* <DEDUP_REMOVED lines=16> */
.L_x_44503:
[----:B------:R-:W-:Y:S05]  /*14db0*/  BSYNC B3 ;  /* 0x0000000000037941 */ /* 0x000fea0003800000 */
.L_x_44502:
        /* <DEDUP_REMOVED lines=44> */
.L_x_44501:
[----:B------:R-:W-:Y:S05]  /*15080*/  BSYNC B2 ;  /* 0x0000000000027941 */ /* 0x000fea0003800000 */
.L_x_44500:
        /* <DEDUP_REMOVED lines=20> */
.L_x_44505:
[----:B------:R-:W-:Y:S02]  /*151d0*/  IMAD.MOV.U32 R173, RZ, RZ, R166 ;  /* 0x000000ffffad7224 */ /* 0x000fe400078e00a6 */
.L_x_44506:
[----:B------:R-:W-:Y:S05]  /*151e0*/  BSYNC B2 ;  /* 0x0000000000027941 */ /* 0x000fea0003800000 */
.L_x_44504:
        /* <DEDUP_REMOVED lines=19> */
.L_x_44510:
[----:B------:R-:W-:Y:S05]  /*15320*/  BSYNC B3 ;  /* 0x0000000000037941 */ /* 0x000fea0003800000 */
.L_x_44509:
        /* <DEDUP_REMOVED lines=44> */
.L_x_44508:
[----:B------:R-:W-:Y:S05]  /*155f0*/  BSYNC B2 ;  /* 0x0000000000027941 */ /* 0x000fea0003800000 */
.L_x_44507:
        /* <DEDUP_REMOVED lines=34> */
.L_x_44454:
[----:B------:R-:W-:Y:S05]  /*15820*/  BSYNC B1 ;  /* 0x0000000000017941 */ /* 0x000fea0003800000 */
.L_x_44453:
        /* <DEDUP_REMOVED lines=24> */
.L_x_44514:
[----:B01----:R-:W-:Y:S02]  /*159b0*/  MOV R170, R166 ;  /* 0x000000a600aa7202 */ /* 0x003fe40000000f00 */
.L_x_44515:
[----:B------:R-:W-:Y:S05]  /*159c0*/  BSYNC B2 ;  /* 0x0000000000027941 */ /* 0x000fea0003800000 */
.L_x_44513:
        /* <DEDUP_REMOVED lines=16> */
.L_x_44519:
[----:B------:R-:W-:Y:S05]  /*15ad0*/  BSYNC B3 ;  /* 0x0000000000037941 */ /* 0x000fea0003800000 */
.L_x_44518:
        /* <DEDUP_REMOVED lines=44> */
.L_x_44517:
[----:B------:R-:W-:Y:S05]  /*15da0*/  BSYNC B2 ;  /* 0x0000000000027941 */ /* 0x000fea0003800000 */
.L_x_44516:
        /* <DEDUP_REMOVED lines=25> */
.L_x_44521:
[----:B------:R-:W-:Y:S02]  /*15f40*/  IMAD.MOV.U32 R105, RZ, RZ, R166 ;  /* 0x000000ffff697224 */ /* 0x000fe400078e00a6 */
.L_x_44522:
[----:B------:R-:W-:Y:S05]  /*15f50*/  BSYNC B2 ;  /* 0x0000000000027941 */ /* 0x000fea0003800000 */
.L_x_44520:
        /* <DEDUP_REMOVED lines=16> */
.L_x_44526:
[----:B------:R-:W-:Y:S05]  /*16060*/  BSYNC B3 ;  /* 0x0000000000037941 */ /* 0x000fea0003800000 */
.L_x_44525:
        /* <DEDUP_REMOVED lines=44> */
.L_x_44524:
[----:B------:R-:W-:Y:S05]  /*16330*/  BSYNC B2 ;  /* 0x0000000000027941 */ /* 0x000fea0003800000 */
.L_x_44523:
        /* <DEDUP_REMOVED lines=22> */
.L_x_44528:
[----:B------:R-:W-:Y:S02]  /*164a0*/  IMAD.MOV.U32 R108, RZ, RZ, R166 ;  /* 0x000000ffff6c7224 */ /* 0x000fe400078e00a6 */
.L_x_44529:
[----:B------:R-:W-:Y:S05]  /*164b0*/  BSYNC B2 ;  /* 0x0000000000027941 */ /* 0x000fea0003800000 */
.L_x_44527:
        /* <DEDUP_REMOVED lines=16> */
.L_x_44533:
[----:B------:R-:W-:Y:S05]  /*165c0*/  BSYNC B3 ;  /* 0x0000000000037941 */ /* 0x000fea0003800000 */
.L_x_44532:
        /* <DEDUP_REMOVED lines=44> */
.L_x_44531:
[----:B------:R-:W-:Y:S05]  /*16890*/  BSYNC B2 ;  /* 0x0000000000027941 */ /* 0x000fea0003800000 */
.L_x_44530:
        /* <DEDUP_REMOVED lines=20> */
.L_x_44535:
[----:B------:R-:W-:Y:S02]  /*169e0*/  IMAD.MOV.U32 R107, RZ, RZ, R166 ;  /* 0x000000ffff6b7224 */ /* 0x000fe400078e00a6 */
.L_x_44536:
[----:B------:R-:W-:Y:S05]  /*169f0*/  BSYNC B2 ;  /* 0x0000000000027941 */ /* 0x000fea0003800000 */
.L_x_44534:
        /* <DEDUP_REMOVED lines=16> */
.L_x_44540:
[----:B------:R-:W-:Y:S05]  /*16b00*/  BSYNC B3 ;  /* 0x0000000000037941 */ /* 0x000fea0003800000 */
.L_x_44539:
        /* <DEDUP_REMOVED lines=44> */
.L_x_44538:
[----:B------:R-:W-:Y:S05]  /*16dd0*/  BSYNC B2 ;  /* 0x0000000000027941 */ /* 0x000fea0003800000 */
.L_x_44537:
        /* <DEDUP_REMOVED lines=20> */
.L_x_44542:
[----:B------:R-:W-:Y:S02]  /*16f20*/  IMAD.MOV.U32 R170, RZ, RZ, R166 ;  /* 0x000000ffffaa7224 */ /* 0x000fe400078e00a6 */
.L_x_44543:
[----:B------:R-:W-:Y:S05]  /*16f30*/  BSYNC B2 ;  /* 0x0000000000027941 */ /* 0x000fea0003800000 */
.L_x_44541:
        /* <DEDUP_REMOVED lines=16> */
.L_x_44547:
[----:B------:R-:W-:Y:S05]  /*17040*/  BSYNC B3 ;  /* 0x0000000000037941 */ /* 0x000fea0003800000 */
.L_x_44546:
        /* <DEDUP_REMOVED lines=44> */
.L_x_44545:
[----:B------:R-:W-:Y:S05]  /*17310*/  BSYNC B2 ;  /* 0x0000000000027941 */ /* 0x000fea0003800000 */
.L_x_44544:
        /* <DEDUP_REMOVED lines=20> */
.L_x_44549:
[----:B------:R-:W-:Y:S02]  /*17460*/  IMAD.MOV.U32 R109, RZ, RZ, R166 ;  /* 0x000000ffff6d7224 */ /* 0x000fe400078e00a6 */
.L_x_44550:
[----:B------:R-:W-:Y:S05]  /*17470*/  BSYNC B2 ;  /* 0x0000000000027941 */ /* 0x000fea0003800000 */
.L_x_44548:
        /* <DEDUP_REMOVED lines=16> */
.L_x_44554:
[----:B------:R-:W-:Y:S05]  /*17580*/  BSYNC B3 ;  /* 0x0000000000037941 */ /* 0x000fea0003800000 */
.L_x_44553:
        /* <DEDUP_REMOVED lines=44> */
.L_x_44552:
[----:B------:R-:W-:Y:S05]  /*17850*/  BSYNC B2 ;  /* 0x0000000000027941 */ /* 0x000fea0003800000 */
.L_x_44551:
        /* <DEDUP_REMOVED lines=20> */
.L_x_44556:
[----:B------:R-:W-:Y:S02]  /*179a0*/  IMAD.MOV.U32 R110, RZ, RZ, R166 ;  /* 0x000000ffff6e7224 */ /* 0x000fe400078e00a6 */
.L_x_44557:
[----:B------:R-:W-:Y:S05]  /*179b0*/  BSYNC B2 ;  /* 0x0000000000027941 */ /* 0x000fea0003800000 */
.L_x_44555:
        /* <DEDUP_REMOVED lines=16> */
.L_x_44561:
[----:B------:R-:W-:Y:S05]  /*17ac0*/  BSYNC B3 ;  /* 0x0000000000037941 */ /* 0x000fea0003800000 */
.L_x_44560:
        /* <DEDUP_REMOVED lines=44> */
.L_x_44559:
[----:B------:R-:W-:Y:S05]  /*17d90*/  BSYNC B2 ;  /* 0x0000000000027941 */ /* 0x000fea0003800000 */
.L_x_44558:
        /* <DEDUP_REMOVED lines=20> */
.L_x_44563:
[----:B------:R-:W-:Y:S02]  /*17ee0*/  IMAD.MOV.U32 R173, RZ, RZ, R166 ;  /* 0x000000ffffad7224 */ /* 0x000fe400078e00a6 */
.L_x_44564:
[----:B------:R-:W-:Y:S05]  /*17ef0*/  BSYNC B2 ;  /* 0x0000000000027941 */ /* 0x000fea0003800000 */
.L_x_44562:
        /* <DEDUP_REMOVED lines=19> */
.L_x_44568:
[----:B------:R-:W-:Y:S05]  /*18030*/  BSYNC B3 ;  /* 0x0000000000037941 */ /* 0x000fea0003800000 */
.L_x_44567:
        /* <DEDUP_REMOVED lines=44> */
.L_x_44566:
[----:B------:R-:W-:Y:S05]  /*18300*/  BSYNC B2 ;  /* 0x0000000000027941 */ /* 0x000fea0003800000 */
.L_x_44565:
        /* <DEDUP_REMOVED lines=34> */
.L_x_44512:
[----:B------:R-:W-:Y:S05]  /*18530*/  BSYNC B1 ;  /* 0x0000000000017941 */ /* 0x000fea0003800000 */
.L_x_44511:
        /* <DEDUP_REMOVED lines=24> */
.L_x_44572:
[----:B01----:R-:W-:Y:S02]  /*186c0*/  IMAD.MOV.U32 R170, RZ, RZ, R166 ;  /* 0x000000ffffaa7224 */ /* 0x003fe400078e00a6 */
.L_x_44573:
[----:B------:R-:W-:Y:S05]  /*186d0*/  BSYNC B2 ;  /* 0x0000000000027941 */ /* 0x000fea0003800000 */
.L_x_44571:
        /* <DEDUP_REMOVED lines=16> */
.L_x_44577:
[----:B------:R-:W-:Y:S05]  /*187e0*/  BSYNC B3 ;  /* 0x0000000000037941 */ /* 0x000fea0003800000 */
.L_x_44576:
        /* <DEDUP_REMOVED lines=44> */
.L_x_44575:
[----:B------:R-:W-:Y:S05]  /*18ab0*/  BSYNC B2 ;  /* 0x0000000000027941 */ /* 0x000fea0003800000 */
.L_x_44574:
        /* <DEDUP_REMOVED lines=25> */
.L_x_44579:
[----:B------:R-:W-:Y:S02]  /*18c50*/  IMAD.MOV.U32 R113, RZ, RZ, R166 ;  /* 0x000000ffff717224 */ /* 0x000fe400078e00a6 */
.L_x_44580:
[----:B------:R-:W-:Y:S05]  /*18c60*/  BSYNC B2 ;  /* 0x0000000000027941 */ /* 0x000fea0003800000 */
.L_x_44578:
        /* <DEDUP_REMOVED lines=16> */
.L_x_44584:
[----:B------:R-:W-:Y:S05]  /*18d70*/  BSYNC B3 ;  /* 0x0000000000037941 */ /* 0x000fea0003800000 */
.L_x_44583:
        /* <DEDUP_REMOVED lines=44> */
.L_x_44582:
[----:B------:R-:W-:Y:S05]  /*19040*/  BSYNC B2 ;  /* 0x0000000000027941 */ /* 0x000fea0003800000 */
.L_x_44581:
        /* <DEDUP_REMOVED lines=22> */
.L_x_44586:
[----:B------:R-:W-:Y:S02]  /*191b0*/  IMAD.MOV.U32 R116, RZ, RZ, R166 ;  /* 0x000000ffff747224 */ /* 0x000fe400078e00a6 */
.L_x_44587:
[----:B------:R-:W-:Y:S05]  /*191c0*/  BSYNC B2 ;  /* 0x0000000000027941 */ /* 0x000fea0003800000 */
.L_x_44585:
        /* <DEDUP_REMOVED lines=16> */
.L_x_44591:
[----:B------:R-:W-:Y:S05]  /*192d0*/  BSYNC B3 ;  /* 0x0000000000037941 */ /* 0x000fea0003800000 */
.L_x_44590:
        /* <DEDUP_REMOVED lines=44> */
.L_x_44589:
[----:B------:R-:W-:Y:S05]  /*195a0*/  BSYNC B2 ;  /* 0x0000000000027941 */ /* 0x000fea0003800000 */
.L_x_44588:
        /* <DEDUP_REMOVED lines=20> */
.L_x_44593:
[----:B------:R-:W-:Y:S02]  /*196f0*/  IMAD.MOV.U32 R115, RZ, RZ, R166 ;  /* 0x000000ffff737224 */ /* 0x000fe400078e00a6 */
.L_x_44594:
[----:B------:R-:W-:Y:S05]  /*19700*/  BSYNC B2 ;  /* 0x0000000000027941 */ /* 0x000fea0003800000 */
.L_x_44592:
        /* <DEDUP_REMOVED lines=16> */
.L_x_44598:
[----:B------:R-:W-:Y:S05]  /*19810*/  BSYNC B3 ;  /* 0x0000000000037941 */ /* 0x000fea0003800000 */
.L_x_44597:
        /* <DEDUP_REMOVED lines=44> */
.L_x_44596:
[----:B------:R-:W-:Y:S05]  /*19ae0*/  BSYNC B2 ;  /* 0x0000000000027941 */ /* 0x000fea0003800000 */
.L_x_44595:
        /* <DEDUP_REMOVED lines=20> */
.L_x_44600:
[----:B------:R-:W-:Y:S02]  /*19c30*/  IMAD.MOV.U32 R170, RZ, RZ, R166 ;  /* 0x000000ffffaa7224 */ /* 0x000fe400078e00a6 */
.L_x_44601:
[----:B------:R-:W-:Y:S05]  /*19c40*/  BSYNC B2 ;  /* 0x0000000000027941 */ /* 0x000fea0003800000 */
.L_x_44599:
        /* <DEDUP_REMOVED lines=16> */
.L_x_44605:
[----:B------:R-:W-:Y:S05]  /*19d50*/  BSYNC B3 ;  /* 0x0000000000037941 */ /* 0x000fea0003800000 */
.L_x_44604:
        /* <DEDUP_REMOVED lines=44> */
.L_x_44603:
[----:B------:R-:W-:Y:S05]  /*1a020*/  BSYNC B2 ;  /* 0x0000000000027941 */ /* 0x000fea0003800000 */
.L_x_44602:
        /* <DEDUP_REMOVED lines=20> */
.L_x_44607:
[----:B------:R-:W-:Y:S02]  /*1a170*/  IMAD.MOV.U32 R117, RZ, RZ, R166 ;  /* 0x000000ffff757224 */ /* 0x000fe400078e00a6 */
.L_x_44608:
[----:B------:R-:W-:Y:S05]  /*1a180*/  BSYNC B2 ;  /* 0x0000000000027941 */ /* 0x000fea0003800000 */
.L_x_44606:
        /* <DEDUP_REMOVED lines=16> */
.L_x_44612:
[----:B------:R-:W-:Y:S05]  /*1a290*/  BSYNC B3 ;  /* 0x0000000000037941 */ /* 0x000fea0003800000 */
.L_x_44611:
        /* <DEDUP_REMOVED lines=44> */
.L_x_44610:
[----:B------:R-:W-:Y:S05]  /*1a560*/  BSYNC B2 ;  /* 0x0000000000027941 */ /* 0x000fea0003800000 */
.L_x_44609:
        /* <DEDUP_REMOVED lines=20> */
.L_x_44614:
[----:B------:R-:W-:Y:S02]  /*1a6b0*/  IMAD.MOV.U32 R118, RZ, RZ, R166 ;  /* 0x000000ffff767224 */ /* 0x000fe400078e00a6 */
.L_x_44615:
[----:B------:R-:W-:Y:S05]  /*1a6c0*/  BSYNC B2 ;  /* 0x0000000000027941 */ /* 0x000fea0003800000 */
.L_x_44613:
        /* <DEDUP_REMOVED lines=16> */
.L_x_44619:
[----:B------:R-:W-:Y:S05]  /*1a7d0*/  BSYNC B3 ;  /* 0x0000000000037941 */ /* 0x000fea0003800000 */
.L_x_44618:
        /* <DEDUP_REMOVED lines=44> */
.L_x_44617:
[----:B------:R-:W-:Y:S05]  /*1aaa0*/  BSYNC B2 ;  /* 0x0000000000027941 */ /* 0x000fea0003800000 */
.L_x_44616:
        /* <DEDUP_REMOVED lines=20> */
.L_x_44621:
[----:B------:R-:W-:Y:S02]  /*1abf0*/  IMAD.MOV.U32 R173, RZ, RZ, R166 ;  /* 0x000000ffffad7224 */ /* 0x000fe400078e00a6 */
.L_x_44622:
[----:B------:R-:W-:Y:S05]  /*1ac00*/  BSYNC B2 ;  /* 0x0000000000027941 */ /* 0x000fea0003800000 */
.L_x_44620:
        /* <DEDUP_REMOVED lines=19> */
.L_x_44626:
[----:B------:R-:W-:Y:S05]  /*1ad40*/  BSYNC B3 ;  /* 0x0000000000037941 */ /* 0x000fea0003800000 */
.L_x_44625:
        /* <DEDUP_REMOVED lines=44> */
.L_x_44624:
[----:B------:R-:W-:Y:S05]  /*1b010*/  BSYNC B2 ;  /* 0x0000000000027941 */ /* 0x000fea0003800000 */
.L_x_44623:
        /* <DEDUP_REMOVED lines=34> */
.L_x_44570:
[----:B------:R-:W-:Y:S05]  /*1b240*/  BSYNC B1 ;  /* 0x0000000000017941 */ /* 0x000fea0003800000 */
.L_x_44569:
        /* <DEDUP_REMOVED lines=24> */
.L_x_44630:
[----:B01----:R-:W-:Y:S02]  /*1b3d0*/  MOV R170, R166 ;  /* 0x000000a600aa7202 */ /* 0x003fe40000000f00 */
.L_x_44631:
[----:B------:R-:W-:Y:S05]  /*1b3e0*/  BSYNC B2 ;  /* 0x0000000000027941 */ /* 0x000fea0003800000 */
.L_x_44629:
        /* <DEDUP_REMOVED lines=16> */
.L_x_44635:
[----:B------:R-:W-:Y:S05]  /*1b4f0*/  BSYNC B3 ;  /* 0x0000000000037941 */ /* 0x000fea0003800000 */
.L_x_44634:
        /* <DEDUP_REMOVED lines=44> */
.L_x_44633:
[----:B------:R-:W-:Y:S05]  /*1b7c0*/  BSYNC B2 ;  /* 0x0000000000027941 */ /* 0x000fea0003800000 */
.L_x_44632:
        /* <DEDUP_REMOVED lines=25> */
.L_x_44637:
[----:B------:R-:W-:Y:S02]  /*1b960*/  IMAD.MOV.U32 R121, RZ, RZ, R166 ;  /* 0x000000ffff797224 */ /* 0x000fe400078e00a6 */
.L_x_44638:
[----:B------:R-:W-:Y:S05]  /*1b970*/  BSYNC B2 ;  /* 0x0000000000027941 */ /* 0x000fea0003800000 */
.L_x_44636:
        /* <DEDUP_REMOVED lines=16> */
.L_x_44642:
[----:B------:R-:W-:Y:S05]  /*1ba80*/  BSYNC B3 ;  /* 0x0000000000037941 */ /* 0x000fea0003800000 */
.L_x_44641:
        /* <DEDUP_REMOVED lines=44> */
.L_x_44640:
[----:B------:R-:W-:Y:S05]  /*1bd50*/  BSYNC B2 ;  /* 0x0000000000027941 */ /* 0x000fea0003800000 */
.L_x_44639:
        /* <DEDUP_REMOVED lines=22> */
.L_x_44644:
[----:B------:R-:W-:Y:S02]  /*1bec0*/  IMAD.MOV.U32 R124, RZ, RZ, R166 ;  /* 0x000000ffff7c7224 */ /* 0x000fe400078e00a6 */
.L_x_44645:
[----:B------:R-:W-:Y:S05]  /*1bed0*/  BSYNC B2 ;  /* 0x0000000000027941 */ /* 0x000fea0003800000 */
.L_x_44643:
        /* <DEDUP_REMOVED lines=16> */
.L_x_44649:
[----:B------:R-:W-:Y:S05]  /*1bfe0*/  BSYNC B3 ;  /* 0x0000000000037941 */ /* 0x000fea0003800000 */
.L_x_44648:
        /* <DEDUP_REMOVED lines=44> */
.L_x_44647:
[----:B------:R-:W-:Y:S05]  /*1c2b0*/  BSYNC B2 ;  /* 0x0000000000027941 */ /* 0x000fea0003800000 */
.L_x_44646:
        /* <DEDUP_REMOVED lines=20> */
.L_x_44651:
[----:B------:R-:W-:Y:S02]  /*1c400*/  IMAD.MOV.U32 R123, RZ, RZ, R166 ;  /* 0x000000ffff7b7224 */ /* 0x000fe400078e00a6 */
.L_x_44652:
[----:B------:R-:W-:Y:S05]  /*1c410*/  BSYNC B2 ;  /* 0x0000000000027941 */ /* 0x000fea0003800000 */
.L_x_44650:
        /* <DEDUP_REMOVED lines=16> */
.L_x_44656:
[----:B------:R-:W-:Y:S05]  /*1c520*/  BSYNC B3 ;  /* 0x0000000000037941 */ /* 0x000fea0003800000 */
.L_x_44655:
        /* <DEDUP_REMOVED lines=44> */
.L_x_44654:
[----:B------:R-:W-:Y:S05]  /*1c7f0*/  BSYNC B2 ;  /* 0x0000000000027941 */ /* 0x000fea0003800000 */
.L_x_44653:
        /* <DEDUP_REMOVED lines=20> */
.L_x_44658:
[----:B------:R-:W-:Y:S02]  /*1c940*/  IMAD.MOV.U32 R170, RZ, RZ, R166 ;  /* 0x000000ffffaa7224 */ /* 0x000fe400078e00a6 */
.L_x_44659:
[----:B------:R-:W-:Y:S05]  /*1c950*/  BSYNC B2 ;  /* 0x0000000000027941 */ /* 0x000fea0003800000 */
.L_x_44657:
        /* <DEDUP_REMOVED lines=16> */
.L_x_44663:
[----:B------:R-:W-:Y:S05]  /*1ca60*/  BSYNC B3 ;  /* 0x0000000000037941 */ /* 0x000fea0003800000 */
.L_x_44662:
        /* <DEDUP_REMOVED lines=44> */
.L_x_44661:
[----:B------:R-:W-:Y:S05]  /*1cd30*/  BSYNC B2 ;  /* 0x0000000000027941 */ /* 0x000fea0003800000 */
.L_x_44660:
        /* <DEDUP_REMOVED lines=20> */
.L_x_44665:
[----:B------:R-:W-:Y:S02]  /*1ce80*/  IMAD.MOV.U32 R125, RZ, RZ, R166 ;  /* 0x000000ffff7d7224 */ /* 0x000fe400078e00a6 */
.L_x_44666:
[----:B------:R-:W-:Y:S05]  /*1ce90*/  BSYNC B2 ;  /* 0x0000000000027941 */ /* 0x000fea0003800000 */
.L_x_44664:
        /* <DEDUP_REMOVED lines=16> */
.L_x_44670:
[----:B------:R-:W-:Y:S05]  /*1cfa0*/  BSYNC B3 ;  /* 0x0000000000037941 */ /* 0x000fea0003800000 */
.L_x_44669:
        /* <DEDUP_REMOVED lines=44> */
.L_x_44668:
[----:B------:R-:W-:Y:S05]  /*1d270*/  BSYNC B2 ;  /* 0x0000000000027941 */ /* 0x000fea0003800000 */
.L_x_44667:
        /* <DEDUP_REMOVED lines=20> */
.L_x_44672:
[----:B------:R-:W-:Y:S02]  /*1d3c0*/  IMAD.MOV.U32 R126, RZ, RZ, R166 ;  /* 0x000000ffff7e7224 */ /* 0x000fe400078e00a6 */
.L_x_44673:
[----:B------:R-:W-:Y:S05]  /*1d3d0*/  BSYNC B2 ;  /* 0x0000000000027941 */ /* 0x000fea0003800000 */
.L_x_44671:
        /* <DEDUP_REMOVED lines=16> */
.L_x_44677:
[----:B------:R-:W-:Y:S05]  /*1d4e0*/  BSYNC B3 ;  /* 0x0000000000037941 */ /* 0x000fea0003800000 */
.L_x_44676:
        /* <DEDUP_REMOVED lines=44> */
.L_x_44675:
[----:B------:R-:W-:Y:S05]  /*1d7b0*/  BSYNC B2 ;  /* 0x0000000000027941 */ /* 0x000fea0003800000 */
.L_x_44674:
        /* <DEDUP_REMOVED lines=20> */
.L_x_44679:
[----:B------:R-:W-:Y:S02]  /*1d900*/  IMAD.MOV.U32 R173, RZ, RZ, R166 ;  /* 0x000000ffffad7224 */ /* 0x000fe400078e00a6 */
.L_x_44680:
[----:B------:R-:W-:Y:S05]  /*1d910*/  BSYNC B2 ;  /* 0x0000000000027941 */ /* 0x000fea0003800000 */
.L_x_44678:
        /* <DEDUP_REMOVED lines=19> */
.L_x_44684:
[----:B------:R-:W-:Y:S05]  /*1da50*/  BSYNC B3 ;  /* 0x0000000000037941 */ /* 0x000fea0003800000 */
.L_x_44683:
        /* <DEDUP_REMOVED lines=44> */
.L_x_44682:
[----:B------:R-:W-:Y:S05]  /*1dd20*/  BSYNC B2 ;  /* 0x0000000000027941 */ /* 0x000fea0003800000 */
.L_x_44681:
        /* <DEDUP_REMOVED lines=13> */
[----:B------:R-:W-:Y:S01]  /*1de00*/  FSEL R127, R127, RZ, !P4 ;  /* 0x000000ff7f7f7208 */ /* 0x000fe20006000000 */
[----:B------:R-:W-:Y:S01]  /*1de10*/  IMAD.WIDE.U32 R172, R172, 0x100, RZ ;  /* 0x00000100acac7825 */ /* 0x000fe200078e00ff */
        /* <DEDUP_REMOVED lines=18> */
.L_x_44628:
[----:B------:R-:W-:Y:S05]  /*1df40*/  BSYNC B1 ;  /* 0x0000000000017941 */ /* 0x000fea0003800000 */
.L_x_44627:
        /* <DEDUP_REMOVED lines=100> */
.L_x_44709:
        /* <DEDUP_REMOVED lines=191> */
.L_x_44710:
        /* <DEDUP_REMOVED lines=49> */
[----:B------:R-:W-:Y:S01]  /*1f490*/  F2FP.PACK_AB R128, R129, R128 ;  /* 0x000000808180723e */ /* 0x000fe200000000ff */
        /* <DEDUP_REMOVED lines=8> */
[----:B------:R-:W-:Y:S01]  /*1f520*/  F2FP.PACK_AB R129, R130, R129 ;  /* 0x000000818281723e */ /* 0x000fe200000000ff */
        /* <DEDUP_REMOVED lines=8> */
[----:B------:R-:W-:Y:S01]  /*1f5b0*/  F2FP.PACK_AB R130, R131, R130 ;  /* 0x000000828382723e */ /* 0x000fe200000000ff */
        /* <DEDUP_REMOVED lines=11> */
[----:B------:R-:W-:Y:S01]  /*1f670*/  F2FP.PACK_AB R131, R170, R131 ;  /* 0x00000083aa83723e */ /* 0x000fe200000000ff */
[----:B------:R-:W-:-:S04]  /*1f680*/  IMAD.MOV.U32 R170, RZ, RZ, 0x10 ;  /* 0x00000010ffaa7424 */ /* 0x000fc800078e00ff */
[----:B------:R-:W-:-:S05]  /*1f690*/  IMAD.WIDE.U32 R170, R169, R170, c[0x0][0x208] ;  /* 0x00008200a9aa7625 */ /* 0x000fca00078e00aa */
[----:B------:R0:W-:Y:S01]  /*1f6a0*/  STG.E.128 [R170.64], R128 ;  /* 0x00000080aa007986 */ /* 0x0001e2000c101d06 */
[----:B------:R-:W-:-:S03]  /*1f6b0*/  IADD3 R169, R169, 0x20, RZ ;  /* 0x00000020a9a97810 */ /* 0x000fc60007ffe0ff */
.L_x_44688:
[----:B------:R-:W-:Y:S05]  /*1f6c0*/  BSYNC B1 ;  /* 0x0000000000017941 */ /* 0x000fea0003800000 */
.L_x_44687:
        /* <DEDUP_REMOVED lines=14> */
[----:B------:R-:W-:Y:S01]  /*1f7b0*/  F2FP.PACK_AB R128, R129, R128 ;  /* 0x000000808180723e */ /* 0x000fe200000000ff */
[----:B------:R-:W-:Y:S02]  /*1f7c0*/  FADD.FTZ R129, R58, -R170 ;  /* 0x800000aa3a817221 */ /* 0x000fe40000010000 */
[----:B------:R-:W-:-:S02]  /*1f7d0*/  FMUL.FTZ R130, R172, R130 ;  /* 0x00000082ac827220 */ /* 0x000fc40000410000 */
[C---:B------:R-:W-:Y:S02]  /*1f7e0*/  FMUL.FTZ R129, R172.reuse, R129 ;  /* 0x00000081ac817220 */ /* 0x040fe40000410000 */
[----:B------:R-:W-:Y:S02]  /*1f7f0*/  FFMA.FTZ R130, R247, R130, R246 ;  /* 0x00000082f7827223 */ /* 0x000fe400000100f6 */
        /* <DEDUP_REMOVED lines=19> */
.L_x_44690:
[----:B------:R-:W-:Y:S05]  /*1f930*/  BSYNC B1 ;  /* 0x0000000000017941 */ /* 0x000fea0003800000 */
.L_x_44689:
        /* <DEDUP_REMOVED lines=36> */
.L_x_44692:
[----:B------:R-:W-:Y:S05]  /*1fb80*/  BSYNC B1 ;  /* 0x0000000000017941 */ /* 0x000fea0003800000 */
.L_x_44691:
        /* <DEDUP_REMOVED lines=36> */
.L_x_44694:
[----:B------:R-:W-:Y:S05]  /*1fdd0*/  BSYNC B1 ;  /* 0x0000000000017941 */ /* 0x000fea0003800000 */
.L_x_44693:
        /* <DEDUP_REMOVED lines=36> */
.L_x_44696:
[----:B------:R-:W-:Y:S05]  /*20020*/  BSYNC B1 ;  /* 0x0000000000017941 */ /* 0x000fea0003800000 */
.L_x_44695:
        /* <DEDUP_REMOVED lines=36> */
.L_x_44698:
[----:B------:R-:W-:Y:S05]  /*20270*/  BSYNC B1 ;  /* 0x0000000000017941 */ /* 0x000fea0003800000 */
.L_x_44697:
        /* <DEDUP_REMOVED lines=36> */
.L_x_44700:
[----:B------:R-:W-:Y:S05]  /*204c0*/  BSYNC B1 ;  /* 0x0000000000017941 */ /* 0x000fea0003800000 */
.L_x_44699:
        /* <DEDUP_REMOVED lines=36> */
.L_x_44702:
[----:B------:R-:W-:Y:S05]  /*20710*/  BSYNC B1 ;  /* 0x0000000000017941 */ /* 0x000fea0003800000 */
.L_x_44701:
        /* <DEDUP_REMOVED lines=36> */
.L_x_44704:
[----:B------:R-:W-:Y:S05]  /*20960*/  BSYNC B1 ;  /* 0x0000000000017941 */ /* 0x000fea0003800000 */
.L_x_44703:
        /* <DEDUP_REMOVED lines=35> */
.L_x_44706:
[----:B------:R-:W-:Y:S05]  /*20ba0*/  BSYNC B1 ;  /* 0x0000000000017941 */ /* 0x000fea0003800000 */
.L_x_44705:
[----:B0-----:R-:W-:-:S04]  /*20bb0*/  IMAD.MOV.U32 R128, RZ, RZ, 0x4 ;  /* 0x00000004ff807424 */ /* 0x001fc800078e00ff */
[----:B------:R-:W-:-:S05]  /*20bc0*/  IMAD R142, R128, c[0x0][0x160], R142 ;  /* 0x00005800808e7a24 */ /* 0x000fca00078e028e */
[----:B------:R-:W-:-:S13]  /*20bd0*/  ISETP.GE.AND P0, PT, R142, c[0x0][0x164], PT ;  /* 0x000059008e007a0c */ /* 0x000fda0003f06270 */
[----:B-----5:R-:W-:Y:S01]  /*20be0*/  @P0 CALL.REL.NOINC `(.L_x_44707) ;  /* 0x0000001000000944 */ /* 0x020fe20003c00000 */
[----:B------:R-:W-:Y:S05]  /*20bf0*/  BRA `(.L_x_44708) ;  /* 0xfffe0fe000007947 */ /* 0x000fea000383ffff */
.L_x_44707:
[----:B------:R-:W-:Y:S05]  /*20c00*/  BSYNC B0 ;  /* 0x0000000000007941 */ /* 0x000fea0003800000 */
.L_x_44104:
[----:B------:R-:W-:Y:S05]  /*20c10*/  EXIT ;  /* 0x000000000000794d */ /* 0x000fea0003800000 */
.L_x_44685:
[----:B------:R-:W-:Y:S01]  /*20c20*/  HFMA2.MMA R130, -RZ, RZ, 0, 5.9604644775390625e-08 ;  /* 0x00000001ff827435 */ /* 0x000fe200000001ff */
[----:B------:R-:W-:Y:S01]  /*20c30*/  IMAD.MOV.U32 R170, RZ, RZ, 0x1f ;  /* 0x0000001fffaa7424 */ /* 0x000fe200078e00ff */
[----:B------:R-:W-:Y:S01]  /*20c40*/  MOV R128, 0x20c70 ;  /* 0x00020c7000807802 */ /* 0x000fe20000000f00 */
[----:B------:R-:W-:-:S03]  /*20c50*/  IMAD.MOV.U32 R129, RZ, RZ, -0x1 ;  /* 0xffffffffff817424 */ /* 0x000fc600078e00ff */
[----:B------:R-:W-:Y:S05]  /*20c60*/  CALL.REL.NOINC `($__internal_104_$__cuda_sm70_shflsync_bfly_p) ;  /* 0x00000e3000007944 */ /* 0x000fea0003c00000 */
[----:B-1----:R-:W-:Y:S05]  /*20c70*/  BRA `(.L_x_44709) ;  /* 0xffffd91000007947 */ /* 0x002fea000383ffff */
.L_x_44686:
[----:B------:R-:W-:Y:S01]  /*20c80*/  IMAD.MOV.U32 R130, RZ, RZ, 0x2 ;  /* 0x00000002ff827424 */ /* 0x000fe200078e00ff */
[----:B------:R-:W-:Y:S01]  /*20c90*/  MOV R170, 0x1f ;  /* 0x0000001f00aa7802 */ /* 0x000fe20000000f00 */
[----:B------:R-:W-:Y:S01]  /*20ca0*/  IMAD.MOV.U32 R129, RZ, RZ, -0x1 ;  /* 0xffffffffff817424 */ /* 0x000fe200078e00ff */
[----:B------:R-:W-:Y:S02]  /*20cb0*/  MOV R128, 0x20cd0 ;  /* 0x00020cd000807802 */ /* 0x000fe40000000f00 */
[----:B------:R-:W-:Y:S05]  /*20cc0*/  CALL.REL.NOINC `($__internal_104_$__cuda_sm70_shflsync_bfly_p) ;  /* 0x00000dd000007944 */ /* 0x000fea0003c00000 */
[----:B-1----:R-:W-:Y:S01]  /*20cd0*/  FADD.FTZ R131, R131, R130 ;  /* 0x0000008283837221 */ /* 0x002fe20000010000 */
[----:B------:R-:W-:Y:S01]  /*20ce0*/  MOV R129, 0xffffffff ;  /* 0xffffffff00817802 */ /* 0x000fe20000000f00 */
[----:B------:R-:W-:Y:S01]  /*20cf0*/  IMAD.MOV.U32 R130, RZ, RZ, 0x4 ;  /* 0x00000004ff827424 */ /* 0x000fe200078e00ff */
[----:B------:R-:W-:Y:S01]  /*20d00*/  MOV R128, 0x20d30 ;  /* 0x00020d3000807802 */ /* 0x000fe20000000f00 */
[----:B------:R-:W-:-:S02]  /*20d10*/  IMAD.MOV.U32 R170, RZ, RZ, 0x1f ;  /* 0x0000001fffaa7424 */ /* 0x000fc400078e00ff */
[----:B------:R-:W-:Y:S05]  /*20d20*/  CALL.REL.NOINC `($__internal_104_$__cuda_sm70_shflsync_bfly_p) ;  /* 0x00000d7000007944 */ /* 0x000fea0003c00000 */
[----:B-1----:R-:W-:Y:S01]  /*20d30*/  FADD.FTZ R131, R131, R130 ;  /* 0x0000008283837221 */ /* 0x002fe20000010000 */
[----:B------:R-:W-:Y:S01]  /*20d40*/  MOV R128, 0x20d90 ;  /* 0x00020d9000807802 */ /* 0x000fe20000000f00 */
[----:B------:R-:W-:-:S02]  /*20d50*/  IMAD.MOV.U32 R130, RZ, RZ, 0x8 ;  /* 0x00000008ff827424 */ /* 0x000fc400078e00ff */
[----:B------:R-:W-:Y:S02]  /*20d60*/  IMAD.MOV.U32 R170, RZ, RZ, 0x1f ;  /* 0x0000001fffaa7424 */ /* 0x000fe400078e00ff */
[----:B------:R-:W-:Y:S02]  /*20d70*/  IMAD.MOV.U32 R129, RZ, RZ, -0x1 ;  /* 0xffffffffff817424 */ /* 0x000fe400078e00ff */
[----:B------:R-:W-:Y:S05]  /*20d80*/  CALL.REL.NOINC `($__internal_104_$__cuda_sm70_shflsync_bfly_p) ;  /* 0x00000d1000007944 */ /* 0x000fea0003c00000 */
[----:B-1----:R-:W-:Y:S01]  /*20d90*/  FADD.FTZ R131, R131, R130 ;  /* 0x0000008283837221 */ /* 0x002fe20000010000 */
[----:B------:R-:W-:Y:S01]  /*20da0*/  HFMA2.MMA R130, -RZ, RZ, 0, 9.5367431640625e-07 ;  /* 0x00000010ff827435 */ /* 0x000fe200000001ff */
[----:B------:R-:W-:Y:S01]  /*20db0*/  IMAD.MOV.U32 R170, RZ, RZ, 0x1f ;  /* 0x0000001fffaa7424 */ /* 0x000fe200078e00ff */
[----:B------:R-:W-:Y:S01]  /*20dc0*/  MOV R128, 0x20df0 ;  /* 0x00020df000807802 */ /* 0x000fe20000000f00 */
[----:B------:R-:W-:-:S03]  /*20dd0*/  IMAD.MOV.U32 R129, RZ, RZ, -0x1 ;  /* 0xffffffffff817424 */ /* 0x000fc600078e00ff */
[----:B------:R-:W-:Y:S05]  /*20de0*/  CALL.REL.NOINC `($__internal_104_$__cuda_sm70_shflsync_bfly_p) ;  /* 0x00000cb000007944 */ /* 0x000fea0003c00000 */
[----:B-1----:R-:W-:Y:S01]  /*20df0*/  FADD.FTZ R130, R131, R130 ;  /* 0x0000008283827221 */ /* 0x002fe20000010000 */
[----:B------:R-:W-:Y:S02]  /*20e00*/  LOP3.LUT R143, R143, 0xffffbfff, RZ, 0xc0, !PT ;  /* 0xffffbfff8f8f7812 */ /* 0x000fe400078ec0ff */
[----:B------:R-:W-:Y:S01]  /*20e10*/  MOV R170, 0x1f ;  /* 0x0000001f00aa7802 */ /* 0x000fe20000000f00 */
        /* <DEDUP_REMOVED lines=174> */
[----:B------:R-:W-:Y:S05]  /*21900*/  CALL.REL.NOINC `($__internal_104_$__cuda_sm70_shflsync_bfly_p) ;  /* 0x0000019000007944 */ /* 0x000fea0003c00000 */
[----:B-1----:R-:W-:Y:S01]  /*21910*/  FADD.FTZ R131, R131, R130 ;  /* 0x0000008283837221 */ /* 0x002fe20000010000 */
[----:B------:R-:W-:Y:S01]  /*21920*/  MOV R129, 0xffffffff ;  /* 0xffffffff00817802 */ /* 0x000fe20000000f00 */
[----:B------:R-:W-:Y:S01]  /*21930*/  IMAD.MOV.U32 R130, RZ, RZ, 0x2 ;  /* 0x00000002ff827424 */ /* 0x000fe200078e00ff */
[----:B------:R-:W-:Y:S01]  /*21940*/  MOV R128, 0x21970 ;  /* 0x0002197000807802 */ /* 0x000fe20000000f00 */
[----:B------:R-:W-:Y:S02]  /*21950*/  IMAD.MOV.U32 R170, RZ, RZ, 0x1f ;  /* 0x0000001fffaa7424 */ /* 0x000fe400078e00ff */
[----:B------:R-:W-:Y:S05]  /*21960*/  CALL.REL.NOINC `($__internal_104_$__cuda_sm70_shflsync_bfly_p) ;  /* 0x0000013000007944 */ /* 0x000fea0003c00000 */
[----:B-1----:R-:W-:Y:S01]  /*21970*/  FADD.FTZ R131, R131, R130 ;  /* 0x0000008283837221 */ /* 0x002fe20000010000 */
[----:B------:R-:W-:Y:S01]  /*21980*/  MOV R128, 0x219d0 ;  /* 0x000219d000807802 */ /* 0x000fe20000000f00 */
[----:B------:R-:W-:Y:S02]  /*21990*/  IMAD.MOV.U32 R130, RZ, RZ, 0x4 ;  /* 0x00000004ff827424 */ /* 0x000fe400078e00ff */
[----:B------:R-:W-:-:S02]  /*219a0*/  IMAD.MOV.U32 R170, RZ, RZ, 0x1f ;  /* 0x0000001fffaa7424 */ /* 0x000fc400078e00ff */
[----:B------:R-:W-:Y:S02]  /*219b0*/  IMAD.MOV.U32 R129, RZ, RZ, -0x1 ;  /* 0xffffffffff817424 */ /* 0x000fe400078e00ff */
[----:B------:R-:W-:Y:S05]  /*219c0*/  CALL.REL.NOINC `($__internal_104_$__cuda_sm70_shflsync_bfly_p) ;  /* 0x000000d000007944 */ /* 0x000fea0003c00000 */
[----:B-1----:R-:W-:Y:S01]  /*219d0*/  FADD.FTZ R131, R131, R130 ;  /* 0x0000008283837221 */ /* 0x002fe20000010000 */
[----:B------:R-:W-:Y:S01]  /*219e0*/  HFMA2.MMA R130, -RZ, RZ, 0, 4.76837158203125e-07 ;  /* 0x00000008ff827435 */ /* 0x000fe200000001ff */
[----:B------:R-:W-:Y:S01]  /*219f0*/  IMAD.MOV.U32 R170, RZ, RZ, 0x1f ;  /* 0x0000001fffaa7424 */ /* 0x000fe200078e00ff */
[----:B------:R-:W-:Y:S01]  /*21a00*/  MOV R128, 0x21a30 ;  /* 0x00021a3000807802 */ /* 0x000fe20000000f00 */
[----:B------:R-:W-:-:S03]  /*21a10*/  IMAD.MOV.U32 R129, RZ, RZ, -0x1 ;  /* 0xffffffffff817424 */ /* 0x000fc600078e00ff */
[----:B------:R-:W-:Y:S05]  /*21a20*/  CALL.REL.NOINC `($__internal_104_$__cuda_sm70_shflsync_bfly_p) ;  /* 0x0000007000007944 */ /* 0x000fea0003c00000 */
[----:B-1----:R-:W-:Y:S01]  /*21a30*/  FADD.FTZ R131, R131, R130 ;  /* 0x0000008283837221 */ /* 0x002fe20000010000 */
[----:B------:R-:W-:Y:S01]  /*21a40*/  MOV R170, 0x1f ;  /* 0x0000001f00aa7802 */ /* 0x000fe20000000f00 */
[----:B------:R-:W-:Y:S01]  /*21a50*/  IMAD.MOV.U32 R130, RZ, RZ, 0x10 ;  /* 0x00000010ff827424 */ /* 0x000fe200078e00ff */
[----:B------:R-:W-:Y:S01]  /*21a60*/  MOV R128, 0x21a90 ;  /* 0x00021a9000807802 */ /* 0x000fe20000000f00 */
[----:B------:R-:W-:Y:S02]  /*21a70*/  IMAD.MOV.U32 R129, RZ, RZ, -0x1 ;  /* 0xffffffffff817424 */ /* 0x000fe400078e00ff */
[----:B------:R-:W-:Y:S05]  /*21a80*/  CALL.REL.NOINC `($__internal_104_$__cuda_sm70_shflsync_bfly_p) ;  /* 0x0000001000007944 */ /* 0x000fea0003c00000 */
[----:B-1----:R-:W-:Y:S05]  /*21a90*/  BRA `(.L_x_44710) ;  /* 0xffffd6e000007947 */ /* 0x002fea000383ffff */
        .weak           $__internal_104_$__cuda_sm70_shflsync_bfly_p
        .type           $__internal_104_$__cuda_sm70_shflsync_bfly_p,@function
        .size           $__internal_104_$__cuda_sm70_shflsync_bfly_p,(.L_x_71104 - $__internal_104_$__cuda_sm70_shflsync_bfly_p)
$__internal_104_$__cuda_sm70_shflsync_bfly_p:
[----:B------:R-:W-:Y:S04]  /*21aa0*/  WARPSYNC R129 ;  /* 0x0000008100007348 */ /* 0x000fe80003800000 */
[----:B------:R0:W1:Y:S02]  /*21ab0*/  SHFL.BFLY PT, R130, R131, R130, R170 ;  /* 0x0c00008283827389 */ /* 0x00006400000e00aa */
[----:B0-----:R-:W-:-:S04]  /*21ac0*/  IMAD.MOV.U32 R129, RZ, RZ, 0x0 ;  /* 0x00000000ff817424 */ /* 0x001fc800078e00ff */
[----:B------:R-:W-:Y:S05]  /*21ad0*/  RET.REL.NODEC R128 `(_ZN10layer_norm13ln_fwd_kernelINS_13Kernel_traitsI6__halfS2_fS2_fjLj2560ELj1ELj4ELj1ELj16ENS_18Kernel_traits_baseILj2560ES2_S2_fS2_fjLj128EEEEELb1ELb0ELb0ELb0EEEvNS_9FwdParamsE) ;  /* 0xfffde52080007950 */ /* 0x000fea0003c3ffff */
.L_x_44711:
        /* <DEDUP_REMOVED lines=10> */
.L_x_71104:


//--------------------- .text._ZN10layer_norm13ln_fwd_kernelINS_13Kernel_traitsI6__halfS2_fS2_fjLj2560ELj1ELj4ELj1ELj16ENS_18Kernel_traits_baseILj2560ES2_S2_fS2_fjLj128EEEEELb1ELb0ELb0ELb1EEEvNS_9FwdParamsE --------------------------
	.section	.text._ZN10layer_norm13ln_fwd_kernelINS_13Kernel_traitsI6__halfS2_fS2_fjLj2560ELj1ELj4ELj1ELj16ENS_18Kernel_traits_baseILj2560ES2_S2_fS2_fjLj128EEEEELb1ELb0ELb0ELb1EEEvNS_9FwdParamsE,"ax",@progbits
	.sectioninfo	@"SHI_REGISTERS=242"
	.align	128
        .global         _ZN10layer_norm13ln_fwd_kernelINS_13Kernel_traitsI6__halfS2_fS2_fjLj2560ELj1ELj4ELj1ELj16ENS_18Kernel_traits_baseILj2560ES2_S2_fS2_fjLj128EEEEELb1ELb0ELb0ELb1EEEvNS_9FwdParamsE
        .type           _ZN10layer_norm13ln_fwd_kernelINS_13Kernel_traitsI6__halfS2_fS2_fjLj2560ELj1ELj4ELj1ELj16ENS_18Kernel_traits_baseILj2560ES2_S2_fS2_fjLj128EEEEELb1ELb0ELb0ELb1EEEvNS_9FwdParamsE,@function
        .size           _ZN10layer_norm13ln_fwd_kernelINS_13Kernel_traitsI6__halfS2_fS2_fjLj2560ELj1ELj4ELj1ELj16ENS_18Kernel_traits_baseILj2560ES2_S2_fS2_fjLj128EEEEELb1ELb0ELb0ELb1EEEvNS_9FwdParamsE,(.L_x_71105 - _ZN10layer_norm13ln_fwd_kernelINS_13Kernel_traitsI6__halfS2_fS2_fjLj2560ELj1ELj4ELj1ELj16ENS_18Kernel_traits_baseILj2560ES2_S2_fS2_fjLj128EEEEELb1ELb0ELb0ELb1EEEvNS_9FwdParamsE)
        .other          _ZN10layer_norm13ln_fwd_kernelINS_13Kernel_traitsI6__halfS2_fS2_fjLj2560ELj1ELj4ELj1ELj16ENS_18Kernel_traits_baseILj2560ES2_S2_fS2_fjLj128EEEEELb1ELb0ELb0ELb1EEEvNS_9FwdParamsE,@"STO_CUDA_ENTRY STV_DEFAULT"
_ZN10layer_norm13ln_fwd_kernelINS_13Kernel_traitsI6__halfS2_fS2_fjLj2560ELj1ELj4ELj1ELj16ENS_18Kernel_traits_baseILj2560ES2_S2_fS2_fjLj128EEEEELb1ELb0ELb0ELb1EEEvNS_9FwdParamsE:
.text._ZN10layer_norm13ln_fwd_kernelINS_13Kernel_traitsI6__halfS2_fS2_fjLj2560ELj1ELj4ELj1ELj16ENS_18Kernel_traits_baseILj2560ES2_S2_fS2_fjLj128EEEEELb1ELb0ELb0ELb1EEEvNS_9FwdParamsE:
        /* <DEDUP_REMOVED lines=30> */
[----:B------:R-:W1:Y:S02]  /*01e0*/  S2R R21, SR_CTAID.X ;  /* 0x0000000000157919 */ /* 0x000e640000002500 */
[----:B-1----:R-:W-:-:S04]  /*01f0*/  IMAD R217, R21, c[0x0][0x0], R20 ;  /* 0x0000000015d97a24 */ /* 0x002fc800078e0214 */
[----:B------:R-:W-:Y:S01]  /*0200*/  IMAD.WIDE.U32 R12, R217, -0x326172a9, RZ ;  /* 0xcd9e8d57d90c7825 */ /* 0x000fe200078e00ff */
        /* <DEDUP_REMOVED lines=37> */
[----:B------:R-:W-:Y:S01]  /*0460*/  LOP3.LUT R13, R3, UR18, R4, 0x96, !PT ;  /* 0x00000012030d7c12 */ /* 0x000fe2000f8e9604 */
[----:B------:R-:W-:-:S03]  /*0470*/  UIADD3 UR19, UR4, -0x4ab325aa, URZ ;  /* 0xb54cda5604137890 */ /* 0x000fc6000fffe03f */
[----:B------:R-:W-:Y:S01]  /*0480*/  LOP3.LUT R4, R15, UR17, R12, 0x96, !PT ;  /* 0x000000110f047c12 */ /* 0x000fe2000f8e960c */
[----:B------:R-:W-:Y:S01]  /*0490*/  UIADD3 UR20, UR5, 0x646e171e, URZ ;  /* 0x646e171e05147890 */ /* 0x000fe2000fffe03f */
[----:B------:R-:W-:Y:S01]  /*04a0*/  IMAD.WIDE.U32 R12, R13, -0x326172a9, RZ ;  /* 0xcd9e8d570d0c7825 */ /* 0x000fe200078e00ff */
[----:B------:R-:W-:-:S03]  /*04b0*/  SHF.R.U32.HI R0, RZ, 0x5, R20 ;  /* 0x00000005ff007819 */ /* 0x000fc60000011614 */
        /* <DEDUP_REMOVED lines=20> */
[----:B0----5:R-:W-:Y:S01]  /*0600*/  @!P0 CS2R R8, SRZ ;  /* 0x0000000000088805 */ /* 0x021fe2000001ff00 */
[----:B------:R-:W-:Y:S01]  /*0610*/  @!P0 CS2R R32, SRZ ;  /* 0x0000000000208805 */ /* 0x000fe2000001ff00 */
[----:B------:R-:W-:Y:S01]  /*0620*/  @!P0 CS2R R10, SRZ ;  /* 0x00000000000a8805 */ /* 0x000fe2000001ff00 */
[----:B------:R-:W-:Y:S01]  /*0630*/  @!P0 CS2R R16, SRZ ;  /* 0x0000000000108805 */ /* 0x000fe2000001ff00 */
        /* <DEDUP_REMOVED lines=25> */
[----:B------:R0:W5:Y:S01]  /*07d0*/  LDG.E.128 R152, [R12.64] ;  /* 0x000000060c987981 */ /* 0x000162000c1e1d00 */
[----:B------:R-:W-:Y:S01]  /*07e0*/  HADD2.F32 R206, -RZ, R33.H1_H1 ;  /* 0x30000021ffce7230 */ /* 0x000fe20000004100 */
[----:B------:R-:W-:Y:S01]  /*07f0*/  IMAD R212, R212, -0x2daee0ad, RZ ;  /* 0xd2511f53d4d47824 */ /* 0x000fe200078e02ff */
[--C-:B------:R-:W-:Y:S01]  /*0800*/  HADD2.F32 R6, -RZ, R10.reuse.H0_H0 ;  /* 0x2000000aff067230 */ /* 0x100fe20000004100 */
[----:B------:R0:W5:Y:S01]  /*0810*/  LDG.E.128 R148, [R12.64+0x200] ;  /* 0x000200060c947981 */ /* 0x000162000c1e1d00 */
[----:B------:R-:W-:Y:S01]  /*0820*/  HADD2.F32 R7, -RZ, R10.H1_H1 ;  /* 0x3000000aff077230 */ /* 0x000fe20000004100 */
[----:B------:R-:W-:Y:S01]  /*0830*/  IMAD R211, R211, -0x326172a9, RZ ;  /* 0xcd9e8d57d3d37824 */ /* 0x000fe200078e02ff */
[--C-:B------:R-:W-:Y:S01]  /*0840*/  HADD2.F32 R8, -RZ, R11.reuse.H0_H0 ;  /* 0x2000000bff087230 */ /* 0x100fe20000004100 */
[----:B------:R0:W5:Y:S01]  /*0850*/  LDG.E.128 R144, [R12.64+0x400] ;  /* 0x000400060c907981 */ /* 0x000162000c1e1d00 */
[----:B------:R-:W-:Y:S01]  /*0860*/  HADD2.F32 R9, -RZ, R11.H1_H1 ;  /* 0x3000000bff097230 */ /* 0x000fe20000004100 */
[----:B------:R-:W-:Y:S01]  /*0870*/  IMAD.HI.U32 R32, R216, -0x326172a9, RZ ;  /* 0xcd9e8d57d8207827 */ /* 0x000fe200078e00ff */
[--C-:B------:R-:W-:Y:S01]  /*0880*/  HADD2.F32 R10, -RZ, R16.reuse.H0_H0 ;  /* 0x20000010ff0a7230 */ /* 0x100fe20000004100 */
[----:B------:R0:W5:Y:S01]  /*0890*/  LDG.E.128 R140, [R12.64+0x600] ;  /* 0x000600060c8c7981 */ /* 0x000162000c1e1d00 */
[----:B------:R-:W-:Y:S01]  /*08a0*/  HADD2.F32 R11, -RZ, R16.H1_H1 ;  /* 0x30000010ff0b7230 */ /* 0x000fe20000004100 */
[----:B------:R-:W-:-:S02]  /*08b0*/  IMAD.HI.U32 R33, R214, -0x2daee0ad, RZ ;  /* 0xd2511f53d6217827 */ /* 0x000fc400078e00ff */
[----:B------:R0:W5:Y:S01]  /*08c0*/  LDG.E.128 R136, [R12.64+0x800] ;  /* 0x000800060c887981 */ /* 0x000162000c1e1d00 */
[----:B------:R-:W-:-:S03]  /*08d0*/  HADD2.F32 R14, -RZ, R18.H0_H0 ;  /* 0x20000012ff0e7230 */ /* 0x000fc60000004100 */
[----:B------:R0:W5:Y:S01]  /*08e0*/  LDG.E.128 R132, [R12.64+0xa00] ;  /* 0x000a00060c847981 */ /* 0x000162000c1e1d00 */
[----:B------:R-:W-:-:S03]  /*08f0*/  HADD2.F32 R15, -RZ, R18.H1_H1 ;  /* 0x30000012ff0f7230 */ /* 0x000fc60000004100 */
[----:B------:R0:W5:Y:S01]  /*0900*/  LDG.E.128 R128, [R12.64+0xc00] ;  /* 0x000c00060c807981 */ /* 0x000162000c1e1d00 */
[----:B------:R-:W-:-:S03]  /*0910*/  HADD2.F32 R16, -RZ, R19.H0_H0 ;  /* 0x20000013ff107230 */ /* 0x000fc60000004100 */
[----:B------:R0:W5:Y:S01]  /*0920*/  LDG.E.128 R124, [R12.64+0xe00] ;  /* 0x000e00060c7c7981 */ /* 0x000162000c1e1d00 */
[----:B------:R-:W-:-:S03]  /*0930*/  HADD2.F32 R18, -RZ, R24.H0_H0 ;  /* 0x20000018ff127230 */ /* 0x000fc60000004100 */
[----:B------:R0:W5:Y:S01]  /*0940*/  LDG.E.128 R120, [R12.64+0x1000] ;  /* 0x001000060c787981 */ /* 0x000162000c1e1d00 */
[----:B------:R-:W-:-:S03]  /*0950*/  HADD2.F32 R20, -RZ, R25.H0_H0 ;  /* 0x20000019ff147230 */ /* 0x000fc60000004100 */
[----:B------:R0:W5:Y:S01]  /*0960*/  LDG.E.128 R116, [R12.64+0x1200] ;  /* 0x001200060c747981 */ /* 0x000162000c1e1d00 */
[----:B------:R-:W-:Y:S01]  /*0970*/  HADD2.F32 R21, -RZ, R25.H1_H1 ;  /* 0x30000019ff157230 */ /* 0x000fe20000004100 */
[----:B------:R-:W-:Y:S01]  /*0980*/  BSSY B0, `(.L_x_44712) ;  /* 0x0001e98000007945 */ /* 0x000fe20003800000 */
[--C-:B------:R-:W-:Y:S01]  /*0990*/  HADD2.F32 R22, -RZ, R26.reuse.H0_H0 ;  /* 0x2000001aff167230 */ /* 0x100fe20000004100 */
[----:B------:R-:W-:Y:S01]  /*09a0*/  LOP3.LUT R211, R32, UR25, R211, 0x96, !PT ;  /* 0x0000001920d37c12 */ /* 0x000fe2000f8e96d3 */
[----:B------:R-:W-:Y:S01]  /*09b0*/  HADD2.F32 R23, -RZ, R26.H1_H1 ;  /* 0x3000001aff177230 */ /* 0x000fe20000004100 */
[----:B------:R-:W-:Y:S01]  /*09c0*/  LOP3.LUT R212, R33, UR26, R212, 0x96, !PT ;  /* 0x0000001a21d47c12 */ /* 0x000fe2000f8e96d4 */
[----:B------:R-:W-:Y:S01]  /*09d0*/  HADD2.F32 R25, -RZ, R27.H1_H1 ;  /* 0x3000001bff197230 */ /* 0x000fe20000004100 */
[----:B------:R-:W-:Y:S01]  /*09e0*/  LOP3.LUT R220, R220, 0x3, RZ, 0xc0, !PT ;  /* 0x00000003dcdc7812 */ /* 0x000fe200078ec0ff */
[----:B------:R-:W-:Y:S01]  /*09f0*/  HADD2.F32 R26, -RZ, R56.H0_H0 ;  /* 0x20000038ff1a7230 */ /* 0x000fe20000004100 */
[----:B------:R-:W-:Y:S01]  /*0a00*/  IMAD R216, R216, -0x326172a9, RZ ;  /* 0xcd9e8d57d8d87824 */ /* 0x000fe200078e02ff */
[--C-:B0-----:R-:W-:Y:S01]  /*0a10*/  HADD2.F32 R12, -RZ, R17.reuse.H0_H0 ;  /* 0x20000011ff0c7230 */ /* 0x101fe20000004100 */
[----:B------:R-:W-:Y:S01]  /*0a20*/  IMAD R214, R214, -0x2daee0ad, RZ ;  /* 0xd2511f53d6d67824 */ /* 0x000fe200078e02ff */
[----:B------:R-:W-:Y:S01]  /*0a30*/  HADD2.F32 R13, -RZ, R17.H1_H1 ;  /* 0x30000011ff0d7230 */ /* 0x000fe20000004100 */
[----:B------:R-:W-:Y:S01]  /*0a40*/  IMAD.MOV.U32 R210, RZ, RZ, RZ ;  /* 0x000000ffffd27224 */ /* 0x000fe200078e00ff */
[----:B------:R-:W-:Y:S01]  /*0a50*/  HADD2.F32 R17, -RZ, R19.H1_H1 ;  /* 0x30000013ff117230 */ /* 0x000fe20000004100 */
[----:B------:R-:W-:Y:S01]  /*0a60*/  ULDC.U8 UR8, c[0x0][0x1f0] ;  /* 0x00007c0000087ab9 */ /* 0x000fe20000000000 */
[----:B------:R-:W-:-:S02]  /*0a70*/  HADD2.F32 R19, -RZ, R24.H1_H1 ;  /* 0x30000018ff137230 */ /* 0x000fc40000004100 */
[----:B------:R-:W-:Y:S02]  /*0a80*/  HADD2.F32 R24, -RZ, R27.H0_H0 ;  /* 0x2000001bff187230 */ /* 0x000fe40000004100 */
        /* <DEDUP_REMOVED lines=51> */
.L_x_45276:
        /* <DEDUP_REMOVED lines=25> */
[----:B------:R-:W-:Y:S01]  /*0f50*/  IADD3 R40, R220, 0x1, RZ ;  /* 0x00000001dc287810 */ /* 0x000fe20007ffe0ff */
[----:B--2---:R-:W-:-:S10]  /*0f60*/  @P0 HADD2.F32 R223, -RZ, R36.H0_H0 ;  /* 0x20000024ffdf0230 */ /* 0x004fd40000004100 */
        /* <DEDUP_REMOVED lines=9> */
.L_x_44714:
[----:B0-----:R-:W-:Y:S02]  /*1000*/  IMAD.MOV.U32 R44, RZ, RZ, R216 ;  /* 0x000000ffff2c7224 */ /* 0x001fe400078e00d8 */
.L_x_44715:
[----:B------:R-:W-:Y:S05]  /*1010*/  BSYNC B1 ;  /* 0x0000000000017941 */ /* 0x000fea0003800000 */
.L_x_44713:
        /* <DEDUP_REMOVED lines=16> */
.L_x_44719:
[----:B------:R-:W-:Y:S05]  /*1120*/  BSYNC B2 ;  /* 0x0000000000027941 */ /* 0x000fea0003800000 */
.L_x_44718:
        /* <DEDUP_REMOVED lines=44> */
.L_x_44717:
[----:B------:R-:W-:Y:S05]  /*13f0*/  BSYNC B1 ;  /* 0x0000000000017941 */ /* 0x000fea0003800000 */
.L_x_44716:
[----:B------:R-:W0:Y:S01]  /*1400*/  I2F.U32 R37, R44 ;  /* 0x0000002c00257306 */ /* 0x000e220000201000 */
[----:B------:R-:W-:Y:S01]  /*1410*/  HFMA2.MMA R222, -RZ, RZ, 0.1171875, 0 ;  /* 0x2f800000ffde7435 */ /* 0x000fe200000001ff */
[----:B------:R-:W-:Y:S01]  /*1420*/  ISETP.NE.U32.AND P0, PT, RZ, c[0x0][0x180], PT ;  /* 0x00006000ff007a0c */ /* 0x000fe20003f05070 */
[----:B-----5:R-:W-:Y:S01]  /*1430*/  HADD2.F32 R36, -RZ, R32.H0_H0 ;  /* 0x20000020ff247230 */ /* 0x020fe20000004100 */
[----:B------:R-:W-:Y:S01]  /*1440*/  LOP3.LUT R218, R218, 0xfffffffb, RZ, 0xc0, !PT ;  /* 0xfffffffbdada7812 */ /* 0x000fe200078ec0ff */
[----:B------:R-:W-:Y:S01]  /*1450*/  BSSY B1, `(.L_x_44720) ;  /* 0x0000016000017945 */ /* 0x000fe20003800000 */
[----:B------:R-:W-:-:S02]  /*1460*/  ISETP.NE.AND.EX P6, PT, RZ, c[0x0][0x184], PT, P0 ;  /* 0x00006100ff007a0c */ /* 0x000fc40003fc5300 */
[----:B------:R-:W-:Y:S01]  /*1470*/  ISETP.NE.AND P0, PT, R40, 0x1, PT ;  /* 0x000000012800780c */ /* 0x000fe20003f05270 */
[----:B------:R-:W-:-:S04]  /*1480*/  FMUL.FTZ R36, R36, R223 ;  /* 0x000000df24247220 */ /* 0x000fc80000410000 */
        /* <DEDUP_REMOVED lines=17> */
.L_x_44721:
[----:B------:R-:W-:Y:S02]  /*15a0*/  IMAD.MOV.U32 R45, RZ, RZ, R216 ;  /* 0x000000ffff2d7224 */ /* 0x000fe400078e00d8 */
.L_x_44722:
[----:B------:R-:W-:Y:S05]  /*15b0*/  BSYNC B1 ;  /* 0x0000000000017941 */ /* 0x000fea0003800000 */
.L_x_44720:
        /* <DEDUP_REMOVED lines=16> */
.L_x_44726:
[----:B------:R-:W-:Y:S05]  /*16c0*/  BSYNC B2 ;  /* 0x0000000000027941 */ /* 0x000fea0003800000 */
.L_x_44725:
        /* <DEDUP_REMOVED lines=44> */
.L_x_44724:
[----:B------:R-:W-:Y:S05]  /*1990*/  BSYNC B1 ;  /* 0x0000000000017941 */ /* 0x000fea0003800000 */
.L_x_44723:
        /* <DEDUP_REMOVED lines=20> */
.L_x_44728:
[----:B------:R-:W-:Y:S02]  /*1ae0*/  IMAD.MOV.U32 R45, RZ, RZ, R216 ;  /* 0x000000ffff2d7224 */ /* 0x000fe400078e00d8 */
.L_x_44729:
[----:B------:R-:W-:Y:S05]  /*1af0*/  BSYNC B1 ;  /* 0x0000000000017941 */ /* 0x000fea0003800000 */
.L_x_44727:
        /* <DEDUP_REMOVED lines=16> */
.L_x_44733:
[----:B------:R-:W-:Y:S05]  /*1c00*/  BSYNC B2 ;  /* 0x0000000000027941 */ /* 0x000fea0003800000 */
.L_x_44732:
        /* <DEDUP_REMOVED lines=44> */
.L_x_44731:
[----:B------:R-:W-:Y:S05]  /*1ed0*/  BSYNC B1 ;  /* 0x0000000000017941 */ /* 0x000fea0003800000 */
.L_x_44730:
        /* <DEDUP_REMOVED lines=20> */
.L_x_44735:
[----:B------:R-:W-:Y:S02]  /*2020*/  MOV R45, R216 ;  /* 0x000000d8002d7202 */ /* 0x000fe40000000f00 */
.L_x_44736:
[----:B------:R-:W-:Y:S05]  /*2030*/  BSYNC B1 ;  /* 0x0000000000017941 */ /* 0x000fea0003800000 */
.L_x_44734:
        /* <DEDUP_REMOVED lines=16> */
.L_x_44740:
[----:B------:R-:W-:Y:S05]  /*2140*/  BSYNC B2 ;  /* 0x0000000000027941 */ /* 0x000fea0003800000 */
.L_x_44739:
        /* <DEDUP_REMOVED lines=44> */
.L_x_44738:
[----:B------:R-:W-:Y:S05]  /*2410*/  BSYNC B1 ;  /* 0x0000000000017941 */ /* 0x000fea0003800000 */
.L_x_44737:
        /* <DEDUP_REMOVED lines=20> */
.L_x_44742:
[----:B------:R-:W-:Y:S02]  /*2560*/  IMAD.MOV.U32 R45, RZ, RZ, R216 ;  /* 0x000000ffff2d7224 */ /* 0x000fe400078e00d8 */
.L_x_44743:
[----:B------:R-:W-:Y:S05]  /*2570*/  BSYNC B1 ;  /* 0x0000000000017941 */ /* 0x000fea0003800000 */
.L_x_44741:
        /* <DEDUP_REMOVED lines=16> */
.L_x_44747:
[----:B------:R-:W-:Y:S05]  /*2680*/  BSYNC B2 ;  /* 0x0000000000027941 */ /* 0x000fea0003800000 */
.L_x_44746:
        /* <DEDUP_REMOVED lines=44> */
.L_x_44745:
[----:B------:R-:W-:Y:S05]  /*2950*/  BSYNC B1 ;  /* 0x0000000000017941 */ /* 0x000fea0003800000 */
.L_x_44744:
[----:B------:R-:W0:Y:S01]  /*2960*/  I2F.U32 R33, R45 ;  /* 0x0000002d00217306 */ /* 0x000e220000201000 */
[----:B------:R-:W-:Y:S01]  /*2970*/  HADD2.F32 R36, -RZ, R34.H0_H0 ;  /* 0x20000022ff247230 */ /* 0x000fe20000004100 */
[----:B------:R-:W-:Y:S01]  /*2980*/  ISETP.NE.AND P4, PT, R32, 0x1, PT ;  /* 0x000000012000780c */ /* 0x000fe20003f85270 */
[----:B------:R-:W-:Y:S03]  /*2990*/  BSSY B1, `(.L_x_44748) ;  /* 0x0000012000017945 */ /* 0x000fe60003800000 */
        /* <DEDUP_REMOVED lines=16> */
.L_x_44749:
[----:B------:R-:W-:Y:S02]  /*2aa0*/  IMAD.MOV.U32 R45, RZ, RZ, R216 ;  /* 0x000000ffff2d7224 */ /* 0x000fe400078e00d8 */
.L_x_44750:
[----:B------:R-:W-:Y:S05]  /*2ab0*/  BSYNC B1 ;  /* 0x0000000000017941 */ /* 0x000fea0003800000 */
.L_x_44748:
        /* <DEDUP_REMOVED lines=16> */
.L_x_44754:
[----:B------:R-:W-:Y:S05]  /*2bc0*/  BSYNC B2 ;  /* 0x0000000000027941 */ /* 0x000fea0003800000 */
.L_x_44753:
        /* <DEDUP_REMOVED lines=44> */
.L_x_44752:
[----:B------:R-:W-:Y:S05]  /*2e90*/  BSYNC B1 ;  /* 0x0000000000017941 */ /* 0x000fea0003800000 */
.L_x_44751:
        /* <DEDUP_REMOVED lines=20> */
.L_x_44756:
[----:B------:R-:W-:Y:S02]  /*2fe0*/  MOV R34, R216 ;  /* 0x000000d800227202 */ /* 0x000fe40000000f00 */
.L_x_44757:
[----:B------:R-:W-:Y:S05]  /*2ff0*/  BSYNC B1 ;  /* 0x0000000000017941 */ /* 0x000fea0003800000 */
.L_x_44755:
        /* <DEDUP_REMOVED lines=16> */
.L_x_44761:
[----:B------:R-:W-:Y:S05]  /*3100*/  BSYNC B2 ;  /* 0x0000000000027941 */ /* 0x000fea0003800000 */
.L_x_44760:
        /* <DEDUP_REMOVED lines=44> */
.L_x_44759:
[----:B------:R-:W-:Y:S05]  /*33d0*/  BSYNC B1 ;  /* 0x0000000000017941 */ /* 0x000fea0003800000 */
.L_x_44758:
[----:B------:R-:W0:Y:S01]  /*33e0*/  I2F.U32 R33, R34 ;  /* 0x0000002200217306 */ /* 0x000e220000201000 */
[----:B------:R-:W-:Y:S01]  /*33f0*/  HADD2.F32 R36, -RZ, R35.H0_H0 ;  /* 0x20000023ff247230 */ /* 0x000fe20000004100 */
[----:B------:R-:W-:Y:S01]  /*3400*/  LOP3.LUT P6, RZ, R218, 0x4, RZ, 0xc0, !PT ;  /* 0x00000004daff7812 */ /* 0x000fe200078cc0ff */
        /* <DEDUP_REMOVED lines=18> */
.L_x_44763:
[----:B------:R-:W-:Y:S02]  /*3530*/  IMAD.MOV.U32 R46, RZ, RZ, R216 ;  /* 0x000000ffff2e7224 */ /* 0x000fe400078e00d8 */
.L_x_44764:
[----:B------:R-:W-:Y:S05]  /*3540*/  BSYNC B1 ;  /* 0x0000000000017941 */ /* 0x000fea0003800000 */
.L_x_44762:
        /* <DEDUP_REMOVED lines=18> */
.L_x_44768:
[----:B------:R-:W-:Y:S05]  /*3670*/  BSYNC B2 ;  /* 0x0000000000027941 */ /* 0x000fea0003800000 */
.L_x_44767:
[----:B------:R-:W-:Y:S01]  /*3680*/  IMAD.HI.U32 R32, R217, -0x326172a9, RZ ;  /* 0xcd9e8d57d9207827 */ /* 0x000fe200078e00ff */
[----:B------:R-:W-:-:S03]  /*3690*/  LOP3.LUT R33, R33, UR5, R210, 0x96, !PT ;  /* 0x0000000521217c12 */ /* 0x000fc6000f8e96d2 */
[----:B------:R-:W-:Y:S01]  /*36a0*/  IMAD R37, R217, -0x326172a9, RZ ;  /* 0xcd9e8d57d9257824 */ /* 0x000fe200078e02ff */
[----:B------:R-:W-:Y:S01]  /*36b0*/  LOP3.LUT R32, R32, UR4, R213, 0x96, !PT ;  /* 0x0000000420207c12 */ /* 0x000fe2000f8e96d5 */
[----:B------:R-:W-:-:S04]  /*36c0*/  IMAD.WIDE.U32 R38, R33, -0x326172a9, RZ ;  /* 0xcd9e8d5721267825 */ /* 0x000fc800078e00ff */
[----:B------:R-:W-:Y:S02]  /*36d0*/  IMAD R33, R215, -0x2daee0ad, RZ ;  /* 0xd2511f53d7217824 */ /* 0x000fe400078e02ff */
        /* <DEDUP_REMOVED lines=38> */
.L_x_44766:
[----:B------:R-:W-:Y:S05]  /*3940*/  BSYNC B1 ;  /* 0x0000000000017941 */ /* 0x000fea0003800000 */
.L_x_44765:
[----:B------:R-:W0:Y:S01]  /*3950*/  I2F.U32 R33, R46 ;  /* 0x0000002e00217306 */ /* 0x000e220000201000 */
[----:B------:R-:W-:Y:S01]  /*3960*/  HADD2.F32 R38, -RZ, R35.H1_H1 ;  /* 0x30000023ff267230 */ /* 0x000fe20000004100 */
[----:B------:R-:W-:Y:S02]  /*3970*/  SEL R32, RZ, 0x1, P1 ;  /* 0x00000001ff207807 */ /* 0x000fe40000800000 */
[----:B------:R-:W-:Y:S02]  /*3980*/  SEL R36, RZ, 0x1, P2 ;  /* 0x00000001ff247807 */ /* 0x000fe40001000000 */
[----:B------:R-:W-:Y:S01]  /*3990*/  SEL R34, RZ, 0x1, P0 ;  /* 0x00000001ff227807 */ /* 0x000fe20000000000 */
[----:B------:R-:W-:Y:S01]  /*39a0*/  FMUL.FTZ R38, R38, R223 ;  /* 0x000000df26267220 */ /* 0x000fe20000410000 */
[----:B------:R-:W-:Y:S01]  /*39b0*/  SEL R39, RZ, 0x10000, P5 ;  /* 0x00010000ff277807 */ /* 0x000fe20002800000 */
[----:B------:R-:W-:Y:S01]  /*39c0*/  IMAD.WIDE.U32 R36, R36, 0x1000000, RZ ;  /* 0x0100000024247825 */ /* 0x000fe200078e00ff */
[----:B------:R-:W-:-:S02]  /*39d0*/  LOP3.LUT P5, RZ, R218, 0x8, RZ, 0xc0, !PT ;  /* 0x00000008daff7812 */ /* 0x000fc400078ac0ff */
[----:B------:R-:W-:Y:S01]  /*39e0*/  LOP3.LUT P6, RZ, R218, 0x4, RZ, 0xc0, !PT ;  /* 0x00000004daff7812 */ /* 0x000fe200078cc0ff */
[----:B------:R-:W-:Y:S01]  /*39f0*/  IMAD.WIDE.U32 R34, R34, 0x100, RZ ;  /* 0x0000010022227825 */ /* 0x000fe200078e00ff */
[----:B------:R-:W-:Y:S02]  /*3a00*/  SEL R42, RZ, 0x100, P4 ;  /* 0x00000100ff2a7807 */ /* 0x000fe40002000000 */
[----:B------:R-:W-:Y:S01]  /*3a10*/  ISETP.NE.AND P2, PT, R44, RZ, PT ;  /* 0x000000ff2c00720c */ /* 0x000fe20003f45270 */
[----:B0-----:R-:W-:Y:S01]  /*3a20*/  FFMA.FTZ R33, R33, R222, 1.1641532182693481445e-10 ;  /* 0x2f00000021217423 */ /* 0x001fe200000100de */
[----:B------:R-:W-:Y:S01]  /*3a30*/  SEL R41, RZ, 0x1, P3 ;  /* 0x00000001ff297807 */ /* 0x000fe20001800000 */
[----:B------:R-:W-:Y:S01]  /*3a40*/  FMUL.FTZ R103, R38, c[0x0][0x1e8] ;  /* 0x00007a0026677a20 */ /* 0x000fe20000410000 */
[----:B------:R-:W-:Y:S02]  /*3a50*/  IADD3 R47, R219, 0x20, RZ ;  /* 0x00000020db2f7810 */ /* 0x000fe40007ffe0ff */
        /* <DEDUP_REMOVED lines=36> */
.L_x_44770:
[----:B0-----:R-:W-:Y:S02]  /*3ca0*/  MOV R46, R216 ;  /* 0x000000d8002e7202 */ /* 0x001fe40000000f00 */
.L_x_44771:
[----:B------:R-:W-:Y:S05]  /*3cb0*/  BSYNC B1 ;  /* 0x0000000000017941 */ /* 0x000fea0003800000 */
.L_x_44769:
        /* <DEDUP_REMOVED lines=16> */
.L_x_44775:
[----:B------:R-:W-:Y:S05]  /*3dc0*/  BSYNC B2 ;  /* 0x0000000000027941 */ /* 0x000fea0003800000 */
.L_x_44774:
        /* <DEDUP_REMOVED lines=44> */
.L_x_44773:
[----:B------:R-:W-:Y:S05]  /*4090*/  BSYNC B1 ;  /* 0x0000000000017941 */ /* 0x000fea0003800000 */
.L_x_44772:
[----:B------:R-:W0:Y:S01]  /*40a0*/  I2F.U32 R37, R46 ;  /* 0x0000002e00257306 */ /* 0x000e220000201000 */
[----:B-----5:R-:W-:Y:S01]  /*40b0*/  HADD2.F32 R36, -RZ, R32.H0_H0 ;  /* 0x20000020ff247230 */ /* 0x020fe20000004100 */
[----:B------:R-:W-:Y:S01]  /*40c0*/  ISETP.NE.AND P0, PT, R44, 0x1, PT ;  /* 0x000000012c00780c */ /* 0x000fe20003f05270 */
[----:B------:R-:W-:Y:S03]  /*40d0*/  BSSY B1, `(.L_x_44776) ;  /* 0x0000013000017945 */ /* 0x000fe60003800000 */
        /* <DEDUP_REMOVED lines=17> */
.L_x_44777:
[----:B------:R-:W-:Y:S02]  /*41f0*/  IMAD.MOV.U32 R43, RZ, RZ, R216 ;  /* 0x000000ffff2b7224 */ /* 0x000fe400078e00d8 */
.L_x_44778:
[----:B------:R-:W-:Y:S05]  /*4200*/  BSYNC B1 ;  /* 0x0000000000017941 */ /* 0x000fea0003800000 */
.L_x_44776:
        /* <DEDUP_REMOVED lines=16> */
.L_x_44782:
[----:B------:R-:W-:Y:S05]  /*4310*/  BSYNC B2 ;  /* 0x0000000000027941 */ /* 0x000fea0003800000 */
.L_x_44781:
        /* <DEDUP_REMOVED lines=44> */
.L_x_44780:
[----:B------:R-:W-:Y:S05]  /*45e0*/  BSYNC B1 ;  /* 0x0000000000017941 */ /* 0x000fea0003800000 */
.L_x_44779:
        /* <DEDUP_REMOVED lines=20> */
.L_x_44784:
[----:B------:R-:W-:Y:S02]  /*4730*/  IMAD.MOV.U32 R43, RZ, RZ, R216 ;  /* 0x000000ffff2b7224 */ /* 0x000fe400078e00d8 */
.L_x_44785:
[----:B------:R-:W-:Y:S05]  /*4740*/  BSYNC B1 ;  /* 0x0000000000017941 */ /* 0x000fea0003800000 */
.L_x_44783:
        /* <DEDUP_REMOVED lines=16> */
.L_x_44789:
[----:B------:R-:W-:Y:S05]  /*4850*/  BSYNC B2 ;  /* 0x0000000000027941 */ /* 0x000fea0003800000 */
.L_x_44788:
        /* <DEDUP_REMOVED lines=44> */
.L_x_44787:
[----:B------:R-:W-:Y:S05]  /*4b20*/  BSYNC B1 ;  /* 0x0000000000017941 */ /* 0x000fea0003800000 */
.L_x_44786:
        /* <DEDUP_REMOVED lines=20> */
.L_x_44791:
[----:B------:R-:W-:Y:S02]  /*4c70*/  MOV R43, R216 ;  /* 0x000000d8002b7202 */ /* 0x000fe40000000f00 */
.L_x_44792:
[----:B------:R-:W-:Y:S05]  /*4c80*/  BSYNC B1 ;  /* 0x0000000000017941 */ /* 0x000fea0003800000 */
.L_x_44790:
        /* <DEDUP_REMOVED lines=16> */
.L_x_44796:
[----:B------:R-:W-:Y:S05]  /*4d90*/  BSYNC B2 ;  /* 0x0000000000027941 */ /* 0x000fea0003800000 */
.L_x_44795:
        /* <DEDUP_REMOVED lines=44> */
.L_x_44794:
[----:B------:R-:W-:Y:S05]  /*5060*/  BSYNC B1 ;  /* 0x0000000000017941 */ /* 0x000fea0003800000 */
.L_x_44793:
        /* <DEDUP_REMOVED lines=20> */
.L_x_44798:
[----:B------:R-:W-:Y:S02]  /*51b0*/  IMAD.MOV.U32 R43, RZ, RZ, R216 ;  /* 0x000000ffff2b7224 */ /* 0x000fe400078e00d8 */
.L_x_44799:
[----:B------:R-:W-:Y:S05]  /*51c0*/  BSYNC B1 ;  /* 0x0000000000017941 */ /* 0x000fea0003800000 */
.L_x_44797:
        /* <DEDUP_REMOVED lines=16> */
.L_x_44803:
[----:B------:R-:W-:Y:S05]  /*52d0*/  BSYNC B2 ;  /* 0x0000000000027941 */ /* 0x000fea0003800000 */
.L_x_44802:
        /* <DEDUP_REMOVED lines=44> */
.L_x_44801:
[----:B------:R-:W-:Y:S05]  /*55a0*/  BSYNC B1 ;  /* 0x0000000000017941 */ /* 0x000fea0003800000 */
.L_x_44800:
        /* <DEDUP_REMOVED lines=20> */
.L_x_44805:
[----:B------:R-:W-:Y:S02]  /*56f0*/  IMAD.MOV.U32 R43, RZ, RZ, R216 ;  /* 0x000000ffff2b7224 */ /* 0x000fe400078e00d8 */
.L_x_44806:
[----:B------:R-:W-:Y:S05]  /*5700*/  BSYNC B1 ;  /* 0x0000000000017941 */ /* 0x000fea0003800000 */
.L_x_44804:
        /* <DEDUP_REMOVED lines=16> */
.L_x_44810:
[----:B------:R-:W-:Y:S05]  /*5810*/  BSYNC B2 ;  /* 0x0000000000027941 */ /* 0x000fea0003800000 */
.L_x_44809:
        /* <DEDUP_REMOVED lines=44> */
.L_x_44808:
[----:B------:R-:W-:Y:S05]  /*5ae0*/  BSYNC B1 ;  /* 0x0000000000017941 */ /* 0x000fea0003800000 */
.L_x_44807:
        /* <DEDUP_REMOVED lines=20> */
.L_x_44812:
[----:B------:R-:W-:Y:S02]  /*5c30*/  MOV R34, R216 ;  /* 0x000000d800227202 */ /* 0x000fe40000000f00 */
.L_x_44813:
[----:B------:R-:W-:Y:S05]  /*5c40*/  BSYNC B1 ;  /* 0x0000000000017941 */ /* 0x000fea0003800000 */
.L_x_44811:
        /* <DEDUP_REMOVED lines=16> */
.L_x_44817:
[----:B------:R-:W-:Y:S05]  /*5d50*/  BSYNC B2 ;  /* 0x0000000000027941 */ /* 0x000fea0003800000 */
.L_x_44816:
        /* <DEDUP_REMOVED lines=44> */
.L_x_44815:
[----:B------:R-:W-:Y:S05]  /*6020*/  BSYNC B1 ;  /* 0x0000000000017941 */ /* 0x000fea0003800000 */
.L_x_44814:
        /* <DEDUP_REMOVED lines=21> */
.L_x_44819:
[----:B------:R-:W-:Y:S02]  /*6180*/  IMAD.MOV.U32 R43, RZ, RZ, R216 ;  /* 0x000000ffff2b7224 */ /* 0x000fe400078e00d8 */
.L_x_44820:
[----:B------:R-:W-:Y:S05]  /*6190*/  BSYNC B1 ;  /* 0x0000000000017941 */ /* 0x000fea0003800000 */
.L_x_44818:
        /* <DEDUP_REMOVED lines=18> */
.L_x_44824:
[----:B------:R-:W-:Y:S05]  /*62c0*/  BSYNC B2 ;  /* 0x0000000000027941 */ /* 0x000fea0003800000 */
.L_x_44823:
        /* <DEDUP_REMOVED lines=44> */
.L_x_44822:
[----:B------:R-:W-:Y:S05]  /*6590*/  BSYNC B1 ;  /* 0x0000000000017941 */ /* 0x000fea0003800000 */
.L_x_44821:
[----:B------:R-:W0:Y:S01]  /*65a0*/  I2F.U32 R33, R43 ;  /* 0x0000002b00217306 */ /* 0x000e220000201000 */
[----:B------:R-:W-:Y:S01]  /*65b0*/  SEL R36, RZ, 0x1, P2 ;  /* 0x00000001ff247807 */ /* 0x000fe20001000000 */
[----:B------:R-:W-:Y:S01]  /*65c0*/  HADD2.F32 R38, -RZ, R35.H1_H1 ;  /* 0x30000023ff267230 */ /* 0x000fe20000004100 */
[----:B------:R-:W-:Y:S01]  /*65d0*/  SEL R34, RZ, 0x1, P1 ;  /* 0x00000001ff227807 */ /* 0x000fe20000800000 */
[----:B------:R-:W-:Y:S01]  /*65e0*/  HFMA2.MMA R225, -RZ, RZ, 0, 4.76837158203125e-07 ;  /* 0x00000008ffe17435 */ /* 0x000fe200000001ff */
[----:B------:R-:W-:Y:S01]  /*65f0*/  SEL R32, RZ, 0x1, P0 ;  /* 0x00000001ff207807 */ /* 0x000fe20000000000 */
[----:B------:R-:W-:Y:S01]  /*6600*/  IMAD.WIDE.U32 R36, R36, 0x1000000, RZ ;  /* 0x0100000024247825 */ /* 0x000fe200078e00ff */
[----:B------:R-:W-:-:S02]  /*6610*/  ISETP.NE.AND P1, PT, R42, RZ, PT ;  /* 0x000000ff2a00720c */ /* 0x000fc40003f25270 */
[----:B------:R-:W-:Y:S01]  /*6620*/  LOP3.LUT P6, RZ, R218, 0x4, RZ, 0xc0, !PT ;  /* 0x00000004daff7812 */ /* 0x000fe200078cc0ff */
[----:B------:R-:W-:Y:S01]  /*6630*/  IMAD.WIDE.U32 R34, R34, 0x10000, RZ ;  /* 0x0001000022227825 */ /* 0x000fe200078e00ff */
[----:B------:R-:W-:Y:S02]  /*6640*/  SEL R41, RZ, 0x10000, P5 ;  /* 0x00010000ff297807 */ /* 0x000fe40002800000 */
[----:B------:R-:W-:Y:S01]  /*6650*/  SEL R40, RZ, 0x100, P4 ;  /* 0x00000100ff287807 */ /* 0x000fe20002000000 */
[----:B------:R-:W-:Y:S01]  /*6660*/  FMUL.FTZ R38, R38, R223 ;  /* 0x000000df26267220 */ /* 0x000fe20000410000 */
[----:B------:R-:W-:Y:S01]  /*6670*/  LOP3.LUT P2, RZ, R218, 0x8, RZ, 0xc0, !PT ;  /* 0x00000008daff7812 */ /* 0x000fe2000784c0ff */
[----:B0-----:R-:W-:Y:S01]  /*6680*/  FFMA.FTZ R33, R33, R222, 1.1641532182693481445e-10 ;  /* 0x2f00000021217423 */ /* 0x001fe200000100de */
[----:B------:R-:W-:Y:S01]  /*6690*/  IADD3 R45, R219, 0x40, RZ ;  /* 0x00000040db2d7810 */ /* 0x000fe20007ffe0ff */
[----:B------:R-:W-:Y:S01]  /*66a0*/  FMUL.FTZ R38, R38, c[0x0][0x1e8] ;  /* 0x00007a0026267a20 */ /* 0x000fe20000410000 */
[----:B------:R-:W-:Y:S01]  /*66b0*/  SEL R39, RZ, 0x1, P1 ;  /* 0x00000001ff277807 */ /* 0x000fe20000800000 */
[----:B------:R-:W-:Y:S01]  /*66c0*/  IMAD.MOV.U32 R224, RZ, RZ, 0x20 ;  /* 0x00000020ffe07424 */ /* 0x000fe200078e00ff */
[----:B------:R-:W-:Y:S01]  /*66d0*/  FSETP.GTU.FTZ.AND P0, PT, R33, c[0x0][0x1e4], PT ;  /* 0x0000790021007a0b */ /* 0x000fe20003f1c000 */
[----:B------:R-:W-:-:S03]  /*66e0*/  IMAD.WIDE.U32 R32, R32, 0x100, RZ ;  /* 0x0000010020207825 */ /* 0x000fc600078e00ff */
[----:B------:R-:W-:Y:S02]  /*66f0*/  SEL R42, RZ, 0x1000000, P0 ;  /* 0x01000000ff2a7807 */ /* 0x000fe40000000000 */
[----:B------:R-:W-:Y:S02]  /*6700*/  LOP3.LUT R36, R32, R36, R34, 0xfe, !PT ;  /* 0x0000002420247212 */ /* 0x000fe400078efe22 */
[----:B------:R-:W-:Y:S01]  /*6710*/  LOP3.LUT R32, R40, R42, R41, 0xfe, !PT ;  /* 0x0000002a28207212 */ /* 0x000fe200078efe29 */
[----:B------:R-:W-:Y:S01]  /*6720*/  IMAD.WIDE.U32 R42, R47, R224, c[0x0][0x188] ;  /* 0x000062002f2a7625 */ /* 0x000fe200078e00e0 */
[----:B------:R-:W-:Y:S02]  /*6730*/  SEL R41, RZ, 0x1, P3 ;  /* 0x00000001ff297807 */ /* 0x000fe40001800000 */
[----:B------:R-:W-:Y:S02]  /*6740*/  FSEL R95, R38, RZ, !P0 ;  /* 0x000000ff265f7208 */ /* 0x000fe40004000000 */
[----:B------:R-:W-:Y:S01]  /*6750*/  LOP3.LUT R37, R37, R32, R41, 0xfe, !PT ;  /* 0x0000002025257212 */ /* 0x000fe200078efe29 */
[----:B------:R-:W-:Y:S01]  /*6760*/  IMAD.WIDE.U32 R40, R47, R225, c[0x0][0x190] ;  /* 0x000064002f287625 */ /* 0x000fe200078e00e1 */
[----:B------:R-:W-:Y:S01]  /*6770*/  LOP3.LUT R36, R36, R39, RZ, 0xfc, !PT ;  /* 0x0000002724247212 */ /* 0x000fe200078efcff */
[----:B------:R0:W-:Y:S01]  /*6780*/  STG.E.128 [R42.64], R96 ;  /* 0x000000602a007986 */ /* 0x0001e2000c101d06 */
[----:B------:R-:W-:Y:S01]  /*6790*/  LOP3.LUT R37, R33, R37, R35, 0xfe, !PT ;  /* 0x0000002521257212 */ /* 0x000fe200078efe23 */
[----:B------:R-:W-:-:S02]  /*67a0*/  @P6 FADD.FTZ R95, R111, R95 ;  /* 0x0000005f6f5f6221 */ /* 0x000fc40000010000 */
        /* <DEDUP_REMOVED lines=19> */
.L_x_44826:
[----:B0-----:R-:W-:Y:S02]  /*68e0*/  IMAD.MOV.U32 R47, RZ, RZ, R216 ;  /* 0x000000ffff2f7224 */ /* 0x001fe400078e00d8 */
.L_x_44827:
[----:B------:R-:W-:Y:S05]  /*68f0*/  BSYNC B1 ;  /* 0x0000000000017941 */ /* 0x000fea0003800000 */
.L_x_44825:
        /* <DEDUP_REMOVED lines=16> */
.L_x_44831:
[----:B------:R-:W-:Y:S05]  /*6a00*/  BSYNC B2 ;  /* 0x0000000000027941 */ /* 0x000fea0003800000 */
.L_x_44830:
        /* <DEDUP_REMOVED lines=44> */
.L_x_44829:
[----:B------:R-:W-:Y:S05]  /*6cd0*/  BSYNC B1 ;  /* 0x0000000000017941 */ /* 0x000fea0003800000 */
.L_x_44828:
        /* <DEDUP_REMOVED lines=21> */
.L_x_44833:
[----:B------:R-:W-:Y:S02]  /*6e30*/  IMAD.MOV.U32 R43, RZ, RZ, R216 ;  /* 0x000000ffff2b7224 */ /* 0x000fe400078e00d8 */
.L_x_44834:
[----:B------:R-:W-:Y:S05]  /*6e40*/  BSYNC B1 ;  /* 0x0000000000017941 */ /* 0x000fea0003800000 */
.L_x_44832:
        /* <DEDUP_REMOVED lines=16> */
.L_x_44838:
[----:B------:R-:W-:Y:S05]  /*6f50*/  BSYNC B2 ;  /* 0x0000000000027941 */ /* 0x000fea0003800000 */
.L_x_44837:
        /* <DEDUP_REMOVED lines=44> */
.L_x_44836:
[----:B------:R-:W-:Y:S05]  /*7220*/  BSYNC B1 ;  /* 0x0000000000017941 */ /* 0x000fea0003800000 */
.L_x_44835:
        /* <DEDUP_REMOVED lines=20> */
.L_x_44840:
[----:B------:R-:W-:Y:S02]  /*7370*/  MOV R43, R216 ;  /* 0x000000d8002b7202 */ /* 0x000fe40000000f00 */
.L_x_44841:
[----:B------:R-:W-:Y:S05]  /*7380*/  BSYNC B1 ;  /* 0x0000000000017941 */ /* 0x000fea0003800000 */
.L_x_44839:
        /* <DEDUP_REMOVED lines=16> */
.L_x_44845:
[----:B------:R-:W-:Y:S05]  /*7490*/  BSYNC B2 ;  /* 0x0000000000027941 */ /* 0x000fea0003800000 */
.L_x_44844:
        /* <DEDUP_REMOVED lines=8> */
[----:B------:R-:W-:-:S04]  /*7520*/  HFMA2.MMA R32, -RZ, RZ, 0, 0 ;  /* 0x00000000ff207435 */ /* 0x000fc800000001ff */
        /* <DEDUP_REMOVED lines=35> */
.L_x_44843:
[----:B------:R-:W-:Y:S05]  /*7760*/  BSYNC B1 ;  /* 0x0000000000017941 */ /* 0x000fea0003800000 */
.L_x_44842:
        /* <DEDUP_REMOVED lines=20> */
.L_x_44847:
[----:B------:R-:W-:Y:S02]  /*78b0*/  IMAD.MOV.U32 R43, RZ, RZ, R216 ;  /* 0x000000ffff2b7224 */ /* 0x000fe400078e00d8 */
.L_x_44848:
[----:B------:R-:W-:Y:S05]  /*78c0*/  BSYNC B1 ;  /* 0x0000000000017941 */ /* 0x000fea0003800000 */
.L_x_44846:
        /* <DEDUP_REMOVED lines=16> */
.L_x_44852:
[----:B------:R-:W-:Y:S05]  /*79d0*/  BSYNC B2 ;  /* 0x0000000000027941 */ /* 0x000fea0003800000 */
.L_x_44851:
        /* <DEDUP_REMOVED lines=44> */
.L_x_44850:
[----:B------:R-:W-:Y:S05]  /*7ca0*/  BSYNC B1 ;  /* 0x0000000000017941 */ /* 0x000fea0003800000 */
.L_x_44849:
        /* <DEDUP_REMOVED lines=20> */
.L_x_44854:
[----:B------:R-:W-:Y:S02]  /*7df0*/  IMAD.MOV.U32 R43, RZ, RZ, R216 ;  /* 0x000000ffff2b7224 */ /* 0x000fe400078e00d8 */
.L_x_44855:
[----:B------:R-:W-:Y:S05]  /*7e00*/  BSYNC B1 ;  /* 0x0000000000017941 */ /* 0x000fea0003800000 */
.L_x_44853:
        /* <DEDUP_REMOVED lines=16> */
.L_x_44859:
[----:B------:R-:W-:Y:S05]  /*7f10*/  BSYNC B2 ;  /* 0x0000000000027941 */ /* 0x000fea0003800000 */
.L_x_44858:
        /* <DEDUP_REMOVED lines=44> */
.L_x_44857:
[----:B------:R-:W-:Y:S05]  /*81e0*/  BSYNC B1 ;  /* 0x0000000000017941 */ /* 0x000fea0003800000 */
.L_x_44856:
        /* <DEDUP_REMOVED lines=20> */
.L_x_44861:
[----:B------:R-:W-:Y:S02]  /*8330*/  MOV R43, R216 ;  /* 0x000000d8002b7202 */ /* 0x000fe40000000f00 */
.L_x_44862:
[----:B------:R-:W-:Y:S05]  /*8340*/  BSYNC B1 ;  /* 0x0000000000017941 */ /* 0x000fea0003800000 */
.L_x_44860:
        /* <DEDUP_REMOVED lines=16> */
.L_x_44866:
[----:B------:R-:W-:Y:S05]  /*8450*/  BSYNC B2 ;  /* 0x0000000000027941 */ /* 0x000fea0003800000 */
.L_x_44865:
        /* <DEDUP_REMOVED lines=44> */
.L_x_44864:
[----:B------:R-:W-:Y:S05]  /*8720*/  BSYNC B1 ;  /* 0x0000000000017941 */ /* 0x000fea0003800000 */
.L_x_44863:
        /* <DEDUP_REMOVED lines=20> */
.L_x_44868:
[----:B------:R-:W-:Y:S02]  /*8870*/  IMAD.MOV.U32 R34, RZ, RZ, R216 ;  /* 0x000000ffff227224 */ /* 0x000fe400078e00d8 */
.L_x_44869:
[----:B------:R-:W-:Y:S05]  /*8880*/  BSYNC B1 ;  /* 0x0000000000017941 */ /* 0x000fea0003800000 */
.L_x_44867:
        /* <DEDUP_REMOVED lines=16> */
.L_x_44873:
[----:B------:R-:W-:Y:S05]  /*8990*/  BSYNC B2 ;  /* 0x0000000000027941 */ /* 0x000fea0003800000 */
.L_x_44872:
        /* <DEDUP_REMOVED lines=44> */
.L_x_44871:
[----:B------:R-:W-:Y:S05]  /*8c60*/  BSYNC B1 ;  /* 0x0000000000017941 */ /* 0x000fea0003800000 */
.L_x_44870:
        /* <DEDUP_REMOVED lines=21> */
.L_x_44875:
[----:B------:R-:W-:Y:S02]  /*8dc0*/  IMAD.MOV.U32 R43, RZ, RZ, R216 ;  /* 0x000000ffff2b7224 */ /* 0x000fe400078e00d8 */
.L_x_44876:
[----:B------:R-:W-:Y:S05]  /*8dd0*/  BSYNC B1 ;  /* 0x0000000000017941 */ /* 0x000fea0003800000 */
.L_x_44874:
        /* <DEDUP_REMOVED lines=18> */
.L_x_44880:
[----:B------:R-:W-:Y:S05]  /*8f00*/  BSYNC B2 ;  /* 0x0000000000027941 */ /* 0x000fea0003800000 */
.L_x_44879:
        /* <DEDUP_REMOVED lines=44> */
.L_x_44878:
[----:B------:R-:W-:Y:S05]  /*91d0*/  BSYNC B1 ;  /* 0x0000000000017941 */ /* 0x000fea0003800000 */
.L_x_44877:
[----:B------:R-:W0:Y:S01]  /*91e0*/  I2F.U32 R33, R43 ;  /* 0x0000002b00217306 */ /* 0x000e220000201000 */
[----:B------:R-:W-:Y:S01]  /*91f0*/  HADD2.F32 R32, -RZ, R35.H1_H1 ;  /* 0x30000023ff207230 */ /* 0x000fe20000004100 */
[----:B------:R-:W-:Y:S02]  /*9200*/  SEL R36, RZ, 0x1, P2 ;  /* 0x00000001ff247807 */ /* 0x000fe40001000000 */
[----:B------:R-:W-:Y:S02]  /*9210*/  LOP3.LUT P6, RZ, R218, 0x4, RZ, 0xc0, !PT ;  /* 0x00000004daff7812 */ /* 0x000fe400078cc0ff */
        /* <DEDUP_REMOVED lines=46> */
.L_x_44882:
[----:B0-----:R-:W-:Y:S02]  /*9500*/  MOV R46, R216 ;  /* 0x000000d8002e7202 */ /* 0x001fe40000000f00 */
.L_x_44883:
[----:B------:R-:W-:Y:S05]  /*9510*/  BSYNC B1 ;  /* 0x0000000000017941 */ /* 0x000fea0003800000 */
.L_x_44881:
        /* <DEDUP_REMOVED lines=16> */
.L_x_44887:
[----:B------:R-:W-:Y:S05]  /*9620*/  BSYNC B2 ;  /* 0x0000000000027941 */ /* 0x000fea0003800000 */
.L_x_44886:
        /* <DEDUP_REMOVED lines=44> */
.L_x_44885:
[----:B------:R-:W-:Y:S05]  /*98f0*/  BSYNC B1 ;  /* 0x0000000000017941 */ /* 0x000fea0003800000 */
.L_x_44884:
        /* <DEDUP_REMOVED lines=21> */
.L_x_44889:
[----:B------:R-:W-:Y:S02]  /*9a50*/  IMAD.MOV.U32 R43, RZ, RZ, R216 ;  /* 0x000000ffff2b7224 */ /* 0x000fe400078e00d8 */
.L_x_44890:
[----:B------:R-:W-:Y:S05]  /*9a60*/  BSYNC B1 ;  /* 0x0000000000017941 */ /* 0x000fea0003800000 */
.L_x_44888:
        /* <DEDUP_REMOVED lines=16> */
.L_x_44894:
[----:B------:R-:W-:Y:S05]  /*9b70*/  BSYNC B2 ;  /* 0x0000000000027941 */ /* 0x000fea0003800000 */
.L_x_44893:
        /* <DEDUP_REMOVED lines=44> */
.L_x_44892:
[----:B------:R-:W-:Y:S05]  /*9e40*/  BSYNC B1 ;  /* 0x0000000000017941 */ /* 0x000fea0003800000 */
.L_x_44891:
        /* <DEDUP_REMOVED lines=20> */
.L_x_44896:
[----:B------:R-:W-:Y:S02]  /*9f90*/  IMAD.MOV.U32 R43, RZ, RZ, R216 ;  /* 0x000000ffff2b7224 */ /* 0x000fe400078e00d8 */
.L_x_44897:
[----:B------:R-:W-:Y:S05]  /*9fa0*/  BSYNC B1 ;  /* 0x0000000000017941 */ /* 0x000fea0003800000 */
.L_x_44895:
        /* <DEDUP_REMOVED lines=16> */
.L_x_44901:
[----:B------:R-:W-:Y:S05]  /*a0b0*/  BSYNC B2 ;  /* 0x0000000000027941 */ /* 0x000fea0003800000 */
.L_x_44900:
        /* <DEDUP_REMOVED lines=44> */
.L_x_44899:
[----:B------:R-:W-:Y:S05]  /*a380*/  BSYNC B1 ;  /* 0x0000000000017941 */ /* 0x000fea0003800000 */
.L_x_44898:
        /* <DEDUP_REMOVED lines=20> */
.L_x_44903:
[----:B------:R-:W-:Y:S02]  /*a4d0*/  MOV R43, R216 ;  /* 0x000000d8002b7202 */ /* 0x000fe40000000f00 */
.L_x_44904:
[----:B------:R-:W-:Y:S05]  /*a4e0*/  BSYNC B1 ;  /* 0x0000000000017941 */ /* 0x000fea0003800000 */
.L_x_44902:
        /* <DEDUP_REMOVED lines=16> */
.L_x_44908:
[----:B------:R-:W-:Y:S05]  /*a5f0*/  BSYNC B2 ;  /* 0x0000000000027941 */ /* 0x000fea0003800000 */
.L_x_44907:
        /* <DEDUP_REMOVED lines=44> */
.L_x_44906:
[----:B------:R-:W-:Y:S05]  /*a8c0*/  BSYNC B1 ;  /* 0x0000000000017941 */ /* 0x000fea0003800000 */
.L_x_44905:
        /* <DEDUP_REMOVED lines=20> */
.L_x_44910:
[----:B------:R-:W-:Y:S02]  /*aa10*/  IMAD.MOV.U32 R43, RZ, RZ, R216 ;  /* 0x000000ffff2b7224 */ /* 0x000fe400078e00d8 */
.L_x_44911:
[----:B------:R-:W-:Y:S05]  /*aa20*/  BSYNC B1 ;  /* 0x0000000000017941 */ /* 0x000fea0003800000 */
.L_x_44909:
        /* <DEDUP_REMOVED lines=16> */
.L_x_44915:
[----:B------:R-:W-:Y:S05]  /*ab30*/  BSYNC B2 ;  /* 0x0000000000027941 */ /* 0x000fea0003800000 */
.L_x_44914:
        /* <DEDUP_REMOVED lines=44> */
.L_x_44913:
[----:B------:R-:W-:Y:S05]  /*ae00*/  BSYNC B1 ;  /* 0x0000000000017941 */ /* 0x000fea0003800000 */
.L_x_44912:
        /* <DEDUP_REMOVED lines=20> */
.L_x_44917:
[----:B------:R-:W-:Y:S02]  /*af50*/  IMAD.MOV.U32 R43, RZ, RZ, R216 ;  /* 0x000000ffff2b7224 */ /* 0x000fe400078e00d8 */
.L_x_44918:
[----:B------:R-:W-:Y:S05]  /*af60*/  BSYNC B1 ;  /* 0x0000000000017941 */ /* 0x000fea0003800000 */
.L_x_44916:
        /* <DEDUP_REMOVED lines=16> */
.L_x_44922:
[----:B------:R-:W-:Y:S05]  /*b070*/  BSYNC B2 ;  /* 0x0000000000027941 */ /* 0x000fea0003800000 */
.L_x_44921:
        /* <DEDUP_REMOVED lines=44> */
.L_x_44920:
[----:B------:R-:W-:Y:S05]  /*b340*/  BSYNC B1 ;  /* 0x0000000000017941 */ /* 0x000fea0003800000 */
.L_x_44919:
        /* <DEDUP_REMOVED lines=20> */
.L_x_44924:
[----:B------:R-:W-:Y:S02]  /*b490*/  MOV R34, R216 ;  /* 0x000000d800227202 */ /* 0x000fe40000000f00 */
.L_x_44925:
[----:B------:R-:W-:Y:S05]  /*b4a0*/  BSYNC B1 ;  /* 0x0000000000017941 */ /* 0x000fea0003800000 */
.L_x_44923:
        /* <DEDUP_REMOVED lines=16> */
.L_x_44929:
[----:B------:R-:W-:Y:S05]  /*b5b0*/  BSYNC B2 ;  /* 0x0000000000027941 */ /* 0x000fea0003800000 */
.L_x_44928:
        /* <DEDUP_REMOVED lines=44> */
.L_x_44927:
[----:B------:R-:W-:Y:S05]  /*b880*/  BSYNC B1 ;  /* 0x0000000000017941 */ /* 0x000fea0003800000 */
.L_x_44926:
        /* <DEDUP_REMOVED lines=21> */
.L_x_44931:
[----:B------:R-:W-:Y:S02]  /*b9e0*/  IMAD.MOV.U32 R43, RZ, RZ, R216 ;  /* 0x000000ffff2b7224 */ /* 0x000fe400078e00d8 */
.L_x_44932:
[----:B------:R-:W-:Y:S05]  /*b9f0*/  BSYNC B1 ;  /* 0x0000000000017941 */ /* 0x000fea0003800000 */
.L_x_44930:
        /* <DEDUP_REMOVED lines=18> */
.L_x_44936:
[----:B------:R-:W-:Y:S05]  /*bb20*/  BSYNC B2 ;  /* 0x0000000000027941 */ /* 0x000fea0003800000 */
.L_x_44935:
        /* <DEDUP_REMOVED lines=44> */
.L_x_44934:
[----:B------:R-:W-:Y:S05]  /*bdf0*/  BSYNC B1 ;  /* 0x0000000000017941 */ /* 0x000fea0003800000 */
.L_x_44933:
        /* <DEDUP_REMOVED lines=50> */
.L_x_44938:
[----:B0-----:R-:W-:Y:S02]  /*c120*/  IMAD.MOV.U32 R47, RZ, RZ, R216 ;  /* 0x000000ffff2f7224 */ /* 0x001fe400078e00d8 */
.L_x_44939:
[----:B------:R-:W-:Y:S05]  /*c130*/  BSYNC B1 ;  /* 0x0000000000017941 */ /* 0x000fea0003800000 */
.L_x_44937:
        /* <DEDUP_REMOVED lines=16> */
.L_x_44943:
[----:B------:R-:W-:Y:S05]  /*c240*/  BSYNC B2 ;  /* 0x0000000000027941 */ /* 0x000fea0003800000 */
.L_x_44942:
        /* <DEDUP_REMOVED lines=44> */
.L_x_44941:
[----:B------:R-:W-:Y:S05]  /*c510*/  BSYNC B1 ;  /* 0x0000000000017941 */ /* 0x000fea0003800000 */
.L_x_44940:
        /* <DEDUP_REMOVED lines=21> */
.L_x_44945:
[----:B------:R-:W-:Y:S02]  /*c670*/  MOV R43, R216 ;  /* 0x000000d8002b7202 */ /* 0x000fe40000000f00 */
.L_x_44946:
[----:B------:R-:W-:Y:S05]  /*c680*/  BSYNC B1 ;  /* 0x0000000000017941 */ /* 0x000fea0003800000 */
.L_x_44944:
        /* <DEDUP_REMOVED lines=16> */
.L_x_44950:
[----:B------:R-:W-:Y:S05]  /*c790*/  BSYNC B2 ;  /* 0x0000000000027941 */ /* 0x000fea0003800000 */
.L_x_44949:
        /* <DEDUP_REMOVED lines=44> */
.L_x_44948:
[----:B------:R-:W-:Y:S05]  /*ca60*/  BSYNC B1 ;  /* 0x0000000000017941 */ /* 0x000fea0003800000 */
.L_x_44947:
        /* <DEDUP_REMOVED lines=20> */
.L_x_44952:
[----:B------:R-:W-:Y:S02]  /*cbb0*/  IMAD.MOV.U32 R43, RZ, RZ, R216 ;  /* 0x000000ffff2b7224 */ /* 0x000fe400078e00d8 */
.L_x_44953:
[----:B------:R-:W-:Y:S05]  /*cbc0*/  BSYNC B1 ;  /* 0x0000000000017941 */ /* 0x000fea0003800000 */
.L_x_44951:
        /* <DEDUP_REMOVED lines=16> */
.L_x_44957:
[----:B------:R-:W-:Y:S05]  /*ccd0*/  BSYNC B2 ;  /* 0x0000000000027941 */ /* 0x000fea0003800000 */
.L_x_44956:
        /* <DEDUP_REMOVED lines=44> */
.L_x_44955:
[----:B------:R-:W-:Y:S05]  /*cfa0*/  BSYNC B1 ;  /* 0x0000000000017941 */ /* 0x000fea0003800000 */
.L_x_44954:
        /* <DEDUP_REMOVED lines=20> */
.L_x_44959:
[----:B------:R-:W-:Y:S02]  /*d0f0*/  IMAD.MOV.U32 R43, RZ, RZ, R216 ;  /* 0x000000ffff2b7224 */ /* 0x000fe400078e00d8 */
.L_x_44960:
[----:B------:R-:W-:Y:S05]  /*d100*/  BSYNC B1 ;  /* 0x0000000000017941 */ /* 0x000fea0003800000 */
.L_x_44958:
        /* <DEDUP_REMOVED lines=16> */
.L_x_44964:
[----:B------:R-:W-:Y:S05]  /*d210*/  BSYNC B2 ;  /* 0x0000000000027941 */ /* 0x000fea0003800000 */
.L_x_44963:
        /* <DEDUP_REMOVED lines=44> */
.L_x_44962:
[----:B------:R-:W-:Y:S05]  /*d4e0*/  BSYNC B1 ;  /* 0x0000000000017941 */ /* 0x000fea0003800000 */
.L_x_44961:
        /* <DEDUP_REMOVED lines=20> */
.L_x_44966:
[----:B------:R-:W-:Y:S02]  /*d630*/  MOV R43, R216 ;  /* 0x000000d8002b7202 */ /* 0x000fe40000000f00 */
.L_x_44967:
[----:B------:R-:W-:Y:S05]  /*d640*/  BSYNC B1 ;  /* 0x0000000000017941 */ /* 0x000fea0003800000 */
.L_x_44965:
        /* <DEDUP_REMOVED lines=16> */
.L_x_44971:
[----:B------:R-:W-:Y:S05]  /*d750*/  BSYNC B2 ;  /* 0x0000000000027941 */ /* 0x000fea0003800000 */
.L_x_44970:
        /* <DEDUP_REMOVED lines=44> */
.L_x_44969:
[----:B------:R-:W-:Y:S05]  /*da20*/  BSYNC B1 ;  /* 0x0000000000017941 */ /* 0x000fea0003800000 */
.L_x_44968:
        /* <DEDUP_REMOVED lines=20> */
.L_x_44973:
[----:B------:R-:W-:Y:S02]  /*db70*/  IMAD.MOV.U32 R43, RZ, RZ, R216 ;  /* 0x000000ffff2b7224 */ /* 0x000fe400078e00d8 */
.L_x_44974:
[----:B------:R-:W-:Y:S05]  /*db80*/  BSYNC B1 ;  /* 0x0000000000017941 */ /* 0x000fea0003800000 */
.L_x_44972:
        /* <DEDUP_REMOVED lines=16> */
.L_x_44978:
[----:B------:R-:W-:Y:S05]  /*dc90*/  BSYNC B2 ;  /* 0x0000000000027941 */ /* 0x000fea0003800000 */
.L_x_44977:
        /* <DEDUP_REMOVED lines=44> */
.L_x_44976:
[----:B------:R-:W-:Y:S05]  /*df60*/  BSYNC B1 ;  /* 0x0000000000017941 */ /* 0x000fea0003800000 */
.L_x_44975:
        /* <DEDUP_REMOVED lines=20> */
.L_x_44980:
[----:B------:R-:W-:Y:S02]  /*e0b0*/  IMAD.MOV.U32 R34, RZ, RZ, R216 ;  /* 0x000000ffff227224 */ /* 0x000fe400078e00d8 */
.L_x_44981:
[----:B------:R-:W-:Y:S05]  /*e0c0*/  BSYNC B1 ;  /* 0x0000000000017941 */ /* 0x000fea0003800000 */
.L_x_44979:
        /* <DEDUP_REMOVED lines=16> */
.L_x_44985:
[----:B------:R-:W-:Y:S05]  /*e1d0*/  BSYNC B2 ;  /* 0x0000000000027941 */ /* 0x000fea0003800000 */
.L_x_44984:
        /* <DEDUP_REMOVED lines=44> */
.L_x_44983:
[----:B------:R-:W-:Y:S05]  /*e4a0*/  BSYNC B1 ;  /* 0x0000000000017941 */ /* 0x000fea0003800000 */
.L_x_44982:
[----:B------:R-:W0:Y:S01]  /*e4b0*/  I2F.U32 R33, R34 ;  /* 0x0000002200217306 */ /* 0x000e220000201000 */
[----:B------:R-:W-:Y:S01]  /*e4c0*/  HADD2.F32 R36, -RZ, R35.H0_H0 ;  /* 0x20000023ff247230 */ /* 0x000fe20000004100 */
[----:B------:R-:W-:Y:S01]  /*e4d0*/  LOP3.LUT P6, RZ, R218, 0x4, RZ, 0xc0, !PT ;  /* 0x00000004daff7812 */ /* 0x000fe200078cc0ff */
        /* <DEDUP_REMOVED lines=18> */
.L_x_44987:
[----:B------:R-:W-:Y:S02]  /*e600*/  MOV R43, R216 ;  /* 0x000000d8002b7202 */ /* 0x000fe40000000f00 */
.L_x_44988:
[----:B------:R-:W-:Y:S05]  /*e610*/  BSYNC B1 ;  /* 0x0000000000017941 */ /* 0x000fea0003800000 */
.L_x_44986:
        /* <DEDUP_REMOVED lines=18> */
.L_x_44992:
[----:B------:R-:W-:Y:S05]  /*e740*/  BSYNC B2 ;  /* 0x0000000000027941 */ /* 0x000fea0003800000 */
.L_x_44991:
        /* <DEDUP_REMOVED lines=44> */
.L_x_44990:
[----:B------:R-:W-:Y:S05]  /*ea10*/  BSYNC B1 ;  /* 0x0000000000017941 */ /* 0x000fea0003800000 */
.L_x_44989:
        /* <DEDUP_REMOVED lines=50> */
.L_x_44994:
[----:B0-----:R-:W-:Y:S02]  /*ed40*/  IMAD.MOV.U32 R46, RZ, RZ, R216 ;  /* 0x000000ffff2e7224 */ /* 0x001fe400078e00d8 */
.L_x_44995:
[----:B------:R-:W-:Y:S05]  /*ed50*/  BSYNC B1 ;  /* 0x0000000000017941 */ /* 0x000fea0003800000 */
.L_x_44993:
        /* <DEDUP_REMOVED lines=16> */
.L_x_44999:
[----:B------:R-:W-:Y:S05]  /*ee60*/  BSYNC B2 ;  /* 0x0000000000027941 */ /* 0x000fea0003800000 */
.L_x_44998:
        /* <DEDUP_REMOVED lines=44> */
.L_x_44997:
[----:B------:R-:W-:Y:S05]  /*f130*/  BSYNC B1 ;  /* 0x0000000000017941 */ /* 0x000fea0003800000 */
.L_x_44996:
        /* <DEDUP_REMOVED lines=21> */
.L_x_45001:
[----:B------:R-:W-:Y:S02]  /*f290*/  IMAD.MOV.U32 R43, RZ, RZ, R216 ;  /* 0x000000ffff2b7224 */ /* 0x000fe400078e00d8 */
.L_x_45002:
[----:B------:R-:W-:Y:S05]  /*f2a0*/  BSYNC B1 ;  /* 0x0000000000017941 */ /* 0x000fea0003800000 */
.L_x_45000:
        /* <DEDUP_REMOVED lines=16> */
.L_x_45006:
[----:B------:R-:W-:Y:S05]  /*f3b0*/  BSYNC B2 ;  /* 0x0000000000027941 */ /* 0x000fea0003800000 */
.L_x_45005:
        /* <DEDUP_REMOVED lines=44> */
.L_x_45004:
[----:B------:R-:W-:Y:S05]  /*f680*/  BSYNC B1 ;  /* 0x0000000000017941 */ /* 0x000fea0003800000 */
.L_x_45003:
        /* <DEDUP_REMOVED lines=20> */
.L_x_45008:
[----:B------:R-:W-:Y:S02]  /*f7d0*/  MOV R32, R216 ;  /* 0x000000d800207202 */ /* 0x000fe40000000f00 */
.L_x_45009:
[----:B------:R-:W-:Y:S05]  /*f7e0*/  BSYNC B1 ;  /* 0x0000000000017941 */ /* 0x000fea0003800000 */
.L_x_45007:
        /* <DEDUP_REMOVED lines=16> */
.L_x_45013:
[----:B------:R-:W-:Y:S05]  /*f8f0*/  BSYNC B2 ;  /* 0x0000000000027941 */ /* 0x000fea0003800000 */
.L_x_45012:
        /* <DEDUP_REMOVED lines=44> */
.L_x_45011:
[----:B------:R-:W-:Y:S05]  /*fbc0*/  BSYNC B1 ;  /* 0x0000000000017941 */ /* 0x000fea0003800000 */
.L_x_45010:
        /* <DEDUP_REMOVED lines=20> */
.L_x_45015:
[----:B------:R-:W-:Y:S02]  /*fd10*/  IMAD.MOV.U32 R32, RZ, RZ, R216 ;  /* 0x000000ffff207224 */ /* 0x000fe400078e00d8 */
.L_x_45016:
[----:B------:R-:W-:Y:S05]  /*fd20*/  BSYNC B1 ;  /* 0x0000000000017941 */ /* 0x000fea0003800000 */
.L_x_45014:
        /* <DEDUP_REMOVED lines=16> */
.L_x_45020:
[----:B------:R-:W-:Y:S05]  /*fe30*/  BSYNC B2 ;  /* 0x0000000000027941 */ /* 0x000fea0003800000 */
.L_x_45019:
        /* <DEDUP_REMOVED lines=44> */
.L_x_45018:
[----:B------:R-:W-:Y:S05]  /*10100*/  BSYNC B1 ;  /* 0x0000000000017941 */ /* 0x000fea0003800000 */
.L_x_45017:
        /* <DEDUP_REMOVED lines=20> */
.L_x_45022:
[----:B------:R-:W-:Y:S02]  /*10250*/  IMAD.MOV.U32 R43, RZ, RZ, R216 ;  /* 0x000000ffff2b7224 */ /* 0x000fe400078e00d8 */
.L_x_45023:
[----:B------:R-:W-:Y:S05]  /*10260*/  BSYNC B1 ;  /* 0x0000000000017941 */ /* 0x000fea0003800000 */
.L_x_45021:
        /* <DEDUP_REMOVED lines=16> */
.L_x_45027:
[----:B------:R-:W-:Y:S05]  /*10370*/  BSYNC B2 ;  /* 0x0000000000027941 */ /* 0x000fea0003800000 */
.L_x_45026:
        /* <DEDUP_REMOVED lines=44> */
.L_x_45025:
[----:B------:R-:W-:Y:S05]  /*10640*/  BSYNC B1 ;  /* 0x0000000000017941 */ /* 0x000fea0003800000 */
.L_x_45024:
        /* <DEDUP_REMOVED lines=20> */
.L_x_45029:
[----:B------:R-:W-:Y:S02]  /*10790*/  MOV R43, R216 ;  /* 0x000000d8002b7202 */ /* 0x000fe40000000f00 */
.L_x_45030:
[----:B------:R-:W-:Y:S05]  /*107a0*/  BSYNC B1 ;  /* 0x0000000000017941 */ /* 0x000fea0003800000 */
.L_x_45028:
        /* <DEDUP_REMOVED lines=16> */
.L_x_45034:
[----:B------:R-:W-:Y:S05]  /*108b0*/  BSYNC B2 ;  /* 0x0000000000027941 */ /* 0x000fea0003800000 */
.L_x_45033:
        /* <DEDUP_REMOVED lines=44> */
.L_x_45032:
[----:B------:R-:W-:Y:S05]  /*10b80*/  BSYNC B1 ;  /* 0x0000000000017941 */ /* 0x000fea0003800000 */
.L_x_45031:
        /* <DEDUP_REMOVED lines=20> */
.L_x_45036:
[----:B------:R-:W-:Y:S02]  /*10cd0*/  IMAD.MOV.U32 R34, RZ, RZ, R216 ;  /* 0x000000ffff227224 */ /* 0x000fe400078e00d8 */
.L_x_45037:
[----:B------:R-:W-:Y:S05]  /*10ce0*/  BSYNC B1 ;  /* 0x0000000000017941 */ /* 0x000fea0003800000 */
.L_x_45035:
        /* <DEDUP_REMOVED lines=16> */
.L_x_45041:
[----:B------:R-:W-:Y:S05]  /*10df0*/  BSYNC B2 ;  /* 0x0000000000027941 */ /* 0x000fea0003800000 */
.L_x_45040:
        /* <DEDUP_REMOVED lines=44> */
.L_x_45039:
[----:B------:R-:W-:Y:S05]  /*110c0*/  BSYNC B1 ;  /* 0x0000000000017941 */ /* 0x000fea0003800000 */
.L_x_45038:
        /* <DEDUP_REMOVED lines=21> */
.L_x_45043:
[----:B------:R-:W-:Y:S02]  /*11220*/  IMAD.MOV.U32 R43, RZ, RZ, R216 ;  /* 0x000000ffff2b7224 */ /* 0x000fe400078e00d8 */
.L_x_45044:
[----:B------:R-:W-:Y:S05]  /*11230*/  BSYNC B1 ;  /* 0x0000000000017941 */ /* 0x000fea0003800000 */
.L_x_45042:
        /* <DEDUP_REMOVED lines=18> */
.L_x_45048:
[----:B------:R-:W-:Y:S05]  /*11360*/  BSYNC B2 ;  /* 0x0000000000027941 */ /* 0x000fea0003800000 */
.L_x_45047:
        /* <DEDUP_REMOVED lines=44> */
.L_x_45046:
[----:B------:R-:W-:Y:S05]  /*11630*/  BSYNC B1 ;  /* 0x0000000000017941 */ /* 0x000fea0003800000 */
.L_x_45045:
        /* <DEDUP_REMOVED lines=50> */
.L_x_45050:
[----:B0-----:R-:W-:Y:S02]  /*11960*/  MOV R44, R216 ;  /* 0x000000d8002c7202 */ /* 0x001fe40000000f00 */
.L_x_45051:
[----:B------:R-:W-:Y:S05]  /*11970*/  BSYNC B1 ;  /* 0x0000000000017941 */ /* 0x000fea0003800000 */
.L_x_45049:
        /* <DEDUP_REMOVED lines=16> */
.L_x_45055:
[----:B------:R-:W-:Y:S05]  /*11a80*/  BSYNC B2 ;  /* 0x0000000000027941 */ /* 0x000fea0003800000 */
.L_x_45054:
        /* <DEDUP_REMOVED lines=44> */
.L_x_45053:
[----:B------:R-:W-:Y:S05]  /*11d50*/  BSYNC B1 ;  /* 0x0000000000017941 */ /* 0x000fea0003800000 */
.L_x_45052:
[----:B------:R-:W0:Y:S01]  /*11d60*/  I2F.U32 R37, R44 ;  /* 0x0000002c00257306 */ /* 0x000e220000201000 */
[----:B-----5:R-:W-:Y:S01]  /*11d70*/  HADD2.F32 R36, -RZ, R32.H0_H0 ;  /* 0x20000020ff247230 */ /* 0x020fe20000004100 */
[----:B------:R-:W-:Y:S01]  /*11d80*/  ISETP.NE.AND P0, PT, R47, 0x1, PT ;  /* 0x000000012f00780c */ /* 0x000fe20003f05270 */
[----:B------:R-:W-:Y:S01]  /*11d90*/  BSSY B1, `(.L_x_45056) ;  /* 0x0000014000017945 */ /* 0x000fe20003800000 */
[----:B------:R-:W-:Y:S02]  /*11da0*/  LOP3.LUT R218, R218, 0xfffffffd, RZ, 0xc0, !PT ;  /* 0xfffffffddada7812 */ /* 0x000fe400078ec0ff */
        /* <DEDUP_REMOVED lines=17> */
.L_x_45057:
[----:B------:R-:W-:Y:S02]  /*11ec0*/  IMAD.MOV.U32 R44, RZ, RZ, R216 ;  /* 0x000000ffff2c7224 */ /* 0x000fe400078e00d8 */
.L_x_45058:
[----:B------:R-:W-:Y:S05]  /*11ed0*/  BSYNC B1 ;  /* 0x0000000000017941 */ /* 0x000fea0003800000 */
.L_x_45056:
        /* <DEDUP_REMOVED lines=16> */
.L_x_45062:
[----:B------:R-:W-:Y:S05]  /*11fe0*/  BSYNC B2 ;  /* 0x0000000000027941 */ /* 0x000fea0003800000 */
.L_x_45061:
        /* <DEDUP_REMOVED lines=44> */
.L_x_45060:
[----:B------:R-:W-:Y:S05]  /*122b0*/  BSYNC B1 ;  /* 0x0000000000017941 */ /* 0x000fea0003800000 */
.L_x_45059:
        /* <DEDUP_REMOVED lines=20> */
.L_x_45064:
[----:B------:R-:W-:Y:S02]  /*12400*/  IMAD.MOV.U32 R32, RZ, RZ, R216 ;  /* 0x000000ffff207224 */ /* 0x000fe400078e00d8 */
.L_x_45065:
[----:B------:R-:W-:Y:S05]  /*12410*/  BSYNC B1 ;  /* 0x0000000000017941 */ /* 0x000fea0003800000 */
.L_x_45063:
        /* <DEDUP_REMOVED lines=16> */
.L_x_45069:
[----:B------:R-:W-:Y:S05]  /*12520*/  BSYNC B2 ;  /* 0x0000000000027941 */ /* 0x000fea0003800000 */
.L_x_45068:
        /* <DEDUP_REMOVED lines=44> */
.L_x_45067:
[----:B------:R-:W-:Y:S05]  /*127f0*/  BSYNC B1 ;  /* 0x0000000000017941 */ /* 0x000fea0003800000 */
.L_x_45066:
        /* <DEDUP_REMOVED lines=20> */
.L_x_45071:
[----:B------:R-:W-:Y:S02]  /*12940*/  MOV R32, R216 ;  /* 0x000000d800207202 */ /* 0x000fe40000000f00 */
.L_x_45072:
[----:B------:R-:W-:Y:S05]  /*12950*/  BSYNC B1 ;  /* 0x0000000000017941 */ /* 0x000fea0003800000 */
.L_x_45070:
        /* <DEDUP_REMOVED lines=16> */
.L_x_45076:
[----:B------:R-:W-:Y:S05]  /*12a60*/  BSYNC B2 ;  /* 0x0000000000027941 */ /* 0x000fea0003800000 */
.L_x_45075:
        /* <DEDUP_REMOVED lines=44> */
.L_x_45074:
[----:B------:R-:W-:Y:S05]  /*12d30*/  BSYNC B1 ;  /* 0x0000000000017941 */ /* 0x000fea0003800000 */
.L_x_45073:
        /* <DEDUP_REMOVED lines=20> */
.L_x_45078:
[----:B------:R-:W-:Y:S02]  /*12e80*/  IMAD.MOV.U32 R42, RZ, RZ, R216 ;  /* 0x000000ffff2a7224 */ /* 0x000fe400078e00d8 */
.L_x_45079:
[----:B------:R-:W-:Y:S05]  /*12e90*/  BSYNC B1 ;  /* 0x0000000000017941 */ /* 0x000fea0003800000 */
.L_x_45077:
        /* <DEDUP_REMOVED lines=16> */
.L_x_45083:
[----:B------:R-:W-:Y:S05]  /*12fa0*/  BSYNC B2 ;  /* 0x0000000000027941 */ /* 0x000fea0003800000 */
.L_x_45082:
        /* <DEDUP_REMOVED lines=44> */
.L_x_45081:
[----:B------:R-:W-:Y:S05]  /*13270*/  BSYNC B1 ;  /* 0x0000000000017941 */ /* 0x000fea0003800000 */
.L_x_45080:
        /* <DEDUP_REMOVED lines=20> */
.L_x_45085:
[----:B------:R-:W-:Y:S02]  /*133c0*/  IMAD.MOV.U32 R42, RZ, RZ, R216 ;  /* 0x000000ffff2a7224 */ /* 0x000fe400078e00d8 */
.L_x_45086:
[----:B------:R-:W-:Y:S05]  /*133d0*/  BSYNC B1 ;  /* 0x0000000000017941 */ /* 0x000fea0003800000 */
.L_x_45084:
        /* <DEDUP_REMOVED lines=16> */
.L_x_45090:
[----:B------:R-:W-:Y:S05]  /*134e0*/  BSYNC B2 ;  /* 0x0000000000027941 */ /* 0x000fea0003800000 */
.L_x_45089:
        /* <DEDUP_REMOVED lines=44> */
.L_x_45088:
[----:B------:R-:W-:Y:S05]  /*137b0*/  BSYNC B1 ;  /* 0x0000000000017941 */ /* 0x000fea0003800000 */
.L_x_45087:
        /* <DEDUP_REMOVED lines=20> */
.L_x_45092:
[----:B------:R-:W-:Y:S02]  /*13900*/  MOV R34, R216 ;  /* 0x000000d800227202 */ /* 0x000fe40000000f00 */
.L_x_45093:
[----:B------:R-:W-:Y:S05]  /*13910*/  BSYNC B1 ;  /* 0x0000000000017941 */ /* 0x000fea0003800000 */
.L_x_45091:
        /* <DEDUP_REMOVED lines=16> */
.L_x_45097:
[----:B------:R-:W-:Y:S05]  /*13a20*/  BSYNC B2 ;  /* 0x0000000000027941 */ /* 0x000fea0003800000 */
.L_x_45096:
        /* <DEDUP_REMOVED lines=44> */
.L_x_45095:
[----:B------:R-:W-:Y:S05]  /*13cf0*/  BSYNC B1 ;  /* 0x0000000000017941 */ /* 0x000fea0003800000 */
.L_x_45094:
        /* <DEDUP_REMOVED lines=21> */
.L_x_45099:
[----:B------:R-:W-:Y:S02]  /*13e50*/  IMAD.MOV.U32 R42, RZ, RZ, R216 ;  /* 0x000000ffff2a7224 */ /* 0x000fe400078e00d8 */
.L_x_45100:
[----:B------:R-:W-:Y:S05]  /*13e60*/  BSYNC B1 ;  /* 0x0000000000017941 */ /* 0x000fea0003800000 */
.L_x_45098:
        /* <DEDUP_REMOVED lines=18> */
.L_x_45104:
[----:B------:R-:W-:Y:S05]  /*13f90*/  BSYNC B2 ;  /* 0x0000000000027941 */ /* 0x000fea0003800000 */
.L_x_45103:
        /* <DEDUP_REMOVED lines=44> */
.L_x_45102:
[----:B------:R-:W-:Y:S05]  /*14260*/  BSYNC B1 ;  /* 0x0000000000017941 */ /* 0x000fea0003800000 */
.L_x_45101:
[----:B------:R0:W1:Y:S01]  /*14270*/  I2F.U32 R33, R42 ;  /* 0x0000002a00217306 */ /* 0x0000620000201000 */
        /* <DEDUP_REMOVED lines=49> */
.L_x_45106:
[----:B0-----:R-:W-:Y:S02]  /*14590*/  IMAD.MOV.U32 R44, RZ, RZ, R216 ;  /* 0x000000ffff2c7224 */ /* 0x001fe400078e00d8 */
.L_x_45107:
[----:B------:R-:W-:Y:S05]  /*145a0*/  BSYNC B1 ;  /* 0x0000000000017941 */ /* 0x000fea0003800000 */
.L_x_45105:
        /* <DEDUP_REMOVED lines=16> */
.L_x_45111:
[----:B------:R-:W-:Y:S05]  /*146b0*/  BSYNC B2 ;  /* 0x0000000000027941 */ /* 0x000fea0003800000 */
.L_x_45110:
        /* <DEDUP_REMOVED lines=44> */
.L_x_45109:
[----:B------:R-:W-:Y:S05]  /*14980*/  BSYNC B1 ;  /* 0x0000000000017941 */ /* 0x000fea0003800000 */
.L_x_45108:
        /* <DEDUP_REMOVED lines=22> */
.L_x_45113:
[----:B------:R-:W-:Y:S02]  /*14af0*/  MOV R44, R216 ;  /* 0x000000d8002c7202 */ /* 0x000fe40000000f00 */
.L_x_45114:
[----:B------:R-:W-:Y:S05]  /*14b00*/  BSYNC B1 ;  /* 0x0000000000017941 */ /* 0x000fea0003800000 */
.L_x_45112:
        /* <DEDUP_REMOVED lines=16> */
.L_x_45118:
[----:B------:R-:W-:Y:S05]  /*14c10*/  BSYNC B2 ;  /* 0x0000000000027941 */ /* 0x000fea0003800000 */
.L_x_45117:
        /* <DEDUP_REMOVED lines=44> */
.L_x_45116:
[----:B------:R-:W-:Y:S05]  /*14ee0*/  BSYNC B1 ;  /* 0x0000000000017941 */ /* 0x000fea0003800000 */
.L_x_45115:
        /* <DEDUP_REMOVED lines=20> */
.L_x_45120:
[----:B------:R-:W-:Y:S02]  /*15030*/  IMAD.MOV.U32 R32, RZ, RZ, R216 ;  /* 0x000000ffff207224 */ /* 0x000fe400078e00d8 */
.L_x_45121:
[----:B------:R-:W-:Y:S05]  /*15040*/  BSYNC B1 ;  /* 0x0000000000017941 */ /* 0x000fea0003800000 */
.L_x_45119:
        /* <DEDUP_REMOVED lines=16> */
.L_x_45125:
[----:B------:R-:W-:Y:S05]  /*15150*/  BSYNC B2 ;  /* 0x0000000000027941 */ /* 0x000fea0003800000 */
.L_x_45124:
        /* <DEDUP_REMOVED lines=44> */
.L_x_45123:
[----:B------:R-:W-:Y:S05]  /*15420*/  BSYNC B1 ;  /* 0x0000000000017941 */ /* 0x000fea0003800000 */
.L_x_45122:
        /* <DEDUP_REMOVED lines=20> */
.L_x_45127:
[----:B------:R-:W-:Y:S02]  /*15570*/  IMAD.MOV.U32 R32, RZ, RZ, R216 ;  /* 0x000000ffff207224 */ /* 0x000fe400078e00d8 */
.L_x_45128:
[----:B------:R-:W-:Y:S05]  /*15580*/  BSYNC B1 ;  /* 0x0000000000017941 */ /* 0x000fea0003800000 */
.L_x_45126:
        /* <DEDUP_REMOVED lines=16> */
.L_x_45132:
[----:B------:R-:W-:Y:S05]  /*15690*/  BSYNC B2 ;  /* 0x0000000000027941 */ /* 0x000fea0003800000 */
.L_x_45131:
        /* <DEDUP_REMOVED lines=44> */
.L_x_45130:
[----:B------:R-:W-:Y:S05]  /*15960*/  BSYNC B1 ;  /* 0x0000000000017941 */ /* 0x000fea0003800000 */
.L_x_45129:
        /* <DEDUP_REMOVED lines=20> */
.L_x_45134:
[----:B------:R-:W-:Y:S02]  /*15ab0*/  IMAD.MOV.U32 R42, RZ, RZ, R216 ;  /* 0x000000ffff2a7224 */ /* 0x000fe400078e00d8 */
.L_x_45135:
[----:B------:R-:W-:Y:S05]  /*15ac0*/  BSYNC B1 ;  /* 0x0000000000017941 */ /* 0x000fea0003800000 */
.L_x_45133:
        /* <DEDUP_REMOVED lines=16> */
.L_x_45139:
[----:B------:R-:W-:Y:S05]  /*15bd0*/  BSYNC B2 ;  /* 0x0000000000027941 */ /* 0x000fea0003800000 */
.L_x_45138:
        /* <DEDUP_REMOVED lines=44> */
.L_x_45137:
[----:B------:R-:W-:Y:S05]  /*15ea0*/  BSYNC B1 ;  /* 0x0000000000017941 */ /* 0x000fea0003800000 */
.L_x_45136:
        /* <DEDUP_REMOVED lines=20> */
.L_x_45141:
[----:B------:R-:W-:Y:S02]  /*15ff0*/  IMAD.MOV.U32 R42, RZ, RZ, R216 ;  /* 0x000000ffff2a7224 */ /* 0x000fe400078e00d8 */
.L_x_45142:
[----:B------:R-:W-:Y:S05]  /*16000*/  BSYNC B1 ;  /* 0x0000000000017941 */ /* 0x000fea0003800000 */
.L_x_45140:
        /* <DEDUP_REMOVED lines=16> */
.L_x_45146:
[----:B------:R-:W-:Y:S05]  /*16110*/  BSYNC B2 ;  /* 0x0000000000027941 */ /* 0x000fea0003800000 */
.L_x_45145:
        /* <DEDUP_REMOVED lines=44> */
.L_x_45144:
[----:B------:R-:W-:Y:S05]  /*163e0*/  BSYNC B1 ;  /* 0x0000000000017941 */ /* 0x000fea0003800000 */
.L_x_45143:
        /* <DEDUP_REMOVED lines=20> */
.L_x_45148:
[----:B------:R-:W-:Y:S02]  /*16530*/  IMAD.MOV.U32 R34, RZ, RZ, R216 ;  /* 0x000000ffff227224 */ /* 0x000fe400078e00d8 */
.L_x_45149:
[----:B------:R-:W-:Y:S05]  /*16540*/  BSYNC B1 ;  /* 0x0000000000017941 */ /* 0x000fea0003800000 */
.L_x_45147:
        /* <DEDUP_REMOVED lines=16> */
.L_x_45153:
[----:B------:R-:W-:Y:S05]  /*16650*/  BSYNC B2 ;  /* 0x0000000000027941 */ /* 0x000fea0003800000 */
.L_x_45152:
        /* <DEDUP_REMOVED lines=44> */
.L_x_45151:
[----:B------:R-:W-:Y:S05]  /*16920*/  BSYNC B1 ;  /* 0x0000000000017941 */ /* 0x000fea0003800000 */
.L_x_45150:
        /* <DEDUP_REMOVED lines=21> */
.L_x_45155:
[----:B------:R-:W-:Y:S02]  /*16a80*/  IMAD.MOV.U32 R42, RZ, RZ, R216 ;  /* 0x000000ffff2a7224 */ /* 0x000fe400078e00d8 */
.L_x_45156:
[----:B------:R-:W-:Y:S05]  /*16a90*/  BSYNC B1 ;  /* 0x0000000000017941 */ /* 0x000fea0003800000 */
.L_x_45154:
        /* <DEDUP_REMOVED lines=18> */
.L_x_45160:
[----:B------:R-:W-:Y:S05]  /*16bc0*/  BSYNC B2 ;  /* 0x0000000000027941 */ /* 0x000fea0003800000 */
.L_x_45159:
        /* <DEDUP_REMOVED lines=44> */
.L_x_45158:
[----:B------:R-:W-:Y:S05]  /*16e90*/  BSYNC B1 ;  /* 0x0000000000017941 */ /* 0x000fea0003800000 */
.L_x_45157:
        /* <DEDUP_REMOVED lines=50> */
.L_x_45162:
[----:B0-----:R-:W-:Y:S02]  /*171c0*/  IMAD.MOV.U32 R158, RZ, RZ, R216 ;  /* 0x000000ffff9e7224 */ /* 0x001fe400078e00d8 */
.L_x_45163:
[----:B------:R-:W-:Y:S05]  /*171d0*/  BSYNC B1 ;  /* 0x0000000000017941 */ /* 0x000fea0003800000 */
.L_x_45161:
        /* <DEDUP_REMOVED lines=16> */
.L_x_45167:
[----:B------:R-:W-:Y:S05]  /*172e0*/  BSYNC B2 ;  /* 0x0000000000027941 */ /* 0x000fea0003800000 */
.L_x_45166:
        /* <DEDUP_REMOVED lines=44> */
.L_x_45165:
[----:B------:R-:W-:Y:S05]  /*175b0*/  BSYNC B1 ;  /* 0x0000000000017941 */ /* 0x000fea0003800000 */
.L_x_45164:
        /* <DEDUP_REMOVED lines=22> */
.L_x_45169:
[----:B------:R-:W-:Y:S02]  /*17720*/  IMAD.MOV.U32 R220, RZ, RZ, R216 ;  /* 0x000000ffffdc7224 */ /* 0x000fe400078e00d8 */
.L_x_45170:
[----:B------:R-:W-:Y:S05]  /*17730*/  BSYNC B1 ;  /* 0x0000000000017941 */ /* 0x000fea0003800000 */
.L_x_45168:
        /* <DEDUP_REMOVED lines=16> */
.L_x_45174:
[----:B------:R-:W-:Y:S05]  /*17840*/  BSYNC B2 ;  /* 0x0000000000027941 */ /* 0x000fea0003800000 */
.L_x_45173:
        /* <DEDUP_REMOVED lines=44> */
.L_x_45172:
[----:B------:R-:W-:Y:S05]  /*17b10*/  BSYNC B1 ;  /* 0x0000000000017941 */ /* 0x000fea0003800000 */
.L_x_45171:
        /* <DEDUP_REMOVED lines=20> */
.L_x_45176:
[----:B------:R-:W-:Y:S02]  /*17c60*/  IMAD.MOV.U32 R32, RZ, RZ, R216 ;  /* 0x000000ffff207224 */ /* 0x000fe400078e00d8 */
.L_x_45177:
[----:B------:R-:W-:Y:S05]  /*17c70*/  BSYNC B1 ;  /* 0x0000000000017941 */ /* 0x000fea0003800000 */
.L_x_45175:
        /* <DEDUP_REMOVED lines=16> */
.L_x_45181:
[----:B------:R-:W-:Y:S05]  /*17d80*/  BSYNC B2 ;  /* 0x0000000000027941 */ /* 0x000fea0003800000 */
.L_x_45180:
        /* <DEDUP_REMOVED lines=44> */
.L_x_45179:
[----:B------:R-:W-:Y:S05]  /*18050*/  BSYNC B1 ;  /* 0x0000000000017941 */ /* 0x000fea0003800000 */
.L_x_45178:
        /* <DEDUP_REMOVED lines=20> */
.L_x_45183:
[----:B------:R-:W-:Y:S02]  /*181a0*/  IMAD.MOV.U32 R32, RZ, RZ, R216 ;  /* 0x000000ffff207224 */ /* 0x000fe400078e00d8 */
.L_x_45184:
[----:B------:R-:W-:Y:S05]  /*181b0*/  BSYNC B1 ;  /* 0x0000000000017941 */ /* 0x000fea0003800000 */
.L_x_45182:
        /* <DEDUP_REMOVED lines=16> */
.L_x_45188:
[----:B------:R-:W-:Y:S05]  /*182c0*/  BSYNC B2 ;  /* 0x0000000000027941 */ /* 0x000fea0003800000 */
.L_x_45187:
        /* <DEDUP_REMOVED lines=44> */
.L_x_45186:
[----:B------:R-:W-:Y:S05]  /*18590*/  BSYNC B1 ;  /* 0x0000000000017941 */ /* 0x000fea0003800000 */
.L_x_45185:
        /* <DEDUP_REMOVED lines=20> */
.L_x_45190:
[----:B------:R-:W-:Y:S02]  /*186e0*/  IMAD.MOV.U32 R220, RZ, RZ, R216 ;  /* 0x000000ffffdc7224 */ /* 0x000fe400078e00d8 */
.L_x_45191:
[----:B------:R-:W-:Y:S05]  /*186f0*/  BSYNC B1 ;  /* 0x0000000000017941 */ /* 0x000fea0003800000 */
.L_x_45189:
        /* <DEDUP_REMOVED lines=16> */
.L_x_45195:
[----:B------:R-:W-:Y:S05]  /*18800*/  BSYNC B2 ;  /* 0x0000000000027941 */ /* 0x000fea0003800000 */
.L_x_45194:
        /* <DEDUP_REMOVED lines=44> */
.L_x_45193:
[----:B------:R-:W-:Y:S05]  /*18ad0*/  BSYNC B1 ;  /* 0x0000000000017941 */ /* 0x000fea0003800000 */
.L_x_45192:
        /* <DEDUP_REMOVED lines=20> */
.L_x_45197:
[----:B------:R-:W-:Y:S02]  /*18c20*/  IMAD.MOV.U32 R220, RZ, RZ, R216 ;  /* 0x000000ffffdc7224 */ /* 0x000fe400078e00d8 */
.L_x_45198:
[----:B------:R-:W-:Y:S05]  /*18c30*/  BSYNC B1 ;  /* 0x0000000000017941 */ /* 0x000fea0003800000 */
.L_x_45196:
        /* <DEDUP_REMOVED lines=16> */
.L_x_45202:
[----:B------:R-:W-:Y:S05]  /*18d40*/  BSYNC B2 ;  /* 0x0000000000027941 */ /* 0x000fea0003800000 */
.L_x_45201:
        /* <DEDUP_REMOVED lines=44> */
.L_x_45200:
[----:B------:R-:W-:Y:S05]  /*19010*/  BSYNC B1 ;  /* 0x0000000000017941 */ /* 0x000fea0003800000 */
.L_x_45199:
        /* <DEDUP_REMOVED lines=20> */
.L_x_45204:
[----:B------:R-:W-:Y:S02]  /*19160*/  IMAD.MOV.U32 R34, RZ, RZ, R216 ;  /* 0x000000ffff227224 */ /* 0x000fe400078e00d8 */
.L_x_45205:
[----:B------:R-:W-:Y:S05]  /*19170*/  BSYNC B1 ;  /* 0x0000000000017941 */ /* 0x000fea0003800000 */
.L_x_45203:
        /* <DEDUP_REMOVED lines=16> */
.L_x_45209:
[----:B------:R-:W-:Y:S05]  /*19280*/  BSYNC B2 ;  /* 0x0000000000027941 */ /* 0x000fea0003800000 */
.L_x_45208:
        /* <DEDUP_REMOVED lines=44> */
.L_x_45207:
[----:B------:R-:W-:Y:S05]  /*19550*/  BSYNC B1 ;  /* 0x0000000000017941 */ /* 0x000fea0003800000 */
.L_x_45206:
        /* <DEDUP_REMOVED lines=21> */
.L_x_45211:
[----:B------:R-:W-:Y:S02]  /*196b0*/  IMAD.MOV.U32 R39, RZ, RZ, R216 ;  /* 0x000000ffff277224 */ /* 0x000fe400078e00d8 */
.L_x_45212:
[----:B------:R-:W-:Y:S05]  /*196c0*/  BSYNC B1 ;  /* 0x0000000000017941 */ /* 0x000fea0003800000 */
.L_x_45210:
        /* <DEDUP_REMOVED lines=18> */
.L_x_45216:
[----:B------:R-:W-:Y:S05]  /*197f0*/  BSYNC B2 ;  /* 0x0000000000027941 */ /* 0x000fea0003800000 */
.L_x_45215:
        /* <DEDUP_REMOVED lines=44> */
.L_x_45214:
[----:B------:R-:W-:Y:S05]  /*19ac0*/  BSYNC B1 ;  /* 0x0000000000017941 */ /* 0x000fea0003800000 */
.L_x_45213:
[----:B------:R-:W0:Y:S01]  /*19ad0*/  I2F.U32 R33, R39 ;  /* 0x0000002700217306 */ /* 0x000e220000201000 */
[----:B------:R-:W-:Y:S01]  /*19ae0*/  SEL R158, RZ, 0x1, P2 ;  /* 0x00000001ff9e7807 */ /* 0x000fe20001000000 */
[----:B------:R-:W-:Y:S01]  /*19af0*/  HADD2.F32 R32, -RZ, R35.H1_H1 ;  /* 0x30000023ff207230 */ /* 0x000fe20000004100 */
[----:B------:R-:W-:Y:S02]  /*19b00*/  SEL R34, RZ, 0x1, P1 ;  /* 0x00000001ff227807 */ /* 0x000fe40000800000 */
[----:B------:R-:W-:Y:S01]  /*19b10*/  LOP3.LUT P6, RZ, R218, 0x4, RZ, 0xc0, !PT ;  /* 0x00000004daff7812 */ /* 0x000fe200078cc0ff */
[----:B------:R-:W-:Y:S01]  /*19b20*/  IMAD.WIDE.U32 R158, R158, 0x1000000, RZ ;  /* 0x010000009e9e7825 */ /* 0x000fe200078e00ff */
[----:B------:R-:W-:-:S02]  /*19b30*/  SEL R226, RZ, 0x10000, P5 ;  /* 0x00010000ffe27807 */ /* 0x000fc40002800000 */
[----:B------:R-:W-:Y:S01]  /*19b40*/  LOP3.LUT P5, RZ, R218, 0x8, RZ, 0xc0, !PT ;  /* 0x00000008daff7812 */ /* 0x000fe200078ac0ff */
[----:B------:R-:W-:Y:S01]  /*19b50*/  FMUL.FTZ R220, R32, R223 ;  /* 0x000000df20dc7220 */ /* 0x000fe20000410000 */
[----:B------:R-:W-:Y:S01]  /*19b60*/  SEL R229, RZ, 0x100, P4 ;  /* 0x00000100ffe57807 */ /* 0x000fe20002000000 */
[----:B------:R-:W-:Y:S01]  /*19b70*/  IMAD.WIDE.U32 R34, R34, 0x10000, RZ ;  /* 0x0001000022227825 */ /* 0x000fe200078e00ff */
[----:B------:R-:W-:Y:S02]  /*19b80*/  LOP3.LUT P4, RZ, R218, 0x2, RZ, 0xc0, !PT ;  /* 0x00000002daff7812 */ /* 0x000fe4000788c0ff */
[----:B------:R-:W-:Y:S01]  /*19b90*/  IADD3 R235, R219, 0x120, RZ ;  /* 0x00000120dbeb7810 */ /* 0x000fe20007ffe0ff */
[----:B0-----:R-:W-:Y:S02]  /*19ba0*/  FFMA.FTZ R33, R33, R222, 1.1641532182693481445e-10 ;  /* 0x2f00000021217423 */ /* 0x001fe400000100de */
        /* <DEDUP_REMOVED lines=36> */
.L_x_45218:
[----:B0-----:R-:W-:Y:S02]  /*19df0*/  IMAD.MOV.U32 R220, RZ, RZ, R216 ;  /* 0x000000ffffdc7224 */ /* 0x001fe400078e00d8 */
.L_x_45219:
[----:B------:R-:W-:Y:S05]  /*19e00*/  BSYNC B1 ;  /* 0x0000000000017941 */ /* 0x000fea0003800000 */
.L_x_45217:
        /* <DEDUP_REMOVED lines=16> */
.L_x_45223:
[----:B------:R-:W-:Y:S05]  /*19f10*/  BSYNC B2 ;  /* 0x0000000000027941 */ /* 0x000fea0003800000 */
.L_x_45222:
        /* <DEDUP_REMOVED lines=44> */
.L_x_45221:
[----:B------:R-:W-:Y:S05]  /*1a1e0*/  BSYNC B1 ;  /* 0x0000000000017941 */ /* 0x000fea0003800000 */
.L_x_45220:
[----:B------:R-:W0:Y:S01]  /*1a1f0*/  I2F.U32 R33, R220 ;  /* 0x000000dc00217306 */ /* 0x000e220000201000 */
[----:B-----5:R-:W-:Y:S01]  /*1a200*/  HADD2.F32 R32, -RZ, R156.H0_H0 ;  /* 0x2000009cff207230 */ /* 0x020fe20000004100 */
[C---:B------:R-:W-:Y:S01]  /*1a210*/  ISETP.NE.AND P0, PT, R231.reuse, 0x1, PT ;  /* 0x00000001e700780c */ /* 0x040fe20003f05270 */
[----:B------:R-:W-:Y:S01]  /*1a220*/  BSSY B1, `(.L_x_45224) ;  /* 0x0000014000017945 */ /* 0x000fe20003800000 */
[----:B------:R-:W-:Y:S02]  /*1a230*/  LOP3.LUT R218, R218, 0xfffffffd, RZ, 0xc0, !PT ;  /* 0xfffffffddada7812 */ /* 0x000fe400078ec0ff */
        /* <DEDUP_REMOVED lines=17> */
.L_x_45225:
[----:B------:R-:W-:Y:S02]  /*1a350*/  IMAD.MOV.U32 R220, RZ, RZ, R216 ;  /* 0x000000ffffdc7224 */ /* 0x000fe400078e00d8 */
.L_x_45226:
[----:B------:R-:W-:Y:S05]  /*1a360*/  BSYNC B1 ;  /* 0x0000000000017941 */ /* 0x000fea0003800000 */
.L_x_45224:
        /* <DEDUP_REMOVED lines=16> */
.L_x_45230:
[----:B------:R-:W-:Y:S05]  /*1a470*/  BSYNC B2 ;  /* 0x0000000000027941 */ /* 0x000fea0003800000 */
.L_x_45229:
        /* <DEDUP_REMOVED lines=44> */
.L_x_45228:
[----:B------:R-:W-:Y:S05]  /*1a740*/  BSYNC B1 ;  /* 0x0000000000017941 */ /* 0x000fea0003800000 */
.L_x_45227:
        /* <DEDUP_REMOVED lines=20> */
.L_x_45232:
[----:B------:R-:W-:Y:S02]  /*1a890*/  IMAD.MOV.U32 R156, RZ, RZ, R216 ;  /* 0x000000ffff9c7224 */ /* 0x000fe400078e00d8 */
.L_x_45233:
[----:B------:R-:W-:Y:S05]  /*1a8a0*/  BSYNC B1 ;  /* 0x0000000000017941 */ /* 0x000fea0003800000 */
.L_x_45231:
        /* <DEDUP_REMOVED lines=16> */
.L_x_45237:
[----:B------:R-:W-:Y:S05]  /*1a9b0*/  BSYNC B2 ;  /* 0x0000000000027941 */ /* 0x000fea0003800000 */
.L_x_45236:
        /* <DEDUP_REMOVED lines=44> */
.L_x_45235:
[----:B------:R-:W-:Y:S05]  /*1ac80*/  BSYNC B1 ;  /* 0x0000000000017941 */ /* 0x000fea0003800000 */
.L_x_45234:
        /* <DEDUP_REMOVED lines=20> */
.L_x_45239:
[----:B------:R-:W-:Y:S02]  /*1add0*/  IMAD.MOV.U32 R156, RZ, RZ, R216 ;  /* 0x000000ffff9c7224 */ /* 0x000fe400078e00d8 */
.L_x_45240:
[----:B------:R-:W-:Y:S05]  /*1ade0*/  BSYNC B1 ;  /* 0x0000000000017941 */ /* 0x000fea0003800000 */
.L_x_45238:
        /* <DEDUP_REMOVED lines=16> */
.L_x_45244:
[----:B------:R-:W-:Y:S05]  /*1aef0*/  BSYNC B2 ;  /* 0x0000000000027941 */ /* 0x000fea0003800000 */
.L_x_45243:
        /* <DEDUP_REMOVED lines=44> */
.L_x_45242:
[----:B------:R-:W-:Y:S05]  /*1b1c0*/  BSYNC B1 ;  /* 0x0000000000017941 */ /* 0x000fea0003800000 */
.L_x_45241:
        /* <DEDUP_REMOVED lines=20> */
.L_x_45246:
[----:B------:R-:W-:Y:S02]  /*1b310*/  IMAD.MOV.U32 R220, RZ, RZ, R216 ;  /* 0x000000ffffdc7224 */ /* 0x000fe400078e00d8 */
.L_x_45247:
[----:B------:R-:W-:Y:S05]  /*1b320*/  BSYNC B1 ;  /* 0x0000000000017941 */ /* 0x000fea0003800000 */
.L_x_45245:
        /* <DEDUP_REMOVED lines=16> */
.L_x_45251:
[----:B------:R-:W-:Y:S05]  /*1b430*/  BSYNC B2 ;  /* 0x0000000000027941 */ /* 0x000fea0003800000 */
.L_x_45250:
        /* <DEDUP_REMOVED lines=44> */
.L_x_45249:
[----:B------:R-:W-:Y:S05]  /*1b700*/  BSYNC B1 ;  /* 0x0000000000017941 */ /* 0x000fea0003800000 */
.L_x_45248:
        /* <DEDUP_REMOVED lines=20> */
.L_x_45253:
[----:B------:R-:W-:Y:S02]  /*1b850*/  IMAD.MOV.U32 R220, RZ, RZ, R216 ;  /* 0x000000ffffdc7224 */ /* 0x000fe400078e00d8 */
.L_x_45254:
[----:B------:R-:W-:Y:S05]  /*1b860*/  BSYNC B1 ;  /* 0x0000000000017941 */ /* 0x000fea0003800000 */
.L_x_45252:
        /* <DEDUP_REMOVED lines=16> */
.L_x_45258:
[----:B------:R-:W-:Y:S05]  /*1b970*/  BSYNC B2 ;  /* 0x0000000000027941 */ /* 0x000fea0003800000 */
.L_x_45257:
        /* <DEDUP_REMOVED lines=44> */
.L_x_45256:
[----:B------:R-:W-:Y:S05]  /*1bc40*/  BSYNC B1 ;  /* 0x0000000000017941 */ /* 0x000fea0003800000 */
.L_x_45255:
        /* <DEDUP_REMOVED lines=20> */
.L_x_45260:
[----:B------:R-:W-:Y:S02]  /*1bd90*/  IMAD.MOV.U32 R234, RZ, RZ, R216 ;  /* 0x000000ffffea7224 */ /* 0x000fe400078e00d8 */
.L_x_45261:
[----:B------:R-:W-:Y:S05]  /*1bda0*/  BSYNC B1 ;  /* 0x0000000000017941 */ /* 0x000fea0003800000 */
.L_x_45259:
        /* <DEDUP_REMOVED lines=16> */
.L_x_45265:
[----:B------:R-:W-:Y:S05]  /*1beb0*/  BSYNC B2 ;  /* 0x0000000000027941 */ /* 0x000fea0003800000 */
.L_x_45264:
        /* <DEDUP_REMOVED lines=44> */
.L_x_45263:
[----:B------:R-:W-:Y:S05]  /*1c180*/  BSYNC B1 ;  /* 0x0000000000017941 */ /* 0x000fea0003800000 */
.L_x_45262:
        /* <DEDUP_REMOVED lines=21> */
.L_x_45267:
[----:B------:R-:W-:Y:S02]  /*1c2e0*/  IMAD.MOV.U32 R234, RZ, RZ, R216 ;  /* 0x000000ffffea7224 */ /* 0x000fe400078e00d8 */
.L_x_45268:
[----:B------:R-:W-:Y:S05]  /*1c2f0*/  BSYNC B1 ;  /* 0x0000000000017941 */ /* 0x000fea0003800000 */
.L_x_45266:
        /* <DEDUP_REMOVED lines=18> */
.L_x_45272:
[----:B------:R-:W-:Y:S05]  /*1c420*/  BSYNC B2 ;  /* 0x0000000000027941 */ /* 0x000fea0003800000 */
.L_x_45271:
        /* <DEDUP_REMOVED lines=44> */
.L_x_45270:
[----:B------:R-:W-:Y:S05]  /*1c6f0*/  BSYNC B1 ;  /* 0x0000000000017941 */ /* 0x000fea0003800000 */
.L_x_45269:
        /* <DEDUP_REMOVED lines=71> */
[----:B------:R-:W-:-:S03]  /*1cb70*/  HADD2.F32 R226, -RZ, R159.H1_H1 ;  /* 0x3000009fffe27230 */ /* 0x000fc60000004100 */
        /* <DEDUP_REMOVED lines=42> */
.L_x_45277:
        /* <DEDUP_REMOVED lines=180> */
.L_x_45278:
[----:B------:R-:W-:Y:S01]  /*1d960*/  MOV R223, c[0x0][0x1e0] ;  /* 0x0000780000df7a02 */ /* 0x000fe20000000f00 */
[----:B01----:R-:W-:Y:S01]  /*1d970*/  FADD.FTZ R226, R225, R226 ;  /* 0x000000e2e1e27221 */ /* 0x003fe20000010000 */
[----:B------:R-:W-:Y:S01]  /*1d980*/  ISETP.NE.AND P0, PT, RZ, UR8, PT ;  /* 0x00000008ff007c0c */ /* 0x000fe2000bf05270 */
[C---:B------:R-:W-:Y:S01]  /*1d990*/  FMUL.FTZ R222, R227.reuse, R227 ;  /* 0x000000e3e3de7220 */ /* 0x040fe20000410000 */
[----:B------:R-:W-:Y:S01]  /*1d9a0*/  HADD2.F32 R236, -RZ, R155.H1_H1 ;  /* 0x3000009bffec7230 */ /* 0x000fe20000004100 */
[----:B------:R-:W-:Y:S01]  /*1d9b0*/  FFMA.FTZ R223, R226, R223, c[0x0][0x228] ;  /* 0x00008a00e2df7623 */ /* 0x000fe200000100df */
[----:B------:R-:W-:Y:S01]  /*1d9c0*/  HADD2.F32 R229, -RZ, R122.H0_H0 ;  /* 0x2000007affe57230 */ /* 0x000fe20000004100 */
[----:B------:R-:W-:Y:S01]  /*1d9d0*/  IMAD.MOV.U32 R221, RZ, RZ, 0x4 ;  /* 0x00000004ffdd7424 */ /* 0x000fe200078e00ff */
[----:B------:R-:W-:Y:S01]  /*1d9e0*/  FSEL R226, R222, RZ, P0 ;  /* 0x000000ffdee27208 */ /* 0x000fe20000000000 */
[----:B------:R-:W-:Y:S01]  /*1d9f0*/  HADD2.F32 R231, -RZ, R119.H1_H1 ;  /* 0x30000077ffe77230 */ /* 0x000fe20000004100 */
[----:B------:R-:W-:Y:S01]  /*1da00*/  FSEL R222, R227, RZ, !P0 ;  /* 0x000000ffe3de7208 */ /* 0x000fe20004000000 */
[----:B------:R-:W-:-:S04]  /*1da10*/  @!P1 IMAD.WIDE R224, R0, R221, c[0x0][0x1a0] ;  /* 0x0000680000e09625 */ /* 0x000fc800078e02dd */
[----:B------:R-:W-:Y:S01]  /*1da20*/  FADD.FTZ R223, R223, R226 ;  /* 0x000000e2dfdf7221 */ /* 0x000fe20000010000 */
[----:B------:R0:W-:Y:S01]  /*1da30*/  @!P1 STG.E [R224.64], R227 ;  /* 0x000000e3e0009986 */ /* 0x0001e2000c101906 */
[--C-:B------:R-:W-:Y:S02]  /*1da40*/  FADD.FTZ R96, R96, -R222.reuse ;  /* 0x800000de60607221 */ /* 0x100fe40000010000 */
[--C-:B------:R-:W-:Y:S02]  /*1da50*/  FADD.FTZ R97, R97, -R222.reuse ;  /* 0x800000de61617221 */ /* 0x100fe40000010000 */
[----:B------:R-:W1:Y:S01]  /*1da60*/  MUFU.RSQ R223, R223 ;  /* 0x000000df00df7308 */ /* 0x000e620000001400 */
[--C-:B------:R-:W-:Y:S02]  /*1da70*/  FADD.FTZ R98, R98, -R222.reuse ;  /* 0x800000de62627221 */ /* 0x100fe40000010000 */
[--C-:B------:R-:W-:Y:S02]  /*1da80*/  FADD.FTZ R99, R99, -R222.reuse ;  /* 0x800000de63637221 */ /* 0x100fe40000010000 */
[----:B------:R-:W-:-:S02]  /*1da90*/  FADD.FTZ R92, R92, -R222 ;  /* 0x800000de5c5c7221 */ /* 0x000fc40000010000 */
[--C-:B0-----:R-:W-:Y:S01]  /*1daa0*/  FADD.FTZ R224, R43, -R222.reuse ;  /* 0x800000de2be07221 */ /* 0x101fe20000010000 */
[----:B------:R-:W-:Y:S01]  /*1dab0*/  HADD2.F32 R227, -RZ, R124.H0_H0 ;  /* 0x2000007cffe37230 */ /* 0x000fe20000004100 */
[--C-:B------:R-:W-:Y:S02]  /*1dac0*/  FADD.FTZ R93, R93, -R222.reuse ;  /* 0x800000de5d5d7221 */ /* 0x100fe40000010000 */
[--C-:B------:R-:W-:Y:S02]  /*1dad0*/  FADD.FTZ R94, R94, -R222.reuse ;  /* 0x800000de5e5e7221 */ /* 0x100fe40000010000 */
[--C-:B------:R-:W-:Y:S02]  /*1dae0*/  FADD.FTZ R95, R95, -R222.reuse ;  /* 0x800000de5f5f7221 */ /* 0x100fe40000010000 */
[----:B------:R-:W-:Y:S02]  /*1daf0*/  FADD.FTZ R88, R88, -R222 ;  /* 0x800000de58587221 */ /* 0x000fe40000010000 */
[----:B-1----:R-:W-:-:S02]  /*1db00*/  FMUL.FTZ R43, R223, R96 ;  /* 0x00000060df2b7220 */ /* 0x002fc40000410000 */
[C---:B------:R-:W-:Y:S02]  /*1db10*/  FMUL.FTZ R96, R223.reuse, R97 ;  /* 0x00000061df607220 */ /* 0x040fe40000410000 */
[C---:B------:R-:W-:Y:S02]  /*1db20*/  FMUL.FTZ R97, R223.reuse, R98 ;  /* 0x00000062df617220 */ /* 0x040fe40000410000 */
[C---:B------:R-:W-:Y:S02]  /*1db30*/  FMUL.FTZ R98, R223.reuse, R99 ;  /* 0x00000063df627220 */ /* 0x040fe40000410000 */
[----:B------:R-:W-:Y:S02]  /*1db40*/  FMUL.FTZ R99, R223, R92 ;  /* 0x0000005cdf637220 */ /* 0x000fe40000410000 */
        /* <DEDUP_REMOVED lines=9> */
[C---:B------:R-:W-:Y:S02]  /*1dbe0*/  FMUL.FTZ R88, R223.reuse, R89 ;  /* 0x00000059df587220 */ /* 0x040fe40000410000 */
[--C-:B------:R-:W-:Y:S02]  /*1dbf0*/  FADD.FTZ R86, R86, -R222.reuse ;  /* 0x800000de56567221 */ /* 0x100fe40000010000 */
        /* <DEDUP_REMOVED lines=28> */
[--C-:B------:R-:W-:Y:S02]  /*1ddc0*/  FADD.FTZ R68, R68, -R222.reuse ;  /* 0x800000de44447221 */ /* 0x100fe40000010000 */
[----:B------:R-:W-:Y:S02]  /*1ddd0*/  FMUL.FTZ R79, R223, R72 ;  /* 0x00000048df4f7220 */ /* 0x000fe40000410000 */
[--C-:B------:R-:W-:Y:S02]  /*1dde0*/  FADD.FTZ R69, R69, -R222.reuse ;  /* 0x800000de45457221 */ /* 0x100fe40000010000 */
[----:B------:R-:W-:Y:S02]  /*1ddf0*/  FMUL.FTZ R72, R223, R73 ;  /* 0x00000049df487220 */ /* 0x000fe40000410000 */
[----:B------:R-:W-:-:S02]  /*1de00*/  FADD.FTZ R70, R70, -R222 ;  /* 0x800000de46467221 */ /* 0x000fc40000010000 */
[----:B------:R-:W-:Y:S02]  /*1de10*/  FMUL.FTZ R73, R223, R74 ;  /* 0x0000004adf497220 */ /* 0x000fe40000410000 */
        /* <DEDUP_REMOVED lines=11> */
[----:B------:R-:W-:Y:S02]  /*1ded0*/  FMUL.FTZ R69, R223, R70 ;  /* 0x00000046df457220 */ /* 0x000fe40000410000 */
[--C-:B------:R-:W-:Y:S02]  /*1dee0*/  FADD.FTZ R100, R100, -R222.reuse ;  /* 0x800000de64647221 */ /* 0x100fe40000010000 */
[--C-:B------:R-:W-:Y:S02]  /*1def0*/  FADD.FTZ R67, R67, -R222.reuse ;  /* 0x800000de43437221 */ /* 0x100fe40000010000 */
[----:B------:R-:W-:Y:S02]  /*1df00*/  FMUL.FTZ R70, R223, R71 ;  /* 0x00000047df467220 */ /* 0x000fe40000410000 */
[--C-:B------:R-:W-:Y:S02]  /*1df10*/  FADD.FTZ R101, R101, -R222.reuse ;  /* 0x800000de65657221 */ /* 0x100fe40000010000 */
[----:B------:R-:W-:-:S02]  /*1df20*/  FADD.FTZ R60, R60, -R222 ;  /* 0x800000de3c3c7221 */ /* 0x000fc40000010000 */
[--C-:B------:R-:W-:Y:S02]  /*1df30*/  FADD.FTZ R226, R37, -R222.reuse ;  /* 0x800000de25e27221 */ /* 0x100fe40000010000 */
[----:B------:R-:W-:Y:S01]  /*1df40*/  FADD.FTZ R230, R33, -R222 ;  /* 0x800000de21e67221 */ /* 0x000fe20000010000 */
[----:B------:R-:W-:Y:S01]  /*1df50*/  HADD2.F32 R33, -RZ, R155.H0_H0 ;  /* 0x2000009bff217230 */ /* 0x000fe20000004100 */
[----:B------:R-:W-:Y:S02]  /*1df60*/  FMUL.FTZ R71, R223, R64 ;  /* 0x00000040df477220 */ /* 0x000fe40000410000 */
[----:B------:R-:W-:Y:S01]  /*1df70*/  FFMA.FTZ R236, R103, R236, R9 ;  /* 0x000000ec67ec7223 */ /* 0x000fe20000010009 */
[----:B------:R-:W-:Y:S01]  /*1df80*/  HADD2.F32 R103, -RZ, R153.H1_H1 ;  /* 0x30000099ff677230 */ /* 0x000fe20000004100 */
[C---:B------:R-:W-:Y:S02]  /*1df90*/  FMUL.FTZ R37, R223.reuse, R106 ;  /* 0x0000006adf257220 */ /* 0x040fe40000410000 */
[----:B------:R-:W-:-:S02]  /*1dfa0*/  FMUL.FTZ R64, R223, R65 ;  /* 0x00000041df407220 */ /* 0x000fc40000410000 */
        /* <DEDUP_REMOVED lines=8> */
[----:B------:R-:W-:Y:S01]  /*1e030*/  FMUL.FTZ R67, R223, R60 ;  /* 0x0000003cdf437220 */ /* 0x000fe20000410000 */
[----:B------:R-:W-:Y:S01]  /*1e040*/  HADD2.F32 R60, -RZ, R152.H0_H0 ;  /* 0x20000098ff3c7230 */ /* 0x000fe20000004100 */
[----:B------:R-:W-:Y:S02]  /*1e050*/  FADD.FTZ R232, R35, -R222 ;  /* 0x800000de23e87221 */ /* 0x000fe40000010000 */
[C---:B------:R-:W-:Y:S01]  /*1e060*/  FMUL.FTZ R101, R223.reuse, R224 ;  /* 0x000000e0df657220 */ /* 0x040fe20000410000 */
[----:B------:R-:W-:Y:S01]  /*1e070*/  HADD2.F32 R224, -RZ, R154.H1_H1 ;  /* 0x3000009affe07230 */ /* 0x000fe20000004100 */
[----:B------:R-:W-:-:S02]  /*1e080*/  FMUL.FTZ R35, R223, R104 ;  /* 0x00000068df237220 */ /* 0x000fc40000410000 */
[----:B------:R-:W-:Y:S01]  /*1e090*/  FFMA.FTZ R33, R102, R33, R8 ;  /* 0x0000002166217223 */ /* 0x000fe20000010008 */
[----:B------:R-:W-:Y:S01]  /*1e0a0*/  HADD2.F32 R102, -RZ, R153.H0_H0 ;  /* 0x20000099ff667230 */ /* 0x000fe20000004100 */
[----:B------:R-:W-:Y:S01]  /*1e0b0*/  FFMA.FTZ R106, R106, R103, R5 ;  /* 0x000000676a6a7223 */ /* 0x000fe20000010005 */
[----:B------:R-:W-:Y:S01]  /*1e0c0*/  HADD2.F32 R103, -RZ, R150.H1_H1 ;  /* 0x30000096ff677230 */ /* 0x000fe20000004100 */
[----:B------:R-:W-:Y:S02]  /*1e0d0*/  FADD.FTZ R105, R105, -R222 ;  /* 0x800000de69697221 */ /* 0x000fe40000010000 */
[----:B------:R-:W-:Y:S01]  /*1e0e0*/  FFMA.FTZ R35, R35, R60, R2 ;  /* 0x0000003c23237223 */ /* 0x000fe20000010002 */
[----:B------:R-:W-:Y:S01]  /*1e0f0*/  HADD2.F32 R60, -RZ, R152.H1_H1 ;  /* 0x30000098ff3c7230 */ /* 0x000fe20000004100 */
[----:B------:R-:W-:Y:S01]  /*1e100*/  FFMA.FTZ R100, R100, R224, R7 ;  /* 0x000000e064647223 */ /* 0x000fe20000010007 */
[----:B------:R-:W-:Y:S01]  /*1e110*/  HADD2.F32 R224, -RZ, R151.H1_H1 ;  /* 0x30000097ffe07230 */ /* 0x000fe20000004100 */
[----:B------:R-:W-:-:S02]  /*1e120*/  FMUL.FTZ R104, R223, R105 ;  /* 0x00000069df687220 */ /* 0x000fc40000410000 */
[----:B------:R-:W-:Y:S01]  /*1e130*/  FFMA.FTZ R37, R37, R102, R4 ;  /* 0x0000006625257223 */ /* 0x000fe20000010004 */
[----:B------:R-:W-:Y:S01]  /*1e140*/  HADD2.F32 R102, -RZ, R150.H0_H0 ;  /* 0x20000096ff667230 */ /* 0x000fe20000004100 */
        /* <DEDUP_REMOVED lines=36> */
[----:B------:R-:W-:-:S04]  /*1e390*/  @!P1 IMAD.WIDE R238, R0, R221, c[0x0][0x1a8] ;  /* 0x00006a0000ee9625 */ /* 0x000fc800078e02dd */
[--C-:B------:R-:W-:Y:S01]  /*1e3a0*/  FADD.FTZ R156, R156, -R222.reuse ;  /* 0x800000de9c9c7221 */ /* 0x100fe20000010000 */
[----:B------:R0:W-:Y:S01]  /*1e3b0*/  @!P1 STG.E [R238.64], R223 ;  /* 0x000000dfee009986 */ /* 0x0001e2000c101906 */
[--C-:B------:R-:W-:Y:S02]  /*1e3c0*/  FADD.FTZ R234, R157, -R222.reuse ;  /* 0x800000de9dea7221 */ /* 0x100fe40000010000 */
[--C-:B------:R-:W-:Y:S02]  /*1e3d0*/  FADD.FTZ R158, R158, -R222.reuse ;  /* 0x800000de9e9e7221 */ /* 0x100fe40000010000 */
[----:B------:R-:W-:Y:S02]  /*1e3e0*/  FADD.FTZ R222, R159, -R222 ;  /* 0x800000de9fde7221 */ /* 0x000fe40000010000 */
[----:B------:R-:W-:Y:S01]  /*1e3f0*/  FFMA.FTZ R43, R43, R60, R10 ;  /* 0x0000003c2b2b7223 */ /* 0x000fe2000001000a */
[----:B------:R-:W-:Y:S01]  /*1e400*/  HADD2.F32 R60, -RZ, R145.H0_H0 ;  /* 0x20000091ff3c7230 */ /* 0x000fe20000004100 */
[----:B------:R-:W-:Y:S01]  /*1e410*/  FFMA.FTZ R85, R85, R224, R24 ;  /* 0x000000e055557223 */ /* 0x000fe20000010018 */
[----:B------:R-:W-:Y:S01]  /*1e420*/  HADD2.F32 R224, -RZ, R147.H1_H1 ;  /* 0x30000093ffe07230 */ /* 0x000fe20000004100 */
[C---:B------:R-:W-:Y:S01]  /*1e430*/  FMUL.FTZ R61, R223.reuse, R61 ;  /* 0x0000003ddf3d7220 */ /* 0x040fe20000410000 */
[----:B0-----:R-:W-:Y:S01]  /*1e440*/  HADD2.F32 R238, -RZ, R120.H1_H1 ;  /* 0x30000078ffee7230 */ /* 0x001fe20000004100 */
        /* <DEDUP_REMOVED lines=23> */
[----:B------:R-:W-:Y:S01]  /*1e5c0*/  HADD2.F32 R226, -RZ, R125.H1_H1 ;  /* 0x3000007dffe27230 */ /* 0x000fe20000004100 */
        /* <DEDUP_REMOVED lines=11> */
[----:B------:R-:W-:Y:S01]  /*1e680*/  HADD2.F32 R234, -RZ, R121.H1_H1 ;  /* 0x30000079ffea7230 */ /* 0x000fe20000004100 */
[----:B------:R-:W-:-:S02]  /*1e690*/  FMUL.FTZ R158, R223, R158 ;  /* 0x0000009edf9e7220 */ /* 0x000fc40000410000 */
[----:B------:R-:W-:Y:S01]  /*1e6a0*/  FMUL.FTZ R222, R223, R222 ;  /* 0x000000dedfde7220 */ /* 0x000fe20000410000 */
        /* <DEDUP_REMOVED lines=93> */
[----:B------:R-:W-:Y:S01]  /*1ec80*/  LEA R40, P0, R219, c[0x0][0x208], 0x4 ;  /* 0x00008200db287a11 */ /* 0x000fe200078020ff */
[----:B------:R-:W-:Y:S01]  /*1ec90*/  FFMA.FTZ R66, R66, R223, R173 ;  /* 0x000000df42427223 */ /* 0x000fe200000100ad */
[----:B------:R-:W-:Y:S01]  /*1eca0*/  HADD2.F32 R223, -RZ, R131.H0_H0 ;  /* 0x20000083ffdf7230 */ /* 0x000fe20000004100 */
[----:B------:R-:W-:Y:S01]  /*1ecb0*/  FFMA.FTZ R102, R47, R102, R194 ;  /* 0x000000662f667223 */ /* 0x000fe200000100c2 */
[----:B------:R-:W-:Y:S01]  /*1ecc0*/  F2FP.PACK_AB R47, R236, R33 ;  /* 0x00000021ec2f723e */ /* 0x000fe200000000ff */
[----:B------:R-:W-:Y:S01]  /*1ecd0*/  FFMA.FTZ R224, R45, R224, R192 ;  /* 0x000000e02de07223 */ /* 0x000fe200000100c0 */
[----:B------:R-:W-:Y:S01]  /*1ece0*/  F2FP.PACK_AB R46, R100, R39 ;  /* 0x00000027642e723e */ /* 0x000fe200000000ff */
[----:B------:R-:W-:Y:S01]  /*1ecf0*/  FFMA.FTZ R157, R157, R44, R202 ;  /* 0x0000002c9d9d7223 */ /* 0x000fe200000100ca */
[----:B------:R-:W-:Y:S01]  /*1ed00*/  F2FP.PACK_AB R45, R106, R37 ;  /* 0x000000256a2d723e */ /* 0x000fe200000000ff */
[----:B------:R-:W-:Y:S01]  /*1ed10*/  FFMA.FTZ R158, R158, R41, R207 ;  /* 0x000000299e9e7223 */ /* 0x000fe200000100cf */
[----:B------:R-:W-:Y:S01]  /*1ed20*/  LEA.HI.X R41, R219, c[0x0][0x20c], RZ, 0x4, P0 ;  /* 0x00008300db297a11 */ /* 0x000fe200000f24ff */
[----:B------:R-:W-:Y:S01]  /*1ed30*/  FFMA.FTZ R54, R54, R223, R183 ;  /* 0x000000df36367223 */ /* 0x000fe200000100b7 */
[----:B------:R-:W-:Y:S01]  /*1ed40*/  F2FP.PACK_AB R44, R104, R35 ;  /* 0x00000023682c723e */ /* 0x000fe200000000ff */
[----:B------:R-:W-:Y:S01]  /*1ed50*/  FFMA.FTZ R228, R38, R228, R199 ;  /* 0x000000e426e47223 */ /* 0x000fe200000100c7 */
[----:B------:R-:W-:Y:S01]  /*1ed60*/  HADD2.F32 R223, -RZ, R129.H1_H1 ;  /* 0x30000081ffdf7230 */ /* 0x000fe20000004100 */
[----:B------:R-:W-:Y:S01]  /*1ed70*/  FFMA.FTZ R231, R222, R231, R209 ;  /* 0x000000e7dee77223 */ /* 0x000fe200000100d1 */
[----:B------:R-:W-:Y:S01]  /*1ed80*/  HADD2.F32 R38, -RZ, R121.H0_H0 ;  /* 0x20000079ff267230 */ /* 0x000fe20000004100 */
[----:B------:R0:W-:Y:S01]  /*1ed90*/  STG.E.128 [R40.64], R44 ;  /* 0x0000002c28007986 */ /* 0x0001e2000c101d06 */
        /* <DEDUP_REMOVED lines=11> */
[----:B------:R-:W-:Y:S01]  /*1ee50*/  F2FP.PACK_AB R49, R66, R65 ;  /* 0x000000414231723e */ /* 0x000fe200000000ff */
[----:B------:R-:W-:Y:S01]  /*1ee60*/  FFMA.FTZ R159, R159, R34, R206 ;  /* 0x000000229f9f7223 */ /* 0x000fe200000100ce */
[----:B------:R-:W-:Y:S01]  /*1ee70*/  F2FP.PACK_AB R48, R64, R71 ;  /* 0x000000474030723e */ /* 0x000fe200000000ff */
[----:B------:R-:W-:Y:S01]  /*1ee80*/  FFMA.FTZ R100, R32, R100, R201 ;  /* 0x0000006420647223 */ /* 0x000fe200000100c9 */
[----:B------:R-:W-:Y:S01]  /*1ee90*/  IADD3 R66, R219, 0x60, RZ ;  /* 0x00000060db427810 */ /* 0x000fe20007ffe0ff */
[----:B------:R-:W-:Y:S01]  /*1eea0*/  FFMA.FTZ R107, R107, R33, R204 ;  /* 0x000000216b6b7223 */ /* 0x000fe200000100cc */
[----:B0-----:R-:W-:Y:S01]  /*1eeb0*/  F2FP.PACK_AB R45, R74, R73 ;  /* 0x000000494a2d723e */ /* 0x001fe200000000ff */
[----:B------:R-:W-:Y:S01]  /*1eec0*/  HFMA2.MMA R73, -RZ, RZ, 0, 9.5367431640625e-07 ;  /* 0x00000010ff497435 */ /* 0x000fe200000001ff */
[----:B------:R-:W-:Y:S01]  /*1eed0*/  F2FP.PACK_AB R47, R70, R69 ;  /* 0x00000045462f723e */ /* 0x000fe200000000ff */
[----:B------:R-:W-:Y:S01]  /*1eee0*/  FFMA.FTZ R223, R50, R223, R187 ;  /* 0x000000df32df7223 */ /* 0x000fe200000100bb */
[----:B------:R-:W-:Y:S01]  /*1eef0*/  F2FP.PACK_AB R46, R68, R75 ;  /* 0x0000004b442e723e */ /* 0x000fe200000000ff */
[----:B------:R-:W-:Y:S01]  /*1ef00*/  FFMA.FTZ R156, R156, R38, R205 ;  /* 0x000000269c9c7223 */ /* 0x000fe200000100cd */
[----:B------:R-:W-:Y:S01]  /*1ef10*/  IADD3 R70, R219, 0x20, RZ ;  /* 0x00000020db467810 */ /* 0x000fe20007ffe0ff */
[----:B------:R-:W-:Y:S01]  /*1ef20*/  FFMA.FTZ R226, R51, R226, R190 ;  /* 0x000000e233e27223 */ /* 0x000fe200000100be */
[----:B------:R-:W-:Y:S01]  /*1ef30*/  IADD3 R68, R219, 0x40, RZ ;  /* 0x00000040db447810 */ /* 0x000fe20007ffe0ff */
[----:B------:R-:W-:Y:S01]  /*1ef40*/  IMAD R0, R221, c[0x0][0x160], R0 ;  /* 0x00005800dd007a24 */ /* 0x000fe200078e0200 */
[----:B------:R-:W-:Y:S01]  /*1ef50*/  IADD3 R64, R219, 0x80, RZ ;  /* 0x00000080db407810 */ /* 0x000fe20007ffe0ff */
[----:B------:R-:W-:Y:S01]  /*1ef60*/  IMAD.WIDE.U32 R70, R73, R70, c[0x0][0x208] ;  /* 0x0000820049467625 */ /* 0x000fe200078e0046 */
[----:B------:R-:W-:-:S02]  /*1ef70*/  F2FP.PACK_AB R35, R94, R93 ;  /* 0x0000005d5e23723e */ /* 0x000fc400000000ff */
[----:B------:R-:W-:Y:S01]  /*1ef80*/  F2FP.PACK_AB R34, R92, R99 ;  /* 0x000000635c22723e */ /* 0x000fe200000000ff */
[C---:B------:R-:W-:Y:S01]  /*1ef90*/  IMAD.WIDE.U32 R68, R73.reuse, R68, c[0x0][0x208] ;  /* 0x0000820049447625 */ /* 0x040fe200078e0044 */
[----:B------:R-:W-:Y:S02]  /*1efa0*/  F2FP.PACK_AB R33, R98, R97 ;  /* 0x000000616221723e */ /* 0x000fe400000000ff */
[----:B------:R-:W-:Y:S01]  /*1efb0*/  F2FP.PACK_AB R32, R96, R43 ;  /* 0x0000002b6020723e */ /* 0x000fe200000000ff */
[----:B------:R-:W-:Y:S01]  /*1efc0*/  IMAD.WIDE.U32 R64, R73, R64, c[0x0][0x208] ;  /* 0x0000820049407625 */ /* 0x000fe200078e0040 */
[----:B------:R-:W-:Y:S02]  /*1efd0*/  F2FP.PACK_AB R39, R86, R85 ;  /* 0x000000555627723e */ /* 0x000fe400000000ff */
[----:B------:R-:W-:Y:S01]  /*1efe0*/  F2FP.PACK_AB R38, R84, R91 ;  /* 0x0000005b5426723e */ /* 0x000fe200000000ff */
[----:B------:R-:W-:Y:S01]  /*1eff0*/  STG.E.128 [R70.64], R32 ;  /* 0x0000002046007986 */ /* 0x000fe2000c101d06 */
[----:B------:R-:W-:-:S02]  /*1f000*/  F2FP.PACK_AB R37, R90, R89 ;  /* 0x000000595a25723e */ /* 0x000fc400000000ff */
[----:B------:R-:W-:Y:S02]  /*1f010*/  F2FP.PACK_AB R36, R88, R95 ;  /* 0x0000005f5824723e */ /* 0x000fe400000000ff */
[----:B------:R-:W-:Y:S01]  /*1f020*/  F2FP.PACK_AB R50, R60, R67 ;  /* 0x000000433c32723e */ /* 0x000fe200000000ff */
[----:B------:R-:W-:Y:S01]  /*1f030*/  IMAD.WIDE.U32 R66, R73, R66, c[0x0][0x208] ;  /* 0x0000820049427625 */ /* 0x000fe200078e0042 */
[----:B------:R-:W-:Y:S01]  /*1f040*/  F2FP.PACK_AB R43, R78, R77 ;  /* 0x0000004d4e2b723e */ /* 0x000fe200000000ff */
[----:B------:R0:W-:Y:S01]  /*1f050*/  STG.E.128 [R68.64], R36 ;  /* 0x0000002444007986 */ /* 0x0001e2000c101d06 */
[----:B------:R-:W-:Y:S02]  /*1f060*/  F2FP.PACK_AB R42, R76, R83 ;  /* 0x000000534c2a723e */ /* 0x000fe400000000ff */
[----:B------:R-:W-:Y:S02]  /*1f070*/  F2FP.PACK_AB R41, R82, R81 ;  /* 0x000000515229723e */ /* 0x000fe400000000ff */
[----:B------:R-:W-:-:S02]  /*1f080*/  F2FP.PACK_AB R40, R80, R87 ;  /* 0x000000575028723e */ /* 0x000fc400000000ff */
[----:B------:R-:W-:Y:S02]  /*1f090*/  F2FP.PACK_AB R44, R72, R79 ;  /* 0x0000004f482c723e */ /* 0x000fe400000000ff */
[----:B------:R-:W-:Y:S01]  /*1f0a0*/  F2FP.PACK_AB R51, R63, R62 ;  /* 0x0000003e3f33723e */ /* 0x000fe200000000ff */
[----:B------:R1:W-:Y:S01]  /*1f0b0*/  STG.E.128 [R66.64], R40 ;  /* 0x0000002842007986 */ /* 0x0003e2000c101d06 */
[----:B------:R-:W-:Y:S02]  /*1f0c0*/  IADD3 R62, R219, 0xa0, RZ ;  /* 0x000000a0db3e7810 */ /* 0x000fe40007ffe0ff */
[----:B------:R-:W-:Y:S01]  /*1f0d0*/  F2FP.PACK_AB R55, R55, R54 ;  /* 0x000000363737723e */ /* 0x000fe200000000ff */
[----:B------:R2:W-:Y:S01]  /*1f0e0*/  STG.E.128 [R64.64], R44 ;  /* 0x0000002c40007986 */ /* 0x0005e2000c101d06 */
[----:B------:R-:W-:Y:S01]  /*1f0f0*/  F2FP.PACK_AB R54, R53, R52 ;  /* 0x000000343536723e */ /* 0x000fe200000000ff */
[----:B------:R-:W-:Y:S01]  /*1f100*/  IMAD.WIDE.U32 R62, R73, R62, c[0x0][0x208] ;  /* 0x00008200493e7625 */ /* 0x000fe200078e003e */
[----:B------:R-:W-:-:S02]  /*1f110*/  F2FP.PACK_AB R53, R59, R58 ;  /* 0x0000003a3b35723e */ /* 0x000fc400000000ff */
[----:B0-----:R-:W-:Y:S02]  /*1f120*/  IADD3 R36, R219, 0x120, RZ ;  /* 0x00000120db247810 */ /* 0x001fe40007ffe0ff */
[----:B------:R-:W-:Y:S01]  /*1f130*/  F2FP.PACK_AB R52, R57, R56 ;  /* 0x000000383934723e */ /* 0x000fe200000000ff */
[----:B------:R0:W-:Y:S01]  /*1f140*/  STG.E.128 [R62.64], R48 ;  /* 0x000000303e007986 */ /* 0x0001e2000c101d06 */
[----:B------:R-:W-:Y:S02]  /*1f150*/  F2FP.PACK_AB R59, R102, R61 ;  /* 0x0000003d663b723e */ /* 0x000fe400000000ff */
[----:B------:R-:W-:Y:S02]  /*1f160*/  F2FP.PACK_AB R58, R224, R103 ;  /* 0x00000067e03a723e */ /* 0x000fe400000000ff */
[----:B------:R-:W-:Y:S02]  /*1f170*/  F2FP.PACK_AB R57, R226, R223 ;  /* 0x000000dfe239723e */ /* 0x000fe400000000ff */
[----:B-1----:R-:W-:-:S02]  /*1f180*/  IADD3 R42, R219, 0x100, RZ ;  /* 0x00000100db2a7810 */ /* 0x002fc40007ffe0ff */
[----:B------:R-:W-:Y:S02]  /*1f190*/  LEA R40, P0, R36, c[0x0][0x208], 0x4 ;  /* 0x0000820024287a11 */ /* 0x000fe400078020ff */
[----:B--2---:R-:W-:Y:S01]  /*1f1a0*/  IADD3 R46, R219, 0xc0, RZ ;  /* 0x000000c0db2e7810 */ /* 0x004fe20007ffe0ff */
[----:B------:R-:W-:Y:S01]  /*1f1b0*/  IMAD.WIDE.U32 R42, R73, R42, c[0x0][0x208] ;  /* 0x00008200492a7625 */ /* 0x000fe200078e002a */
[----:B------:R-:W-:Y:S02]  /*1f1c0*/  IADD3 R44, R219, 0xe0, RZ ;  /* 0x000000e0db2c7810 */ /* 0x000fe40007ffe0ff */
[----:B------:R-:W-:Y:S01]  /*1f1d0*/  F2FP.PACK_AB R56, R230, R227 ;  /* 0x000000e3e638723e */ /* 0x000fe200000000ff */
[----:B------:R-:W-:Y:S01]  /*1f1e0*/  IMAD.WIDE.U32 R46, R73, R46, c[0x0][0x208] ;  /* 0x00008200492e7625 */ /* 0x000fe200078e002e */
[----:B------:R-:W-:Y:S02]  /*1f1f0*/  F2FP.PACK_AB R35, R157, R228 ;  /* 0x000000e49d23723e */ /* 0x000fe400000000ff */
[----:B------:R-:W-:Y:S01]  /*1f200*/  F2FP.PACK_AB R34, R232, R229 ;  /* 0x000000e5e822723e */ /* 0x000fe200000000ff */
[----:B------:R-:W-:Y:S01]  /*1f210*/  IMAD.WIDE.U32 R44, R73, R44, c[0x0][0x208] ;  /* 0x00008200492c7625 */ /* 0x000fe200078e002c */
[----:B------:R-:W-:Y:S01]  /*1f220*/  F2FP.PACK_AB R33, R234, R105 ;  /* 0x00000069ea21723e */ /* 0x000fe200000000ff */
[----:B------:R0:W-:Y:S01]  /*1f230*/  STG.E.128 [R46.64], R52 ;  /* 0x000000342e007986 */ /* 0x0001e2000c101d06 */
[----:B------:R-:W-:-:S02]  /*1f240*/  F2FP.PACK_AB R32, R238, R101 ;  /* 0x00000065ee20723e */ /* 0x000fc400000000ff */
[----:B------:R-:W-:Y:S01]  /*1f250*/  LEA.HI.X R41, R36, c[0x0][0x20c], RZ, 0x4, P0 ;  /* 0x0000830024297a11 */ /* 0x000fe200000f24ff */
[----:B------:R0:W-:Y:S01]  /*1f260*/  STG.E.128 [R44.64], R56 ;  /* 0x000000382c007986 */ /* 0x0001e2000c101d06 */
        /* <DEDUP_REMOVED lines=9> */
.L_x_45275:
[----:B------:R-:W-:Y:S05]  /*1f300*/  BSYNC B0 ;  /* 0x0000000000007941 */ /* 0x000fea0003800000 */
.L_x_44712:
[----:B------:R-:W-:Y:S05]  /*1f310*/  EXIT ;  /* 0x000000000000794d */ /* 0x000fea0003800000 */
.L_x_45273:
[----:B0-----:R-:W-:Y:S01]  /*1f320*/  IMAD.MOV.U32 R221, RZ, RZ, 0x1 ;  /* 0x00000001ffdd7424 */ /* 0x001fe200078e00ff */
[----:B------:R-:W-:Y:S01]  /*1f330*/  MOV R224, 0x1f ;  /* 0x0000001f00e07802 */ /* 0x000fe20000000f00 */
[----:B------:R-:W-:Y:S01]  /*1f340*/  IMAD.MOV.U32 R225, RZ, RZ, -0x1 ;  /* 0xffffffffffe17424 */ /* 0x000fe200078e00ff */
[----:B------:R-:W-:-:S02]  /*1f350*/  MOV R222, 0x1f370 ;  /* 0x0001f37000de7802 */ /* 0x000fc40000000f00 */
[----:B------:R-:W-:Y:S05]  /*1f360*/  CALL.REL.NOINC `($__internal_105_$__cuda_sm70_shflsync_bfly_p) ;  /* 0x00000d9000007944 */ /* 0x000fea0003c00000 */
[----:B01----:R-:W-:Y:S05]  /*1f370*/  BRA `(.L_x_45277) ;  /* 0xffffdaa000007947 */ /* 0x003fea000383ffff */
.L_x_45274:
[----:B------:R-:W-:Y:S01]  /*1f380*/  HFMA2.MMA R221, -RZ, RZ, 0, 1.1920928955078125e-07 ;  /* 0x00000002ffdd7435 */ /* 0x000fe200000001ff */
[----:B------:R-:W-:Y:S01]  /*1f390*/  IMAD.MOV.U32 R224, RZ, RZ, 0x1f ;  /* 0x0000001fffe07424 */ /* 0x000fe200078e00ff */
[----:B------:R-:W-:-:S02]  /*1f3a0*/  MOV R225, 0xffffffff ;  /* 0xffffffff00e17802 */ /* 0x000fc40000000f00 */
[----:B------:R-:W-:Y:S02]  /*1f3b0*/  MOV R222, 0x1f3d0 ;  /* 0x0001f3d000de7802 */ /* 0x000fe40000000f00 */
[----:B------:R-:W-:Y:S05]  /*1f3c0*/  CALL.REL.NOINC `($__internal_105_$__cuda_sm70_shflsync_bfly_p) ;  /* 0x00000d3000007944 */ /* 0x000fea0003c00000 */
[----:B0-----:R-:W-:Y:S01]  /*1f3d0*/  HFMA2.MMA R224, -RZ, RZ, 0, 1.847743988037109375e-06 ;  /* 0x0000001fffe07435 */ /* 0x001fe200000001ff */
[----:B-1----:R-:W-:Y:S01]  /*1f3e0*/  FADD.FTZ R226, R226, R221 ;  /* 0x000000dde2e27221 */ /* 0x002fe20000010000 */
[----:B------:R-:W-:Y:S01]  /*1f3f0*/  MOV R222, 0x1f430 ;  /* 0x0001f43000de7802 */ /* 0x000fe20000000f00 */
[----:B------:R-:W-:Y:S02]  /*1f400*/  IMAD.MOV.U32 R221, RZ, RZ, 0x4 ;  /* 0x00000004ffdd7424 */ /* 0x000fe400078e00ff */
[----:B------:R-:W-:Y:S02]  /*1f410*/  IMAD.MOV.U32 R225, RZ, RZ, -0x1 ;  /* 0xffffffffffe17424 */ /* 0x000fe400078e00ff */
[----:B------:R-:W-:Y:S05]  /*1f420*/  CALL.REL.NOINC `($__internal_105_$__cuda_sm70_shflsync_bfly_p) ;  /* 0x00000cd000007944 */ /* 0x000fea0003c00000 */
[----:B01----:R-:W-:Y:S01]  /*1f430*/  FADD.FTZ R226, R226, R221 ;  /* 0x000000dde2e27221 */ /* 0x003fe20000010000 */
[----:B------:R-:W-:Y:S01]  /*1f440*/  MOV R221, 0x8 ;  /* 0x0000000800dd7802 */ /* 0x000fe20000000f00 */
[----:B------:R-:W-:Y:S01]  /*1f450*/  IMAD.MOV.U32 R224, RZ, RZ, 0x1f ;  /* 0x0000001fffe07424 */ /* 0x000fe200078e00ff */
[----:B------:R-:W-:Y:S02]  /*1f460*/  MOV R225, 0xffffffff ;  /* 0xffffffff00e17802 */ /* 0x000fe40000000f00 */
[----:B------:R-:W-:-:S02]  /*1f470*/  MOV R222, 0x1f490 ;  /* 0x0001f49000de7802 */ /* 0x000fc40000000f00 */
[----:B------:R-:W-:Y:S05]  /*1f480*/  CALL.REL.NOINC `($__internal_105_$__cuda_sm70_shflsync_bfly_p) ;  /* 0x00000c7000007944 */ /* 0x000fea0003c00000 */
[----:B0-----:R-:W-:Y:S01]  /*1f490*/  HFMA2.MMA R224, -RZ, RZ, 0, 1.847743988037109375e-06 ;  /* 0x0000001fffe07435 */ /* 0x001fe200000001ff */
[----:B-1----:R-:W-:Y:S01]  /*1f4a0*/  FADD.FTZ R226, R226, R221 ;  /* 0x000000dde2e27221 */ /* 0x002fe20000010000 */
[----:B------:R-:W-:Y:S01]  /*1f4b0*/  MOV R222, 0x1f4f0 ;  /* 0x0001f4f000de7802 */ /* 0x000fe20000000f00 */
[----:B------:R-:W-:-:S02]  /*1f4c0*/  IMAD.MOV.U32 R221, RZ, RZ, 0x10 ;  /* 0x00000010ffdd7424 */ /* 0x000fc400078e00ff */
[----:B------:R-:W-:Y:S02]  /*1f4d0*/  IMAD.MOV.U32 R225, RZ, RZ, -0x1 ;  /* 0xffffffffffe17424 */ /* 0x000fe400078e00ff */
[----:B------:R-:W-:Y:S05]  /*1f4e0*/  CALL.REL.NOINC `($__internal_105_$__cuda_sm70_shflsync_bfly_p) ;  /* 0x00000c1000007944 */ /* 0x000fea0003c00000 */
        /* <DEDUP_REMOVED lines=173> */
[----:B01----:R-:W-:Y:S01]  /*1ffc0*/  FADD.FTZ R226, R226, R221 ;  /* 0x000000dde2e27221 */ /* 0x003fe20000010000 */
[----:B------:R-:W-:Y:S01]  /*1ffd0*/  MOV R221, 0x4 ;  /* 0x0000000400dd7802 */ /* 0x000fe20000000f00 */
[----:B------:R-:W-:Y:S01]  /*1ffe0*/  IMAD.MOV.U32 R224, RZ, RZ, 0x1f ;  /* 0x0000001fffe07424 */ /* 0x000fe200078e00ff */
[----:B------:R-:W-:Y:S02]  /*1fff0*/  MOV R225, 0xffffffff ;  /* 0xffffffff00e17802 */ /* 0x000fe40000000f00 */
[----:B------:R-:W-:Y:S02]  /*20000*/  MOV R222, 0x20020 ;  /* 0x0002002000de7802 */ /* 0x000fe40000000f00 */
[----:B------:R-:W-:Y:S05]  /*20010*/  CALL.REL.NOINC `($__internal_105_$__cuda_sm70_shflsync_bfly_p) ;  /* 0x000000e000007944 */ /* 0x000fea0003c00000 */
[----:B0-----:R-:W-:Y:S01]  /*20020*/  HFMA2.MMA R224, -RZ, RZ, 0, 1.847743988037109375e-06 ;  /* 0x0000001fffe07435 */ /* 0x001fe200000001ff */
[----:B-1----:R-:W-:Y:S01]  /*20030*/  FADD.FTZ R226, R226, R221 ;  /* 0x000000dde2e27221 */ /* 0x002fe20000010000 */
[----:B------:R-:W-:Y:S01]  /*20040*/  MOV R222, 0x20080 ;  /* 0x0002008000de7802 */ /* 0x000fe20000000f00 */
[----:B------:R-:W-:Y:S02]  /*20050*/  IMAD.MOV.U32 R221, RZ, RZ, 0x8 ;  /* 0x00000008ffdd7424 */ /* 0x000fe400078e00ff */
[----:B------:R-:W-:-:S02]  /*20060*/  IMAD.MOV.U32 R225, RZ, RZ, -0x1 ;  /* 0xffffffffffe17424 */ /* 0x000fc400078e00ff */
[----:B------:R-:W-:Y:S05]  /*20070*/  CALL.REL.NOINC `($__internal_105_$__cuda_sm70_shflsync_bfly_p) ;  /* 0x0000008000007944 */ /* 0x000fea0003c00000 */
[----:B01----:R-:W-:Y:S01]  /*20080*/  FADD.FTZ R226, R226, R221 ;  /* 0x000000dde2e27221 */ /* 0x003fe20000010000 */
[----:B------:R-:W-:Y:S01]  /*20090*/  MOV R221, 0x10 ;  /* 0x0000001000dd7802 */ /* 0x000fe20000000f00 */
[----:B------:R-:W-:Y:S01]  /*200a0*/  IMAD.MOV.U32 R224, RZ, RZ, 0x1f ;  /* 0x0000001fffe07424 */ /* 0x000fe200078e00ff */
[----:B------:R-:W-:-:S02]  /*200b0*/  MOV R225, 0xffffffff ;  /* 0xffffffff00e17802 */ /* 0x000fc40000000f00 */
[----:B------:R-:W-:Y:S02]  /*200c0*/  MOV R222, 0x200e0 ;  /* 0x000200e000de7802 */ /* 0x000fe40000000f00 */
[----:B------:R-:W-:Y:S05]  /*200d0*/  CALL.REL.NOINC `($__internal_105_$__cuda_sm70_shflsync_bfly_p) ;  /* 0x0000002000007944 */ /* 0x000fea0003c00000 */
[----:B01----:R-:W-:Y:S01]  /*200e0*/  IMAD.MOV.U32 R225, RZ, RZ, R221 ;  /* 0x000000ffffe17224 */ /* 0x003fe200078e00dd */
[----:B------:R-:W-:Y:S05]  /*200f0*/  BRA `(.L_x_45278) ;  /* 0xffffd86000007947 */ /* 0x000fea000383ffff */
        .weak           $__internal_105_$__cuda_sm70_shflsync_bfly_p
        .type           $__internal_105_$__cuda_sm70_shflsync_bfly_p,@function
        .size           $__internal_105_$__cuda_sm70_shflsync_bfly_p,(.L_x_71105 - $__internal_105_$__cuda_sm70_shflsync_bfly_p)
$__internal_105_$__cuda_sm70_shflsync_bfly_p:
[----:B------:R-:W-:Y:S01]  /*20100*/  HFMA2.MMA R223, -RZ, RZ, 0, 0 ;  /* 0x00000000ffdf7435 */ /* 0x000fe200000001ff */
[----:B------:R-:W-:Y:S04]  /*20110*/  WARPSYNC R225 ;  /* 0x000000e100007348 */ /* 0x000fe80003800000 */
[----:B------:R0:W1:Y:S01]  /*20120*/  SHFL.BFLY PT, R221, R226, R221, R224 ;  /* 0x0c0000dde2dd7389 */ /* 0x00006200000e00e0 */
[----:B------:R-:W-:Y:S05]  /*20130*/  RET.REL.NODEC R222 `(_ZN10layer_norm13ln_fwd_kernelINS_13Kernel_traitsI6__halfS2_fS2_fjLj2560ELj1ELj4ELj1ELj16ENS_18Kernel_traits_baseILj2560ES2_S2_fS2_fjLj128EEEEELb1ELb0ELb0ELb1EEEvNS_9FwdParamsE) ;  /* 0xfffdfec0de007950 */ /* 0x000fea0003c3ffff */
.L_x_45279:
        /* <DEDUP_REMOVED lines=12> */
.L_x_71105:


//--------------------- .text._ZN10layer_norm13ln_fwd_kernelINS_13Kernel_traitsI6__halfS2_fS2_fjLj2560ELj1ELj4ELj1ELj16ENS_18Kernel_traits_baseILj2560ES2_S2_fS2_fjLj128EEEEELb1ELb0ELb1ELb0EEEvNS_9FwdParamsE --------------------------
	.section	.text._ZN10layer_norm13ln_fwd_kernelINS_13Kernel_traitsI6__halfS2_fS2_fjLj2560ELj1ELj4ELj1ELj16ENS_18Kernel_traits_baseILj2560ES2_S2_fS2_fjLj128EEEEELb1ELb0ELb1ELb0EEEvNS_9FwdParamsE,"ax",@progbits
	.sectioninfo	@"SHI_REGISTERS=255"
	.align	128
        .global         _ZN10layer_norm13ln_fwd_kernelINS_13Kernel_traitsI6__halfS2_fS2_fjLj2560ELj1ELj4ELj1ELj16ENS_18Kernel_traits_baseILj2560ES2_S2_fS2_fjLj128EEEEELb1ELb0ELb1ELb0EEEvNS_9FwdParamsE
        .type           _ZN10layer_norm13ln_fwd_kernelINS_13Kernel_traitsI6__halfS2_fS2_fjLj2560ELj1ELj4ELj1ELj16ENS_18Kernel_traits_baseILj2560ES2_S2_fS2_fjLj128EEEEELb1ELb0ELb1ELb0EEEvNS_9FwdParamsE,@function
        .size           _ZN10layer_norm13ln_fwd_kernelINS_13Kernel_traitsI6__halfS2_fS2_fjLj2560ELj1ELj4ELj1ELj16ENS_18Kernel_traits_baseILj2560ES2_S2_fS2_fjLj128EEEEELb1ELb0ELb1ELb0EEEvNS_9FwdParamsE,(.L_x_71106 - _ZN10layer_norm13ln_fwd_kernelINS_13Kernel_traitsI6__halfS2_fS2_fjLj2560ELj1ELj4ELj1ELj16ENS_18Kernel_traits_baseILj2560ES2_S2_fS2_fjLj128EEEEELb1ELb0ELb1ELb0EEEvNS_9FwdParamsE)
        .other          _ZN10layer_norm13ln_fwd_kernelINS_13Kernel_traitsI6__halfS2_fS2_fjLj2560ELj1ELj4ELj1ELj16ENS_18Kernel_traits_baseILj2560ES2_S2_fS2_fjLj128EEEEELb1ELb0ELb1ELb0EEEvNS_9FwdParamsE,@"STO_CUDA_ENTRY STV_DEFAULT"
_ZN10layer_norm13ln_fwd_kernelINS_13Kernel_traitsI6__halfS2_fS2_fjLj2560ELj1ELj4ELj1ELj16ENS_18Kernel_traits_baseILj2560ES2_S2_fS2_fjLj128EEEEELb1ELb0ELb1ELb0EEEvNS_9FwdParamsE:
.text._ZN10layer_norm13ln_fwd_kernelINS_13Kernel_traitsI6__halfS2_fS2_fjLj2560ELj1ELj4ELj1ELj16ENS_18Kernel_traits_baseILj2560ES2_S2_fS2_fjLj128EEEEELb1ELb0ELb1ELb0EEEvNS_9FwdParamsE:
        /* <DEDUP_REMOVED lines=94> */
.L_x_45281:
[----:B0-----:R-:W-:Y:S05]  /*05e0*/  BSYNC B0 ;  /* 0x0000000000007941 */ /* 0x001fea0003800000 */
.L_x_45280:
        /* <DEDUP_REMOVED lines=13> */
.L_x_45283:
[----:B0-----:R-:W-:Y:S05]  /*06c0*/  BSYNC B0 ;  /* 0x0000000000007941 */ /* 0x001fea0003800000 */
.L_x_45282:
        /* <DEDUP_REMOVED lines=13> */
.L_x_45285:
[----:B0-----:R-:W-:Y:S05]  /*07a0*/  BSYNC B0 ;  /* 0x0000000000007941 */ /* 0x001fea0003800000 */
.L_x_45284:
        /* <DEDUP_REMOVED lines=13> */
.L_x_45287:
[----:B0-----:R-:W-:Y:S05]  /*0880*/  BSYNC B0 ;  /* 0x0000000000007941 */ /* 0x001fea0003800000 */
.L_x_45286:
        /* <DEDUP_REMOVED lines=13> */
.L_x_45289:
[----:B0-----:R-:W-:Y:S05]  /*0960*/  BSYNC B0 ;  /* 0x0000000000007941 */ /* 0x001fea0003800000 */
.L_x_45288:
        /* <DEDUP_REMOVED lines=23> */
.L_x_45291:
[----:B0-----:R-:W-:Y:S05]  /*0ae0*/  BSYNC B0 ;  /* 0x0000000000007941 */ /* 0x001fea0003800000 */
.L_x_45290:
        /* <DEDUP_REMOVED lines=22> */
.L_x_45293:
[----:B0-----:R-:W-:Y:S05]  /*0c50*/  BSYNC B0 ;  /* 0x0000000000007941 */ /* 0x001fea0003800000 */
.L_x_45292:
        /* <DEDUP_REMOVED lines=16> */
.L_x_45295:
[----:B0-----:R-:W-:Y:S05]  /*0d60*/  BSYNC B0 ;  /* 0x0000000000007941 */ /* 0x001fea0003800000 */
.L_x_45294:
        /* <DEDUP_REMOVED lines=17> */
.L_x_45297:
[----:B0-----:R-:W-:Y:S05]  /*0e80*/  BSYNC B0 ;  /* 0x0000000000007941 */ /* 0x001fea0003800000 */
.L_x_45296:
        /* <DEDUP_REMOVED lines=16> */
.L_x_45299:
[----:B0-----:R-:W-:Y:S05]  /*0f90*/  BSYNC B0 ;  /* 0x0000000000007941 */ /* 0x001fea0003800000 */
.L_x_45298:
        /* <DEDUP_REMOVED lines=10> */
[--C-:B------:R-:W-:Y:S01]  /*1040*/  HADD2.F32 R187, -RZ, R8.reuse.H0_H0 ;  /* 0x20000008ffbb7230 */ /* 0x100fe20000004100 */
[----:B------:R-:W-:Y:S01]  /*1050*/  BSSY B0, `(.L_x_45300) ;  /* 0x0002277000007945 */ /* 0x000fe20003800000 */
[----:B------:R-:W-:Y:S01]  /*1060*/  HADD2.F32 R185, -RZ, R8.H1_H1 ;  /* 0x30000008ffb97230 */ /* 0x000fe20000004100 */
[----:B------:R1:W-:Y:S01]  /*1070*/  STL [R1+0x74], R7 ;  /* 0x0000740701007387 */ /* 0x0003e20000100800 */
[--C-:B------:R-:W-:Y:S01]  /*1080*/  HADD2.F32 R183, -RZ, R9.reuse.H0_H0 ;  /* 0x20000009ffb77230 */ /* 0x100fe20000004100 */
[----:B------:R-:W-:Y:S01]  /*1090*/  LOP3.LUT R157, R72, 0x3, RZ, 0xc0, !PT ;  /* 0x00000003489d7812 */ /* 0x000fe200078ec0ff */
[----:B------:R-:W-:Y:S01]  /*10a0*/  HADD2.F32 R181, -RZ, R9.H1_H1 ;  /* 0x30000009ffb57230 */ /* 0x000fe20000004100 */
[----:B------:R2:W-:Y:S01]  /*10b0*/  STL [R1+0x6c], R88 ;  /* 0x00006c5801007387 */ /* 0x0005e20000100800 */
[--C-:B------:R-:W-:Y:S01]  /*10c0*/  HADD2.F32 R179, -RZ, R10.reuse.H0_H0 ;  /* 0x2000000affb37230 */ /* 0x100fe20000004100 */
[----:B------:R-:W-:Y:S01]  /*10d0*/  IMAD.MOV.U32 R159, RZ, RZ, RZ ;  /* 0x000000ffff9f7224 */ /* 0x000fe200078e00ff */
[----:B0-----:R-:W-:Y:S01]  /*10e0*/  HADD2.F32 R75, -RZ, R89.H1_H1 ;  /* 0x30000059ff4b7230 */ /* 0x001fe20000004100 */
[----:B------:R-:W-:Y:S01]  /*10f0*/  ULDC.U8 UR8, c[0x0][0x1f0] ;  /* 0x00007c0000087ab9 */ /* 0x000fe20000000000 */
        /* <DEDUP_REMOVED lines=27> */
[----:B------:R1:W-:Y:S01]  /*12b0*/  STL [R1+0x68], R7 ;  /* 0x0000680701007387 */ /* 0x0003e20000100800 */
[----:B------:R-:W-:Y:S02]  /*12c0*/  HADD2.F32 R14, -RZ, R17.H1_H1 ;  /* 0x30000011ff0e7230 */ /* 0x000fe40000004100 */
[----:B------:R-:W-:Y:S01]  /*12d0*/  HADD2.F32 R15, -RZ, R18.H0_H0 ;  /* 0x20000012ff0f7230 */ /* 0x000fe20000004100 */
        /* <DEDUP_REMOVED lines=21> */
[----:B------:R-:W-:Y:S01]  /*1430*/  HADD2.F32 R20, -RZ, R24.H1_H1 ;  /* 0x30000018ff147230 */ /* 0x000fe20000004100 */
[----:B------:R2:W-:Y:S01]  /*1440*/  STL [R1+0x34], R80 ;  /* 0x0000345001007387 */ /* 0x0005e20000100800 */
[--C-:B------:R-:W-:Y:S02]  /*1450*/  HADD2.F32 R147, -RZ, R40.reuse.H0_H0 ;  /* 0x20000028ff937230 */ /* 0x100fe40000004100 */
[--C-:B0-----:R-:W-:Y:S02]  /*1460*/  HADD2.F32 R75, -RZ, R81.reuse.H0_H0 ;  /* 0x20000051ff4b7230 */ /* 0x101fe40000004100 */
[----:B------:R-:W-:Y:S01]  /*1470*/  HADD2.F32 R148, -RZ, R40.H1_H1 ;  /* 0x30000028ff947230 */ /* 0x000fe20000004100 */
[C---:B------:R-:W-:Y:S01]  /*1480*/  IMAD.HI.U32 R40, R158.reuse, -0x326172a9, RZ ;  /* 0xcd9e8d579e287827 */ /* 0x040fe200078e00ff */
[----:B-1----:R-:W-:Y:S01]  /*1490*/  HADD2.F32 R7, -RZ, R81.H1_H1 ;  /* 0x30000051ff077230 */ /* 0x002fe20000004100 */
[----:B------:R0:W-:Y:S01]  /*14a0*/  STL [R1+0x2c], R75 ;  /* 0x00002c4b01007387 */ /* 0x0001e20000100800 */
[--C-:B------:R-:W-:Y:S01]  /*14b0*/  HADD2.F32 R149, -RZ, R41.reuse.H0_H0 ;  /* 0x20000029ff957230 */ /* 0x100fe20000004100 */
[----:B------:R-:W-:Y:S01]  /*14c0*/  IMAD R158, R158, -0x326172a9, RZ ;  /* 0xcd9e8d579e9e7824 */ /* 0x000fe200078e02ff */
[--C-:B--2---:R-:W-:Y:S01]  /*14d0*/  HADD2.F32 R80, -RZ, R82.reuse.H0_H0 ;  /* 0x20000052ff507230 */ /* 0x104fe20000004100 */
[----:B------:R1:W-:Y:S01]  /*14e0*/  STL [R1+0x24], R7 ;  /* 0x0000240701007387 */ /* 0x0003e20000100800 */
[----:B------:R-:W-:Y:S01]  /*14f0*/  HADD2.F32 R150, -RZ, R41.H1_H1 ;  /* 0x30000029ff967230 */ /* 0x000fe20000004100 */
[----:B------:R-:W-:Y:S01]  /*1500*/  IMAD.HI.U32 R41, R160, -0x2daee0ad, RZ ;  /* 0xd2511f53a0297827 */ /* 0x000fe200078e00ff */
[--C-:B------:R-:W-:Y:S01]  /*1510*/  HADD2.F32 R21, -RZ, R25.reuse.H0_H0 ;  /* 0x20000019ff157230 */ /* 0x100fe20000004100 */
[----:B------:R2:W-:Y:S01]  /*1520*/  STL [R1+0x1c], R80 ;  /* 0x00001c5001007387 */ /* 0x0005e20000100800 */
[----:B------:R-:W-:Y:S01]  /*1530*/  HADD2.F32 R22, -RZ, R25.H1_H1 ;  /* 0x30000019ff167230 */ /* 0x000fe20000004100 */
[----:B------:R-:W-:Y:S01]  /*1540*/  LOP3.LUT R155, R40, UR25, R73, 0x96, !PT ;  /* 0x00000019289b7c12 */ /* 0x000fe2000f8e9649 */
[----:B0-----:R-:W-:Y:S01]  /*1550*/  HADD2.F32 R75, -RZ, R82.H1_H1 ;  /* 0x30000052ff4b7230 */ /* 0x001fe20000004100 */
[----:B------:R-:W-:Y:S01]  /*1560*/  LOP3.LUT R156, R41, UR26, R74, 0x96, !PT ;  /* 0x0000001a299c7c12 */ /* 0x000fe2000f8e964a */
[----:B------:R-:W-:Y:S01]  /*1570*/  HADD2.F32 R23, -RZ, R26.H0_H0 ;  /* 0x2000001aff177230 */ /* 0x000fe20000004100 */
[----:B------:R-:W-:Y:S01]  /*1580*/  IMAD R160, R160, -0x2daee0ad, RZ ;  /* 0xd2511f53a0a07824 */ /* 0x000fe200078e02ff */
[----:B-1----:R-:W-:Y:S01]  /*1590*/  HADD2.F32 R7, -RZ, R83.H0_H0 ;  /* 0x20000053ff077230 */ /* 0x002fe20000004100 */
[----:B------:R0:W-:Y:S01]  /*15a0*/  STL [R1+0x14], R75 ;  /* 0x0000144b01007387 */ /* 0x0001e20000100800 */
[----:B------:R-:W-:-:S02]  /*15b0*/  HADD2.F32 R203, -RZ, R28.H0_H0 ;  /* 0x2000001cffcb7230 */ /* 0x000fc40000004100 */
[----:B--2---:R-:W-:Y:S01]  /*15c0*/  HADD2.F32 R80, -RZ, R83.H1_H1 ;  /* 0x30000053ff507230 */ /* 0x004fe20000004100 */
[----:B------:R1:W-:Y:S01]  /*15d0*/  STL [R1+0xc], R7 ;  /* 0x00000c0701007387 */ /* 0x0003e20000100800 */
[----:B------:R-:W-:Y:S02]  /*15e0*/  HADD2.F32 R201, -RZ, R28.H1_H1 ;  /* 0x3000001cffc97230 */ /* 0x000fe40000004100 */
[----:B------:R-:W-:Y:S01]  /*15f0*/  HADD2.F32 R25, -RZ, R27.H0_H0 ;  /* 0x2000001bff197230 */ /* 0x000fe20000004100 */
[----:B------:R-:W-:Y:S01]  /*1600*/  STL [R1+0x4], R80 ;  /* 0x0000045001007387 */ /* 0x000fe20000100800 */
[--C-:B------:R-:W-:Y:S02]  /*1610*/  HADD2.F32 R199, -RZ, R29.reuse.H0_H0 ;  /* 0x2000001dffc77230 */ /* 0x100fe40000004100 */
[----:B0-----:R-:W-:Y:S02]  /*1620*/  HADD2.F32 R75, -RZ, R76.H0_H0 ;  /* 0x2000004cff4b7230 */ /* 0x001fe40000004100 */
[----:B------:R-:W-:-:S02]  /*1630*/  HADD2.F32 R197, -RZ, R29.H1_H1 ;  /* 0x3000001dffc57230 */ /* 0x000fc40000004100 */
[----:B-1----:R-:W-:Y:S01]  /*1640*/  HADD2.F32 R7, -RZ, R76.H1_H1 ;  /* 0x3000004cff077230 */ /* 0x002fe20000004100 */
[----:B------:R0:W-:Y:S01]  /*1650*/  STL [R1+0x38], R75 ;  /* 0x0000384b01007387 */ /* 0x0001e20000100800 */
[----:B------:R-:W-:Y:S02]  /*1660*/  HADD2.F32 R76, -RZ, R77.H0_H0 ;  /* 0x2000004dff4c7230 */ /* 0x000fe40000004100 */
[--C-:B------:R-:W-:Y:S01]  /*1670*/  HADD2.F32 R195, -RZ, R30.reuse.H0_H0 ;  /* 0x2000001effc37230 */ /* 0x100fe20000004100 */
        /* <DEDUP_REMOVED lines=13> */
[----:B------:R-:W-:Y:S01]  /*1750*/  HADD2.F32 R31, -RZ, R34.H0_H0 ;  /* 0x20000022ff1f7230 */ /* 0x000fe20000004100 */
        /* <DEDUP_REMOVED lines=8> */
[----:B------:R0:W-:Y:S01]  /*17e0*/  STL [R1], R7 ;  /* 0x0000000701007387 */ /* 0x0001e20000100800 */
[--C-:B------:R-:W-:Y:S02]  /*17f0*/  HADD2.F32 R210, -RZ, R38.reuse.H0_H0 ;  /* 0x20000026ffd27230 */ /* 0x100fe40000004100 */
[----:B------:R-:W-:Y:S02]  /*1800*/  HADD2.F32 R208, -RZ, R38.H1_H1 ;  /* 0x30000026ffd07230 */ /* 0x000fe40000004100 */
[--C-:B------:R-:W-:Y:S02]  /*1810*/  HADD2.F32 R206, -RZ, R39.reuse.H0_H0 ;  /* 0x20000027ffce7230 */ /* 0x100fe40000004100 */
[----:B------:R-:W-:Y:S02]  /*1820*/  HADD2.F32 R204, -RZ, R39.H1_H1 ;  /* 0x30000027ffcc7230 */ /* 0x000fe40000004100 */
[----:B------:R-:W-:-:S02]  /*1830*/  HADD2.F32 R33, -RZ, R35.H0_H0 ;  /* 0x20000023ff217230 */ /* 0x000fc40000004100 */
[----:B0-----:R-:W-:Y:S02]  /*1840*/  HADD2.F32 R7, -RZ, R11.H0_H0 ;  /* 0x2000000bff077230 */ /* 0x001fe40000004100 */
[----:B------:R-:W-:Y:S02]  /*1850*/  HADD2.F32 R11, -RZ, R16.H0_H0 ;  /* 0x20000010ff0b7230 */ /* 0x000fe40000004100 */
[----:B------:R-:W-:Y:S02]  /*1860*/  HADD2.F32 R16, -RZ, R18.H1_H1 ;  /* 0x30000012ff107230 */ /* 0x000fe40000004100 */
[----:B------:R-:W-:Y:S02]  /*1870*/  HADD2.F32 R18, -RZ, R19.H1_H1 ;  /* 0x30000013ff127230 */ /* 0x000fe40000004100 */
[----:B------:R-:W-:Y:S02]  /*1880*/  HADD2.F32 R19, -RZ, R24.H0_H0 ;  /* 0x20000018ff137230 */ /* 0x000fe40000004100 */
[----:B------:R-:W-:-:S02]  /*1890*/  HADD2.F32 R24, -RZ, R26.H1_H1 ;  /* 0x3000001aff187230 */ /* 0x000fc40000004100 */
[----:B------:R-:W-:Y:S02]  /*18a0*/  HADD2.F32 R26, -RZ, R27.H1_H1 ;  /* 0x3000001bff1a7230 */ /* 0x000fe40000004100 */
[----:B------:R-:W-:Y:S02]  /*18b0*/  HADD2.F32 R27, -RZ, R32.H0_H0 ;  /* 0x20000020ff1b7230 */ /* 0x000fe40000004100 */
        /* <DEDUP_REMOVED lines=62> */
.L_x_46082:
        /* <DEDUP_REMOVED lines=49> */
.L_x_45306:
[----:B------:R-:W-:Y:S02]  /*1fb0*/  MOV R58, R158 ;  /* 0x0000009e003a7202 */ /* 0x000fe40000000f00 */
.L_x_45307:
[----:B------:R-:W-:Y:S05]  /*1fc0*/  BSYNC B3 ;  /* 0x0000000000037941 */ /* 0x000fea0003800000 */
.L_x_45305:
        /* <DEDUP_REMOVED lines=16> */
.L_x_45311:
[----:B------:R-:W-:Y:S05]  /*20d0*/  BSYNC B4 ;  /* 0x0000000000047941 */ /* 0x000fea0003800000 */
.L_x_45310:
        /* <DEDUP_REMOVED lines=39> */
[----:B------:R-:W-:Y:S01]  /*2350*/  LOP3.LUT R155, R53, UR25, R54, 0x96, !PT ;  /* 0x00000019359b7c12 */ /* 0x000fe2000f8e9636 */
[----:B------:R-:W-:Y:S02]  /*2360*/  HFMA2.MMA R54, -RZ, RZ, 0, 0 ;  /* 0x00000000ff367435 */ /* 0x000fe400000001ff */
[----:B------:R-:W-:Y:S01]  /*2370*/  IMAD.MOV.U32 R158, RZ, RZ, R52 ;  /* 0x000000ffff9e7224 */ /* 0x000fe200078e0034 */
[----:B------:R-:W-:-:S03]  /*2380*/  LOP3.LUT R156, R161, UR26, R156, 0x96, !PT ;  /* 0x0000001aa19c7c12 */ /* 0x000fc6000f8e969c */
.L_x_45309:
[----:B------:R-:W-:Y:S05]  /*2390*/  BSYNC B3 ;  /* 0x0000000000037941 */ /* 0x000fea0003800000 */
.L_x_45308:
        /* <DEDUP_REMOVED lines=9> */
[----:B------:R-:W-:Y:S02]  /*2430*/  @P2 FADD.FTZ R52, R44, R52 ;  /* 0x000000342c342221 */ /* 0x000fe40000010000 */
.L_x_45304:
[----:B------:R-:W-:Y:S05]  /*2440*/  BSYNC B2 ;  /* 0x0000000000027941 */ /* 0x000fea0003800000 */
.L_x_45303:
        /* <DEDUP_REMOVED lines=18> */
.L_x_45315:
[----:B------:R-:W-:Y:S02]  /*2570*/  IMAD.MOV.U32 R53, RZ, RZ, R158 ;  /* 0x000000ffff357224 */ /* 0x000fe400078e009e */
.L_x_45316:
[----:B------:R-:W-:Y:S05]  /*2580*/  BSYNC B3 ;  /* 0x0000000000037941 */ /* 0x000fea0003800000 */
.L_x_45314:
        /* <DEDUP_REMOVED lines=16> */
.L_x_45320:
[----:B------:R-:W-:Y:S05]  /*2690*/  BSYNC B4 ;  /* 0x0000000000047941 */ /* 0x000fea0003800000 */
.L_x_45319:
        /* <DEDUP_REMOVED lines=44> */
.L_x_45318:
[----:B------:R-:W-:Y:S05]  /*2960*/  BSYNC B3 ;  /* 0x0000000000037941 */ /* 0x000fea0003800000 */
.L_x_45317:
        /* <DEDUP_REMOVED lines=9> */
[----:B------:R-:W-:Y:S02]  /*2a00*/  @P2 FADD.FTZ R53, R45, R53 ;  /* 0x000000352d352221 */ /* 0x000fe40000010000 */
.L_x_45313:
[----:B------:R-:W-:Y:S05]  /*2a10*/  BSYNC B2 ;  /* 0x0000000000027941 */ /* 0x000fea0003800000 */
.L_x_45312:
        /* <DEDUP_REMOVED lines=18> */
.L_x_45324:
[----:B------:R-:W-:Y:S02]  /*2b40*/  IMAD.MOV.U32 R163, RZ, RZ, R158 ;  /* 0x000000ffffa37224 */ /* 0x000fe400078e009e */
.L_x_45325:
[----:B------:R-:W-:Y:S05]  /*2b50*/  BSYNC B3 ;  /* 0x0000000000037941 */ /* 0x000fea0003800000 */
.L_x_45323:
        /* <DEDUP_REMOVED lines=16> */
.L_x_45329:
[----:B------:R-:W-:Y:S05]  /*2c60*/  BSYNC B4 ;  /* 0x0000000000047941 */ /* 0x000fea0003800000 */
.L_x_45328:
        /* <DEDUP_REMOVED lines=44> */
.L_x_45327:
[----:B------:R-:W-:Y:S05]  /*2f30*/  BSYNC B3 ;  /* 0x0000000000037941 */ /* 0x000fea0003800000 */
.L_x_45326:
[----:B------:R-:W1:Y:S01]  /*2f40*/  I2F.U32 R54, R163 ;  /* 0x000000a300367306 */ /* 0x000e620000201000 */
[----:B------:R-:W-:-:S10]  /*2f50*/  HFMA2.MMA R55, -RZ, RZ, 0.1171875, 0 ;  /* 0x2f800000ff377435 */ /* 0x000fd400000001ff */
        /* <DEDUP_REMOVED lines=8> */
.L_x_45322:
[----:B------:R-:W-:Y:S05]  /*2fe0*/  BSYNC B2 ;  /* 0x0000000000027941 */ /* 0x000fea0003800000 */
.L_x_45321:
        /* <DEDUP_REMOVED lines=18> */
.L_x_45333:
[----:B------:R-:W-:Y:S02]  /*3110*/  MOV R55, R158 ;  /* 0x0000009e00377202 */ /* 0x000fe40000000f00 */
.L_x_45334:
[----:B------:R-:W-:Y:S05]  /*3120*/  BSYNC B3 ;  /* 0x0000000000037941 */ /* 0x000fea0003800000 */
.L_x_45332:
        /* <DEDUP_REMOVED lines=16> */
.L_x_45338:
[----:B------:R-:W-:Y:S05]  /*3230*/  BSYNC B4 ;  /* 0x0000000000047941 */ /* 0x000fea0003800000 */
.L_x_45337:
        /* <DEDUP_REMOVED lines=44> */
.L_x_45336:
[----:B------:R-:W-:Y:S05]  /*3500*/  BSYNC B3 ;  /* 0x0000000000037941 */ /* 0x000fea0003800000 */
.L_x_45335:
        /* <DEDUP_REMOVED lines=10> */
.L_x_45331:
[----:B------:R-:W-:Y:S05]  /*35b0*/  BSYNC B2 ;  /* 0x0000000000027941 */ /* 0x000fea0003800000 */
.L_x_45330:
        /* <DEDUP_REMOVED lines=18> */
.L_x_45342:
[----:B------:R-:W-:Y:S02]  /*36e0*/  IMAD.MOV.U32 R165, RZ, RZ, R158 ;  /* 0x000000ffffa57224 */ /* 0x000fe400078e009e */
.L_x_45343:
[----:B------:R-:W-:Y:S05]  /*36f0*/  BSYNC B3 ;  /* 0x0000000000037941 */ /* 0x000fea0003800000 */
.L_x_45341:
        /* <DEDUP_REMOVED lines=16> */
.L_x_45347:
[----:B------:R-:W-:Y:S05]  /*3800*/  BSYNC B4 ;  /* 0x0000000000047941 */ /* 0x000fea0003800000 */
.L_x_45346:
        /* <DEDUP_REMOVED lines=44> */
.L_x_45345:
[----:B------:R-:W-:Y:S05]  /*3ad0*/  BSYNC B3 ;  /* 0x0000000000037941 */ /* 0x000fea0003800000 */
.L_x_45344:
[----:B------:R-:W1:Y:S01]  /*3ae0*/  I2F.U32 R56, R165 ;  /* 0x000000a500387306 */ /* 0x000e620000201000 */
[----:B------:R-:W-:-:S04]  /*3af0*/  IMAD.MOV.U32 R57, RZ, RZ, 0x2f800000 ;  /* 0x2f800000ff397424 */ /* 0x000fc800078e00ff */
[----:B-1----:R-:W-:-:S05]  /*3b00*/  FFMA.FTZ R56, R56, R57, 1.1641532182693481445e-10 ;  /* 0x2f00000038387423 */ /* 0x002fca0000010039 */
[----:B------:R-:W-:Y:S01]  /*3b10*/  FSETP.GTU.FTZ.AND P4, PT, R56, c[0x0][0x1e4], PT ;  /* 0x0000790038007a0b */ /* 0x000fe20003f9c000 */
[----:B------:R-:W-:-:S03]  /*3b20*/  HADD2.F32 R56, -RZ, R42.H0_H0 ;  /* 0x2000002aff387230 */ /* 0x000fc60000004100 */
[----:B------:R-:W-:Y:S02]  /*3b30*/  SEL R165, RZ, 0x1, P4 ;  /* 0x00000001ffa57807 */ /* 0x000fe40002000000 */
[----:B------:R-:W-:-:S04]  /*3b40*/  FMUL.FTZ R56, R56, c[0x0][0x1ec] ;  /* 0x00007b0038387a20 */ /* 0x000fc80000410000 */
[----:B------:R-:W-:-:S05]  /*3b50*/  FMUL.FTZ R56, R56, c[0x0][0x1e8] ;  /* 0x00007a0038387a20 */ /* 0x000fca0000410000 */
[----:B------:R-:W-:-:S05]  /*3b60*/  FSEL R56, R56, RZ, !P4 ;  /* 0x000000ff38387208 */ /* 0x000fca0006000000 */
[----:B------:R-:W-:Y:S02]  /*3b70*/  @P2 FADD.FTZ R56, R48, R56 ;  /* 0x0000003830382221 */ /* 0x000fe40000010000 */
.L_x_45340:
[----:B------:R-:W-:Y:S05]  /*3b80*/  BSYNC B2 ;  /* 0x0000000000027941 */ /* 0x000fea0003800000 */
.L_x_45339:
        /* <DEDUP_REMOVED lines=18> */
.L_x_45351:
[----:B------:R-:W-:Y:S02]  /*3cb0*/  IMAD.MOV.U32 R57, RZ, RZ, R158 ;  /* 0x000000ffff397224 */ /* 0x000fe400078e009e */
.L_x_45352:
[----:B------:R-:W-:Y:S05]  /*3cc0*/  BSYNC B3 ;  /* 0x0000000000037941 */ /* 0x000fea0003800000 */
.L_x_45350:
        /* <DEDUP_REMOVED lines=16> */
.L_x_45356:
[----:B------:R-:W-:Y:S05]  /*3dd0*/  BSYNC B4 ;  /* 0x0000000000047941 */ /* 0x000fea0003800000 */
.L_x_45355:
        /* <DEDUP_REMOVED lines=44> */
.L_x_45354:
[----:B------:R-:W-:Y:S05]  /*40a0*/  BSYNC B3 ;  /* 0x0000000000037941 */ /* 0x000fea0003800000 */
.L_x_45353:
[----:B------:R-:W1:Y:S01]  /*40b0*/  I2F.U32 R57, R57 ;  /* 0x0000003900397306 */ /* 0x000e620000201000 */
[----:B------:R-:W-:-:S04]  /*40c0*/  IMAD.MOV.U32 R58, RZ, RZ, 0x2f800000 ;  /* 0x2f800000ff3a7424 */ /* 0x000fc800078e00ff */
[----:B-1----:R-:W-:-:S05]  /*40d0*/  FFMA.FTZ R57, R57, R58, 1.1641532182693481445e-10 ;  /* 0x2f00000039397423 */ /* 0x002fca000001003a */
[----:B------:R-:W-:Y:S01]  /*40e0*/  FSETP.GTU.FTZ.AND P4, PT, R57, c[0x0][0x1e4], PT ;  /* 0x0000790039007a0b */ /* 0x000fe20003f9c000 */
[----:B------:R-:W-:-:S03]  /*40f0*/  HADD2.F32 R57, -RZ, R42.H1_H1 ;  /* 0x3000002aff397230 */ /* 0x000fc60000004100 */
[----:B------:R-:W-:Y:S02]  /*4100*/  SEL R166, RZ, 0x1, P4 ;  /* 0x00000001ffa67807 */ /* 0x000fe40002000000 */
[----:B------:R-:W-:-:S04]  /*4110*/  FMUL.FTZ R57, R57, c[0x0][0x1ec] ;  /* 0x00007b0039397a20 */ /* 0x000fc80000410000 */
[----:B------:R-:W-:-:S05]  /*4120*/  FMUL.FTZ R57, R57, c[0x0][0x1e8] ;  /* 0x00007a0039397a20 */ /* 0x000fca0000410000 */
[----:B------:R-:W-:-:S05]  /*4130*/  FSEL R57, R57, RZ, !P4 ;  /* 0x000000ff39397208 */ /* 0x000fca0006000000 */
[----:B------:R-:W-:Y:S02]  /*4140*/  @P2 FADD.FTZ R57, R49, R57 ;  /* 0x0000003931392221 */ /* 0x000fe40000010000 */
.L_x_45349:
[----:B------:R-:W-:Y:S05]  /*4150*/  BSYNC B2 ;  /* 0x0000000000027941 */ /* 0x000fea0003800000 */
.L_x_45348:
        /* <DEDUP_REMOVED lines=18> */
.L_x_45360:
[----:B------:R-:W-:Y:S02]  /*4280*/  IMAD.MOV.U32 R167, RZ, RZ, R158 ;  /* 0x000000ffffa77224 */ /* 0x000fe400078e009e */
.L_x_45361:
[----:B------:R-:W-:Y:S05]  /*4290*/  BSYNC B3 ;  /* 0x0000000000037941 */ /* 0x000fea0003800000 */
.L_x_45359:
        /* <DEDUP_REMOVED lines=16> */
.L_x_45365:
[----:B------:R-:W-:Y:S05]  /*43a0*/  BSYNC B4 ;  /* 0x0000000000047941 */ /* 0x000fea0003800000 */
.L_x_45364:
        /* <DEDUP_REMOVED lines=44> */
.L_x_45363:
[----:B------:R-:W-:Y:S05]  /*4670*/  BSYNC B3 ;  /* 0x0000000000037941 */ /* 0x000fea0003800000 */
.L_x_45362:
[----:B------:R-:W0:Y:S01]  /*4680*/  I2F.U32 R58, R167 ;  /* 0x000000a7003a7306 */ /* 0x000e220000201000 */
[----:B------:R-:W-:-:S04]  /*4690*/  IMAD.MOV.U32 R59, RZ, RZ, 0x2f800000 ;  /* 0x2f800000ff3b7424 */ /* 0x000fc800078e00ff */
[----:B0-----:R-:W-:-:S05]  /*46a0*/  FFMA.FTZ R58, R58, R59, 1.1641532182693481445e-10 ;  /* 0x2f0000003a3a7423 */ /* 0x001fca000001003b */
[----:B------:R-:W-:Y:S01]  /*46b0*/  FSETP.GTU.FTZ.AND P4, PT, R58, c[0x0][0x1e4], PT ;  /* 0x000079003a007a0b */ /* 0x000fe20003f9c000 */
[----:B------:R-:W-:-:S03]  /*46c0*/  HADD2.F32 R58, -RZ, R43.H0_H0 ;  /* 0x2000002bff3a7230 */ /* 0x000fc60000004100 */
[----:B------:R-:W-:Y:S02]  /*46d0*/  SEL R167, RZ, 0x1, P4 ;  /* 0x00000001ffa77807 */ /* 0x000fe40002000000 */
[----:B------:R-:W-:-:S04]  /*46e0*/  FMUL.FTZ R58, R58, c[0x0][0x1ec] ;  /* 0x00007b003a3a7a20 */ /* 0x000fc80000410000 */
[----:B------:R-:W-:-:S05]  /*46f0*/  FMUL.FTZ R58, R58, c[0x0][0x1e8] ;  /* 0x00007a003a3a7a20 */ /* 0x000fca0000410000 */
[----:B------:R-:W-:-:S05]  /*4700*/  FSEL R58, R58, RZ, !P4 ;  /* 0x000000ff3a3a7208 */ /* 0x000fca0006000000 */
[----:B------:R-:W-:Y:S02]  /*4710*/  @P2 FADD.FTZ R58, R50, R58 ;  /* 0x0000003a323a2221 */ /* 0x000fe40000010000 */
.L_x_45358:
[----:B------:R-:W-:Y:S05]  /*4720*/  BSYNC B2 ;  /* 0x0000000000027941 */ /* 0x000fea0003800000 */
.L_x_45357:
        /* <DEDUP_REMOVED lines=18> */
.L_x_45369:
[----:B------:R-:W-:Y:S02]  /*4850*/  IMAD.MOV.U32 R59, RZ, RZ, R158 ;  /* 0x000000ffff3b7224 */ /* 0x000fe400078e009e */
.L_x_45370:
[----:B------:R-:W-:Y:S05]  /*4860*/  BSYNC B3 ;  /* 0x0000000000037941 */ /* 0x000fea0003800000 */
.L_x_45368:
        /* <DEDUP_REMOVED lines=16> */
.L_x_45374:
[----:B------:R-:W-:Y:S05]  /*4970*/  BSYNC B4 ;  /* 0x0000000000047941 */ /* 0x000fea0003800000 */
.L_x_45373:
        /* <DEDUP_REMOVED lines=44> */
.L_x_45372:
[----:B------:R-:W-:Y:S05]  /*4c40*/  BSYNC B3 ;  /* 0x0000000000037941 */ /* 0x000fea0003800000 */
.L_x_45371:
[----:B------:R-:W0:Y:S01]  /*4c50*/  I2F.U32 R59, R59 ;  /* 0x0000003b003b7306 */ /* 0x000e220000201000 */
[----:B------:R-:W-:-:S10]  /*4c60*/  HFMA2.MMA R168, -RZ, RZ, 0.1171875, 0 ;  /* 0x2f800000ffa87435 */ /* 0x000fd400000001ff */
[----:B0-----:R-:W-:-:S05]  /*4c70*/  FFMA.FTZ R59, R59, R168, 1.1641532182693481445e-10 ;  /* 0x2f0000003b3b7423 */ /* 0x001fca00000100a8 */
[----:B------:R-:W-:Y:S01]  /*4c80*/  FSETP.GTU.FTZ.AND P3, PT, R59, c[0x0][0x1e4], PT ;  /* 0x000079003b007a0b */ /* 0x000fe20003f7c000 */
[----:B------:R-:W-:-:S03]  /*4c90*/  HADD2.F32 R59, -RZ, R43.H1_H1 ;  /* 0x3000002bff3b7230 */ /* 0x000fc60000004100 */
[----:B------:R-:W-:Y:S02]  /*4ca0*/  SEL R168, RZ, 0x1, P3 ;  /* 0x00000001ffa87807 */ /* 0x000fe40001800000 */
[----:B------:R-:W-:-:S04]  /*4cb0*/  FMUL.FTZ R59, R59, c[0x0][0x1ec] ;  /* 0x00007b003b3b7a20 */ /* 0x000fc80000410000 */
[----:B------:R-:W-:-:S05]  /*4cc0*/  FMUL.FTZ R59, R59, c[0x0][0x1e8] ;  /* 0x00007a003b3b7a20 */ /* 0x000fca0000410000 */
[----:B------:R-:W-:-:S05]  /*4cd0*/  FSEL R59, R59, RZ, !P3 ;  /* 0x000000ff3b3b7208 */ /* 0x000fca0005800000 */
[----:B------:R-:W-:Y:S02]  /*4ce0*/  @P2 FADD.FTZ R59, R51, R59 ;  /* 0x0000003b333b2221 */ /* 0x000fe40000010000 */
.L_x_45367:
[----:B------:R-:W-:Y:S05]  /*4cf0*/  BSYNC B2 ;  /* 0x0000000000027941 */ /* 0x000fea0003800000 */
.L_x_45366:
        /* <DEDUP_REMOVED lines=26> */
.L_x_45376:
[----:B------:R-:W-:Y:S05]  /*4ea0*/  BSYNC B2 ;  /* 0x0000000000027941 */ /* 0x000fea0003800000 */
.L_x_45375:
[----:B------:R-:W-:Y:S02]  /*4eb0*/  IADD3 R134, R134, 0x20, RZ ;  /* 0x0000002086867810 */ /* 0x000fe40007ffe0ff */
[----:B------:R-:W-:Y:S02]  /*4ec0*/  IADD3 R133, R133, 0x20, RZ ;  /* 0x0000002085857810 */ /* 0x000fe40007ffe0ff */
.L_x_45302:
[----:B------:R-:W-:Y:S05]  /*4ed0*/  BSYNC B1 ;  /* 0x0000000000017941 */ /* 0x000fea0003800000 */
.L_x_45301:
        /* <DEDUP_REMOVED lines=31> */
.L_x_45382:
[----:B------:R-:W-:Y:S02]  /*50d0*/  MOV R66, R158 ;  /* 0x0000009e00427202 */ /* 0x000fe40000000f00 */
.L_x_45383:
[----:B------:R-:W-:Y:S05]  /*50e0*/  BSYNC B3 ;  /* 0x0000000000037941 */ /* 0x000fea0003800000 */
.L_x_45381:
        /* <DEDUP_REMOVED lines=16> */
.L_x_45387:
[----:B------:R-:W-:Y:S05]  /*51f0*/  BSYNC B4 ;  /* 0x0000000000047941 */ /* 0x000fea0003800000 */
.L_x_45386:
        /* <DEDUP_REMOVED lines=43> */
.L_x_45385:
[----:B------:R-:W-:Y:S05]  /*54b0*/  BSYNC B3 ;  /* 0x0000000000037941 */ /* 0x000fea0003800000 */
.L_x_45384:
        /* <DEDUP_REMOVED lines=10> */
.L_x_45380:
[----:B------:R-:W-:Y:S05]  /*5560*/  BSYNC B2 ;  /* 0x0000000000027941 */ /* 0x000fea0003800000 */
.L_x_45379:
        /* <DEDUP_REMOVED lines=18> */
.L_x_45391:
[----:B------:R-:W-:Y:S02]  /*5690*/  IMAD.MOV.U32 R61, RZ, RZ, R158 ;  /* 0x000000ffff3d7224 */ /* 0x000fe400078e009e */
.L_x_45392:
[----:B------:R-:W-:Y:S05]  /*56a0*/  BSYNC B3 ;  /* 0x0000000000037941 */ /* 0x000fea0003800000 */
.L_x_45390:
        /* <DEDUP_REMOVED lines=16> */
.L_x_45396:
[----:B------:R-:W-:Y:S05]  /*57b0*/  BSYNC B4 ;  /* 0x0000000000047941 */ /* 0x000fea0003800000 */
.L_x_45395:
        /* <DEDUP_REMOVED lines=44> */
.L_x_45394:
[----:B------:R-:W-:Y:S05]  /*5a80*/  BSYNC B3 ;  /* 0x0000000000037941 */ /* 0x000fea0003800000 */
.L_x_45393:
        /* <DEDUP_REMOVED lines=10> */
.L_x_45389:
[----:B------:R-:W-:Y:S05]  /*5b30*/  BSYNC B2 ;  /* 0x0000000000027941 */ /* 0x000fea0003800000 */
.L_x_45388:
        /* <DEDUP_REMOVED lines=18> */
.L_x_45400:
[----:B------:R-:W-:Y:S02]  /*5c60*/  IMAD.MOV.U32 R163, RZ, RZ, R158 ;  /* 0x000000ffffa37224 */ /* 0x000fe400078e009e */
.L_x_45401:
[----:B------:R-:W-:Y:S05]  /*5c70*/  BSYNC B3 ;  /* 0x0000000000037941 */ /* 0x000fea0003800000 */
.L_x_45399:
        /* <DEDUP_REMOVED lines=16> */
.L_x_45405:
[----:B------:R-:W-:Y:S05]  /*5d80*/  BSYNC B4 ;  /* 0x0000000000047941 */ /* 0x000fea0003800000 */
.L_x_45404:
        /* <DEDUP_REMOVED lines=44> */
.L_x_45403:
[----:B------:R-:W-:Y:S05]  /*6050*/  BSYNC B3 ;  /* 0x0000000000037941 */ /* 0x000fea0003800000 */
.L_x_45402:
        /* <DEDUP_REMOVED lines=10> */
.L_x_45398:
[----:B------:R-:W-:Y:S05]  /*6100*/  BSYNC B2 ;  /* 0x0000000000027941 */ /* 0x000fea0003800000 */
.L_x_45397:
        /* <DEDUP_REMOVED lines=18> */
.L_x_45409:
[----:B------:R-:W-:Y:S02]  /*6230*/  MOV R63, R158 ;  /* 0x0000009e003f7202 */ /* 0x000fe40000000f00 */
.L_x_45410:
[----:B------:R-:W-:Y:S05]  /*6240*/  BSYNC B3 ;  /* 0x0000000000037941 */ /* 0x000fea0003800000 */
.L_x_45408:
        /* <DEDUP_REMOVED lines=16> */
.L_x_45414:
[----:B------:R-:W-:Y:S05]  /*6350*/  BSYNC B4 ;  /* 0x0000000000047941 */ /* 0x000fea0003800000 */
.L_x_45413:
        /* <DEDUP_REMOVED lines=44> */
.L_x_45412:
[----:B------:R-:W-:Y:S05]  /*6620*/  BSYNC B3 ;  /* 0x0000000000037941 */ /* 0x000fea0003800000 */
.L_x_45411:
        /* <DEDUP_REMOVED lines=10> */
.L_x_45407:
[----:B------:R-:W-:Y:S05]  /*66d0*/  BSYNC B2 ;  /* 0x0000000000027941 */ /* 0x000fea0003800000 */
.L_x_45406:
        /* <DEDUP_REMOVED lines=18> */
.L_x_45418:
[----:B------:R-:W-:Y:S02]  /*6800*/  IMAD.MOV.U32 R165, RZ, RZ, R158 ;  /* 0x000000ffffa57224 */ /* 0x000fe400078e009e */
.L_x_45419:
[----:B------:R-:W-:Y:S05]  /*6810*/  BSYNC B3 ;  /* 0x0000000000037941 */ /* 0x000fea0003800000 */
.L_x_45417:
        /* <DEDUP_REMOVED lines=16> */
.L_x_45423:
[----:B------:R-:W-:Y:S05]  /*6920*/  BSYNC B4 ;  /* 0x0000000000047941 */ /* 0x000fea0003800000 */
.L_x_45422:
        /* <DEDUP_REMOVED lines=44> */
.L_x_45421:
[----:B------:R-:W-:Y:S05]  /*6bf0*/  BSYNC B3 ;  /* 0x0000000000037941 */ /* 0x000fea0003800000 */
.L_x_45420:
        /* <DEDUP_REMOVED lines=10> */
.L_x_45416:
[----:B------:R-:W-:Y:S05]  /*6ca0*/  BSYNC B2 ;  /* 0x0000000000027941 */ /* 0x000fea0003800000 */
.L_x_45415:
        /* <DEDUP_REMOVED lines=18> */
.L_x_45427:
[----:B------:R-:W-:Y:S02]  /*6dd0*/  IMAD.MOV.U32 R65, RZ, RZ, R158 ;  /* 0x000000ffff417224 */ /* 0x000fe400078e009e */
.L_x_45428:
[----:B------:R-:W-:Y:S05]  /*6de0*/  BSYNC B3 ;  /* 0x0000000000037941 */ /* 0x000fea0003800000 */
.L_x_45426:
        /* <DEDUP_REMOVED lines=16> */
.L_x_45432:
[----:B------:R-:W-:Y:S05]  /*6ef0*/  BSYNC B4 ;  /* 0x0000000000047941 */ /* 0x000fea0003800000 */
.L_x_45431:
        /* <DEDUP_REMOVED lines=44> */
.L_x_45430:
[----:B------:R-:W-:Y:S05]  /*71c0*/  BSYNC B3 ;  /* 0x0000000000037941 */ /* 0x000fea0003800000 */
.L_x_45429:
        /* <DEDUP_REMOVED lines=10> */
.L_x_45425:
[----:B------:R-:W-:Y:S05]  /*7270*/  BSYNC B2 ;  /* 0x0000000000027941 */ /* 0x000fea0003800000 */
.L_x_45424:
        /* <DEDUP_REMOVED lines=18> */
.L_x_45436:
[----:B------:R-:W-:Y:S02]  /*73a0*/  IMAD.MOV.U32 R167, RZ, RZ, R158 ;  /* 0x000000ffffa77224 */ /* 0x000fe400078e009e */
.L_x_45437:
[----:B------:R-:W-:Y:S05]  /*73b0*/  BSYNC B3 ;  /* 0x0000000000037941 */ /* 0x000fea0003800000 */
.L_x_45435:
        /* <DEDUP_REMOVED lines=16> */
.L_x_45441:
[----:B------:R-:W-:Y:S05]  /*74c0*/  BSYNC B4 ;  /* 0x0000000000047941 */ /* 0x000fea0003800000 */
.L_x_45440:
        /* <DEDUP_REMOVED lines=44> */
.L_x_45439:
[----:B------:R-:W-:Y:S05]  /*7790*/  BSYNC B3 ;  /* 0x0000000000037941 */ /* 0x000fea0003800000 */
.L_x_45438:
        /* <DEDUP_REMOVED lines=10> */
.L_x_45434:
[----:B------:R-:W-:Y:S05]  /*7840*/  BSYNC B2 ;  /* 0x0000000000027941 */ /* 0x000fea0003800000 */
.L_x_45433:
        /* <DEDUP_REMOVED lines=18> */
.L_x_45445:
[----:B------:R-:W-:Y:S02]  /*7970*/  IMAD.MOV.U32 R67, RZ, RZ, R158 ;  /* 0x000000ffff437224 */ /* 0x000fe400078e009e */
.L_x_45446:
[----:B------:R-:W-:Y:S05]  /*7980*/  BSYNC B3 ;  /* 0x0000000000037941 */ /* 0x000fea0003800000 */
.L_x_45444:
        /* <DEDUP_REMOVED lines=16> */
.L_x_45450:
[----:B------:R-:W-:Y:S05]  /*7a90*/  BSYNC B4 ;  /* 0x0000000000047941 */ /* 0x000fea0003800000 */
.L_x_45449:
        /* <DEDUP_REMOVED lines=44> */
.L_x_45448:
[----:B------:R-:W-:Y:S05]  /*7d60*/  BSYNC B3 ;  /* 0x0000000000037941 */ /* 0x000fea0003800000 */
.L_x_45447:
        /* <DEDUP_REMOVED lines=10> */
.L_x_45443:
[----:B------:R-:W-:Y:S05]  /*7e10*/  BSYNC B2 ;  /* 0x0000000000027941 */ /* 0x000fea0003800000 */
.L_x_45442:
        /* <DEDUP_REMOVED lines=26> */
.L_x_45452:
[----:B------:R-:W-:Y:S05]  /*7fc0*/  BSYNC B2 ;  /* 0x0000000000027941 */ /* 0x000fea0003800000 */
.L_x_45451:
[----:B------:R-:W-:Y:S02]  /*7fd0*/  IADD3 R134, R134, 0x20, RZ ;  /* 0x0000002086867810 */ /* 0x000fe40007ffe0ff */
[----:B------:R-:W-:Y:S02]  /*7fe0*/  IADD3 R133, R133, 0x20, RZ ;  /* 0x0000002085857810 */ /* 0x000fe40007ffe0ff */
.L_x_45378:
[----:B------:R-:W-:Y:S05]  /*7ff0*/  BSYNC B1 ;  /* 0x0000000000017941 */ /* 0x000fea0003800000 */
.L_x_45377:
        /* <DEDUP_REMOVED lines=31> */
.L_x_45458:
[----:B------:R-:W-:Y:S02]  /*81f0*/  MOV R74, R158 ;  /* 0x0000009e004a7202 */ /* 0x000fe40000000f00 */
.L_x_45459:
[----:B------:R-:W-:Y:S05]  /*8200*/  BSYNC B3 ;  /* 0x0000000000037941 */ /* 0x000fea0003800000 */
.L_x_45457:
        /* <DEDUP_REMOVED lines=16> */
.L_x_45463:
[----:B------:R-:W-:Y:S05]  /*8310*/  BSYNC B4 ;  /* 0x0000000000047941 */ /* 0x000fea0003800000 */
.L_x_45462:
        /* <DEDUP_REMOVED lines=43> */
.L_x_45461:
[----:B------:R-:W-:Y:S05]  /*85d0*/  BSYNC B3 ;  /* 0x0000000000037941 */ /* 0x000fea0003800000 */
.L_x_45460:
        /* <DEDUP_REMOVED lines=10> */
.L_x_45456:
[----:B------:R-:W-:Y:S05]  /*8680*/  BSYNC B2 ;  /* 0x0000000000027941 */ /* 0x000fea0003800000 */
.L_x_45455:
        /* <DEDUP_REMOVED lines=18> */
.L_x_45467:
[----:B------:R-:W-:Y:S02]  /*87b0*/  IMAD.MOV.U32 R69, RZ, RZ, R158 ;  /* 0x000000ffff457224 */ /* 0x000fe400078e009e */
.L_x_45468:
[----:B------:R-:W-:Y:S05]  /*87c0*/  BSYNC B3 ;  /* 0x0000000000037941 */ /* 0x000fea0003800000 */
.L_x_45466:
        /* <DEDUP_REMOVED lines=16> */
.L_x_45472:
[----:B------:R-:W-:Y:S05]  /*88d0*/  BSYNC B4 ;  /* 0x0000000000047941 */ /* 0x000fea0003800000 */
.L_x_45471:
        /* <DEDUP_REMOVED lines=44> */
.L_x_45470:
[----:B------:R-:W-:Y:S05]  /*8ba0*/  BSYNC B3 ;  /* 0x0000000000037941 */ /* 0x000fea0003800000 */
.L_x_45469:
        /* <DEDUP_REMOVED lines=10> */
.L_x_45465:
[----:B------:R-:W-:Y:S05]  /*8c50*/  BSYNC B2 ;  /* 0x0000000000027941 */ /* 0x000fea0003800000 */
.L_x_45464:
        /* <DEDUP_REMOVED lines=18> */
.L_x_45476:
[----:B------:R-:W-:Y:S02]  /*8d80*/  IMAD.MOV.U32 R163, RZ, RZ, R158 ;  /* 0x000000ffffa37224 */ /* 0x000fe400078e009e */
.L_x_45477:
[----:B------:R-:W-:Y:S05]  /*8d90*/  BSYNC B3 ;  /* 0x0000000000037941 */ /* 0x000fea0003800000 */
.L_x_45475:
        /* <DEDUP_REMOVED lines=16> */
.L_x_45481:
[----:B------:R-:W-:Y:S05]  /*8ea0*/  BSYNC B4 ;  /* 0x0000000000047941 */ /* 0x000fea0003800000 */
.L_x_45480:
        /* <DEDUP_REMOVED lines=44> */
.L_x_45479:
[----:B------:R-:W-:Y:S05]  /*9170*/  BSYNC B3 ;  /* 0x0000000000037941 */ /* 0x000fea0003800000 */
.L_x_45478:
        /* <DEDUP_REMOVED lines=10> */
.L_x_45474:
[----:B------:R-:W-:Y:S05]  /*9220*/  BSYNC B2 ;  /* 0x0000000000027941 */ /* 0x000fea0003800000 */
.L_x_45473:
        /* <DEDUP_REMOVED lines=18> */
.L_x_45485:
[----:B------:R-:W-:Y:S02]  /*9350*/  MOV R71, R158 ;  /* 0x0000009e00477202 */ /* 0x000fe40000000f00 */
.L_x_45486:
[----:B------:R-:W-:Y:S05]  /*9360*/  BSYNC B3 ;  /* 0x0000000000037941 */ /* 0x000fea0003800000 */
.L_x_45484:
        /* <DEDUP_REMOVED lines=16> */
.L_x_45490:
[----:B------:R-:W-:Y:S05]  /*9470*/  BSYNC B4 ;  /* 0x0000000000047941 */ /* 0x000fea0003800000 */
.L_x_45489:
        /* <DEDUP_REMOVED lines=44> */
.L_x_45488:
[----:B------:R-:W-:Y:S05]  /*9740*/  BSYNC B3 ;  /* 0x0000000000037941 */ /* 0x000fea0003800000 */
.L_x_45487:
        /* <DEDUP_REMOVED lines=10> */
.L_x_45483:
[----:B------:R-:W-:Y:S05]  /*97f0*/  BSYNC B2 ;  /* 0x0000000000027941 */ /* 0x000fea0003800000 */
.L_x_45482:
        /* <DEDUP_REMOVED lines=18> */
.L_x_45494:
[----:B------:R-:W-:Y:S02]  /*9920*/  IMAD.MOV.U32 R165, RZ, RZ, R158 ;  /* 0x000000ffffa57224 */ /* 0x000fe400078e009e */
.L_x_45495:
[----:B------:R-:W-:Y:S05]  /*9930*/  BSYNC B3 ;  /* 0x0000000000037941 */ /* 0x000fea0003800000 */
.L_x_45493:
        /* <DEDUP_REMOVED lines=16> */
.L_x_45499:
[----:B------:R-:W-:Y:S05]  /*9a40*/  BSYNC B4 ;  /* 0x0000000000047941 */ /* 0x000fea0003800000 */
.L_x_45498:
        /* <DEDUP_REMOVED lines=44> */
.L_x_45497:
[----:B------:R-:W-:Y:S05]  /*9d10*/  BSYNC B3 ;  /* 0x0000000000037941 */ /* 0x000fea0003800000 */
.L_x_45496:
        /* <DEDUP_REMOVED lines=10> */
.L_x_45492:
[----:B------:R-:W-:Y:S05]  /*9dc0*/  BSYNC B2 ;  /* 0x0000000000027941 */ /* 0x000fea0003800000 */
.L_x_45491:
        /* <DEDUP_REMOVED lines=18> */
.L_x_45503:
[----:B------:R-:W-:Y:S02]  /*9ef0*/  IMAD.MOV.U32 R73, RZ, RZ, R158 ;  /* 0x000000ffff497224 */ /* 0x000fe400078e009e */
.L_x_45504:
[----:B------:R-:W-:Y:S05]  /*9f00*/  BSYNC B3 ;  /* 0x0000000000037941 */ /* 0x000fea0003800000 */
.L_x_45502:
        /* <DEDUP_REMOVED lines=16> */
.L_x_45508:
[----:B------:R-:W-:Y:S05]  /*a010*/  BSYNC B4 ;  /* 0x0000000000047941 */ /* 0x000fea0003800000 */
.L_x_45507:
        /* <DEDUP_REMOVED lines=44> */
.L_x_45506:
[----:B------:R-:W-:Y:S05]  /*a2e0*/  BSYNC B3 ;  /* 0x0000000000037941 */ /* 0x000fea0003800000 */
.L_x_45505:
        /* <DEDUP_REMOVED lines=10> */
.L_x_45501:
[----:B------:R-:W-:Y:S05]  /*a390*/  BSYNC B2 ;  /* 0x0000000000027941 */ /* 0x000fea0003800000 */
.L_x_45500:
        /* <DEDUP_REMOVED lines=18> */
.L_x_45512:
[----:B------:R-:W-:Y:S02]  /*a4c0*/  IMAD.MOV.U32 R167, RZ, RZ, R158 ;  /* 0x000000ffffa77224 */ /* 0x000fe400078e009e */
.L_x_45513:
[----:B------:R-:W-:Y:S05]  /*a4d0*/  BSYNC B3 ;  /* 0x0000000000037941 */ /* 0x000fea0003800000 */
.L_x_45511:
        /* <DEDUP_REMOVED lines=16> */
.L_x_45517:
[----:B------:R-:W-:Y:S05]  /*a5e0*/  BSYNC B4 ;  /* 0x0000000000047941 */ /* 0x000fea0003800000 */
.L_x_45516:
        /* <DEDUP_REMOVED lines=44> */
.L_x_45515:
[----:B------:R-:W-:Y:S05]  /*a8b0*/  BSYNC B3 ;  /* 0x0000000000037941 */ /* 0x000fea0003800000 */
.L_x_45514:
        /* <DEDUP_REMOVED lines=10> */
.L_x_45510:
[----:B------:R-:W-:Y:S05]  /*a960*/  BSYNC B2 ;  /* 0x0000000000027941 */ /* 0x000fea0003800000 */
.L_x_45509:
        /* <DEDUP_REMOVED lines=18> */
.L_x_45521:
[----:B------:R-:W-:Y:S02]  /*aa90*/  IMAD.MOV.U32 R75, RZ, RZ, R158 ;  /* 0x000000ffff4b7224 */ /* 0x000fe400078e009e */
.L_x_45522:
[----:B------:R-:W-:Y:S05]  /*aaa0*/  BSYNC B3 ;  /* 0x0000000000037941 */ /* 0x000fea0003800000 */
.L_x_45520:
        /* <DEDUP_REMOVED lines=16> */
.L_x_45526:
[----:B------:R-:W-:Y:S05]  /*abb0*/  BSYNC B4 ;  /* 0x0000000000047941 */ /* 0x000fea0003800000 */
.L_x_45525:
        /* <DEDUP_REMOVED lines=44> */
.L_x_45524:
[----:B------:R-:W-:Y:S05]  /*ae80*/  BSYNC B3 ;  /* 0x0000000000037941 */ /* 0x000fea0003800000 */
.L_x_45523:
        /* <DEDUP_REMOVED lines=10> */
.L_x_45519:
[----:B------:R-:W-:Y:S05]  /*af30*/  BSYNC B2 ;  /* 0x0000000000027941 */ /* 0x000fea0003800000 */
.L_x_45518:
        /* <DEDUP_REMOVED lines=26> */
.L_x_45528:
[----:B------:R-:W-:Y:S05]  /*b0e0*/  BSYNC B2 ;  /* 0x0000000000027941 */ /* 0x000fea0003800000 */
.L_x_45527:
[----:B------:R-:W-:Y:S02]  /*b0f0*/  IADD3 R134, R134, 0x20, RZ ;  /* 0x0000002086867810 */ /* 0x000fe40007ffe0ff */
[----:B------:R-:W-:Y:S02]  /*b100*/  IADD3 R133, R133, 0x20, RZ ;  /* 0x0000002085857810 */ /* 0x000fe40007ffe0ff */
.L_x_45454:
[----:B------:R-:W-:Y:S05]  /*b110*/  BSYNC B1 ;  /* 0x0000000000017941 */ /* 0x000fea0003800000 */
.L_x_45453:
        /* <DEDUP_REMOVED lines=31> */
.L_x_45534:
[----:B------:R-:W-:Y:S02]  /*b310*/  MOV R82, R158 ;  /* 0x0000009e00527202 */ /* 0x000fe40000000f00 */
.L_x_45535:
[----:B------:R-:W-:Y:S05]  /*b320*/  BSYNC B3 ;  /* 0x0000000000037941 */ /* 0x000fea0003800000 */
.L_x_45533:
        /* <DEDUP_REMOVED lines=16> */
.L_x_45539:
[----:B------:R-:W-:Y:S05]  /*b430*/  BSYNC B4 ;  /* 0x0000000000047941 */ /* 0x000fea0003800000 */
.L_x_45538:
        /* <DEDUP_REMOVED lines=43> */
.L_x_45537:
[----:B------:R-:W-:Y:S05]  /*b6f0*/  BSYNC B3 ;  /* 0x0000000000037941 */ /* 0x000fea0003800000 */
.L_x_45536:
        /* <DEDUP_REMOVED lines=10> */
.L_x_45532:
[----:B------:R-:W-:Y:S05]  /*b7a0*/  BSYNC B2 ;  /* 0x0000000000027941 */ /* 0x000fea0003800000 */
.L_x_45531:
        /* <DEDUP_REMOVED lines=18> */
.L_x_45543:
[----:B------:R-:W-:Y:S02]  /*b8d0*/  IMAD.MOV.U32 R77, RZ, RZ, R158 ;  /* 0x000000ffff4d7224 */ /* 0x000fe400078e009e */
.L_x_45544:
[----:B------:R-:W-:Y:S05]  /*b8e0*/  BSYNC B3 ;  /* 0x0000000000037941 */ /* 0x000fea0003800000 */
.L_x_45542:
        /* <DEDUP_REMOVED lines=16> */
.L_x_45548:
[----:B------:R-:W-:Y:S05]  /*b9f0*/  BSYNC B4 ;  /* 0x0000000000047941 */ /* 0x000fea0003800000 */
.L_x_45547:
        /* <DEDUP_REMOVED lines=44> */
.L_x_45546:
[----:B------:R-:W-:Y:S05]  /*bcc0*/  BSYNC B3 ;  /* 0x0000000000037941 */ /* 0x000fea0003800000 */
.L_x_45545:
        /* <DEDUP_REMOVED lines=10> */
.L_x_45541:
[----:B------:R-:W-:Y:S05]  /*bd70*/  BSYNC B2 ;  /* 0x0000000000027941 */ /* 0x000fea0003800000 */
.L_x_45540:
        /* <DEDUP_REMOVED lines=18> */
.L_x_45552:
[----:B------:R-:W-:Y:S02]  /*bea0*/  IMAD.MOV.U32 R163, RZ, RZ, R158 ;  /* 0x000000ffffa37224 */ /* 0x000fe400078e009e */
.L_x_45553:
[----:B------:R-:W-:Y:S05]  /*beb0*/  BSYNC B3 ;  /* 0x0000000000037941 */ /* 0x000fea0003800000 */
.L_x_45551:
        /* <DEDUP_REMOVED lines=16> */
.L_x_45557:
[----:B------:R-:W-:Y:S05]  /*bfc0*/  BSYNC B4 ;  /* 0x0000000000047941 */ /* 0x000fea0003800000 */
.L_x_45556:
        /* <DEDUP_REMOVED lines=44> */
.L_x_45555:
[----:B------:R-:W-:Y:S05]  /*c290*/  BSYNC B3 ;  /* 0x0000000000037941 */ /* 0x000fea0003800000 */
.L_x_45554:
        /* <DEDUP_REMOVED lines=10> */
.L_x_45550:
[----:B------:R-:W-:Y:S05]  /*c340*/  BSYNC B2 ;  /* 0x0000000000027941 */ /* 0x000fea0003800000 */
.L_x_45549:
        /* <DEDUP_REMOVED lines=18> */
.L_x_45561:
[----:B------:R-:W-:Y:S02]  /*c470*/  MOV R79, R158 ;  /* 0x0000009e004f7202 */ /* 0x000fe40000000f00 */
.L_x_45562:
[----:B------:R-:W-:Y:S05]  /*c480*/  BSYNC B3 ;  /* 0x0000000000037941 */ /* 0x000fea0003800000 */
.L_x_45560:
        /* <DEDUP_REMOVED lines=16> */
.L_x_45566:
[----:B------:R-:W-:Y:S05]  /*c590*/  BSYNC B4 ;  /* 0x0000000000047941 */ /* 0x000fea0003800000 */
.L_x_45565:
        /* <DEDUP_REMOVED lines=44> */
.L_x_45564:
[----:B------:R-:W-:Y:S05]  /*c860*/  BSYNC B3 ;  /* 0x0000000000037941 */ /* 0x000fea0003800000 */
.L_x_45563:
        /* <DEDUP_REMOVED lines=10> */
.L_x_45559:
[----:B------:R-:W-:Y:S05]  /*c910*/  BSYNC B2 ;  /* 0x0000000000027941 */ /* 0x000fea0003800000 */
.L_x_45558:
        /* <DEDUP_REMOVED lines=18> */
.L_x_45570:
[----:B------:R-:W-:Y:S02]  /*ca40*/  IMAD.MOV.U32 R165, RZ, RZ, R158 ;  /* 0x000000ffffa57224 */ /* 0x000fe400078e009e */
.L_x_45571:
[----:B------:R-:W-:Y:S05]  /*ca50*/  BSYNC B3 ;  /* 0x0000000000037941 */ /* 0x000fea0003800000 */
.L_x_45569:
        /* <DEDUP_REMOVED lines=16> */
.L_x_45575:
[----:B------:R-:W-:Y:S05]  /*cb60*/  BSYNC B4 ;  /* 0x0000000000047941 */ /* 0x000fea0003800000 */
.L_x_45574:
        /* <DEDUP_REMOVED lines=44> */
.L_x_45573:
[----:B------:R-:W-:Y:S05]  /*ce30*/  BSYNC B3 ;  /* 0x0000000000037941 */ /* 0x000fea0003800000 */
.L_x_45572:
        /* <DEDUP_REMOVED lines=10> */
.L_x_45568:
[----:B------:R-:W-:Y:S05]  /*cee0*/  BSYNC B2 ;  /* 0x0000000000027941 */ /* 0x000fea0003800000 */
.L_x_45567:
        /* <DEDUP_REMOVED lines=18> */
.L_x_45579:
[----:B------:R-:W-:Y:S02]  /*d010*/  IMAD.MOV.U32 R81, RZ, RZ, R158 ;  /* 0x000000ffff517224 */ /* 0x000fe400078e009e */
.L_x_45580:
[----:B------:R-:W-:Y:S05]  /*d020*/  BSYNC B3 ;  /* 0x0000000000037941 */ /* 0x000fea0003800000 */
.L_x_45578:
        /* <DEDUP_REMOVED lines=16> */
.L_x_45584:
[----:B------:R-:W-:Y:S05]  /*d130*/  BSYNC B4 ;  /* 0x0000000000047941 */ /* 0x000fea0003800000 */
.L_x_45583:
        /* <DEDUP_REMOVED lines=44> */
.L_x_45582:
[----:B------:R-:W-:Y:S05]  /*d400*/  BSYNC B3 ;  /* 0x0000000000037941 */ /* 0x000fea0003800000 */
.L_x_45581:
        /* <DEDUP_REMOVED lines=10> */
.L_x_45577:
[----:B------:R-:W-:Y:S05]  /*d4b0*/  BSYNC B2 ;  /* 0x0000000000027941 */ /* 0x000fea0003800000 */
.L_x_45576:
        /* <DEDUP_REMOVED lines=18> */
.L_x_45588:
[----:B------:R-:W-:Y:S02]  /*d5e0*/  IMAD.MOV.U32 R167, RZ, RZ, R158 ;  /* 0x000000ffffa77224 */ /* 0x000fe400078e009e */
.L_x_45589:
[----:B------:R-:W-:Y:S05]  /*d5f0*/  BSYNC B3 ;  /* 0x0000000000037941 */ /* 0x000fea0003800000 */
.L_x_45587:
        /* <DEDUP_REMOVED lines=16> */
.L_x_45593:
[----:B------:R-:W-:Y:S05]  /*d700*/  BSYNC B4 ;  /* 0x0000000000047941 */ /* 0x000fea0003800000 */
.L_x_45592:
        /* <DEDUP_REMOVED lines=44> */
.L_x_45591:
[----:B------:R-:W-:Y:S05]  /*d9d0*/  BSYNC B3 ;  /* 0x0000000000037941 */ /* 0x000fea0003800000 */
.L_x_45590:
        /* <DEDUP_REMOVED lines=10> */
.L_x_45586:
[----:B------:R-:W-:Y:S05]  /*da80*/  BSYNC B2 ;  /* 0x0000000000027941 */ /* 0x000fea0003800000 */
.L_x_45585:
        /* <DEDUP_REMOVED lines=18> */
.L_x_45597:
[----:B------:R-:W-:Y:S02]  /*dbb0*/  IMAD.MOV.U32 R83, RZ, RZ, R158 ;  /* 0x000000ffff537224 */ /* 0x000fe400078e009e */
.L_x_45598:
[----:B------:R-:W-:Y:S05]  /*dbc0*/  BSYNC B3 ;  /* 0x0000000000037941 */ /* 0x000fea0003800000 */
.L_x_45596:
        /* <DEDUP_REMOVED lines=16> */
.L_x_45602:
[----:B------:R-:W-:Y:S05]  /*dcd0*/  BSYNC B4 ;  /* 0x0000000000047941 */ /* 0x000fea0003800000 */
.L_x_45601:
        /* <DEDUP_REMOVED lines=44> */
.L_x_45600:
[----:B------:R-:W-:Y:S05]  /*dfa0*/  BSYNC B3 ;  /* 0x0000000000037941 */ /* 0x000fea0003800000 */
.L_x_45599:
        /* <DEDUP_REMOVED lines=10> */
.L_x_45595:
[----:B------:R-:W-:Y:S05]  /*e050*/  BSYNC B2 ;  /* 0x0000000000027941 */ /* 0x000fea0003800000 */
.L_x_45594:
        /* <DEDUP_REMOVED lines=26> */
.L_x_45604:
[----:B------:R-:W-:Y:S05]  /*e200*/  BSYNC B2 ;  /* 0x0000000000027941 */ /* 0x000fea0003800000 */
.L_x_45603:
[----:B------:R-:W-:Y:S02]  /*e210*/  IADD3 R134, R134, 0x20, RZ ;  /* 0x0000002086867810 */ /* 0x000fe40007ffe0ff */
[----:B------:R-:W-:Y:S02]  /*e220*/  IADD3 R133, R133, 0x20, RZ ;  /* 0x0000002085857810 */ /* 0x000fe40007ffe0ff */
.L_x_45530:
[----:B------:R-:W-:Y:S05]  /*e230*/  BSYNC B1 ;  /* 0x0000000000017941 */ /* 0x000fea0003800000 */
.L_x_45529:
        /* <DEDUP_REMOVED lines=31> */
.L_x_45610:
[----:B------:R-:W-:Y:S02]  /*e430*/  MOV R90, R158 ;  /* 0x0000009e005a7202 */ /* 0x000fe40000000f00 */
.L_x_45611:
[----:B------:R-:W-:Y:S05]  /*e440*/  BSYNC B3 ;  /* 0x0000000000037941 */ /* 0x000fea0003800000 */
.L_x_45609:
        /* <DEDUP_REMOVED lines=16> */
.L_x_45615:
[----:B------:R-:W-:Y:S05]  /*e550*/  BSYNC B4 ;  /* 0x0000000000047941 */ /* 0x000fea0003800000 */
.L_x_45614:
        /* <DEDUP_REMOVED lines=43> */
.L_x_45613:
[----:B------:R-:W-:Y:S05]  /*e810*/  BSYNC B3 ;  /* 0x0000000000037941 */ /* 0x000fea0003800000 */
.L_x_45612:
        /* <DEDUP_REMOVED lines=10> */
.L_x_45608:
[----:B------:R-:W-:Y:S05]  /*e8c0*/  BSYNC B2 ;  /* 0x0000000000027941 */ /* 0x000fea0003800000 */
.L_x_45607:
        /* <DEDUP_REMOVED lines=18> */
.L_x_45619:
[----:B------:R-:W-:Y:S02]  /*e9f0*/  IMAD.MOV.U32 R85, RZ, RZ, R158 ;  /* 0x000000ffff557224 */ /* 0x000fe400078e009e */
.L_x_45620:
[----:B------:R-:W-:Y:S05]  /*ea00*/  BSYNC B3 ;  /* 0x0000000000037941 */ /* 0x000fea0003800000 */
.L_x_45618:
        /* <DEDUP_REMOVED lines=16> */
.L_x_45624:
[----:B------:R-:W-:Y:S05]  /*eb10*/  BSYNC B4 ;  /* 0x0000000000047941 */ /* 0x000fea0003800000 */
.L_x_45623:
        /* <DEDUP_REMOVED lines=44> */
.L_x_45622:
[----:B------:R-:W-:Y:S05]  /*ede0*/  BSYNC B3 ;  /* 0x0000000000037941 */ /* 0x000fea0003800000 */
.L_x_45621:
        /* <DEDUP_REMOVED lines=10> */
.L_x_45617:
[----:B------:R-:W-:Y:S05]  /*ee90*/  BSYNC B2 ;  /* 0x0000000000027941 */ /* 0x000fea0003800000 */
.L_x_45616:
        /* <DEDUP_REMOVED lines=18> */
.L_x_45628:
[----:B------:R-:W-:Y:S02]  /*efc0*/  IMAD.MOV.U32 R163, RZ, RZ, R158 ;  /* 0x000000ffffa37224 */ /* 0x000fe400078e009e */
.L_x_45629:
[----:B------:R-:W-:Y:S05]  /*efd0*/  BSYNC B3 ;  /* 0x0000000000037941 */ /* 0x000fea0003800000 */
.L_x_45627:
        /* <DEDUP_REMOVED lines=16> */
.L_x_45633:
[----:B------:R-:W-:Y:S05]  /*f0e0*/  BSYNC B4 ;  /* 0x0000000000047941 */ /* 0x000fea0003800000 */
.L_x_45632:
        /* <DEDUP_REMOVED lines=44> */
.L_x_45631:
[----:B------:R-:W-:Y:S05]  /*f3b0*/  BSYNC B3 ;  /* 0x0000000000037941 */ /* 0x000fea0003800000 */
.L_x_45630:
        /* <DEDUP_REMOVED lines=10> */
.L_x_45626:
[----:B------:R-:W-:Y:S05]  /*f460*/  BSYNC B2 ;  /* 0x0000000000027941 */ /* 0x000fea0003800000 */
.L_x_45625:
        /* <DEDUP_REMOVED lines=18> */
.L_x_45637:
[----:B------:R-:W-:Y:S02]  /*f590*/  MOV R87, R158 ;  /* 0x0000009e00577202 */ /* 0x000fe40000000f00 */
.L_x_45638:
[----:B------:R-:W-:Y:S05]  /*f5a0*/  BSYNC B3 ;  /* 0x0000000000037941 */ /* 0x000fea0003800000 */
.L_x_45636:
        /* <DEDUP_REMOVED lines=16> */
.L_x_45642:
[----:B------:R-:W-:Y:S05]  /*f6b0*/  BSYNC B4 ;  /* 0x0000000000047941 */ /* 0x000fea0003800000 */
.L_x_45641:
        /* <DEDUP_REMOVED lines=44> */
.L_x_45640:
[----:B------:R-:W-:Y:S05]  /*f980*/  BSYNC B3 ;  /* 0x0000000000037941 */ /* 0x000fea0003800000 */
.L_x_45639:
        /* <DEDUP_REMOVED lines=10> */
.L_x_45635:
[----:B------:R-:W-:Y:S05]  /*fa30*/  BSYNC B2 ;  /* 0x0000000000027941 */ /* 0x000fea0003800000 */
.L_x_45634:
        /* <DEDUP_REMOVED lines=18> */
.L_x_45646:
[----:B------:R-:W-:Y:S02]  /*fb60*/  IMAD.MOV.U32 R165, RZ, RZ, R158 ;  /* 0x000000ffffa57224 */ /* 0x000fe400078e009e */
.L_x_45647:
[----:B------:R-:W-:Y:S05]  /*fb70*/  BSYNC B3 ;  /* 0x0000000000037941 */ /* 0x000fea0003800000 */
.L_x_45645:
        /* <DEDUP_REMOVED lines=16> */
.L_x_45651:
[----:B------:R-:W-:Y:S05]  /*fc80*/  BSYNC B4 ;  /* 0x0000000000047941 */ /* 0x000fea0003800000 */
.L_x_45650:
        /* <DEDUP_REMOVED lines=44> */
.L_x_45649:
[----:B------:R-:W-:Y:S05]  /*ff50*/  BSYNC B3 ;  /* 0x0000000000037941 */ /* 0x000fea0003800000 */
.L_x_45648:
        /* <DEDUP_REMOVED lines=10> */
.L_x_45644:
[----:B------:R-:W-:Y:S05]  /*10000*/  BSYNC B2 ;  /* 0x0000000000027941 */ /* 0x000fea0003800000 */
.L_x_45643:
        /* <DEDUP_REMOVED lines=18> */
.L_x_45655:
[----:B------:R-:W-:Y:S02]  /*10130*/  IMAD.MOV.U32 R89, RZ, RZ, R158 ;  /* 0x000000ffff597224 */ /* 0x000fe400078e009e */
.L_x_45656:
[----:B------:R-:W-:Y:S05]  /*10140*/  BSYNC B3 ;  /* 0x0000000000037941 */ /* 0x000fea0003800000 */
.L_x_45654:
        /* <DEDUP_REMOVED lines=16> */
.L_x_45660:
[----:B------:R-:W-:Y:S05]  /*10250*/  BSYNC B4 ;  /* 0x0000000000047941 */ /* 0x000fea0003800000 */
.L_x_45659:
        /* <DEDUP_REMOVED lines=44> */
.L_x_45658:
[----:B------:R-:W-:Y:S05]  /*10520*/  BSYNC B3 ;  /* 0x0000000000037941 */ /* 0x000fea0003800000 */
.L_x_45657:
        /* <DEDUP_REMOVED lines=10> */
.L_x_45653:
[----:B------:R-:W-:Y:S05]  /*105d0*/  BSYNC B2 ;  /* 0x0000000000027941 */ /* 0x000fea0003800000 */
.L_x_45652:
        /* <DEDUP_REMOVED lines=18> */
.L_x_45664:
[----:B------:R-:W-:Y:S02]  /*10700*/  IMAD.MOV.U32 R167, RZ, RZ, R158 ;  /* 0x000000ffffa77224 */ /* 0x000fe400078e009e */
.L_x_45665:
[----:B------:R-:W-:Y:S05]  /*10710*/  BSYNC B3 ;  /* 0x0000000000037941 */ /* 0x000fea0003800000 */
.L_x_45663:
        /* <DEDUP_REMOVED lines=16> */
.L_x_45669:
[----:B------:R-:W-:Y:S05]  /*10820*/  BSYNC B4 ;  /* 0x0000000000047941 */ /* 0x000fea0003800000 */
.L_x_45668:
        /* <DEDUP_REMOVED lines=44> */
.L_x_45667:
[----:B------:R-:W-:Y:S05]  /*10af0*/  BSYNC B3 ;  /* 0x0000000000037941 */ /* 0x000fea0003800000 */
.L_x_45666:
        /* <DEDUP_REMOVED lines=10> */
.L_x_45662:
[----:B------:R-:W-:Y:S05]  /*10ba0*/  BSYNC B2 ;  /* 0x0000000000027941 */ /* 0x000fea0003800000 */
.L_x_45661:
        /* <DEDUP_REMOVED lines=18> */
.L_x_45673:
[----:B------:R-:W-:Y:S02]  /*10cd0*/  IMAD.MOV.U32 R91, RZ, RZ, R158 ;  /* 0x000000ffff5b7224 */ /* 0x000fe400078e009e */
.L_x_45674:
[----:B------:R-:W-:Y:S05]  /*10ce0*/  BSYNC B3 ;  /* 0x0000000000037941 */ /* 0x000fea0003800000 */
.L_x_45672:
        /* <DEDUP_REMOVED lines=16> */
.L_x_45678:
[----:B------:R-:W-:Y:S05]  /*10df0*/  BSYNC B4 ;  /* 0x0000000000047941 */ /* 0x000fea0003800000 */
.L_x_45677:
        /* <DEDUP_REMOVED lines=44> */
.L_x_45676:
[----:B------:R-:W-:Y:S05]  /*110c0*/  BSYNC B3 ;  /* 0x0000000000037941 */ /* 0x000fea0003800000 */
.L_x_45675:
        /* <DEDUP_REMOVED lines=10> */
.L_x_45671:
[----:B------:R-:W-:Y:S05]  /*11170*/  BSYNC B2 ;  /* 0x0000000000027941 */ /* 0x000fea0003800000 */
.L_x_45670:
        /* <DEDUP_REMOVED lines=26> */
.L_x_45680:
[----:B------:R-:W-:Y:S05]  /*11320*/  BSYNC B2 ;  /* 0x0000000000027941 */ /* 0x000fea0003800000 */
.L_x_45679:
[----:B------:R-:W-:Y:S02]  /*11330*/  IADD3 R134, R134, 0x20, RZ ;  /* 0x0000002086867810 */ /* 0x000fe40007ffe0ff */
[----:B------:R-:W-:Y:S02]  /*11340*/  IADD3 R133, R133, 0x20, RZ ;  /* 0x0000002085857810 */ /* 0x000fe40007ffe0ff */
.L_x_45606:
[----:B------:R-:W-:Y:S05]  /*11350*/  BSYNC B1 ;  /* 0x0000000000017941 */ /* 0x000fea0003800000 */
.L_x_45605:
        /* <DEDUP_REMOVED lines=31> */
.L_x_45686:
[----:B------:R-:W-:Y:S02]  /*11550*/  MOV R98, R158 ;  /* 0x0000009e00627202 */ /* 0x000fe40000000f00 */
.L_x_45687:
[----:B------:R-:W-:Y:S05]  /*11560*/  BSYNC B3 ;  /* 0x0000000000037941 */ /* 0x000fea0003800000 */
.L_x_45685:
        /* <DEDUP_REMOVED lines=16> */
.L_x_45691:
[----:B------:R-:W-:Y:S05]  /*11670*/  BSYNC B4 ;  /* 0x0000000000047941 */ /* 0x000fea0003800000 */
.L_x_45690:
        /* <DEDUP_REMOVED lines=43> */
.L_x_45689:
[----:B------:R-:W-:Y:S05]  /*11930*/  BSYNC B3 ;  /* 0x0000000000037941 */ /* 0x000fea0003800000 */
.L_x_45688:
        /* <DEDUP_REMOVED lines=10> */
.L_x_45684:
[----:B------:R-:W-:Y:S05]  /*119e0*/  BSYNC B2 ;  /* 0x0000000000027941 */ /* 0x000fea0003800000 */
.L_x_45683:
        /* <DEDUP_REMOVED lines=18> */
.L_x_45695:
[----:B------:R-:W-:Y:S02]  /*11b10*/  IMAD.MOV.U32 R93, RZ, RZ, R158 ;  /* 0x000000ffff5d7224 */ /* 0x000fe400078e009e */
.L_x_45696:
[----:B------:R-:W-:Y:S05]  /*11b20*/  BSYNC B3 ;  /* 0x0000000000037941 */ /* 0x000fea0003800000 */
.L_x_45694:
        /* <DEDUP_REMOVED lines=16> */
.L_x_45700:
[----:B------:R-:W-:Y:S05]  /*11c30*/  BSYNC B4 ;  /* 0x0000000000047941 */ /* 0x000fea0003800000 */
.L_x_45699:
        /* <DEDUP_REMOVED lines=44> */
.L_x_45698:
[----:B------:R-:W-:Y:S05]  /*11f00*/  BSYNC B3 ;  /* 0x0000000000037941 */ /* 0x000fea0003800000 */
.L_x_45697:
        /* <DEDUP_REMOVED lines=10> */
.L_x_45693:
[----:B------:R-:W-:Y:S05]  /*11fb0*/  BSYNC B2 ;  /* 0x0000000000027941 */ /* 0x000fea0003800000 */
.L_x_45692:
        /* <DEDUP_REMOVED lines=18> */
.L_x_45704:
[----:B------:R-:W-:Y:S02]  /*120e0*/  IMAD.MOV.U32 R163, RZ, RZ, R158 ;  /* 0x000000ffffa37224 */ /* 0x000fe400078e009e */
.L_x_45705:
[----:B------:R-:W-:Y:S05]  /*120f0*/  BSYNC B3 ;  /* 0x0000000000037941 */ /* 0x000fea0003800000 */
.L_x_45703:
        /* <DEDUP_REMOVED lines=16> */
.L_x_45709:
[----:B------:R-:W-:Y:S05]  /*12200*/  BSYNC B4 ;  /* 0x0000000000047941 */ /* 0x000fea0003800000 */
.L_x_45708:
        /* <DEDUP_REMOVED lines=44> */
.L_x_45707:
[----:B------:R-:W-:Y:S05]  /*124d0*/  BSYNC B3 ;  /* 0x0000000000037941 */ /* 0x000fea0003800000 */
.L_x_45706:
        /* <DEDUP_REMOVED lines=10> */
.L_x_45702:
[----:B------:R-:W-:Y:S05]  /*12580*/  BSYNC B2 ;  /* 0x0000000000027941 */ /* 0x000fea0003800000 */
.L_x_45701:
        /* <DEDUP_REMOVED lines=18> */
.L_x_45713:
[----:B------:R-:W-:Y:S02]  /*126b0*/  MOV R95, R158 ;  /* 0x0000009e005f7202 */ /* 0x000fe40000000f00 */
.L_x_45714:
[----:B------:R-:W-:Y:S05]  /*126c0*/  BSYNC B3 ;  /* 0x0000000000037941 */ /* 0x000fea0003800000 */
.L_x_45712:
        /* <DEDUP_REMOVED lines=16> */
.L_x_45718:
[----:B------:R-:W-:Y:S05]  /*127d0*/  BSYNC B4 ;  /* 0x0000000000047941 */ /* 0x000fea0003800000 */
.L_x_45717:
        /* <DEDUP_REMOVED lines=44> */
.L_x_45716:
[----:B------:R-:W-:Y:S05]  /*12aa0*/  BSYNC B3 ;  /* 0x0000000000037941 */ /* 0x000fea0003800000 */
.L_x_45715:
        /* <DEDUP_REMOVED lines=10> */
.L_x_45711:
[----:B------:R-:W-:Y:S05]  /*12b50*/  BSYNC B2 ;  /* 0x0000000000027941 */ /* 0x000fea0003800000 */
.L_x_45710:
        /* <DEDUP_REMOVED lines=18> */
.L_x_45722:
[----:B------:R-:W-:Y:S02]  /*12c80*/  IMAD.MOV.U32 R165, RZ, RZ, R158 ;  /* 0x000000ffffa57224 */ /* 0x000fe400078e009e */
.L_x_45723:
[----:B------:R-:W-:Y:S05]  /*12c90*/  BSYNC B3 ;  /* 0x0000000000037941 */ /* 0x000fea0003800000 */
.L_x_45721:
        /* <DEDUP_REMOVED lines=16> */
.L_x_45727:
[----:B------:R-:W-:Y:S05]  /*12da0*/  BSYNC B4 ;  /* 0x0000000000047941 */ /* 0x000fea0003800000 */
.L_x_45726:
        /* <DEDUP_REMOVED lines=44> */
.L_x_45725:
[----:B------:R-:W-:Y:S05]  /*13070*/  BSYNC B3 ;  /* 0x0000000000037941 */ /* 0x000fea0003800000 */
.L_x_45724:
        /* <DEDUP_REMOVED lines=10> */
.L_x_45720:
[----:B------:R-:W-:Y:S05]  /*13120*/  BSYNC B2 ;  /* 0x0000000000027941 */ /* 0x000fea0003800000 */
.L_x_45719:
        /* <DEDUP_REMOVED lines=18> */
.L_x_45731:
[----:B------:R-:W-:Y:S02]  /*13250*/  IMAD.MOV.U32 R97, RZ, RZ, R158 ;  /* 0x000000ffff617224 */ /* 0x000fe400078e009e */
.L_x_45732:
[----:B------:R-:W-:Y:S05]  /*13260*/  BSYNC B3 ;  /* 0x0000000000037941 */ /* 0x000fea0003800000 */
.L_x_45730:
        /* <DEDUP_REMOVED lines=16> */
.L_x_45736:
[----:B------:R-:W-:Y:S05]  /*13370*/  BSYNC B4 ;  /* 0x0000000000047941 */ /* 0x000fea0003800000 */
.L_x_45735:
        /* <DEDUP_REMOVED lines=44> */
.L_x_45734:
[----:B------:R-:W-:Y:S05]  /*13640*/  BSYNC B3 ;  /* 0x0000000000037941 */ /* 0x000fea0003800000 */
.L_x_45733:
        /* <DEDUP_REMOVED lines=10> */
.L_x_45729:
[----:B------:R-:W-:Y:S05]  /*136f0*/  BSYNC B2 ;  /* 0x0000000000027941 */ /* 0x000fea0003800000 */
.L_x_45728:
        /* <DEDUP_REMOVED lines=18> */
.L_x_45740:
[----:B------:R-:W-:Y:S02]  /*13820*/  IMAD.MOV.U32 R167, RZ, RZ, R158 ;  /* 0x000000ffffa77224 */ /* 0x000fe400078e009e */
.L_x_45741:
[----:B------:R-:W-:Y:S05]  /*13830*/  BSYNC B3 ;  /* 0x0000000000037941 */ /* 0x000fea0003800000 */
.L_x_45739:
        /* <DEDUP_REMOVED lines=16> */
.L_x_45745:
[----:B------:R-:W-:Y:S05]  /*13940*/  BSYNC B4 ;  /* 0x0000000000047941 */ /* 0x000fea0003800000 */
.L_x_45744:
        /* <DEDUP_REMOVED lines=44> */
.L_x_45743:
[----:B------:R-:W-:Y:S05]  /*13c10*/  BSYNC B3 ;  /* 0x0000000000037941 */ /* 0x000fea0003800000 */
.L_x_45742:
        /* <DEDUP_REMOVED lines=10> */
.L_x_45738:
[----:B------:R-:W-:Y:S05]  /*13cc0*/  BSYNC B2 ;  /* 0x0000000000027941 */ /* 0x000fea0003800000 */
.L_x_45737:
        /* <DEDUP_REMOVED lines=18> */
.L_x_45749:
[----:B------:R-:W-:Y:S02]  /*13df0*/  IMAD.MOV.U32 R99, RZ, RZ, R158 ;  /* 0x000000ffff637224 */ /* 0x000fe400078e009e */
.L_x_45750:
[----:B------:R-:W-:Y:S05]  /*13e00*/  BSYNC B3 ;  /* 0x0000000000037941 */ /* 0x000fea0003800000 */
.L_x_45748:
        /* <DEDUP_REMOVED lines=16> */
.L_x_45754:
[----:B------:R-:W-:Y:S05]  /*13f10*/  BSYNC B4 ;  /* 0x0000000000047941 */ /* 0x000fea0003800000 */
.L_x_45753:
        /* <DEDUP_REMOVED lines=44> */
.L_x_45752:
[----:B------:R-:W-:Y:S05]  /*141e0*/  BSYNC B3 ;  /* 0x0000000000037941 */ /* 0x000fea0003800000 */
.L_x_45751:
        /* <DEDUP_REMOVED lines=10> */
.L_x_45747:
[----:B------:R-:W-:Y:S05]  /*14290*/  BSYNC B2 ;  /* 0x0000000000027941 */ /* 0x000fea0003800000 */
.L_x_45746:
        /* <DEDUP_REMOVED lines=26> */
.L_x_45756:
[----:B------:R-:W-:Y:S05]  /*14440*/  BSYNC B2 ;  /* 0x0000000000027941 */ /* 0x000fea0003800000 */
.L_x_45755:
[----:B------:R-:W-:Y:S02]  /*14450*/  IADD3 R134, R134, 0x20, RZ ;  /* 0x0000002086867810 */ /* 0x000fe40007ffe0ff */
[----:B------:R-:W-:Y:S02]  /*14460*/  IADD3 R133, R133, 0x20, RZ ;  /* 0x0000002085857810 */ /* 0x000fe40007ffe0ff */
.L_x_45682:
[----:B------:R-:W-:Y:S05]  /*14470*/  BSYNC B1 ;  /* 0x0000000000017941 */ /* 0x000fea0003800000 */
.L_x_45681:
        /* <DEDUP_REMOVED lines=31> */
.L_x_45762:
[----:B------:R-:W-:Y:S02]  /*14670*/  MOV R106, R158 ;  /* 0x0000009e006a7202 */ /* 0x000fe40000000f00 */
.L_x_45763:
[----:B------:R-:W-:Y:S05]  /*14680*/  BSYNC B3 ;  /* 0x0000000000037941 */ /* 0x000fea0003800000 */
.L_x_45761:
        /* <DEDUP_REMOVED lines=16> */
.L_x_45767:
[----:B------:R-:W-:Y:S05]  /*14790*/  BSYNC B4 ;  /* 0x0000000000047941 */ /* 0x000fea0003800000 */
.L_x_45766:
        /* <DEDUP_REMOVED lines=43> */
.L_x_45765:
[----:B------:R-:W-:Y:S05]  /*14a50*/  BSYNC B3 ;  /* 0x0000000000037941 */ /* 0x000fea0003800000 */
.L_x_45764:
        /* <DEDUP_REMOVED lines=10> */
.L_x_45760:
[----:B------:R-:W-:Y:S05]  /*14b00*/  BSYNC B2 ;  /* 0x0000000000027941 */ /* 0x000fea0003800000 */
.L_x_45759:
        /* <DEDUP_REMOVED lines=18> */
.L_x_45771:
[----:B------:R-:W-:Y:S02]  /*14c30*/  IMAD.MOV.U32 R101, RZ, RZ, R158 ;  /* 0x000000ffff657224 */ /* 0x000fe400078e009e */
.L_x_45772:
[----:B------:R-:W-:Y:S05]  /*14c40*/  BSYNC B3 ;  /* 0x0000000000037941 */ /* 0x000fea0003800000 */
.L_x_45770:
        /* <DEDUP_REMOVED lines=16> */
.L_x_45776:
[----:B------:R-:W-:Y:S05]  /*14d50*/  BSYNC B4 ;  /* 0x0000000000047941 */ /* 0x000fea0003800000 */
.L_x_45775:
        /* <DEDUP_REMOVED lines=44> */
.L_x_45774:
[----:B------:R-:W-:Y:S05]  /*15020*/  BSYNC B3 ;  /* 0x0000000000037941 */ /* 0x000fea0003800000 */
.L_x_45773:
        /* <DEDUP_REMOVED lines=10> */
.L_x_45769:
[----:B------:R-:W-:Y:S05]  /*150d0*/  BSYNC B2 ;  /* 0x0000000000027941 */ /* 0x000fea0003800000 */
.L_x_45768:
        /* <DEDUP_REMOVED lines=18> */
.L_x_45780:
[----:B------:R-:W-:Y:S02]  /*15200*/  IMAD.MOV.U32 R163, RZ, RZ, R158 ;  /* 0x000000ffffa37224 */ /* 0x000fe400078e009e */
.L_x_45781:
[----:B------:R-:W-:Y:S05]  /*15210*/  BSYNC B3 ;  /* 0x0000000000037941 */ /* 0x000fea0003800000 */
.L_x_45779:
        /* <DEDUP_REMOVED lines=16> */
.L_x_45785:
[----:B------:R-:W-:Y:S05]  /*15320*/  BSYNC B4 ;  /* 0x0000000000047941 */ /* 0x000fea0003800000 */
.L_x_45784:
        /* <DEDUP_REMOVED lines=44> */
.L_x_45783:
[----:B------:R-:W-:Y:S05]  /*155f0*/  BSYNC B3 ;  /* 0x0000000000037941 */ /* 0x000fea0003800000 */
.L_x_45782:
        /* <DEDUP_REMOVED lines=10> */
.L_x_45778:
[----:B------:R-:W-:Y:S05]  /*156a0*/  BSYNC B2 ;  /* 0x0000000000027941 */ /* 0x000fea0003800000 */
.L_x_45777:
        /* <DEDUP_REMOVED lines=18> */
.L_x_45789:
[----:B------:R-:W-:Y:S02]  /*157d0*/  MOV R103, R158 ;  /* 0x0000009e00677202 */ /* 0x000fe40000000f00 */
.L_x_45790:
[----:B------:R-:W-:Y:S05]  /*157e0*/  BSYNC B3 ;  /* 0x0000000000037941 */ /* 0x000fea0003800000 */
.L_x_45788:
        /* <DEDUP_REMOVED lines=16> */
.L_x_45794:
[----:B------:R-:W-:Y:S05]  /*158f0*/  BSYNC B4 ;  /* 0x0000000000047941 */ /* 0x000fea0003800000 */
.L_x_45793:
        /* <DEDUP_REMOVED lines=44> */
.L_x_45792:
[----:B------:R-:W-:Y:S05]  /*15bc0*/  BSYNC B3 ;  /* 0x0000000000037941 */ /* 0x000fea0003800000 */
.L_x_45791:
        /* <DEDUP_REMOVED lines=10> */
.L_x_45787:
[----:B------:R-:W-:Y:S05]  /*15c70*/  BSYNC B2 ;  /* 0x0000000000027941 */ /* 0x000fea0003800000 */
.L_x_45786:
        /* <DEDUP_REMOVED lines=18> */
.L_x_45798:
[----:B------:R-:W-:Y:S02]  /*15da0*/  IMAD.MOV.U32 R165, RZ, RZ, R158 ;  /* 0x000000ffffa57224 */ /* 0x000fe400078e009e */
.L_x_45799:
[----:B------:R-:W-:Y:S05]  /*15db0*/  BSYNC B3 ;  /* 0x0000000000037941 */ /* 0x000fea0003800000 */
.L_x_45797:
        /* <DEDUP_REMOVED lines=16> */
.L_x_45803:
[----:B------:R-:W-:Y:S05]  /*15ec0*/  BSYNC B4 ;  /* 0x0000000000047941 */ /* 0x000fea0003800000 */
.L_x_45802:
        /* <DEDUP_REMOVED lines=44> */
.L_x_45801:
[----:B------:R-:W-:Y:S05]  /*16190*/  BSYNC B3 ;  /* 0x0000000000037941 */ /* 0x000fea0003800000 */
.L_x_45800:
        /* <DEDUP_REMOVED lines=10> */
.L_x_45796:
[----:B------:R-:W-:Y:S05]  /*16240*/  BSYNC B2 ;  /* 0x0000000000027941 */ /* 0x000fea0003800000 */
.L_x_45795:
        /* <DEDUP_REMOVED lines=18> */
.L_x_45807:
[----:B------:R-:W-:Y:S02]  /*16370*/  IMAD.MOV.U32 R105, RZ, RZ, R158 ;  /* 0x000000ffff697224 */ /* 0x000fe400078e009e */
.L_x_45808:
[----:B------:R-:W-:Y:S05]  /*16380*/  BSYNC B3 ;  /* 0x0000000000037941 */ /* 0x000fea0003800000 */
.L_x_45806:
        /* <DEDUP_REMOVED lines=16> */
.L_x_45812:
[----:B------:R-:W-:Y:S05]  /*16490*/  BSYNC B4 ;  /* 0x0000000000047941 */ /* 0x000fea0003800000 */
.L_x_45811:
        /* <DEDUP_REMOVED lines=44> */
.L_x_45810:
[----:B------:R-:W-:Y:S05]  /*16760*/  BSYNC B3 ;  /* 0x0000000000037941 */ /* 0x000fea0003800000 */
.L_x_45809:
        /* <DEDUP_REMOVED lines=10> */
.L_x_45805:
[----:B------:R-:W-:Y:S05]  /*16810*/  BSYNC B2 ;  /* 0x0000000000027941 */ /* 0x000fea0003800000 */
.L_x_45804:
        /* <DEDUP_REMOVED lines=18> */
.L_x_45816:
[----:B------:R-:W-:Y:S02]  /*16940*/  IMAD.MOV.U32 R167, RZ, RZ, R158 ;  /* 0x000000ffffa77224 */ /* 0x000fe400078e009e */
.L_x_45817:
[----:B------:R-:W-:Y:S05]  /*16950*/  BSYNC B3 ;  /* 0x0000000000037941 */ /* 0x000fea0003800000 */
.L_x_45815:
        /* <DEDUP_REMOVED lines=16> */
.L_x_45821:
[----:B------:R-:W-:Y:S05]  /*16a60*/  BSYNC B4 ;  /* 0x0000000000047941 */ /* 0x000fea0003800000 */
.L_x_45820:
        /* <DEDUP_REMOVED lines=44> */
.L_x_45819:
[----:B------:R-:W-:Y:S05]  /*16d30*/  BSYNC B3 ;  /* 0x0000000000037941 */ /* 0x000fea0003800000 */
.L_x_45818:
        /* <DEDUP_REMOVED lines=10> */
.L_x_45814:
[----:B------:R-:W-:Y:S05]  /*16de0*/  BSYNC B2 ;  /* 0x0000000000027941 */ /* 0x000fea0003800000 */
.L_x_45813:
        /* <DEDUP_REMOVED lines=18> */
.L_x_45825:
[----:B------:R-:W-:Y:S02]  /*16f10*/  IMAD.MOV.U32 R107, RZ, RZ, R158 ;  /* 0x000000ffff6b7224 */ /* 0x000fe400078e009e */
.L_x_45826:
[----:B------:R-:W-:Y:S05]  /*16f20*/  BSYNC B3 ;  /* 0x0000000000037941 */ /* 0x000fea0003800000 */
.L_x_45824:
        /* <DEDUP_REMOVED lines=16> */
.L_x_45830:
[----:B------:R-:W-:Y:S05]  /*17030*/  BSYNC B4 ;  /* 0x0000000000047941 */ /* 0x000fea0003800000 */
.L_x_45829:
        /* <DEDUP_REMOVED lines=44> */
.L_x_45828:
[----:B------:R-:W-:Y:S05]  /*17300*/  BSYNC B3 ;  /* 0x0000000000037941 */ /* 0x000fea0003800000 */
.L_x_45827:
        /* <DEDUP_REMOVED lines=10> */
.L_x_45823:
[----:B------:R-:W-:Y:S05]  /*173b0*/  BSYNC B2 ;  /* 0x0000000000027941 */ /* 0x000fea0003800000 */
.L_x_45822:
        /* <DEDUP_REMOVED lines=26> */
.L_x_45832:
[----:B------:R-:W-:Y:S05]  /*17560*/  BSYNC B2 ;  /* 0x0000000000027941 */ /* 0x000fea0003800000 */
.L_x_45831:
[----:B------:R-:W-:Y:S02]  /*17570*/  IADD3 R134, R134, 0x20, RZ ;  /* 0x0000002086867810 */ /* 0x000fe40007ffe0ff */
[----:B------:R-:W-:Y:S02]  /*17580*/  IADD3 R133, R133, 0x20, RZ ;  /* 0x0000002085857810 */ /* 0x000fe40007ffe0ff */
.L_x_45758:
[----:B------:R-:W-:Y:S05]  /*17590*/  BSYNC B1 ;  /* 0x0000000000017941 */ /* 0x000fea0003800000 */
.L_x_45757:
        /* <DEDUP_REMOVED lines=31> */
.L_x_45838:
[----:B------:R-:W-:Y:S02]  /*17790*/  MOV R114, R158 ;  /* 0x0000009e00727202 */ /* 0x000fe40000000f00 */
.L_x_45839:
[----:B------:R-:W-:Y:S05]  /*177a0*/  BSYNC B3 ;  /* 0x0000000000037941 */ /* 0x000fea0003800000 */
.L_x_45837:
        /* <DEDUP_REMOVED lines=16> */
.L_x_45843:
[----:B------:R-:W-:Y:S05]  /*178b0*/  BSYNC B4 ;  /* 0x0000000000047941 */ /* 0x000fea0003800000 */
.L_x_45842:
        /* <DEDUP_REMOVED lines=43> */
.L_x_45841:
[----:B------:R-:W-:Y:S05]  /*17b70*/  BSYNC B3 ;  /* 0x0000000000037941 */ /* 0x000fea0003800000 */
.L_x_45840:
        /* <DEDUP_REMOVED lines=10> */
.L_x_45836:
[----:B------:R-:W-:Y:S05]  /*17c20*/  BSYNC B2 ;  /* 0x0000000000027941 */ /* 0x000fea0003800000 */
.L_x_45835:
        /* <DEDUP_REMOVED lines=18> */
.L_x_45847:
[----:B------:R-:W-:Y:S02]  /*17d50*/  IMAD.MOV.U32 R109, RZ, RZ, R158 ;  /* 0x000000ffff6d7224 */ /* 0x000fe400078e009e */
.L_x_45848:
[----:B------:R-:W-:Y:S05]  /*17d60*/  BSYNC B3 ;  /* 0x0000000000037941 */ /* 0x000fea0003800000 */
.L_x_45846:
        /* <DEDUP_REMOVED lines=16> */
.L_x_45852:
[----:B------:R-:W-:Y:S05]  /*17e70*/  BSYNC B4 ;  /* 0x0000000000047941 */ /* 0x000fea0003800000 */
.L_x_45851:
        /* <DEDUP_REMOVED lines=44> */
.L_x_45850:
[----:B------:R-:W-:Y:S05]  /*18140*/  BSYNC B3 ;  /* 0x0000000000037941 */ /* 0x000fea0003800000 */
.L_x_45849:
        /* <DEDUP_REMOVED lines=10> */
.L_x_45845:
[----:B------:R-:W-:Y:S05]  /*181f0*/  BSYNC B2 ;  /* 0x0000000000027941 */ /* 0x000fea0003800000 */
.L_x_45844:
        /* <DEDUP_REMOVED lines=18> */
.L_x_45856:
[----:B------:R-:W-:Y:S02]  /*18320*/  IMAD.MOV.U32 R163, RZ, RZ, R158 ;  /* 0x000000ffffa37224 */ /* 0x000fe400078e009e */
.L_x_45857:
[----:B------:R-:W-:Y:S05]  /*18330*/  BSYNC B3 ;  /* 0x0000000000037941 */ /* 0x000fea0003800000 */
.L_x_45855:
        /* <DEDUP_REMOVED lines=16> */
.L_x_45861:
[----:B------:R-:W-:Y:S05]  /*18440*/  BSYNC B4 ;  /* 0x0000000000047941 */ /* 0x000fea0003800000 */
.L_x_45860:
        /* <DEDUP_REMOVED lines=44> */
.L_x_45859:
[----:B------:R-:W-:Y:S05]  /*18710*/  BSYNC B3 ;  /* 0x0000000000037941 */ /* 0x000fea0003800000 */
.L_x_45858:
        /* <DEDUP_REMOVED lines=10> */
.L_x_45854:
[----:B------:R-:W-:Y:S05]  /*187c0*/  BSYNC B2 ;  /* 0x0000000000027941 */ /* 0x000fea0003800000 */
.L_x_45853:
        /* <DEDUP_REMOVED lines=18> */
.L_x_45865:
[----:B------:R-:W-:Y:S02]  /*188f0*/  MOV R111, R158 ;  /* 0x0000009e006f7202 */ /* 0x000fe40000000f00 */
.L_x_45866:
[----:B------:R-:W-:Y:S05]  /*18900*/  BSYNC B3 ;  /* 0x0000000000037941 */ /* 0x000fea0003800000 */
.L_x_45864:
        /* <DEDUP_REMOVED lines=16> */
.L_x_45870:
[----:B------:R-:W-:Y:S05]  /*18a10*/  BSYNC B4 ;  /* 0x0000000000047941 */ /* 0x000fea0003800000 */
.L_x_45869:
        /* <DEDUP_REMOVED lines=44> */
.L_x_45868:
[----:B------:R-:W-:Y:S05]  /*18ce0*/  BSYNC B3 ;  /* 0x0000000000037941 */ /* 0x000fea0003800000 */
.L_x_45867:
        /* <DEDUP_REMOVED lines=10> */
.L_x_45863:
[----:B------:R-:W-:Y:S05]  /*18d90*/  BSYNC B2 ;  /* 0x0000000000027941 */ /* 0x000fea0003800000 */
.L_x_45862:
        /* <DEDUP_REMOVED lines=18> */
.L_x_45874:
[----:B------:R-:W-:Y:S02]  /*18ec0*/  IMAD.MOV.U32 R165, RZ, RZ, R158 ;  /* 0x000000ffffa57224 */ /* 0x000fe400078e009e */
.L_x_45875:
[----:B------:R-:W-:Y:S05]  /*18ed0*/  BSYNC B3 ;  /* 0x0000000000037941 */ /* 0x000fea0003800000 */
.L_x_45873:
        /* <DEDUP_REMOVED lines=16> */
.L_x_45879:
[----:B------:R-:W-:Y:S05]  /*18fe0*/  BSYNC B4 ;  /* 0x0000000000047941 */ /* 0x000fea0003800000 */
.L_x_45878:
        /* <DEDUP_REMOVED lines=44> */
.L_x_45877:
[----:B------:R-:W-:Y:S05]  /*192b0*/  BSYNC B3 ;  /* 0x0000000000037941 */ /* 0x000fea0003800000 */
.L_x_45876:
        /* <DEDUP_REMOVED lines=10> */
.L_x_45872:
[----:B------:R-:W-:Y:S05]  /*19360*/  BSYNC B2 ;  /* 0x0000000000027941 */ /* 0x000fea0003800000 */
.L_x_45871:
        /* <DEDUP_REMOVED lines=18> */
.L_x_45883:
[----:B------:R-:W-:Y:S02]  /*19490*/  IMAD.MOV.U32 R113, RZ, RZ, R158 ;  /* 0x000000ffff717224 */ /* 0x000fe400078e009e */
.L_x_45884:
[----:B------:R-:W-:Y:S05]  /*194a0*/  BSYNC B3 ;  /* 0x0000000000037941 */ /* 0x000fea0003800000 */
.L_x_45882:
        /* <DEDUP_REMOVED lines=16> */
.L_x_45888:
[----:B------:R-:W-:Y:S05]  /*195b0*/  BSYNC B4 ;  /* 0x0000000000047941 */ /* 0x000fea0003800000 */
.L_x_45887:
        /* <DEDUP_REMOVED lines=44> */
.L_x_45886:
[----:B------:R-:W-:Y:S05]  /*19880*/  BSYNC B3 ;  /* 0x0000000000037941 */ /* 0x000fea0003800000 */
.L_x_45885:
        /* <DEDUP_REMOVED lines=10> */
.L_x_45881:
[----:B------:R-:W-:Y:S05]  /*19930*/  BSYNC B2 ;  /* 0x0000000000027941 */ /* 0x000fea0003800000 */
.L_x_45880:
        /* <DEDUP_REMOVED lines=18> */
.L_x_45892:
[----:B------:R-:W-:Y:S02]  /*19a60*/  IMAD.MOV.U32 R167, RZ, RZ, R158 ;  /* 0x000000ffffa77224 */ /* 0x000fe400078e009e */
.L_x_45893:
[----:B------:R-:W-:Y:S05]  /*19a70*/  BSYNC B3 ;  /* 0x0000000000037941 */ /* 0x000fea0003800000 */
.L_x_45891:
        /* <DEDUP_REMOVED lines=16> */
.L_x_45897:
[----:B------:R-:W-:Y:S05]  /*19b80*/  BSYNC B4 ;  /* 0x0000000000047941 */ /* 0x000fea0003800000 */
.L_x_45896:
        /* <DEDUP_REMOVED lines=44> */
.L_x_45895:
[----:B------:R-:W-:Y:S05]  /*19e50*/  BSYNC B3 ;  /* 0x0000000000037941 */ /* 0x000fea0003800000 */
.L_x_45894:
        /* <DEDUP_REMOVED lines=10> */
.L_x_45890:
[----:B------:R-:W-:Y:S05]  /*19f00*/  BSYNC B2 ;  /* 0x0000000000027941 */ /* 0x000fea0003800000 */
.L_x_45889:
        /* <DEDUP_REMOVED lines=18> */
.L_x_45901:
[----:B------:R-:W-:Y:S02]  /*1a030*/  MOV R115, R158 ;  /* 0x0000009e00737202 */ /* 0x000fe40000000f00 */
.L_x_45902:
[----:B------:R-:W-:Y:S05]  /*1a040*/  BSYNC B3 ;  /* 0x0000000000037941 */ /* 0x000fea0003800000 */
.L_x_45900:
        /* <DEDUP_REMOVED lines=16> */
.L_x_45906:
[----:B------:R-:W-:Y:S05]  /*1a150*/  BSYNC B4 ;  /* 0x0000000000047941 */ /* 0x000fea0003800000 */
.L_x_45905:
        /* <DEDUP_REMOVED lines=44> */
.L_x_45904:
[----:B------:R-:W-:Y:S05]  /*1a420*/  BSYNC B3 ;  /* 0x0000000000037941 */ /* 0x000fea0003800000 */
.L_x_45903:
[----:B------:R-:W0:Y:S01]  /*1a430*/  I2F.U32 R115, R115 ;  /* 0x0000007300737306 */ /* 0x000e220000201000 */
[----:B------:R-:W-:-:S04]  /*1a440*/  IMAD.MOV.U32 R168, RZ, RZ, 0x2f800000 ;  /* 0x2f800000ffa87424 */ /* 0x000fc800078e00ff */
        /* <DEDUP_REMOVED lines=8> */
.L_x_45899:
[----:B------:R-:W-:Y:S05]  /*1a4d0*/  BSYNC B2 ;  /* 0x0000000000027941 */ /* 0x000fea0003800000 */
.L_x_45898:
        /* <DEDUP_REMOVED lines=26> */
.L_x_45908:
[----:B------:R-:W-:Y:S05]  /*1a680*/  BSYNC B2 ;  /* 0x0000000000027941 */ /* 0x000fea0003800000 */
.L_x_45907:
[----:B------:R-:W-:Y:S02]  /*1a690*/  IADD3 R134, R134, 0x20, RZ ;  /* 0x0000002086867810 */ /* 0x000fe40007ffe0ff */
[----:B------:R-:W-:Y:S02]  /*1a6a0*/  IADD3 R133, R133, 0x20, RZ ;  /* 0x0000002085857810 */ /* 0x000fe40007ffe0ff */
.L_x_45834:
[----:B------:R-:W-:Y:S05]  /*1a6b0*/  BSYNC B1 ;  /* 0x0000000000017941 */ /* 0x000fea0003800000 */
.L_x_45833:
        /* <DEDUP_REMOVED lines=31> */
.L_x_45914:
[----:B------:R-:W-:Y:S02]  /*1a8b0*/  IMAD.MOV.U32 R122, RZ, RZ, R158 ;  /* 0x000000ffff7a7224 */ /* 0x000fe400078e009e */
.L_x_45915:
[----:B------:R-:W-:Y:S05]  /*1a8c0*/  BSYNC B3 ;  /* 0x0000000000037941 */ /* 0x000fea0003800000 */
.L_x_45913:
        /* <DEDUP_REMOVED lines=16> */
.L_x_45919:
[----:B------:R-:W-:Y:S05]  /*1a9d0*/  BSYNC B4 ;  /* 0x0000000000047941 */ /* 0x000fea0003800000 */
.L_x_45918:
        /* <DEDUP_REMOVED lines=43> */
.L_x_45917:
[----:B------:R-:W-:Y:S05]  /*1ac90*/  BSYNC B3 ;  /* 0x0000000000037941 */ /* 0x000fea0003800000 */
.L_x_45916:
        /* <DEDUP_REMOVED lines=10> */
.L_x_45912:
[----:B------:R-:W-:Y:S05]  /*1ad40*/  BSYNC B2 ;  /* 0x0000000000027941 */ /* 0x000fea0003800000 */
.L_x_45911:
        /* <DEDUP_REMOVED lines=18> */
.L_x_45923:
[----:B------:R-:W-:Y:S02]  /*1ae70*/  MOV R117, R158 ;  /* 0x0000009e00757202 */ /* 0x000fe40000000f00 */
.L_x_45924:
[----:B------:R-:W-:Y:S05]  /*1ae80*/  BSYNC B3 ;  /* 0x0000000000037941 */ /* 0x000fea0003800000 */
.L_x_45922:
        /* <DEDUP_REMOVED lines=16> */
.L_x_45928:
[----:B------:R-:W-:Y:S05]  /*1af90*/  BSYNC B4 ;  /* 0x0000000000047941 */ /* 0x000fea0003800000 */
.L_x_45927:
        /* <DEDUP_REMOVED lines=44> */
.L_x_45926:
[----:B------:R-:W-:Y:S05]  /*1b260*/  BSYNC B3 ;  /* 0x0000000000037941 */ /* 0x000fea0003800000 */
.L_x_45925:
        /* <DEDUP_REMOVED lines=10> */
.L_x_45921:
[----:B------:R-:W-:Y:S05]  /*1b310*/  BSYNC B2 ;  /* 0x0000000000027941 */ /* 0x000fea0003800000 */
.L_x_45920:
        /* <DEDUP_REMOVED lines=18> */
.L_x_45932:
[----:B------:R-:W-:Y:S02]  /*1b440*/  MOV R163, R158 ;  /* 0x0000009e00a37202 */ /* 0x000fe40000000f00 */
.L_x_45933:
[----:B------:R-:W-:Y:S05]  /*1b450*/  BSYNC B3 ;  /* 0x0000000000037941 */ /* 0x000fea0003800000 */
.L_x_45931:
        /* <DEDUP_REMOVED lines=16> */
.L_x_45937:
[----:B------:R-:W-:Y:S05]  /*1b560*/  BSYNC B4 ;  /* 0x0000000000047941 */ /* 0x000fea0003800000 */
.L_x_45936:
        /* <DEDUP_REMOVED lines=44> */
.L_x_45935:
[----:B------:R-:W-:Y:S05]  /*1b830*/  BSYNC B3 ;  /* 0x0000000000037941 */ /* 0x000fea0003800000 */
.L_x_45934:
        /* <DEDUP_REMOVED lines=10> */
.L_x_45930:
[----:B------:R-:W-:Y:S05]  /*1b8e0*/  BSYNC B2 ;  /* 0x0000000000027941 */ /* 0x000fea0003800000 */
.L_x_45929:
        /* <DEDUP_REMOVED lines=18> */
.L_x_45941:
[----:B------:R-:W-:Y:S02]  /*1ba10*/  MOV R119, R158 ;  /* 0x0000009e00777202 */ /* 0x000fe40000000f00 */
.L_x_45942:
[----:B------:R-:W-:Y:S05]  /*1ba20*/  BSYNC B3 ;  /* 0x0000000000037941 */ /* 0x000fea0003800000 */
.L_x_45940:
        /* <DEDUP_REMOVED lines=16> */
.L_x_45946:
[----:B------:R-:W-:Y:S05]  /*1bb30*/  BSYNC B4 ;  /* 0x0000000000047941 */ /* 0x000fea0003800000 */
.L_x_45945:
        /* <DEDUP_REMOVED lines=44> */
.L_x_45944:
[----:B------:R-:W-:Y:S05]  /*1be00*/  BSYNC B3 ;  /* 0x0000000000037941 */ /* 0x000fea0003800000 */
.L_x_45943:
        /* <DEDUP_REMOVED lines=10> */
.L_x_45939:
[----:B------:R-:W-:Y:S05]  /*1beb0*/  BSYNC B2 ;  /* 0x0000000000027941 */ /* 0x000fea0003800000 */
.L_x_45938:
        /* <DEDUP_REMOVED lines=18> */
.L_x_45950:
[----:B------:R-:W-:Y:S02]  /*1bfe0*/  MOV R165, R158 ;  /* 0x0000009e00a57202 */ /* 0x000fe40000000f00 */
.L_x_45951:
[----:B------:R-:W-:Y:S05]  /*1bff0*/  BSYNC B3 ;  /* 0x0000000000037941 */ /* 0x000fea0003800000 */
.L_x_45949:
        /* <DEDUP_REMOVED lines=16> */
.L_x_45955:
[----:B------:R-:W-:Y:S05]  /*1c100*/  BSYNC B4 ;  /* 0x0000000000047941 */ /* 0x000fea0003800000 */
.L_x_45954:
        /* <DEDUP_REMOVED lines=44> */
.L_x_45953:
[----:B------:R-:W-:Y:S05]  /*1c3d0*/  BSYNC B3 ;  /* 0x0000000000037941 */ /* 0x000fea0003800000 */
.L_x_45952:
        /* <DEDUP_REMOVED lines=10> */
.L_x_45948:
[----:B------:R-:W-:Y:S05]  /*1c480*/  BSYNC B2 ;  /* 0x0000000000027941 */ /* 0x000fea0003800000 */
.L_x_45947:
        /* <DEDUP_REMOVED lines=18> */
.L_x_45959:
[----:B------:R-:W-:Y:S02]  /*1c5b0*/  MOV R121, R158 ;  /* 0x0000009e00797202 */ /* 0x000fe40000000f00 */
.L_x_45960:
[----:B------:R-:W-:Y:S05]  /*1c5c0*/  BSYNC B3 ;  /* 0x0000000000037941 */ /* 0x000fea0003800000 */
.L_x_45958:
        /* <DEDUP_REMOVED lines=16> */
.L_x_45964:
[----:B------:R-:W-:Y:S05]  /*1c6d0*/  BSYNC B4 ;  /* 0x0000000000047941 */ /* 0x000fea0003800000 */
.L_x_45963:
        /* <DEDUP_REMOVED lines=44> */
.L_x_45962:
[----:B------:R-:W-:Y:S05]  /*1c9a0*/  BSYNC B3 ;  /* 0x0000000000037941 */ /* 0x000fea0003800000 */
.L_x_45961:
        /* <DEDUP_REMOVED lines=10> */
.L_x_45957:
[----:B------:R-:W-:Y:S05]  /*1ca50*/  BSYNC B2 ;  /* 0x0000000000027941 */ /* 0x000fea0003800000 */
.L_x_45956:
        /* <DEDUP_REMOVED lines=18> */
.L_x_45968:
[----:B------:R-:W-:Y:S02]  /*1cb80*/  MOV R167, R158 ;  /* 0x0000009e00a77202 */ /* 0x000fe40000000f00 */
.L_x_45969:
[----:B------:R-:W-:Y:S05]  /*1cb90*/  BSYNC B3 ;  /* 0x0000000000037941 */ /* 0x000fea0003800000 */
.L_x_45967:
        /* <DEDUP_REMOVED lines=16> */
.L_x_45973:
[----:B------:R-:W-:Y:S05]  /*1cca0*/  BSYNC B4 ;  /* 0x0000000000047941 */ /* 0x000fea0003800000 */
.L_x_45972:
        /* <DEDUP_REMOVED lines=44> */
.L_x_45971:
[----:B------:R-:W-:Y:S05]  /*1cf70*/  BSYNC B3 ;  /* 0x0000000000037941 */ /* 0x000fea0003800000 */
.L_x_45970:
        /* <DEDUP_REMOVED lines=10> */
.L_x_45966:
[----:B------:R-:W-:Y:S05]  /*1d020*/  BSYNC B2 ;  /* 0x0000000000027941 */ /* 0x000fea0003800000 */
.L_x_45965:
        /* <DEDUP_REMOVED lines=18> */
.L_x_45977:
[----:B------:R-:W-:Y:S02]  /*1d150*/  MOV R123, R158 ;  /* 0x0000009e007b7202 */ /* 0x000fe40000000f00 */
.L_x_45978:
[----:B------:R-:W-:Y:S05]  /*1d160*/  BSYNC B3 ;  /* 0x0000000000037941 */ /* 0x000fea0003800000 */
.L_x_45976:
        /* <DEDUP_REMOVED lines=16> */
.L_x_45982:
[----:B------:R-:W-:Y:S05]  /*1d270*/  BSYNC B4 ;  /* 0x0000000000047941 */ /* 0x000fea0003800000 */
.L_x_45981:
        /* <DEDUP_REMOVED lines=44> */
.L_x_45980:
[----:B------:R-:W-:Y:S05]  /*1d540*/  BSYNC B3 ;  /* 0x0000000000037941 */ /* 0x000fea0003800000 */
.L_x_45979:
        /* <DEDUP_REMOVED lines=10> */
.L_x_45975:
[----:B------:R-:W-:Y:S05]  /*1d5f0*/  BSYNC B2 ;  /* 0x0000000000027941 */ /* 0x000fea0003800000 */
.L_x_45974:
        /* <DEDUP_REMOVED lines=26> */
.L_x_45984:
[----:B------:R-:W-:Y:S05]  /*1d7a0*/  BSYNC B2 ;  /* 0x0000000000027941 */ /* 0x000fea0003800000 */
.L_x_45983:
[----:B------:R-:W-:Y:S02]  /*1d7b0*/  IADD3 R134, R134, 0x20, RZ ;  /* 0x0000002086867810 */ /* 0x000fe40007ffe0ff */
[----:B------:R-:W-:Y:S02]  /*1d7c0*/  IADD3 R133, R133, 0x20, RZ ;  /* 0x0000002085857810 */ /* 0x000fe40007ffe0ff */
.L_x_45910:
[----:B------:R-:W-:Y:S05]  /*1d7d0*/  BSYNC B1 ;  /* 0x0000000000017941 */ /* 0x000fea0003800000 */
.L_x_45909:
        /* <DEDUP_REMOVED lines=31> */
.L_x_45990:
[----:B------:R-:W-:Y:S02]  /*1d9d0*/  IMAD.MOV.U32 R130, RZ, RZ, R158 ;  /* 0x000000ffff827224 */ /* 0x000fe400078e009e */
.L_x_45991:
[----:B------:R-:W-:Y:S05]  /*1d9e0*/  BSYNC B3 ;  /* 0x0000000000037941 */ /* 0x000fea0003800000 */
.L_x_45989:
        /* <DEDUP_REMOVED lines=16> */
.L_x_45995:
[----:B------:R-:W-:Y:S05]  /*1daf0*/  BSYNC B4 ;  /* 0x0000000000047941 */ /* 0x000fea0003800000 */
.L_x_45994:
        /* <DEDUP_REMOVED lines=43> */
.L_x_45993:
[----:B------:R-:W-:Y:S05]  /*1ddb0*/  BSYNC B3 ;  /* 0x0000000000037941 */ /* 0x000fea0003800000 */
.L_x_45992:
        /* <DEDUP_REMOVED lines=10> */
.L_x_45988:
[----:B------:R-:W-:Y:S05]  /*1de60*/  BSYNC B2 ;  /* 0x0000000000027941 */ /* 0x000fea0003800000 */
.L_x_45987:
        /* <DEDUP_REMOVED lines=18> */
.L_x_45999:
[----:B------:R-:W-:Y:S02]  /*1df90*/  MOV R125, R158 ;  /* 0x0000009e007d7202 */ /* 0x000fe40000000f00 */
.L_x_46000:
[----:B------:R-:W-:Y:S05]  /*1dfa0*/  BSYNC B3 ;  /* 0x0000000000037941 */ /* 0x000fea0003800000 */
.L_x_45998:
        /* <DEDUP_REMOVED lines=16> */
.L_x_46004:
[----:B------:R-:W-:Y:S05]  /*1e0b0*/  BSYNC B4 ;  /* 0x0000000000047941 */ /* 0x000fea0003800000 */
.L_x_46003:
        /* <DEDUP_REMOVED lines=44> */
.L_x_46002:
[----:B------:R-:W-:Y:S05]  /*1e380*/  BSYNC B3 ;  /* 0x0000000000037941 */ /* 0x000fea0003800000 */
.L_x_46001:
        /* <DEDUP_REMOVED lines=10> */
.L_x_45997:
[----:B------:R-:W-:Y:S05]  /*1e430*/  BSYNC B2 ;  /* 0x0000000000027941 */ /* 0x000fea0003800000 */
.L_x_45996:
        /* <DEDUP_REMOVED lines=18> */
.L_x_46008:
[----:B------:R-:W-:Y:S02]  /*1e560*/  MOV R132, R158 ;  /* 0x0000009e00847202 */ /* 0x000fe40000000f00 */
.L_x_46009:
[----:B------:R-:W-:Y:S05]  /*1e570*/  BSYNC B3 ;  /* 0x0000000000037941 */ /* 0x000fea0003800000 */
.L_x_46007:
        /* <DEDUP_REMOVED lines=16> */
.L_x_46013:
[----:B------:R-:W-:Y:S05]  /*1e680*/  BSYNC B4 ;  /* 0x0000000000047941 */ /* 0x000fea0003800000 */
.L_x_46012:
        /* <DEDUP_REMOVED lines=44> */
.L_x_46011:
[----:B------:R-:W-:Y:S05]  /*1e950*/  BSYNC B3 ;  /* 0x0000000000037941 */ /* 0x000fea0003800000 */
.L_x_46010:
        /* <DEDUP_REMOVED lines=10> */
.L_x_46006:
[----:B------:R-:W-:Y:S05]  /*1ea00*/  BSYNC B2 ;  /* 0x0000000000027941 */ /* 0x000fea0003800000 */
.L_x_46005:
        /* <DEDUP_REMOVED lines=18> */
.L_x_46017:
[----:B------:R-:W-:Y:S02]  /*1eb30*/  MOV R127, R158 ;  /* 0x0000009e007f7202 */ /* 0x000fe40000000f00 */
.L_x_46018:
[----:B------:R-:W-:Y:S05]  /*1eb40*/  BSYNC B3 ;  /* 0x0000000000037941 */ /* 0x000fea0003800000 */
.L_x_46016:
        /* <DEDUP_REMOVED lines=16> */
.L_x_46022:
[----:B------:R-:W-:Y:S05]  /*1ec50*/  BSYNC B4 ;  /* 0x0000000000047941 */ /* 0x000fea0003800000 */
.L_x_46021:
        /* <DEDUP_REMOVED lines=44> */
.L_x_46020:
[----:B------:R-:W-:Y:S05]  /*1ef20*/  BSYNC B3 ;  /* 0x0000000000037941 */ /* 0x000fea0003800000 */
.L_x_46019:
        /* <DEDUP_REMOVED lines=10> */
.L_x_46015:
[----:B------:R-:W-:Y:S05]  /*1efd0*/  BSYNC B2 ;  /* 0x0000000000027941 */ /* 0x000fea0003800000 */
.L_x_46014:
        /* <DEDUP_REMOVED lines=18> */
.L_x_46026:
[----:B------:R-:W-:Y:S02]  /*1f100*/  MOV R132, R158 ;  /* 0x0000009e00847202 */ /* 0x000fe40000000f00 */
.L_x_46027:
[----:B------:R-:W-:Y:S05]  /*1f110*/  BSYNC B3 ;  /* 0x0000000000037941 */ /* 0x000fea0003800000 */
.L_x_46025:
        /* <DEDUP_REMOVED lines=16> */
.L_x_46031:
[----:B------:R-:W-:Y:S05]  /*1f220*/  BSYNC B4 ;  /* 0x0000000000047941 */ /* 0x000fea0003800000 */
.L_x_46030:
        /* <DEDUP_REMOVED lines=44> */
.L_x_46029:
[----:B------:R-:W-:Y:S05]  /*1f4f0*/  BSYNC B3 ;  /* 0x0000000000037941 */ /* 0x000fea0003800000 */
.L_x_46028:
        /* <DEDUP_REMOVED lines=10> */
.L_x_46024:
[----:B------:R-:W-:Y:S05]  /*1f5a0*/  BSYNC B2 ;  /* 0x0000000000027941 */ /* 0x000fea0003800000 */
.L_x_46023:
        /* <DEDUP_REMOVED lines=18> */
.L_x_46035:
[----:B------:R-:W-:Y:S02]  /*1f6d0*/  MOV R129, R158 ;  /* 0x0000009e00817202 */ /* 0x000fe40000000f00 */
.L_x_46036:
[----:B------:R-:W-:Y:S05]  /*1f6e0*/  BSYNC B3 ;  /* 0x0000000000037941 */ /* 0x000fea0003800000 */
.L_x_46034:
        /* <DEDUP_REMOVED lines=16> */
.L_x_46040:
[----:B------:R-:W-:Y:S05]  /*1f7f0*/  BSYNC B4 ;  /* 0x0000000000047941 */ /* 0x000fea0003800000 */
.L_x_46039:
        /* <DEDUP_REMOVED lines=44> */
.L_x_46038:
[----:B------:R-:W-:Y:S05]  /*1fac0*/  BSYNC B3 ;  /* 0x0000000000037941 */ /* 0x000fea0003800000 */
.L_x_46037:
        /* <DEDUP_REMOVED lines=10> */
.L_x_46033:
[----:B------:R-:W-:Y:S05]  /*1fb70*/  BSYNC B2 ;  /* 0x0000000000027941 */ /* 0x000fea0003800000 */
.L_x_46032:
        /* <DEDUP_REMOVED lines=18> */
.L_x_46044:
[----:B------:R-:W-:Y:S02]  /*1fca0*/  MOV R132, R158 ;  /* 0x0000009e00847202 */ /* 0x000fe40000000f00 */
.L_x_46045:
[----:B------:R-:W-:Y:S05]  /*1fcb0*/  BSYNC B3 ;  /* 0x0000000000037941 */ /* 0x000fea0003800000 */
.L_x_46043:
        /* <DEDUP_REMOVED lines=16> */
.L_x_46049:
[----:B------:R-:W-:Y:S05]  /*1fdc0*/  BSYNC B4 ;  /* 0x0000000000047941 */ /* 0x000fea0003800000 */
.L_x_46048:
        /* <DEDUP_REMOVED lines=44> */
.L_x_46047:
[----:B------:R-:W-:Y:S05]  /*20090*/  BSYNC B3 ;  /* 0x0000000000037941 */ /* 0x000fea0003800000 */
.L_x_46046:
        /* <DEDUP_REMOVED lines=10> */
.L_x_46042:
[----:B------:R-:W-:Y:S05]  /*20140*/  BSYNC B2 ;  /* 0x0000000000027941 */ /* 0x000fea0003800000 */
.L_x_46041:
        /* <DEDUP_REMOVED lines=18> */
.L_x_46053:
[----:B------:R-:W-:Y:S02]  /*20270*/  MOV R131, R158 ;  /* 0x0000009e00837202 */ /* 0x000fe40000000f00 */
.L_x_46054:
[----:B------:R-:W-:Y:S05]  /*20280*/  BSYNC B3 ;  /* 0x0000000000037941 */ /* 0x000fea0003800000 */
.L_x_46052:
        /* <DEDUP_REMOVED lines=16> */
.L_x_46058:
[----:B------:R-:W-:Y:S05]  /*20390*/  BSYNC B4 ;  /* 0x0000000000047941 */ /* 0x000fea0003800000 */
.L_x_46057:
        /* <DEDUP_REMOVED lines=44> */
.L_x_46056:
[----:B------:R-:W-:Y:S05]  /*20660*/  BSYNC B3 ;  /* 0x0000000000037941 */ /* 0x000fea0003800000 */
.L_x_46055:
        /* <DEDUP_REMOVED lines=10> */
.L_x_46051:
[----:B------:R-:W-:Y:S05]  /*20710*/  BSYNC B2 ;  /* 0x0000000000027941 */ /* 0x000fea0003800000 */
.L_x_46050:
[----:B------:R-:W-:-:S10]  /*20720*/  HFMA2.MMA R170, -RZ, RZ, 0, 1.9073486328125e-06 ;  /* 0x00000020ffaa7435 */ /* 0x000fd400000001ff */
        /* <DEDUP_REMOVED lines=24> */
.L_x_45986:
[----:B------:R-:W-:Y:S05]  /*208b0*/  BSYNC B1 ;  /* 0x0000000000017941 */ /* 0x000fea0003800000 */
.L_x_45985:
        /* <DEDUP_REMOVED lines=105> */
.L_x_46083:
        /* <DEDUP_REMOVED lines=190> */
.L_x_46084:
        /* <DEDUP_REMOVED lines=59> */
[----:B------:R-:W-:Y:S01]  /*21ee0*/  F2FP.PACK_AB R132, R133, R132 ;  /* 0x000000848584723e */ /* 0x000fe200000000ff */
        /* <DEDUP_REMOVED lines=30> */
.L_x_46064:
[----:B------:R-:W-:Y:S05]  /*220d0*/  BSYNC B2 ;  /* 0x0000000000027941 */ /* 0x000fea0003800000 */
.L_x_46063:
        /* <DEDUP_REMOVED lines=34> */
[----:B------:R-:W-:Y:S01]  /*22300*/  F2FP.PACK_AB R132, R133, R132 ;  /* 0x000000848584723e */ /* 0x000fe200000000ff */
        /* <DEDUP_REMOVED lines=31> */
.L_x_46066:
[----:B------:R-:W-:Y:S05]  /*22500*/  BSYNC B2 ;  /* 0x0000000000027941 */ /* 0x000fea0003800000 */
.L_x_46065:
        /* <DEDUP_REMOVED lines=36> */
.L_x_46068:
[----:B------:R-:W-:Y:S05]  /*22750*/  BSYNC B2 ;  /* 0x0000000000027941 */ /* 0x000fea0003800000 */
.L_x_46067:
        /* <DEDUP_REMOVED lines=36> */
.L_x_46070:
[----:B------:R-:W-:Y:S05]  /*229a0*/  BSYNC B2 ;  /* 0x0000000000027941 */ /* 0x000fea0003800000 */
.L_x_46069:
        /* <DEDUP_REMOVED lines=36> */
.L_x_46072:
[----:B------:R-:W-:Y:S05]  /*22bf0*/  BSYNC B2 ;  /* 0x0000000000027941 */ /* 0x000fea0003800000 */
.L_x_46071:
        /* <DEDUP_REMOVED lines=36> */
.L_x_46074:
[----:B------:R-:W-:Y:S05]  /*22e40*/  BSYNC B2 ;  /* 0x0000000000027941 */ /* 0x000fea0003800000 */
.L_x_46073:
        /* <DEDUP_REMOVED lines=36> */
.L_x_46076:
[----:B------:R-:W-:Y:S05]  /*23090*/  BSYNC B2 ;  /* 0x0000000000027941 */ /* 0x000fea0003800000 */
.L_x_46075:
        /* <DEDUP_REMOVED lines=36> */
.L_x_46078:
[----:B------:R-:W-:Y:S05]  /*232e0*/  BSYNC B2 ;  /* 0x0000000000027941 */ /* 0x000fea0003800000 */
.L_x_46077:
        /* <DEDUP_REMOVED lines=36> */
.L_x_46080:
[----:B------:R-:W-:Y:S05]  /*23530*/  BSYNC B2 ;  /* 0x0000000000027941 */ /* 0x000fea0003800000 */
.L_x_46079:
        /* <DEDUP_REMOVED lines=34> */
.L_x_46062:
[----:B------:R-:W-:Y:S05]  /*23760*/  BSYNC B1 ;  /* 0x0000000000017941 */ /* 0x000fea0003800000 */
.L_x_46061:
[----:B0-----:R-:W-:-:S04]  /*23770*/  IMAD.MOV.U32 R132, RZ, RZ, c[0x0][0x160] ;  /* 0x00005800ff847624 */ /* 0x001fc800078e00ff */
[----:B------:R-:W-:-:S05]  /*23780*/  IMAD R6, R132, 0x4, R6 ;  /* 0x0000000484067824 */ /* 0x000fca00078e0206 */
[----:B------:R-:W-:-:S13]  /*23790*/  ISETP.GE.AND P1, PT, R6, c[0x0][0x164], PT ;  /* 0x0000590006007a0c */ /* 0x000fda0003f26270 */
[----:B------:R-:W-:Y:S01]  /*237a0*/  @P1 CALL.REL.NOINC `(.L_x_46081) ;  /* 0x0000001000001944 */ /* 0x000fe20003c00000 */
[----:B------:R-:W-:Y:S05]  /*237b0*/  BRA `(.L_x_46082) ;  /* 0xfffde4e000007947 */ /* 0x000fea000383ffff */
.L_x_46081:
[----:B------:R-:W-:Y:S05]  /*237c0*/  BSYNC B0 ;  /* 0x0000000000007941 */ /* 0x000fea0003800000 */
.L_x_45300:
[----:B------:R-:W-:Y:S05]  /*237d0*/  EXIT ;  /* 0x000000000000794d */ /* 0x000fea0003800000 */
.L_x_46059:
[----:B------:R-:W-:Y:S01]  /*237e0*/  HFMA2.MMA R134, -RZ, RZ, 0, 5.9604644775390625e-08 ;  /* 0x00000001ff867435 */ /* 0x000fe200000001ff */
[----:B------:R-:W-:Y:S01]  /*237f0*/  IMAD.MOV.U32 R171, RZ, RZ, 0x1f ;  /* 0x0000001fffab7424 */ /* 0x000fe200078e00ff */
[----:B------:R-:W-:Y:S01]  /*23800*/  MOV R132, 0x23830 ;  /* 0x0002383000847802 */ /* 0x000fe20000000f00 */
[----:B------:R-:W-:-:S03]  /*23810*/  IMAD.MOV.U32 R133, RZ, RZ, -0x1 ;  /* 0xffffffffff857424 */ /* 0x000fc600078e00ff */
[----:B-----5:R-:W-:Y:S05]  /*23820*/  CALL.REL.NOINC `($__internal_106_$__cuda_sm70_shflsync_bfly_p) ;  /* 0x00000e2000007944 */ /* 0x020fea0003c00000 */
[----:B-1----:R-:W-:Y:S05]  /*23830*/  BRA `(.L_x_46083) ;  /* 0xffffd71000007947 */ /* 0x002fea000383ffff */
.L_x_46060:
[----:B------:R-:W-:Y:S01]  /*23840*/  IMAD.MOV.U32 R134, RZ, RZ, 0x2 ;  /* 0x00000002ff867424 */ /* 0x000fe200078e00ff */
[----:B------:R-:W-:Y:S01]  /*23850*/  MOV R171, 0x1f ;  /* 0x0000001f00ab7802 */ /* 0x000fe20000000f00 */
[----:B------:R-:W-:Y:S01]  /*23860*/  IMAD.MOV.U32 R133, RZ, RZ, -0x1 ;  /* 0xffffffffff857424 */ /* 0x000fe200078e00ff */
[----:B------:R-:W-:Y:S02]  /*23870*/  MOV R132, 0x23890 ;  /* 0x0002389000847802 */ /* 0x000fe40000000f00 */
[----:B-----5:R-:W-:Y:S05]  /*23880*/  CALL.REL.NOINC `($__internal_106_$__cuda_sm70_shflsync_bfly_p) ;  /* 0x00000dc000007944 */ /* 0x020fea0003c00000 */
[----:B-1----:R-:W-:Y:S01]  /*23890*/  FADD.FTZ R170, R170, R134 ;  /* 0x00000086aaaa7221 */ /* 0x002fe20000010000 */
[----:B------:R-:W-:Y:S01]  /*238a0*/  MOV R133, 0xffffffff ;  /* 0xffffffff00857802 */ /* 0x000fe20000000f00 */
[----:B------:R-:W-:Y:S01]  /*238b0*/  IMAD.MOV.U32 R134, RZ, RZ, 0x4 ;  /* 0x00000004ff867424 */ /* 0x000fe200078e00ff */
[----:B------:R-:W-:Y:S01]  /*238c0*/  MOV R132, 0x238f0 ;  /* 0x000238f000847802 */ /* 0x000fe20000000f00 */
[----:B------:R-:W-:-:S02]  /*238d0*/  IMAD.MOV.U32 R171, RZ, RZ, 0x1f ;  /* 0x0000001fffab7424 */ /* 0x000fc400078e00ff */
[----:B------:R-:W-:Y:S05]  /*238e0*/  CALL.REL.NOINC `($__internal_106_$__cuda_sm70_shflsync_bfly_p) ;  /* 0x00000d6000007944 */ /* 0x000fea0003c00000 */
[----:B-1----:R-:W-:Y:S01]  /*238f0*/  FADD.FTZ R170, R170, R134 ;  /* 0x00000086aaaa7221 */ /* 0x002fe20000010000 */
[----:B------:R-:W-:Y:S01]  /*23900*/  MOV R132, 0x23950 ;  /* 0x0002395000847802 */ /* 0x000fe20000000f00 */
[----:B------:R-:W-:-:S02]  /*23910*/  IMAD.MOV.U32 R134, RZ, RZ, 0x8 ;  /* 0x00000008ff867424 */ /* 0x000fc400078e00ff */
[----:B------:R-:W-:Y:S02]  /*23920*/  IMAD.MOV.U32 R171, RZ, RZ, 0x1f ;  /* 0x0000001fffab7424 */ /* 0x000fe400078e00ff */
[----:B------:R-:W-:Y:S02]  /*23930*/  IMAD.MOV.U32 R133, RZ, RZ, -0x1 ;  /* 0xffffffffff857424 */ /* 0x000fe400078e00ff */
[----:B------:R-:W-:Y:S05]  /*23940*/  CALL.REL.NOINC `($__internal_106_$__cuda_sm70_shflsync_bfly_p) ;  /* 0x00000d0000007944 */ /* 0x000fea0003c00000 */
[----:B-1----:R-:W-:Y:S01]  /*23950*/  FADD.FTZ R170, R170, R134 ;  /* 0x00000086aaaa7221 */ /* 0x002fe20000010000 */
[----:B------:R-:W-:Y:S01]  /*23960*/  HFMA2.MMA R134, -RZ, RZ, 0, 9.5367431640625e-07 ;  /* 0x00000010ff867435 */ /* 0x000fe200000001ff */
[----:B------:R-:W-:Y:S01]  /*23970*/  IMAD.MOV.U32 R171, RZ, RZ, 0x1f ;  /* 0x0000001fffab7424 */ /* 0x000fe200078e00ff */
[----:B------:R-:W-:Y:S01]  /*23980*/  MOV R132, 0x239b0 ;  /* 0x000239b000847802 */ /* 0x000fe20000000f00 */
[----:B------:R-:W-:-:S03]  /*23990*/  IMAD.MOV.U32 R133, RZ, RZ, -0x1 ;  /* 0xffffffffff857424 */ /* 0x000fc600078e00ff */
[----:B------:R-:W-:Y:S05]  /*239a0*/  CALL.REL.NOINC `($__internal_106_$__cuda_sm70_shflsync_bfly_p) ;  /* 0x00000ca000007944 */ /* 0x000fea0003c00000 */
        /* <DEDUP_REMOVED lines=176> */
[----:B------:R-:W-:Y:S05]  /*244b0*/  CALL.REL.NOINC `($__internal_106_$__cuda_sm70_shflsync_bfly_p) ;  /* 0x0000019000007944 */ /* 0x000fea0003c00000 */
[----:B-1----:R-:W-:Y:S01]  /*244c0*/  FADD.FTZ R170, R170, R134 ;  /* 0x00000086aaaa7221 */ /* 0x002fe20000010000 */
[----:B------:R-:W-:Y:S01]  /*244d0*/  MOV R133, 0xffffffff ;  /* 0xffffffff00857802 */ /* 0x000fe20000000f00 */
[----:B------:R-:W-:Y:S01]  /*244e0*/  IMAD.MOV.U32 R134, RZ, RZ, 0x2 ;  /* 0x00000002ff867424 */ /* 0x000fe200078e00ff */
[----:B------:R-:W-:Y:S01]  /*244f0*/  MOV R132, 0x24520 ;  /* 0x0002452000847802 */ /* 0x000fe20000000f00 */
[----:B------:R-:W-:Y:S02]  /*24500*/  IMAD.MOV.U32 R171, RZ, RZ, 0x1f ;  /* 0x0000001fffab7424 */ /* 0x000fe400078e00ff */
[----:B------:R-:W-:Y:S05]  /*24510*/  CALL.REL.NOINC `($__internal_106_$__cuda_sm70_shflsync_bfly_p) ;  /* 0x0000013000007944 */ /* 0x000fea0003c00000 */
[----:B-1----:R-:W-:Y:S01]  /*24520*/  FADD.FTZ R170, R170, R134 ;  /* 0x00000086aaaa7221 */ /* 0x002fe20000010000 */
[----:B------:R-:W-:Y:S01]  /*24530*/  MOV R132, 0x24580 ;  /* 0x0002458000847802 */ /* 0x000fe20000000f00 */
[----:B------:R-:W-:Y:S02]  /*24540*/  IMAD.MOV.U32 R134, RZ, RZ, 0x4 ;  /* 0x00000004ff867424 */ /* 0x000fe400078e00ff */
[----:B------:R-:W-:-:S02]  /*24550*/  IMAD.MOV.U32 R171, RZ, RZ, 0x1f ;  /* 0x0000001fffab7424 */ /* 0x000fc400078e00ff */
[----:B------:R-:W-:Y:S02]  /*24560*/  IMAD.MOV.U32 R133, RZ, RZ, -0x1 ;  /* 0xffffffffff857424 */ /* 0x000fe400078e00ff */
[----:B------:R-:W-:Y:S05]  /*24570*/  CALL.REL.NOINC `($__internal_106_$__cuda_sm70_shflsync_bfly_p) ;  /* 0x000000d000007944 */ /* 0x000fea0003c00000 */
[----:B-1----:R-:W-:Y:S01]  /*24580*/  FADD.FTZ R170, R170, R134 ;  /* 0x00000086aaaa7221 */ /* 0x002fe20000010000 */
[----:B------:R-:W-:Y:S01]  /*24590*/  HFMA2.MMA R134, -RZ, RZ, 0, 4.76837158203125e-07 ;  /* 0x00000008ff867435 */ /* 0x000fe200000001ff */
[----:B------:R-:W-:Y:S01]  /*245a0*/  IMAD.MOV.U32 R171, RZ, RZ, 0x1f ;  /* 0x0000001fffab7424 */ /* 0x000fe200078e00ff */
[----:B------:R-:W-:Y:S01]  /*245b0*/  MOV R132, 0x245e0 ;  /* 0x000245e000847802 */ /* 0x000fe20000000f00 */
[----:B------:R-:W-:-:S03]  /*245c0*/  IMAD.MOV.U32 R133, RZ, RZ, -0x1 ;  /* 0xffffffffff857424 */ /* 0x000fc600078e00ff */
[----:B------:R-:W-:Y:S05]  /*245d0*/  CALL.REL.NOINC `($__internal_106_$__cuda_sm70_shflsync_bfly_p) ;  /* 0x0000007000007944 */ /* 0x000fea0003c00000 */
[----:B-1----:R-:W-:Y:S01]  /*245e0*/  FADD.FTZ R170, R170, R134 ;  /* 0x00000086aaaa7221 */ /* 0x002fe20000010000 */
[----:B------:R-:W-:Y:S01]  /*245f0*/  MOV R171, 0x1f ;  /* 0x0000001f00ab7802 */ /* 0x000fe20000000f00 */
[----:B------:R-:W-:Y:S01]  /*24600*/  IMAD.MOV.U32 R134, RZ, RZ, 0x10 ;  /* 0x00000010ff867424 */ /* 0x000fe200078e00ff */
[----:B------:R-:W-:Y:S01]  /*24610*/  MOV R132, 0x24640 ;  /* 0x0002464000847802 */ /* 0x000fe20000000f00 */
[----:B------:R-:W-:Y:S02]  /*24620*/  IMAD.MOV.U32 R133, RZ, RZ, -0x1 ;  /* 0xffffffffff857424 */ /* 0x000fe400078e00ff */
[----:B------:R-:W-:Y:S05]  /*24630*/  CALL.REL.NOINC `($__internal_106_$__cuda_sm70_shflsync_bfly_p) ;  /* 0x0000001000007944 */ /* 0x000fea0003c00000 */
[----:B-1----:R-:W-:Y:S05]  /*24640*/  BRA `(.L_x_46084) ;  /* 0xffffd4e000007947 */ /* 0x002fea000383ffff */
        .weak           $__internal_106_$__cuda_sm70_shflsync_bfly_p
        .type           $__internal_106_$__cuda_sm70_shflsync_bfly_p,@function
        .size           $__internal_106_$__cuda_sm70_shflsync_bfly_p,(.L_x_71106 - $__internal_106_$__cuda_sm70_shflsync_bfly_p)
$__internal_106_$__cuda_sm70_shflsync_bfly_p:
[----:B------:R-:W-:Y:S04]  /*24650*/  WARPSYNC R133 ;  /* 0x0000008500007348 */ /* 0x000fe80003800000 */
[----:B------:R0:W1:Y:S02]  /*24660*/  SHFL.BFLY PT, R134, R170, R134, R171 ;  /* 0x0c000086aa867389 */ /* 0x00006400000e00ab */
[----:B0-----:R-:W-:-:S04]  /*24670*/  IMAD.MOV.U32 R133, RZ, RZ, 0x0 ;  /* 0x00000000ff857424 */ /* 0x001fc800078e00ff */
[----:B------:R-:W-:Y:S05]  /*24680*/  RET.REL.NODEC R132 `(_ZN10layer_norm13ln_fwd_kernelINS_13Kernel_traitsI6__halfS2_fS2_fjLj2560ELj1ELj4ELj1ELj16ENS_18Kernel_traits_baseILj2560ES2_S2_fS2_fjLj128EEEEELb1ELb0ELb1ELb0EEEvNS_9FwdParamsE) ;  /* 0xfffdb97084007950 */ /* 0x000fea0003c3ffff */
.L_x_46085:
        /* <DEDUP_REMOVED lines=15> */
.L_x_71106:


//--------------------- .text._ZN10layer_norm13ln_fwd_kernelINS_13Kernel_traitsI6__halfS2_fS2_fjLj2560ELj1ELj4ELj1ELj16ENS_18Kernel_traits_baseILj2560ES2_S2_fS2_fjLj128EEEEELb1ELb0ELb1ELb1EEEvNS_9FwdParamsE --------------------------
	.section	.text._ZN10layer_norm13ln_fwd_kernelINS_13Kernel_traitsI6__halfS2_fS2_fjLj2560ELj1ELj4ELj1ELj16ENS_18Kernel_traits_baseILj2560ES2_S2_fS2_fjLj128EEEEELb1ELb0ELb1ELb1EEEvNS_9FwdParamsE,"ax",@progbits
	.sectioninfo	@"SHI_REGISTERS=255"
	.align	128
        .global         _ZN10layer_norm13ln_fwd_kernelINS_13Kernel_traitsI6__halfS2_fS2_fjLj2560ELj1ELj4ELj1ELj16ENS_18Kernel_traits_baseILj2560ES2_S2_fS2_fjLj128EEEEELb1ELb0ELb1ELb1EEEvNS_9FwdParamsE
        .type           _ZN10layer_norm13ln_fwd_kernelINS_13Kernel_traitsI6__halfS2_fS2_fjLj2560ELj1ELj4ELj1ELj16ENS_18Kernel_traits_baseILj2560ES2_S2_fS2_fjLj128EEEEELb1ELb0ELb1ELb1EEEvNS_9FwdParamsE,@function
        .size           _ZN10layer_norm13ln_fwd_kernelINS_13Kernel_traitsI6__halfS2_fS2_fjLj2560ELj1ELj4ELj1ELj16ENS_18Kernel_traits_baseILj2560ES2_S2_fS2_fjLj128EEEEELb1ELb0ELb1ELb1EEEvNS_9FwdParamsE,(.L_x_71107 - _ZN10layer_norm13ln_fwd_kernelINS_13Kernel_traitsI6__halfS2_fS2_fjLj2560ELj1ELj4ELj1ELj16ENS_18Kernel_traits_baseILj2560ES2_S2_fS2_fjLj128EEEEELb1ELb0ELb1ELb1EEEvNS_9FwdParamsE)
        .other          _ZN10layer_norm13ln_fwd_kernelINS_13Kernel_traitsI6__halfS2_fS2_fjLj2560ELj1ELj4ELj1ELj16ENS_18Kernel_traits_baseILj2560ES2_S2_fS2_fjLj128EEEEELb1ELb0ELb1ELb1EEEvNS_9FwdParamsE,@"STO_CUDA_ENTRY STV_DEFAULT"
_ZN10layer_norm13ln_fwd_kernelINS_13Kernel_traitsI6__halfS2_fS2_fjLj2560ELj1ELj4ELj1ELj16ENS_18Kernel_traits_baseILj2560ES2_S2_fS2_fjLj128EEEEELb1ELb0ELb1ELb1EEEvNS_9FwdParamsE:
.text._ZN10layer_norm13ln_fwd_kernelINS_13Kernel_traitsI6__halfS2_fS2_fjLj2560ELj1ELj4ELj1ELj16ENS_18Kernel_traits_baseILj2560ES2_S2_fS2_fjLj128EEEEELb1ELb0ELb1ELb1EEEvNS_9FwdParamsE:
[----:B------:R-:W-:Y:S02]  /*0000*/  IMAD.MOV.U32 R1, RZ, RZ, c[0x0][0x28] ;  /* 0x00000a00ff017624 */ /* 0x000fe400078e00ff */
[----:B------:R-:W-:Y:S02]  /*0010*/  ULDC.U8 UR4, c[0x0][0x244] ;  /* 0x0000910000047ab9 */ /* 0x000fe40000000000 */
[----:B------:R-:W-:Y:S01]  /*0020*/  ISETP.NE.AND P1, PT, RZ, UR4, PT ;  /* 0x00000004ff007c0c */ /* 0x000fe2000bf25270 */
[----:B------:R-:W-:Y:S01]  /*0030*/  ULDC.64 UR4, c[0x0][0x230] ;  /* 0x00008c0000047ab9 */ /* 0x000fe20000000a00 */
[----:B------:R-:W-:Y:S01]  /*0040*/  MOV R225, c[0x0][0x238] ;  /* 0x00008e0000e17a02 */ /* 0x000fe20000000f00 */
[----:B------:R-:W-:Y:S01]  /*0050*/  IMAD.U32 R2, RZ, RZ, UR4 ;  /* 0x00000004ff027e24 */ /* 0x000fe2000f8e00ff */
[----:B------:R-:W-:Y:S01]  /*0060*/  ULDC.64 UR6, c[0x0][0x118] ;  /* 0x0000460000067ab9 */ /* 0x000fe20000000a00 */
[----:B------:R-:W-:Y:S02]  /*0070*/  IMAD.U32 R3, RZ, RZ, UR5 ;  /* 0x00000005ff037e24 */ /* 0x000fe4000f8e00ff */
[----:B------:R-:W-:-:S06]  /*0080*/  IMAD.MOV.U32 R26, RZ, RZ, c[0x0][0x23c] ;  /* 0x00008f00ff1a7624 */ /* 0x000fcc00078e00ff */
[----:B------:R-:W2:Y:S01]  /*0090*/  @P1 LDG.E.64 R2, [R2.64] ;  /* 0x0000000602021981 */ /* 0x000ea2000c1e1b00 */
[----:B------:R-:W-:Y:S02]  /*00a0*/  @P1 IMAD.MOV.U32 R4, RZ, RZ, R225 ;  /* 0x000000ffff041224 */ /* 0x000fe400078e00e1 */
[----:B------:R-:W-:-:S05]  /*00b0*/  @P1 IMAD.MOV.U32 R5, RZ, RZ, R26 ;  /* 0x000000ffff051224 */ /* 0x000fca00078e001a */
[----:B------:R0:W3:Y:S01]  /*00c0*/  @P1 LDG.E.64 R20, [R4.64] ;  /* 0x0000000604141981 */ /* 0x0000e2000c1e1b00 */
[----:B------:R-:W-:-:S03]  /*00d0*/  ISETP.NE.U32.AND P0, PT, RZ, c[0x0][0x218], PT ;  /* 0x00008600ff007a0c */ /* 0x000fc60003f05070 */
[----:B------:R-:W1:Y:S01]  /*00e0*/  S2R R174, SR_TID.X ;  /* 0x0000000000ae7919 */ /* 0x000e620000002100 */
[----:B------:R-:W-:-:S03]  /*00f0*/  ISETP.NE.AND.EX P0, PT, RZ, c[0x0][0x21c], PT, P0 ;  /* 0x00008700ff007a0c */ /* 0x000fc60003f05300 */
[----:B------:R-:W4:Y:S01]  /*0100*/  S2R R31, SR_CTAID.X ;  /* 0x00000000001f7919 */ /* 0x000f220000002500 */
[----:B-1----:R-:W-:-:S04]  /*0110*/  SHF.L.U32 R0, R174, 0x4, RZ ;  /* 0x00000004ae007819 */ /* 0x002fc800000006ff */
[----:B------:R-:W-:-:S04]  /*0120*/  LOP3.LUT R30, R0, 0x1f0, RZ, 0xc0, !PT ;  /* 0x000001f0001e7812 */ /* 0x000fc800078ec0ff */
[----:B------:R-:W-:-:S05]  /*0130*/  IADD3 R22, P2, R30, c[0x0][0x218], RZ ;  /* 0x000086001e167a10 */ /* 0x000fca0007f5e0ff */
[----:B------:R-:W-:Y:S02]  /*0140*/  IMAD.X R23, RZ, RZ, c[0x0][0x21c], P2 ;  /* 0x00008700ff177624 */ /* 0x000fe400010e06ff */
[----:B----4-:R-:W-:-:S03]  /*0150*/  IMAD R230, R31, c[0x0][0x0], R174 ;  /* 0x000000001fe67a24 */ /* 0x010fc600078e02ae */
[----:B------:R1:W5:Y:S01]  /*0160*/  @P0 LDG.E.128 R16, [R22.64] ;  /* 0x0000000616100981 */ /* 0x000362000c1e1d00 */
[----:B------:R-:W-:Y:S01]  /*0170*/  IMAD.WIDE.U32 R24, R230, -0x326172a9, RZ ;  /* 0xcd9e8d57e6187825 */ /* 0x000fe200078e00ff */
[----:B------:R-:W-:Y:S02]  /*0180*/  SHF.R.U32.HI R174, RZ, 0x5, R174 ;  /* 0x00000005ffae7819 */ /* 0x000fe400000116ae */
[----:B------:R1:W5:Y:S03]  /*0190*/  @P0 LDG.E.128 R12, [R22.64+0x200] ;  /* 0x00020006160c0981 */ /* 0x000366000c1e1d00 */
[----:B------:R-:W-:Y:S01]  /*01a0*/  IMAD R174, R31, 0x4, R174 ;  /* 0x000000041fae7824 */ /* 0x000fe200078e02ae */
        /* <DEDUP_REMOVED lines=97> */
[----:B------:R0:W5:Y:S01]  /*07c0*/  LDG.E.128 R68, [R2.64] ;  /* 0x0000000602447981 */ /* 0x000162000c1e1d00 */
[----:B------:R-:W-:Y:S01]  /*07d0*/  IMAD.HI.U32 R72, R228, -0x326172a9, RZ ;  /* 0xcd9e8d57e4487827 */ /* 0x000fe200078e00ff */
[----:B------:R-:W-:-:S02]  /*07e0*/  HADD2.F32 R169, -RZ, R18.H0_H0 ;  /* 0x20000012ffa97230 */ /* 0x000fc40000004100 */
[----:B------:R0:W5:Y:S01]  /*07f0*/  LDG.E.128 R64, [R2.64+0x200] ;  /* 0x0002000602407981 */ /* 0x000162000c1e1d00 */
[----:B------:R-:W-:Y:S01]  /*0800*/  IMAD.HI.U32 R73, R226, -0x2daee0ad, RZ ;  /* 0xd2511f53e2497827 */ /* 0x000fe200078e00ff */
[----:B------:R-:W-:Y:S01]  /*0810*/  HADD2.F32 R168, -RZ, R18.H1_H1 ;  /* 0x30000012ffa87230 */ /* 0x000fe20000004100 */
[----:B------:R-:W-:Y:S01]  /*0820*/  BSSY B0, `(.L_x_46086) ;  /* 0x000217f000007945 */ /* 0x000fe20003800000 */
        /* <DEDUP_REMOVED lines=24> */
[----:B------:R-:W-:Y:S01]  /*09b0*/  LOP3.LUT R223, R72, UR25, R223, 0x96, !PT ;  /* 0x0000001948df7c12 */ /* 0x000fe2000f8e96df */
[--C-:B------:R-:W-:Y:S01]  /*09c0*/  HADD2.F32 R19, -RZ, R11.reuse.H0_H0 ;  /* 0x2000000bff137230 */ /* 0x100fe20000004100 */
[----:B------:R-:W-:Y:S01]  /*09d0*/  LOP3.LUT R224, R73, UR26, R224, 0x96, !PT ;  /* 0x0000001a49e07c12 */ /* 0x000fe2000f8e96e0 */
[----:B------:R-:W-:Y:S01]  /*09e0*/  HADD2.F32 R18, -RZ, R11.H1_H1 ;  /* 0x3000000bff127230 */ /* 0x000fe20000004100 */
[----:B------:R-:W-:Y:S01]  /*09f0*/  LOP3.LUT R225, R225, 0x3, RZ, 0xc0, !PT ;  /* 0x00000003e1e17812 */ /* 0x000fe200078ec0ff */
[--C-:B------:R-:W-:Y:S01]  /*0a00*/  HADD2.F32 R25, -RZ, R8.reuse.H0_H0 ;  /* 0x20000008ff197230 */ /* 0x100fe20000004100 */
[----:B------:R-:W-:Y:S01]  /*0a10*/  IMAD R228, R228, -0x326172a9, RZ ;  /* 0xcd9e8d57e4e47824 */ /* 0x000fe200078e02ff */
[----:B------:R-:W-:Y:S01]  /*0a20*/  HADD2.F32 R24, -RZ, R8.H1_H1 ;  /* 0x30000008ff187230 */ /* 0x000fe20000004100 */
[----:B------:R-:W-:Y:S01]  /*0a30*/  IMAD R226, R226, -0x2daee0ad, RZ ;  /* 0xd2511f53e2e27824 */ /* 0x000fe200078e02ff */
[--C-:B------:R-:W-:Y:S01]  /*0a40*/  HADD2.F32 R23, -RZ, R9.reuse.H0_H0 ;  /* 0x20000009ff177230 */ /* 0x100fe20000004100 */
[----:B------:R-:W-:Y:S01]  /*0a50*/  IMAD.MOV.U32 R222, RZ, RZ, RZ ;  /* 0x000000ffffde7224 */ /* 0x000fe200078e00ff */
        /* <DEDUP_REMOVED lines=54> */
.L_x_46832:
[----:B------:R-:W-:-:S04]  /*0dc0*/  IMAD.MOV.U32 R91, RZ, RZ, 0x4 ;  /* 0x00000004ff5b7424 */ /* 0x000fc800078e00ff */
[----:B------:R-:W-:-:S06]  /*0dd0*/  IMAD.WIDE R84, R174, R91, c[0x0][0x1d0] ;  /* 0x00007400ae547625 */ /* 0x000fcc00078e025b */
[----:B------:R-:W2:Y:S01]  /*0de0*/  LDG.E R85, [R84.64] ;  /* 0x0000000654557981 */ /* 0x000ea2000c1e1900 */
[----:B------:R-:W-:Y:S01]  /*0df0*/  ISETP.NE.U32.AND P0, PT, RZ, c[0x0][0x180], PT ;  /* 0x00006000ff007a0c */ /* 0x000fe20003f05070 */
[C---:B------:R-:W-:Y:S01]  /*0e00*/  IMAD R86, R174.reuse, c[0x0][0x168], RZ ;  /* 0x00005a00ae567a24 */ /* 0x040fe200078e02ff */
[----:B------:R-:W-:Y:S01]  /*0e10*/  HFMA2.MMA R231, -RZ, RZ, 0, 0 ;  /* 0x00000000ffe77435 */ /* 0x000fe200000001ff */
[----:B------:R-:W0:Y:S01]  /*0e20*/  S2R R232, SR_TID.X ;  /* 0x0000000000e87919 */ /* 0x000e220000002100 */
[----:B------:R-:W-:Y:S01]  /*0e30*/  ISETP.NE.AND.EX P0, PT, RZ, c[0x0][0x184], PT, P0 ;  /* 0x00006100ff007a0c */ /* 0x000fe20003f05300 */
[----:B------:R-:W-:Y:S01]  /*0e40*/  IMAD.WIDE R90, R174, R91, c[0x0][0x1d8] ;  /* 0x00007600ae5a7625 */ /* 0x000fe200078e025b */
[----:B------:R-:W-:-:S04]  /*0e50*/  SHF.R.S32.HI R87, RZ, 0x1f, R86 ;  /* 0x0000001fff577819 */ /* 0x000fc80000011456 */
[----:B------:R-:W-:Y:S01]  /*0e60*/  LEA.HI R87, R87, R86, RZ, 0x3 ;  /* 0x0000005657577211 */ /* 0x000fe200078f18ff */
[----:B-----5:R1:W5:Y:S06]  /*0e70*/  LDG.E R233, [R90.64] ;  /* 0x000000065ae97981 */ /* 0x02036c000c1e1900 */
        /* <DEDUP_REMOVED lines=19> */
[----:B------:R-:W-:Y:S01]  /*0fb0*/  @!P3 ISETP.NE.AND.EX P1, PT, RZ, c[0x0][0x184], PT, P1 ;  /* 0x00006100ff00ba0c */ /* 0x000fe20003f25310 */
[----:B------:R-:W-:-:S03]  /*0fc0*/  @!P3 IMAD.MOV.U32 R92, RZ, RZ, R225 ;  /* 0x000000ffff5cb224 */ /* 0x000fc600078e00e1 */
        /* <DEDUP_REMOVED lines=14> */
.L_x_46090:
[----:B------:R-:W-:Y:S02]  /*10b0*/  IMAD.MOV.U32 R93, RZ, RZ, R228 ;  /* 0x000000ffff5d7224 */ /* 0x000fe400078e00e4 */
.L_x_46091:
[----:B------:R-:W-:Y:S05]  /*10c0*/  BSYNC B2 ;  /* 0x0000000000027941 */ /* 0x000fea0003800000 */
.L_x_46089:
        /* <DEDUP_REMOVED lines=16> */
.L_x_46095:
[----:B------:R-:W-:Y:S05]  /*11d0*/  BSYNC B3 ;  /* 0x0000000000037941 */ /* 0x000fea0003800000 */
.L_x_46094:
        /* <DEDUP_REMOVED lines=44> */
.L_x_46093:
[----:B------:R-:W-:Y:S05]  /*14a0*/  BSYNC B2 ;  /* 0x0000000000027941 */ /* 0x000fea0003800000 */
.L_x_46092:
[----:B------:R-:W0:Y:S01]  /*14b0*/  I2F.U32 R84, R93 ;  /* 0x0000005d00547306 */ /* 0x000e220000201000 */
[----:B-----5:R-:W-:Y:S01]  /*14c0*/  HADD2.F32 R85, -RZ, R80.H0_H0 ;  /* 0x20000050ff557230 */ /* 0x020fe20000004100 */
        /* <DEDUP_REMOVED lines=8> */
.L_x_46088:
[----:B-1----:R-:W-:Y:S05]  /*1550*/  BSYNC B1 ;  /* 0x0000000000017941 */ /* 0x002fea0003800000 */
.L_x_46087:
        /* <DEDUP_REMOVED lines=18> */
.L_x_46099:
[----:B------:R-:W-:Y:S02]  /*1680*/  IMAD.MOV.U32 R94, RZ, RZ, R228 ;  /* 0x000000ffff5e7224 */ /* 0x000fe400078e00e4 */
.L_x_46100:
[----:B------:R-:W-:Y:S05]  /*1690*/  BSYNC B2 ;  /* 0x0000000000027941 */ /* 0x000fea0003800000 */
.L_x_46098:
        /* <DEDUP_REMOVED lines=16> */
.L_x_46104:
[----:B------:R-:W-:Y:S05]  /*17a0*/  BSYNC B3 ;  /* 0x0000000000037941 */ /* 0x000fea0003800000 */
.L_x_46103:
        /* <DEDUP_REMOVED lines=44> */
.L_x_46102:
[----:B------:R-:W-:Y:S05]  /*1a70*/  BSYNC B2 ;  /* 0x0000000000027941 */ /* 0x000fea0003800000 */
.L_x_46101:
[----:B------:R-:W0:Y:S01]  /*1a80*/  I2F.U32 R85, R94 ;  /* 0x0000005e00557306 */ /* 0x000e220000201000 */
[----:B-----5:R-:W-:Y:S01]  /*1a90*/  HADD2.F32 R86, -RZ, R80.H1_H1 ;  /* 0x30000050ff567230 */ /* 0x020fe20000004100 */
        /* <DEDUP_REMOVED lines=8> */
.L_x_46097:
[----:B------:R-:W-:Y:S05]  /*1b20*/  BSYNC B1 ;  /* 0x0000000000017941 */ /* 0x000fea0003800000 */
.L_x_46096:
        /* <DEDUP_REMOVED lines=18> */
.L_x_46108:
[----:B------:R-:W-:Y:S02]  /*1c50*/  IMAD.MOV.U32 R94, RZ, RZ, R228 ;  /* 0x000000ffff5e7224 */ /* 0x000fe400078e00e4 */
.L_x_46109:
[----:B------:R-:W-:Y:S05]  /*1c60*/  BSYNC B2 ;  /* 0x0000000000027941 */ /* 0x000fea0003800000 */
.L_x_46107:
        /* <DEDUP_REMOVED lines=16> */
.L_x_46113:
[----:B------:R-:W-:Y:S05]  /*1d70*/  BSYNC B3 ;  /* 0x0000000000037941 */ /* 0x000fea0003800000 */
.L_x_46112:
        /* <DEDUP_REMOVED lines=44> */
.L_x_46111:
[----:B------:R-:W-:Y:S05]  /*2040*/  BSYNC B2 ;  /* 0x0000000000027941 */ /* 0x000fea0003800000 */
.L_x_46110:
        /* <DEDUP_REMOVED lines=10> */
.L_x_46106:
[----:B------:R-:W-:Y:S05]  /*20f0*/  BSYNC B1 ;  /* 0x0000000000017941 */ /* 0x000fea0003800000 */
.L_x_46105:
        /* <DEDUP_REMOVED lines=18> */
.L_x_46117:
[----:B------:R-:W-:Y:S02]  /*2220*/  IMAD.MOV.U32 R96, RZ, RZ, R228 ;  /* 0x000000ffff607224 */ /* 0x000fe400078e00e4 */
.L_x_46118:
[----:B------:R-:W-:Y:S05]  /*2230*/  BSYNC B2 ;  /* 0x0000000000027941 */ /* 0x000fea0003800000 */
.L_x_46116:
        /* <DEDUP_REMOVED lines=16> */
.L_x_46122:
[----:B------:R-:W-:Y:S05]  /*2340*/  BSYNC B3 ;  /* 0x0000000000037941 */ /* 0x000fea0003800000 */
.L_x_46121:
        /* <DEDUP_REMOVED lines=44> */
.L_x_46120:
[----:B------:R-:W-:Y:S05]  /*2610*/  BSYNC B2 ;  /* 0x0000000000027941 */ /* 0x000fea0003800000 */
.L_x_46119:
        /* <DEDUP_REMOVED lines=10> */
.L_x_46115:
[----:B------:R-:W-:Y:S05]  /*26c0*/  BSYNC B1 ;  /* 0x0000000000017941 */ /* 0x000fea0003800000 */
.L_x_46114:
        /* <DEDUP_REMOVED lines=18> */
.L_x_46126:
[----:B------:R-:W-:Y:S02]  /*27f0*/  IMAD.MOV.U32 R96, RZ, RZ, R228 ;  /* 0x000000ffff607224 */ /* 0x000fe400078e00e4 */
.L_x_46127:
[----:B------:R-:W-:Y:S05]  /*2800*/  BSYNC B2 ;  /* 0x0000000000027941 */ /* 0x000fea0003800000 */
.L_x_46125:
        /* <DEDUP_REMOVED lines=16> */
.L_x_46131:
[----:B------:R-:W-:Y:S05]  /*2910*/  BSYNC B3 ;  /* 0x0000000000037941 */ /* 0x000fea0003800000 */
.L_x_46130:
        /* <DEDUP_REMOVED lines=44> */
.L_x_46129:
[----:B------:R-:W-:Y:S05]  /*2be0*/  BSYNC B2 ;  /* 0x0000000000027941 */ /* 0x000fea0003800000 */
.L_x_46128:
[----:B------:R-:W0:Y:S01]  /*2bf0*/  I2F.U32 R88, R96 ;  /* 0x0000006000587306 */ /* 0x000e220000201000 */
[----:B------:R-:W-:Y:S01]  /*2c00*/  HADD2.F32 R89, -RZ, R82.H0_H0 ;  /* 0x20000052ff597230 */ /* 0x000fe20000004100 */
        /* <DEDUP_REMOVED lines=8> */
.L_x_46124:
[----:B------:R-:W-:Y:S05]  /*2c90*/  BSYNC B1 ;  /* 0x0000000000017941 */ /* 0x000fea0003800000 */
.L_x_46123:
        /* <DEDUP_REMOVED lines=18> */
.L_x_46135:
[----:B------:R-:W-:Y:S02]  /*2dc0*/  IMAD.MOV.U32 R98, RZ, RZ, R228 ;  /* 0x000000ffff627224 */ /* 0x000fe400078e00e4 */
.L_x_46136:
[----:B------:R-:W-:Y:S05]  /*2dd0*/  BSYNC B2 ;  /* 0x0000000000027941 */ /* 0x000fea0003800000 */
.L_x_46134:
        /* <DEDUP_REMOVED lines=16> */
.L_x_46140:
[----:B------:R-:W-:Y:S05]  /*2ee0*/  BSYNC B3 ;  /* 0x0000000000037941 */ /* 0x000fea0003800000 */
.L_x_46139:
        /* <DEDUP_REMOVED lines=44> */
.L_x_46138:
[----:B------:R-:W-:Y:S05]  /*31b0*/  BSYNC B2 ;  /* 0x0000000000027941 */ /* 0x000fea0003800000 */
.L_x_46137:
[----:B------:R-:W0:Y:S01]  /*31c0*/  I2F.U32 R89, R98 ;  /* 0x0000006200597306 */ /* 0x000e220000201000 */
[----:B------:R-:W-:Y:S01]  /*31d0*/  HADD2.F32 R90, -RZ, R82.H1_H1 ;  /* 0x30000052ff5a7230 */ /* 0x000fe20000004100 */
        /* <DEDUP_REMOVED lines=8> */
.L_x_46133:
[----:B------:R-:W-:Y:S05]  /*3260*/  BSYNC B1 ;  /* 0x0000000000017941 */ /* 0x000fea0003800000 */
.L_x_46132:
        /* <DEDUP_REMOVED lines=18> */
.L_x_46144:
[----:B------:R-:W-:Y:S02]  /*3390*/  IMAD.MOV.U32 R98, RZ, RZ, R228 ;  /* 0x000000ffff627224 */ /* 0x000fe400078e00e4 */
.L_x_46145:
[----:B------:R-:W-:Y:S05]  /*33a0*/  BSYNC B2 ;  /* 0x0000000000027941 */ /* 0x000fea0003800000 */
.L_x_46143:
        /* <DEDUP_REMOVED lines=16> */
.L_x_46149:
[----:B------:R-:W-:Y:S05]  /*34b0*/  BSYNC B3 ;  /* 0x0000000000037941 */ /* 0x000fea0003800000 */
.L_x_46148:
        /* <DEDUP_REMOVED lines=44> */
.L_x_46147:
[----:B------:R-:W-:Y:S05]  /*3780*/  BSYNC B2 ;  /* 0x0000000000027941 */ /* 0x000fea0003800000 */
.L_x_46146:
        /* <DEDUP_REMOVED lines=10> */
.L_x_46142:
[----:B------:R-:W-:Y:S05]  /*3830*/  BSYNC B1 ;  /* 0x0000000000017941 */ /* 0x000fea0003800000 */
.L_x_46141:
        /* <DEDUP_REMOVED lines=18> */
.L_x_46153:
[----:B------:R-:W-:Y:S02]  /*3960*/  IMAD.MOV.U32 R101, RZ, RZ, R228 ;  /* 0x000000ffff657224 */ /* 0x000fe400078e00e4 */
.L_x_46154:
[----:B------:R-:W-:Y:S05]  /*3970*/  BSYNC B2 ;  /* 0x0000000000027941 */ /* 0x000fea0003800000 */
.L_x_46152:
        /* <DEDUP_REMOVED lines=16> */
.L_x_46158:
[----:B------:R-:W-:Y:S05]  /*3a80*/  BSYNC B3 ;  /* 0x0000000000037941 */ /* 0x000fea0003800000 */
.L_x_46157:
        /* <DEDUP_REMOVED lines=44> */
.L_x_46156:
[----:B------:R-:W-:Y:S05]  /*3d50*/  BSYNC B2 ;  /* 0x0000000000027941 */ /* 0x000fea0003800000 */
.L_x_46155:
        /* <DEDUP_REMOVED lines=10> */
.L_x_46151:
[----:B------:R-:W-:Y:S05]  /*3e00*/  BSYNC B1 ;  /* 0x0000000000017941 */ /* 0x000fea0003800000 */
.L_x_46150:
[----:B------:R-:W-:Y:S01]  /*3e10*/  IMAD.MOV.U32 R238, RZ, RZ, 0x20 ;  /* 0x00000020ffee7424 */ /* 0x000fe200078e00ff */
[----:B------:R-:W-:Y:S01]  /*3e20*/  IADD3 R109, R239, 0x20, RZ ;  /* 0x00000020ef6d7810 */ /* 0x000fe20007ffe0ff */
[----:B------:R-:W-:Y:S01]  /*3e30*/  BSSY B1, `(.L_x_46159) ;  /* 0x000001c000017945 */ /* 0x000fe20003800000 */
[----:B------:R-:W-:Y:S01]  /*3e40*/  IADD3 R108, R231, 0x20, RZ ;  /* 0x00000020e76c7810 */ /* 0x000fe20007ffe0ff */
[----:B------:R-:W-:-:S04]  /*3e50*/  IMAD.WIDE.U32 R92, R239, R238, c[0x0][0x188] ;  /* 0x00006200ef5c7625 */ /* 0x000fc800078e00ee */
[----:B------:R-:W-:Y:S01]  /*3e60*/  @P2 IMAD.MOV.U32 R103, RZ, RZ, 0x10 ;  /* 0x00000010ff672424 */ /* 0x000fe200078e00ff */
[----:B------:R0:W-:Y:S01]  /*3e70*/  STG.E.128 [R92.64], R84 ;  /* 0x000000545c007986 */ /* 0x0001e2000c101d06 */
[----:B------:R-:W-:-:S03]  /*3e80*/  @P0 IMAD.WIDE.U32 R94, R109, R238, c[0x0][0x180] ;  /* 0x000060006d5e0625 */ /* 0x000fc600078e00ee */
[----:B------:R0:W-:Y:S01]  /*3e90*/  STG.E.128 [R92.64+0x10], R88 ;  /* 0x000010585c007986 */ /* 0x0001e2000c101d06 */
        /* <DEDUP_REMOVED lines=21> */
.L_x_46160:
[----:B------:R-:W-:Y:S05]  /*3ff0*/  BSYNC B1 ;  /* 0x0000000000017941 */ /* 0x000fea0003800000 */
.L_x_46159:
        /* <DEDUP_REMOVED lines=22> */
.L_x_46164:
[----:B------:R-:W-:Y:S02]  /*4160*/  IMAD.MOV.U32 R101, RZ, RZ, R228 ;  /* 0x000000ffff657224 */ /* 0x000fe400078e00e4 */
.L_x_46165:
[----:B------:R-:W-:Y:S05]  /*4170*/  BSYNC B2 ;  /* 0x0000000000027941 */ /* 0x000fea0003800000 */
.L_x_46163:
        /* <DEDUP_REMOVED lines=16> */
.L_x_46169:
[----:B------:R-:W-:Y:S05]  /*4280*/  BSYNC B3 ;  /* 0x0000000000037941 */ /* 0x000fea0003800000 */
.L_x_46168:
        /* <DEDUP_REMOVED lines=44> */
.L_x_46167:
[----:B------:R-:W-:Y:S05]  /*4550*/  BSYNC B2 ;  /* 0x0000000000027941 */ /* 0x000fea0003800000 */
.L_x_46166:
        /* <DEDUP_REMOVED lines=10> */
.L_x_46162:
[----:B0-----:R-:W-:Y:S05]  /*4600*/  BSYNC B1 ;  /* 0x0000000000017941 */ /* 0x001fea0003800000 */
.L_x_46161:
        /* <DEDUP_REMOVED lines=18> */
.L_x_46173:
[----:B------:R-:W-:Y:S02]  /*4730*/  IMAD.MOV.U32 R102, RZ, RZ, R228 ;  /* 0x000000ffff667224 */ /* 0x000fe400078e00e4 */
.L_x_46174:
[----:B------:R-:W-:Y:S05]  /*4740*/  BSYNC B2 ;  /* 0x0000000000027941 */ /* 0x000fea0003800000 */
.L_x_46172:
        /* <DEDUP_REMOVED lines=16> */
.L_x_46178:
[----:B------:R-:W-:Y:S05]  /*4850*/  BSYNC B3 ;  /* 0x0000000000037941 */ /* 0x000fea0003800000 */
.L_x_46177:
        /* <DEDUP_REMOVED lines=44> */
.L_x_46176:
[----:B------:R-:W-:Y:S05]  /*4b20*/  BSYNC B2 ;  /* 0x0000000000027941 */ /* 0x000fea0003800000 */
.L_x_46175:
        /* <DEDUP_REMOVED lines=10> */
.L_x_46171:
[----:B------:R-:W-:Y:S05]  /*4bd0*/  BSYNC B1 ;  /* 0x0000000000017941 */ /* 0x000fea0003800000 */
.L_x_46170:
        /* <DEDUP_REMOVED lines=18> */
.L_x_46182:
[----:B------:R-:W-:Y:S02]  /*4d00*/  IMAD.MOV.U32 R102, RZ, RZ, R228 ;  /* 0x000000ffff667224 */ /* 0x000fe400078e00e4 */
.L_x_46183:
[----:B------:R-:W-:Y:S05]  /*4d10*/  BSYNC B2 ;  /* 0x0000000000027941 */ /* 0x000fea0003800000 */
.L_x_46181:
        /* <DEDUP_REMOVED lines=16> */
.L_x_46187:
[----:B------:R-:W-:Y:S05]  /*4e20*/  BSYNC B3 ;  /* 0x0000000000037941 */ /* 0x000fea0003800000 */
.L_x_46186:
        /* <DEDUP_REMOVED lines=44> */
.L_x_46185:
[----:B------:R-:W-:Y:S05]  /*50f0*/  BSYNC B2 ;  /* 0x0000000000027941 */ /* 0x000fea0003800000 */
.L_x_46184:
        /* <DEDUP_REMOVED lines=10> */
.L_x_46180:
[----:B------:R-:W-:Y:S05]  /*51a0*/  BSYNC B1 ;  /* 0x0000000000017941 */ /* 0x000fea0003800000 */
.L_x_46179:
        /* <DEDUP_REMOVED lines=18> */
.L_x_46191:
[----:B------:R-:W-:Y:S02]  /*52d0*/  IMAD.MOV.U32 R104, RZ, RZ, R228 ;  /* 0x000000ffff687224 */ /* 0x000fe400078e00e4 */
.L_x_46192:
[----:B------:R-:W-:Y:S05]  /*52e0*/  BSYNC B2 ;  /* 0x0000000000027941 */ /* 0x000fea0003800000 */
.L_x_46190:
        /* <DEDUP_REMOVED lines=16> */
.L_x_46196:
[----:B------:R-:W-:Y:S05]  /*53f0*/  BSYNC B3 ;  /* 0x0000000000037941 */ /* 0x000fea0003800000 */
.L_x_46195:
        /* <DEDUP_REMOVED lines=44> */
.L_x_46194:
[----:B------:R-:W-:Y:S05]  /*56c0*/  BSYNC B2 ;  /* 0x0000000000027941 */ /* 0x000fea0003800000 */
.L_x_46193:
        /* <DEDUP_REMOVED lines=10> */
.L_x_46189:
[----:B------:R-:W-:Y:S05]  /*5770*/  BSYNC B1 ;  /* 0x0000000000017941 */ /* 0x000fea0003800000 */
.L_x_46188:
        /* <DEDUP_REMOVED lines=18> */
.L_x_46200:
[----:B------:R-:W-:Y:S02]  /*58a0*/  IMAD.MOV.U32 R104, RZ, RZ, R228 ;  /* 0x000000ffff687224 */ /* 0x000fe400078e00e4 */
.L_x_46201:
[----:B------:R-:W-:Y:S05]  /*58b0*/  BSYNC B2 ;  /* 0x0000000000027941 */ /* 0x000fea0003800000 */
.L_x_46199:
        /* <DEDUP_REMOVED lines=16> */
.L_x_46205:
[----:B------:R-:W-:Y:S05]  /*59c0*/  BSYNC B3 ;  /* 0x0000000000037941 */ /* 0x000fea0003800000 */
.L_x_46204:
        /* <DEDUP_REMOVED lines=44> */
.L_x_46203:
[----:B------:R-:W-:Y:S05]  /*5c90*/  BSYNC B2 ;  /* 0x0000000000027941 */ /* 0x000fea0003800000 */
.L_x_46202:
        /* <DEDUP_REMOVED lines=10> */
.L_x_46198:
[----:B------:R-:W-:Y:S05]  /*5d40*/  BSYNC B1 ;  /* 0x0000000000017941 */ /* 0x000fea0003800000 */
.L_x_46197:
        /* <DEDUP_REMOVED lines=18> */
.L_x_46209:
[----:B------:R-:W-:Y:S02]  /*5e70*/  IMAD.MOV.U32 R106, RZ, RZ, R228 ;  /* 0x000000ffff6a7224 */ /* 0x000fe400078e00e4 */
.L_x_46210:
[----:B------:R-:W-:Y:S05]  /*5e80*/  BSYNC B2 ;  /* 0x0000000000027941 */ /* 0x000fea0003800000 */
.L_x_46208:
        /* <DEDUP_REMOVED lines=16> */
.L_x_46214:
[----:B------:R-:W-:Y:S05]  /*5f90*/  BSYNC B3 ;  /* 0x0000000000037941 */ /* 0x000fea0003800000 */
.L_x_46213:
        /* <DEDUP_REMOVED lines=44> */
.L_x_46212:
[----:B------:R-:W-:Y:S05]  /*6260*/  BSYNC B2 ;  /* 0x0000000000027941 */ /* 0x000fea0003800000 */
.L_x_46211:
        /* <DEDUP_REMOVED lines=10> */
.L_x_46207:
[----:B------:R-:W-:Y:S05]  /*6310*/  BSYNC B1 ;  /* 0x0000000000017941 */ /* 0x000fea0003800000 */
.L_x_46206:
        /* <DEDUP_REMOVED lines=18> */
.L_x_46218:
[----:B------:R-:W-:Y:S02]  /*6440*/  IMAD.MOV.U32 R106, RZ, RZ, R228 ;  /* 0x000000ffff6a7224 */ /* 0x000fe400078e00e4 */
.L_x_46219:
[----:B------:R-:W-:Y:S05]  /*6450*/  BSYNC B2 ;  /* 0x0000000000027941 */ /* 0x000fea0003800000 */
.L_x_46217:
        /* <DEDUP_REMOVED lines=16> */
.L_x_46223:
[----:B------:R-:W-:Y:S05]  /*6560*/  BSYNC B3 ;  /* 0x0000000000037941 */ /* 0x000fea0003800000 */
.L_x_46222:
        /* <DEDUP_REMOVED lines=44> */
.L_x_46221:
[----:B------:R-:W-:Y:S05]  /*6830*/  BSYNC B2 ;  /* 0x0000000000027941 */ /* 0x000fea0003800000 */
.L_x_46220:
        /* <DEDUP_REMOVED lines=10> */
.L_x_46216:
[----:B------:R-:W-:Y:S05]  /*68e0*/  BSYNC B1 ;  /* 0x0000000000017941 */ /* 0x000fea0003800000 */
.L_x_46215:
        /* <DEDUP_REMOVED lines=18> */
.L_x_46227:
[----:B------:R-:W-:Y:S02]  /*6a10*/  IMAD.MOV.U32 R111, RZ, RZ, R228 ;  /* 0x000000ffff6f7224 */ /* 0x000fe400078e00e4 */
.L_x_46228:
[----:B------:R-:W-:Y:S05]  /*6a20*/  BSYNC B2 ;  /* 0x0000000000027941 */ /* 0x000fea0003800000 */
.L_x_46226:
        /* <DEDUP_REMOVED lines=16> */
.L_x_46232:
[----:B------:R-:W-:Y:S05]  /*6b30*/  BSYNC B3 ;  /* 0x0000000000037941 */ /* 0x000fea0003800000 */
.L_x_46231:
        /* <DEDUP_REMOVED lines=44> */
.L_x_46230:
[----:B------:R-:W-:Y:S05]  /*6e00*/  BSYNC B2 ;  /* 0x0000000000027941 */ /* 0x000fea0003800000 */
.L_x_46229:
        /* <DEDUP_REMOVED lines=10> */
.L_x_46225:
[----:B------:R-:W-:Y:S05]  /*6eb0*/  BSYNC B1 ;  /* 0x0000000000017941 */ /* 0x000fea0003800000 */
.L_x_46224:
        /* <DEDUP_REMOVED lines=29> */
.L_x_46234:
[----:B------:R-:W-:Y:S05]  /*7090*/  BSYNC B1 ;  /* 0x0000000000017941 */ /* 0x000fea0003800000 */
.L_x_46233:
        /* <DEDUP_REMOVED lines=22> */
.L_x_46238:
[----:B------:R-:W-:Y:S02]  /*7200*/  IMAD.MOV.U32 R108, RZ, RZ, R228 ;  /* 0x000000ffff6c7224 */ /* 0x000fe400078e00e4 */
.L_x_46239:
[----:B------:R-:W-:Y:S05]  /*7210*/  BSYNC B2 ;  /* 0x0000000000027941 */ /* 0x000fea0003800000 */
.L_x_46237:
        /* <DEDUP_REMOVED lines=16> */
.L_x_46243:
[----:B------:R-:W-:Y:S05]  /*7320*/  BSYNC B3 ;  /* 0x0000000000037941 */ /* 0x000fea0003800000 */
.L_x_46242:
        /* <DEDUP_REMOVED lines=44> */
.L_x_46241:
[----:B------:R-:W-:Y:S05]  /*75f0*/  BSYNC B2 ;  /* 0x0000000000027941 */ /* 0x000fea0003800000 */
.L_x_46240:
[----:B------:R-:W0:Y:S01]  /*7600*/  I2F.U32 R100, R108 ;  /* 0x0000006c00647306 */ /* 0x000e220000201000 */
[----:B------:R-:W-:Y:S01]  /*7610*/  HFMA2.MMA R101, -RZ, RZ, 0.1171875, 0 ;  /* 0x2f800000ff657435 */ /* 0x000fe200000001ff */
[----:B-----5:R-:W-:-:S05]  /*7620*/  HADD2.F32 R102, -RZ, R80.H0_H0 ;  /* 0x20000050ff667230 */ /* 0x020fca0000004100 */
[----:B------:R-:W-:-:S04]  /*7630*/  FMUL.FTZ R102, R102, c[0x0][0x1ec] ;  /* 0x00007b0066667a20 */ /* 0x000fc80000410000 */
[----:B------:R-:W-:Y:S02]  /*7640*/  FMUL.FTZ R102, R102, c[0x0][0x1e8] ;  /* 0x00007a0066667a20 */ /* 0x000fe40000410000 */
[----:B0-----:R-:W-:-:S05]  /*7650*/  FFMA.FTZ R100, R100, R101, 1.1641532182693481445e-10 ;  /* 0x2f00000064647423 */ /* 0x001fca0000010065 */
[----:B------:R-:W-:-:S04]  /*7660*/  FSETP.GTU.FTZ.AND P1, PT, R100, c[0x0][0x1e4], PT ;  /* 0x0000790064007a0b */ /* 0x000fc80003f3c000 */
[----:B------:R-:W-:Y:S02]  /*7670*/  FSEL R100, R102, RZ, !P1 ;  /* 0x000000ff66647208 */ /* 0x000fe40004800000 */
[----:B------:R-:W-:-:S03]  /*7680*/  SEL R221, RZ, 0x1, P1 ;  /* 0x00000001ffdd7807 */ /* 0x000fc60000800000 */
[----:B------:R-:W-:Y:S02]  /*7690*/  @P0 FADD.FTZ R100, R72, R100 ;  /* 0x0000006448640221 */ /* 0x000fe40000010000 */
.L_x_46236:
[----:B0-----:R-:W-:Y:S05]  /*76a0*/  BSYNC B1 ;  /* 0x0000000000017941 */ /* 0x001fea0003800000 */
.L_x_46235:
        /* <DEDUP_REMOVED lines=18> */
.L_x_46247:
[----:B------:R-:W-:Y:S02]  /*77d0*/  IMAD.MOV.U32 R110, RZ, RZ, R228 ;  /* 0x000000ffff6e7224 */ /* 0x000fe400078e00e4 */
.L_x_46248:
[----:B------:R-:W-:Y:S05]  /*77e0*/  BSYNC B2 ;  /* 0x0000000000027941 */ /* 0x000fea0003800000 */
.L_x_46246:
        /* <DEDUP_REMOVED lines=16> */
.L_x_46252:
[----:B------:R-:W-:Y:S05]  /*78f0*/  BSYNC B3 ;  /* 0x0000000000037941 */ /* 0x000fea0003800000 */
.L_x_46251:
        /* <DEDUP_REMOVED lines=44> */
.L_x_46250:
[----:B------:R-:W-:Y:S05]  /*7bc0*/  BSYNC B2 ;  /* 0x0000000000027941 */ /* 0x000fea0003800000 */
.L_x_46249:
[----:B------:R-:W0:Y:S01]  /*7bd0*/  I2F.U32 R101, R110 ;  /* 0x0000006e00657306 */ /* 0x000e220000201000 */
[----:B------:R-:W-:Y:S01]  /*7be0*/  HFMA2.MMA R102, -RZ, RZ, 0.1171875, 0 ;  /* 0x2f800000ff667435 */ /* 0x000fe200000001ff */
[----:B-----5:R-:W-:-:S05]  /*7bf0*/  HADD2.F32 R104, -RZ, R80.H1_H1 ;  /* 0x30000050ff687230 */ /* 0x020fca0000004100 */
[----:B------:R-:W-:-:S04]  /*7c00*/  FMUL.FTZ R104, R104, c[0x0][0x1ec] ;  /* 0x00007b0068687a20 */ /* 0x000fc80000410000 */
[----:B------:R-:W-:Y:S02]  /*7c10*/  FMUL.FTZ R104, R104, c[0x0][0x1e8] ;  /* 0x00007a0068687a20 */ /* 0x000fe40000410000 */
[----:B0-----:R-:W-:-:S05]  /*7c20*/  FFMA.FTZ R101, R101, R102, 1.1641532182693481445e-10 ;  /* 0x2f00000065657423 */ /* 0x001fca0000010066 */
[----:B------:R-:W-:-:S04]  /*7c30*/  FSETP.GTU.FTZ.AND P1, PT, R101, c[0x0][0x1e4], PT ;  /* 0x0000790065007a0b */ /* 0x000fc80003f3c000 */
[----:B------:R-:W-:Y:S02]  /*7c40*/  FSEL R101, R104, RZ, !P1 ;  /* 0x000000ff68657208 */ /* 0x000fe40004800000 */
[----:B------:R-:W-:-:S03]  /*7c50*/  SEL R220, RZ, 0x1, P1 ;  /* 0x00000001ffdc7807 */ /* 0x000fc60000800000 */
[----:B------:R-:W-:Y:S02]  /*7c60*/  @P0 FADD.FTZ R101, R73, R101 ;  /* 0x0000006549650221 */ /* 0x000fe40000010000 */
.L_x_46245:
[----:B------:R-:W-:Y:S05]  /*7c70*/  BSYNC B1 ;  /* 0x0000000000017941 */ /* 0x000fea0003800000 */
.L_x_46244:
        /* <DEDUP_REMOVED lines=18> */
.L_x_46256:
[----:B------:R-:W-:Y:S02]  /*7da0*/  IMAD.MOV.U32 R110, RZ, RZ, R228 ;  /* 0x000000ffff6e7224 */ /* 0x000fe400078e00e4 */
.L_x_46257:
[----:B------:R-:W-:Y:S05]  /*7db0*/  BSYNC B2 ;  /* 0x0000000000027941 */ /* 0x000fea0003800000 */
.L_x_46255:
        /* <DEDUP_REMOVED lines=16> */
.L_x_46261:
[----:B------:R-:W-:Y:S05]  /*7ec0*/  BSYNC B3 ;  /* 0x0000000000037941 */ /* 0x000fea0003800000 */
.L_x_46260:
        /* <DEDUP_REMOVED lines=44> */
.L_x_46259:
[----:B------:R-:W-:Y:S05]  /*8190*/  BSYNC B2 ;  /* 0x0000000000027941 */ /* 0x000fea0003800000 */
.L_x_46258:
        /* <DEDUP_REMOVED lines=10> */
.L_x_46254:
[----:B------:R-:W-:Y:S05]  /*8240*/  BSYNC B1 ;  /* 0x0000000000017941 */ /* 0x000fea0003800000 */
.L_x_46253:
        /* <DEDUP_REMOVED lines=18> */
.L_x_46265:
[----:B------:R-:W-:Y:S02]  /*8370*/  IMAD.MOV.U32 R112, RZ, RZ, R228 ;  /* 0x000000ffff707224 */ /* 0x000fe400078e00e4 */
.L_x_46266:
[----:B------:R-:W-:Y:S05]  /*8380*/  BSYNC B2 ;  /* 0x0000000000027941 */ /* 0x000fea0003800000 */
.L_x_46264:
        /* <DEDUP_REMOVED lines=16> */
.L_x_46270:
[----:B------:R-:W-:Y:S05]  /*8490*/  BSYNC B3 ;  /* 0x0000000000037941 */ /* 0x000fea0003800000 */
.L_x_46269:
        /* <DEDUP_REMOVED lines=44> */
.L_x_46268:
[----:B------:R-:W-:Y:S05]  /*8760*/  BSYNC B2 ;  /* 0x0000000000027941 */ /* 0x000fea0003800000 */
.L_x_46267:
        /* <DEDUP_REMOVED lines=10> */
.L_x_46263:
[----:B------:R-:W-:Y:S05]  /*8810*/  BSYNC B1 ;  /* 0x0000000000017941 */ /* 0x000fea0003800000 */
.L_x_46262:
        /* <DEDUP_REMOVED lines=18> */
.L_x_46274:
[----:B------:R-:W-:Y:S02]  /*8940*/  IMAD.MOV.U32 R112, RZ, RZ, R228 ;  /* 0x000000ffff707224 */ /* 0x000fe400078e00e4 */
.L_x_46275:
[----:B------:R-:W-:Y:S05]  /*8950*/  BSYNC B2 ;  /* 0x0000000000027941 */ /* 0x000fea0003800000 */
.L_x_46273:
        /* <DEDUP_REMOVED lines=16> */
.L_x_46279:
[----:B------:R-:W-:Y:S05]  /*8a60*/  BSYNC B3 ;  /* 0x0000000000037941 */ /* 0x000fea0003800000 */
.L_x_46278:
        /* <DEDUP_REMOVED lines=44> */
.L_x_46277:
[----:B------:R-:W-:Y:S05]  /*8d30*/  BSYNC B2 ;  /* 0x0000000000027941 */ /* 0x000fea0003800000 */
.L_x_46276:
[----:B------:R-:W0:Y:S01]  /*8d40*/  I2F.U32 R104, R112 ;  /* 0x0000007000687306 */ /* 0x000e220000201000 */
[----:B------:R-:W-:Y:S01]  /*8d50*/  HFMA2.MMA R105, -RZ, RZ, 0.1171875, 0 ;  /* 0x2f800000ff697435 */ /* 0x000fe200000001ff */
[----:B------:R-:W-:-:S05]  /*8d60*/  HADD2.F32 R107, -RZ, R82.H0_H0 ;  /* 0x20000052ff6b7230 */ /* 0x000fca0000004100 */
[----:B------:R-:W-:-:S04]  /*8d70*/  FMUL.FTZ R107, R107, c[0x0][0x1ec] ;  /* 0x00007b006b6b7a20 */ /* 0x000fc80000410000 */
[----:B------:R-:W-:Y:S02]  /*8d80*/  FMUL.FTZ R107, R107, c[0x0][0x1e8] ;  /* 0x00007a006b6b7a20 */ /* 0x000fe40000410000 */
[----:B0-----:R-:W-:-:S05]  /*8d90*/  FFMA.FTZ R104, R104, R105, 1.1641532182693481445e-10 ;  /* 0x2f00000068687423 */ /* 0x001fca0000010069 */
[----:B------:R-:W-:-:S04]  /*8da0*/  FSETP.GTU.FTZ.AND P1, PT, R104, c[0x0][0x1e4], PT ;  /* 0x0000790068007a0b */ /* 0x000fc80003f3c000 */
[----:B------:R-:W-:Y:S02]  /*8db0*/  FSEL R104, R107, RZ, !P1 ;  /* 0x000000ff6b687208 */ /* 0x000fe40004800000 */
[----:B------:R-:W-:-:S03]  /*8dc0*/  SEL R217, RZ, 0x1, P1 ;  /* 0x00000001ffd97807 */ /* 0x000fc60000800000 */
[----:B------:R-:W-:Y:S02]  /*8dd0*/  @P0 FADD.FTZ R104, R76, R104 ;  /* 0x000000684c680221 */ /* 0x000fe40000010000 */
.L_x_46272:
[----:B------:R-:W-:Y:S05]  /*8de0*/  BSYNC B1 ;  /* 0x0000000000017941 */ /* 0x000fea0003800000 */
.L_x_46271:
        /* <DEDUP_REMOVED lines=18> */
.L_x_46283:
[----:B------:R-:W-:Y:S02]  /*8f10*/  IMAD.MOV.U32 R114, RZ, RZ, R228 ;  /* 0x000000ffff727224 */ /* 0x000fe400078e00e4 */
.L_x_46284:
[----:B------:R-:W-:Y:S05]  /*8f20*/  BSYNC B2 ;  /* 0x0000000000027941 */ /* 0x000fea0003800000 */
.L_x_46282:
        /* <DEDUP_REMOVED lines=16> */
.L_x_46288:
[----:B------:R-:W-:Y:S05]  /*9030*/  BSYNC B3 ;  /* 0x0000000000037941 */ /* 0x000fea0003800000 */
.L_x_46287:
        /* <DEDUP_REMOVED lines=44> */
.L_x_46286:
[----:B------:R-:W-:Y:S05]  /*9300*/  BSYNC B2 ;  /* 0x0000000000027941 */ /* 0x000fea0003800000 */
.L_x_46285:
[----:B------:R-:W0:Y:S01]  /*9310*/  I2F.U32 R105, R114 ;  /* 0x0000007200697306 */ /* 0x000e220000201000 */
[----:B------:R-:W-:Y:S01]  /*9320*/  HFMA2.MMA R106, -RZ, RZ, 0.1171875, 0 ;  /* 0x2f800000ff6a7435 */ /* 0x000fe200000001ff */
[----:B------:R-:W-:-:S05]  /*9330*/  HADD2.F32 R108, -RZ, R82.H1_H1 ;  /* 0x30000052ff6c7230 */ /* 0x000fca0000004100 */
[----:B------:R-:W-:-:S04]  /*9340*/  FMUL.FTZ R108, R108, c[0x0][0x1ec] ;  /* 0x00007b006c6c7a20 */ /* 0x000fc80000410000 */
[----:B------:R-:W-:Y:S02]  /*9350*/  FMUL.FTZ R108, R108, c[0x0][0x1e8] ;  /* 0x00007a006c6c7a20 */ /* 0x000fe40000410000 */
[----:B0-----:R-:W-:-:S05]  /*9360*/  FFMA.FTZ R105, R105, R106, 1.1641532182693481445e-10 ;  /* 0x2f00000069697423 */ /* 0x001fca000001006a */
[----:B------:R-:W-:-:S04]  /*9370*/  FSETP.GTU.FTZ.AND P1, PT, R105, c[0x0][0x1e4], PT ;  /* 0x0000790069007a0b */ /* 0x000fc80003f3c000 */
[----:B------:R-:W-:Y:S02]  /*9380*/  FSEL R105, R108, RZ, !P1 ;  /* 0x000000ff6c697208 */ /* 0x000fe40004800000 */
[----:B------:R-:W-:-:S03]  /*9390*/  SEL R216, RZ, 0x1, P1 ;  /* 0x00000001ffd87807 */ /* 0x000fc60000800000 */
[----:B------:R-:W-:Y:S02]  /*93a0*/  @P0 FADD.FTZ R105, R77, R105 ;  /* 0x000000694d690221 */ /* 0x000fe40000010000 */
.L_x_46281:
[----:B------:R-:W-:Y:S05]  /*93b0*/  BSYNC B1 ;  /* 0x0000000000017941 */ /* 0x000fea0003800000 */
.L_x_46280:
        /* <DEDUP_REMOVED lines=18> */
.L_x_46292:
[----:B------:R-:W-:Y:S02]  /*94e0*/  IMAD.MOV.U32 R114, RZ, RZ, R228 ;  /* 0x000000ffff727224 */ /* 0x000fe400078e00e4 */
.L_x_46293:
[----:B------:R-:W-:Y:S05]  /*94f0*/  BSYNC B2 ;  /* 0x0000000000027941 */ /* 0x000fea0003800000 */
.L_x_46291:
        /* <DEDUP_REMOVED lines=16> */
.L_x_46297:
[----:B------:R-:W-:Y:S05]  /*9600*/  BSYNC B3 ;  /* 0x0000000000037941 */ /* 0x000fea0003800000 */
.L_x_46296:
        /* <DEDUP_REMOVED lines=44> */
.L_x_46295:
[----:B------:R-:W-:Y:S05]  /*98d0*/  BSYNC B2 ;  /* 0x0000000000027941 */ /* 0x000fea0003800000 */
.L_x_46294:
        /* <DEDUP_REMOVED lines=10> */
.L_x_46290:
[----:B------:R-:W-:Y:S05]  /*9980*/  BSYNC B1 ;  /* 0x0000000000017941 */ /* 0x000fea0003800000 */
.L_x_46289:
        /* <DEDUP_REMOVED lines=18> */
.L_x_46301:
[----:B------:R-:W-:Y:S02]  /*9ab0*/  IMAD.MOV.U32 R119, RZ, RZ, R228 ;  /* 0x000000ffff777224 */ /* 0x000fe400078e00e4 */
.L_x_46302:
[----:B------:R-:W-:Y:S05]  /*9ac0*/  BSYNC B2 ;  /* 0x0000000000027941 */ /* 0x000fea0003800000 */
.L_x_46300:
        /* <DEDUP_REMOVED lines=16> */
.L_x_46306:
[----:B------:R-:W-:Y:S05]  /*9bd0*/  BSYNC B3 ;  /* 0x0000000000037941 */ /* 0x000fea0003800000 */
.L_x_46305:
        /* <DEDUP_REMOVED lines=44> */
.L_x_46304:
[----:B------:R-:W-:Y:S05]  /*9ea0*/  BSYNC B2 ;  /* 0x0000000000027941 */ /* 0x000fea0003800000 */
.L_x_46303:
        /* <DEDUP_REMOVED lines=10> */
.L_x_46299:
[----:B------:R-:W-:Y:S05]  /*9f50*/  BSYNC B1 ;  /* 0x0000000000017941 */ /* 0x000fea0003800000 */
.L_x_46298:
        /* <DEDUP_REMOVED lines=29> */
.L_x_46308:
[----:B------:R-:W-:Y:S05]  /*a130*/  BSYNC B1 ;  /* 0x0000000000017941 */ /* 0x000fea0003800000 */
.L_x_46307:
        /* <DEDUP_REMOVED lines=22> */
.L_x_46312:
[----:B------:R-:W-:Y:S02]  /*a2a0*/  MOV R116, R228 ;  /* 0x000000e400747202 */ /* 0x000fe40000000f00 */
.L_x_46313:
[----:B------:R-:W-:Y:S05]  /*a2b0*/  BSYNC B2 ;  /* 0x0000000000027941 */ /* 0x000fea0003800000 */
.L_x_46311:
        /* <DEDUP_REMOVED lines=16> */
.L_x_46317:
[----:B------:R-:W-:Y:S05]  /*a3c0*/  BSYNC B3 ;  /* 0x0000000000037941 */ /* 0x000fea0003800000 */
.L_x_46316:
        /* <DEDUP_REMOVED lines=44> */
.L_x_46315:
[----:B------:R-:W-:Y:S05]  /*a690*/  BSYNC B2 ;  /* 0x0000000000027941 */ /* 0x000fea0003800000 */
.L_x_46314:
        /* <DEDUP_REMOVED lines=10> */
.L_x_46310:
[----:B0-----:R-:W-:Y:S05]  /*a740*/  BSYNC B1 ;  /* 0x0000000000017941 */ /* 0x001fea0003800000 */
.L_x_46309:
        /* <DEDUP_REMOVED lines=18> */
.L_x_46321:
[----:B------:R-:W-:Y:S02]  /*a870*/  MOV R118, R228 ;  /* 0x000000e400767202 */ /* 0x000fe40000000f00 */
.L_x_46322:
[----:B------:R-:W-:Y:S05]  /*a880*/  BSYNC B2 ;  /* 0x0000000000027941 */ /* 0x000fea0003800000 */
.L_x_46320:
        /* <DEDUP_REMOVED lines=16> */
.L_x_46326:
[----:B------:R-:W-:Y:S05]  /*a990*/  BSYNC B3 ;  /* 0x0000000000037941 */ /* 0x000fea0003800000 */
.L_x_46325:
        /* <DEDUP_REMOVED lines=44> */
.L_x_46324:
[----:B------:R-:W-:Y:S05]  /*ac60*/  BSYNC B2 ;  /* 0x0000000000027941 */ /* 0x000fea0003800000 */
.L_x_46323:
        /* <DEDUP_REMOVED lines=10> */
.L_x_46319:
[----:B------:R-:W-:Y:S05]  /*ad10*/  BSYNC B1 ;  /* 0x0000000000017941 */ /* 0x000fea0003800000 */
.L_x_46318:
        /* <DEDUP_REMOVED lines=18> */
.L_x_46330:
[----:B------:R-:W-:Y:S02]  /*ae40*/  MOV R118, R228 ;  /* 0x000000e400767202 */ /* 0x000fe40000000f00 */
.L_x_46331:
[----:B------:R-:W-:Y:S05]  /*ae50*/  BSYNC B2 ;  /* 0x0000000000027941 */ /* 0x000fea0003800000 */
.L_x_46329:
        /* <DEDUP_REMOVED lines=16> */
.L_x_46335:
[----:B------:R-:W-:Y:S05]  /*af60*/  BSYNC B3 ;  /* 0x0000000000037941 */ /* 0x000fea0003800000 */
.L_x_46334:
        /* <DEDUP_REMOVED lines=44> */
.L_x_46333:
[----:B------:R-:W-:Y:S05]  /*b230*/  BSYNC B2 ;  /* 0x0000000000027941 */ /* 0x000fea0003800000 */
.L_x_46332:
        /* <DEDUP_REMOVED lines=10> */
.L_x_46328:
[----:B------:R-:W-:Y:S05]  /*b2e0*/  BSYNC B1 ;  /* 0x0000000000017941 */ /* 0x000fea0003800000 */
.L_x_46327:
        /* <DEDUP_REMOVED lines=18> */
.L_x_46339:
[----:B------:R-:W-:Y:S02]  /*b410*/  MOV R120, R228 ;  /* 0x000000e400787202 */ /* 0x000fe40000000f00 */
.L_x_46340:
[----:B------:R-:W-:Y:S05]  /*b420*/  BSYNC B2 ;  /* 0x0000000000027941 */ /* 0x000fea0003800000 */
.L_x_46338:
        /* <DEDUP_REMOVED lines=16> */
.L_x_46344:
[----:B------:R-:W-:Y:S05]  /*b530*/  BSYNC B3 ;  /* 0x0000000000037941 */ /* 0x000fea0003800000 */
.L_x_46343:
        /* <DEDUP_REMOVED lines=44> */
.L_x_46342:
[----:B------:R-:W-:Y:S05]  /*b800*/  BSYNC B2 ;  /* 0x0000000000027941 */ /* 0x000fea0003800000 */
.L_x_46341:
        /* <DEDUP_REMOVED lines=10> */
.L_x_46337:
[----:B------:R-:W-:Y:S05]  /*b8b0*/  BSYNC B1 ;  /* 0x0000000000017941 */ /* 0x000fea0003800000 */
.L_x_46336:
        /* <DEDUP_REMOVED lines=18> */
.L_x_46348:
[----:B------:R-:W-:Y:S02]  /*b9e0*/  MOV R120, R228 ;  /* 0x000000e400787202 */ /* 0x000fe40000000f00 */
.L_x_46349:
[----:B------:R-:W-:Y:S05]  /*b9f0*/  BSYNC B2 ;  /* 0x0000000000027941 */ /* 0x000fea0003800000 */
.L_x_46347:
        /* <DEDUP_REMOVED lines=16> */
.L_x_46353:
[----:B------:R-:W-:Y:S05]  /*bb00*/  BSYNC B3 ;  /* 0x0000000000037941 */ /* 0x000fea0003800000 */
.L_x_46352:
        /* <DEDUP_REMOVED lines=44> */
.L_x_46351:
[----:B------:R-:W-:Y:S05]  /*bdd0*/  BSYNC B2 ;  /* 0x0000000000027941 */ /* 0x000fea0003800000 */
.L_x_46350:
        /* <DEDUP_REMOVED lines=10> */
.L_x_46346:
[----:B------:R-:W-:Y:S05]  /*be80*/  BSYNC B1 ;  /* 0x0000000000017941 */ /* 0x000fea0003800000 */
.L_x_46345:
        /* <DEDUP_REMOVED lines=18> */
.L_x_46357:
[----:B------:R-:W-:Y:S02]  /*bfb0*/  MOV R122, R228 ;  /* 0x000000e4007a7202 */ /* 0x000fe40000000f00 */
.L_x_46358:
[----:B------:R-:W-:Y:S05]  /*bfc0*/  BSYNC B2 ;  /* 0x0000000000027941 */ /* 0x000fea0003800000 */
.L_x_46356:
        /* <DEDUP_REMOVED lines=16> */
.L_x_46362:
[----:B------:R-:W-:Y:S05]  /*c0d0*/  BSYNC B3 ;  /* 0x0000000000037941 */ /* 0x000fea0003800000 */
.L_x_46361:
        /* <DEDUP_REMOVED lines=44> */
.L_x_46360:
[----:B------:R-:W-:Y:S05]  /*c3a0*/  BSYNC B2 ;  /* 0x0000000000027941 */ /* 0x000fea0003800000 */
.L_x_46359:
        /* <DEDUP_REMOVED lines=10> */
.L_x_46355:
[----:B------:R-:W-:Y:S05]  /*c450*/  BSYNC B1 ;  /* 0x0000000000017941 */ /* 0x000fea0003800000 */
.L_x_46354:
        /* <DEDUP_REMOVED lines=18> */
.L_x_46366:
[----:B------:R-:W-:Y:S02]  /*c580*/  MOV R122, R228 ;  /* 0x000000e4007a7202 */ /* 0x000fe40000000f00 */
.L_x_46367:
[----:B------:R-:W-:Y:S05]  /*c590*/  BSYNC B2 ;  /* 0x0000000000027941 */ /* 0x000fea0003800000 */
.L_x_46365:
        /* <DEDUP_REMOVED lines=16> */
.L_x_46371:
[----:B------:R-:W-:Y:S05]  /*c6a0*/  BSYNC B3 ;  /* 0x0000000000037941 */ /* 0x000fea0003800000 */
.L_x_46370:
        /* <DEDUP_REMOVED lines=44> */
.L_x_46369:
[----:B------:R-:W-:Y:S05]  /*c970*/  BSYNC B2 ;  /* 0x0000000000027941 */ /* 0x000fea0003800000 */
.L_x_46368:
        /* <DEDUP_REMOVED lines=10> */
.L_x_46364:
[----:B------:R-:W-:Y:S05]  /*ca20*/  BSYNC B1 ;  /* 0x0000000000017941 */ /* 0x000fea0003800000 */
.L_x_46363:
        /* <DEDUP_REMOVED lines=18> */
.L_x_46375:
[----:B------:R-:W-:Y:S02]  /*cb50*/  MOV R127, R228 ;  /* 0x000000e4007f7202 */ /* 0x000fe40000000f00 */
.L_x_46376:
[----:B------:R-:W-:Y:S05]  /*cb60*/  BSYNC B2 ;  /* 0x0000000000027941 */ /* 0x000fea0003800000 */
.L_x_46374:
        /* <DEDUP_REMOVED lines=16> */
.L_x_46380:
[----:B------:R-:W-:Y:S05]  /*cc70*/  BSYNC B3 ;  /* 0x0000000000037941 */ /* 0x000fea0003800000 */
.L_x_46379:
        /* <DEDUP_REMOVED lines=44> */
.L_x_46378:
[----:B------:R-:W-:Y:S05]  /*cf40*/  BSYNC B2 ;  /* 0x0000000000027941 */ /* 0x000fea0003800000 */
.L_x_46377:
        /* <DEDUP_REMOVED lines=10> */
.L_x_46373:
[----:B------:R-:W-:Y:S05]  /*cff0*/  BSYNC B1 ;  /* 0x0000000000017941 */ /* 0x000fea0003800000 */
.L_x_46372:
        /* <DEDUP_REMOVED lines=10> */
[----:B------:R-:W-:Y:S01]  /*d0a0*/  LOP3.LUT R116, R214, 0xffff, RZ, 0xc0, !PT ;  /* 0x0000ffffd6747812 */ /* 0x000fe200078ec0ff */
[----:B------:R-:W-:Y:S01]  /*d0b0*/  IMAD.MOV.U32 R127, RZ, RZ, 0x8 ;  /* 0x00000008ff7f7424 */ /* 0x000fe200078e00ff */
[----:B------:R-:W-:-:S02]  /*d0c0*/  PRMT R119, R216, 0x7104, RZ ;  /* 0x00007104d8777816 */ /* 0x000fc400000000ff */
[----:B------:R-:W-:Y:S02]  /*d0d0*/  LOP3.LUT R117, R117, 0xff0000, RZ, 0xc0, !PT ;  /* 0x00ff000075757812 */ /* 0x000fe400078ec0ff */
        /* <DEDUP_REMOVED lines=15> */
.L_x_46382:
[----:B------:R-:W-:Y:S05]  /*d1d0*/  BSYNC B1 ;  /* 0x0000000000017941 */ /* 0x000fea0003800000 */
.L_x_46381:
        /* <DEDUP_REMOVED lines=22> */
.L_x_46386:
[----:B------:R-:W-:Y:S02]  /*d340*/  IMAD.MOV.U32 R124, RZ, RZ, R228 ;  /* 0x000000ffff7c7224 */ /* 0x000fe400078e00e4 */
.L_x_46387:
[----:B------:R-:W-:Y:S05]  /*d350*/  BSYNC B2 ;  /* 0x0000000000027941 */ /* 0x000fea0003800000 */
.L_x_46385:
        /* <DEDUP_REMOVED lines=16> */
.L_x_46391:
[----:B------:R-:W-:Y:S05]  /*d460*/  BSYNC B3 ;  /* 0x0000000000037941 */ /* 0x000fea0003800000 */
.L_x_46390:
        /* <DEDUP_REMOVED lines=44> */
.L_x_46389:
[----:B------:R-:W-:Y:S05]  /*d730*/  BSYNC B2 ;  /* 0x0000000000027941 */ /* 0x000fea0003800000 */
.L_x_46388:
        /* <DEDUP_REMOVED lines=10> */
.L_x_46384:
[----:B0-----:R-:W-:Y:S05]  /*d7e0*/  BSYNC B1 ;  /* 0x0000000000017941 */ /* 0x001fea0003800000 */
.L_x_46383:
        /* <DEDUP_REMOVED lines=18> */
.L_x_46395:
[----:B------:R-:W-:Y:S02]  /*d910*/  IMAD.MOV.U32 R126, RZ, RZ, R228 ;  /* 0x000000ffff7e7224 */ /* 0x000fe400078e00e4 */
.L_x_46396:
[----:B------:R-:W-:Y:S05]  /*d920*/  BSYNC B2 ;  /* 0x0000000000027941 */ /* 0x000fea0003800000 */
.L_x_46394:
        /* <DEDUP_REMOVED lines=16> */
.L_x_46400:
[----:B------:R-:W-:Y:S05]  /*da30*/  BSYNC B3 ;  /* 0x0000000000037941 */ /* 0x000fea0003800000 */
.L_x_46399:
        /* <DEDUP_REMOVED lines=44> */
.L_x_46398:
[----:B------:R-:W-:Y:S05]  /*dd00*/  BSYNC B2 ;  /* 0x0000000000027941 */ /* 0x000fea0003800000 */
.L_x_46397:
        /* <DEDUP_REMOVED lines=10> */
.L_x_46393:
[----:B------:R-:W-:Y:S05]  /*ddb0*/  BSYNC B1 ;  /* 0x0000000000017941 */ /* 0x000fea0003800000 */
.L_x_46392:
        /* <DEDUP_REMOVED lines=18> */
.L_x_46404:
[----:B------:R-:W-:Y:S02]  /*dee0*/  IMAD.MOV.U32 R126, RZ, RZ, R228 ;  /* 0x000000ffff7e7224 */ /* 0x000fe400078e00e4 */
.L_x_46405:
[----:B------:R-:W-:Y:S05]  /*def0*/  BSYNC B2 ;  /* 0x0000000000027941 */ /* 0x000fea0003800000 */
.L_x_46403:
        /* <DEDUP_REMOVED lines=16> */
.L_x_46409:
[----:B------:R-:W-:Y:S05]  /*e000*/  BSYNC B3 ;  /* 0x0000000000037941 */ /* 0x000fea0003800000 */
.L_x_46408:
        /* <DEDUP_REMOVED lines=44> */
.L_x_46407:
[----:B------:R-:W-:Y:S05]  /*e2d0*/  BSYNC B2 ;  /* 0x0000000000027941 */ /* 0x000fea0003800000 */
.L_x_46406:
        /* <DEDUP_REMOVED lines=10> */
.L_x_46402:
[----:B------:R-:W-:Y:S05]  /*e380*/  BSYNC B1 ;  /* 0x0000000000017941 */ /* 0x000fea0003800000 */
.L_x_46401:
        /* <DEDUP_REMOVED lines=18> */
.L_x_46413:
[----:B------:R-:W-:Y:S02]  /*e4b0*/  IMAD.MOV.U32 R128, RZ, RZ, R228 ;  /* 0x000000ffff807224 */ /* 0x000fe400078e00e4 */
.L_x_46414:
[----:B------:R-:W-:Y:S05]  /*e4c0*/  BSYNC B2 ;  /* 0x0000000000027941 */ /* 0x000fea0003800000 */
.L_x_46412:
        /* <DEDUP_REMOVED lines=16> */
.L_x_46418:
[----:B------:R-:W-:Y:S05]  /*e5d0*/  BSYNC B3 ;  /* 0x0000000000037941 */ /* 0x000fea0003800000 */
.L_x_46417:
        /* <DEDUP_REMOVED lines=44> */
.L_x_46416:
[----:B------:R-:W-:Y:S05]  /*e8a0*/  BSYNC B2 ;  /* 0x0000000000027941 */ /* 0x000fea0003800000 */
.L_x_46415:
        /* <DEDUP_REMOVED lines=10> */
.L_x_46411:
[----:B------:R-:W-:Y:S05]  /*e950*/  BSYNC B1 ;  /* 0x0000000000017941 */ /* 0x000fea0003800000 */
.L_x_46410:
        /* <DEDUP_REMOVED lines=18> */
.L_x_46422:
[----:B------:R-:W-:Y:S02]  /*ea80*/  IMAD.MOV.U32 R128, RZ, RZ, R228 ;  /* 0x000000ffff807224 */ /* 0x000fe400078e00e4 */
.L_x_46423:
[----:B------:R-:W-:Y:S05]  /*ea90*/  BSYNC B2 ;  /* 0x0000000000027941 */ /* 0x000fea0003800000 */
.L_x_46421:
        /* <DEDUP_REMOVED lines=16> */
.L_x_46427:
[----:B------:R-:W-:Y:S05]  /*eba0*/  BSYNC B3 ;  /* 0x0000000000037941 */ /* 0x000fea0003800000 */
.L_x_46426:
        /* <DEDUP_REMOVED lines=44> */
.L_x_46425:
[----:B------:R-:W-:Y:S05]  /*ee70*/  BSYNC B2 ;  /* 0x0000000000027941 */ /* 0x000fea0003800000 */
.L_x_46424:
        /* <DEDUP_REMOVED lines=10> */
.L_x_46420:
[----:B------:R-:W-:Y:S05]  /*ef20*/  BSYNC B1 ;  /* 0x0000000000017941 */ /* 0x000fea0003800000 */
.L_x_46419:
        /* <DEDUP_REMOVED lines=18> */
.L_x_46431:
[----:B------:R-:W-:Y:S02]  /*f050*/  IMAD.MOV.U32 R130, RZ, RZ, R228 ;  /* 0x000000ffff827224 */ /* 0x000fe400078e00e4 */
.L_x_46432:
[----:B------:R-:W-:Y:S05]  /*f060*/  BSYNC B2 ;  /* 0x0000000000027941 */ /* 0x000fea0003800000 */
.L_x_46430:
        /* <DEDUP_REMOVED lines=16> */
.L_x_46436:
[----:B------:R-:W-:Y:S05]  /*f170*/  BSYNC B3 ;  /* 0x0000000000037941 */ /* 0x000fea0003800000 */
.L_x_46435:
        /* <DEDUP_REMOVED lines=44> */
.L_x_46434:
[----:B------:R-:W-:Y:S05]  /*f440*/  BSYNC B2 ;  /* 0x0000000000027941 */ /* 0x000fea0003800000 */
.L_x_46433:
        /* <DEDUP_REMOVED lines=10> */
.L_x_46429:
[----:B------:R-:W-:Y:S05]  /*f4f0*/  BSYNC B1 ;  /* 0x0000000000017941 */ /* 0x000fea0003800000 */
.L_x_46428:
        /* <DEDUP_REMOVED lines=18> */
.L_x_46440:
[----:B------:R-:W-:Y:S02]  /*f620*/  IMAD.MOV.U32 R130, RZ, RZ, R228 ;  /* 0x000000ffff827224 */ /* 0x000fe400078e00e4 */
.L_x_46441:
[----:B------:R-:W-:Y:S05]  /*f630*/  BSYNC B2 ;  /* 0x0000000000027941 */ /* 0x000fea0003800000 */
.L_x_46439:
        /* <DEDUP_REMOVED lines=16> */
.L_x_46445:
[----:B------:R-:W-:Y:S05]  /*f740*/  BSYNC B3 ;  /* 0x0000000000037941 */ /* 0x000fea0003800000 */
.L_x_46444:
        /* <DEDUP_REMOVED lines=44> */
.L_x_46443:
[----:B------:R-:W-:Y:S05]  /*fa10*/  BSYNC B2 ;  /* 0x0000000000027941 */ /* 0x000fea0003800000 */
.L_x_46442:
        /* <DEDUP_REMOVED lines=10> */
.L_x_46438:
[----:B------:R-:W-:Y:S05]  /*fac0*/  BSYNC B1 ;  /* 0x0000000000017941 */ /* 0x000fea0003800000 */
.L_x_46437:
        /* <DEDUP_REMOVED lines=18> */
.L_x_46449:
[----:B------:R-:W-:Y:S02]  /*fbf0*/  IMAD.MOV.U32 R134, RZ, RZ, R228 ;  /* 0x000000ffff867224 */ /* 0x000fe400078e00e4 */
.L_x_46450:
[----:B------:R-:W-:Y:S05]  /*fc00*/  BSYNC B2 ;  /* 0x0000000000027941 */ /* 0x000fea0003800000 */
.L_x_46448:
        /* <DEDUP_REMOVED lines=16> */
.L_x_46454:
[----:B------:R-:W-:Y:S05]  /*fd10*/  BSYNC B3 ;  /* 0x0000000000037941 */ /* 0x000fea0003800000 */
.L_x_46453:
        /* <DEDUP_REMOVED lines=44> */
.L_x_46452:
[----:B------:R-:W-:Y:S05]  /*ffe0*/  BSYNC B2 ;  /* 0x0000000000027941 */ /* 0x000fea0003800000 */
.L_x_46451:
        /* <DEDUP_REMOVED lines=10> */
.L_x_46447:
[----:B------:R-:W-:Y:S05]  /*10090*/  BSYNC B1 ;  /* 0x0000000000017941 */ /* 0x000fea0003800000 */
.L_x_46446:
        /* <DEDUP_REMOVED lines=29> */
.L_x_46456:
[----:B------:R-:W-:Y:S05]  /*10270*/  BSYNC B1 ;  /* 0x0000000000017941 */ /* 0x000fea0003800000 */
.L_x_46455:
        /* <DEDUP_REMOVED lines=22> */
.L_x_46460:
[----:B------:R-:W-:Y:S02]  /*103e0*/  IMAD.MOV.U32 R132, RZ, RZ, R228 ;  /* 0x000000ffff847224 */ /* 0x000fe400078e00e4 */
.L_x_46461:
[----:B------:R-:W-:Y:S05]  /*103f0*/  BSYNC B2 ;  /* 0x0000000000027941 */ /* 0x000fea0003800000 */
.L_x_46459:
        /* <DEDUP_REMOVED lines=16> */
.L_x_46465:
[----:B------:R-:W-:Y:S05]  /*10500*/  BSYNC B3 ;  /* 0x0000000000037941 */ /* 0x000fea0003800000 */
.L_x_46464:
        /* <DEDUP_REMOVED lines=44> */
.L_x_46463:
[----:B------:R-:W-:Y:S05]  /*107d0*/  BSYNC B2 ;  /* 0x0000000000027941 */ /* 0x000fea0003800000 */
.L_x_46462:
        /* <DEDUP_REMOVED lines=10> */
.L_x_46458:
[----:B0-----:R-:W-:Y:S05]  /*10880*/  BSYNC B1 ;  /* 0x0000000000017941 */ /* 0x001fea0003800000 */
.L_x_46457:
        /* <DEDUP_REMOVED lines=18> */
.L_x_46469:
[----:B------:R-:W-:Y:S02]  /*109b0*/  IMAD.MOV.U32 R134, RZ, RZ, R228 ;  /* 0x000000ffff867224 */ /* 0x000fe400078e00e4 */
.L_x_46470:
[----:B------:R-:W-:Y:S05]  /*109c0*/  BSYNC B2 ;  /* 0x0000000000027941 */ /* 0x000fea0003800000 */
.L_x_46468:
        /* <DEDUP_REMOVED lines=16> */
.L_x_46474:
[----:B------:R-:W-:Y:S05]  /*10ad0*/  BSYNC B3 ;  /* 0x0000000000037941 */ /* 0x000fea0003800000 */
.L_x_46473:
        /* <DEDUP_REMOVED lines=44> */
.L_x_46472:
[----:B------:R-:W-:Y:S05]  /*10da0*/  BSYNC B2 ;  /* 0x0000000000027941 */ /* 0x000fea0003800000 */
.L_x_46471:
        /* <DEDUP_REMOVED lines=10> */
.L_x_46467:
[----:B------:R-:W-:Y:S05]  /*10e50*/  BSYNC B1 ;  /* 0x0000000000017941 */ /* 0x000fea0003800000 */
.L_x_46466:
        /* <DEDUP_REMOVED lines=18> */
.L_x_46478:
[----:B------:R-:W-:Y:S02]  /*10f80*/  IMAD.MOV.U32 R134, RZ, RZ, R228 ;  /* 0x000000ffff867224 */ /* 0x000fe400078e00e4 */
.L_x_46479:
[----:B------:R-:W-:Y:S05]  /*10f90*/  BSYNC B2 ;  /* 0x0000000000027941 */ /* 0x000fea0003800000 */
.L_x_46477:
        /* <DEDUP_REMOVED lines=16> */
.L_x_46483:
[----:B------:R-:W-:Y:S05]  /*110a0*/  BSYNC B3 ;  /* 0x0000000000037941 */ /* 0x000fea0003800000 */
.L_x_46482:
        /* <DEDUP_REMOVED lines=44> */
.L_x_46481:
[----:B------:R-:W-:Y:S05]  /*11370*/  BSYNC B2 ;  /* 0x0000000000027941 */ /* 0x000fea0003800000 */
.L_x_46480:
        /* <DEDUP_REMOVED lines=10> */
.L_x_46476:
[----:B------:R-:W-:Y:S05]  /*11420*/  BSYNC B1 ;  /* 0x0000000000017941 */ /* 0x000fea0003800000 */
.L_x_46475:
        /* <DEDUP_REMOVED lines=18> */
.L_x_46487:
[----:B------:R-:W-:Y:S02]  /*11550*/  IMAD.MOV.U32 R136, RZ, RZ, R228 ;  /* 0x000000ffff887224 */ /* 0x000fe400078e00e4 */
.L_x_46488:
[----:B------:R-:W-:Y:S05]  /*11560*/  BSYNC B2 ;  /* 0x0000000000027941 */ /* 0x000fea0003800000 */
.L_x_46486:
        /* <DEDUP_REMOVED lines=16> */
.L_x_46492:
[----:B------:R-:W-:Y:S05]  /*11670*/  BSYNC B3 ;  /* 0x0000000000037941 */ /* 0x000fea0003800000 */
.L_x_46491:
        /* <DEDUP_REMOVED lines=44> */
.L_x_46490:
[----:B------:R-:W-:Y:S05]  /*11940*/  BSYNC B2 ;  /* 0x0000000000027941 */ /* 0x000fea0003800000 */
.L_x_46489:
        /* <DEDUP_REMOVED lines=10> */
.L_x_46485:
[----:B------:R-:W-:Y:S05]  /*119f0*/  BSYNC B1 ;  /* 0x0000000000017941 */ /* 0x000fea0003800000 */
.L_x_46484:
        /* <DEDUP_REMOVED lines=18> */
.L_x_46496:
[----:B------:R-:W-:Y:S02]  /*11b20*/  IMAD.MOV.U32 R136, RZ, RZ, R228 ;  /* 0x000000ffff887224 */ /* 0x000fe400078e00e4 */
.L_x_46497:
[----:B------:R-:W-:Y:S05]  /*11b30*/  BSYNC B2 ;  /* 0x0000000000027941 */ /* 0x000fea0003800000 */
.L_x_46495:
        /* <DEDUP_REMOVED lines=16> */
.L_x_46501:
[----:B------:R-:W-:Y:S05]  /*11c40*/  BSYNC B3 ;  /* 0x0000000000037941 */ /* 0x000fea0003800000 */
.L_x_46500:
        /* <DEDUP_REMOVED lines=44> */
.L_x_46499:
[----:B------:R-:W-:Y:S05]  /*11f10*/  BSYNC B2 ;  /* 0x0000000000027941 */ /* 0x000fea0003800000 */
.L_x_46498:
        /* <DEDUP_REMOVED lines=10> */
.L_x_46494:
[----:B------:R-:W-:Y:S05]  /*11fc0*/  BSYNC B1 ;  /* 0x0000000000017941 */ /* 0x000fea0003800000 */
.L_x_46493:
        /* <DEDUP_REMOVED lines=18> */
.L_x_46505:
[----:B------:R-:W-:Y:S02]  /*120f0*/  IMAD.MOV.U32 R138, RZ, RZ, R228 ;  /* 0x000000ffff8a7224 */ /* 0x000fe400078e00e4 */
.L_x_46506:
[----:B------:R-:W-:Y:S05]  /*12100*/  BSYNC B2 ;  /* 0x0000000000027941 */ /* 0x000fea0003800000 */
.L_x_46504:
        /* <DEDUP_REMOVED lines=16> */
.L_x_46510:
[----:B------:R-:W-:Y:S05]  /*12210*/  BSYNC B3 ;  /* 0x0000000000037941 */ /* 0x000fea0003800000 */
.L_x_46509:
        /* <DEDUP_REMOVED lines=44> */
.L_x_46508:
[----:B------:R-:W-:Y:S05]  /*124e0*/  BSYNC B2 ;  /* 0x0000000000027941 */ /* 0x000fea0003800000 */
.L_x_46507:
        /* <DEDUP_REMOVED lines=10> */
.L_x_46503:
[----:B------:R-:W-:Y:S05]  /*12590*/  BSYNC B1 ;  /* 0x0000000000017941 */ /* 0x000fea0003800000 */
.L_x_46502:
        /* <DEDUP_REMOVED lines=18> */
.L_x_46514:
[----:B------:R-:W-:Y:S02]  /*126c0*/  IMAD.MOV.U32 R138, RZ, RZ, R228 ;  /* 0x000000ffff8a7224 */ /* 0x000fe400078e00e4 */
.L_x_46515:
[----:B------:R-:W-:Y:S05]  /*126d0*/  BSYNC B2 ;  /* 0x0000000000027941 */ /* 0x000fea0003800000 */
.L_x_46513:
        /* <DEDUP_REMOVED lines=16> */
.L_x_46519:
[----:B------:R-:W-:Y:S05]  /*127e0*/  BSYNC B3 ;  /* 0x0000000000037941 */ /* 0x000fea0003800000 */
.L_x_46518:
        /* <DEDUP_REMOVED lines=44> */
.L_x_46517:
[----:B------:R-:W-:Y:S05]  /*12ab0*/  BSYNC B2 ;  /* 0x0000000000027941 */ /* 0x000fea0003800000 */
.L_x_46516:
        /* <DEDUP_REMOVED lines=10> */
.L_x_46512:
[----:B------:R-:W-:Y:S05]  /*12b60*/  BSYNC B1 ;  /* 0x0000000000017941 */ /* 0x000fea0003800000 */
.L_x_46511:
        /* <DEDUP_REMOVED lines=18> */
.L_x_46523:
[----:B------:R-:W-:Y:S02]  /*12c90*/  IMAD.MOV.U32 R142, RZ, RZ, R228 ;  /* 0x000000ffff8e7224 */ /* 0x000fe400078e00e4 */
.L_x_46524:
[----:B------:R-:W-:Y:S05]  /*12ca0*/  BSYNC B2 ;  /* 0x0000000000027941 */ /* 0x000fea0003800000 */
.L_x_46522:
        /* <DEDUP_REMOVED lines=16> */
.L_x_46528:
[----:B------:R-:W-:Y:S05]  /*12db0*/  BSYNC B3 ;  /* 0x0000000000037941 */ /* 0x000fea0003800000 */
.L_x_46527:
        /* <DEDUP_REMOVED lines=44> */
.L_x_46526:
[----:B------:R-:W-:Y:S05]  /*13080*/  BSYNC B2 ;  /* 0x0000000000027941 */ /* 0x000fea0003800000 */
.L_x_46525:
        /* <DEDUP_REMOVED lines=10> */
.L_x_46521:
[----:B------:R-:W-:Y:S05]  /*13130*/  BSYNC B1 ;  /* 0x0000000000017941 */ /* 0x000fea0003800000 */
.L_x_46520:
        /* <DEDUP_REMOVED lines=29> */
.L_x_46530:
[----:B------:R-:W-:Y:S05]  /*13310*/  BSYNC B1 ;  /* 0x0000000000017941 */ /* 0x000fea0003800000 */
.L_x_46529:
        /* <DEDUP_REMOVED lines=22> */
.L_x_46534:
[----:B------:R-:W-:Y:S02]  /*13480*/  IMAD.MOV.U32 R140, RZ, RZ, R228 ;  /* 0x000000ffff8c7224 */ /* 0x000fe400078e00e4 */
.L_x_46535:
[----:B------:R-:W-:Y:S05]  /*13490*/  BSYNC B2 ;  /* 0x0000000000027941 */ /* 0x000fea0003800000 */
.L_x_46533:
        /* <DEDUP_REMOVED lines=16> */
.L_x_46539:
[----:B------:R-:W-:Y:S05]  /*135a0*/  BSYNC B3 ;  /* 0x0000000000037941 */ /* 0x000fea0003800000 */
.L_x_46538:
        /* <DEDUP_REMOVED lines=44> */
.L_x_46537:
[----:B------:R-:W-:Y:S05]  /*13870*/  BSYNC B2 ;  /* 0x0000000000027941 */ /* 0x000fea0003800000 */
.L_x_46536:
        /* <DEDUP_REMOVED lines=10> */
.L_x_46532:
[----:B0-----:R-:W-:Y:S05]  /*13920*/  BSYNC B1 ;  /* 0x0000000000017941 */ /* 0x001fea0003800000 */
.L_x_46531:
        /* <DEDUP_REMOVED lines=18> */
.L_x_46543:
[----:B------:R-:W-:Y:S02]  /*13a50*/  IMAD.MOV.U32 R142, RZ, RZ, R228 ;  /* 0x000000ffff8e7224 */ /* 0x000fe400078e00e4 */
.L_x_46544:
[----:B------:R-:W-:Y:S05]  /*13a60*/  BSYNC B2 ;  /* 0x0000000000027941 */ /* 0x000fea0003800000 */
.L_x_46542:
        /* <DEDUP_REMOVED lines=16> */
.L_x_46548:
[----:B------:R-:W-:Y:S05]  /*13b70*/  BSYNC B3 ;  /* 0x0000000000037941 */ /* 0x000fea0003800000 */
.L_x_46547:
        /* <DEDUP_REMOVED lines=44> */
.L_x_46546:
[----:B------:R-:W-:Y:S05]  /*13e40*/  BSYNC B2 ;  /* 0x0000000000027941 */ /* 0x000fea0003800000 */
.L_x_46545:
        /* <DEDUP_REMOVED lines=10> */
.L_x_46541:
[----:B------:R-:W-:Y:S05]  /*13ef0*/  BSYNC B1 ;  /* 0x0000000000017941 */ /* 0x000fea0003800000 */
.L_x_46540:
        /* <DEDUP_REMOVED lines=18> */
.L_x_46552:
[----:B------:R-:W-:Y:S02]  /*14020*/  IMAD.MOV.U32 R142, RZ, RZ, R228 ;  /* 0x000000ffff8e7224 */ /* 0x000fe400078e00e4 */
.L_x_46553:
[----:B------:R-:W-:Y:S05]  /*14030*/  BSYNC B2 ;  /* 0x0000000000027941 */ /* 0x000fea0003800000 */
.L_x_46551:
        /* <DEDUP_REMOVED lines=16> */
.L_x_46557:
[----:B------:R-:W-:Y:S05]  /*14140*/  BSYNC B3 ;  /* 0x0000000000037941 */ /* 0x000fea0003800000 */
.L_x_46556:
        /* <DEDUP_REMOVED lines=44> */
.L_x_46555:
[----:B------:R-:W-:Y:S05]  /*14410*/  BSYNC B2 ;  /* 0x0000000000027941 */ /* 0x000fea0003800000 */
.L_x_46554:
        /* <DEDUP_REMOVED lines=10> */
.L_x_46550:
[----:B------:R-:W-:Y:S05]  /*144c0*/  BSYNC B1 ;  /* 0x0000000000017941 */ /* 0x000fea0003800000 */
.L_x_46549:
        /* <DEDUP_REMOVED lines=18> */
.L_x_46561:
[----:B------:R-:W-:Y:S02]  /*145f0*/  IMAD.MOV.U32 R144, RZ, RZ, R228 ;  /* 0x000000ffff907224 */ /* 0x000fe400078e00e4 */
.L_x_46562:
[----:B------:R-:W-:Y:S05]  /*14600*/  BSYNC B2 ;  /* 0x0000000000027941 */ /* 0x000fea0003800000 */
.L_x_46560:
        /* <DEDUP_REMOVED lines=16> */
.L_x_46566:
[----:B------:R-:W-:Y:S05]  /*14710*/  BSYNC B3 ;  /* 0x0000000000037941 */ /* 0x000fea0003800000 */
.L_x_46565:
        /* <DEDUP_REMOVED lines=44> */
.L_x_46564:
[----:B------:R-:W-:Y:S05]  /*149e0*/  BSYNC B2 ;  /* 0x0000000000027941 */ /* 0x000fea0003800000 */
.L_x_46563:
        /* <DEDUP_REMOVED lines=10> */
.L_x_46559:
[----:B------:R-:W-:Y:S05]  /*14a90*/  BSYNC B1 ;  /* 0x0000000000017941 */ /* 0x000fea0003800000 */
.L_x_46558:
        /* <DEDUP_REMOVED lines=18> */
.L_x_46570:
[----:B------:R-:W-:Y:S02]  /*14bc0*/  IMAD.MOV.U32 R144, RZ, RZ, R228 ;  /* 0x000000ffff907224 */ /* 0x000fe400078e00e4 */
.L_x_46571:
[----:B------:R-:W-:Y:S05]  /*14bd0*/  BSYNC B2 ;  /* 0x0000000000027941 */ /* 0x000fea0003800000 */
.L_x_46569:
        /* <DEDUP_REMOVED lines=16> */
.L_x_46575:
[----:B------:R-:W-:Y:S05]  /*14ce0*/  BSYNC B3 ;  /* 0x0000000000037941 */ /* 0x000fea0003800000 */
.L_x_46574:
        /* <DEDUP_REMOVED lines=44> */
.L_x_46573:
[----:B------:R-:W-:Y:S05]  /*14fb0*/  BSYNC B2 ;  /* 0x0000000000027941 */ /* 0x000fea0003800000 */
.L_x_46572:
        /* <DEDUP_REMOVED lines=10> */
.L_x_46568:
[----:B------:R-:W-:Y:S05]  /*15060*/  BSYNC B1 ;  /* 0x0000000000017941 */ /* 0x000fea0003800000 */
.L_x_46567:
        /* <DEDUP_REMOVED lines=18> */
.L_x_46579:
[----:B------:R-:W-:Y:S02]  /*15190*/  IMAD.MOV.U32 R146, RZ, RZ, R228 ;  /* 0x000000ffff927224 */ /* 0x000fe400078e00e4 */
.L_x_46580:
[----:B------:R-:W-:Y:S05]  /*151a0*/  BSYNC B2 ;  /* 0x0000000000027941 */ /* 0x000fea0003800000 */
.L_x_46578:
        /* <DEDUP_REMOVED lines=16> */
.L_x_46584:
[----:B------:R-:W-:Y:S05]  /*152b0*/  BSYNC B3 ;  /* 0x0000000000037941 */ /* 0x000fea0003800000 */
.L_x_46583:
        /* <DEDUP_REMOVED lines=44> */
.L_x_46582:
[----:B------:R-:W-:Y:S05]  /*15580*/  BSYNC B2 ;  /* 0x0000000000027941 */ /* 0x000fea0003800000 */
.L_x_46581:
        /* <DEDUP_REMOVED lines=10> */
.L_x_46577:
[----:B------:R-:W-:Y:S05]  /*15630*/  BSYNC B1 ;  /* 0x0000000000017941 */ /* 0x000fea0003800000 */
.L_x_46576:
        /* <DEDUP_REMOVED lines=18> */
.L_x_46588:
[----:B------:R-:W-:Y:S02]  /*15760*/  IMAD.MOV.U32 R146, RZ, RZ, R228 ;  /* 0x000000ffff927224 */ /* 0x000fe400078e00e4 */
.L_x_46589:
[----:B------:R-:W-:Y:S05]  /*15770*/  BSYNC B2 ;  /* 0x0000000000027941 */ /* 0x000fea0003800000 */
.L_x_46587:
        /* <DEDUP_REMOVED lines=16> */
.L_x_46593:
[----:B------:R-:W-:Y:S05]  /*15880*/  BSYNC B3 ;  /* 0x0000000000037941 */ /* 0x000fea0003800000 */
.L_x_46592:
        /* <DEDUP_REMOVED lines=44> */
.L_x_46591:
[----:B------:R-:W-:Y:S05]  /*15b50*/  BSYNC B2 ;  /* 0x0000000000027941 */ /* 0x000fea0003800000 */
.L_x_46590:
        /* <DEDUP_REMOVED lines=10> */
.L_x_46586:
[----:B------:R-:W-:Y:S05]  /*15c00*/  BSYNC B1 ;  /* 0x0000000000017941 */ /* 0x000fea0003800000 */
.L_x_46585:
        /* <DEDUP_REMOVED lines=18> */
.L_x_46597:
[----:B------:R-:W-:Y:S02]  /*15d30*/  IMAD.MOV.U32 R150, RZ, RZ, R228 ;  /* 0x000000ffff967224 */ /* 0x000fe400078e00e4 */
.L_x_46598:
[----:B------:R-:W-:Y:S05]  /*15d40*/  BSYNC B2 ;  /* 0x0000000000027941 */ /* 0x000fea0003800000 */
.L_x_46596:
        /* <DEDUP_REMOVED lines=16> */
.L_x_46602:
[----:B------:R-:W-:Y:S05]  /*15e50*/  BSYNC B3 ;  /* 0x0000000000037941 */ /* 0x000fea0003800000 */
.L_x_46601:
        /* <DEDUP_REMOVED lines=44> */
.L_x_46600:
[----:B------:R-:W-:Y:S05]  /*16120*/  BSYNC B2 ;  /* 0x0000000000027941 */ /* 0x000fea0003800000 */
.L_x_46599:
        /* <DEDUP_REMOVED lines=10> */
.L_x_46595:
[----:B------:R-:W-:Y:S05]  /*161d0*/  BSYNC B1 ;  /* 0x0000000000017941 */ /* 0x000fea0003800000 */
.L_x_46594:
        /* <DEDUP_REMOVED lines=29> */
.L_x_46604:
[----:B------:R-:W-:Y:S05]  /*163b0*/  BSYNC B1 ;  /* 0x0000000000017941 */ /* 0x000fea0003800000 */
.L_x_46603:
        /* <DEDUP_REMOVED lines=22> */
.L_x_46608:
[----:B------:R-:W-:Y:S02]  /*16520*/  IMAD.MOV.U32 R148, RZ, RZ, R228 ;  /* 0x000000ffff947224 */ /* 0x000fe400078e00e4 */
.L_x_46609:
[----:B------:R-:W-:Y:S05]  /*16530*/  BSYNC B2 ;  /* 0x0000000000027941 */ /* 0x000fea0003800000 */
.L_x_46607:
        /* <DEDUP_REMOVED lines=16> */
.L_x_46613:
[----:B------:R-:W-:Y:S05]  /*16640*/  BSYNC B3 ;  /* 0x0000000000037941 */ /* 0x000fea0003800000 */
.L_x_46612:
        /* <DEDUP_REMOVED lines=44> */
.L_x_46611:
[----:B------:R-:W-:Y:S05]  /*16910*/  BSYNC B2 ;  /* 0x0000000000027941 */ /* 0x000fea0003800000 */
.L_x_46610:
        /* <DEDUP_REMOVED lines=10> */
.L_x_46606:
[----:B0-----:R-:W-:Y:S05]  /*169c0*/  BSYNC B1 ;  /* 0x0000000000017941 */ /* 0x001fea0003800000 */
.L_x_46605:
        /* <DEDUP_REMOVED lines=18> */
.L_x_46617:
[----:B------:R-:W-:Y:S02]  /*16af0*/  IMAD.MOV.U32 R150, RZ, RZ, R228 ;  /* 0x000000ffff967224 */ /* 0x000fe400078e00e4 */
.L_x_46618:
[----:B------:R-:W-:Y:S05]  /*16b00*/  BSYNC B2 ;  /* 0x0000000000027941 */ /* 0x000fea0003800000 */
.L_x_46616:
        /* <DEDUP_REMOVED lines=16> */
.L_x_46622:
[----:B------:R-:W-:Y:S05]  /*16c10*/  BSYNC B3 ;  /* 0x0000000000037941 */ /* 0x000fea0003800000 */
.L_x_46621:
        /* <DEDUP_REMOVED lines=44> */
.L_x_46620:
[----:B------:R-:W-:Y:S05]  /*16ee0*/  BSYNC B2 ;  /* 0x0000000000027941 */ /* 0x000fea0003800000 */
.L_x_46619:
        /* <DEDUP_REMOVED lines=10> */
.L_x_46615:
[----:B------:R-:W-:Y:S05]  /*16f90*/  BSYNC B1 ;  /* 0x0000000000017941 */ /* 0x000fea0003800000 */
.L_x_46614:
        /* <DEDUP_REMOVED lines=18> */
.L_x_46626:
[----:B------:R-:W-:Y:S02]  /*170c0*/  IMAD.MOV.U32 R150, RZ, RZ, R228 ;  /* 0x000000ffff967224 */ /* 0x000fe400078e00e4 */
.L_x_46627:
[----:B------:R-:W-:Y:S05]  /*170d0*/  BSYNC B2 ;  /* 0x0000000000027941 */ /* 0x000fea0003800000 */
.L_x_46625:
        /* <DEDUP_REMOVED lines=16> */
.L_x_46631:
[----:B------:R-:W-:Y:S05]  /*171e0*/  BSYNC B3 ;  /* 0x0000000000037941 */ /* 0x000fea0003800000 */
.L_x_46630:
        /* <DEDUP_REMOVED lines=44> */
.L_x_46629:
[----:B------:R-:W-:Y:S05]  /*174b0*/  BSYNC B2 ;  /* 0x0000000000027941 */ /* 0x000fea0003800000 */
.L_x_46628:
        /* <DEDUP_REMOVED lines=10> */
.L_x_46624:
[----:B------:R-:W-:Y:S05]  /*17560*/  BSYNC B1 ;  /* 0x0000000000017941 */ /* 0x000fea0003800000 */
.L_x_46623:
        /* <DEDUP_REMOVED lines=18> */
.L_x_46635:
[----:B------:R-:W-:Y:S02]  /*17690*/  IMAD.MOV.U32 R152, RZ, RZ, R228 ;  /* 0x000000ffff987224 */ /* 0x000fe400078e00e4 */
.L_x_46636:
[----:B------:R-:W-:Y:S05]  /*176a0*/  BSYNC B2 ;  /* 0x0000000000027941 */ /* 0x000fea0003800000 */
.L_x_46634:
        /* <DEDUP_REMOVED lines=16> */
.L_x_46640:
[----:B------:R-:W-:Y:S05]  /*177b0*/  BSYNC B3 ;  /* 0x0000000000037941 */ /* 0x000fea0003800000 */
.L_x_46639:
        /* <DEDUP_REMOVED lines=44> */
.L_x_46638:
[----:B------:R-:W-:Y:S05]  /*17a80*/  BSYNC B2 ;  /* 0x0000000000027941 */ /* 0x000fea0003800000 */
.L_x_46637:
        /* <DEDUP_REMOVED lines=10> */
.L_x_46633:
[----:B------:R-:W-:Y:S05]  /*17b30*/  BSYNC B1 ;  /* 0x0000000000017941 */ /* 0x000fea0003800000 */
.L_x_46632:
        /* <DEDUP_REMOVED lines=18> */
.L_x_46644:
[----:B------:R-:W-:Y:S02]  /*17c60*/  IMAD.MOV.U32 R152, RZ, RZ, R228 ;  /* 0x000000ffff987224 */ /* 0x000fe400078e00e4 */
.L_x_46645:
[----:B------:R-:W-:Y:S05]  /*17c70*/  BSYNC B2 ;  /* 0x0000000000027941 */ /* 0x000fea0003800000 */
.L_x_46643:
        /* <DEDUP_REMOVED lines=16> */
.L_x_46649:
[----:B------:R-:W-:Y:S05]  /*17d80*/  BSYNC B3 ;  /* 0x0000000000037941 */ /* 0x000fea0003800000 */
.L_x_46648:
        /* <DEDUP_REMOVED lines=44> */
.L_x_46647:
[----:B------:R-:W-:Y:S05]  /*18050*/  BSYNC B2 ;  /* 0x0000000000027941 */ /* 0x000fea0003800000 */
.L_x_46646:
        /* <DEDUP_REMOVED lines=10> */
.L_x_46642:
[----:B------:R-:W-:Y:S05]  /*18100*/  BSYNC B1 ;  /* 0x0000000000017941 */ /* 0x000fea0003800000 */
.L_x_46641:
        /* <DEDUP_REMOVED lines=18> */
.L_x_46653:
[----:B------:R-:W-:Y:S02]  /*18230*/  IMAD.MOV.U32 R154, RZ, RZ, R228 ;  /* 0x000000ffff9a7224 */ /* 0x000fe400078e00e4 */
.L_x_46654:
[----:B------:R-:W-:Y:S05]  /*18240*/  BSYNC B2 ;  /* 0x0000000000027941 */ /* 0x000fea0003800000 */
.L_x_46652:
        /* <DEDUP_REMOVED lines=16> */
.L_x_46658:
[----:B------:R-:W-:Y:S05]  /*18350*/  BSYNC B3 ;  /* 0x0000000000037941 */ /* 0x000fea0003800000 */
.L_x_46657:
        /* <DEDUP_REMOVED lines=44> */
.L_x_46656:
[----:B------:R-:W-:Y:S05]  /*18620*/  BSYNC B2 ;  /* 0x0000000000027941 */ /* 0x000fea0003800000 */
.L_x_46655:
        /* <DEDUP_REMOVED lines=10> */
.L_x_46651:
[----:B------:R-:W-:Y:S05]  /*186d0*/  BSYNC B1 ;  /* 0x0000000000017941 */ /* 0x000fea0003800000 */
.L_x_46650:
        /* <DEDUP_REMOVED lines=18> */
.L_x_46662:
[----:B------:R-:W-:Y:S02]  /*18800*/  IMAD.MOV.U32 R154, RZ, RZ, R228 ;  /* 0x000000ffff9a7224 */ /* 0x000fe400078e00e4 */
.L_x_46663:
[----:B------:R-:W-:Y:S05]  /*18810*/  BSYNC B2 ;  /* 0x0000000000027941 */ /* 0x000fea0003800000 */
.L_x_46661:
        /* <DEDUP_REMOVED lines=16> */
.L_x_46667:
[----:B------:R-:W-:Y:S05]  /*18920*/  BSYNC B3 ;  /* 0x0000000000037941 */ /* 0x000fea0003800000 */
.L_x_46666:
        /* <DEDUP_REMOVED lines=44> */
.L_x_46665:
[----:B------:R-:W-:Y:S05]  /*18bf0*/  BSYNC B2 ;  /* 0x0000000000027941 */ /* 0x000fea0003800000 */
.L_x_46664:
        /* <DEDUP_REMOVED lines=10> */
.L_x_46660:
[----:B------:R-:W-:Y:S05]  /*18ca0*/  BSYNC B1 ;  /* 0x0000000000017941 */ /* 0x000fea0003800000 */
.L_x_46659:
        /* <DEDUP_REMOVED lines=18> */
.L_x_46671:
[----:B------:R-:W-:Y:S02]  /*18dd0*/  IMAD.MOV.U32 R158, RZ, RZ, R228 ;  /* 0x000000ffff9e7224 */ /* 0x000fe400078e00e4 */
.L_x_46672:
[----:B------:R-:W-:Y:S05]  /*18de0*/  BSYNC B2 ;  /* 0x0000000000027941 */ /* 0x000fea0003800000 */
.L_x_46670:
        /* <DEDUP_REMOVED lines=16> */
.L_x_46676:
[----:B------:R-:W-:Y:S05]  /*18ef0*/  BSYNC B3 ;  /* 0x0000000000037941 */ /* 0x000fea0003800000 */
.L_x_46675:
        /* <DEDUP_REMOVED lines=44> */
.L_x_46674:
[----:B------:R-:W-:Y:S05]  /*191c0*/  BSYNC B2 ;  /* 0x0000000000027941 */ /* 0x000fea0003800000 */
.L_x_46673:
        /* <DEDUP_REMOVED lines=10> */
.L_x_46669:
[----:B------:R-:W-:Y:S05]  /*19270*/  BSYNC B1 ;  /* 0x0000000000017941 */ /* 0x000fea0003800000 */
.L_x_46668:
        /* <DEDUP_REMOVED lines=17> */
[----:B------:R-:W-:-:S02]  /*19390*/  LOP3.LUT R149, R220, 0xff, RZ, 0xc0, !PT ;  /* 0x000000ffdc957812 */ /* 0x000fc400078ec0ff */
        /* <DEDUP_REMOVED lines=11> */
.L_x_46678:
[----:B------:R-:W-:Y:S05]  /*19450*/  BSYNC B1 ;  /* 0x0000000000017941 */ /* 0x000fea0003800000 */
.L_x_46677:
        /* <DEDUP_REMOVED lines=22> */
.L_x_46682:
[----:B------:R-:W-:Y:S02]  /*195c0*/  IMAD.MOV.U32 R156, RZ, RZ, R228 ;  /* 0x000000ffff9c7224 */ /* 0x000fe400078e00e4 */
.L_x_46683:
[----:B------:R-:W-:Y:S05]  /*195d0*/  BSYNC B2 ;  /* 0x0000000000027941 */ /* 0x000fea0003800000 */
.L_x_46681:
        /* <DEDUP_REMOVED lines=16> */
.L_x_46687:
[----:B------:R-:W-:Y:S05]  /*196e0*/  BSYNC B3 ;  /* 0x0000000000037941 */ /* 0x000fea0003800000 */
.L_x_46686:
        /* <DEDUP_REMOVED lines=44> */
.L_x_46685:
[----:B------:R-:W-:Y:S05]  /*199b0*/  BSYNC B2 ;  /* 0x0000000000027941 */ /* 0x000fea0003800000 */
.L_x_46684:
        /* <DEDUP_REMOVED lines=10> */
.L_x_46680:
[----:B0-----:R-:W-:Y:S05]  /*19a60*/  BSYNC B1 ;  /* 0x0000000000017941 */ /* 0x001fea0003800000 */
.L_x_46679:
        /* <DEDUP_REMOVED lines=18> */
.L_x_46691:
[----:B------:R-:W-:Y:S02]  /*19b90*/  IMAD.MOV.U32 R158, RZ, RZ, R228 ;  /* 0x000000ffff9e7224 */ /* 0x000fe400078e00e4 */
.L_x_46692:
[----:B------:R-:W-:Y:S05]  /*19ba0*/  BSYNC B2 ;  /* 0x0000000000027941 */ /* 0x000fea0003800000 */
.L_x_46690:
        /* <DEDUP_REMOVED lines=16> */
.L_x_46696:
[----:B------:R-:W-:Y:S05]  /*19cb0*/  BSYNC B3 ;  /* 0x0000000000037941 */ /* 0x000fea0003800000 */
.L_x_46695:
        /* <DEDUP_REMOVED lines=44> */
.L_x_46694:
[----:B------:R-:W-:Y:S05]  /*19f80*/  BSYNC B2 ;  /* 0x0000000000027941 */ /* 0x000fea0003800000 */
.L_x_46693:
        /* <DEDUP_REMOVED lines=10> */
.L_x_46689:
[----:B------:R-:W-:Y:S05]  /*1a030*/  BSYNC B1 ;  /* 0x0000000000017941 */ /* 0x000fea0003800000 */
.L_x_46688:
        /* <DEDUP_REMOVED lines=18> */
.L_x_46700:
[----:B------:R-:W-:Y:S02]  /*1a160*/  IMAD.MOV.U32 R158, RZ, RZ, R228 ;  /* 0x000000ffff9e7224 */ /* 0x000fe400078e00e4 */
.L_x_46701:
[----:B------:R-:W-:Y:S05]  /*1a170*/  BSYNC B2 ;  /* 0x0000000000027941 */ /* 0x000fea0003800000 */
.L_x_46699:
        /* <DEDUP_REMOVED lines=16> */
.L_x_46705:
[----:B------:R-:W-:Y:S05]  /*1a280*/  BSYNC B3 ;  /* 0x0000000000037941 */ /* 0x000fea0003800000 */
.L_x_46704:
        /* <DEDUP_REMOVED lines=44> */
.L_x_46703:
[----:B------:R-:W-:Y:S05]  /*1a550*/  BSYNC B2 ;  /* 0x0000000000027941 */ /* 0x000fea0003800000 */
.L_x_46702:
        /* <DEDUP_REMOVED lines=10> */
.L_x_46698:
[----:B------:R-:W-:Y:S05]  /*1a600*/  BSYNC B1 ;  /* 0x0000000000017941 */ /* 0x000fea0003800000 */
.L_x_46697:
        /* <DEDUP_REMOVED lines=18> */
.L_x_46709:
[----:B------:R-:W-:Y:S02]  /*1a730*/  IMAD.MOV.U32 R160, RZ, RZ, R228 ;  /* 0x000000ffffa07224 */ /* 0x000fe400078e00e4 */
.L_x_46710:
[----:B------:R-:W-:Y:S05]  /*1a740*/  BSYNC B2 ;  /* 0x0000000000027941 */ /* 0x000fea0003800000 */
.L_x_46708:
        /* <DEDUP_REMOVED lines=16> */
.L_x_46714:
[----:B------:R-:W-:Y:S05]  /*1a850*/  BSYNC B3 ;  /* 0x0000000000037941 */ /* 0x000fea0003800000 */
.L_x_46713:
        /* <DEDUP_REMOVED lines=44> */
.L_x_46712:
[----:B------:R-:W-:Y:S05]  /*1ab20*/  BSYNC B2 ;  /* 0x0000000000027941 */ /* 0x000fea0003800000 */
.L_x_46711:
        /* <DEDUP_REMOVED lines=10> */
.L_x_46707:
[----:B------:R-:W-:Y:S05]  /*1abd0*/  BSYNC B1 ;  /* 0x0000000000017941 */ /* 0x000fea0003800000 */
.L_x_46706:
        /* <DEDUP_REMOVED lines=18> */
.L_x_46718:
[----:B------:R-:W-:Y:S02]  /*1ad00*/  IMAD.MOV.U32 R160, RZ, RZ, R228 ;  /* 0x000000ffffa07224 */ /* 0x000fe400078e00e4 */
.L_x_46719:
[----:B------:R-:W-:Y:S05]  /*1ad10*/  BSYNC B2 ;  /* 0x0000000000027941 */ /* 0x000fea0003800000 */
.L_x_46717:
        /* <DEDUP_REMOVED lines=16> */
.L_x_46723:
[----:B------:R-:W-:Y:S05]  /*1ae20*/  BSYNC B3 ;  /* 0x0000000000037941 */ /* 0x000fea0003800000 */
.L_x_46722:
        /* <DEDUP_REMOVED lines=44> */
.L_x_46721:
[----:B------:R-:W-:Y:S05]  /*1b0f0*/  BSYNC B2 ;  /* 0x0000000000027941 */ /* 0x000fea0003800000 */
.L_x_46720:
        /* <DEDUP_REMOVED lines=10> */
.L_x_46716:
[----:B------:R-:W-:Y:S05]  /*1b1a0*/  BSYNC B1 ;  /* 0x0000000000017941 */ /* 0x000fea0003800000 */
.L_x_46715:
        /* <DEDUP_REMOVED lines=18> */
.L_x_46727:
[----:B------:R-:W-:Y:S02]  /*1b2d0*/  IMAD.MOV.U32 R162, RZ, RZ, R228 ;  /* 0x000000ffffa27224 */ /* 0x000fe400078e00e4 */
.L_x_46728:
[----:B------:R-:W-:Y:S05]  /*1b2e0*/  BSYNC B2 ;  /* 0x0000000000027941 */ /* 0x000fea0003800000 */
.L_x_46726:
        /* <DEDUP_REMOVED lines=16> */
.L_x_46732:
[----:B------:R-:W-:Y:S05]  /*1b3f0*/  BSYNC B3 ;  /* 0x0000000000037941 */ /* 0x000fea0003800000 */
.L_x_46731:
        /* <DEDUP_REMOVED lines=44> */
.L_x_46730:
[----:B------:R-:W-:Y:S05]  /*1b6c0*/  BSYNC B2 ;  /* 0x0000000000027941 */ /* 0x000fea0003800000 */
.L_x_46729:
        /* <DEDUP_REMOVED lines=10> */
.L_x_46725:
[----:B------:R-:W-:Y:S05]  /*1b770*/  BSYNC B1 ;  /* 0x0000000000017941 */ /* 0x000fea0003800000 */
.L_x_46724:
        /* <DEDUP_REMOVED lines=18> */
.L_x_46736:
[----:B------:R-:W-:Y:S02]  /*1b8a0*/  IMAD.MOV.U32 R162, RZ, RZ, R228 ;  /* 0x000000ffffa27224 */ /* 0x000fe400078e00e4 */
.L_x_46737:
[----:B------:R-:W-:Y:S05]  /*1b8b0*/  BSYNC B2 ;  /* 0x0000000000027941 */ /* 0x000fea0003800000 */
.L_x_46735:
        /* <DEDUP_REMOVED lines=16> */
.L_x_46741:
[----:B------:R-:W-:Y:S05]  /*1b9c0*/  BSYNC B3 ;  /* 0x0000000000037941 */ /* 0x000fea0003800000 */
.L_x_46740:
        /* <DEDUP_REMOVED lines=44> */
.L_x_46739:
[----:B------:R-:W-:Y:S05]  /*1bc90*/  BSYNC B2 ;  /* 0x0000000000027941 */ /* 0x000fea0003800000 */
.L_x_46738:
        /* <DEDUP_REMOVED lines=10> */
.L_x_46734:
[----:B------:R-:W-:Y:S05]  /*1bd40*/  BSYNC B1 ;  /* 0x0000000000017941 */ /* 0x000fea0003800000 */
.L_x_46733:
        /* <DEDUP_REMOVED lines=18> */
.L_x_46745:
[----:B------:R-:W-:Y:S02]  /*1be70*/  IMAD.MOV.U32 R236, RZ, RZ, R228 ;  /* 0x000000ffffec7224 */ /* 0x000fe400078e00e4 */
.L_x_46746:
[----:B------:R-:W-:Y:S05]  /*1be80*/  BSYNC B2 ;  /* 0x0000000000027941 */ /* 0x000fea0003800000 */
.L_x_46744:
        /* <DEDUP_REMOVED lines=16> */
.L_x_46750:
[----:B------:R-:W-:Y:S05]  /*1bf90*/  BSYNC B3 ;  /* 0x0000000000037941 */ /* 0x000fea0003800000 */
.L_x_46749:
        /* <DEDUP_REMOVED lines=44> */
.L_x_46748:
[----:B------:R-:W-:Y:S05]  /*1c260*/  BSYNC B2 ;  /* 0x0000000000027941 */ /* 0x000fea0003800000 */
.L_x_46747:
        /* <DEDUP_REMOVED lines=10> */
.L_x_46743:
[----:B------:R-:W-:Y:S05]  /*1c310*/  BSYNC B1 ;  /* 0x0000000000017941 */ /* 0x000fea0003800000 */
.L_x_46742:
        /* <DEDUP_REMOVED lines=18> */
[----:B------:R-:W-:-:S04]  /*1c440*/  LOP3.LUT R156, R156, 0xff00, R157, 0xf8, !PT ;  /* 0x0000ff009c9c7812 */ /* 0x000fc800078ef89d */
[----:B------:R-:W-:Y:S02]  /*1c450*/  LOP3.LUT R235, R156, 0xff, R217, 0xf8, !PT ;  /* 0x000000ff9ceb7812 */ /* 0x000fe400078ef8d9 */
[----:B------:R-:W-:Y:S02]  /*1c460*/  LOP3.LUT R156, R220, 0xff, RZ, 0xc0, !PT ;  /* 0x000000ffdc9c7812 */ /* 0x000fe400078ec0ff */
[----:B------:R-:W-:Y:S01]  /*1c470*/  LOP3.LUT R235, R159, R235, R161, 0xfe, !PT ;  /* 0x000000eb9feb7212 */ /* 0x000fe200078efea1 */
[----:B------:R-:W-:Y:S02]  /*1c480*/  IMAD.MOV.U32 R159, RZ, RZ, 0x8 ;  /* 0x00000008ff9f7424 */ /* 0x000fe400078e00ff */
[----:B------:R-:W-:-:S05]  /*1c490*/  IMAD.WIDE.U32 R156, R156, 0x100, RZ ;  /* 0x000001009c9c7825 */ /* 0x000fca00078e00ff */
[----:B------:R-:W-:Y:S02]  /*1c4a0*/  LOP3.LUT R158, R156, R160, R158, 0xfe, !PT ;  /* 0x000000a09c9e7212 */ /* 0x000fe400078efe9e */
[----:B------:R-:W-:Y:S02]  /*1c4b0*/  LOP3.LUT R157, R235, R157, RZ, 0xfc, !PT ;  /* 0x0000009deb9d7212 */ /* 0x000fe400078efcff */
[----:B------:R-:W-:Y:S01]  /*1c4c0*/  LOP3.LUT R156, R158, 0xff, R221, 0xf8, !PT ;  /* 0x000000ff9e9c7812 */ /* 0x000fe200078ef8dd */
[----:B------:R-:W-:-:S05]  /*1c4d0*/  IMAD.WIDE.U32 R158, R234, R159, c[0x0][0x190] ;  /* 0x00006400ea9e7625 */ /* 0x000fca00078e009f */
[----:B------:R0:W-:Y:S02]  /*1c4e0*/  STG.E.64 [R158.64], R156 ;  /* 0x0000009c9e007986 */ /* 0x0001e4000c101b06 */
.L_x_46752:
[----:B------:R-:W-:Y:S05]  /*1c4f0*/  BSYNC B1 ;  /* 0x0000000000017941 */ /* 0x000fea0003800000 */
.L_x_46751:
        /* <DEDUP_REMOVED lines=22> */
.L_x_46756:
[----:B------:R-:W-:Y:S02]  /*1c660*/  IMAD.MOV.U32 R234, RZ, RZ, R228 ;  /* 0x000000ffffea7224 */ /* 0x000fe400078e00e4 */
.L_x_46757:
[----:B------:R-:W-:Y:S05]  /*1c670*/  BSYNC B2 ;  /* 0x0000000000027941 */ /* 0x000fea0003800000 */
.L_x_46755:
        /* <DEDUP_REMOVED lines=16> */
.L_x_46761:
[----:B------:R-:W-:Y:S05]  /*1c780*/  BSYNC B3 ;  /* 0x0000000000037941 */ /* 0x000fea0003800000 */
.L_x_46760:
        /* <DEDUP_REMOVED lines=44> */
.L_x_46759:
[----:B------:R-:W-:Y:S05]  /*1ca50*/  BSYNC B2 ;  /* 0x0000000000027941 */ /* 0x000fea0003800000 */
.L_x_46758:
        /* <DEDUP_REMOVED lines=10> */
.L_x_46754:
[----:B0-----:R-:W-:Y:S05]  /*1cb00*/  BSYNC B1 ;  /* 0x0000000000017941 */ /* 0x001fea0003800000 */
.L_x_46753:
        /* <DEDUP_REMOVED lines=18> */
.L_x_46765:
[----:B------:R-:W-:Y:S02]  /*1cc30*/  IMAD.MOV.U32 R234, RZ, RZ, R228 ;  /* 0x000000ffffea7224 */ /* 0x000fe400078e00e4 */
.L_x_46766:
[----:B------:R-:W-:Y:S05]  /*1cc40*/  BSYNC B2 ;  /* 0x0000000000027941 */ /* 0x000fea0003800000 */
.L_x_46764:
        /* <DEDUP_REMOVED lines=16> */
.L_x_46770:
[----:B------:R-:W-:Y:S05]  /*1cd50*/  BSYNC B3 ;  /* 0x0000000000037941 */ /* 0x000fea0003800000 */
.L_x_46769:
        /* <DEDUP_REMOVED lines=44> */
.L_x_46768:
[----:B------:R-:W-:Y:S05]  /*1d020*/  BSYNC B2 ;  /* 0x0000000000027941 */ /* 0x000fea0003800000 */
.L_x_46767:
        /* <DEDUP_REMOVED lines=10> */
.L_x_46763:
[----:B------:R-:W-:Y:S05]  /*1d0d0*/  BSYNC B1 ;  /* 0x0000000000017941 */ /* 0x000fea0003800000 */
.L_x_46762:
        /* <DEDUP_REMOVED lines=18> */
.L_x_46774:
[----:B------:R-:W-:Y:S02]  /*1d200*/  IMAD.MOV.U32 R234, RZ, RZ, R228 ;  /* 0x000000ffffea7224 */ /* 0x000fe400078e00e4 */
.L_x_46775:
[----:B------:R-:W-:Y:S05]  /*1d210*/  BSYNC B2 ;  /* 0x0000000000027941 */ /* 0x000fea0003800000 */
.L_x_46773:
        /* <DEDUP_REMOVED lines=16> */
.L_x_46779:
[----:B------:R-:W-:Y:S05]  /*1d320*/  BSYNC B3 ;  /* 0x0000000000037941 */ /* 0x000fea0003800000 */
.L_x_46778:
        /* <DEDUP_REMOVED lines=44> */
.L_x_46777:
[----:B------:R-:W-:Y:S05]  /*1d5f0*/  BSYNC B2 ;  /* 0x0000000000027941 */ /* 0x000fea0003800000 */
.L_x_46776:
        /* <DEDUP_REMOVED lines=10> */
.L_x_46772:
[----:B------:R-:W-:Y:S05]  /*1d6a0*/  BSYNC B1 ;  /* 0x0000000000017941 */ /* 0x000fea0003800000 */
.L_x_46771:
        /* <DEDUP_REMOVED lines=18> */
.L_x_46783:
[----:B------:R-:W-:Y:S02]  /*1d7d0*/  IMAD.MOV.U32 R236, RZ, RZ, R228 ;  /* 0x000000ffffec7224 */ /* 0x000fe400078e00e4 */
.L_x_46784:
[----:B------:R-:W-:Y:S05]  /*1d7e0*/  BSYNC B2 ;  /* 0x0000000000027941 */ /* 0x000fea0003800000 */
.L_x_46782:
        /* <DEDUP_REMOVED lines=16> */
.L_x_46788:
[----:B------:R-:W-:Y:S05]  /*1d8f0*/  BSYNC B3 ;  /* 0x0000000000037941 */ /* 0x000fea0003800000 */
.L_x_46787:
        /* <DEDUP_REMOVED lines=44> */
.L_x_46786:
[----:B------:R-:W-:Y:S05]  /*1dbc0*/  BSYNC B2 ;  /* 0x0000000000027941 */ /* 0x000fea0003800000 */
.L_x_46785:
        /* <DEDUP_REMOVED lines=10> */
.L_x_46781:
[----:B------:R-:W-:Y:S05]  /*1dc70*/  BSYNC B1 ;  /* 0x0000000000017941 */ /* 0x000fea0003800000 */
.L_x_46780:
        /* <DEDUP_REMOVED lines=18> */
.L_x_46792:
[----:B------:R-:W-:Y:S02]  /*1dda0*/  IMAD.MOV.U32 R236, RZ, RZ, R228 ;  /* 0x000000ffffec7224 */ /* 0x000fe400078e00e4 */
.L_x_46793:
[----:B------:R-:W-:Y:S05]  /*1ddb0*/  BSYNC B2 ;  /* 0x0000000000027941 */ /* 0x000fea0003800000 */
.L_x_46791:
        /* <DEDUP_REMOVED lines=16> */
.L_x_46797:
[----:B------:R-:W-:Y:S05]  /*1dec0*/  BSYNC B3 ;  /* 0x0000000000037941 */ /* 0x000fea0003800000 */
.L_x_46796:
        /* <DEDUP_REMOVED lines=44> */
.L_x_46795:
[----:B------:R-:W-:Y:S05]  /*1e190*/  BSYNC B2 ;  /* 0x0000000000027941 */ /* 0x000fea0003800000 */
.L_x_46794:
        /* <DEDUP_REMOVED lines=10> */
.L_x_46790:
[----:B------:R-:W-:Y:S05]  /*1e240*/  BSYNC B1 ;  /* 0x0000000000017941 */ /* 0x000fea0003800000 */
.L_x_46789:
        /* <DEDUP_REMOVED lines=18> */
.L_x_46801:
[----:B------:R-:W-:Y:S02]  /*1e370*/  IMAD.MOV.U32 R236, RZ, RZ, R228 ;  /* 0x000000ffffec7224 */ /* 0x000fe400078e00e4 */
.L_x_46802:
[----:B------:R-:W-:Y:S05]  /*1e380*/  BSYNC B2 ;  /* 0x0000000000027941 */ /* 0x000fea0003800000 */
.L_x_46800:
        /* <DEDUP_REMOVED lines=16> */
.L_x_46806:
[----:B------:R-:W-:Y:S05]  /*1e490*/  BSYNC B3 ;  /* 0x0000000000037941 */ /* 0x000fea0003800000 */
.L_x_46805:
        /* <DEDUP_REMOVED lines=44> */
.L_x_46804:
[----:B------:R-:W-:Y:S05]  /*1e760*/  BSYNC B2 ;  /* 0x0000000000027941 */ /* 0x000fea0003800000 */
.L_x_46803:
        /* <DEDUP_REMOVED lines=10> */
.L_x_46799:
[----:B------:R-:W-:Y:S05]  /*1e810*/  BSYNC B1 ;  /* 0x0000000000017941 */ /* 0x000fea0003800000 */
.L_x_46798:
        /* <DEDUP_REMOVED lines=18> */
.L_x_46810:
[----:B------:R-:W-:Y:S02]  /*1e940*/  IMAD.MOV.U32 R236, RZ, RZ, R228 ;  /* 0x000000ffffec7224 */ /* 0x000fe400078e00e4 */
.L_x_46811:
[----:B------:R-:W-:Y:S05]  /*1e950*/  BSYNC B2 ;  /* 0x0000000000027941 */ /* 0x000fea0003800000 */
.L_x_46809:
        /* <DEDUP_REMOVED lines=16> */
.L_x_46815:
[----:B------:R-:W-:Y:S05]  /*1ea60*/  BSYNC B3 ;  /* 0x0000000000037941 */ /* 0x000fea0003800000 */
.L_x_46814:
        /* <DEDUP_REMOVED lines=44> */
.L_x_46813:
[----:B------:R-:W-:Y:S05]  /*1ed30*/  BSYNC B2 ;  /* 0x0000000000027941 */ /* 0x000fea0003800000 */
.L_x_46812:
[----:B------:R-:W0:Y:S01]  /*1ed40*/  I2F.U32 R162, R236 ;  /* 0x000000ec00a27306 */ /* 0x000e220000201000 */
[----:B------:R-:W-:-:S04]  /*1ed50*/  IMAD.MOV.U32 R163, RZ, RZ, 0x2f800000 ;  /* 0x2f800000ffa37424 */ /* 0x000fc800078e00ff */
[----:B0-----:R-:W-:Y:S01]  /*1ed60*/  FFMA.FTZ R162, R162, R163, 1.1641532182693481445e-10 ;  /* 0x2f000000a2a27423 */ /* 0x001fe200000100a3 */
[----:B------:R-:W-:-:S04]  /*1ed70*/  HADD2.F32 R163, -RZ, R83.H0_H0 ;  /* 0x20000053ffa37230 */ /* 0x000fc80000004100 */
[----:B------:R-:W-:Y:S01]  /*1ed80*/  FSETP.GTU.FTZ.AND P1, PT, R162, c[0x0][0x1e4], PT ;  /* 0x00007900a2007a0b */ /* 0x000fe20003f3c000 */
[----:B------:R-:W-:-:S03]  /*1ed90*/  FMUL.FTZ R163, R163, c[0x0][0x1ec] ;  /* 0x00007b00a3a37a20 */ /* 0x000fc60000410000 */
[----:B------:R-:W-:Y:S01]  /*1eda0*/  SEL R215, RZ, 0x1, P1 ;  /* 0x00000001ffd77807 */ /* 0x000fe20000800000 */
[----:B------:R-:W-:-:S05]  /*1edb0*/  FMUL.FTZ R163, R163, c[0x0][0x1e8] ;  /* 0x00007a00a3a37a20 */ /* 0x000fca0000410000 */
[----:B------:R-:W-:-:S05]  /*1edc0*/  FSEL R162, R163, RZ, !P1 ;  /* 0x000000ffa3a27208 */ /* 0x000fca0004800000 */
[----:B------:R-:W-:Y:S02]  /*1edd0*/  @P0 FADD.FTZ R162, R78, R162 ;  /* 0x000000a24ea20221 */ /* 0x000fe40000010000 */
.L_x_46808:
[----:B------:R-:W-:Y:S05]  /*1ede0*/  BSYNC B1 ;  /* 0x0000000000017941 */ /* 0x000fea0003800000 */
.L_x_46807:
        /* <DEDUP_REMOVED lines=18> */
.L_x_46819:
[----:B------:R-:W-:Y:S02]  /*1ef10*/  IMAD.MOV.U32 R240, RZ, RZ, R228 ;  /* 0x000000fffff07224 */ /* 0x000fe400078e00e4 */
.L_x_46820:
[----:B------:R-:W-:Y:S05]  /*1ef20*/  BSYNC B2 ;  /* 0x0000000000027941 */ /* 0x000fea0003800000 */
.L_x_46818:
        /* <DEDUP_REMOVED lines=16> */
.L_x_46824:
[----:B------:R-:W-:Y:S05]  /*1f030*/  BSYNC B3 ;  /* 0x0000000000037941 */ /* 0x000fea0003800000 */
.L_x_46823:
        /* <DEDUP_REMOVED lines=44> */
.L_x_46822:
[----:B------:R-:W-:Y:S05]  /*1f300*/  BSYNC B2 ;  /* 0x0000000000027941 */ /* 0x000fea0003800000 */
.L_x_46821:
[----:B------:R-:W0:Y:S01]  /*1f310*/  I2F.U32 R163, R240 ;  /* 0x000000f000a37306 */ /* 0x000e220000201000 */
[----:B------:R-:W-:-:S04]  /*1f320*/  IMAD.MOV.U32 R214, RZ, RZ, 0x2f800000 ;  /* 0x2f800000ffd67424 */ /* 0x000fc800078e00ff */
[----:B0-----:R-:W-:Y:S01]  /*1f330*/  FFMA.FTZ R163, R163, R214, 1.1641532182693481445e-10 ;  /* 0x2f000000a3a37423 */ /* 0x001fe200000100d6 */
[----:B------:R-:W-:-:S04]  /*1f340*/  HADD2.F32 R214, -RZ, R83.H1_H1 ;  /* 0x30000053ffd67230 */ /* 0x000fc80000004100 */
[----:B------:R-:W-:Y:S01]  /*1f350*/  FSETP.GTU.FTZ.AND P1, PT, R163, c[0x0][0x1e4], PT ;  /* 0x00007900a3007a0b */ /* 0x000fe20003f3c000 */
[----:B------:R-:W-:-:S04]  /*1f360*/  FMUL.FTZ R214, R214, c[0x0][0x1ec] ;  /* 0x00007b00d6d67a20 */ /* 0x000fc80000410000 */
[----:B------:R-:W-:-:S05]  /*1f370*/  FMUL.FTZ R214, R214, c[0x0][0x1e8] ;  /* 0x00007a00d6d67a20 */ /* 0x000fca0000410000 */
[----:B------:R-:W-:Y:S02]  /*1f380*/  FSEL R163, R214, RZ, !P1 ;  /* 0x000000ffd6a37208 */ /* 0x000fe40004800000 */
[----:B------:R-:W-:-:S03]  /*1f390*/  SEL R214, RZ, 0x1, P1 ;  /* 0x00000001ffd67807 */ /* 0x000fc60000800000 */
[----:B------:R-:W-:Y:S02]  /*1f3a0*/  @P0 FADD.FTZ R163, R79, R163 ;  /* 0x000000a34fa30221 */ /* 0x000fe40000010000 */
.L_x_46817:
[----:B------:R-:W-:Y:S05]  /*1f3b0*/  BSYNC B1 ;  /* 0x0000000000017941 */ /* 0x000fea0003800000 */
.L_x_46816:
        /* <DEDUP_REMOVED lines=82> */
[----:B------:R-:W-:Y:S02]  /*1f8e0*/  SHF.L.U32 R234, R215, 0x10, RZ ;  /* 0x00000010d7ea7819 */ /* 0x000fe400000006ff */
        /* <DEDUP_REMOVED lines=8> */
[----:B------:R-:W-:-:S04]  /*1f970*/  LOP3.LUT R234, R234, 0xff00, R235, 0xf8, !PT ;  /* 0x0000ff00eaea7812 */ /* 0x000fc800078ef8eb */
[----:B------:R-:W-:Y:S02]  /*1f980*/  LOP3.LUT R243, R234, 0xff, R217, 0xf8, !PT ;  /* 0x000000ffeaf37812 */ /* 0x000fe400078ef8d9 */
[----:B------:R-:W-:Y:S02]  /*1f990*/  LOP3.LUT R234, R220, 0xff, RZ, 0xc0, !PT ;  /* 0x000000ffdcea7812 */ /* 0x000fe400078ec0ff */
[----:B------:R-:W-:-:S03]  /*1f9a0*/  LOP3.LUT R243, R237, R243, R239, 0xfe, !PT ;  /* 0x000000f3edf37212 */ /* 0x000fc600078efeef */
[----:B------:R-:W-:-:S05]  /*1f9b0*/  IMAD.WIDE.U32 R234, R234, 0x100, RZ ;  /* 0x00000100eaea7825 */ /* 0x000fca00078e00ff */
[----:B------:R-:W-:Y:S01]  /*1f9c0*/  LOP3.LUT R236, R234, R238, R236, 0xfe, !PT ;  /* 0x000000eeeaec7212 */ /* 0x000fe200078efeec */
[----:B------:R-:W-:Y:S01]  /*1f9d0*/  IMAD.MOV.U32 R238, RZ, RZ, 0x8 ;  /* 0x00000008ffee7424 */ /* 0x000fe200078e00ff */
[----:B------:R-:W-:Y:S02]  /*1f9e0*/  LOP3.LUT R235, R243, R235, RZ, 0xfc, !PT ;  /* 0x000000ebf3eb7212 */ /* 0x000fe400078efcff */
[----:B------:R-:W-:Y:S01]  /*1f9f0*/  LOP3.LUT R234, R236, 0xff, R221, 0xf8, !PT ;  /* 0x000000ffecea7812 */ /* 0x000fe200078ef8dd */
[----:B------:R-:W-:-:S05]  /*1fa00*/  IMAD.WIDE.U32 R236, R231, R238, c[0x0][0x190] ;  /* 0x00006400e7ec7625 */ /* 0x000fca00078e00ee */
[----:B------:R0:W-:Y:S02]  /*1fa10*/  STG.E.64 [R236.64], R234 ;  /* 0x000000eaec007986 */ /* 0x0001e4000c101b06 */
.L_x_46826:
[----:B------:R-:W-:Y:S05]  /*1fa20*/  BSYNC B1 ;  /* 0x0000000000017941 */ /* 0x000fea0003800000 */
.L_x_46825:
[----:B------:R-:W-:Y:S01]  /*1fa30*/  FADD.FTZ R231, R240, R161 ;  /* 0x000000a1f0e77221 */ /* 0x000fe20000010000 */
[----:B------:R-:W-:-:S03]  /*1fa40*/  LOP3.LUT P0, RZ, R232, 0x1f, RZ, 0xc0, !PT ;  /* 0x0000001fe8ff7812 */ /* 0x000fc6000780c0ff */
[----:B0-----:R-:W-:-:S04]  /*1fa50*/  FADD.FTZ R234, R231, R162 ;  /* 0x000000a2e7ea7221 */ /* 0x001fc80000010000 */
[----:B------:R-:W-:Y:S01]  /*1fa60*/  FADD.FTZ R238, R234, R163 ;  /* 0x000000a3eaee7221 */ /* 0x000fe20000010000 */
[----:B------:R-:W-:Y:S05]  /*1fa70*/  BRA.DIV ~URZ, `(.L_x_46827) ;  /* 0x000025b27f007947 */ /* 0x000fea000b800000 */
[----:B------:R0:W1:Y:S02]  /*1fa80*/  SHFL.BFLY PT, R231, R238, 0x1, 0x1f ;  /* 0x0c201f00eee77f89 */ /* 0x00006400000e0000 */
.L_x_46833:
        /* <DEDUP_REMOVED lines=180> */
.L_x_46834:
        /* <DEDUP_REMOVED lines=17> */
[----:B0-----:R-:W-:Y:S01]  /*206e0*/  FSEL R234, R239, RZ, !P1 ;  /* 0x000000ffefea7208 */ /* 0x001fe20004800000 */
[----:B------:R-:W-:Y:S01]  /*206f0*/  HADD2.F32 R235, -RZ, R71.H1_H1 ;  /* 0x30000047ffeb7230 */ /* 0x000fe20000004100 */
[----:B------:R-:W-:-:S03]  /*20700*/  LOP3.LUT R232, R232, 0x1f, RZ, 0xc0, !PT ;  /* 0x0000001fe8e87812 */ /* 0x000fc600078ec0ff */
[C---:B------:R-:W-:Y:S01]  /*20710*/  FADD.FTZ R236, -R234.reuse, R85 ;  /* 0x00000055eaec7221 */ /* 0x040fe20000010100 */
        /* <DEDUP_REMOVED lines=80> */
[----:B------:R-:W-:Y:S02]  /*20c20*/  IMAD R85, R85, c[0x0][0x168], RZ ;  /* 0x00005a0055557a24 */ /* 0x000fe400078e02ff */
[C---:B------:R-:W-:Y:S02]  /*20c30*/  FMUL.FTZ R84, R231.reuse, R84 ;  /* 0x00000054e7547220 */ /* 0x040fe40000410000 */
[C---:B------:R-:W-:Y:S01]  /*20c40*/  FMUL.FTZ R87, R231.reuse, R236 ;  /* 0x000000ece7577220 */ /* 0x040fe20000410000 */
        /* <DEDUP_REMOVED lines=39> */
[C---:B------:R-:W-:Y:S01]  /*20ec0*/  FMUL.FTZ R233, R231.reuse, R124 ;  /* 0x0000007ce7e97220 */ /* 0x040fe20000410000 */
[----:B------:R-:W-:Y:S01]  /*20ed0*/  SHF.R.S32.HI R124, RZ, 0x1f, R85 ;  /* 0x0000001fff7c7819 */ /* 0x000fe20000011455 */
[C---:B------:R-:W-:Y:S02]  /*20ee0*/  FMUL.FTZ R125, R231.reuse, R125 ;  /* 0x0000007de77d7220 */ /* 0x040fe40000410000 */
[C---:B------:R-:W-:Y:S01]  /*20ef0*/  FMUL.FTZ R126, R231.reuse, R126 ;  /* 0x0000007ee77e7220 */ /* 0x040fe20000410000 */
[----:B------:R-:W-:Y:S01]  /*20f00*/  LEA.HI R85, R124, R85, RZ, 0x3 ;  /* 0x000000557c557211 */ /* 0x000fe200078f18ff */
[C---:B------:R-:W-:Y:S01]  /*20f10*/  FMUL.FTZ R127, R231.reuse, R127 ;  /* 0x0000007fe77f7220 */ /* 0x040fe20000410000 */
[----:B------:R-:W-:Y:S01]  /*20f20*/  HADD2.F32 R124, -RZ, R70.H0_H0 ;  /* 0x20000046ff7c7230 */ /* 0x000fe20000004100 */
[----:B------:R-:W-:Y:S01]  /*20f30*/  FMUL.FTZ R128, R231, R128 ;  /* 0x00000080e7807220 */ /* 0x000fe20000410000 */
[----:B------:R-:W-:Y:S01]  /*20f40*/  LEA.HI.SX32 R232, R85, R232, 0x1d ;  /* 0x000000e855e87211 */ /* 0x000fe200078feaff */
        /* <DEDUP_REMOVED lines=67> */
[--C-:B------:R-:W-:Y:S01]  /*21380*/  HADD2.F32 R86, -RZ, R61.reuse.H0_H0 ;  /* 0x2000003dff567230 */ /* 0x100fe20000004100 */
[----:B------:R-:W-:Y:S01]  /*21390*/  FFMA.FTZ R107, R107, R235, R18 ;  /* 0x000000eb6b6b7223 */ /* 0x000fe20000010012 */
[--C-:B------:R-:W-:Y:S01]  /*213a0*/  HADD2.F32 R235, -RZ, R62.reuse.H1_H1 ;  /* 0x3000003effeb7230 */ /* 0x100fe20000004100 */
        /* <DEDUP_REMOVED lines=94> */
[----:B------:R-:W-:Y:S01]  /*21990*/  F2FP.PACK_AB R85, R89, R124 ;  /* 0x0000007c5955723e */ /* 0x000fe200000000ff */
[----:B------:R-:W-:Y:S01]  /*219a0*/  FFMA.FTZ R151, R151, R125, R202 ;  /* 0x0000007d97977223 */ /* 0x000fe200000100ca */
[----:B------:R-:W-:Y:S01]  /*219b0*/  F2FP.PACK_AB R84, R231, R84 ;  /* 0x00000054e754723e */ /* 0x000fe200000000ff */
[----:B------:R-:W-:Y:S01]  /*219c0*/  FFMA.FTZ R154, R154, R87, R203 ;  /* 0x000000579a9a7223 */ /* 0x000fe200000100cb */
[----:B------:R-:W-:Y:S01]  /*219d0*/  HADD2.F32 R87, -RZ, R38.H0_H0 ;  /* 0x20000026ff577230 */ /* 0x000fe20000004100 */
[----:B------:R-:W-:Y:S01]  /*219e0*/  FFMA.FTZ R150, R150, R86, R199 ;  /* 0x0000005696967223 */ /* 0x000fe200000100c7 */
[--C-:B------:R-:W-:Y:S01]  /*219f0*/  HADD2.F32 R86, -RZ, R36.reuse.H0_H0 ;  /* 0x20000024ff567230 */ /* 0x100fe20000004100 */
[----:B------:R-:W-:Y:S01]  /*21a00*/  F2FP.PACK_AB R89, R97, R94 ;  /* 0x0000005e6159723e */ /* 0x000fe200000000ff */
[--C-:B------:R-:W-:Y:S01]  /*21a10*/  HADD2.F32 R125, -RZ, R35.reuse.H1_H1 ;  /* 0x30000023ff7d7230 */ /* 0x100fe20000004100 */
[----:B------:R-:W-:Y:S01]  /*21a20*/  FFMA.FTZ R152, R152, R87, R201 ;  /* 0x0000005798987223 */ /* 0x000fe200000100c9 */
[----:B------:R-:W-:Y:S01]  /*21a30*/  HADD2.F32 R87, -RZ, R36.H1_H1 ;  /* 0x30000024ff577230 */ /* 0x000fe20000004100 */
        /* <DEDUP_REMOVED lines=22> */
[----:B------:R-:W-:Y:S01]  /*21ba0*/  F2FP.PACK_AB R91, R101, R98 ;  /* 0x00000062655b723e */ /* 0x000fe200000000ff */
[----:B------:R-:W-:Y:S01]  /*21bb0*/  FFMA.FTZ R157, R157, R87, R208 ;  /* 0x000000579d9d7223 */ /* 0x000fe200000100d0 */
[----:B------:R-:W-:-:S02]  /*21bc0*/  F2FP.PACK_AB R87, R93, R90 ;  /* 0x0000005a5d57723e */ /* 0x000fc400000000ff */
[----:B------:R-:W-:Y:S02]  /*21bd0*/  F2FP.PACK_AB R93, R103, R102 ;  /* 0x00000066675d723e */ /* 0x000fe400000000ff */
[----:B------:R-:W-:Y:S01]  /*21be0*/  F2FP.PACK_AB R102, R121, R120 ;  /* 0x000000787966723e */ /* 0x000fe200000000ff */
[----:B------:R-:W-:Y:S01]  /*21bf0*/  HFMA2.MMA R121, -RZ, RZ, 0, 9.5367431640625e-07 ;  /* 0x00000010ff797435 */ /* 0x000fe200000001ff */
[----:B------:R-:W-:Y:S02]  /*21c00*/  F2FP.PACK_AB R88, R95, R92 ;  /* 0x0000005c5f58723e */ /* 0x000fe400000000ff */
[----:B------:R-:W-:Y:S02]  /*21c10*/  F2FP.PACK_AB R92, R163, R100 ;  /* 0x00000064a35c723e */ /* 0x000fe400000000ff */
[----:B------:R-:W-:Y:S02]  /*21c20*/  F2FP.PACK_AB R101, R119, R118 ;  /* 0x000000767765723e */ /* 0x000fe400000000ff */
[----:B------:R-:W-:-:S02]  /*21c30*/  F2FP.PACK_AB R90, R99, R96 ;  /* 0x00000060635a723e */ /* 0x000fc400000000ff */
[----:B------:R-:W-:Y:S02]  /*21c40*/  F2FP.PACK_AB R100, R117, R116 ;  /* 0x000000747564723e */ /* 0x000fe400000000ff */
[C---:B------:R-:W-:Y:S02]  /*21c50*/  IADD3 R118, R232.reuse, 0x20, RZ ;  /* 0x00000020e8767810 */ /* 0x040fe40007ffe0ff */
[----:B------:R-:W-:Y:S02]  /*21c60*/  F2FP.PACK_AB R99, R115, R114 ;  /* 0x000000727363723e */ /* 0x000fe400000000ff */
[----:B------:R-:W-:Y:S01]  /*21c70*/  IADD3 R116, R232, 0x40, RZ ;  /* 0x00000040e8747810 */ /* 0x000fe20007ffe0ff */
[-C--:B------:R-:W-:Y:S01]  /*21c80*/  IMAD.WIDE.U32 R118, R118, R121.reuse, c[0x0][0x208] ;  /* 0x0000820076767625 */ /* 0x080fe200078e0079 */
[----:B------:R-:W-:Y:S02]  /*21c90*/  F2FP.PACK_AB R98, R113, R112 ;  /* 0x000000707162723e */ /* 0x000fe400000000ff */
[----:B------:R-:W-:Y:S01]  /*21ca0*/  IADD3 R114, R232, 0x60, RZ ;  /* 0x00000060e8727810 */ /* 0x000fe20007ffe0ff */
[----:B------:R-:W-:Y:S01]  /*21cb0*/  IMAD.WIDE.U32 R116, R116, R121, c[0x0][0x208] ;  /* 0x0000820074747625 */ /* 0x000fe200078e0079 */
[----:B------:R-:W-:-:S02]  /*21cc0*/  F2FP.PACK_AB R96, R109, R108 ;  /* 0x0000006c6d60723e */ /* 0x000fc400000000ff */
[C---:B------:R-:W-:Y:S01]  /*21cd0*/  IADD3 R112, R232.reuse, 0x80, RZ ;  /* 0x00000080e8707810 */ /* 0x040fe20007ffe0ff */
[-C--:B------:R-:W-:Y:S01]  /*21ce0*/  IMAD.WIDE.U32 R108, R232, R121.reuse, c[0x0][0x208] ;  /* 0x00008200e86c7625 */ /* 0x080fe200078e0079 */
[----:B------:R-:W-:Y:S02]  /*21cf0*/  F2FP.PACK_AB R95, R107, R106 ;  /* 0x0000006a6b5f723e */ /* 0x000fe400000000ff */
[----:B------:R-:W-:Y:S01]  /*21d00*/  F2FP.PACK_AB R103, R123, R122 ;  /* 0x0000007a7b67723e */ /* 0x000fe200000000ff */
[-C--:B------:R-:W-:Y:S01]  /*21d10*/  IMAD.WIDE.U32 R114, R114, R121.reuse, c[0x0][0x208] ;  /* 0x0000820072727625 */ /* 0x080fe200078e0079 */
[----:B------:R0:W-:Y:S01]  /*21d20*/  STG.E.128 [R108.64], R84 ;  /* 0x000000546c007986 */ /* 0x0001e2000c101d06 */
[----:B------:R-:W-:Y:S02]  /*21d30*/  F2FP.PACK_AB R107, R131, R130 ;  /* 0x00000082836b723e */ /* 0x000fe400000000ff */
[----:B------:R-:W-:Y:S01]  /*21d40*/  IMAD.WIDE.U32 R112, R112, R121, c[0x0][0x208] ;  /* 0x0000820070707625 */ /* 0x000fe200078e0079 */
[----:B------:R-:W-:Y:S01]  /*21d50*/  STG.E.128 [R118.64], R88 ;  /* 0x0000005876007986 */ /* 0x000fe2000c101d06 */
[----:B------:R-:W-:-:S02]  /*21d60*/  F2FP.PACK_AB R106, R129, R128 ;  /* 0x00000080816a723e */ /* 0x000fc400000000ff */
[----:B------:R-:W-:Y:S01]  /*21d70*/  F2FP.PACK_AB R105, R127, R126 ;  /* 0x0000007e7f69723e */ /* 0x000fe200000000ff */
[----:B------:R-:W-:Y:S01]  /*21d80*/  STG.E.128 [R116.64], R92 ;  /* 0x0000005c74007986 */ /* 0x000fe2000c101d06 */
[----:B------:R-:W-:Y:S02]  /*21d90*/  F2FP.PACK_AB R104, R236, R233 ;  /* 0x000000e9ec68723e */ /* 0x000fe400000000ff */
[----:B------:R-:W-:Y:S01]  /*21da0*/  F2FP.PACK_AB R111, R139, R138 ;  /* 0x0000008a8b6f723e */ /* 0x000fe200000000ff */
[----:B------:R1:W-:Y:S01]  /*21db0*/  STG.E.128 [R114.64], R96 ;  /* 0x0000006072007986 */ /* 0x0003e2000c101d06 */
[----:B------:R-:W-:-:S03]  /*21dc0*/  F2FP.PACK_AB R110, R137, R136 ;  /* 0x00000088896e723e */ /* 0x000fc600000000ff */
[----:B------:R2:W-:Y:S01]  /*21dd0*/  STG.E.128 [R112.64], R100 ;  /* 0x0000006470007986 */ /* 0x0005e2000c101d06 */
[----:B0-----:R-:W-:Y:S02]  /*21de0*/  F2FP.PACK_AB R109, R135, R134 ;  /* 0x00000086876d723e */ /* 0x001fe400000000ff */
[----:B------:R-:W-:Y:S02]  /*21df0*/  F2FP.PACK_AB R108, R133, R132 ;  /* 0x00000084856c723e */ /* 0x000fe400000000ff */
[----:B------:R-:W-:Y:S02]  /*21e00*/  F2FP.PACK_AB R87, R147, R146 ;  /* 0x000000929357723e */ /* 0x000fe400000000ff */
[----:B------:R-:W-:Y:S02]  /*21e10*/  F2FP.PACK_AB R86, R145, R144 ;  /* 0x000000909156723e */ /* 0x000fe400000000ff */
[----:B------:R-:W-:Y:S02]  /*21e20*/  F2FP.PACK_AB R85, R143, R142 ;  /* 0x0000008e8f55723e */ /* 0x000fe400000000ff */
[----:B------:R-:W-:-:S02]  /*21e30*/  F2FP.PACK_AB R84, R141, R140 ;  /* 0x0000008c8d54723e */ /* 0x000fc400000000ff */
[C---:B-1----:R-:W-:Y:S02]  /*21e40*/  IADD3 R98, R232.reuse, 0x100, RZ ;  /* 0x00000100e8627810 */ /* 0x042fe40007ffe0ff */
[C---:B------:R-:W-:Y:S02]  /*21e50*/  IADD3 R96, R232.reuse, 0x120, RZ ;  /* 0x00000120e8607810 */ /* 0x040fe40007ffe0ff */
[----:B--2---:R-:W-:Y:S01]  /*21e60*/  IADD3 R112, R232, 0xa0, RZ ;  /* 0x000000a0e8707810 */ /* 0x004fe20007ffe0ff */
[-C--:B------:R-:W-:Y:S01]  /*21e70*/  IMAD.WIDE.U32 R98, R98, R121.reuse, c[0x0][0x208] ;  /* 0x0000820062627625 */ /* 0x080fe200078e0079 */
[C---:B------:R-:W-:Y:S02]  /*21e80*/  IADD3 R102, R232.reuse, 0xc0, RZ ;  /* 0x000000c0e8667810 */ /* 0x040fe40007ffe0ff */
[----:B------:R-:W-:Y:S01]  /*21e90*/  IADD3 R100, R232, 0xe0, RZ ;  /* 0x000000e0e8647810 */ /* 0x000fe20007ffe0ff */
[----:B------:R-:W-:Y:S01]  /*21ea0*/  IMAD.WIDE.U32 R112, R112, R121, c[0x0][0x208] ;  /* 0x0000820070707625 */ /* 0x000fe200078e0079 */
[----:B------:R-:W-:-:S02]  /*21eb0*/  F2FP.PACK_AB R91, R155, R154 ;  /* 0x0000009a9b5b723e */ /* 0x000fc400000000ff */
        /* <DEDUP_REMOVED lines=10> */
[----:B------:R-:W-:Y:S01]  /*21f60*/  F2FP.PACK_AB R93, R159, R158 ;  /* 0x0000009e9f5d723e */ /* 0x000fe200000000ff */
[----:B------:R0:W-:Y:S01]  /*21f70*/  STG.E.128 [R100.64], R84 ;  /* 0x0000005464007986 */ /* 0x0001e2000c101d06 */
[----:B------:R-:W-:-:S03]  /*21f80*/  F2FP.PACK_AB R92, R157, R156 ;  /* 0x0000009c9d5c723e */ /* 0x000fc600000000ff */
[----:B------:R0:W-:Y:S04]  /*21f90*/  STG.E.128 [R98.64], R88 ;  /* 0x0000005862007986 */ /* 0x0001e8000c101d06 */
[----:B------:R0:W-:Y:S02]  /*21fa0*/  STG.E.128 [R96.64], R92 ;  /* 0x0000005c60007986 */ /* 0x0001e4000c101d06 */
.L_x_46830:
[----:B0-----:R-:W-:Y:S05]  /*21fb0*/  BSYNC B1 ;  /* 0x0000000000017941 */ /* 0x001fea0003800000 */
.L_x_46829:
[----:B------:R-:W-:-:S04]  /*21fc0*/  IMAD.MOV.U32 R85, RZ, RZ, c[0x0][0x160] ;  /* 0x00005800ff557624 */ /* 0x000fc800078e00ff */
[----:B------:R-:W-:-:S05]  /*21fd0*/  IMAD R174, R85, 0x4, R174 ;  /* 0x0000000455ae7824 */ /* 0x000fca00078e02ae */
[----:B------:R-:W-:-:S13]  /*21fe0*/  ISETP.GE.AND P0, PT, R174, c[0x0][0x164], PT ;  /* 0x00005900ae007a0c */ /* 0x000fda0003f06270 */
[----:B------:R-:W-:Y:S01]  /*21ff0*/  @P0 CALL.REL.NOINC `(.L_x_46831) ;  /* 0x0000001000000944 */ /* 0x000fe20003c00000 */
[----:B------:R-:W-:Y:S05]  /*22000*/  BRA `(.L_x_46832) ;  /* 0xfffdedb000007947 */ /* 0x000fea000383ffff */
.L_x_46831:
[----:B------:R-:W-:Y:S05]  /*22010*/  BSYNC B0 ;  /* 0x0000000000007941 */ /* 0x000fea0003800000 */
.L_x_46086:
[----:B------:R-:W-:Y:S05]  /*22020*/  EXIT ;  /* 0x000000000000794d */ /* 0x000fea0003800000 */
.L_x_46827:
[----:B------:R-:W-:Y:S01]  /*22030*/  MOV R231, 0x1 ;  /* 0x0000000100e77802 */ /* 0x000fe20000000f00 */
[----:B------:R-:W-:Y:S01]  /*22040*/  IMAD.MOV.U32 R236, RZ, RZ, 0x1f ;  /* 0x0000001fffec7424 */ /* 0x000fe200078e00ff */
[----:B------:R-:W-:Y:S01]  /*22050*/  MOV R234, 0x22080 ;  /* 0x0002208000ea7802 */ /* 0x000fe20000000f00 */
[----:B------:R-:W-:Y:S02]  /*22060*/  IMAD.MOV.U32 R237, RZ, RZ, -0x1 ;  /* 0xffffffffffed7424 */ /* 0x000fe400078e00ff */
[----:B------:R-:W-:Y:S05]  /*22070*/  CALL.REL.NOINC `($__internal_107_$__cuda_sm70_shflsync_bfly_p) ;  /* 0x00000d9000007944 */ /* 0x000fea0003c00000 */
[----:B01----:R-:W-:Y:S05]  /*22080*/  BRA `(.L_x_46833) ;  /* 0xffffda0000007947 */ /* 0x003fea000383ffff */
.L_x_46828:
[----:B------:R-:W-:Y:S01]  /*22090*/  HFMA2.MMA R231, -RZ, RZ, 0, 1.1920928955078125e-07 ;  /* 0x00000002ffe77435 */ /* 0x000fe200000001ff */
[----:B------:R-:W-:Y:S01]  /*220a0*/  IMAD.MOV.U32 R236, RZ, RZ, 0x1f ;  /* 0x0000001fffec7424 */ /* 0x000fe200078e00ff */
[----:B------:R-:W-:Y:S01]  /*220b0*/  MOV R234, 0x220e0 ;  /* 0x000220e000ea7802 */ /* 0x000fe20000000f00 */
[----:B------:R-:W-:-:S03]  /*220c0*/  IMAD.MOV.U32 R237, RZ, RZ, -0x1 ;  /* 0xffffffffffed7424 */ /* 0x000fc600078e00ff */
[----:B------:R-:W-:Y:S05]  /*220d0*/  CALL.REL.NOINC `($__internal_107_$__cuda_sm70_shflsync_bfly_p) ;  /* 0x00000d3000007944 */ /* 0x000fea0003c00000 */
[----:B01----:R-:W-:Y:S01]  /*220e0*/  FADD.FTZ R238, R238, R231 ;  /* 0x000000e7eeee7221 */ /* 0x003fe20000010000 */
[----:B------:R-:W-:Y:S01]  /*220f0*/  MOV R231, 0x4 ;  /* 0x0000000400e77802 */ /* 0x000fe20000000f00 */
[----:B------:R-:W-:Y:S01]  /*22100*/  IMAD.MOV.U32 R236, RZ, RZ, 0x1f ;  /* 0x0000001fffec7424 */ /* 0x000fe200078e00ff */
[----:B------:R-:W-:Y:S01]  /*22110*/  MOV R234, 0x22140 ;  /* 0x0002214000ea7802 */ /* 0x000fe20000000f00 */
[----:B------:R-:W-:-:S02]  /*22120*/  IMAD.MOV.U32 R237, RZ, RZ, -0x1 ;  /* 0xffffffffffed7424 */ /* 0x000fc400078e00ff */
[----:B------:R-:W-:Y:S05]  /*22130*/  CALL.REL.NOINC `($__internal_107_$__cuda_sm70_shflsync_bfly_p) ;  /* 0x00000cd000007944 */ /* 0x000fea0003c00000 */
[----:B01----:R-:W-:Y:S01]  /*22140*/  FADD.FTZ R238, R238, R231 ;  /* 0x000000e7eeee7221 */ /* 0x003fe20000010000 */
[----:B------:R-:W-:Y:S01]  /*22150*/  HFMA2.MMA R231, -RZ, RZ, 0, 4.76837158203125e-07 ;  /* 0x00000008ffe77435 */ /* 0x000fe200000001ff */
        /* <DEDUP_REMOVED lines=10> */
[----:B-1----:R-:W-:Y:S02]  /*22200*/  FADD.FTZ R231, R238, R231 ;  /* 0x000000e7eee77221 */ /* 0x002fe40000010000 */
[----:B0-----:R-:W-:-:S02]  /*22210*/  IMAD.MOV.U32 R236, RZ, RZ, 0x1f ;  /* 0x0000001fffec7424 */ /* 0x001fc400078e00ff */
[----:B------:R-:W-:Y:S02]  /*22220*/  FMUL.FTZ R239, R231, c[0x0][0x1e0] ;  /* 0x00007800e7ef7a20 */ /* 0x000fe40000410000 */
        /* <DEDUP_REMOVED lines=161> */
[----:B------:R-:W-:Y:S01]  /*22c40*/  HFMA2.MMA R231, -RZ, RZ, 0, 5.9604644775390625e-08 ;  /* 0x00000001ffe77435 */ /* 0x000fe200000001ff */
[----:B------:R-:W-:-:S05]  /*22c50*/  MOV R234, 0x22c70 ;  /* 0x00022c7000ea7802 */ /* 0x000fca0000000f00 */
[----:B------:R-:W-:Y:S05]  /*22c60*/  CALL.REL.NOINC `($__internal_107_$__cuda_sm70_shflsync_bfly_p) ;  /* 0x000001a000007944 */ /* 0x000fea0003c00000 */
[----:B01----:R-:W-:Y:S01]  /*22c70*/  FADD.FTZ R238, R238, R231 ;  /* 0x000000e7eeee7221 */ /* 0x003fe20000010000 */
[----:B------:R-:W-:Y:S01]  /*22c80*/  MOV R231, 0x2 ;  /* 0x0000000200e77802 */ /* 0x000fe20000000f00 */
[----:B------:R-:W-:Y:S01]  /*22c90*/  IMAD.MOV.U32 R236, RZ, RZ, 0x1f ;  /* 0x0000001fffec7424 */ /* 0x000fe200078e00ff */
[----:B------:R-:W-:Y:S01]  /*22ca0*/  MOV R234, 0x22cd0 ;  /* 0x00022cd000ea7802 */ /* 0x000fe20000000f00 */
[----:B------:R-:W-:Y:S02]  /*22cb0*/  IMAD.MOV.U32 R237, RZ, RZ, -0x1 ;  /* 0xffffffffffed7424 */ /* 0x000fe400078e00ff */
[----:B------:R-:W-:Y:S05]  /*22cc0*/  CALL.REL.NOINC `($__internal_107_$__cuda_sm70_shflsync_bfly_p) ;  /* 0x0000014000007944 */ /* 0x000fea0003c00000 */
[----:B01----:R-:W-:Y:S01]  /*22cd0*/  FADD.FTZ R238, R238, R231 ;  /* 0x000000e7eeee7221 */ /* 0x003fe20000010000 */
[----:B------:R-:W-:Y:S01]  /*22ce0*/  HFMA2.MMA R231, -RZ, RZ, 0, 2.384185791015625e-07 ;  /* 0x00000004ffe77435 */ /* 0x000fe200000001ff */
        /* <DEDUP_REMOVED lines=11> */
[----:B------:R-:W-:Y:S01]  /*22da0*/  HFMA2.MMA R231, -RZ, RZ, 0, 9.5367431640625e-07 ;  /* 0x00000010ffe77435 */ /* 0x000fe200000001ff */
[----:B------:R-:W-:Y:S01]  /*22db0*/  IMAD.MOV.U32 R236, RZ, RZ, 0x1f ;  /* 0x0000001fffec7424 */ /* 0x000fe200078e00ff */
[----:B------:R-:W-:Y:S01]  /*22dc0*/  MOV R234, 0x22df0 ;  /* 0x00022df000ea7802 */ /* 0x000fe20000000f00 */
[----:B------:R-:W-:-:S03]  /*22dd0*/  IMAD.MOV.U32 R237, RZ, RZ, -0x1 ;  /* 0xffffffffffed7424 */ /* 0x000fc600078e00ff */
[----:B------:R-:W-:Y:S05]  /*22de0*/  CALL.REL.NOINC `($__internal_107_$__cuda_sm70_shflsync_bfly_p) ;  /* 0x0000002000007944 */ /* 0x000fea0003c00000 */
[----:B01----:R-:W-:Y:S01]  /*22df0*/  MOV R237, R231 ;  /* 0x000000e700ed7202 */ /* 0x003fe20000000f00 */
[----:B------:R-:W-:Y:S05]  /*22e00*/  BRA `(.L_x_46834) ;  /* 0xffffd7c000007947 */ /* 0x000fea000383ffff */
        .weak           $__internal_107_$__cuda_sm70_shflsync_bfly_p
        .type           $__internal_107_$__cuda_sm70_shflsync_bfly_p,@function
        .size           $__internal_107_$__cuda_sm70_shflsync_bfly_p,(.L_x_71107 - $__internal_107_$__cuda_sm70_shflsync_bfly_p)
$__internal_107_$__cuda_sm70_shflsync_bfly_p:
[----:B------:R-:W-:Y:S01]  /*22e10*/  IMAD.MOV.U32 R235, RZ, RZ, 0x0 ;  /* 0x00000000ffeb7424 */ /* 0x000fe200078e00ff */
[----:B------:R-:W-:Y:S04]  /*22e20*/  WARPSYNC R237 ;  /* 0x000000ed00007348 */ /* 0x000fe80003800000 */
[----:B------:R0:W1:Y:S01]  /*22e30*/  SHFL.BFLY PT, R231, R238, R231, R236 ;  /* 0x0c0000e7eee77389 */ /* 0x00006200000e00ec */
[----:B------:R-:W-:Y:S05]  /*22e40*/  RET.REL.NODEC R234 `(_ZN10layer_norm13ln_fwd_kernelINS_13Kernel_traitsI6__halfS2_fS2_fjLj2560ELj1ELj4ELj1ELj16ENS_18Kernel_traits_baseILj2560ES2_S2_fS2_fjLj128EEEEELb1ELb0ELb1ELb1EEEvNS_9FwdParamsE) ;  /* 0xfffdd1b0ea007950 */ /* 0x000fea0003c3ffff */
.L_x_46835:
        /* <DEDUP_REMOVED lines=11> */
.L_x_71107:


//--------------------- .text._ZN10layer_norm13ln_fwd_kernelINS_13Kernel_traitsI6__halfS2_fS2_fjLj2560ELj1ELj4ELj1ELj16ENS_18Kernel_traits_baseILj2560ES2_S2_fS2_fjLj128EEEEELb1ELb1ELb0ELb0EEEvNS_9FwdParamsE --------------------------
	.section	.text._ZN10layer_norm13ln_fwd_kernelINS_13Kernel_traitsI6__halfS2_fS2_fjLj2560ELj1ELj4ELj1ELj16ENS_18Kernel_traits_baseILj2560ES2_S2_fS2_fjLj128EEEEELb1ELb1ELb0ELb0EEEvNS_9FwdParamsE,"ax",@progbits
	.sectioninfo	@"SHI_REGISTERS=255"
	.align	128
        .global         _ZN10layer_norm13ln_fwd_kernelINS_13Kernel_traitsI6__halfS2_fS2_fjLj2560ELj1ELj4ELj1ELj16ENS_18Kernel_traits_baseILj2560ES2_S2_fS2_fjLj128EEEEELb1ELb1ELb0ELb0EEEvNS_9FwdParamsE
        .type           _ZN10layer_norm13ln_fwd_kernelINS_13Kernel_traitsI6__halfS2_fS2_fjLj2560ELj1ELj4ELj1ELj16ENS_18Kernel_traits_baseILj2560ES2_S2_fS2_fjLj128EEEEELb1ELb1ELb0ELb0EEEvNS_9FwdParamsE,@function
        .size           _ZN10layer_norm13ln_fwd_kernelINS_13Kernel_traitsI6__halfS2_fS2_fjLj2560ELj1ELj4ELj1ELj16ENS_18Kernel_traits_baseILj2560ES2_S2_fS2_fjLj128EEEEELb1ELb1ELb0ELb0EEEvNS_9FwdParamsE,(.L_x_71108 - _ZN10layer_norm13ln_fwd_kernelINS_13Kernel_traitsI6__halfS2_fS2_fjLj2560ELj1ELj4ELj1ELj16ENS_18Kernel_traits_baseILj2560ES2_S2_fS2_fjLj128EEEEELb1ELb1ELb0ELb0EEEvNS_9FwdParamsE)
        .other          _ZN10layer_norm13ln_fwd_kernelINS_13Kernel_traitsI6__halfS2_fS2_fjLj2560ELj1ELj4ELj1ELj16ENS_18Kernel_traits_baseILj2560ES2_S2_fS2_fjLj128EEEEELb1ELb1ELb0ELb0EEEvNS_9FwdParamsE,@"STO_CUDA_ENTRY STV_DEFAULT"
_ZN10layer_norm13ln_fwd_kernelINS_13Kernel_traitsI6__halfS2_fS2_fjLj2560ELj1ELj4ELj1ELj16ENS_18Kernel_traits_baseILj2560ES2_S2_fS2_fjLj128EEEEELb1ELb1ELb0ELb0EEEvNS_9FwdParamsE:
.text._ZN10layer_norm13ln_fwd_kernelINS_13Kernel_traitsI6__halfS2_fS2_fjLj2560ELj1ELj4ELj1ELj16ENS_18Kernel_traits_baseILj2560ES2_S2_fS2_fjLj128EEEEELb1ELb1ELb0ELb0EEEvNS_9FwdParamsE:
        /* <DEDUP_REMOVED lines=99> */
.L_x_46837:
[----:B0-----:R-:W-:Y:S05]  /*0630*/  BSYNC B0 ;  /* 0x0000000000007941 */ /* 0x001fea0003800000 */
.L_x_46836:
        /* <DEDUP_REMOVED lines=16> */
.L_x_46839:
[----:B0-----:R-:W-:Y:S05]  /*0740*/  BSYNC B0 ;  /* 0x0000000000007941 */ /* 0x001fea0003800000 */
.L_x_46838:
        /* <DEDUP_REMOVED lines=16> */
.L_x_46841:
[----:B0-----:R-:W-:Y:S05]  /*0850*/  BSYNC B0 ;  /* 0x0000000000007941 */ /* 0x001fea0003800000 */
.L_x_46840:
        /* <DEDUP_REMOVED lines=16> */
.L_x_46843:
[----:B0-----:R-:W-:Y:S05]  /*0960*/  BSYNC B0 ;  /* 0x0000000000007941 */ /* 0x001fea0003800000 */
.L_x_46842:
        /* <DEDUP_REMOVED lines=16> */
.L_x_46845:
[----:B0-----:R-:W-:Y:S05]  /*0a70*/  BSYNC B0 ;  /* 0x0000000000007941 */ /* 0x001fea0003800000 */
.L_x_46844:
        /* <DEDUP_REMOVED lines=26> */
.L_x_46847:
[----:B0-----:R-:W-:Y:S05]  /*0c20*/  BSYNC B0 ;  /* 0x0000000000007941 */ /* 0x001fea0003800000 */
.L_x_46846:
        /* <DEDUP_REMOVED lines=25> */
.L_x_46849:
[----:B0-----:R-:W-:Y:S05]  /*0dc0*/  BSYNC B0 ;  /* 0x0000000000007941 */ /* 0x001fea0003800000 */
.L_x_46848:
        /* <DEDUP_REMOVED lines=19> */
.L_x_46851:
[----:B0-----:R-:W-:Y:S05]  /*0f00*/  BSYNC B0 ;  /* 0x0000000000007941 */ /* 0x001fea0003800000 */
.L_x_46850:
        /* <DEDUP_REMOVED lines=20> */
.L_x_46853:
[----:B0-----:R-:W-:Y:S05]  /*1050*/  BSYNC B0 ;  /* 0x0000000000007941 */ /* 0x001fea0003800000 */
.L_x_46852:
        /* <DEDUP_REMOVED lines=19> */
.L_x_46855:
[----:B0-----:R-:W-:Y:S05]  /*1190*/  BSYNC B0 ;  /* 0x0000000000007941 */ /* 0x001fea0003800000 */
.L_x_46854:
        /* <DEDUP_REMOVED lines=17> */
[----:B------:R-:W-:Y:S01]  /*12b0*/  STL [R1+0x17c], R104 ;  /* 0x00017c6801007387 */ /* 0x000fe20000100800 */
[C---:B------:R-:W-:Y:S01]  /*12c0*/  IMAD.HI.U32 R27, R166.reuse, -0x326172a9, RZ ;  /* 0xcd9e8d57a61b7827 */ /* 0x040fe200078e00ff */
[----:B0-----:R-:W-:Y:S01]  /*12d0*/  HADD2.F32 R3, -RZ, R101.H1_H1 ;  /* 0x30000065ff037230 */ /* 0x001fe20000004100 */
[----:B------:R-:W-:Y:S01]  /*12e0*/  ULDC.U8 UR8, c[0x0][0x1f0] ;  /* 0x00007c0000087ab9 */ /* 0x000fe20000000000 */
[--C-:B------:R-:W-:Y:S01]  /*12f0*/  HADD2.F32 R101, -RZ, R102.reuse.H1_H1 ;  /* 0x30000066ff657230 */ /* 0x100fe20000004100 */
[----:B------:R-:W-:Y:S01]  /*1300*/  IMAD R166, R166, -0x326172a9, RZ ;  /* 0xcd9e8d57a6a67824 */ /* 0x000fe200078e02ff */
[----:B-1----:R-:W-:Y:S01]  /*1310*/  HADD2.F32 R100, -RZ, R102.H0_H0 ;  /* 0x20000066ff647230 */ /* 0x002fe20000004100 */
[----:B------:R0:W-:Y:S01]  /*1320*/  STL [R1+0x178], R3 ;  /* 0x0001780301007387 */ /* 0x0001e20000100800 */
[----:B------:R-:W-:Y:S01]  /*1330*/  HADD2.F32 R251, -RZ, R236.H1_H1 ;  /* 0x300000ecfffb7230 */ /* 0x000fe20000004100 */
[----:B------:R-:W-:Y:S01]  /*1340*/  LOP3.LUT R27, R27, UR25, R2, 0x96, !PT ;  /* 0x000000191b1b7c12 */ /* 0x000fe2000f8e9602 */
[--C-:B------:R-:W-:Y:S01]  /*1350*/  HADD2.F32 R249, -RZ, R237.reuse.H0_H0 ;  /* 0x200000edfff97230 */ /* 0x100fe20000004100 */
[----:B------:R1:W-:Y:S01]  /*1360*/  STL [R1+0x174], R100 ;  /* 0x0001746401007387 */ /* 0x0003e20000100800 */
[----:B------:R-:W-:Y:S01]  /*1370*/  HADD2.F32 R247, -RZ, R237.H1_H1 ;  /* 0x300000edfff77230 */ /* 0x000fe20000004100 */
[----:B------:R-:W-:Y:S01]  /*1380*/  IMAD.MOV.U32 R167, RZ, RZ, RZ ;  /* 0x000000ffffa77224 */ /* 0x000fe200078e00ff */
        /* <DEDUP_REMOVED lines=29> */
[--C-:B------:R-:W-:Y:S02]  /*1560*/  HADD2.F32 R221, -RZ, R204.reuse.H0_H0 ;  /* 0x200000ccffdd7230 */ /* 0x100fe40000004100 */
[----:B-1----:R-:W-:Y:S01]  /*1570*/  HADD2.F32 R96, -RZ, R99.H0_H0 ;  /* 0x20000063ff607230 */ /* 0x002fe20000004100 */
        /* <DEDUP_REMOVED lines=11> */
[----:B------:R-:W-:Y:S01]  /*1630*/  STL [R1+0x144], R97 ;  /* 0x0001446101007387 */ /* 0x000fe20000100800 */
[----:B------:R-:W-:-:S02]  /*1640*/  HADD2.F32 R92, -RZ, R93.H1_H1 ;  /* 0x3000005dff5c7230 */ /* 0x000fc40000004100 */
[--C-:B------:R-:W-:Y:S01]  /*1650*/  HADD2.F32 R197, -RZ, R190.reuse.H0_H0 ;  /* 0x200000beffc57230 */ /* 0x100fe20000004100 */
[----:B------:R-:W-:Y:S01]  /*1660*/  STL [R1+0x140], R96 ;  /* 0x0001406001007387 */ /* 0x000fe20000100800 */
[----:B------:R-:W-:Y:S02]  /*1670*/  HADD2.F32 R195, -RZ, R190.H1_H1 ;  /* 0x300000beffc37230 */ /* 0x000fe40000004100 */
[----:B0-----:R-:W-:Y:S02]  /*1680*/  HADD2.F32 R3, -RZ, R93.H0_H0 ;  /* 0x2000005dff037230 */ /* 0x001fe40000004100 */
[----:B------:R-:W-:Y:S02]  /*1690*/  HADD2.F32 R93, -RZ, R94.H0_H0 ;  /* 0x2000005eff5d7230 */ /* 0x000fe40000004100 */
        /* <DEDUP_REMOVED lines=23> */
[----:B------:R0:W-:Y:S01]  /*1810*/  STL [R1+0x124], R3 ;  /* 0x0001240301007387 */ /* 0x0001e20000100800 */
[----:B------:R-:W-:Y:S02]  /*1820*/  HADD2.F32 R88, -RZ, R89.H0_H0 ;  /* 0x20000059ff587230 */ /* 0x000fe40000004100 */
[--C-:B------:R-:W-:Y:S01]  /*1830*/  HADD2.F32 R200, -RZ, R29.reuse.H0_H0 ;  /* 0x2000001dffc87230 */ /* 0x100fe20000004100 */
[----:B------:R-:W-:Y:S01]  /*1840*/  STL [R1+0x120], R92 ;  /* 0x0001205c01007387 */ /* 0x000fe20000100800 */
[----:B------:R-:W-:-:S02]  /*1850*/  HADD2.F32 R198, -RZ, R29.H1_H1 ;  /* 0x3000001dffc67230 */ /* 0x000fc40000004100 */
[--C-:B------:R-:W-:Y:S01]  /*1860*/  HADD2.F32 R196, -RZ, R30.reuse.H0_H0 ;  /* 0x2000001effc47230 */ /* 0x100fe20000004100 */
[----:B------:R1:W-:Y:S01]  /*1870*/  STL [R1+0x11c], R88 ;  /* 0x00011c5801007387 */ /* 0x0003e20000100800 */
[----:B------:R-:W-:Y:S02]  /*1880*/  HADD2.F32 R194, -RZ, R30.H1_H1 ;  /* 0x3000001effc27230 */ /* 0x000fe40000004100 */
[----:B0-----:R-:W-:Y:S02]  /*1890*/  HADD2.F32 R3, -RZ, R89.H1_H1 ;  /* 0x30000059ff037230 */ /* 0x001fe40000004100 */
[----:B------:R-:W-:Y:S02]  /*18a0*/  HADD2.F32 R89, -RZ, R90.H0_H0 ;  /* 0x2000005aff597230 */ /* 0x000fe40000004100 */
[--C-:B------:R-:W-:Y:S01]  /*18b0*/  HADD2.F32 R192, -RZ, R31.reuse.H0_H0 ;  /* 0x2000001fffc07230 */ /* 0x100fe20000004100 */
[----:B------:R0:W-:Y:S01]  /*18c0*/  STL [R1+0x118], R3 ;  /* 0x0001180301007387 */ /* 0x0001e20000100800 */
[----:B------:R-:W-:-:S02]  /*18d0*/  HADD2.F32 R190, -RZ, R31.H1_H1 ;  /* 0x3000001fffbe7230 */ /* 0x000fc40000004100 */
[----:B-1----:R-:W-:Y:S01]  /*18e0*/  HADD2.F32 R88, -RZ, R90.H1_H1 ;  /* 0x3000005aff587230 */ /* 0x002fe20000004100 */
        /* <DEDUP_REMOVED lines=11> */
[----:B------:R-:W-:Y:S01]  /*19a0*/  STL [R1+0x108], R89 ;  /* 0x0001085901007387 */ /* 0x000fe20000100800 */
[----:B------:R-:W-:Y:S02]  /*19b0*/  HADD2.F32 R38, -RZ, R18.H1_H1 ;  /* 0x30000012ff267230 */ /* 0x000fe40000004100 */
[----:B------:R-:W-:Y:S01]  /*19c0*/  HADD2.F32 R37, -RZ, R19.H0_H0 ;  /* 0x20000013ff257230 */ /* 0x000fe20000004100 */
        /* <DEDUP_REMOVED lines=64> */
[----:B------:R-:W-:Y:S02]  /*1dd0*/  HADD2.F32 R225, -RZ, R223.H0_H0 ;  /* 0x200000dfffe17230 */ /* 0x000fe40000004100 */
[----:B------:R-:W-:Y:S01]  /*1de0*/  HADD2.F32 R209, -RZ, R207.H0_H0 ;  /* 0x200000cfffd17230 */ /* 0x000fe20000004100 */
[----:B------:R-:W-:Y:S01]  /*1df0*/  STL [R1+0xbc], R80 ;  /* 0x0000bc5001007387 */ /* 0x000fe20000100800 */
[----:B------:R-:W-:-:S02]  /*1e00*/  HADD2.F32 R201, -RZ, R189.H0_H0 ;  /* 0x200000bdffc97230 */ /* 0x000fc40000004100 */
[----:B0-----:R-:W-:Y:S02]  /*1e10*/  HADD2.F32 R3, -RZ, R77.H1_H1 ;  /* 0x3000004dff037230 */ /* 0x001fe40000004100 */
[--C-:B------:R-:W-:Y:S02]  /*1e20*/  HADD2.F32 R77, -RZ, R78.reuse.H1_H1 ;  /* 0x3000004eff4d7230 */ /* 0x100fe40000004100 */
[----:B-1----:R-:W-:Y:S01]  /*1e30*/  HADD2.F32 R76, -RZ, R78.H0_H0 ;  /* 0x2000004eff4c7230 */ /* 0x002fe20000004100 */
[----:B------:R0:W-:Y:S01]  /*1e40*/  STL [R1+0xb8], R3 ;  /* 0x0000b80301007387 */ /* 0x0001e20000100800 */
[----:B------:R-:W-:Y:S02]  /*1e50*/  HADD2.F32 R199, -RZ, R189.H1_H1 ;  /* 0x300000bdffc77230 */ /* 0x000fe40000004100 */
[----:B------:R-:W-:Y:S01]  /*1e60*/  HADD2.F32 R193, -RZ, R191.H0_H0 ;  /* 0x200000bfffc17230 */ /* 0x000fe20000004100 */
[----:B------:R1:W-:Y:S01]  /*1e70*/  STL [R1+0xb4], R76 ;  /* 0x0000b44c01007387 */ /* 0x0003e20000100800 */
[----:B------:R-:W-:-:S02]  /*1e80*/  HADD2.F32 R177, -RZ, R175.H0_H0 ;  /* 0x200000afffb17230 */ /* 0x000fc40000004100 */
        /* <DEDUP_REMOVED lines=19> */
[----:B------:R-:W-:Y:S01]  /*1fc0*/  HADD2.F32 R14, -RZ, R5.H1_H1 ;  /* 0x30000005ff0e7230 */ /* 0x000fe20000004100 */
[----:B------:R-:W-:Y:S01]  /*1fd0*/  STL [R1+0x9c], R76 ;  /* 0x00009c4c01007387 */ /* 0x000fe20000100800 */
[--C-:B------:R-:W-:Y:S02]  /*1fe0*/  HADD2.F32 R13, -RZ, R6.reuse.H0_H0 ;  /* 0x20000006ff0d7230 */ /* 0x100fe40000004100 */
[----:B------:R-:W-:Y:S01]  /*1ff0*/  HADD2.F32 R12, -RZ, R6.H1_H1 ;  /* 0x30000006ff0c7230 */ /* 0x000fe20000004100 */
[----:B------:R1:W-:Y:S01]  /*2000*/  STL [R1+0x98], R72 ;  /* 0x0000984801007387 */ /* 0x0003e20000100800 */
[----:B------:R-:W-:-:S02]  /*2010*/  HADD2.F32 R10, -RZ, R7.H1_H1 ;  /* 0x30000007ff0a7230 */ /* 0x000fc40000004100 */
[----:B0-----:R-:W-:Y:S02]  /*2020*/  HADD2.F32 R3, -RZ, R74.H0_H0 ;  /* 0x2000004aff037230 */ /* 0x001fe40000004100 */
[----:B------:R-:W-:Y:S02]  /*2030*/  HADD2.F32 R239, -RZ, R239.H1_H1 ;  /* 0x300000efffef7230 */ /* 0x000fe40000004100 */
[----:B------:R-:W-:Y:S01]  /*2040*/  HADD2.F32 R250, -RZ, R52.H1_H1 ;  /* 0x30000034fffa7230 */ /* 0x000fe20000004100 */
[----:B------:R0:W-:Y:S01]  /*2050*/  STL [R1+0x94], R3 ;  /* 0x0000940301007387 */ /* 0x0001e20000100800 */
[----:B------:R-:W-:Y:S02]  /*2060*/  HADD2.F32 R248, -RZ, R53.H0_H0 ;  /* 0x20000035fff87230 */ /* 0x000fe40000004100 */
[----:B-1----:R-:W-:Y:S01]  /*2070*/  HADD2.F32 R72, -RZ, R75.H0_H0 ;  /* 0x2000004bff487230 */ /* 0x002fe20000004100 */
        /* <DEDUP_REMOVED lines=11> */
[----:B------:R-:W-:Y:S01]  /*2130*/  STL [R1+0x84], R73 ;  /* 0x0000844901007387 */ /* 0x000fe20000100800 */
[----:B------:R-:W-:Y:S02]  /*2140*/  HADD2.F32 R68, -RZ, R69.H1_H1 ;  /* 0x30000045ff447230 */ /* 0x000fe40000004100 */
[----:B------:R-:W-:Y:S01]  /*2150*/  HADD2.F32 R223, -RZ, R223.H1_H1 ;  /* 0x300000dfffdf7230 */ /* 0x000fe20000004100 */
[----:B------:R-:W-:Y:S01]  /*2160*/  STL [R1+0x80], R72 ;  /* 0x0000804801007387 */ /* 0x000fe20000100800 */
[----:B------:R-:W-:Y:S02]  /*2170*/  HADD2.F32 R207, -RZ, R207.H1_H1 ;  /* 0x300000cfffcf7230 */ /* 0x000fe40000004100 */
[----:B0-----:R-:W-:Y:S02]  /*2180*/  HADD2.F32 R3, -RZ, R69.H0_H0 ;  /* 0x20000045ff037230 */ /* 0x001fe40000004100 */
[----:B------:R-:W-:-:S02]  /*2190*/  HADD2.F32 R69, -RZ, R70.H0_H0 ;  /* 0x20000046ff457230 */ /* 0x000fc40000004100 */
[----:B------:R-:W-:Y:S01]  /*21a0*/  HADD2.F32 R191, -RZ, R191.H1_H1 ;  /* 0x300000bfffbf7230 */ /* 0x000fe20000004100 */
[----:B------:R0:W-:Y:S01]  /*21b0*/  STL [R1+0x7c], R3 ;  /* 0x00007c0301007387 */ /* 0x0001e20000100800 */
[--C-:B------:R-:W-:Y:S02]  /*21c0*/  HADD2.F32 R189, -RZ, R172.reuse.H0_H0 ;  /* 0x200000acffbd7230 */ /* 0x100fe40000004100 */
[----:B------:R-:W-:Y:S01]  /*21d0*/  HADD2.F32 R187, -RZ, R172.H1_H1 ;  /* 0x300000acffbb7230 */ /* 0x000fe20000004100 */
[----:B------:R1:W-:Y:S01]  /*21e0*/  STL [R1+0x78], R68 ;  /* 0x0000784401007387 */ /* 0x0003e20000100800 */
[--C-:B------:R-:W-:Y:S02]  /*21f0*/  HADD2.F32 R185, -RZ, R173.reuse.H0_H0 ;  /* 0x200000adffb97230 */ /* 0x100fe40000004100 */
[----:B------:R-:W-:Y:S01]  /*2200*/  HADD2.F32 R183, -RZ, R173.H1_H1 ;  /* 0x300000adffb77230 */ /* 0x000fe20000004100 */
        /* <DEDUP_REMOVED lines=9> */
[----:B------:R-:W-:-:S02]  /*22a0*/  HADD2.F32 R6, -RZ, R49.H1_H1 ;  /* 0x30000031ff067230 */ /* 0x000fc40000004100 */
[--C-:B------:R-:W-:Y:S01]  /*22b0*/  HADD2.F32 R5, -RZ, R50.reuse.H0_H0 ;  /* 0x20000032ff057230 */ /* 0x100fe20000004100 */
[----:B------:R-:W-:Y:S01]  /*22c0*/  STL [R1+0x68], R69 ;  /* 0x0000684501007387 */ /* 0x000fe20000100800 */
[----:B------:R-:W-:Y:S02]  /*22d0*/  HADD2.F32 R4, -RZ, R50.H1_H1 ;  /* 0x30000032ff047230 */ /* 0x000fe40000004100 */
[--C-:B0-----:R-:W-:Y:S02]  /*22e0*/  HADD2.F32 R3, -RZ, R64.reuse.H0_H0 ;  /* 0x20000040ff037230 */ /* 0x101fe40000004100 */
[----:B------:R-:W-:Y:S02]  /*22f0*/  HADD2.F32 R2, -RZ, R51.H1_H1 ;  /* 0x30000033ff027230 */ /* 0x000fe40000004100 */
        /* <DEDUP_REMOVED lines=12> */
[----:B------:R0:W-:Y:S01]  /*23c0*/  STL [R1+0x58], R3 ;  /* 0x0000580301007387 */ /* 0x0001e20000100800 */
[--C-:B------:R-:W-:Y:S02]  /*23d0*/  HADD2.F32 R155, -RZ, R43.reuse.H0_H0 ;  /* 0x2000002bff9b7230 */ /* 0x100fe40000004100 */
[----:B-1----:R-:W-:Y:S01]  /*23e0*/  HADD2.F32 R64, -RZ, R66.H1_H1 ;  /* 0x30000042ff407230 */ /* 0x002fe20000004100 */
        /* <DEDUP_REMOVED lines=11> */
[----:B------:R-:W-:Y:S01]  /*24a0*/  STL [R1+0x48], R65 ;  /* 0x0000484101007387 */ /* 0x000fe20000100800 */
[----:B------:R-:W-:-:S02]  /*24b0*/  HADD2.F32 R161, -RZ, R46.H0_H0 ;  /* 0x2000002effa17230 */ /* 0x000fc40000004100 */
[----:B------:R-:W-:Y:S01]  /*24c0*/  HADD2.F32 R162, -RZ, R46.H1_H1 ;  /* 0x3000002effa27230 */ /* 0x000fe20000004100 */
[----:B------:R-:W-:Y:S01]  /*24d0*/  STL [R1+0x44], R64 ;  /* 0x0000444001007387 */ /* 0x000fe20000100800 */
[----:B------:R-:W-:Y:S02]  /*24e0*/  HADD2.F32 R163, -RZ, R47.H0_H0 ;  /* 0x2000002fffa37230 */ /* 0x000fe40000004100 */
[----:B0-----:R-:W-:Y:S02]  /*24f0*/  HADD2.F32 R3, -RZ, R60.H1_H1 ;  /* 0x3000003cff037230 */ /* 0x001fe40000004100 */
[--C-:B------:R-:W-:Y:S02]  /*2500*/  HADD2.F32 R60, -RZ, R61.reuse.H0_H0 ;  /* 0x2000003dff3c7230 */ /* 0x100fe40000004100 */
[----:B------:R-:W-:Y:S01]  /*2510*/  HADD2.F32 R61, -RZ, R61.H1_H1 ;  /* 0x3000003dff3d7230 */ /* 0x000fe20000004100 */
[----:B------:R0:W-:Y:S01]  /*2520*/  STL [R1+0x3c], R3 ;  /* 0x00003c0301007387 */ /* 0x0001e20000100800 */
[----:B------:R-:W-:-:S03]  /*2530*/  HADD2.F32 R164, -RZ, R47.H1_H1 ;  /* 0x3000002fffa47230 */ /* 0x000fc60000004100 */
[----:B------:R1:W-:Y:S04]  /*2540*/  STL [R1+0x34], R60 ;  /* 0x0000343c01007387 */ /* 0x0003e80000100800 */
[----:B------:R2:W-:Y:S01]  /*2550*/  STL [R1+0x2c], R61 ;  /* 0x00002c3d01007387 */ /* 0x0005e20000100800 */
[--C-:B0-----:R-:W-:Y:S02]  /*2560*/  HADD2.F32 R3, -RZ, R62.reuse.H0_H0 ;  /* 0x2000003eff037230 */ /* 0x101fe40000004100 */
[----:B-1----:R-:W-:-:S03]  /*2570*/  HADD2.F32 R60, -RZ, R62.H1_H1 ;  /* 0x3000003eff3c7230 */ /* 0x002fc60000004100 */
[----:B------:R0:W-:Y:S01]  /*2580*/  STL [R1+0x24], R3 ;  /* 0x0000240301007387 */ /* 0x0001e20000100800 */
[----:B--2---:R-:W-:-:S03]  /*2590*/  HADD2.F32 R61, -RZ, R63.H0_H0 ;  /* 0x2000003fff3d7230 */ /* 0x004fc60000004100 */
[----:B------:R1:W-:Y:S04]  /*25a0*/  STL [R1+0x1c], R60 ;  /* 0x00001c3c01007387 */ /* 0x0003e80000100800 */
[----:B------:R-:W-:Y:S01]  /*25b0*/  STL [R1+0x14], R61 ;  /* 0x0000143d01007387 */ /* 0x000fe20000100800 */
[----:B0-----:R-:W-:Y:S02]  /*25c0*/  HADD2.F32 R3, -RZ, R63.H1_H1 ;  /* 0x3000003fff037230 */ /* 0x001fe40000004100 */
[----:B-1----:R-:W-:-:S03]  /*25d0*/  HADD2.F32 R60, -RZ, R56.H0_H0 ;  /* 0x20000038ff3c7230 */ /* 0x002fc60000004100 */
[----:B------:R0:W-:Y:S01]  /*25e0*/  STL [R1+0xc], R3 ;  /* 0x00000c0301007387 */ /* 0x0001e20000100800 */
[----:B------:R-:W-:-:S03]  /*25f0*/  HADD2.F32 R56, -RZ, R56.H1_H1 ;  /* 0x30000038ff387230 */ /* 0x000fc60000004100 */
[----:B------:R-:W-:Y:S04]  /*2600*/  STL [R1+0x40], R60 ;  /* 0x0000403c01007387 */ /* 0x000fe80000100800 */
[----:B------:R1:W-:Y:S01]  /*2610*/  STL [R1+0x38], R56 ;  /* 0x0000383801007387 */ /* 0x0003e20000100800 */
[--C-:B0-----:R-:W-:Y:S02]  /*2620*/  HADD2.F32 R3, -RZ, R57.reuse.H0_H0 ;  /* 0x20000039ff037230 */ /* 0x101fe40000004100 */
[----:B------:R-:W-:-:S03]  /*2630*/  HADD2.F32 R57, -RZ, R57.H1_H1 ;  /* 0x30000039ff397230 */ /* 0x000fc60000004100 */
[----:B------:R0:W-:Y:S01]  /*2640*/  STL [R1+0x30], R3 ;  /* 0x0000300301007387 */ /* 0x0001e20000100800 */
[----:B-1----:R-:W-:-:S03]  /*2650*/  HADD2.F32 R56, -RZ, R58.H0_H0 ;  /* 0x2000003aff387230 */ /* 0x002fc60000004100 */
[----:B------:R1:W-:Y:S04]  /*2660*/  STL [R1+0x28], R57 ;  /* 0x0000283901007387 */ /* 0x0003e80000100800 */
[----:B------:R2:W-:Y:S01]  /*2670*/  STL [R1+0x20], R56 ;  /* 0x0000203801007387 */ /* 0x0005e20000100800 */
[----:B0-----:R-:W-:Y:S02]  /*2680*/  HADD2.F32 R3, -RZ, R58.H1_H1 ;  /* 0x3000003aff037230 */ /* 0x001fe40000004100 */
[----:B-1----:R-:W-:-:S03]  /*2690*/  HADD2.F32 R57, -RZ, R59.H0_H0 ;  /* 0x2000003bff397230 */ /* 0x002fc60000004100 */
[----:B------:R0:W-:Y:S01]  /*26a0*/  STL [R1+0x18], R3 ;  /* 0x0000180301007387 */ /* 0x0001e20000100800 */
[----:B--2---:R-:W-:-:S03]  /*26b0*/  HADD2.F32 R56, -RZ, R59.H1_H1 ;  /* 0x3000003bff387230 */ /* 0x004fc60000004100 */
[----:B------:R-:W-:Y:S04]  /*26c0*/  STL [R1+0x10], R57 ;  /* 0x0000103901007387 */ /* 0x000fe80000100800 */
[----:B------:R-:W-:Y:S01]  /*26d0*/  STL [R1+0x8], R56 ;  /* 0x0000083801007387 */ /* 0x000fe20000100800 */
[----:B0-----:R-:W-:Y:S02]  /*26e0*/  HADD2.F32 R3, -RZ, R236.H0_H0 ;  /* 0x200000ecff037230 */ /* 0x001fe40000004100 */
[----:B------:R-:W-:Y:S02]  /*26f0*/  HADD2.F32 R236, -RZ, R36.H0_H0 ;  /* 0x20000024ffec7230 */ /* 0x000fe40000004100 */
[----:B------:R-:W-:Y:S01]  /*2700*/  HADD2.F32 R36, -RZ, R19.H1_H1 ;  /* 0x30000013ff247230 */ /* 0x000fe20000004100 */
[----:B------:R0:W-:Y:S01]  /*2710*/  STL [R1+0x4], R3 ;  /* 0x0000040301007387 */ /* 0x0001e20000100800 */
[----:B------:R-:W-:-:S02]  /*2720*/  HADD2.F32 R19, -RZ, R11.H0_H0 ;  /* 0x2000000bff137230 */ /* 0x000fc40000004100 */
[----:B------:R-:W-:Y:S02]  /*2730*/  HADD2.F32 R11, -RZ, R7.H0_H0 ;  /* 0x20000007ff0b7230 */ /* 0x000fe40000004100 */
[----:B------:R-:W-:Y:S02]  /*2740*/  HADD2.F32 R7, -RZ, R49.H0_H0 ;  /* 0x20000031ff077230 */ /* 0x000fe40000004100 */
[----:B0-----:R-:W-:-:S05]  /*2750*/  HADD2.F32 R3, -RZ, R52.H0_H0 ;  /* 0x20000034ff037230 */ /* 0x001fca0000004100 */
[----:B------:R0:W-:Y:S02]  /*2760*/  STL [R1], R3 ;  /* 0x0000000301007387 */ /* 0x0001e40000100800 */
[----:B0-----:R-:W-:-:S04]  /*2770*/  IMAD.HI.U32 R3, R168, -0x2daee0ad, RZ ;  /* 0xd2511f53a8037827 */ /* 0x001fc800078e00ff */
[----:B------:R-:W-:Y:S01]  /*2780*/  IMAD R168, R168, -0x2daee0ad, RZ ;  /* 0xd2511f53a8a87824 */ /* 0x000fe200078e02ff */
[----:B------:R-:W-:Y:S01]  /*2790*/  LOP3.LUT R26, R3, UR26, R0, 0x96, !PT ;  /* 0x0000001a031a7c12 */ /* 0x000fe2000f8e9600 */
[----:B------:R-:W-:Y:S02]  /*27a0*/  HADD2.F32 R3, -RZ, R51.H0_H0 ;  /* 0x20000033ff037230 */ /* 0x000fe40000004100 */
[----:B------:R-:W-:Y:S02]  /*27b0*/  HADD2.F32 R0, -RZ, R40.H0_H0 ;  /* 0x20000028ff007230 */ /* 0x000fe40000004100 */
.L_x_47460:
[----:B------:R-:W-:Y:S02]  /*27c0*/  ISETP.NE.U32.AND P0, PT, RZ, c[0x0][0x1c0], PT ;  /* 0x00007000ff007a0c */ /* 0x000fe40003f05070 */
[----:B------:R-:W-:Y:S02]  /*27d0*/  LOP3.LUT P1, RZ, R145, 0x8, RZ, 0xc0, !PT ;  /* 0x0000000891ff7812 */ /* 0x000fe4000782c0ff */
        /* <DEDUP_REMOVED lines=36> */
.L_x_46860:
[----:B0-----:R-:W-:Y:S02]  /*2a20*/  IMAD.MOV.U32 R129, RZ, RZ, R166 ;  /* 0x000000ffff817224 */ /* 0x001fe400078e00a6 */
.L_x_46861:
[----:B------:R-:W-:Y:S05]  /*2a30*/  BSYNC B2 ;  /* 0x0000000000027941 */ /* 0x000fea0003800000 */
.L_x_46859:
        /* <DEDUP_REMOVED lines=16> */
.L_x_46865:
[----:B------:R-:W-:Y:S05]  /*2b40*/  BSYNC B3 ;  /* 0x0000000000037941 */ /* 0x000fea0003800000 */
.L_x_46864:
        /* <DEDUP_REMOVED lines=44> */
.L_x_46863:
[----:B------:R-:W-:Y:S05]  /*2e10*/  BSYNC B2 ;  /* 0x0000000000027941 */ /* 0x000fea0003800000 */
.L_x_46862:
[----:B------:R-:W2:Y:S01]  /*2e20*/  LDL R49, [R1+0x184] ;  /* 0x0001840001317983 */ /* 0x000ea20000100800 */
[----:B------:R0:W1:Y:S01]  /*2e30*/  I2F.U32 R48, R129 ;  /* 0x0000008100307306 */ /* 0x0000620000201000 */
[----:B------:R-:W-:Y:S01]  /*2e40*/  LOP3.LUT R145, R145, 0xfffffffb, RZ, 0xc0, !PT ;  /* 0xfffffffb91917812 */ /* 0x000fe200078ec0ff */
[----:B------:R-:W-:Y:S01]  /*2e50*/  BSSY B2, `(.L_x_46866) ;  /* 0x0000019000027945 */ /* 0x000fe20003800000 */
[----:B------:R-:W-:Y:S02]  /*2e60*/  ISETP.NE.U32.AND P0, PT, RZ, c[0x0][0x180], PT ;  /* 0x00006000ff007a0c */ /* 0x000fe40003f05070 */
[----:B------:R-:W-:Y:S02]  /*2e70*/  IADD3 R50, R51, 0x1, RZ ;  /* 0x0000000133327810 */ /* 0x000fe40007ffe0ff */
[----:B------:R-:W-:Y:S01]  /*2e80*/  ISETP.NE.AND.EX P0, PT, RZ, c[0x0][0x184], PT, P0 ;  /* 0x00006100ff007a0c */ /* 0x000fe20003f05300 */
[----:B0-----:R-:W-:-:S10]  /*2e90*/  HFMA2.MMA R129, -RZ, RZ, 0.1171875, 0 ;  /* 0x2f800000ff817435 */ /* 0x001fd400000001ff */
        /* <DEDUP_REMOVED lines=19> */
.L_x_46867:
[----:B------:R-:W-:Y:S02]  /*2fd0*/  MOV R49, R166 ;  /* 0x000000a600317202 */ /* 0x000fe40000000f00 */
.L_x_46868:
[----:B------:R-:W-:Y:S05]  /*2fe0*/  BSYNC B2 ;  /* 0x0000000000027941 */ /* 0x000fea0003800000 */
.L_x_46866:
        /* <DEDUP_REMOVED lines=16> */
.L_x_46872:
[----:B------:R-:W-:Y:S05]  /*30f0*/  BSYNC B3 ;  /* 0x0000000000037941 */ /* 0x000fea0003800000 */
.L_x_46871:
        /* <DEDUP_REMOVED lines=44> */
.L_x_46870:
[----:B------:R-:W-:Y:S05]  /*33c0*/  BSYNC B2 ;  /* 0x0000000000027941 */ /* 0x000fea0003800000 */
.L_x_46869:
[----:B------:R-:W2:Y:S01]  /*33d0*/  LDL R51, [R1+0x180] ;  /* 0x0001800001337983 */ /* 0x000ea20000100800 */
        /* <DEDUP_REMOVED lines=23> */
.L_x_46874:
[----:B------:R-:W-:Y:S02]  /*3550*/  IMAD.MOV.U32 R52, RZ, RZ, R166 ;  /* 0x000000ffff347224 */ /* 0x000fe400078e00a6 */
.L_x_46875:
[----:B------:R-:W-:Y:S05]  /*3560*/  BSYNC B2 ;  /* 0x0000000000027941 */ /* 0x000fea0003800000 */
.L_x_46873:
        /* <DEDUP_REMOVED lines=16> */
.L_x_46879:
[----:B------:R-:W-:Y:S05]  /*3670*/  BSYNC B3 ;  /* 0x0000000000037941 */ /* 0x000fea0003800000 */
.L_x_46878:
        /* <DEDUP_REMOVED lines=44> */
.L_x_46877:
[----:B------:R-:W-:Y:S05]  /*3940*/  BSYNC B2 ;  /* 0x0000000000027941 */ /* 0x000fea0003800000 */
.L_x_46876:
[----:B------:R-:W2:Y:S01]  /*3950*/  LDL R51, [R1+0x17c] ;  /* 0x00017c0001337983 */ /* 0x000ea20000100800 */
        /* <DEDUP_REMOVED lines=21> */
.L_x_46881:
[----:B------:R-:W-:Y:S02]  /*3ab0*/  MOV R51, R166 ;  /* 0x000000a600337202 */ /* 0x000fe40000000f00 */
.L_x_46882:
[----:B------:R-:W-:Y:S05]  /*3ac0*/  BSYNC B2 ;  /* 0x0000000000027941 */ /* 0x000fea0003800000 */
.L_x_46880:
        /* <DEDUP_REMOVED lines=16> */
.L_x_46886:
[----:B------:R-:W-:Y:S05]  /*3bd0*/  BSYNC B3 ;  /* 0x0000000000037941 */ /* 0x000fea0003800000 */
.L_x_46885:
        /* <DEDUP_REMOVED lines=44> */
.L_x_46884:
[----:B------:R-:W-:Y:S05]  /*3ea0*/  BSYNC B2 ;  /* 0x0000000000027941 */ /* 0x000fea0003800000 */
.L_x_46883:
        /* <DEDUP_REMOVED lines=22> */
.L_x_46888:
[----:B------:R-:W-:Y:S02]  /*4010*/  IMAD.MOV.U32 R165, RZ, RZ, R166 ;  /* 0x000000ffffa57224 */ /* 0x000fe400078e00a6 */
.L_x_46889:
[----:B------:R-:W-:Y:S05]  /*4020*/  BSYNC B2 ;  /* 0x0000000000027941 */ /* 0x000fea0003800000 */
.L_x_46887:
        /* <DEDUP_REMOVED lines=16> */
.L_x_46893:
[----:B------:R-:W-:Y:S05]  /*4130*/  BSYNC B3 ;  /* 0x0000000000037941 */ /* 0x000fea0003800000 */
.L_x_46892:
        /* <DEDUP_REMOVED lines=44> */
.L_x_46891:
[----:B------:R-:W-:Y:S05]  /*4400*/  BSYNC B2 ;  /* 0x0000000000027941 */ /* 0x000fea0003800000 */
.L_x_46890:
        /* <DEDUP_REMOVED lines=22> */
.L_x_46895:
[----:B------:R-:W-:Y:S02]  /*4570*/  MOV R53, R166 ;  /* 0x000000a600357202 */ /* 0x000fe40000000f00 */
.L_x_46896:
[----:B------:R-:W-:Y:S05]  /*4580*/  BSYNC B2 ;  /* 0x0000000000027941 */ /* 0x000fea0003800000 */
.L_x_46894:
        /* <DEDUP_REMOVED lines=16> */
.L_x_46900:
[----:B------:R-:W-:Y:S05]  /*4690*/  BSYNC B3 ;  /* 0x0000000000037941 */ /* 0x000fea0003800000 */
.L_x_46899:
        /* <DEDUP_REMOVED lines=44> */
.L_x_46898:
[----:B------:R-:W-:Y:S05]  /*4960*/  BSYNC B2 ;  /* 0x0000000000027941 */ /* 0x000fea0003800000 */
.L_x_46897:
        /* <DEDUP_REMOVED lines=22> */
.L_x_46902:
[----:B------:R-:W-:Y:S02]  /*4ad0*/  IMAD.MOV.U32 R54, RZ, RZ, R166 ;  /* 0x000000ffff367224 */ /* 0x000fe400078e00a6 */
.L_x_46903:
[----:B------:R-:W-:Y:S05]  /*4ae0*/  BSYNC B2 ;  /* 0x0000000000027941 */ /* 0x000fea0003800000 */
.L_x_46901:
        /* <DEDUP_REMOVED lines=16> */
.L_x_46907:
[----:B------:R-:W-:Y:S05]  /*4bf0*/  BSYNC B3 ;  /* 0x0000000000037941 */ /* 0x000fea0003800000 */
.L_x_46906:
        /* <DEDUP_REMOVED lines=44> */
.L_x_46905:
[----:B------:R-:W-:Y:S05]  /*4ec0*/  BSYNC B2 ;  /* 0x0000000000027941 */ /* 0x000fea0003800000 */
.L_x_46904:
        /* <DEDUP_REMOVED lines=22> */
.L_x_46909:
[----:B------:R-:W-:Y:S02]  /*5030*/  MOV R172, R166 ;  /* 0x000000a600ac7202 */ /* 0x000fe40000000f00 */
.L_x_46910:
[----:B------:R-:W-:Y:S05]  /*5040*/  BSYNC B2 ;  /* 0x0000000000027941 */ /* 0x000fea0003800000 */
.L_x_46908:
        /* <DEDUP_REMOVED lines=19> */
.L_x_46914:
[----:B------:R-:W-:Y:S05]  /*5180*/  BSYNC B3 ;  /* 0x0000000000037941 */ /* 0x000fea0003800000 */
.L_x_46913:
        /* <DEDUP_REMOVED lines=44> */
.L_x_46912:
[----:B------:R-:W-:Y:S05]  /*5450*/  BSYNC B2 ;  /* 0x0000000000027941 */ /* 0x000fea0003800000 */
.L_x_46911:
[----:B------:R-:W0:Y:S01]  /*5460*/  I2F.U32 R170, R172 ;  /* 0x000000ac00aa7306 */ /* 0x000e220000201000 */
[----:B------:R-:W-:Y:S01]  /*5470*/  SEL R130, RZ, 0x10000, P5 ;  /* 0x00010000ff827807 */ /* 0x000fe20002800000 */
[----:B------:R-:W-:Y:S01]  /*5480*/  HADD2.F32 R55, -RZ, R55.H1_H1 ;  /* 0x30000037ff377230 */ /* 0x000fe20000004100 */
[----:B------:R-:W-:Y:S02]  /*5490*/  SEL R131, RZ, 0x100, P4 ;  /* 0x00000100ff837807 */ /* 0x000fe40002000000 */
[----:B------:R-:W-:Y:S02]  /*54a0*/  SEL R171, RZ, 0x1, P3 ;  /* 0x00000001ffab7807 */ /* 0x000fe40001800000 */
[----:B------:R-:W-:Y:S01]  /*54b0*/  LOP3.LUT P5, RZ, R145, 0x2, RZ, 0xc0, !PT ;  /* 0x0000000291ff7812 */ /* 0x000fe200078ac0ff */
        /* <DEDUP_REMOVED lines=30> */
.L_x_46858:
[----:B------:R-:W-:Y:S05]  /*56a0*/  BSYNC B1 ;  /* 0x0000000000017941 */ /* 0x000fea0003800000 */
.L_x_46857:
        /* <DEDUP_REMOVED lines=24> */
.L_x_46918:
[----:B01----:R-:W-:Y:S02]  /*5830*/  IMAD.MOV.U32 R130, RZ, RZ, R166 ;  /* 0x000000ffff827224 */ /* 0x003fe400078e00a6 */
.L_x_46919:
[----:B------:R-:W-:Y:S05]  /*5840*/  BSYNC B2 ;  /* 0x0000000000027941 */ /* 0x000fea0003800000 */
.L_x_46917:
        /* <DEDUP_REMOVED lines=16> */
.L_x_46923:
[----:B------:R-:W-:Y:S05]  /*5950*/  BSYNC B3 ;  /* 0x0000000000037941 */ /* 0x000fea0003800000 */
.L_x_46922:
        /* <DEDUP_REMOVED lines=44> */
.L_x_46921:
[----:B------:R-:W-:Y:S05]  /*5c20*/  BSYNC B2 ;  /* 0x0000000000027941 */ /* 0x000fea0003800000 */
.L_x_46920:
        /* <DEDUP_REMOVED lines=27> */
.L_x_46925:
[----:B------:R-:W-:Y:S02]  /*5de0*/  IMAD.MOV.U32 R57, RZ, RZ, R166 ;  /* 0x000000ffff397224 */ /* 0x000fe400078e00a6 */
.L_x_46926:
[----:B------:R-:W-:Y:S05]  /*5df0*/  BSYNC B2 ;  /* 0x0000000000027941 */ /* 0x000fea0003800000 */
.L_x_46924:
        /* <DEDUP_REMOVED lines=16> */
.L_x_46930:
[----:B------:R-:W-:Y:S05]  /*5f00*/  BSYNC B3 ;  /* 0x0000000000037941 */ /* 0x000fea0003800000 */
.L_x_46929:
        /* <DEDUP_REMOVED lines=44> */
.L_x_46928:
[----:B------:R-:W-:Y:S05]  /*61d0*/  BSYNC B2 ;  /* 0x0000000000027941 */ /* 0x000fea0003800000 */
.L_x_46927:
        /* <DEDUP_REMOVED lines=24> */
.L_x_46932:
[----:B------:R-:W-:Y:S02]  /*6360*/  MOV R60, R166 ;  /* 0x000000a6003c7202 */ /* 0x000fe40000000f00 */
.L_x_46933:
[----:B------:R-:W-:Y:S05]  /*6370*/  BSYNC B2 ;  /* 0x0000000000027941 */ /* 0x000fea0003800000 */
.L_x_46931:
        /* <DEDUP_REMOVED lines=16> */
.L_x_46937:
[----:B------:R-:W-:Y:S05]  /*6480*/  BSYNC B3 ;  /* 0x0000000000037941 */ /* 0x000fea0003800000 */
.L_x_46936:
        /* <DEDUP_REMOVED lines=44> */
.L_x_46935:
[----:B------:R-:W-:Y:S05]  /*6750*/  BSYNC B2 ;  /* 0x0000000000027941 */ /* 0x000fea0003800000 */
.L_x_46934:
        /* <DEDUP_REMOVED lines=22> */
.L_x_46939:
[----:B------:R-:W-:Y:S02]  /*68c0*/  IMAD.MOV.U32 R59, RZ, RZ, R166 ;  /* 0x000000ffff3b7224 */ /* 0x000fe400078e00a6 */
.L_x_46940:
[----:B------:R-:W-:Y:S05]  /*68d0*/  BSYNC B2 ;  /* 0x0000000000027941 */ /* 0x000fea0003800000 */
.L_x_46938:
        /* <DEDUP_REMOVED lines=16> */
.L_x_46944:
[----:B------:R-:W-:Y:S05]  /*69e0*/  BSYNC B3 ;  /* 0x0000000000037941 */ /* 0x000fea0003800000 */
.L_x_46943:
        /* <DEDUP_REMOVED lines=44> */
.L_x_46942:
[----:B------:R-:W-:Y:S05]  /*6cb0*/  BSYNC B2 ;  /* 0x0000000000027941 */ /* 0x000fea0003800000 */
.L_x_46941:
        /* <DEDUP_REMOVED lines=22> */
.L_x_46946:
[----:B------:R-:W-:Y:S02]  /*6e20*/  MOV R165, R166 ;  /* 0x000000a600a57202 */ /* 0x000fe40000000f00 */
.L_x_46947:
[----:B------:R-:W-:Y:S05]  /*6e30*/  BSYNC B2 ;  /* 0x0000000000027941 */ /* 0x000fea0003800000 */
.L_x_46945:
        /* <DEDUP_REMOVED lines=16> */
.L_x_46951:
[----:B------:R-:W-:Y:S05]  /*6f40*/  BSYNC B3 ;  /* 0x0000000000037941 */ /* 0x000fea0003800000 */
.L_x_46950:
        /* <DEDUP_REMOVED lines=44> */
.L_x_46949:
[----:B------:R-:W-:Y:S05]  /*7210*/  BSYNC B2 ;  /* 0x0000000000027941 */ /* 0x000fea0003800000 */
.L_x_46948:
        /* <DEDUP_REMOVED lines=22> */
.L_x_46953:
[----:B------:R-:W-:Y:S02]  /*7380*/  IMAD.MOV.U32 R61, RZ, RZ, R166 ;  /* 0x000000ffff3d7224 */ /* 0x000fe400078e00a6 */
.L_x_46954:
[----:B------:R-:W-:Y:S05]  /*7390*/  BSYNC B2 ;  /* 0x0000000000027941 */ /* 0x000fea0003800000 */
.L_x_46952:
        /* <DEDUP_REMOVED lines=16> */
.L_x_46958:
[----:B------:R-:W-:Y:S05]  /*74a0*/  BSYNC B3 ;  /* 0x0000000000037941 */ /* 0x000fea0003800000 */
.L_x_46957:
        /* <DEDUP_REMOVED lines=44> */
.L_x_46956:
[----:B------:R-:W-:Y:S05]  /*7770*/  BSYNC B2 ;  /* 0x0000000000027941 */ /* 0x000fea0003800000 */
.L_x_46955:
        /* <DEDUP_REMOVED lines=22> */
.L_x_46960:
[----:B------:R-:W-:Y:S02]  /*78e0*/  MOV R62, R166 ;  /* 0x000000a6003e7202 */ /* 0x000fe40000000f00 */
.L_x_46961:
[----:B------:R-:W-:Y:S05]  /*78f0*/  BSYNC B2 ;  /* 0x0000000000027941 */ /* 0x000fea0003800000 */
.L_x_46959:
        /* <DEDUP_REMOVED lines=16> */
.L_x_46965:
[----:B------:R-:W-:Y:S05]  /*7a00*/  BSYNC B3 ;  /* 0x0000000000037941 */ /* 0x000fea0003800000 */
.L_x_46964:
        /* <DEDUP_REMOVED lines=44> */
.L_x_46963:
[----:B------:R-:W-:Y:S05]  /*7cd0*/  BSYNC B2 ;  /* 0x0000000000027941 */ /* 0x000fea0003800000 */
.L_x_46962:
        /* <DEDUP_REMOVED lines=22> */
.L_x_46967:
[----:B------:R-:W-:Y:S02]  /*7e40*/  IMAD.MOV.U32 R173, RZ, RZ, R166 ;  /* 0x000000ffffad7224 */ /* 0x000fe400078e00a6 */
.L_x_46968:
[----:B------:R-:W-:Y:S05]  /*7e50*/  BSYNC B2 ;  /* 0x0000000000027941 */ /* 0x000fea0003800000 */
.L_x_46966:
        /* <DEDUP_REMOVED lines=19> */
.L_x_46972:
[----:B------:R-:W-:Y:S05]  /*7f90*/  BSYNC B3 ;  /* 0x0000000000037941 */ /* 0x000fea0003800000 */
.L_x_46971:
        /* <DEDUP_REMOVED lines=44> */
.L_x_46970:
[----:B------:R-:W-:Y:S05]  /*8260*/  BSYNC B2 ;  /* 0x0000000000027941 */ /* 0x000fea0003800000 */
.L_x_46969:
[----:B------:R-:W0:Y:S01]  /*8270*/  I2F.U32 R170, R173 ;  /* 0x000000ad00aa7306 */ /* 0x000e220000201000 */
[----:B------:R-:W-:Y:S01]  /*8280*/  SEL R130, RZ, 0x10000, P5 ;  /* 0x00010000ff827807 */ /* 0x000fe20002800000 */
[----:B------:R-:W-:Y:S01]  /*8290*/  HADD2.F32 R63, -RZ, R63.H1_H1 ;  /* 0x3000003fff3f7230 */ /* 0x000fe20000004100 */
[----:B------:R-:W-:Y:S02]  /*82a0*/  SEL R131, RZ, 0x100, P4 ;  /* 0x00000100ff837807 */ /* 0x000fe40002000000 */
[----:B------:R-:W-:Y:S02]  /*82b0*/  LOP3.LUT P5, RZ, R145, 0x2, RZ, 0xc0, !PT ;  /* 0x0000000291ff7812 */ /* 0x000fe400078ac0ff */
[----:B------:R-:W-:Y:S01]  /*82c0*/  SEL R171, RZ, 0x1, P3 ;  /* 0x00000001ffab7807 */ /* 0x000fe20001800000 */
        /* <DEDUP_REMOVED lines=30> */
.L_x_46916:
[----:B------:R-:W-:Y:S05]  /*84b0*/  BSYNC B1 ;  /* 0x0000000000017941 */ /* 0x000fea0003800000 */
.L_x_46915:
        /* <DEDUP_REMOVED lines=24> */
.L_x_46976:
[----:B01----:R-:W-:Y:S02]  /*8640*/  IMAD.MOV.U32 R130, RZ, RZ, R166 ;  /* 0x000000ffff827224 */ /* 0x003fe400078e00a6 */
.L_x_46977:
[----:B------:R-:W-:Y:S05]  /*8650*/  BSYNC B2 ;  /* 0x0000000000027941 */ /* 0x000fea0003800000 */
.L_x_46975:
        /* <DEDUP_REMOVED lines=16> */
.L_x_46981:
[----:B------:R-:W-:Y:S05]  /*8760*/  BSYNC B3 ;  /* 0x0000000000037941 */ /* 0x000fea0003800000 */
.L_x_46980:
        /* <DEDUP_REMOVED lines=44> */
.L_x_46979:
[----:B------:R-:W-:Y:S05]  /*8a30*/  BSYNC B2 ;  /* 0x0000000000027941 */ /* 0x000fea0003800000 */
.L_x_46978:
        /* <DEDUP_REMOVED lines=27> */
.L_x_46983:
[----:B------:R-:W-:Y:S02]  /*8bf0*/  MOV R65, R166 ;  /* 0x000000a600417202 */ /* 0x000fe40000000f00 */
.L_x_46984:
[----:B------:R-:W-:Y:S05]  /*8c00*/  BSYNC B2 ;  /* 0x0000000000027941 */ /* 0x000fea0003800000 */
.L_x_46982:
        /* <DEDUP_REMOVED lines=16> */
.L_x_46988:
[----:B------:R-:W-:Y:S05]  /*8d10*/  BSYNC B3 ;  /* 0x0000000000037941 */ /* 0x000fea0003800000 */
.L_x_46987:
        /* <DEDUP_REMOVED lines=44> */
.L_x_46986:
[----:B------:R-:W-:Y:S05]  /*8fe0*/  BSYNC B2 ;  /* 0x0000000000027941 */ /* 0x000fea0003800000 */
.L_x_46985:
        /* <DEDUP_REMOVED lines=24> */
.L_x_46990:
[----:B------:R-:W-:Y:S02]  /*9170*/  IMAD.MOV.U32 R68, RZ, RZ, R166 ;  /* 0x000000ffff447224 */ /* 0x000fe400078e00a6 */
.L_x_46991:
[----:B------:R-:W-:Y:S05]  /*9180*/  BSYNC B2 ;  /* 0x0000000000027941 */ /* 0x000fea0003800000 */
.L_x_46989:
        /* <DEDUP_REMOVED lines=16> */
.L_x_46995:
[----:B------:R-:W-:Y:S05]  /*9290*/  BSYNC B3 ;  /* 0x0000000000037941 */ /* 0x000fea0003800000 */
.L_x_46994:
        /* <DEDUP_REMOVED lines=44> */
.L_x_46993:
[----:B------:R-:W-:Y:S05]  /*9560*/  BSYNC B2 ;  /* 0x0000000000027941 */ /* 0x000fea0003800000 */
.L_x_46992:
        /* <DEDUP_REMOVED lines=22> */
.L_x_46997:
[----:B------:R-:W-:Y:S02]  /*96d0*/  MOV R67, R166 ;  /* 0x000000a600437202 */ /* 0x000fe40000000f00 */
.L_x_46998:
[----:B------:R-:W-:Y:S05]  /*96e0*/  BSYNC B2 ;  /* 0x0000000000027941 */ /* 0x000fea0003800000 */
.L_x_46996:
        /* <DEDUP_REMOVED lines=16> */
.L_x_47002:
[----:B------:R-:W-:Y:S05]  /*97f0*/  BSYNC B3 ;  /* 0x0000000000037941 */ /* 0x000fea0003800000 */
.L_x_47001:
        /* <DEDUP_REMOVED lines=44> */
.L_x_47000:
[----:B------:R-:W-:Y:S05]  /*9ac0*/  BSYNC B2 ;  /* 0x0000000000027941 */ /* 0x000fea0003800000 */
.L_x_46999:
        /* <DEDUP_REMOVED lines=22> */
.L_x_47004:
[----:B------:R-:W-:Y:S02]  /*9c30*/  IMAD.MOV.U32 R165, RZ, RZ, R166 ;  /* 0x000000ffffa57224 */ /* 0x000fe400078e00a6 */
.L_x_47005:
[----:B------:R-:W-:Y:S05]  /*9c40*/  BSYNC B2 ;  /* 0x0000000000027941 */ /* 0x000fea0003800000 */
.L_x_47003:
        /* <DEDUP_REMOVED lines=16> */
.L_x_47009:
[----:B------:R-:W-:Y:S05]  /*9d50*/  BSYNC B3 ;  /* 0x0000000000037941 */ /* 0x000fea0003800000 */
.L_x_47008:
        /* <DEDUP_REMOVED lines=44> */
.L_x_47007:
[----:B------:R-:W-:Y:S05]  /*a020*/  BSYNC B2 ;  /* 0x0000000000027941 */ /* 0x000fea0003800000 */
.L_x_47006:
        /* <DEDUP_REMOVED lines=22> */
.L_x_47011:
[----:B------:R-:W-:Y:S02]  /*a190*/  MOV R69, R166 ;  /* 0x000000a600457202 */ /* 0x000fe40000000f00 */
.L_x_47012:
[----:B------:R-:W-:Y:S05]  /*a1a0*/  BSYNC B2 ;  /* 0x0000000000027941 */ /* 0x000fea0003800000 */
.L_x_47010:
        /* <DEDUP_REMOVED lines=16> */
.L_x_47016:
[----:B------:R-:W-:Y:S05]  /*a2b0*/  BSYNC B3 ;  /* 0x0000000000037941 */ /* 0x000fea0003800000 */
.L_x_47015:
        /* <DEDUP_REMOVED lines=44> */
.L_x_47014:
[----:B------:R-:W-:Y:S05]  /*a580*/  BSYNC B2 ;  /* 0x0000000000027941 */ /* 0x000fea0003800000 */
.L_x_47013:
        /* <DEDUP_REMOVED lines=22> */
.L_x_47018:
[----:B------:R-:W-:Y:S02]  /*a6f0*/  IMAD.MOV.U32 R70, RZ, RZ, R166 ;  /* 0x000000ffff467224 */ /* 0x000fe400078e00a6 */
.L_x_47019:
[----:B------:R-:W-:Y:S05]  /*a700*/  BSYNC B2 ;  /* 0x0000000000027941 */ /* 0x000fea0003800000 */
.L_x_47017:
        /* <DEDUP_REMOVED lines=16> */
.L_x_47023:
[----:B------:R-:W-:Y:S05]  /*a810*/  BSYNC B3 ;  /* 0x0000000000037941 */ /* 0x000fea0003800000 */
.L_x_47022:
        /* <DEDUP_REMOVED lines=44> */
.L_x_47021:
[----:B------:R-:W-:Y:S05]  /*aae0*/  BSYNC B2 ;  /* 0x0000000000027941 */ /* 0x000fea0003800000 */
.L_x_47020:
        /* <DEDUP_REMOVED lines=22> */
.L_x_47025:
[----:B------:R-:W-:Y:S02]  /*ac50*/  MOV R173, R166 ;  /* 0x000000a600ad7202 */ /* 0x000fe40000000f00 */
.L_x_47026:
[----:B------:R-:W-:Y:S05]  /*ac60*/  BSYNC B2 ;  /* 0x0000000000027941 */ /* 0x000fea0003800000 */
.L_x_47024:
        /* <DEDUP_REMOVED lines=19> */
.L_x_47030:
[----:B------:R-:W-:Y:S05]  /*ada0*/  BSYNC B3 ;  /* 0x0000000000037941 */ /* 0x000fea0003800000 */
.L_x_47029:
        /* <DEDUP_REMOVED lines=44> */
.L_x_47028:
[----:B------:R-:W-:Y:S05]  /*b070*/  BSYNC B2 ;  /* 0x0000000000027941 */ /* 0x000fea0003800000 */
.L_x_47027:
        /* <DEDUP_REMOVED lines=36> */
.L_x_46974:
[----:B------:R-:W-:Y:S05]  /*b2c0*/  BSYNC B1 ;  /* 0x0000000000017941 */ /* 0x000fea0003800000 */
.L_x_46973:
        /* <DEDUP_REMOVED lines=24> */
.L_x_47034:
[----:B01----:R-:W-:Y:S02]  /*b450*/  IMAD.MOV.U32 R130, RZ, RZ, R166 ;  /* 0x000000ffff827224 */ /* 0x003fe400078e00a6 */
.L_x_47035:
[----:B------:R-:W-:Y:S05]  /*b460*/  BSYNC B2 ;  /* 0x0000000000027941 */ /* 0x000fea0003800000 */
.L_x_47033:
        /* <DEDUP_REMOVED lines=16> */
.L_x_47039:
[----:B------:R-:W-:Y:S05]  /*b570*/  BSYNC B3 ;  /* 0x0000000000037941 */ /* 0x000fea0003800000 */
.L_x_47038:
        /* <DEDUP_REMOVED lines=44> */
.L_x_47037:
[----:B------:R-:W-:Y:S05]  /*b840*/  BSYNC B2 ;  /* 0x0000000000027941 */ /* 0x000fea0003800000 */
.L_x_47036:
        /* <DEDUP_REMOVED lines=27> */
.L_x_47041:
[----:B------:R-:W-:Y:S02]  /*ba00*/  IMAD.MOV.U32 R73, RZ, RZ, R166 ;  /* 0x000000ffff497224 */ /* 0x000fe400078e00a6 */
.L_x_47042:
[----:B------:R-:W-:Y:S05]  /*ba10*/  BSYNC B2 ;  /* 0x0000000000027941 */ /* 0x000fea0003800000 */
.L_x_47040:
        /* <DEDUP_REMOVED lines=16> */
.L_x_47046:
[----:B------:R-:W-:Y:S05]  /*bb20*/  BSYNC B3 ;  /* 0x0000000000037941 */ /* 0x000fea0003800000 */
.L_x_47045:
        /* <DEDUP_REMOVED lines=44> */
.L_x_47044:
[----:B------:R-:W-:Y:S05]  /*bdf0*/  BSYNC B2 ;  /* 0x0000000000027941 */ /* 0x000fea0003800000 */
.L_x_47043:
        /* <DEDUP_REMOVED lines=24> */
.L_x_47048:
[----:B------:R-:W-:Y:S02]  /*bf80*/  MOV R76, R166 ;  /* 0x000000a6004c7202 */ /* 0x000fe40000000f00 */
.L_x_47049:
[----:B------:R-:W-:Y:S05]  /*bf90*/  BSYNC B2 ;  /* 0x0000000000027941 */ /* 0x000fea0003800000 */
.L_x_47047:
        /* <DEDUP_REMOVED lines=16> */
.L_x_47053:
[----:B------:R-:W-:Y:S05]  /*c0a0*/  BSYNC B3 ;  /* 0x0000000000037941 */ /* 0x000fea0003800000 */
.L_x_47052:
        /* <DEDUP_REMOVED lines=44> */
.L_x_47051:
[----:B------:R-:W-:Y:S05]  /*c370*/  BSYNC B2 ;  /* 0x0000000000027941 */ /* 0x000fea0003800000 */
.L_x_47050:
        /* <DEDUP_REMOVED lines=22> */
.L_x_47055:
[----:B------:R-:W-:Y:S02]  /*c4e0*/  IMAD.MOV.U32 R75, RZ, RZ, R166 ;  /* 0x000000ffff4b7224 */ /* 0x000fe400078e00a6 */
.L_x_47056:
[----:B------:R-:W-:Y:S05]  /*c4f0*/  BSYNC B2 ;  /* 0x0000000000027941 */ /* 0x000fea0003800000 */
.L_x_47054:
        /* <DEDUP_REMOVED lines=16> */
.L_x_47060:
[----:B------:R-:W-:Y:S05]  /*c600*/  BSYNC B3 ;  /* 0x0000000000037941 */ /* 0x000fea0003800000 */
.L_x_47059:
        /* <DEDUP_REMOVED lines=44> */
.L_x_47058:
[----:B------:R-:W-:Y:S05]  /*c8d0*/  BSYNC B2 ;  /* 0x0000000000027941 */ /* 0x000fea0003800000 */
.L_x_47057:
        /* <DEDUP_REMOVED lines=22> */
.L_x_47062:
[----:B------:R-:W-:Y:S02]  /*ca40*/  MOV R165, R166 ;  /* 0x000000a600a57202 */ /* 0x000fe40000000f00 */
.L_x_47063:
[----:B------:R-:W-:Y:S05]  /*ca50*/  BSYNC B2 ;  /* 0x0000000000027941 */ /* 0x000fea0003800000 */
.L_x_47061:
        /* <DEDUP_REMOVED lines=16> */
.L_x_47067:
[----:B------:R-:W-:Y:S05]  /*cb60*/  BSYNC B3 ;  /* 0x0000000000037941 */ /* 0x000fea0003800000 */
.L_x_47066:
        /* <DEDUP_REMOVED lines=44> */
.L_x_47065:
[----:B------:R-:W-:Y:S05]  /*ce30*/  BSYNC B2 ;  /* 0x0000000000027941 */ /* 0x000fea0003800000 */
.L_x_47064:
        /* <DEDUP_REMOVED lines=22> */
.L_x_47069:
[----:B------:R-:W-:Y:S02]  /*cfa0*/  IMAD.MOV.U32 R77, RZ, RZ, R166 ;  /* 0x000000ffff4d7224 */ /* 0x000fe400078e00a6 */
.L_x_47070:
[----:B------:R-:W-:Y:S05]  /*cfb0*/  BSYNC B2 ;  /* 0x0000000000027941 */ /* 0x000fea0003800000 */
.L_x_47068:
        /* <DEDUP_REMOVED lines=16> */
.L_x_47074:
[----:B------:R-:W-:Y:S05]  /*d0c0*/  BSYNC B3 ;  /* 0x0000000000037941 */ /* 0x000fea0003800000 */
.L_x_47073:
        /* <DEDUP_REMOVED lines=44> */
.L_x_47072:
[----:B------:R-:W-:Y:S05]  /*d390*/  BSYNC B2 ;  /* 0x0000000000027941 */ /* 0x000fea0003800000 */
.L_x_47071:
        /* <DEDUP_REMOVED lines=22> */
.L_x_47076:
[----:B------:R-:W-:Y:S02]  /*d500*/  MOV R78, R166 ;  /* 0x000000a6004e7202 */ /* 0x000fe40000000f00 */
.L_x_47077:
[----:B------:R-:W-:Y:S05]  /*d510*/  BSYNC B2 ;  /* 0x0000000000027941 */ /* 0x000fea0003800000 */
.L_x_47075:
        /* <DEDUP_REMOVED lines=16> */
.L_x_47081:
[----:B------:R-:W-:Y:S05]  /*d620*/  BSYNC B3 ;  /* 0x0000000000037941 */ /* 0x000fea0003800000 */
.L_x_47080:
        /* <DEDUP_REMOVED lines=44> */
.L_x_47079:
[----:B------:R-:W-:Y:S05]  /*d8f0*/  BSYNC B2 ;  /* 0x0000000000027941 */ /* 0x000fea0003800000 */
.L_x_47078:
        /* <DEDUP_REMOVED lines=22> */
.L_x_47083:
[----:B------:R-:W-:Y:S02]  /*da60*/  IMAD.MOV.U32 R173, RZ, RZ, R166 ;  /* 0x000000ffffad7224 */ /* 0x000fe400078e00a6 */
.L_x_47084:
[----:B------:R-:W-:Y:S05]  /*da70*/  BSYNC B2 ;  /* 0x0000000000027941 */ /* 0x000fea0003800000 */
.L_x_47082:
        /* <DEDUP_REMOVED lines=19> */
.L_x_47088:
[----:B------:R-:W-:Y:S05]  /*dbb0*/  BSYNC B3 ;  /* 0x0000000000037941 */ /* 0x000fea0003800000 */
.L_x_47087:
        /* <DEDUP_REMOVED lines=44> */
.L_x_47086:
[----:B------:R-:W-:Y:S05]  /*de80*/  BSYNC B2 ;  /* 0x0000000000027941 */ /* 0x000fea0003800000 */
.L_x_47085:
        /* <DEDUP_REMOVED lines=36> */
.L_x_47032:
[----:B------:R-:W-:Y:S05]  /*e0d0*/  BSYNC B1 ;  /* 0x0000000000017941 */ /* 0x000fea0003800000 */
.L_x_47031:
        /* <DEDUP_REMOVED lines=24> */
.L_x_47092:
[----:B01----:R-:W-:Y:S02]  /*e260*/  IMAD.MOV.U32 R130, RZ, RZ, R166 ;  /* 0x000000ffff827224 */ /* 0x003fe400078e00a6 */
.L_x_47093:
[----:B------:R-:W-:Y:S05]  /*e270*/  BSYNC B2 ;  /* 0x0000000000027941 */ /* 0x000fea0003800000 */
.L_x_47091:
        /* <DEDUP_REMOVED lines=16> */
.L_x_47097:
[----:B------:R-:W-:Y:S05]  /*e380*/  BSYNC B3 ;  /* 0x0000000000037941 */ /* 0x000fea0003800000 */
.L_x_47096:
        /* <DEDUP_REMOVED lines=44> */
.L_x_47095:
[----:B------:R-:W-:Y:S05]  /*e650*/  BSYNC B2 ;  /* 0x0000000000027941 */ /* 0x000fea0003800000 */
.L_x_47094:
        /* <DEDUP_REMOVED lines=27> */
.L_x_47099:
[----:B------:R-:W-:Y:S02]  /*e810*/  MOV R81, R166 ;  /* 0x000000a600517202 */ /* 0x000fe40000000f00 */
.L_x_47100:
[----:B------:R-:W-:Y:S05]  /*e820*/  BSYNC B2 ;  /* 0x0000000000027941 */ /* 0x000fea0003800000 */
.L_x_47098:
        /* <DEDUP_REMOVED lines=16> */
.L_x_47104:
[----:B------:R-:W-:Y:S05]  /*e930*/  BSYNC B3 ;  /* 0x0000000000037941 */ /* 0x000fea0003800000 */
.L_x_47103:
        /* <DEDUP_REMOVED lines=44> */
.L_x_47102:
[----:B------:R-:W-:Y:S05]  /*ec00*/  BSYNC B2 ;  /* 0x0000000000027941 */ /* 0x000fea0003800000 */
.L_x_47101:
        /* <DEDUP_REMOVED lines=24> */
.L_x_47106:
[----:B------:R-:W-:Y:S02]  /*ed90*/  IMAD.MOV.U32 R84, RZ, RZ, R166 ;  /* 0x000000ffff547224 */ /* 0x000fe400078e00a6 */
.L_x_47107:
[----:B------:R-:W-:Y:S05]  /*eda0*/  BSYNC B2 ;  /* 0x0000000000027941 */ /* 0x000fea0003800000 */
.L_x_47105:
        /* <DEDUP_REMOVED lines=16> */
.L_x_47111:
[----:B------:R-:W-:Y:S05]  /*eeb0*/  BSYNC B3 ;  /* 0x0000000000037941 */ /* 0x000fea0003800000 */
.L_x_47110:
        /* <DEDUP_REMOVED lines=44> */
.L_x_47109:
[----:B------:R-:W-:Y:S05]  /*f180*/  BSYNC B2 ;  /* 0x0000000000027941 */ /* 0x000fea0003800000 */
.L_x_47108:
        /* <DEDUP_REMOVED lines=22> */
.L_x_47113:
[----:B------:R-:W-:Y:S02]  /*f2f0*/  MOV R83, R166 ;  /* 0x000000a600537202 */ /* 0x000fe40000000f00 */
.L_x_47114:
[----:B------:R-:W-:Y:S05]  /*f300*/  BSYNC B2 ;  /* 0x0000000000027941 */ /* 0x000fea0003800000 */
.L_x_47112:
        /* <DEDUP_REMOVED lines=16> */
.L_x_47118:
[----:B------:R-:W-:Y:S05]  /*f410*/  BSYNC B3 ;  /* 0x0000000000037941 */ /* 0x000fea0003800000 */
.L_x_47117:
        /* <DEDUP_REMOVED lines=44> */
.L_x_47116:
[----:B------:R-:W-:Y:S05]  /*f6e0*/  BSYNC B2 ;  /* 0x0000000000027941 */ /* 0x000fea0003800000 */
.L_x_47115:
        /* <DEDUP_REMOVED lines=22> */
.L_x_47120:
[----:B------:R-:W-:Y:S02]  /*f850*/  IMAD.MOV.U32 R165, RZ, RZ, R166 ;  /* 0x000000ffffa57224 */ /* 0x000fe400078e00a6 */
.L_x_47121:
[----:B------:R-:W-:Y:S05]  /*f860*/  BSYNC B2 ;  /* 0x0000000000027941 */ /* 0x000fea0003800000 */
.L_x_47119:
        /* <DEDUP_REMOVED lines=16> */
.L_x_47125:
[----:B------:R-:W-:Y:S05]  /*f970*/  BSYNC B3 ;  /* 0x0000000000037941 */ /* 0x000fea0003800000 */
.L_x_47124:
        /* <DEDUP_REMOVED lines=44> */
.L_x_47123:
[----:B------:R-:W-:Y:S05]  /*fc40*/  BSYNC B2 ;  /* 0x0000000000027941 */ /* 0x000fea0003800000 */
.L_x_47122:
        /* <DEDUP_REMOVED lines=22> */
.L_x_47127:
[----:B------:R-:W-:Y:S02]  /*fdb0*/  MOV R85, R166 ;  /* 0x000000a600557202 */ /* 0x000fe40000000f00 */
.L_x_47128:
[----:B------:R-:W-:Y:S05]  /*fdc0*/  BSYNC B2 ;  /* 0x0000000000027941 */ /* 0x000fea0003800000 */
.L_x_47126:
        /* <DEDUP_REMOVED lines=16> */
.L_x_47132:
[----:B------:R-:W-:Y:S05]  /*fed0*/  BSYNC B3 ;  /* 0x0000000000037941 */ /* 0x000fea0003800000 */
.L_x_47131:
        /* <DEDUP_REMOVED lines=44> */
.L_x_47130:
[----:B------:R-:W-:Y:S05]  /*101a0*/  BSYNC B2 ;  /* 0x0000000000027941 */ /* 0x000fea0003800000 */
.L_x_47129:
        /* <DEDUP_REMOVED lines=22> */
.L_x_47134:
[----:B------:R-:W-:Y:S02]  /*10310*/  IMAD.MOV.U32 R86, RZ, RZ, R166 ;  /* 0x000000ffff567224 */ /* 0x000fe400078e00a6 */
.L_x_47135:
[----:B------:R-:W-:Y:S05]  /*10320*/  BSYNC B2 ;  /* 0x0000000000027941 */ /* 0x000fea0003800000 */
.L_x_47133:
        /* <DEDUP_REMOVED lines=16> */
.L_x_47139:
[----:B------:R-:W-:Y:S05]  /*10430*/  BSYNC B3 ;  /* 0x0000000000037941 */ /* 0x000fea0003800000 */
.L_x_47138:
        /* <DEDUP_REMOVED lines=44> */
.L_x_47137:
[----:B------:R-:W-:Y:S05]  /*10700*/  BSYNC B2 ;  /* 0x0000000000027941 */ /* 0x000fea0003800000 */
.L_x_47136:
        /* <DEDUP_REMOVED lines=22> */
.L_x_47141:
[----:B------:R-:W-:Y:S02]  /*10870*/  MOV R173, R166 ;  /* 0x000000a600ad7202 */ /* 0x000fe40000000f00 */
.L_x_47142:
[----:B------:R-:W-:Y:S05]  /*10880*/  BSYNC B2 ;  /* 0x0000000000027941 */ /* 0x000fea0003800000 */
.L_x_47140:
        /* <DEDUP_REMOVED lines=19> */
.L_x_47146:
[----:B------:R-:W-:Y:S05]  /*109c0*/  BSYNC B3 ;  /* 0x0000000000037941 */ /* 0x000fea0003800000 */
.L_x_47145:
        /* <DEDUP_REMOVED lines=44> */
.L_x_47144:
[----:B------:R-:W-:Y:S05]  /*10c90*/  BSYNC B2 ;  /* 0x0000000000027941 */ /* 0x000fea0003800000 */
.L_x_47143:
        /* <DEDUP_REMOVED lines=36> */
.L_x_47090:
[----:B------:R-:W-:Y:S05]  /*10ee0*/  BSYNC B1 ;  /* 0x0000000000017941 */ /* 0x000fea0003800000 */
.L_x_47089:
        /* <DEDUP_REMOVED lines=24> */
.L_x_47150:
[----:B01----:R-:W-:Y:S02]  /*11070*/  IMAD.MOV.U32 R130, RZ, RZ, R166 ;  /* 0x000000ffff827224 */ /* 0x003fe400078e00a6 */
.L_x_47151:
[----:B------:R-:W-:Y:S05]  /*11080*/  BSYNC B2 ;  /* 0x0000000000027941 */ /* 0x000fea0003800000 */
.L_x_47149:
        /* <DEDUP_REMOVED lines=16> */
.L_x_47155:
[----:B------:R-:W-:Y:S05]  /*11190*/  BSYNC B3 ;  /* 0x0000000000037941 */ /* 0x000fea0003800000 */
.L_x_47154:
        /* <DEDUP_REMOVED lines=44> */
.L_x_47153:
[----:B------:R-:W-:Y:S05]  /*11460*/  BSYNC B2 ;  /* 0x0000000000027941 */ /* 0x000fea0003800000 */
.L_x_47152:
        /* <DEDUP_REMOVED lines=27> */
.L_x_47157:
[----:B------:R-:W-:Y:S02]  /*11620*/  IMAD.MOV.U32 R89, RZ, RZ, R166 ;  /* 0x000000ffff597224 */ /* 0x000fe400078e00a6 */
.L_x_47158:
[----:B------:R-:W-:Y:S05]  /*11630*/  BSYNC B2 ;  /* 0x0000000000027941 */ /* 0x000fea0003800000 */
.L_x_47156:
        /* <DEDUP_REMOVED lines=16> */
.L_x_47162:
[----:B------:R-:W-:Y:S05]  /*11740*/  BSYNC B3 ;  /* 0x0000000000037941 */ /* 0x000fea0003800000 */
.L_x_47161:
        /* <DEDUP_REMOVED lines=44> */
.L_x_47160:
[----:B------:R-:W-:Y:S05]  /*11a10*/  BSYNC B2 ;  /* 0x0000000000027941 */ /* 0x000fea0003800000 */
.L_x_47159:
        /* <DEDUP_REMOVED lines=24> */
.L_x_47164:
[----:B------:R-:W-:Y:S02]  /*11ba0*/  MOV R92, R166 ;  /* 0x000000a6005c7202 */ /* 0x000fe40000000f00 */
.L_x_47165:
[----:B------:R-:W-:Y:S05]  /*11bb0*/  BSYNC B2 ;  /* 0x0000000000027941 */ /* 0x000fea0003800000 */
.L_x_47163:
        /* <DEDUP_REMOVED lines=16> */
.L_x_47169:
[----:B------:R-:W-:Y:S05]  /*11cc0*/  BSYNC B3 ;  /* 0x0000000000037941 */ /* 0x000fea0003800000 */
.L_x_47168:
        /* <DEDUP_REMOVED lines=44> */
.L_x_47167:
[----:B------:R-:W-:Y:S05]  /*11f90*/  BSYNC B2 ;  /* 0x0000000000027941 */ /* 0x000fea0003800000 */
.L_x_47166:
        /* <DEDUP_REMOVED lines=22> */
.L_x_47171:
[----:B------:R-:W-:Y:S02]  /*12100*/  IMAD.MOV.U32 R91, RZ, RZ, R166 ;  /* 0x000000ffff5b7224 */ /* 0x000fe400078e00a6 */
.L_x_47172:
[----:B------:R-:W-:Y:S05]  /*12110*/  BSYNC B2 ;  /* 0x0000000000027941 */ /* 0x000fea0003800000 */
.L_x_47170:
        /* <DEDUP_REMOVED lines=16> */
.L_x_47176:
[----:B------:R-:W-:Y:S05]  /*12220*/  BSYNC B3 ;  /* 0x0000000000037941 */ /* 0x000fea0003800000 */
.L_x_47175:
        /* <DEDUP_REMOVED lines=44> */
.L_x_47174:
[----:B------:R-:W-:Y:S05]  /*124f0*/  BSYNC B2 ;  /* 0x0000000000027941 */ /* 0x000fea0003800000 */
.L_x_47173:
        /* <DEDUP_REMOVED lines=22> */
.L_x_47178:
[----:B------:R-:W-:Y:S02]  /*12660*/  MOV R165, R166 ;  /* 0x000000a600a57202 */ /* 0x000fe40000000f00 */
.L_x_47179:
[----:B------:R-:W-:Y:S05]  /*12670*/  BSYNC B2 ;  /* 0x0000000000027941 */ /* 0x000fea0003800000 */
.L_x_47177:
        /* <DEDUP_REMOVED lines=16> */
.L_x_47183:
[----:B------:R-:W-:Y:S05]  /*12780*/  BSYNC B3 ;  /* 0x0000000000037941 */ /* 0x000fea0003800000 */
.L_x_47182:
        /* <DEDUP_REMOVED lines=44> */
.L_x_47181:
[----:B------:R-:W-:Y:S05]  /*12a50*/  BSYNC B2 ;  /* 0x0000000000027941 */ /* 0x000fea0003800000 */
.L_x_47180:
        /* <DEDUP_REMOVED lines=22> */
.L_x_47185:
[----:B------:R-:W-:Y:S02]  /*12bc0*/  IMAD.MOV.U32 R93, RZ, RZ, R166 ;  /* 0x000000ffff5d7224 */ /* 0x000fe400078e00a6 */
.L_x_47186:
[----:B------:R-:W-:Y:S05]  /*12bd0*/  BSYNC B2 ;  /* 0x0000000000027941 */ /* 0x000fea0003800000 */
.L_x_47184:
        /* <DEDUP_REMOVED lines=16> */
.L_x_47190:
[----:B------:R-:W-:Y:S05]  /*12ce0*/  BSYNC B3 ;  /* 0x0000000000037941 */ /* 0x000fea0003800000 */
.L_x_47189:
        /* <DEDUP_REMOVED lines=44> */
.L_x_47188:
[----:B------:R-:W-:Y:S05]  /*12fb0*/  BSYNC B2 ;  /* 0x0000000000027941 */ /* 0x000fea0003800000 */
.L_x_47187:
        /* <DEDUP_REMOVED lines=22> */
.L_x_47192:
[----:B------:R-:W-:Y:S02]  /*13120*/  MOV R94, R166 ;  /* 0x000000a6005e7202 */ /* 0x000fe40000000f00 */
.L_x_47193:
[----:B------:R-:W-:Y:S05]  /*13130*/  BSYNC B2 ;  /* 0x0000000000027941 */ /* 0x000fea0003800000 */
.L_x_47191:
        /* <DEDUP_REMOVED lines=16> */
.L_x_47197:
[----:B------:R-:W-:Y:S05]  /*13240*/  BSYNC B3 ;  /* 0x0000000000037941 */ /* 0x000fea0003800000 */
.L_x_47196:
        /* <DEDUP_REMOVED lines=44> */
.L_x_47195:
[----:B------:R-:W-:Y:S05]  /*13510*/  BSYNC B2 ;  /* 0x0000000000027941 */ /* 0x000fea0003800000 */
.L_x_47194:
        /* <DEDUP_REMOVED lines=22> */
.L_x_47199:
[----:B------:R-:W-:Y:S02]  /*13680*/  IMAD.MOV.U32 R173, RZ, RZ, R166 ;  /* 0x000000ffffad7224 */ /* 0x000fe400078e00a6 */
.L_x_47200:
[----:B------:R-:W-:Y:S05]  /*13690*/  BSYNC B2 ;  /* 0x0000000000027941 */ /* 0x000fea0003800000 */
.L_x_47198:
        /* <DEDUP_REMOVED lines=19> */
.L_x_47204:
[----:B------:R-:W-:Y:S05]  /*137d0*/  BSYNC B3 ;  /* 0x0000000000037941 */ /* 0x000fea0003800000 */
.L_x_47203:
        /* <DEDUP_REMOVED lines=44> */
.L_x_47202:
[----:B------:R-:W-:Y:S05]  /*13aa0*/  BSYNC B2 ;  /* 0x0000000000027941 */ /* 0x000fea0003800000 */
.L_x_47201:
        /* <DEDUP_REMOVED lines=36> */
.L_x_47148:
[----:B------:R-:W-:Y:S05]  /*13cf0*/  BSYNC B1 ;  /* 0x0000000000017941 */ /* 0x000fea0003800000 */
.L_x_47147:
        /* <DEDUP_REMOVED lines=24> */
.L_x_47208:
[----:B01----:R-:W-:Y:S02]  /*13e80*/  IMAD.MOV.U32 R130, RZ, RZ, R166 ;  /* 0x000000ffff827224 */ /* 0x003fe400078e00a6 */
.L_x_47209:
[----:B------:R-:W-:Y:S05]  /*13e90*/  BSYNC B2 ;  /* 0x0000000000027941 */ /* 0x000fea0003800000 */
.L_x_47207:
        /* <DEDUP_REMOVED lines=16> */
.L_x_47213:
[----:B------:R-:W-:Y:S05]  /*13fa0*/  BSYNC B3 ;  /* 0x0000000000037941 */ /* 0x000fea0003800000 */
.L_x_47212:
        /* <DEDUP_REMOVED lines=44> */
.L_x_47211:
[----:B------:R-:W-:Y:S05]  /*14270*/  BSYNC B2 ;  /* 0x0000000000027941 */ /* 0x000fea0003800000 */
.L_x_47210:
        /* <DEDUP_REMOVED lines=27> */
.L_x_47215:
[----:B------:R-:W-:Y:S02]  /*14430*/  MOV R97, R166 ;  /* 0x000000a600617202 */ /* 0x000fe40000000f00 */
.L_x_47216:
[----:B------:R-:W-:Y:S05]  /*14440*/  BSYNC B2 ;  /* 0x0000000000027941 */ /* 0x000fea0003800000 */
.L_x_47214:
        /* <DEDUP_REMOVED lines=16> */
.L_x_47220:
[----:B------:R-:W-:Y:S05]  /*14550*/  BSYNC B3 ;  /* 0x0000000000037941 */ /* 0x000fea0003800000 */
.L_x_47219:
        /* <DEDUP_REMOVED lines=44> */
.L_x_47218:
[----:B------:R-:W-:Y:S05]  /*14820*/  BSYNC B2 ;  /* 0x0000000000027941 */ /* 0x000fea0003800000 */
.L_x_47217:
        /* <DEDUP_REMOVED lines=24> */
.L_x_47222:
[----:B------:R-:W-:Y:S02]  /*149b0*/  IMAD.MOV.U32 R100, RZ, RZ, R166 ;  /* 0x000000ffff647224 */ /* 0x000fe400078e00a6 */
.L_x_47223:
[----:B------:R-:W-:Y:S05]  /*149c0*/  BSYNC B2 ;  /* 0x0000000000027941 */ /* 0x000fea0003800000 */
.L_x_47221:
        /* <DEDUP_REMOVED lines=16> */
.L_x_47227:
[----:B------:R-:W-:Y:S05]  /*14ad0*/  BSYNC B3 ;  /* 0x0000000000037941 */ /* 0x000fea0003800000 */
.L_x_47226:
        /* <DEDUP_REMOVED lines=44> */
.L_x_47225:
[----:B------:R-:W-:Y:S05]  /*14da0*/  BSYNC B2 ;  /* 0x0000000000027941 */ /* 0x000fea0003800000 */
.L_x_47224:
        /* <DEDUP_REMOVED lines=22> */
.L_x_47229:
[----:B------:R-:W-:Y:S02]  /*14f10*/  MOV R99, R166 ;  /* 0x000000a600637202 */ /* 0x000fe40000000f00 */
.L_x_47230:
[----:B------:R-:W-:Y:S05]  /*14f20*/  BSYNC B2 ;  /* 0x0000000000027941 */ /* 0x000fea0003800000 */
.L_x_47228:
        /* <DEDUP_REMOVED lines=16> */
.L_x_47234:
[----:B------:R-:W-:Y:S05]  /*15030*/  BSYNC B3 ;  /* 0x0000000000037941 */ /* 0x000fea0003800000 */
.L_x_47233:
        /* <DEDUP_REMOVED lines=44> */
.L_x_47232:
[----:B------:R-:W-:Y:S05]  /*15300*/  BSYNC B2 ;  /* 0x0000000000027941 */ /* 0x000fea0003800000 */
.L_x_47231:
        /* <DEDUP_REMOVED lines=22> */
.L_x_47236:
[----:B------:R-:W-:Y:S02]  /*15470*/  IMAD.MOV.U32 R165, RZ, RZ, R166 ;  /* 0x000000ffffa57224 */ /* 0x000fe400078e00a6 */
.L_x_47237:
[----:B------:R-:W-:Y:S05]  /*15480*/  BSYNC B2 ;  /* 0x0000000000027941 */ /* 0x000fea0003800000 */
.L_x_47235:
        /* <DEDUP_REMOVED lines=16> */
.L_x_47241:
[----:B------:R-:W-:Y:S05]  /*15590*/  BSYNC B3 ;  /* 0x0000000000037941 */ /* 0x000fea0003800000 */
.L_x_47240:
        /* <DEDUP_REMOVED lines=44> */
.L_x_47239:
[----:B------:R-:W-:Y:S05]  /*15860*/  BSYNC B2 ;  /* 0x0000000000027941 */ /* 0x000fea0003800000 */
.L_x_47238:
        /* <DEDUP_REMOVED lines=22> */
.L_x_47243:
[----:B------:R-:W-:Y:S02]  /*159d0*/  MOV R101, R166 ;  /* 0x000000a600657202 */ /* 0x000fe40000000f00 */
.L_x_47244:
[----:B------:R-:W-:Y:S05]  /*159e0*/  BSYNC B2 ;  /* 0x0000000000027941 */ /* 0x000fea0003800000 */
.L_x_47242:
        /* <DEDUP_REMOVED lines=16> */
.L_x_47248:
[----:B------:R-:W-:Y:S05]  /*15af0*/  BSYNC B3 ;  /* 0x0000000000037941 */ /* 0x000fea0003800000 */
.L_x_47247:
        /* <DEDUP_REMOVED lines=44> */
.L_x_47246:
[----:B------:R-:W-:Y:S05]  /*15dc0*/  BSYNC B2 ;  /* 0x0000000000027941 */ /* 0x000fea0003800000 */
.L_x_47245:
        /* <DEDUP_REMOVED lines=22> */
.L_x_47250:
[----:B------:R-:W-:Y:S02]  /*15f30*/  IMAD.MOV.U32 R102, RZ, RZ, R166 ;  /* 0x000000ffff667224 */ /* 0x000fe400078e00a6 */
.L_x_47251:
[----:B------:R-:W-:Y:S05]  /*15f40*/  BSYNC B2 ;  /* 0x0000000000027941 */ /* 0x000fea0003800000 */
.L_x_47249:
        /* <DEDUP_REMOVED lines=16> */
.L_x_47255:
[----:B------:R-:W-:Y:S05]  /*16050*/  BSYNC B3 ;  /* 0x0000000000037941 */ /* 0x000fea0003800000 */
.L_x_47254:
        /* <DEDUP_REMOVED lines=44> */
.L_x_47253:
[----:B------:R-:W-:Y:S05]  /*16320*/  BSYNC B2 ;  /* 0x0000000000027941 */ /* 0x000fea0003800000 */
.L_x_47252:
        /* <DEDUP_REMOVED lines=22> */
.L_x_47257:
[----:B------:R-:W-:Y:S02]  /*16490*/  MOV R173, R166 ;  /* 0x000000a600ad7202 */ /* 0x000fe40000000f00 */
.L_x_47258:
[----:B------:R-:W-:Y:S05]  /*164a0*/  BSYNC B2 ;  /* 0x0000000000027941 */ /* 0x000fea0003800000 */
.L_x_47256:
        /* <DEDUP_REMOVED lines=19> */
.L_x_47262:
[----:B------:R-:W-:Y:S05]  /*165e0*/  BSYNC B3 ;  /* 0x0000000000037941 */ /* 0x000fea0003800000 */
.L_x_47261:
        /* <DEDUP_REMOVED lines=44> */
.L_x_47260:
[----:B------:R-:W-:Y:S05]  /*168b0*/  BSYNC B2 ;  /* 0x0000000000027941 */ /* 0x000fea0003800000 */
.L_x_47259:
        /* <DEDUP_REMOVED lines=36> */
.L_x_47206:
[----:B------:R-:W-:Y:S05]  /*16b00*/  BSYNC B1 ;  /* 0x0000000000017941 */ /* 0x000fea0003800000 */
.L_x_47205:
        /* <DEDUP_REMOVED lines=24> */
.L_x_47266:
[----:B01----:R-:W-:Y:S02]  /*16c90*/  IMAD.MOV.U32 R130, RZ, RZ, R166 ;  /* 0x000000ffff827224 */ /* 0x003fe400078e00a6 */
.L_x_47267:
[----:B------:R-:W-:Y:S05]  /*16ca0*/  BSYNC B2 ;  /* 0x0000000000027941 */ /* 0x000fea0003800000 */
.L_x_47265:
        /* <DEDUP_REMOVED lines=16> */
.L_x_47271:
[----:B------:R-:W-:Y:S05]  /*16db0*/  BSYNC B3 ;  /* 0x0000000000037941 */ /* 0x000fea0003800000 */
.L_x_47270:
        /* <DEDUP_REMOVED lines=44> */
.L_x_47269:
[----:B------:R-:W-:Y:S05]  /*17080*/  BSYNC B2 ;  /* 0x0000000000027941 */ /* 0x000fea0003800000 */
.L_x_47268:
        /* <DEDUP_REMOVED lines=27> */
.L_x_47273:
[----:B------:R-:W-:Y:S02]  /*17240*/  IMAD.MOV.U32 R105, RZ, RZ, R166 ;  /* 0x000000ffff697224 */ /* 0x000fe400078e00a6 */
.L_x_47274:
[----:B------:R-:W-:Y:S05]  /*17250*/  BSYNC B2 ;  /* 0x0000000000027941 */ /* 0x000fea0003800000 */
.L_x_47272:
        /* <DEDUP_REMOVED lines=16> */
.L_x_47278:
[----:B------:R-:W-:Y:S05]  /*17360*/  BSYNC B3 ;  /* 0x0000000000037941 */ /* 0x000fea0003800000 */
.L_x_47277:
        /* <DEDUP_REMOVED lines=44> */
.L_x_47276:
[----:B------:R-:W-:Y:S05]  /*17630*/  BSYNC B2 ;  /* 0x0000000000027941 */ /* 0x000fea0003800000 */
.L_x_47275:
        /* <DEDUP_REMOVED lines=24> */
.L_x_47280:
[----:B------:R-:W-:Y:S02]  /*177c0*/  MOV R108, R166 ;  /* 0x000000a6006c7202 */ /* 0x000fe40000000f00 */
.L_x_47281:
[----:B------:R-:W-:Y:S05]  /*177d0*/  BSYNC B2 ;  /* 0x0000000000027941 */ /* 0x000fea0003800000 */
.L_x_47279:
        /* <DEDUP_REMOVED lines=16> */
.L_x_47285:
[----:B------:R-:W-:Y:S05]  /*178e0*/  BSYNC B3 ;  /* 0x0000000000037941 */ /* 0x000fea0003800000 */
.L_x_47284:
        /* <DEDUP_REMOVED lines=44> */
.L_x_47283:
[----:B------:R-:W-:Y:S05]  /*17bb0*/  BSYNC B2 ;  /* 0x0000000000027941 */ /* 0x000fea0003800000 */
.L_x_47282:
        /* <DEDUP_REMOVED lines=22> */
.L_x_47287:
[----:B------:R-:W-:Y:S02]  /*17d20*/  IMAD.MOV.U32 R107, RZ, RZ, R166 ;  /* 0x000000ffff6b7224 */ /* 0x000fe400078e00a6 */
.L_x_47288:
[----:B------:R-:W-:Y:S05]  /*17d30*/  BSYNC B2 ;  /* 0x0000000000027941 */ /* 0x000fea0003800000 */
.L_x_47286:
        /* <DEDUP_REMOVED lines=16> */
.L_x_47292:
[----:B------:R-:W-:Y:S05]  /*17e40*/  BSYNC B3 ;  /* 0x0000000000037941 */ /* 0x000fea0003800000 */
.L_x_47291:
        /* <DEDUP_REMOVED lines=44> */
.L_x_47290:
[----:B------:R-:W-:Y:S05]  /*18110*/  BSYNC B2 ;  /* 0x0000000000027941 */ /* 0x000fea0003800000 */
.L_x_47289:
        /* <DEDUP_REMOVED lines=22> */
.L_x_47294:
[----:B------:R-:W-:Y:S02]  /*18280*/  IMAD.MOV.U32 R165, RZ, RZ, R166 ;  /* 0x000000ffffa57224 */ /* 0x000fe400078e00a6 */
.L_x_47295:
[----:B------:R-:W-:Y:S05]  /*18290*/  BSYNC B2 ;  /* 0x0000000000027941 */ /* 0x000fea0003800000 */
.L_x_47293:
        /* <DEDUP_REMOVED lines=16> */
.L_x_47299:
[----:B------:R-:W-:Y:S05]  /*183a0*/  BSYNC B3 ;  /* 0x0000000000037941 */ /* 0x000fea0003800000 */
.L_x_47298:
        /* <DEDUP_REMOVED lines=44> */
.L_x_47297:
[----:B------:R-:W-:Y:S05]  /*18670*/  BSYNC B2 ;  /* 0x0000000000027941 */ /* 0x000fea0003800000 */
.L_x_47296:
        /* <DEDUP_REMOVED lines=22> */
.L_x_47301:
[----:B------:R-:W-:Y:S02]  /*187e0*/  MOV R109, R166 ;  /* 0x000000a6006d7202 */ /* 0x000fe40000000f00 */
.L_x_47302:
[----:B------:R-:W-:Y:S05]  /*187f0*/  BSYNC B2 ;  /* 0x0000000000027941 */ /* 0x000fea0003800000 */
.L_x_47300:
        /* <DEDUP_REMOVED lines=16> */
.L_x_47306:
[----:B------:R-:W-:Y:S05]  /*18900*/  BSYNC B3 ;  /* 0x0000000000037941 */ /* 0x000fea0003800000 */
.L_x_47305:
        /* <DEDUP_REMOVED lines=44> */
.L_x_47304:
[----:B------:R-:W-:Y:S05]  /*18bd0*/  BSYNC B2 ;  /* 0x0000000000027941 */ /* 0x000fea0003800000 */
.L_x_47303:
        /* <DEDUP_REMOVED lines=22> */
.L_x_47308:
[----:B------:R-:W-:Y:S02]  /*18d40*/  IMAD.MOV.U32 R110, RZ, RZ, R166 ;  /* 0x000000ffff6e7224 */ /* 0x000fe400078e00a6 */
.L_x_47309:
[----:B------:R-:W-:Y:S05]  /*18d50*/  BSYNC B2 ;  /* 0x0000000000027941 */ /* 0x000fea0003800000 */
.L_x_47307:
        /* <DEDUP_REMOVED lines=16> */
.L_x_47313:
[----:B------:R-:W-:Y:S05]  /*18e60*/  BSYNC B3 ;  /* 0x0000000000037941 */ /* 0x000fea0003800000 */
.L_x_47312:
        /* <DEDUP_REMOVED lines=44> */
.L_x_47311:
[----:B------:R-:W-:Y:S05]  /*19130*/  BSYNC B2 ;  /* 0x0000000000027941 */ /* 0x000fea0003800000 */
.L_x_47310:
        /* <DEDUP_REMOVED lines=22> */
.L_x_47315:
[----:B------:R-:W-:Y:S02]  /*192a0*/  IMAD.MOV.U32 R173, RZ, RZ, R166 ;  /* 0x000000ffffad7224 */ /* 0x000fe400078e00a6 */
.L_x_47316:
[----:B------:R-:W-:Y:S05]  /*192b0*/  BSYNC B2 ;  /* 0x0000000000027941 */ /* 0x000fea0003800000 */
.L_x_47314:
        /* <DEDUP_REMOVED lines=19> */
.L_x_47320:
[----:B------:R-:W-:Y:S05]  /*193f0*/  BSYNC B3 ;  /* 0x0000000000037941 */ /* 0x000fea0003800000 */
.L_x_47319:
        /* <DEDUP_REMOVED lines=44> */
.L_x_47318:
[----:B------:R-:W-:Y:S05]  /*196c0*/  BSYNC B2 ;  /* 0x0000000000027941 */ /* 0x000fea0003800000 */
.L_x_47317:
        /* <DEDUP_REMOVED lines=36> */
.L_x_47264:
[----:B------:R-:W-:Y:S05]  /*19910*/  BSYNC B1 ;  /* 0x0000000000017941 */ /* 0x000fea0003800000 */
.L_x_47263:
        /* <DEDUP_REMOVED lines=24> */
.L_x_47324:
[----:B01----:R-:W-:Y:S02]  /*19aa0*/  IMAD.MOV.U32 R130, RZ, RZ, R166 ;  /* 0x000000ffff827224 */ /* 0x003fe400078e00a6 */
.L_x_47325:
[----:B------:R-:W-:Y:S05]  /*19ab0*/  BSYNC B2 ;  /* 0x0000000000027941 */ /* 0x000fea0003800000 */
.L_x_47323:
        /* <DEDUP_REMOVED lines=16> */
.L_x_47329:
[----:B------:R-:W-:Y:S05]  /*19bc0*/  BSYNC B3 ;  /* 0x0000000000037941 */ /* 0x000fea0003800000 */
.L_x_47328:
        /* <DEDUP_REMOVED lines=44> */
.L_x_47327:
[----:B------:R-:W-:Y:S05]  /*19e90*/  BSYNC B2 ;  /* 0x0000000000027941 */ /* 0x000fea0003800000 */
.L_x_47326:
        /* <DEDUP_REMOVED lines=27> */
.L_x_47331:
[----:B------:R-:W-:Y:S02]  /*1a050*/  MOV R113, R166 ;  /* 0x000000a600717202 */ /* 0x000fe40000000f00 */
.L_x_47332:
[----:B------:R-:W-:Y:S05]  /*1a060*/  BSYNC B2 ;  /* 0x0000000000027941 */ /* 0x000fea0003800000 */
.L_x_47330:
        /* <DEDUP_REMOVED lines=16> */
.L_x_47336:
[----:B------:R-:W-:Y:S05]  /*1a170*/  BSYNC B3 ;  /* 0x0000000000037941 */ /* 0x000fea0003800000 */
.L_x_47335:
        /* <DEDUP_REMOVED lines=44> */
.L_x_47334:
[----:B------:R-:W-:Y:S05]  /*1a440*/  BSYNC B2 ;  /* 0x0000000000027941 */ /* 0x000fea0003800000 */
.L_x_47333:
        /* <DEDUP_REMOVED lines=24> */
.L_x_47338:
[----:B------:R-:W-:Y:S02]  /*1a5d0*/  IMAD.MOV.U32 R116, RZ, RZ, R166 ;  /* 0x000000ffff747224 */ /* 0x000fe400078e00a6 */
.L_x_47339:
[----:B------:R-:W-:Y:S05]  /*1a5e0*/  BSYNC B2 ;  /* 0x0000000000027941 */ /* 0x000fea0003800000 */
.L_x_47337:
        /* <DEDUP_REMOVED lines=16> */
.L_x_47343:
[----:B------:R-:W-:Y:S05]  /*1a6f0*/  BSYNC B3 ;  /* 0x0000000000037941 */ /* 0x000fea0003800000 */
.L_x_47342:
        /* <DEDUP_REMOVED lines=44> */
.L_x_47341:
[----:B------:R-:W-:Y:S05]  /*1a9c0*/  BSYNC B2 ;  /* 0x0000000000027941 */ /* 0x000fea0003800000 */
.L_x_47340:
        /* <DEDUP_REMOVED lines=22> */
.L_x_47345:
[----:B------:R-:W-:Y:S02]  /*1ab30*/  IMAD.MOV.U32 R115, RZ, RZ, R166 ;  /* 0x000000ffff737224 */ /* 0x000fe400078e00a6 */
.L_x_47346:
[----:B------:R-:W-:Y:S05]  /*1ab40*/  BSYNC B2 ;  /* 0x0000000000027941 */ /* 0x000fea0003800000 */
.L_x_47344:
        /* <DEDUP_REMOVED lines=16> */
.L_x_47350:
[----:B------:R-:W-:Y:S05]  /*1ac50*/  BSYNC B3 ;  /* 0x0000000000037941 */ /* 0x000fea0003800000 */
.L_x_47349:
        /* <DEDUP_REMOVED lines=44> */
.L_x_47348:
[----:B------:R-:W-:Y:S05]  /*1af20*/  BSYNC B2 ;  /* 0x0000000000027941 */ /* 0x000fea0003800000 */
.L_x_47347:
        /* <DEDUP_REMOVED lines=22> */
.L_x_47352:
[----:B------:R-:W-:Y:S02]  /*1b090*/  MOV R165, R166 ;  /* 0x000000a600a57202 */ /* 0x000fe40000000f00 */
.L_x_47353:
[----:B------:R-:W-:Y:S05]  /*1b0a0*/  BSYNC B2 ;  /* 0x0000000000027941 */ /* 0x000fea0003800000 */
.L_x_47351:
        /* <DEDUP_REMOVED lines=16> */
.L_x_47357:
[----:B------:R-:W-:Y:S05]  /*1b1b0*/  BSYNC B3 ;  /* 0x0000000000037941 */ /* 0x000fea0003800000 */
.L_x_47356:
        /* <DEDUP_REMOVED lines=44> */
.L_x_47355:
[----:B------:R-:W-:Y:S05]  /*1b480*/  BSYNC B2 ;  /* 0x0000000000027941 */ /* 0x000fea0003800000 */
.L_x_47354:
        /* <DEDUP_REMOVED lines=22> */
.L_x_47359:
[----:B------:R-:W-:Y:S02]  /*1b5f0*/  IMAD.MOV.U32 R117, RZ, RZ, R166 ;  /* 0x000000ffff757224 */ /* 0x000fe400078e00a6 */
.L_x_47360:
[----:B------:R-:W-:Y:S05]  /*1b600*/  BSYNC B2 ;  /* 0x0000000000027941 */ /* 0x000fea0003800000 */
.L_x_47358:
        /* <DEDUP_REMOVED lines=16> */
.L_x_47364:
[----:B------:R-:W-:Y:S05]  /*1b710*/  BSYNC B3 ;  /* 0x0000000000037941 */ /* 0x000fea0003800000 */
.L_x_47363:
        /* <DEDUP_REMOVED lines=44> */
.L_x_47362:
[----:B------:R-:W-:Y:S05]  /*1b9e0*/  BSYNC B2 ;  /* 0x0000000000027941 */ /* 0x000fea0003800000 */
.L_x_47361:
        /* <DEDUP_REMOVED lines=22> */
.L_x_47366:
[----:B------:R-:W-:Y:S02]  /*1bb50*/  IMAD.MOV.U32 R118, RZ, RZ, R166 ;  /* 0x000000ffff767224 */ /* 0x000fe400078e00a6 */
.L_x_47367:
[----:B------:R-:W-:Y:S05]  /*1bb60*/  BSYNC B2 ;  /* 0x0000000000027941 */ /* 0x000fea0003800000 */
.L_x_47365:
        /* <DEDUP_REMOVED lines=16> */
.L_x_47371:
[----:B------:R-:W-:Y:S05]  /*1bc70*/  BSYNC B3 ;  /* 0x0000000000037941 */ /* 0x000fea0003800000 */
.L_x_47370:
        /* <DEDUP_REMOVED lines=44> */
.L_x_47369:
[----:B------:R-:W-:Y:S05]  /*1bf40*/  BSYNC B2 ;  /* 0x0000000000027941 */ /* 0x000fea0003800000 */
.L_x_47368:
        /* <DEDUP_REMOVED lines=22> */
.L_x_47373:
[----:B------:R-:W-:Y:S02]  /*1c0b0*/  MOV R173, R166 ;  /* 0x000000a600ad7202 */ /* 0x000fe40000000f00 */
.L_x_47374:
[----:B------:R-:W-:Y:S05]  /*1c0c0*/  BSYNC B2 ;  /* 0x0000000000027941 */ /* 0x000fea0003800000 */
.L_x_47372:
        /* <DEDUP_REMOVED lines=19> */
.L_x_47378:
[----:B------:R-:W-:Y:S05]  /*1c200*/  BSYNC B3 ;  /* 0x0000000000037941 */ /* 0x000fea0003800000 */
.L_x_47377:
        /* <DEDUP_REMOVED lines=44> */
.L_x_47376:
[----:B------:R-:W-:Y:S05]  /*1c4d0*/  BSYNC B2 ;  /* 0x0000000000027941 */ /* 0x000fea0003800000 */
.L_x_47375:
        /* <DEDUP_REMOVED lines=36> */
.L_x_47322:
[----:B------:R-:W-:Y:S05]  /*1c720*/  BSYNC B1 ;  /* 0x0000000000017941 */ /* 0x000fea0003800000 */
.L_x_47321:
        /* <DEDUP_REMOVED lines=24> */
.L_x_47382:
[----:B01----:R-:W-:Y:S02]  /*1c8b0*/  IMAD.MOV.U32 R130, RZ, RZ, R166 ;  /* 0x000000ffff827224 */ /* 0x003fe400078e00a6 */
.L_x_47383:
[----:B------:R-:W-:Y:S05]  /*1c8c0*/  BSYNC B2 ;  /* 0x0000000000027941 */ /* 0x000fea0003800000 */
.L_x_47381:
        /* <DEDUP_REMOVED lines=16> */
.L_x_47387:
[----:B------:R-:W-:Y:S05]  /*1c9d0*/  BSYNC B3 ;  /* 0x0000000000037941 */ /* 0x000fea0003800000 */
.L_x_47386:
        /* <DEDUP_REMOVED lines=44> */
.L_x_47385:
[----:B------:R-:W-:Y:S05]  /*1cca0*/  BSYNC B2 ;  /* 0x0000000000027941 */ /* 0x000fea0003800000 */
.L_x_47384:
        /* <DEDUP_REMOVED lines=27> */
.L_x_47389:
[----:B------:R-:W-:Y:S02]  /*1ce60*/  IMAD.MOV.U32 R121, RZ, RZ, R166 ;  /* 0x000000ffff797224 */ /* 0x000fe400078e00a6 */
.L_x_47390:
[----:B------:R-:W-:Y:S05]  /*1ce70*/  BSYNC B2 ;  /* 0x0000000000027941 */ /* 0x000fea0003800000 */
.L_x_47388:
        /* <DEDUP_REMOVED lines=16> */
.L_x_47394:
[----:B------:R-:W-:Y:S05]  /*1cf80*/  BSYNC B3 ;  /* 0x0000000000037941 */ /* 0x000fea0003800000 */
.L_x_47393:
        /* <DEDUP_REMOVED lines=44> */
.L_x_47392:
[----:B------:R-:W-:Y:S05]  /*1d250*/  BSYNC B2 ;  /* 0x0000000000027941 */ /* 0x000fea0003800000 */
.L_x_47391:
        /* <DEDUP_REMOVED lines=24> */
.L_x_47396:
[----:B------:R-:W-:Y:S02]  /*1d3e0*/  IMAD.MOV.U32 R124, RZ, RZ, R166 ;  /* 0x000000ffff7c7224 */ /* 0x000fe400078e00a6 */
.L_x_47397:
[----:B------:R-:W-:Y:S05]  /*1d3f0*/  BSYNC B2 ;  /* 0x0000000000027941 */ /* 0x000fea0003800000 */
.L_x_47395:
        /* <DEDUP_REMOVED lines=16> */
.L_x_47401:
[----:B------:R-:W-:Y:S05]  /*1d500*/  BSYNC B3 ;  /* 0x0000000000037941 */ /* 0x000fea0003800000 */
.L_x_47400:
        /* <DEDUP_REMOVED lines=44> */
.L_x_47399:
[----:B------:R-:W-:Y:S05]  /*1d7d0*/  BSYNC B2 ;  /* 0x0000000000027941 */ /* 0x000fea0003800000 */
.L_x_47398:
        /* <DEDUP_REMOVED lines=22> */
.L_x_47403:
[----:B------:R-:W-:Y:S02]  /*1d940*/  MOV R123, R166 ;  /* 0x000000a6007b7202 */ /* 0x000fe40000000f00 */
.L_x_47404:
[----:B------:R-:W-:Y:S05]  /*1d950*/  BSYNC B2 ;  /* 0x0000000000027941 */ /* 0x000fea0003800000 */
.L_x_47402:
        /* <DEDUP_REMOVED lines=16> */
.L_x_47408:
[----:B------:R-:W-:Y:S05]  /*1da60*/  BSYNC B3 ;  /* 0x0000000000037941 */ /* 0x000fea0003800000 */
.L_x_47407:
        /* <DEDUP_REMOVED lines=44> */
.L_x_47406:
[----:B------:R-:W-:Y:S05]  /*1dd30*/  BSYNC B2 ;  /* 0x0000000000027941 */ /* 0x000fea0003800000 */
.L_x_47405:
        /* <DEDUP_REMOVED lines=22> */
.L_x_47410:
[----:B------:R-:W-:Y:S02]  /*1dea0*/  IMAD.MOV.U32 R165, RZ, RZ, R166 ;  /* 0x000000ffffa57224 */ /* 0x000fe400078e00a6 */
.L_x_47411:
[----:B------:R-:W-:Y:S05]  /*1deb0*/  BSYNC B2 ;  /* 0x0000000000027941 */ /* 0x000fea0003800000 */
.L_x_47409:
        /* <DEDUP_REMOVED lines=16> */
.L_x_47415:
[----:B------:R-:W-:Y:S05]  /*1dfc0*/  BSYNC B3 ;  /* 0x0000000000037941 */ /* 0x000fea0003800000 */
.L_x_47414:
        /* <DEDUP_REMOVED lines=44> */
.L_x_47413:
[----:B------:R-:W-:Y:S05]  /*1e290*/  BSYNC B2 ;  /* 0x0000000000027941 */ /* 0x000fea0003800000 */
.L_x_47412:
        /* <DEDUP_REMOVED lines=22> */
.L_x_47417:
[----:B------:R-:W-:Y:S02]  /*1e400*/  IMAD.MOV.U32 R125, RZ, RZ, R166 ;  /* 0x000000ffff7d7224 */ /* 0x000fe400078e00a6 */
.L_x_47418:
[----:B------:R-:W-:Y:S05]  /*1e410*/  BSYNC B2 ;  /* 0x0000000000027941 */ /* 0x000fea0003800000 */
.L_x_47416:
        /* <DEDUP_REMOVED lines=16> */
.L_x_47422:
[----:B------:R-:W-:Y:S05]  /*1e520*/  BSYNC B3 ;  /* 0x0000000000037941 */ /* 0x000fea0003800000 */
.L_x_47421:
        /* <DEDUP_REMOVED lines=44> */
.L_x_47420:
[----:B------:R-:W-:Y:S05]  /*1e7f0*/  BSYNC B2 ;  /* 0x0000000000027941 */ /* 0x000fea0003800000 */
.L_x_47419:
        /* <DEDUP_REMOVED lines=22> */
.L_x_47424:
[----:B------:R-:W-:Y:S02]  /*1e960*/  MOV R126, R166 ;  /* 0x000000a6007e7202 */ /* 0x000fe40000000f00 */
.L_x_47425:
[----:B------:R-:W-:Y:S05]  /*1e970*/  BSYNC B2 ;  /* 0x0000000000027941 */ /* 0x000fea0003800000 */
.L_x_47423:
        /* <DEDUP_REMOVED lines=16> */
.L_x_47429:
[----:B------:R-:W-:Y:S05]  /*1ea80*/  BSYNC B3 ;  /* 0x0000000000037941 */ /* 0x000fea0003800000 */
.L_x_47428:
        /* <DEDUP_REMOVED lines=44> */
.L_x_47427:
[----:B------:R-:W-:Y:S05]  /*1ed50*/  BSYNC B2 ;  /* 0x0000000000027941 */ /* 0x000fea0003800000 */
.L_x_47426:
        /* <DEDUP_REMOVED lines=22> */
.L_x_47431:
[----:B------:R-:W-:Y:S02]  /*1eec0*/  IMAD.MOV.U32 R173, RZ, RZ, R166 ;  /* 0x000000ffffad7224 */ /* 0x000fe400078e00a6 */
.L_x_47432:
[----:B------:R-:W-:Y:S05]  /*1eed0*/  BSYNC B2 ;  /* 0x0000000000027941 */ /* 0x000fea0003800000 */
.L_x_47430:
        /* <DEDUP_REMOVED lines=19> */
.L_x_47436:
[----:B------:R-:W-:Y:S05]  /*1f010*/  BSYNC B3 ;  /* 0x0000000000037941 */ /* 0x000fea0003800000 */
.L_x_47435:
        /* <DEDUP_REMOVED lines=44> */
.L_x_47434:
[----:B------:R-:W-:Y:S05]  /*1f2e0*/  BSYNC B2 ;  /* 0x0000000000027941 */ /* 0x000fea0003800000 */
.L_x_47433:
[----:B------:R0:W1:Y:S01]  /*1f2f0*/  I2F.U32 R170, R173 ;  /* 0x000000ad00aa7306 */ /* 0x0000620000201000 */
[----:B------:R-:W-:Y:S02]  /*1f300*/  SEL R130, RZ, 0x100, P4 ;  /* 0x00000100ff827807 */ /* 0x000fe40002000000 */
[----:B------:R-:W-:Y:S01]  /*1f310*/  SEL R131, RZ, 0x10000, P5 ;  /* 0x00010000ff837807 */ /* 0x000fe20002800000 */
[----:B------:R-:W-:Y:S01]  /*1f320*/  HADD2.F32 R127, -RZ, R127.H1_H1 ;  /* 0x3000007fff7f7230 */ /* 0x000fe20000004100 */
[----:B------:R-:W-:Y:S02]  /*1f330*/  SEL R171, RZ, 0x1, P2 ;  /* 0x00000001ffab7807 */ /* 0x000fe40001000000 */
[C---:B------:R-:W-:Y:S01]  /*1f340*/  LOP3.LUT P5, RZ, R145.reuse, 0x2, RZ, 0xc0, !PT ;  /* 0x0000000291ff7812 */ /* 0x040fe200078ac0ff */
[----:B0-----:R-:W2:Y:S01]  /*1f350*/  LDL R173, [R1+0x48] ;  /* 0x0000480001ad7983 */ /* 0x001ea20000100800 */
[----:B------:R-:W-:Y:S01]  /*1f360*/  LOP3.LUT P6, RZ, R145, 0x4, RZ, 0xc0, !PT ;  /* 0x0000000491ff7812 */ /* 0x000fe200078cc0ff */
[----:B-1----:R-:W-:-:S05]  /*1f370*/  FFMA.FTZ R170, R170, R172, 1.1641532182693481445e-10 ;  /* 0x2f000000aaaa7423 */ /* 0x002fca00000100ac */
        /* <DEDUP_REMOVED lines=26> */
.L_x_47380:
[----:B------:R-:W-:Y:S05]  /*1f520*/  BSYNC B1 ;  /* 0x0000000000017941 */ /* 0x000fea0003800000 */
.L_x_47379:
        /* <DEDUP_REMOVED lines=100> */
.L_x_47461:
        /* <DEDUP_REMOVED lines=191> */
.L_x_47462:
        /* <DEDUP_REMOVED lines=84> */
.L_x_47440:
[----:B------:R-:W-:Y:S05]  /*20ca0*/  BSYNC B1 ;  /* 0x0000000000017941 */ /* 0x000fea0003800000 */
.L_x_47439:
        /* <DEDUP_REMOVED lines=38> */
.L_x_47442:
[----:B------:R-:W-:Y:S05]  /*20f10*/  BSYNC B1 ;  /* 0x0000000000017941 */ /* 0x000fea0003800000 */
.L_x_47441:
        /* <DEDUP_REMOVED lines=36> */
.L_x_47444:
[----:B------:R-:W-:Y:S05]  /*21160*/  BSYNC B1 ;  /* 0x0000000000017941 */ /* 0x000fea0003800000 */
.L_x_47443:
        /* <DEDUP_REMOVED lines=36> */
.L_x_47446:
[----:B------:R-:W-:Y:S05]  /*213b0*/  BSYNC B1 ;  /* 0x0000000000017941 */ /* 0x000fea0003800000 */
.L_x_47445:
        /* <DEDUP_REMOVED lines=36> */
.L_x_47448:
[----:B------:R-:W-:Y:S05]  /*21600*/  BSYNC B1 ;  /* 0x0000000000017941 */ /* 0x000fea0003800000 */
.L_x_47447:
        /* <DEDUP_REMOVED lines=36> */
.L_x_47450:
[----:B------:R-:W-:Y:S05]  /*21850*/  BSYNC B1 ;  /* 0x0000000000017941 */ /* 0x000fea0003800000 */
.L_x_47449:
        /* <DEDUP_REMOVED lines=36> */
.L_x_47452:
[----:B------:R-:W-:Y:S05]  /*21aa0*/  BSYNC B1 ;  /* 0x0000000000017941 */ /* 0x000fea0003800000 */
.L_x_47451:
        /* <DEDUP_REMOVED lines=36> */
.L_x_47454:
[----:B------:R-:W-:Y:S05]  /*21cf0*/  BSYNC B1 ;  /* 0x0000000000017941 */ /* 0x000fea0003800000 */
.L_x_47453:
        /* <DEDUP_REMOVED lines=36> */
.L_x_47456:
[----:B------:R-:W-:Y:S05]  /*21f40*/  BSYNC B1 ;  /* 0x0000000000017941 */ /* 0x000fea0003800000 */
.L_x_47455:
        /* <DEDUP_REMOVED lines=35> */
.L_x_47458:
[----:B------:R-:W-:Y:S05]  /*22180*/  BSYNC B1 ;  /* 0x0000000000017941 */ /* 0x000fea0003800000 */
.L_x_47457:
[----:B0-----:R-:W-:-:S05]  /*22190*/  MOV R128, 0x4 ;  /* 0x0000000400807802 */ /* 0x001fca0000000f00 */
[----:B------:R-:W-:-:S05]  /*221a0*/  IMAD R144, R128, c[0x0][0x160], R144 ;  /* 0x0000580080907a24 */ /* 0x000fca00078e0290 */
[----:B------:R-:W-:-:S13]  /*221b0*/  ISETP.GE.AND P0, PT, R144, c[0x0][0x164], PT ;  /* 0x0000590090007a0c */ /* 0x000fda0003f06270 */
[----:B-----5:R-:W-:Y:S01]  /*221c0*/  @P0 CALL.REL.NOINC `(.L_x_47459) ;  /* 0x0000001000000944 */ /* 0x020fe20003c00000 */
[----:B------:R-:W-:Y:S05]  /*221d0*/  BRA `(.L_x_47460) ;  /* 0xfffe05e000007947 */ /* 0x000fea000383ffff */
.L_x_47459:
[----:B------:R-:W-:Y:S05]  /*221e0*/  BSYNC B0 ;  /* 0x0000000000007941 */ /* 0x000fea0003800000 */
.L_x_46856:
[----:B------:R-:W-:Y:S05]  /*221f0*/  EXIT ;  /* 0x000000000000794d */ /* 0x000fea0003800000 */
.L_x_47437:
[----:B------:R-:W-:Y:S01]  /*22200*/  IMAD.MOV.U32 R130, RZ, RZ, 0x1 ;  /* 0x00000001ff827424 */ /* 0x000fe200078e00ff */
[----:B------:R-:W-:Y:S01]  /*22210*/  MOV R129, 0xffffffff ;  /* 0xffffffff00817802 */ /* 0x000fe20000000f00 */
[----:B------:R-:W-:Y:S01]  /*22220*/  IMAD.MOV.U32 R170, RZ, RZ, 0x1f ;  /* 0x0000001fffaa7424 */ /* 0x000fe200078e00ff */
[----:B------:R-:W-:Y:S02]  /*22230*/  MOV R128, 0x22250 ;  /* 0x0002225000807802 */ /* 0x000fe40000000f00 */
[----:B------:R-:W-:Y:S05]  /*22240*/  CALL.REL.NOINC `($__internal_108_$__cuda_sm70_shflsync_bfly_p) ;  /* 0x00000e3000007944 */ /* 0x000fea0003c00000 */
[----:B-1----:R-:W-:Y:S05]  /*22250*/  BRA `(.L_x_47461) ;  /* 0xffffd91000007947 */ /* 0x002fea000383ffff */
.L_x_47438:
[----:B------:R-:W-:Y:S01]  /*22260*/  IMAD.MOV.U32 R130, RZ, RZ, 0x2 ;  /* 0x00000002ff827424 */ /* 0x000fe200078e00ff */
[----:B------:R-:W-:Y:S01]  /*22270*/  MOV R129, 0xffffffff ;  /* 0xffffffff00817802 */ /* 0x000fe20000000f00 */
[----:B------:R-:W-:Y:S01]  /*22280*/  IMAD.MOV.U32 R170, RZ, RZ, 0x1f ;  /* 0x0000001fffaa7424 */ /* 0x000fe200078e00ff */
[----:B------:R-:W-:Y:S02]  /*22290*/  MOV R128, 0x222b0 ;  /* 0x000222b000807802 */ /* 0x000fe40000000f00 */
[----:B------:R-:W-:Y:S05]  /*222a0*/  CALL.REL.NOINC `($__internal_108_$__cuda_sm70_shflsync_bfly_p) ;  /* 0x00000dd000007944 */ /* 0x000fea0003c00000 */
[----:B-1----:R-:W-:Y:S01]  /*222b0*/  FADD.FTZ R131, R131, R130 ;  /* 0x0000008283837221 */ /* 0x002fe20000010000 */
[----:B------:R-:W-:Y:S01]  /*222c0*/  MOV R129, 0xffffffff ;  /* 0xffffffff00817802 */ /* 0x000fe20000000f00 */
[----:B------:R-:W-:Y:S01]  /*222d0*/  IMAD.MOV.U32 R130, RZ, RZ, 0x4 ;  /* 0x00000004ff827424 */ /* 0x000fe200078e00ff */
[----:B------:R-:W-:Y:S01]  /*222e0*/  MOV R128, 0x22310 ;  /* 0x0002231000807802 */ /* 0x000fe20000000f00 */
[----:B------:R-:W-:-:S02]  /*222f0*/  IMAD.MOV.U32 R170, RZ, RZ, 0x1f ;  /* 0x0000001fffaa7424 */ /* 0x000fc400078e00ff */
        /* <DEDUP_REMOVED lines=190> */
[----:B------:R-:W-:Y:S05]  /*22ee0*/  CALL.REL.NOINC `($__internal_108_$__cuda_sm70_shflsync_bfly_p) ;  /* 0x0000019000007944 */ /* 0x000fea0003c00000 */
[----:B-1----:R-:W-:Y:S01]  /*22ef0*/  FADD.FTZ R131, R131, R130 ;  /* 0x0000008283837221 */ /* 0x002fe20000010000 */
[----:B------:R-:W-:Y:S01]  /*22f00*/  MOV R129, 0xffffffff ;  /* 0xffffffff00817802 */ /* 0x000fe20000000f00 */
[----:B------:R-:W-:Y:S01]  /*22f10*/  IMAD.MOV.U32 R130, RZ, RZ, 0x2 ;  /* 0x00000002ff827424 */ /* 0x000fe200078e00ff */
[----:B------:R-:W-:Y:S01]  /*22f20*/  MOV R128, 0x22f50 ;  /* 0x00022f5000807802 */ /* 0x000fe20000000f00 */
[----:B------:R-:W-:Y:S02]  /*22f30*/  IMAD.MOV.U32 R170, RZ, RZ, 0x1f ;  /* 0x0000001fffaa7424 */ /* 0x000fe400078e00ff */
        /* <DEDUP_REMOVED lines=19> */
[----:B-1----:R-:W-:Y:S05]  /*23070*/  BRA `(.L_x_47462) ;  /* 0xffffd6e000007947 */ /* 0x002fea000383ffff */
        .weak           $__internal_108_$__cuda_sm70_shflsync_bfly_p
        .type           $__internal_108_$__cuda_sm70_shflsync_bfly_p,@function
        .size           $__internal_108_$__cuda_sm70_shflsync_bfly_p,(.L_x_71108 - $__internal_108_$__cuda_sm70_shflsync_bfly_p)
$__internal_108_$__cuda_sm70_shflsync_bfly_p:
[----:B------:R-:W-:Y:S04]  /*23080*/  WARPSYNC R129 ;  /* 0x0000008100007348 */ /* 0x000fe80003800000 */
[----:B------:R0:W1:Y:S02]  /*23090*/  SHFL.BFLY PT, R130, R131, R130, R170 ;  /* 0x0c00008283827389 */ /* 0x00006400000e00aa */
[----:B0-----:R-:W-:-:S04]  /*230a0*/  IMAD.MOV.U32 R129, RZ, RZ, 0x0 ;  /* 0x00000000ff817424 */ /* 0x001fc800078e00ff */
[----:B------:R-:W-:Y:S05]  /*230b0*/  RET.REL.NODEC R128 `(_ZN10layer_norm13ln_fwd_kernelINS_13Kernel_traitsI6__halfS2_fS2_fjLj2560ELj1ELj4ELj1ELj16ENS_18Kernel_traits_baseILj2560ES2_S2_fS2_fjLj128EEEEELb1ELb1ELb0ELb0EEEvNS_9FwdParamsE) ;  /* 0xfffdcf4080007950 */ /* 0x000fea0003c3ffff */
.L_x_47463:
        /* <DEDUP_REMOVED lines=12> */
.L_x_71108:


//--------------------- .text._ZN10layer_norm13ln_fwd_kernelINS_13Kernel_traitsI6__halfS2_fS2_fjLj2560ELj1ELj4ELj1ELj16ENS_18Kernel_traits_baseILj2560ES2_S2_fS2_fjLj128EEEEELb1ELb1ELb0ELb1EEEvNS_9FwdParamsE --------------------------
	.section	.text._ZN10layer_norm13ln_fwd_kernelINS_13Kernel_traitsI6__halfS2_fS2_fjLj2560ELj1ELj4ELj1ELj16ENS_18Kernel_traits_baseILj2560ES2_S2_fS2_fjLj128EEEEELb1ELb1ELb0ELb1EEEvNS_9FwdParamsE,"ax",@progbits
	.sectioninfo	@"SHI_REGISTERS=255"
	.align	128
        .global         _ZN10layer_norm13ln_fwd_kernelINS_13Kernel_traitsI6__halfS2_fS2_fjLj2560ELj1ELj4ELj1ELj16ENS_18Kernel_traits_baseILj2560ES2_S2_fS2_fjLj128EEEEELb1ELb1ELb0ELb1EEEvNS_9FwdParamsE
        .type           _ZN10layer_norm13ln_fwd_kernelINS_13Kernel_traitsI6__halfS2_fS2_fjLj2560ELj1ELj4ELj1ELj16ENS_18Kernel_traits_baseILj2560ES2_S2_fS2_fjLj128EEEEELb1ELb1ELb0ELb1EEEvNS_9FwdParamsE,@function
        .size           _ZN10layer_norm13ln_fwd_kernelINS_13Kernel_traitsI6__halfS2_fS2_fjLj2560ELj1ELj4ELj1ELj16ENS_18Kernel_traits_baseILj2560ES2_S2_fS2_fjLj128EEEEELb1ELb1ELb0ELb1EEEvNS_9FwdParamsE,(.L_x_71109 - _ZN10layer_norm13ln_fwd_kernelINS_13Kernel_traitsI6__halfS2_fS2_fjLj2560ELj1ELj4ELj1ELj16ENS_18Kernel_traits_baseILj2560ES2_S2_fS2_fjLj128EEEEELb1ELb1ELb0ELb1EEEvNS_9FwdParamsE)
        .other          _ZN10layer_norm13ln_fwd_kernelINS_13Kernel_traitsI6__halfS2_fS2_fjLj2560ELj1ELj4ELj1ELj16ENS_18Kernel_traits_baseILj2560ES2_S2_fS2_fjLj128EEEEELb1ELb1ELb0ELb1EEEvNS_9FwdParamsE,@"STO_CUDA_ENTRY STV_DEFAULT"
_ZN10layer_norm13ln_fwd_kernelINS_13Kernel_traitsI6__halfS2_fS2_fjLj2560ELj1ELj4ELj1ELj16ENS_18Kernel_traits_baseILj2560ES2_S2_fS2_fjLj128EEEEELb1ELb1ELb0ELb1EEEvNS_9FwdParamsE:
.text._ZN10layer_norm13ln_fwd_kernelINS_13Kernel_traitsI6__halfS2_fS2_fjLj2560ELj1ELj4ELj1ELj16ENS_18Kernel_traits_baseILj2560ES2_S2_fS2_fjLj128EEEEELb1ELb1ELb0ELb1EEEvNS_9FwdParamsE:
        /* <DEDUP_REMOVED lines=69> */
[----:B------:R-:W-:Y:S01]  /*0450*/  UIADD3 UR19, UR4, -0x4ab325aa, URZ ;  /* 0xb54cda5604137890 */ /* 0x000fe2000fffe03f */
[----:B------:R0:W5:Y:S02]  /*0460*/  @P0 LDG.E.128 R8, [R24.64+0xe00] ;  /* 0x000e000618080981 */ /* 0x000164000c1e1d00 */
[----:B------:R-:W-:Y:S01]  /*0470*/  LOP3.LUT R16, R19, UR17, R16, 0x96, !PT ;  /* 0x0000001113107c12 */ /* 0x000fe2000f8e9610 */
[----:B------:R-:W-:Y:S01]  /*0480*/  IMAD.WIDE.U32 R26, R26, -0x326172a9, RZ ;  /* 0xcd9e8d571a1a7825 */ /* 0x000fe200078e00ff */
[----:B------:R-:W-:-:S03]  /*0490*/  UIADD3 UR20, UR5, 0x646e171e, URZ ;  /* 0x646e171e05147890 */ /* 0x000fc6000fffe03f */
[----:B------:R-:W-:Y:S01]  /*04a0*/  IMAD.WIDE.U32 R16, R16, -0x2daee0ad, RZ ;  /* 0xd2511f5310107825 */ /* 0x000fe200078e00ff */
[----:B------:R-:W-:Y:S01]  /*04b0*/  LOP3.LUT R3, R27, UR19, R18, 0x96, !PT ;  /* 0x000000131b037c12 */ /* 0x000fe2000f8e9612 */
[----:B------:R-:W-:-:S03]  /*04c0*/  UIADD3 UR22, UR5, 0x1fd5c5a3, URZ ;  /* 0x1fd5c5a305167890 */ /* 0x000fc6000fffe03f */
[----:B------:R-:W-:Y:S01]  /*04d0*/  LOP3.LUT R42, R17, UR20, R2, 0x96, !PT ;  /* 0x00000014112a7c12 */ /* 0x000fe2000f8e9602 */
[----:B------:R-:W-:-:S05]  /*04e0*/  IMAD.WIDE.U32 R2, R3, -0x2daee0ad, RZ ;  /* 0xd2511f5303027825 */ /* 0x000fca00078e00ff */
[----:B------:R-:W-:Y:S02]  /*04f0*/  LOP3.LUT R190, R3, UR22, R16, 0x96, !PT ;  /* 0x0000001603be7c12 */ /* 0x000fe4000f8e9610 */
[----:B------:R0:W5:Y:S01]  /*0500*/  @P0 LDG.E.128 R16, [R24.64+0x1000] ;  /* 0x0010000618100981 */ /* 0x000162000c1e1d00 */
[----:B------:R-:W-:Y:S01]  /*0510*/  SHF.R.U32.HI R0, RZ, 0x5, R41 ;  /* 0x00000005ff007819 */ /* 0x000fe20000011629 */
[----:B------:R-:W-:-:S04]  /*0520*/  UIADD3 UR21, UR4, 0x5384540f, URZ ;  /* 0x5384540f04157890 */ /* 0x000fc8000fffe03f */
[----:B------:R-:W-:Y:S02]  /*0530*/  IMAD R199, R199, 0x4, R0 ;  /* 0x00000004c7c77824 */ /* 0x000fe400078e0200 */
[----:B------:R-:W-:-:S03]  /*0540*/  IMAD.WIDE.U32 R42, R42, -0x326172a9, RZ ;  /* 0xcd9e8d572a2a7825 */ /* 0x000fc600078e00ff */
[----:B------:R-:W-:Y:S02]  /*0550*/  ISETP.GE.AND P1, PT, R199, c[0x0][0x164], PT ;  /* 0x00005900c7007a0c */ /* 0x000fe40003f26270 */
        /* <DEDUP_REMOVED lines=68> */
[----:B------:R1:W-:Y:S01]  /*09a0*/  STL [R1+0x18], R3 ;  /* 0x0000180301007387 */ /* 0x0003e20000100800 */
[----:B----4-:R-:W-:-:S03]  /*09b0*/  HADD2.F32 R0, -RZ, R39.H1_H1 ;  /* 0x30000027ff007230 */ /* 0x010fc60000004100 */
[----:B------:R3:W-:Y:S01]  /*09c0*/  STL [R1+0x14], R2 ;  /* 0x0000140201007387 */ /* 0x0007e20000100800 */
[----:B------:R-:W-:-:S03]  /*09d0*/  @!P0 CS2R R4, SRZ ;  /* 0x0000000000048805 */ /* 0x000fc6000001ff00 */
[----:B------:R4:W-:Y:S01]  /*09e0*/  STL [R1+0x10], R0 ;  /* 0x0000100001007387 */ /* 0x0009e20000100800 */
[----:B------:R-:W-:Y:S01]  /*09f0*/  @!P0 CS2R R6, SRZ ;  /* 0x0000000000068805 */ /* 0x000fe2000001ff00 */
[--C-:B-1----:R-:W-:Y:S01]  /*0a00*/  HADD2.F32 R3, -RZ, R32.reuse.H1_H1 ;  /* 0x30000020ff037230 */ /* 0x102fe20000004100 */
[----:B------:R-:W-:Y:S01]  /*0a10*/  @!P0 CS2R R8, SRZ ;  /* 0x0000000000088805 */ /* 0x000fe2000001ff00 */
[----:B------:R-:W-:Y:S01]  /*0a20*/  @!P0 CS2R R12, SRZ ;  /* 0x00000000000c8805 */ /* 0x000fe2000001ff00 */
[----:B------:R-:W-:Y:S01]  /*0a30*/  @!P0 CS2R R10, SRZ ;  /* 0x00000000000a8805 */ /* 0x000fe2000001ff00 */
[----:B---3--:R-:W-:Y:S02]  /*0a40*/  HADD2.F32 R2, -RZ, R33.H0_H0 ;  /* 0x20000021ff027230 */ /* 0x008fe40000004100 */
[----:B----4-:R-:W-:Y:S01]  /*0a50*/  HADD2.F32 R0, -RZ, R32.H0_H0 ;  /* 0x20000020ff007230 */ /* 0x010fe20000004100 */
[----:B------:R-:W-:Y:S01]  /*0a60*/  @!P0 CS2R R14, SRZ ;  /* 0x00000000000e8805 */ /* 0x000fe2000001ff00 */
[----:B------:R-:W-:Y:S01]  /*0a70*/  @!P0 CS2R R16, SRZ ;  /* 0x0000000000108805 */ /* 0x000fe2000001ff00 */
[----:B------:R-:W-:Y:S01]  /*0a80*/  @!P0 CS2R R20, SRZ ;  /* 0x0000000000148805 */ /* 0x000fe2000001ff00 */
[----:B------:R-:W-:Y:S01]  /*0a90*/  @!P0 CS2R R18, SRZ ;  /* 0x0000000000128805 */ /* 0x000fe2000001ff00 */
[----:B------:R-:W-:Y:S01]  /*0aa0*/  STL [R1+0xc], R0 ;  /* 0x00000c0001007387 */ /* 0x000fe20000100800 */
[----:B------:R-:W-:Y:S01]  /*0ab0*/  @!P0 CS2R R28, SRZ ;  /* 0x00000000001c8805 */ /* 0x000fe2000001ff00 */
[----:B------:R-:W-:-:S02]  /*0ac0*/  HADD2.F32 R231, -RZ, R4.H0_H0 ;  /* 0x20000004ffe77230 */ /* 0x000fc40000004100 */
[----:B------:R-:W-:Y:S01]  /*0ad0*/  STL [R1+0x8], R3 ;  /* 0x0000080301007387 */ /* 0x000fe20000100800 */
[----:B------:R-:W-:Y:S02]  /*0ae0*/  HADD2.F32 R230, -RZ, R4.H1_H1 ;  /* 0x30000004ffe67230 */ /* 0x000fe40000004100 */
[--C-:B------:R-:W-:Y:S01]  /*0af0*/  HADD2.F32 R229, -RZ, R5.reuse.H0_H0 ;  /* 0x20000005ffe57230 */ /* 0x100fe20000004100 */
[----:B------:R1:W-:Y:S01]  /*0b00*/  STL [R1+0x4], R2 ;  /* 0x0000040201007387 */ /* 0x0003e20000100800 */
[----:B------:R-:W-:Y:S02]  /*0b10*/  HADD2.F32 R228, -RZ, R5.H1_H1 ;  /* 0x30000005ffe47230 */ /* 0x000fe40000004100 */
[--C-:B------:R-:W-:Y:S02]  /*0b20*/  HADD2.F32 R227, -RZ, R6.reuse.H0_H0 ;  /* 0x20000006ffe37230 */ /* 0x100fe40000004100 */
[----:B------:R-:W-:Y:S02]  /*0b30*/  HADD2.F32 R226, -RZ, R6.H1_H1 ;  /* 0x30000006ffe27230 */ /* 0x000fe40000004100 */
[----:B------:R-:W-:-:S02]  /*0b40*/  HADD2.F32 R218, -RZ, R7.H0_H0 ;  /* 0x20000007ffda7230 */ /* 0x000fc40000004100 */
[----:B------:R-:W-:Y:S02]  /*0b50*/  HADD2.F32 R217, -RZ, R7.H1_H1 ;  /* 0x30000007ffd97230 */ /* 0x000fe40000004100 */
[--C-:B-1----:R-:W-:Y:S02]  /*0b60*/  HADD2.F32 R2, -RZ, R8.reuse.H0_H0 ;  /* 0x20000008ff027230 */ /* 0x102fe40000004100 */
        /* <DEDUP_REMOVED lines=10> */
[----:B------:R-:W-:Y:S01]  /*0c10*/  HADD2.F32 R9, -RZ, R11.H1_H1 ;  /* 0x3000000bff097230 */ /* 0x000fe20000004100 */
[----:B------:R-:W-:Y:S01]  /*0c20*/  @!P0 CS2R R22, SRZ ;  /* 0x0000000000168805 */ /* 0x000fe2000001ff00 */
[--C-:B------:R-:W-:Y:S01]  /*0c30*/  HADD2.F32 R236, -RZ, R14.reuse.H0_H0 ;  /* 0x2000000effec7230 */ /* 0x100fe20000004100 */
[----:B------:R-:W-:Y:S01]  /*0c40*/  @!P0 CS2R R204, SRZ ;  /* 0x0000000000cc8805 */ /* 0x000fe2000001ff00 */
[----:B------:R-:W-:Y:S02]  /*0c50*/  HADD2.F32 R235, -RZ, R14.H1_H1 ;  /* 0x3000000effeb7230 */ /* 0x000fe40000004100 */
[--C-:B------:R-:W-:Y:S02]  /*0c60*/  HADD2.F32 R233, -RZ, R15.reuse.H0_H0 ;  /* 0x2000000fffe97230 */ /* 0x100fe40000004100 */
[----:B------:R-:W-:Y:S02]  /*0c70*/  HADD2.F32 R232, -RZ, R15.H1_H1 ;  /* 0x3000000fffe87230 */ /* 0x000fe40000004100 */
[----:B------:R-:W-:-:S02]  /*0c80*/  HADD2.F32 R10, -RZ, R16.H0_H0 ;  /* 0x20000010ff0a7230 */ /* 0x000fc40000004100 */
[----:B------:R-:W-:Y:S02]  /*0c90*/  HADD2.F32 R11, -RZ, R16.H1_H1 ;  /* 0x30000010ff0b7230 */ /* 0x000fe40000004100 */
[--C-:B------:R-:W-:Y:S02]  /*0ca0*/  HADD2.F32 R12, -RZ, R17.reuse.H0_H0 ;  /* 0x20000011ff0c7230 */ /* 0x100fe40000004100 */
[----:B------:R-:W-:Y:S01]  /*0cb0*/  HADD2.F32 R13, -RZ, R17.H1_H1 ;  /* 0x30000011ff0d7230 */ /* 0x000fe20000004100 */
[----:B------:R-:W-:Y:S01]  /*0cc0*/  @!P0 CS2R R34, SRZ ;  /* 0x0000000000228805 */ /* 0x000fe2000001ff00 */
[--C-:B------:R-:W-:Y:S01]  /*0cd0*/  HADD2.F32 R248, -RZ, R20.reuse.H0_H0 ;  /* 0x20000014fff87230 */ /* 0x100fe20000004100 */
[----:B------:R-:W-:Y:S01]  /*0ce0*/  @!P0 CS2R R206, SRZ ;  /* 0x0000000000ce8805 */ /* 0x000fe2000001ff00 */
[----:B------:R-:W-:Y:S01]  /*0cf0*/  HADD2.F32 R247, -RZ, R20.H1_H1 ;  /* 0x30000014fff77230 */ /* 0x000fe20000004100 */
[----:B------:R-:W-:Y:S01]  /*0d00*/  @!P0 CS2R R30, SRZ ;  /* 0x00000000001e8805 */ /* 0x000fe2000001ff00 */
[--C-:B------:R-:W-:Y:S01]  /*0d10*/  HADD2.F32 R246, -RZ, R21.reuse.H0_H0 ;  /* 0x20000015fff67230 */ /* 0x100fe20000004100 */
[----:B------:R-:W-:Y:S01]  /*0d20*/  UIADD3 UR25, UR4, -0x700cb87f, URZ ;  /* 0x8ff3478104197890 */ /* 0x000fe2000fffe03f */
[----:B------:R-:W-:Y:S01]  /*0d30*/  HADD2.F32 R245, -RZ, R21.H1_H1 ;  /* 0x30000015fff57230 */ /* 0x000fe20000004100 */
[----:B------:R-:W-:Y:S01]  /*0d40*/  UIADD3 UR26, UR5, -0x695add53, URZ ;  /* 0x96a522ad051a7890 */ /* 0x000fe2000fffe03f */
[----:B------:R-:W-:-:S02]  /*0d50*/  HADD2.F32 R14, -RZ, R18.H0_H0 ;  /* 0x20000012ff0e7230 */ /* 0x000fc40000004100 */
[----:B------:R-:W-:Y:S02]  /*0d60*/  HADD2.F32 R15, -RZ, R18.H1_H1 ;  /* 0x30000012ff0f7230 */ /* 0x000fe40000004100 */
[--C-:B------:R-:W-:Y:S02]  /*0d70*/  HADD2.F32 R16, -RZ, R19.reuse.H0_H0 ;  /* 0x20000013ff107230 */ /* 0x100fe40000004100 */
[----:B------:R-:W-:Y:S01]  /*0d80*/  HADD2.F32 R17, -RZ, R19.H1_H1 ;  /* 0x30000013ff117230 */ /* 0x000fe20000004100 */
[----:B------:R-:W-:Y:S01]  /*0d90*/  IMAD R191, R191, -0x2daee0ad, RZ ;  /* 0xd2511f53bfbf7824 */ /* 0x000fe200078e02ff */
[----:B------:R-:W-:Y:S01]  /*0da0*/  HADD2.F32 R0, -RZ, R33.H1_H1 ;  /* 0x30000021ff007230 */ /* 0x000fe20000004100 */
[----:B------:R-:W-:Y:S01]  /*0db0*/  IMAD R190, R190, -0x326172a9, RZ ;  /* 0xcd9e8d57bebe7824 */ /* 0x000fe200078e02ff */
[--C-:B------:R-:W-:Y:S02]  /*0dc0*/  HADD2.F32 R18, -RZ, R28.reuse.H0_H0 ;  /* 0x2000001cff127230 */ /* 0x100fe40000004100 */
[----:B------:R-:W-:Y:S01]  /*0dd0*/  HADD2.F32 R19, -RZ, R28.H1_H1 ;  /* 0x3000001cff137230 */ /* 0x000fe20000004100 */
[----:B------:R-:W-:Y:S01]  /*0de0*/  IMAD.HI.U32 R28, R198, -0x2daee0ad, RZ ;  /* 0xd2511f53c61c7827 */ /* 0x000fe200078e00ff */
[----:B------:R-:W-:-:S02]  /*0df0*/  HADD2.F32 R20, -RZ, R29.H0_H0 ;  /* 0x2000001dff147230 */ /* 0x000fc40000004100 */
[----:B------:R-:W-:Y:S01]  /*0e00*/  HADD2.F32 R21, -RZ, R29.H1_H1 ;  /* 0x3000001dff157230 */ /* 0x000fe20000004100 */
[----:B------:R-:W-:Y:S01]  /*0e10*/  IMAD.HI.U32 R29, R196, -0x326172a9, RZ ;  /* 0xcd9e8d57c41d7827 */ /* 0x000fe200078e00ff */
[----:B------:R-:W-:Y:S01]  /*0e20*/  BSSY B0, `(.L_x_47464) ;  /* 0x0001f30000007945 */ /* 0x000fe20003800000 */
[----:B------:R1:W-:Y:S01]  /*0e30*/  STL [R1], R0 ;  /* 0x0000000001007387 */ /* 0x0003e20000100800 */
[--C-:B------:R-:W-:Y:S01]  /*0e40*/  HADD2.F32 R244, -RZ, R22.reuse.H0_H0 ;  /* 0x20000016fff47230 */ /* 0x100fe20000004100 */
[----:B------:R-:W-:Y:S01]  /*0e50*/  LOP3.LUT R191, R28, UR26, R191, 0x96, !PT ;  /* 0x0000001a1cbf7c12 */ /* 0x000fe2000f8e96bf */
[----:B------:R-:W-:Y:S01]  /*0e60*/  HADD2.F32 R243, -RZ, R22.H1_H1 ;  /* 0x30000016fff37230 */ /* 0x000fe20000004100 */
[----:B------:R-:W-:Y:S01]  /*0e70*/  LOP3.LUT R190, R29, UR25, R190, 0x96, !PT ;  /* 0x000000191dbe7c12 */ /* 0x000fe2000f8e96be */
[--C-:B------:R-:W-:Y:S01]  /*0e80*/  HADD2.F32 R242, -RZ, R23.reuse.H0_H0 ;  /* 0x20000017fff27230 */ /* 0x100fe20000004100 */
[----:B------:R-:W-:Y:S01]  /*0e90*/  IMAD R196, R196, -0x326172a9, RZ ;  /* 0xcd9e8d57c4c47824 */ /* 0x000fe200078e02ff */
[----:B------:R-:W-:Y:S01]  /*0ea0*/  HADD2.F32 R241, -RZ, R23.H1_H1 ;  /* 0x30000017fff17230 */ /* 0x000fe20000004100 */
[----:B------:R-:W-:Y:S01]  /*0eb0*/  IMAD R198, R198, -0x2daee0ad, RZ ;  /* 0xd2511f53c6c67824 */ /* 0x000fe200078e02ff */
[--C-:B------:R-:W-:Y:S01]  /*0ec0*/  HADD2.F32 R216, -RZ, R204.reuse.H0_H0 ;  /* 0x200000ccffd87230 */ /* 0x100fe20000004100 */
[----:B------:R-:W-:Y:S01]  /*0ed0*/  IMAD.MOV.U32 R197, RZ, RZ, RZ ;  /* 0x000000ffffc57224 */ /* 0x000fe200078e00ff */
[----:B------:R-:W-:Y:S01]  /*0ee0*/  HADD2.F32 R215, -RZ, R204.H1_H1 ;  /* 0x300000ccffd77230 */ /* 0x000fe20000004100 */
[----:B------:R-:W-:Y:S01]  /*0ef0*/  LOP3.LUT R204, R40, 0x3, RZ, 0xc0, !PT ;  /* 0x0000000328cc7812 */ /* 0x000fe200078ec0ff */
[----:B------:R-:W-:-:S02]  /*0f00*/  HADD2.F32 R214, -RZ, R205.H0_H0 ;  /* 0x200000cdffd67230 */ /* 0x000fc40000004100 */
        /* <DEDUP_REMOVED lines=8> */
[----:B-1----:R-:W-:Y:S02]  /*0f90*/  HADD2.F32 R0, -RZ, R207.H1_H1 ;  /* 0x300000cfff007230 */ /* 0x002fe40000004100 */
[--C-:B------:R-:W-:Y:S02]  /*0fa0*/  HADD2.F32 R22, -RZ, R30.reuse.H0_H0 ;  /* 0x2000001eff167230 */ /* 0x100fe40000004100 */
[----:B------:R-:W-:Y:S02]  /*0fb0*/  HADD2.F32 R23, -RZ, R30.H1_H1 ;  /* 0x3000001eff177230 */ /* 0x000fe40000004100 */
[----:B------:R-:W-:-:S02]  /*0fc0*/  HADD2.F32 R188, -RZ, R31.H0_H0 ;  /* 0x2000001fffbc7230 */ /* 0x000fc40000004100 */
[----:B------:R-:W-:Y:S02]  /*0fd0*/  HADD2.F32 R189, -RZ, R31.H1_H1 ;  /* 0x3000001fffbd7230 */ /* 0x000fe40000004100 */
[--C-:B--2---:R-:W-:Y:S02]  /*0fe0*/  HADD2.F32 R234, -RZ, R24.reuse.H0_H0 ;  /* 0x20000018ffea7230 */ /* 0x104fe40000004100 */
[----:B------:R-:W-:Y:S02]  /*0ff0*/  HADD2.F32 R225, -RZ, R24.H1_H1 ;  /* 0x30000018ffe17230 */ /* 0x000fe40000004100 */
[--C-:B------:R-:W-:Y:S02]  /*1000*/  HADD2.F32 R224, -RZ, R25.reuse.H0_H0 ;  /* 0x20000019ffe07230 */ /* 0x100fe40000004100 */
[----:B------:R-:W-:Y:S02]  /*1010*/  HADD2.F32 R223, -RZ, R25.H1_H1 ;  /* 0x30000019ffdf7230 */ /* 0x000fe40000004100 */
[----:B------:R-:W-:-:S02]  /*1020*/  HADD2.F32 R222, -RZ, R26.H0_H0 ;  /* 0x2000001affde7230 */ /* 0x000fc40000004100 */
[----:B------:R-:W-:Y:S02]  /*1030*/  HADD2.F32 R221, -RZ, R26.H1_H1 ;  /* 0x3000001affdd7230 */ /* 0x000fe40000004100 */
[--C-:B------:R-:W-:Y:S02]  /*1040*/  HADD2.F32 R220, -RZ, R27.reuse.H0_H0 ;  /* 0x2000001bffdc7230 */ /* 0x100fe40000004100 */
[----:B0-----:R-:W-:Y:S02]  /*1050*/  HADD2.F32 R219, -RZ, R27.H1_H1 ;  /* 0x3000001bffdb7230 */ /* 0x001fe40000004100 */
.L_x_48028:
[----:B------:R-:W0:Y:S01]  /*1060*/  S2R R27, SR_TID.X ;  /* 0x00000000001b7919 */ /* 0x000e220000002100 */
[----:B------:R-:W-:Y:S01]  /*1070*/  ISETP.NE.U32.AND P0, PT, RZ, c[0x0][0x1c0], PT ;  /* 0x00007000ff007a0c */ /* 0x000fe20003f05070 */
[----:B------:R-:W-:Y:S01]  /*1080*/  IMAD R24, R199, c[0x0][0x168], RZ ;  /* 0x00005a00c7187a24 */ /* 0x000fe200078e02ff */
[----:B------:R-:W-:Y:S01]  /*1090*/  ISETP.NE.U32.AND P1, PT, RZ, c[0x0][0x180], PT ;  /* 0x00006000ff007a0c */ /* 0x000fe20003f25070 */
[----:B------:R-:W-:Y:S01]  /*10a0*/  IMAD.MOV.U32 R209, RZ, RZ, 0x10 ;  /* 0x00000010ffd17424 */ /* 0x000fe200078e00ff */
[----:B------:R-:W-:Y:S02]  /*10b0*/  ISETP.NE.AND.EX P0, PT, RZ, c[0x0][0x1c4], PT, P0 ;  /* 0x00007100ff007a0c */ /* 0x000fe40003f05300 */
[----:B------:R-:W-:-:S02]  /*10c0*/  ISETP.NE.AND.EX P2, PT, RZ, c[0x0][0x184], PT, P1 ;  /* 0x00006100ff007a0c */ /* 0x000fc40003f45310 */
[----:B------:R-:W-:Y:S02]  /*10d0*/  SHF.R.S32.HI R25, RZ, 0x1f, R24 ;  /* 0x0000001fff197819 */ /* 0x000fe40000011418 */
[----:B------:R-:W-:Y:S02]  /*10e0*/  LOP3.LUT R195, R195, 0xfffffff7, RZ, 0xc0, !PT ;  /* 0xfffffff7c3c37812 */ /* 0x000fe400078ec0ff */
[----:B------:R-:W-:-:S05]  /*10f0*/  LEA.HI R25, R25, R24, RZ, 0x3 ;  /* 0x0000001819197211 */ /* 0x000fca00078f18ff */
[----:B------:R-:W-:Y:S01]  /*1100*/  @P0 MOV R26, 0x2 ;  /* 0x00000002001a0802 */ /* 0x000fe20000000f00 */
[----:B------:R-:W-:Y:S01]  /*1110*/  BSSY B1, `(.L_x_47465) ;  /* 0x000001a000017945 */ /* 0x000fe20003800000 */
[----:B------:R-:W-:Y:S01]  /*1120*/  IMAD.MOV.U32 R206, RZ, RZ, 0x3f800000 ;  /* 0x3f800000ffce7424 */ /* 0x000fe200078e00ff */
        /* <DEDUP_REMOVED lines=11> */
[C---:B------:R-:W-:Y:S01]  /*11e0*/  ISETP.NE.AND P1, PT, R204.reuse, 0x1, PT ;  /* 0x00000001cc00780c */ /* 0x040fe20003f25270 */
[----:B--2---:R-:W-:Y:S01]  /*11f0*/  @P0 HADD2.F32 R206, -RZ, R28.H0_H0 ;  /* 0x2000001cffce0230 */ /* 0x004fe20000004100 */
        /* <DEDUP_REMOVED lines=10> */
.L_x_47466:
[----:B------:R-:W-:Y:S02]  /*12a0*/  MOV R36, R196 ;  /* 0x000000c400247202 */ /* 0x000fe40000000f00 */
.L_x_47467:
[----:B------:R-:W-:Y:S05]  /*12b0*/  BSYNC B1 ;  /* 0x0000000000017941 */ /* 0x000fea0003800000 */
.L_x_47465:
        /* <DEDUP_REMOVED lines=16> */
.L_x_47471:
[----:B------:R-:W-:Y:S05]  /*13c0*/  BSYNC B2 ;  /* 0x0000000000027941 */ /* 0x000fea0003800000 */
.L_x_47470:
        /* <DEDUP_REMOVED lines=44> */
.L_x_47469:
[----:B------:R-:W-:Y:S05]  /*1690*/  BSYNC B1 ;  /* 0x0000000000017941 */ /* 0x000fea0003800000 */
.L_x_47468:
[----:B------:R-:W0:Y:S01]  /*16a0*/  I2F.U32 R30, R36 ;  /* 0x00000024001e7306 */ /* 0x000e220000201000 */
[----:B-----5:R-:W-:Y:S01]  /*16b0*/  HADD2.F32 R29, -RZ, R24.H0_H0 ;  /* 0x20000018ff1d7230 */ /* 0x020fe20000004100 */
[----:B------:R-:W-:Y:S01]  /*16c0*/  IMAD.MOV.U32 R207, RZ, RZ, 0x2f800000 ;  /* 0x2f800000ffcf7424 */ /* 0x000fe200078e00ff */
[----:B------:R-:W-:Y:S01]  /*16d0*/  ISETP.NE.U32.AND P0, PT, RZ, c[0x0][0x180], PT ;  /* 0x00006000ff007a0c */ /* 0x000fe20003f05070 */
[----:B------:R-:W-:Y:S01]  /*16e0*/  HADD2.F32 R92, -RZ, R176.H0_H0 ;  /* 0x200000b0ff5c7230 */ /* 0x000fe20000004100 */
[----:B------:R-:W-:Y:S01]  /*16f0*/  LOP3.LUT R195, R195, 0xfffffffb, RZ, 0xc0, !PT ;  /* 0xfffffffbc3c37812 */ /* 0x000fe200078ec0ff */
[----:B------:R-:W-:Y:S01]  /*1700*/  FMUL.FTZ R29, R29, R206 ;  /* 0x000000ce1d1d7220 */ /* 0x000fe20000410000 */
[----:B------:R-:W-:Y:S01]  /*1710*/  ISETP.NE.AND.EX P6, PT, RZ, c[0x0][0x184], PT, P0 ;  /* 0x00006100ff007a0c */ /* 0x000fe20003fc5300 */
[----:B------:R-:W-:Y:S01]  /*1720*/  BSSY B1, `(.L_x_47472) ;  /* 0x0000015000017945 */ /* 0x000fe20003800000 */
[----:B------:R-:W-:Y:S01]  /*1730*/  ISETP.NE.AND P0, PT, R28, 0x1, PT ;  /* 0x000000011c00780c */ /* 0x000fe20003f05270 */
[----:B------:R-:W-:-:S02]  /*1740*/  FMUL.FTZ R29, R29, c[0x0][0x1e8] ;  /* 0x00007a001d1d7a20 */ /* 0x000fc40000410000 */
[----:B0-----:R-:W-:-:S08]  /*1750*/  FFMA.FTZ R30, R30, R207, 1.1641532182693481445e-10 ;  /* 0x2f0000001e1e7423 */ /* 0x001fd000000100cf */
[----:B------:R-:W-:Y:S02]  /*1760*/  @P6 LOP3.LUT R195, R195, 0x4, RZ, 0xfc, !PT ;  /* 0x00000004c3c36812 */ /* 0x000fe400078efcff */
[----:B------:R-:W-:Y:S02]  /*1770*/  FSETP.GTU.FTZ.AND P1, PT, R30, c[0x0][0x1e4], PT ;  /* 0x000079001e007a0b */ /* 0x000fe40003f3c000 */
[----:B------:R-:W-:Y:S02]  /*1780*/  IADD3 R30, R28, 0x1, RZ ;  /* 0x000000011c1e7810 */ /* 0x000fe40007ffe0ff */
        /* <DEDUP_REMOVED lines=13> */
.L_x_47473:
[----:B------:R-:W-:Y:S02]  /*1860*/  IMAD.MOV.U32 R35, RZ, RZ, R196 ;  /* 0x000000ffff237224 */ /* 0x000fe400078e00c4 */
.L_x_47474:
[----:B------:R-:W-:Y:S05]  /*1870*/  BSYNC B1 ;  /* 0x0000000000017941 */ /* 0x000fea0003800000 */
.L_x_47472:
        /* <DEDUP_REMOVED lines=16> */
.L_x_47478:
[----:B------:R-:W-:Y:S05]  /*1980*/  BSYNC B2 ;  /* 0x0000000000027941 */ /* 0x000fea0003800000 */
.L_x_47477:
        /* <DEDUP_REMOVED lines=44> */
.L_x_47476:
[----:B------:R-:W-:Y:S05]  /*1c50*/  BSYNC B1 ;  /* 0x0000000000017941 */ /* 0x000fea0003800000 */
.L_x_47475:
[----:B------:R-:W0:Y:S01]  /*1c60*/  I2F.U32 R28, R35 ;  /* 0x00000023001c7306 */ /* 0x000e220000201000 */
[----:B------:R-:W-:Y:S01]  /*1c70*/  HADD2.F32 R29, -RZ, R24.H1_H1 ;  /* 0x30000018ff1d7230 */ /* 0x000fe20000004100 */
[----:B------:R-:W-:Y:S01]  /*1c80*/  ISETP.NE.AND P1, PT, R30, 0x1, PT ;  /* 0x000000011e00780c */ /* 0x000fe20003f25270 */
[----:B------:R-:W-:Y:S01]  /*1c90*/  HADD2.F32 R24, -RZ, R176.H1_H1 ;  /* 0x300000b0ff187230 */ /* 0x000fe20000004100 */
[----:B------:R-:W-:Y:S02]  /*1ca0*/  BSSY B1, `(.L_x_47479) ;  /* 0x0000013000017945 */ /* 0x000fe40003800000 */
        /* <DEDUP_REMOVED lines=17> */
.L_x_47480:
[----:B------:R-:W-:Y:S02]  /*1dc0*/  MOV R24, R196 ;  /* 0x000000c400187202 */ /* 0x000fe40000000f00 */
.L_x_47481:
[----:B------:R-:W-:Y:S05]  /*1dd0*/  BSYNC B1 ;  /* 0x0000000000017941 */ /* 0x000fea0003800000 */
.L_x_47479:
        /* <DEDUP_REMOVED lines=16> */
.L_x_47485:
[----:B------:R-:W-:Y:S05]  /*1ee0*/  BSYNC B2 ;  /* 0x0000000000027941 */ /* 0x000fea0003800000 */
.L_x_47484:
        /* <DEDUP_REMOVED lines=44> */
.L_x_47483:
[----:B------:R-:W-:Y:S05]  /*21b0*/  BSYNC B1 ;  /* 0x0000000000017941 */ /* 0x000fea0003800000 */
.L_x_47482:
[----:B------:R-:W0:Y:S01]  /*21c0*/  I2F.U32 R24, R24 ;  /* 0x0000001800187306 */ /* 0x000e220000201000 */
[----:B------:R-:W-:Y:S01]  /*21d0*/  HADD2.F32 R31, -RZ, R25.H0_H0 ;  /* 0x20000019ff1f7230 */ /* 0x000fe20000004100 */
[----:B------:R-:W-:Y:S01]  /*21e0*/  ISETP.NE.AND P2, PT, R28, 0x1, PT ;  /* 0x000000011c00780c */ /* 0x000fe20003f45270 */
[----:B------:R-:W-:Y:S01]  /*21f0*/  HADD2.F32 R94, -RZ, R177.H0_H0 ;  /* 0x200000b1ff5e7230 */ /* 0x000fe20000004100 */
        /* <DEDUP_REMOVED lines=18> */
.L_x_47487:
[----:B------:R-:W-:Y:S02]  /*2320*/  IMAD.MOV.U32 R24, RZ, RZ, R196 ;  /* 0x000000ffff187224 */ /* 0x000fe400078e00c4 */
.L_x_47488:
[----:B------:R-:W-:Y:S05]  /*2330*/  BSYNC B1 ;  /* 0x0000000000017941 */ /* 0x000fea0003800000 */
.L_x_47486:
        /* <DEDUP_REMOVED lines=16> */
.L_x_47492:
[----:B------:R-:W-:Y:S05]  /*2440*/  BSYNC B2 ;  /* 0x0000000000027941 */ /* 0x000fea0003800000 */
.L_x_47491:
        /* <DEDUP_REMOVED lines=44> */
.L_x_47490:
[----:B------:R-:W-:Y:S05]  /*2710*/  BSYNC B1 ;  /* 0x0000000000017941 */ /* 0x000fea0003800000 */
.L_x_47489:
        /* <DEDUP_REMOVED lines=22> */
.L_x_47494:
[----:B------:R-:W-:Y:S02]  /*2880*/  IMAD.MOV.U32 R35, RZ, RZ, R196 ;  /* 0x000000ffff237224 */ /* 0x000fe400078e00c4 */
.L_x_47495:
[----:B------:R-:W-:Y:S05]  /*2890*/  BSYNC B1 ;  /* 0x0000000000017941 */ /* 0x000fea0003800000 */
.L_x_47493:
        /* <DEDUP_REMOVED lines=16> */
.L_x_47499:
[----:B------:R-:W-:Y:S05]  /*29a0*/  BSYNC B2 ;  /* 0x0000000000027941 */ /* 0x000fea0003800000 */
.L_x_47498:
        /* <DEDUP_REMOVED lines=44> */
.L_x_47497:
[----:B------:R-:W-:Y:S05]  /*2c70*/  BSYNC B1 ;  /* 0x0000000000017941 */ /* 0x000fea0003800000 */
.L_x_47496:
        /* <DEDUP_REMOVED lines=22> */
.L_x_47501:
[----:B------:R-:W-:Y:S02]  /*2de0*/  MOV R35, R196 ;  /* 0x000000c400237202 */ /* 0x000fe40000000f00 */
.L_x_47502:
[----:B------:R-:W-:Y:S05]  /*2df0*/  BSYNC B1 ;  /* 0x0000000000017941 */ /* 0x000fea0003800000 */
.L_x_47500:
        /* <DEDUP_REMOVED lines=16> */
.L_x_47506:
[----:B------:R-:W-:Y:S05]  /*2f00*/  BSYNC B2 ;  /* 0x0000000000027941 */ /* 0x000fea0003800000 */
.L_x_47505:
        /* <DEDUP_REMOVED lines=44> */
.L_x_47504:
[----:B------:R-:W-:Y:S05]  /*31d0*/  BSYNC B1 ;  /* 0x0000000000017941 */ /* 0x000fea0003800000 */
.L_x_47503:
        /* <DEDUP_REMOVED lines=22> */
.L_x_47508:
[----:B------:R-:W-:Y:S02]  /*3340*/  IMAD.MOV.U32 R26, RZ, RZ, R196 ;  /* 0x000000ffff1a7224 */ /* 0x000fe400078e00c4 */
.L_x_47509:
[----:B------:R-:W-:Y:S05]  /*3350*/  BSYNC B1 ;  /* 0x0000000000017941 */ /* 0x000fea0003800000 */
.L_x_47507:
        /* <DEDUP_REMOVED lines=16> */
.L_x_47513:
[----:B------:R-:W-:Y:S05]  /*3460*/  BSYNC B2 ;  /* 0x0000000000027941 */ /* 0x000fea0003800000 */
.L_x_47512:
        /* <DEDUP_REMOVED lines=44> */
.L_x_47511:
[----:B------:R-:W-:Y:S05]  /*3730*/  BSYNC B1 ;  /* 0x0000000000017941 */ /* 0x000fea0003800000 */
.L_x_47510:
[----:B------:R-:W0:Y:S01]  /*3740*/  I2F.U32 R24, R26 ;  /* 0x0000001a00187306 */ /* 0x000e220000201000 */
[----:B------:R-:W-:Y:S01]  /*3750*/  HADD2.F32 R29, -RZ, R27.H0_H0 ;  /* 0x2000001bff1d7230 */ /* 0x000fe20000004100 */
[----:B------:R-:W-:Y:S01]  /*3760*/  LOP3.LUT P6, RZ, R195, 0x4, RZ, 0xc0, !PT ;  /* 0x00000004c3ff7812 */ /* 0x000fe200078cc0ff */
[----:B------:R-:W-:Y:S01]  /*3770*/  HADD2.F32 R90, -RZ, R179.H0_H0 ;  /* 0x200000b3ff5a7230 */ /* 0x000fe20000004100 */
[----:B------:R-:W-:Y:S01]  /*3780*/  BSSY B1, `(.L_x_47514) ;  /* 0x0000014000017945 */ /* 0x000fe20003800000 */
        /* <DEDUP_REMOVED lines=18> */
.L_x_47515:
[----:B------:R-:W-:Y:S02]  /*38b0*/  IMAD.MOV.U32 R35, RZ, RZ, R196 ;  /* 0x000000ffff237224 */ /* 0x000fe400078e00c4 */
.L_x_47516:
[----:B------:R-:W-:Y:S05]  /*38c0*/  BSYNC B1 ;  /* 0x0000000000017941 */ /* 0x000fea0003800000 */
.L_x_47514:
        /* <DEDUP_REMOVED lines=18> */
.L_x_47520:
[----:B------:R-:W-:Y:S05]  /*39f0*/  BSYNC B2 ;  /* 0x0000000000027941 */ /* 0x000fea0003800000 */
.L_x_47519:
        /* <DEDUP_REMOVED lines=44> */
.L_x_47518:
[----:B------:R-:W-:Y:S05]  /*3cc0*/  BSYNC B1 ;  /* 0x0000000000017941 */ /* 0x000fea0003800000 */
.L_x_47517:
[----:B------:R-:W0:Y:S01]  /*3cd0*/  I2F.U32 R24, R35 ;  /* 0x0000002300187306 */ /* 0x000e220000201000 */
[----:B------:R-:W-:Y:S01]  /*3ce0*/  HADD2.F32 R27, -RZ, R27.H1_H1 ;  /* 0x3000001bff1b7230 */ /* 0x000fe20000004100 */
[----:B------:R-:W-:Y:S01]  /*3cf0*/  SEL R25, RZ, 0x1, P2 ;  /* 0x00000001ff197807 */ /* 0x000fe20001000000 */
[----:B------:R-:W-:Y:S01]  /*3d00*/  HADD2.F32 R91, -RZ, R179.H1_H1 ;  /* 0x300000b3ff5b7230 */ /* 0x000fe20000004100 */
[----:B------:R-:W-:Y:S02]  /*3d10*/  SEL R31, RZ, 0x10000, P5 ;  /* 0x00010000ff1f7807 */ /* 0x000fe40002800000 */
[----:B------:R-:W-:Y:S01]  /*3d20*/  FMUL.FTZ R30, R27, R206 ;  /* 0x000000ce1b1e7220 */ /* 0x000fe20000410000 */
[----:B------:R-:W-:-:S02]  /*3d30*/  SEL R32, RZ, 0x100, P4 ;  /* 0x00000100ff207807 */ /* 0x000fc40002000000 */
[----:B------:R-:W-:Y:S01]  /*3d40*/  SEL R26, RZ, 0x1, P1 ;  /* 0x00000001ff1a7807 */ /* 0x000fe20000800000 */
[----:B------:R-:W-:Y:S01]  /*3d50*/  FMUL.FTZ R30, R30, c[0x0][0x1e8] ;  /* 0x00007a001e1e7a20 */ /* 0x000fe20000410000 */
[----:B------:R-:W-:Y:S02]  /*3d60*/  SEL R28, RZ, 0x1, P0 ;  /* 0x00000001ff1c7807 */ /* 0x000fe40000000000 */
[C---:B------:R-:W-:Y:S01]  /*3d70*/  LOP3.LUT P6, RZ, R195.reuse, 0x4, RZ, 0xc0, !PT ;  /* 0x00000004c3ff7812 */ /* 0x040fe200078cc0ff */
[----:B------:R-:W-:Y:S01]  /*3d80*/  IMAD.WIDE.U32 R26, R26, 0x10000, RZ ;  /* 0x000100001a1a7825 */ /* 0x000fe200078e00ff */
[----:B------:R-:W-:Y:S02]  /*3d90*/  LOP3.LUT P5, RZ, R195, 0x8, RZ, 0xc0, !PT ;  /* 0x00000008c3ff7812 */ /* 0x000fe400078ac0ff */
[----:B------:R-:W-:Y:S01]  /*3da0*/  ISETP.NE.AND P4, PT, R34, RZ, PT ;  /* 0x000000ff2200720c */ /* 0x000fe20003f85270 */
[----:B0-----:R-:W-:Y:S02]  /*3db0*/  FFMA.FTZ R24, R24, R207, 1.1641532182693481445e-10 ;  /* 0x2f00000018187423 */ /* 0x001fe400000100cf */
[----:B------:R-:W-:-:S03]  /*3dc0*/  IMAD.WIDE.U32 R28, R28, 0x100, RZ ;  /* 0x000001001c1c7825 */ /* 0x000fc600078e00ff */
[----:B------:R-:W-:Y:S01]  /*3dd0*/  FSETP.GTU.FTZ.AND P2, PT, R24, c[0x0][0x1e4], PT ;  /* 0x0000790018007a0b */ /* 0x000fe20003f5c000 */
[----:B------:R-:W-:-:S03]  /*3de0*/  IMAD.WIDE.U32 R24, R25, 0x1000000, RZ ;  /* 0x0100000019187825 */ /* 0x000fc600078e00ff */
[----:B------:R-:W-:Y:S02]  /*3df0*/  SEL R33, RZ, 0x1000000, P2 ;  /* 0x01000000ff217807 */ /* 0x000fe40001000000 */
[----:B------:R-:W-:Y:S02]  /*3e00*/  FSEL R30, R30, RZ, !P2 ;  /* 0x000000ff1e1e7208 */ /* 0x000fe40005000000 */
[----:B------:R-:W-:Y:S02]  /*3e10*/  LOP3.LUT R32, R32, R33, R31, 0xfe, !PT ;  /* 0x0000002120207212 */ /* 0x000fe400078efe1f */
[----:B------:R-:W-:Y:S01]  /*3e20*/  SEL R31, RZ, 0x1, P3 ;  /* 0x00000001ff1f7807 */ /* 0x000fe20001800000 */
[----:B------:R-:W-:Y:S01]  /*3e30*/  FMUL.FTZ R91, R30, R91 ;  /* 0x0000005b1e5b7220 */ /* 0x000fe20000410000 */
[----:B------:R-:W-:Y:S02]  /*3e40*/  LOP3.LUT R24, R28, R24, R26, 0xfe, !PT ;  /* 0x000000181c187212 */ /* 0x000fe400078efe1a */
[----:B------:R-:W-:Y:S01]  /*3e50*/  LOP3.LUT R31, R25, R32, R31, 0xfe, !PT ;  /* 0x00000020191f7212 */ /* 0x000fe200078efe1f */
[----:B------:R-:W-:Y:S01]  /*3e60*/  @P6 FADD.FTZ R91, R99, R91 ;  /* 0x0000005b635b6221 */ /* 0x000fe20000010000 */
[----:B------:R-:W-:-:S02]  /*3e70*/  SEL R25, RZ, 0x1, P4 ;  /* 0x00000001ff197807 */ /* 0x000fc40002000000 */
[----:B------:R-:W-:Y:S02]  /*3e80*/  LEA R28, P0, R200, c[0x0][0x188], 0x5 ;  /* 0x00006200c81c7a11 */ /* 0x000fe400078028ff */
[----:B------:R-:W-:Y:S02]  /*3e90*/  LOP3.LUT R24, R24, R25, RZ, 0xfc, !PT ;  /* 0x0000001918187212 */ /* 0x000fe400078efcff */
[----:B------:R-:W-:Y:S02]  /*3ea0*/  LOP3.LUT R25, R29, R31, R27, 0xfe, !PT ;  /* 0x0000001f1d197212 */ /* 0x000fe400078efe1b */
[C---:B------:R-:W-:Y:S02]  /*3eb0*/  LEA.HI.X R29, R200.reuse, c[0x0][0x18c], RZ, 0x5, P0 ;  /* 0x00006300c81d7a11 */ /* 0x040fe400000f2cff */
[C---:B------:R-:W-:Y:S02]  /*3ec0*/  IADD3 R33, R200.reuse, 0x20, RZ ;  /* 0x00000020c8217810 */ /* 0x040fe40007ffe0ff */
[----:B------:R-:W-:Y:S01]  /*3ed0*/  @P5 MOV R30, 0x20 ;  /* 0x00000020001e5802 */ /* 0x000fe20000000f00 */
[----:B------:R-:W-:Y:S01]  /*3ee0*/  STG.E.128 [R28.64], R92 ;  /* 0x0000005c1c007986 */ /* 0x000fe2000c101d06 */
[----:B------:R-:W-:-:S03]  /*3ef0*/  LEA R26, P1, R200, c[0x0][0x190], 0x3 ;  /* 0x00006400c81a7a11 */ /* 0x000fc600078218ff */
        /* <DEDUP_REMOVED lines=20> */
.L_x_47522:
[----:B0-----:R-:W-:Y:S02]  /*4040*/  IMAD.MOV.U32 R32, RZ, RZ, R196 ;  /* 0x000000ffff207224 */ /* 0x001fe400078e00c4 */
.L_x_47523:
[----:B------:R-:W-:Y:S05]  /*4050*/  BSYNC B1 ;  /* 0x0000000000017941 */ /* 0x000fea0003800000 */
.L_x_47521:
        /* <DEDUP_REMOVED lines=16> */
.L_x_47527:
[----:B------:R-:W-:Y:S05]  /*4160*/  BSYNC B2 ;  /* 0x0000000000027941 */ /* 0x000fea0003800000 */
.L_x_47526:
        /* <DEDUP_REMOVED lines=44> */
.L_x_47525:
[----:B------:R-:W-:Y:S05]  /*4430*/  BSYNC B1 ;  /* 0x0000000000017941 */ /* 0x000fea0003800000 */
.L_x_47524:
[----:B------:R-:W0:Y:S01]  /*4440*/  I2F.U32 R28, R32 ;  /* 0x00000020001c7306 */ /* 0x000e220000201000 */
[----:B-----5:R-:W-:Y:S01]  /*4450*/  HADD2.F32 R29, -RZ, R24.H0_H0 ;  /* 0x20000018ff1d7230 */ /* 0x020fe20000004100 */
[----:B------:R-:W-:Y:S01]  /*4460*/  BSSY B1, `(.L_x_47528) ;  /* 0x0000016000017945 */ /* 0x000fe20003800000 */
[----:B------:R-:W-:-:S03]  /*4470*/  HADD2.F32 R84, -RZ, R172.H0_H0 ;  /* 0x200000acff547230 */ /* 0x000fc60000004100 */
        /* <DEDUP_REMOVED lines=19> */
.L_x_47529:
[----:B------:R-:W-:Y:S02]  /*45b0*/  IMAD.MOV.U32 R38, RZ, RZ, R196 ;  /* 0x000000ffff267224 */ /* 0x000fe400078e00c4 */
.L_x_47530:
[----:B------:R-:W-:Y:S05]  /*45c0*/  BSYNC B1 ;  /* 0x0000000000017941 */ /* 0x000fea0003800000 */
.L_x_47528:
        /* <DEDUP_REMOVED lines=16> */
.L_x_47534:
[----:B------:R-:W-:Y:S05]  /*46d0*/  BSYNC B2 ;  /* 0x0000000000027941 */ /* 0x000fea0003800000 */
.L_x_47533:
        /* <DEDUP_REMOVED lines=44> */
.L_x_47532:
[----:B------:R-:W-:Y:S05]  /*49a0*/  BSYNC B1 ;  /* 0x0000000000017941 */ /* 0x000fea0003800000 */
.L_x_47531:
        /* <DEDUP_REMOVED lines=22> */
.L_x_47536:
[----:B------:R-:W-:Y:S02]  /*4b10*/  MOV R24, R196 ;  /* 0x000000c400187202 */ /* 0x000fe40000000f00 */
.L_x_47537:
[----:B------:R-:W-:Y:S05]  /*4b20*/  BSYNC B1 ;  /* 0x0000000000017941 */ /* 0x000fea0003800000 */
.L_x_47535:
        /* <DEDUP_REMOVED lines=16> */
.L_x_47541:
[----:B------:R-:W-:Y:S05]  /*4c30*/  BSYNC B2 ;  /* 0x0000000000027941 */ /* 0x000fea0003800000 */
.L_x_47540:
        /* <DEDUP_REMOVED lines=44> */
.L_x_47539:
[----:B------:R-:W-:Y:S05]  /*4f00*/  BSYNC B1 ;  /* 0x0000000000017941 */ /* 0x000fea0003800000 */
.L_x_47538:
        /* <DEDUP_REMOVED lines=22> */
.L_x_47543:
[----:B------:R-:W-:Y:S02]  /*5070*/  IMAD.MOV.U32 R24, RZ, RZ, R196 ;  /* 0x000000ffff187224 */ /* 0x000fe400078e00c4 */
.L_x_47544:
[----:B------:R-:W-:Y:S05]  /*5080*/  BSYNC B1 ;  /* 0x0000000000017941 */ /* 0x000fea0003800000 */
.L_x_47542:
        /* <DEDUP_REMOVED lines=16> */
.L_x_47548:
[----:B------:R-:W-:Y:S05]  /*5190*/  BSYNC B2 ;  /* 0x0000000000027941 */ /* 0x000fea0003800000 */
.L_x_47547:
        /* <DEDUP_REMOVED lines=44> */
.L_x_47546:
[----:B------:R-:W-:Y:S05]  /*5460*/  BSYNC B1 ;  /* 0x0000000000017941 */ /* 0x000fea0003800000 */
.L_x_47545:
        /* <DEDUP_REMOVED lines=22> */
.L_x_47550:
[----:B------:R-:W-:Y:S02]  /*55d0*/  IMAD.MOV.U32 R36, RZ, RZ, R196 ;  /* 0x000000ffff247224 */ /* 0x000fe400078e00c4 */
.L_x_47551:
[----:B------:R-:W-:Y:S05]  /*55e0*/  BSYNC B1 ;  /* 0x0000000000017941 */ /* 0x000fea0003800000 */
.L_x_47549:
        /* <DEDUP_REMOVED lines=16> */
.L_x_47555:
[----:B------:R-:W-:Y:S05]  /*56f0*/  BSYNC B2 ;  /* 0x0000000000027941 */ /* 0x000fea0003800000 */
.L_x_47554:
        /* <DEDUP_REMOVED lines=44> */
.L_x_47553:
[----:B------:R-:W-:Y:S05]  /*59c0*/  BSYNC B1 ;  /* 0x0000000000017941 */ /* 0x000fea0003800000 */
.L_x_47552:
        /* <DEDUP_REMOVED lines=22> */
.L_x_47557:
[----:B------:R-:W-:Y:S02]  /*5b30*/  MOV R36, R196 ;  /* 0x000000c400247202 */ /* 0x000fe40000000f00 */
.L_x_47558:
[----:B------:R-:W-:Y:S05]  /*5b40*/  BSYNC B1 ;  /* 0x0000000000017941 */ /* 0x000fea0003800000 */
.L_x_47556:
        /* <DEDUP_REMOVED lines=16> */
.L_x_47562:
[----:B------:R-:W-:Y:S05]  /*5c50*/  BSYNC B2 ;  /* 0x0000000000027941 */ /* 0x000fea0003800000 */
.L_x_47561:
        /* <DEDUP_REMOVED lines=44> */
.L_x_47560:
[----:B------:R-:W-:Y:S05]  /*5f20*/  BSYNC B1 ;  /* 0x0000000000017941 */ /* 0x000fea0003800000 */
.L_x_47559:
        /* <DEDUP_REMOVED lines=22> */
.L_x_47564:
[----:B------:R-:W-:Y:S02]  /*6090*/  IMAD.MOV.U32 R26, RZ, RZ, R196 ;  /* 0x000000ffff1a7224 */ /* 0x000fe400078e00c4 */
.L_x_47565:
[----:B------:R-:W-:Y:S05]  /*60a0*/  BSYNC B1 ;  /* 0x0000000000017941 */ /* 0x000fea0003800000 */
.L_x_47563:
        /* <DEDUP_REMOVED lines=16> */
.L_x_47569:
[----:B------:R-:W-:Y:S05]  /*61b0*/  BSYNC B2 ;  /* 0x0000000000027941 */ /* 0x000fea0003800000 */
.L_x_47568:
        /* <DEDUP_REMOVED lines=44> */
.L_x_47567:
[----:B------:R-:W-:Y:S05]  /*6480*/  BSYNC B1 ;  /* 0x0000000000017941 */ /* 0x000fea0003800000 */
.L_x_47566:
        /* <DEDUP_REMOVED lines=23> */
.L_x_47571:
[----:B------:R-:W-:Y:S02]  /*6600*/  IMAD.MOV.U32 R26, RZ, RZ, R196 ;  /* 0x000000ffff1a7224 */ /* 0x000fe400078e00c4 */
.L_x_47572:
[----:B------:R-:W-:Y:S05]  /*6610*/  BSYNC B1 ;  /* 0x0000000000017941 */ /* 0x000fea0003800000 */
.L_x_47570:
        /* <DEDUP_REMOVED lines=18> */
.L_x_47576:
[----:B------:R-:W-:Y:S05]  /*6740*/  BSYNC B2 ;  /* 0x0000000000027941 */ /* 0x000fea0003800000 */
.L_x_47575:
        /* <DEDUP_REMOVED lines=44> */
.L_x_47574:
[----:B------:R-:W-:Y:S05]  /*6a10*/  BSYNC B1 ;  /* 0x0000000000017941 */ /* 0x000fea0003800000 */
.L_x_47573:
[----:B------:R0:W1:Y:S01]  /*6a20*/  I2F.U32 R24, R26 ;  /* 0x0000001a00187306 */ /* 0x0000620000201000 */
[----:B------:R-:W-:Y:S01]  /*6a30*/  HADD2.F32 R27, -RZ, R27.H1_H1 ;  /* 0x3000001bff1b7230 */ /* 0x000fe20000004100 */
[----:B------:R-:W-:Y:S01]  /*6a40*/  SEL R28, RZ, 0x1, P2 ;  /* 0x00000001ff1c7807 */ /* 0x000fe20001000000 */
[----:B------:R-:W-:Y:S01]  /*6a50*/  HFMA2.MMA R204, -RZ, RZ, 0, 1.9073486328125e-06 ;  /* 0x00000020ffcc7435 */ /* 0x000fe200000001ff */
[----:B------:R-:W-:Y:S01]  /*6a60*/  SEL R31, RZ, 0x1, P0 ;  /* 0x00000001ff1f7807 */ /* 0x000fe20000000000 */
[----:B------:R-:W-:Y:S01]  /*6a70*/  HADD2.F32 R83, -RZ, R175.H1_H1 ;  /* 0x300000afff537230 */ /* 0x000fe20000004100 */
        /* <DEDUP_REMOVED lines=8> */
[----:B------:R-:W-:Y:S02]  /*6b00*/  LOP3.LUT P5, RZ, R195, 0x8, RZ, 0xc0, !PT ;  /* 0x00000008c3ff7812 */ /* 0x000fe400078ac0ff */
[----:B------:R-:W-:Y:S01]  /*6b10*/  SEL R31, RZ, 0x1, P4 ;  /* 0x00000001ff1f7807 */ /* 0x000fe20002000000 */
[----:B-1----:R-:W-:Y:S02]  /*6b20*/  FFMA.FTZ R24, R24, R207, 1.1641532182693481445e-10 ;  /* 0x2f00000018187423 */ /* 0x002fe400000100cf */
[----:B------:R-:W-:-:S03]  /*6b30*/  IMAD.MOV.U32 R210, RZ, RZ, 0x8 ;  /* 0x00000008ffd27424 */ /* 0x000fc600078e00ff */
[----:B------:R-:W-:Y:S02]  /*6b40*/  FSETP.GTU.FTZ.AND P2, PT, R24, c[0x0][0x1e4], PT ;  /* 0x0000790018007a0b */ /* 0x000fe40003f5c000 */
[----:B------:R-:W-:Y:S02]  /*6b50*/  SEL R24, RZ, 0x1, P1 ;  /* 0x00000001ff187807 */ /* 0x000fe40000800000 */
[----:B------:R-:W-:Y:S02]  /*6b60*/  SEL R32, RZ, 0x1000000, P2 ;  /* 0x01000000ff207807 */ /* 0x000fe40001000000 */
[----:B------:R-:W-:Y:S01]  /*6b70*/  FSEL R30, R30, RZ, !P2 ;  /* 0x000000ff1e1e7208 */ /* 0x000fe20005000000 */
[----:B------:R-:W-:Y:S01]  /*6b80*/  IMAD.WIDE.U32 R24, R24, 0x10000, RZ ;  /* 0x0001000018187825 */ /* 0x000fe200078e00ff */
[----:B------:R-:W-:Y:S02]  /*6b90*/  LOP3.LUT R32, R35, R32, R36, 0xfe, !PT ;  /* 0x0000002023207212 */ /* 0x000fe400078efe24 */
[----:B------:R-:W-:Y:S01]  /*6ba0*/  SEL R35, RZ, 0x1, P3 ;  /* 0x00000001ff237807 */ /* 0x000fe20001800000 */
[----:B------:R-:W-:Y:S01]  /*6bb0*/  FMUL.FTZ R83, R30, R83 ;  /* 0x000000531e537220 */ /* 0x000fe20000410000 */
[----:B------:R-:W-:-:S02]  /*6bc0*/  LOP3.LUT R26, R26, R28, R24, 0xfe, !PT ;  /* 0x0000001c1a1a7212 */ /* 0x000fc400078efe18 */
[----:B------:R-:W-:Y:S01]  /*6bd0*/  LOP3.LUT R29, R29, R32, R35, 0xfe, !PT ;  /* 0x000000201d1d7212 */ /* 0x000fe200078efe23 */
[----:B------:R-:W-:Y:S01]  /*6be0*/  @P6 FADD.FTZ R83, R99, R83 ;  /* 0x0000005363536221 */ /* 0x000fe20000010000 */
[----:B------:R-:W-:Y:S01]  /*6bf0*/  LOP3.LUT R26, R26, R31, RZ, 0xfc, !PT ;  /* 0x0000001f1a1a7212 */ /* 0x000fe200078efcff */
[----:B------:R-:W-:Y:S01]  /*6c00*/  IMAD.WIDE.U32 R30, R33, R204, c[0x0][0x188] ;  /* 0x00006200211e7625 */ /* 0x000fe200078e00cc */
[----:B------:R-:W-:Y:S02]  /*6c10*/  IADD3 R32, R200, 0x40, RZ ;  /* 0x00000040c8207810 */ /* 0x000fe40007ffe0ff */
        /* <DEDUP_REMOVED lines=22> */
.L_x_47578:
[----:B0-----:R-:W-:Y:S02]  /*6d80*/  IMAD.MOV.U32 R33, RZ, RZ, R196 ;  /* 0x000000ffff217224 */ /* 0x001fe400078e00c4 */
.L_x_47579:
[----:B------:R-:W-:Y:S05]  /*6d90*/  BSYNC B1 ;  /* 0x0000000000017941 */ /* 0x000fea0003800000 */
.L_x_47577:
        /* <DEDUP_REMOVED lines=16> */
.L_x_47583:
[----:B------:R-:W-:Y:S05]  /*6ea0*/  BSYNC B2 ;  /* 0x0000000000027941 */ /* 0x000fea0003800000 */
.L_x_47582:
        /* <DEDUP_REMOVED lines=44> */
.L_x_47581:
[----:B------:R-:W-:Y:S05]  /*7170*/  BSYNC B1 ;  /* 0x0000000000017941 */ /* 0x000fea0003800000 */
.L_x_47580:
        /* <DEDUP_REMOVED lines=23> */
.L_x_47585:
[----:B------:R-:W-:Y:S02]  /*72f0*/  MOV R38, R196 ;  /* 0x000000c400267202 */ /* 0x000fe40000000f00 */
.L_x_47586:
[----:B------:R-:W-:Y:S05]  /*7300*/  BSYNC B1 ;  /* 0x0000000000017941 */ /* 0x000fea0003800000 */
.L_x_47584:
        /* <DEDUP_REMOVED lines=16> */
.L_x_47590:
[----:B------:R-:W-:Y:S05]  /*7410*/  BSYNC B2 ;  /* 0x0000000000027941 */ /* 0x000fea0003800000 */
.L_x_47589:
        /* <DEDUP_REMOVED lines=44> */
.L_x_47588:
[----:B------:R-:W-:Y:S05]  /*76e0*/  BSYNC B1 ;  /* 0x0000000000017941 */ /* 0x000fea0003800000 */
.L_x_47587:
        /* <DEDUP_REMOVED lines=22> */
.L_x_47592:
[----:B------:R-:W-:Y:S02]  /*7850*/  IMAD.MOV.U32 R24, RZ, RZ, R196 ;  /* 0x000000ffff187224 */ /* 0x000fe400078e00c4 */
.L_x_47593:
[----:B------:R-:W-:Y:S05]  /*7860*/  BSYNC B1 ;  /* 0x0000000000017941 */ /* 0x000fea0003800000 */
.L_x_47591:
        /* <DEDUP_REMOVED lines=16> */
.L_x_47597:
[----:B------:R-:W-:Y:S05]  /*7970*/  BSYNC B2 ;  /* 0x0000000000027941 */ /* 0x000fea0003800000 */
.L_x_47596:
        /* <DEDUP_REMOVED lines=44> */
.L_x_47595:
[----:B------:R-:W-:Y:S05]  /*7c40*/  BSYNC B1 ;  /* 0x0000000000017941 */ /* 0x000fea0003800000 */
.L_x_47594:
        /* <DEDUP_REMOVED lines=22> */
.L_x_47599:
[----:B------:R-:W-:Y:S02]  /*7db0*/  IMAD.MOV.U32 R24, RZ, RZ, R196 ;  /* 0x000000ffff187224 */ /* 0x000fe400078e00c4 */
.L_x_47600:
[----:B------:R-:W-:Y:S05]  /*7dc0*/  BSYNC B1 ;  /* 0x0000000000017941 */ /* 0x000fea0003800000 */
.L_x_47598:
        /* <DEDUP_REMOVED lines=16> */
.L_x_47604:
[----:B------:R-:W-:Y:S05]  /*7ed0*/  BSYNC B2 ;  /* 0x0000000000027941 */ /* 0x000fea0003800000 */
.L_x_47603:
        /* <DEDUP_REMOVED lines=44> */
.L_x_47602:
[----:B------:R-:W-:Y:S05]  /*81a0*/  BSYNC B1 ;  /* 0x0000000000017941 */ /* 0x000fea0003800000 */
.L_x_47601:
        /* <DEDUP_REMOVED lines=22> */
.L_x_47606:
[----:B------:R-:W-:Y:S02]  /*8310*/  MOV R36, R196 ;  /* 0x000000c400247202 */ /* 0x000fe40000000f00 */
.L_x_47607:
[----:B------:R-:W-:Y:S05]  /*8320*/  BSYNC B1 ;  /* 0x0000000000017941 */ /* 0x000fea0003800000 */
.L_x_47605:
        /* <DEDUP_REMOVED lines=16> */
.L_x_47611:
[----:B------:R-:W-:Y:S05]  /*8430*/  BSYNC B2 ;  /* 0x0000000000027941 */ /* 0x000fea0003800000 */
.L_x_47610:
        /* <DEDUP_REMOVED lines=44> */
.L_x_47609:
[----:B------:R-:W-:Y:S05]  /*8700*/  BSYNC B1 ;  /* 0x0000000000017941 */ /* 0x000fea0003800000 */
.L_x_47608:
        /* <DEDUP_REMOVED lines=22> */
.L_x_47613:
[----:B------:R-:W-:Y:S02]  /*8870*/  IMAD.MOV.U32 R36, RZ, RZ, R196 ;  /* 0x000000ffff247224 */ /* 0x000fe400078e00c4 */
.L_x_47614:
[----:B------:R-:W-:Y:S05]  /*8880*/  BSYNC B1 ;  /* 0x0000000000017941 */ /* 0x000fea0003800000 */
.L_x_47612:
        /* <DEDUP_REMOVED lines=16> */
.L_x_47618:
[----:B------:R-:W-:Y:S05]  /*8990*/  BSYNC B2 ;  /* 0x0000000000027941 */ /* 0x000fea0003800000 */
.L_x_47617:
        /* <DEDUP_REMOVED lines=44> */
.L_x_47616:
[----:B------:R-:W-:Y:S05]  /*8c60*/  BSYNC B1 ;  /* 0x0000000000017941 */ /* 0x000fea0003800000 */
.L_x_47615:
        /* <DEDUP_REMOVED lines=22> */
.L_x_47620:
[----:B------:R-:W-:Y:S02]  /*8dd0*/  IMAD.MOV.U32 R26, RZ, RZ, R196 ;  /* 0x000000ffff1a7224 */ /* 0x000fe400078e00c4 */
.L_x_47621:
[----:B------:R-:W-:Y:S05]  /*8de0*/  BSYNC B1 ;  /* 0x0000000000017941 */ /* 0x000fea0003800000 */
.L_x_47619:
        /* <DEDUP_REMOVED lines=16> */
.L_x_47625:
[----:B------:R-:W-:Y:S05]  /*8ef0*/  BSYNC B2 ;  /* 0x0000000000027941 */ /* 0x000fea0003800000 */
.L_x_47624:
        /* <DEDUP_REMOVED lines=44> */
.L_x_47623:
[----:B------:R-:W-:Y:S05]  /*91c0*/  BSYNC B1 ;  /* 0x0000000000017941 */ /* 0x000fea0003800000 */
.L_x_47622:
        /* <DEDUP_REMOVED lines=23> */
.L_x_47627:
[----:B------:R-:W-:Y:S02]  /*9340*/  MOV R36, R196 ;  /* 0x000000c400247202 */ /* 0x000fe40000000f00 */
.L_x_47628:
[----:B------:R-:W-:Y:S05]  /*9350*/  BSYNC B1 ;  /* 0x0000000000017941 */ /* 0x000fea0003800000 */
.L_x_47626:
        /* <DEDUP_REMOVED lines=18> */
.L_x_47632:
[----:B------:R-:W-:Y:S05]  /*9480*/  BSYNC B2 ;  /* 0x0000000000027941 */ /* 0x000fea0003800000 */
.L_x_47631:
        /* <DEDUP_REMOVED lines=44> */
.L_x_47630:
[----:B------:R-:W-:Y:S05]  /*9750*/  BSYNC B1 ;  /* 0x0000000000017941 */ /* 0x000fea0003800000 */
.L_x_47629:
[----:B------:R-:W0:Y:S01]  /*9760*/  I2F.U32 R24, R36 ;  /* 0x0000002400187306 */ /* 0x000e220000201000 */
[----:B------:R-:W-:Y:S01]  /*9770*/  HADD2.F32 R27, -RZ, R27.H1_H1 ;  /* 0x3000001bff1b7230 */ /* 0x000fe20000004100 */
[----:B------:R-:W-:Y:S01]  /*9780*/  SEL R28, RZ, 0x1, P2 ;  /* 0x00000001ff1c7807 */ /* 0x000fe20001000000 */
[----:B------:R-:W-:Y:S01]  /*9790*/  HADD2.F32 R75, -RZ, R171.H1_H1 ;  /* 0x300000abff4b7230 */ /* 0x000fe20000004100 */
[----:B------:R-:W-:Y:S02]  /*97a0*/  SEL R25, RZ, 0x1, P1 ;  /* 0x00000001ff197807 */ /* 0x000fe40000800000 */
        /* <DEDUP_REMOVED lines=9> */
[----:B------:R-:W-:Y:S01]  /*9840*/  LOP3.LUT P5, RZ, R195, 0x8, RZ, 0xc0, !PT ;  /* 0x00000008c3ff7812 */ /* 0x000fe200078ac0ff */
[----:B0-----:R-:W-:Y:S01]  /*9850*/  FFMA.FTZ R24, R24, R207, 1.1641532182693481445e-10 ;  /* 0x2f00000018187423 */ /* 0x001fe200000100cf */
[----:B------:R-:W-:-:S04]  /*9860*/  SEL R31, RZ, 0x1, P2 ;  /* 0x00000001ff1f7807 */ /* 0x000fc80001000000 */
        /* <DEDUP_REMOVED lines=35> */
.L_x_47634:
[----:B0-----:R-:W-:Y:S02]  /*9aa0*/  IMAD.MOV.U32 R32, RZ, RZ, R196 ;  /* 0x000000ffff207224 */ /* 0x001fe400078e00c4 */
.L_x_47635:
[----:B------:R-:W-:Y:S05]  /*9ab0*/  BSYNC B1 ;  /* 0x0000000000017941 */ /* 0x000fea0003800000 */
.L_x_47633:
        /* <DEDUP_REMOVED lines=16> */
.L_x_47639:
[----:B------:R-:W-:Y:S05]  /*9bc0*/  BSYNC B2 ;  /* 0x0000000000027941 */ /* 0x000fea0003800000 */
.L_x_47638:
        /* <DEDUP_REMOVED lines=44> */
.L_x_47637:
[----:B------:R-:W-:Y:S05]  /*9e90*/  BSYNC B1 ;  /* 0x0000000000017941 */ /* 0x000fea0003800000 */
.L_x_47636:
        /* <DEDUP_REMOVED lines=23> */
.L_x_47641:
[----:B------:R-:W-:Y:S02]  /*a010*/  IMAD.MOV.U32 R38, RZ, RZ, R196 ;  /* 0x000000ffff267224 */ /* 0x000fe400078e00c4 */
.L_x_47642:
[----:B------:R-:W-:Y:S05]  /*a020*/  BSYNC B1 ;  /* 0x0000000000017941 */ /* 0x000fea0003800000 */
.L_x_47640:
        /* <DEDUP_REMOVED lines=16> */
.L_x_47646:
[----:B------:R-:W-:Y:S05]  /*a130*/  BSYNC B2 ;  /* 0x0000000000027941 */ /* 0x000fea0003800000 */
.L_x_47645:
        /* <DEDUP_REMOVED lines=44> */
.L_x_47644:
[----:B------:R-:W-:Y:S05]  /*a400*/  BSYNC B1 ;  /* 0x0000000000017941 */ /* 0x000fea0003800000 */
.L_x_47643:
        /* <DEDUP_REMOVED lines=22> */
.L_x_47648:
[----:B------:R-:W-:Y:S02]  /*a570*/  MOV R24, R196 ;  /* 0x000000c400187202 */ /* 0x000fe40000000f00 */
.L_x_47649:
[----:B------:R-:W-:Y:S05]  /*a580*/  BSYNC B1 ;  /* 0x0000000000017941 */ /* 0x000fea0003800000 */
.L_x_47647:
        /* <DEDUP_REMOVED lines=16> */
.L_x_47653:
[----:B------:R-:W-:Y:S05]  /*a690*/  BSYNC B2 ;  /* 0x0000000000027941 */ /* 0x000fea0003800000 */
.L_x_47652:
        /* <DEDUP_REMOVED lines=44> */
.L_x_47651:
[----:B------:R-:W-:Y:S05]  /*a960*/  BSYNC B1 ;  /* 0x0000000000017941 */ /* 0x000fea0003800000 */
.L_x_47650:
        /* <DEDUP_REMOVED lines=22> */
.L_x_47655:
[----:B------:R-:W-:Y:S02]  /*aad0*/  IMAD.MOV.U32 R24, RZ, RZ, R196 ;  /* 0x000000ffff187224 */ /* 0x000fe400078e00c4 */
.L_x_47656:
[----:B------:R-:W-:Y:S05]  /*aae0*/  BSYNC B1 ;  /* 0x0000000000017941 */ /* 0x000fea0003800000 */
.L_x_47654:
        /* <DEDUP_REMOVED lines=16> */
.L_x_47660:
[----:B------:R-:W-:Y:S05]  /*abf0*/  BSYNC B2 ;  /* 0x0000000000027941 */ /* 0x000fea0003800000 */
.L_x_47659:
        /* <DEDUP_REMOVED lines=44> */
.L_x_47658:
[----:B------:R-:W-:Y:S05]  /*aec0*/  BSYNC B1 ;  /* 0x0000000000017941 */ /* 0x000fea0003800000 */
.L_x_47657:
        /* <DEDUP_REMOVED lines=22> */
.L_x_47662:
[----:B------:R-:W-:Y:S02]  /*b030*/  IMAD.MOV.U32 R36, RZ, RZ, R196 ;  /* 0x000000ffff247224 */ /* 0x000fe400078e00c4 */
.L_x_47663:
[----:B------:R-:W-:Y:S05]  /*b040*/  BSYNC B1 ;  /* 0x0000000000017941 */ /* 0x000fea0003800000 */
.L_x_47661:
        /* <DEDUP_REMOVED lines=16> */
.L_x_47667:
[----:B------:R-:W-:Y:S05]  /*b150*/  BSYNC B2 ;  /* 0x0000000000027941 */ /* 0x000fea0003800000 */
.L_x_47666:
        /* <DEDUP_REMOVED lines=44> */
.L_x_47665:
[----:B------:R-:W-:Y:S05]  /*b420*/  BSYNC B1 ;  /* 0x0000000000017941 */ /* 0x000fea0003800000 */
.L_x_47664:
        /* <DEDUP_REMOVED lines=22> */
.L_x_47669:
[----:B------:R-:W-:Y:S02]  /*b590*/  MOV R36, R196 ;  /* 0x000000c400247202 */ /* 0x000fe40000000f00 */
.L_x_47670:
[----:B------:R-:W-:Y:S05]  /*b5a0*/  BSYNC B1 ;  /* 0x0000000000017941 */ /* 0x000fea0003800000 */
.L_x_47668:
        /* <DEDUP_REMOVED lines=16> */
.L_x_47674:
[----:B------:R-:W-:Y:S05]  /*b6b0*/  BSYNC B2 ;  /* 0x0000000000027941 */ /* 0x000fea0003800000 */
.L_x_47673:
        /* <DEDUP_REMOVED lines=44> */
.L_x_47672:
[----:B------:R-:W-:Y:S05]  /*b980*/  BSYNC B1 ;  /* 0x0000000000017941 */ /* 0x000fea0003800000 */
.L_x_47671:
        /* <DEDUP_REMOVED lines=22> */
.L_x_47676:
[----:B------:R-:W-:Y:S02]  /*baf0*/  IMAD.MOV.U32 R26, RZ, RZ, R196 ;  /* 0x000000ffff1a7224 */ /* 0x000fe400078e00c4 */
.L_x_47677:
[----:B------:R-:W-:Y:S05]  /*bb00*/  BSYNC B1 ;  /* 0x0000000000017941 */ /* 0x000fea0003800000 */
.L_x_47675:
        /* <DEDUP_REMOVED lines=16> */
.L_x_47681:
[----:B------:R-:W-:Y:S05]  /*bc10*/  BSYNC B2 ;  /* 0x0000000000027941 */ /* 0x000fea0003800000 */
.L_x_47680:
        /* <DEDUP_REMOVED lines=44> */
.L_x_47679:
[----:B------:R-:W-:Y:S05]  /*bee0*/  BSYNC B1 ;  /* 0x0000000000017941 */ /* 0x000fea0003800000 */
.L_x_47678:
        /* <DEDUP_REMOVED lines=23> */
.L_x_47683:
[----:B------:R-:W-:Y:S02]  /*c060*/  IMAD.MOV.U32 R26, RZ, RZ, R196 ;  /* 0x000000ffff1a7224 */ /* 0x000fe400078e00c4 */
.L_x_47684:
[----:B------:R-:W-:Y:S05]  /*c070*/  BSYNC B1 ;  /* 0x0000000000017941 */ /* 0x000fea0003800000 */
.L_x_47682:
        /* <DEDUP_REMOVED lines=18> */
.L_x_47688:
[----:B------:R-:W-:Y:S05]  /*c1a0*/  BSYNC B2 ;  /* 0x0000000000027941 */ /* 0x000fea0003800000 */
.L_x_47687:
        /* <DEDUP_REMOVED lines=44> */
.L_x_47686:
[----:B------:R-:W-:Y:S05]  /*c470*/  BSYNC B1 ;  /* 0x0000000000017941 */ /* 0x000fea0003800000 */
.L_x_47685:
[----:B------:R0:W1:Y:S01]  /*c480*/  I2F.U32 R24, R26 ;  /* 0x0000001a00187306 */ /* 0x0000620000201000 */
        /* <DEDUP_REMOVED lines=13> */
[----:B------:R-:W-:Y:S01]  /*c560*/  LOP3.LUT P5, RZ, R195, 0x8, RZ, 0xc0, !PT ;  /* 0x00000008c3ff7812 */ /* 0x000fe200078ac0ff */
[----:B-1----:R-:W-:Y:S01]  /*c570*/  FFMA.FTZ R24, R24, R207, 1.1641532182693481445e-10 ;  /* 0x2f00000018187423 */ /* 0x002fe200000100cf */
        /* <DEDUP_REMOVED lines=36> */
.L_x_47690:
[----:B0-----:R-:W-:Y:S02]  /*c7c0*/  MOV R33, R196 ;  /* 0x000000c400217202 */ /* 0x001fe40000000f00 */
.L_x_47691:
[----:B------:R-:W-:Y:S05]  /*c7d0*/  BSYNC B1 ;  /* 0x0000000000017941 */ /* 0x000fea0003800000 */
.L_x_47689:
        /* <DEDUP_REMOVED lines=16> */
.L_x_47695:
[----:B------:R-:W-:Y:S05]  /*c8e0*/  BSYNC B2 ;  /* 0x0000000000027941 */ /* 0x000fea0003800000 */
.L_x_47694:
        /* <DEDUP_REMOVED lines=44> */
.L_x_47693:
[----:B------:R-:W-:Y:S05]  /*cbb0*/  BSYNC B1 ;  /* 0x0000000000017941 */ /* 0x000fea0003800000 */
.L_x_47692:
        /* <DEDUP_REMOVED lines=23> */
.L_x_47697:
[----:B------:R-:W-:Y:S02]  /*cd30*/  IMAD.MOV.U32 R38, RZ, RZ, R196 ;  /* 0x000000ffff267224 */ /* 0x000fe400078e00c4 */
.L_x_47698:
[----:B------:R-:W-:Y:S05]  /*cd40*/  BSYNC B1 ;  /* 0x0000000000017941 */ /* 0x000fea0003800000 */
.L_x_47696:
        /* <DEDUP_REMOVED lines=16> */
.L_x_47702:
[----:B------:R-:W-:Y:S05]  /*ce50*/  BSYNC B2 ;  /* 0x0000000000027941 */ /* 0x000fea0003800000 */
.L_x_47701:
        /* <DEDUP_REMOVED lines=44> */
.L_x_47700:
[----:B------:R-:W-:Y:S05]  /*d120*/  BSYNC B1 ;  /* 0x0000000000017941 */ /* 0x000fea0003800000 */
.L_x_47699:
        /* <DEDUP_REMOVED lines=22> */
.L_x_47704:
[----:B------:R-:W-:Y:S02]  /*d290*/  IMAD.MOV.U32 R24, RZ, RZ, R196 ;  /* 0x000000ffff187224 */ /* 0x000fe400078e00c4 */
.L_x_47705:
[----:B------:R-:W-:Y:S05]  /*d2a0*/  BSYNC B1 ;  /* 0x0000000000017941 */ /* 0x000fea0003800000 */
.L_x_47703:
        /* <DEDUP_REMOVED lines=16> */
.L_x_47709:
[----:B------:R-:W-:Y:S05]  /*d3b0*/  BSYNC B2 ;  /* 0x0000000000027941 */ /* 0x000fea0003800000 */
.L_x_47708:
        /* <DEDUP_REMOVED lines=44> */
.L_x_47707:
[----:B------:R-:W-:Y:S05]  /*d680*/  BSYNC B1 ;  /* 0x0000000000017941 */ /* 0x000fea0003800000 */
.L_x_47706:
        /* <DEDUP_REMOVED lines=22> */
.L_x_47711:
[----:B------:R-:W-:Y:S02]  /*d7f0*/  MOV R24, R196 ;  /* 0x000000c400187202 */ /* 0x000fe40000000f00 */
.L_x_47712:
[----:B------:R-:W-:Y:S05]  /*d800*/  BSYNC B1 ;  /* 0x0000000000017941 */ /* 0x000fea0003800000 */
.L_x_47710:
        /* <DEDUP_REMOVED lines=16> */
.L_x_47716:
[----:B------:R-:W-:Y:S05]  /*d910*/  BSYNC B2 ;  /* 0x0000000000027941 */ /* 0x000fea0003800000 */
.L_x_47715:
        /* <DEDUP_REMOVED lines=44> */
.L_x_47714:
[----:B------:R-:W-:Y:S05]  /*dbe0*/  BSYNC B1 ;  /* 0x0000000000017941 */ /* 0x000fea0003800000 */
.L_x_47713:
        /* <DEDUP_REMOVED lines=22> */
.L_x_47718:
[----:B------:R-:W-:Y:S02]  /*dd50*/  IMAD.MOV.U32 R36, RZ, RZ, R196 ;  /* 0x000000ffff247224 */ /* 0x000fe400078e00c4 */
.L_x_47719:
[----:B------:R-:W-:Y:S05]  /*dd60*/  BSYNC B1 ;  /* 0x0000000000017941 */ /* 0x000fea0003800000 */
.L_x_47717:
        /* <DEDUP_REMOVED lines=16> */
.L_x_47723:
[----:B------:R-:W-:Y:S05]  /*de70*/  BSYNC B2 ;  /* 0x0000000000027941 */ /* 0x000fea0003800000 */
.L_x_47722:
        /* <DEDUP_REMOVED lines=44> */
.L_x_47721:
[----:B------:R-:W-:Y:S05]  /*e140*/  BSYNC B1 ;  /* 0x0000000000017941 */ /* 0x000fea0003800000 */
.L_x_47720:
        /* <DEDUP_REMOVED lines=22> */
.L_x_47725:
[----:B------:R-:W-:Y:S02]  /*e2b0*/  IMAD.MOV.U32 R36, RZ, RZ, R196 ;  /* 0x000000ffff247224 */ /* 0x000fe400078e00c4 */
.L_x_47726:
[----:B------:R-:W-:Y:S05]  /*e2c0*/  BSYNC B1 ;  /* 0x0000000000017941 */ /* 0x000fea0003800000 */
.L_x_47724:
        /* <DEDUP_REMOVED lines=16> */
.L_x_47730:
[----:B------:R-:W-:Y:S05]  /*e3d0*/  BSYNC B2 ;  /* 0x0000000000027941 */ /* 0x000fea0003800000 */
.L_x_47729:
        /* <DEDUP_REMOVED lines=44> */
.L_x_47728:
[----:B------:R-:W-:Y:S05]  /*e6a0*/  BSYNC B1 ;  /* 0x0000000000017941 */ /* 0x000fea0003800000 */
.L_x_47727:
        /* <DEDUP_REMOVED lines=22> */
.L_x_47732:
[----:B------:R-:W-:Y:S02]  /*e810*/  IMAD.MOV.U32 R26, RZ, RZ, R196 ;  /* 0x000000ffff1a7224 */ /* 0x000fe400078e00c4 */
.L_x_47733:
[----:B------:R-:W-:Y:S05]  /*e820*/  BSYNC B1 ;  /* 0x0000000000017941 */ /* 0x000fea0003800000 */
.L_x_47731:
        /* <DEDUP_REMOVED lines=16> */
.L_x_47737:
[----:B------:R-:W-:Y:S05]  /*e930*/  BSYNC B2 ;  /* 0x0000000000027941 */ /* 0x000fea0003800000 */
.L_x_47736:
        /* <DEDUP_REMOVED lines=44> */
.L_x_47735:
[----:B------:R-:W-:Y:S05]  /*ec00*/  BSYNC B1 ;  /* 0x0000000000017941 */ /* 0x000fea0003800000 */
.L_x_47734:
        /* <DEDUP_REMOVED lines=23> */
.L_x_47739:
[----:B------:R-:W-:Y:S02]  /*ed80*/  IMAD.MOV.U32 R26, RZ, RZ, R196 ;  /* 0x000000ffff1a7224 */ /* 0x000fe400078e00c4 */
.L_x_47740:
[----:B------:R-:W-:Y:S05]  /*ed90*/  BSYNC B1 ;  /* 0x0000000000017941 */ /* 0x000fea0003800000 */
.L_x_47738:
        /* <DEDUP_REMOVED lines=18> */
.L_x_47744:
[----:B------:R-:W-:Y:S05]  /*eec0*/  BSYNC B2 ;  /* 0x0000000000027941 */ /* 0x000fea0003800000 */
.L_x_47743:
        /* <DEDUP_REMOVED lines=44> */
.L_x_47742:
[----:B------:R-:W-:Y:S05]  /*f190*/  BSYNC B1 ;  /* 0x0000000000017941 */ /* 0x000fea0003800000 */
.L_x_47741:
[----:B------:R-:W0:Y:S01]  /*f1a0*/  I2F.U32 R24, R26 ;  /* 0x0000001a00187306 */ /* 0x000e220000201000 */
[----:B------:R-:W-:Y:S01]  /*f1b0*/  SEL R25, RZ, 0x1, P2 ;  /* 0x00000001ff197807 */ /* 0x000fe20001000000 */
[----:B------:R-:W-:Y:S01]  /*f1c0*/  HADD2.F32 R27, -RZ, R27.H1_H1 ;  /* 0x3000001bff1b7230 */ /* 0x000fe20000004100 */
[----:B------:R-:W-:Y:S02]  /*f1d0*/  SEL R29, RZ, 0x10000, P5 ;  /* 0x00010000ff1d7807 */ /* 0x000fe40002800000 */
[----:B------:R-:W-:Y:S02]  /*f1e0*/  SEL R28, RZ, 0x100, P4 ;  /* 0x00000100ff1c7807 */ /* 0x000fe40002000000 */
[----:B------:R-:W-:Y:S01]  /*f1f0*/  SEL R30, RZ, 0x1, P0 ;  /* 0x00000001ff1e7807 */ /* 0x000fe20000000000 */
[----:B------:R-:W-:Y:S01]  /*f200*/  FMUL.FTZ R27, R27, R206 ;  /* 0x000000ce1b1b7220 */ /* 0x000fe20000410000 */
[----:B------:R-:W-:-:S02]  /*f210*/  LOP3.LUT P6, RZ, R195, 0x4, RZ, 0xc0, !PT ;  /* 0x00000004c3ff7812 */ /* 0x000fc400078cc0ff */
        /* <DEDUP_REMOVED lines=14> */
[----:B------:R-:W-:Y:S01]  /*f300*/  LOP3.LUT R26, R30, R24, R28, 0xfe, !PT ;  /* 0x000000181e1a7212 */ /* 0x000fe200078efe1c */
[----:B------:R-:W-:Y:S01]  /*f310*/  HADD2.F32 R24, -RZ, R163.H1_H1 ;  /* 0x300000a3ff187230 */ /* 0x000fe20000004100 */
[----:B------:R-:W-:-:S04]  /*f320*/  LOP3.LUT R29, R31, R25, R29, 0xfe, !PT ;  /* 0x000000191f1d7212 */ /* 0x000fc800078efe1d */
        /* <DEDUP_REMOVED lines=27> */
.L_x_47746:
[----:B------:R-:W-:Y:S02]  /*f4e0*/  IMAD.MOV.U32 R33, RZ, RZ, R196 ;  /* 0x000000ffff217224 */ /* 0x000fe400078e00c4 */
.L_x_47747:
[----:B------:R-:W-:Y:S05]  /*f4f0*/  BSYNC B1 ;  /* 0x0000000000017941 */ /* 0x000fea0003800000 */
.L_x_47745:
        /* <DEDUP_REMOVED lines=16> */
.L_x_47751:
[----:B------:R-:W-:Y:S05]  /*f600*/  BSYNC B2 ;  /* 0x0000000000027941 */ /* 0x000fea0003800000 */
.L_x_47750:
        /* <DEDUP_REMOVED lines=44> */
.L_x_47749:
[----:B------:R-:W-:Y:S05]  /*f8d0*/  BSYNC B1 ;  /* 0x0000000000017941 */ /* 0x000fea0003800000 */
.L_x_47748:
[----:B------:R-:W0:Y:S01]  /*f8e0*/  I2F.U32 R28, R33 ;  /* 0x00000021001c7306 */ /* 0x000e220000201000 */
[----:B-----5:R-:W-:Y:S01]  /*f8f0*/  HADD2.F32 R29, -RZ, R24.H0_H0 ;  /* 0x20000018ff1d7230 */ /* 0x020fe20000004100 */
[----:B------:R-:W-:Y:S01]  /*f900*/  LOP3.LUT R195, R195, 0xfffffffd, RZ, 0xc0, !PT ;  /* 0xfffffffdc3c37812 */ /* 0x000fe200078ec0ff */
        /* <DEDUP_REMOVED lines=21> */
.L_x_47753:
[----:B------:R-:W-:Y:S02]  /*fa60*/  IMAD.MOV.U32 R33, RZ, RZ, R196 ;  /* 0x000000ffff217224 */ /* 0x000fe400078e00c4 */
.L_x_47754:
[----:B------:R-:W-:Y:S05]  /*fa70*/  BSYNC B1 ;  /* 0x0000000000017941 */ /* 0x000fea0003800000 */
.L_x_47752:
        /* <DEDUP_REMOVED lines=16> */
.L_x_47758:
[----:B------:R-:W-:Y:S05]  /*fb80*/  BSYNC B2 ;  /* 0x0000000000027941 */ /* 0x000fea0003800000 */
.L_x_47757:
        /* <DEDUP_REMOVED lines=44> */
.L_x_47756:
[----:B------:R-:W-:Y:S05]  /*fe50*/  BSYNC B1 ;  /* 0x0000000000017941 */ /* 0x000fea0003800000 */
.L_x_47755:
        /* <DEDUP_REMOVED lines=22> */
.L_x_47760:
[----:B------:R-:W-:Y:S02]  /*ffc0*/  IMAD.MOV.U32 R24, RZ, RZ, R196 ;  /* 0x000000ffff187224 */ /* 0x000fe400078e00c4 */
.L_x_47761:
[----:B------:R-:W-:Y:S05]  /*ffd0*/  BSYNC B1 ;  /* 0x0000000000017941 */ /* 0x000fea0003800000 */
.L_x_47759:
        /* <DEDUP_REMOVED lines=16> */
.L_x_47765:
[----:B------:R-:W-:Y:S05]  /*100e0*/  BSYNC B2 ;  /* 0x0000000000027941 */ /* 0x000fea0003800000 */
.L_x_47764:
        /* <DEDUP_REMOVED lines=44> */
.L_x_47763:
[----:B------:R-:W-:Y:S05]  /*103b0*/  BSYNC B1 ;  /* 0x0000000000017941 */ /* 0x000fea0003800000 */
.L_x_47762:
        /* <DEDUP_REMOVED lines=22> */
.L_x_47767:
[----:B------:R-:W-:Y:S02]  /*10520*/  IMAD.MOV.U32 R24, RZ, RZ, R196 ;  /* 0x000000ffff187224 */ /* 0x000fe400078e00c4 */
.L_x_47768:
[----:B------:R-:W-:Y:S05]  /*10530*/  BSYNC B1 ;  /* 0x0000000000017941 */ /* 0x000fea0003800000 */
.L_x_47766:
        /* <DEDUP_REMOVED lines=16> */
.L_x_47772:
[----:B------:R-:W-:Y:S05]  /*10640*/  BSYNC B2 ;  /* 0x0000000000027941 */ /* 0x000fea0003800000 */
.L_x_47771:
        /* <DEDUP_REMOVED lines=44> */
.L_x_47770:
[----:B------:R-:W-:Y:S05]  /*10910*/  BSYNC B1 ;  /* 0x0000000000017941 */ /* 0x000fea0003800000 */
.L_x_47769:
        /* <DEDUP_REMOVED lines=22> */
.L_x_47774:
[----:B------:R-:W-:Y:S02]  /*10a80*/  IMAD.MOV.U32 R33, RZ, RZ, R196 ;  /* 0x000000ffff217224 */ /* 0x000fe400078e00c4 */
.L_x_47775:
[----:B------:R-:W-:Y:S05]  /*10a90*/  BSYNC B1 ;  /* 0x0000000000017941 */ /* 0x000fea0003800000 */
.L_x_47773:
        /* <DEDUP_REMOVED lines=16> */
.L_x_47779:
[----:B------:R-:W-:Y:S05]  /*10ba0*/  BSYNC B2 ;  /* 0x0000000000027941 */ /* 0x000fea0003800000 */
.L_x_47778:
        /* <DEDUP_REMOVED lines=44> */
.L_x_47777:
[----:B------:R-:W-:Y:S05]  /*10e70*/  BSYNC B1 ;  /* 0x0000000000017941 */ /* 0x000fea0003800000 */
.L_x_47776:
        /* <DEDUP_REMOVED lines=22> */
.L_x_47781:
[----:B------:R-:W-:Y:S02]  /*10fe0*/  IMAD.MOV.U32 R33, RZ, RZ, R196 ;  /* 0x000000ffff217224 */ /* 0x000fe400078e00c4 */
.L_x_47782:
[----:B------:R-:W-:Y:S05]  /*10ff0*/  BSYNC B1 ;  /* 0x0000000000017941 */ /* 0x000fea0003800000 */
.L_x_47780:
        /* <DEDUP_REMOVED lines=16> */
.L_x_47786:
[----:B------:R-:W-:Y:S05]  /*11100*/  BSYNC B2 ;  /* 0x0000000000027941 */ /* 0x000fea0003800000 */
.L_x_47785:
        /* <DEDUP_REMOVED lines=44> */
.L_x_47784:
[----:B------:R-:W-:Y:S05]  /*113d0*/  BSYNC B1 ;  /* 0x0000000000017941 */ /* 0x000fea0003800000 */
.L_x_47783:
        /* <DEDUP_REMOVED lines=22> */
.L_x_47788:
[----:B------:R-:W-:Y:S02]  /*11540*/  IMAD.MOV.U32 R26, RZ, RZ, R196 ;  /* 0x000000ffff1a7224 */ /* 0x000fe400078e00c4 */
.L_x_47789:
[----:B------:R-:W-:Y:S05]  /*11550*/  BSYNC B1 ;  /* 0x0000000000017941 */ /* 0x000fea0003800000 */
.L_x_47787:
        /* <DEDUP_REMOVED lines=16> */
.L_x_47793:
[----:B------:R-:W-:Y:S05]  /*11660*/  BSYNC B2 ;  /* 0x0000000000027941 */ /* 0x000fea0003800000 */
.L_x_47792:
        /* <DEDUP_REMOVED lines=44> */
.L_x_47791:
[----:B------:R-:W-:Y:S05]  /*11930*/  BSYNC B1 ;  /* 0x0000000000017941 */ /* 0x000fea0003800000 */
.L_x_47790:
        /* <DEDUP_REMOVED lines=23> */
.L_x_47795:
[----:B------:R-:W-:Y:S02]  /*11ab0*/  IMAD.MOV.U32 R26, RZ, RZ, R196 ;  /* 0x000000ffff1a7224 */ /* 0x000fe400078e00c4 */
.L_x_47796:
[----:B------:R-:W-:Y:S05]  /*11ac0*/  BSYNC B1 ;  /* 0x0000000000017941 */ /* 0x000fea0003800000 */
.L_x_47794:
        /* <DEDUP_REMOVED lines=15> */
[----:B------:R-:W-:Y:S02]  /*11bc0*/  @P0 IADD3 R28, R197, RZ, RZ ;  /* 0x000000ffc51c0210 */ /* 0x000fe40007ffe0ff */
[----:B------:R-:W-:-:S03]  /*11bd0*/  ISETP.NE.AND P0, PT, R25, RZ, PT ;  /* 0x000000ff1900720c */ /* 0x000fc60003f05270 */
[----:B------:R-:W-:-:S05]  /*11be0*/  @!P6 IMAD.MOV.U32 R197, RZ, RZ, R28 ;  /* 0x000000ffffc5e224 */ /* 0x000fca00078e001c */
.L_x_47800:
[----:B------:R-:W-:Y:S05]  /*11bf0*/  BSYNC B2 ;  /* 0x0000000000027941 */ /* 0x000fea0003800000 */
.L_x_47799:
        /* <DEDUP_REMOVED lines=44> */
.L_x_47798:
[----:B------:R-:W-:Y:S05]  /*11ec0*/  BSYNC B1 ;  /* 0x0000000000017941 */ /* 0x000fea0003800000 */
.L_x_47797:
        /* <DEDUP_REMOVED lines=52> */
.L_x_47802:
[----:B------:R-:W-:Y:S02]  /*12210*/  IMAD.MOV.U32 R33, RZ, RZ, R196 ;  /* 0x000000ffff217224 */ /* 0x000fe400078e00c4 */
.L_x_47803:
[----:B------:R-:W-:Y:S05]  /*12220*/  BSYNC B1 ;  /* 0x0000000000017941 */ /* 0x000fea0003800000 */
.L_x_47801:
        /* <DEDUP_REMOVED lines=16> */
.L_x_47807:
[----:B------:R-:W-:Y:S05]  /*12330*/  BSYNC B2 ;  /* 0x0000000000027941 */ /* 0x000fea0003800000 */
.L_x_47806:
        /* <DEDUP_REMOVED lines=44> */
.L_x_47805:
[----:B------:R-:W-:Y:S05]  /*12600*/  BSYNC B1 ;  /* 0x0000000000017941 */ /* 0x000fea0003800000 */
.L_x_47804:
        /* <DEDUP_REMOVED lines=24> */
.L_x_47809:
[----:B------:R-:W-:Y:S02]  /*12790*/  IMAD.MOV.U32 R33, RZ, RZ, R196 ;  /* 0x000000ffff217224 */ /* 0x000fe400078e00c4 */
.L_x_47810:
[----:B------:R-:W-:Y:S05]  /*127a0*/  BSYNC B1 ;  /* 0x0000000000017941 */ /* 0x000fea0003800000 */
.L_x_47808:
        /* <DEDUP_REMOVED lines=16> */
.L_x_47814:
[----:B------:R-:W-:Y:S05]  /*128b0*/  BSYNC B2 ;  /* 0x0000000000027941 */ /* 0x000fea0003800000 */
.L_x_47813:
        /* <DEDUP_REMOVED lines=44> */
.L_x_47812:
[----:B------:R-:W-:Y:S05]  /*12b80*/  BSYNC B1 ;  /* 0x0000000000017941 */ /* 0x000fea0003800000 */
.L_x_47811:
        /* <DEDUP_REMOVED lines=22> */
.L_x_47816:
[----:B------:R-:W-:Y:S02]  /*12cf0*/  IMAD.MOV.U32 R24, RZ, RZ, R196 ;  /* 0x000000ffff187224 */ /* 0x000fe400078e00c4 */
.L_x_47817:
[----:B------:R-:W-:Y:S05]  /*12d00*/  BSYNC B1 ;  /* 0x0000000000017941 */ /* 0x000fea0003800000 */
.L_x_47815:
        /* <DEDUP_REMOVED lines=16> */
.L_x_47821:
[----:B------:R-:W-:Y:S05]  /*12e10*/  BSYNC B2 ;  /* 0x0000000000027941 */ /* 0x000fea0003800000 */
.L_x_47820:
        /* <DEDUP_REMOVED lines=44> */
.L_x_47819:
[----:B------:R-:W-:Y:S05]  /*130e0*/  BSYNC B1 ;  /* 0x0000000000017941 */ /* 0x000fea0003800000 */
.L_x_47818:
        /* <DEDUP_REMOVED lines=22> */
.L_x_47823:
[----:B------:R-:W-:Y:S02]  /*13250*/  IMAD.MOV.U32 R24, RZ, RZ, R196 ;  /* 0x000000ffff187224 */ /* 0x000fe400078e00c4 */
.L_x_47824:
[----:B------:R-:W-:Y:S05]  /*13260*/  BSYNC B1 ;  /* 0x0000000000017941 */ /* 0x000fea0003800000 */
.L_x_47822:
        /* <DEDUP_REMOVED lines=16> */
.L_x_47828:
[----:B------:R-:W-:Y:S05]  /*13370*/  BSYNC B2 ;  /* 0x0000000000027941 */ /* 0x000fea0003800000 */
.L_x_47827:
        /* <DEDUP_REMOVED lines=44> */
.L_x_47826:
[----:B------:R-:W-:Y:S05]  /*13640*/  BSYNC B1 ;  /* 0x0000000000017941 */ /* 0x000fea0003800000 */
.L_x_47825:
        /* <DEDUP_REMOVED lines=22> */
.L_x_47830:
[----:B------:R-:W-:Y:S02]  /*137b0*/  IMAD.MOV.U32 R33, RZ, RZ, R196 ;  /* 0x000000ffff217224 */ /* 0x000fe400078e00c4 */
.L_x_47831:
[----:B------:R-:W-:Y:S05]  /*137c0*/  BSYNC B1 ;  /* 0x0000000000017941 */ /* 0x000fea0003800000 */
.L_x_47829:
        /* <DEDUP_REMOVED lines=16> */
.L_x_47835:
[----:B------:R-:W-:Y:S05]  /*138d0*/  BSYNC B2 ;  /* 0x0000000000027941 */ /* 0x000fea0003800000 */
.L_x_47834:
        /* <DEDUP_REMOVED lines=44> */
.L_x_47833:
[----:B------:R-:W-:Y:S05]  /*13ba0*/  BSYNC B1 ;  /* 0x0000000000017941 */ /* 0x000fea0003800000 */
.L_x_47832:
        /* <DEDUP_REMOVED lines=22> */
.L_x_47837:
[----:B------:R-:W-:Y:S02]  /*13d10*/  IMAD.MOV.U32 R33, RZ, RZ, R196 ;  /* 0x000000ffff217224 */ /* 0x000fe400078e00c4 */
.L_x_47838:
[----:B------:R-:W-:Y:S05]  /*13d20*/  BSYNC B1 ;  /* 0x0000000000017941 */ /* 0x000fea0003800000 */
.L_x_47836:
        /* <DEDUP_REMOVED lines=16> */
.L_x_47842:
[----:B------:R-:W-:Y:S05]  /*13e30*/  BSYNC B2 ;  /* 0x0000000000027941 */ /* 0x000fea0003800000 */
.L_x_47841:
        /* <DEDUP_REMOVED lines=44> */
.L_x_47840:
[----:B------:R-:W-:Y:S05]  /*14100*/  BSYNC B1 ;  /* 0x0000000000017941 */ /* 0x000fea0003800000 */
.L_x_47839:
        /* <DEDUP_REMOVED lines=22> */
.L_x_47844:
[----:B------:R-:W-:Y:S02]  /*14270*/  IMAD.MOV.U32 R26, RZ, RZ, R196 ;  /* 0x000000ffff1a7224 */ /* 0x000fe400078e00c4 */
.L_x_47845:
[----:B------:R-:W-:Y:S05]  /*14280*/  BSYNC B1 ;  /* 0x0000000000017941 */ /* 0x000fea0003800000 */
.L_x_47843:
        /* <DEDUP_REMOVED lines=16> */
.L_x_47849:
[----:B------:R-:W-:Y:S05]  /*14390*/  BSYNC B2 ;  /* 0x0000000000027941 */ /* 0x000fea0003800000 */
.L_x_47848:
        /* <DEDUP_REMOVED lines=44> */
.L_x_47847:
[----:B------:R-:W-:Y:S05]  /*14660*/  BSYNC B1 ;  /* 0x0000000000017941 */ /* 0x000fea0003800000 */
.L_x_47846:
        /* <DEDUP_REMOVED lines=23> */
.L_x_47851:
[----:B------:R-:W-:Y:S02]  /*147e0*/  IMAD.MOV.U32 R26, RZ, RZ, R196 ;  /* 0x000000ffff1a7224 */ /* 0x000fe400078e00c4 */
.L_x_47852:
[----:B------:R-:W-:Y:S05]  /*147f0*/  BSYNC B1 ;  /* 0x0000000000017941 */ /* 0x000fea0003800000 */
.L_x_47850:
        /* <DEDUP_REMOVED lines=18> */
.L_x_47856:
[----:B------:R-:W-:Y:S05]  /*14920*/  BSYNC B2 ;  /* 0x0000000000027941 */ /* 0x000fea0003800000 */
.L_x_47855:
        /* <DEDUP_REMOVED lines=44> */
.L_x_47854:
[----:B------:R-:W-:Y:S05]  /*14bf0*/  BSYNC B1 ;  /* 0x0000000000017941 */ /* 0x000fea0003800000 */
.L_x_47853:
[----:B------:R-:W0:Y:S01]  /*14c00*/  I2F.U32 R26, R26 ;  /* 0x0000001a001a7306 */ /* 0x000e220000201000 */
[----:B------:R-:W-:Y:S01]  /*14c10*/  SEL R28, RZ, 0x1, P2 ;  /* 0x00000001ff1c7807 */ /* 0x000fe20001000000 */
[----:B------:R-:W-:Y:S01]  /*14c20*/  HADD2.F32 R27, -RZ, R27.H1_H1 ;  /* 0x3000001bff1b7230 */ /* 0x000fe20000004100 */
[----:B------:R-:W-:Y:S02]  /*14c30*/  SEL R25, RZ, 0x10000, P5 ;  /* 0x00010000ff197807 */ /* 0x000fe40002800000 */
[----:B------:R-:W-:Y:S02]  /*14c40*/  SEL R24, RZ, 0x100, P4 ;  /* 0x00000100ff187807 */ /* 0x000fe40002000000 */
[----:B------:R-:W-:Y:S01]  /*14c50*/  FMUL.FTZ R27, R27, R206 ;  /* 0x000000ce1b1b7220 */ /* 0x000fe20000410000 */
[C---:B------:R-:W-:Y:S02]  /*14c60*/  LOP3.LUT P6, RZ, R195.reuse, 0x4, RZ, 0xc0, !PT ;  /* 0x00000004c3ff7812 */ /* 0x040fe400078cc0ff */
[----:B------:R-:W-:Y:S01]  /*14c70*/  LOP3.LUT P4, RZ, R195, 0x2, RZ, 0xc0, !PT ;  /* 0x00000002c3ff7812 */ /* 0x000fe2000788c0ff */
[----:B------:R-:W-:Y:S01]  /*14c80*/  FMUL.FTZ R27, R27, c[0x0][0x1e8] ;  /* 0x00007a001b1b7a20 */ /* 0x000fe20000410000 */
[----:B------:R-:W-:-:S02]  /*14c90*/  LOP3.LUT P5, RZ, R195, 0x8, RZ, 0xc0, !PT ;  /* 0x00000008c3ff7812 */ /* 0x000fc400078ac0ff */
[----:B------:R-:W-:Y:S01]  /*14ca0*/  IADD3 R180, R200, 0xe0, RZ ;  /* 0x000000e0c8b47810 */ /* 0x000fe20007ffe0ff */
[----:B0-----:R-:W-:-:S05]  /*14cb0*/  FFMA.FTZ R29, R26, R207, 1.1641532182693481445e-10 ;  /* 0x2f0000001a1d7423 */ /* 0x001fca00000100cf */
        /* <DEDUP_REMOVED lines=40> */
.L_x_47858:
[----:B------:R-:W-:Y:S02]  /*14f40*/  IMAD.MOV.U32 R34, RZ, RZ, R196 ;  /* 0x000000ffff227224 */ /* 0x000fe400078e00c4 */
.L_x_47859:
[----:B------:R-:W-:Y:S05]  /*14f50*/  BSYNC B1 ;  /* 0x0000000000017941 */ /* 0x000fea0003800000 */
.L_x_47857:
        /* <DEDUP_REMOVED lines=16> */
.L_x_47863:
[----:B------:R-:W-:Y:S05]  /*15060*/  BSYNC B2 ;  /* 0x0000000000027941 */ /* 0x000fea0003800000 */
.L_x_47862:
        /* <DEDUP_REMOVED lines=44> */
.L_x_47861:
[----:B------:R-:W-:Y:S05]  /*15330*/  BSYNC B1 ;  /* 0x0000000000017941 */ /* 0x000fea0003800000 */
.L_x_47860:
[----:B------:R-:W0:Y:S01]  /*15340*/  I2F.U32 R28, R34 ;  /* 0x00000022001c7306 */ /* 0x000e220000201000 */
[----:B-----5:R-:W-:Y:S01]  /*15350*/  HADD2.F32 R31, -RZ, R24.H0_H0 ;  /* 0x20000018ff1f7230 */ /* 0x020fe20000004100 */
[----:B------:R-:W-:Y:S01]  /*15360*/  LOP3.LUT R195, R195, 0xfffffffd, RZ, 0xc0, !PT ;  /* 0xfffffffdc3c37812 */ /* 0x000fe200078ec0ff */
        /* <DEDUP_REMOVED lines=21> */
.L_x_47865:
[----:B------:R-:W-:Y:S02]  /*154c0*/  IMAD.MOV.U32 R34, RZ, RZ, R196 ;  /* 0x000000ffff227224 */ /* 0x000fe400078e00c4 */
.L_x_47866:
[----:B------:R-:W-:Y:S05]  /*154d0*/  BSYNC B1 ;  /* 0x0000000000017941 */ /* 0x000fea0003800000 */
.L_x_47864:
        /* <DEDUP_REMOVED lines=16> */
.L_x_47870:
[----:B------:R-:W-:Y:S05]  /*155e0*/  BSYNC B2 ;  /* 0x0000000000027941 */ /* 0x000fea0003800000 */
.L_x_47869:
        /* <DEDUP_REMOVED lines=44> */
.L_x_47868:
[----:B------:R-:W-:Y:S05]  /*158b0*/  BSYNC B1 ;  /* 0x0000000000017941 */ /* 0x000fea0003800000 */
.L_x_47867:
[----:B------:R-:W0:Y:S01]  /*158c0*/  I2F.U32 R29, R34 ;  /* 0x00000022001d7306 */ /* 0x000e220000201000 */
[----:B------:R-:W-:Y:S01]  /*158d0*/  ISETP.NE.AND P1, PT, R28, 0x1, PT ;  /* 0x000000011c00780c */ /* 0x000fe20003f25270 */
[----:B------:R-:W-:Y:S01]  /*158e0*/  BSSY B1, `(.L_x_47871) ;  /* 0x0000015000017945 */ /* 0x000fe20003800000 */
[----:B0-----:R-:W-:-:S05]  /*158f0*/  FFMA.FTZ R29, R29, R207, 1.1641532182693481445e-10 ;  /* 0x2f0000001d1d7423 */ /* 0x001fca00000100cf */
[----:B------:R-:W-:Y:S01]  /*15900*/  FSETP.GTU.FTZ.AND P0, PT, R29, c[0x0][0x1e4], PT ;  /* 0x000079001d007a0b */ /* 0x000fe20003f1c000 */
[----:B------:R-:W-:Y:S02]  /*15910*/  HADD2.F32 R29, -RZ, R24.H1_H1 ;  /* 0x30000018ff1d7230 */ /* 0x000fe40000004100 */
[----:B------:R-:W-:-:S03]  /*15920*/  HADD2.F32 R24, -RZ, R148.H1_H1 ;  /* 0x30000094ff187230 */ /* 0x000fc60000004100 */
[----:B------:R-:W-:-:S04]  /*15930*/  FMUL.FTZ R29, R29, R206 ;  /* 0x000000ce1d1d7220 */ /* 0x000fc80000410000 */
[----:B------:R-:W-:-:S05]  /*15940*/  FMUL.FTZ R29, R29, c[0x0][0x1e8] ;  /* 0x00007a001d1d7a20 */ /* 0x000fca0000410000 */
[----:B------:R-:W-:Y:S02]  /*15950*/  FSEL R37, R29, RZ, !P0 ;  /* 0x000000ff1d257208 */ /* 0x000fe40004000000 */
[----:B------:R-:W-:-:S03]  /*15960*/  IADD3 R29, R28, 0x1, RZ ;  /* 0x000000011c1d7810 */ /* 0x000fc60007ffe0ff */
        /* <DEDUP_REMOVED lines=11> */
.L_x_47872:
[----:B------:R-:W-:Y:S02]  /*15a20*/  IMAD.MOV.U32 R24, RZ, RZ, R196 ;  /* 0x000000ffff187224 */ /* 0x000fe400078e00c4 */
.L_x_47873:
[----:B------:R-:W-:Y:S05]  /*15a30*/  BSYNC B1 ;  /* 0x0000000000017941 */ /* 0x000fea0003800000 */
.L_x_47871:
        /* <DEDUP_REMOVED lines=16> */
.L_x_47877:
[----:B------:R-:W-:Y:S05]  /*15b40*/  BSYNC B2 ;  /* 0x0000000000027941 */ /* 0x000fea0003800000 */
.L_x_47876:
        /* <DEDUP_REMOVED lines=44> */
.L_x_47875:
[----:B------:R-:W-:Y:S05]  /*15e10*/  BSYNC B1 ;  /* 0x0000000000017941 */ /* 0x000fea0003800000 */
.L_x_47874:
        /* <DEDUP_REMOVED lines=22> */
.L_x_47879:
[----:B------:R-:W-:Y:S02]  /*15f80*/  IMAD.MOV.U32 R24, RZ, RZ, R196 ;  /* 0x000000ffff187224 */ /* 0x000fe400078e00c4 */
.L_x_47880:
[----:B------:R-:W-:Y:S05]  /*15f90*/  BSYNC B1 ;  /* 0x0000000000017941 */ /* 0x000fea0003800000 */
.L_x_47878:
        /* <DEDUP_REMOVED lines=16> */
.L_x_47884:
[----:B------:R-:W-:Y:S05]  /*160a0*/  BSYNC B2 ;  /* 0x0000000000027941 */ /* 0x000fea0003800000 */
.L_x_47883:
        /* <DEDUP_REMOVED lines=44> */
.L_x_47882:
[----:B------:R-:W-:Y:S05]  /*16370*/  BSYNC B1 ;  /* 0x0000000000017941 */ /* 0x000fea0003800000 */
.L_x_47881:
        /* <DEDUP_REMOVED lines=22> */
.L_x_47886:
[----:B------:R-:W-:Y:S02]  /*164e0*/  IMAD.MOV.U32 R32, RZ, RZ, R196 ;  /* 0x000000ffff207224 */ /* 0x000fe400078e00c4 */
.L_x_47887:
[----:B------:R-:W-:Y:S05]  /*164f0*/  BSYNC B1 ;  /* 0x0000000000017941 */ /* 0x000fea0003800000 */
.L_x_47885:
        /* <DEDUP_REMOVED lines=16> */
.L_x_47891:
[----:B------:R-:W-:Y:S05]  /*16600*/  BSYNC B2 ;  /* 0x0000000000027941 */ /* 0x000fea0003800000 */
.L_x_47890:
        /* <DEDUP_REMOVED lines=44> */
.L_x_47889:
[----:B------:R-:W-:Y:S05]  /*168d0*/  BSYNC B1 ;  /* 0x0000000000017941 */ /* 0x000fea0003800000 */
.L_x_47888:
        /* <DEDUP_REMOVED lines=22> */
.L_x_47893:
[----:B------:R-:W-:Y:S02]  /*16a40*/  IMAD.MOV.U32 R33, RZ, RZ, R196 ;  /* 0x000000ffff217224 */ /* 0x000fe400078e00c4 */
.L_x_47894:
[----:B------:R-:W-:Y:S05]  /*16a50*/  BSYNC B1 ;  /* 0x0000000000017941 */ /* 0x000fea0003800000 */
.L_x_47892:
        /* <DEDUP_REMOVED lines=16> */
.L_x_47898:
[----:B------:R-:W-:Y:S05]  /*16b60*/  BSYNC B2 ;  /* 0x0000000000027941 */ /* 0x000fea0003800000 */
.L_x_47897:
        /* <DEDUP_REMOVED lines=44> */
.L_x_47896:
[----:B------:R-:W-:Y:S05]  /*16e30*/  BSYNC B1 ;  /* 0x0000000000017941 */ /* 0x000fea0003800000 */
.L_x_47895:
        /* <DEDUP_REMOVED lines=22> */
.L_x_47900:
[----:B------:R-:W-:Y:S02]  /*16fa0*/  IMAD.MOV.U32 R26, RZ, RZ, R196 ;  /* 0x000000ffff1a7224 */ /* 0x000fe400078e00c4 */
.L_x_47901:
[----:B------:R-:W-:Y:S05]  /*16fb0*/  BSYNC B1 ;  /* 0x0000000000017941 */ /* 0x000fea0003800000 */
.L_x_47899:
        /* <DEDUP_REMOVED lines=16> */
.L_x_47905:
[----:B------:R-:W-:Y:S05]  /*170c0*/  BSYNC B2 ;  /* 0x0000000000027941 */ /* 0x000fea0003800000 */
.L_x_47904:
        /* <DEDUP_REMOVED lines=44> */
.L_x_47903:
[----:B------:R-:W-:Y:S05]  /*17390*/  BSYNC B1 ;  /* 0x0000000000017941 */ /* 0x000fea0003800000 */
.L_x_47902:
[----:B------:R-:W0:Y:S01]  /*173a0*/  I2F.U32 R25, R26 ;  /* 0x0000001a00197306 */ /* 0x000e220000201000 */
[----:B------:R-:W-:Y:S01]  /*173b0*/  LOP3.LUT P6, RZ, R195, 0x4, RZ, 0xc0, !PT ;  /* 0x00000004c3ff7812 */ /* 0x000fe200078cc0ff */
        /* <DEDUP_REMOVED lines=21> */
.L_x_47907:
[----:B------:R-:W-:Y:S02]  /*17510*/  IMAD.MOV.U32 R26, RZ, RZ, R196 ;  /* 0x000000ffff1a7224 */ /* 0x000fe400078e00c4 */
.L_x_47908:
[----:B------:R-:W-:Y:S05]  /*17520*/  BSYNC B1 ;  /* 0x0000000000017941 */ /* 0x000fea0003800000 */
.L_x_47906:
        /* <DEDUP_REMOVED lines=19> */
.L_x_47912:
[----:B------:R-:W-:Y:S05]  /*17660*/  BSYNC B2 ;  /* 0x0000000000027941 */ /* 0x000fea0003800000 */
.L_x_47911:
        /* <DEDUP_REMOVED lines=44> */
.L_x_47910:
[----:B------:R-:W-:Y:S05]  /*17930*/  BSYNC B1 ;  /* 0x0000000000017941 */ /* 0x000fea0003800000 */
.L_x_47909:
[----:B------:R0:W1:Y:S01]  /*17940*/  I2F.U32 R28, R26 ;  /* 0x0000001a001c7306 */ /* 0x0000620000201000 */
[----:B------:R-:W-:Y:S01]  /*17950*/  SEL R25, RZ, 0x10000, P5 ;  /* 0x00010000ff197807 */ /* 0x000fe20002800000 */
[----:B------:R-:W-:Y:S01]  /*17960*/  HADD2.F32 R27, -RZ, R27.H1_H1 ;  /* 0x3000001bff1b7230 */ /* 0x000fe20000004100 */
[----:B------:R-:W-:Y:S02]  /*17970*/  SEL R24, RZ, 0x100, P4 ;  /* 0x00000100ff187807 */ /* 0x000fe40002000000 */
[----:B------:R-:W-:Y:S02]  /*17980*/  SEL R30, RZ, 0x1, P0 ;  /* 0x00000001ff1e7807 */ /* 0x000fe40000000000 */
[----:B------:R-:W-:Y:S01]  /*17990*/  FMUL.FTZ R27, R27, R206 ;  /* 0x000000ce1b1b7220 */ /* 0x000fe20000410000 */
[----:B------:R-:W-:-:S02]  /*179a0*/  LOP3.LUT P6, RZ, R195, 0x4, RZ, 0xc0, !PT ;  /* 0x00000004c3ff7812 */ /* 0x000fc400078cc0ff */
[----:B0-----:R-:W-:Y:S01]  /*179b0*/  SEL R26, RZ, 0x1, P2 ;  /* 0x00000001ff1a7807 */ /* 0x001fe20001000000 */
[----:B------:R-:W-:Y:S01]  /*179c0*/  IMAD.WIDE.U32 R30, R30, 0x100, RZ ;  /* 0x000001001e1e7825 */ /* 0x000fe200078e00ff */
[C---:B------:R-:W-:Y:S02]  /*179d0*/  LOP3.LUT P4, RZ, R195.reuse, 0x2, RZ, 0xc0, !PT ;  /* 0x00000002c3ff7812 */ /* 0x040fe4000788c0ff */
[----:B------:R-:W-:Y:S01]  /*179e0*/  LOP3.LUT P5, RZ, R195, 0x8, RZ, 0xc0, !PT ;  /* 0x00000008c3ff7812 */ /* 0x000fe200078ac0ff */
[----:B------:R-:W-:Y:S01]  /*179f0*/  FMUL.FTZ R27, R27, c[0x0][0x1e8] ;  /* 0x00007a001b1b7a20 */ /* 0x000fe20000410000 */
[----:B------:R-:W-:Y:S01]  /*17a00*/  IADD3 R186, R200, 0x100, RZ ;  /* 0x00000100c8ba7810 */ /* 0x000fe20007ffe0ff */
[----:B-1----:R-:W-:-:S05]  /*17a10*/  FFMA.FTZ R28, R28, R207, 1.1641532182693481445e-10 ;  /* 0x2f0000001c1c7423 */ /* 0x002fca00000100cf */
        /* <DEDUP_REMOVED lines=38> */
.L_x_47914:
[----:B------:R-:W-:Y:S02]  /*17c80*/  IMAD.MOV.U32 R182, RZ, RZ, R196 ;  /* 0x000000ffffb67224 */ /* 0x000fe400078e00c4 */
.L_x_47915:
[----:B------:R-:W-:Y:S05]  /*17c90*/  BSYNC B1 ;  /* 0x0000000000017941 */ /* 0x000fea0003800000 */
.L_x_47913:
        /* <DEDUP_REMOVED lines=16> */
.L_x_47919:
[----:B------:R-:W-:Y:S05]  /*17da0*/  BSYNC B2 ;  /* 0x0000000000027941 */ /* 0x000fea0003800000 */
.L_x_47918:
        /* <DEDUP_REMOVED lines=41> */
[----:B------:R-:W-:Y:S01]  /*18040*/  IMAD.MOV.U32 R31, RZ, RZ, RZ ;  /* 0x000000ffff1f7224 */ /* 0x000fe200078e00ff */
[----:B------:R-:W-:Y:S02]  /*18050*/  LOP3.LUT R190, R29, UR25, R190, 0x96, !PT ;  /* 0x000000191dbe7c12 */ /* 0x000fe4000f8e96be */
[----:B------:R-:W-:Y:S02]  /*18060*/  MOV R196, R28 ;  /* 0x0000001c00c47202 */ /* 0x000fe40000000f00 */
.L_x_47917:
[----:B------:R-:W-:Y:S05]  /*18070*/  BSYNC B1 ;  /* 0x0000000000017941 */ /* 0x000fea0003800000 */
.L_x_47916:
        /* <DEDUP_REMOVED lines=24> */
.L_x_47921:
[----:B------:R-:W-:Y:S02]  /*18200*/  IMAD.MOV.U32 R29, RZ, RZ, R196 ;  /* 0x000000ffff1d7224 */ /* 0x000fe400078e00c4 */
.L_x_47922:
[----:B------:R-:W-:Y:S05]  /*18210*/  BSYNC B1 ;  /* 0x0000000000017941 */ /* 0x000fea0003800000 */
.L_x_47920:
        /* <DEDUP_REMOVED lines=16> */
.L_x_47926:
[----:B------:R-:W-:Y:S05]  /*18320*/  BSYNC B2 ;  /* 0x0000000000027941 */ /* 0x000fea0003800000 */
.L_x_47925:
        /* <DEDUP_REMOVED lines=44> */
.L_x_47924:
[----:B------:R-:W-:Y:S05]  /*185f0*/  BSYNC B1 ;  /* 0x0000000000017941 */ /* 0x000fea0003800000 */
.L_x_47923:
        /* <DEDUP_REMOVED lines=22> */
.L_x_47928:
[----:B------:R-:W-:Y:S02]  /*18760*/  IMAD.MOV.U32 R24, RZ, RZ, R196 ;  /* 0x000000ffff187224 */ /* 0x000fe400078e00c4 */
.L_x_47929:
[----:B------:R-:W-:Y:S05]  /*18770*/  BSYNC B1 ;  /* 0x0000000000017941 */ /* 0x000fea0003800000 */
.L_x_47927:
        /* <DEDUP_REMOVED lines=16> */
.L_x_47933:
[----:B------:R-:W-:Y:S05]  /*18880*/  BSYNC B2 ;  /* 0x0000000000027941 */ /* 0x000fea0003800000 */
.L_x_47932:
        /* <DEDUP_REMOVED lines=44> */
.L_x_47931:
[----:B------:R-:W-:Y:S05]  /*18b50*/  BSYNC B1 ;  /* 0x0000000000017941 */ /* 0x000fea0003800000 */
.L_x_47930:
        /* <DEDUP_REMOVED lines=22> */
.L_x_47935:
[----:B------:R-:W-:Y:S02]  /*18cc0*/  IMAD.MOV.U32 R24, RZ, RZ, R196 ;  /* 0x000000ffff187224 */ /* 0x000fe400078e00c4 */
.L_x_47936:
[----:B------:R-:W-:Y:S05]  /*18cd0*/  BSYNC B1 ;  /* 0x0000000000017941 */ /* 0x000fea0003800000 */
.L_x_47934:
        /* <DEDUP_REMOVED lines=16> */
.L_x_47940:
[----:B------:R-:W-:Y:S05]  /*18de0*/  BSYNC B2 ;  /* 0x0000000000027941 */ /* 0x000fea0003800000 */
.L_x_47939:
        /* <DEDUP_REMOVED lines=44> */
.L_x_47938:
[----:B------:R-:W-:Y:S05]  /*190b0*/  BSYNC B1 ;  /* 0x0000000000017941 */ /* 0x000fea0003800000 */
.L_x_47937:
        /* <DEDUP_REMOVED lines=22> */
.L_x_47942:
[----:B------:R-:W-:Y:S02]  /*19220*/  IMAD.MOV.U32 R184, RZ, RZ, R196 ;  /* 0x000000ffffb87224 */ /* 0x000fe400078e00c4 */
.L_x_47943:
[----:B------:R-:W-:Y:S05]  /*19230*/  BSYNC B1 ;  /* 0x0000000000017941 */ /* 0x000fea0003800000 */
.L_x_47941:
        /* <DEDUP_REMOVED lines=16> */
.L_x_47947:
[----:B------:R-:W-:Y:S05]  /*19340*/  BSYNC B2 ;  /* 0x0000000000027941 */ /* 0x000fea0003800000 */
.L_x_47946:
        /* <DEDUP_REMOVED lines=44> */
.L_x_47945:
[----:B------:R-:W-:Y:S05]  /*19610*/  BSYNC B1 ;  /* 0x0000000000017941 */ /* 0x000fea0003800000 */
.L_x_47944:
[----:B------:R-:W0:Y:S01]  /*19620*/  I2F.U32 R24, R184 ;  /* 0x000000b800187306 */ /* 0x000e220000201000 */
[C---:B------:R-:W-:Y:S01]  /*19630*/  ISETP.NE.AND P4, PT, R180.reuse, 0x1, PT ;  /* 0x00000001b400780c */ /* 0x040fe20003f85270 */
[----:B------:R-:W-:Y:S01]  /*19640*/  HADD2.F32 R25, -RZ, R146.H0_H0 ;  /* 0x20000092ff197230 */ /* 0x000fe20000004100 */
        /* <DEDUP_REMOVED lines=19> */
.L_x_47949:
[----:B------:R-:W-:Y:S02]  /*19780*/  IMAD.MOV.U32 R25, RZ, RZ, R196 ;  /* 0x000000ffff197224 */ /* 0x000fe400078e00c4 */
.L_x_47950:
[----:B------:R-:W-:Y:S05]  /*19790*/  BSYNC B1 ;  /* 0x0000000000017941 */ /* 0x000fea0003800000 */
.L_x_47948:
        /* <DEDUP_REMOVED lines=16> */
.L_x_47954:
[----:B------:R-:W-:Y:S05]  /*198a0*/  BSYNC B2 ;  /* 0x0000000000027941 */ /* 0x000fea0003800000 */
.L_x_47953:
        /* <DEDUP_REMOVED lines=44> */
.L_x_47952:
[----:B------:R-:W-:Y:S05]  /*19b70*/  BSYNC B1 ;  /* 0x0000000000017941 */ /* 0x000fea0003800000 */
.L_x_47951:
[----:B------:R-:W0:Y:S01]  /*19b80*/  I2F.U32 R25, R25 ;  /* 0x0000001900197306 */ /* 0x000e220000201000 */
[----:B------:R-:W-:Y:S01]  /*19b90*/  HADD2.F32 R26, -RZ, R26.H1_H1 ;  /* 0x3000001aff1a7230 */ /* 0x000fe20000004100 */
[C---:B------:R-:W-:Y:S01]  /*19ba0*/  ISETP.NE.AND P5, PT, R181.reuse, 0x1, PT ;  /* 0x00000001b500780c */ /* 0x040fe20003fa5270 */
[----:B------:R-:W-:Y:S01]  /*19bb0*/  BSSY B1, `(.L_x_47955) ;  /* 0x0000014000017945 */ /* 0x000fe20003800000 */
[----:B------:R-:W-:Y:S02]  /*19bc0*/  IADD3 R180, R181, 0x1, RZ ;  /* 0x00000001b5b47810 */ /* 0x000fe40007ffe0ff */
[----:B------:R-:W-:Y:S02]  /*19bd0*/  FMUL.FTZ R26, R26, R206 ;  /* 0x000000ce1a1a7220 */ /* 0x000fe40000410000 */
[----:B0-----:R-:W-:-:S05]  /*19be0*/  FFMA.FTZ R25, R25, R207, 1.1641532182693481445e-10 ;  /* 0x2f00000019197423 */ /* 0x001fca00000100cf */
[----:B------:R-:W-:Y:S01]  /*19bf0*/  FSETP.GTU.FTZ.AND P4, PT, R25, c[0x0][0x1e4], PT ;  /* 0x0000790019007a0b */ /* 0x000fe20003f9c000 */
[----:B------:R-:W-:Y:S01]  /*19c00*/  FMUL.FTZ R25, R26, c[0x0][0x1e8] ;  /* 0x00007a001a197a20 */ /* 0x000fe20000410000 */
[----:B------:R-:W-:-:S04]  /*19c10*/  HADD2.F32 R26, -RZ, R146.H1_H1 ;  /* 0x30000092ff1a7230 */ /* 0x000fc80000004100 */
        /* <DEDUP_REMOVED lines=12> */
.L_x_47956:
[----:B------:R-:W-:Y:S02]  /*19ce0*/  IMAD.MOV.U32 R26, RZ, RZ, R196 ;  /* 0x000000ffff1a7224 */ /* 0x000fe400078e00c4 */
.L_x_47957:
[----:B------:R-:W-:Y:S05]  /*19cf0*/  BSYNC B1 ;  /* 0x0000000000017941 */ /* 0x000fea0003800000 */
.L_x_47955:
        /* <DEDUP_REMOVED lines=16> */
.L_x_47961:
[----:B------:R-:W-:Y:S05]  /*19e00*/  BSYNC B2 ;  /* 0x0000000000027941 */ /* 0x000fea0003800000 */
.L_x_47960:
        /* <DEDUP_REMOVED lines=44> */
.L_x_47959:
[----:B------:R-:W-:Y:S05]  /*1a0d0*/  BSYNC B1 ;  /* 0x0000000000017941 */ /* 0x000fea0003800000 */
.L_x_47958:
[----:B------:R-:W0:Y:S01]  /*1a0e0*/  I2F.U32 R26, R26 ;  /* 0x0000001a001a7306 */ /* 0x000e220000201000 */
[----:B------:R-:W-:Y:S01]  /*1a0f0*/  LOP3.LUT P6, RZ, R195, 0x4, RZ, 0xc0, !PT ;  /* 0x00000004c3ff7812 */ /* 0x000fe200078cc0ff */
        /* <DEDUP_REMOVED lines=21> */
.L_x_47963:
[----:B------:R-:W-:Y:S02]  /*1a250*/  IMAD.MOV.U32 R187, RZ, RZ, R196 ;  /* 0x000000ffffbb7224 */ /* 0x000fe400078e00c4 */
.L_x_47964:
[----:B------:R-:W-:Y:S05]  /*1a260*/  BSYNC B1 ;  /* 0x0000000000017941 */ /* 0x000fea0003800000 */
.L_x_47962:
        /* <DEDUP_REMOVED lines=19> */
.L_x_47968:
[----:B------:R-:W-:Y:S05]  /*1a3a0*/  BSYNC B2 ;  /* 0x0000000000027941 */ /* 0x000fea0003800000 */
.L_x_47967:
        /* <DEDUP_REMOVED lines=44> */
.L_x_47966:
[----:B------:R-:W-:Y:S05]  /*1a670*/  BSYNC B1 ;  /* 0x0000000000017941 */ /* 0x000fea0003800000 */
.L_x_47965:
        /* <DEDUP_REMOVED lines=52> */
.L_x_47970:
[----:B0-----:R-:W-:Y:S02]  /*1a9c0*/  IMAD.MOV.U32 R204, RZ, RZ, R196 ;  /* 0x000000ffffcc7224 */ /* 0x001fe400078e00c4 */
.L_x_47971:
[----:B------:R-:W-:Y:S05]  /*1a9d0*/  BSYNC B1 ;  /* 0x0000000000017941 */ /* 0x000fea0003800000 */
.L_x_47969:
        /* <DEDUP_REMOVED lines=16> */
.L_x_47975:
[----:B------:R-:W-:Y:S05]  /*1aae0*/  BSYNC B2 ;  /* 0x0000000000027941 */ /* 0x000fea0003800000 */
.L_x_47974:
        /* <DEDUP_REMOVED lines=44> */
.L_x_47973:
[----:B------:R-:W-:Y:S05]  /*1adb0*/  BSYNC B1 ;  /* 0x0000000000017941 */ /* 0x000fea0003800000 */
.L_x_47972:
        /* <DEDUP_REMOVED lines=23> */
.L_x_47977:
[----:B------:R-:W-:Y:S02]  /*1af30*/  IMAD.MOV.U32 R181, RZ, RZ, R196 ;  /* 0x000000ffffb57224 */ /* 0x000fe400078e00c4 */
.L_x_47978:
[----:B------:R-:W-:Y:S05]  /*1af40*/  BSYNC B1 ;  /* 0x0000000000017941 */ /* 0x000fea0003800000 */
.L_x_47976:
        /* <DEDUP_REMOVED lines=16> */
.L_x_47982:
[----:B------:R-:W-:Y:S05]  /*1b050*/  BSYNC B2 ;  /* 0x0000000000027941 */ /* 0x000fea0003800000 */
.L_x_47981:
        /* <DEDUP_REMOVED lines=44> */
.L_x_47980:
[----:B------:R-:W-:Y:S05]  /*1b320*/  BSYNC B1 ;  /* 0x0000000000017941 */ /* 0x000fea0003800000 */
.L_x_47979:
        /* <DEDUP_REMOVED lines=21> */
.L_x_47984:
[----:B------:R-:W-:Y:S02]  /*1b480*/  IMAD.MOV.U32 R184, RZ, RZ, R196 ;  /* 0x000000ffffb87224 */ /* 0x000fe400078e00c4 */
.L_x_47985:
[----:B------:R-:W-:Y:S05]  /*1b490*/  BSYNC B1 ;  /* 0x0000000000017941 */ /* 0x000fea0003800000 */
.L_x_47983:
        /* <DEDUP_REMOVED lines=16> */
.L_x_47989:
[----:B------:R-:W-:Y:S05]  /*1b5a0*/  BSYNC B2 ;  /* 0x0000000000027941 */ /* 0x000fea0003800000 */
.L_x_47988:
        /* <DEDUP_REMOVED lines=44> */
.L_x_47987:
[----:B------:R-:W-:Y:S05]  /*1b870*/  BSYNC B1 ;  /* 0x0000000000017941 */ /* 0x000fea0003800000 */
.L_x_47986:
        /* <DEDUP_REMOVED lines=21> */
.L_x_47991:
[----:B------:R-:W-:Y:S02]  /*1b9d0*/  IMAD.MOV.U32 R183, RZ, RZ, R196 ;  /* 0x000000ffffb77224 */ /* 0x000fe400078e00c4 */
.L_x_47992:
[----:B------:R-:W-:Y:S05]  /*1b9e0*/  BSYNC B1 ;  /* 0x0000000000017941 */ /* 0x000fea0003800000 */
.L_x_47990:
        /* <DEDUP_REMOVED lines=16> */
.L_x_47996:
[----:B------:R-:W-:Y:S05]  /*1baf0*/  BSYNC B2 ;  /* 0x0000000000027941 */ /* 0x000fea0003800000 */
.L_x_47995:
        /* <DEDUP_REMOVED lines=44> */
.L_x_47994:
[----:B------:R-:W-:Y:S05]  /*1bdc0*/  BSYNC B1 ;  /* 0x0000000000017941 */ /* 0x000fea0003800000 */
.L_x_47993:
        /* <DEDUP_REMOVED lines=21> */
.L_x_47998:
[----:B------:R-:W-:Y:S02]  /*1bf20*/  IMAD.MOV.U32 R204, RZ, RZ, R196 ;  /* 0x000000ffffcc7224 */ /* 0x000fe400078e00c4 */
.L_x_47999:
[----:B------:R-:W-:Y:S05]  /*1bf30*/  BSYNC B1 ;  /* 0x0000000000017941 */ /* 0x000fea0003800000 */
.L_x_47997:
        /* <DEDUP_REMOVED lines=16> */
.L_x_48003:
[----:B------:R-:W-:Y:S05]  /*1c040*/  BSYNC B2 ;  /* 0x0000000000027941 */ /* 0x000fea0003800000 */
.L_x_48002:
        /* <DEDUP_REMOVED lines=44> */
.L_x_48001:
[----:B------:R-:W-:Y:S05]  /*1c310*/  BSYNC B1 ;  /* 0x0000000000017941 */ /* 0x000fea0003800000 */
.L_x_48000:
        /* <DEDUP_REMOVED lines=21> */
.L_x_48005:
[----:B------:R-:W-:Y:S02]  /*1c470*/  IMAD.MOV.U32 R185, RZ, RZ, R196 ;  /* 0x000000ffffb97224 */ /* 0x000fe400078e00c4 */
.L_x_48006:
[----:B------:R-:W-:Y:S05]  /*1c480*/  BSYNC B1 ;  /* 0x0000000000017941 */ /* 0x000fea0003800000 */
.L_x_48004:
        /* <DEDUP_REMOVED lines=16> */
.L_x_48010:
[----:B------:R-:W-:Y:S05]  /*1c590*/  BSYNC B2 ;  /* 0x0000000000027941 */ /* 0x000fea0003800000 */
.L_x_48009:
        /* <DEDUP_REMOVED lines=44> */
.L_x_48008:
[----:B------:R-:W-:Y:S05]  /*1c860*/  BSYNC B1 ;  /* 0x0000000000017941 */ /* 0x000fea0003800000 */
.L_x_48007:
        /* <DEDUP_REMOVED lines=21> */
.L_x_48012:
[----:B------:R-:W-:Y:S02]  /*1c9c0*/  IMAD.MOV.U32 R186, RZ, RZ, R196 ;  /* 0x000000ffffba7224 */ /* 0x000fe400078e00c4 */
.L_x_48013:
[----:B------:R-:W-:Y:S05]  /*1c9d0*/  BSYNC B1 ;  /* 0x0000000000017941 */ /* 0x000fea0003800000 */
.L_x_48011:
        /* <DEDUP_REMOVED lines=16> */
.L_x_48017:
[----:B------:R-:W-:Y:S05]  /*1cae0*/  BSYNC B2 ;  /* 0x0000000000027941 */ /* 0x000fea0003800000 */
.L_x_48016:
        /* <DEDUP_REMOVED lines=44> */
.L_x_48015:
[----:B------:R-:W-:Y:S05]  /*1cdb0*/  BSYNC B1 ;  /* 0x0000000000017941 */ /* 0x000fea0003800000 */
.L_x_48014:
        /* <DEDUP_REMOVED lines=22> */
.L_x_48019:
[----:B------:R-:W-:Y:S02]  /*1cf20*/  IMAD.MOV.U32 R213, RZ, RZ, R196 ;  /* 0x000000ffffd57224 */ /* 0x000fe400078e00c4 */
.L_x_48020:
[----:B------:R-:W-:Y:S05]  /*1cf30*/  BSYNC B1 ;  /* 0x0000000000017941 */ /* 0x000fea0003800000 */
.L_x_48018:
        /* <DEDUP_REMOVED lines=19> */
.L_x_48024:
[----:B------:R-:W-:Y:S05]  /*1d070*/  BSYNC B2 ;  /* 0x0000000000027941 */ /* 0x000fea0003800000 */
.L_x_48023:
        /* <DEDUP_REMOVED lines=44> */
.L_x_48022:
[----:B------:R-:W-:Y:S05]  /*1d340*/  BSYNC B1 ;  /* 0x0000000000017941 */ /* 0x000fea0003800000 */
.L_x_48021:
[----:B------:R0:W1:Y:S01]  /*1d350*/  I2F.U32 R208, R213 ;  /* 0x000000d500d07306 */ /* 0x0000620000201000 */
[----:B------:R-:W-:Y:S01]  /*1d360*/  HADD2.F32 R187, -RZ, R187.H1_H1 ;  /* 0x300000bbffbb7230 */ /* 0x000fe20000004100 */
[----:B------:R-:W-:Y:S01]  /*1d370*/  LOP3.LUT R195, R195, 0xffffffef, RZ, 0xc0, !PT ;  /* 0xffffffefc3c37812 */ /* 0x000fe200078ec0ff */
[----:B------:R-:W-:-:S03]  /*1d380*/  HFMA2.MMA R209, -RZ, RZ, 0, 1.9073486328125e-06 ;  /* 0x00000020ffd17435 */ /* 0x000fc600000001ff */
        /* <DEDUP_REMOVED lines=118> */
.L_x_48029:
        /* <DEDUP_REMOVED lines=180> */
.L_x_48030:
        /* <DEDUP_REMOVED lines=13> */
[----:B------:R-:W-:Y:S01]  /*1e700*/  FSEL R206, R209, RZ, !P0 ;  /* 0x000000ffd1ce7208 */ /* 0x000fe20004000000 */
[----:B------:R-:W-:-:S04]  /*1e710*/  HADD2.F32 R208, -RZ, R143.H0_H0 ;  /* 0x2000008fffd07230 */ /* 0x000fc80000004100 */
[--C-:B------:R-:W-:Y:S02]  /*1e720*/  FADD.FTZ R90, R90, -R206.reuse ;  /* 0x800000ce5a5a7221 */ /* 0x100fe40000010000 */
[--C-:B------:R-:W-:Y:S02]  /*1e730*/  FADD.FTZ R91, R91, -R206.reuse ;  /* 0x800000ce5b5b7221 */ /* 0x100fe40000010000 */
[C---:B0-----:R-:W-:Y:S02]  /*1e740*/  FMUL.FTZ R90, R207.reuse, R90 ;  /* 0x0000005acf5a7220 */ /* 0x041fe40000410000 */
[----:B------:R-:W-:Y:S02]  /*1e750*/  FMUL.FTZ R91, R207, R91 ;  /* 0x0000005bcf5b7220 */ /* 0x000fe40000410000 */
[----:B------:R-:W-:-:S04]  /*1e760*/  FADD.FTZ R88, R88, -R206 ;  /* 0x800000ce58587221 */ /* 0x000fc80000010000 */
[----:B------:R-:W-:Y:S02]  /*1e770*/  FMUL.FTZ R88, R207, R88 ;  /* 0x00000058cf587220 */ /* 0x000fe40000410000 */
[----:B--2---:R-:W-:Y:S01]  /*1e780*/  FFMA.FTZ R90, R90, R208, R212 ;  /* 0x000000d05a5a7223 */ /* 0x004fe200000100d4 */
[----:B------:R-:W-:Y:S01]  /*1e790*/  HADD2.F32 R208, -RZ, R143.H1_H1 ;  /* 0x3000008fffd07230 */ /* 0x000fe20000004100 */
[----:B------:R-:W2:Y:S04]  /*1e7a0*/  LDL R212, [R1+0x44] ;  /* 0x0000440001d47983 */ /* 0x000ea80000100800 */
[----:B---3--:R-:W-:Y:S02]  /*1e7b0*/  FFMA.FTZ R91, R91, R208, R211 ;  /* 0x000000d05b5b7223 */ /* 0x008fe400000100d3 */
[----:B------:R-:W3:Y:S03]  /*1e7c0*/  LDL R211, [R1+0x40] ;  /* 0x0000400001d37983 */ /* 0x000ee60000100800 */
[----:B------:R-:W-:Y:S01]  /*1e7d0*/  F2FP.PACK_AB R91, R91, R90 ;  /* 0x0000005a5b5b723e */ /* 0x000fe200000000ff */
[----:B------:R-:W-:Y:S01]  /*1e7e0*/  HADD2.F32 R90, -RZ, R142.H0_H0 ;  /* 0x2000008eff5a7230 */ /* 0x000fe20000004100 */
[----:B------:R-:W3:Y:S04]  /*1e7f0*/  LDL R208, [R1+0x48] ;  /* 0x0000480001d07983 */ /* 0x000ee80000100800 */
[----:B----4-:R-:W-:-:S02]  /*1e800*/  FFMA.FTZ R90, R88, R90, R210 ;  /* 0x0000005a585a7223 */ /* 0x010fc400000100d2 */
[----:B------:R-:W4:Y:S01]  /*1e810*/  LDL R210, [R1+0x4c] ;  /* 0x00004c0001d27983 */ /* 0x000f220000100800 */
[----:B------:R-:W-:Y:S01]  /*1e820*/  FADD.FTZ R89, R89, -R206 ;  /* 0x800000ce59597221 */ /* 0x000fe20000010000 */
[----:B------:R-:W-:-:S03]  /*1e830*/  HADD2.F32 R88, -RZ, R142.H1_H1 ;  /* 0x3000008eff587230 */ /* 0x000fc60000004100 */
[----:B------:R-:W-:-:S04]  /*1e840*/  FMUL.FTZ R89, R207, R89 ;  /* 0x00000059cf597220 */ /* 0x000fc80000410000 */
[----:B-----5:R-:W-:Y:S02]  /*1e850*/  FFMA.FTZ R88, R89, R88, R213 ;  /* 0x0000005859587223 */ /* 0x020fe400000100d5 */
[--C-:B------:R-:W-:Y:S02]  /*1e860*/  FADD.FTZ R94, R94, -R206.reuse ;  /* 0x800000ce5e5e7221 */ /* 0x100fe40000010000 */
[--C-:B------:R-:W-:Y:S01]  /*1e870*/  FADD.FTZ R92, R92, -R206.reuse ;  /* 0x800000ce5c5c7221 */ /* 0x100fe20000010000 */
[----:B------:R-:W-:Y:S01]  /*1e880*/  F2FP.PACK_AB R90, R88, R90 ;  /* 0x0000005a585a723e */ /* 0x000fe200000000ff */
[--C-:B------:R-:W-:Y:S01]  /*1e890*/  HADD2.F32 R88, -RZ, R141.reuse.H0_H0 ;  /* 0x2000008dff587230 */ /* 0x100fe20000004100 */
[----:B------:R-:W-:Y:S02]  /*1e8a0*/  FMUL.FTZ R94, R207, R94 ;  /* 0x0000005ecf5e7220 */ /* 0x000fe40000410000 */
[--C-:B------:R-:W-:Y:S02]  /*1e8b0*/  FADD.FTZ R95, R95, -R206.reuse ;  /* 0x800000ce5f5f7221 */ /* 0x100fe40000010000 */
[----:B------:R-:W-:Y:S01]  /*1e8c0*/  FADD.FTZ R93, R93, -R206 ;  /* 0x800000ce5d5d7221 */ /* 0x000fe20000010000 */
[----:B------:R-:W-:Y:S01]  /*1e8d0*/  HADD2.F32 R89, -RZ, R141.H1_H1 ;  /* 0x3000008dff597230 */ /* 0x000fe20000004100 */
[C---:B------:R-:W-:Y:S01]  /*1e8e0*/  FMUL.FTZ R92, R207.reuse, R92 ;  /* 0x0000005ccf5c7220 */ /* 0x040fe20000410000 */
[----:B------:R-:W5:Y:S01]  /*1e8f0*/  LDL R213, [R1+0x18] ;  /* 0x0000180001d57983 */ /* 0x000f620000100800 */
[----:B------:R-:W-:-:S02]  /*1e900*/  FMUL.FTZ R95, R207, R95 ;  /* 0x0000005fcf5f7220 */ /* 0x000fc40000410000 */
[----:B------:R-:W-:Y:S02]  /*1e910*/  FMUL.FTZ R93, R207, R93 ;  /* 0x0000005dcf5d7220 */ /* 0x000fe40000410000 */
[----:B--2---:R-:W-:Y:S01]  /*1e920*/  FFMA.FTZ R88, R94, R88, R212 ;  /* 0x000000585e587223 */ /* 0x004fe200000100d4 */
[----:B------:R-:W-:Y:S01]  /*1e930*/  HADD2.F32 R94, -RZ, R140.H0_H0 ;  /* 0x2000008cff5e7230 */ /* 0x000fe20000004100 */
[----:B------:R-:W2:Y:S01]  /*1e940*/  LDL R212, [R1+0x24] ;  /* 0x0000240001d47983 */ /* 0x000ea20000100800 */
[----:B---3--:R-:W-:-:S03]  /*1e950*/  FFMA.FTZ R89, R95, R89, R211 ;  /* 0x000000595f597223 */ /* 0x008fc600000100d3 */
[----:B------:R-:W3:Y:S01]  /*1e960*/  LDL R211, [R1+0x20] ;  /* 0x0000200001d37983 */ /* 0x000ee20000100800 */
[----:B----4-:R-:W-:Y:S01]  /*1e970*/  FFMA.FTZ R92, R92, R94, R210 ;  /* 0x0000005e5c5c7223 */ /* 0x010fe200000100d2 */
[----:B------:R-:W-:Y:S01]  /*1e980*/  HADD2.F32 R94, -RZ, R140.H1_H1 ;  /* 0x3000008cff5e7230 */ /* 0x000fe20000004100 */
[----:B------:R-:W-:Y:S01]  /*1e990*/  F2FP.PACK_AB R89, R89, R88 ;  /* 0x000000585959723e */ /* 0x000fe200000000ff */
[----:B------:R-:W4:Y:S03]  /*1e9a0*/  LDL R210, [R1+0x2c] ;  /* 0x00002c0001d27983 */ /* 0x000f260000100800 */
[----:B------:R-:W-:Y:S01]  /*1e9b0*/  FFMA.FTZ R93, R93, R94, R208 ;  /* 0x0000005e5d5d7223 */ /* 0x000fe200000100d0 */
[----:B------:R-:W2:Y:S01]  /*1e9c0*/  LDL R95, [R1+0x28] ;  /* 0x00002800015f7983 */ /* 0x000ea20000100800 */
[----:B------:R-:W-:-:S03]  /*1e9d0*/  IMAD.MOV.U32 R208, RZ, RZ, 0x4 ;  /* 0x00000004ffd07424 */ /* 0x000fc600078e00ff */
[----:B------:R-:W-:Y:S01]  /*1e9e0*/  F2FP.PACK_AB R88, R93, R92 ;  /* 0x0000005c5d58723e */ /* 0x000fe200000000ff */
[CC--:B------:R-:W-:Y:S01]  /*1e9f0*/  @!P1 IMAD.WIDE R92, R199.reuse, R208.reuse, c[0x0][0x1a0] ;  /* 0x00006800c75c9625 */ /* 0x0c0fe200078e02d0 */
[----:B------:R-:W2:Y:S04]  /*1ea00*/  LDL R94, [R1+0x1c] ;  /* 0x00001c00015e7983 */ /* 0x000ea80000100800 */
[----:B------:R0:W-:Y:S04]  /*1ea10*/  @!P1 STG.E [R92.64], R209 ;  /* 0x000000d15c009986 */ /* 0x0001e8000c101906 */
[----:B0-----:R-:W2:Y:S01]  /*1ea20*/  LDL R209, [R1+0x10] ;  /* 0x0000100001d17983 */ /* 0x001ea20000100800 */
[----:B------:R-:W-:-:S05]  /*1ea30*/  @!P1 IMAD.WIDE R92, R199, R208, c[0x0][0x1a8] ;  /* 0x00006a00c75c9625 */ /* 0x000fca00078e02d0 */
[----:B------:R0:W-:Y:S02]  /*1ea40*/  @!P1 STG.E [R92.64], R207 ;  /* 0x000000cf5c009986 */ /* 0x0001e4000c101906 */
[----:B0-----:R-:W-:-:S04]  /*1ea50*/  LEA R92, P0, R200, c[0x0][0x208], 0x4 ;  /* 0x00008200c85c7a11 */ /* 0x001fc800078020ff */
[----:B------:R-:W-:-:S05]  /*1ea60*/  LEA.HI.X R93, R200, c[0x0][0x20c], RZ, 0x4, P0 ;  /* 0x00008300c85d7a11 */ /* 0x000fca00000f24ff */
[----:B------:R0:W-:Y:S04]  /*1ea70*/  STG.E.128 [R92.64], R88 ;  /* 0x000000585c007986 */ /* 0x0001e8000c101d06 */
[----:B0-----:R-:W3:Y:S01]  /*1ea80*/  LDL R93, [R1+0x14] ;  /* 0x00001400015d7983 */ /* 0x001ee20000100800 */
[--C-:B------:R-:W-:Y:S02]  /*1ea90*/  FADD.FTZ R82, R82, -R206.reuse ;  /* 0x800000ce52527221 */ /* 0x100fe40000010000 */
[--C-:B------:R-:W-:Y:S01]  /*1eaa0*/  FADD.FTZ R83, R83, -R206.reuse ;  /* 0x800000ce53537221 */ /* 0x100fe20000010000 */
[--C-:B------:R-:W-:Y:S01]  /*1eab0*/  HADD2.F32 R89, -RZ, R139.reuse.H1_H1 ;  /* 0x3000008bff597230 */ /* 0x100fe20000004100 */
[C---:B------:R-:W-:Y:S02]  /*1eac0*/  FMUL.FTZ R88, R207.reuse, R82 ;  /* 0x00000052cf587220 */ /* 0x040fe40000410000 */
[----:B------:R-:W-:Y:S01]  /*1ead0*/  FMUL.FTZ R82, R207, R83 ;  /* 0x00000053cf527220 */ /* 0x000fe20000410000 */
[----:B------:R-:W-:Y:S01]  /*1eae0*/  HADD2.F32 R83, -RZ, R139.H0_H0 ;  /* 0x2000008bff537230 */ /* 0x000fe20000004100 */
[----:B------:R-:W-:-:S02]  /*1eaf0*/  FADD.FTZ R80, R80, -R206 ;  /* 0x800000ce50507221 */ /* 0x000fc40000010000 */
[--C-:B------:R-:W-:Y:S02]  /*1eb00*/  FADD.FTZ R81, R81, -R206.reuse ;  /* 0x800000ce51517221 */ /* 0x100fe40000010000 */
[--C-:B------:R-:W-:Y:S02]  /*1eb10*/  FADD.FTZ R86, R86, -R206.reuse ;  /* 0x800000ce56567221 */ /* 0x100fe40000010000 */
[--C-:B------:R-:W-:Y:S02]  /*1eb20*/  FADD.FTZ R87, R87, -R206.reuse ;  /* 0x800000ce57577221 */ /* 0x100fe40000010000 */
[--C-:B------:R-:W-:Y:S02]  /*1eb30*/  FADD.FTZ R84, R84, -R206.reuse ;  /* 0x800000ce54547221 */ /* 0x100fe40000010000 */
[----:B------:R-:W-:Y:S02]  /*1eb40*/  FADD.FTZ R85, R85, -R206 ;  /* 0x800000ce55557221 */ /* 0x000fe40000010000 */
[----:B--2---:R-:W-:-:S02]  /*1eb50*/  FFMA.FTZ R82, R82, R89, R209 ;  /* 0x0000005952527223 */ /* 0x004fc400000100d1 */
[----:B------:R-:W2:Y:S01]  /*1eb60*/  LDL R209, [R1+0x8] ;  /* 0x0000080001d17983 */ /* 0x000ea20000100800 */
[--C-:B------:R-:W-:Y:S01]  /*1eb70*/  HADD2.F32 R89, -RZ, R138.reuse.H1_H1 ;  /* 0x3000008aff597230 */ /* 0x100fe20000004100 */
[----:B---3--:R-:W-:Y:S02]  /*1eb80*/  FFMA.FTZ R83, R88, R83, R93 ;  /* 0x0000005358537223 */ /* 0x008fe4000001005d */
[C---:B------:R-:W-:Y:S02]  /*1eb90*/  FMUL.FTZ R88, R207.reuse, R80 ;  /* 0x00000050cf587220 */ /* 0x040fe40000410000 */
[----:B------:R-:W-:Y:S01]  /*1eba0*/  FMUL.FTZ R80, R207, R81 ;  /* 0x00000051cf507220 */ /* 0x000fe20000410000 */
[----:B------:R-:W-:-:S05]  /*1ebb0*/  HADD2.F32 R81, -RZ, R138.H0_H0 ;  /* 0x2000008aff517230 */ /* 0x000fca0000004100 */
[----:B------:R-:W-:Y:S02]  /*1ebc0*/  FFMA.FTZ R81, R88, R81, R94 ;  /* 0x0000005158517223 */ /* 0x000fe4000001005e */
[C---:B------:R-:W-:Y:S02]  /*1ebd0*/  FMUL.FTZ R88, R207.reuse, R86 ;  /* 0x00000056cf587220 */ /* 0x040fe40000410000 */
[----:B------:R-:W-:Y:S01]  /*1ebe0*/  FMUL.FTZ R86, R207, R87 ;  /* 0x00000057cf567220 */ /* 0x000fe20000410000 */
[--C-:B------:R-:W-:Y:S01]  /*1ebf0*/  HADD2.F32 R87, -RZ, R137.reuse.H0_H0 ;  /* 0x20000089ff577230 */ /* 0x100fe20000004100 */
[----:B-----5:R-:W-:Y:S01]  /*1ec00*/  FFMA.FTZ R80, R80, R89, R213 ;  /* 0x0000005950507223 */ /* 0x020fe200000100d5 */
[----:B------:R-:W-:-:S03]  /*1ec10*/  HADD2.F32 R89, -RZ, R137.H1_H1 ;  /* 0x30000089ff597230 */ /* 0x000fc60000004100 */
[----:B------:R-:W-:Y:S02]  /*1ec20*/  FFMA.FTZ R87, R88, R87, R212 ;  /* 0x0000005758577223 */ /* 0x000fe400000100d4 */
[C---:B------:R-:W-:Y:S01]  /*1ec30*/  FMUL.FTZ R88, R207.reuse, R84 ;  /* 0x00000054cf587220 */ /* 0x040fe20000410000 */
[----:B------:R-:W3:Y:S01]  /*1ec40*/  LDL R212, [R1+0x4] ;  /* 0x0000040001d47983 */ /* 0x000ee20000100800 */
[----:B------:R-:W-:Y:S02]  /*1ec50*/  FFMA.FTZ R86, R86, R89, R211 ;  /* 0x0000005956567223 */ /* 0x000fe400000100d3 */
[----:B------:R-:W-:Y:S01]  /*1ec60*/  FMUL.FTZ R84, R207, R85 ;  /* 0x00000055cf547220 */ /* 0x000fe20000410000 */
[----:B------:R-:W-:Y:S01]  /*1ec70*/  HADD2.F32 R85, -RZ, R136.H0_H0 ;  /* 0x20000088ff557230 */ /* 0x000fe20000004100 */
[----:B------:R-:W5:Y:S04]  /*1ec80*/  LDL R211, [R1] ;  /* 0x0000000001d37983 */ /* 0x000f680000100800 */
[----:B----4-:R-:W-:-:S02]  /*1ec90*/  FFMA.FTZ R85, R88, R85, R210 ;  /* 0x0000005558557223 */ /* 0x010fc400000100d2 */
[----:B------:R-:W4:Y:S01]  /*1eca0*/  LDL R210, [R1+0xc] ;  /* 0x00000c0001d27983 */ /* 0x000f220000100800 */
[--C-:B------:R-:W-:Y:S02]  /*1ecb0*/  FADD.FTZ R35, R35, -R206.reuse ;  /* 0x800000ce23237221 */ /* 0x100fe40000010000 */
[--C-:B------:R-:W-:Y:S02]  /*1ecc0*/  FADD.FTZ R77, R77, -R206.reuse ;  /* 0x800000ce4d4d7221 */ /* 0x100fe40000010000 */
[C---:B------:R-:W-:Y:S01]  /*1ecd0*/  FMUL.FTZ R88, R207.reuse, R35 ;  /* 0x00000023cf587220 */ /* 0x040fe20000410000 */
[----:B------:R-:W-:Y:S01]  /*1ece0*/  HADD2.F32 R35, -RZ, R132.H1_H1 ;  /* 0x30000084ff237230 */ /* 0x000fe20000004100 */
[----:B------:R-:W-:Y:S02]  /*1ecf0*/  FMUL.FTZ R77, R207, R77 ;  /* 0x0000004dcf4d7220 */ /* 0x000fe40000410000 */
[--C-:B------:R-:W-:Y:S02]  /*1ed00*/  FADD.FTZ R66, R66, -R206.reuse ;  /* 0x800000ce42427221 */ /* 0x100fe40000010000 */
[----:B------:R-:W-:-:S02]  /*1ed10*/  FADD.FTZ R65, R65, -R206 ;  /* 0x800000ce41417221 */ /* 0x000fc40000010000 */
[C---:B------:R-:W-:Y:S02]  /*1ed20*/  FMUL.FTZ R66, R207.reuse, R66 ;  /* 0x00000042cf427220 */ /* 0x040fe40000410000 */
[----:B------:R-:W-:Y:S02]  /*1ed30*/  FMUL.FTZ R65, R207, R65 ;  /* 0x00000041cf417220 */ /* 0x000fe40000410000 */
[--C-:B------:R-:W-:Y:S02]  /*1ed40*/  FADD.FTZ R30, R30, -R206.reuse ;  /* 0x800000ce1e1e7221 */ /* 0x100fe40000010000 */
[--C-:B------:R-:W-:Y:S01]  /*1ed50*/  FADD.FTZ R71, R71, -R206.reuse ;  /* 0x800000ce47477221 */ /* 0x100fe20000010000 */
[----:B------:R-:W-:Y:S01]  /*1ed60*/  HADD2.F32 R89, -RZ, R136.H1_H1 ;  /* 0x30000088ff597230 */ /* 0x000fe20000004100 */
[--C-:B------:R-:W-:Y:S02]  /*1ed70*/  FADD.FTZ R72, R72, -R206.reuse ;  /* 0x800000ce48487221 */ /* 0x100fe40000010000 */
[----:B------:R-:W-:Y:S01]  /*1ed80*/  FMUL.FTZ R91, R207, R30 ;  /* 0x0000001ecf5b7220 */ /* 0x000fe20000410000 */
[----:B------:R-:W-:Y:S01]  /*1ed90*/  HADD2.F32 R30, -RZ, R134.H0_H0 ;  /* 0x20000086ff1e7230 */ /* 0x000fe20000004100 */
[----:B------:R-:W-:-:S02]  /*1eda0*/  FADD.FTZ R28, R28, -R206 ;  /* 0x800000ce1c1c7221 */ /* 0x000fc40000010000 */
[C---:B------:R-:W-:Y:S02]  /*1edb0*/  FMUL.FTZ R71, R207.reuse, R71 ;  /* 0x00000047cf477220 */ /* 0x040fe40000410000 */
[----:B------:R-:W-:Y:S02]  /*1edc0*/  FMUL.FTZ R72, R207, R72 ;  /* 0x00000048cf487220 */ /* 0x000fe40000410000 */
[--C-:B------:R-:W-:Y:S02]  /*1edd0*/  FADD.FTZ R75, R75, -R206.reuse ;  /* 0x800000ce4b4b7221 */ /* 0x100fe40000010000 */
[--C-:B------:R-:W-:Y:S02]  /*1ede0*/  FADD.FTZ R69, R69, -R206.reuse ;  /* 0x800000ce45457221 */ /* 0x100fe40000010000 */
[----:B------:R-:W-:Y:S02]  /*1edf0*/  FADD.FTZ R67, R67, -R206 ;  /* 0x800000ce43437221 */ /* 0x000fe40000010000 */
[----:B------:R-:W-:-:S02]  /*1ee00*/  FFMA.FTZ R84, R84, R89, R95 ;  /* 0x0000005954547223 */ /* 0x000fc4000001005f */
[C---:B------:R-:W-:Y:S01]  /*1ee10*/  FMUL.FTZ R89, R207.reuse, R28 ;  /* 0x0000001ccf597220 */ /* 0x040fe20000410000 */
[----:B------:R-:W-:Y:S01]  /*1ee20*/  HADD2.F32 R28, -RZ, R135.H1_H1 ;  /* 0x30000087ff1c7230 */ /* 0x000fe20000004100 */
[----:B------:R-:W-:Y:S01]  /*1ee30*/  FFMA.FTZ R30, R72, R30, R252 ;  /* 0x0000001e481e7223 */ /* 0x000fe200000100fc */
[----:B------:R-:W-:Y:S01]  /*1ee40*/  HADD2.F32 R72, -RZ, R131.H1_H1 ;  /* 0x30000083ff487230 */ /* 0x000fe20000004100 */
[C---:B------:R-:W-:Y:S02]  /*1ee50*/  FMUL.FTZ R75, R207.reuse, R75 ;  /* 0x0000004bcf4b7220 */ /* 0x040fe40000410000 */
[C---:B------:R-:W-:Y:S02]  /*1ee60*/  FMUL.FTZ R69, R207.reuse, R69 ;  /* 0x00000045cf457220 */ /* 0x040fe40000410000 */
[----:B------:R-:W-:Y:S02]  /*1ee70*/  FMUL.FTZ R67, R207, R67 ;  /* 0x00000043cf437220 */ /* 0x000fe40000410000 */
[----:B------:R-:W-:-:S02]  /*1ee80*/  FADD.FTZ R73, R73, -R206 ;  /* 0x800000ce49497221 */ /* 0x000fc40000010000 */
[--C-:B------:R-:W-:Y:S02]  /*1ee90*/  FADD.FTZ R58, R58, -R206.reuse ;  /* 0x800000ce3a3a7221 */ /* 0x100fe40000010000 */
[----:B------:R-:W-:Y:S01]  /*1eea0*/  FFMA.FTZ R75, R75, R28, R249 ;  /* 0x0000001c4b4b7223 */ /* 0x000fe200000100f9 */
[----:B------:R-:W-:Y:S01]  /*1eeb0*/  HADD2.F32 R28, -RZ, R134.H1_H1 ;  /* 0x30000086ff1c7230 */ /* 0x000fe20000004100 */
[----:B------:R-:W-:Y:S02]  /*1eec0*/  FFMA.FTZ R67, R67, R72, R241 ;  /* 0x0000004843437223 */ /* 0x000fe400000100f1 */
[C---:B------:R-:W-:Y:S02]  /*1eed0*/  FMUL.FTZ R73, R207.reuse, R73 ;  /* 0x00000049cf497220 */ /* 0x040fe40000410000 */
[----:B------:R-:W-:Y:S02]  /*1eee0*/  FMUL.FTZ R58, R207, R58 ;  /* 0x0000003acf3a7220 */ /* 0x000fe40000410000 */
[----:B------:R-:W-:-:S02]  /*1eef0*/  FADD.FTZ R64, R64, -R206 ;  /* 0x800000ce40407221 */ /* 0x000fc40000010000 */
[--C-:B------:R-:W-:Y:S02]  /*1ef00*/  FADD.FTZ R57, R57, -R206.reuse ;  /* 0x800000ce39397221 */ /* 0x100fe40000010000 */
[----:B------:R-:W-:Y:S02]  /*1ef10*/  FFMA.FTZ R73, R73, R28, R251 ;  /* 0x0000001c49497223 */ /* 0x000fe400000100fb */
[C---:B------:R-:W-:Y:S02]  /*1ef20*/  FMUL.FTZ R64, R207.reuse, R64 ;  /* 0x00000040cf407220 */ /* 0x040fe40000410000 */
[----:B------:R-:W-:Y:S02]  /*1ef30*/  FMUL.FTZ R57, R207, R57 ;  /* 0x00000039cf397220 */ /* 0x000fe40000410000 */
[--C-:B------:R-:W-:Y:S01]  /*1ef40*/  FADD.FTZ R79, R79, -R206.reuse ;  /* 0x800000ce4f4f7221 */ /* 0x100fe20000010000 */
[----:B------:R-:W-:Y:S01]  /*1ef50*/  F2FP.PACK_AB R30, R73, R30 ;  /* 0x0000001e491e723e */ /* 0x000fe200000000ff */
[----:B------:R-:W-:-:S02]  /*1ef60*/  FADD.FTZ R70, R70, -R206 ;  /* 0x800000ce46467221 */ /* 0x000fc40000010000 */
[--C-:B------:R-:W-:Y:S01]  /*1ef70*/  FADD.FTZ R62, R62, -R206.reuse ;  /* 0x800000ce3e3e7221 */ /* 0x100fe20000010000 */
[----:B------:R-:W-:Y:S01]  /*1ef80*/  HADD2.F32 R28, -RZ, R133.H1_H1 ;  /* 0x30000085ff1c7230 */ /* 0x000fe20000004100 */
[C---:B------:R-:W-:Y:S02]  /*1ef90*/  FMUL.FTZ R79, R207.reuse, R79 ;  /* 0x0000004fcf4f7220 */ /* 0x040fe40000410000 */
[C---:B------:R-:W-:Y:S02]  /*1efa0*/  FMUL.FTZ R70, R207.reuse, R70 ;  /* 0x00000046cf467220 */ /* 0x040fe40000410000 */
[----:B------:R-:W-:Y:S02]  /*1efb0*/  FMUL.FTZ R62, R207, R62 ;  /* 0x0000003ecf3e7220 */ /* 0x000fe40000410000 */
[--C-:B------:R-:W-:Y:S02]  /*1efc0*/  FADD.FTZ R76, R76, -R206.reuse ;  /* 0x800000ce4c4c7221 */ /* 0x100fe40000010000 */
[----:B------:R-:W-:-:S02]  /*1efd0*/  FADD.FTZ R68, R68, -R206 ;  /* 0x800000ce44447221 */ /* 0x000fc40000010000 */
[--C-:B------:R-:W-:Y:S02]  /*1efe0*/  FADD.FTZ R60, R60, -R206.reuse ;  /* 0x800000ce3c3c7221 */ /* 0x100fe40000010000 */
[C---:B------:R-:W-:Y:S02]  /*1eff0*/  FMUL.FTZ R76, R207.reuse, R76 ;  /* 0x0000004ccf4c7220 */ /* 0x040fe40000410000 */
[C---:B------:R-:W-:Y:S02]  /*1f000*/  FMUL.FTZ R68, R207.reuse, R68 ;  /* 0x00000044cf447220 */ /* 0x040fe40000410000 */
[----:B------:R-:W-:Y:S02]  /*1f010*/  FMUL.FTZ R60, R207, R60 ;  /* 0x0000003ccf3c7220 */ /* 0x000fe40000410000 */
[--C-:B------:R-:W-:Y:S02]  /*1f020*/  FADD.FTZ R59, R59, -R206.reuse ;  /* 0x800000ce3b3b7221 */ /* 0x100fe40000010000 */
[----:B------:R-:W-:-:S02]  /*1f030*/  FADD.FTZ R50, R50, -R206 ;  /* 0x800000ce32327221 */ /* 0x000fc40000010000 */
[--C-:B------:R-:W-:Y:S02]  /*1f040*/  FADD.FTZ R31, R31, -R206.reuse ;  /* 0x800000ce1f1f7221 */ /* 0x100fe40000010000 */
[C---:B------:R-:W-:Y:S02]  /*1f050*/  FMUL.FTZ R59, R207.reuse, R59 ;  /* 0x0000003bcf3b7220 */ /* 0x040fe40000410000 */
[----:B------:R-:W-:Y:S02]  /*1f060*/  FMUL.FTZ R50, R207, R50 ;  /* 0x00000032cf327220 */ /* 0x000fe40000410000 */
[--C-:B------:R-:W-:Y:S02]  /*1f070*/  FADD.FTZ R74, R74, -R206.reuse ;  /* 0x800000ce4a4a7221 */ /* 0x100fe40000010000 */
[--C-:B------:R-:W-:Y:S02]  /*1f080*/  FADD.FTZ R56, R56, -R206.reuse ;  /* 0x800000ce38387221 */ /* 0x100fe40000010000 */
[----:B------:R-:W-:-:S02]  /*1f090*/  FADD.FTZ R49, R49, -R206 ;  /* 0x800000ce31317221 */ /* 0x000fc40000010000 */
[C---:B------:R-:W-:Y:S01]  /*1f0a0*/  FMUL.FTZ R92, R207.reuse, R31 ;  /* 0x0000001fcf5c7220 */ /* 0x040fe20000410000 */
[----:B------:R-:W-:Y:S01]  /*1f0b0*/  HADD2.F32 R31, -RZ, R135.H0_H0 ;  /* 0x20000087ff1f7230 */ /* 0x000fe20000004100 */
[C---:B------:R-:W-:Y:S02]  /*1f0c0*/  FMUL.FTZ R74, R207.reuse, R74 ;  /* 0x0000004acf4a7220 */ /* 0x040fe40000410000 */
[C---:B------:R-:W-:Y:S02]  /*1f0d0*/  FMUL.FTZ R56, R207.reuse, R56 ;  /* 0x00000038cf387220 */ /* 0x040fe40000410000 */
[----:B------:R-:W-:Y:S02]  /*1f0e0*/  FMUL.FTZ R49, R207, R49 ;  /* 0x00000031cf317220 */ /* 0x000fe40000410000 */
[--C-:B------:R-:W-:Y:S02]  /*1f0f0*/  FADD.FTZ R63, R63, -R206.reuse ;  /* 0x800000ce3f3f7221 */ /* 0x100fe40000010000 */
[----:B------:R-:W-:-:S02]  /*1f100*/  FADD.FTZ R41, R41, -R206 ;  /* 0x800000ce29297221 */ /* 0x000fc40000010000 */
[----:B------:R-:W-:Y:S02]  /*1f110*/  FFMA.FTZ R31, R74, R31, R250 ;  /* 0x0000001f4a1f7223 */ /* 0x000fe400000100fa */
[C---:B------:R-:W-:Y:S02]  /*1f120*/  FMUL.FTZ R63, R207.reuse, R63 ;  /* 0x0000003fcf3f7220 */ /* 0x040fe40000410000 */
[----:B------:R-:W-:Y:S01]  /*1f130*/  FMUL.FTZ R41, R207, R41 ;  /* 0x00000029cf297220 */ /* 0x000fe20000410000 */
[----:B------:R-:W-:Y:S01]  /*1f140*/  F2FP.PACK_AB R31, R75, R31 ;  /* 0x0000001f4b1f723e */ /* 0x000fe200000000ff */
[--C-:B------:R-:W-:Y:S02]  /*1f150*/  FADD.FTZ R46, R46, -R206.reuse ;  /* 0x800000ce2e2e7221 */ /* 0x100fe40000010000 */
[----:B------:R-:W-:Y:S02]  /*1f160*/  FADD.FTZ R34, R34, -R206 ;  /* 0x800000ce22227221 */ /* 0x000fe40000010000 */
[----:B------:R-:W-:-:S02]  /*1f170*/  FMUL.FTZ R46, R207, R46 ;  /* 0x0000002ecf2e7220 */ /* 0x000fc40000410000 */
[----:B------:R-:W-:Y:S02]  /*1f180*/  FMUL.FTZ R34, R207, R34 ;  /* 0x00000022cf227220 */ /* 0x000fe40000410000 */
[--C-:B------:R-:W-:Y:S02]  /*1f190*/  FADD.FTZ R44, R44, -R206.reuse ;  /* 0x800000ce2c2c7221 */ /* 0x100fe40000010000 */
[--C-:B------:R-:W-:Y:S02]  /*1f1a0*/  FADD.FTZ R33, R33, -R206.reuse ;  /* 0x800000ce21217221 */ /* 0x100fe40000010000 */
[----:B------:R-:W-:Y:S02]  /*1f1b0*/  FADD.FTZ R29, R29, -R206 ;  /* 0x800000ce1d1d7221 */ /* 0x000fe40000010000 */
[C---:B------:R-:W-:Y:S02]  /*1f1c0*/  FMUL.FTZ R44, R207.reuse, R44 ;  /* 0x0000002ccf2c7220 */ /* 0x040fe40000410000 */
[----:B------:R-:W-:-:S02]  /*1f1d0*/  FMUL.FTZ R33, R207, R33 ;  /* 0x00000021cf217220 */ /* 0x000fc40000410000 */
[----:B------:R-:W-:Y:S02]  /*1f1e0*/  FADD.FTZ R78, R78, -R206 ;  /* 0x800000ce4e4e7221 */ /* 0x000fe40000010000 */
[----:B--2---:R-:W-:Y:S01]  /*1f1f0*/  FFMA.FTZ R77, R77, R35, R209 ;  /* 0x000000234d4d7223 */ /* 0x004fe200000100d1 */
        /* <DEDUP_REMOVED lines=8> */
[----:B------:R-:W-:Y:S01]  /*1f280*/  HADD2.F32 R66, -RZ, R127.H0_H0 ;  /* 0x2000007fff427230 */ /* 0x000fe20000004100 */
[----:B------:R-:W-:Y:S01]  /*1f290*/  F2FP.PACK_AB R35, R67, R35 ;  /* 0x000000234323723e */ /* 0x000fe200000000ff */
[----:B------:R-:W-:-:S03]  /*1f2a0*/  HADD2.F32 R67, -RZ, R130.H0_H0 ;  /* 0x20000082ff437230 */ /* 0x000fc60000004100 */
[----:B------:R-:W-:Y:S01]  /*1f2b0*/  FFMA.FTZ R66, R58, R66, R233 ;  /* 0x000000423a427223 */ /* 0x000fe200000100e9 */
[----:B------:R-:W-:Y:S01]  /*1f2c0*/  HADD2.F32 R58, -RZ, R126.H1_H1 ;  /* 0x3000007eff3a7230 */ /* 0x000fe20000004100 */
[----:B------:R-:W-:Y:S01]  /*1f2d0*/  FFMA.FTZ R64, R64, R67, R244 ;  /* 0x0000004340407223 */ /* 0x000fe200000100f4 */
[----:B------:R-:W-:-:S03]  /*1f2e0*/  HADD2.F32 R67, -RZ, R129.H0_H0 ;  /* 0x20000081ff437230 */ /* 0x000fc60000004100 */
[----:B------:R-:W-:Y:S01]  /*1f2f0*/  FFMA.FTZ R73, R57, R58, R235 ;  /* 0x0000003a39497223 */ /* 0x000fe200000100eb */
[----:B------:R-:W-:Y:S01]  /*1f300*/  HADD2.F32 R57, -RZ, R125.H0_H0 ;  /* 0x2000007dff397230 */ /* 0x000fe20000004100 */
[----:B------:R-:W-:Y:S01]  /*1f310*/  FFMA.FTZ R70, R70, R67, R246 ;  /* 0x0000004346467223 */ /* 0x000fe200000100f6 */
[----:B------:R-:W-:-:S03]  /*1f320*/  HADD2.F32 R67, -RZ, R128.H0_H0 ;  /* 0x20000080ff437230 */ /* 0x000fc60000004100 */
[----:B------:R-:W-:Y:S01]  /*1f330*/  FFMA.FTZ R62, R62, R57, R238 ;  /* 0x000000393e3e7223 */ /* 0x000fe200000100ee */
[----:B------:R-:W-:Y:S01]  /*1f340*/  HADD2.F32 R57, -RZ, R124.H0_H0 ;  /* 0x2000007cff397230 */ /* 0x000fe20000004100 */
[----:B------:R-:W-:Y:S01]  /*1f350*/  FFMA.FTZ R68, R68, R67, R248 ;  /* 0x0000004344447223 */ /* 0x000fe200000100f8 */
[----:B------:R-:W-:-:S05]  /*1f360*/  HADD2.F32 R67, -RZ, R127.H1_H1 ;  /* 0x3000007fff437230 */ /* 0x000fca0000004100 */
[----:B------:R-:W-:Y:S01]  /*1f370*/  FFMA.FTZ R67, R59, R67, R232 ;  /* 0x000000433b437223 */ /* 0x000fe200000100e8 */
[----:B------:R-:W-:Y:S01]  /*1f380*/  HADD2.F32 R59, -RZ, R126.H0_H0 ;  /* 0x2000007eff3b7230 */ /* 0x000fe20000004100 */
[----:B-----5:R-:W-:Y:S01]  /*1f390*/  FFMA.FTZ R79, R79, R28, R211 ;  /* 0x0000001c4f4f7223 */ /* 0x020fe200000100d3 */
[----:B------:R-:W-:-:S05]  /*1f3a0*/  HADD2.F32 R28, -RZ, R132.H0_H0 ;  /* 0x20000084ff1c7230 */ /* 0x000fca0000004100 */
[----:B----4-:R-:W-:Y:S02]  /*1f3b0*/  FFMA.FTZ R28, R76, R28, R210 ;  /* 0x0000001c4c1c7223 */ /* 0x010fe400000100d2 */
[----:B------:R-:W-:Y:S01]  /*1f3c0*/  FFMA.FTZ R76, R60, R57, R240 ;  /* 0x000000393c4c7223 */ /* 0x000fe200000100f0 */
[----:B------:R-:W-:-:S05]  /*1f3d0*/  HADD2.F32 R57, -RZ, R123.H0_H0 ;  /* 0x2000007bff397230 */ /* 0x000fca0000004100 */
        /* <DEDUP_REMOVED lines=10> */
[----:B------:R-:W-:Y:S01]  /*1f480*/  FFMA.FTZ R63, R34, R63, R8 ;  /* 0x0000003f223f7223 */ /* 0x000fe20000010008 */
[----:B------:R-:W-:-:S03]  /*1f490*/  HADD2.F32 R34, -RZ, R114.H1_H1 ;  /* 0x30000072ff227230 */ /* 0x000fc60000004100 */
[----:B------:R-:W-:Y:S01]  /*1f4a0*/  FFMA.FTZ R58, R46, R41, R214 ;  /* 0x000000292e3a7223 */ /* 0x000fe200000100d6 */
[----:B------:R-:W-:Y:S01]  /*1f4b0*/  HADD2.F32 R41, -RZ, R116.H0_H0 ;  /* 0x20000074ff297230 */ /* 0x000fe20000004100 */
[--C-:B------:R-:W-:Y:S01]  /*1f4c0*/  FADD.FTZ R38, R38, -R206.reuse ;  /* 0x800000ce26267221 */ /* 0x100fe20000010000 */
[----:B------:R-:W-:Y:S01]  /*1f4d0*/  F2FP.PACK_AB R28, R77, R28 ;  /* 0x0000001c4d1c723e */ /* 0x000fe200000000ff */
[----:B------:R-:W-:Y:S02]  /*1f4e0*/  FADD.FTZ R32, R32, -R206 ;  /* 0x800000ce20207221 */ /* 0x000fe40000010000 */
[----:B------:R-:W-:Y:S01]  /*1f4f0*/  FMUL.FTZ R90, R207, R29 ;  /* 0x0000001dcf5a7220 */ /* 0x000fe20000410000 */
[----:B------:R-:W-:Y:S01]  /*1f500*/  HADD2.F32 R29, -RZ, R133.H0_H0 ;  /* 0x20000085ff1d7230 */ /* 0x000fe20000004100 */
[----:B------:R-:W-:Y:S01]  /*1f510*/  FFMA.FTZ R60, R44, R41, R216 ;  /* 0x000000292c3c7223 */ /* 0x000fe200000100d8 */
[----:B------:R-:W-:Y:S01]  /*1f520*/  HADD2.F32 R41, -RZ, R114.H0_H0 ;  /* 0x20000072ff297230 */ /* 0x000fe20000004100 */
[----:B------:R-:W-:Y:S01]  /*1f530*/  FFMA.FTZ R77, R33, R34, R7 ;  /* 0x00000022214d7223 */ /* 0x000fe20000010007 */
[----:B------:R-:W-:Y:S01]  /*1f540*/  HADD2.F32 R33, -RZ, R113.H0_H0 ;  /* 0x20000071ff217230 */ /* 0x000fe20000004100 */
[----:B------:R-:W-:-:S02]  /*1f550*/  FMUL.FTZ R78, R207, R78 ;  /* 0x0000004ecf4e7220 */ /* 0x000fc40000410000 */
[C---:B------:R-:W-:Y:S02]  /*1f560*/  FMUL.FTZ R38, R207.reuse, R38 ;  /* 0x00000026cf267220 */ /* 0x040fe40000410000 */
[----:B------:R-:W-:Y:S02]  /*1f570*/  FMUL.FTZ R32, R207, R32 ;  /* 0x00000020cf207220 */ /* 0x000fe40000410000 */
[--C-:B------:R-:W-:Y:S02]  /*1f580*/  FADD.FTZ R26, R26, -R206.reuse ;  /* 0x800000ce1a1a7221 */ /* 0x100fe40000010000 */
[----:B------:R-:W-:Y:S02]  /*1f590*/  FADD.FTZ R27, R27, -R206 ;  /* 0x800000ce1b1b7221 */ /* 0x000fe40000010000 */
[----:B---3--:R-:W-:Y:S02]  /*1f5a0*/  FFMA.FTZ R29, R78, R29, R212 ;  /* 0x0000001d4e1d7223 */ /* 0x008fe400000100d4 */
[----:B------:R-:W-:Y:S01]  /*1f5b0*/  FFMA.FTZ R74, R32, R41, R6 ;  /* 0x00000029204a7223 */ /* 0x000fe20000010006 */
[--C-:B------:R-:W-:Y:S01]  /*1f5c0*/  HADD2.F32 R32, -RZ, R111.reuse.H0_H0 ;  /* 0x2000006fff207230 */ /* 0x100fe20000004100 */
        /* <DEDUP_REMOVED lines=27> */
[C---:B------:R-:W-:Y:S02]  /*1f780*/  FMUL.FTZ R95, R207.reuse, R26 ;  /* 0x0000001acf5f7220 */ /* 0x040fe40000410000 */
[----:B------:R-:W-:Y:S01]  /*1f790*/  FMUL.FTZ R206, R207, R27 ;  /* 0x0000001bcfce7220 */ /* 0x000fe20000410000 */
[----:B------:R-:W-:Y:S01]  /*1f7a0*/  HADD2.F32 R56, -RZ, R124.H1_H1 ;  /* 0x3000007cff387230 */ /* 0x000fe20000004100 */
[----:B------:R-:W-:Y:S01]  /*1f7b0*/  FFMA.FTZ R95, R95, R32, R16 ;  /* 0x000000205f5f7223 */ /* 0x000fe20000010010 */
[--C-:B------:R-:W-:Y:S01]  /*1f7c0*/  HADD2.F32 R32, -RZ, R110.reuse.H0_H0 ;  /* 0x2000006eff207230 */ /* 0x100fe20000004100 */
[----:B------:R-:W-:Y:S01]  /*1f7d0*/  FFMA.FTZ R206, R206, R33, R17 ;  /* 0x00000021cece7223 */ /* 0x000fe20000010011 */
[----:B------:R-:W-:Y:S01]  /*1f7e0*/  HADD2.F32 R33, -RZ, R110.H1_H1 ;  /* 0x3000006eff217230 */ /* 0x000fe20000004100 */
[C---:B------:R-:W-:Y:S02]  /*1f7f0*/  FMUL.FTZ R61, R207.reuse, R61 ;  /* 0x0000003dcf3d7220 */ /* 0x040fe40000410000 */
[----:B------:R-:W-:-:S02]  /*1f800*/  FMUL.FTZ R93, R207, R24 ;  /* 0x00000018cf5d7220 */ /* 0x000fc40000410000 */
[----:B------:R-:W-:Y:S01]  /*1f810*/  FMUL.FTZ R94, R207, R25 ;  /* 0x00000019cf5e7220 */ /* 0x000fe20000410000 */
[----:B------:R-:W-:Y:S01]  /*1f820*/  F2FP.PACK_AB R29, R79, R29 ;  /* 0x0000001d4f1d723e */ /* 0x000fe200000000ff */
[----:B------:R-:W-:Y:S01]  /*1f830*/  FFMA.FTZ R79, R61, R56, R239 ;  /* 0x000000383d4f7223 */ /* 0x000fe200000100ef */
[----:B------:R-:W-:Y:S01]  /*1f840*/  HADD2.F32 R56, -RZ, R123.H1_H1 ;  /* 0x3000007bff387230 */ /* 0x000fe20000004100 */
[----:B------:R-:W-:Y:S01]  /*1f850*/  FFMA.FTZ R93, R93, R32, R14 ;  /* 0x000000205d5d7223 */ /* 0x000fe2000001000e */
[--C-:B------:R-:W-:Y:S01]  /*1f860*/  HADD2.F32 R32, -RZ, R109.reuse.H0_H0 ;  /* 0x2000006dff207230 */ /* 0x100fe20000004100 */
[----:B------:R-:W-:Y:S01]  /*1f870*/  FFMA.FTZ R94, R94, R33, R15 ;  /* 0x000000215e5e7223 */ /* 0x000fe2000001000f */
[----:B------:R-:W-:Y:S01]  /*1f880*/  HADD2.F32 R33, -RZ, R109.H1_H1 ;  /* 0x3000006dff217230 */ /* 0x000fe20000004100 */
[----:B------:R-:W-:Y:S02]  /*1f890*/  FMUL.FTZ R51, R207, R51 ;  /* 0x00000033cf337220 */ /* 0x000fe40000410000 */
[----:B------:R-:W-:-:S02]  /*1f8a0*/  FFMA.FTZ R91, R91, R32, R12 ;  /* 0x000000205b5b7223 */ /* 0x000fc4000001000c */
[----:B------:R-:W-:Y:S01]  /*1f8b0*/  FFMA.FTZ R51, R51, R56, R217 ;  /* 0x0000003833337223 */ /* 0x000fe200000100d9 */
[----:B------:R-:W-:Y:S01]  /*1f8c0*/  HADD2.F32 R56, -RZ, R122.H0_H0 ;  /* 0x2000007aff387230 */ /* 0x000fe20000004100 */
[----:B------:R-:W-:Y:S01]  /*1f8d0*/  FFMA.FTZ R92, R92, R33, R13 ;  /* 0x000000215c5c7223 */ /* 0x000fe2000001000d */
[--C-:B------:R-:W-:Y:S01]  /*1f8e0*/  HADD2.F32 R32, -RZ, R108.reuse.H0_H0 ;  /* 0x2000006cff207230 */ /* 0x100fe20000004100 */
[----:B------:R-:W-:Y:S01]  /*1f8f0*/  FMUL.FTZ R48, R207, R48 ;  /* 0x00000030cf307220 */ /* 0x000fe20000410000 */
[----:B------:R-:W-:Y:S01]  /*1f900*/  HADD2.F32 R33, -RZ, R108.H1_H1 ;  /* 0x3000006cff217230 */ /* 0x000fe20000004100 */
[----:B------:R-:W-:Y:S02]  /*1f910*/  F2FP.PACK_AB R27, R82, R83 ;  /* 0x00000053521b723e */ /* 0x000fe400000000ff */
[----:B------:R-:W-:Y:S01]  /*1f920*/  FFMA.FTZ R48, R48, R56, R227 ;  /* 0x0000003830307223 */ /* 0x000fe200000100e3 */
[----:B------:R-:W-:Y:S01]  /*1f930*/  HADD2.F32 R56, -RZ, R118.H0_H0 ;  /* 0x20000076ff387230 */ /* 0x000fe20000004100 */
[----:B------:R-:W-:Y:S01]  /*1f940*/  FFMA.FTZ R89, R89, R32, R10 ;  /* 0x0000002059597223 */ /* 0x000fe2000001000a */
[----:B------:R-:W-:Y:S01]  /*1f950*/  F2FP.PACK_AB R24, R84, R85 ;  /* 0x000000555418723e */ /* 0x000fe200000000ff */
[----:B------:R-:W-:Y:S01]  /*1f960*/  FFMA.FTZ R90, R90, R33, R11 ;  /* 0x000000215a5a7223 */ /* 0x000fe2000001000b */
[----:B------:R-:W-:Y:S01]  /*1f970*/  HADD2.F32 R83, -RZ, R121.H0_H0 ;  /* 0x20000079ff537230 */ /* 0x000fe20000004100 */
[C---:B------:R-:W-:Y:S01]  /*1f980*/  FMUL.FTZ R40, R207.reuse, R40 ;  /* 0x00000028cf287220 */ /* 0x040fe20000410000 */
[--C-:B------:R-:W-:Y:S01]  /*1f990*/  HADD2.F32 R33, -RZ, R107.reuse.H0_H0 ;  /* 0x2000006bff217230 */ /* 0x100fe20000004100 */
[C---:B------:R-:W-:Y:S01]  /*1f9a0*/  FMUL.FTZ R54, R207.reuse, R54 ;  /* 0x00000036cf367220 */ /* 0x040fe20000410000 */
[----:B------:R-:W-:Y:S01]  /*1f9b0*/  HADD2.F32 R32, -RZ, R107.H1_H1 ;  /* 0x3000006bff207230 */ /* 0x000fe20000004100 */
[C---:B------:R-:W-:Y:S01]  /*1f9c0*/  FMUL.FTZ R186, R207.reuse, R186 ;  /* 0x000000bacfba7220 */ /* 0x040fe20000410000 */
[----:B------:R-:W-:Y:S01]  /*1f9d0*/  HADD2.F32 R84, -RZ, R121.H1_H1 ;  /* 0x30000079ff547230 */ /* 0x000fe20000004100 */
[----:B------:R-:W-:-:S02]  /*1f9e0*/  FMUL.FTZ R187, R207, R187 ;  /* 0x000000bbcfbb7220 */ /* 0x000fc40000410000 */
[----:B------:R-:W-:Y:S01]  /*1f9f0*/  FMUL.FTZ R55, R207, R55 ;  /* 0x00000037cf377220 */ /* 0x000fe20000410000 */
        /* <DEDUP_REMOVED lines=9> */
[----:B------:R-:W-:-:S02]  /*1fa90*/  FMUL.FTZ R47, R207, R47 ;  /* 0x0000002fcf2f7220 */ /* 0x000fc40000410000 */
[----:B------:R-:W-:Y:S02]  /*1faa0*/  FMUL.FTZ R37, R207, R37 ;  /* 0x00000025cf257220 */ /* 0x000fe40000410000 */
[----:B------:R-:W-:Y:S01]  /*1fab0*/  FFMA.FTZ R84, R55, R84, R228 ;  /* 0x0000005437547223 */ /* 0x000fe200000100e4 */
[----:B------:R-:W-:Y:S01]  /*1fac0*/  HADD2.F32 R55, -RZ, R120.H1_H1 ;  /* 0x30000078ff377230 */ /* 0x000fe20000004100 */
[C---:B------:R-:W-:Y:S02]  /*1fad0*/  FMUL.FTZ R52, R207.reuse, R52 ;  /* 0x00000034cf347220 */ /* 0x040fe40000410000 */
[C---:B------:R-:W-:Y:S02]  /*1fae0*/  FMUL.FTZ R184, R207.reuse, R184 ;  /* 0x000000b8cfb87220 */ /* 0x040fe40000410000 */
[C---:B------:R-:W-:Y:S02]  /*1faf0*/  FMUL.FTZ R185, R207.reuse, R185 ;  /* 0x000000b9cfb97220 */ /* 0x040fe40000410000 */
[----:B------:R-:W-:-:S02]  /*1fb00*/  FMUL.FTZ R53, R207, R53 ;  /* 0x00000035cf357220 */ /* 0x000fc40000410000 */
        /* <DEDUP_REMOVED lines=10> */
[----:B------:R-:W-:Y:S01]  /*1fbb0*/  FMUL.FTZ R45, R207, R45 ;  /* 0x0000002dcf2d7220 */ /* 0x000fe20000410000 */
[----:B------:R-:W-:Y:S01]  /*1fbc0*/  HFMA2.MMA R62, -RZ, RZ, 0, 9.5367431640625e-07 ;  /* 0x00000010ff3e7435 */ /* 0x000fe200000001ff */
[----:B------:R-:W-:Y:S01]  /*1fbd0*/  FFMA.FTZ R53, R53, R55, R230 ;  /* 0x0000003735357223 */ /* 0x000fe200000100e6 */
[----:B------:R-:W-:Y:S01]  /*1fbe0*/  HADD2.F32 R55, -RZ, R119.H1_H1 ;  /* 0x30000077ff377230 */ /* 0x000fe20000004100 */
[----:B------:R-:W-:-:S02]  /*1fbf0*/  FMUL.FTZ R42, R207, R42 ;  /* 0x0000002acf2a7220 */ /* 0x000fc40000410000 */
[C---:B------:R-:W-:Y:S02]  /*1fc00*/  FMUL.FTZ R182, R207.reuse, R182 ;  /* 0x000000b6cfb67220 */ /* 0x040fe40000410000 */
[C---:B------:R-:W-:Y:S02]  /*1fc10*/  FMUL.FTZ R183, R207.reuse, R183 ;  /* 0x000000b7cfb77220 */ /* 0x040fe40000410000 */
[----:B------:R-:W-:Y:S02]  /*1fc20*/  FMUL.FTZ R43, R207, R43 ;  /* 0x0000002bcf2b7220 */ /* 0x000fe40000410000 */
[----:B------:R-:W-:Y:S01]  /*1fc30*/  FFMA.FTZ R61, R45, R40, R215 ;  /* 0x000000282d3d7223 */ /* 0x000fe200000100d7 */
[----:B------:R-:W-:Y:S01]  /*1fc40*/  IADD3 R45, R200, 0x20, RZ ;  /* 0x00000020c82d7810 */ /* 0x000fe20007ffe0ff */
[----:B------:R-:W-:Y:S01]  /*1fc50*/  FFMA.FTZ R54, R42, R54, R201 ;  /* 0x000000362a367223 */ /* 0x000fe200000100c9 */
[----:B------:R-:W-:Y:S01]  /*1fc60*/  F2FP.PACK_AB R26, R80, R81 ;  /* 0x00000051501a723e */ /* 0x000fe200000000ff */
[----:B------:R-:W-:Y:S01]  /*1fc70*/  FFMA.FTZ R182, R182, R33, R20 ;  /* 0x00000021b6b67223 */ /* 0x000fe20000010014 */
[--C-:B------:R-:W-:Y:S01]  /*1fc80*/  HADD2.F32 R33, -RZ, R104.reuse.H0_H0 ;  /* 0x20000068ff217230 */ /* 0x100fe20000004100 */
[----:B------:R-:W-:Y:S01]  /*1fc90*/  FFMA.FTZ R183, R183, R32, R21 ;  /* 0x00000020b7b77223 */ /* 0x000fe20000010015 */
[----:B------:R-:W-:Y:S01]  /*1fca0*/  HADD2.F32 R32, -RZ, R104.H1_H1 ;  /* 0x30000068ff207230 */ /* 0x000fe20000004100 */
[----:B------:R-:W-:Y:S01]  /*1fcb0*/  FFMA.FTZ R55, R43, R55, R0 ;  /* 0x000000372b377223 */ /* 0x000fe20000010000 */
[----:B------:R-:W-:Y:S01]  /*1fcc0*/  F2FP.PACK_AB R42, R49, R48 ;  /* 0x00000030312a723e */ /* 0x000fe200000000ff */
[C---:B------:R-:W-:Y:S01]  /*1fcd0*/  FMUL.FTZ R180, R207.reuse, R180 ;  /* 0x000000b4cfb47220 */ /* 0x040fe20000410000 */
[C---:B------:R-:W-:Y:S01]  /*1fce0*/  IADD3 R47, R200.reuse, 0x40, RZ ;  /* 0x00000040c82f7810 */ /* 0x040fe20007ffe0ff */
[----:B------:R-:W-:Y:S01]  /*1fcf0*/  FMUL.FTZ R181, R207, R181 ;  /* 0x000000b5cfb57220 */ /* 0x000fe20000410000 */
[----:B------:R-:W-:Y:S01]  /*1fd00*/  HADD2.F32 R80, -RZ, R113.H1_H1 ;  /* 0x30000071ff507230 */ /* 0x000fe20000004100 */
[----:B------:R-:W-:Y:S01]  /*1fd10*/  F2FP.PACK_AB R43, R51, R50 ;  /* 0x00000032332b723e */ /* 0x000fe200000000ff */
[----:B------:R-:W-:Y:S01]  /*1fd20*/  HADD2.F32 R81, -RZ, R112.H0_H0 ;  /* 0x20000070ff517230 */ /* 0x000fe20000004100 */
[C---:B------:R-:W-:Y:S01]  /*1fd30*/  IADD3 R49, R200.reuse, 0x60, RZ ;  /* 0x00000060c8317810 */ /* 0x040fe20007ffe0ff */
[C---:B------:R-:W-:Y:S01]  /*1fd40*/  FMUL.FTZ R36, R207.reuse, R36 ;  /* 0x00000024cf247220 */ /* 0x040fe20000410000 */
[----:B------:R-:W-:Y:S01]  /*1fd50*/  IADD3 R51, R200, 0x80, RZ ;  /* 0x00000080c8337810 */ /* 0x000fe20007ffe0ff */
[----:B------:R-:W-:Y:S01]  /*1fd60*/  FMUL.FTZ R39, R207, R39 ;  /* 0x00000027cf277220 */ /* 0x000fe20000410000 */
[----:B------:R-:W-:Y:S01]  /*1fd70*/  F2FP.PACK_AB R25, R86, R87 ;  /* 0x000000575619723e */ /* 0x000fe200000000ff */
[----:B------:R-:W-:Y:S01]  /*1fd80*/  HADD2.F32 R40, -RZ, R115.H1_H1 ;  /* 0x30000073ff287230 */ /* 0x000fe20000004100 */
[----:B------:R-:W-:Y:S01]  /*1fd90*/  IMAD.WIDE.U32 R44, R62, R45, c[0x0][0x208] ;  /* 0x000082003e2c7625 */ /* 0x000fe200078e002d */
[----:B------:R-:W-:-:S03]  /*1fda0*/  F2FP.PACK_AB R34, R65, R64 ;  /* 0x000000404122723e */ /* 0x000fc600000000ff */
[----:B------:R-:W-:Y:S01]  /*1fdb0*/  FFMA.FTZ R180, R180, R33, R18 ;  /* 0x00000021b4b47223 */ /* 0x000fe20000010012 */
[----:B------:R-:W-:Y:S01]  /*1fdc0*/  F2FP.PACK_AB R33, R71, R70 ;  /* 0x000000464721723e */ /* 0x000fe200000000ff */
[----:B------:R-:W-:Y:S01]  /*1fdd0*/  FFMA.FTZ R181, R181, R32, R19 ;  /* 0x00000020b5b57223 */ /* 0x000fe20000010013 */
[----:B------:R-:W-:Y:S01]  /*1fde0*/  F2FP.PACK_AB R32, R69, R68 ;  /* 0x000000444520723e */ /* 0x000fe200000000ff */
[----:B------:R-:W-:Y:S01]  /*1fdf0*/  IMAD.WIDE.U32 R46, R62, R47, c[0x0][0x208] ;  /* 0x000082003e2e7625 */ /* 0x000fe200078e002f */
[----:B------:R-:W-:-:S03]  /*1fe00*/  F2FP.PACK_AB R38, R73, R72 ;  /* 0x000000484926723e */ /* 0x000fc600000000ff */
[----:B------:R-:W-:Y:S01]  /*1fe10*/  FFMA.FTZ R80, R39, R80, R5 ;  /* 0x0000005027507223 */ /* 0x000fe20000010005 */
[----:B------:R-:W-:Y:S01]  /*1fe20*/  F2FP.PACK_AB R39, R67, R66 ;  /* 0x000000424327723e */ /* 0x000fe200000000ff */
[----:B------:R-:W-:Y:S01]  /*1fe30*/  FFMA.FTZ R81, R36, R81, R2 ;  /* 0x0000005124517223 */ /* 0x000fe20000010002 */
[----:B------:R-:W-:Y:S01]  /*1fe40*/  F2FP.PACK_AB R36, R79, R76 ;  /* 0x0000004c4f24723e */ /* 0x000fe200000000ff */
[C---:B------:R-:W-:Y:S01]  /*1fe50*/  IMAD.WIDE.U32 R48, R62.reuse, R49, c[0x0][0x208] ;  /* 0x000082003e307625 */ /* 0x040fe200078e0031 */
[----:B------:R-:W-:Y:S03]  /*1fe60*/  STG.E.128 [R44.64], R24 ;  /* 0x000000182c007986 */ /* 0x000fe6000c101d06 */
[----:B------:R-:W-:Y:S01]  /*1fe70*/  IMAD.WIDE.U32 R50, R62, R51, c[0x0][0x208] ;  /* 0x000082003e327625 */ /* 0x000fe200078e0033 */
[----:B------:R0:W-:Y:S03]  /*1fe80*/  STG.E.128 [R46.64], R28 ;  /* 0x0000001c2e007986 */ /* 0x0001e6000c101d06 */
[----:B------:R-:W-:Y:S01]  /*1fe90*/  FFMA.FTZ R88, R88, R40, R9 ;  /* 0x0000002858587223 */ /* 0x000fe20000010009 */
[----:B------:R-:W-:Y:S01]  /*1fea0*/  F2FP.PACK_AB R40, R53, R52 ;  /* 0x000000343528723e */ /* 0x000fe200000000ff */
[----:B------:R1:W-:Y:S01]  /*1feb0*/  STG.E.128 [R48.64], R32 ;  /* 0x0000002030007986 */ /* 0x0003e2000c101d06 */
[----:B------:R-:W-:-:S03]  /*1fec0*/  IADD3 R53, R200, 0xa0, RZ ;  /* 0x000000a0c8357810 */ /* 0x000fc60007ffe0ff */
[----:B------:R2:W-:Y:S01]  /*1fed0*/  STG.E.128 [R50.64], R36 ;  /* 0x0000002432007986 */ /* 0x0005e2000c101d06 */
[----:B------:R-:W-:Y:S01]  /*1fee0*/  F2FP.PACK_AB R41, R84, R83 ;  /* 0x000000535429723e */ /* 0x000fe200000000ff */
[----:B------:R-:W-:Y:S01]  /*1fef0*/  IMAD.WIDE.U32 R52, R62, R53, c[0x0][0x208] ;  /* 0x000082003e347625 */ /* 0x000fe200078e0035 */
[C---:B0-----:R-:W-:Y:S02]  /*1ff00*/  IADD3 R28, R200.reuse, 0x120, RZ ;  /* 0x00000120c81c7810 */ /* 0x041fe40007ffe0ff */
[----:B-1----:R-:W-:Y:S02]  /*1ff10*/  IADD3 R35, R200, 0xc0, RZ ;  /* 0x000000c0c8237810 */ /* 0x002fe40007ffe0ff */
[----:B------:R-:W-:Y:S02]  /*1ff20*/  LEA R32, P0, R28, c[0x0][0x208], 0x4 ;  /* 0x000082001c207a11 */ /* 0x000fe400078020ff */
[C---:B--2---:R-:W-:Y:S02]  /*1ff30*/  IADD3 R37, R200.reuse, 0xe0, RZ ;  /* 0x000000e0c8257810 */ /* 0x044fe40007ffe0ff */
        /* <DEDUP_REMOVED lines=9> */
[----:B------:R-:W-:Y:S02]  /*1ffd0*/  F2FP.PACK_AB R50, R77, R74 ;  /* 0x0000004a4d32723e */ /* 0x000fe400000000ff */
[----:B------:R-:W-:-:S02]  /*1ffe0*/  F2FP.PACK_AB R49, R80, R78 ;  /* 0x0000004e5031723e */ /* 0x000fc400000000ff */
[----:B------:R-:W-:Y:S02]  /*1fff0*/  F2FP.PACK_AB R48, R82, R81 ;  /* 0x000000515230723e */ /* 0x000fe400000000ff */
[----:B------:R-:W-:Y:S02]  /*20000*/  F2FP.PACK_AB R27, R206, R95 ;  /* 0x0000005fce1b723e */ /* 0x000fe400000000ff */
[----:B------:R-:W-:Y:S02]  /*20010*/  F2FP.PACK_AB R26, R94, R93 ;  /* 0x0000005d5e1a723e */ /* 0x000fe400000000ff */
[----:B------:R-:W-:Y:S02]  /*20020*/  F2FP.PACK_AB R25, R92, R91 ;  /* 0x0000005b5c19723e */ /* 0x000fe400000000ff */
[----:B------:R-:W-:Y:S02]  /*20030*/  F2FP.PACK_AB R24, R90, R89 ;  /* 0x000000595a18723e */ /* 0x000fe400000000ff */
[----:B------:R-:W-:Y:S01]  /*20040*/  LEA.HI.X R33, R28, c[0x0][0x20c], RZ, 0x4, P0 ;  /* 0x000083001c217a11 */ /* 0x000fe200000f24ff */
[----:B------:R0:W-:Y:S01]  /*20050*/  STG.E.128 [R52.64], R40 ;  /* 0x0000002834007986 */ /* 0x0001e2000c101d06 */
[----:B------:R-:W-:-:S02]  /*20060*/  F2FP.PACK_AB R31, R187, R186 ;  /* 0x000000babb1f723e */ /* 0x000fc400000000ff */
[----:B------:R-:W-:Y:S02]  /*20070*/  F2FP.PACK_AB R30, R185, R184 ;  /* 0x000000b8b91e723e */ /* 0x000fe400000000ff */
[----:B------:R-:W-:Y:S02]  /*20080*/  F2FP.PACK_AB R29, R183, R182 ;  /* 0x000000b6b71d723e */ /* 0x000fe400000000ff */
        /* <DEDUP_REMOVED lines=9> */
.L_x_48027:
[----:B------:R-:W-:Y:S05]  /*20120*/  BSYNC B0 ;  /* 0x0000000000007941 */ /* 0x000fea0003800000 */
.L_x_47464:
[----:B------:R-:W-:Y:S05]  /*20130*/  EXIT ;  /* 0x000000000000794d */ /* 0x000fea0003800000 */
.L_x_48025:
[----:B------:R-:W-:Y:S01]  /*20140*/  IMAD.MOV.U32 R210, RZ, RZ, R209 ;  /* 0x000000ffffd27224 */ /* 0x000fe200078e00d1 */
[----:B------:R-:W-:Y:S01]  /*20150*/  MOV R208, 0x1 ;  /* 0x0000000100d07802 */ /* 0x000fe20000000f00 */
[----:B------:R-:W-:Y:S01]  /*20160*/  IMAD.MOV.U32 R211, RZ, RZ, 0x1f ;  /* 0x0000001fffd37424 */ /* 0x000fe200078e00ff */
[----:B------:R-:W-:Y:S02]  /*20170*/  MOV R207, 0xffffffff ;  /* 0xffffffff00cf7802 */ /* 0x000fe40000000f00 */
[----:B------:R-:W-:Y:S02]  /*20180*/  MOV R206, 0x201a0 ;  /* 0x000201a000ce7802 */ /* 0x000fe40000000f00 */
[----:B------:R-:W-:Y:S05]  /*20190*/  CALL.REL.NOINC `($__internal_109_$__cuda_sm70_shflsync_bfly_p) ;  /* 0x00000dc000007944 */ /* 0x000fea0003c00000 */
[----:B-1----:R-:W-:Y:S05]  /*201a0*/  BRA `(.L_x_48029) ;  /* 0xffffd94000007947 */ /* 0x002fea000383ffff */
.L_x_48026:
[----:B------:R-:W-:Y:S01]  /*201b0*/  IMAD.MOV.U32 R210, RZ, RZ, R209 ;  /* 0x000000ffffd27224 */ /* 0x000fe200078e00d1 */
[----:B------:R-:W-:Y:S01]  /*201c0*/  MOV R208, 0x2 ;  /* 0x0000000200d07802 */ /* 0x000fe20000000f00 */
[----:B------:R-:W-:Y:S01]  /*201d0*/  IMAD.MOV.U32 R211, RZ, RZ, 0x1f ;  /* 0x0000001fffd37424 */ /* 0x000fe200078e00ff */
[----:B------:R-:W-:Y:S02]  /*201e0*/  MOV R207, 0xffffffff ;  /* 0xffffffff00cf7802 */ /* 0x000fe40000000f00 */
[----:B------:R-:W-:-:S02]  /*201f0*/  MOV R206, 0x20210 ;  /* 0x0002021000ce7802 */ /* 0x000fc40000000f00 */
[----:B------:R-:W-:Y:S05]  /*20200*/  CALL.REL.NOINC `($__internal_109_$__cuda_sm70_shflsync_bfly_p) ;  /* 0x00000d5000007944 */ /* 0x000fea0003c00000 */
[----:B-1----:R-:W-:Y:S01]  /*20210*/  FADD.FTZ R209, R209, R208 ;  /* 0x000000d0d1d17221 */ /* 0x002fe20000010000 */
[----:B------:R-:W-:Y:S01]  /*20220*/  HFMA2.MMA R211, -RZ, RZ, 0, 1.847743988037109375e-06 ;  /* 0x0000001fffd37435 */ /* 0x000fe200000001ff */
[----:B------:R-:W-:Y:S01]  /*20230*/  IMAD.MOV.U32 R208, RZ, RZ, 0x4 ;  /* 0x00000004ffd07424 */ /* 0x000fe200078e00ff */
[----:B------:R-:W-:Y:S01]  /*20240*/  MOV R206, 0x20280 ;  /* 0x0002028000ce7802 */ /* 0x000fe20000000f00 */
[----:B------:R-:W-:Y:S01]  /*20250*/  IMAD.MOV.U32 R207, RZ, RZ, -0x1 ;  /* 0xffffffffffcf7424 */ /* 0x000fe200078e00ff */
[----:B------:R-:W-:-:S02]  /*20260*/  MOV R210, R209 ;  /* 0x000000d100d27202 */ /* 0x000fc40000000f00 */
        /* <DEDUP_REMOVED lines=17> */
[----:B------:R-:W-:-:S02]  /*20380*/  IMAD.MOV.U32 R208, RZ, RZ, 0x1 ;  /* 0x00000001ffd07424 */ /* 0x000fc400078e00ff */
        /* <DEDUP_REMOVED lines=163> */
[----:B------:R-:W-:Y:S05]  /*20dc0*/  CALL.REL.NOINC `($__internal_109_$__cuda_sm70_shflsync_bfly_p) ;  /* 0x0000019000007944 */ /* 0x000fea0003c00000 */
[----:B-1----:R-:W-:Y:S01]  /*20dd0*/  FADD.FTZ R210, R210, R208 ;  /* 0x000000d0d2d27221 */ /* 0x002fe20000010000 */
[----:B------:R-:W-:Y:S01]  /*20de0*/  MOV R208, 0x2 ;  /* 0x0000000200d07802 */ /* 0x000fe20000000f00 */
[----:B------:R-:W-:Y:S01]  /*20df0*/  IMAD.MOV.U32 R211, RZ, RZ, 0x1f ;  /* 0x0000001fffd37424 */ /* 0x000fe200078e00ff */
[----:B------:R-:W-:Y:S02]  /*20e00*/  MOV R207, 0xffffffff ;  /* 0xffffffff00cf7802 */ /* 0x000fe40000000f00 */
[----:B------:R-:W-:-:S02]  /*20e10*/  MOV R206, 0x20e30 ;  /* 0x00020e3000ce7802 */ /* 0x000fc40000000f00 */
[----:B------:R-:W-:Y:S05]  /*20e20*/  CALL.REL.NOINC `($__internal_109_$__cuda_sm70_shflsync_bfly_p) ;  /* 0x0000013000007944 */ /* 0x000fea0003c00000 */
[----:B------:R-:W-:Y:S01]  /*20e30*/  HFMA2.MMA R211, -RZ, RZ, 0, 1.847743988037109375e-06 ;  /* 0x0000001fffd37435 */ /* 0x000fe200000001ff */
[----:B-1----:R-:W-:Y:S01]  /*20e40*/  FADD.FTZ R210, R210, R208 ;  /* 0x000000d0d2d27221 */ /* 0x002fe20000010000 */
[----:B------:R-:W-:Y:S01]  /*20e50*/  MOV R206, 0x20e90 ;  /* 0x00020e9000ce7802 */ /* 0x000fe20000000f00 */
[----:B------:R-:W-:-:S02]  /*20e60*/  IMAD.MOV.U32 R208, RZ, RZ, 0x4 ;  /* 0x00000004ffd07424 */ /* 0x000fc400078e00ff */
[----:B------:R-:W-:Y:S02]  /*20e70*/  IMAD.MOV.U32 R207, RZ, RZ, -0x1 ;  /* 0xffffffffffcf7424 */ /* 0x000fe400078e00ff */
[----:B------:R-:W-:Y:S05]  /*20e80*/  CALL.REL.NOINC `($__internal_109_$__cuda_sm70_shflsync_bfly_p) ;  /* 0x000000d000007944 */ /* 0x000fea0003c00000 */
[----:B-1----:R-:W-:Y:S01]  /*20e90*/  FADD.FTZ R210, R210, R208 ;  /* 0x000000d0d2d27221 */ /* 0x002fe20000010000 */
[----:B------:R-:W-:Y:S01]  /*20ea0*/  MOV R208, 0x8 ;  /* 0x0000000800d07802 */ /* 0x000fe20000000f00 */
[----:B------:R-:W-:Y:S01]  /*20eb0*/  IMAD.MOV.U32 R211, RZ, RZ, 0x1f ;  /* 0x0000001fffd37424 */ /* 0x000fe200078e00ff */
[----:B------:R-:W-:Y:S02]  /*20ec0*/  MOV R207, 0xffffffff ;  /* 0xffffffff00cf7802 */ /* 0x000fe40000000f00 */
[----:B------:R-:W-:Y:S02]  /*20ed0*/  MOV R206, 0x20ef0 ;  /* 0x00020ef000ce7802 */ /* 0x000fe40000000f00 */
[----:B------:R-:W-:Y:S05]  /*20ee0*/  CALL.REL.NOINC `($__internal_109_$__cuda_sm70_shflsync_bfly_p) ;  /* 0x0000007000007944 */ /* 0x000fea0003c00000 */
[----:B------:R-:W-:Y:S01]  /*20ef0*/  HFMA2.MMA R211, -RZ, RZ, 0, 1.847743988037109375e-06 ;  /* 0x0000001fffd37435 */ /* 0x000fe200000001ff */
[----:B-1----:R-:W-:Y:S01]  /*20f00*/  FADD.FTZ R210, R210, R208 ;  /* 0x000000d0d2d27221 */ /* 0x002fe20000010000 */
[----:B------:R-:W-:Y:S01]  /*20f10*/  MOV R206, 0x20f50 ;  /* 0x00020f5000ce7802 */ /* 0x000fe20000000f00 */
[----:B------:R-:W-:Y:S02]  /*20f20*/  IMAD.MOV.U32 R208, RZ, RZ, 0x10 ;  /* 0x00000010ffd07424 */ /* 0x000fe400078e00ff */
[----:B------:R-:W-:-:S02]  /*20f30*/  IMAD.MOV.U32 R207, RZ, RZ, -0x1 ;  /* 0xffffffffffcf7424 */ /* 0x000fc400078e00ff */
[----:B------:R-:W-:Y:S05]  /*20f40*/  CALL.REL.NOINC `($__internal_109_$__cuda_sm70_shflsync_bfly_p) ;  /* 0x0000001000007944 */ /* 0x000fea0003c00000 */
[----:B-1----:R-:W-:Y:S05]  /*20f50*/  BRA `(.L_x_48030) ;  /* 0xffffd6d000007947 */ /* 0x002fea000383ffff */
        .weak           $__internal_109_$__cuda_sm70_shflsync_bfly_p
        .type           $__internal_109_$__cuda_sm70_shflsync_bfly_p,@function
        .size           $__internal_109_$__cuda_sm70_shflsync_bfly_p,(.L_x_71109 - $__internal_109_$__cuda_sm70_shflsync_bfly_p)
$__internal_109_$__cuda_sm70_shflsync_bfly_p:
[----:B------:R-:W-:Y:S04]  /*20f60*/  WARPSYNC R207 ;  /* 0x000000cf00007348 */ /* 0x000fe80003800000 */
[----:B------:R0:W1:Y:S02]  /*20f70*/  SHFL.BFLY PT, R208, R210, R208, R211 ;  /* 0x0c0000d0d2d07389 */ /* 0x00006400000e00d3 */
[----:B0-----:R-:W-:-:S04]  /*20f80*/  MOV R207, 0x0 ;  /* 0x0000000000cf7802 */ /* 0x001fc80000000f00 */
[----:B------:R-:W-:Y:S05]  /*20f90*/  RET.REL.NODEC R206 `(_ZN10layer_norm13ln_fwd_kernelINS_13Kernel_traitsI6__halfS2_fS2_fjLj2560ELj1ELj4ELj1ELj16ENS_18Kernel_traits_baseILj2560ES2_S2_fS2_fjLj128EEEEELb1ELb1ELb0ELb1EEEvNS_9FwdParamsE) ;  /* 0xfffdf060ce007950 */ /* 0x000fea0003c3ffff */
.L_x_48031:
        /* <DEDUP_REMOVED lines=14> */
.L_x_71109:


//--------------------- .text._ZN10layer_norm13ln_fwd_kernelINS_13Kernel_traitsI6__halfS2_fS2_fjLj2560ELj1ELj4ELj1ELj16ENS_18Kernel_traits_baseILj2560ES2_S2_fS2_fjLj128EEEEELb1ELb1ELb1ELb0EEEvNS_9FwdParamsE --------------------------
	.section	.text._ZN10layer_norm13ln_fwd_kernelINS_13Kernel_traitsI6__halfS2_fS2_fjLj2560ELj1ELj4ELj1ELj16ENS_18Kernel_traits_baseILj2560ES2_S2_fS2_fjLj128EEEEELb1ELb1ELb1ELb0EEEvNS_9FwdParamsE,"ax",@progbits
	.sectioninfo	@"SHI_REGISTERS=255"
	.align	128
        .global         _ZN10layer_norm13ln_fwd_kernelINS_13Kernel_traitsI6__halfS2_fS2_fjLj2560ELj1ELj4ELj1ELj16ENS_18Kernel_traits_baseILj2560ES2_S2_fS2_fjLj128EEEEELb1ELb1ELb1ELb0EEEvNS_9FwdParamsE
        .type           _ZN10layer_norm13ln_fwd_kernelINS_13Kernel_traitsI6__halfS2_fS2_fjLj2560ELj1ELj4ELj1ELj16ENS_18Kernel_traits_baseILj2560ES2_S2_fS2_fjLj128EEEEELb1ELb1ELb1ELb0EEEvNS_9FwdParamsE,@function
        .size           _ZN10layer_norm13ln_fwd_kernelINS_13Kernel_traitsI6__halfS2_fS2_fjLj2560ELj1ELj4ELj1ELj16ENS_18Kernel_traits_baseILj2560ES2_S2_fS2_fjLj128EEEEELb1ELb1ELb1ELb0EEEvNS_9FwdParamsE,(.L_x_71110 - _ZN10layer_norm13ln_fwd_kernelINS_13Kernel_traitsI6__halfS2_fS2_fjLj2560ELj1ELj4ELj1ELj16ENS_18Kernel_traits_baseILj2560ES2_S2_fS2_fjLj128EEEEELb1ELb1ELb1ELb0EEEvNS_9FwdParamsE)
        .other          _ZN10layer_norm13ln_fwd_kernelINS_13Kernel_traitsI6__halfS2_fS2_fjLj2560ELj1ELj4ELj1ELj16ENS_18Kernel_traits_baseILj2560ES2_S2_fS2_fjLj128EEEEELb1ELb1ELb1ELb0EEEvNS_9FwdParamsE,@"STO_CUDA_ENTRY STV_DEFAULT"
_ZN10layer_norm13ln_fwd_kernelINS_13Kernel_traitsI6__halfS2_fS2_fjLj2560ELj1ELj4ELj1ELj16ENS_18Kernel_traits_baseILj2560ES2_S2_fS2_fjLj128EEEEELb1ELb1ELb1ELb0EEEvNS_9FwdParamsE:
.text._ZN10layer_norm13ln_fwd_kernelINS_13Kernel_traitsI6__halfS2_fS2_fjLj2560ELj1ELj4ELj1ELj16ENS_18Kernel_traits_baseILj2560ES2_S2_fS2_fjLj128EEEEELb1ELb1ELb1ELb0EEEvNS_9FwdParamsE:
        /* <DEDUP_REMOVED lines=97> */
.L_x_48033:
[----:B0-----:R-:W-:Y:S05]  /*0610*/  BSYNC B0 ;  /* 0x0000000000007941 */ /* 0x001fea0003800000 */
.L_x_48032:
        /* <DEDUP_REMOVED lines=16> */
.L_x_48035:
[----:B0-----:R-:W-:Y:S05]  /*0720*/  BSYNC B0 ;  /* 0x0000000000007941 */ /* 0x001fea0003800000 */
.L_x_48034:
        /* <DEDUP_REMOVED lines=16> */
.L_x_48037:
[----:B0-----:R-:W-:Y:S05]  /*0830*/  BSYNC B0 ;  /* 0x0000000000007941 */ /* 0x001fea0003800000 */
.L_x_48036:
        /* <DEDUP_REMOVED lines=16> */
.L_x_48039:
[----:B0-----:R-:W-:Y:S05]  /*0940*/  BSYNC B0 ;  /* 0x0000000000007941 */ /* 0x001fea0003800000 */
.L_x_48038:
        /* <DEDUP_REMOVED lines=16> */
.L_x_48041:
[----:B0-----:R-:W-:Y:S05]  /*0a50*/  BSYNC B0 ;  /* 0x0000000000007941 */ /* 0x001fea0003800000 */
.L_x_48040:
        /* <DEDUP_REMOVED lines=26> */
.L_x_48043:
[----:B0-----:R-:W-:Y:S05]  /*0c00*/  BSYNC B0 ;  /* 0x0000000000007941 */ /* 0x001fea0003800000 */
.L_x_48042:
        /* <DEDUP_REMOVED lines=25> */
.L_x_48045:
[----:B0-----:R-:W-:Y:S05]  /*0da0*/  BSYNC B0 ;  /* 0x0000000000007941 */ /* 0x001fea0003800000 */
.L_x_48044:
        /* <DEDUP_REMOVED lines=19> */
.L_x_48047:
[----:B0-----:R-:W-:Y:S05]  /*0ee0*/  BSYNC B0 ;  /* 0x0000000000007941 */ /* 0x001fea0003800000 */
.L_x_48046:
        /* <DEDUP_REMOVED lines=20> */
.L_x_48049:
[----:B0-----:R-:W-:Y:S05]  /*1030*/  BSYNC B0 ;  /* 0x0000000000007941 */ /* 0x001fea0003800000 */
.L_x_48048:
        /* <DEDUP_REMOVED lines=19> */
.L_x_48051:
[----:B0-----:R-:W-:Y:S05]  /*1170*/  BSYNC B0 ;  /* 0x0000000000007941 */ /* 0x001fea0003800000 */
.L_x_48050:
        /* <DEDUP_REMOVED lines=11> */
[----:B------:R-:W-:Y:S01]  /*1230*/  LOP3.LUT R157, R157, 0x3, RZ, 0xc0, !PT ;  /* 0x000000039d9d7812 */ /* 0x000fe200078ec0ff */
[----:B------:R-:W-:Y:S01]  /*1240*/  HADD2.F32 R200, -RZ, R20.H1_H1 ;  /* 0x30000014ffc87230 */ /* 0x000fe20000004100 */
[----:B------:R1:W-:Y:S01]  /*1250*/  STL [R1+0x1b8], R94 ;  /* 0x0001b85e01007387 */ /* 0x0003e20000100800 */
[--C-:B------:R-:W-:Y:S01]  /*1260*/  HADD2.F32 R198, -RZ, R21.reuse.H0_H0 ;  /* 0x20000015ffc67230 */ /* 0x100fe20000004100 */
[----:B------:R-:W-:Y:S01]  /*1270*/  IMAD R20, R92, -0x2daee0ad, RZ ;  /* 0xd2511f535c147824 */ /* 0x000fe200078e02ff */
[----:B------:R-:W-:Y:S01]  /*1280*/  HADD2.F32 R196, -RZ, R21.H1_H1 ;  /* 0x30000015ffc47230 */ /* 0x000fe20000004100 */
[----:B------:R2:W-:Y:S01]  /*1290*/  STL [R1+0x1b4], R95 ;  /* 0x0001b45f01007387 */ /* 0x0005e20000100800 */
[--C-:B------:R-:W-:Y:S01]  /*12a0*/  HADD2.F32 R194, -RZ, R22.reuse.H0_H0 ;  /* 0x20000016ffc27230 */ /* 0x100fe20000004100 */
[----:B------:R-:W-:Y:S01]  /*12b0*/  IMAD.HI.U32 R21, R160, -0x2daee0ad, RZ ;  /* 0xd2511f53a0157827 */ /* 0x000fe200078e00ff */
[----:B0-----:R-:W-:Y:S01]  /*12c0*/  HADD2.F32 R7, -RZ, R129.H1_H1 ;  /* 0x30000081ff077230 */ /* 0x001fe20000004100 */
[----:B------:R-:W-:Y:S01]  /*12d0*/  ULDC.U8 UR8, c[0x0][0x1f0] ;  /* 0x00007c0000087ab9 */ /* 0x000fe20000000000 */
[----:B------:R-:W-:Y:S01]  /*12e0*/  HADD2.F32 R192, -RZ, R22.H1_H1 ;  /* 0x30000016ffc07230 */ /* 0x000fe20000004100 */
[C---:B------:R-:W-:Y:S01]  /*12f0*/  IMAD.HI.U32 R22, R158.reuse, -0x326172a9, RZ ;  /* 0xcd9e8d579e167827 */ /* 0x040fe200078e00ff */
[----:B-1----:R-:W-:Y:S01]  /*1300*/  HADD2.F32 R94, -RZ, R130.H0_H0 ;  /* 0x20000082ff5e7230 */ /* 0x002fe20000004100 */
[----:B------:R0:W-:Y:S01]  /*1310*/  STL [R1+0x1b0], R7 ;  /* 0x0001b00701007387 */ /* 0x0001e20000100800 */
[----:B------:R-:W-:Y:S01]  /*1320*/  HADD2.F32 R187, -RZ, R8.H0_H0 ;  /* 0x20000008ffbb7230 */ /* 0x000fe20000004100 */
[----:B------:R-:W-:Y:S01]  /*1330*/  LOP3.LUT R20, R21, UR26, R20, 0x96, !PT ;  /* 0x0000001a15147c12 */ /* 0x000fe2000f8e9614 */
[----:B--2---:R-:W-:Y:S01]  /*1340*/  HADD2.F32 R95, -RZ, R130.H1_H1 ;  /* 0x30000082ff5f7230 */ /* 0x004fe20000004100 */
[----:B------:R1:W-:Y:S01]  /*1350*/  STL [R1+0x1ac], R94 ;  /* 0x0001ac5e01007387 */ /* 0x0003e20000100800 */
[----:B------:R-:W-:Y:S01]  /*1360*/  HADD2.F32 R185, -RZ, R8.H1_H1 ;  /* 0x30000008ffb97230 */ /* 0x000fe20000004100 */
[----:B------:R-:W-:Y:S01]  /*1370*/  IMAD R158, R158, -0x326172a9, RZ ;  /* 0xcd9e8d579e9e7824 */ /* 0x000fe200078e02ff */
[--C-:B------:R-:W-:Y:S01]  /*1380*/  HADD2.F32 R183, -RZ, R9.reuse.H0_H0 ;  /* 0x20000009ffb77230 */ /* 0x100fe20000004100 */
[----:B------:R2:W-:Y:S01]  /*1390*/  STL [R1+0x1a8], R95 ;  /* 0x0001a85f01007387 */ /* 0x0005e20000100800 */
[----:B------:R-:W-:Y:S01]  /*13a0*/  HADD2.F32 R181, -RZ, R9.H1_H1 ;  /* 0x30000009ffb57230 */ /* 0x000fe20000004100 */
[----:B------:R-:W-:Y:S01]  /*13b0*/  IMAD R160, R160, -0x2daee0ad, RZ ;  /* 0xd2511f53a0a07824 */ /* 0x000fe200078e02ff */
[----:B0-----:R-:W-:Y:S01]  /*13c0*/  HADD2.F32 R7, -RZ, R131.H0_H0 ;  /* 0x20000083ff077230 */ /* 0x001fe20000004100 */
[----:B------:R-:W-:Y:S01]  /*13d0*/  IMAD.MOV.U32 R159, RZ, RZ, RZ ;  /* 0x000000ffff9f7224 */ /* 0x000fe200078e00ff */
[----:B------:R-:W-:-:S02]  /*13e0*/  HADD2.F32 R179, -RZ, R10.H0_H0 ;  /* 0x2000000affb37230 */ /* 0x000fc40000004100 */
[----:B-1----:R-:W-:Y:S01]  /*13f0*/  HADD2.F32 R94, -RZ, R131.H1_H1 ;  /* 0x30000083ff5e7230 */ /* 0x002fe20000004100 */
[----:B------:R0:W-:Y:S01]  /*1400*/  STL [R1+0x1a4], R7 ;  /* 0x0001a40701007387 */ /* 0x0001e20000100800 */
[----:B------:R-:W-:Y:S02]  /*1410*/  HADD2.F32 R177, -RZ, R10.H1_H1 ;  /* 0x3000000affb17230 */ /* 0x000fe40000004100 */
[----:B--2---:R-:W-:Y:S01]  /*1420*/  HADD2.F32 R95, -RZ, R124.H0_H0 ;  /* 0x2000007cff5f7230 */ /* 0x004fe20000004100 */
        /* <DEDUP_REMOVED lines=28> */
[----:B------:R-:W-:-:S02]  /*15f0*/  HADD2.F32 R17, -RZ, R19.H0_H0 ;  /* 0x20000013ff117230 */ /* 0x000fc40000004100 */
[----:B-1----:R-:W-:Y:S01]  /*1600*/  HADD2.F32 R94, -RZ, R120.H0_H0 ;  /* 0x20000078ff5e7230 */ /* 0x002fe20000004100 */
[----:B------:R0:W-:Y:S01]  /*1610*/  STL [R1+0x180], R7 ;  /* 0x0001800701007387 */ /* 0x0001e20000100800 */
[----:B------:R-:W-:Y:S02]  /*1620*/  HADD2.F32 R203, -RZ, R24.H0_H0 ;  /* 0x20000018ffcb7230 */ /* 0x000fe40000004100 */
[----:B--2---:R-:W-:Y:S01]  /*1630*/  HADD2.F32 R95, -RZ, R120.H1_H1 ;  /* 0x30000078ff5f7230 */ /* 0x004fe20000004100 */
        /* <DEDUP_REMOVED lines=49> */
[--C-:B0-----:R-:W-:Y:S02]  /*1950*/  HADD2.F32 R7, -RZ, R119.reuse.H0_H0 ;  /* 0x20000077ff077230 */ /* 0x101fe40000004100 */
[--C-:B------:R-:W-:Y:S02]  /*1960*/  HADD2.F32 R29, -RZ, R36.reuse.H0_H0 ;  /* 0x20000024ff1d7230 */ /* 0x100fe40000004100 */
[----:B-1----:R-:W-:Y:S01]  /*1970*/  HADD2.F32 R94, -RZ, R119.H1_H1 ;  /* 0x30000077ff5e7230 */ /* 0x002fe20000004100 */
[----:B------:R0:W-:Y:S01]  /*1980*/  STL [R1+0x144], R7 ;  /* 0x0001440701007387 */ /* 0x0001e20000100800 */
[----:B------:R-:W-:-:S02]  /*1990*/  HADD2.F32 R30, -RZ, R36.H1_H1 ;  /* 0x30000024ff1e7230 */ /* 0x000fc40000004100 */
        /* <DEDUP_REMOVED lines=150> */
[----:B-1----:R-:W-:Y:S02]  /*2300*/  HADD2.F32 R94, -RZ, R88.H1_H1 ;  /* 0x30000058ff5e7230 */ /* 0x002fe40000004100 */
[--C-:B------:R-:W-:Y:S01]  /*2310*/  HADD2.F32 R88, -RZ, R89.reuse.H0_H0 ;  /* 0x20000059ff587230 */ /* 0x100fe20000004100 */
[----:B------:R0:W-:Y:S04]  /*2320*/  STL [R1+0x9c], R7 ;  /* 0x00009c0701007387 */ /* 0x0001e80000100800 */
[----:B------:R-:W-:Y:S04]  /*2330*/  STL [R1+0x98], R94 ;  /* 0x0000985e01007387 */ /* 0x000fe80000100800 */
[----:B------:R1:W-:Y:S01]  /*2340*/  STL [R1+0x94], R88 ;  /* 0x0000945801007387 */ /* 0x0003e20000100800 */
[----:B0-----:R-:W-:-:S02]  /*2350*/  HADD2.F32 R7, -RZ, R89.H1_H1 ;  /* 0x30000059ff077230 */ /* 0x001fc40000004100 */
[----:B------:R-:W-:-:S03]  /*2360*/  HADD2.F32 R89, -RZ, R90.H0_H0 ;  /* 0x2000005aff597230 */ /* 0x000fc60000004100 */
[----:B------:R0:W-:Y:S01]  /*2370*/  STL [R1+0x90], R7 ;  /* 0x0000900701007387 */ /* 0x0001e20000100800 */
[----:B-1----:R-:W-:-:S03]  /*2380*/  HADD2.F32 R88, -RZ, R90.H1_H1 ;  /* 0x3000005aff587230 */ /* 0x002fc60000004100 */
[----:B------:R1:W-:Y:S04]  /*2390*/  STL [R1+0x8c], R89 ;  /* 0x00008c5901007387 */ /* 0x0003e80000100800 */
[----:B------:R2:W-:Y:S01]  /*23a0*/  STL [R1+0x88], R88 ;  /* 0x0000885801007387 */ /* 0x0005e20000100800 */
[--C-:B0-----:R-:W-:Y:S02]  /*23b0*/  HADD2.F32 R7, -RZ, R91.reuse.H0_H0 ;  /* 0x2000005bff077230 */ /* 0x101fe40000004100 */
[----:B-1----:R-:W-:-:S03]  /*23c0*/  HADD2.F32 R89, -RZ, R91.H1_H1 ;  /* 0x3000005bff597230 */ /* 0x002fc60000004100 */
[----:B------:R0:W-:Y:S01]  /*23d0*/  STL [R1+0x84], R7 ;  /* 0x0000840701007387 */ /* 0x0001e20000100800 */
[----:B--2---:R-:W-:-:S03]  /*23e0*/  HADD2.F32 R88, -RZ, R84.H0_H0 ;  /* 0x20000054ff587230 */ /* 0x004fc60000004100 */
[----:B------:R-:W-:Y:S04]  /*23f0*/  STL [R1+0x80], R89 ;  /* 0x0000805901007387 */ /* 0x000fe80000100800 */
[----:B------:R-:W-:Y:S01]  /*2400*/  STL [R1+0x7c], R88 ;  /* 0x00007c5801007387 */ /* 0x000fe20000100800 */
[----:B0-----:R-:W-:Y:S02]  /*2410*/  HADD2.F32 R7, -RZ, R84.H1_H1 ;  /* 0x30000054ff077230 */ /* 0x001fe40000004100 */
[--C-:B------:R-:W-:Y:S02]  /*2420*/  HADD2.F32 R84, -RZ, R85.reuse.H0_H0 ;  /* 0x20000055ff547230 */ /* 0x100fe40000004100 */
[----:B------:R-:W-:Y:S01]  /*2430*/  HADD2.F32 R85, -RZ, R85.H1_H1 ;  /* 0x30000055ff557230 */ /* 0x000fe20000004100 */
[----:B------:R0:W-:Y:S04]  /*2440*/  STL [R1+0x74], R7 ;  /* 0x0000740701007387 */ /* 0x0001e80000100800 */
[----:B------:R1:W-:Y:S04]  /*2450*/  STL [R1+0x6c], R84 ;  /* 0x00006c5401007387 */ /* 0x0003e80000100800 */
[----:B------:R2:W-:Y:S01]  /*2460*/  STL [R1+0x64], R85 ;  /* 0x0000645501007387 */ /* 0x0005e20000100800 */
[----:B0-----:R-:W-:-:S02]  /*2470*/  HADD2.F32 R7, -RZ, R86.H0_H0 ;  /* 0x20000056ff077230 */ /* 0x001fc40000004100 */
        /* <DEDUP_REMOVED lines=22> */
[----:B------:R1:W-:Y:S01]  /*25e0*/  STL [R1+0x40], R80 ;  /* 0x0000405001007387 */ /* 0x0003e20000100800 */
[--C-:B0-----:R-:W-:Y:S02]  /*25f0*/  HADD2.F32 R7, -RZ, R76.reuse.H0_H0 ;  /* 0x2000004cff077230 */ /* 0x101fe40000004100 */
[----:B------:R-:W-:-:S03]  /*2600*/  HADD2.F32 R76, -RZ, R76.H1_H1 ;  /* 0x3000004cff4c7230 */ /* 0x000fc60000004100 */
[----:B------:R0:W-:Y:S01]  /*2610*/  STL [R1+0x3c], R7 ;  /* 0x00003c0701007387 */ /* 0x0001e20000100800 */
[----:B-1----:R-:W-:-:S03]  /*2620*/  HADD2.F32 R80, -RZ, R77.H0_H0 ;  /* 0x2000004dff507230 */ /* 0x002fc60000004100 */
[----:B------:R1:W-:Y:S04]  /*2630*/  STL [R1+0x34], R76 ;  /* 0x0000344c01007387 */ /* 0x0003e80000100800 */
[----:B------:R-:W-:Y:S01]  /*2640*/  STL [R1+0x2c], R80 ;  /* 0x00002c5001007387 */ /* 0x000fe20000100800 */
[----:B0-----:R-:W-:Y:S02]  /*2650*/  HADD2.F32 R7, -RZ, R77.H1_H1 ;  /* 0x3000004dff077230 */ /* 0x001fe40000004100 */
[--C-:B------:R-:W-:Y:S02]  /*2660*/  HADD2.F32 R77, -RZ, R78.reuse.H1_H1 ;  /* 0x3000004eff4d7230 */ /* 0x100fe40000004100 */
[----:B-1----:R-:W-:Y:S01]  /*2670*/  HADD2.F32 R76, -RZ, R78.H0_H0 ;  /* 0x2000004eff4c7230 */ /* 0x002fe20000004100 */
        /* <DEDUP_REMOVED lines=10> */
[--C-:B------:R-:W-:Y:S02]  /*2720*/  HADD2.F32 R72, -RZ, R73.reuse.H1_H1 ;  /* 0x30000049ff487230 */ /* 0x100fe40000004100 */
[----:B-1----:R-:W-:Y:S01]  /*2730*/  HADD2.F32 R76, -RZ, R73.H0_H0 ;  /* 0x20000049ff4c7230 */ /* 0x002fe20000004100 */
[----:B------:R0:W-:Y:S01]  /*2740*/  STL [R1+0x30], R7 ;  /* 0x0000300701007387 */ /* 0x0001e20000100800 */
[----:B------:R-:W-:-:S03]  /*2750*/  HADD2.F32 R73, -RZ, R74.H1_H1 ;  /* 0x3000004aff497230 */ /* 0x000fc60000004100 */
[----:B------:R-:W-:Y:S04]  /*2760*/  STL [R1+0x28], R76 ;  /* 0x0000284c01007387 */ /* 0x000fe80000100800 */
[----:B------:R1:W-:Y:S01]  /*2770*/  STL [R1+0x20], R72 ;  /* 0x0000204801007387 */ /* 0x0003e20000100800 */
[----:B0-----:R-:W-:-:S05]  /*2780*/  HADD2.F32 R7, -RZ, R74.H0_H0 ;  /* 0x2000004aff077230 */ /* 0x001fca0000004100 */
[----:B------:R0:W-:Y:S01]  /*2790*/  STL [R1+0x18], R7 ;  /* 0x0000180701007387 */ /* 0x0001e20000100800 */
[----:B-1----:R-:W-:-:S03]  /*27a0*/  HADD2.F32 R72, -RZ, R75.H0_H0 ;  /* 0x2000004bff487230 */ /* 0x002fc60000004100 */
[----:B------:R-:W-:Y:S04]  /*27b0*/  STL [R1+0x10], R73 ;  /* 0x0000104901007387 */ /* 0x000fe80000100800 */
[----:B------:R-:W-:Y:S01]  /*27c0*/  STL [R1+0x8], R72 ;  /* 0x0000084801007387 */ /* 0x000fe20000100800 */
[----:B0-----:R-:W-:-:S05]  /*27d0*/  HADD2.F32 R7, -RZ, R75.H1_H1 ;  /* 0x3000004bff077230 */ /* 0x001fca0000004100 */
[----:B------:R0:W-:Y:S02]  /*27e0*/  STL [R1], R7 ;  /* 0x0000000701007387 */ /* 0x0001e40000100800 */
[----:B0-----:R-:W-:Y:S02]  /*27f0*/  HADD2.F32 R7, -RZ, R11.H0_H0 ;  /* 0x2000000bff077230 */ /* 0x001fe40000004100 */
[----:B------:R-:W-:Y:S02]  /*2800*/  HADD2.F32 R11, -RZ, R16.H0_H0 ;  /* 0x20000010ff0b7230 */ /* 0x000fe40000004100 */
[----:B------:R-:W-:Y:S02]  /*2810*/  HADD2.F32 R16, -RZ, R18.H1_H1 ;  /* 0x30000012ff107230 */ /* 0x000fe40000004100 */
[----:B------:R-:W-:Y:S01]  /*2820*/  HADD2.F32 R18, -RZ, R19.H1_H1 ;  /* 0x30000013ff127230 */ /* 0x000fe20000004100 */
[----:B------:R-:W-:Y:S01]  /*2830*/  LOP3.LUT R19, R22, UR25, R93, 0x96, !PT ;  /* 0x0000001916137c12 */ /* 0x000fe2000f8e965d */
[----:B------:R-:W-:-:S02]  /*2840*/  HADD2.F32 R22, -RZ, R28.H1_H1 ;  /* 0x3000001cff167230 */ /* 0x000fc40000004100 */
[----:B------:R-:W-:Y:S02]  /*2850*/  HADD2.F32 R28, -RZ, R31.H1_H1 ;  /* 0x3000001fff1c7230 */ /* 0x000fe40000004100 */
[----:B------:R-:W-:Y:S02]  /*2860*/  HADD2.F32 R31, -RZ, R37.H0_H0 ;  /* 0x20000025ff1f7230 */ /* 0x000fe40000004100 */
[----:B------:R-:W-:Y:S02]  /*2870*/  HADD2.F32 R37, -RZ, R48.H0_H0 ;  /* 0x20000030ff257230 */ /* 0x000fe40000004100 */
.L_x_48834:
        /* <DEDUP_REMOVED lines=49> */
.L_x_48058:
[----:B------:R-:W-:Y:S02]  /*2b90*/  MOV R58, R158 ;  /* 0x0000009e003a7202 */ /* 0x000fe40000000f00 */
.L_x_48059:
[----:B------:R-:W-:Y:S05]  /*2ba0*/  BSYNC B3 ;  /* 0x0000000000037941 */ /* 0x000fea0003800000 */
.L_x_48057:
        /* <DEDUP_REMOVED lines=16> */
.L_x_48063:
[----:B------:R-:W-:Y:S05]  /*2cb0*/  BSYNC B4 ;  /* 0x0000000000047941 */ /* 0x000fea0003800000 */
.L_x_48062:
        /* <DEDUP_REMOVED lines=43> */
.L_x_48061:
[----:B------:R-:W-:Y:S05]  /*2f70*/  BSYNC B3 ;  /* 0x0000000000037941 */ /* 0x000fea0003800000 */
.L_x_48060:
        /* <DEDUP_REMOVED lines=10> */
[----:B--2---:R-:W-:-:S04]  /*3020*/  FMUL.FTZ R52, R55, R52 ;  /* 0x0000003437347220 */ /* 0x004fc80000410000 */
[----:B------:R-:W-:Y:S02]  /*3030*/  @P2 FADD.FTZ R52, R44, R52 ;  /* 0x000000342c342221 */ /* 0x000fe40000010000 */
.L_x_48056:
[----:B------:R-:W-:Y:S05]  /*3040*/  BSYNC B2 ;  /* 0x0000000000027941 */ /* 0x000fea0003800000 */
.L_x_48055:
        /* <DEDUP_REMOVED lines=18> */
.L_x_48067:
[----:B------:R-:W-:Y:S02]  /*3170*/  IMAD.MOV.U32 R53, RZ, RZ, R158 ;  /* 0x000000ffff357224 */ /* 0x000fe400078e009e */
.L_x_48068:
[----:B------:R-:W-:Y:S05]  /*3180*/  BSYNC B3 ;  /* 0x0000000000037941 */ /* 0x000fea0003800000 */
.L_x_48066:
        /* <DEDUP_REMOVED lines=16> */
.L_x_48072:
[----:B------:R-:W-:Y:S05]  /*3290*/  BSYNC B4 ;  /* 0x0000000000047941 */ /* 0x000fea0003800000 */
.L_x_48071:
        /* <DEDUP_REMOVED lines=44> */
.L_x_48070:
[----:B------:R-:W-:Y:S05]  /*3560*/  BSYNC B3 ;  /* 0x0000000000037941 */ /* 0x000fea0003800000 */
.L_x_48069:
        /* <DEDUP_REMOVED lines=10> */
[----:B--2---:R-:W-:-:S04]  /*3610*/  FMUL.FTZ R53, R56, R53 ;  /* 0x0000003538357220 */ /* 0x004fc80000410000 */
[----:B------:R-:W-:Y:S02]  /*3620*/  @P2 FADD.FTZ R53, R45, R53 ;  /* 0x000000352d352221 */ /* 0x000fe40000010000 */
.L_x_48065:
[----:B------:R-:W-:Y:S05]  /*3630*/  BSYNC B2 ;  /* 0x0000000000027941 */ /* 0x000fea0003800000 */
.L_x_48064:
        /* <DEDUP_REMOVED lines=18> */
.L_x_48076:
[----:B------:R-:W-:Y:S02]  /*3760*/  IMAD.MOV.U32 R157, RZ, RZ, R158 ;  /* 0x000000ffff9d7224 */ /* 0x000fe400078e009e */
.L_x_48077:
[----:B------:R-:W-:Y:S05]  /*3770*/  BSYNC B3 ;  /* 0x0000000000037941 */ /* 0x000fea0003800000 */
.L_x_48075:
        /* <DEDUP_REMOVED lines=16> */
.L_x_48081:
[----:B------:R-:W-:Y:S05]  /*3880*/  BSYNC B4 ;  /* 0x0000000000047941 */ /* 0x000fea0003800000 */
.L_x_48080:
        /* <DEDUP_REMOVED lines=44> */
.L_x_48079:
[----:B------:R-:W-:Y:S05]  /*3b50*/  BSYNC B3 ;  /* 0x0000000000037941 */ /* 0x000fea0003800000 */
.L_x_48078:
[----:B------:R-:W2:Y:S01]  /*3b60*/  LDL R57, [R1+0x1b4] ;  /* 0x0001b40001397983 */ /* 0x000ea20000100800 */
        /* <DEDUP_REMOVED lines=11> */
.L_x_48074:
[----:B------:R-:W-:Y:S05]  /*3c20*/  BSYNC B2 ;  /* 0x0000000000027941 */ /* 0x000fea0003800000 */
.L_x_48073:
        /* <DEDUP_REMOVED lines=18> */
.L_x_48085:
[----:B------:R-:W-:Y:S02]  /*3d50*/  MOV R55, R158 ;  /* 0x0000009e00377202 */ /* 0x000fe40000000f00 */
.L_x_48086:
[----:B------:R-:W-:Y:S05]  /*3d60*/  BSYNC B3 ;  /* 0x0000000000037941 */ /* 0x000fea0003800000 */
.L_x_48084:
        /* <DEDUP_REMOVED lines=16> */
.L_x_48090:
[----:B------:R-:W-:Y:S05]  /*3e70*/  BSYNC B4 ;  /* 0x0000000000047941 */ /* 0x000fea0003800000 */
.L_x_48089:
        /* <DEDUP_REMOVED lines=44> */
.L_x_48088:
[----:B------:R-:W-:Y:S05]  /*4140*/  BSYNC B3 ;  /* 0x0000000000037941 */ /* 0x000fea0003800000 */
.L_x_48087:
        /* <DEDUP_REMOVED lines=12> */
.L_x_48083:
[----:B------:R-:W-:Y:S05]  /*4210*/  BSYNC B2 ;  /* 0x0000000000027941 */ /* 0x000fea0003800000 */
.L_x_48082:
        /* <DEDUP_REMOVED lines=18> */
.L_x_48094:
[----:B------:R-:W-:Y:S02]  /*4340*/  IMAD.MOV.U32 R157, RZ, RZ, R158 ;  /* 0x000000ffff9d7224 */ /* 0x000fe400078e009e */
.L_x_48095:
[----:B------:R-:W-:Y:S05]  /*4350*/  BSYNC B3 ;  /* 0x0000000000037941 */ /* 0x000fea0003800000 */
.L_x_48093:
        /* <DEDUP_REMOVED lines=16> */
.L_x_48099:
[----:B------:R-:W-:Y:S05]  /*4460*/  BSYNC B4 ;  /* 0x0000000000047941 */ /* 0x000fea0003800000 */
.L_x_48098:
        /* <DEDUP_REMOVED lines=44> */
.L_x_48097:
[----:B------:R-:W-:Y:S05]  /*4730*/  BSYNC B3 ;  /* 0x0000000000037941 */ /* 0x000fea0003800000 */
.L_x_48096:
[----:B------:R-:W2:Y:S01]  /*4740*/  LDL R59, [R1+0x1ac] ;  /* 0x0001ac00013b7983 */ /* 0x000ea20000100800 */
        /* <DEDUP_REMOVED lines=9> */
[----:B--2---:R-:W-:-:S04]  /*47e0*/  FMUL.FTZ R56, R59, R56 ;  /* 0x000000383b387220 */ /* 0x004fc80000410000 */
[----:B------:R-:W-:Y:S02]  /*47f0*/  @P2 FADD.FTZ R56, R48, R56 ;  /* 0x0000003830382221 */ /* 0x000fe40000010000 */
.L_x_48092:
[----:B------:R-:W-:Y:S05]  /*4800*/  BSYNC B2 ;  /* 0x0000000000027941 */ /* 0x000fea0003800000 */
.L_x_48091:
        /* <DEDUP_REMOVED lines=18> */
.L_x_48103:
[----:B------:R-:W-:Y:S02]  /*4930*/  IMAD.MOV.U32 R57, RZ, RZ, R158 ;  /* 0x000000ffff397224 */ /* 0x000fe400078e009e */
.L_x_48104:
[----:B------:R-:W-:Y:S05]  /*4940*/  BSYNC B3 ;  /* 0x0000000000037941 */ /* 0x000fea0003800000 */
.L_x_48102:
        /* <DEDUP_REMOVED lines=16> */
.L_x_48108:
[----:B------:R-:W-:Y:S05]  /*4a50*/  BSYNC B4 ;  /* 0x0000000000047941 */ /* 0x000fea0003800000 */
.L_x_48107:
        /* <DEDUP_REMOVED lines=44> */
.L_x_48106:
[----:B------:R-:W-:Y:S05]  /*4d20*/  BSYNC B3 ;  /* 0x0000000000037941 */ /* 0x000fea0003800000 */
.L_x_48105:
[----:B------:R-:W2:Y:S01]  /*4d30*/  LDL R157, [R1+0x1a8] ;  /* 0x0001a800019d7983 */ /* 0x000ea20000100800 */
        /* <DEDUP_REMOVED lines=9> */
[----:B--2---:R-:W-:-:S04]  /*4dd0*/  FMUL.FTZ R57, R157, R57 ;  /* 0x000000399d397220 */ /* 0x004fc80000410000 */
[----:B------:R-:W-:Y:S02]  /*4de0*/  @P2 FADD.FTZ R57, R49, R57 ;  /* 0x0000003931392221 */ /* 0x000fe40000010000 */
.L_x_48101:
[----:B------:R-:W-:Y:S05]  /*4df0*/  BSYNC B2 ;  /* 0x0000000000027941 */ /* 0x000fea0003800000 */
.L_x_48100:
        /* <DEDUP_REMOVED lines=18> */
.L_x_48112:
[----:B------:R-:W-:Y:S02]  /*4f20*/  IMAD.MOV.U32 R157, RZ, RZ, R158 ;  /* 0x000000ffff9d7224 */ /* 0x000fe400078e009e */
.L_x_48113:
[----:B------:R-:W-:Y:S05]  /*4f30*/  BSYNC B3 ;  /* 0x0000000000037941 */ /* 0x000fea0003800000 */
.L_x_48111:
        /* <DEDUP_REMOVED lines=16> */
.L_x_48117:
[----:B------:R-:W-:Y:S05]  /*5040*/  BSYNC B4 ;  /* 0x0000000000047941 */ /* 0x000fea0003800000 */
.L_x_48116:
        /* <DEDUP_REMOVED lines=44> */
.L_x_48115:
[----:B------:R-:W-:Y:S05]  /*5310*/  BSYNC B3 ;  /* 0x0000000000037941 */ /* 0x000fea0003800000 */
.L_x_48114:
[----:B------:R-:W2:Y:S01]  /*5320*/  LDL R171, [R1+0x1a4] ;  /* 0x0001a40001ab7983 */ /* 0x000ea20000100800 */
        /* <DEDUP_REMOVED lines=11> */
.L_x_48110:
[----:B------:R-:W-:Y:S05]  /*53e0*/  BSYNC B2 ;  /* 0x0000000000027941 */ /* 0x000fea0003800000 */
.L_x_48109:
        /* <DEDUP_REMOVED lines=18> */
.L_x_48121:
[----:B------:R-:W-:Y:S02]  /*5510*/  IMAD.MOV.U32 R59, RZ, RZ, R158 ;  /* 0x000000ffff3b7224 */ /* 0x000fe400078e009e */
.L_x_48122:
[----:B------:R-:W-:Y:S05]  /*5520*/  BSYNC B3 ;  /* 0x0000000000037941 */ /* 0x000fea0003800000 */
.L_x_48120:
        /* <DEDUP_REMOVED lines=16> */
.L_x_48126:
[----:B------:R-:W-:Y:S05]  /*5630*/  BSYNC B4 ;  /* 0x0000000000047941 */ /* 0x000fea0003800000 */
.L_x_48125:
        /* <DEDUP_REMOVED lines=44> */
.L_x_48124:
[----:B------:R-:W-:Y:S05]  /*5900*/  BSYNC B3 ;  /* 0x0000000000037941 */ /* 0x000fea0003800000 */
.L_x_48123:
[----:B------:R-:W2:Y:S01]  /*5910*/  LDL R170, [R1+0x1a0] ;  /* 0x0001a00001aa7983 */ /* 0x000ea20000100800 */
        /* <DEDUP_REMOVED lines=11> */
.L_x_48119:
[----:B------:R-:W-:Y:S05]  /*59d0*/  BSYNC B2 ;  /* 0x0000000000027941 */ /* 0x000fea0003800000 */
.L_x_48118:
        /* <DEDUP_REMOVED lines=26> */
.L_x_48128:
[----:B------:R-:W-:Y:S05]  /*5b80*/  BSYNC B2 ;  /* 0x0000000000027941 */ /* 0x000fea0003800000 */
.L_x_48127:
[----:B------:R-:W-:Y:S02]  /*5b90*/  IADD3 R134, R134, 0x20, RZ ;  /* 0x0000002086867810 */ /* 0x000fe40007ffe0ff */
[----:B------:R-:W-:Y:S02]  /*5ba0*/  IADD3 R133, R133, 0x20, RZ ;  /* 0x0000002085857810 */ /* 0x000fe40007ffe0ff */
.L_x_48054:
[----:B------:R-:W-:Y:S05]  /*5bb0*/  BSYNC B1 ;  /* 0x0000000000017941 */ /* 0x000fea0003800000 */
.L_x_48053:
        /* <DEDUP_REMOVED lines=31> */
.L_x_48134:
[----:B------:R-:W-:Y:S02]  /*5db0*/  MOV R66, R158 ;  /* 0x0000009e00427202 */ /* 0x000fe40000000f00 */
.L_x_48135:
[----:B------:R-:W-:Y:S05]  /*5dc0*/  BSYNC B3 ;  /* 0x0000000000037941 */ /* 0x000fea0003800000 */
.L_x_48133:
        /* <DEDUP_REMOVED lines=16> */
.L_x_48139:
[----:B------:R-:W-:Y:S05]  /*5ed0*/  BSYNC B4 ;  /* 0x0000000000047941 */ /* 0x000fea0003800000 */
.L_x_48138:
        /* <DEDUP_REMOVED lines=43> */
.L_x_48137:
[----:B------:R-:W-:Y:S05]  /*6190*/  BSYNC B3 ;  /* 0x0000000000037941 */ /* 0x000fea0003800000 */
.L_x_48136:
        /* <DEDUP_REMOVED lines=12> */
.L_x_48132:
[----:B------:R-:W-:Y:S05]  /*6260*/  BSYNC B2 ;  /* 0x0000000000027941 */ /* 0x000fea0003800000 */
.L_x_48131:
        /* <DEDUP_REMOVED lines=18> */
.L_x_48143:
[----:B------:R-:W-:Y:S02]  /*6390*/  IMAD.MOV.U32 R61, RZ, RZ, R158 ;  /* 0x000000ffff3d7224 */ /* 0x000fe400078e009e */
.L_x_48144:
[----:B------:R-:W-:Y:S05]  /*63a0*/  BSYNC B3 ;  /* 0x0000000000037941 */ /* 0x000fea0003800000 */
.L_x_48142:
        /* <DEDUP_REMOVED lines=16> */
.L_x_48148:
[----:B------:R-:W-:Y:S05]  /*64b0*/  BSYNC B4 ;  /* 0x0000000000047941 */ /* 0x000fea0003800000 */
.L_x_48147:
        /* <DEDUP_REMOVED lines=44> */
.L_x_48146:
[----:B------:R-:W-:Y:S05]  /*6780*/  BSYNC B3 ;  /* 0x0000000000037941 */ /* 0x000fea0003800000 */
.L_x_48145:
        /* <DEDUP_REMOVED lines=12> */
.L_x_48141:
[----:B------:R-:W-:Y:S05]  /*6850*/  BSYNC B2 ;  /* 0x0000000000027941 */ /* 0x000fea0003800000 */
.L_x_48140:
        /* <DEDUP_REMOVED lines=18> */
.L_x_48152:
[----:B------:R-:W-:Y:S02]  /*6980*/  IMAD.MOV.U32 R157, RZ, RZ, R158 ;  /* 0x000000ffff9d7224 */ /* 0x000fe400078e009e */
.L_x_48153:
[----:B------:R-:W-:Y:S05]  /*6990*/  BSYNC B3 ;  /* 0x0000000000037941 */ /* 0x000fea0003800000 */
.L_x_48151:
        /* <DEDUP_REMOVED lines=16> */
.L_x_48157:
[----:B------:R-:W-:Y:S05]  /*6aa0*/  BSYNC B4 ;  /* 0x0000000000047941 */ /* 0x000fea0003800000 */
.L_x_48156:
        /* <DEDUP_REMOVED lines=44> */
.L_x_48155:
[----:B------:R-:W-:Y:S05]  /*6d70*/  BSYNC B3 ;  /* 0x0000000000037941 */ /* 0x000fea0003800000 */
.L_x_48154:
        /* <DEDUP_REMOVED lines=12> */
.L_x_48150:
[----:B------:R-:W-:Y:S05]  /*6e40*/  BSYNC B2 ;  /* 0x0000000000027941 */ /* 0x000fea0003800000 */
.L_x_48149:
        /* <DEDUP_REMOVED lines=18> */
.L_x_48161:
[----:B------:R-:W-:Y:S02]  /*6f70*/  MOV R63, R158 ;  /* 0x0000009e003f7202 */ /* 0x000fe40000000f00 */
.L_x_48162:
[----:B------:R-:W-:Y:S05]  /*6f80*/  BSYNC B3 ;  /* 0x0000000000037941 */ /* 0x000fea0003800000 */
.L_x_48160:
        /* <DEDUP_REMOVED lines=16> */
.L_x_48166:
[----:B------:R-:W-:Y:S05]  /*7090*/  BSYNC B4 ;  /* 0x0000000000047941 */ /* 0x000fea0003800000 */
.L_x_48165:
        /* <DEDUP_REMOVED lines=44> */
.L_x_48164:
[----:B------:R-:W-:Y:S05]  /*7360*/  BSYNC B3 ;  /* 0x0000000000037941 */ /* 0x000fea0003800000 */
.L_x_48163:
        /* <DEDUP_REMOVED lines=12> */
.L_x_48159:
[----:B------:R-:W-:Y:S05]  /*7430*/  BSYNC B2 ;  /* 0x0000000000027941 */ /* 0x000fea0003800000 */
.L_x_48158:
        /* <DEDUP_REMOVED lines=18> */
.L_x_48170:
[----:B------:R-:W-:Y:S02]  /*7560*/  IMAD.MOV.U32 R157, RZ, RZ, R158 ;  /* 0x000000ffff9d7224 */ /* 0x000fe400078e009e */
.L_x_48171:
[----:B------:R-:W-:Y:S05]  /*7570*/  BSYNC B3 ;  /* 0x0000000000037941 */ /* 0x000fea0003800000 */
.L_x_48169:
        /* <DEDUP_REMOVED lines=16> */
.L_x_48175:
[----:B------:R-:W-:Y:S05]  /*7680*/  BSYNC B4 ;  /* 0x0000000000047941 */ /* 0x000fea0003800000 */
.L_x_48174:
        /* <DEDUP_REMOVED lines=44> */
.L_x_48173:
[----:B------:R-:W-:Y:S05]  /*7950*/  BSYNC B3 ;  /* 0x0000000000037941 */ /* 0x000fea0003800000 */
.L_x_48172:
        /* <DEDUP_REMOVED lines=12> */
.L_x_48168:
[----:B------:R-:W-:Y:S05]  /*7a20*/  BSYNC B2 ;  /* 0x0000000000027941 */ /* 0x000fea0003800000 */
.L_x_48167:
        /* <DEDUP_REMOVED lines=18> */
.L_x_48179:
[----:B------:R-:W-:Y:S02]  /*7b50*/  IMAD.MOV.U32 R65, RZ, RZ, R158 ;  /* 0x000000ffff417224 */ /* 0x000fe400078e009e */
.L_x_48180:
[----:B------:R-:W-:Y:S05]  /*7b60*/  BSYNC B3 ;  /* 0x0000000000037941 */ /* 0x000fea0003800000 */
.L_x_48178:
        /* <DEDUP_REMOVED lines=16> */
.L_x_48184:
[----:B------:R-:W-:Y:S05]  /*7c70*/  BSYNC B4 ;  /* 0x0000000000047941 */ /* 0x000fea0003800000 */
.L_x_48183:
        /* <DEDUP_REMOVED lines=44> */
.L_x_48182:
[----:B------:R-:W-:Y:S05]  /*7f40*/  BSYNC B3 ;  /* 0x0000000000037941 */ /* 0x000fea0003800000 */
.L_x_48181:
        /* <DEDUP_REMOVED lines=12> */
.L_x_48177:
[----:B------:R-:W-:Y:S05]  /*8010*/  BSYNC B2 ;  /* 0x0000000000027941 */ /* 0x000fea0003800000 */
.L_x_48176:
        /* <DEDUP_REMOVED lines=18> */
.L_x_48188:
[----:B------:R-:W-:Y:S02]  /*8140*/  IMAD.MOV.U32 R157, RZ, RZ, R158 ;  /* 0x000000ffff9d7224 */ /* 0x000fe400078e009e */
.L_x_48189:
[----:B------:R-:W-:Y:S05]  /*8150*/  BSYNC B3 ;  /* 0x0000000000037941 */ /* 0x000fea0003800000 */
.L_x_48187:
        /* <DEDUP_REMOVED lines=16> */
.L_x_48193:
[----:B------:R-:W-:Y:S05]  /*8260*/  BSYNC B4 ;  /* 0x0000000000047941 */ /* 0x000fea0003800000 */
.L_x_48192:
        /* <DEDUP_REMOVED lines=44> */
.L_x_48191:
[----:B------:R-:W-:Y:S05]  /*8530*/  BSYNC B3 ;  /* 0x0000000000037941 */ /* 0x000fea0003800000 */
.L_x_48190:
        /* <DEDUP_REMOVED lines=12> */
.L_x_48186:
[----:B------:R-:W-:Y:S05]  /*8600*/  BSYNC B2 ;  /* 0x0000000000027941 */ /* 0x000fea0003800000 */
.L_x_48185:
        /* <DEDUP_REMOVED lines=18> */
.L_x_48197:
[----:B------:R-:W-:Y:S02]  /*8730*/  MOV R67, R158 ;  /* 0x0000009e00437202 */ /* 0x000fe40000000f00 */
.L_x_48198:
[----:B------:R-:W-:Y:S05]  /*8740*/  BSYNC B3 ;  /* 0x0000000000037941 */ /* 0x000fea0003800000 */
.L_x_48196:
        /* <DEDUP_REMOVED lines=16> */
.L_x_48202:
[----:B------:R-:W-:Y:S05]  /*8850*/  BSYNC B4 ;  /* 0x0000000000047941 */ /* 0x000fea0003800000 */
.L_x_48201:
        /* <DEDUP_REMOVED lines=44> */
.L_x_48200:
[----:B------:R-:W-:Y:S05]  /*8b20*/  BSYNC B3 ;  /* 0x0000000000037941 */ /* 0x000fea0003800000 */
.L_x_48199:
[----:B------:R-:W2:Y:S01]  /*8b30*/  LDL R170, [R1+0x180] ;  /* 0x0001800001aa7983 */ /* 0x000ea20000100800 */
        /* <DEDUP_REMOVED lines=11> */
.L_x_48195:
[----:B------:R-:W-:Y:S05]  /*8bf0*/  BSYNC B2 ;  /* 0x0000000000027941 */ /* 0x000fea0003800000 */
.L_x_48194:
        /* <DEDUP_REMOVED lines=26> */
.L_x_48204:
[----:B------:R-:W-:Y:S05]  /*8da0*/  BSYNC B2 ;  /* 0x0000000000027941 */ /* 0x000fea0003800000 */
.L_x_48203:
[----:B------:R-:W-:Y:S02]  /*8db0*/  IADD3 R134, R134, 0x20, RZ ;  /* 0x0000002086867810 */ /* 0x000fe40007ffe0ff */
[----:B------:R-:W-:Y:S02]  /*8dc0*/  IADD3 R133, R133, 0x20, RZ ;  /* 0x0000002085857810 */ /* 0x000fe40007ffe0ff */
.L_x_48130:
[----:B------:R-:W-:Y:S05]  /*8dd0*/  BSYNC B1 ;  /* 0x0000000000017941 */ /* 0x000fea0003800000 */
.L_x_48129:
        /* <DEDUP_REMOVED lines=31> */
.L_x_48210:
[----:B------:R-:W-:Y:S02]  /*8fd0*/  IMAD.MOV.U32 R74, RZ, RZ, R158 ;  /* 0x000000ffff4a7224 */ /* 0x000fe400078e009e */
.L_x_48211:
[----:B------:R-:W-:Y:S05]  /*8fe0*/  BSYNC B3 ;  /* 0x0000000000037941 */ /* 0x000fea0003800000 */
.L_x_48209:
        /* <DEDUP_REMOVED lines=16> */
.L_x_48215:
[----:B------:R-:W-:Y:S05]  /*90f0*/  BSYNC B4 ;  /* 0x0000000000047941 */ /* 0x000fea0003800000 */
.L_x_48214:
        /* <DEDUP_REMOVED lines=43> */
.L_x_48213:
[----:B------:R-:W-:Y:S05]  /*93b0*/  BSYNC B3 ;  /* 0x0000000000037941 */ /* 0x000fea0003800000 */
.L_x_48212:
        /* <DEDUP_REMOVED lines=12> */
.L_x_48208:
[----:B------:R-:W-:Y:S05]  /*9480*/  BSYNC B2 ;  /* 0x0000000000027941 */ /* 0x000fea0003800000 */
.L_x_48207:
        /* <DEDUP_REMOVED lines=18> */
.L_x_48219:
[----:B------:R-:W-:Y:S02]  /*95b0*/  MOV R69, R158 ;  /* 0x0000009e00457202 */ /* 0x000fe40000000f00 */
.L_x_48220:
[----:B------:R-:W-:Y:S05]  /*95c0*/  BSYNC B3 ;  /* 0x0000000000037941 */ /* 0x000fea0003800000 */
.L_x_48218:
        /* <DEDUP_REMOVED lines=16> */
.L_x_48224:
[----:B------:R-:W-:Y:S05]  /*96d0*/  BSYNC B4 ;  /* 0x0000000000047941 */ /* 0x000fea0003800000 */
.L_x_48223:
        /* <DEDUP_REMOVED lines=44> */
.L_x_48222:
[----:B------:R-:W-:Y:S05]  /*99a0*/  BSYNC B3 ;  /* 0x0000000000037941 */ /* 0x000fea0003800000 */
.L_x_48221:
        /* <DEDUP_REMOVED lines=12> */
.L_x_48217:
[----:B------:R-:W-:Y:S05]  /*9a70*/  BSYNC B2 ;  /* 0x0000000000027941 */ /* 0x000fea0003800000 */
.L_x_48216:
        /* <DEDUP_REMOVED lines=18> */
.L_x_48228:
[----:B------:R-:W-:Y:S02]  /*9ba0*/  MOV R157, R158 ;  /* 0x0000009e009d7202 */ /* 0x000fe40000000f00 */
.L_x_48229:
[----:B------:R-:W-:Y:S05]  /*9bb0*/  BSYNC B3 ;  /* 0x0000000000037941 */ /* 0x000fea0003800000 */
.L_x_48227:
        /* <DEDUP_REMOVED lines=16> */
.L_x_48233:
[----:B------:R-:W-:Y:S05]  /*9cc0*/  BSYNC B4 ;  /* 0x0000000000047941 */ /* 0x000fea0003800000 */
.L_x_48232:
        /* <DEDUP_REMOVED lines=44> */
.L_x_48231:
[----:B------:R-:W-:Y:S05]  /*9f90*/  BSYNC B3 ;  /* 0x0000000000037941 */ /* 0x000fea0003800000 */
.L_x_48230:
        /* <DEDUP_REMOVED lines=12> */
.L_x_48226:
[----:B------:R-:W-:Y:S05]  /*a060*/  BSYNC B2 ;  /* 0x0000000000027941 */ /* 0x000fea0003800000 */
.L_x_48225:
        /* <DEDUP_REMOVED lines=18> */
.L_x_48237:
[----:B------:R-:W-:Y:S02]  /*a190*/  MOV R71, R158 ;  /* 0x0000009e00477202 */ /* 0x000fe40000000f00 */
.L_x_48238:
[----:B------:R-:W-:Y:S05]  /*a1a0*/  BSYNC B3 ;  /* 0x0000000000037941 */ /* 0x000fea0003800000 */
.L_x_48236:
        /* <DEDUP_REMOVED lines=16> */
.L_x_48242:
[----:B------:R-:W-:Y:S05]  /*a2b0*/  BSYNC B4 ;  /* 0x0000000000047941 */ /* 0x000fea0003800000 */
.L_x_48241:
        /* <DEDUP_REMOVED lines=44> */
.L_x_48240:
[----:B------:R-:W-:Y:S05]  /*a580*/  BSYNC B3 ;  /* 0x0000000000037941 */ /* 0x000fea0003800000 */
.L_x_48239:
        /* <DEDUP_REMOVED lines=12> */
.L_x_48235:
[----:B------:R-:W-:Y:S05]  /*a650*/  BSYNC B2 ;  /* 0x0000000000027941 */ /* 0x000fea0003800000 */
.L_x_48234:
        /* <DEDUP_REMOVED lines=18> */
.L_x_48246:
[----:B------:R-:W-:Y:S02]  /*a780*/  MOV R157, R158 ;  /* 0x0000009e009d7202 */ /* 0x000fe40000000f00 */
.L_x_48247:
[----:B------:R-:W-:Y:S05]  /*a790*/  BSYNC B3 ;  /* 0x0000000000037941 */ /* 0x000fea0003800000 */
.L_x_48245:
        /* <DEDUP_REMOVED lines=16> */
.L_x_48251:
[----:B------:R-:W-:Y:S05]  /*a8a0*/  BSYNC B4 ;  /* 0x0000000000047941 */ /* 0x000fea0003800000 */
.L_x_48250:
        /* <DEDUP_REMOVED lines=44> */
.L_x_48249:
[----:B------:R-:W-:Y:S05]  /*ab70*/  BSYNC B3 ;  /* 0x0000000000037941 */ /* 0x000fea0003800000 */
.L_x_48248:
        /* <DEDUP_REMOVED lines=12> */
.L_x_48244:
[----:B------:R-:W-:Y:S05]  /*ac40*/  BSYNC B2 ;  /* 0x0000000000027941 */ /* 0x000fea0003800000 */
.L_x_48243:
        /* <DEDUP_REMOVED lines=18> */
.L_x_48255:
[----:B------:R-:W-:Y:S02]  /*ad70*/  MOV R73, R158 ;  /* 0x0000009e00497202 */ /* 0x000fe40000000f00 */
.L_x_48256:
[----:B------:R-:W-:Y:S05]  /*ad80*/  BSYNC B3 ;  /* 0x0000000000037941 */ /* 0x000fea0003800000 */
.L_x_48254:
        /* <DEDUP_REMOVED lines=16> */
.L_x_48260:
[----:B------:R-:W-:Y:S05]  /*ae90*/  BSYNC B4 ;  /* 0x0000000000047941 */ /* 0x000fea0003800000 */
.L_x_48259:
        /* <DEDUP_REMOVED lines=44> */
.L_x_48258:
[----:B------:R-:W-:Y:S05]  /*b160*/  BSYNC B3 ;  /* 0x0000000000037941 */ /* 0x000fea0003800000 */
.L_x_48257:
        /* <DEDUP_REMOVED lines=12> */
.L_x_48253:
[----:B------:R-:W-:Y:S05]  /*b230*/  BSYNC B2 ;  /* 0x0000000000027941 */ /* 0x000fea0003800000 */
.L_x_48252:
        /* <DEDUP_REMOVED lines=18> */
.L_x_48264:
[----:B------:R-:W-:Y:S02]  /*b360*/  MOV R157, R158 ;  /* 0x0000009e009d7202 */ /* 0x000fe40000000f00 */
.L_x_48265:
[----:B------:R-:W-:Y:S05]  /*b370*/  BSYNC B3 ;  /* 0x0000000000037941 */ /* 0x000fea0003800000 */
.L_x_48263:
        /* <DEDUP_REMOVED lines=16> */
.L_x_48269:
[----:B------:R-:W-:Y:S05]  /*b480*/  BSYNC B4 ;  /* 0x0000000000047941 */ /* 0x000fea0003800000 */
.L_x_48268:
        /* <DEDUP_REMOVED lines=44> */
.L_x_48267:
[----:B------:R-:W-:Y:S05]  /*b750*/  BSYNC B3 ;  /* 0x0000000000037941 */ /* 0x000fea0003800000 */
.L_x_48266:
        /* <DEDUP_REMOVED lines=12> */
.L_x_48262:
[----:B------:R-:W-:Y:S05]  /*b820*/  BSYNC B2 ;  /* 0x0000000000027941 */ /* 0x000fea0003800000 */
.L_x_48261:
        /* <DEDUP_REMOVED lines=18> */
.L_x_48273:
[----:B------:R-:W-:Y:S02]  /*b950*/  MOV R75, R158 ;  /* 0x0000009e004b7202 */ /* 0x000fe40000000f00 */
.L_x_48274:
[----:B------:R-:W-:Y:S05]  /*b960*/  BSYNC B3 ;  /* 0x0000000000037941 */ /* 0x000fea0003800000 */
.L_x_48272:
        /* <DEDUP_REMOVED lines=16> */
.L_x_48278:
[----:B------:R-:W-:Y:S05]  /*ba70*/  BSYNC B4 ;  /* 0x0000000000047941 */ /* 0x000fea0003800000 */
.L_x_48277:
        /* <DEDUP_REMOVED lines=44> */
.L_x_48276:
[----:B------:R-:W-:Y:S05]  /*bd40*/  BSYNC B3 ;  /* 0x0000000000037941 */ /* 0x000fea0003800000 */
.L_x_48275:
        /* <DEDUP_REMOVED lines=12> */
.L_x_48271:
[----:B------:R-:W-:Y:S05]  /*be10*/  BSYNC B2 ;  /* 0x0000000000027941 */ /* 0x000fea0003800000 */
.L_x_48270:
        /* <DEDUP_REMOVED lines=26> */
.L_x_48280:
[----:B------:R-:W-:Y:S05]  /*bfc0*/  BSYNC B2 ;  /* 0x0000000000027941 */ /* 0x000fea0003800000 */
.L_x_48279:
[----:B------:R-:W-:Y:S02]  /*bfd0*/  IADD3 R134, R134, 0x20, RZ ;  /* 0x0000002086867810 */ /* 0x000fe40007ffe0ff */
[----:B------:R-:W-:Y:S02]  /*bfe0*/  IADD3 R133, R133, 0x20, RZ ;  /* 0x0000002085857810 */ /* 0x000fe40007ffe0ff */
.L_x_48206:
[----:B------:R-:W-:Y:S05]  /*bff0*/  BSYNC B1 ;  /* 0x0000000000017941 */ /* 0x000fea0003800000 */
.L_x_48205:
        /* <DEDUP_REMOVED lines=31> */
.L_x_48286:
[----:B------:R-:W-:Y:S02]  /*c1f0*/  IMAD.MOV.U32 R82, RZ, RZ, R158 ;  /* 0x000000ffff527224 */ /* 0x000fe400078e009e */
.L_x_48287:
[----:B------:R-:W-:Y:S05]  /*c200*/  BSYNC B3 ;  /* 0x0000000000037941 */ /* 0x000fea0003800000 */
.L_x_48285:
        /* <DEDUP_REMOVED lines=16> */
.L_x_48291:
[----:B------:R-:W-:Y:S05]  /*c310*/  BSYNC B4 ;  /* 0x0000000000047941 */ /* 0x000fea0003800000 */
.L_x_48290:
        /* <DEDUP_REMOVED lines=43> */
.L_x_48289:
[----:B------:R-:W-:Y:S05]  /*c5d0*/  BSYNC B3 ;  /* 0x0000000000037941 */ /* 0x000fea0003800000 */
.L_x_48288:
        /* <DEDUP_REMOVED lines=12> */
.L_x_48284:
[----:B------:R-:W-:Y:S05]  /*c6a0*/  BSYNC B2 ;  /* 0x0000000000027941 */ /* 0x000fea0003800000 */
.L_x_48283:
        /* <DEDUP_REMOVED lines=18> */
.L_x_48295:
[----:B------:R-:W-:Y:S02]  /*c7d0*/  MOV R77, R158 ;  /* 0x0000009e004d7202 */ /* 0x000fe40000000f00 */
.L_x_48296:
[----:B------:R-:W-:Y:S05]  /*c7e0*/  BSYNC B3 ;  /* 0x0000000000037941 */ /* 0x000fea0003800000 */
.L_x_48294:
        /* <DEDUP_REMOVED lines=16> */
.L_x_48300:
[----:B------:R-:W-:Y:S05]  /*c8f0*/  BSYNC B4 ;  /* 0x0000000000047941 */ /* 0x000fea0003800000 */
.L_x_48299:
        /* <DEDUP_REMOVED lines=44> */
.L_x_48298:
[----:B------:R-:W-:Y:S05]  /*cbc0*/  BSYNC B3 ;  /* 0x0000000000037941 */ /* 0x000fea0003800000 */
.L_x_48297:
        /* <DEDUP_REMOVED lines=12> */
.L_x_48293:
[----:B------:R-:W-:Y:S05]  /*cc90*/  BSYNC B2 ;  /* 0x0000000000027941 */ /* 0x000fea0003800000 */
.L_x_48292:
        /* <DEDUP_REMOVED lines=18> */
.L_x_48304:
[----:B------:R-:W-:Y:S02]  /*cdc0*/  MOV R157, R158 ;  /* 0x0000009e009d7202 */ /* 0x000fe40000000f00 */
.L_x_48305:
[----:B------:R-:W-:Y:S05]  /*cdd0*/  BSYNC B3 ;  /* 0x0000000000037941 */ /* 0x000fea0003800000 */
.L_x_48303:
        /* <DEDUP_REMOVED lines=16> */
.L_x_48309:
[----:B------:R-:W-:Y:S05]  /*cee0*/  BSYNC B4 ;  /* 0x0000000000047941 */ /* 0x000fea0003800000 */
.L_x_48308:
        /* <DEDUP_REMOVED lines=44> */
.L_x_48307:
[----:B------:R-:W-:Y:S05]  /*d1b0*/  BSYNC B3 ;  /* 0x0000000000037941 */ /* 0x000fea0003800000 */
.L_x_48306:
        /* <DEDUP_REMOVED lines=12> */
.L_x_48302:
[----:B------:R-:W-:Y:S05]  /*d280*/  BSYNC B2 ;  /* 0x0000000000027941 */ /* 0x000fea0003800000 */
.L_x_48301:
        /* <DEDUP_REMOVED lines=18> */
.L_x_48313:
[----:B------:R-:W-:Y:S02]  /*d3b0*/  MOV R79, R158 ;  /* 0x0000009e004f7202 */ /* 0x000fe40000000f00 */
.L_x_48314:
[----:B------:R-:W-:Y:S05]  /*d3c0*/  BSYNC B3 ;  /* 0x0000000000037941 */ /* 0x000fea0003800000 */
.L_x_48312:
        /* <DEDUP_REMOVED lines=16> */
.L_x_48318:
[----:B------:R-:W-:Y:S05]  /*d4d0*/  BSYNC B4 ;  /* 0x0000000000047941 */ /* 0x000fea0003800000 */
.L_x_48317:
        /* <DEDUP_REMOVED lines=44> */
.L_x_48316:
[----:B------:R-:W-:Y:S05]  /*d7a0*/  BSYNC B3 ;  /* 0x0000000000037941 */ /* 0x000fea0003800000 */
.L_x_48315:
        /* <DEDUP_REMOVED lines=12> */
.L_x_48311:
[----:B------:R-:W-:Y:S05]  /*d870*/  BSYNC B2 ;  /* 0x0000000000027941 */ /* 0x000fea0003800000 */
.L_x_48310:
        /* <DEDUP_REMOVED lines=18> */
.L_x_48322:
[----:B------:R-:W-:Y:S02]  /*d9a0*/  MOV R157, R158 ;  /* 0x0000009e009d7202 */ /* 0x000fe40000000f00 */
.L_x_48323:
[----:B------:R-:W-:Y:S05]  /*d9b0*/  BSYNC B3 ;  /* 0x0000000000037941 */ /* 0x000fea0003800000 */
.L_x_48321:
        /* <DEDUP_REMOVED lines=16> */
.L_x_48327:
[----:B------:R-:W-:Y:S05]  /*dac0*/  BSYNC B4 ;  /* 0x0000000000047941 */ /* 0x000fea0003800000 */
.L_x_48326:
        /* <DEDUP_REMOVED lines=44> */
.L_x_48325:
[----:B------:R-:W-:Y:S05]  /*dd90*/  BSYNC B3 ;  /* 0x0000000000037941 */ /* 0x000fea0003800000 */
.L_x_48324:
        /* <DEDUP_REMOVED lines=12> */
.L_x_48320:
[----:B------:R-:W-:Y:S05]  /*de60*/  BSYNC B2 ;  /* 0x0000000000027941 */ /* 0x000fea0003800000 */
.L_x_48319:
        /* <DEDUP_REMOVED lines=18> */
.L_x_48331:
[----:B------:R-:W-:Y:S02]  /*df90*/  MOV R81, R158 ;  /* 0x0000009e00517202 */ /* 0x000fe40000000f00 */
.L_x_48332:
[----:B------:R-:W-:Y:S05]  /*dfa0*/  BSYNC B3 ;  /* 0x0000000000037941 */ /* 0x000fea0003800000 */
.L_x_48330:
        /* <DEDUP_REMOVED lines=16> */
.L_x_48336:
[----:B------:R-:W-:Y:S05]  /*e0b0*/  BSYNC B4 ;  /* 0x0000000000047941 */ /* 0x000fea0003800000 */
.L_x_48335:
        /* <DEDUP_REMOVED lines=44> */
.L_x_48334:
[----:B------:R-:W-:Y:S05]  /*e380*/  BSYNC B3 ;  /* 0x0000000000037941 */ /* 0x000fea0003800000 */
.L_x_48333:
        /* <DEDUP_REMOVED lines=12> */
.L_x_48329:
[----:B------:R-:W-:Y:S05]  /*e450*/  BSYNC B2 ;  /* 0x0000000000027941 */ /* 0x000fea0003800000 */
.L_x_48328:
        /* <DEDUP_REMOVED lines=18> */
.L_x_48340:
[----:B------:R-:W-:Y:S02]  /*e580*/  MOV R157, R158 ;  /* 0x0000009e009d7202 */ /* 0x000fe40000000f00 */
.L_x_48341:
[----:B------:R-:W-:Y:S05]  /*e590*/  BSYNC B3 ;  /* 0x0000000000037941 */ /* 0x000fea0003800000 */
.L_x_48339:
        /* <DEDUP_REMOVED lines=16> */
.L_x_48345:
[----:B------:R-:W-:Y:S05]  /*e6a0*/  BSYNC B4 ;  /* 0x0000000000047941 */ /* 0x000fea0003800000 */
.L_x_48344:
        /* <DEDUP_REMOVED lines=44> */
.L_x_48343:
[----:B------:R-:W-:Y:S05]  /*e970*/  BSYNC B3 ;  /* 0x0000000000037941 */ /* 0x000fea0003800000 */
.L_x_48342:
        /* <DEDUP_REMOVED lines=12> */
.L_x_48338:
[----:B------:R-:W-:Y:S05]  /*ea40*/  BSYNC B2 ;  /* 0x0000000000027941 */ /* 0x000fea0003800000 */
.L_x_48337:
        /* <DEDUP_REMOVED lines=18> */
.L_x_48349:
[----:B------:R-:W-:Y:S02]  /*eb70*/  MOV R83, R158 ;  /* 0x0000009e00537202 */ /* 0x000fe40000000f00 */
.L_x_48350:
[----:B------:R-:W-:Y:S05]  /*eb80*/  BSYNC B3 ;  /* 0x0000000000037941 */ /* 0x000fea0003800000 */
.L_x_48348:
        /* <DEDUP_REMOVED lines=16> */
.L_x_48354:
[----:B------:R-:W-:Y:S05]  /*ec90*/  BSYNC B4 ;  /* 0x0000000000047941 */ /* 0x000fea0003800000 */
.L_x_48353:
        /* <DEDUP_REMOVED lines=44> */
.L_x_48352:
[----:B------:R-:W-:Y:S05]  /*ef60*/  BSYNC B3 ;  /* 0x0000000000037941 */ /* 0x000fea0003800000 */
.L_x_48351:
        /* <DEDUP_REMOVED lines=12> */
.L_x_48347:
[----:B------:R-:W-:Y:S05]  /*f030*/  BSYNC B2 ;  /* 0x0000000000027941 */ /* 0x000fea0003800000 */
.L_x_48346:
        /* <DEDUP_REMOVED lines=26> */
.L_x_48356:
[----:B------:R-:W-:Y:S05]  /*f1e0*/  BSYNC B2 ;  /* 0x0000000000027941 */ /* 0x000fea0003800000 */
.L_x_48355:
[----:B------:R-:W-:Y:S02]  /*f1f0*/  IADD3 R134, R134, 0x20, RZ ;  /* 0x0000002086867810 */ /* 0x000fe40007ffe0ff */
[----:B------:R-:W-:Y:S02]  /*f200*/  IADD3 R133, R133, 0x20, RZ ;  /* 0x0000002085857810 */ /* 0x000fe40007ffe0ff */
.L_x_48282:
[----:B------:R-:W-:Y:S05]  /*f210*/  BSYNC B1 ;  /* 0x0000000000017941 */ /* 0x000fea0003800000 */
.L_x_48281:
        /* <DEDUP_REMOVED lines=31> */
.L_x_48362:
[----:B------:R-:W-:Y:S02]  /*f410*/  IMAD.MOV.U32 R90, RZ, RZ, R158 ;  /* 0x000000ffff5a7224 */ /* 0x000fe400078e009e */
.L_x_48363:
[----:B------:R-:W-:Y:S05]  /*f420*/  BSYNC B3 ;  /* 0x0000000000037941 */ /* 0x000fea0003800000 */
.L_x_48361:
        /* <DEDUP_REMOVED lines=16> */
.L_x_48367:
[----:B------:R-:W-:Y:S05]  /*f530*/  BSYNC B4 ;  /* 0x0000000000047941 */ /* 0x000fea0003800000 */
.L_x_48366:
        /* <DEDUP_REMOVED lines=43> */
.L_x_48365:
[----:B------:R-:W-:Y:S05]  /*f7f0*/  BSYNC B3 ;  /* 0x0000000000037941 */ /* 0x000fea0003800000 */
.L_x_48364:
        /* <DEDUP_REMOVED lines=12> */
.L_x_48360:
[----:B------:R-:W-:Y:S05]  /*f8c0*/  BSYNC B2 ;  /* 0x0000000000027941 */ /* 0x000fea0003800000 */
.L_x_48359:
        /* <DEDUP_REMOVED lines=18> */
.L_x_48371:
[----:B------:R-:W-:Y:S02]  /*f9f0*/  MOV R85, R158 ;  /* 0x0000009e00557202 */ /* 0x000fe40000000f00 */
.L_x_48372:
[----:B------:R-:W-:Y:S05]  /*fa00*/  BSYNC B3 ;  /* 0x0000000000037941 */ /* 0x000fea0003800000 */
.L_x_48370:
        /* <DEDUP_REMOVED lines=16> */
.L_x_48376:
[----:B------:R-:W-:Y:S05]  /*fb10*/  BSYNC B4 ;  /* 0x0000000000047941 */ /* 0x000fea0003800000 */
.L_x_48375:
        /* <DEDUP_REMOVED lines=44> */
.L_x_48374:
[----:B------:R-:W-:Y:S05]  /*fde0*/  BSYNC B3 ;  /* 0x0000000000037941 */ /* 0x000fea0003800000 */
.L_x_48373:
        /* <DEDUP_REMOVED lines=12> */
.L_x_48369:
[----:B------:R-:W-:Y:S05]  /*feb0*/  BSYNC B2 ;  /* 0x0000000000027941 */ /* 0x000fea0003800000 */
.L_x_48368:
        /* <DEDUP_REMOVED lines=18> */
.L_x_48380:
[----:B------:R-:W-:Y:S02]  /*ffe0*/  MOV R157, R158 ;  /* 0x0000009e009d7202 */ /* 0x000fe40000000f00 */
.L_x_48381:
[----:B------:R-:W-:Y:S05]  /*fff0*/  BSYNC B3 ;  /* 0x0000000000037941 */ /* 0x000fea0003800000 */
.L_x_48379:
        /* <DEDUP_REMOVED lines=16> */
.L_x_48385:
[----:B------:R-:W-:Y:S05]  /*10100*/  BSYNC B4 ;  /* 0x0000000000047941 */ /* 0x000fea0003800000 */
.L_x_48384:
        /* <DEDUP_REMOVED lines=44> */
.L_x_48383:
[----:B------:R-:W-:Y:S05]  /*103d0*/  BSYNC B3 ;  /* 0x0000000000037941 */ /* 0x000fea0003800000 */
.L_x_48382:
        /* <DEDUP_REMOVED lines=12> */
.L_x_48378:
[----:B------:R-:W-:Y:S05]  /*104a0*/  BSYNC B2 ;  /* 0x0000000000027941 */ /* 0x000fea0003800000 */
.L_x_48377:
        /* <DEDUP_REMOVED lines=18> */
.L_x_48389:
[----:B------:R-:W-:Y:S02]  /*105d0*/  MOV R87, R158 ;  /* 0x0000009e00577202 */ /* 0x000fe40000000f00 */
.L_x_48390:
[----:B------:R-:W-:Y:S05]  /*105e0*/  BSYNC B3 ;  /* 0x0000000000037941 */ /* 0x000fea0003800000 */
.L_x_48388:
        /* <DEDUP_REMOVED lines=16> */
.L_x_48394:
[----:B------:R-:W-:Y:S05]  /*106f0*/  BSYNC B4 ;  /* 0x0000000000047941 */ /* 0x000fea0003800000 */
.L_x_48393:
        /* <DEDUP_REMOVED lines=44> */
.L_x_48392:
[----:B------:R-:W-:Y:S05]  /*109c0*/  BSYNC B3 ;  /* 0x0000000000037941 */ /* 0x000fea0003800000 */
.L_x_48391:
        /* <DEDUP_REMOVED lines=12> */
.L_x_48387:
[----:B------:R-:W-:Y:S05]  /*10a90*/  BSYNC B2 ;  /* 0x0000000000027941 */ /* 0x000fea0003800000 */
.L_x_48386:
        /* <DEDUP_REMOVED lines=18> */
.L_x_48398:
[----:B------:R-:W-:Y:S02]  /*10bc0*/  MOV R157, R158 ;  /* 0x0000009e009d7202 */ /* 0x000fe40000000f00 */
.L_x_48399:
[----:B------:R-:W-:Y:S05]  /*10bd0*/  BSYNC B3 ;  /* 0x0000000000037941 */ /* 0x000fea0003800000 */
.L_x_48397:
        /* <DEDUP_REMOVED lines=16> */
.L_x_48403:
[----:B------:R-:W-:Y:S05]  /*10ce0*/  BSYNC B4 ;  /* 0x0000000000047941 */ /* 0x000fea0003800000 */
.L_x_48402:
        /* <DEDUP_REMOVED lines=44> */
.L_x_48401:
[----:B------:R-:W-:Y:S05]  /*10fb0*/  BSYNC B3 ;  /* 0x0000000000037941 */ /* 0x000fea0003800000 */
.L_x_48400:
        /* <DEDUP_REMOVED lines=12> */
.L_x_48396:
[----:B------:R-:W-:Y:S05]  /*11080*/  BSYNC B2 ;  /* 0x0000000000027941 */ /* 0x000fea0003800000 */
.L_x_48395:
        /* <DEDUP_REMOVED lines=18> */
.L_x_48407:
[----:B------:R-:W-:Y:S02]  /*111b0*/  MOV R89, R158 ;  /* 0x0000009e00597202 */ /* 0x000fe40000000f00 */
.L_x_48408:
[----:B------:R-:W-:Y:S05]  /*111c0*/  BSYNC B3 ;  /* 0x0000000000037941 */ /* 0x000fea0003800000 */
.L_x_48406:
        /* <DEDUP_REMOVED lines=16> */
.L_x_48412:
[----:B------:R-:W-:Y:S05]  /*112d0*/  BSYNC B4 ;  /* 0x0000000000047941 */ /* 0x000fea0003800000 */
.L_x_48411:
        /* <DEDUP_REMOVED lines=44> */
.L_x_48410:
[----:B------:R-:W-:Y:S05]  /*115a0*/  BSYNC B3 ;  /* 0x0000000000037941 */ /* 0x000fea0003800000 */
.L_x_48409:
        /* <DEDUP_REMOVED lines=12> */
.L_x_48405:
[----:B------:R-:W-:Y:S05]  /*11670*/  BSYNC B2 ;  /* 0x0000000000027941 */ /* 0x000fea0003800000 */
.L_x_48404:
        /* <DEDUP_REMOVED lines=18> */
.L_x_48416:
[----:B------:R-:W-:Y:S02]  /*117a0*/  MOV R157, R158 ;  /* 0x0000009e009d7202 */ /* 0x000fe40000000f00 */
.L_x_48417:
[----:B------:R-:W-:Y:S05]  /*117b0*/  BSYNC B3 ;  /* 0x0000000000037941 */ /* 0x000fea0003800000 */
.L_x_48415:
        /* <DEDUP_REMOVED lines=16> */
.L_x_48421:
[----:B------:R-:W-:Y:S05]  /*118c0*/  BSYNC B4 ;  /* 0x0000000000047941 */ /* 0x000fea0003800000 */
.L_x_48420:
        /* <DEDUP_REMOVED lines=44> */
.L_x_48419:
[----:B------:R-:W-:Y:S05]  /*11b90*/  BSYNC B3 ;  /* 0x0000000000037941 */ /* 0x000fea0003800000 */
.L_x_48418:
        /* <DEDUP_REMOVED lines=12> */
.L_x_48414:
[----:B------:R-:W-:Y:S05]  /*11c60*/  BSYNC B2 ;  /* 0x0000000000027941 */ /* 0x000fea0003800000 */
.L_x_48413:
        /* <DEDUP_REMOVED lines=18> */
.L_x_48425:
[----:B------:R-:W-:Y:S02]  /*11d90*/  MOV R91, R158 ;  /* 0x0000009e005b7202 */ /* 0x000fe40000000f00 */
.L_x_48426:
[----:B------:R-:W-:Y:S05]  /*11da0*/  BSYNC B3 ;  /* 0x0000000000037941 */ /* 0x000fea0003800000 */
.L_x_48424:
        /* <DEDUP_REMOVED lines=16> */
.L_x_48430:
[----:B------:R-:W-:Y:S05]  /*11eb0*/  BSYNC B4 ;  /* 0x0000000000047941 */ /* 0x000fea0003800000 */
.L_x_48429:
        /* <DEDUP_REMOVED lines=44> */
.L_x_48428:
[----:B------:R-:W-:Y:S05]  /*12180*/  BSYNC B3 ;  /* 0x0000000000037941 */ /* 0x000fea0003800000 */
.L_x_48427:
        /* <DEDUP_REMOVED lines=12> */
.L_x_48423:
[----:B------:R-:W-:Y:S05]  /*12250*/  BSYNC B2 ;  /* 0x0000000000027941 */ /* 0x000fea0003800000 */
.L_x_48422:
        /* <DEDUP_REMOVED lines=26> */
.L_x_48432:
[----:B------:R-:W-:Y:S05]  /*12400*/  BSYNC B2 ;  /* 0x0000000000027941 */ /* 0x000fea0003800000 */
.L_x_48431:
[----:B------:R-:W-:Y:S02]  /*12410*/  IADD3 R134, R134, 0x20, RZ ;  /* 0x0000002086867810 */ /* 0x000fe40007ffe0ff */
[----:B------:R-:W-:Y:S02]  /*12420*/  IADD3 R133, R133, 0x20, RZ ;  /* 0x0000002085857810 */ /* 0x000fe40007ffe0ff */
.L_x_48358:
[----:B------:R-:W-:Y:S05]  /*12430*/  BSYNC B1 ;  /* 0x0000000000017941 */ /* 0x000fea0003800000 */
.L_x_48357:
        /* <DEDUP_REMOVED lines=31> */
.L_x_48438:
[----:B------:R-:W-:Y:S02]  /*12630*/  IMAD.MOV.U32 R98, RZ, RZ, R158 ;  /* 0x000000ffff627224 */ /* 0x000fe400078e009e */
.L_x_48439:
[----:B------:R-:W-:Y:S05]  /*12640*/  BSYNC B3 ;  /* 0x0000000000037941 */ /* 0x000fea0003800000 */
.L_x_48437:
        /* <DEDUP_REMOVED lines=16> */
.L_x_48443:
[----:B------:R-:W-:Y:S05]  /*12750*/  BSYNC B4 ;  /* 0x0000000000047941 */ /* 0x000fea0003800000 */
.L_x_48442:
        /* <DEDUP_REMOVED lines=43> */
.L_x_48441:
[----:B------:R-:W-:Y:S05]  /*12a10*/  BSYNC B3 ;  /* 0x0000000000037941 */ /* 0x000fea0003800000 */
.L_x_48440:
        /* <DEDUP_REMOVED lines=12> */
.L_x_48436:
[----:B------:R-:W-:Y:S05]  /*12ae0*/  BSYNC B2 ;  /* 0x0000000000027941 */ /* 0x000fea0003800000 */
.L_x_48435:
        /* <DEDUP_REMOVED lines=18> */
.L_x_48447:
[----:B------:R-:W-:Y:S02]  /*12c10*/  MOV R93, R158 ;  /* 0x0000009e005d7202 */ /* 0x000fe40000000f00 */
.L_x_48448:
[----:B------:R-:W-:Y:S05]  /*12c20*/  BSYNC B3 ;  /* 0x0000000000037941 */ /* 0x000fea0003800000 */
.L_x_48446:
        /* <DEDUP_REMOVED lines=16> */
.L_x_48452:
[----:B------:R-:W-:Y:S05]  /*12d30*/  BSYNC B4 ;  /* 0x0000000000047941 */ /* 0x000fea0003800000 */
.L_x_48451:
        /* <DEDUP_REMOVED lines=44> */
.L_x_48450:
[----:B------:R-:W-:Y:S05]  /*13000*/  BSYNC B3 ;  /* 0x0000000000037941 */ /* 0x000fea0003800000 */
.L_x_48449:
        /* <DEDUP_REMOVED lines=12> */
.L_x_48445:
[----:B------:R-:W-:Y:S05]  /*130d0*/  BSYNC B2 ;  /* 0x0000000000027941 */ /* 0x000fea0003800000 */
.L_x_48444:
        /* <DEDUP_REMOVED lines=18> */
.L_x_48456:
[----:B------:R-:W-:Y:S02]  /*13200*/  MOV R157, R158 ;  /* 0x0000009e009d7202 */ /* 0x000fe40000000f00 */
.L_x_48457:
[----:B------:R-:W-:Y:S05]  /*13210*/  BSYNC B3 ;  /* 0x0000000000037941 */ /* 0x000fea0003800000 */
.L_x_48455:
        /* <DEDUP_REMOVED lines=16> */
.L_x_48461:
[----:B------:R-:W-:Y:S05]  /*13320*/  BSYNC B4 ;  /* 0x0000000000047941 */ /* 0x000fea0003800000 */
.L_x_48460:
        /* <DEDUP_REMOVED lines=44> */
.L_x_48459:
[----:B------:R-:W-:Y:S05]  /*135f0*/  BSYNC B3 ;  /* 0x0000000000037941 */ /* 0x000fea0003800000 */
.L_x_48458:
        /* <DEDUP_REMOVED lines=12> */
.L_x_48454:
[----:B------:R-:W-:Y:S05]  /*136c0*/  BSYNC B2 ;  /* 0x0000000000027941 */ /* 0x000fea0003800000 */
.L_x_48453:
        /* <DEDUP_REMOVED lines=18> */
.L_x_48465:
[----:B------:R-:W-:Y:S02]  /*137f0*/  MOV R95, R158 ;  /* 0x0000009e005f7202 */ /* 0x000fe40000000f00 */
.L_x_48466:
[----:B------:R-:W-:Y:S05]  /*13800*/  BSYNC B3 ;  /* 0x0000000000037941 */ /* 0x000fea0003800000 */
.L_x_48464:
        /* <DEDUP_REMOVED lines=16> */
.L_x_48470:
[----:B------:R-:W-:Y:S05]  /*13910*/  BSYNC B4 ;  /* 0x0000000000047941 */ /* 0x000fea0003800000 */
.L_x_48469:
        /* <DEDUP_REMOVED lines=44> */
.L_x_48468:
[----:B------:R-:W-:Y:S05]  /*13be0*/  BSYNC B3 ;  /* 0x0000000000037941 */ /* 0x000fea0003800000 */
.L_x_48467:
        /* <DEDUP_REMOVED lines=12> */
.L_x_48463:
[----:B------:R-:W-:Y:S05]  /*13cb0*/  BSYNC B2 ;  /* 0x0000000000027941 */ /* 0x000fea0003800000 */
.L_x_48462:
        /* <DEDUP_REMOVED lines=18> */
.L_x_48474:
[----:B------:R-:W-:Y:S02]  /*13de0*/  MOV R157, R158 ;  /* 0x0000009e009d7202 */ /* 0x000fe40000000f00 */
.L_x_48475:
[----:B------:R-:W-:Y:S05]  /*13df0*/  BSYNC B3 ;  /* 0x0000000000037941 */ /* 0x000fea0003800000 */
.L_x_48473:
        /* <DEDUP_REMOVED lines=16> */
.L_x_48479:
[----:B------:R-:W-:Y:S05]  /*13f00*/  BSYNC B4 ;  /* 0x0000000000047941 */ /* 0x000fea0003800000 */
.L_x_48478:
        /* <DEDUP_REMOVED lines=44> */
.L_x_48477:
[----:B------:R-:W-:Y:S05]  /*141d0*/  BSYNC B3 ;  /* 0x0000000000037941 */ /* 0x000fea0003800000 */
.L_x_48476:
        /* <DEDUP_REMOVED lines=12> */
.L_x_48472:
[----:B------:R-:W-:Y:S05]  /*142a0*/  BSYNC B2 ;  /* 0x0000000000027941 */ /* 0x000fea0003800000 */
.L_x_48471:
        /* <DEDUP_REMOVED lines=18> */
.L_x_48483:
[----:B------:R-:W-:Y:S02]  /*143d0*/  MOV R97, R158 ;  /* 0x0000009e00617202 */ /* 0x000fe40000000f00 */
.L_x_48484:
[----:B------:R-:W-:Y:S05]  /*143e0*/  BSYNC B3 ;  /* 0x0000000000037941 */ /* 0x000fea0003800000 */
.L_x_48482:
        /* <DEDUP_REMOVED lines=16> */
.L_x_48488:
[----:B------:R-:W-:Y:S05]  /*144f0*/  BSYNC B4 ;  /* 0x0000000000047941 */ /* 0x000fea0003800000 */
.L_x_48487:
        /* <DEDUP_REMOVED lines=44> */
.L_x_48486:
[----:B------:R-:W-:Y:S05]  /*147c0*/  BSYNC B3 ;  /* 0x0000000000037941 */ /* 0x000fea0003800000 */
.L_x_48485:
        /* <DEDUP_REMOVED lines=12> */
.L_x_48481:
[----:B------:R-:W-:Y:S05]  /*14890*/  BSYNC B2 ;  /* 0x0000000000027941 */ /* 0x000fea0003800000 */
.L_x_48480:
        /* <DEDUP_REMOVED lines=18> */
.L_x_48492:
[----:B------:R-:W-:Y:S02]  /*149c0*/  MOV R157, R158 ;  /* 0x0000009e009d7202 */ /* 0x000fe40000000f00 */
.L_x_48493:
[----:B------:R-:W-:Y:S05]  /*149d0*/  BSYNC B3 ;  /* 0x0000000000037941 */ /* 0x000fea0003800000 */
.L_x_48491:
        /* <DEDUP_REMOVED lines=16> */
.L_x_48497:
[----:B------:R-:W-:Y:S05]  /*14ae0*/  BSYNC B4 ;  /* 0x0000000000047941 */ /* 0x000fea0003800000 */
.L_x_48496:
        /* <DEDUP_REMOVED lines=44> */
.L_x_48495:
[----:B------:R-:W-:Y:S05]  /*14db0*/  BSYNC B3 ;  /* 0x0000000000037941 */ /* 0x000fea0003800000 */
.L_x_48494:
        /* <DEDUP_REMOVED lines=12> */
.L_x_48490:
[----:B------:R-:W-:Y:S05]  /*14e80*/  BSYNC B2 ;  /* 0x0000000000027941 */ /* 0x000fea0003800000 */
.L_x_48489:
        /* <DEDUP_REMOVED lines=18> */
.L_x_48501:
[----:B------:R-:W-:Y:S02]  /*14fb0*/  MOV R99, R158 ;  /* 0x0000009e00637202 */ /* 0x000fe40000000f00 */
.L_x_48502:
[----:B------:R-:W-:Y:S05]  /*14fc0*/  BSYNC B3 ;  /* 0x0000000000037941 */ /* 0x000fea0003800000 */
.L_x_48500:
        /* <DEDUP_REMOVED lines=16> */
.L_x_48506:
[----:B------:R-:W-:Y:S05]  /*150d0*/  BSYNC B4 ;  /* 0x0000000000047941 */ /* 0x000fea0003800000 */
.L_x_48505:
        /* <DEDUP_REMOVED lines=44> */
.L_x_48504:
[----:B------:R-:W-:Y:S05]  /*153a0*/  BSYNC B3 ;  /* 0x0000000000037941 */ /* 0x000fea0003800000 */
.L_x_48503:
        /* <DEDUP_REMOVED lines=12> */
.L_x_48499:
[----:B------:R-:W-:Y:S05]  /*15470*/  BSYNC B2 ;  /* 0x0000000000027941 */ /* 0x000fea0003800000 */
.L_x_48498:
        /* <DEDUP_REMOVED lines=26> */
.L_x_48508:
[----:B------:R-:W-:Y:S05]  /*15620*/  BSYNC B2 ;  /* 0x0000000000027941 */ /* 0x000fea0003800000 */
.L_x_48507:
[----:B------:R-:W-:Y:S02]  /*15630*/  IADD3 R134, R134, 0x20, RZ ;  /* 0x0000002086867810 */ /* 0x000fe40007ffe0ff */
[----:B------:R-:W-:Y:S02]  /*15640*/  IADD3 R133, R133, 0x20, RZ ;  /* 0x0000002085857810 */ /* 0x000fe40007ffe0ff */
.L_x_48434:
[----:B------:R-:W-:Y:S05]  /*15650*/  BSYNC B1 ;  /* 0x0000000000017941 */ /* 0x000fea0003800000 */
.L_x_48433:
        /* <DEDUP_REMOVED lines=31> */
.L_x_48514:
[----:B------:R-:W-:Y:S02]  /*15850*/  IMAD.MOV.U32 R106, RZ, RZ, R158 ;  /* 0x000000ffff6a7224 */ /* 0x000fe400078e009e */
.L_x_48515:
[----:B------:R-:W-:Y:S05]  /*15860*/  BSYNC B3 ;  /* 0x0000000000037941 */ /* 0x000fea0003800000 */
.L_x_48513:
        /* <DEDUP_REMOVED lines=16> */
.L_x_48519:
[----:B------:R-:W-:Y:S05]  /*15970*/  BSYNC B4 ;  /* 0x0000000000047941 */ /* 0x000fea0003800000 */
.L_x_48518:
        /* <DEDUP_REMOVED lines=43> */
.L_x_48517:
[----:B------:R-:W-:Y:S05]  /*15c30*/  BSYNC B3 ;  /* 0x0000000000037941 */ /* 0x000fea0003800000 */
.L_x_48516:
        /* <DEDUP_REMOVED lines=12> */
.L_x_48512:
[----:B------:R-:W-:Y:S05]  /*15d00*/  BSYNC B2 ;  /* 0x0000000000027941 */ /* 0x000fea0003800000 */
.L_x_48511:
        /* <DEDUP_REMOVED lines=18> */
.L_x_48523:
[----:B------:R-:W-:Y:S02]  /*15e30*/  MOV R101, R158 ;  /* 0x0000009e00657202 */ /* 0x000fe40000000f00 */
.L_x_48524:
[----:B------:R-:W-:Y:S05]  /*15e40*/  BSYNC B3 ;  /* 0x0000000000037941 */ /* 0x000fea0003800000 */
.L_x_48522:
        /* <DEDUP_REMOVED lines=16> */
.L_x_48528:
[----:B------:R-:W-:Y:S05]  /*15f50*/  BSYNC B4 ;  /* 0x0000000000047941 */ /* 0x000fea0003800000 */
.L_x_48527:
        /* <DEDUP_REMOVED lines=44> */
.L_x_48526:
[----:B------:R-:W-:Y:S05]  /*16220*/  BSYNC B3 ;  /* 0x0000000000037941 */ /* 0x000fea0003800000 */
.L_x_48525:
        /* <DEDUP_REMOVED lines=12> */
.L_x_48521:
[----:B------:R-:W-:Y:S05]  /*162f0*/  BSYNC B2 ;  /* 0x0000000000027941 */ /* 0x000fea0003800000 */
.L_x_48520:
        /* <DEDUP_REMOVED lines=18> */
.L_x_48532:
[----:B------:R-:W-:Y:S02]  /*16420*/  MOV R157, R158 ;  /* 0x0000009e009d7202 */ /* 0x000fe40000000f00 */
.L_x_48533:
[----:B------:R-:W-:Y:S05]  /*16430*/  BSYNC B3 ;  /* 0x0000000000037941 */ /* 0x000fea0003800000 */
.L_x_48531:
        /* <DEDUP_REMOVED lines=16> */
.L_x_48537:
[----:B------:R-:W-:Y:S05]  /*16540*/  BSYNC B4 ;  /* 0x0000000000047941 */ /* 0x000fea0003800000 */
.L_x_48536:
        /* <DEDUP_REMOVED lines=44> */
.L_x_48535:
[----:B------:R-:W-:Y:S05]  /*16810*/  BSYNC B3 ;  /* 0x0000000000037941 */ /* 0x000fea0003800000 */
.L_x_48534:
        /* <DEDUP_REMOVED lines=12> */
.L_x_48530:
[----:B------:R-:W-:Y:S05]  /*168e0*/  BSYNC B2 ;  /* 0x0000000000027941 */ /* 0x000fea0003800000 */
.L_x_48529:
        /* <DEDUP_REMOVED lines=18> */
.L_x_48541:
[----:B------:R-:W-:Y:S02]  /*16a10*/  MOV R103, R158 ;  /* 0x0000009e00677202 */ /* 0x000fe40000000f00 */
.L_x_48542:
[----:B------:R-:W-:Y:S05]  /*16a20*/  BSYNC B3 ;  /* 0x0000000000037941 */ /* 0x000fea0003800000 */
.L_x_48540:
        /* <DEDUP_REMOVED lines=16> */
.L_x_48546:
[----:B------:R-:W-:Y:S05]  /*16b30*/  BSYNC B4 ;  /* 0x0000000000047941 */ /* 0x000fea0003800000 */
.L_x_48545:
        /* <DEDUP_REMOVED lines=44> */
.L_x_48544:
[----:B------:R-:W-:Y:S05]  /*16e00*/  BSYNC B3 ;  /* 0x0000000000037941 */ /* 0x000fea0003800000 */
.L_x_48543:
        /* <DEDUP_REMOVED lines=12> */
.L_x_48539:
[----:B------:R-:W-:Y:S05]  /*16ed0*/  BSYNC B2 ;  /* 0x0000000000027941 */ /* 0x000fea0003800000 */
.L_x_48538:
        /* <DEDUP_REMOVED lines=18> */
.L_x_48550:
[----:B------:R-:W-:Y:S02]  /*17000*/  MOV R157, R158 ;  /* 0x0000009e009d7202 */ /* 0x000fe40000000f00 */
.L_x_48551:
[----:B------:R-:W-:Y:S05]  /*17010*/  BSYNC B3 ;  /* 0x0000000000037941 */ /* 0x000fea0003800000 */
.L_x_48549:
        /* <DEDUP_REMOVED lines=16> */
.L_x_48555:
[----:B------:R-:W-:Y:S05]  /*17120*/  BSYNC B4 ;  /* 0x0000000000047941 */ /* 0x000fea0003800000 */
.L_x_48554:
        /* <DEDUP_REMOVED lines=44> */
.L_x_48553:
[----:B------:R-:W-:Y:S05]  /*173f0*/  BSYNC B3 ;  /* 0x0000000000037941 */ /* 0x000fea0003800000 */
.L_x_48552:
        /* <DEDUP_REMOVED lines=12> */
.L_x_48548:
[----:B------:R-:W-:Y:S05]  /*174c0*/  BSYNC B2 ;  /* 0x0000000000027941 */ /* 0x000fea0003800000 */
.L_x_48547:
        /* <DEDUP_REMOVED lines=18> */
.L_x_48559:
[----:B------:R-:W-:Y:S02]  /*175f0*/  MOV R105, R158 ;  /* 0x0000009e00697202 */ /* 0x000fe40000000f00 */
.L_x_48560:
[----:B------:R-:W-:Y:S05]  /*17600*/  BSYNC B3 ;  /* 0x0000000000037941 */ /* 0x000fea0003800000 */
.L_x_48558:
        /* <DEDUP_REMOVED lines=16> */
.L_x_48564:
[----:B------:R-:W-:Y:S05]  /*17710*/  BSYNC B4 ;  /* 0x0000000000047941 */ /* 0x000fea0003800000 */
.L_x_48563:
        /* <DEDUP_REMOVED lines=44> */
.L_x_48562:
[----:B------:R-:W-:Y:S05]  /*179e0*/  BSYNC B3 ;  /* 0x0000000000037941 */ /* 0x000fea0003800000 */
.L_x_48561:
        /* <DEDUP_REMOVED lines=12> */
.L_x_48557:
[----:B------:R-:W-:Y:S05]  /*17ab0*/  BSYNC B2 ;  /* 0x0000000000027941 */ /* 0x000fea0003800000 */
.L_x_48556:
        /* <DEDUP_REMOVED lines=18> */
.L_x_48568:
[----:B------:R-:W-:Y:S02]  /*17be0*/  MOV R157, R158 ;  /* 0x0000009e009d7202 */ /* 0x000fe40000000f00 */
.L_x_48569:
[----:B------:R-:W-:Y:S05]  /*17bf0*/  BSYNC B3 ;  /* 0x0000000000037941 */ /* 0x000fea0003800000 */
.L_x_48567:
        /* <DEDUP_REMOVED lines=16> */
.L_x_48573:
[----:B------:R-:W-:Y:S05]  /*17d00*/  BSYNC B4 ;  /* 0x0000000000047941 */ /* 0x000fea0003800000 */
.L_x_48572:
        /* <DEDUP_REMOVED lines=44> */
.L_x_48571:
[----:B------:R-:W-:Y:S05]  /*17fd0*/  BSYNC B3 ;  /* 0x0000000000037941 */ /* 0x000fea0003800000 */
.L_x_48570:
        /* <DEDUP_REMOVED lines=12> */
.L_x_48566:
[----:B------:R-:W-:Y:S05]  /*180a0*/  BSYNC B2 ;  /* 0x0000000000027941 */ /* 0x000fea0003800000 */
.L_x_48565:
        /* <DEDUP_REMOVED lines=18> */
.L_x_48577:
[----:B------:R-:W-:Y:S02]  /*181d0*/  MOV R107, R158 ;  /* 0x0000009e006b7202 */ /* 0x000fe40000000f00 */
.L_x_48578:
[----:B------:R-:W-:Y:S05]  /*181e0*/  BSYNC B3 ;  /* 0x0000000000037941 */ /* 0x000fea0003800000 */
.L_x_48576:
        /* <DEDUP_REMOVED lines=16> */
.L_x_48582:
[----:B------:R-:W-:Y:S05]  /*182f0*/  BSYNC B4 ;  /* 0x0000000000047941 */ /* 0x000fea0003800000 */
.L_x_48581:
        /* <DEDUP_REMOVED lines=44> */
.L_x_48580:
[----:B------:R-:W-:Y:S05]  /*185c0*/  BSYNC B3 ;  /* 0x0000000000037941 */ /* 0x000fea0003800000 */
.L_x_48579:
        /* <DEDUP_REMOVED lines=12> */
.L_x_48575:
[----:B------:R-:W-:Y:S05]  /*18690*/  BSYNC B2 ;  /* 0x0000000000027941 */ /* 0x000fea0003800000 */
.L_x_48574:
        /* <DEDUP_REMOVED lines=26> */
.L_x_48584:
[----:B------:R-:W-:Y:S05]  /*18840*/  BSYNC B2 ;  /* 0x0000000000027941 */ /* 0x000fea0003800000 */
.L_x_48583:
[----:B------:R-:W-:Y:S02]  /*18850*/  IADD3 R134, R134, 0x20, RZ ;  /* 0x0000002086867810 */ /* 0x000fe40007ffe0ff */
[----:B------:R-:W-:Y:S02]  /*18860*/  IADD3 R133, R133, 0x20, RZ ;  /* 0x0000002085857810 */ /* 0x000fe40007ffe0ff */
.L_x_48510:
[----:B------:R-:W-:Y:S05]  /*18870*/  BSYNC B1 ;  /* 0x0000000000017941 */ /* 0x000fea0003800000 */
.L_x_48509:
        /* <DEDUP_REMOVED lines=31> */
.L_x_48590:
[----:B------:R-:W-:Y:S02]  /*18a70*/  IMAD.MOV.U32 R114, RZ, RZ, R158 ;  /* 0x000000ffff727224 */ /* 0x000fe400078e009e */
.L_x_48591:
[----:B------:R-:W-:Y:S05]  /*18a80*/  BSYNC B3 ;  /* 0x0000000000037941 */ /* 0x000fea0003800000 */
.L_x_48589:
        /* <DEDUP_REMOVED lines=16> */
.L_x_48595:
[----:B------:R-:W-:Y:S05]  /*18b90*/  BSYNC B4 ;  /* 0x0000000000047941 */ /* 0x000fea0003800000 */
.L_x_48594:
        /* <DEDUP_REMOVED lines=43> */
.L_x_48593:
[----:B------:R-:W-:Y:S05]  /*18e50*/  BSYNC B3 ;  /* 0x0000000000037941 */ /* 0x000fea0003800000 */
.L_x_48592:
        /* <DEDUP_REMOVED lines=12> */
.L_x_48588:
[----:B------:R-:W-:Y:S05]  /*18f20*/  BSYNC B2 ;  /* 0x0000000000027941 */ /* 0x000fea0003800000 */
.L_x_48587:
        /* <DEDUP_REMOVED lines=18> */
.L_x_48599:
[----:B------:R-:W-:Y:S02]  /*19050*/  MOV R109, R158 ;  /* 0x0000009e006d7202 */ /* 0x000fe40000000f00 */
.L_x_48600:
[----:B------:R-:W-:Y:S05]  /*19060*/  BSYNC B3 ;  /* 0x0000000000037941 */ /* 0x000fea0003800000 */
.L_x_48598:
        /* <DEDUP_REMOVED lines=16> */
.L_x_48604:
[----:B------:R-:W-:Y:S05]  /*19170*/  BSYNC B4 ;  /* 0x0000000000047941 */ /* 0x000fea0003800000 */
.L_x_48603:
        /* <DEDUP_REMOVED lines=44> */
.L_x_48602:
[----:B------:R-:W-:Y:S05]  /*19440*/  BSYNC B3 ;  /* 0x0000000000037941 */ /* 0x000fea0003800000 */
.L_x_48601:
        /* <DEDUP_REMOVED lines=12> */
.L_x_48597:
[----:B------:R-:W-:Y:S05]  /*19510*/  BSYNC B2 ;  /* 0x0000000000027941 */ /* 0x000fea0003800000 */
.L_x_48596:
        /* <DEDUP_REMOVED lines=18> */
.L_x_48608:
[----:B------:R-:W-:Y:S02]  /*19640*/  MOV R157, R158 ;  /* 0x0000009e009d7202 */ /* 0x000fe40000000f00 */
.L_x_48609:
[----:B------:R-:W-:Y:S05]  /*19650*/  BSYNC B3 ;  /* 0x0000000000037941 */ /* 0x000fea0003800000 */
.L_x_48607:
        /* <DEDUP_REMOVED lines=16> */
.L_x_48613:
[----:B------:R-:W-:Y:S05]  /*19760*/  BSYNC B4 ;  /* 0x0000000000047941 */ /* 0x000fea0003800000 */
.L_x_48612:
        /* <DEDUP_REMOVED lines=44> */
.L_x_48611:
[----:B------:R-:W-:Y:S05]  /*19a30*/  BSYNC B3 ;  /* 0x0000000000037941 */ /* 0x000fea0003800000 */
.L_x_48610:
        /* <DEDUP_REMOVED lines=12> */
.L_x_48606:
[----:B------:R-:W-:Y:S05]  /*19b00*/  BSYNC B2 ;  /* 0x0000000000027941 */ /* 0x000fea0003800000 */
.L_x_48605:
        /* <DEDUP_REMOVED lines=18> */
.L_x_48617:
[----:B------:R-:W-:Y:S02]  /*19c30*/  MOV R111, R158 ;  /* 0x0000009e006f7202 */ /* 0x000fe40000000f00 */
.L_x_48618:
[----:B------:R-:W-:Y:S05]  /*19c40*/  BSYNC B3 ;  /* 0x0000000000037941 */ /* 0x000fea0003800000 */
.L_x_48616:
        /* <DEDUP_REMOVED lines=16> */
.L_x_48622:
[----:B------:R-:W-:Y:S05]  /*19d50*/  BSYNC B4 ;  /* 0x0000000000047941 */ /* 0x000fea0003800000 */
.L_x_48621:
        /* <DEDUP_REMOVED lines=44> */
.L_x_48620:
[----:B------:R-:W-:Y:S05]  /*1a020*/  BSYNC B3 ;  /* 0x0000000000037941 */ /* 0x000fea0003800000 */
.L_x_48619:
        /* <DEDUP_REMOVED lines=12> */
.L_x_48615:
[----:B------:R-:W-:Y:S05]  /*1a0f0*/  BSYNC B2 ;  /* 0x0000000000027941 */ /* 0x000fea0003800000 */
.L_x_48614:
        /* <DEDUP_REMOVED lines=18> */
.L_x_48626:
[----:B------:R-:W-:Y:S02]  /*1a220*/  MOV R157, R158 ;  /* 0x0000009e009d7202 */ /* 0x000fe40000000f00 */
.L_x_48627:
[----:B------:R-:W-:Y:S05]  /*1a230*/  BSYNC B3 ;  /* 0x0000000000037941 */ /* 0x000fea0003800000 */
.L_x_48625:
        /* <DEDUP_REMOVED lines=16> */
.L_x_48631:
[----:B------:R-:W-:Y:S05]  /*1a340*/  BSYNC B4 ;  /* 0x0000000000047941 */ /* 0x000fea0003800000 */
.L_x_48630:
        /* <DEDUP_REMOVED lines=44> */
.L_x_48629:
[----:B------:R-:W-:Y:S05]  /*1a610*/  BSYNC B3 ;  /* 0x0000000000037941 */ /* 0x000fea0003800000 */
.L_x_48628:
        /* <DEDUP_REMOVED lines=12> */
.L_x_48624:
[----:B------:R-:W-:Y:S05]  /*1a6e0*/  BSYNC B2 ;  /* 0x0000000000027941 */ /* 0x000fea0003800000 */
.L_x_48623:
        /* <DEDUP_REMOVED lines=18> */
.L_x_48635:
[----:B------:R-:W-:Y:S02]  /*1a810*/  MOV R113, R158 ;  /* 0x0000009e00717202 */ /* 0x000fe40000000f00 */
.L_x_48636:
[----:B------:R-:W-:Y:S05]  /*1a820*/  BSYNC B3 ;  /* 0x0000000000037941 */ /* 0x000fea0003800000 */
.L_x_48634:
        /* <DEDUP_REMOVED lines=16> */
.L_x_48640:
[----:B------:R-:W-:Y:S05]  /*1a930*/  BSYNC B4 ;  /* 0x0000000000047941 */ /* 0x000fea0003800000 */
.L_x_48639:
        /* <DEDUP_REMOVED lines=44> */
.L_x_48638:
[----:B------:R-:W-:Y:S05]  /*1ac00*/  BSYNC B3 ;  /* 0x0000000000037941 */ /* 0x000fea0003800000 */
.L_x_48637:
        /* <DEDUP_REMOVED lines=12> */
.L_x_48633:
[----:B------:R-:W-:Y:S05]  /*1acd0*/  BSYNC B2 ;  /* 0x0000000000027941 */ /* 0x000fea0003800000 */
.L_x_48632:
        /* <DEDUP_REMOVED lines=18> */
.L_x_48644:
[----:B------:R-:W-:Y:S02]  /*1ae00*/  MOV R157, R158 ;  /* 0x0000009e009d7202 */ /* 0x000fe40000000f00 */
.L_x_48645:
[----:B------:R-:W-:Y:S05]  /*1ae10*/  BSYNC B3 ;  /* 0x0000000000037941 */ /* 0x000fea0003800000 */
.L_x_48643:
        /* <DEDUP_REMOVED lines=16> */
.L_x_48649:
[----:B------:R-:W-:Y:S05]  /*1af20*/  BSYNC B4 ;  /* 0x0000000000047941 */ /* 0x000fea0003800000 */
.L_x_48648:
        /* <DEDUP_REMOVED lines=44> */
.L_x_48647:
[----:B------:R-:W-:Y:S05]  /*1b1f0*/  BSYNC B3 ;  /* 0x0000000000037941 */ /* 0x000fea0003800000 */
.L_x_48646:
        /* <DEDUP_REMOVED lines=12> */
.L_x_48642:
[----:B------:R-:W-:Y:S05]  /*1b2c0*/  BSYNC B2 ;  /* 0x0000000000027941 */ /* 0x000fea0003800000 */
.L_x_48641:
        /* <DEDUP_REMOVED lines=18> */
.L_x_48653:
[----:B------:R-:W-:Y:S02]  /*1b3f0*/  MOV R115, R158 ;  /* 0x0000009e00737202 */ /* 0x000fe40000000f00 */
.L_x_48654:
[----:B------:R-:W-:Y:S05]  /*1b400*/  BSYNC B3 ;  /* 0x0000000000037941 */ /* 0x000fea0003800000 */
.L_x_48652:
        /* <DEDUP_REMOVED lines=16> */
.L_x_48658:
[----:B------:R-:W-:Y:S05]  /*1b510*/  BSYNC B4 ;  /* 0x0000000000047941 */ /* 0x000fea0003800000 */
.L_x_48657:
        /* <DEDUP_REMOVED lines=44> */
.L_x_48656:
[----:B------:R-:W-:Y:S05]  /*1b7e0*/  BSYNC B3 ;  /* 0x0000000000037941 */ /* 0x000fea0003800000 */
.L_x_48655:
        /* <DEDUP_REMOVED lines=12> */
.L_x_48651:
[----:B------:R-:W-:Y:S05]  /*1b8b0*/  BSYNC B2 ;  /* 0x0000000000027941 */ /* 0x000fea0003800000 */
.L_x_48650:
        /* <DEDUP_REMOVED lines=26> */
.L_x_48660:
[----:B------:R-:W-:Y:S05]  /*1ba60*/  BSYNC B2 ;  /* 0x0000000000027941 */ /* 0x000fea0003800000 */
.L_x_48659:
[----:B------:R-:W-:Y:S02]  /*1ba70*/  IADD3 R134, R134, 0x20, RZ ;  /* 0x0000002086867810 */ /* 0x000fe40007ffe0ff */
[----:B------:R-:W-:Y:S02]  /*1ba80*/  IADD3 R133, R133, 0x20, RZ ;  /* 0x0000002085857810 */ /* 0x000fe40007ffe0ff */
.L_x_48586:
[----:B------:R-:W-:Y:S05]  /*1ba90*/  BSYNC B1 ;  /* 0x0000000000017941 */ /* 0x000fea0003800000 */
.L_x_48585:
        /* <DEDUP_REMOVED lines=31> */
.L_x_48666:
[----:B------:R-:W-:Y:S02]  /*1bc90*/  IMAD.MOV.U32 R122, RZ, RZ, R158 ;  /* 0x000000ffff7a7224 */ /* 0x000fe400078e009e */
.L_x_48667:
[----:B------:R-:W-:Y:S05]  /*1bca0*/  BSYNC B3 ;  /* 0x0000000000037941 */ /* 0x000fea0003800000 */
.L_x_48665:
        /* <DEDUP_REMOVED lines=16> */
.L_x_48671:
[----:B------:R-:W-:Y:S05]  /*1bdb0*/  BSYNC B4 ;  /* 0x0000000000047941 */ /* 0x000fea0003800000 */
.L_x_48670:
        /* <DEDUP_REMOVED lines=43> */
.L_x_48669:
[----:B------:R-:W-:Y:S05]  /*1c070*/  BSYNC B3 ;  /* 0x0000000000037941 */ /* 0x000fea0003800000 */
.L_x_48668:
        /* <DEDUP_REMOVED lines=12> */
.L_x_48664:
[----:B------:R-:W-:Y:S05]  /*1c140*/  BSYNC B2 ;  /* 0x0000000000027941 */ /* 0x000fea0003800000 */
.L_x_48663:
        /* <DEDUP_REMOVED lines=18> */
.L_x_48675:
[----:B------:R-:W-:Y:S02]  /*1c270*/  MOV R117, R158 ;  /* 0x0000009e00757202 */ /* 0x000fe40000000f00 */
.L_x_48676:
[----:B------:R-:W-:Y:S05]  /*1c280*/  BSYNC B3 ;  /* 0x0000000000037941 */ /* 0x000fea0003800000 */
.L_x_48674:
        /* <DEDUP_REMOVED lines=16> */
.L_x_48680:
[----:B------:R-:W-:Y:S05]  /*1c390*/  BSYNC B4 ;  /* 0x0000000000047941 */ /* 0x000fea0003800000 */
.L_x_48679:
        /* <DEDUP_REMOVED lines=44> */
.L_x_48678:
[----:B------:R-:W-:Y:S05]  /*1c660*/  BSYNC B3 ;  /* 0x0000000000037941 */ /* 0x000fea0003800000 */
.L_x_48677:
        /* <DEDUP_REMOVED lines=12> */
.L_x_48673:
[----:B------:R-:W-:Y:S05]  /*1c730*/  BSYNC B2 ;  /* 0x0000000000027941 */ /* 0x000fea0003800000 */
.L_x_48672:
        /* <DEDUP_REMOVED lines=18> */
.L_x_48684:
[----:B------:R-:W-:Y:S02]  /*1c860*/  MOV R157, R158 ;  /* 0x0000009e009d7202 */ /* 0x000fe40000000f00 */
.L_x_48685:
[----:B------:R-:W-:Y:S05]  /*1c870*/  BSYNC B3 ;  /* 0x0000000000037941 */ /* 0x000fea0003800000 */
.L_x_48683:
        /* <DEDUP_REMOVED lines=16> */
.L_x_48689:
[----:B------:R-:W-:Y:S05]  /*1c980*/  BSYNC B4 ;  /* 0x0000000000047941 */ /* 0x000fea0003800000 */
.L_x_48688:
        /* <DEDUP_REMOVED lines=44> */
.L_x_48687:
[----:B------:R-:W-:Y:S05]  /*1cc50*/  BSYNC B3 ;  /* 0x0000000000037941 */ /* 0x000fea0003800000 */
.L_x_48686:
        /* <DEDUP_REMOVED lines=12> */
.L_x_48682:
[----:B------:R-:W-:Y:S05]  /*1cd20*/  BSYNC B2 ;  /* 0x0000000000027941 */ /* 0x000fea0003800000 */
.L_x_48681:
        /* <DEDUP_REMOVED lines=18> */
.L_x_48693:
[----:B------:R-:W-:Y:S02]  /*1ce50*/  MOV R119, R158 ;  /* 0x0000009e00777202 */ /* 0x000fe40000000f00 */
.L_x_48694:
[----:B------:R-:W-:Y:S05]  /*1ce60*/  BSYNC B3 ;  /* 0x0000000000037941 */ /* 0x000fea0003800000 */
.L_x_48692:
        /* <DEDUP_REMOVED lines=16> */
.L_x_48698:
[----:B------:R-:W-:Y:S05]  /*1cf70*/  BSYNC B4 ;  /* 0x0000000000047941 */ /* 0x000fea0003800000 */
.L_x_48697:
        /* <DEDUP_REMOVED lines=44> */
.L_x_48696:
[----:B------:R-:W-:Y:S05]  /*1d240*/  BSYNC B3 ;  /* 0x0000000000037941 */ /* 0x000fea0003800000 */
.L_x_48695:
        /* <DEDUP_REMOVED lines=12> */
.L_x_48691:
[----:B------:R-:W-:Y:S05]  /*1d310*/  BSYNC B2 ;  /* 0x0000000000027941 */ /* 0x000fea0003800000 */
.L_x_48690:
        /* <DEDUP_REMOVED lines=18> */
.L_x_48702:
[----:B------:R-:W-:Y:S02]  /*1d440*/  MOV R157, R158 ;  /* 0x0000009e009d7202 */ /* 0x000fe40000000f00 */
.L_x_48703:
[----:B------:R-:W-:Y:S05]  /*1d450*/  BSYNC B3 ;  /* 0x0000000000037941 */ /* 0x000fea0003800000 */
.L_x_48701:
        /* <DEDUP_REMOVED lines=16> */
.L_x_48707:
[----:B------:R-:W-:Y:S05]  /*1d560*/  BSYNC B4 ;  /* 0x0000000000047941 */ /* 0x000fea0003800000 */
.L_x_48706:
        /* <DEDUP_REMOVED lines=44> */
.L_x_48705:
[----:B------:R-:W-:Y:S05]  /*1d830*/  BSYNC B3 ;  /* 0x0000000000037941 */ /* 0x000fea0003800000 */
.L_x_48704:
        /* <DEDUP_REMOVED lines=12> */
.L_x_48700:
[----:B------:R-:W-:Y:S05]  /*1d900*/  BSYNC B2 ;  /* 0x0000000000027941 */ /* 0x000fea0003800000 */
.L_x_48699:
        /* <DEDUP_REMOVED lines=18> */
.L_x_48711:
[----:B------:R-:W-:Y:S02]  /*1da30*/  MOV R121, R158 ;  /* 0x0000009e00797202 */ /* 0x000fe40000000f00 */
.L_x_48712:
[----:B------:R-:W-:Y:S05]  /*1da40*/  BSYNC B3 ;  /* 0x0000000000037941 */ /* 0x000fea0003800000 */
.L_x_48710:
        /* <DEDUP_REMOVED lines=16> */
.L_x_48716:
[----:B------:R-:W-:Y:S05]  /*1db50*/  BSYNC B4 ;  /* 0x0000000000047941 */ /* 0x000fea0003800000 */
.L_x_48715:
        /* <DEDUP_REMOVED lines=44> */
.L_x_48714:
[----:B------:R-:W-:Y:S05]  /*1de20*/  BSYNC B3 ;  /* 0x0000000000037941 */ /* 0x000fea0003800000 */
.L_x_48713:
        /* <DEDUP_REMOVED lines=12> */
.L_x_48709:
[----:B------:R-:W-:Y:S05]  /*1def0*/  BSYNC B2 ;  /* 0x0000000000027941 */ /* 0x000fea0003800000 */
.L_x_48708:
        /* <DEDUP_REMOVED lines=18> */
.L_x_48720:
[----:B------:R-:W-:Y:S02]  /*1e020*/  MOV R157, R158 ;  /* 0x0000009e009d7202 */ /* 0x000fe40000000f00 */
.L_x_48721:
[----:B------:R-:W-:Y:S05]  /*1e030*/  BSYNC B3 ;  /* 0x0000000000037941 */ /* 0x000fea0003800000 */
.L_x_48719:
        /* <DEDUP_REMOVED lines=16> */
.L_x_48725:
[----:B------:R-:W-:Y:S05]  /*1e140*/  BSYNC B4 ;  /* 0x0000000000047941 */ /* 0x000fea0003800000 */
.L_x_48724:
        /* <DEDUP_REMOVED lines=44> */
.L_x_48723:
[----:B------:R-:W-:Y:S05]  /*1e410*/  BSYNC B3 ;  /* 0x0000000000037941 */ /* 0x000fea0003800000 */
.L_x_48722:
        /* <DEDUP_REMOVED lines=12> */
.L_x_48718:
[----:B------:R-:W-:Y:S05]  /*1e4e0*/  BSYNC B2 ;  /* 0x0000000000027941 */ /* 0x000fea0003800000 */
.L_x_48717:
        /* <DEDUP_REMOVED lines=18> */
.L_x_48729:
[----:B------:R-:W-:Y:S02]  /*1e610*/  MOV R123, R158 ;  /* 0x0000009e007b7202 */ /* 0x000fe40000000f00 */
.L_x_48730:
[----:B------:R-:W-:Y:S05]  /*1e620*/  BSYNC B3 ;  /* 0x0000000000037941 */ /* 0x000fea0003800000 */
.L_x_48728:
        /* <DEDUP_REMOVED lines=16> */
.L_x_48734:
[----:B------:R-:W-:Y:S05]  /*1e730*/  BSYNC B4 ;  /* 0x0000000000047941 */ /* 0x000fea0003800000 */
.L_x_48733:
        /* <DEDUP_REMOVED lines=44> */
.L_x_48732:
[----:B------:R-:W-:Y:S05]  /*1ea00*/  BSYNC B3 ;  /* 0x0000000000037941 */ /* 0x000fea0003800000 */
.L_x_48731:
        /* <DEDUP_REMOVED lines=12> */
.L_x_48727:
[----:B------:R-:W-:Y:S05]  /*1ead0*/  BSYNC B2 ;  /* 0x0000000000027941 */ /* 0x000fea0003800000 */
.L_x_48726:
        /* <DEDUP_REMOVED lines=26> */
.L_x_48736:
[----:B------:R-:W-:Y:S05]  /*1ec80*/  BSYNC B2 ;  /* 0x0000000000027941 */ /* 0x000fea0003800000 */
.L_x_48735:
[----:B------:R-:W-:Y:S02]  /*1ec90*/  IADD3 R134, R134, 0x20, RZ ;  /* 0x0000002086867810 */ /* 0x000fe40007ffe0ff */
[----:B------:R-:W-:Y:S02]  /*1eca0*/  IADD3 R133, R133, 0x20, RZ ;  /* 0x0000002085857810 */ /* 0x000fe40007ffe0ff */
.L_x_48662:
[----:B------:R-:W-:Y:S05]  /*1ecb0*/  BSYNC B1 ;  /* 0x0000000000017941 */ /* 0x000fea0003800000 */
.L_x_48661:
        /* <DEDUP_REMOVED lines=31> */
.L_x_48742:
[----:B------:R-:W-:Y:S02]  /*1eeb0*/  IMAD.MOV.U32 R130, RZ, RZ, R158 ;  /* 0x000000ffff827224 */ /* 0x000fe400078e009e */
.L_x_48743:
[----:B------:R-:W-:Y:S05]  /*1eec0*/  BSYNC B3 ;  /* 0x0000000000037941 */ /* 0x000fea0003800000 */
.L_x_48741:
        /* <DEDUP_REMOVED lines=16> */
.L_x_48747:
[----:B------:R-:W-:Y:S05]  /*1efd0*/  BSYNC B4 ;  /* 0x0000000000047941 */ /* 0x000fea0003800000 */
.L_x_48746:
        /* <DEDUP_REMOVED lines=43> */
.L_x_48745:
[----:B------:R-:W-:Y:S05]  /*1f290*/  BSYNC B3 ;  /* 0x0000000000037941 */ /* 0x000fea0003800000 */
.L_x_48744:
        /* <DEDUP_REMOVED lines=12> */
.L_x_48740:
[----:B------:R-:W-:Y:S05]  /*1f360*/  BSYNC B2 ;  /* 0x0000000000027941 */ /* 0x000fea0003800000 */
.L_x_48739:
        /* <DEDUP_REMOVED lines=18> */
.L_x_48751:
[----:B------:R-:W-:Y:S02]  /*1f490*/  MOV R125, R158 ;  /* 0x0000009e007d7202 */ /* 0x000fe40000000f00 */
.L_x_48752:
[----:B------:R-:W-:Y:S05]  /*1f4a0*/  BSYNC B3 ;  /* 0x0000000000037941 */ /* 0x000fea0003800000 */
.L_x_48750:
        /* <DEDUP_REMOVED lines=16> */
.L_x_48756:
[----:B------:R-:W-:Y:S05]  /*1f5b0*/  BSYNC B4 ;  /* 0x0000000000047941 */ /* 0x000fea0003800000 */
.L_x_48755:
        /* <DEDUP_REMOVED lines=44> */
.L_x_48754:
[----:B------:R-:W-:Y:S05]  /*1f880*/  BSYNC B3 ;  /* 0x0000000000037941 */ /* 0x000fea0003800000 */
.L_x_48753:
        /* <DEDUP_REMOVED lines=12> */
.L_x_48749:
[----:B------:R-:W-:Y:S05]  /*1f950*/  BSYNC B2 ;  /* 0x0000000000027941 */ /* 0x000fea0003800000 */
.L_x_48748:
        /* <DEDUP_REMOVED lines=18> */
.L_x_48760:
[----:B------:R-:W-:Y:S02]  /*1fa80*/  MOV R132, R158 ;  /* 0x0000009e00847202 */ /* 0x000fe40000000f00 */
.L_x_48761:
[----:B------:R-:W-:Y:S05]  /*1fa90*/  BSYNC B3 ;  /* 0x0000000000037941 */ /* 0x000fea0003800000 */
.L_x_48759:
        /* <DEDUP_REMOVED lines=16> */
.L_x_48765:
[----:B------:R-:W-:Y:S05]  /*1fba0*/  BSYNC B4 ;  /* 0x0000000000047941 */ /* 0x000fea0003800000 */
.L_x_48764:
        /* <DEDUP_REMOVED lines=44> */
.L_x_48763:
[----:B------:R-:W-:Y:S05]  /*1fe70*/  BSYNC B3 ;  /* 0x0000000000037941 */ /* 0x000fea0003800000 */
.L_x_48762:
        /* <DEDUP_REMOVED lines=12> */
.L_x_48758:
[----:B------:R-:W-:Y:S05]  /*1ff40*/  BSYNC B2 ;  /* 0x0000000000027941 */ /* 0x000fea0003800000 */
.L_x_48757:
        /* <DEDUP_REMOVED lines=18> */
.L_x_48769:
[----:B------:R-:W-:Y:S02]  /*20070*/  MOV R127, R158 ;  /* 0x0000009e007f7202 */ /* 0x000fe40000000f00 */
.L_x_48770:
[----:B------:R-:W-:Y:S05]  /*20080*/  BSYNC B3 ;  /* 0x0000000000037941 */ /* 0x000fea0003800000 */
.L_x_48768:
        /* <DEDUP_REMOVED lines=16> */
.L_x_48774:
[----:B------:R-:W-:Y:S05]  /*20190*/  BSYNC B4 ;  /* 0x0000000000047941 */ /* 0x000fea0003800000 */
.L_x_48773:
        /* <DEDUP_REMOVED lines=44> */
.L_x_48772:
[----:B------:R-:W-:Y:S05]  /*20460*/  BSYNC B3 ;  /* 0x0000000000037941 */ /* 0x000fea0003800000 */
.L_x_48771:
        /* <DEDUP_REMOVED lines=12> */
.L_x_48767:
[----:B------:R-:W-:Y:S05]  /*20530*/  BSYNC B2 ;  /* 0x0000000000027941 */ /* 0x000fea0003800000 */
.L_x_48766:
        /* <DEDUP_REMOVED lines=18> */
.L_x_48778:
[----:B------:R-:W-:Y:S02]  /*20660*/  MOV R132, R158 ;  /* 0x0000009e00847202 */ /* 0x000fe40000000f00 */
.L_x_48779:
[----:B------:R-:W-:Y:S05]  /*20670*/  BSYNC B3 ;  /* 0x0000000000037941 */ /* 0x000fea0003800000 */
.L_x_48777:
        /* <DEDUP_REMOVED lines=16> */
.L_x_48783:
[----:B------:R-:W-:Y:S05]  /*20780*/  BSYNC B4 ;  /* 0x0000000000047941 */ /* 0x000fea0003800000 */
.L_x_48782:
        /* <DEDUP_REMOVED lines=44> */
.L_x_48781:
[----:B------:R-:W-:Y:S05]  /*20a50*/  BSYNC B3 ;  /* 0x0000000000037941 */ /* 0x000fea0003800000 */
.L_x_48780:
        /* <DEDUP_REMOVED lines=12> */
.L_x_48776:
[----:B------:R-:W-:Y:S05]  /*20b20*/  BSYNC B2 ;  /* 0x0000000000027941 */ /* 0x000fea0003800000 */
.L_x_48775:
        /* <DEDUP_REMOVED lines=18> */
.L_x_48787:
[----:B------:R-:W-:Y:S02]  /*20c50*/  MOV R129, R158 ;  /* 0x0000009e00817202 */ /* 0x000fe40000000f00 */
.L_x_48788:
[----:B------:R-:W-:Y:S05]  /*20c60*/  BSYNC B3 ;  /* 0x0000000000037941 */ /* 0x000fea0003800000 */
.L_x_48786:
        /* <DEDUP_REMOVED lines=16> */
.L_x_48792:
[----:B------:R-:W-:Y:S05]  /*20d70*/  BSYNC B4 ;  /* 0x0000000000047941 */ /* 0x000fea0003800000 */
.L_x_48791:
        /* <DEDUP_REMOVED lines=44> */
.L_x_48790:
[----:B------:R-:W-:Y:S05]  /*21040*/  BSYNC B3 ;  /* 0x0000000000037941 */ /* 0x000fea0003800000 */
.L_x_48789:
        /* <DEDUP_REMOVED lines=12> */
.L_x_48785:
[----:B------:R-:W-:Y:S05]  /*21110*/  BSYNC B2 ;  /* 0x0000000000027941 */ /* 0x000fea0003800000 */
.L_x_48784:
        /* <DEDUP_REMOVED lines=18> */
.L_x_48796:
[----:B------:R-:W-:Y:S02]  /*21240*/  MOV R132, R158 ;  /* 0x0000009e00847202 */ /* 0x000fe40000000f00 */
.L_x_48797:
[----:B------:R-:W-:Y:S05]  /*21250*/  BSYNC B3 ;  /* 0x0000000000037941 */ /* 0x000fea0003800000 */
.L_x_48795:
        /* <DEDUP_REMOVED lines=16> */
.L_x_48801:
[----:B------:R-:W-:Y:S05]  /*21360*/  BSYNC B4 ;  /* 0x0000000000047941 */ /* 0x000fea0003800000 */
.L_x_48800:
        /* <DEDUP_REMOVED lines=44> */
.L_x_48799:
[----:B------:R-:W-:Y:S05]  /*21630*/  BSYNC B3 ;  /* 0x0000000000037941 */ /* 0x000fea0003800000 */
.L_x_48798:
        /* <DEDUP_REMOVED lines=12> */
.L_x_48794:
[----:B------:R-:W-:Y:S05]  /*21700*/  BSYNC B2 ;  /* 0x0000000000027941 */ /* 0x000fea0003800000 */
.L_x_48793:
        /* <DEDUP_REMOVED lines=18> */
.L_x_48805:
[----:B------:R-:W-:Y:S02]  /*21830*/  MOV R131, R158 ;  /* 0x0000009e00837202 */ /* 0x000fe40000000f00 */
.L_x_48806:
[----:B------:R-:W-:Y:S05]  /*21840*/  BSYNC B3 ;  /* 0x0000000000037941 */ /* 0x000fea0003800000 */
.L_x_48804:
        /* <DEDUP_REMOVED lines=16> */
.L_x_48810:
[----:B------:R-:W-:Y:S05]  /*21950*/  BSYNC B4 ;  /* 0x0000000000047941 */ /* 0x000fea0003800000 */
.L_x_48809:
        /* <DEDUP_REMOVED lines=44> */
.L_x_48808:
[----:B------:R-:W-:Y:S05]  /*21c20*/  BSYNC B3 ;  /* 0x0000000000037941 */ /* 0x000fea0003800000 */
.L_x_48807:
        /* <DEDUP_REMOVED lines=12> */
.L_x_48803:
[----:B------:R-:W-:Y:S05]  /*21cf0*/  BSYNC B2 ;  /* 0x0000000000027941 */ /* 0x000fea0003800000 */
.L_x_48802:
        /* <DEDUP_REMOVED lines=25> */
.L_x_48738:
[----:B------:R-:W-:Y:S05]  /*21e90*/  BSYNC B1 ;  /* 0x0000000000017941 */ /* 0x000fea0003800000 */
.L_x_48737:
        /* <DEDUP_REMOVED lines=105> */
.L_x_48835:
        /* <DEDUP_REMOVED lines=190> */
.L_x_48836:
        /* <DEDUP_REMOVED lines=90> */
.L_x_48816:
[----:B------:R-:W-:Y:S05]  /*236b0*/  BSYNC B2 ;  /* 0x0000000000027941 */ /* 0x000fea0003800000 */
.L_x_48815:
        /* <DEDUP_REMOVED lines=66> */
.L_x_48818:
[----:B------:R-:W-:Y:S05]  /*23ae0*/  BSYNC B2 ;  /* 0x0000000000027941 */ /* 0x000fea0003800000 */
.L_x_48817:
        /* <DEDUP_REMOVED lines=36> */
.L_x_48820:
[----:B------:R-:W-:Y:S05]  /*23d30*/  BSYNC B2 ;  /* 0x0000000000027941 */ /* 0x000fea0003800000 */
.L_x_48819:
        /* <DEDUP_REMOVED lines=36> */
.L_x_48822:
[----:B------:R-:W-:Y:S05]  /*23f80*/  BSYNC B2 ;  /* 0x0000000000027941 */ /* 0x000fea0003800000 */
.L_x_48821:
        /* <DEDUP_REMOVED lines=36> */
.L_x_48824:
[----:B------:R-:W-:Y:S05]  /*241d0*/  BSYNC B2 ;  /* 0x0000000000027941 */ /* 0x000fea0003800000 */
.L_x_48823:
        /* <DEDUP_REMOVED lines=36> */
.L_x_48826:
[----:B------:R-:W-:Y:S05]  /*24420*/  BSYNC B2 ;  /* 0x0000000000027941 */ /* 0x000fea0003800000 */
.L_x_48825:
        /* <DEDUP_REMOVED lines=36> */
.L_x_48828:
[----:B------:R-:W-:Y:S05]  /*24670*/  BSYNC B2 ;  /* 0x0000000000027941 */ /* 0x000fea0003800000 */
.L_x_48827:
        /* <DEDUP_REMOVED lines=36> */
.L_x_48830:
[----:B------:R-:W-:Y:S05]  /*248c0*/  BSYNC B2 ;  /* 0x0000000000027941 */ /* 0x000fea0003800000 */
.L_x_48829:
        /* <DEDUP_REMOVED lines=36> */
.L_x_48832:
[----:B------:R-:W-:Y:S05]  /*24b10*/  BSYNC B2 ;  /* 0x0000000000027941 */ /* 0x000fea0003800000 */
.L_x_48831:
        /* <DEDUP_REMOVED lines=34> */
.L_x_48814:
[----:B------:R-:W-:Y:S05]  /*24d40*/  BSYNC B1 ;  /* 0x0000000000017941 */ /* 0x000fea0003800000 */
.L_x_48813:
[----:B0-----:R-:W-:-:S04]  /*24d50*/  IMAD.MOV.U32 R132, RZ, RZ, c[0x0][0x160] ;  /* 0x00005800ff847624 */ /* 0x001fc800078e00ff */
[----:B------:R-:W-:-:S05]  /*24d60*/  IMAD R6, R132, 0x4, R6 ;  /* 0x0000000484067824 */ /* 0x000fca00078e0206 */
[----:B------:R-:W-:-:S13]  /*24d70*/  ISETP.GE.AND P1, PT, R6, c[0x0][0x164], PT ;  /* 0x0000590006007a0c */ /* 0x000fda0003f26270 */
[----:B------:R-:W-:Y:S01]  /*24d80*/  @P1 CALL.REL.NOINC `(.L_x_48833) ;  /* 0x0000001000001944 */ /* 0x000fe20003c00000 */
[----:B------:R-:W-:Y:S05]  /*24d90*/  BRA `(.L_x_48834) ;  /* 0xfffddae000007947 */ /* 0x000fea000383ffff */
.L_x_48833:
[----:B------:R-:W-:Y:S05]  /*24da0*/  BSYNC B0 ;  /* 0x0000000000007941 */ /* 0x000fea0003800000 */
.L_x_48052:
[----:B------:R-:W-:Y:S05]  /*24db0*/  EXIT ;  /* 0x000000000000794d */ /* 0x000fea0003800000 */
.L_x_48811:
[----:B------:R-:W-:Y:S01]  /*24dc0*/  HFMA2.MMA R134, -RZ, RZ, 0, 5.9604644775390625e-08 ;  /* 0x00000001ff867435 */ /* 0x000fe200000001ff */
[----:B------:R-:W-:Y:S01]  /*24dd0*/  IMAD.MOV.U32 R171, RZ, RZ, 0x1f ;  /* 0x0000001fffab7424 */ /* 0x000fe200078e00ff */
[----:B------:R-:W-:Y:S01]  /*24de0*/  MOV R132, 0x24e10 ;  /* 0x00024e1000847802 */ /* 0x000fe20000000f00 */
[----:B------:R-:W-:-:S03]  /*24df0*/  IMAD.MOV.U32 R133, RZ, RZ, -0x1 ;  /* 0xffffffffff857424 */ /* 0x000fc600078e00ff */
[----:B-----5:R-:W-:Y:S05]  /*24e00*/  CALL.REL.NOINC `($__internal_110_$__cuda_sm70_shflsync_bfly_p) ;  /* 0x00000e2000007944 */ /* 0x020fea0003c00000 */
[----:B-1----:R-:W-:Y:S05]  /*24e10*/  BRA `(.L_x_48835) ;  /* 0xffffd71000007947 */ /* 0x002fea000383ffff */
.L_x_48812:
[----:B------:R-:W-:Y:S01]  /*24e20*/  IMAD.MOV.U32 R134, RZ, RZ, 0x2 ;  /* 0x00000002ff867424 */ /* 0x000fe200078e00ff */
[----:B------:R-:W-:Y:S01]  /*24e30*/  MOV R171, 0x1f ;  /* 0x0000001f00ab7802 */ /* 0x000fe20000000f00 */
[----:B------:R-:W-:Y:S01]  /*24e40*/  IMAD.MOV.U32 R133, RZ, RZ, -0x1 ;  /* 0xffffffffff857424 */ /* 0x000fe200078e00ff */
[----:B------:R-:W-:Y:S02]  /*24e50*/  MOV R132, 0x24e70 ;  /* 0x00024e7000847802 */ /* 0x000fe40000000f00 */
[----:B-----5:R-:W-:Y:S05]  /*24e60*/  CALL.REL.NOINC `($__internal_110_$__cuda_sm70_shflsync_bfly_p) ;  /* 0x00000dc000007944 */ /* 0x020fea0003c00000 */
[----:B-1----:R-:W-:Y:S01]  /*24e70*/  FADD.FTZ R170, R170, R134 ;  /* 0x00000086aaaa7221 */ /* 0x002fe20000010000 */
[----:B------:R-:W-:Y:S01]  /*24e80*/  MOV R133, 0xffffffff ;  /* 0xffffffff00857802 */ /* 0x000fe20000000f00 */
[----:B------:R-:W-:Y:S01]  /*24e90*/  IMAD.MOV.U32 R134, RZ, RZ, 0x4 ;  /* 0x00000004ff867424 */ /* 0x000fe200078e00ff */
[----:B------:R-:W-:Y:S01]  /*24ea0*/  MOV R132, 0x24ed0 ;  /* 0x00024ed000847802 */ /* 0x000fe20000000f00 */
[----:B------:R-:W-:-:S02]  /*24eb0*/  IMAD.MOV.U32 R171, RZ, RZ, 0x1f ;  /* 0x0000001fffab7424 */ /* 0x000fc400078e00ff */
[----:B------:R-:W-:Y:S05]  /*24ec0*/  CALL.REL.NOINC `($__internal_110_$__cuda_sm70_shflsync_bfly_p) ;  /* 0x00000d6000007944 */ /* 0x000fea0003c00000 */
[----:B-1----:R-:W-:Y:S01]  /*24ed0*/  FADD.FTZ R170, R170, R134 ;  /* 0x00000086aaaa7221 */ /* 0x002fe20000010000 */
[----:B------:R-:W-:Y:S01]  /*24ee0*/  MOV R132, 0x24f30 ;  /* 0x00024f3000847802 */ /* 0x000fe20000000f00 */
[----:B------:R-:W-:-:S02]  /*24ef0*/  IMAD.MOV.U32 R134, RZ, RZ, 0x8 ;  /* 0x00000008ff867424 */ /* 0x000fc400078e00ff */
[----:B------:R-:W-:Y:S02]  /*24f00*/  IMAD.MOV.U32 R171, RZ, RZ, 0x1f ;  /* 0x0000001fffab7424 */ /* 0x000fe400078e00ff */
[----:B------:R-:W-:Y:S02]  /*24f10*/  IMAD.MOV.U32 R133, RZ, RZ, -0x1 ;  /* 0xffffffffff857424 */ /* 0x000fe400078e00ff */
[----:B------:R-:W-:Y:S05]  /*24f20*/  CALL.REL.NOINC `($__internal_110_$__cuda_sm70_shflsync_bfly_p) ;  /* 0x00000d0000007944 */ /* 0x000fea0003c00000 */
[----:B-1----:R-:W-:Y:S01]  /*24f30*/  FADD.FTZ R170, R170, R134 ;  /* 0x00000086aaaa7221 */ /* 0x002fe20000010000 */
[----:B------:R-:W-:Y:S01]  /*24f40*/  HFMA2.MMA R134, -RZ, RZ, 0, 9.5367431640625e-07 ;  /* 0x00000010ff867435 */ /* 0x000fe200000001ff */
[----:B------:R-:W-:Y:S01]  /*24f50*/  IMAD.MOV.U32 R171, RZ, RZ, 0x1f ;  /* 0x0000001fffab7424 */ /* 0x000fe200078e00ff */
[----:B------:R-:W-:Y:S01]  /*24f60*/  MOV R132, 0x24f90 ;  /* 0x00024f9000847802 */ /* 0x000fe20000000f00 */
[----:B------:R-:W-:-:S03]  /*24f70*/  IMAD.MOV.U32 R133, RZ, RZ, -0x1 ;  /* 0xffffffffff857424 */ /* 0x000fc600078e00ff */
[----:B------:R-:W-:Y:S05]  /*24f80*/  CALL.REL.NOINC `($__internal_110_$__cuda_sm70_shflsync_bfly_p) ;  /* 0x00000ca000007944 */ /* 0x000fea0003c00000 */
        /* <DEDUP_REMOVED lines=176> */
[----:B------:R-:W-:Y:S05]  /*25a90*/  CALL.REL.NOINC `($__internal_110_$__cuda_sm70_shflsync_bfly_p) ;  /* 0x0000019000007944 */ /* 0x000fea0003c00000 */
[----:B-1----:R-:W-:Y:S01]  /*25aa0*/  FADD.FTZ R170, R170, R134 ;  /* 0x00000086aaaa7221 */ /* 0x002fe20000010000 */
[----:B------:R-:W-:Y:S01]  /*25ab0*/  MOV R133, 0xffffffff ;  /* 0xffffffff00857802 */ /* 0x000fe20000000f00 */
[----:B------:R-:W-:Y:S01]  /*25ac0*/  IMAD.MOV.U32 R134, RZ, RZ, 0x2 ;  /* 0x00000002ff867424 */ /* 0x000fe200078e00ff */
[----:B------:R-:W-:Y:S01]  /*25ad0*/  MOV R132, 0x25b00 ;  /* 0x00025b0000847802 */ /* 0x000fe20000000f00 */
[----:B------:R-:W-:Y:S02]  /*25ae0*/  IMAD.MOV.U32 R171, RZ, RZ, 0x1f ;  /* 0x0000001fffab7424 */ /* 0x000fe400078e00ff */
[----:B------:R-:W-:Y:S05]  /*25af0*/  CALL.REL.NOINC `($__internal_110_$__cuda_sm70_shflsync_bfly_p) ;  /* 0x0000013000007944 */ /* 0x000fea0003c00000 */
[----:B-1----:R-:W-:Y:S01]  /*25b00*/  FADD.FTZ R170, R170, R134 ;  /* 0x00000086aaaa7221 */ /* 0x002fe20000010000 */
[----:B------:R-:W-:Y:S01]  /*25b10*/  MOV R132, 0x25b60 ;  /* 0x00025b6000847802 */ /* 0x000fe20000000f00 */
[----:B------:R-:W-:Y:S02]  /*25b20*/  IMAD.MOV.U32 R134, RZ, RZ, 0x4 ;  /* 0x00000004ff867424 */ /* 0x000fe400078e00ff */
[----:B------:R-:W-:-:S02]  /*25b30*/  IMAD.MOV.U32 R171, RZ, RZ, 0x1f ;  /* 0x0000001fffab7424 */ /* 0x000fc400078e00ff */
[----:B------:R-:W-:Y:S02]  /*25b40*/  IMAD.MOV.U32 R133, RZ, RZ, -0x1 ;  /* 0xffffffffff857424 */ /* 0x000fe400078e00ff */
[----:B------:R-:W-:Y:S05]  /*25b50*/  CALL.REL.NOINC `($__internal_110_$__cuda_sm70_shflsync_bfly_p) ;  /* 0x000000d000007944 */ /* 0x000fea0003c00000 */
[----:B-1----:R-:W-:Y:S01]  /*25b60*/  FADD.FTZ R170, R170, R134 ;  /* 0x00000086aaaa7221 */ /* 0x002fe20000010000 */
[----:B------:R-:W-:Y:S01]  /*25b70*/  HFMA2.MMA R134, -RZ, RZ, 0, 4.76837158203125e-07 ;  /* 0x00000008ff867435 */ /* 0x000fe200000001ff */
[----:B------:R-:W-:Y:S01]  /*25b80*/  IMAD.MOV.U32 R171, RZ, RZ, 0x1f ;  /* 0x0000001fffab7424 */ /* 0x000fe200078e00ff */
[----:B------:R-:W-:Y:S01]  /*25b90*/  MOV R132, 0x25bc0 ;  /* 0x00025bc000847802 */ /* 0x000fe20000000f00 */
[----:B------:R-:W-:-:S03]  /*25ba0*/  IMAD.MOV.U32 R133, RZ, RZ, -0x1 ;  /* 0xffffffffff857424 */ /* 0x000fc600078e00ff */
[----:B------:R-:W-:Y:S05]  /*25bb0*/  CALL.REL.NOINC `($__internal_110_$__cuda_sm70_shflsync_bfly_p) ;  /* 0x0000007000007944 */ /* 0x000fea0003c00000 */
[----:B-1----:R-:W-:Y:S01]  /*25bc0*/  FADD.FTZ R170, R170, R134 ;  /* 0x00000086aaaa7221 */ /* 0x002fe20000010000 */
[----:B------:R-:W-:Y:S01]  /*25bd0*/  MOV R171, 0x1f ;  /* 0x0000001f00ab7802 */ /* 0x000fe20000000f00 */
[----:B------:R-:W-:Y:S01]  /*25be0*/  IMAD.MOV.U32 R134, RZ, RZ, 0x10 ;  /* 0x00000010ff867424 */ /* 0x000fe200078e00ff */
[----:B------:R-:W-:Y:S01]  /*25bf0*/  MOV R132, 0x25c20 ;  /* 0x00025c2000847802 */ /* 0x000fe20000000f00 */
[----:B------:R-:W-:Y:S02]  /*25c00*/  IMAD.MOV.U32 R133, RZ, RZ, -0x1 ;  /* 0xffffffffff857424 */ /* 0x000fe400078e00ff */
[----:B------:R-:W-:Y:S05]  /*25c10*/  CALL.REL.NOINC `($__internal_110_$__cuda_sm70_shflsync_bfly_p) ;  /* 0x0000001000007944 */ /* 0x000fea0003c00000 */
[----:B-1----:R-:W-:Y:S05]  /*25c20*/  BRA `(.L_x_48836) ;  /* 0xffffd4e000007947 */ /* 0x002fea000383ffff */
        .weak           $__internal_110_$__cuda_sm70_shflsync_bfly_p
        .type           $__internal_110_$__cuda_sm70_shflsync_bfly_p,@function
        .size           $__internal_110_$__cuda_sm70_shflsync_bfly_p,(.L_x_71110 - $__internal_110_$__cuda_sm70_shflsync_bfly_p)
$__internal_110_$__cuda_sm70_shflsync_bfly_p:
[----:B------:R-:W-:Y:S04]  /*25c30*/  WARPSYNC R133 ;  /* 0x0000008500007348 */ /* 0x000fe80003800000 */
[----:B------:R0:W1:Y:S02]  /*25c40*/  SHFL.BFLY PT, R134, R170, R134, R171 ;  /* 0x0c000086aa867389 */ /* 0x00006400000e00ab */
[----:B0-----:R-:W-:-:S04]  /*25c50*/  IMAD.MOV.U32 R133, RZ, RZ, 0x0 ;  /* 0x00000000ff857424 */ /* 0x001fc800078e00ff */
[----:B------:R-:W-:Y:S05]  /*25c60*/  RET.REL.NODEC R132 `(_ZN10layer_norm13ln_fwd_kernelINS_13Kernel_traitsI6__halfS2_fS2_fjLj2560ELj1ELj4ELj1ELj16ENS_18Kernel_traits_baseILj2560ES2_S2_fS2_fjLj128EEEEELb1ELb1ELb1ELb0EEEvNS_9FwdParamsE) ;  /* 0xfffda39084007950 */ /* 0x000fea0003c3ffff */
.L_x_48837:
        /* <DEDUP_REMOVED lines=9> */
.L_x_71110:


//--------------------- .text._ZN10layer_norm13ln_fwd_kernelINS_13Kernel_traitsI6__halfS2_fS2_fjLj2560ELj1ELj4ELj1ELj16ENS_18Kernel_traits_baseILj2560ES2_S2_fS2_fjLj128EEEEELb1ELb1ELb1ELb1EEEvNS_9FwdParamsE --------------------------
	.section	.text._ZN10layer_norm13ln_fwd_kernelINS_13Kernel_traitsI6__halfS2_fS2_fjLj2560ELj1ELj4ELj1ELj16ENS_18Kernel_traits_baseILj2560ES2_S2_fS2_fjLj128EEEEELb1ELb1ELb1ELb1EEEvNS_9FwdParamsE,"ax",@progbits
	.sectioninfo	@"SHI_REGISTERS=255"
	.align	128
        .global         _ZN10layer_norm13ln_fwd_kernelINS_13Kernel_traitsI6__halfS2_fS2_fjLj2560ELj1ELj4ELj1ELj16ENS_18Kernel_traits_baseILj2560ES2_S2_fS2_fjLj128EEEEELb1ELb1ELb1ELb1EEEvNS_9FwdParamsE
        .type           _ZN10layer_norm13ln_fwd_kernelINS_13Kernel_traitsI6__halfS2_fS2_fjLj2560ELj1ELj4ELj1ELj16ENS_18Kernel_traits_baseILj2560ES2_S2_fS2_fjLj128EEEEELb1ELb1ELb1ELb1EEEvNS_9FwdParamsE,@function
        .size           _ZN10layer_norm13ln_fwd_kernelINS_13Kernel_traitsI6__halfS2_fS2_fjLj2560ELj1ELj4ELj1ELj16ENS_18Kernel_traits_baseILj2560ES2_S2_fS2_fjLj128EEEEELb1ELb1ELb1ELb1EEEvNS_9FwdParamsE,(.L_x_71111 - _ZN10layer_norm13ln_fwd_kernelINS_13Kernel_traitsI6__halfS2_fS2_fjLj2560ELj1ELj4ELj1ELj16ENS_18Kernel_traits_baseILj2560ES2_S2_fS2_fjLj128EEEEELb1ELb1ELb1ELb1EEEvNS_9FwdParamsE)
        .other          _ZN10layer_norm13ln_fwd_kernelINS_13Kernel_traitsI6__halfS2_fS2_fjLj2560ELj1ELj4ELj1ELj16ENS_18Kernel_traits_baseILj2560ES2_S2_fS2_fjLj128EEEEELb1ELb1ELb1ELb1EEEvNS_9FwdParamsE,@"STO_CUDA_ENTRY STV_DEFAULT"
_ZN10layer_norm13ln_fwd_kernelINS_13Kernel_traitsI6__halfS2_fS2_fjLj2560ELj1ELj4ELj1ELj16ENS_18Kernel_traits_baseILj2560ES2_S2_fS2_fjLj128EEEEELb1ELb1ELb1ELb1EEEvNS_9FwdParamsE:
.text._ZN10layer_norm13ln_fwd_kernelINS_13Kernel_traitsI6__halfS2_fS2_fjLj2560ELj1ELj4ELj1ELj16ENS_18Kernel_traits_baseILj2560ES2_S2_fS2_fjLj128EEEEELb1ELb1ELb1ELb1EEEvNS_9FwdParamsE:
[----:B------:R-:W-:-:S04]  /*0000*/  IMAD.MOV.U32 R1, RZ, RZ, c[0x0][0x28] ;  /* 0x00000a00ff017624 */ /* 0x000fc800078e00ff */
[----:B------:R-:W-:Y:S01]  /*0010*/  ULDC.U8 UR4, c[0x0][0x244] ;  /* 0x0000910000047ab9 */ /* 0x000fe20000000000 */
[----:B------:R-:W-:Y:S01]  /*0020*/  IADD3 R1, R1, -0x78, RZ ;  /* 0xffffff8801017810 */ /* 0x000fe20007ffe0ff */
[----:B------:R-:W-:Y:S01]  /*0030*/  ULDC.64 UR6, c[0x0][0x118] ;  /* 0x0000460000067ab9 */ /* 0x000fe20000000a00 */
[----:B------:R-:W-:Y:S01]  /*0040*/  ISETP.NE.AND P1, PT, RZ, UR4, PT ;  /* 0x00000004ff007c0c */ /* 0x000fe2000bf25270 */
[----:B------:R-:W-:Y:S02]  /*0050*/  ULDC.64 UR4, c[0x0][0x230] ;  /* 0x00008c0000047ab9 */ /* 0x000fe40000000a00 */
[----:B------:R-:W-:Y:S02]  /*0060*/  IMAD.U32 R2, RZ, RZ, UR4 ;  /* 0x00000004ff027e24 */ /* 0x000fe4000f8e00ff */
[----:B------:R-:W-:Y:S01]  /*0070*/  IMAD.U32 R3, RZ, RZ, UR5 ;  /* 0x00000005ff037e24 */ /* 0x000fe2000f8e00ff */
[----:B------:R-:W-:Y:S01]  /*0080*/  MOV R120, c[0x0][0x238] ;  /* 0x00008e0000787a02 */ /* 0x000fe20000000f00 */
        /* <DEDUP_REMOVED lines=21> */
[----:B------:R2:W3:Y:S01]  /*01e0*/  @P1 R2UR UR5, R3 ;  /* 0x00000000030513c2 */ /* 0x0004e200000e0000 */
[----:B------:R-:W-:-:S05]  /*01f0*/  @P1 IMAD.X R121, RZ, RZ, R5, P2 ;  /* 0x000000ffff791224 */ /* 0x000fca00010e0605 */
[--C-:B------:R-:W-:Y:S02]  /*0200*/  SHF.R.U64 R194, R120, 0x2, R121.reuse ;  /* 0x0000000278c27819 */ /* 0x100fe40000001279 */
[----:B------:R-:W-:-:S03]  /*0210*/  SHF.R.U32.HI R195, RZ, 0x2, R121 ;  /* 0x00000002ffc37819 */ /* 0x000fc60000011679 */
[----:B------:R-:W-:Y:S01]  /*0220*/  IMAD.WIDE.U32 R4, R194, -0x2daee0ad, RZ ;  /* 0xd2511f53c2047825 */ /* 0x000fe200078e00ff */
[----:B-1----:R-:W-:Y:S01]  /*0230*/  LOP3.LUT R0, R7, UR4, R195, 0x96, !PT ;  /* 0x0000000407007c12 */ /* 0x002fe2000f8e96c3 */
[----:B------:R-:W-:-:S04]  /*0240*/  UIADD3 UR9, UR4, -0x61c88647, URZ ;  /* 0x9e3779b904097890 */ /* 0x000fc8000fffe03f */
[----:B--2---:R-:W-:Y:S01]  /*0250*/  IMAD.WIDE.U32 R2, R0, -0x2daee0ad, RZ ;  /* 0xd2511f5300027825 */ /* 0x004fe200078e00ff */
[----:B---3--:R-:W-:Y:S01]  /*0260*/  LOP3.LUT R8, R5, UR5, RZ, 0x3c, !PT ;  /* 0x0000000505087c12 */ /* 0x008fe2000f8e3cff */
        /* <DEDUP_REMOVED lines=18> */
[----:B------:R-:W-:Y:S02]  /*0390*/  UIADD3 UR16, UR5, -0x126145ec, URZ ;  /* 0xed9eba1405107890 */ /* 0x000fe4000fffe03f */
[----:B------:R-:W-:Y:S01]  /*03a0*/  UIADD3 UR18, UR5, -0x56f99767, URZ ;  /* 0xa906689905127890 */ /* 0x000fe2000fffe03f */
[----:B------:R-:W-:Y:S01]  /*03b0*/  IMAD.WIDE.U32 R10, R10, -0x2daee0ad, RZ ;  /* 0xd2511f530a0a7825 */ /* 0x000fe200078e00ff */
[----:B------:R-:W-:Y:S01]  /*03c0*/  LOP3.LUT R3, R17, UR15, R8, 0x96, !PT ;  /* 0x0000000f11037c12 */ /* 0x000fe2000f8e9608 */
[----:B------:R-:W-:Y:S02]  /*03d0*/  UIADD3 UR17, UR4, 0x1715609d, URZ ;  /* 0x1715609d04117890 */ /* 0x000fe4000fffe03f */
[----:B------:R-:W-:Y:S01]  /*03e0*/  UIADD3 UR19, UR4, -0x4ab325aa, URZ ;  /* 0xb54cda5604137890 */ /* 0x000fe2000fffe03f */
[----:B------:R-:W-:Y:S01]  /*03f0*/  LOP3.LUT R8, R11, UR16, R2, 0x96, !PT ;  /* 0x000000100b087c12 */ /* 0x000fe2000f8e9602 */
[----:B------:R-:W-:Y:S01]  /*0400*/  IMAD.WIDE.U32 R2, R3, -0x2daee0ad, RZ ;  /* 0xd2511f5303027825 */ /* 0x000fe200078e00ff */
[----:B------:R-:W-:-:S02]  /*0410*/  UIADD3 UR20, UR5, 0x646e171e, URZ ;  /* 0x646e171e05147890 */ /* 0x000fc4000fffe03f */
[----:B------:R-:W-:Y:S01]  /*0420*/  UIADD3 UR22, UR5, 0x1fd5c5a3, URZ ;  /* 0x1fd5c5a305167890 */ /* 0x000fe2000fffe03f */
[----:B------:R-:W-:Y:S01]  /*0430*/  IMAD.WIDE.U32 R8, R8, -0x326172a9, RZ ;  /* 0xcd9e8d5708087825 */ /* 0x000fe200078e00ff */
[----:B------:R-:W-:Y:S01]  /*0440*/  LOP3.LUT R26, R3, UR18, R10, 0x96, !PT ;  /* 0x00000012031a7c12 */ /* 0x000fe2000f8e960a */
[----:B------:R0:W5:Y:S03]  /*0450*/  @P0 LDG.E.128 R4, [R24.64+0xe00] ;  /* 0x000e000618040981 */ /* 0x000166000c1e1d00 */
[----:B------:R-:W-:Y:S01]  /*0460*/  LOP3.LUT R16, R9, UR17, R16, 0x96, !PT ;  /* 0x0000001109107c12 */ /* 0x000fe2000f8e9610 */
[----:B------:R-:W-:-:S04]  /*0470*/  IMAD.WIDE.U32 R26, R26, -0x326172a9, RZ ;  /* 0xcd9e8d571a1a7825 */ /* 0x000fc800078e00ff */
[----:B------:R-:W-:Y:S01]  /*0480*/  IMAD.WIDE.U32 R16, R16, -0x2daee0ad, RZ ;  /* 0xd2511f5310107825 */ /* 0x000fe200078e00ff */
[----:B------:R-:W-:Y:S02]  /*0490*/  LOP3.LUT R3, R27, UR19, R8, 0x96, !PT ;  /* 0x000000131b037c12 */ /* 0x000fe4000f8e9608 */
[----:B------:R-:W-:Y:S01]  /*04a0*/  SHF.L.U32 R0, R18, 0x4, RZ ;  /* 0x0000000412007819 */ /* 0x000fe200000006ff */
[----:B------:R0:W5:Y:S01]  /*04b0*/  @P0 LDG.E.128 R8, [R24.64+0x1000] ;  /* 0x0010000618080981 */ /* 0x000162000c1e1d00 */
        /* <DEDUP_REMOVED lines=8> */
[----:B------:R-:W-:Y:S02]  /*0540*/  ISETP.GE.AND P1, PT, R196, c[0x0][0x164], PT ;  /* 0x00005900c4007a0c */ /* 0x000fe40003f26270 */
        /* <DEDUP_REMOVED lines=13> */
[----:B0-----:R-:W5:Y:S01]  /*0620*/  LDG.E.128 R60, [R60.64+0x1200] ;  /* 0x001200063c3c7981 */ /* 0x001f62000c1e1d00 */
[----:B------:R-:W-:Y:S01]  /*0630*/  IMAD.WIDE.U32 R2, R31, R30, c[0x0][0x1b0] ;  /* 0x00006c001f027625 */ /* 0x000fe200078e001e */
[----:B-----5:R-:W-:Y:S02]  /*0640*/  @!P0 CS2R R124, SRZ ;  /* 0x00000000007c8805 */ /* 0x020fe4000001ff00 */
        /* <DEDUP_REMOVED lines=21> */
[----:B-1----:R-:W-:-:S02]  /*07a0*/  HADD2.F32 R2, -RZ, R124.H0_H0 ;  /* 0x2000007cff027230 */ /* 0x002fc40000004100 */
[----:B------:R-:W-:-:S03]  /*07b0*/  HADD2.F32 R3, -RZ, R125.H0_H0 ;  /* 0x2000007dff037230 */ /* 0x000fc60000004100 */
[----:B------:R0:W-:Y:S04]  /*07c0*/  STL [R1+0x70], R2 ;  /* 0x0000700201007387 */ /* 0x0001e80000100800 */
[----:B------:R1:W-:Y:S01]  /*07d0*/  STL [R1+0x6c], R0 ;  /* 0x00006c0001007387 */ /* 0x0003e20000100800 */
[----:B0-----:R-:W-:-:S03]  /*07e0*/  HADD2.F32 R2, -RZ, R125.H1_H1 ;  /* 0x3000007dff027230 */ /* 0x001fc60000004100 */
[----:B------:R0:W-:Y:S01]  /*07f0*/  STL [R1+0x68], R3 ;  /* 0x0000680301007387 */ /* 0x0001e20000100800 */
[----:B-1----:R-:W-:-:S03]  /*0800*/  HADD2.F32 R0, -RZ, R126.H0_H0 ;  /* 0x2000007eff007230 */ /* 0x002fc60000004100 */
[----:B------:R1:W-:Y:S01]  /*0810*/  STL [R1+0x64], R2 ;  /* 0x0000640201007387 */ /* 0x0003e20000100800 */
[----:B------:R-:W-:-:S03]  /*0820*/  @!P0 CS2R R116, SRZ ;  /* 0x0000000000748805 */ /* 0x000fc6000001ff00 */
[----:B------:R2:W-:Y:S01]  /*0830*/  STL [R1+0x60], R0 ;  /* 0x0000600001007387 */ /* 0x0005e20000100800 */
[----:B0-----:R-:W-:Y:S02]  /*0840*/  HADD2.F32 R3, -RZ, R126.H1_H1 ;  /* 0x3000007eff037230 */ /* 0x001fe40000004100 */
[----:B-1----:R-:W-:-:S03]  /*0850*/  HADD2.F32 R2, -RZ, R127.H0_H0 ;  /* 0x2000007fff027230 */ /* 0x002fc60000004100 */
[----:B------:R-:W-:Y:S01]  /*0860*/  STL [R1+0x5c], R3 ;  /* 0x00005c0301007387 */ /* 0x000fe20000100800 */
[----:B--2---:R-:W-:-:S03]  /*0870*/  HADD2.F32 R0, -RZ, R127.H1_H1 ;  /* 0x3000007fff007230 */ /* 0x004fc60000004100 */
[----:B------:R0:W-:Y:S01]  /*0880*/  STL [R1+0x58], R2 ;  /* 0x0000580201007387 */ /* 0x0001e20000100800 */
[----:B------:R-:W-:-:S03]  /*0890*/  @!P0 CS2R R118, SRZ ;  /* 0x0000000000768805 */ /* 0x000fc6000001ff00 */
[----:B------:R1:W-:Y:S01]  /*08a0*/  STL [R1+0x54], R0 ;  /* 0x0000540001007387 */ /* 0x0003e20000100800 */
[--C-:B0-----:R-:W-:Y:S02]  /*08b0*/  HADD2.F32 R2, -RZ, R116.reuse.H0_H0 ;  /* 0x20000074ff027230 */ /* 0x101fe40000004100 */
[----:B-1----:R-:W-:-:S03]  /*08c0*/  HADD2.F32 R0, -RZ, R116.H1_H1 ;  /* 0x30000074ff007230 */ /* 0x002fc60000004100 */
[----:B------:R0:W-:Y:S01]  /*08d0*/  STL [R1+0x50], R2 ;  /* 0x0000500201007387 */ /* 0x0001e20000100800 */
[----:B------:R-:W-:-:S03]  /*08e0*/  HADD2.F32 R3, -RZ, R117.H0_H0 ;  /* 0x20000075ff037230 */ /* 0x000fc60000004100 */
        /* <DEDUP_REMOVED lines=35> */
[--C-:B------:R-:W-:Y:S01]  /*0b20*/  HADD2.F32 R3, -RZ, R109.reuse.H0_H0 ;  /* 0x2000006dff037230 */ /* 0x100fe20000004100 */
[----:B------:R-:W-:Y:S01]  /*0b30*/  @!P0 CS2R R4, SRZ ;  /* 0x0000000000048805 */ /* 0x000fe2000001ff00 */
[----:B------:R-:W-:Y:S01]  /*0b40*/  @!P0 CS2R R20, SRZ ;  /* 0x0000000000148805 */ /* 0x000fe2000001ff00 */
[----:B------:R1:W-:Y:S01]  /*0b50*/  STL [R1+0xc], R0 ;  /* 0x00000c0001007387 */ /* 0x0003e20000100800 */
[----:B------:R-:W-:Y:S01]  /*0b60*/  @!P0 CS2R R22, SRZ ;  /* 0x0000000000168805 */ /* 0x000fe2000001ff00 */
[----:B------:R-:W-:Y:S01]  /*0b70*/  @!P0 CS2R R6, SRZ ;  /* 0x0000000000068805 */ /* 0x000fe2000001ff00 */
[----:B------:R-:W-:Y:S01]  /*0b80*/  @!P0 CS2R R8, SRZ ;  /* 0x0000000000088805 */ /* 0x000fe2000001ff00 */
[----:B------:R-:W-:Y:S01]  /*0b90*/  @!P0 CS2R R10, SRZ ;  /* 0x00000000000a8805 */ /* 0x000fe2000001ff00 */
[----:B0-----:R-:W-:Y:S01]  /*0ba0*/  HADD2.F32 R2, -RZ, R109.H1_H1 ;  /* 0x3000006dff027230 */ /* 0x001fe20000004100 */
[----:B------:R-:W-:Y:S01]  /*0bb0*/  @!P0 CS2R R12, SRZ ;  /* 0x00000000000c8805 */ /* 0x000fe2000001ff00 */
[----:B-1----:R-:W-:Y:S01]  /*0bc0*/  HADD2.F32 R0, -RZ, R110.H0_H0 ;  /* 0x2000006eff007230 */ /* 0x002fe20000004100 */
        /* <DEDUP_REMOVED lines=20> */
[----:B------:R-:W-:-:S02]  /*0d10*/  HADD2.F32 R234, -RZ, R23.H1_H1 ;  /* 0x30000017ffea7230 */ /* 0x000fc40000004100 */
[--C-:B------:R-:W-:Y:S01]  /*0d20*/  HADD2.F32 R223, -RZ, R5.reuse.H0_H0 ;  /* 0x20000005ffdf7230 */ /* 0x100fe20000004100 */
[----:B------:R-:W-:Y:S01]  /*0d30*/  IMAD.HI.U32 R23, R198, -0x326172a9, RZ ;  /* 0xcd9e8d57c6177827 */ /* 0x000fe200078e00ff */
        /* <DEDUP_REMOVED lines=14> */
[----:B------:R-:W-:Y:S01]  /*0e20*/  HADD2.F32 R10, -RZ, R11.H1_H1 ;  /* 0x3000000bff0a7230 */ /* 0x000fe20000004100 */
[----:B------:R-:W-:Y:S01]  /*0e30*/  HFMA2.MMA R199, -RZ, RZ, 0, 0 ;  /* 0x00000000ffc77435 */ /* 0x000fe200000001ff */
[--C-:B------:R-:W-:Y:S01]  /*0e40*/  HADD2.F32 R231, -RZ, R13.reuse.H0_H0 ;  /* 0x2000000dffe77230 */ /* 0x100fe20000004100 */
[----:B------:R-:W-:Y:S01]  /*0e50*/  BSSY B0, `(.L_x_48838) ;  /* 0x00021fc000007945 */ /* 0x000fe20003800000 */
        /* <DEDUP_REMOVED lines=11> */
[----:B------:R-:W-:Y:S01]  /*0f10*/  LOP3.LUT R192, R21, UR26, R192, 0x96, !PT ;  /* 0x0000001a15c07c12 */ /* 0x000fe2000f8e96c0 */
[--C-:B------:R-:W-:Y:S01]  /*0f20*/  HADD2.F32 R17, -RZ, R19.reuse.H0_H0 ;  /* 0x20000013ff117230 */ /* 0x100fe20000004100 */
[----:B------:R-:W-:Y:S01]  /*0f30*/  LOP3.LUT R197, R120, 0x3, RZ, 0xc0, !PT ;  /* 0x0000000378c57812 */ /* 0x000fe200078ec0ff */
[----:B------:R-:W-:Y:S01]  /*0f40*/  HADD2.F32 R18, -RZ, R19.H1_H1 ;  /* 0x30000013ff127230 */ /* 0x000fe20000004100 */
[----:B------:R-:W-:Y:S01]  /*0f50*/  LOP3.LUT R19, R23, UR25, R20, 0x96, !PT ;  /* 0x0000001917137c12 */ /* 0x000fe2000f8e9614 */
[----:B------:R-:W-:Y:S01]  /*0f60*/  HADD2.F32 R252, -RZ, R110.H1_H1 ;  /* 0x3000006efffc7230 */ /* 0x000fe20000004100 */
[----:B------:R-:W-:Y:S01]  /*0f70*/  IMAD R198, R198, -0x326172a9, RZ ;  /* 0xcd9e8d57c6c67824 */ /* 0x000fe200078e02ff */
[--C-:B------:R-:W-:Y:S01]  /*0f80*/  HADD2.F32 R251, -RZ, R111.reuse.H0_H0 ;  /* 0x2000006ffffb7230 */ /* 0x100fe20000004100 */
[----:B------:R-:W-:Y:S01]  /*0f90*/  IMAD R200, R200, -0x2daee0ad, RZ ;  /* 0xd2511f53c8c87824 */ /* 0x000fe200078e02ff */
        /* <DEDUP_REMOVED lines=11> */
.L_x_49584:
        /* <DEDUP_REMOVED lines=47> */
.L_x_48842:
[----:B------:R-:W-:Y:S02]  /*1340*/  IMAD.MOV.U32 R120, RZ, RZ, R198 ;  /* 0x000000ffff787224 */ /* 0x000fe400078e00c6 */
.L_x_48843:
[----:B------:R-:W-:Y:S05]  /*1350*/  BSYNC B2 ;  /* 0x0000000000027941 */ /* 0x000fea0003800000 */
.L_x_48841:
        /* <DEDUP_REMOVED lines=16> */
.L_x_48847:
[----:B------:R-:W-:Y:S05]  /*1460*/  BSYNC B3 ;  /* 0x0000000000037941 */ /* 0x000fea0003800000 */
.L_x_48846:
        /* <DEDUP_REMOVED lines=43> */
.L_x_48845:
[----:B------:R-:W-:Y:S05]  /*1720*/  BSYNC B2 ;  /* 0x0000000000027941 */ /* 0x000fea0003800000 */
.L_x_48844:
        /* <DEDUP_REMOVED lines=12> */
.L_x_48840:
[----:B0-----:R-:W-:Y:S05]  /*17f0*/  BSYNC B1 ;  /* 0x0000000000017941 */ /* 0x001fea0003800000 */
.L_x_48839:
        /* <DEDUP_REMOVED lines=18> */
.L_x_48851:
[----:B------:R-:W-:Y:S02]  /*1920*/  MOV R122, R198 ;  /* 0x000000c6007a7202 */ /* 0x000fe40000000f00 */
.L_x_48852:
[----:B------:R-:W-:Y:S05]  /*1930*/  BSYNC B2 ;  /* 0x0000000000027941 */ /* 0x000fea0003800000 */
.L_x_48850:
        /* <DEDUP_REMOVED lines=16> */
.L_x_48856:
[----:B------:R-:W-:Y:S05]  /*1a40*/  BSYNC B3 ;  /* 0x0000000000037941 */ /* 0x000fea0003800000 */
.L_x_48855:
        /* <DEDUP_REMOVED lines=44> */
.L_x_48854:
[----:B------:R-:W-:Y:S05]  /*1d10*/  BSYNC B2 ;  /* 0x0000000000027941 */ /* 0x000fea0003800000 */
.L_x_48853:
        /* <DEDUP_REMOVED lines=10> */
[----:B------:R-:W-:-:S04]  /*1dc0*/  FMUL.FTZ R21, R22, R21 ;  /* 0x0000001516157220 */ /* 0x000fc80000410000 */
[----:B------:R-:W-:Y:S02]  /*1dd0*/  @P0 FADD.FTZ R21, R105, R21 ;  /* 0x0000001569150221 */ /* 0x000fe40000010000 */
.L_x_48849:
[----:B------:R-:W-:Y:S05]  /*1de0*/  BSYNC B1 ;  /* 0x0000000000017941 */ /* 0x000fea0003800000 */
.L_x_48848:
        /* <DEDUP_REMOVED lines=18> */
.L_x_48860:
[----:B------:R-:W-:Y:S02]  /*1f10*/  MOV R122, R198 ;  /* 0x000000c6007a7202 */ /* 0x000fe40000000f00 */
.L_x_48861:
[----:B------:R-:W-:Y:S05]  /*1f20*/  BSYNC B2 ;  /* 0x0000000000027941 */ /* 0x000fea0003800000 */
.L_x_48859:
        /* <DEDUP_REMOVED lines=16> */
.L_x_48865:
[----:B------:R-:W-:Y:S05]  /*2030*/  BSYNC B3 ;  /* 0x0000000000037941 */ /* 0x000fea0003800000 */
.L_x_48864:
        /* <DEDUP_REMOVED lines=44> */
.L_x_48863:
[----:B------:R-:W-:Y:S05]  /*2300*/  BSYNC B2 ;  /* 0x0000000000027941 */ /* 0x000fea0003800000 */
.L_x_48862:
        /* <DEDUP_REMOVED lines=12> */
.L_x_48858:
[----:B------:R-:W-:Y:S05]  /*23d0*/  BSYNC B1 ;  /* 0x0000000000017941 */ /* 0x000fea0003800000 */
.L_x_48857:
        /* <DEDUP_REMOVED lines=18> */
.L_x_48869:
[----:B------:R-:W-:Y:S02]  /*2500*/  MOV R124, R198 ;  /* 0x000000c6007c7202 */ /* 0x000fe40000000f00 */
.L_x_48870:
[----:B------:R-:W-:Y:S05]  /*2510*/  BSYNC B2 ;  /* 0x0000000000027941 */ /* 0x000fea0003800000 */
.L_x_48868:
        /* <DEDUP_REMOVED lines=16> */
.L_x_48874:
[----:B------:R-:W-:Y:S05]  /*2620*/  BSYNC B3 ;  /* 0x0000000000037941 */ /* 0x000fea0003800000 */
.L_x_48873:
        /* <DEDUP_REMOVED lines=44> */
.L_x_48872:
[----:B------:R-:W-:Y:S05]  /*28f0*/  BSYNC B2 ;  /* 0x0000000000027941 */ /* 0x000fea0003800000 */
.L_x_48871:
        /* <DEDUP_REMOVED lines=12> */
.L_x_48867:
[----:B------:R-:W-:Y:S05]  /*29c0*/  BSYNC B1 ;  /* 0x0000000000017941 */ /* 0x000fea0003800000 */
.L_x_48866:
        /* <DEDUP_REMOVED lines=18> */
.L_x_48878:
[----:B------:R-:W-:Y:S02]  /*2af0*/  MOV R124, R198 ;  /* 0x000000c6007c7202 */ /* 0x000fe40000000f00 */
.L_x_48879:
[----:B------:R-:W-:Y:S05]  /*2b00*/  BSYNC B2 ;  /* 0x0000000000027941 */ /* 0x000fea0003800000 */
.L_x_48877:
        /* <DEDUP_REMOVED lines=16> */
.L_x_48883:
[----:B------:R-:W-:Y:S05]  /*2c10*/  BSYNC B3 ;  /* 0x0000000000037941 */ /* 0x000fea0003800000 */
.L_x_48882:
        /* <DEDUP_REMOVED lines=44> */
.L_x_48881:
[----:B------:R-:W-:Y:S05]  /*2ee0*/  BSYNC B2 ;  /* 0x0000000000027941 */ /* 0x000fea0003800000 */
.L_x_48880:
[----:B------:R-:W0:Y:S01]  /*2ef0*/  I2F.U32 R117, R124 ;  /* 0x0000007c00757306 */ /* 0x000e220000201000 */
[----:B------:R-:W-:Y:S01]  /*2f00*/  HADD2.F32 R118, -RZ, R114.H0_H0 ;  /* 0x20000072ff767230 */ /* 0x000fe20000004100 */
        /* <DEDUP_REMOVED lines=10> */
.L_x_48876:
[----:B------:R-:W-:Y:S05]  /*2fb0*/  BSYNC B1 ;  /* 0x0000000000017941 */ /* 0x000fea0003800000 */
.L_x_48875:
        /* <DEDUP_REMOVED lines=18> */
.L_x_48887:
[----:B------:R-:W-:Y:S02]  /*30e0*/  MOV R124, R198 ;  /* 0x000000c6007c7202 */ /* 0x000fe40000000f00 */
.L_x_48888:
[----:B------:R-:W-:Y:S05]  /*30f0*/  BSYNC B2 ;  /* 0x0000000000027941 */ /* 0x000fea0003800000 */
.L_x_48886:
        /* <DEDUP_REMOVED lines=16> */
.L_x_48892:
[----:B------:R-:W-:Y:S05]  /*3200*/  BSYNC B3 ;  /* 0x0000000000037941 */ /* 0x000fea0003800000 */
.L_x_48891:
        /* <DEDUP_REMOVED lines=44> */
.L_x_48890:
[----:B------:R-:W-:Y:S05]  /*34d0*/  BSYNC B2 ;  /* 0x0000000000027941 */ /* 0x000fea0003800000 */
.L_x_48889:
[----:B------:R-:W0:Y:S01]  /*34e0*/  I2F.U32 R116, R124 ;  /* 0x0000007c00747306 */ /* 0x000e220000201000 */
[----:B------:R-:W-:Y:S01]  /*34f0*/  HADD2.F32 R118, -RZ, R114.H1_H1 ;  /* 0x30000072ff767230 */ /* 0x000fe20000004100 */
[----:B------:R-:W-:Y:S01]  /*3500*/  IMAD.MOV.U32 R119, RZ, RZ, 0x2f800000 ;  /* 0x2f800000ff777424 */ /* 0x000fe200078e00ff */
[----:B------:R-:W-:-:S03]  /*3510*/  HADD2.F32 R189, -RZ, R26.H1_H1 ;  /* 0x3000001affbd7230 */ /* 0x000fc60000004100 */
        /* <DEDUP_REMOVED lines=8> */
.L_x_48885:
[----:B------:R-:W-:Y:S05]  /*35a0*/  BSYNC B1 ;  /* 0x0000000000017941 */ /* 0x000fea0003800000 */
.L_x_48884:
        /* <DEDUP_REMOVED lines=18> */
.L_x_48896:
[----:B------:R-:W-:Y:S02]  /*36d0*/  MOV R124, R198 ;  /* 0x000000c6007c7202 */ /* 0x000fe40000000f00 */
.L_x_48897:
[----:B------:R-:W-:Y:S05]  /*36e0*/  BSYNC B2 ;  /* 0x0000000000027941 */ /* 0x000fea0003800000 */
.L_x_48895:
        /* <DEDUP_REMOVED lines=16> */
.L_x_48901:
[----:B------:R-:W-:Y:S05]  /*37f0*/  BSYNC B3 ;  /* 0x0000000000037941 */ /* 0x000fea0003800000 */
.L_x_48900:
        /* <DEDUP_REMOVED lines=44> */
.L_x_48899:
[----:B------:R-:W-:Y:S05]  /*3ac0*/  BSYNC B2 ;  /* 0x0000000000027941 */ /* 0x000fea0003800000 */
.L_x_48898:
        /* <DEDUP_REMOVED lines=12> */
.L_x_48894:
[----:B------:R-:W-:Y:S05]  /*3b90*/  BSYNC B1 ;  /* 0x0000000000017941 */ /* 0x000fea0003800000 */
.L_x_48893:
        /* <DEDUP_REMOVED lines=18> */
.L_x_48905:
[----:B------:R-:W-:Y:S02]  /*3cc0*/  MOV R124, R198 ;  /* 0x000000c6007c7202 */ /* 0x000fe40000000f00 */
.L_x_48906:
[----:B------:R-:W-:Y:S05]  /*3cd0*/  BSYNC B2 ;  /* 0x0000000000027941 */ /* 0x000fea0003800000 */
.L_x_48904:
        /* <DEDUP_REMOVED lines=16> */
.L_x_48910:
[----:B------:R-:W-:Y:S05]  /*3de0*/  BSYNC B3 ;  /* 0x0000000000037941 */ /* 0x000fea0003800000 */
.L_x_48909:
        /* <DEDUP_REMOVED lines=44> */
.L_x_48908:
[----:B------:R-:W-:Y:S05]  /*40b0*/  BSYNC B2 ;  /* 0x0000000000027941 */ /* 0x000fea0003800000 */
.L_x_48907:
[----:B------:R-:W0:Y:S01]  /*40c0*/  I2F.U32 R116, R124 ;  /* 0x0000007c00747306 */ /* 0x000e220000201000 */
[----:B------:R-:W-:Y:S01]  /*40d0*/  HADD2.F32 R117, -RZ, R115.H1_H1 ;  /* 0x30000073ff757230 */ /* 0x000fe20000004100 */
        /* <DEDUP_REMOVED lines=10> */
.L_x_48903:
[----:B------:R-:W-:Y:S05]  /*4180*/  BSYNC B1 ;  /* 0x0000000000017941 */ /* 0x000fea0003800000 */
.L_x_48902:
        /* <DEDUP_REMOVED lines=30> */
.L_x_48912:
[----:B------:R-:W-:Y:S05]  /*4370*/  BSYNC B1 ;  /* 0x0000000000017941 */ /* 0x000fea0003800000 */
.L_x_48911:
        /* <DEDUP_REMOVED lines=22> */
.L_x_48916:
[----:B------:R-:W-:Y:S02]  /*44e0*/  MOV R125, R198 ;  /* 0x000000c6007d7202 */ /* 0x000fe40000000f00 */
.L_x_48917:
[----:B------:R-:W-:Y:S05]  /*44f0*/  BSYNC B2 ;  /* 0x0000000000027941 */ /* 0x000fea0003800000 */
.L_x_48915:
        /* <DEDUP_REMOVED lines=16> */
.L_x_48921:
[----:B------:R-:W-:Y:S05]  /*4600*/  BSYNC B3 ;  /* 0x0000000000037941 */ /* 0x000fea0003800000 */
.L_x_48920:
        /* <DEDUP_REMOVED lines=41> */
[----:B------:R-:W-:Y:S01]  /*48a0*/  IMAD.MOV.U32 R120, RZ, RZ, RZ ;  /* 0x000000ffff787224 */ /* 0x000fe200078e00ff */
[----:B------:R-:W-:Y:S02]  /*48b0*/  LOP3.LUT R192, R201, UR26, R116, 0x96, !PT ;  /* 0x0000001ac9c07c12 */ /* 0x000fe4000f8e9674 */
.L_x_48919:
[----:B------:R-:W-:Y:S05]  /*48c0*/  BSYNC B2 ;  /* 0x0000000000027941 */ /* 0x000fea0003800000 */
.L_x_48918:
        /* <DEDUP_REMOVED lines=10> */
[----:B------:R-:W-:-:S04]  /*4970*/  FMUL.FTZ R180, R180, R117 ;  /* 0x00000075b4b47220 */ /* 0x000fc80000410000 */
[----:B------:R-:W-:Y:S02]  /*4980*/  @P0 FADD.FTZ R180, R104, R180 ;  /* 0x000000b468b40221 */ /* 0x000fe40000010000 */
.L_x_48914:
[----:B0-----:R-:W-:Y:S05]  /*4990*/  BSYNC B1 ;  /* 0x0000000000017941 */ /* 0x001fea0003800000 */
.L_x_48913:
        /* <DEDUP_REMOVED lines=18> */
.L_x_48925:
[----:B------:R-:W-:Y:S02]  /*4ac0*/  IMAD.MOV.U32 R125, RZ, RZ, R198 ;  /* 0x000000ffff7d7224 */ /* 0x000fe400078e00c6 */
.L_x_48926:
[----:B------:R-:W-:Y:S05]  /*4ad0*/  BSYNC B2 ;  /* 0x0000000000027941 */ /* 0x000fea0003800000 */
.L_x_48924:
        /* <DEDUP_REMOVED lines=16> */
.L_x_48930:
[----:B------:R-:W-:Y:S05]  /*4be0*/  BSYNC B3 ;  /* 0x0000000000037941 */ /* 0x000fea0003800000 */
.L_x_48929:
        /* <DEDUP_REMOVED lines=44> */
.L_x_48928:
[----:B------:R-:W-:Y:S05]  /*4eb0*/  BSYNC B2 ;  /* 0x0000000000027941 */ /* 0x000fea0003800000 */
.L_x_48927:
[----:B------:R-:W0:Y:S01]  /*4ec0*/  I2F.U32 R117, R125 ;  /* 0x0000007d00757306 */ /* 0x000e220000201000 */
[----:B-----5:R-:W-:Y:S01]  /*4ed0*/  HADD2.F32 R119, -RZ, R112.H1_H1 ;  /* 0x30000070ff777230 */ /* 0x020fe20000004100 */
[----:B------:R-:W-:-:S04]  /*4ee0*/  IMAD.MOV.U32 R118, RZ, RZ, 0x2f800000 ;  /* 0x2f800000ff767424 */ /* 0x000fc800078e00ff */
        /* <DEDUP_REMOVED lines=9> */
.L_x_48923:
[----:B------:R-:W-:Y:S05]  /*4f80*/  BSYNC B1 ;  /* 0x0000000000017941 */ /* 0x000fea0003800000 */
.L_x_48922:
        /* <DEDUP_REMOVED lines=18> */
.L_x_48934:
[----:B------:R-:W-:Y:S02]  /*50b0*/  IMAD.MOV.U32 R125, RZ, RZ, R198 ;  /* 0x000000ffff7d7224 */ /* 0x000fe400078e00c6 */
.L_x_48935:
[----:B------:R-:W-:Y:S05]  /*50c0*/  BSYNC B2 ;  /* 0x0000000000027941 */ /* 0x000fea0003800000 */
.L_x_48933:
        /* <DEDUP_REMOVED lines=16> */
.L_x_48939:
[----:B------:R-:W-:Y:S05]  /*51d0*/  BSYNC B3 ;  /* 0x0000000000037941 */ /* 0x000fea0003800000 */
.L_x_48938:
        /* <DEDUP_REMOVED lines=44> */
.L_x_48937:
[----:B------:R-:W-:Y:S05]  /*54a0*/  BSYNC B2 ;  /* 0x0000000000027941 */ /* 0x000fea0003800000 */
.L_x_48936:
        /* <DEDUP_REMOVED lines=12> */
.L_x_48932:
[----:B------:R-:W-:Y:S05]  /*5570*/  BSYNC B1 ;  /* 0x0000000000017941 */ /* 0x000fea0003800000 */
.L_x_48931:
        /* <DEDUP_REMOVED lines=18> */
.L_x_48943:
[----:B------:R-:W-:Y:S02]  /*56a0*/  IMAD.MOV.U32 R125, RZ, RZ, R198 ;  /* 0x000000ffff7d7224 */ /* 0x000fe400078e00c6 */
.L_x_48944:
[----:B------:R-:W-:Y:S05]  /*56b0*/  BSYNC B2 ;  /* 0x0000000000027941 */ /* 0x000fea0003800000 */
.L_x_48942:
        /* <DEDUP_REMOVED lines=16> */
.L_x_48948:
[----:B------:R-:W-:Y:S05]  /*57c0*/  BSYNC B3 ;  /* 0x0000000000037941 */ /* 0x000fea0003800000 */
.L_x_48947:
        /* <DEDUP_REMOVED lines=44> */
.L_x_48946:
[----:B------:R-:W-:Y:S05]  /*5a90*/  BSYNC B2 ;  /* 0x0000000000027941 */ /* 0x000fea0003800000 */
.L_x_48945:
[----:B------:R-:W0:Y:S01]  /*5aa0*/  I2F.U32 R117, R125 ;  /* 0x0000007d00757306 */ /* 0x000e220000201000 */
[----:B------:R-:W-:Y:S01]  /*5ab0*/  HFMA2.MMA R118, -RZ, RZ, 0.1171875, 0 ;  /* 0x2f800000ff767435 */ /* 0x000fe200000001ff */
[----:B-----5:R-:W-:-:S05]  /*5ac0*/  HADD2.F32 R119, -RZ, R113.H1_H1 ;  /* 0x30000071ff777230 */ /* 0x020fca0000004100 */
        /* <DEDUP_REMOVED lines=9> */
.L_x_48941:
[----:B------:R-:W-:Y:S05]  /*5b60*/  BSYNC B1 ;  /* 0x0000000000017941 */ /* 0x000fea0003800000 */
.L_x_48940:
        /* <DEDUP_REMOVED lines=18> */
.L_x_48952:
[----:B------:R-:W-:Y:S02]  /*5c90*/  IMAD.MOV.U32 R125, RZ, RZ, R198 ;  /* 0x000000ffff7d7224 */ /* 0x000fe400078e00c6 */
.L_x_48953:
[----:B------:R-:W-:Y:S05]  /*5ca0*/  BSYNC B2 ;  /* 0x0000000000027941 */ /* 0x000fea0003800000 */
.L_x_48951:
        /* <DEDUP_REMOVED lines=16> */
.L_x_48957:
[----:B------:R-:W-:Y:S05]  /*5db0*/  BSYNC B3 ;  /* 0x0000000000037941 */ /* 0x000fea0003800000 */
.L_x_48956:
        /* <DEDUP_REMOVED lines=44> */
.L_x_48955:
[----:B------:R-:W-:Y:S05]  /*6080*/  BSYNC B2 ;  /* 0x0000000000027941 */ /* 0x000fea0003800000 */
.L_x_48954:
[----:B------:R-:W0:Y:S01]  /*6090*/  I2F.U32 R116, R125 ;  /* 0x0000007d00747306 */ /* 0x000e220000201000 */
[----:B------:R-:W-:Y:S01]  /*60a0*/  HFMA2.MMA R119, -RZ, RZ, 0.1171875, 0 ;  /* 0x2f800000ff777435 */ /* 0x000fe200000001ff */
[----:B------:R-:W-:-:S05]  /*60b0*/  HADD2.F32 R118, -RZ, R114.H0_H0 ;  /* 0x20000072ff767230 */ /* 0x000fca0000004100 */
        /* <DEDUP_REMOVED lines=9> */
.L_x_48950:
[----:B------:R-:W-:Y:S05]  /*6150*/  BSYNC B1 ;  /* 0x0000000000017941 */ /* 0x000fea0003800000 */
.L_x_48949:
        /* <DEDUP_REMOVED lines=18> */
.L_x_48961:
[----:B------:R-:W-:Y:S02]  /*6280*/  IMAD.MOV.U32 R125, RZ, RZ, R198 ;  /* 0x000000ffff7d7224 */ /* 0x000fe400078e00c6 */
.L_x_48962:
[----:B------:R-:W-:Y:S05]  /*6290*/  BSYNC B2 ;  /* 0x0000000000027941 */ /* 0x000fea0003800000 */
.L_x_48960:
        /* <DEDUP_REMOVED lines=16> */
.L_x_48966:
[----:B------:R-:W-:Y:S05]  /*63a0*/  BSYNC B3 ;  /* 0x0000000000037941 */ /* 0x000fea0003800000 */
.L_x_48965:
        /* <DEDUP_REMOVED lines=44> */
.L_x_48964:
[----:B------:R-:W-:Y:S05]  /*6670*/  BSYNC B2 ;  /* 0x0000000000027941 */ /* 0x000fea0003800000 */
.L_x_48963:
[----:B------:R-:W0:Y:S01]  /*6680*/  I2F.U32 R117, R125 ;  /* 0x0000007d00757306 */ /* 0x000e220000201000 */
[----:B------:R-:W-:Y:S01]  /*6690*/  HFMA2.MMA R118, -RZ, RZ, 0.1171875, 0 ;  /* 0x2f800000ff767435 */ /* 0x000fe200000001ff */
[----:B------:R-:W-:-:S05]  /*66a0*/  HADD2.F32 R119, -RZ, R114.H1_H1 ;  /* 0x30000072ff777230 */ /* 0x000fca0000004100 */
        /* <DEDUP_REMOVED lines=9> */
.L_x_48959:
[----:B------:R-:W-:Y:S05]  /*6740*/  BSYNC B1 ;  /* 0x0000000000017941 */ /* 0x000fea0003800000 */
.L_x_48958:
        /* <DEDUP_REMOVED lines=18> */
.L_x_48970:
[----:B------:R-:W-:Y:S02]  /*6870*/  IMAD.MOV.U32 R125, RZ, RZ, R198 ;  /* 0x000000ffff7d7224 */ /* 0x000fe400078e00c6 */
.L_x_48971:
[----:B------:R-:W-:Y:S05]  /*6880*/  BSYNC B2 ;  /* 0x0000000000027941 */ /* 0x000fea0003800000 */
.L_x_48969:
        /* <DEDUP_REMOVED lines=16> */
.L_x_48975:
[----:B------:R-:W-:Y:S05]  /*6990*/  BSYNC B3 ;  /* 0x0000000000037941 */ /* 0x000fea0003800000 */
.L_x_48974:
        /* <DEDUP_REMOVED lines=44> */
.L_x_48973:
[----:B------:R-:W-:Y:S05]  /*6c60*/  BSYNC B2 ;  /* 0x0000000000027941 */ /* 0x000fea0003800000 */
.L_x_48972:
        /* <DEDUP_REMOVED lines=12> */
.L_x_48968:
[----:B------:R-:W-:Y:S05]  /*6d30*/  BSYNC B1 ;  /* 0x0000000000017941 */ /* 0x000fea0003800000 */
.L_x_48967:
        /* <DEDUP_REMOVED lines=18> */
.L_x_48979:
[----:B------:R-:W-:Y:S02]  /*6e60*/  IMAD.MOV.U32 R125, RZ, RZ, R198 ;  /* 0x000000ffff7d7224 */ /* 0x000fe400078e00c6 */
.L_x_48980:
[----:B------:R-:W-:Y:S05]  /*6e70*/  BSYNC B2 ;  /* 0x0000000000027941 */ /* 0x000fea0003800000 */
.L_x_48978:
        /* <DEDUP_REMOVED lines=16> */
.L_x_48984:
[----:B------:R-:W-:Y:S05]  /*6f80*/  BSYNC B3 ;  /* 0x0000000000037941 */ /* 0x000fea0003800000 */
.L_x_48983:
        /* <DEDUP_REMOVED lines=44> */
.L_x_48982:
[----:B------:R-:W-:Y:S05]  /*7250*/  BSYNC B2 ;  /* 0x0000000000027941 */ /* 0x000fea0003800000 */
.L_x_48981:
[----:B------:R-:W0:Y:S01]  /*7260*/  I2F.U32 R116, R125 ;  /* 0x0000007d00747306 */ /* 0x000e220000201000 */
[----:B------:R-:W-:Y:S01]  /*7270*/  HFMA2.MMA R117, -RZ, RZ, 0.1171875, 0 ;  /* 0x2f800000ff757435 */ /* 0x000fe200000001ff */
[----:B------:R-:W-:-:S05]  /*7280*/  HADD2.F32 R118, -RZ, R115.H1_H1 ;  /* 0x30000073ff767230 */ /* 0x000fca0000004100 */
        /* <DEDUP_REMOVED lines=9> */
.L_x_48977:
[----:B------:R-:W-:Y:S05]  /*7320*/  BSYNC B1 ;  /* 0x0000000000017941 */ /* 0x000fea0003800000 */
.L_x_48976:
        /* <DEDUP_REMOVED lines=29> */
.L_x_48986:
[----:B------:R-:W-:Y:S05]  /*7500*/  BSYNC B1 ;  /* 0x0000000000017941 */ /* 0x000fea0003800000 */
.L_x_48985:
        /* <DEDUP_REMOVED lines=22> */
.L_x_48990:
[----:B------:R-:W-:Y:S02]  /*7670*/  IMAD.MOV.U32 R126, RZ, RZ, R198 ;  /* 0x000000ffff7e7224 */ /* 0x000fe400078e00c6 */
.L_x_48991:
[----:B------:R-:W-:Y:S05]  /*7680*/  BSYNC B2 ;  /* 0x0000000000027941 */ /* 0x000fea0003800000 */
.L_x_48989:
        /* <DEDUP_REMOVED lines=16> */
.L_x_48995:
[----:B------:R-:W-:Y:S05]  /*7790*/  BSYNC B3 ;  /* 0x0000000000037941 */ /* 0x000fea0003800000 */
.L_x_48994:
        /* <DEDUP_REMOVED lines=43> */
.L_x_48993:
[----:B------:R-:W-:Y:S05]  /*7a50*/  BSYNC B2 ;  /* 0x0000000000027941 */ /* 0x000fea0003800000 */
.L_x_48992:
        /* <DEDUP_REMOVED lines=12> */
.L_x_48988:
[----:B0-----:R-:W-:Y:S05]  /*7b20*/  BSYNC B1 ;  /* 0x0000000000017941 */ /* 0x001fea0003800000 */
.L_x_48987:
        /* <DEDUP_REMOVED lines=18> */
.L_x_48999:
[----:B------:R-:W-:Y:S02]  /*7c50*/  IMAD.MOV.U32 R126, RZ, RZ, R198 ;  /* 0x000000ffff7e7224 */ /* 0x000fe400078e00c6 */
.L_x_49000:
[----:B------:R-:W-:Y:S05]  /*7c60*/  BSYNC B2 ;  /* 0x0000000000027941 */ /* 0x000fea0003800000 */
.L_x_48998:
        /* <DEDUP_REMOVED lines=16> */
.L_x_49004:
[----:B------:R-:W-:Y:S05]  /*7d70*/  BSYNC B3 ;  /* 0x0000000000037941 */ /* 0x000fea0003800000 */
.L_x_49003:
        /* <DEDUP_REMOVED lines=44> */
.L_x_49002:
[----:B------:R-:W-:Y:S05]  /*8040*/  BSYNC B2 ;  /* 0x0000000000027941 */ /* 0x000fea0003800000 */
.L_x_49001:
        /* <DEDUP_REMOVED lines=12> */
.L_x_48997:
[----:B------:R-:W-:Y:S05]  /*8110*/  BSYNC B1 ;  /* 0x0000000000017941 */ /* 0x000fea0003800000 */
.L_x_48996:
        /* <DEDUP_REMOVED lines=18> */
.L_x_49008:
[----:B------:R-:W-:Y:S02]  /*8240*/  IMAD.MOV.U32 R126, RZ, RZ, R198 ;  /* 0x000000ffff7e7224 */ /* 0x000fe400078e00c6 */
.L_x_49009:
[----:B------:R-:W-:Y:S05]  /*8250*/  BSYNC B2 ;  /* 0x0000000000027941 */ /* 0x000fea0003800000 */
.L_x_49007:
        /* <DEDUP_REMOVED lines=16> */
.L_x_49013:
[----:B------:R-:W-:Y:S05]  /*8360*/  BSYNC B3 ;  /* 0x0000000000037941 */ /* 0x000fea0003800000 */
.L_x_49012:
        /* <DEDUP_REMOVED lines=44> */
.L_x_49011:
[----:B------:R-:W-:Y:S05]  /*8630*/  BSYNC B2 ;  /* 0x0000000000027941 */ /* 0x000fea0003800000 */
.L_x_49010:
        /* <DEDUP_REMOVED lines=12> */
.L_x_49006:
[----:B------:R-:W-:Y:S05]  /*8700*/  BSYNC B1 ;  /* 0x0000000000017941 */ /* 0x000fea0003800000 */
.L_x_49005:
        /* <DEDUP_REMOVED lines=18> */
.L_x_49017:
[----:B------:R-:W-:Y:S02]  /*8830*/  IMAD.MOV.U32 R126, RZ, RZ, R198 ;  /* 0x000000ffff7e7224 */ /* 0x000fe400078e00c6 */
.L_x_49018:
[----:B------:R-:W-:Y:S05]  /*8840*/  BSYNC B2 ;  /* 0x0000000000027941 */ /* 0x000fea0003800000 */
.L_x_49016:
        /* <DEDUP_REMOVED lines=16> */
.L_x_49022:
[----:B------:R-:W-:Y:S05]  /*8950*/  BSYNC B3 ;  /* 0x0000000000037941 */ /* 0x000fea0003800000 */
.L_x_49021:
        /* <DEDUP_REMOVED lines=44> */
.L_x_49020:
[----:B------:R-:W-:Y:S05]  /*8c20*/  BSYNC B2 ;  /* 0x0000000000027941 */ /* 0x000fea0003800000 */
.L_x_49019:
        /* <DEDUP_REMOVED lines=12> */
.L_x_49015:
[----:B------:R-:W-:Y:S05]  /*8cf0*/  BSYNC B1 ;  /* 0x0000000000017941 */ /* 0x000fea0003800000 */
.L_x_49014:
        /* <DEDUP_REMOVED lines=18> */
.L_x_49026:
[----:B------:R-:W-:Y:S02]  /*8e20*/  IMAD.MOV.U32 R126, RZ, RZ, R198 ;  /* 0x000000ffff7e7224 */ /* 0x000fe400078e00c6 */
.L_x_49027:
[----:B------:R-:W-:Y:S05]  /*8e30*/  BSYNC B2 ;  /* 0x0000000000027941 */ /* 0x000fea0003800000 */
.L_x_49025:
        /* <DEDUP_REMOVED lines=16> */
.L_x_49031:
[----:B------:R-:W-:Y:S05]  /*8f40*/  BSYNC B3 ;  /* 0x0000000000037941 */ /* 0x000fea0003800000 */
.L_x_49030:
        /* <DEDUP_REMOVED lines=44> */
.L_x_49029:
[----:B------:R-:W-:Y:S05]  /*9210*/  BSYNC B2 ;  /* 0x0000000000027941 */ /* 0x000fea0003800000 */
.L_x_49028:
[----:B------:R-:W0:Y:S01]  /*9220*/  I2F.U32 R116, R126 ;  /* 0x0000007e00747306 */ /* 0x000e220000201000 */
[----:B------:R-:W-:Y:S01]  /*9230*/  HADD2.F32 R118, -RZ, R114.H0_H0 ;  /* 0x20000072ff767230 */ /* 0x000fe20000004100 */
        /* <DEDUP_REMOVED lines=10> */
.L_x_49024:
[----:B------:R-:W-:Y:S05]  /*92e0*/  BSYNC B1 ;  /* 0x0000000000017941 */ /* 0x000fea0003800000 */
.L_x_49023:
        /* <DEDUP_REMOVED lines=18> */
.L_x_49035:
[----:B------:R-:W-:Y:S02]  /*9410*/  IMAD.MOV.U32 R126, RZ, RZ, R198 ;  /* 0x000000ffff7e7224 */ /* 0x000fe400078e00c6 */
.L_x_49036:
[----:B------:R-:W-:Y:S05]  /*9420*/  BSYNC B2 ;  /* 0x0000000000027941 */ /* 0x000fea0003800000 */
.L_x_49034:
        /* <DEDUP_REMOVED lines=16> */
.L_x_49040:
[----:B------:R-:W-:Y:S05]  /*9530*/  BSYNC B3 ;  /* 0x0000000000037941 */ /* 0x000fea0003800000 */
.L_x_49039:
        /* <DEDUP_REMOVED lines=44> */
.L_x_49038:
[----:B------:R-:W-:Y:S05]  /*9800*/  BSYNC B2 ;  /* 0x0000000000027941 */ /* 0x000fea0003800000 */
.L_x_49037:
[----:B------:R-:W0:Y:S01]  /*9810*/  I2F.U32 R117, R126 ;  /* 0x0000007e00757306 */ /* 0x000e220000201000 */
[----:B------:R-:W-:Y:S01]  /*9820*/  HADD2.F32 R119, -RZ, R114.H1_H1 ;  /* 0x30000072ff777230 */ /* 0x000fe20000004100 */
        /* <DEDUP_REMOVED lines=10> */
.L_x_49033:
[----:B------:R-:W-:Y:S05]  /*98d0*/  BSYNC B1 ;  /* 0x0000000000017941 */ /* 0x000fea0003800000 */
.L_x_49032:
        /* <DEDUP_REMOVED lines=18> */
.L_x_49044:
[----:B------:R-:W-:Y:S02]  /*9a00*/  IMAD.MOV.U32 R126, RZ, RZ, R198 ;  /* 0x000000ffff7e7224 */ /* 0x000fe400078e00c6 */
.L_x_49045:
[----:B------:R-:W-:Y:S05]  /*9a10*/  BSYNC B2 ;  /* 0x0000000000027941 */ /* 0x000fea0003800000 */
.L_x_49043:
        /* <DEDUP_REMOVED lines=16> */
.L_x_49049:
[----:B------:R-:W-:Y:S05]  /*9b20*/  BSYNC B3 ;  /* 0x0000000000037941 */ /* 0x000fea0003800000 */
.L_x_49048:
        /* <DEDUP_REMOVED lines=44> */
.L_x_49047:
[----:B------:R-:W-:Y:S05]  /*9df0*/  BSYNC B2 ;  /* 0x0000000000027941 */ /* 0x000fea0003800000 */
.L_x_49046:
        /* <DEDUP_REMOVED lines=12> */
.L_x_49042:
[----:B------:R-:W-:Y:S05]  /*9ec0*/  BSYNC B1 ;  /* 0x0000000000017941 */ /* 0x000fea0003800000 */
.L_x_49041:
        /* <DEDUP_REMOVED lines=18> */
.L_x_49053:
[----:B------:R-:W-:Y:S02]  /*9ff0*/  IMAD.MOV.U32 R126, RZ, RZ, R198 ;  /* 0x000000ffff7e7224 */ /* 0x000fe400078e00c6 */
.L_x_49054:
[----:B------:R-:W-:Y:S05]  /*a000*/  BSYNC B2 ;  /* 0x0000000000027941 */ /* 0x000fea0003800000 */
.L_x_49052:
        /* <DEDUP_REMOVED lines=16> */
.L_x_49058:
[----:B------:R-:W-:Y:S05]  /*a110*/  BSYNC B3 ;  /* 0x0000000000037941 */ /* 0x000fea0003800000 */
.L_x_49057:
        /* <DEDUP_REMOVED lines=44> */
.L_x_49056:
[----:B------:R-:W-:Y:S05]  /*a3e0*/  BSYNC B2 ;  /* 0x0000000000027941 */ /* 0x000fea0003800000 */
.L_x_49055:
        /* <DEDUP_REMOVED lines=12> */
.L_x_49051:
[----:B------:R-:W-:Y:S05]  /*a4b0*/  BSYNC B1 ;  /* 0x0000000000017941 */ /* 0x000fea0003800000 */
.L_x_49050:
        /* <DEDUP_REMOVED lines=29> */
.L_x_49060:
[----:B------:R-:W-:Y:S05]  /*a690*/  BSYNC B1 ;  /* 0x0000000000017941 */ /* 0x000fea0003800000 */
.L_x_49059:
        /* <DEDUP_REMOVED lines=22> */
.L_x_49064:
[----:B------:R-:W-:Y:S02]  /*a800*/  IMAD.MOV.U32 R125, RZ, RZ, R198 ;  /* 0x000000ffff7d7224 */ /* 0x000fe400078e00c6 */
.L_x_49065:
[----:B------:R-:W-:Y:S05]  /*a810*/  BSYNC B2 ;  /* 0x0000000000027941 */ /* 0x000fea0003800000 */
.L_x_49063:
        /* <DEDUP_REMOVED lines=16> */
.L_x_49069:
[----:B------:R-:W-:Y:S05]  /*a920*/  BSYNC B3 ;  /* 0x0000000000037941 */ /* 0x000fea0003800000 */
.L_x_49068:
        /* <DEDUP_REMOVED lines=42> */
[----:B------:R-:W-:-:S03]  /*abd0*/  LOP3.LUT R192, R201, UR26, R116, 0x96, !PT ;  /* 0x0000001ac9c07c12 */ /* 0x000fc6000f8e9674 */
.L_x_49067:
[----:B------:R-:W-:Y:S05]  /*abe0*/  BSYNC B2 ;  /* 0x0000000000027941 */ /* 0x000fea0003800000 */
.L_x_49066:
        /* <DEDUP_REMOVED lines=12> */
.L_x_49062:
[----:B0-----:R-:W-:Y:S05]  /*acb0*/  BSYNC B1 ;  /* 0x0000000000017941 */ /* 0x001fea0003800000 */
.L_x_49061:
        /* <DEDUP_REMOVED lines=18> */
.L_x_49073:
[----:B------:R-:W-:Y:S02]  /*ade0*/  MOV R125, R198 ;  /* 0x000000c6007d7202 */ /* 0x000fe40000000f00 */
.L_x_49074:
[----:B------:R-:W-:Y:S05]  /*adf0*/  BSYNC B2 ;  /* 0x0000000000027941 */ /* 0x000fea0003800000 */
.L_x_49072:
        /* <DEDUP_REMOVED lines=16> */
.L_x_49078:
[----:B------:R-:W-:Y:S05]  /*af00*/  BSYNC B3 ;  /* 0x0000000000037941 */ /* 0x000fea0003800000 */
.L_x_49077:
        /* <DEDUP_REMOVED lines=44> */
.L_x_49076:
[----:B------:R-:W-:Y:S05]  /*b1d0*/  BSYNC B2 ;  /* 0x0000000000027941 */ /* 0x000fea0003800000 */
.L_x_49075:
        /* <DEDUP_REMOVED lines=12> */
.L_x_49071:
[----:B------:R-:W-:Y:S05]  /*b2a0*/  BSYNC B1 ;  /* 0x0000000000017941 */ /* 0x000fea0003800000 */
.L_x_49070:
        /* <DEDUP_REMOVED lines=18> */
.L_x_49082:
[----:B------:R-:W-:Y:S02]  /*b3d0*/  MOV R125, R198 ;  /* 0x000000c6007d7202 */ /* 0x000fe40000000f00 */
.L_x_49083:
[----:B------:R-:W-:Y:S05]  /*b3e0*/  BSYNC B2 ;  /* 0x0000000000027941 */ /* 0x000fea0003800000 */
.L_x_49081:
        /* <DEDUP_REMOVED lines=16> */
.L_x_49087:
[----:B------:R-:W-:Y:S05]  /*b4f0*/  BSYNC B3 ;  /* 0x0000000000037941 */ /* 0x000fea0003800000 */
.L_x_49086:
        /* <DEDUP_REMOVED lines=44> */
.L_x_49085:
[----:B------:R-:W-:Y:S05]  /*b7c0*/  BSYNC B2 ;  /* 0x0000000000027941 */ /* 0x000fea0003800000 */
.L_x_49084:
        /* <DEDUP_REMOVED lines=12> */
.L_x_49080:
[----:B------:R-:W-:Y:S05]  /*b890*/  BSYNC B1 ;  /* 0x0000000000017941 */ /* 0x000fea0003800000 */
.L_x_49079:
        /* <DEDUP_REMOVED lines=18> */
.L_x_49091:
[----:B------:R-:W-:Y:S02]  /*b9c0*/  MOV R125, R198 ;  /* 0x000000c6007d7202 */ /* 0x000fe40000000f00 */
.L_x_49092:
[----:B------:R-:W-:Y:S05]  /*b9d0*/  BSYNC B2 ;  /* 0x0000000000027941 */ /* 0x000fea0003800000 */
.L_x_49090:
        /* <DEDUP_REMOVED lines=16> */
.L_x_49096:
[----:B------:R-:W-:Y:S05]  /*bae0*/  BSYNC B3 ;  /* 0x0000000000037941 */ /* 0x000fea0003800000 */
.L_x_49095:
        /* <DEDUP_REMOVED lines=44> */
.L_x_49094:
[----:B------:R-:W-:Y:S05]  /*bdb0*/  BSYNC B2 ;  /* 0x0000000000027941 */ /* 0x000fea0003800000 */
.L_x_49093:
        /* <DEDUP_REMOVED lines=12> */
.L_x_49089:
[----:B------:R-:W-:Y:S05]  /*be80*/  BSYNC B1 ;  /* 0x0000000000017941 */ /* 0x000fea0003800000 */
.L_x_49088:
        /* <DEDUP_REMOVED lines=18> */
.L_x_49100:
[----:B------:R-:W-:Y:S02]  /*bfb0*/  MOV R125, R198 ;  /* 0x000000c6007d7202 */ /* 0x000fe40000000f00 */
.L_x_49101:
[----:B------:R-:W-:Y:S05]  /*bfc0*/  BSYNC B2 ;  /* 0x0000000000027941 */ /* 0x000fea0003800000 */
.L_x_49099:
        /* <DEDUP_REMOVED lines=16> */
.L_x_49105:
[----:B------:R-:W-:Y:S05]  /*c0d0*/  BSYNC B3 ;  /* 0x0000000000037941 */ /* 0x000fea0003800000 */
.L_x_49104:
        /* <DEDUP_REMOVED lines=44> */
.L_x_49103:
[----:B------:R-:W-:Y:S05]  /*c3a0*/  BSYNC B2 ;  /* 0x0000000000027941 */ /* 0x000fea0003800000 */
.L_x_49102:
        /* <DEDUP_REMOVED lines=12> */
.L_x_49098:
[----:B------:R-:W-:Y:S05]  /*c470*/  BSYNC B1 ;  /* 0x0000000000017941 */ /* 0x000fea0003800000 */
.L_x_49097:
        /* <DEDUP_REMOVED lines=18> */
.L_x_49109:
[----:B------:R-:W-:Y:S02]  /*c5a0*/  MOV R125, R198 ;  /* 0x000000c6007d7202 */ /* 0x000fe40000000f00 */
.L_x_49110:
[----:B------:R-:W-:Y:S05]  /*c5b0*/  BSYNC B2 ;  /* 0x0000000000027941 */ /* 0x000fea0003800000 */
.L_x_49108:
        /* <DEDUP_REMOVED lines=16> */
.L_x_49114:
[----:B------:R-:W-:Y:S05]  /*c6c0*/  BSYNC B3 ;  /* 0x0000000000037941 */ /* 0x000fea0003800000 */
.L_x_49113:
        /* <DEDUP_REMOVED lines=44> */
.L_x_49112:
[----:B------:R-:W-:Y:S05]  /*c990*/  BSYNC B2 ;  /* 0x0000000000027941 */ /* 0x000fea0003800000 */
.L_x_49111:
        /* <DEDUP_REMOVED lines=12> */
.L_x_49107:
[----:B------:R-:W-:Y:S05]  /*ca60*/  BSYNC B1 ;  /* 0x0000000000017941 */ /* 0x000fea0003800000 */
.L_x_49106:
        /* <DEDUP_REMOVED lines=18> */
.L_x_49118:
[----:B------:R-:W-:Y:S02]  /*cb90*/  MOV R125, R198 ;  /* 0x000000c6007d7202 */ /* 0x000fe40000000f00 */
.L_x_49119:
[----:B------:R-:W-:Y:S05]  /*cba0*/  BSYNC B2 ;  /* 0x0000000000027941 */ /* 0x000fea0003800000 */
.L_x_49117:
        /* <DEDUP_REMOVED lines=16> */
.L_x_49123:
[----:B------:R-:W-:Y:S05]  /*ccb0*/  BSYNC B3 ;  /* 0x0000000000037941 */ /* 0x000fea0003800000 */
.L_x_49122:
        /* <DEDUP_REMOVED lines=44> */
.L_x_49121:
[----:B------:R-:W-:Y:S05]  /*cf80*/  BSYNC B2 ;  /* 0x0000000000027941 */ /* 0x000fea0003800000 */
.L_x_49120:
        /* <DEDUP_REMOVED lines=12> */
.L_x_49116:
[----:B------:R-:W-:Y:S05]  /*d050*/  BSYNC B1 ;  /* 0x0000000000017941 */ /* 0x000fea0003800000 */
.L_x_49115:
        /* <DEDUP_REMOVED lines=18> */
.L_x_49127:
[----:B------:R-:W-:Y:S02]  /*d180*/  MOV R125, R198 ;  /* 0x000000c6007d7202 */ /* 0x000fe40000000f00 */
.L_x_49128:
[----:B------:R-:W-:Y:S05]  /*d190*/  BSYNC B2 ;  /* 0x0000000000027941 */ /* 0x000fea0003800000 */
.L_x_49126:
        /* <DEDUP_REMOVED lines=16> */
.L_x_49132:
[----:B------:R-:W-:Y:S05]  /*d2a0*/  BSYNC B3 ;  /* 0x0000000000037941 */ /* 0x000fea0003800000 */
.L_x_49131:
        /* <DEDUP_REMOVED lines=44> */
.L_x_49130:
[----:B------:R-:W-:Y:S05]  /*d570*/  BSYNC B2 ;  /* 0x0000000000027941 */ /* 0x000fea0003800000 */
.L_x_49129:
        /* <DEDUP_REMOVED lines=12> */
.L_x_49125:
[----:B------:R-:W-:Y:S05]  /*d640*/  BSYNC B1 ;  /* 0x0000000000017941 */ /* 0x000fea0003800000 */
.L_x_49124:
        /* <DEDUP_REMOVED lines=9> */
[----:B------:R-:W-:Y:S02]  /*d6e0*/  SHF.L.U32 R118, R207, 0x10, RZ ;  /* 0x00000010cf767819 */ /* 0x000fe400000006ff */
        /* <DEDUP_REMOVED lines=19> */
.L_x_49134:
[----:B------:R-:W-:Y:S05]  /*d820*/  BSYNC B1 ;  /* 0x0000000000017941 */ /* 0x000fea0003800000 */
.L_x_49133:
        /* <DEDUP_REMOVED lines=22> */
.L_x_49138:
[----:B------:R-:W-:Y:S02]  /*d990*/  MOV R126, R198 ;  /* 0x000000c6007e7202 */ /* 0x000fe40000000f00 */
.L_x_49139:
[----:B------:R-:W-:Y:S05]  /*d9a0*/  BSYNC B2 ;  /* 0x0000000000027941 */ /* 0x000fea0003800000 */
.L_x_49137:
        /* <DEDUP_REMOVED lines=16> */
.L_x_49143:
[----:B------:R-:W-:Y:S05]  /*dab0*/  BSYNC B3 ;  /* 0x0000000000037941 */ /* 0x000fea0003800000 */
.L_x_49142:
        /* <DEDUP_REMOVED lines=43> */
.L_x_49141:
[----:B------:R-:W-:Y:S05]  /*dd70*/  BSYNC B2 ;  /* 0x0000000000027941 */ /* 0x000fea0003800000 */
.L_x_49140:
        /* <DEDUP_REMOVED lines=12> */
.L_x_49136:
[----:B0-----:R-:W-:Y:S05]  /*de40*/  BSYNC B1 ;  /* 0x0000000000017941 */ /* 0x001fea0003800000 */
.L_x_49135:
        /* <DEDUP_REMOVED lines=18> */
.L_x_49147:
[----:B------:R-:W-:Y:S02]  /*df70*/  IMAD.MOV.U32 R126, RZ, RZ, R198 ;  /* 0x000000ffff7e7224 */ /* 0x000fe400078e00c6 */
.L_x_49148:
[----:B------:R-:W-:Y:S05]  /*df80*/  BSYNC B2 ;  /* 0x0000000000027941 */ /* 0x000fea0003800000 */
.L_x_49146:
        /* <DEDUP_REMOVED lines=16> */
.L_x_49152:
[----:B------:R-:W-:Y:S05]  /*e090*/  BSYNC B3 ;  /* 0x0000000000037941 */ /* 0x000fea0003800000 */
.L_x_49151:
        /* <DEDUP_REMOVED lines=44> */
.L_x_49150:
[----:B------:R-:W-:Y:S05]  /*e360*/  BSYNC B2 ;  /* 0x0000000000027941 */ /* 0x000fea0003800000 */
.L_x_49149:
        /* <DEDUP_REMOVED lines=12> */
.L_x_49145:
[----:B------:R-:W-:Y:S05]  /*e430*/  BSYNC B1 ;  /* 0x0000000000017941 */ /* 0x000fea0003800000 */
.L_x_49144:
        /* <DEDUP_REMOVED lines=18> */
.L_x_49156:
[----:B------:R-:W-:Y:S02]  /*e560*/  IMAD.MOV.U32 R126, RZ, RZ, R198 ;  /* 0x000000ffff7e7224 */ /* 0x000fe400078e00c6 */
.L_x_49157:
[----:B------:R-:W-:Y:S05]  /*e570*/  BSYNC B2 ;  /* 0x0000000000027941 */ /* 0x000fea0003800000 */
.L_x_49155:
        /* <DEDUP_REMOVED lines=16> */
.L_x_49161:
[----:B------:R-:W-:Y:S05]  /*e680*/  BSYNC B3 ;  /* 0x0000000000037941 */ /* 0x000fea0003800000 */
.L_x_49160:
        /* <DEDUP_REMOVED lines=44> */
.L_x_49159:
[----:B------:R-:W-:Y:S05]  /*e950*/  BSYNC B2 ;  /* 0x0000000000027941 */ /* 0x000fea0003800000 */
.L_x_49158:
        /* <DEDUP_REMOVED lines=12> */
.L_x_49154:
[----:B------:R-:W-:Y:S05]  /*ea20*/  BSYNC B1 ;  /* 0x0000000000017941 */ /* 0x000fea0003800000 */
.L_x_49153:
        /* <DEDUP_REMOVED lines=18> */
.L_x_49165:
[----:B------:R-:W-:Y:S02]  /*eb50*/  IMAD.MOV.U32 R122, RZ, RZ, R198 ;  /* 0x000000ffff7a7224 */ /* 0x000fe400078e00c6 */
.L_x_49166:
[----:B------:R-:W-:Y:S05]  /*eb60*/  BSYNC B2 ;  /* 0x0000000000027941 */ /* 0x000fea0003800000 */
.L_x_49164:
        /* <DEDUP_REMOVED lines=16> */
.L_x_49170:
[----:B------:R-:W-:Y:S05]  /*ec70*/  BSYNC B3 ;  /* 0x0000000000037941 */ /* 0x000fea0003800000 */
.L_x_49169:
        /* <DEDUP_REMOVED lines=44> */
.L_x_49168:
[----:B------:R-:W-:Y:S05]  /*ef40*/  BSYNC B2 ;  /* 0x0000000000027941 */ /* 0x000fea0003800000 */
.L_x_49167:
        /* <DEDUP_REMOVED lines=12> */
.L_x_49163:
[----:B------:R-:W-:Y:S05]  /*f010*/  BSYNC B1 ;  /* 0x0000000000017941 */ /* 0x000fea0003800000 */
.L_x_49162:
        /* <DEDUP_REMOVED lines=18> */
.L_x_49174:
[----:B------:R-:W-:Y:S02]  /*f140*/  IMAD.MOV.U32 R122, RZ, RZ, R198 ;  /* 0x000000ffff7a7224 */ /* 0x000fe400078e00c6 */
.L_x_49175:
[----:B------:R-:W-:Y:S05]  /*f150*/  BSYNC B2 ;  /* 0x0000000000027941 */ /* 0x000fea0003800000 */
.L_x_49173:
        /* <DEDUP_REMOVED lines=16> */
.L_x_49179:
[----:B------:R-:W-:Y:S05]  /*f260*/  BSYNC B3 ;  /* 0x0000000000037941 */ /* 0x000fea0003800000 */
.L_x_49178:
        /* <DEDUP_REMOVED lines=44> */
.L_x_49177:
[----:B------:R-:W-:Y:S05]  /*f530*/  BSYNC B2 ;  /* 0x0000000000027941 */ /* 0x000fea0003800000 */
.L_x_49176:
        /* <DEDUP_REMOVED lines=12> */
.L_x_49172:
[----:B------:R-:W-:Y:S05]  /*f600*/  BSYNC B1 ;  /* 0x0000000000017941 */ /* 0x000fea0003800000 */
.L_x_49171:
        /* <DEDUP_REMOVED lines=18> */
.L_x_49183:
[----:B------:R-:W-:Y:S02]  /*f730*/  IMAD.MOV.U32 R122, RZ, RZ, R198 ;  /* 0x000000ffff7a7224 */ /* 0x000fe400078e00c6 */
.L_x_49184:
[----:B------:R-:W-:Y:S05]  /*f740*/  BSYNC B2 ;  /* 0x0000000000027941 */ /* 0x000fea0003800000 */
.L_x_49182:
        /* <DEDUP_REMOVED lines=16> */
.L_x_49188:
[----:B------:R-:W-:Y:S05]  /*f850*/  BSYNC B3 ;  /* 0x0000000000037941 */ /* 0x000fea0003800000 */
.L_x_49187:
        /* <DEDUP_REMOVED lines=44> */
.L_x_49186:
[----:B------:R-:W-:Y:S05]  /*fb20*/  BSYNC B2 ;  /* 0x0000000000027941 */ /* 0x000fea0003800000 */
.L_x_49185:
[----:B------:R-:W0:Y:S01]  /*fb30*/  I2F.U32 R117, R122 ;  /* 0x0000007a00757306 */ /* 0x000e220000201000 */
[----:B------:R-:W-:-:S10]  /*fb40*/  HFMA2.MMA R118, -RZ, RZ, 0.1171875, 0 ;  /* 0x2f800000ff767435 */ /* 0x000fd400000001ff */
[----:B0-----:R-:W-:Y:S01]  /*fb50*/  FFMA.FTZ R117, R117, R118, 1.1641532182693481445e-10 ;  /* 0x2f00000075757423 */ /* 0x001fe20000010076 */
[----:B------:R-:W-:-:S04]  /*fb60*/  HADD2.F32 R118, -RZ, R114.H1_H1 ;  /* 0x30000072ff767230 */ /* 0x000fc80000004100 */
[----:B------:R-:W-:Y:S01]  /*fb70*/  FSETP.GTU.FTZ.AND P1, PT, R117, c[0x0][0x1e4], PT ;  /* 0x0000790075007a0b */ /* 0x000fe20003f3c000 */
[----:B------:R-:W-:-:S03]  /*fb80*/  FMUL.FTZ R118, R118, c[0x0][0x1ec] ;  /* 0x00007b0076767a20 */ /* 0x000fc60000410000 */
[----:B------:R-:W-:Y:S01]  /*fb90*/  SEL R206, RZ, 0x1, P1 ;  /* 0x00000001ffce7807 */ /* 0x000fe20000800000 */
[----:B------:R-:W-:-:S05]  /*fba0*/  FMUL.FTZ R118, R118, c[0x0][0x1e8] ;  /* 0x00007a0076767a20 */ /* 0x000fca0000410000 */
[----:B------:R-:W-:Y:S01]  /*fbb0*/  FSEL R153, R118, RZ, !P1 ;  /* 0x000000ff76997208 */ /* 0x000fe20004800000 */
[----:B------:R-:W-:-:S05]  /*fbc0*/  HADD2.F32 R118, -RZ, R42.H1_H1 ;  /* 0x3000002aff767230 */ /* 0x000fca0000004100 */
[----:B------:R-:W-:-:S04]  /*fbd0*/  FMUL.FTZ R153, R153, R118 ;  /* 0x0000007699997220 */ /* 0x000fc80000410000 */
[----:B------:R-:W-:Y:S02]  /*fbe0*/  @P0 FADD.FTZ R153, R109, R153 ;  /* 0x000000996d990221 */ /* 0x000fe40000010000 */
.L_x_49181:
[----:B------:R-:W-:Y:S05]  /*fbf0*/  BSYNC B1 ;  /* 0x0000000000017941 */ /* 0x000fea0003800000 */
.L_x_49180:
        /* <DEDUP_REMOVED lines=18> */
.L_x_49192:
[----:B------:R-:W-:Y:S02]  /*fd20*/  IMAD.MOV.U32 R122, RZ, RZ, R198 ;  /* 0x000000ffff7a7224 */ /* 0x000fe400078e00c6 */
.L_x_49193:
[----:B------:R-:W-:Y:S05]  /*fd30*/  BSYNC B2 ;  /* 0x0000000000027941 */ /* 0x000fea0003800000 */
.L_x_49191:
        /* <DEDUP_REMOVED lines=16> */
.L_x_49197:
[----:B------:R-:W-:Y:S05]  /*fe40*/  BSYNC B3 ;  /* 0x0000000000037941 */ /* 0x000fea0003800000 */
.L_x_49196:
        /* <DEDUP_REMOVED lines=44> */
.L_x_49195:
[----:B------:R-:W-:Y:S05]  /*10110*/  BSYNC B2 ;  /* 0x0000000000027941 */ /* 0x000fea0003800000 */
.L_x_49194:
        /* <DEDUP_REMOVED lines=12> */
.L_x_49190:
[----:B------:R-:W-:Y:S05]  /*101e0*/  BSYNC B1 ;  /* 0x0000000000017941 */ /* 0x000fea0003800000 */
.L_x_49189:
        /* <DEDUP_REMOVED lines=18> */
.L_x_49201:
[----:B------:R-:W-:Y:S02]  /*10310*/  IMAD.MOV.U32 R122, RZ, RZ, R198 ;  /* 0x000000ffff7a7224 */ /* 0x000fe400078e00c6 */
.L_x_49202:
[----:B------:R-:W-:Y:S05]  /*10320*/  BSYNC B2 ;  /* 0x0000000000027941 */ /* 0x000fea0003800000 */
.L_x_49200:
        /* <DEDUP_REMOVED lines=16> */
.L_x_49206:
[----:B------:R-:W-:Y:S05]  /*10430*/  BSYNC B3 ;  /* 0x0000000000037941 */ /* 0x000fea0003800000 */
.L_x_49205:
        /* <DEDUP_REMOVED lines=44> */
.L_x_49204:
[----:B------:R-:W-:Y:S05]  /*10700*/  BSYNC B2 ;  /* 0x0000000000027941 */ /* 0x000fea0003800000 */
.L_x_49203:
[----:B------:R-:W0:Y:S01]  /*10710*/  I2F.U32 R116, R122 ;  /* 0x0000007a00747306 */ /* 0x000e220000201000 */
[----:B------:R-:W-:-:S10]  /*10720*/  HFMA2.MMA R117, -RZ, RZ, 0.1171875, 0 ;  /* 0x2f800000ff757435 */ /* 0x000fd400000001ff */
[----:B0-----:R-:W-:Y:S01]  /*10730*/  FFMA.FTZ R116, R116, R117, 1.1641532182693481445e-10 ;  /* 0x2f00000074747423 */ /* 0x001fe20000010075 */
[----:B------:R-:W-:-:S04]  /*10740*/  HADD2.F32 R117, -RZ, R115.H1_H1 ;  /* 0x30000073ff757230 */ /* 0x000fc80000004100 */
[----:B------:R-:W-:Y:S01]  /*10750*/  FSETP.GTU.FTZ.AND P1, PT, R116, c[0x0][0x1e4], PT ;  /* 0x0000790074007a0b */ /* 0x000fe20003f3c000 */
[----:B------:R-:W-:Y:S01]  /*10760*/  FMUL.FTZ R117, R117, c[0x0][0x1ec] ;  /* 0x00007b0075757a20 */ /* 0x000fe20000410000 */
[----:B------:R-:W-:Y:S02]  /*10770*/  HADD2.F32 R116, -RZ, R43.H1_H1 ;  /* 0x3000002bff747230 */ /* 0x000fe40000004100 */
[----:B------:R-:W-:Y:S01]  /*10780*/  SEL R208, RZ, 0x1, P1 ;  /* 0x00000001ffd07807 */ /* 0x000fe20000800000 */
[----:B------:R-:W-:-:S05]  /*10790*/  FMUL.FTZ R117, R117, c[0x0][0x1e8] ;  /* 0x00007a0075757a20 */ /* 0x000fca0000410000 */
[----:B------:R-:W-:-:S05]  /*107a0*/  FSEL R155, R117, RZ, !P1 ;  /* 0x000000ff759b7208 */ /* 0x000fca0004800000 */
[----:B------:R-:W-:-:S04]  /*107b0*/  FMUL.FTZ R155, R155, R116 ;  /* 0x000000749b9b7220 */ /* 0x000fc80000410000 */
[----:B------:R-:W-:Y:S02]  /*107c0*/  @P0 FADD.FTZ R155, R111, R155 ;  /* 0x0000009b6f9b0221 */ /* 0x000fe40000010000 */
.L_x_49199:
[----:B------:R-:W-:Y:S05]  /*107d0*/  BSYNC B1 ;  /* 0x0000000000017941 */ /* 0x000fea0003800000 */
.L_x_49198:
        /* <DEDUP_REMOVED lines=25> */
.L_x_49208:
[----:B------:R-:W-:Y:S05]  /*10970*/  BSYNC B1 ;  /* 0x0000000000017941 */ /* 0x000fea0003800000 */
.L_x_49207:
[----:B------:R-:W-:Y:S02]  /*10980*/  IADD3 R123, R214, 0xa0, RZ ;  /* 0x000000a0d67b7810 */ /* 0x000fe40007ffe0ff */
[----:B------:R-:W-:Y:S02]  /*10990*/  IADD3 R122, R219, 0xa0, RZ ;  /* 0x000000a0db7a7810 */ /* 0x000fe40007ffe0ff */
[----:B------:R-:W-:Y:S01]  /*109a0*/  @P2 MOV R119, 0x10 ;  /* 0x0000001000772802 */ /* 0x000fe20000000f00 */
        /* <DEDUP_REMOVED lines=23> */
.L_x_49212:
[----:B------:R-:W-:Y:S02]  /*10b20*/  IMAD.MOV.U32 R124, RZ, RZ, R198 ;  /* 0x000000ffff7c7224 */ /* 0x000fe400078e00c6 */
.L_x_49213:
[----:B------:R-:W-:Y:S05]  /*10b30*/  BSYNC B2 ;  /* 0x0000000000027941 */ /* 0x000fea0003800000 */
.L_x_49211:
        /* <DEDUP_REMOVED lines=16> */
.L_x_49217:
[----:B------:R-:W-:Y:S05]  /*10c40*/  BSYNC B3 ;  /* 0x0000000000037941 */ /* 0x000fea0003800000 */
.L_x_49216:
        /* <DEDUP_REMOVED lines=43> */
.L_x_49215:
[----:B------:R-:W-:Y:S05]  /*10f00*/  BSYNC B2 ;  /* 0x0000000000027941 */ /* 0x000fea0003800000 */
.L_x_49214:
        /* <DEDUP_REMOVED lines=10> */
[----:B------:R-:W-:-:S04]  /*10fb0*/  FMUL.FTZ R156, R156, R117 ;  /* 0x000000759c9c7220 */ /* 0x000fc80000410000 */
[----:B------:R-:W-:Y:S02]  /*10fc0*/  @P0 FADD.FTZ R156, R104, R156 ;  /* 0x0000009c689c0221 */ /* 0x000fe40000010000 */
.L_x_49210:
[----:B0-----:R-:W-:Y:S05]  /*10fd0*/  BSYNC B1 ;  /* 0x0000000000017941 */ /* 0x001fea0003800000 */
.L_x_49209:
        /* <DEDUP_REMOVED lines=18> */
.L_x_49221:
[----:B------:R-:W-:Y:S02]  /*11100*/  IMAD.MOV.U32 R124, RZ, RZ, R198 ;  /* 0x000000ffff7c7224 */ /* 0x000fe400078e00c6 */
.L_x_49222:
[----:B------:R-:W-:Y:S05]  /*11110*/  BSYNC B2 ;  /* 0x0000000000027941 */ /* 0x000fea0003800000 */
.L_x_49220:
        /* <DEDUP_REMOVED lines=16> */
.L_x_49226:
[----:B------:R-:W-:Y:S05]  /*11220*/  BSYNC B3 ;  /* 0x0000000000037941 */ /* 0x000fea0003800000 */
.L_x_49225:
        /* <DEDUP_REMOVED lines=44> */
.L_x_49224:
[----:B------:R-:W-:Y:S05]  /*114f0*/  BSYNC B2 ;  /* 0x0000000000027941 */ /* 0x000fea0003800000 */
.L_x_49223:
        /* <DEDUP_REMOVED lines=12> */
.L_x_49219:
[----:B------:R-:W-:Y:S05]  /*115c0*/  BSYNC B1 ;  /* 0x0000000000017941 */ /* 0x000fea0003800000 */
.L_x_49218:
        /* <DEDUP_REMOVED lines=18> */
.L_x_49230:
[----:B------:R-:W-:Y:S02]  /*116f0*/  IMAD.MOV.U32 R124, RZ, RZ, R198 ;  /* 0x000000ffff7c7224 */ /* 0x000fe400078e00c6 */
.L_x_49231:
[----:B------:R-:W-:Y:S05]  /*11700*/  BSYNC B2 ;  /* 0x0000000000027941 */ /* 0x000fea0003800000 */
.L_x_49229:
        /* <DEDUP_REMOVED lines=16> */
.L_x_49235:
[----:B------:R-:W-:Y:S05]  /*11810*/  BSYNC B3 ;  /* 0x0000000000037941 */ /* 0x000fea0003800000 */
.L_x_49234:
        /* <DEDUP_REMOVED lines=44> */
.L_x_49233:
[----:B------:R-:W-:Y:S05]  /*11ae0*/  BSYNC B2 ;  /* 0x0000000000027941 */ /* 0x000fea0003800000 */
.L_x_49232:
        /* <DEDUP_REMOVED lines=12> */
.L_x_49228:
[----:B------:R-:W-:Y:S05]  /*11bb0*/  BSYNC B1 ;  /* 0x0000000000017941 */ /* 0x000fea0003800000 */
.L_x_49227:
        /* <DEDUP_REMOVED lines=18> */
.L_x_49239:
[----:B------:R-:W-:Y:S02]  /*11ce0*/  IMAD.MOV.U32 R124, RZ, RZ, R198 ;  /* 0x000000ffff7c7224 */ /* 0x000fe400078e00c6 */
.L_x_49240:
[----:B------:R-:W-:Y:S05]  /*11cf0*/  BSYNC B2 ;  /* 0x0000000000027941 */ /* 0x000fea0003800000 */
.L_x_49238:
        /* <DEDUP_REMOVED lines=16> */
.L_x_49244:
[----:B------:R-:W-:Y:S05]  /*11e00*/  BSYNC B3 ;  /* 0x0000000000037941 */ /* 0x000fea0003800000 */
.L_x_49243:
        /* <DEDUP_REMOVED lines=44> */
.L_x_49242:
[----:B------:R-:W-:Y:S05]  /*120d0*/  BSYNC B2 ;  /* 0x0000000000027941 */ /* 0x000fea0003800000 */
.L_x_49241:
[----:B------:R-:W0:Y:S01]  /*120e0*/  I2F.U32 R116, R124 ;  /* 0x0000007c00747306 */ /* 0x000e220000201000 */
[----:B------:R-:W-:-:S04]  /*120f0*/  IMAD.MOV.U32 R117, RZ, RZ, 0x2f800000 ;  /* 0x2f800000ff757424 */ /* 0x000fc800078e00ff */
[----:B0-----:R-:W-:Y:S01]  /*12100*/  FFMA.FTZ R116, R116, R117, 1.1641532182693481445e-10 ;  /* 0x2f00000074747423 */ /* 0x001fe20000010075 */
[----:B-----5:R-:W-:-:S04]  /*12110*/  HADD2.F32 R117, -RZ, R113.H1_H1 ;  /* 0x30000071ff757230 */ /* 0x020fc80000004100 */
        /* <DEDUP_REMOVED lines=8> */
.L_x_49237:
[----:B------:R-:W-:Y:S05]  /*121a0*/  BSYNC B1 ;  /* 0x0000000000017941 */ /* 0x000fea0003800000 */
.L_x_49236:
        /* <DEDUP_REMOVED lines=18> */
.L_x_49248:
[----:B------:R-:W-:Y:S02]  /*122d0*/  IMAD.MOV.U32 R124, RZ, RZ, R198 ;  /* 0x000000ffff7c7224 */ /* 0x000fe400078e00c6 */
.L_x_49249:
[----:B------:R-:W-:Y:S05]  /*122e0*/  BSYNC B2 ;  /* 0x0000000000027941 */ /* 0x000fea0003800000 */
.L_x_49247:
        /* <DEDUP_REMOVED lines=16> */
.L_x_49253:
[----:B------:R-:W-:Y:S05]  /*123f0*/  BSYNC B3 ;  /* 0x0000000000037941 */ /* 0x000fea0003800000 */
.L_x_49252:
        /* <DEDUP_REMOVED lines=44> */
.L_x_49251:
[----:B------:R-:W-:Y:S05]  /*126c0*/  BSYNC B2 ;  /* 0x0000000000027941 */ /* 0x000fea0003800000 */
.L_x_49250:
[----:B------:R-:W0:Y:S01]  /*126d0*/  I2F.U32 R117, R124 ;  /* 0x0000007c00757306 */ /* 0x000e220000201000 */
[----:B------:R-:W-:-:S04]  /*126e0*/  IMAD.MOV.U32 R118, RZ, RZ, 0x2f800000 ;  /* 0x2f800000ff767424 */ /* 0x000fc800078e00ff */
[----:B0-----:R-:W-:Y:S01]  /*126f0*/  FFMA.FTZ R117, R117, R118, 1.1641532182693481445e-10 ;  /* 0x2f00000075757423 */ /* 0x001fe20000010076 */
[----:B------:R-:W-:-:S04]  /*12700*/  HADD2.F32 R118, -RZ, R114.H0_H0 ;  /* 0x20000072ff767230 */ /* 0x000fc80000004100 */
[----:B------:R-:W-:Y:S01]  /*12710*/  FSETP.GTU.FTZ.AND P1, PT, R117, c[0x0][0x1e4], PT ;  /* 0x0000790075007a0b */ /* 0x000fe20003f3c000 */
[----:B------:R-:W-:Y:S01]  /*12720*/  FMUL.FTZ R118, R118, c[0x0][0x1ec] ;  /* 0x00007b0076767a20 */ /* 0x000fe20000410000 */
[----:B------:R-:W-:Y:S02]  /*12730*/  HADD2.F32 R117, -RZ, R46.H0_H0 ;  /* 0x2000002eff757230 */ /* 0x000fe40000004100 */
[----:B------:R-:W-:Y:S01]  /*12740*/  SEL R205, RZ, 0x1, P1 ;  /* 0x00000001ffcd7807 */ /* 0x000fe20000800000 */
[----:B------:R-:W-:-:S05]  /*12750*/  FMUL.FTZ R118, R118, c[0x0][0x1e8] ;  /* 0x00007a0076767a20 */ /* 0x000fca0000410000 */
[----:B------:R-:W-:-:S05]  /*12760*/  FSEL R144, R118, RZ, !P1 ;  /* 0x000000ff76907208 */ /* 0x000fca0004800000 */
[----:B------:R-:W-:-:S04]  /*12770*/  FMUL.FTZ R144, R144, R117 ;  /* 0x0000007590907220 */ /* 0x000fc80000410000 */
[----:B------:R-:W-:Y:S02]  /*12780*/  @P0 FADD.FTZ R144, R108, R144 ;  /* 0x000000906c900221 */ /* 0x000fe40000010000 */
.L_x_49246:
[----:B------:R-:W-:Y:S05]  /*12790*/  BSYNC B1 ;  /* 0x0000000000017941 */ /* 0x000fea0003800000 */
.L_x_49245:
        /* <DEDUP_REMOVED lines=18> */
.L_x_49257:
[----:B------:R-:W-:Y:S02]  /*128c0*/  IMAD.MOV.U32 R124, RZ, RZ, R198 ;  /* 0x000000ffff7c7224 */ /* 0x000fe400078e00c6 */
.L_x_49258:
[----:B------:R-:W-:Y:S05]  /*128d0*/  BSYNC B2 ;  /* 0x0000000000027941 */ /* 0x000fea0003800000 */
.L_x_49256:
        /* <DEDUP_REMOVED lines=16> */
.L_x_49262:
[----:B------:R-:W-:Y:S05]  /*129e0*/  BSYNC B3 ;  /* 0x0000000000037941 */ /* 0x000fea0003800000 */
.L_x_49261:
        /* <DEDUP_REMOVED lines=44> */
.L_x_49260:
[----:B------:R-:W-:Y:S05]  /*12cb0*/  BSYNC B2 ;  /* 0x0000000000027941 */ /* 0x000fea0003800000 */
.L_x_49259:
        /* <DEDUP_REMOVED lines=12> */
.L_x_49255:
[----:B------:R-:W-:Y:S05]  /*12d80*/  BSYNC B1 ;  /* 0x0000000000017941 */ /* 0x000fea0003800000 */
.L_x_49254:
        /* <DEDUP_REMOVED lines=18> */
.L_x_49266:
[----:B------:R-:W-:Y:S02]  /*12eb0*/  IMAD.MOV.U32 R124, RZ, RZ, R198 ;  /* 0x000000ffff7c7224 */ /* 0x000fe400078e00c6 */
.L_x_49267:
[----:B------:R-:W-:Y:S05]  /*12ec0*/  BSYNC B2 ;  /* 0x0000000000027941 */ /* 0x000fea0003800000 */
.L_x_49265:
        /* <DEDUP_REMOVED lines=16> */
.L_x_49271:
[----:B------:R-:W-:Y:S05]  /*12fd0*/  BSYNC B3 ;  /* 0x0000000000037941 */ /* 0x000fea0003800000 */
.L_x_49270:
        /* <DEDUP_REMOVED lines=44> */
.L_x_49269:
[----:B------:R-:W-:Y:S05]  /*132a0*/  BSYNC B2 ;  /* 0x0000000000027941 */ /* 0x000fea0003800000 */
.L_x_49268:
        /* <DEDUP_REMOVED lines=12> */
.L_x_49264:
[----:B------:R-:W-:Y:S05]  /*13370*/  BSYNC B1 ;  /* 0x0000000000017941 */ /* 0x000fea0003800000 */
.L_x_49263:
        /* <DEDUP_REMOVED lines=18> */
.L_x_49275:
[----:B------:R-:W-:Y:S02]  /*134a0*/  IMAD.MOV.U32 R124, RZ, RZ, R198 ;  /* 0x000000ffff7c7224 */ /* 0x000fe400078e00c6 */
.L_x_49276:
[----:B------:R-:W-:Y:S05]  /*134b0*/  BSYNC B2 ;  /* 0x0000000000027941 */ /* 0x000fea0003800000 */
.L_x_49274:
        /* <DEDUP_REMOVED lines=16> */
.L_x_49280:
[----:B------:R-:W-:Y:S05]  /*135c0*/  BSYNC B3 ;  /* 0x0000000000037941 */ /* 0x000fea0003800000 */
.L_x_49279:
        /* <DEDUP_REMOVED lines=44> */
.L_x_49278:
[----:B------:R-:W-:Y:S05]  /*13890*/  BSYNC B2 ;  /* 0x0000000000027941 */ /* 0x000fea0003800000 */
.L_x_49277:
[----:B------:R-:W0:Y:S01]  /*138a0*/  I2F.U32 R116, R124 ;  /* 0x0000007c00747306 */ /* 0x000e220000201000 */
[----:B------:R-:W-:-:S04]  /*138b0*/  IMAD.MOV.U32 R117, RZ, RZ, 0x2f800000 ;  /* 0x2f800000ff757424 */ /* 0x000fc800078e00ff */
        /* <DEDUP_REMOVED lines=10> */
.L_x_49273:
[----:B------:R-:W-:Y:S05]  /*13960*/  BSYNC B1 ;  /* 0x0000000000017941 */ /* 0x000fea0003800000 */
.L_x_49272:
        /* <DEDUP_REMOVED lines=25> */
.L_x_49282:
[----:B------:R-:W-:Y:S05]  /*13b00*/  BSYNC B1 ;  /* 0x0000000000017941 */ /* 0x000fea0003800000 */
.L_x_49281:
        /* <DEDUP_REMOVED lines=26> */
.L_x_49286:
[----:B------:R-:W-:Y:S02]  /*13cb0*/  IMAD.MOV.U32 R124, RZ, RZ, R198 ;  /* 0x000000ffff7c7224 */ /* 0x000fe400078e00c6 */
.L_x_49287:
[----:B------:R-:W-:Y:S05]  /*13cc0*/  BSYNC B2 ;  /* 0x0000000000027941 */ /* 0x000fea0003800000 */
.L_x_49285:
        /* <DEDUP_REMOVED lines=16> */
.L_x_49291:
[----:B------:R-:W-:Y:S05]  /*13dd0*/  BSYNC B3 ;  /* 0x0000000000037941 */ /* 0x000fea0003800000 */
.L_x_49290:
        /* <DEDUP_REMOVED lines=41> */
[----:B------:R-:W-:Y:S01]  /*14070*/  HFMA2.MMA R118, -RZ, RZ, 0, 0 ;  /* 0x00000000ff767435 */ /* 0x000fe200000001ff */
[----:B------:R-:W-:-:S05]  /*14080*/  LOP3.LUT R192, R201, UR26, R116, 0x96, !PT ;  /* 0x0000001ac9c07c12 */ /* 0x000fca000f8e9674 */
.L_x_49289:
[----:B------:R-:W-:Y:S05]  /*14090*/  BSYNC B2 ;  /* 0x0000000000027941 */ /* 0x000fea0003800000 */
.L_x_49288:
        /* <DEDUP_REMOVED lines=12> */
.L_x_49284:
[----:B0-----:R-:W-:Y:S05]  /*14160*/  BSYNC B1 ;  /* 0x0000000000017941 */ /* 0x001fea0003800000 */
.L_x_49283:
        /* <DEDUP_REMOVED lines=18> */
.L_x_49295:
[----:B------:R-:W-:Y:S02]  /*14290*/  MOV R124, R198 ;  /* 0x000000c6007c7202 */ /* 0x000fe40000000f00 */
.L_x_49296:
[----:B------:R-:W-:Y:S05]  /*142a0*/  BSYNC B2 ;  /* 0x0000000000027941 */ /* 0x000fea0003800000 */
.L_x_49294:
        /* <DEDUP_REMOVED lines=16> */
.L_x_49300:
[----:B------:R-:W-:Y:S05]  /*143b0*/  BSYNC B3 ;  /* 0x0000000000037941 */ /* 0x000fea0003800000 */
.L_x_49299:
        /* <DEDUP_REMOVED lines=44> */
.L_x_49298:
[----:B------:R-:W-:Y:S05]  /*14680*/  BSYNC B2 ;  /* 0x0000000000027941 */ /* 0x000fea0003800000 */
.L_x_49297:
        /* <DEDUP_REMOVED lines=12> */
.L_x_49293:
[----:B------:R-:W-:Y:S05]  /*14750*/  BSYNC B1 ;  /* 0x0000000000017941 */ /* 0x000fea0003800000 */
.L_x_49292:
        /* <DEDUP_REMOVED lines=18> */
.L_x_49304:
[----:B------:R-:W-:Y:S02]  /*14880*/  MOV R124, R198 ;  /* 0x000000c6007c7202 */ /* 0x000fe40000000f00 */
.L_x_49305:
[----:B------:R-:W-:Y:S05]  /*14890*/  BSYNC B2 ;  /* 0x0000000000027941 */ /* 0x000fea0003800000 */
.L_x_49303:
        /* <DEDUP_REMOVED lines=16> */
.L_x_49309:
[----:B------:R-:W-:Y:S05]  /*149a0*/  BSYNC B3 ;  /* 0x0000000000037941 */ /* 0x000fea0003800000 */
.L_x_49308:
        /* <DEDUP_REMOVED lines=44> */
.L_x_49307:
[----:B------:R-:W-:Y:S05]  /*14c70*/  BSYNC B2 ;  /* 0x0000000000027941 */ /* 0x000fea0003800000 */
.L_x_49306:
        /* <DEDUP_REMOVED lines=12> */
.L_x_49302:
[----:B------:R-:W-:Y:S05]  /*14d40*/  BSYNC B1 ;  /* 0x0000000000017941 */ /* 0x000fea0003800000 */
.L_x_49301:
        /* <DEDUP_REMOVED lines=18> */
.L_x_49313:
[----:B------:R-:W-:Y:S02]  /*14e70*/  MOV R124, R198 ;  /* 0x000000c6007c7202 */ /* 0x000fe40000000f00 */
.L_x_49314:
[----:B------:R-:W-:Y:S05]  /*14e80*/  BSYNC B2 ;  /* 0x0000000000027941 */ /* 0x000fea0003800000 */
.L_x_49312:
        /* <DEDUP_REMOVED lines=16> */
.L_x_49318:
[----:B------:R-:W-:Y:S05]  /*14f90*/  BSYNC B3 ;  /* 0x0000000000037941 */ /* 0x000fea0003800000 */
.L_x_49317:
        /* <DEDUP_REMOVED lines=44> */
.L_x_49316:
[----:B------:R-:W-:Y:S05]  /*15260*/  BSYNC B2 ;  /* 0x0000000000027941 */ /* 0x000fea0003800000 */
.L_x_49315:
        /* <DEDUP_REMOVED lines=10> */
[----:B------:R-:W-:-:S04]  /*15310*/  FMUL.FTZ R151, R151, R116 ;  /* 0x0000007497977220 */ /* 0x000fc80000410000 */
[----:B------:R-:W-:Y:S02]  /*15320*/  @P0 FADD.FTZ R151, R107, R151 ;  /* 0x000000976b970221 */ /* 0x000fe40000010000 */
.L_x_49311:
[----:B------:R-:W-:Y:S05]  /*15330*/  BSYNC B1 ;  /* 0x0000000000017941 */ /* 0x000fea0003800000 */
.L_x_49310:
        /* <DEDUP_REMOVED lines=18> */
.L_x_49322:
[----:B------:R-:W-:Y:S02]  /*15460*/  MOV R124, R198 ;  /* 0x000000c6007c7202 */ /* 0x000fe40000000f00 */
.L_x_49323:
[----:B------:R-:W-:Y:S05]  /*15470*/  BSYNC B2 ;  /* 0x0000000000027941 */ /* 0x000fea0003800000 */
.L_x_49321:
        /* <DEDUP_REMOVED lines=16> */
.L_x_49327:
[----:B------:R-:W-:Y:S05]  /*15580*/  BSYNC B3 ;  /* 0x0000000000037941 */ /* 0x000fea0003800000 */
.L_x_49326:
        /* <DEDUP_REMOVED lines=44> */
.L_x_49325:
[----:B------:R-:W-:Y:S05]  /*15850*/  BSYNC B2 ;  /* 0x0000000000027941 */ /* 0x000fea0003800000 */
.L_x_49324:
        /* <DEDUP_REMOVED lines=8> */
[----:B------:R-:W-:Y:S01]  /*158e0*/  FSEL R136, R117, RZ, !P1 ;  /* 0x000000ff75887208 */ /* 0x000fe20004800000 */
[----:B------:R-:W-:-:S05]  /*158f0*/  HADD2.F32 R117, -RZ, R50.H0_H0 ;  /* 0x20000032ff757230 */ /* 0x000fca0000004100 */
[----:B------:R-:W-:-:S04]  /*15900*/  FMUL.FTZ R136, R136, R117 ;  /* 0x0000007588887220 */ /* 0x000fc80000410000 */
[----:B------:R-:W-:Y:S02]  /*15910*/  @P0 FADD.FTZ R136, R108, R136 ;  /* 0x000000886c880221 */ /* 0x000fe40000010000 */
.L_x_49320:
[----:B------:R-:W-:Y:S05]  /*15920*/  BSYNC B1 ;  /* 0x0000000000017941 */ /* 0x000fea0003800000 */
.L_x_49319:
        /* <DEDUP_REMOVED lines=18> */
.L_x_49331:
[----:B------:R-:W-:Y:S02]  /*15a50*/  MOV R124, R198 ;  /* 0x000000c6007c7202 */ /* 0x000fe40000000f00 */
.L_x_49332:
[----:B------:R-:W-:Y:S05]  /*15a60*/  BSYNC B2 ;  /* 0x0000000000027941 */ /* 0x000fea0003800000 */
.L_x_49330:
        /* <DEDUP_REMOVED lines=16> */
.L_x_49336:
[----:B------:R-:W-:Y:S05]  /*15b70*/  BSYNC B3 ;  /* 0x0000000000037941 */ /* 0x000fea0003800000 */
.L_x_49335:
        /* <DEDUP_REMOVED lines=44> */
.L_x_49334:
[----:B------:R-:W-:Y:S05]  /*15e40*/  BSYNC B2 ;  /* 0x0000000000027941 */ /* 0x000fea0003800000 */
.L_x_49333:
        /* <DEDUP_REMOVED lines=8> */
[----:B------:R-:W-:Y:S01]  /*15ed0*/  FSEL R137, R116, RZ, !P1 ;  /* 0x000000ff74897208 */ /* 0x000fe20004800000 */
[----:B------:R-:W-:-:S05]  /*15ee0*/  HADD2.F32 R116, -RZ, R50.H1_H1 ;  /* 0x30000032ff747230 */ /* 0x000fca0000004100 */
[----:B------:R-:W-:-:S04]  /*15ef0*/  FMUL.FTZ R137, R137, R116 ;  /* 0x0000007489897220 */ /* 0x000fc80000410000 */
[----:B------:R-:W-:Y:S02]  /*15f00*/  @P0 FADD.FTZ R137, R109, R137 ;  /* 0x000000896d890221 */ /* 0x000fe40000010000 */
.L_x_49329:
[----:B------:R-:W-:Y:S05]  /*15f10*/  BSYNC B1 ;  /* 0x0000000000017941 */ /* 0x000fea0003800000 */
.L_x_49328:
        /* <DEDUP_REMOVED lines=18> */
.L_x_49340:
[----:B------:R-:W-:Y:S02]  /*16040*/  MOV R124, R198 ;  /* 0x000000c6007c7202 */ /* 0x000fe40000000f00 */
.L_x_49341:
[----:B------:R-:W-:Y:S05]  /*16050*/  BSYNC B2 ;  /* 0x0000000000027941 */ /* 0x000fea0003800000 */
.L_x_49339:
        /* <DEDUP_REMOVED lines=16> */
.L_x_49345:
[----:B------:R-:W-:Y:S05]  /*16160*/  BSYNC B3 ;  /* 0x0000000000037941 */ /* 0x000fea0003800000 */
.L_x_49344:
        /* <DEDUP_REMOVED lines=44> */
.L_x_49343:
[----:B------:R-:W-:Y:S05]  /*16430*/  BSYNC B2 ;  /* 0x0000000000027941 */ /* 0x000fea0003800000 */
.L_x_49342:
        /* <DEDUP_REMOVED lines=12> */
.L_x_49338:
[----:B------:R-:W-:Y:S05]  /*16500*/  BSYNC B1 ;  /* 0x0000000000017941 */ /* 0x000fea0003800000 */
.L_x_49337:
        /* <DEDUP_REMOVED lines=18> */
.L_x_49349:
[----:B------:R-:W-:Y:S02]  /*16630*/  MOV R124, R198 ;  /* 0x000000c6007c7202 */ /* 0x000fe40000000f00 */
.L_x_49350:
[----:B------:R-:W-:Y:S05]  /*16640*/  BSYNC B2 ;  /* 0x0000000000027941 */ /* 0x000fea0003800000 */
.L_x_49348:
        /* <DEDUP_REMOVED lines=16> */
.L_x_49354:
[----:B------:R-:W-:Y:S05]  /*16750*/  BSYNC B3 ;  /* 0x0000000000037941 */ /* 0x000fea0003800000 */
.L_x_49353:
        /* <DEDUP_REMOVED lines=44> */
.L_x_49352:
[----:B------:R-:W-:Y:S05]  /*16a20*/  BSYNC B2 ;  /* 0x0000000000027941 */ /* 0x000fea0003800000 */
.L_x_49351:
        /* <DEDUP_REMOVED lines=12> */
.L_x_49347:
[----:B------:R-:W-:Y:S05]  /*16af0*/  BSYNC B1 ;  /* 0x0000000000017941 */ /* 0x000fea0003800000 */
.L_x_49346:
        /* <DEDUP_REMOVED lines=25> */
.L_x_49356:
[----:B------:R-:W-:Y:S05]  /*16c90*/  BSYNC B1 ;  /* 0x0000000000017941 */ /* 0x000fea0003800000 */
.L_x_49355:
        /* <DEDUP_REMOVED lines=26> */
.L_x_49360:
[----:B------:R-:W-:Y:S02]  /*16e40*/  MOV R124, R198 ;  /* 0x000000c6007c7202 */ /* 0x000fe40000000f00 */
.L_x_49361:
[----:B------:R-:W-:Y:S05]  /*16e50*/  BSYNC B2 ;  /* 0x0000000000027941 */ /* 0x000fea0003800000 */
.L_x_49359:
        /* <DEDUP_REMOVED lines=16> */
.L_x_49365:
[----:B------:R-:W-:Y:S05]  /*16f60*/  BSYNC B3 ;  /* 0x0000000000037941 */ /* 0x000fea0003800000 */
.L_x_49364:
        /* <DEDUP_REMOVED lines=43> */
.L_x_49363:
[----:B------:R-:W-:Y:S05]  /*17220*/  BSYNC B2 ;  /* 0x0000000000027941 */ /* 0x000fea0003800000 */
.L_x_49362:
        /* <DEDUP_REMOVED lines=10> */
[----:B------:R-:W-:-:S04]  /*172d0*/  FMUL.FTZ R140, R140, R117 ;  /* 0x000000758c8c7220 */ /* 0x000fc80000410000 */
[----:B------:R-:W-:Y:S02]  /*172e0*/  @P0 FADD.FTZ R140, R104, R140 ;  /* 0x0000008c688c0221 */ /* 0x000fe40000010000 */
.L_x_49358:
[----:B------:R-:W-:Y:S05]  /*172f0*/  BSYNC B1 ;  /* 0x0000000000017941 */ /* 0x000fea0003800000 */
.L_x_49357:
        /* <DEDUP_REMOVED lines=18> */
.L_x_49369:
[----:B------:R-:W-:Y:S02]  /*17420*/  IMAD.MOV.U32 R124, RZ, RZ, R198 ;  /* 0x000000ffff7c7224 */ /* 0x000fe400078e00c6 */
.L_x_49370:
[----:B------:R-:W-:Y:S05]  /*17430*/  BSYNC B2 ;  /* 0x0000000000027941 */ /* 0x000fea0003800000 */
.L_x_49368:
        /* <DEDUP_REMOVED lines=16> */
.L_x_49374:
[----:B------:R-:W-:Y:S05]  /*17540*/  BSYNC B3 ;  /* 0x0000000000037941 */ /* 0x000fea0003800000 */
.L_x_49373:
        /* <DEDUP_REMOVED lines=44> */
.L_x_49372:
[----:B------:R-:W-:Y:S05]  /*17810*/  BSYNC B2 ;  /* 0x0000000000027941 */ /* 0x000fea0003800000 */
.L_x_49371:
        /* <DEDUP_REMOVED lines=12> */
.L_x_49367:
[----:B------:R-:W-:Y:S05]  /*178e0*/  BSYNC B1 ;  /* 0x0000000000017941 */ /* 0x000fea0003800000 */
.L_x_49366:
        /* <DEDUP_REMOVED lines=18> */
.L_x_49378:
[----:B------:R-:W-:Y:S02]  /*17a10*/  IMAD.MOV.U32 R124, RZ, RZ, R198 ;  /* 0x000000ffff7c7224 */ /* 0x000fe400078e00c6 */
.L_x_49379:
[----:B------:R-:W-:Y:S05]  /*17a20*/  BSYNC B2 ;  /* 0x0000000000027941 */ /* 0x000fea0003800000 */
.L_x_49377:
        /* <DEDUP_REMOVED lines=16> */
.L_x_49383:
[----:B------:R-:W-:Y:S05]  /*17b30*/  BSYNC B3 ;  /* 0x0000000000037941 */ /* 0x000fea0003800000 */
.L_x_49382:
        /* <DEDUP_REMOVED lines=44> */
.L_x_49381:
[----:B------:R-:W-:Y:S05]  /*17e00*/  BSYNC B2 ;  /* 0x0000000000027941 */ /* 0x000fea0003800000 */
.L_x_49380:
        /* <DEDUP_REMOVED lines=12> */
.L_x_49376:
[----:B------:R-:W-:Y:S05]  /*17ed0*/  BSYNC B1 ;  /* 0x0000000000017941 */ /* 0x000fea0003800000 */
.L_x_49375:
        /* <DEDUP_REMOVED lines=18> */
.L_x_49387:
[----:B------:R-:W-:Y:S02]  /*18000*/  IMAD.MOV.U32 R124, RZ, RZ, R198 ;  /* 0x000000ffff7c7224 */ /* 0x000fe400078e00c6 */
.L_x_49388:
[----:B------:R-:W-:Y:S05]  /*18010*/  BSYNC B2 ;  /* 0x0000000000027941 */ /* 0x000fea0003800000 */
.L_x_49386:
        /* <DEDUP_REMOVED lines=16> */
.L_x_49392:
[----:B------:R-:W-:Y:S05]  /*18120*/  BSYNC B3 ;  /* 0x0000000000037941 */ /* 0x000fea0003800000 */
.L_x_49391:
        /* <DEDUP_REMOVED lines=44> */
.L_x_49390:
[----:B------:R-:W-:Y:S05]  /*183f0*/  BSYNC B2 ;  /* 0x0000000000027941 */ /* 0x000fea0003800000 */
.L_x_49389:
        /* <DEDUP_REMOVED lines=12> */
.L_x_49385:
[----:B------:R-:W-:Y:S05]  /*184c0*/  BSYNC B1 ;  /* 0x0000000000017941 */ /* 0x000fea0003800000 */
.L_x_49384:
        /* <DEDUP_REMOVED lines=18> */
.L_x_49396:
[----:B------:R-:W-:Y:S02]  /*185f0*/  IMAD.MOV.U32 R124, RZ, RZ, R198 ;  /* 0x000000ffff7c7224 */ /* 0x000fe400078e00c6 */
.L_x_49397:
[----:B------:R-:W-:Y:S05]  /*18600*/  BSYNC B2 ;  /* 0x0000000000027941 */ /* 0x000fea0003800000 */
.L_x_49395:
        /* <DEDUP_REMOVED lines=16> */
.L_x_49401:
[----:B------:R-:W-:Y:S05]  /*18710*/  BSYNC B3 ;  /* 0x0000000000037941 */ /* 0x000fea0003800000 */
.L_x_49400:
        /* <DEDUP_REMOVED lines=44> */
.L_x_49399:
[----:B------:R-:W-:Y:S05]  /*189e0*/  BSYNC B2 ;  /* 0x0000000000027941 */ /* 0x000fea0003800000 */
.L_x_49398:
[----:B------:R-:W0:Y:S01]  /*189f0*/  I2F.U32 R117, R124 ;  /* 0x0000007c00757306 */ /* 0x000e220000201000 */
[----:B------:R-:W-:-:S10]  /*18a00*/  HFMA2.MMA R118, -RZ, RZ, 0.1171875, 0 ;  /* 0x2f800000ff767435 */ /* 0x000fd400000001ff */
        /* <DEDUP_REMOVED lines=10> */
.L_x_49394:
[----:B------:R-:W-:Y:S05]  /*18ab0*/  BSYNC B1 ;  /* 0x0000000000017941 */ /* 0x000fea0003800000 */
.L_x_49393:
        /* <DEDUP_REMOVED lines=18> */
.L_x_49405:
[----:B------:R-:W-:Y:S02]  /*18be0*/  IMAD.MOV.U32 R124, RZ, RZ, R198 ;  /* 0x000000ffff7c7224 */ /* 0x000fe400078e00c6 */
.L_x_49406:
[----:B------:R-:W-:Y:S05]  /*18bf0*/  BSYNC B2 ;  /* 0x0000000000027941 */ /* 0x000fea0003800000 */
.L_x_49404:
        /* <DEDUP_REMOVED lines=16> */
.L_x_49410:
[----:B------:R-:W-:Y:S05]  /*18d00*/  BSYNC B3 ;  /* 0x0000000000037941 */ /* 0x000fea0003800000 */
.L_x_49409:
        /* <DEDUP_REMOVED lines=44> */
.L_x_49408:
[----:B------:R-:W-:Y:S05]  /*18fd0*/  BSYNC B2 ;  /* 0x0000000000027941 */ /* 0x000fea0003800000 */
.L_x_49407:
        /* <DEDUP_REMOVED lines=12> */
.L_x_49403:
[----:B------:R-:W-:Y:S05]  /*190a0*/  BSYNC B1 ;  /* 0x0000000000017941 */ /* 0x000fea0003800000 */
.L_x_49402:
        /* <DEDUP_REMOVED lines=18> */
.L_x_49414:
[----:B------:R-:W-:Y:S02]  /*191d0*/  IMAD.MOV.U32 R124, RZ, RZ, R198 ;  /* 0x000000ffff7c7224 */ /* 0x000fe400078e00c6 */
.L_x_49415:
[----:B------:R-:W-:Y:S05]  /*191e0*/  BSYNC B2 ;  /* 0x0000000000027941 */ /* 0x000fea0003800000 */
.L_x_49413:
        /* <DEDUP_REMOVED lines=16> */
.L_x_49419:
[----:B------:R-:W-:Y:S05]  /*192f0*/  BSYNC B3 ;  /* 0x0000000000037941 */ /* 0x000fea0003800000 */
.L_x_49418:
        /* <DEDUP_REMOVED lines=44> */
.L_x_49417:
[----:B------:R-:W-:Y:S05]  /*195c0*/  BSYNC B2 ;  /* 0x0000000000027941 */ /* 0x000fea0003800000 */
.L_x_49416:
        /* <DEDUP_REMOVED lines=12> */
.L_x_49412:
[----:B------:R-:W-:Y:S05]  /*19690*/  BSYNC B1 ;  /* 0x0000000000017941 */ /* 0x000fea0003800000 */
.L_x_49411:
        /* <DEDUP_REMOVED lines=18> */
.L_x_49423:
[----:B------:R-:W-:Y:S02]  /*197c0*/  IMAD.MOV.U32 R124, RZ, RZ, R198 ;  /* 0x000000ffff7c7224 */ /* 0x000fe400078e00c6 */
.L_x_49424:
[----:B------:R-:W-:Y:S05]  /*197d0*/  BSYNC B2 ;  /* 0x0000000000027941 */ /* 0x000fea0003800000 */
.L_x_49422:
        /* <DEDUP_REMOVED lines=16> */
.L_x_49428:
[----:B------:R-:W-:Y:S05]  /*198e0*/  BSYNC B3 ;  /* 0x0000000000037941 */ /* 0x000fea0003800000 */
.L_x_49427:
        /* <DEDUP_REMOVED lines=44> */
.L_x_49426:
[----:B------:R-:W-:Y:S05]  /*19bb0*/  BSYNC B2 ;  /* 0x0000000000027941 */ /* 0x000fea0003800000 */
.L_x_49425:
        /* <DEDUP_REMOVED lines=12> */
.L_x_49421:
[----:B------:R-:W-:Y:S05]  /*19c80*/  BSYNC B1 ;  /* 0x0000000000017941 */ /* 0x000fea0003800000 */
.L_x_49420:
        /* <DEDUP_REMOVED lines=25> */
.L_x_49430:
[----:B------:R-:W-:Y:S05]  /*19e20*/  BSYNC B1 ;  /* 0x0000000000017941 */ /* 0x000fea0003800000 */
.L_x_49429:
        /* <DEDUP_REMOVED lines=26> */
.L_x_49434:
[----:B------:R-:W-:Y:S02]  /*19fd0*/  IMAD.MOV.U32 R122, RZ, RZ, R198 ;  /* 0x000000ffff7a7224 */ /* 0x000fe400078e00c6 */
.L_x_49435:
[----:B------:R-:W-:Y:S05]  /*19fe0*/  BSYNC B2 ;  /* 0x0000000000027941 */ /* 0x000fea0003800000 */
.L_x_49433:
        /* <DEDUP_REMOVED lines=16> */
.L_x_49439:
[----:B------:R-:W-:Y:S05]  /*1a0f0*/  BSYNC B3 ;  /* 0x0000000000037941 */ /* 0x000fea0003800000 */
.L_x_49438:
        /* <DEDUP_REMOVED lines=43> */
.L_x_49437:
[----:B------:R-:W-:Y:S05]  /*1a3b0*/  BSYNC B2 ;  /* 0x0000000000027941 */ /* 0x000fea0003800000 */
.L_x_49436:
        /* <DEDUP_REMOVED lines=12> */
.L_x_49432:
[----:B------:R-:W-:Y:S05]  /*1a480*/  BSYNC B1 ;  /* 0x0000000000017941 */ /* 0x000fea0003800000 */
.L_x_49431:
        /* <DEDUP_REMOVED lines=18> */
.L_x_49443:
[----:B------:R-:W-:Y:S02]  /*1a5b0*/  IMAD.MOV.U32 R122, RZ, RZ, R198 ;  /* 0x000000ffff7a7224 */ /* 0x000fe400078e00c6 */
.L_x_49444:
[----:B------:R-:W-:Y:S05]  /*1a5c0*/  BSYNC B2 ;  /* 0x0000000000027941 */ /* 0x000fea0003800000 */
.L_x_49442:
        /* <DEDUP_REMOVED lines=16> */
.L_x_49448:
[----:B------:R-:W-:Y:S05]  /*1a6d0*/  BSYNC B3 ;  /* 0x0000000000037941 */ /* 0x000fea0003800000 */
.L_x_49447:
        /* <DEDUP_REMOVED lines=44> */
.L_x_49446:
[----:B------:R-:W-:Y:S05]  /*1a9a0*/  BSYNC B2 ;  /* 0x0000000000027941 */ /* 0x000fea0003800000 */
.L_x_49445:
        /* <DEDUP_REMOVED lines=12> */
.L_x_49441:
[----:B------:R-:W-:Y:S05]  /*1aa70*/  BSYNC B1 ;  /* 0x0000000000017941 */ /* 0x000fea0003800000 */
.L_x_49440:
        /* <DEDUP_REMOVED lines=18> */
.L_x_49452:
[----:B------:R-:W-:Y:S02]  /*1aba0*/  IMAD.MOV.U32 R122, RZ, RZ, R198 ;  /* 0x000000ffff7a7224 */ /* 0x000fe400078e00c6 */
.L_x_49453:
[----:B------:R-:W-:Y:S05]  /*1abb0*/  BSYNC B2 ;  /* 0x0000000000027941 */ /* 0x000fea0003800000 */
.L_x_49451:
        /* <DEDUP_REMOVED lines=16> */
.L_x_49457:
[----:B------:R-:W-:Y:S05]  /*1acc0*/  BSYNC B3 ;  /* 0x0000000000037941 */ /* 0x000fea0003800000 */
.L_x_49456:
        /* <DEDUP_REMOVED lines=44> */
.L_x_49455:
[----:B------:R-:W-:Y:S05]  /*1af90*/  BSYNC B2 ;  /* 0x0000000000027941 */ /* 0x000fea0003800000 */
.L_x_49454:
        /* <DEDUP_REMOVED lines=12> */
.L_x_49450:
[----:B------:R-:W-:Y:S05]  /*1b060*/  BSYNC B1 ;  /* 0x0000000000017941 */ /* 0x000fea0003800000 */
.L_x_49449:
        /* <DEDUP_REMOVED lines=18> */
.L_x_49461:
[----:B------:R-:W-:Y:S02]  /*1b190*/  IMAD.MOV.U32 R122, RZ, RZ, R198 ;  /* 0x000000ffff7a7224 */ /* 0x000fe400078e00c6 */
.L_x_49462:
[----:B------:R-:W-:Y:S05]  /*1b1a0*/  BSYNC B2 ;  /* 0x0000000000027941 */ /* 0x000fea0003800000 */
.L_x_49460:
        /* <DEDUP_REMOVED lines=16> */
.L_x_49466:
[----:B------:R-:W-:Y:S05]  /*1b2b0*/  BSYNC B3 ;  /* 0x0000000000037941 */ /* 0x000fea0003800000 */
.L_x_49465:
        /* <DEDUP_REMOVED lines=44> */
.L_x_49464:
[----:B------:R-:W-:Y:S05]  /*1b580*/  BSYNC B2 ;  /* 0x0000000000027941 */ /* 0x000fea0003800000 */
.L_x_49463:
        /* <DEDUP_REMOVED lines=12> */
.L_x_49459:
[----:B------:R-:W-:Y:S05]  /*1b650*/  BSYNC B1 ;  /* 0x0000000000017941 */ /* 0x000fea0003800000 */
.L_x_49458:
        /* <DEDUP_REMOVED lines=18> */
.L_x_49470:
[----:B------:R-:W-:Y:S02]  /*1b780*/  IMAD.MOV.U32 R122, RZ, RZ, R198 ;  /* 0x000000ffff7a7224 */ /* 0x000fe400078e00c6 */
.L_x_49471:
[----:B------:R-:W-:Y:S05]  /*1b790*/  BSYNC B2 ;  /* 0x0000000000027941 */ /* 0x000fea0003800000 */
.L_x_49469:
        /* <DEDUP_REMOVED lines=16> */
.L_x_49475:
[----:B------:R-:W-:Y:S05]  /*1b8a0*/  BSYNC B3 ;  /* 0x0000000000037941 */ /* 0x000fea0003800000 */
.L_x_49474:
        /* <DEDUP_REMOVED lines=44> */
.L_x_49473:
[----:B------:R-:W-:Y:S05]  /*1bb70*/  BSYNC B2 ;  /* 0x0000000000027941 */ /* 0x000fea0003800000 */
.L_x_49472:
        /* <DEDUP_REMOVED lines=12> */
.L_x_49468:
[----:B------:R-:W-:Y:S05]  /*1bc40*/  BSYNC B1 ;  /* 0x0000000000017941 */ /* 0x000fea0003800000 */
.L_x_49467:
        /* <DEDUP_REMOVED lines=18> */
.L_x_49479:
[----:B------:R-:W-:Y:S02]  /*1bd70*/  IMAD.MOV.U32 R121, RZ, RZ, R198 ;  /* 0x000000ffff797224 */ /* 0x000fe400078e00c6 */
.L_x_49480:
[----:B------:R-:W-:Y:S05]  /*1bd80*/  BSYNC B2 ;  /* 0x0000000000027941 */ /* 0x000fea0003800000 */
.L_x_49478:
        /* <DEDUP_REMOVED lines=16> */
.L_x_49484:
[----:B------:R-:W-:Y:S05]  /*1be90*/  BSYNC B3 ;  /* 0x0000000000037941 */ /* 0x000fea0003800000 */
.L_x_49483:
        /* <DEDUP_REMOVED lines=44> */
.L_x_49482:
[----:B------:R-:W-:Y:S05]  /*1c160*/  BSYNC B2 ;  /* 0x0000000000027941 */ /* 0x000fea0003800000 */
.L_x_49481:
        /* <DEDUP_REMOVED lines=12> */
.L_x_49477:
[----:B------:R-:W-:Y:S05]  /*1c230*/  BSYNC B1 ;  /* 0x0000000000017941 */ /* 0x000fea0003800000 */
.L_x_49476:
        /* <DEDUP_REMOVED lines=18> */
.L_x_49488:
[----:B------:R-:W-:Y:S02]  /*1c360*/  IMAD.MOV.U32 R125, RZ, RZ, R198 ;  /* 0x000000ffff7d7224 */ /* 0x000fe400078e00c6 */
.L_x_49489:
[----:B------:R-:W-:Y:S05]  /*1c370*/  BSYNC B2 ;  /* 0x0000000000027941 */ /* 0x000fea0003800000 */
.L_x_49487:
        /* <DEDUP_REMOVED lines=16> */
.L_x_49493:
[----:B------:R-:W-:Y:S05]  /*1c480*/  BSYNC B3 ;  /* 0x0000000000037941 */ /* 0x000fea0003800000 */
.L_x_49492:
        /* <DEDUP_REMOVED lines=44> */
.L_x_49491:
[----:B------:R-:W-:Y:S05]  /*1c750*/  BSYNC B2 ;  /* 0x0000000000027941 */ /* 0x000fea0003800000 */
.L_x_49490:
        /* <DEDUP_REMOVED lines=12> */
.L_x_49486:
[----:B------:R-:W-:Y:S05]  /*1c820*/  BSYNC B1 ;  /* 0x0000000000017941 */ /* 0x000fea0003800000 */
.L_x_49485:
        /* <DEDUP_REMOVED lines=18> */
.L_x_49497:
[----:B------:R-:W-:Y:S02]  /*1c950*/  IMAD.MOV.U32 R123, RZ, RZ, R198 ;  /* 0x000000ffff7b7224 */ /* 0x000fe400078e00c6 */
.L_x_49498:
[----:B------:R-:W-:Y:S05]  /*1c960*/  BSYNC B2 ;  /* 0x0000000000027941 */ /* 0x000fea0003800000 */
.L_x_49496:
        /* <DEDUP_REMOVED lines=16> */
.L_x_49502:
[----:B------:R-:W-:Y:S05]  /*1ca70*/  BSYNC B3 ;  /* 0x0000000000037941 */ /* 0x000fea0003800000 */
.L_x_49501:
        /* <DEDUP_REMOVED lines=44> */
.L_x_49500:
[----:B------:R-:W-:Y:S05]  /*1cd40*/  BSYNC B2 ;  /* 0x0000000000027941 */ /* 0x000fea0003800000 */
.L_x_49499:
        /* <DEDUP_REMOVED lines=12> */
.L_x_49495:
[----:B------:R-:W-:Y:S05]  /*1ce10*/  BSYNC B1 ;  /* 0x0000000000017941 */ /* 0x000fea0003800000 */
.L_x_49494:
        /* <DEDUP_REMOVED lines=25> */
.L_x_49504:
[----:B------:R-:W-:Y:S05]  /*1cfb0*/  BSYNC B1 ;  /* 0x0000000000017941 */ /* 0x000fea0003800000 */
.L_x_49503:
        /* <DEDUP_REMOVED lines=26> */
.L_x_49508:
[----:B------:R-:W-:Y:S02]  /*1d160*/  IMAD.MOV.U32 R126, RZ, RZ, R198 ;  /* 0x000000ffff7e7224 */ /* 0x000fe400078e00c6 */
.L_x_49509:
[----:B------:R-:W-:Y:S05]  /*1d170*/  BSYNC B2 ;  /* 0x0000000000027941 */ /* 0x000fea0003800000 */
.L_x_49507:
        /* <DEDUP_REMOVED lines=16> */
.L_x_49513:
[----:B------:R-:W-:Y:S05]  /*1d280*/  BSYNC B3 ;  /* 0x0000000000037941 */ /* 0x000fea0003800000 */
.L_x_49512:
        /* <DEDUP_REMOVED lines=43> */
.L_x_49511:
[----:B------:R-:W-:Y:S05]  /*1d540*/  BSYNC B2 ;  /* 0x0000000000027941 */ /* 0x000fea0003800000 */
.L_x_49510:
        /* <DEDUP_REMOVED lines=12> */
.L_x_49506:
[----:B------:R-:W-:Y:S05]  /*1d610*/  BSYNC B1 ;  /* 0x0000000000017941 */ /* 0x000fea0003800000 */
.L_x_49505:
        /* <DEDUP_REMOVED lines=18> */
.L_x_49517:
[----:B------:R-:W-:Y:S02]  /*1d740*/  MOV R125, R198 ;  /* 0x000000c6007d7202 */ /* 0x000fe40000000f00 */
.L_x_49518:
[----:B------:R-:W-:Y:S05]  /*1d750*/  BSYNC B2 ;  /* 0x0000000000027941 */ /* 0x000fea0003800000 */
.L_x_49516:
        /* <DEDUP_REMOVED lines=16> */
.L_x_49522:
[----:B------:R-:W-:Y:S05]  /*1d860*/  BSYNC B3 ;  /* 0x0000000000037941 */ /* 0x000fea0003800000 */
.L_x_49521:
        /* <DEDUP_REMOVED lines=44> */
.L_x_49520:
[----:B------:R-:W-:Y:S05]  /*1db30*/  BSYNC B2 ;  /* 0x0000000000027941 */ /* 0x000fea0003800000 */
.L_x_49519:
        /* <DEDUP_REMOVED lines=12> */
.L_x_49515:
[----:B------:R-:W-:Y:S05]  /*1dc00*/  BSYNC B1 ;  /* 0x0000000000017941 */ /* 0x000fea0003800000 */
.L_x_49514:
        /* <DEDUP_REMOVED lines=18> */
.L_x_49526:
[----:B------:R-:W-:Y:S02]  /*1dd30*/  MOV R197, R198 ;  /* 0x000000c600c57202 */ /* 0x000fe40000000f00 */
.L_x_49527:
[----:B------:R-:W-:Y:S05]  /*1dd40*/  BSYNC B2 ;  /* 0x0000000000027941 */ /* 0x000fea0003800000 */
.L_x_49525:
        /* <DEDUP_REMOVED lines=16> */
.L_x_49531:
[----:B------:R-:W-:Y:S05]  /*1de50*/  BSYNC B3 ;  /* 0x0000000000037941 */ /* 0x000fea0003800000 */
.L_x_49530:
        /* <DEDUP_REMOVED lines=44> */
.L_x_49529:
[----:B------:R-:W-:Y:S05]  /*1e120*/  BSYNC B2 ;  /* 0x0000000000027941 */ /* 0x000fea0003800000 */
.L_x_49528:
        /* <DEDUP_REMOVED lines=12> */
.L_x_49524:
[----:B------:R-:W-:Y:S05]  /*1e1f0*/  BSYNC B1 ;  /* 0x0000000000017941 */ /* 0x000fea0003800000 */
.L_x_49523:
        /* <DEDUP_REMOVED lines=18> */
.L_x_49535:
[----:B------:R-:W-:Y:S02]  /*1e320*/  MOV R127, R198 ;  /* 0x000000c6007f7202 */ /* 0x000fe40000000f00 */
.L_x_49536:
[----:B------:R-:W-:Y:S05]  /*1e330*/  BSYNC B2 ;  /* 0x0000000000027941 */ /* 0x000fea0003800000 */
.L_x_49534:
        /* <DEDUP_REMOVED lines=16> */
.L_x_49540:
[----:B------:R-:W-:Y:S05]  /*1e440*/  BSYNC B3 ;  /* 0x0000000000037941 */ /* 0x000fea0003800000 */
.L_x_49539:
        /* <DEDUP_REMOVED lines=44> */
.L_x_49538:
[----:B------:R-:W-:Y:S05]  /*1e710*/  BSYNC B2 ;  /* 0x0000000000027941 */ /* 0x000fea0003800000 */
.L_x_49537:
        /* <DEDUP_REMOVED lines=12> */
.L_x_49533:
[----:B------:R-:W-:Y:S05]  /*1e7e0*/  BSYNC B1 ;  /* 0x0000000000017941 */ /* 0x000fea0003800000 */
.L_x_49532:
        /* <DEDUP_REMOVED lines=18> */
.L_x_49544:
[----:B------:R-:W-:Y:S02]  /*1e910*/  MOV R197, R198 ;  /* 0x000000c600c57202 */ /* 0x000fe40000000f00 */
.L_x_49545:
[----:B------:R-:W-:Y:S05]  /*1e920*/  BSYNC B2 ;  /* 0x0000000000027941 */ /* 0x000fea0003800000 */
.L_x_49543:
        /* <DEDUP_REMOVED lines=16> */
.L_x_49549:
[----:B------:R-:W-:Y:S05]  /*1ea30*/  BSYNC B3 ;  /* 0x0000000000037941 */ /* 0x000fea0003800000 */
.L_x_49548:
        /* <DEDUP_REMOVED lines=44> */
.L_x_49547:
[----:B------:R-:W-:Y:S05]  /*1ed00*/  BSYNC B2 ;  /* 0x0000000000027941 */ /* 0x000fea0003800000 */
.L_x_49546:
[----:B------:R-:W0:Y:S01]  /*1ed10*/  I2F.U32 R116, R197 ;  /* 0x000000c500747306 */ /* 0x000e220000201000 */
[----:B------:R-:W-:-:S04]  /*1ed20*/  IMAD.MOV.U32 R117, RZ, RZ, 0x2f800000 ;  /* 0x2f800000ff757424 */ /* 0x000fc800078e00ff */
[----:B0-----:R-:W-:Y:S01]  /*1ed30*/  FFMA.FTZ R116, R116, R117, 1.1641532182693481445e-10 ;  /* 0x2f00000074747423 */ /* 0x001fe20000010075 */
[----:B------:R-:W-:-:S04]  /*1ed40*/  HADD2.F32 R117, -RZ, R62.H0_H0 ;  /* 0x2000003eff757230 */ /* 0x000fc80000004100 */
[----:B------:R-:W-:Y:S01]  /*1ed50*/  FSETP.GTU.FTZ.AND P1, PT, R116, c[0x0][0x1e4], PT ;  /* 0x0000790074007a0b */ /* 0x000fe20003f3c000 */
[----:B------:R-:W-:-:S03]  /*1ed60*/  HADD2.F32 R116, -RZ, R114.H0_H0 ;  /* 0x20000072ff747230 */ /* 0x000fc60000004100 */
[----:B------:R-:W-:Y:S02]  /*1ed70*/  SEL R205, RZ, 0x1, P1 ;  /* 0x00000001ffcd7807 */ /* 0x000fe40000800000 */
[----:B------:R-:W-:-:S04]  /*1ed80*/  FMUL.FTZ R116, R116, c[0x0][0x1ec] ;  /* 0x00007b0074747a20 */ /* 0x000fc80000410000 */
[----:B------:R-:W-:-:S05]  /*1ed90*/  FMUL.FTZ R116, R116, c[0x0][0x1e8] ;  /* 0x00007a0074747a20 */ /* 0x000fca0000410000 */
[----:B------:R-:W-:-:S05]  /*1eda0*/  FSEL R116, R116, RZ, !P1 ;  /* 0x000000ff74747208 */ /* 0x000fca0004800000 */
[----:B------:R-:W-:-:S04]  /*1edb0*/  FMUL.FTZ R116, R116, R117 ;  /* 0x0000007574747220 */ /* 0x000fc80000410000 */
[----:B------:R-:W-:Y:S02]  /*1edc0*/  @P0 FADD.FTZ R116, R108, R116 ;  /* 0x000000746c740221 */ /* 0x000fe40000010000 */
.L_x_49542:
[----:B------:R-:W-:Y:S05]  /*1edd0*/  BSYNC B1 ;  /* 0x0000000000017941 */ /* 0x000fea0003800000 */
.L_x_49541:
        /* <DEDUP_REMOVED lines=18> */
.L_x_49553:
[----:B------:R-:W-:Y:S02]  /*1ef00*/  MOV R117, R198 ;  /* 0x000000c600757202 */ /* 0x000fe40000000f00 */
.L_x_49554:
[----:B------:R-:W-:Y:S05]  /*1ef10*/  BSYNC B2 ;  /* 0x0000000000027941 */ /* 0x000fea0003800000 */
.L_x_49552:
        /* <DEDUP_REMOVED lines=16> */
.L_x_49558:
[----:B------:R-:W-:Y:S05]  /*1f020*/  BSYNC B3 ;  /* 0x0000000000037941 */ /* 0x000fea0003800000 */
.L_x_49557:
        /* <DEDUP_REMOVED lines=44> */
.L_x_49556:
[----:B------:R-:W-:Y:S05]  /*1f2f0*/  BSYNC B2 ;  /* 0x0000000000027941 */ /* 0x000fea0003800000 */
.L_x_49555:
[----:B------:R-:W0:Y:S01]  /*1f300*/  I2F.U32 R117, R117 ;  /* 0x0000007500757306 */ /* 0x000e220000201000 */
[----:B------:R-:W-:-:S04]  /*1f310*/  IMAD.MOV.U32 R118, RZ, RZ, 0x2f800000 ;  /* 0x2f800000ff767424 */ /* 0x000fc800078e00ff */
[----:B0-----:R-:W-:Y:S01]  /*1f320*/  FFMA.FTZ R117, R117, R118, 1.1641532182693481445e-10 ;  /* 0x2f00000075757423 */ /* 0x001fe20000010076 */
[----:B------:R-:W-:-:S04]  /*1f330*/  HADD2.F32 R118, -RZ, R62.H1_H1 ;  /* 0x3000003eff767230 */ /* 0x000fc80000004100 */
[----:B------:R-:W-:Y:S01]  /*1f340*/  FSETP.GTU.FTZ.AND P1, PT, R117, c[0x0][0x1e4], PT ;  /* 0x0000790075007a0b */ /* 0x000fe20003f3c000 */
[----:B------:R-:W-:-:S03]  /*1f350*/  HADD2.F32 R117, -RZ, R114.H1_H1 ;  /* 0x30000072ff757230 */ /* 0x000fc60000004100 */
[----:B------:R-:W-:Y:S02]  /*1f360*/  SEL R206, RZ, 0x1, P1 ;  /* 0x00000001ffce7807 */ /* 0x000fe40000800000 */
[----:B------:R-:W-:-:S04]  /*1f370*/  FMUL.FTZ R117, R117, c[0x0][0x1ec] ;  /* 0x00007b0075757a20 */ /* 0x000fc80000410000 */
[----:B------:R-:W-:-:S05]  /*1f380*/  FMUL.FTZ R117, R117, c[0x0][0x1e8] ;  /* 0x00007a0075757a20 */ /* 0x000fca0000410000 */
[----:B------:R-:W-:-:S05]  /*1f390*/  FSEL R117, R117, RZ, !P1 ;  /* 0x000000ff75757208 */ /* 0x000fca0004800000 */
[----:B------:R-:W-:-:S04]  /*1f3a0*/  FMUL.FTZ R117, R117, R118 ;  /* 0x0000007675757220 */ /* 0x000fc80000410000 */
[----:B------:R-:W-:Y:S02]  /*1f3b0*/  @P0 FADD.FTZ R117, R109, R117 ;  /* 0x000000756d750221 */ /* 0x000fe40000010000 */
.L_x_49551:
[----:B------:R-:W-:Y:S05]  /*1f3c0*/  BSYNC B1 ;  /* 0x0000000000017941 */ /* 0x000fea0003800000 */
.L_x_49550:
        /* <DEDUP_REMOVED lines=18> */
.L_x_49562:
[----:B------:R-:W-:Y:S02]  /*1f4f0*/  MOV R197, R198 ;  /* 0x000000c600c57202 */ /* 0x000fe40000000f00 */
.L_x_49563:
[----:B------:R-:W-:Y:S05]  /*1f500*/  BSYNC B2 ;  /* 0x0000000000027941 */ /* 0x000fea0003800000 */
.L_x_49561:
        /* <DEDUP_REMOVED lines=16> */
.L_x_49567:
[----:B------:R-:W-:Y:S05]  /*1f610*/  BSYNC B3 ;  /* 0x0000000000037941 */ /* 0x000fea0003800000 */
.L_x_49566:
        /* <DEDUP_REMOVED lines=44> */
.L_x_49565:
[----:B------:R-:W-:Y:S05]  /*1f8e0*/  BSYNC B2 ;  /* 0x0000000000027941 */ /* 0x000fea0003800000 */
.L_x_49564:
        /* <DEDUP_REMOVED lines=12> */
.L_x_49560:
[----:B------:R-:W-:Y:S05]  /*1f9b0*/  BSYNC B1 ;  /* 0x0000000000017941 */ /* 0x000fea0003800000 */
.L_x_49559:
        /* <DEDUP_REMOVED lines=18> */
.L_x_49571:
[----:B------:R-:W-:Y:S02]  /*1fae0*/  MOV R119, R198 ;  /* 0x000000c600777202 */ /* 0x000fe40000000f00 */
.L_x_49572:
[----:B------:R-:W-:Y:S05]  /*1faf0*/  BSYNC B2 ;  /* 0x0000000000027941 */ /* 0x000fea0003800000 */
.L_x_49570:
        /* <DEDUP_REMOVED lines=16> */
.L_x_49576:
[----:B------:R-:W-:Y:S05]  /*1fc00*/  BSYNC B3 ;  /* 0x0000000000037941 */ /* 0x000fea0003800000 */
.L_x_49575:
        /* <DEDUP_REMOVED lines=44> */
.L_x_49574:
[----:B------:R-:W-:Y:S05]  /*1fed0*/  BSYNC B2 ;  /* 0x0000000000027941 */ /* 0x000fea0003800000 */
.L_x_49573:
[----:B------:R-:W0:Y:S01]  /*1fee0*/  I2F.U32 R119, R119 ;  /* 0x0000007700777306 */ /* 0x000e220000201000 */
[----:B------:R-:W-:-:S04]  /*1fef0*/  IMAD.MOV.U32 R208, RZ, RZ, 0x2f800000 ;  /* 0x2f800000ffd07424 */ /* 0x000fc800078e00ff */
[----:B0-----:R-:W-:Y:S01]  /*1ff00*/  FFMA.FTZ R119, R119, R208, 1.1641532182693481445e-10 ;  /* 0x2f00000077777423 */ /* 0x001fe200000100d0 */
[----:B------:R-:W-:-:S04]  /*1ff10*/  HADD2.F32 R208, -RZ, R63.H1_H1 ;  /* 0x3000003fffd07230 */ /* 0x000fc80000004100 */
[----:B------:R-:W-:Y:S01]  /*1ff20*/  FSETP.GTU.FTZ.AND P1, PT, R119, c[0x0][0x1e4], PT ;  /* 0x0000790077007a0b */ /* 0x000fe20003f3c000 */
[----:B------:R-:W-:-:S05]  /*1ff30*/  HADD2.F32 R119, -RZ, R115.H1_H1 ;  /* 0x30000073ff777230 */ /* 0x000fca0000004100 */
[----:B------:R-:W-:-:S04]  /*1ff40*/  FMUL.FTZ R119, R119, c[0x0][0x1ec] ;  /* 0x00007b0077777a20 */ /* 0x000fc80000410000 */
[----:B------:R-:W-:-:S05]  /*1ff50*/  FMUL.FTZ R119, R119, c[0x0][0x1e8] ;  /* 0x00007a0077777a20 */ /* 0x000fca0000410000 */
[----:B------:R-:W-:-:S05]  /*1ff60*/  FSEL R119, R119, RZ, !P1 ;  /* 0x000000ff77777208 */ /* 0x000fca0004800000 */
[----:B------:R-:W-:Y:S01]  /*1ff70*/  FMUL.FTZ R119, R119, R208 ;  /* 0x000000d077777220 */ /* 0x000fe20000410000 */
[----:B------:R-:W-:-:S03]  /*1ff80*/  SEL R208, RZ, 0x1, P1 ;  /* 0x00000001ffd07807 */ /* 0x000fc60000800000 */
[----:B------:R-:W-:Y:S02]  /*1ff90*/  @P0 FADD.FTZ R119, R111, R119 ;  /* 0x000000776f770221 */ /* 0x000fe40000010000 */
.L_x_49569:
[----:B------:R-:W-:Y:S05]  /*1ffa0*/  BSYNC B1 ;  /* 0x0000000000017941 */ /* 0x000fea0003800000 */
.L_x_49568:
        /* <DEDUP_REMOVED lines=25> */
.L_x_49578:
[----:B------:R-:W-:Y:S05]  /*20140*/  BSYNC B1 ;  /* 0x0000000000017941 */ /* 0x000fea0003800000 */
.L_x_49577:
        /* <DEDUP_REMOVED lines=85> */
.L_x_49585:
        /* <DEDUP_REMOVED lines=180> */
.L_x_49586:
        /* <DEDUP_REMOVED lines=23> */
[----:B------:R-:W-:Y:S01]  /*21350*/  HADD2.F32 R210, -RZ, R67.H0_H0 ;  /* 0x20000043ffd27230 */ /* 0x000fe20000004100 */
[C---:B------:R-:W-:Y:S02]  /*21360*/  FADD.FTZ R190, -R213.reuse, R190 ;  /* 0x000000bed5be7221 */ /* 0x040fe40000010100 */
[----:B------:R-:W4:Y:S01]  /*21370*/  LDL R218, [R1+0x68] ;  /* 0x0000680001da7983 */ /* 0x000f220000100800 */
[----:B------:R-:W-:Y:S02]  /*21380*/  FADD.FTZ R191, -R213, R191 ;  /* 0x000000bfd5bf7221 */ /* 0x000fe40000010100 */
[C---:B------:R-:W-:Y:S01]  /*21390*/  FMUL.FTZ R190, R212.reuse, R190 ;  /* 0x000000bed4be7220 */ /* 0x040fe20000410000 */
[----:B------:R-:W5:Y:S04]  /*213a0*/  LDL R214, [R1+0x70] ;  /* 0x0000700001d67983 */ /* 0x000f680000100800 */
[----:B------:R-:W5:Y:S01]  /*213b0*/  LDL R211, [R1+0x6c] ;  /* 0x00006c0001d37983 */ /* 0x000f620000100800 */
[----:B------:R-:W-:-:S02]  /*213c0*/  FMUL.FTZ R191, R212, R191 ;  /* 0x000000bfd4bf7220 */ /* 0x000fc40000410000 */
[----:B------:R-:W-:Y:S02]  /*213d0*/  FADD.FTZ R188, -R213, R188 ;  /* 0x000000bcd5bc7221 */ /* 0x000fe40000010100 */
[----:B--2---:R-:W-:Y:S02]  /*213e0*/  FFMA.FTZ R190, R190, R210, R215 ;  /* 0x000000d2bebe7223 */ /* 0x004fe400000100d7 */
[----:B------:R-:W2:Y:S01]  /*213f0*/  LDL R215, [R1+0x64] ;  /* 0x0000640001d77983 */ /* 0x000ea20000100800 */
[----:B------:R-:W-:-:S05]  /*21400*/  HADD2.F32 R210, -RZ, R67.H1_H1 ;  /* 0x30000043ffd27230 */ /* 0x000fca0000004100 */
[----:B---3--:R-:W-:Y:S02]  /*21410*/  FFMA.FTZ R191, R191, R210, R221 ;  /* 0x000000d2bfbf7223 */ /* 0x008fe400000100dd */
[----:B------:R-:W-:Y:S01]  /*21420*/  FMUL.FTZ R188, R212, R188 ;  /* 0x000000bcd4bc7220 */ /* 0x000fe20000410000 */
[----:B------:R-:W3:Y:S02]  /*21430*/  LDL R221, [R1+0x34] ;  /* 0x0000340001dd7983 */ /* 0x000ee40000100800 */
[----:B------:R-:W-:Y:S01]  /*21440*/  F2FP.PACK_AB R191, R191, R190 ;  /* 0x000000bebfbf723e */ /* 0x000fe200000000ff */
[----:B------:R-:W-:Y:S01]  /*21450*/  HADD2.F32 R190, -RZ, R66.H0_H0 ;  /* 0x20000042ffbe7230 */ /* 0x000fe20000004100 */
[----:B------:R-:W-:-:S04]  /*21460*/  FADD.FTZ R189, -R213, R189 ;  /* 0x000000bdd5bd7221 */ /* 0x000fc80000010100 */
[----:B----4-:R-:W-:Y:S01]  /*21470*/  FFMA.FTZ R190, R188, R190, R220 ;  /* 0x000000bebcbe7223 */ /* 0x010fe200000100dc */
[----:B------:R-:W-:Y:S01]  /*21480*/  HADD2.F32 R188, -RZ, R66.H1_H1 ;  /* 0x30000042ffbc7230 */ /* 0x000fe20000004100 */
[----:B------:R-:W-:Y:S01]  /*21490*/  FMUL.FTZ R189, R212, R189 ;  /* 0x000000bdd4bd7220 */ /* 0x000fe20000410000 */
[----:B------:R-:W4:Y:S03]  /*214a0*/  LDL R220, [R1+0x40] ;  /* 0x0000400001dc7983 */ /* 0x000f260000100800 */
[----:B-----5:R-:W-:Y:S02]  /*214b0*/  FFMA.FTZ R188, R189, R188, R219 ;  /* 0x000000bcbdbc7223 */ /* 0x020fe400000100db */
[----:B------:R-:W-:Y:S01]  /*214c0*/  FADD.FTZ R22, -R213, R22 ;  /* 0x00000016d5167221 */ /* 0x000fe20000010100 */
[----:B------:R-:W5:Y:S02]  /*214d0*/  LDL R219, [R1+0x3c] ;  /* 0x00003c0001db7983 */ /* 0x000f640000100800 */
[----:B------:R-:W-:Y:S01]  /*214e0*/  F2FP.PACK_AB R190, R188, R190 ;  /* 0x000000bebcbe723e */ /* 0x000fe200000000ff */
[----:B------:R-:W-:Y:S01]  /*214f0*/  HADD2.F32 R188, -RZ, R65.H0_H0 ;  /* 0x20000041ffbc7230 */ /* 0x000fe20000004100 */
[----:B------:R-:W-:-:S02]  /*21500*/  FMUL.FTZ R22, R212, R22 ;  /* 0x00000016d4167220 */ /* 0x000fc40000410000 */
[----:B------:R-:W-:Y:S02]  /*21510*/  FADD.FTZ R23, -R213, R23 ;  /* 0x00000017d5177221 */ /* 0x000fe40000010100 */
[----:B------:R-:W-:Y:S01]  /*21520*/  FFMA.FTZ R22, R22, R188, R218 ;  /* 0x000000bc16167223 */ /* 0x000fe200000100da */
[----:B------:R-:W-:Y:S01]  /*21530*/  HADD2.F32 R188, -RZ, R65.H1_H1 ;  /* 0x30000041ffbc7230 */ /* 0x000fe20000004100 */
[C---:B------:R-:W-:Y:S01]  /*21540*/  FMUL.FTZ R23, R212.reuse, R23 ;  /* 0x00000017d4177220 */ /* 0x040fe20000410000 */
[----:B------:R-:W-:Y:S01]  /*21550*/  IADD3 R217, R217, -0x1, RZ ;  /* 0xffffffffd9d97810 */ /* 0x000fe20007ffe0ff */
[C---:B------:R-:W-:Y:S01]  /*21560*/  FADD.FTZ R20, -R213.reuse, R20 ;  /* 0x00000014d5147221 */ /* 0x040fe20000010100 */
[----:B------:R-:W3:Y:S01]  /*21570*/  LDL R218, [R1+0x48] ;  /* 0x0000480001da7983 */ /* 0x000ee20000100800 */
[----:B------:R-:W-:Y:S02]  /*21580*/  FADD.FTZ R21, -R213, R21 ;  /* 0x00000015d5157221 */ /* 0x000fe40000010100 */
[----:B------:R-:W-:-:S02]  /*21590*/  FMUL.FTZ R20, R212, R20 ;  /* 0x00000014d4147220 */ /* 0x000fc40000410000 */
[----:B------:R-:W-:-:S05]  /*215a0*/  IMAD R217, R217, c[0x0][0x168], RZ ;  /* 0x00005a00d9d97a24 */ /* 0x000fca00078e02ff */
[----:B------:R-:W-:-:S04]  /*215b0*/  SHF.R.S32.HI R210, RZ, 0x1f, R217 ;  /* 0x0000001fffd27819 */ /* 0x000fc800000114d9 */
[----:B------:R-:W-:Y:S02]  /*215c0*/  LEA.HI R210, R210, R217, RZ, 0x3 ;  /* 0x000000d9d2d27211 */ /* 0x000fe400078f18ff */
[----:B------:R-:W3:Y:S01]  /*215d0*/  LDL R217, [R1+0x44] ;  /* 0x0000440001d97983 */ /* 0x000ee20000100800 */
[----:B--2---:R-:W-:-:S03]  /*215e0*/  FFMA.FTZ R23, R23, R188, R215 ;  /* 0x000000bc17177223 */ /* 0x004fc600000100d7 */
[----:B------:R-:W2:Y:S01]  /*215f0*/  LDL R215, [R1+0x50] ;  /* 0x0000500001d77983 */ /* 0x000ea20000100800 */
[----:B------:R-:W-:-:S05]  /*21600*/  HADD2.F32 R188, -RZ, R64.H0_H0 ;  /* 0x20000040ffbc7230 */ /* 0x000fca0000004100 */
[----:B------:R-:W-:Y:S02]  /*21610*/  FFMA.FTZ R188, R20, R188, R214 ;  /* 0x000000bc14bc7223 */ /* 0x000fe400000100d6 */
[----:B------:R-:W-:Y:S01]  /*21620*/  FMUL.FTZ R20, R212, R21 ;  /* 0x00000015d4147220 */ /* 0x000fe20000410000 */
[----:B------:R-:W-:Y:S01]  /*21630*/  HADD2.F32 R21, -RZ, R64.H1_H1 ;  /* 0x30000040ff157230 */ /* 0x000fe20000004100 */
[----:B------:R-:W-:Y:S01]  /*21640*/  F2FP.PACK_AB R189, R23, R22 ;  /* 0x0000001617bd723e */ /* 0x000fe200000000ff */
[----:B------:R-:W2:Y:S03]  /*21650*/  LDL R214, [R1+0x4c] ;  /* 0x00004c0001d67983 */ /* 0x000ea60000100800 */
[----:B------:R-:W-:Y:S02]  /*21660*/  FFMA.FTZ R20, R20, R21, R211 ;  /* 0x0000001514147223 */ /* 0x000fe400000100d3 */
[----:B------:R-:W0:Y:S03]  /*21670*/  S2R R211, SR_TID.X ;  /* 0x0000000000d37919 */ /* 0x000e260000002100 */
[----:B------:R-:W-:-:S02]  /*21680*/  F2FP.PACK_AB R188, R20, R188 ;  /* 0x000000bc14bc723e */ /* 0x000fc400000000ff */
[----:B0-----:R-:W-:-:S04]  /*21690*/  LOP3.LUT R211, R211, 0x1f, RZ, 0xc0, !PT ;  /* 0x0000001fd3d37812 */ /* 0x001fc800078ec0ff */
[----:B------:R-:W-:Y:S01]  /*216a0*/  LEA.HI.SX32 R210, R210, R211, 0x1d ;  /* 0x000000d3d2d27211 */ /* 0x000fe200078feaff */
[----:B------:R-:W-:-:S04]  /*216b0*/  IMAD.MOV.U32 R211, RZ, RZ, 0x10 ;  /* 0x00000010ffd37424 */ /* 0x000fc800078e00ff */
[----:B------:R-:W-:-:S05]  /*216c0*/  IMAD.WIDE.U32 R20, R210, R211, c[0x0][0x208] ;  /* 0x00008200d2147625 */ /* 0x000fca00078e00d3 */
[----:B------:R0:W-:Y:S04]  /*216d0*/  STG.E.128 [R20.64], R188 ;  /* 0x000000bc14007986 */ /* 0x0001e8000c101d06 */
[----:B0-----:R-:W2:Y:S04]  /*216e0*/  LDL R191, [R1+0x38] ;  /* 0x0000380001bf7983 */ /* 0x001ea80000100800 */
[----:B------:R-:W2:Y:S04]  /*216f0*/  LDL R189, [R1+0x14] ;  /* 0x0000140001bd7983 */ /* 0x000ea80000100800 */
[----:B------:R-:W2:Y:S04]  /*21700*/  LDL R190, [R1+0x18] ;  /* 0x0000180001be7983 */ /* 0x000ea80000100800 */
[----:B------:R-:W2:Y:S01]  /*21710*/  LDL R188, [R1+0x20] ;  /* 0x0000200001bc7983 */ /* 0x000ea20000100800 */
[----:B------:R-:W-:-:S03]  /*21720*/  FADD.FTZ R22, -R213, R186 ;  /* 0x000000bad5167221 */ /* 0x000fc60000010100 */
[----:B------:R-:W2:Y:S01]  /*21730*/  LDL R186, [R1+0x28] ;  /* 0x0000280001ba7983 */ /* 0x000ea20000100800 */
[C---:B------:R-:W-:Y:S01]  /*21740*/  FADD.FTZ R21, -R213.reuse, R187 ;  /* 0x000000bbd5157221 */ /* 0x040fe20000010100 */
[----:B------:R-:W-:Y:S01]  /*21750*/  HADD2.F32 R20, -RZ, R71.H1_H1 ;  /* 0x30000047ff147230 */ /* 0x000fe20000004100 */
[----:B------:R-:W-:Y:S01]  /*21760*/  FADD.FTZ R184, -R213, R184 ;  /* 0x000000b8d5b87221 */ /* 0x000fe20000010100 */
[----:B------:R-:W2:Y:S01]  /*21770*/  LDL R187, [R1+0x1c] ;  /* 0x00001c0001bb7983 */ /* 0x000ea20000100800 */
[C---:B------:R-:W-:Y:S02]  /*21780*/  FMUL.FTZ R21, R212.reuse, R21 ;  /* 0x00000015d4157220 */ /* 0x040fe40000410000 */
[----:B------:R-:W-:Y:S02]  /*21790*/  FMUL.FTZ R184, R212, R184 ;  /* 0x000000b8d4b87220 */ /* 0x000fe40000410000 */
[----:B---3--:R-:W-:Y:S01]  /*217a0*/  FFMA.FTZ R20, R21, R20, R221 ;  /* 0x0000001415147223 */ /* 0x008fe200000100dd */
[----:B------:R-:W-:Y:S01]  /*217b0*/  HADD2.F32 R21, -RZ, R70.H0_H0 ;  /* 0x20000046ff157230 */ /* 0x000fe20000004100 */
[----:B------:R-:W-:-:S04]  /*217c0*/  FADD.FTZ R185, -R213, R185 ;  /* 0x000000b9d5b97221 */ /* 0x000fc80000010100 */
[----:B----4-:R-:W-:Y:S01]  /*217d0*/  FFMA.FTZ R21, R184, R21, R220 ;  /* 0x00000015b8157223 */ /* 0x010fe200000100dc */
[----:B------:R-:W-:Y:S01]  /*217e0*/  HADD2.F32 R184, -RZ, R70.H1_H1 ;  /* 0x30000046ffb87230 */ /* 0x000fe20000004100 */
[C---:B------:R-:W-:Y:S02]  /*217f0*/  FMUL.FTZ R185, R212.reuse, R185 ;  /* 0x000000b9d4b97220 */ /* 0x040fe40000410000 */
[----:B------:R-:W-:Y:S02]  /*21800*/  FADD.FTZ R180, -R213, R180 ;  /* 0x000000b4d5b47221 */ /* 0x000fe40000010100 */
[----:B-----5:R-:W-:Y:S01]  /*21810*/  FFMA.FTZ R184, R185, R184, R219 ;  /* 0x000000b8b9b87223 */ /* 0x020fe200000100db */
[----:B------:R-:W-:Y:S01]  /*21820*/  HADD2.F32 R185, -RZ, R68.H0_H0 ;  /* 0x20000044ffb97230 */ /* 0x000fe20000004100 */
[----:B------:R-:W-:-:S04]  /*21830*/  FMUL.FTZ R180, R212, R180 ;  /* 0x000000b4d4b47220 */ /* 0x000fc80000410000 */
[----:B--2---:R-:W-:Y:S02]  /*21840*/  FFMA.FTZ R180, R180, R185, R215 ;  /* 0x000000b9b4b47223 */ /* 0x004fe400000100d7 */
[----:B------:R-:W2:Y:S01]  /*21850*/  LDL R185, [R1+0x24] ;  /* 0x0000240001b97983 */ /* 0x000ea20000100800 */
[----:B------:R-:W-:Y:S01]  /*21860*/  HADD2.F32 R23, -RZ, R71.H0_H0 ;  /* 0x20000047ff177230 */ /* 0x000fe20000004100 */
[C---:B------:R-:W-:Y:S02]  /*21870*/  FMUL.FTZ R22, R212.reuse, R22 ;  /* 0x00000016d4167220 */ /* 0x040fe40000410000 */
[C---:B------:R-:W-:Y:S02]  /*21880*/  FADD.FTZ R182, -R213.reuse, R182 ;  /* 0x000000b6d5b67221 */ /* 0x040fe40000010100 */
[----:B------:R-:W-:Y:S02]  /*21890*/  FADD.FTZ R183, -R213, R183 ;  /* 0x000000b7d5b77221 */ /* 0x000fe40000010100 */
[----:B------:R-:W-:-:S02]  /*218a0*/  FMUL.FTZ R182, R212, R182 ;  /* 0x000000b6d4b67220 */ /* 0x000fc40000410000 */
        /* <DEDUP_REMOVED lines=8> */
[----:B------:R-:W-:Y:S01]  /*21930*/  FFMA.FTZ R23, R22, R23, R191 ;  /* 0x0000001716177223 */ /* 0x000fe200000100bf */
[----:B------:R-:W-:-:S05]  /*21940*/  HADD2.F32 R22, -RZ, R69.H0_H0 ;  /* 0x20000045ff167230 */ /* 0x000fca0000004100 */
[----:B------:R-:W-:Y:S01]  /*21950*/  FFMA.FTZ R182, R182, R22, R218 ;  /* 0x00000016b6b67223 */ /* 0x000fe200000100da */
[----:B------:R-:W-:-:S05]  /*21960*/  HADD2.F32 R22, -RZ, R69.H1_H1 ;  /* 0x30000045ff167230 */ /* 0x000fca0000004100 */
[----:B------:R-:W-:Y:S01]  /*21970*/  FFMA.FTZ R183, R183, R22, R217 ;  /* 0x00000016b7b77223 */ /* 0x000fe200000100d9 */
[----:B------:R-:W-:Y:S01]  /*21980*/  HADD2.F32 R22, -RZ, R68.H1_H1 ;  /* 0x30000044ff167230 */ /* 0x000fe20000004100 */
[----:B------:R-:W-:-:S04]  /*21990*/  F2FP.PACK_AB R23, R20, R23 ;  /* 0x000000171417723e */ /* 0x000fc800000000ff */
[----:B------:R-:W-:-:S05]  /*219a0*/  FFMA.FTZ R181, R181, R22, R214 ;  /* 0x00000016b5b57223 */ /* 0x000fca00000100d6 */
[----:B------:R-:W-:Y:S02]  /*219b0*/  F2FP.PACK_AB R20, R181, R180 ;  /* 0x000000b4b514723e */ /* 0x000fe400000000ff */
[----:B------:R-:W-:Y:S02]  /*219c0*/  IADD3 R180, R210, 0x20, RZ ;  /* 0x00000020d2b47810 */ /* 0x000fe40007ffe0ff */
[----:B------:R-:W-:Y:S02]  /*219d0*/  F2FP.PACK_AB R22, R184, R21 ;  /* 0x00000015b816723e */ /* 0x000fe400000000ff */
[----:B------:R-:W-:Y:S01]  /*219e0*/  F2FP.PACK_AB R21, R183, R182 ;  /* 0x000000b6b715723e */ /* 0x000fe200000000ff */
[----:B------:R-:W-:Y:S01]  /*219f0*/  IMAD.WIDE.U32 R180, R180, R211, c[0x0][0x208] ;  /* 0x00008200b4b47625 */ /* 0x000fe200078e00d3 */
[----:B------:R-:W3:Y:S04]  /*21a00*/  LDL R183, [R1+0x4] ;  /* 0x0000040001b77983 */ /* 0x000ee80000100800 */
[----:B------:R0:W-:Y:S01]  /*21a10*/  STG.E.128 [R180.64], R20 ;  /* 0x00000014b4007986 */ /* 0x0001e2000c101d06 */
[----:B------:R-:W-:-:S03]  /*21a20*/  FADD.FTZ R179, -R213, R179 ;  /* 0x000000b3d5b37221 */ /* 0x000fc60000010100 */
[----:B------:R-:W4:Y:S04]  /*21a30*/  LDL R182, [R1+0x10] ;  /* 0x0000100001b67983 */ /* 0x000f280000100800 */
[----:B------:R-:W5:Y:S01]  /*21a40*/  LDL R184, [R1+0x8] ;  /* 0x0000080001b87983 */ /* 0x000f620000100800 */
[--C-:B0-----:R-:W-:Y:S01]  /*21a50*/  HADD2.F32 R22, -RZ, R75.reuse.H1_H1 ;  /* 0x3000004bff167230 */ /* 0x101fe20000004100 */
[C---:B------:R-:W-:Y:S01]  /*21a60*/  FMUL.FTZ R20, R212.reuse, R171 ;  /* 0x000000abd4147220 */ /* 0x040fe20000410000 */
[----:B------:R-:W-:Y:S01]  /*21a70*/  HADD2.F32 R23, -RZ, R75.H0_H0 ;  /* 0x2000004bff177230 */ /* 0x000fe20000004100 */
[----:B------:R-:W-:Y:S01]  /*21a80*/  FMUL.FTZ R21, R212, R170 ;  /* 0x000000aad4157220 */ /* 0x000fe20000410000 */
[----:B------:R-:W3:Y:S01]  /*21a90*/  LDL R181, [R1+0xc] ;  /* 0x00000c0001b57983 */ /* 0x000ee20000100800 */
[----:B------:R-:W-:-:S02]  /*21aa0*/  FFMA.FTZ R20, R20, R22, R189 ;  /* 0x0000001614147223 */ /* 0x000fc400000100bd */
[C---:B------:R-:W-:Y:S01]  /*21ab0*/  FMUL.FTZ R22, R212.reuse, R169 ;  /* 0x000000a9d4167220 */ /* 0x040fe20000410000 */
[----:B------:R-:W-:Y:S01]  /*21ac0*/  HADD2.F32 R169, -RZ, R74.H0_H0 ;  /* 0x2000004affa97230 */ /* 0x000fe20000004100 */
[----:B------:R-:W-:Y:S02]  /*21ad0*/  FFMA.FTZ R21, R21, R23, R190 ;  /* 0x0000001715157223 */ /* 0x000fe400000100be */
[----:B------:R-:W-:Y:S01]  /*21ae0*/  FMUL.FTZ R23, R212, R168 ;  /* 0x000000a8d4177220 */ /* 0x000fe20000410000 */
[----:B------:R-:W-:-:S03]  /*21af0*/  HADD2.F32 R171, -RZ, R73.H0_H0 ;  /* 0x20000049ffab7230 */ /* 0x000fc60000004100 */
[----:B------:R-:W-:Y:S02]  /*21b00*/  FFMA.FTZ R23, R23, R169, R188 ;  /* 0x000000a917177223 */ /* 0x000fe400000100bc */
[----:B------:R-:W-:-:S04]  /*21b10*/  FMUL.FTZ R169, R212, R178 ;  /* 0x000000b2d4a97220 */ /* 0x000fc80000410000 */
[----:B------:R-:W-:Y:S02]  /*21b20*/  FFMA.FTZ R169, R169, R171, R186 ;  /* 0x000000aba9a97223 */ /* 0x000fe400000100ba */
[----:B------:R-:W3:Y:S01]  /*21b30*/  LDL R186, [R1+0x2c] ;  /* 0x00002c0001ba7983 */ /* 0x000ee20000100800 */
[----:B------:R-:W-:-:S05]  /*21b40*/  HADD2.F32 R168, -RZ, R74.H1_H1 ;  /* 0x3000004affa87230 */ /* 0x000fca0000004100 */
[----:B------:R-:W-:Y:S02]  /*21b50*/  FFMA.FTZ R22, R22, R168, R187 ;  /* 0x000000a816167223 */ /* 0x000fe400000100bb */
[----:B------:R-:W4:Y:S01]  /*21b60*/  LDL R187, [R1+0x30] ;  /* 0x0000300001bb7983 */ /* 0x000f220000100800 */
[----:B------:R-:W-:Y:S01]  /*21b70*/  HADD2.F32 R170, -RZ, R73.H1_H1 ;  /* 0x30000049ffaa7230 */ /* 0x000fe20000004100 */
[----:B------:R-:W-:-:S04]  /*21b80*/  FMUL.FTZ R168, R212, R179 ;  /* 0x000000b3d4a87220 */ /* 0x000fc80000410000 */
[----:B--2---:R-:W-:Y:S02]  /*21b90*/  FFMA.FTZ R168, R168, R170, R185 ;  /* 0x000000aaa8a87223 */ /* 0x004fe400000100b9 */
[----:B------:R-:W2:Y:S01]  /*21ba0*/  LDL R185, [R1] ;  /* 0x0000000001b97983 */ /* 0x000ea20000100800 */
[C---:B------:R-:W-:Y:S02]  /*21bb0*/  FADD.FTZ R123, -R213.reuse, R123 ;  /* 0x0000007bd57b7221 */ /* 0x040fe40000010100 */
[----:B------:R-:W-:Y:S02]  /*21bc0*/  FADD.FTZ R177, -R213, R177 ;  /* 0x000000b1d5b17221 */ /* 0x000fe40000010100 */
[----:B------:R-:W-:Y:S01]  /*21bd0*/  FMUL.FTZ R180, R212, R123 ;  /* 0x0000007bd4b47220 */ /* 0x000fe20000410000 */
[----:B------:R-:W-:Y:S01]  /*21be0*/  F2FP.PACK_AB R123, R20, R21 ;  /* 0x00000015147b723e */ /* 0x000fe200000000ff */
[----:B------:R-:W-:Y:S01]  /*21bf0*/  HADD2.F32 R20, -RZ, R72.H1_H1 ;  /* 0x30000048ff147230 */ /* 0x000fe20000004100 */
        /* <DEDUP_REMOVED lines=11> */
[C---:B------:R-:W-:Y:S02]  /*21cb0*/  FMUL.FTZ R155, R212.reuse, R155 ;  /* 0x0000009bd49b7220 */ /* 0x040fe40000410000 */
[----:B------:R-:W-:Y:S01]  /*21cc0*/  FADD.FTZ R153, -R213, R153 ;  /* 0x00000099d5997221 */ /* 0x000fe20000010100 */
[----:B------:R-:W-:Y:S01]  /*21cd0*/  HADD2.F32 R21, -RZ, R72.H0_H0 ;  /* 0x20000048ff157230 */ /* 0x000fe20000004100 */
        /* <DEDUP_REMOVED lines=21> */
[----:B------:R-:W-:Y:S02]  /*21e30*/  FMUL.FTZ R159, R212, R159 ;  /* 0x0000009fd49f7220 */ /* 0x000fe40000410000 */
[C---:B------:R-:W-:Y:S02]  /*21e40*/  FADD.FTZ R164, -R213.reuse, R164 ;  /* 0x000000a4d5a47221 */ /* 0x040fe40000010100 */
[----:B------:R-:W-:Y:S02]  /*21e50*/  FADD.FTZ R157, -R213, R157 ;  /* 0x0000009dd59d7221 */ /* 0x000fe40000010100 */
[----:B---3--:R-:W-:Y:S01]  /*21e60*/  FFMA.FTZ R177, R177, R20, R186 ;  /* 0x00000014b1b17223 */ /* 0x008fe200000100ba */
        /* <DEDUP_REMOVED lines=25> */
[C---:B------:R-:W-:Y:S02]  /*22000*/  FMUL.FTZ R164, R212.reuse, R164 ;  /* 0x000000a4d4a47220 */ /* 0x040fe40000410000 */
[----:B------:R-:W-:Y:S02]  /*22010*/  FMUL.FTZ R157, R212, R157 ;  /* 0x0000009dd49d7220 */ /* 0x000fe40000410000 */
[----:B------:R-:W-:Y:S01]  /*22020*/  FFMA.FTZ R159, R159, R20, R238 ;  /* 0x000000149f9f7223 */ /* 0x000fe200000100ee */
[----:B------:R-:W-:Y:S01]  /*22030*/  HADD2.F32 R20, -RZ, R84.H1_H1 ;  /* 0x30000054ff147230 */ /* 0x000fe20000004100 */
[C---:B------:R-:W-:Y:S02]  /*22040*/  FADD.FTZ R158, -R213.reuse, R158 ;  /* 0x0000009ed59e7221 */ /* 0x040fe40000010100 */
[----:B------:R-:W-:-:S02]  /*22050*/  FADD.FTZ R139, -R213, R139 ;  /* 0x0000008bd58b7221 */ /* 0x000fc40000010100 */
[----:B------:R-:W-:Y:S01]  /*22060*/  FFMA.FTZ R157, R157, R20, R240 ;  /* 0x000000149d9d7223 */ /* 0x000fe200000100f0 */
[----:B------:R-:W-:Y:S01]  /*22070*/  HADD2.F32 R20, -RZ, R91.H1_H1 ;  /* 0x3000005bff147230 */ /* 0x000fe20000004100 */
[C---:B------:R-:W-:Y:S02]  /*22080*/  FMUL.FTZ R158, R212.reuse, R158 ;  /* 0x0000009ed49e7220 */ /* 0x040fe40000410000 */
[C---:B------:R-:W-:Y:S02]  /*22090*/  FMUL.FTZ R139, R212.reuse, R139 ;  /* 0x0000008bd48b7220 */ /* 0x040fe40000410000 */
[C---:B------:R-:W-:Y:S02]  /*220a0*/  FADD.FTZ R156, -R213.reuse, R156 ;  /* 0x0000009cd59c7221 */ /* 0x040fe40000010100 */
[----:B------:R-:W-:Y:S02]  /*220b0*/  FADD.FTZ R137, -R213, R137 ;  /* 0x00000089d5897221 */ /* 0x000fe40000010100 */
[----:B------:R-:W-:Y:S01]  /*220c0*/  FFMA.FTZ R139, R139, R20, R226 ;  /* 0x000000148b8b7223 */ /* 0x000fe200000100e2 */
[----:B------:R-:W-:Y:S01]  /*220d0*/  HADD2.F32 R20, -RZ, R90.H1_H1 ;  /* 0x3000005aff147230 */ /* 0x000fe20000004100 */
[----:B------:R-:W-:-:S02]  /*220e0*/  FMUL.FTZ R156, R212, R156 ;  /* 0x0000009cd49c7220 */ /* 0x000fc40000410000 */
[C---:B------:R-:W-:Y:S02]  /*220f0*/  FMUL.FTZ R137, R212.reuse, R137 ;  /* 0x00000089d4897220 */ /* 0x040fe40000410000 */
[C---:B------:R-:W-:Y:S02]  /*22100*/  FADD.FTZ R138, -R213.reuse, R138 ;  /* 0x0000008ad58a7221 */ /* 0x040fe40000010100 */
[----:B------:R-:W-:Y:S02]  /*22110*/  FADD.FTZ R151, -R213, R151 ;  /* 0x00000097d5977221 */ /* 0x000fe40000010100 */
[----:B------:R-:W-:Y:S01]  /*22120*/  FFMA.FTZ R137, R137, R20, R228 ;  /* 0x0000001489897223 */ /* 0x000fe200000100e4 */
[----:B------:R-:W-:Y:S01]  /*22130*/  HADD2.F32 R20, -RZ, R89.H1_H1 ;  /* 0x30000059ff147230 */ /* 0x000fe20000004100 */
[C---:B------:R-:W-:Y:S02]  /*22140*/  FMUL.FTZ R138, R212.reuse, R138 ;  /* 0x0000008ad48a7220 */ /* 0x040fe40000410000 */
[----:B------:R-:W-:-:S02]  /*22150*/  FMUL.FTZ R151, R212, R151 ;  /* 0x00000097d4977220 */ /* 0x000fc40000410000 */
[C---:B------:R-:W-:Y:S02]  /*22160*/  FADD.FTZ R136, -R213.reuse, R136 ;  /* 0x00000088d5887221 */ /* 0x040fe40000010100 */
[----:B------:R-:W-:Y:S02]  /*22170*/  FADD.FTZ R149, -R213, R149 ;  /* 0x00000095d5957221 */ /* 0x000fe40000010100 */
[----:B------:R-:W-:Y:S01]  /*22180*/  FFMA.FTZ R151, R151, R20, R230 ;  /* 0x0000001497977223 */ /* 0x000fe200000100e6 */
[----:B------:R-:W-:Y:S01]  /*22190*/  HADD2.F32 R20, -RZ, R88.H1_H1 ;  /* 0x30000058ff147230 */ /* 0x000fe20000004100 */
[C---:B------:R-:W-:Y:S02]  /*221a0*/  FMUL.FTZ R136, R212.reuse, R136 ;  /* 0x00000088d4887220 */ /* 0x040fe40000410000 */
[----:B------:R-:W-:Y:S02]  /*221b0*/  FMUL.FTZ R149, R212, R149 ;  /* 0x00000095d4957220 */ /* 0x000fe40000410000 */
[----:B------:R-:W-:-:S02]  /*221c0*/  FADD.FTZ R150, -R213, R150 ;  /* 0x00000096d5967221 */ /* 0x000fc40000010100 */
[----:B--2---:R-:W-:Y:S01]  /*221d0*/  FFMA.FTZ R160, R160, R21, R185 ;  /* 0x00000015a0a07223 */ /* 0x004fe200000100b9 */
        /* <DEDUP_REMOVED lines=15> */
[----:B------:R-:W-:Y:S02]  /*222d0*/  FADD.FTZ R143, -R213, R143 ;  /* 0x0000008fd58f7221 */ /* 0x000fe40000010100 */
[----:B------:R-:W-:Y:S02]  /*222e0*/  FFMA.FTZ R149, R149, R20, R232 ;  /* 0x0000001495957223 */ /* 0x000fe400000100e8 */
[----:B------:R-:W-:Y:S01]  /*222f0*/  FFMA.FTZ R136, R136, R21, R229 ;  /* 0x0000001588887223 */ /* 0x000fe200000100e5 */
[----:B------:R-:W-:Y:S01]  /*22300*/  HADD2.F32 R21, -RZ, R89.H0_H0 ;  /* 0x20000059ff157230 */ /* 0x000fe20000004100 */
[C---:B------:R-:W-:Y:S01]  /*22310*/  FMUL.FTZ R150, R212.reuse, R150 ;  /* 0x00000096d4967220 */ /* 0x040fe20000410000 */
[----:B------:R-:W-:Y:S01]  /*22320*/  HADD2.F32 R20, -RZ, R93.H1_H1 ;  /* 0x3000005dff147230 */ /* 0x000fe20000004100 */
[----:B------:R-:W-:-:S02]  /*22330*/  FMUL.FTZ R143, R212, R143 ;  /* 0x0000008fd48f7220 */ /* 0x000fc40000410000 */
[C---:B------:R-:W-:Y:S02]  /*22340*/  FADD.FTZ R148, -R213.reuse, R148 ;  /* 0x00000094d5947221 */ /* 0x040fe40000010100 */
[----:B------:R-:W-:Y:S02]  /*22350*/  FADD.FTZ R141, -R213, R141 ;  /* 0x0000008dd58d7221 */ /* 0x000fe40000010100 */
[----:B------:R-:W-:Y:S01]  /*22360*/  FFMA.FTZ R150, R150, R21, R231 ;  /* 0x0000001596967223 */ /* 0x000fe200000100e7 */
[----:B------:R-:W-:Y:S01]  /*22370*/  HADD2.F32 R21, -RZ, R88.H0_H0 ;  /* 0x20000058ff157230 */ /* 0x000fe20000004100 */
[----:B------:R-:W-:Y:S01]  /*22380*/  FFMA.FTZ R143, R143, R20, R222 ;  /* 0x000000148f8f7223 */ /* 0x000fe200000100de */
[----:B------:R-:W-:Y:S01]  /*22390*/  HADD2.F32 R20, -RZ, R92.H1_H1 ;  /* 0x3000005cff147230 */ /* 0x000fe20000004100 */
[C---:B------:R-:W-:Y:S02]  /*223a0*/  FMUL.FTZ R148, R212.reuse, R148 ;  /* 0x00000094d4947220 */ /* 0x040fe40000410000 */
[----:B------:R-:W-:-:S02]  /*223b0*/  FMUL.FTZ R141, R212, R141 ;  /* 0x0000008dd48d7220 */ /* 0x000fc40000410000 */
[----:B------:R-:W-:Y:S02]  /*223c0*/  FADD.FTZ R142, -R213, R142 ;  /* 0x0000008ed58e7221 */ /* 0x000fe40000010100 */
[----:B------:R-:W-:Y:S01]  /*223d0*/  FFMA.FTZ R148, R148, R21, R233 ;  /* 0x0000001594947223 */ /* 0x000fe200000100e9 */
[----:B------:R-:W-:Y:S01]  /*223e0*/  HADD2.F32 R21, -RZ, R93.H0_H0 ;  /* 0x2000005dff157230 */ /* 0x000fe20000004100 */
[----:B------:R-:W-:Y:S01]  /*223f0*/  FFMA.FTZ R141, R141, R20, R224 ;  /* 0x000000148d8d7223 */ /* 0x000fe200000100e0 */
[----:B------:R-:W-:Y:S01]  /*22400*/  HADD2.F32 R20, -RZ, R99.H1_H1 ;  /* 0x30000063ff147230 */ /* 0x000fe20000004100 */
[----:B------:R-:W-:Y:S02]  /*22410*/  FMUL.FTZ R142, R212, R142 ;  /* 0x0000008ed48e7220 */ /* 0x000fe40000410000 */
[C---:B------:R-:W-:Y:S02]  /*22420*/  FADD.FTZ R140, -R213.reuse, R140 ;  /* 0x0000008cd58c7221 */ /* 0x040fe40000010100 */
[----:B------:R-:W-:-:S02]  /*22430*/  FADD.FTZ R121, -R213, R121 ;  /* 0x00000079d5797221 */ /* 0x000fc40000010100 */
[----:B------:R-:W-:Y:S01]  /*22440*/  FFMA.FTZ R142, R142, R21, R223 ;  /* 0x000000158e8e7223 */ /* 0x000fe200000100df */
[----:B------:R-:W-:Y:S01]  /*22450*/  HADD2.F32 R21, -RZ, R92.H0_H0 ;  /* 0x2000005cff157230 */ /* 0x000fe20000004100 */
[----:B------:R-:W-:Y:S01]  /*22460*/  FFMA.FTZ R180, R180, R20, R10 ;  /* 0x00000014b4b47223 */ /* 0x000fe2000001000a */
[----:B------:R-:W-:Y:S01]  /*22470*/  HADD2.F32 R20, -RZ, R98.H1_H1 ;  /* 0x30000062ff147230 */ /* 0x000fe20000004100 */
[C---:B------:R-:W-:Y:S02]  /*22480*/  FMUL.FTZ R140, R212.reuse, R140 ;  /* 0x0000008cd48c7220 */ /* 0x040fe40000410000 */
[C---:B------:R-:W-:Y:S02]  /*22490*/  FADD.FTZ R132, -R213.reuse, R132 ;  /* 0x00000084d5847221 */ /* 0x040fe40000010100 */
[----:B------:R-:W-:Y:S02]  /*224a0*/  FMUL.FTZ R178, R212, R121 ;  /* 0x00000079d4b27220 */ /* 0x000fe40000410000 */
[----:B------:R-:W-:-:S02]  /*224b0*/  FADD.FTZ R133, -R213, R133 ;  /* 0x00000085d5857221 */ /* 0x000fc40000010100 */
[C---:B------:R-:W-:Y:S02]  /*224c0*/  FADD.FTZ R122, -R213.reuse, R122 ;  /* 0x0000007ad57a7221 */ /* 0x040fe40000010100 */
[C---:B------:R-:W-:Y:S02]  /*224d0*/  FADD.FTZ R124, -R213.reuse, R124 ;  /* 0x0000007cd57c7221 */ /* 0x040fe40000010100 */
[C---:B------:R-:W-:Y:S02]  /*224e0*/  FADD.FTZ R135, -R213.reuse, R135 ;  /* 0x00000087d5877221 */ /* 0x040fe40000010100 */
[C---:B------:R-:W-:Y:S02]  /*224f0*/  FADD.FTZ R125, -R213.reuse, R125 ;  /* 0x0000007dd57d7221 */ /* 0x040fe40000010100 */
[C---:B------:R-:W-:Y:S02]  /*22500*/  FADD.FTZ R172, -R213.reuse, R172 ;  /* 0x000000acd5ac7221 */ /* 0x040fe40000010100 */
[----:B------:R-:W-:Y:S01]  /*22510*/  FFMA.FTZ R140, R140, R21, R225 ;  /* 0x000000158c8c7223 */ /* 0x000fe200000100e1 */
[----:B------:R-:W-:Y:S01]  /*22520*/  HADD2.F32 R21, -RZ, R99.H0_H0 ;  /* 0x20000063ff157230 */ /* 0x000fe20000004100 */
[----:B------:R-:W-:-:S02]  /*22530*/  FADD.FTZ R174, -R213, R174 ;  /* 0x000000aed5ae7221 */ /* 0x000fc40000010100 */
[----:B------:R-:W-:Y:S02]  /*22540*/  FMUL.FTZ R170, R212, R132 ;  /* 0x00000084d4aa7220 */ /* 0x000fe40000410000 */
[----:B------:R-:W-:Y:S01]  /*22550*/  FFMA.FTZ R178, R178, R20, R8 ;  /* 0x00000014b2b27223 */ /* 0x000fe20000010008 */
[----:B------:R-:W-:Y:S01]  /*22560*/  HADD2.F32 R20, -RZ, R97.H1_H1 ;  /* 0x30000061ff147230 */ /* 0x000fe20000004100 */
[C---:B------:R-:W-:Y:S02]  /*22570*/  FMUL.FTZ R171, R212.reuse, R133 ;  /* 0x00000085d4ab7220 */ /* 0x040fe40000410000 */
[C---:B------:R-:W-:Y:S02]  /*22580*/  FMUL.FTZ R179, R212.reuse, R122 ;  /* 0x0000007ad4b37220 */ /* 0x040fe40000410000 */
[C---:B------:R-:W-:Y:S01]  /*22590*/  FMUL.FTZ R132, R212.reuse, R124 ;  /* 0x0000007cd4847220 */ /* 0x040fe20000410000 */
[----:B------:R-:W-:Y:S01]  /*225a0*/  HADD2.F32 R124, -RZ, R76.H0_H0 ;  /* 0x2000004cff7c7230 */ /* 0x000fe20000004100 */
[----:B------:R-:W-:-:S02]  /*225b0*/  FMUL.FTZ R135, R212, R135 ;  /* 0x00000087d4877220 */ /* 0x000fc40000410000 */
[C---:B------:R-:W-:Y:S01]  /*225c0*/  FMUL.FTZ R133, R212.reuse, R125 ;  /* 0x0000007dd4857220 */ /* 0x040fe20000410000 */
[----:B------:R-:W-:Y:S01]  /*225d0*/  HADD2.F32 R125, -RZ, R77.H0_H0 ;  /* 0x2000004dff7d7230 */ /* 0x000fe20000004100 */
[C---:B------:R-:W-:Y:S02]  /*225e0*/  FADD.FTZ R144, -R213.reuse, R144 ;  /* 0x00000090d5907221 */ /* 0x040fe40000010100 */
[C---:B------:R-:W-:Y:S02]  /*225f0*/  FADD.FTZ R134, -R213.reuse, R134 ;  /* 0x00000086d5867221 */ /* 0x040fe40000010100 */
[----:B------:R-:W-:Y:S01]  /*22600*/  FMUL.FTZ R172, R212, R172 ;  /* 0x000000acd4ac7220 */ /* 0x000fe20000410000 */
[----:B------:R-:W-:Y:S01]  /*22610*/  F2FP.PACK_AB R122, R22, R23 ;  /* 0x00000017167a723e */ /* 0x000fe200000000ff */
[----:B------:R-:W-:Y:S01]  /*22620*/  FMUL.FTZ R174, R212, R174 ;  /* 0x000000aed4ae7220 */ /* 0x000fe20000410000 */
[----:B------:R-:W-:Y:S01]  /*22630*/  HADD2.F32 R22, -RZ, R86.H0_H0 ;  /* 0x20000056ff167230 */ /* 0x000fe20000004100 */
[----:B------:R-:W-:-:S02]  /*22640*/  FADD.FTZ R146, -R213, R146 ;  /* 0x00000092d5927221 */ /* 0x000fc40000010100 */
[----:B------:R-:W-:Y:S02]  /*22650*/  FADD.FTZ R116, -R213, R116 ;  /* 0x00000074d5747221 */ /* 0x000fe40000010100 */
[----:B------:R-:W-:Y:S01]  /*22660*/  FFMA.FTZ R179, R179, R21, R9 ;  /* 0x00000015b3b37223 */ /* 0x000fe20000010009 */
[----:B------:R-:W-:Y:S01]  /*22670*/  HADD2.F32 R21, -RZ, R97.H0_H0 ;  /* 0x20000061ff157230 */ /* 0x000fe20000004100 */
[----:B------:R-:W-:Y:S02]  /*22680*/  FADD.FTZ R118, -R213, R118 ;  /* 0x00000076d5767221 */ /* 0x000fe40000010100 */
[----:B------:R-:W-:Y:S01]  /*22690*/  FFMA.FTZ R135, R135, R20, R6 ;  /* 0x0000001487877223 */ /* 0x000fe20000010006 */
[----:B------:R-:W-:Y:S01]  /*226a0*/  HADD2.F32 R20, -RZ, R96.H1_H1 ;  /* 0x30000060ff147230 */ /* 0x000fe20000004100 */
[C---:B------:R-:W-:Y:S01]  /*226b0*/  FMUL.FTZ R144, R212.reuse, R144 ;  /* 0x00000090d4907220 */ /* 0x040fe20000410000 */
[----:B------:R-:W-:Y:S01]  /*226c0*/  HADD2.F32 R23, -RZ, R87.H0_H0 ;  /* 0x20000057ff177230 */ /* 0x000fe20000004100 */
[----:B------:R-:W-:-:S02]  /*226d0*/  FMUL.FTZ R134, R212, R134 ;  /* 0x00000086d4867220 */ /* 0x000fc40000410000 */
[----:B------:R-:W-:Y:S01]  /*226e0*/  FFMA.FTZ R124, R172, R124, R182 ;  /* 0x0000007cac7c7223 */ /* 0x000fe200000100b6 */
[----:B------:R-:W-:Y:S01]  /*226f0*/  HADD2.F32 R182, -RZ, R102.H0_H0 ;  /* 0x20000066ffb67230 */ /* 0x000fe20000004100 */
[----:B-----5:R-:W-:Y:S01]  /*22700*/  FFMA.FTZ R125, R174, R125, R184 ;  /* 0x0000007dae7d7223 */ /* 0x020fe200000100b8 */
[----:B------:R-:W-:Y:S01]  /*22710*/  HADD2.F32 R174, -RZ, R103.H0_H0 ;  /* 0x20000067ffae7230 */ /* 0x000fe20000004100 */
[C---:B------:R-:W-:Y:S02]  /*22720*/  FADD.FTZ R130, -R213.reuse, R130 ;  /* 0x00000082d5827221 */ /* 0x040fe40000010100 */
[----:B------:R-:W-:Y:S02]  /*22730*/  FADD.FTZ R120, -R213, R120 ;  /* 0x00000078d5787221 */ /* 0x000fe40000010100 */
[C---:B------:R-:W-:Y:S02]  /*22740*/  FMUL.FTZ R146, R212.reuse, R146 ;  /* 0x00000092d4927220 */ /* 0x040fe40000410000 */
[----:B------:R-:W-:-:S02]  /*22750*/  FMUL.FTZ R116, R212, R116 ;  /* 0x00000074d4747220 */ /* 0x000fc40000410000 */
[C---:B------:R-:W-:Y:S02]  /*22760*/  FADD.FTZ R126, -R213.reuse, R126 ;  /* 0x0000007ed57e7221 */ /* 0x040fe40000010100 */
[C---:B------:R-:W-:Y:S02]  /*22770*/  FADD.FTZ R127, -R213.reuse, R127 ;  /* 0x0000007fd57f7221 */ /* 0x040fe40000010100 */
[C---:B------:R-:W-:Y:S02]  /*22780*/  FADD.FTZ R117, -R213.reuse, R117 ;  /* 0x00000075d5757221 */ /* 0x040fe40000010100 */
[----:B------:R-:W-:Y:S01]  /*22790*/  FMUL.FTZ R118, R212, R118 ;  /* 0x00000076d4767220 */ /* 0x000fe20000410000 */
[----:B------:R-:W-:Y:S01]  /*227a0*/  HADD2.F32 R172, -RZ, R98.H0_H0 ;  /* 0x20000062ffac7230 */ /* 0x000fe20000004100 */
[C---:B------:R-:W-:Y:S02]  /*227b0*/  FADD.FTZ R128, -R213.reuse, R128 ;  /* 0x00000080d5807221 */ /* 0x040fe40000010100 */
[----:B------:R-:W-:-:S02]  /*227c0*/  FADD.FTZ R129, -R213, R129 ;  /* 0x00000081d5817221 */ /* 0x000fc40000010100 */
[C---:B------:R-:W-:Y:S02]  /*227d0*/  FADD.FTZ R131, -R213.reuse, R131 ;  /* 0x00000083d5837221 */ /* 0x040fe40000010100 */
[----:B------:R-:W-:Y:S02]  /*227e0*/  FADD.FTZ R119, -R213, R119 ;  /* 0x00000077d5777221 */ /* 0x000fe40000010100 */
[----:B------:R-:W-:Y:S01]  /*227f0*/  FFMA.FTZ R22, R144, R22, R237 ;  /* 0x0000001690167223 */ /* 0x000fe200000100ed */
[----:B------:R-:W-:Y:S01]  /*22800*/  HADD2.F32 R144, -RZ, R95.H0_H0 ;  /* 0x2000005fff907230 */ /* 0x000fe20000004100 */
[----:B------:R-:W-:Y:S01]  /*22810*/  FFMA.FTZ R134, R134, R21, R5 ;  /* 0x0000001586867223 */ /* 0x000fe20000010005 */
[----:B------:R-:W-:Y:S01]  /*22820*/  HADD2.F32 R21, -RZ, R96.H0_H0 ;  /* 0x20000060ff157230 */ /* 0x000fe20000004100 */
[----:B------:R-:W-:Y:S01]  /*22830*/  FFMA.FTZ R171, R171, R20, R4 ;  /* 0x00000014abab7223 */ /* 0x000fe20000010004 */
[----:B------:R-:W-:Y:S01]  /*22840*/  F2FP.PACK_AB R121, R168, R169 ;  /* 0x000000a9a879723e */ /* 0x000fe200000000ff */
[C---:B------:R-:W-:Y:S01]  /*22850*/  FMUL.FTZ R130, R212.reuse, R130 ;  /* 0x00000082d4827220 */ /* 0x040fe20000410000 */
[----:B------:R-:W-:Y:S01]  /*22860*/  HADD2.F32 R183, -RZ, R102.H1_H1 ;  /* 0x30000066ffb77230 */ /* 0x000fe20000004100 */
[----:B------:R-:W-:Y:S01]  /*22870*/  FMUL.FTZ R120, R212, R120 ;  /* 0x00000078d4787220 */ /* 0x000fe20000410000 */
[--C-:B------:R-:W-:Y:S01]  /*22880*/  HADD2.F32 R184, -RZ, R101.reuse.H0_H0 ;  /* 0x20000065ffb87230 */ /* 0x100fe20000004100 */
[----:B------:R-:W-:Y:S01]  /*22890*/  FFMA.FTZ R23, R146, R23, R235 ;  /* 0x0000001792177223 */ /* 0x000fe200000100eb */
[----:B------:R-:W-:Y:S01]  /*228a0*/  HADD2.F32 R185, -RZ, R101.H1_H1 ;  /* 0x30000065ffb97230 */ /* 0x000fe20000004100 */
[----:B------:R-:W-:Y:S01]  /*228b0*/  FFMA.FTZ R182, R116, R182, R15 ;  /* 0x000000b674b67223 */ /* 0x000fe2000001000f */
[----:B------:R-:W-:Y:S01]  /*228c0*/  IADD3 R20, R210, 0x40, RZ ;  /* 0x00000040d2147810 */ /* 0x000fe20007ffe0ff */
[C---:B------:R-:W-:Y:S01]  /*228d0*/  FMUL.FTZ R126, R212.reuse, R126 ;  /* 0x0000007ed47e7220 */ /* 0x040fe20000410000 */
[----:B------:R-:W-:Y:S01]  /*228e0*/  HADD2.F32 R146, -RZ, R95.H1_H1 ;  /* 0x3000005fff927230 */ /* 0x000fe20000004100 */
[C---:B------:R-:W-:Y:S01]  /*228f0*/  FMUL.FTZ R127, R212.reuse, R127 ;  /* 0x0000007fd47f7220 */ /* 0x040fe20000410000 */
[--C-:B------:R-:W-:Y:S01]  /*22900*/  HADD2.F32 R168, -RZ, R94.reuse.H0_H0 ;  /* 0x2000005effa87230 */ /* 0x100fe20000004100 */
[----:B------:R-:W-:Y:S01]  /*22910*/  FMUL.FTZ R117, R212, R117 ;  /* 0x00000075d4757220 */ /* 0x000fe20000410000 */
[----:B------:R-:W-:Y:S01]  /*22920*/  HADD2.F32 R169, -RZ, R94.H1_H1 ;  /* 0x3000005effa97230 */ /* 0x000fe20000004100 */
[----:B------:R-:W-:Y:S01]  /*22930*/  FFMA.FTZ R174, R118, R174, R17 ;  /* 0x000000ae76ae7223 */ /* 0x000fe20000010011 */
[----:B------:R-:W-:Y:S01]  /*22940*/  HADD2.F32 R181, -RZ, R103.H1_H1 ;  /* 0x30000067ffb57230 */ /* 0x000fe20000004100 */
[----:B------:R-:W-:Y:S01]  /*22950*/  IADD3 R116, R210, 0x60, RZ ;  /* 0x00000060d2747810 */ /* 0x000fe20007ffe0ff */
[----:B------:R-:W-:Y:S01]  /*22960*/  FMUL.FTZ R128, R212, R128 ;  /* 0x00000080d4807220 */ /* 0x000fe20000410000 */
[----:B------:R-:W-:Y:S01]  /*22970*/  IADD3 R118, R210, 0x80, RZ ;  /* 0x00000080d2767810 */ /* 0x000fe20007ffe0ff */
[----:B------:R-:W-:-:S02]  /*22980*/  FMUL.FTZ R129, R212, R129 ;  /* 0x00000081d4817220 */ /* 0x000fc40000410000 */
[C---:B------:R-:W-:Y:S02]  /*22990*/  FMUL.FTZ R131, R212.reuse, R131 ;  /* 0x00000083d4837220 */ /* 0x040fe40000410000 */
[----:B------:R-:W-:Y:S02]  /*229a0*/  FMUL.FTZ R119, R212, R119 ;  /* 0x00000077d4777220 */ /* 0x000fe40000410000 */
        /* <DEDUP_REMOVED lines=13> */
[----:B------:R-:W-:-:S02]  /*22a80*/  HADD2.F32 R153, -RZ, R100.H0_H0 ;  /* 0x20000064ff997230 */ /* 0x000fc40000004100 */
[----:B------:R-:W-:Y:S01]  /*22a90*/  HADD2.F32 R152, -RZ, R100.H1_H1 ;  /* 0x30000064ff987230 */ /* 0x000fe20000004100 */
[----:B------:R-:W-:Y:S01]  /*22aa0*/  FFMA.FTZ R146, R131, R146, R2 ;  /* 0x0000009283927223 */ /* 0x000fe20000010002 */
[----:B------:R-:W-:Y:S01]  /*22ab0*/  F2FP.PACK_AB R131, R155, R154 ;  /* 0x0000009a9b83723e */ /* 0x000fe200000000ff */
[----:B------:R-:W-:Y:S01]  /*22ac0*/  FFMA.FTZ R168, R128, R168, R216 ;  /* 0x000000a880a87223 */ /* 0x000fe200000100d8 */
[----:B------:R-:W-:Y:S01]  /*22ad0*/  F2FP.PACK_AB R128, R165, R164 ;  /* 0x000000a4a580723e */ /* 0x000fe200000000ff */
[----:B------:R-:W-:Y:S01]  /*22ae0*/  FFMA.FTZ R169, R129, R169, R209 ;  /* 0x000000a981a97223 */ /* 0x000fe200000100d1 */
[----:B------:R-:W-:Y:S01]  /*22af0*/  F2FP.PACK_AB R129, R167, R166 ;  /* 0x000000a6a781723e */ /* 0x000fe200000000ff */
[----:B------:R-:W-:Y:S02]  /*22b00*/  FFMA.FTZ R181, R119, R181, R18 ;  /* 0x000000b577b57223 */ /* 0x000fe40000010012 */
[-C--:B------:R-:W-:Y:S01]  /*22b10*/  IMAD.WIDE.U32 R116, R116, R211.reuse, c[0x0][0x208] ;  /* 0x0000820074747625 */ /* 0x080fe200078e00d3 */
[----:B------:R0:W-:Y:S03]  /*22b20*/  STG.E.128 [R20.64], R120 ;  /* 0x0000007814007986 */ /* 0x0001e6000c101d06 */
[----:B------:R-:W-:Y:S01]  /*22b30*/  IMAD.WIDE.U32 R118, R118, R211, c[0x0][0x208] ;  /* 0x0000820076767625 */ /* 0x000fe200078e00d3 */
[----:B------:R1:W-:Y:S03]  /*22b40*/  STG.E.128 [R116.64], R124 ;  /* 0x0000007c74007986 */ /* 0x0003e6000c101d06 */
[----:B------:R-:W-:Y:S01]  /*22b50*/  FFMA.FTZ R132, R132, R153, R11 ;  /* 0x0000009984847223 */ /* 0x000fe2000001000b */
[----:B------:R2:W-:Y:S01]  /*22b60*/  STG.E.128 [R118.64], R128 ;  /* 0x0000008076007986 */ /* 0x0005e2000c101d06 */
[----:B------:R-:W-:Y:S01]  /*22b70*/  FFMA.FTZ R133, R133, R152, R12 ;  /* 0x0000009885857223 */ /* 0x000fe2000001000c */
[----:B------:R-:W-:-:S02]  /*22b80*/  F2FP.PACK_AB R23, R147, R23 ;  /* 0x000000179317723e */ /* 0x000fc400000000ff */
[----:B------:R-:W-:Y:S02]  /*22b90*/  F2FP.PACK_AB R22, R145, R22 ;  /* 0x000000169116723e */ /* 0x000fe400000000ff */
[----:B0-----:R-:W-:Y:S02]  /*22ba0*/  F2FP.PACK_AB R120, R141, R140 ;  /* 0x0000008c8d78723e */ /* 0x001fe400000000ff */
[----:B-1----:R-:W-:Y:S02]  /*22bb0*/  F2FP.PACK_AB R125, R135, R134 ;  /* 0x00000086877d723e */ /* 0x002fe400000000ff */
[----:B--2---:R-:W-:Y:S02]  /*22bc0*/  F2FP.PACK_AB R119, R139, R138 ;  /* 0x0000008a8b77723e */ /* 0x004fe400000000ff */
[----:B------:R-:W-:Y:S02]  /*22bd0*/  F2FP.PACK_AB R118, R137, R136 ;  /* 0x000000888976723e */ /* 0x000fe400000000ff */
[----:B------:R-:W-:-:S02]  /*22be0*/  IADD3 R138, R210, 0xa0, RZ ;  /* 0x000000a0d28a7810 */ /* 0x000fc40007ffe0ff */
[C---:B------:R-:W-:Y:S02]  /*22bf0*/  IADD3 R136, R210.reuse, 0xc0, RZ ;  /* 0x000000c0d2887810 */ /* 0x040fe40007ffe0ff */
[----:B------:R-:W-:Y:S02]  /*22c00*/  F2FP.PACK_AB R128, R133, R132 ;  /* 0x000000848580723e */ /* 0x000fe400000000ff */
[C---:B------:R-:W-:Y:S02]  /*22c10*/  IADD3 R134, R210.reuse, 0xe0, RZ ;  /* 0x000000e0d2867810 */ /* 0x040fe40007ffe0ff */
[----:B------:R-:W-:Y:S01]  /*22c20*/  IADD3 R132, R210, 0x100, RZ ;  /* 0x00000100d2847810 */ /* 0x000fe20007ffe0ff */
[-C--:B------:R-:W-:Y:S01]  /*22c30*/  IMAD.WIDE.U32 R138, R138, R211.reuse, c[0x0][0x208] ;  /* 0x000082008a8a7625 */ /* 0x080fe200078e00d3 */
[----:B------:R-:W-:Y:S02]  /*22c40*/  IADD3 R140, R210, 0x120, RZ ;  /* 0x00000120d28c7810 */ /* 0x000fe40007ffe0ff */
[----:B------:R-:W-:Y:S01]  /*22c50*/  F2FP.PACK_AB R21, R159, R158 ;  /* 0x0000009e9f15723e */ /* 0x000fe200000000ff */
[----:B------:R-:W-:Y:S01]  /*22c60*/  IMAD.WIDE.U32 R136, R136, R211, c[0x0][0x208] ;  /* 0x0000820088887625 */ /* 0x000fe200078e00d3 */
[----:B------:R-:W-:-:S02]  /*22c70*/  F2FP.PACK_AB R20, R157, R156 ;  /* 0x0000009c9d14723e */ /* 0x000fc400000000ff */
[----:B------:R-:W-:Y:S01]  /*22c80*/  F2FP.PACK_AB R117, R151, R150 ;  /* 0x000000969775723e */ /* 0x000fe200000000ff */
[-C--:B------:R-:W-:Y:S01]  /*22c90*/  IMAD.WIDE.U32 R134, R134, R211.reuse, c[0x0][0x208] ;  /* 0x0000820086867625 */ /* 0x080fe200078e00d3 */
[----:B------:R-:W-:Y:S02]  /*22ca0*/  F2FP.PACK_AB R116, R149, R148 ;  /* 0x000000949574723e */ /* 0x000fe400000000ff */
[----:B------:R-:W-:Y:S01]  /*22cb0*/  F2FP.PACK_AB R123, R146, R144 ;  /* 0x00000090927b723e */ /* 0x000fe200000000ff */
[-C--:B------:R-:W-:Y:S01]  /*22cc0*/  IMAD.WIDE.U32 R132, R132, R211.reuse, c[0x0][0x208] ;  /* 0x0000820084847625 */ /* 0x080fe200078e00d3 */
        /* <DEDUP_REMOVED lines=14> */
.L_x_49582:
[----:B0-----:R-:W-:Y:S05]  /*22db0*/  BSYNC B1 ;  /* 0x0000000000017941 */ /* 0x001fea0003800000 */
.L_x_49581:
[----:B------:R-:W-:-:S05]  /*22dc0*/  MOV R21, c[0x0][0x160] ;  /* 0x0000580000157a02 */ /* 0x000fca0000000f00 */
[----:B------:R-:W-:-:S05]  /*22dd0*/  IMAD R196, R21, 0x4, R196 ;  /* 0x0000000415c47824 */ /* 0x000fca00078e02c4 */
[----:B------:R-:W-:-:S13]  /*22de0*/  ISETP.GE.AND P0, PT, R196, c[0x0][0x164], PT ;  /* 0x00005900c4007a0c */ /* 0x000fda0003f06270 */
[----:B------:R-:W-:Y:S01]  /*22df0*/  @P0 CALL.REL.NOINC `(.L_x_49583) ;  /* 0x0000001000000944 */ /* 0x000fe20003c00000 */
[----:B------:R-:W-:Y:S05]  /*22e00*/  BRA `(.L_x_49584) ;  /* 0xfffde24000007947 */ /* 0x000fea000383ffff */
.L_x_49583:
[----:B------:R-:W-:Y:S05]  /*22e10*/  BSYNC B0 ;  /* 0x0000000000007941 */ /* 0x000fea0003800000 */
.L_x_48838:
[----:B------:R-:W-:Y:S05]  /*22e20*/  EXIT ;  /* 0x000000000000794d */ /* 0x000fea0003800000 */
.L_x_49579:
[----:B------:R-:W-:Y:S01]  /*22e30*/  HFMA2.MMA R212, -RZ, RZ, 0, 5.9604644775390625e-08 ;  /* 0x00000001ffd47435 */ /* 0x000fe200000001ff */
[----:B------:R-:W-:Y:S01]  /*22e40*/  IMAD.MOV.U32 R214, RZ, RZ, R213 ;  /* 0x000000ffffd67224 */ /* 0x000fe200078e00d5 */
[----:B------:R-:W-:Y:S01]  /*22e50*/  MOV R210, 0x22e90 ;  /* 0x00022e9000d27802 */ /* 0x000fe20000000f00 */
[----:B------:R-:W-:Y:S02]  /*22e60*/  IMAD.MOV.U32 R215, RZ, RZ, 0x1f ;  /* 0x0000001fffd77424 */ /* 0x000fe400078e00ff */
[----:B------:R-:W-:Y:S02]  /*22e70*/  IMAD.MOV.U32 R211, RZ, RZ, -0x1 ;  /* 0xffffffffffd37424 */ /* 0x000fe400078e00ff */
[----:B------:R-:W-:Y:S05]  /*22e80*/  CALL.REL.NOINC `($__internal_111_$__cuda_sm70_shflsync_bfly_p) ;  /* 0x00000dc000007944 */ /* 0x000fea0003c00000 */
[----:B-1----:R-:W-:Y:S05]  /*22e90*/  BRA `(.L_x_49585) ;  /* 0xffffd80000007947 */ /* 0x002fea000383ffff */
.L_x_49580:
[----:B------:R-:W-:Y:S01]  /*22ea0*/  MOV R214, R213 ;  /* 0x000000d500d67202 */ /* 0x000fe20000000f00 */
[----:B------:R-:W-:Y:S01]  /*22eb0*/  IMAD.MOV.U32 R212, RZ, RZ, 0x2 ;  /* 0x00000002ffd47424 */ /* 0x000fe200078e00ff */
[----:B------:R-:W-:Y:S01]  /*22ec0*/  MOV R211, 0xffffffff ;  /* 0xffffffff00d37802 */ /* 0x000fe20000000f00 */
[----:B------:R-:W-:Y:S01]  /*22ed0*/  IMAD.MOV.U32 R215, RZ, RZ, 0x1f ;  /* 0x0000001fffd77424 */ /* 0x000fe200078e00ff */
[----:B------:R-:W-:Y:S02]  /*22ee0*/  MOV R210, 0x22f00 ;  /* 0x00022f0000d27802 */ /* 0x000fe40000000f00 */
[----:B------:R-:W-:Y:S05]  /*22ef0*/  CALL.REL.NOINC `($__internal_111_$__cuda_sm70_shflsync_bfly_p) ;  /* 0x00000d5000007944 */ /* 0x000fea0003c00000 */
[----:B-1----:R-:W-:Y:S01]  /*22f00*/  FADD.FTZ R213, R213, R212 ;  /* 0x000000d4d5d57221 */ /* 0x002fe20000010000 */
[----:B------:R-:W-:Y:S01]  /*22f10*/  MOV R211, 0xffffffff ;  /* 0xffffffff00d37802 */ /* 0x000fe20000000f00 */
[----:B------:R-:W-:Y:S01]  /*22f20*/  IMAD.MOV.U32 R212, RZ, RZ, 0x4 ;  /* 0x00000004ffd47424 */ /* 0x000fe200078e00ff */
[----:B------:R-:W-:Y:S01]  /*22f30*/  MOV R210, 0x22f70 ;  /* 0x00022f7000d27802 */ /* 0x000fe20000000f00 */
[----:B------:R-:W-:-:S02]  /*22f40*/  IMAD.MOV.U32 R215, RZ, RZ, 0x1f ;  /* 0x0000001fffd77424 */ /* 0x000fc400078e00ff */
[----:B------:R-:W-:Y:S02]  /*22f50*/  IMAD.MOV.U32 R214, RZ, RZ, R213 ;  /* 0x000000ffffd67224 */ /* 0x000fe400078e00d5 */
[----:B------:R-:W-:Y:S05]  /*22f60*/  CALL.REL.NOINC `($__internal_111_$__cuda_sm70_shflsync_bfly_p) ;  /* 0x00000ce000007944 */ /* 0x000fea0003c00000 */
[----:B-1----:R-:W-:Y:S01]  /*22f70*/  FADD.FTZ R213, R213, R212 ;  /* 0x000000d4d5d57221 */ /* 0x002fe20000010000 */
[----:B------:R-:W-:Y:S01]  /*22f80*/  HFMA2.MMA R215, -RZ, RZ, 0, 1.847743988037109375e-06 ;  /* 0x0000001fffd77435 */ /* 0x000fe200000001ff */
[----:B------:R-:W-:Y:S01]  /*22f90*/  IMAD.MOV.U32 R212, RZ, RZ, 0x8 ;  /* 0x00000008ffd47424 */ /* 0x000fe200078e00ff */
[----:B------:R-:W-:Y:S01]  /*22fa0*/  MOV R210, 0x22fe0 ;  /* 0x00022fe000d27802 */ /* 0x000fe20000000f00 */
[----:B------:R-:W-:Y:S02]  /*22fb0*/  IMAD.MOV.U32 R211, RZ, RZ, -0x1 ;  /* 0xffffffffffd37424 */ /* 0x000fe400078e00ff */
[----:B------:R-:W-:Y:S02]  /*22fc0*/  IMAD.MOV.U32 R214, RZ, RZ, R213 ;  /* 0x000000ffffd67224 */ /* 0x000fe400078e00d5 */
[----:B------:R-:W-:Y:S05]  /*22fd0*/  CALL.REL.NOINC `($__internal_111_$__cuda_sm70_shflsync_bfly_p) ;  /* 0x00000c7000007944 */ /* 0x000fea0003c00000 */
[----:B-1----:R-:W-:Y:S01]  /*22fe0*/  FADD.FTZ R213, R213, R212 ;  /* 0x000000d4d5d57221 */ /* 0x002fe20000010000 */
[----:B------:R-:W-:Y:S01]  /*22ff0*/  MOV R212, 0x10 ;  /* 0x0000001000d47802 */ /* 0x000fe20000000f00 */
[----:B------:R-:W-:Y:S01]  /*23000*/  IMAD.MOV.U32 R215, RZ, RZ, 0x1f ;  /* 0x0000001fffd77424 */ /* 0x000fe200078e00ff */
[----:B------:R-:W-:Y:S01]  /*23010*/  MOV R210, 0x23050 ;  /* 0x0002305000d27802 */ /* 0x000fe20000000f00 */
[----:B------:R-:W-:Y:S01]  /*23020*/  IMAD.MOV.U32 R211, RZ, RZ, -0x1 ;  /* 0xffffffffffd37424 */ /* 0x000fe200078e00ff */
[----:B------:R-:W-:-:S02]  /*23030*/  MOV R214, R213 ;  /* 0x000000d500d67202 */ /* 0x000fc40000000f00 */
[----:B------:R-:W-:Y:S05]  /*23040*/  CALL.REL.NOINC `($__internal_111_$__cuda_sm70_shflsync_bfly_p) ;  /* 0x00000c0000007944 */ /* 0x000fea0003c00000 */
        /* <DEDUP_REMOVED lines=166> */
[----:B------:R-:W-:Y:S05]  /*23ab0*/  CALL.REL.NOINC `($__internal_111_$__cuda_sm70_shflsync_bfly_p) ;  /* 0x0000019000007944 */ /* 0x000fea0003c00000 */
[----:B-1----:R-:W-:Y:S01]  /*23ac0*/  FADD.FTZ R214, R214, R212 ;  /* 0x000000d4d6d67221 */ /* 0x002fe20000010000 */
[----:B------:R-:W-:Y:S01]  /*23ad0*/  MOV R211, 0xffffffff ;  /* 0xffffffff00d37802 */ /* 0x000fe20000000f00 */
[----:B------:R-:W-:Y:S01]  /*23ae0*/  IMAD.MOV.U32 R212, RZ, RZ, 0x2 ;  /* 0x00000002ffd47424 */ /* 0x000fe200078e00ff */
[----:B------:R-:W-:Y:S01]  /*23af0*/  MOV R210, 0x23b20 ;  /* 0x00023b2000d27802 */ /* 0x000fe20000000f00 */
[----:B------:R-:W-:Y:S02]  /*23b00*/  IMAD.MOV.U32 R215, RZ, RZ, 0x1f ;  /* 0x0000001fffd77424 */ /* 0x000fe400078e00ff */
        /* <DEDUP_REMOVED lines=11> */
[----:B------:R-:W-:-:S02]  /*23bc0*/  IMAD.MOV.U32 R215, RZ, RZ, 0x1f ;  /* 0x0000001fffd77424 */ /* 0x000fc400078e00ff */
[----:B------:R-:W-:Y:S05]  /*23bd0*/  CALL.REL.NOINC `($__internal_111_$__cuda_sm70_shflsync_bfly_p) ;  /* 0x0000007000007944 */ /* 0x000fea0003c00000 */
[----:B-1----:R-:W-:Y:S01]  /*23be0*/  FADD.FTZ R214, R214, R212 ;  /* 0x000000d4d6d67221 */ /* 0x002fe20000010000 */
[----:B------:R-:W-:Y:S01]  /*23bf0*/  MOV R211, 0xffffffff ;  /* 0xffffffff00d37802 */ /* 0x000fe20000000f00 */
[----:B------:R-:W-:Y:S01]  /*23c00*/  IMAD.MOV.U32 R212, RZ, RZ, 0x10 ;  /* 0x00000010ffd47424 */ /* 0x000fe200078e00ff */
[----:B------:R-:W-:Y:S01]  /*23c10*/  MOV R210, 0x23c40 ;  /* 0x00023c4000d27802 */ /* 0x000fe20000000f00 */
[----:B------:R-:W-:-:S02]  /*23c20*/  IMAD.MOV.U32 R215, RZ, RZ, 0x1f ;  /* 0x0000001fffd77424 */ /* 0x000fc400078e00ff */
[----:B------:R-:W-:Y:S05]  /*23c30*/  CALL.REL.NOINC `($__internal_111_$__cuda_sm70_shflsync_bfly_p) ;  /* 0x0000001000007944 */ /* 0x000fea0003c00000 */
[----:B-1----:R-:W-:Y:S05]  /*23c40*/  BRA `(.L_x_49586) ;  /* 0xffffd59000007947 */ /* 0x002fea000383ffff */
        .weak           $__internal_111_$__cuda_sm70_shflsync_bfly_p
        .type           $__internal_111_$__cuda_sm70_shflsync_bfly_p,@function
        .size           $__internal_111_$__cuda_sm70_shflsync_bfly_p,(.L_x_71111 - $__internal_111_$__cuda_sm70_shflsync_bfly_p)
$__internal_111_$__cuda_sm70_shflsync_bfly_p:
[----:B------:R-:W-:Y:S04]  /*23c50*/  WARPSYNC R211 ;  /* 0x000000d300007348 */ /* 0x000fe80003800000 */
[----:B------:R0:W1:Y:S02]  /*23c60*/  SHFL.BFLY PT, R212, R214, R212, R215 ;  /* 0x0c0000d4d6d47389 */ /* 0x00006400000e00d7 */
[----:B0-----:R-:W-:-:S04]  /*23c70*/  IMAD.MOV.U32 R211, RZ, RZ, 0x0 ;  /* 0x00000000ffd37424 */ /* 0x001fc800078e00ff */
[----:B------:R-:W-:Y:S05]  /*23c80*/  RET.REL.NODEC R210 `(_ZN10layer_norm13ln_fwd_kernelINS_13Kernel_traitsI6__halfS2_fS2_fjLj2560ELj1ELj4ELj1ELj16ENS_18Kernel_traits_baseILj2560ES2_S2_fS2_fjLj128EEEEELb1ELb1ELb1ELb1EEEvNS_9FwdParamsE) ;  /* 0xfffdc370d2007950 */ /* 0x000fea0003c3ffff */
.L_x_49587:
        /* <DEDUP_REMOVED lines=15> */
.L_x_71111:


//--------------------- .text._ZN10layer_norm13ln_fwd_kernelINS_13Kernel_traitsIf6__halffS2_fjLj2560ELj1ELj4ELj1ELj16ENS_18Kernel_traits_baseILj2560EfS2_fS2_fjLj128EEEEELb0ELb0ELb0ELb0EEEvNS_9FwdParamsE --------------------------
	.section	.text._ZN10layer_norm13ln_fwd_kernelINS_13Kernel_traitsIf6__halffS2_fjLj2560ELj1ELj4ELj1ELj16ENS_18Kernel_traits_baseILj2560EfS2_fS2_fjLj128EEEEELb0ELb0ELb0ELb0EEEvNS_9FwdParamsE,"ax",@progbits
	.sectioninfo	@"SHI_REGISTERS=255"
	.align	128
        .global         _ZN10layer_norm13ln_fwd_kernelINS_13Kernel_traitsIf6__halffS2_fjLj2560ELj1ELj4ELj1ELj16ENS_18Kernel_traits_baseILj2560EfS2_fS2_fjLj128EEEEELb0ELb0ELb0ELb0EEEvNS_9FwdParamsE
        .type           _ZN10layer_norm13ln_fwd_kernelINS_13Kernel_traitsIf6__halffS2_fjLj2560ELj1ELj4ELj1ELj16ENS_18Kernel_traits_baseILj2560EfS2_fS2_fjLj128EEEEELb0ELb0ELb0ELb0EEEvNS_9FwdParamsE,@function
        .size           _ZN10layer_norm13ln_fwd_kernelINS_13Kernel_traitsIf6__halffS2_fjLj2560ELj1ELj4ELj1ELj16ENS_18Kernel_traits_baseILj2560EfS2_fS2_fjLj128EEEEELb0ELb0ELb0ELb0EEEvNS_9FwdParamsE,(.L_x_71112 - _ZN10layer_norm13ln_fwd_kernelINS_13Kernel_traitsIf6__halffS2_fjLj2560ELj1ELj4ELj1ELj16ENS_18Kernel_traits_baseILj2560EfS2_fS2_fjLj128EEEEELb0ELb0ELb0ELb0EEEvNS_9FwdParamsE)
        .other          _ZN10layer_norm13ln_fwd_kernelINS_13Kernel_traitsIf6__halffS2_fjLj2560ELj1ELj4ELj1ELj16ENS_18Kernel_traits_baseILj2560EfS2_fS2_fjLj128EEEEELb0ELb0ELb0ELb0EEEvNS_9FwdParamsE,@"STO_CUDA_ENTRY STV_DEFAULT"
_ZN10layer_norm13ln_fwd_kernelINS_13Kernel_traitsIf6__halffS2_fjLj2560ELj1ELj4ELj1ELj16ENS_18Kernel_traits_baseILj2560EfS2_fS2_fjLj128EEEEELb0ELb0ELb0ELb0EEEvNS_9FwdParamsE:
.text._ZN10layer_norm13ln_fwd_kernelINS_13Kernel_traitsIf6__halffS2_fjLj2560ELj1ELj4ELj1ELj16ENS_18Kernel_traits_baseILj2560EfS2_fS2_fjLj128EEEEELb0ELb0ELb0ELb0EEEvNS_9FwdParamsE:
        /* <DEDUP_REMOVED lines=45> */
.L_x_49589:
[----:B-1----:R-:W-:Y:S05]  /*02d0*/  BSYNC B0 ;  /* 0x0000000000007941 */ /* 0x002fea0003800000 */
.L_x_49588:
        /* <DEDUP_REMOVED lines=17> */
.L_x_49591:
[----:B------:R-:W-:Y:S05]  /*03f0*/  BSYNC B0 ;  /* 0x0000000000007941 */ /* 0x000fea0003800000 */
.L_x_49590:
        /* <DEDUP_REMOVED lines=17> */
.L_x_49593:
[----:B------:R-:W-:Y:S05]  /*0510*/  BSYNC B0 ;  /* 0x0000000000007941 */ /* 0x000fea0003800000 */
.L_x_49592:
        /* <DEDUP_REMOVED lines=17> */
.L_x_49595:
[----:B------:R-:W-:Y:S05]  /*0630*/  BSYNC B0 ;  /* 0x0000000000007941 */ /* 0x000fea0003800000 */
.L_x_49594:
        /* <DEDUP_REMOVED lines=17> */
.L_x_49597:
[----:B------:R-:W-:Y:S05]  /*0750*/  BSYNC B0 ;  /* 0x0000000000007941 */ /* 0x000fea0003800000 */
.L_x_49596:
        /* <DEDUP_REMOVED lines=20> */
.L_x_49599:
[----:B------:R-:W-:Y:S05]  /*08a0*/  BSYNC B0 ;  /* 0x0000000000007941 */ /* 0x000fea0003800000 */
.L_x_49598:
        /* <DEDUP_REMOVED lines=22> */
.L_x_49601:
[----:B------:R-:W-:Y:S05]  /*0a10*/  BSYNC B0 ;  /* 0x0000000000007941 */ /* 0x000fea0003800000 */
.L_x_49600:
        /* <DEDUP_REMOVED lines=20> */
.L_x_49603:
[----:B------:R-:W-:Y:S05]  /*0b60*/  BSYNC B0 ;  /* 0x0000000000007941 */ /* 0x000fea0003800000 */
.L_x_49602:
        /* <DEDUP_REMOVED lines=20> */
.L_x_49605:
[----:B------:R-:W-:Y:S05]  /*0cb0*/  BSYNC B0 ;  /* 0x0000000000007941 */ /* 0x000fea0003800000 */
.L_x_49604:
        /* <DEDUP_REMOVED lines=19> */
.L_x_49607:
[----:B------:R-:W-:Y:S05]  /*0df0*/  BSYNC B0 ;  /* 0x0000000000007941 */ /* 0x000fea0003800000 */
.L_x_49606:
[----:B------:R-:W-:-:S13]  /*0e00*/  ISETP.GE.AND P1, PT, R252, c[0x0][0x164], PT ;  /* 0x00005900fc007a0c */ /* 0x000fda0003f26270 */
[----:B------:R-:W-:Y:S05]  /*0e10*/  @P1 EXIT ;  /* 0x000000000000194d */ /* 0x000fea0003800000 */
[----:B------:R-:W-:Y:S02]  /*0e20*/  ULDC.U8 UR6, c[0x0][0x1f0] ;  /* 0x00007c0000067ab9 */ /* 0x000fe40000000000 */
.L_x_49651:
[----:B------:R-:W-:-:S04]  /*0e30*/  ISETP.NE.U32.AND P1, PT, RZ, c[0x0][0x1c0], PT ;  /* 0x00007000ff007a0c */ /* 0x000fc80003f25070 */
[----:B------:R-:W-:-:S13]  /*0e40*/  ISETP.NE.AND.EX P1, PT, RZ, c[0x0][0x1c4], PT, P1 ;  /* 0x00007100ff007a0c */ /* 0x000fda0003f25310 */
[----:B0-----:R-:W-:-:S05]  /*0e50*/  @P1 MOV R5, 0x2 ;  /* 0x0000000200051802 */ /* 0x001fca0000000f00 */
[----:B------:R-:W-:-:S06]  /*0e60*/  @P1 IMAD.WIDE R4, R252, R5, c[0x0][0x1c0] ;  /* 0x00007000fc041625 */ /* 0x000fcc00078e0205 */
[----:B------:R-:W2:Y:S01]  /*0e70*/  @P1 LDG.E.U16 R4, [R4.64] ;  /* 0x0000000404041981 */ /* 0x000ea2000c1e1500 */
[----:B------:R-:W-:Y:S01]  /*0e80*/  HFMA2.MMA R3, -RZ, RZ, 1.875, 0 ;  /* 0x3f800000ff037435 */ /* 0x000fe200000001ff */
[----:B------:R-:W-:Y:S04]  /*0e90*/  BSSY B0, `(.L_x_49608) ;  /* 0x0000032000007945 */ /* 0x000fe80003800000 */
        /* <DEDUP_REMOVED lines=21> */
[----:B------:R-:W-:Y:S01]  /*0ff0*/  ISETP.NE.AND.EX P1, PT, RZ, c[0x0][0x184], PT, P1 ;  /* 0x00006100ff007a0c */ /* 0x000fe20003f25310 */
[--C-:B--2---:R-:W-:Y:S02]  /*1000*/  HADD2.F32 R159, -RZ, R152.reuse.H0_H0 ;  /* 0x20000098ff9f7230 */ /* 0x104fe40000004100 */
[----:B------:R-:W-:Y:S02]  /*1010*/  HADD2.F32 R158, -RZ, R152.H1_H1 ;  /* 0x30000098ff9e7230 */ /* 0x000fe40000004100 */
[--C-:B------:R-:W-:Y:S02]  /*1020*/  HADD2.F32 R156, -RZ, R153.reuse.H0_H0 ;  /* 0x20000099ff9c7230 */ /* 0x100fe40000004100 */
[----:B------:R-:W-:Y:S02]  /*1030*/  HADD2.F32 R157, -RZ, R153.H1_H1 ;  /* 0x30000099ff9d7230 */ /* 0x000fe40000004100 */
[--C-:B------:R-:W-:Y:S02]  /*1040*/  HADD2.F32 R232, -RZ, R154.reuse.H0_H0 ;  /* 0x2000009affe87230 */ /* 0x100fe40000004100 */
[----:B------:R-:W-:-:S02]  /*1050*/  HADD2.F32 R4, -RZ, R154.H1_H1 ;  /* 0x3000009aff047230 */ /* 0x000fc40000004100 */
[--C-:B------:R-:W-:Y:S02]  /*1060*/  HADD2.F32 R234, -RZ, R155.reuse.H0_H0 ;  /* 0x2000009bffea7230 */ /* 0x100fe40000004100 */
[----:B------:R-:W-:Y:S01]  /*1070*/  HADD2.F32 R233, -RZ, R155.H1_H1 ;  /* 0x3000009bffe97230 */ /* 0x000fe20000004100 */
        /* <DEDUP_REMOVED lines=19> */
.L_x_49609:
[----:B------:R-:W-:Y:S05]  /*11b0*/  BSYNC B0 ;  /* 0x0000000000007941 */ /* 0x000fea0003800000 */
.L_x_49608:
        /* <DEDUP_REMOVED lines=16> */
[----:B------:R-:W-:Y:S01]  /*12c0*/  IADD3 R4, R4, 0x20, RZ ;  /* 0x0000002004047810 */ /* 0x000fe20007ffe0ff */
[--C-:B--2---:R-:W-:Y:S02]  /*12d0*/  HADD2.F32 R167, -RZ, R160.reuse.H0_H0 ;  /* 0x200000a0ffa77230 */ /* 0x104fe40000004100 */
        /* <DEDUP_REMOVED lines=24> */
[----:B------:R0:W-:Y:S02]  /*1460*/  STG.E.128 [R6.64+0x10], R164 ;  /* 0x000010a406007986 */ /* 0x0001e4000c101d04 */
.L_x_49611:
[----:B------:R-:W-:Y:S05]  /*1470*/  BSYNC B0 ;  /* 0x0000000000007941 */ /* 0x000fea0003800000 */
.L_x_49610:
        /* <DEDUP_REMOVED lines=43> */
.L_x_49613:
[----:B------:R-:W-:Y:S05]  /*1730*/  BSYNC B0 ;  /* 0x0000000000007941 */ /* 0x000fea0003800000 */
.L_x_49612:
        /* <DEDUP_REMOVED lines=43> */
.L_x_49615:
[----:B------:R-:W-:Y:S05]  /*19f0*/  BSYNC B0 ;  /* 0x0000000000007941 */ /* 0x000fea0003800000 */
.L_x_49614:
        /* <DEDUP_REMOVED lines=43> */
.L_x_49617:
[----:B------:R-:W-:Y:S05]  /*1cb0*/  BSYNC B0 ;  /* 0x0000000000007941 */ /* 0x000fea0003800000 */
.L_x_49616:
        /* <DEDUP_REMOVED lines=43> */
.L_x_49619:
[----:B------:R-:W-:Y:S05]  /*1f70*/  BSYNC B0 ;  /* 0x0000000000007941 */ /* 0x000fea0003800000 */
.L_x_49618:
        /* <DEDUP_REMOVED lines=43> */
.L_x_49621:
[----:B------:R-:W-:Y:S05]  /*2230*/  BSYNC B0 ;  /* 0x0000000000007941 */ /* 0x000fea0003800000 */
.L_x_49620:
        /* <DEDUP_REMOVED lines=43> */
.L_x_49623:
[----:B------:R-:W-:Y:S05]  /*24f0*/  BSYNC B0 ;  /* 0x0000000000007941 */ /* 0x000fea0003800000 */
.L_x_49622:
        /* <DEDUP_REMOVED lines=43> */
.L_x_49625:
[----:B------:R-:W-:Y:S05]  /*27b0*/  BSYNC B0 ;  /* 0x0000000000007941 */ /* 0x000fea0003800000 */
.L_x_49624:
        /* <DEDUP_REMOVED lines=32> */
[----:B----4-:R-:W-:Y:S02]  /*29c0*/  @P1 FADD.FTZ R230, R150, R230 ;  /* 0x000000e696e61221 */ /* 0x010fe40000010000 */
[----:B---3--:R-:W-:Y:S02]  /*29d0*/  @P1 FADD.FTZ R224, R144, R224 ;  /* 0x000000e090e01221 */ /* 0x008fe40000010000 */
[----:B------:R-:W-:-:S02]  /*29e0*/  @P1 FADD.FTZ R225, R145, R225 ;  /* 0x000000e191e11221 */ /* 0x000fc40000010000 */
[----:B------:R-:W-:Y:S02]  /*29f0*/  @P1 FADD.FTZ R226, R146, R226 ;  /* 0x000000e292e21221 */ /* 0x000fe40000010000 */
[----:B------:R-:W-:Y:S02]  /*2a00*/  @P1 FADD.FTZ R227, R147, R227 ;  /* 0x000000e393e31221 */ /* 0x000fe40000010000 */
[----:B------:R-:W-:Y:S02]  /*2a10*/  @P1 FADD.FTZ R228, R148, R228 ;  /* 0x000000e494e41221 */ /* 0x000fe40000010000 */
[----:B------:R-:W-:Y:S02]  /*2a20*/  @P1 FADD.FTZ R229, R149, R229 ;  /* 0x000000e595e51221 */ /* 0x000fe40000010000 */
[----:B------:R-:W-:Y:S01]  /*2a30*/  @P1 FADD.FTZ R231, R151, R231 ;  /* 0x000000e797e71221 */ /* 0x000fe20000010000 */
[----:B------:R0:W-:Y:S04]  /*2a40*/  STG.E.128 [R6.64], R224 ;  /* 0x000000e006007986 */ /* 0x0001e8000c101d04 */
[----:B------:R0:W-:Y:S02]  /*2a50*/  STG.E.128 [R6.64+0x10], R228 ;  /* 0x000010e406007986 */ /* 0x0001e4000c101d04 */
.L_x_49627:
[----:B------:R-:W-:Y:S05]  /*2a60*/  BSYNC B0 ;  /* 0x0000000000007941 */ /* 0x000fea0003800000 */
.L_x_49626:
        /* <DEDUP_REMOVED lines=103> */
.L_x_49652:
        /* <DEDUP_REMOVED lines=188> */
.L_x_49653:
        /* <DEDUP_REMOVED lines=36> */
[----:B------:R-:W-:Y:S01]  /*3ee0*/  F2FP.PACK_AB R232, R7, R6 ;  /* 0x0000000607e8723e */ /* 0x000fe200000000ff */
[--C-:B------:R-:W-:Y:S02]  /*3ef0*/  FADD.FTZ R7, R154, -R3.reuse ;  /* 0x800000039a077221 */ /* 0x100fe40000010000 */
[----:B------:R-:W-:-:S02]  /*3f00*/  FADD.FTZ R6, R155, -R3 ;  /* 0x800000039b067221 */ /* 0x000fc40000010000 */
[C---:B------:R-:W-:Y:S02]  /*3f10*/  FMUL.FTZ R7, R4.reuse, R7 ;  /* 0x0000000704077220 */ /* 0x040fe40000410000 */
[----:B------:R-:W-:Y:S02]  /*3f20*/  FMUL.FTZ R6, R4, R6 ;  /* 0x0000000604067220 */ /* 0x000fe40000410000 */
[----:B----4-:R-:W-:Y:S02]  /*3f30*/  FFMA.FTZ R7, R16, R7, R10 ;  /* 0x0000000710077223 */ /* 0x010fe4000001000a */
[----:B------:R-:W-:Y:S01]  /*3f40*/  FFMA.FTZ R6, R233, R6, R11 ;  /* 0x00000006e9067223 */ /* 0x000fe2000001000b */
[----:B------:R0:W5:Y:S04]  /*3f50*/  LDL.LU R16, [R1+0x28] ;  /* 0x0000280001107983 */ /* 0x0001680000300800 */
[----:B------:R-:W-:Y:S01]  /*3f60*/  F2FP.PACK_AB R233, R6, R7 ;  /* 0x0000000706e9723e */ /* 0x000fe200000000ff */
[----:B------:R-:W-:-:S02]  /*3f70*/  FADD.FTZ R7, R156, -R3 ;  /* 0x800000039c077221 */ /* 0x000fc40000010000 */
[----:B------:R-:W-:Y:S02]  /*3f80*/  FADD.FTZ R6, R157, -R3 ;  /* 0x800000039d067221 */ /* 0x000fe40000010000 */
[C---:B------:R-:W-:Y:S02]  /*3f90*/  FMUL.FTZ R7, R4.reuse, R7 ;  /* 0x0000000704077220 */ /* 0x040fe40000410000 */
[----:B------:R-:W-:Y:S02]  /*3fa0*/  FMUL.FTZ R6, R4, R6 ;  /* 0x0000000604067220 */ /* 0x000fe40000410000 */
[----:B------:R-:W-:Y:S02]  /*3fb0*/  FFMA.FTZ R7, R2, R7, R12 ;  /* 0x0000000702077223 */ /* 0x000fe4000001000c */
[----:B------:R-:W-:Y:S01]  /*3fc0*/  FFMA.FTZ R6, R234, R6, R13 ;  /* 0x00000006ea067223 */ /* 0x000fe2000001000d */
[----:B------:R0:W5:Y:S04]  /*3fd0*/  LDL.LU R2, [R1+0x24] ;  /* 0x0000240001027983 */ /* 0x0001680000300800 */
[----:B------:R-:W-:Y:S01]  /*3fe0*/  F2FP.PACK_AB R234, R6, R7 ;  /* 0x0000000706ea723e */ /* 0x000fe200000000ff */
[----:B------:R-:W-:-:S04]  /*3ff0*/  FADD.FTZ R7, R158, -R3 ;  /* 0x800000039e077221 */ /* 0x000fc80000010000 */
[----:B------:R-:W-:-:S04]  /*4000*/  FMUL.FTZ R7, R4, R7 ;  /* 0x0000000704077220 */ /* 0x000fc80000410000 */
[----:B------:R-:W-:Y:S02]  /*4010*/  FFMA.FTZ R7, R0, R7, R14 ;  /* 0x0000000700077223 */ /* 0x000fe4000001000e */
[----:B------:R0:W5:Y:S01]  /*4020*/  LDL.LU R0, [R1+0x20] ;  /* 0x0000200001007983 */ /* 0x0001620000300800 */
[----:B------:R-:W-:-:S04]  /*4030*/  FADD.FTZ R6, R159, -R3 ;  /* 0x800000039f067221 */ /* 0x000fc80000010000 */
[----:B------:R-:W-:-:S04]  /*4040*/  FMUL.FTZ R6, R4, R6 ;  /* 0x0000000604067220 */ /* 0x000fc80000410000 */
[----:B------:R-:W-:-:S05]  /*4050*/  FFMA.FTZ R6, R235, R6, R15 ;  /* 0x00000006eb067223 */ /* 0x000fca000001000f */
[----:B------:R-:W-:Y:S01]  /*4060*/  F2FP.PACK_AB R235, R6, R7 ;  /* 0x0000000706eb723e */ /* 0x000fe200000000ff */
[----:B------:R-:W-:-:S10]  /*4070*/  HFMA2.MMA R6, -RZ, RZ, 0, 9.5367431640625e-07 ;  /* 0x00000010ff067435 */ /* 0x000fd400000001ff */
[----:B------:R-:W-:-:S05]  /*4080*/  IMAD.WIDE.U32 R6, R5, R6, c[0x0][0x208] ;  /* 0x0000820005067625 */ /* 0x000fca00078e0006 */
[----:B------:R0:W-:Y:S01]  /*4090*/  STG.E.128 [R6.64], R232 ;  /* 0x000000e806007986 */ /* 0x0001e2000c101d04 */
[----:B------:R-:W-:-:S03]  /*40a0*/  IADD3 R5, R5, 0x20, RZ ;  /* 0x0000002005057810 */ /* 0x000fc60007ffe0ff */
.L_x_49631:
[----:B------:R-:W-:Y:S05]  /*40b0*/  BSYNC B0 ;  /* 0x0000000000007941 */ /* 0x000fea0003800000 */
.L_x_49630:
        /* <DEDUP_REMOVED lines=35> */
.L_x_49633:
[----:B------:R-:W-:Y:S05]  /*42f0*/  BSYNC B0 ;  /* 0x0000000000007941 */ /* 0x000fea0003800000 */
.L_x_49632:
        /* <DEDUP_REMOVED lines=35> */
.L_x_49635:
[----:B------:R-:W-:Y:S05]  /*4530*/  BSYNC B0 ;  /* 0x0000000000007941 */ /* 0x000fea0003800000 */
.L_x_49634:
        /* <DEDUP_REMOVED lines=35> */
.L_x_49637:
[----:B------:R-:W-:Y:S05]  /*4770*/  BSYNC B0 ;  /* 0x0000000000007941 */ /* 0x000fea0003800000 */
.L_x_49636:
        /* <DEDUP_REMOVED lines=35> */
.L_x_49639:
[----:B------:R-:W-:Y:S05]  /*49b0*/  BSYNC B0 ;  /* 0x0000000000007941 */ /* 0x000fea0003800000 */
.L_x_49638:
        /* <DEDUP_REMOVED lines=35> */
.L_x_49641:
[----:B------:R-:W-:Y:S05]  /*4bf0*/  BSYNC B0 ;  /* 0x0000000000007941 */ /* 0x000fea0003800000 */
.L_x_49640:
        /* <DEDUP_REMOVED lines=35> */
.L_x_49643:
[----:B------:R-:W-:Y:S05]  /*4e30*/  BSYNC B0 ;  /* 0x0000000000007941 */ /* 0x000fea0003800000 */
.L_x_49642:
        /* <DEDUP_REMOVED lines=35> */
.L_x_49645:
[----:B------:R-:W-:Y:S05]  /*5070*/  BSYNC B0 ;  /* 0x0000000000007941 */ /* 0x000fea0003800000 */
.L_x_49644:
        /* <DEDUP_REMOVED lines=35> */
.L_x_49647:
[----:B------:R-:W-:Y:S05]  /*52b0*/  BSYNC B0 ;  /* 0x0000000000007941 */ /* 0x000fea0003800000 */
.L_x_49646:
        /* <DEDUP_REMOVED lines=32> */
[----:B------:R-:W-:-:S05]  /*54c0*/  F2FP.PACK_AB R235, R6, R3 ;  /* 0x0000000306eb723e */ /* 0x000fca00000000ff */
[----:B------:R0:W-:Y:S02]  /*54d0*/  STG.E.128 [R4.64], R232 ;  /* 0x000000e804007986 */ /* 0x0001e4000c101d04 */
.L_x_49649:
[----:B------:R-:W-:Y:S05]  /*54e0*/  BSYNC B0 ;  /* 0x0000000000007941 */ /* 0x000fea0003800000 */
.L_x_49648:
[----:B------:R-:W-:-:S10]  /*54f0*/  HFMA2.MMA R3, -RZ, RZ, 0, 2.384185791015625e-07 ;  /* 0x00000004ff037435 */ /* 0x000fd400000001ff */
[----:B------:R-:W-:-:S05]  /*5500*/  IMAD R252, R3, c[0x0][0x160], R252 ;  /* 0x0000580003fc7a24 */ /* 0x000fca00078e02fc */
[----:B------:R-:W-:-:S13]  /*5510*/  ISETP.GE.AND P1, PT, R252, c[0x0][0x164], PT ;  /* 0x00005900fc007a0c */ /* 0x000fda0003f26270 */
[----:B01----:R-:W-:Y:S01]  /*5520*/  @P1 CALL.REL.NOINC `(.L_x_49650) ;  /* 0x0000001000001944 */ /* 0x003fe20003c00000 */
[----:B------:R-:W-:Y:S05]  /*5530*/  BRA `(.L_x_49651) ;  /* 0xffffb8f000007947 */ /* 0x000fea000383ffff */
.L_x_49650:
[----:B------:R-:W-:Y:S05]  /*5540*/  EXIT ;  /* 0x000000000000794d */ /* 0x000fea0003800000 */
.L_x_49628:
[----:B------:R-:W-:Y:S01]  /*5550*/  HFMA2.MMA R4, -RZ, RZ, 0, 5.9604644775390625e-08 ;  /* 0x00000001ff047435 */ /* 0x000fe200000001ff */
[----:B------:R-:W-:Y:S02]  /*5560*/  MOV R232, R3 ;  /* 0x0000000300e87202 */ /* 0x000fe40000000f00 */
[----:B------:R-:W-:Y:S02]  /*5570*/  MOV R233, 0x1f ;  /* 0x0000001f00e97802 */ /* 0x000fe40000000f00 */
[----:B------:R-:W-:Y:S02]  /*5580*/  MOV R7, 0xffffffff ;  /* 0xffffffff00077802 */ /* 0x000fe40000000f00 */
[----:B------:R-:W-:Y:S02]  /*5590*/  MOV R6, 0x55b0 ;  /* 0x000055b000067802 */ /* 0x000fe40000000f00 */
[----:B-----5:R-:W-:Y:S05]  /*55a0*/  CALL.REL.NOINC `($__internal_112_$__cuda_sm70_shflsync_bfly_p) ;  /* 0x00000e4000007944 */ /* 0x020fea0003c00000 */
[----:B-1----:R-:W-:Y:S05]  /*55b0*/  BRA `(.L_x_49652) ;  /* 0xffffdb2000007947 */ /* 0x002fea000383ffff */
.L_x_49629:
[----:B------:R-:W-:Y:S01]  /*55c0*/  HFMA2.MMA R4, -RZ, RZ, 0, 1.1920928955078125e-07 ;  /* 0x00000002ff047435 */ /* 0x000fe200000001ff */
[----:B------:R-:W-:Y:S02]  /*55d0*/  MOV R232, R3 ;  /* 0x0000000300e87202 */ /* 0x000fe40000000f00 */
[----:B------:R-:W-:-:S02]  /*55e0*/  MOV R233, 0x1f ;  /* 0x0000001f00e97802 */ /* 0x000fc40000000f00 */
[----:B------:R-:W-:Y:S02]  /*55f0*/  MOV R7, 0xffffffff ;  /* 0xffffffff00077802 */ /* 0x000fe40000000f00 */
[----:B------:R-:W-:Y:S02]  /*5600*/  MOV R6, 0x5620 ;  /* 0x0000562000067802 */ /* 0x000fe40000000f00 */
[----:B-----5:R-:W-:Y:S05]  /*5610*/  CALL.REL.NOINC `($__internal_112_$__cuda_sm70_shflsync_bfly_p) ;  /* 0x00000dd000007944 */ /* 0x020fea0003c00000 */
[----:B-1----:R-:W-:Y:S01]  /*5620*/  FADD.FTZ R3, R3, R4 ;  /* 0x0000000403037221 */ /* 0x002fe20000010000 */
[----:B------:R-:W-:Y:S01]  /*5630*/  HFMA2.MMA R4, -RZ, RZ, 0, 2.384185791015625e-07 ;  /* 0x00000004ff047435 */ /* 0x000fe200000001ff */
[----:B------:R-:W-:Y:S02]  /*5640*/  MOV R233, 0x1f ;  /* 0x0000001f00e97802 */ /* 0x000fe40000000f00 */
[----:B------:R-:W-:Y:S02]  /*5650*/  MOV R7, 0xffffffff ;  /* 0xffffffff00077802 */ /* 0x000fe40000000f00 */
[----:B------:R-:W-:Y:S02]  /*5660*/  MOV R232, R3 ;  /* 0x0000000300e87202 */ /* 0x000fe40000000f00 */
[----:B------:R-:W-:-:S02]  /*5670*/  MOV R6, 0x5690 ;  /* 0x0000569000067802 */ /* 0x000fc40000000f00 */
[----:B------:R-:W-:Y:S05]  /*5680*/  CALL.REL.NOINC `($__internal_112_$__cuda_sm70_shflsync_bfly_p) ;  /* 0x00000d6000007944 */ /* 0x000fea0003c00000 */
[----:B-1----:R-:W-:Y:S01]  /*5690*/  FADD.FTZ R3, R3, R4 ;  /* 0x0000000403037221 */ /* 0x002fe20000010000 */
[----:B------:R-:W-:Y:S01]  /*56a0*/  HFMA2.MMA R4, -RZ, RZ, 0, 4.76837158203125e-07 ;  /* 0x00000008ff047435 */ /* 0x000fe200000001ff */
[----:B------:R-:W-:-:S02]  /*56b0*/  MOV R233, 0x1f ;  /* 0x0000001f00e97802 */ /* 0x000fc40000000f00 */
[----:B------:R-:W-:Y:S02]  /*56c0*/  MOV R7, 0xffffffff ;  /* 0xffffffff00077802 */ /* 0x000fe40000000f00 */
[----:B------:R-:W-:Y:S02]  /*56d0*/  MOV R232, R3 ;  /* 0x0000000300e87202 */ /* 0x000fe40000000f00 */
[----:B------:R-:W-:Y:S02]  /*56e0*/  MOV R6, 0x5700 ;  /* 0x0000570000067802 */ /* 0x000fe40000000f00 */
[----:B------:R-:W-:Y:S05]  /*56f0*/  CALL.REL.NOINC `($__internal_112_$__cuda_sm70_shflsync_bfly_p) ;  /* 0x00000cf000007944 */ /* 0x000fea0003c00000 */
[----:B-1----:R-:W-:Y:S01]  /*5700*/  FADD.FTZ R3, R3, R4 ;  /* 0x0000000403037221 */ /* 0x002fe20000010000 */
[----:B------:R-:W-:Y:S01]  /*5710*/  HFMA2.MMA R4, -RZ, RZ, 0, 9.5367431640625e-07 ;  /* 0x00000010ff047435 */ /* 0x000fe200000001ff */
[----:B------:R-:W-:Y:S02]  /*5720*/  MOV R233, 0x1f ;  /* 0x0000001f00e97802 */ /* 0x000fe40000000f00 */
[----:B------:R-:W-:Y:S02]  /*5730*/  MOV R7, 0xffffffff ;  /* 0xffffffff00077802 */ /* 0x000fe40000000f00 */
[----:B------:R-:W-:-:S02]  /*5740*/  MOV R232, R3 ;  /* 0x0000000300e87202 */ /* 0x000fc40000000f00 */
[----:B------:R-:W-:Y:S02]  /*5750*/  MOV R6, 0x5770 ;  /* 0x0000577000067802 */ /* 0x000fe40000000f00 */
[----:B------:R-:W-:Y:S05]  /*5760*/  CALL.REL.NOINC `($__internal_112_$__cuda_sm70_shflsync_bfly_p) ;  /* 0x00000c8000007944 */ /* 0x000fea0003c00000 */
        /* <DEDUP_REMOVED lines=174> */
[----:B------:R-:W-:Y:S05]  /*6250*/  CALL.REL.NOINC `($__internal_112_$__cuda_sm70_shflsync_bfly_p) ;  /* 0x0000019000007944 */ /* 0x000fea0003c00000 */
[----:B-1----:R-:W-:Y:S01]  /*6260*/  FADD.FTZ R232, R232, R4 ;  /* 0x00000004e8e87221 */ /* 0x002fe20000010000 */
[----:B------:R-:W-:Y:S01]  /*6270*/  HFMA2.MMA R4, -RZ, RZ, 0, 1.1920928955078125e-07 ;  /* 0x00000002ff047435 */ /* 0x000fe200000001ff */
[----:B------:R-:W-:Y:S02]  /*6280*/  MOV R233, 0x1f ;  /* 0x0000001f00e97802 */ /* 0x000fe40000000f00 */
[----:B------:R-:W-:Y:S02]  /*6290*/  MOV R7, 0xffffffff ;  /* 0xffffffff00077802 */ /* 0x000fe40000000f00 */
[----:B------:R-:W-:Y:S02]  /*62a0*/  MOV R6, 0x62c0 ;  /* 0x000062c000067802 */ /* 0x000fe40000000f00 */
[----:B------:R-:W-:Y:S05]  /*62b0*/  CALL.REL.NOINC `($__internal_112_$__cuda_sm70_shflsync_bfly_p) ;  /* 0x0000013000007944 */ /* 0x000fea0003c00000 */
[----:B-1----:R-:W-:Y:S01]  /*62c0*/  FADD.FTZ R232, R232, R4 ;  /* 0x00000004e8e87221 */ /* 0x002fe20000010000 */
[----:B------:R-:W-:Y:S01]  /*62d0*/  HFMA2.MMA R4, -RZ, RZ, 0, 2.384185791015625e-07 ;  /* 0x00000004ff047435 */ /* 0x000fe200000001ff */
[----:B------:R-:W-:-:S02]  /*62e0*/  MOV R233, 0x1f ;  /* 0x0000001f00e97802 */ /* 0x000fc40000000f00 */
[----:B------:R-:W-:Y:S02]  /*62f0*/  MOV R7, 0xffffffff ;  /* 0xffffffff00077802 */ /* 0x000fe40000000f00 */
[----:B------:R-:W-:Y:S02]  /*6300*/  MOV R6, 0x6320 ;  /* 0x0000632000067802 */ /* 0x000fe40000000f00 */
[----:B------:R-:W-:Y:S05]  /*6310*/  CALL.REL.NOINC `($__internal_112_$__cuda_sm70_shflsync_bfly_p) ;  /* 0x000000d000007944 */ /* 0x000fea0003c00000 */
[----:B-1----:R-:W-:Y:S01]  /*6320*/  FADD.FTZ R232, R232, R4 ;  /* 0x00000004e8e87221 */ /* 0x002fe20000010000 */
[----:B------:R-:W-:Y:S01]  /*6330*/  HFMA2.MMA R4, -RZ, RZ, 0, 4.76837158203125e-07 ;  /* 0x00000008ff047435 */ /* 0x000fe200000001ff */
[----:B------:R-:W-:Y:S02]  /*6340*/  MOV R233, 0x1f ;  /* 0x0000001f00e97802 */ /* 0x000fe40000000f00 */
[----:B------:R-:W-:Y:S02]  /*6350*/  MOV R7, 0xffffffff ;  /* 0xffffffff00077802 */ /* 0x000fe40000000f00 */
[----:B------:R-:W-:Y:S02]  /*6360*/  MOV R6, 0x6380 ;  /* 0x0000638000067802 */ /* 0x000fe40000000f00 */
[----:B------:R-:W-:Y:S05]  /*6370*/  CALL.REL.NOINC `($__internal_112_$__cuda_sm70_shflsync_bfly_p) ;  /* 0x0000007000007944 */ /* 0x000fea0003c00000 */
[----:B-1----:R-:W-:Y:S01]  /*6380*/  FADD.FTZ R232, R232, R4 ;  /* 0x00000004e8e87221 */ /* 0x002fe20000010000 */
[----:B------:R-:W-:Y:S01]  /*6390*/  HFMA2.MMA R4, -RZ, RZ, 0, 9.5367431640625e-07 ;  /* 0x00000010ff047435 */ /* 0x000fe200000001ff */
[----:B------:R-:W-:-:S02]  /*63a0*/  MOV R233, 0x1f ;  /* 0x0000001f00e97802 */ /* 0x000fc40000000f00 */
[----:B------:R-:W-:Y:S02]  /*63b0*/  MOV R7, 0xffffffff ;  /* 0xffffffff00077802 */ /* 0x000fe40000000f00 */
[----:B------:R-:W-:Y:S02]  /*63c0*/  MOV R6, 0x63e0 ;  /* 0x000063e000067802 */ /* 0x000fe40000000f00 */
[----:B------:R-:W-:Y:S05]  /*63d0*/  CALL.REL.NOINC `($__internal_112_$__cuda_sm70_shflsync_bfly_p) ;  /* 0x0000001000007944 */ /* 0x000fea0003c00000 */
[----:B-1----:R-:W-:Y:S05]  /*63e0*/  BRA `(.L_x_49653) ;  /* 0xffffd8b000007947 */ /* 0x002fea000383ffff */
        .weak           $__internal_112_$__cuda_sm70_shflsync_bfly_p
        .type           $__internal_112_$__cuda_sm70_shflsync_bfly_p,@function
        .size           $__internal_112_$__cuda_sm70_shflsync_bfly_p,(.L_x_71112 - $__internal_112_$__cuda_sm70_shflsync_bfly_p)
$__internal_112_$__cuda_sm70_shflsync_bfly_p:
[----:B------:R-:W-:Y:S04]  /*63f0*/  WARPSYNC R7 ;  /* 0x0000000700007348 */ /* 0x000fe80003800000 */
[----:B------:R0:W1:Y:S02]  /*6400*/  SHFL.BFLY PT, R4, R232, R4, R233 ;  /* 0x0c000004e8047389 */ /* 0x00006400000e00e9 */
[----:B0-----:R-:W-:-:S06]  /*6410*/  HFMA2.MMA R7, -RZ, RZ, 0, 0 ;  /* 0x00000000ff077435 */ /* 0x001fcc00000001ff */
[----:B------:R-:W-:Y:S05]  /*6420*/  RET.REL.NODEC R6 `(_ZN10layer_norm13ln_fwd_kernelINS_13Kernel_traitsIf6__halffS2_fjLj2560ELj1ELj4ELj1ELj16ENS_18Kernel_traits_baseILj2560EfS2_fS2_fjLj128EEEEELb0ELb0ELb0ELb0EEEvNS_9FwdParamsE) ;  /* 0xffff9bd006007950 */ /* 0x000fea0003c3ffff */
.L_x_49654:
        /* <DEDUP_REMOVED lines=13> */
.L_x_71112:


//--------------------- .text._ZN10layer_norm13ln_fwd_kernelINS_13Kernel_traitsIf6__halffS2_fjLj2560ELj1ELj4ELj1ELj16ENS_18Kernel_traits_baseILj2560EfS2_fS2_fjLj128EEEEELb0ELb0ELb0ELb1EEEvNS_9FwdParamsE --------------------------
	.section	.text._ZN10layer_norm13ln_fwd_kernelINS_13Kernel_traitsIf6__halffS2_fjLj2560ELj1ELj4ELj1ELj16ENS_18Kernel_traits_baseILj2560EfS2_fS2_fjLj128EEEEELb0ELb0ELb0ELb1EEEvNS_9FwdParamsE,"ax",@progbits
	.sectioninfo	@"SHI_REGISTERS=255"
	.align	128
        .global         _ZN10layer_norm13ln_fwd_kernelINS_13Kernel_traitsIf6__halffS2_fjLj2560ELj1ELj4ELj1ELj16ENS_18Kernel_traits_baseILj2560EfS2_fS2_fjLj128EEEEELb0ELb0ELb0ELb1EEEvNS_9FwdParamsE
        .type           _ZN10layer_norm13ln_fwd_kernelINS_13Kernel_traitsIf6__halffS2_fjLj2560ELj1ELj4ELj1ELj16ENS_18Kernel_traits_baseILj2560EfS2_fS2_fjLj128EEEEELb0ELb0ELb0ELb1EEEvNS_9FwdParamsE,@function
        .size           _ZN10layer_norm13ln_fwd_kernelINS_13Kernel_traitsIf6__halffS2_fjLj2560ELj1ELj4ELj1ELj16ENS_18Kernel_traits_baseILj2560EfS2_fS2_fjLj128EEEEELb0ELb0ELb0ELb1EEEvNS_9FwdParamsE,(.L_x_71113 - _ZN10layer_norm13ln_fwd_kernelINS_13Kernel_traitsIf6__halffS2_fjLj2560ELj1ELj4ELj1ELj16ENS_18Kernel_traits_baseILj2560EfS2_fS2_fjLj128EEEEELb0ELb0ELb0ELb1EEEvNS_9FwdParamsE)
        .other          _ZN10layer_norm13ln_fwd_kernelINS_13Kernel_traitsIf6__halffS2_fjLj2560ELj1ELj4ELj1ELj16ENS_18Kernel_traits_baseILj2560EfS2_fS2_fjLj128EEEEELb0ELb0ELb0ELb1EEEvNS_9FwdParamsE,@"STO_CUDA_ENTRY STV_DEFAULT"
_ZN10layer_norm13ln_fwd_kernelINS_13Kernel_traitsIf6__halffS2_fjLj2560ELj1ELj4ELj1ELj16ENS_18Kernel_traits_baseILj2560EfS2_fS2_fjLj128EEEEELb0ELb0ELb0ELb1EEEvNS_9FwdParamsE:
.text._ZN10layer_norm13ln_fwd_kernelINS_13Kernel_traitsIf6__halffS2_fjLj2560ELj1ELj4ELj1ELj16ENS_18Kernel_traits_baseILj2560EfS2_fS2_fjLj128EEEEELb0ELb0ELb0ELb1EEEvNS_9FwdParamsE:
        /* <DEDUP_REMOVED lines=102> */
.L_x_49658:
        /* <DEDUP_REMOVED lines=24> */
[----:B0-----:R-:W-:Y:S01]  /*07e0*/  IADD3 R8, R0, 0x20, RZ ;  /* 0x0000002000087810 */ /* 0x001fe20007ffe0ff */
[----:B--2---:R-:W-:Y:S01]  /*07f0*/  @P1 HADD2.F32 R2, -RZ, R4.H0_H0 ;  /* 0x20000004ff021230 */ /* 0x004fe20000004100 */
[----:B------:R-:W-:-:S02]  /*0800*/  ISETP.NE.AND.EX P1, PT, RZ, c[0x0][0x184], PT, P2 ;  /* 0x00006100ff007a0c */ /* 0x000fc40003f25320 */
[C---:B------:R-:W-:Y:S01]  /*0810*/  LEA R10, P2, R0.reuse, c[0x0][0x188], 0x5 ;  /* 0x00006200000a7a11 */ /* 0x040fe200078428ff */
[--C-:B---3--:R-:W-:Y:S02]  /*0820*/  HADD2.F32 R5, -RZ, R93.reuse.H0_H0 ;  /* 0x2000005dff057230 */ /* 0x108fe40000004100 */
[----:B------:R-:W-:Y:S01]  /*0830*/  HADD2.F32 R99, -RZ, R93.H1_H1 ;  /* 0x3000005dff637230 */ /* 0x000fe20000004100 */
[----:B------:R-:W-:Y:S01]  /*0840*/  LEA.HI.X R11, R0, c[0x0][0x18c], RZ, 0x5, P2 ;  /* 0x00006300000b7a11 */ /* 0x000fe200010f2cff */
[----:B------:R-:W-:Y:S01]  /*0850*/  HADD2.F32 R9, -RZ, R95.H0_H0 ;  /* 0x2000005fff097230 */ /* 0x000fe20000004100 */
[-C--:B------:R-:W-:Y:S01]  /*0860*/  FMUL.FTZ R98, R5, R2.reuse ;  /* 0x0000000205627220 */ /* 0x080fe20000410000 */
[--C-:B------:R-:W-:Y:S01]  /*0870*/  HADD2.F32 R3, -RZ, R92.reuse.H0_H0 ;  /* 0x2000005cff037230 */ /* 0x100fe20000004100 */
[----:B------:R-:W-:Y:S01]  /*0880*/  FMUL.FTZ R99, R99, R2 ;  /* 0x0000000263637220 */ /* 0x000fe20000410000 */
[----:B------:R-:W-:Y:S01]  /*0890*/  HADD2.F32 R97, -RZ, R92.H1_H1 ;  /* 0x3000005cff617230 */ /* 0x000fe20000004100 */
[----:B------:R-:W-:Y:S01]  /*08a0*/  IMAD.WIDE.U32 R4, R8, R24, c[0x0][0x170] ;  /* 0x00005c0008047625 */ /* 0x000fe200078e0018 */
[----:B------:R-:W-:-:S02]  /*08b0*/  HADD2.F32 R7, -RZ, R94.H0_H0 ;  /* 0x2000005eff077230 */ /* 0x000fc40000004100 */
[----:B------:R-:W-:Y:S01]  /*08c0*/  HADD2.F32 R93, -RZ, R94.H1_H1 ;  /* 0x3000005eff5d7230 */ /* 0x000fe20000004100 */
[-C--:B------:R-:W-:Y:S01]  /*08d0*/  FMUL.FTZ R96, R3, R2.reuse ;  /* 0x0000000203607220 */ /* 0x080fe20000410000 */
[----:B------:R-:W-:Y:S01]  /*08e0*/  HADD2.F32 R95, -RZ, R95.H1_H1 ;  /* 0x3000005fff5f7230 */ /* 0x000fe20000004100 */
[-C--:B------:R-:W-:Y:S02]  /*08f0*/  FMUL.FTZ R97, R97, R2.reuse ;  /* 0x0000000261617220 */ /* 0x080fe40000410000 */
[-C--:B------:R-:W-:Y:S02]  /*0900*/  FMUL.FTZ R92, R7, R2.reuse ;  /* 0x00000002075c7220 */ /* 0x080fe40000410000 */
[-C--:B------:R-:W-:Y:S02]  /*0910*/  FMUL.FTZ R93, R93, R2.reuse ;  /* 0x000000025d5d7220 */ /* 0x080fe40000410000 */
        /* <DEDUP_REMOVED lines=21> */
[----:B------:R-:W3:Y:S01]  /*0a70*/  @P0 LDG.E.128 R32, [R6.64] ;  /* 0x0000000406200981 */ /* 0x000ee2000c1e1d00 */
[----:B------:R-:W-:-:S06]  /*0a80*/  MOV R31, R19 ;  /* 0x00000013001f7202 */ /* 0x000fcc0000000f00 */
[----:B------:R-:W4:Y:S01]  /*0a90*/  @P0 LDG.E.128 R28, [R6.64+0x10] ;  /* 0x00001004061c0981 */ /* 0x000f22000c1e1d00 */
[----:B------:R-:W-:Y:S01]  /*0aa0*/  IADD3 R20, R0, 0x40, RZ ;  /* 0x0000004000147810 */ /* 0x000fe20007ffe0ff */
[----:B------:R-:W-:Y:S01]  /*0ab0*/  IMAD.WIDE.U32 R8, R8, R100, c[0x0][0x188] ;  /* 0x0000620008087625 */ /* 0x000fe200078e0064 */
[--C-:B--2---:R-:W-:Y:S02]  /*0ac0*/  HADD2.F32 R5, -RZ, R85.reuse.H0_H0 ;  /* 0x20000055ff057230 */ /* 0x104fe40000004100 */
[----:B------:R-:W-:Y:S02]  /*0ad0*/  HADD2.F32 R91, -RZ, R85.H1_H1 ;  /* 0x30000055ff5b7230 */ /* 0x000fe40000004100 */
[----:B------:R-:W-:Y:S02]  /*0ae0*/  HADD2.F32 R21, -RZ, R87.H0_H0 ;  /* 0x20000057ff157230 */ /* 0x000fe40000004100 */
[--C-:B------:R-:W-:Y:S02]  /*0af0*/  HADD2.F32 R3, -RZ, R84.reuse.H0_H0 ;  /* 0x20000054ff037230 */ /* 0x100fe40000004100 */
[----:B------:R-:W-:-:S02]  /*0b00*/  HADD2.F32 R89, -RZ, R84.H1_H1 ;  /* 0x30000054ff597230 */ /* 0x000fc40000004100 */
[--C-:B0-----:R-:W-:Y:S02]  /*0b10*/  HADD2.F32 R11, -RZ, R86.reuse.H0_H0 ;  /* 0x20000056ff0b7230 */ /* 0x101fe40000004100 */
[----:B------:R-:W-:Y:S02]  /*0b20*/  HADD2.F32 R85, -RZ, R86.H1_H1 ;  /* 0x30000056ff557230 */ /* 0x000fe40000004100 */
        /* <DEDUP_REMOVED lines=33> */
[----:B0-----:R-:W-:-:S04]  /*0d40*/  IMAD.WIDE.U32 R8, R20, R100, c[0x0][0x188] ;  /* 0x0000620014087625 */ /* 0x001fc800078e0064 */
[----:B-1----:R-:W-:Y:S01]  /*0d50*/  @P0 IMAD.WIDE.U32 R10, R22, R100, c[0x0][0x180] ;  /* 0x00006000160a0625 */ /* 0x002fe200078e0064 */
[----:B--2---:R-:W-:Y:S02]  /*0d60*/  HADD2.F32 R21, -RZ, R5.H0_H0 ;  /* 0x20000005ff157230 */ /* 0x004fe40000004100 */
[----:B------:R-:W-:Y:S02]  /*0d70*/  HADD2.F32 R25, -RZ, R7.H0_H0 ;  /* 0x20000007ff197230 */ /* 0x000fe40000004100 */
[--C-:B------:R-:W-:Y:S02]  /*0d80*/  HADD2.F32 R3, -RZ, R4.reuse.H0_H0 ;  /* 0x20000004ff037230 */ /* 0x100fe40000004100 */
[----:B------:R-:W-:Y:S02]  /*0d90*/  HADD2.F32 R81, -RZ, R4.H1_H1 ;  /* 0x30000004ff517230 */ /* 0x000fe40000004100 */
[----:B------:R-:W-:Y:S02]  /*0da0*/  HADD2.F32 R5, -RZ, R5.H1_H1 ;  /* 0x30000005ff057230 */ /* 0x000fe40000004100 */
[----:B------:R-:W-:-:S02]  /*0db0*/  HADD2.F32 R23, -RZ, R6.H0_H0 ;  /* 0x20000006ff177230 */ /* 0x000fc40000004100 */
[----:B------:R-:W-:Y:S02]  /*0dc0*/  HADD2.F32 R77, -RZ, R6.H1_H1 ;  /* 0x30000006ff4d7230 */ /* 0x000fe40000004100 */
        /* <DEDUP_REMOVED lines=72> */
[----:B------:R-:W-:Y:S01]  /*1250*/  IADD3 R22, R0, 0xa0, RZ ;  /* 0x000000a000167810 */ /* 0x000fe20007ffe0ff */
[----:B0-----:R-:W-:Y:S01]  /*1260*/  IMAD.WIDE.U32 R8, R20, R100, c[0x0][0x188] ;  /* 0x0000620014087625 */ /* 0x001fe200078e0064 */
[----:B--2---:R-:W-:Y:S02]  /*1270*/  HADD2.F32 R21, -RZ, R5.H0_H0 ;  /* 0x20000005ff157230 */ /* 0x004fe40000004100 */
[----:B------:R-:W-:Y:S02]  /*1280*/  HADD2.F32 R25, -RZ, R7.H0_H0 ;  /* 0x20000007ff197230 */ /* 0x000fe40000004100 */
[--C-:B------:R-:W-:Y:S02]  /*1290*/  HADD2.F32 R3, -RZ, R4.reuse.H0_H0 ;  /* 0x20000004ff037230 */ /* 0x100fe40000004100 */
[----:B------:R-:W-:-:S02]  /*12a0*/  HADD2.F32 R65, -RZ, R4.H1_H1 ;  /* 0x30000004ff417230 */ /* 0x000fc40000004100 */
[----:B------:R-:W-:Y:S02]  /*12b0*/  HADD2.F32 R5, -RZ, R5.H1_H1 ;  /* 0x30000005ff057230 */ /* 0x000fe40000004100 */
[--C-:B------:R-:W-:Y:S02]  /*12c0*/  HADD2.F32 R23, -RZ, R6.reuse.H0_H0 ;  /* 0x20000006ff177230 */ /* 0x100fe40000004100 */
[----:B------:R-:W-:Y:S02]  /*12d0*/  HADD2.F32 R61, -RZ, R6.H1_H1 ;  /* 0x30000006ff3d7230 */ /* 0x000fe40000004100 */
        /* <DEDUP_REMOVED lines=74> */
[----:B------:R-:W-:Y:S01]  /*1780*/  IMAD.WIDE.U32 R10, R10, R100, c[0x0][0x188] ;  /* 0x000062000a0a7625 */ /* 0x000fe200078e0064 */
[----:B--2---:R-:W-:Y:S02]  /*1790*/  HADD2.F32 R23, -RZ, R5.H0_H0 ;  /* 0x20000005ff177230 */ /* 0x004fe40000004100 */
[----:B------:R-:W-:Y:S02]  /*17a0*/  HADD2.F32 R27, -RZ, R7.H0_H0 ;  /* 0x20000007ff1b7230 */ /* 0x000fe40000004100 */
[--C-:B0-----:R-:W-:Y:S02]  /*17b0*/  HADD2.F32 R9, -RZ, R4.reuse.H0_H0 ;  /* 0x20000004ff097230 */ /* 0x101fe40000004100 */
        /* <DEDUP_REMOVED lines=36> */
[----:B--2---:R-:W-:Y:S02]  /*1a00*/  HADD2.F32 R36, -RZ, R6.H0_H0 ;  /* 0x20000006ff247230 */ /* 0x004fe40000004100 */
[----:B------:R-:W-:Y:S02]  /*1a10*/  HADD2.F32 R38, -RZ, R7.H0_H0 ;  /* 0x20000007ff267230 */ /* 0x000fe40000004100 */
[--C-:B------:R-:W-:Y:S02]  /*1a20*/  HADD2.F32 R40, -RZ, R4.reuse.H0_H0 ;  /* 0x20000004ff287230 */ /* 0x100fe40000004100 */
[----:B------:R-:W-:Y:S02]  /*1a30*/  HADD2.F32 R41, -RZ, R4.H1_H1 ;  /* 0x30000004ff297230 */ /* 0x000fe40000004100 */
[----:B------:R-:W-:-:S02]  /*1a40*/  HADD2.F32 R42, -RZ, R5.H0_H0 ;  /* 0x20000005ff2a7230 */ /* 0x000fc40000004100 */
[----:B------:R-:W-:Y:S02]  /*1a50*/  HADD2.F32 R43, -RZ, R5.H1_H1 ;  /* 0x30000005ff2b7230 */ /* 0x000fe40000004100 */
        /* <DEDUP_REMOVED lines=35> */
[--C-:B--2---:R-:W-:Y:S02]  /*1c90*/  HADD2.F32 R10, -RZ, R4.reuse.H0_H0 ;  /* 0x20000004ff0a7230 */ /* 0x104fe40000004100 */
[----:B------:R-:W-:Y:S02]  /*1ca0*/  HADD2.F32 R11, -RZ, R4.H1_H1 ;  /* 0x30000004ff0b7230 */ /* 0x000fe40000004100 */
[--C-:B0-----:R-:W-:Y:S02]  /*1cb0*/  HADD2.F32 R8, -RZ, R5.reuse.H0_H0 ;  /* 0x20000005ff087230 */ /* 0x101fe40000004100 */
[----:B------:R-:W-:Y:S02]  /*1cc0*/  HADD2.F32 R9, -RZ, R5.H1_H1 ;  /* 0x30000005ff097230 */ /* 0x000fe40000004100 */
[----:B------:R-:W-:-:S02]  /*1cd0*/  HADD2.F32 R5, -RZ, R6.H0_H0 ;  /* 0x20000006ff057230 */ /* 0x000fc40000004100 */
[--C-:B------:R-:W-:Y:S02]  /*1ce0*/  HADD2.F32 R4, -RZ, R7.reuse.H0_H0 ;  /* 0x20000007ff047230 */ /* 0x100fe40000004100 */
[----:B------:R-:W-:Y:S02]  /*1cf0*/  HADD2.F32 R6, -RZ, R6.H1_H1 ;  /* 0x30000006ff067230 */ /* 0x000fe40000004100 */
[----:B------:R-:W-:Y:S01]  /*1d00*/  HADD2.F32 R7, -RZ, R7.H1_H1 ;  /* 0x30000007ff077230 */ /* 0x000fe20000004100 */
        /* <DEDUP_REMOVED lines=34> */
[----:B--2---:R-:W-:Y:S02]  /*1f30*/  HADD2.F32 R10, -RZ, R7.H0_H0 ;  /* 0x20000007ff0a7230 */ /* 0x004fe40000004100 */
[----:B------:R-:W-:Y:S02]  /*1f40*/  HADD2.F32 R11, -RZ, R5.H0_H0 ;  /* 0x20000005ff0b7230 */ /* 0x000fe40000004100 */
[----:B------:R-:W-:Y:S02]  /*1f50*/  HADD2.F32 R7, -RZ, R7.H1_H1 ;  /* 0x30000007ff077230 */ /* 0x000fe40000004100 */
[--C-:B0-----:R-:W-:Y:S02]  /*1f60*/  HADD2.F32 R9, -RZ, R4.reuse.H0_H0 ;  /* 0x20000004ff097230 */ /* 0x101fe40000004100 */
[----:B------:R-:W-:Y:S02]  /*1f70*/  HADD2.F32 R8, -RZ, R4.H1_H1 ;  /* 0x30000004ff087230 */ /* 0x000fe40000004100 */
[----:B------:R-:W-:-:S02]  /*1f80*/  HADD2.F32 R4, -RZ, R5.H1_H1 ;  /* 0x30000005ff047230 */ /* 0x000fc40000004100 */
[--C-:B------:R-:W-:Y:S02]  /*1f90*/  HADD2.F32 R5, -RZ, R6.reuse.H0_H0 ;  /* 0x20000006ff057230 */ /* 0x100fe40000004100 */
[----:B------:R-:W-:Y:S01]  /*1fa0*/  HADD2.F32 R100, -RZ, R6.H1_H1 ;  /* 0x30000006ff647230 */ /* 0x000fe20000004100 */
        /* <DEDUP_REMOVED lines=117> */
.L_x_49659:
        /* <DEDUP_REMOVED lines=180> */
.L_x_49660:
        /* <DEDUP_REMOVED lines=21> */
[----:B------:R-:W-:Y:S01]  /*3390*/  F2FP.PACK_AB R31, R29, R28 ;  /* 0x0000001c1d1f723e */ /* 0x000fe200000000ff */
        /* <DEDUP_REMOVED lines=66> */
[----:B------:R-:W-:Y:S01]  /*37c0*/  F2FP.PACK_AB R29, R33, R92 ;  /* 0x0000005c211d723e */ /* 0x000fe200000000ff */
[----:B------:R-:W-:Y:S01]  /*37d0*/  HFMA2.MMA R92, -RZ, RZ, 0, 2.384185791015625e-07 ;  /* 0x00000004ff5c7435 */ /* 0x000fe200000001ff */
[----:B---3--:R-:W-:-:S02]  /*37e0*/  FFMA.FTZ R35, R96, R35, R105 ;  /* 0x0000002360237223 */ /* 0x008fc40000010069 */
[----:B-----5:R-:W-:-:S03]  /*37f0*/  FFMA.FTZ R28, R99, R28, R100 ;  /* 0x0000001c631c7223 */ /* 0x020fc60000010064 */
[----:B------:R-:W-:Y:S02]  /*3800*/  F2FP.PACK_AB R30, R35, R30 ;  /* 0x0000001e231e723e */ /* 0x000fe400000000ff */
[----:B------:R-:W-:Y:S02]  /*3810*/  F2FP.PACK_AB R28, R34, R28 ;  /* 0x0000001c221c723e */ /* 0x000fe400000000ff */
        /* <DEDUP_REMOVED lines=15> */
[----:B0-----:R-:W-:Y:S01]  /*3910*/  F2FP.PACK_AB R31, R86, R33 ;  /* 0x00000021561f723e */ /* 0x001fe200000000ff */
        /* <DEDUP_REMOVED lines=54> */
[----:B------:R-:W-:Y:S01]  /*3c80*/  F2FP.PACK_AB R7, R8, R7 ;  /* 0x000000070807723e */ /* 0x000fe200000000ff */
[----:B------:R-:W-:Y:S01]  /*3c90*/  FMUL.FTZ R21, R32, R68 ;  /* 0x0000004420157220 */ /* 0x000fe20000410000 */
[----:B------:R-:W-:Y:S01]  /*3ca0*/  F2FP.PACK_AB R11, R2, R9 ;  /* 0x00000009020b723e */ /* 0x000fe200000000ff */
[----:B------:R-:W-:Y:S01]  /*3cb0*/  FMUL.FTZ R9, R32, R74 ;  /* 0x0000004a20097220 */ /* 0x000fe20000410000 */
[----:B------:R-:W-:Y:S01]  /*3cc0*/  F2FP.PACK_AB R4, R4, R3 ;  /* 0x000000030404723e */ /* 0x000fe200000000ff */
        /* <DEDUP_REMOVED lines=11> */
[----:B------:R-:W-:Y:S01]  /*3d80*/  F2FP.PACK_AB R6, R5, R6 ;  /* 0x000000060506723e */ /* 0x000fe200000000ff */
[----:B------:R-:W-:Y:S02]  /*3d90*/  FFMA.FTZ R3, R192, R3, R124 ;  /* 0x00000003c0037223 */ /* 0x000fe4000001007c */
[----:B------:R-:W-:-:S02]  /*3da0*/  FFMA.FTZ R2, R193, R2, R125 ;  /* 0x00000002c1027223 */ /* 0x000fc4000001007d */
[----:B------:R-:W-:Y:S02]  /*3db0*/  FFMA.FTZ R5, R186, R29, R118 ;  /* 0x0000001dba057223 */ /* 0x000fe40000010076 */
[----:B------:R-:W-:Y:S01]  /*3dc0*/  FFMA.FTZ R30, R187, R30, R119 ;  /* 0x0000001ebb1e7223 */ /* 0x000fe20000010077 */
[----:B------:R-:W-:Y:S01]  /*3dd0*/  F2FP.PACK_AB R10, R21, R10 ;  /* 0x0000000a150a723e */ /* 0x000fe200000000ff */
[----:B------:R-:W-:Y:S01]  /*3de0*/  FMUL.FTZ R23, R32, R60 ;  /* 0x0000003c20177220 */ /* 0x000fe20000410000 */
[----:B------:R-:W-:Y:S01]  /*3df0*/  F2FP.PACK_AB R9, R8, R9 ;  /* 0x000000090809723e */ /* 0x000fe200000000ff */
[----:B------:R-:W-:Y:S01]  /*3e00*/  FMUL.FTZ R21, R32, R66 ;  /* 0x0000004220157220 */ /* 0x000fe20000410000 */
[----:B------:R-:W-:Y:S01]  /*3e10*/  F2FP.PACK_AB R8, R2, R3 ;  /* 0x000000030208723e */ /* 0x000fe200000000ff */
[----:B------:R-:W-:Y:S01]  /*3e20*/  FMUL.FTZ R20, R32, R67 ;  /* 0x0000004320147220 */ /* 0x000fe20000410000 */
[----:B------:R-:W-:Y:S01]  /*3e30*/  F2FP.PACK_AB R5, R30, R5 ;  /* 0x000000051e05723e */ /* 0x000fe200000000ff */
        /* <DEDUP_REMOVED lines=17> */
[----:B------:R-:W-:Y:S01]  /*3f50*/  F2FP.PACK_AB R21, R20, R21 ;  /* 0x000000151415723e */ /* 0x000fe200000000ff */
[----:B------:R-:W-:Y:S01]  /*3f60*/  FMUL.FTZ R59, R32, R52 ;  /* 0x00000034203b7220 */ /* 0x000fe20000410000 */
[----:B------:R-:W-:Y:S01]  /*3f70*/  F2FP.PACK_AB R20, R2, R3 ;  /* 0x000000030214723e */ /* 0x000fe200000000ff */
[C---:B------:R-:W-:Y:S01]  /*3f80*/  FMUL.FTZ R52, R32.reuse, R53 ;  /* 0x0000003520347220 */ /* 0x040fe20000410000 */
[----:B------:R-:W-:Y:S01]  /*3f90*/  F2FP.PACK_AB R22, R29, R22 ;  /* 0x000000161d16723e */ /* 0x000fe200000000ff */
[----:B------:R-:W-:Y:S01]  /*3fa0*/  FMUL.FTZ R53, R32, R48 ;  /* 0x0000003020357220 */ /* 0x000fe20000410000 */
[----:B------:R-:W-:Y:S01]  /*3fb0*/  F2FP.PACK_AB R23, R30, R23 ;  /* 0x000000171e17723e */ /* 0x000fe200000000ff */
        /* <DEDUP_REMOVED lines=21> */
[----:B------:R-:W-:Y:S01]  /*4110*/  F2FP.PACK_AB R8, R3, R8 ;  /* 0x000000080308723e */ /* 0x000fe200000000ff */
        /* <DEDUP_REMOVED lines=26> */
[----:B------:R-:W-:Y:S01]  /*42c0*/  F2FP.PACK_AB R20, R3, R20 ;  /* 0x000000140314723e */ /* 0x000fe200000000ff */
[----:B------:R-:W-:Y:S01]  /*42d0*/  FMUL.FTZ R32, R32, R87 ;  /* 0x0000005720207220 */ /* 0x000fe20000410000 */
[----:B------:R-:W-:Y:S01]  /*42e0*/  F2FP.PACK_AB R22, R29, R22 ;  /* 0x000000161d16723e */ /* 0x000fe200000000ff */
        /* <DEDUP_REMOVED lines=54> */
[C---:B------:R-:W-:Y:S01]  /*4650*/  IMAD.WIDE.U32 R34, R85.reuse, R34, c[0x0][0x208] ;  /* 0x0000820055227625 */ /* 0x040fe200078e0022 */
[----:B------:R-:W-:Y:S02]  /*4660*/  F2FP.PACK_AB R23, R58, R23 ;  /* 0x000000173a17723e */ /* 0x000fe400000000ff */
[----:B------:R-:W-:Y:S01]  /*4670*/  F2FP.PACK_AB R21, R42, R21 ;  /* 0x000000152a15723e */ /* 0x000fe200000000ff */
[C---:B------:R-:W-:Y:S01]  /*4680*/  IMAD.WIDE.U32 R36, R85.reuse, R36, c[0x0][0x208] ;  /* 0x0000820055247625 */ /* 0x040fe200078e0024 */
[----:B------:R-:W-:Y:S01]  /*4690*/  F2FP.PACK_AB R31, R64, R31 ;  /* 0x0000001f401f723e */ /* 0x000fe200000000ff */
[----:B------:R0:W-:Y:S01]  /*46a0*/  STG.E.128 [R2.64], R4 ;  /* 0x0000000402007986 */ /* 0x0001e2000c101d04 */
[----:B------:R-:W-:Y:S01]  /*46b0*/  F2FP.PACK_AB R25, R62, R25 ;  /* 0x000000193e19723e */ /* 0x000fe200000000ff */
        /* <DEDUP_REMOVED lines=9> */
.L_x_49657:
[----:B------:R-:W-:Y:S05]  /*4750*/  EXIT ;  /* 0x000000000000794d */ /* 0x000fea0003800000 */
.L_x_49655:
[----:B0-----:R-:W-:Y:S02]  /*4760*/  MOV R30, R2 ;  /* 0x00000002001e7202 */ /* 0x001fe40000000f00 */
[----:B------:R-:W-:Y:S02]  /*4770*/  MOV R3, 0x1 ;  /* 0x0000000100037802 */ /* 0x000fe40000000f00 */
[----:B------:R-:W-:Y:S02]  /*4780*/  MOV R32, 0x1f ;  /* 0x0000001f00207802 */ /* 0x000fe40000000f00 */
[----:B------:R-:W-:Y:S02]  /*4790*/  MOV R29, 0xffffffff ;  /* 0xffffffff001d7802 */ /* 0x000fe40000000f00 */
[----:B------:R-:W-:Y:S02]  /*47a0*/  MOV R28, 0x47c0 ;  /* 0x000047c0001c7802 */ /* 0x000fe40000000f00 */
[----:B-----5:R-:W-:Y:S05]  /*47b0*/  CALL.REL.NOINC `($__internal_113_$__cuda_sm70_shflsync_bfly_p) ;  /* 0x00000dc000007944 */ /* 0x020fea0003c00000 */
[----:B-1----:R-:W-:Y:S05]  /*47c0*/  BRA `(.L_x_49659) ;  /* 0xffffdf3000007947 */ /* 0x002fea000383ffff */
.L_x_49656:
[----:B------:R-:W-:Y:S01]  /*47d0*/  HFMA2.MMA R3, -RZ, RZ, 0, 1.1920928955078125e-07 ;  /* 0x00000002ff037435 */ /* 0x000fe200000001ff */
[----:B------:R-:W-:Y:S02]  /*47e0*/  MOV R30, R2 ;  /* 0x00000002001e7202 */ /* 0x000fe40000000f00 */
[----:B------:R-:W-:-:S02]  /*47f0*/  MOV R32, 0x1f ;  /* 0x0000001f00207802 */ /* 0x000fc40000000f00 */
[----:B------:R-:W-:Y:S02]  /*4800*/  MOV R29, 0xffffffff ;  /* 0xffffffff001d7802 */ /* 0x000fe40000000f00 */
[----:B------:R-:W-:Y:S02]  /*4810*/  MOV R28, 0x4830 ;  /* 0x00004830001c7802 */ /* 0x000fe40000000f00 */
[----:B-----5:R-:W-:Y:S05]  /*4820*/  CALL.REL.NOINC `($__internal_113_$__cuda_sm70_shflsync_bfly_p) ;  /* 0x00000d5000007944 */ /* 0x020fea0003c00000 */
[----:B-1----:R-:W-:Y:S01]  /*4830*/  FADD.FTZ R2, R2, R3 ;  /* 0x0000000302027221 */ /* 0x002fe20000010000 */
[----:B------:R-:W-:Y:S01]  /*4840*/  HFMA2.MMA R3, -RZ, RZ, 0, 2.384185791015625e-07 ;  /* 0x00000004ff037435 */ /* 0x000fe200000001ff */
[----:B------:R-:W-:Y:S02]  /*4850*/  MOV R32, 0x1f ;  /* 0x0000001f00207802 */ /* 0x000fe40000000f00 */
[----:B------:R-:W-:Y:S02]  /*4860*/  MOV R29, 0xffffffff ;  /* 0xffffffff001d7802 */ /* 0x000fe40000000f00 */
[----:B------:R-:W-:Y:S02]  /*4870*/  MOV R30, R2 ;  /* 0x00000002001e7202 */ /* 0x000fe40000000f00 */
[----:B------:R-:W-:-:S02]  /*4880*/  MOV R28, 0x48a0 ;  /* 0x000048a0001c7802 */ /* 0x000fc40000000f00 */
[----:B------:R-:W-:Y:S05]  /*4890*/  CALL.REL.NOINC `($__internal_113_$__cuda_sm70_shflsync_bfly_p) ;  /* 0x00000ce000007944 */ /* 0x000fea0003c00000 */
[----:B-1----:R-:W-:Y:S01]  /*48a0*/  FADD.FTZ R2, R2, R3 ;  /* 0x0000000302027221 */ /* 0x002fe20000010000 */
[----:B------:R-:W-:Y:S01]  /*48b0*/  HFMA2.MMA R3, -RZ, RZ, 0, 4.76837158203125e-07 ;  /* 0x00000008ff037435 */ /* 0x000fe200000001ff */
[----:B------:R-:W-:-:S02]  /*48c0*/  MOV R32, 0x1f ;  /* 0x0000001f00207802 */ /* 0x000fc40000000f00 */
[----:B------:R-:W-:Y:S02]  /*48d0*/  MOV R29, 0xffffffff ;  /* 0xffffffff001d7802 */ /* 0x000fe40000000f00 */
[----:B------:R-:W-:Y:S02]  /*48e0*/  MOV R30, R2 ;  /* 0x00000002001e7202 */ /* 0x000fe40000000f00 */
[----:B------:R-:W-:Y:S02]  /*48f0*/  MOV R28, 0x4910 ;  /* 0x00004910001c7802 */ /* 0x000fe40000000f00 */
[----:B------:R-:W-:Y:S05]  /*4900*/  CALL.REL.NOINC `($__internal_113_$__cuda_sm70_shflsync_bfly_p) ;  /* 0x00000c7000007944 */ /* 0x000fea0003c00000 */
[----:B-1----:R-:W-:Y:S01]  /*4910*/  FADD.FTZ R2, R2, R3 ;  /* 0x0000000302027221 */ /* 0x002fe20000010000 */
[----:B------:R-:W-:Y:S01]  /*4920*/  HFMA2.MMA R3, -RZ, RZ, 0, 9.5367431640625e-07 ;  /* 0x00000010ff037435 */ /* 0x000fe200000001ff */
[----:B------:R-:W-:Y:S02]  /*4930*/  MOV R32, 0x1f ;  /* 0x0000001f00207802 */ /* 0x000fe40000000f00 */
[----:B------:R-:W-:Y:S02]  /*4940*/  MOV R29, 0xffffffff ;  /* 0xffffffff001d7802 */ /* 0x000fe40000000f00 */
[----:B------:R-:W-:-:S02]  /*4950*/  MOV R30, R2 ;  /* 0x00000002001e7202 */ /* 0x000fc40000000f00 */
[----:B------:R-:W-:Y:S02]  /*4960*/  MOV R28, 0x4980 ;  /* 0x00004980001c7802 */ /* 0x000fe40000000f00 */
[----:B------:R-:W-:Y:S05]  /*4970*/  CALL.REL.NOINC `($__internal_113_$__cuda_sm70_shflsync_bfly_p) ;  /* 0x00000c0000007944 */ /* 0x000fea0003c00000 */
        /* <DEDUP_REMOVED lines=166> */
[----:B------:R-:W-:Y:S05]  /*53e0*/  CALL.REL.NOINC `($__internal_113_$__cuda_sm70_shflsync_bfly_p) ;  /* 0x0000019000007944 */ /* 0x000fea0003c00000 */
[----:B-1----:R-:W-:Y:S01]  /*53f0*/  FADD.FTZ R30, R30, R3 ;  /* 0x000000031e1e7221 */ /* 0x002fe20000010000 */
[----:B------:R-:W-:Y:S01]  /*5400*/  HFMA2.MMA R3, -RZ, RZ, 0, 1.1920928955078125e-07 ;  /* 0x00000002ff037435 */ /* 0x000fe200000001ff */
[----:B------:R-:W-:Y:S02]  /*5410*/  MOV R32, 0x1f ;  /* 0x0000001f00207802 */ /* 0x000fe40000000f00 */
[----:B------:R-:W-:Y:S02]  /*5420*/  MOV R29, 0xffffffff ;  /* 0xffffffff001d7802 */ /* 0x000fe40000000f00 */
[----:B------:R-:W-:Y:S02]  /*5430*/  MOV R28, 0x5450 ;  /* 0x00005450001c7802 */ /* 0x000fe40000000f00 */
[----:B------:R-:W-:Y:S05]  /*5440*/  CALL.REL.NOINC `($__internal_113_$__cuda_sm70_shflsync_bfly_p) ;  /* 0x0000013000007944 */ /* 0x000fea0003c00000 */
[----:B-1----:R-:W-:Y:S01]  /*5450*/  FADD.FTZ R30, R30, R3 ;  /* 0x000000031e1e7221 */ /* 0x002fe20000010000 */
[----:B------:R-:W-:Y:S01]  /*5460*/  HFMA2.MMA R3, -RZ, RZ, 0, 2.384185791015625e-07 ;  /* 0x00000004ff037435 */ /* 0x000fe200000001ff */
[----:B------:R-:W-:Y:S02]  /*5470*/  MOV R32, 0x1f ;  /* 0x0000001f00207802 */ /* 0x000fe40000000f00 */
[----:B------:R-:W-:-:S02]  /*5480*/  MOV R29, 0xffffffff ;  /* 0xffffffff001d7802 */ /* 0x000fc40000000f00 */
[----:B------:R-:W-:Y:S02]  /*5490*/  MOV R28, 0x54b0 ;  /* 0x000054b0001c7802 */ /* 0x000fe40000000f00 */
[----:B------:R-:W-:Y:S05]  /*54a0*/  CALL.REL.NOINC `($__internal_113_$__cuda_sm70_shflsync_bfly_p) ;  /* 0x000000d000007944 */ /* 0x000fea0003c00000 */
[----:B-1----:R-:W-:Y:S01]  /*54b0*/  FADD.FTZ R30, R30, R3 ;  /* 0x000000031e1e7221 */ /* 0x002fe20000010000 */
[----:B------:R-:W-:Y:S01]  /*54c0*/  HFMA2.MMA R3, -RZ, RZ, 0, 4.76837158203125e-07 ;  /* 0x00000008ff037435 */ /* 0x000fe200000001ff */
[----:B------:R-:W-:Y:S02]  /*54d0*/  MOV R32, 0x1f ;  /* 0x0000001f00207802 */ /* 0x000fe40000000f00 */
[----:B------:R-:W-:Y:S02]  /*54e0*/  MOV R29, 0xffffffff ;  /* 0xffffffff001d7802 */ /* 0x000fe40000000f00 */
[----:B------:R-:W-:Y:S02]  /*54f0*/  MOV R28, 0x5510 ;  /* 0x00005510001c7802 */ /* 0x000fe40000000f00 */
[----:B------:R-:W-:Y:S05]  /*5500*/  CALL.REL.NOINC `($__internal_113_$__cuda_sm70_shflsync_bfly_p) ;  /* 0x0000007000007944 */ /* 0x000fea0003c00000 */
[----:B-1----:R-:W-:Y:S01]  /*5510*/  FADD.FTZ R30, R30, R3 ;  /* 0x000000031e1e7221 */ /* 0x002fe20000010000 */
[----:B------:R-:W-:Y:S01]  /*5520*/  HFMA2.MMA R3, -RZ, RZ, 0, 9.5367431640625e-07 ;  /* 0x00000010ff037435 */ /* 0x000fe200000001ff */
[----:B------:R-:W-:Y:S02]  /*5530*/  MOV R32, 0x1f ;  /* 0x0000001f00207802 */ /* 0x000fe40000000f00 */
[----:B------:R-:W-:-:S02]  /*5540*/  MOV R29, 0xffffffff ;  /* 0xffffffff001d7802 */ /* 0x000fc40000000f00 */
[----:B------:R-:W-:Y:S02]  /*5550*/  MOV R28, 0x5570 ;  /* 0x00005570001c7802 */ /* 0x000fe40000000f00 */
[----:B------:R-:W-:Y:S05]  /*5560*/  CALL.REL.NOINC `($__internal_113_$__cuda_sm70_shflsync_bfly_p) ;  /* 0x0000001000007944 */ /* 0x000fea0003c00000 */
[----:B-1----:R-:W-:Y:S05]  /*5570*/  BRA `(.L_x_49660) ;  /* 0xffffdcc000007947 */ /* 0x002fea000383ffff */
        .weak           $__internal_113_$__cuda_sm70_shflsync_bfly_p
        .type           $__internal_113_$__cuda_sm70_shflsync_bfly_p,@function
        .size           $__internal_113_$__cuda_sm70_shflsync_bfly_p,(.L_x_71113 - $__internal_113_$__cuda_sm70_shflsync_bfly_p)
$__internal_113_$__cuda_sm70_shflsync_bfly_p:
[----:B------:R-:W-:Y:S04]  /*5580*/  WARPSYNC R29 ;  /* 0x0000001d00007348 */ /* 0x000fe80003800000 */
[----:B------:R0:W1:Y:S02]  /*5590*/  SHFL.BFLY PT, R3, R30, R3, R32 ;  /* 0x0c0000031e037389 */ /* 0x00006400000e0020 */
[----:B0-----:R-:W-:-:S06]  /*55a0*/  HFMA2.MMA R29, -RZ, RZ, 0, 0 ;  /* 0x00000000ff1d7435 */ /* 0x001fcc00000001ff */
[----:B------:R-:W-:Y:S05]  /*55b0*/  RET.REL.NODEC R28 `(_ZN10layer_norm13ln_fwd_kernelINS_13Kernel_traitsIf6__halffS2_fjLj2560ELj1ELj4ELj1ELj16ENS_18Kernel_traits_baseILj2560EfS2_fS2_fjLj128EEEEELb0ELb0ELb0ELb1EEEvNS_9FwdParamsE) ;  /* 0xffffaa401c007950 */ /* 0x000fea0003c3ffff */
.L_x_49661:
        /* <DEDUP_REMOVED lines=12> */
.L_x_71113:


//--------------------- .text._ZN10layer_norm13ln_fwd_kernelINS_13Kernel_traitsIf6__halffS2_fjLj2560ELj1ELj4ELj1ELj16ENS_18Kernel_traits_baseILj2560EfS2_fS2_fjLj128EEEEELb0ELb0ELb1ELb0EEEvNS_9FwdParamsE --------------------------
	.section	.text._ZN10layer_norm13ln_fwd_kernelINS_13Kernel_traitsIf6__halffS2_fjLj2560ELj1ELj4ELj1ELj16ENS_18Kernel_traits_baseILj2560EfS2_fS2_fjLj128EEEEELb0ELb0ELb1ELb0EEEvNS_9FwdParamsE,"ax",@progbits
	.sectioninfo	@"SHI_REGISTERS=255"
	.align	128
        .global         _ZN10layer_norm13ln_fwd_kernelINS_13Kernel_traitsIf6__halffS2_fjLj2560ELj1ELj4ELj1ELj16ENS_18Kernel_traits_baseILj2560EfS2_fS2_fjLj128EEEEELb0ELb0ELb1ELb0EEEvNS_9FwdParamsE
        .type           _ZN10layer_norm13ln_fwd_kernelINS_13Kernel_traitsIf6__halffS2_fjLj2560ELj1ELj4ELj1ELj16ENS_18Kernel_traits_baseILj2560EfS2_fS2_fjLj128EEEEELb0ELb0ELb1ELb0EEEvNS_9FwdParamsE,@function
        .size           _ZN10layer_norm13ln_fwd_kernelINS_13Kernel_traitsIf6__halffS2_fjLj2560ELj1ELj4ELj1ELj16ENS_18Kernel_traits_baseILj2560EfS2_fS2_fjLj128EEEEELb0ELb0ELb1ELb0EEEvNS_9FwdParamsE,(.L_x_71114 - _ZN10layer_norm13ln_fwd_kernelINS_13Kernel_traitsIf6__halffS2_fjLj2560ELj1ELj4ELj1ELj16ENS_18Kernel_traits_baseILj2560EfS2_fS2_fjLj128EEEEELb0ELb0ELb1ELb0EEEvNS_9FwdParamsE)
        .other          _ZN10layer_norm13ln_fwd_kernelINS_13Kernel_traitsIf6__halffS2_fjLj2560ELj1ELj4ELj1ELj16ENS_18Kernel_traits_baseILj2560EfS2_fS2_fjLj128EEEEELb0ELb0ELb1ELb0EEEvNS_9FwdParamsE,@"STO_CUDA_ENTRY STV_DEFAULT"
_ZN10layer_norm13ln_fwd_kernelINS_13Kernel_traitsIf6__halffS2_fjLj2560ELj1ELj4ELj1ELj16ENS_18Kernel_traits_baseILj2560EfS2_fS2_fjLj128EEEEELb0ELb0ELb1ELb0EEEvNS_9FwdParamsE:
.text._ZN10layer_norm13ln_fwd_kernelINS_13Kernel_traitsIf6__halffS2_fjLj2560ELj1ELj4ELj1ELj16ENS_18Kernel_traits_baseILj2560EfS2_fS2_fjLj128EEEEELb0ELb0ELb1ELb0EEEvNS_9FwdParamsE:
        /* <DEDUP_REMOVED lines=45> */
.L_x_49663:
[----:B-1----:R-:W-:Y:S05]  /*02d0*/  BSYNC B0 ;  /* 0x0000000000007941 */ /* 0x002fea0003800000 */
.L_x_49662:
        /* <DEDUP_REMOVED lines=17> */
.L_x_49665:
[----:B------:R-:W-:Y:S05]  /*03f0*/  BSYNC B0 ;  /* 0x0000000000007941 */ /* 0x000fea0003800000 */
.L_x_49664:
        /* <DEDUP_REMOVED lines=17> */
.L_x_49667:
[----:B------:R-:W-:Y:S05]  /*0510*/  BSYNC B0 ;  /* 0x0000000000007941 */ /* 0x000fea0003800000 */
.L_x_49666:
        /* <DEDUP_REMOVED lines=17> */
.L_x_49669:
[----:B------:R-:W-:Y:S05]  /*0630*/  BSYNC B0 ;  /* 0x0000000000007941 */ /* 0x000fea0003800000 */
.L_x_49668:
        /* <DEDUP_REMOVED lines=17> */
.L_x_49671:
[----:B------:R-:W-:Y:S05]  /*0750*/  BSYNC B0 ;  /* 0x0000000000007941 */ /* 0x000fea0003800000 */
.L_x_49670:
        /* <DEDUP_REMOVED lines=20> */
.L_x_49673:
[----:B------:R-:W-:Y:S05]  /*08a0*/  BSYNC B0 ;  /* 0x0000000000007941 */ /* 0x000fea0003800000 */
.L_x_49672:
        /* <DEDUP_REMOVED lines=22> */
.L_x_49675:
[----:B------:R-:W-:Y:S05]  /*0a10*/  BSYNC B0 ;  /* 0x0000000000007941 */ /* 0x000fea0003800000 */
.L_x_49674:
        /* <DEDUP_REMOVED lines=20> */
.L_x_49677:
[----:B------:R-:W-:Y:S05]  /*0b60*/  BSYNC B0 ;  /* 0x0000000000007941 */ /* 0x000fea0003800000 */
.L_x_49676:
        /* <DEDUP_REMOVED lines=20> */
.L_x_49679:
[----:B------:R-:W-:Y:S05]  /*0cb0*/  BSYNC B0 ;  /* 0x0000000000007941 */ /* 0x000fea0003800000 */
.L_x_49678:
        /* <DEDUP_REMOVED lines=21> */
.L_x_49681:
[----:B------:R-:W-:Y:S05]  /*0e10*/  BSYNC B0 ;  /* 0x0000000000007941 */ /* 0x000fea0003800000 */
.L_x_49680:
[----:B------:R-:W-:-:S13]  /*0e20*/  ISETP.GE.AND P1, PT, R136, c[0x0][0x164], PT ;  /* 0x0000590088007a0c */ /* 0x000fda0003f26270 */
[----:B------:R-:W-:Y:S05]  /*0e30*/  @P1 EXIT ;  /* 0x000000000000194d */ /* 0x000fea0003800000 */
[----:B------:R-:W-:Y:S01]  /*0e40*/  MOV R3, R136 ;  /* 0x0000008800037202 */ /* 0x000fe20000000f00 */
[----:B------:R-:W-:Y:S02]  /*0e50*/  ULDC.U8 UR6, c[0x0][0x1f0] ;  /* 0x00007c0000067ab9 */ /* 0x000fe40000000000 */
.L_x_49885:
        /* <DEDUP_REMOVED lines=60> */
.L_x_49685:
[----:B0-----:R-:W-:Y:S05]  /*1220*/  BSYNC B1 ;  /* 0x0000000000017941 */ /* 0x001fea0003800000 */
.L_x_49684:
[----:B------:R-:W-:Y:S01]  /*1230*/  BSSY B1, `(.L_x_49686) ;  /* 0x0000005000017945 */ /* 0x000fe20003800000 */
[----:B------:R-:W-:Y:S05]  /*1240*/  @!P3 BRA `(.L_x_49687) ;  /* 0x000000300000b947 */ /* 0x000fea0003800000 */
[----:B-----5:R-:W-:-:S05]  /*1250*/  HADD2.F32 R6, -RZ, R152.H1_H1 ;  /* 0x30000098ff067230 */ /* 0x020fca0000004100 */
[----:B------:R-:W-:-:S04]  /*1260*/  FMUL.FTZ R141, R6, c[0x0][0x1ec] ;  /* 0x00007b00068d7a20 */ /* 0x000fc80000410000 */
[----:B------:R-:W-:Y:S02]  /*1270*/  @P2 FADD.FTZ R141, R137, R141 ;  /* 0x0000008d898d2221 */ /* 0x000fe40000010000 */
.L_x_49687:
[----:B------:R-:W-:Y:S05]  /*1280*/  BSYNC B1 ;  /* 0x0000000000017941 */ /* 0x000fea0003800000 */
.L_x_49686:
[----:B------:R-:W-:Y:S01]  /*1290*/  BSSY B1, `(.L_x_49688) ;  /* 0x0000005000017945 */ /* 0x000fe20003800000 */
[----:B------:R-:W-:Y:S05]  /*12a0*/  @!P3 BRA `(.L_x_49689) ;  /* 0x000000300000b947 */ /* 0x000fea0003800000 */
[----:B-----5:R-:W-:-:S05]  /*12b0*/  HADD2.F32 R6, -RZ, R153.H0_H0 ;  /* 0x20000099ff067230 */ /* 0x020fca0000004100 */
[----:B------:R-:W-:-:S04]  /*12c0*/  FMUL.FTZ R142, R6, c[0x0][0x1ec] ;  /* 0x00007b00068e7a20 */ /* 0x000fc80000410000 */
[----:B------:R-:W-:Y:S02]  /*12d0*/  @P2 FADD.FTZ R142, R138, R142 ;  /* 0x0000008e8a8e2221 */ /* 0x000fe40000010000 */
.L_x_49689:
[----:B------:R-:W-:Y:S05]  /*12e0*/  BSYNC B1 ;  /* 0x0000000000017941 */ /* 0x000fea0003800000 */
.L_x_49688:
[----:B------:R-:W-:Y:S01]  /*12f0*/  BSSY B1, `(.L_x_49690) ;  /* 0x0000005000017945 */ /* 0x000fe20003800000 */
[----:B------:R-:W-:Y:S05]  /*1300*/  @!P3 BRA `(.L_x_49691) ;  /* 0x000000300000b947 */ /* 0x000fea0003800000 */
[----:B-----5:R-:W-:-:S05]  /*1310*/  HADD2.F32 R6, -RZ, R153.H1_H1 ;  /* 0x30000099ff067230 */ /* 0x020fca0000004100 */
[----:B------:R-:W-:-:S04]  /*1320*/  FMUL.FTZ R143, R6, c[0x0][0x1ec] ;  /* 0x00007b00068f7a20 */ /* 0x000fc80000410000 */
[----:B------:R-:W-:Y:S02]  /*1330*/  @P2 FADD.FTZ R143, R139, R143 ;  /* 0x0000008f8b8f2221 */ /* 0x000fe40000010000 */
.L_x_49691:
[----:B------:R-:W-:Y:S05]  /*1340*/  BSYNC B1 ;  /* 0x0000000000017941 */ /* 0x000fea0003800000 */
.L_x_49690:
[----:B------:R-:W-:Y:S01]  /*1350*/  BSSY B1, `(.L_x_49692) ;  /* 0x0000005000017945 */ /* 0x000fe20003800000 */
[----:B------:R-:W-:Y:S05]  /*1360*/  @!P3 BRA `(.L_x_49693) ;  /* 0x000000300000b947 */ /* 0x000fea0003800000 */
[----:B-----5:R-:W-:-:S05]  /*1370*/  HADD2.F32 R6, -RZ, R154.H0_H0 ;  /* 0x2000009aff067230 */ /* 0x020fca0000004100 */
[----:B------:R-:W-:-:S04]  /*1380*/  FMUL.FTZ R148, R6, c[0x0][0x1ec] ;  /* 0x00007b0006947a20 */ /* 0x000fc80000410000 */
[----:B------:R-:W-:Y:S02]  /*1390*/  @P2 FADD.FTZ R148, R144, R148 ;  /* 0x0000009490942221 */ /* 0x000fe40000010000 */
.L_x_49693:
[----:B------:R-:W-:Y:S05]  /*13a0*/  BSYNC B1 ;  /* 0x0000000000017941 */ /* 0x000fea0003800000 */
.L_x_49692:
[----:B------:R-:W-:Y:S01]  /*13b0*/  BSSY B1, `(.L_x_49694) ;  /* 0x0000005000017945 */ /* 0x000fe20003800000 */
[----:B------:R-:W-:Y:S05]  /*13c0*/  @!P3 BRA `(.L_x_49695) ;  /* 0x000000300000b947 */ /* 0x000fea0003800000 */
[----:B-----5:R-:W-:-:S05]  /*13d0*/  HADD2.F32 R6, -RZ, R154.H1_H1 ;  /* 0x3000009aff067230 */ /* 0x020fca0000004100 */
[----:B------:R-:W-:-:S04]  /*13e0*/  FMUL.FTZ R149, R6, c[0x0][0x1ec] ;  /* 0x00007b0006957a20 */ /* 0x000fc80000410000 */
[----:B------:R-:W-:Y:S02]  /*13f0*/  @P2 FADD.FTZ R149, R145, R149 ;  /* 0x0000009591952221 */ /* 0x000fe40000010000 */
.L_x_49695:
[----:B------:R-:W-:Y:S05]  /*1400*/  BSYNC B1 ;  /* 0x0000000000017941 */ /* 0x000fea0003800000 */
.L_x_49694:
[----:B------:R-:W-:Y:S01]  /*1410*/  BSSY B1, `(.L_x_49696) ;  /* 0x0000005000017945 */ /* 0x000fe20003800000 */
[----:B------:R-:W-:Y:S05]  /*1420*/  @!P3 BRA `(.L_x_49697) ;  /* 0x000000300000b947 */ /* 0x000fea0003800000 */
[----:B-----5:R-:W-:-:S05]  /*1430*/  HADD2.F32 R6, -RZ, R155.H0_H0 ;  /* 0x2000009bff067230 */ /* 0x020fca0000004100 */
[----:B------:R-:W-:-:S04]  /*1440*/  FMUL.FTZ R150, R6, c[0x0][0x1ec] ;  /* 0x00007b0006967a20 */ /* 0x000fc80000410000 */
[----:B------:R-:W-:Y:S02]  /*1450*/  @P2 FADD.FTZ R150, R146, R150 ;  /* 0x0000009692962221 */ /* 0x000fe40000010000 */
.L_x_49697:
[----:B------:R-:W-:Y:S05]  /*1460*/  BSYNC B1 ;  /* 0x0000000000017941 */ /* 0x000fea0003800000 */
.L_x_49696:
[----:B------:R-:W-:Y:S01]  /*1470*/  BSSY B1, `(.L_x_49698) ;  /* 0x0000005000017945 */ /* 0x000fe20003800000 */
[----:B------:R-:W-:Y:S05]  /*1480*/  @!P3 BRA `(.L_x_49699) ;  /* 0x000000300000b947 */ /* 0x000fea0003800000 */
[----:B-----5:R-:W-:-:S05]  /*1490*/  HADD2.F32 R6, -RZ, R155.H1_H1 ;  /* 0x3000009bff067230 */ /* 0x020fca0000004100 */
[----:B------:R-:W-:-:S04]  /*14a0*/  FMUL.FTZ R151, R6, c[0x0][0x1ec] ;  /* 0x00007b0006977a20 */ /* 0x000fc80000410000 */
[----:B------:R-:W-:Y:S02]  /*14b0*/  @P2 FADD.FTZ R151, R147, R151 ;  /* 0x0000009793972221 */ /* 0x000fe40000010000 */
.L_x_49699:
[----:B------:R-:W-:Y:S05]  /*14c0*/  BSYNC B1 ;  /* 0x0000000000017941 */ /* 0x000fea0003800000 */
.L_x_49698:
[----:B------:R-:W-:Y:S01]  /*14d0*/  HFMA2.MMA R6, -RZ, RZ, 0, 1.9073486328125e-06 ;  /* 0x00000020ff067435 */ /* 0x000fe200000001ff */
[----:B------:R-:W-:-:S09]  /*14e0*/  IADD3 R228, R228, 0x20, RZ ;  /* 0x00000020e4e47810 */ /* 0x000fd20007ffe0ff */
[C---:B------:R-:W-:Y:S01]  /*14f0*/  IMAD.WIDE.U32 R6, R5.reuse, R6, c[0x0][0x188] ;  /* 0x0000620005067625 */ /* 0x040fe200078e0006 */
[----:B------:R-:W-:-:S04]  /*1500*/  IADD3 R5, R5, 0x20, RZ ;  /* 0x0000002005057810 */ /* 0x000fc80007ffe0ff */
[----:B------:R0:W-:Y:S04]  /*1510*/  STG.E.128 [R6.64], R140 ;  /* 0x0000008c06007986 */ /* 0x0001e8000c101d04 */
[----:B------:R0:W-:Y:S02]  /*1520*/  STG.E.128 [R6.64+0x10], R148 ;  /* 0x0000109406007986 */ /* 0x0001e4000c101d04 */
.L_x_49683:
[----:B------:R-:W-:Y:S05]  /*1530*/  BSYNC B0 ;  /* 0x0000000000007941 */ /* 0x000fea0003800000 */
.L_x_49682:
        /* <DEDUP_REMOVED lines=42> */
.L_x_49703:
[----:B0-----:R-:W-:Y:S05]  /*17e0*/  BSYNC B1 ;  /* 0x0000000000017941 */ /* 0x001fea0003800000 */
.L_x_49702:
[----:B------:R-:W-:Y:S01]  /*17f0*/  BSSY B1, `(.L_x_49704) ;  /* 0x0000005000017945 */ /* 0x000fe20003800000 */
[----:B------:R-:W-:Y:S05]  /*1800*/  @!P3 BRA `(.L_x_49705) ;  /* 0x000000300000b947 */ /* 0x000fea0003800000 */
[----:B-----5:R-:W-:-:S05]  /*1810*/  HADD2.F32 R6, -RZ, R152.H1_H1 ;  /* 0x30000098ff067230 */ /* 0x020fca0000004100 */
[----:B------:R-:W-:-:S04]  /*1820*/  FMUL.FTZ R157, R6, c[0x0][0x1ec] ;  /* 0x00007b00069d7a20 */ /* 0x000fc80000410000 */
[----:B------:R-:W-:Y:S02]  /*1830*/  @P2 FADD.FTZ R157, R137, R157 ;  /* 0x0000009d899d2221 */ /* 0x000fe40000010000 */
.L_x_49705:
[----:B------:R-:W-:Y:S05]  /*1840*/  BSYNC B1 ;  /* 0x0000000000017941 */ /* 0x000fea0003800000 */
.L_x_49704:
[----:B------:R-:W-:Y:S01]  /*1850*/  BSSY B1, `(.L_x_49706) ;  /* 0x0000005000017945 */ /* 0x000fe20003800000 */
[----:B------:R-:W-:Y:S05]  /*1860*/  @!P3 BRA `(.L_x_49707) ;  /* 0x000000300000b947 */ /* 0x000fea0003800000 */
[----:B-----5:R-:W-:-:S05]  /*1870*/  HADD2.F32 R6, -RZ, R153.H0_H0 ;  /* 0x20000099ff067230 */ /* 0x020fca0000004100 */
[----:B------:R-:W-:-:S04]  /*1880*/  FMUL.FTZ R158, R6, c[0x0][0x1ec] ;  /* 0x00007b00069e7a20 */ /* 0x000fc80000410000 */
[----:B------:R-:W-:Y:S02]  /*1890*/  @P2 FADD.FTZ R158, R138, R158 ;  /* 0x0000009e8a9e2221 */ /* 0x000fe40000010000 */
.L_x_49707:
[----:B------:R-:W-:Y:S05]  /*18a0*/  BSYNC B1 ;  /* 0x0000000000017941 */ /* 0x000fea0003800000 */
.L_x_49706:
[----:B------:R-:W-:Y:S01]  /*18b0*/  BSSY B1, `(.L_x_49708) ;  /* 0x0000005000017945 */ /* 0x000fe20003800000 */
[----:B------:R-:W-:Y:S05]  /*18c0*/  @!P3 BRA `(.L_x_49709) ;  /* 0x000000300000b947 */ /* 0x000fea0003800000 */
[----:B-----5:R-:W-:-:S05]  /*18d0*/  HADD2.F32 R6, -RZ, R153.H1_H1 ;  /* 0x30000099ff067230 */ /* 0x020fca0000004100 */
[----:B------:R-:W-:-:S04]  /*18e0*/  FMUL.FTZ R159, R6, c[0x0][0x1ec] ;  /* 0x00007b00069f7a20 */ /* 0x000fc80000410000 */
[----:B------:R-:W-:Y:S02]  /*18f0*/  @P2 FADD.FTZ R159, R139, R159 ;  /* 0x0000009f8b9f2221 */ /* 0x000fe40000010000 */
.L_x_49709:
[----:B------:R-:W-:Y:S05]  /*1900*/  BSYNC B1 ;  /* 0x0000000000017941 */ /* 0x000fea0003800000 */
.L_x_49708:
[----:B------:R-:W-:Y:S01]  /*1910*/  BSSY B1, `(.L_x_49710) ;  /* 0x0000005000017945 */ /* 0x000fe20003800000 */
[----:B------:R-:W-:Y:S05]  /*1920*/  @!P3 BRA `(.L_x_49711) ;  /* 0x000000300000b947 */ /* 0x000fea0003800000 */
[----:B-----5:R-:W-:-:S05]  /*1930*/  HADD2.F32 R6, -RZ, R154.H0_H0 ;  /* 0x2000009aff067230 */ /* 0x020fca0000004100 */
[----:B------:R-:W-:-:S04]  /*1940*/  FMUL.FTZ R160, R6, c[0x0][0x1ec] ;  /* 0x00007b0006a07a20 */ /* 0x000fc80000410000 */
[----:B------:R-:W-:Y:S02]  /*1950*/  @P2 FADD.FTZ R160, R144, R160 ;  /* 0x000000a090a02221 */ /* 0x000fe40000010000 */
.L_x_49711:
[----:B------:R-:W-:Y:S05]  /*1960*/  BSYNC B1 ;  /* 0x0000000000017941 */ /* 0x000fea0003800000 */
.L_x_49710:
[----:B------:R-:W-:Y:S01]  /*1970*/  BSSY B1, `(.L_x_49712) ;  /* 0x0000005000017945 */ /* 0x000fe20003800000 */
[----:B------:R-:W-:Y:S05]  /*1980*/  @!P3 BRA `(.L_x_49713) ;  /* 0x000000300000b947 */ /* 0x000fea0003800000 */
[----:B-----5:R-:W-:-:S05]  /*1990*/  HADD2.F32 R6, -RZ, R154.H1_H1 ;  /* 0x3000009aff067230 */ /* 0x020fca0000004100 */
[----:B------:R-:W-:-:S04]  /*19a0*/  FMUL.FTZ R161, R6, c[0x0][0x1ec] ;  /* 0x00007b0006a17a20 */ /* 0x000fc80000410000 */
[----:B------:R-:W-:Y:S02]  /*19b0*/  @P2 FADD.FTZ R161, R145, R161 ;  /* 0x000000a191a12221 */ /* 0x000fe40000010000 */
.L_x_49713:
[----:B------:R-:W-:Y:S05]  /*19c0*/  BSYNC B1 ;  /* 0x0000000000017941 */ /* 0x000fea0003800000 */
.L_x_49712:
[----:B------:R-:W-:Y:S01]  /*19d0*/  BSSY B1, `(.L_x_49714) ;  /* 0x0000005000017945 */ /* 0x000fe20003800000 */
[----:B------:R-:W-:Y:S05]  /*19e0*/  @!P3 BRA `(.L_x_49715) ;  /* 0x000000300000b947 */ /* 0x000fea0003800000 */
[----:B-----5:R-:W-:-:S05]  /*19f0*/  HADD2.F32 R6, -RZ, R155.H0_H0 ;  /* 0x2000009bff067230 */ /* 0x020fca0000004100 */
[----:B------:R-:W-:-:S04]  /*1a00*/  FMUL.FTZ R162, R6, c[0x0][0x1ec] ;  /* 0x00007b0006a27a20 */ /* 0x000fc80000410000 */
[----:B------:R-:W-:Y:S02]  /*1a10*/  @P2 FADD.FTZ R162, R146, R162 ;  /* 0x000000a292a22221 */ /* 0x000fe40000010000 */
.L_x_49715:
[----:B------:R-:W-:Y:S05]  /*1a20*/  BSYNC B1 ;  /* 0x0000000000017941 */ /* 0x000fea0003800000 */
.L_x_49714:
[----:B------:R-:W-:Y:S01]  /*1a30*/  BSSY B1, `(.L_x_49716) ;  /* 0x0000005000017945 */ /* 0x000fe20003800000 */
[----:B------:R-:W-:Y:S05]  /*1a40*/  @!P3 BRA `(.L_x_49717) ;  /* 0x000000300000b947 */ /* 0x000fea0003800000 */
[----:B-----5:R-:W-:-:S05]  /*1a50*/  HADD2.F32 R6, -RZ, R155.H1_H1 ;  /* 0x3000009bff067230 */ /* 0x020fca0000004100 */
[----:B------:R-:W-:-:S04]  /*1a60*/  FMUL.FTZ R163, R6, c[0x0][0x1ec] ;  /* 0x00007b0006a37a20 */ /* 0x000fc80000410000 */
[----:B------:R-:W-:Y:S02]  /*1a70*/  @P2 FADD.FTZ R163, R147, R163 ;  /* 0x000000a393a32221 */ /* 0x000fe40000010000 */
.L_x_49717:
[----:B------:R-:W-:Y:S05]  /*1a80*/  BSYNC B1 ;  /* 0x0000000000017941 */ /* 0x000fea0003800000 */
.L_x_49716:
[----:B------:R-:W-:Y:S01]  /*1a90*/  HFMA2.MMA R6, -RZ, RZ, 0, 1.9073486328125e-06 ;  /* 0x00000020ff067435 */ /* 0x000fe200000001ff */
[----:B------:R-:W-:-:S09]  /*1aa0*/  IADD3 R228, R228, 0x20, RZ ;  /* 0x00000020e4e47810 */ /* 0x000fd20007ffe0ff */
[C---:B------:R-:W-:Y:S01]  /*1ab0*/  IMAD.WIDE.U32 R6, R5.reuse, R6, c[0x0][0x188] ;  /* 0x0000620005067625 */ /* 0x040fe200078e0006 */
[----:B------:R-:W-:-:S04]  /*1ac0*/  IADD3 R5, R5, 0x20, RZ ;  /* 0x0000002005057810 */ /* 0x000fc80007ffe0ff */
[----:B------:R0:W-:Y:S04]  /*1ad0*/  STG.E.128 [R6.64], R156 ;  /* 0x0000009c06007986 */ /* 0x0001e8000c101d04 */
[----:B------:R0:W-:Y:S02]  /*1ae0*/  STG.E.128 [R6.64+0x10], R160 ;  /* 0x000010a006007986 */ /* 0x0001e4000c101d04 */
.L_x_49701:
[----:B------:R-:W-:Y:S05]  /*1af0*/  BSYNC B0 ;  /* 0x0000000000007941 */ /* 0x000fea0003800000 */
.L_x_49700:
        /* <DEDUP_REMOVED lines=42> */
.L_x_49721:
[----:B0-----:R-:W-:Y:S05]  /*1da0*/  BSYNC B1 ;  /* 0x0000000000017941 */ /* 0x001fea0003800000 */
.L_x_49720:
[----:B------:R-:W-:Y:S01]  /*1db0*/  BSSY B1, `(.L_x_49722) ;  /* 0x0000005000017945 */ /* 0x000fe20003800000 */
[----:B------:R-:W-:Y:S05]  /*1dc0*/  @!P3 BRA `(.L_x_49723) ;  /* 0x000000300000b947 */ /* 0x000fea0003800000 */
[----:B-----5:R-:W-:-:S05]  /*1dd0*/  HADD2.F32 R6, -RZ, R152.H1_H1 ;  /* 0x30000098ff067230 */ /* 0x020fca0000004100 */
[----:B------:R-:W-:-:S04]  /*1de0*/  FMUL.FTZ R165, R6, c[0x0][0x1ec] ;  /* 0x00007b0006a57a20 */ /* 0x000fc80000410000 */
[----:B------:R-:W-:Y:S02]  /*1df0*/  @P2 FADD.FTZ R165, R137, R165 ;  /* 0x000000a589a52221 */ /* 0x000fe40000010000 */
.L_x_49723:
[----:B------:R-:W-:Y:S05]  /*1e00*/  BSYNC B1 ;  /* 0x0000000000017941 */ /* 0x000fea0003800000 */
.L_x_49722:
[----:B------:R-:W-:Y:S01]  /*1e10*/  BSSY B1, `(.L_x_49724) ;  /* 0x0000005000017945 */ /* 0x000fe20003800000 */
[----:B------:R-:W-:Y:S05]  /*1e20*/  @!P3 BRA `(.L_x_49725) ;  /* 0x000000300000b947 */ /* 0x000fea0003800000 */
[----:B-----5:R-:W-:-:S05]  /*1e30*/  HADD2.F32 R6, -RZ, R153.H0_H0 ;  /* 0x20000099ff067230 */ /* 0x020fca0000004100 */
[----:B------:R-:W-:-:S04]  /*1e40*/  FMUL.FTZ R166, R6, c[0x0][0x1ec] ;  /* 0x00007b0006a67a20 */ /* 0x000fc80000410000 */
[----:B------:R-:W-:Y:S02]  /*1e50*/  @P2 FADD.FTZ R166, R138, R166 ;  /* 0x000000a68aa62221 */ /* 0x000fe40000010000 */
.L_x_49725:
[----:B------:R-:W-:Y:S05]  /*1e60*/  BSYNC B1 ;  /* 0x0000000000017941 */ /* 0x000fea0003800000 */
.L_x_49724:
[----:B------:R-:W-:Y:S01]  /*1e70*/  BSSY B1, `(.L_x_49726) ;  /* 0x0000005000017945 */ /* 0x000fe20003800000 */
[----:B------:R-:W-:Y:S05]  /*1e80*/  @!P3 BRA `(.L_x_49727) ;  /* 0x000000300000b947 */ /* 0x000fea0003800000 */
[----:B-----5:R-:W-:-:S05]  /*1e90*/  HADD2.F32 R6, -RZ, R153.H1_H1 ;  /* 0x30000099ff067230 */ /* 0x020fca0000004100 */
[----:B------:R-:W-:-:S04]  /*1ea0*/  FMUL.FTZ R167, R6, c[0x0][0x1ec] ;  /* 0x00007b0006a77a20 */ /* 0x000fc80000410000 */
[----:B------:R-:W-:Y:S02]  /*1eb0*/  @P2 FADD.FTZ R167, R139, R167 ;  /* 0x000000a78ba72221 */ /* 0x000fe40000010000 */
.L_x_49727:
[----:B------:R-:W-:Y:S05]  /*1ec0*/  BSYNC B1 ;  /* 0x0000000000017941 */ /* 0x000fea0003800000 */
.L_x_49726:
[----:B------:R-:W-:Y:S01]  /*1ed0*/  BSSY B1, `(.L_x_49728) ;  /* 0x0000005000017945 */ /* 0x000fe20003800000 */
[----:B------:R-:W-:Y:S05]  /*1ee0*/  @!P3 BRA `(.L_x_49729) ;  /* 0x000000300000b947 */ /* 0x000fea0003800000 */
[----:B-----5:R-:W-:-:S05]  /*1ef0*/  HADD2.F32 R6, -RZ, R154.H0_H0 ;  /* 0x2000009aff067230 */ /* 0x020fca0000004100 */
[----:B------:R-:W-:-:S04]  /*1f00*/  FMUL.FTZ R168, R6, c[0x0][0x1ec] ;  /* 0x00007b0006a87a20 */ /* 0x000fc80000410000 */
[----:B------:R-:W-:Y:S02]  /*1f10*/  @P2 FADD.FTZ R168, R144, R168 ;  /* 0x000000a890a82221 */ /* 0x000fe40000010000 */
.L_x_49729:
[----:B------:R-:W-:Y:S05]  /*1f20*/  BSYNC B1 ;  /* 0x0000000000017941 */ /* 0x000fea0003800000 */
.L_x_49728:
[----:B------:R-:W-:Y:S01]  /*1f30*/  BSSY B1, `(.L_x_49730) ;  /* 0x0000005000017945 */ /* 0x000fe20003800000 */
[----:B------:R-:W-:Y:S05]  /*1f40*/  @!P3 BRA `(.L_x_49731) ;  /* 0x000000300000b947 */ /* 0x000fea0003800000 */
[----:B-----5:R-:W-:-:S05]  /*1f50*/  HADD2.F32 R6, -RZ, R154.H1_H1 ;  /* 0x3000009aff067230 */ /* 0x020fca0000004100 */
[----:B------:R-:W-:-:S04]  /*1f60*/  FMUL.FTZ R169, R6, c[0x0][0x1ec] ;  /* 0x00007b0006a97a20 */ /* 0x000fc80000410000 */
[----:B------:R-:W-:Y:S02]  /*1f70*/  @P2 FADD.FTZ R169, R145, R169 ;  /* 0x000000a991a92221 */ /* 0x000fe40000010000 */
.L_x_49731:
[----:B------:R-:W-:Y:S05]  /*1f80*/  BSYNC B1 ;  /* 0x0000000000017941 */ /* 0x000fea0003800000 */
.L_x_49730:
[----:B------:R-:W-:Y:S01]  /*1f90*/  BSSY B1, `(.L_x_49732) ;  /* 0x0000005000017945 */ /* 0x000fe20003800000 */
[----:B------:R-:W-:Y:S05]  /*1fa0*/  @!P3 BRA `(.L_x_49733) ;  /* 0x000000300000b947 */ /* 0x000fea0003800000 */
[----:B-----5:R-:W-:-:S05]  /*1fb0*/  HADD2.F32 R6, -RZ, R155.H0_H0 ;  /* 0x2000009bff067230 */ /* 0x020fca0000004100 */
[----:B------:R-:W-:-:S04]  /*1fc0*/  FMUL.FTZ R170, R6, c[0x0][0x1ec] ;  /* 0x00007b0006aa7a20 */ /* 0x000fc80000410000 */
[----:B------:R-:W-:Y:S02]  /*1fd0*/  @P2 FADD.FTZ R170, R146, R170 ;  /* 0x000000aa92aa2221 */ /* 0x000fe40000010000 */
.L_x_49733:
[----:B------:R-:W-:Y:S05]  /*1fe0*/  BSYNC B1 ;  /* 0x0000000000017941 */ /* 0x000fea0003800000 */
.L_x_49732:
[----:B------:R-:W-:Y:S01]  /*1ff0*/  BSSY B1, `(.L_x_49734) ;  /* 0x0000005000017945 */ /* 0x000fe20003800000 */
[----:B------:R-:W-:Y:S05]  /*2000*/  @!P3 BRA `(.L_x_49735) ;  /* 0x000000300000b947 */ /* 0x000fea0003800000 */
[----:B-----5:R-:W-:-:S05]  /*2010*/  HADD2.F32 R6, -RZ, R155.H1_H1 ;  /* 0x3000009bff067230 */ /* 0x020fca0000004100 */
[----:B------:R-:W-:-:S04]  /*2020*/  FMUL.FTZ R171, R6, c[0x0][0x1ec] ;  /* 0x00007b0006ab7a20 */ /* 0x000fc80000410000 */
[----:B------:R-:W-:Y:S02]  /*2030*/  @P2 FADD.FTZ R171, R147, R171 ;  /* 0x000000ab93ab2221 */ /* 0x000fe40000010000 */
.L_x_49735:
[----:B------:R-:W-:Y:S05]  /*2040*/  BSYNC B1 ;  /* 0x0000000000017941 */ /* 0x000fea0003800000 */
.L_x_49734:
[----:B------:R-:W-:Y:S01]  /*2050*/  HFMA2.MMA R6, -RZ, RZ, 0, 1.9073486328125e-06 ;  /* 0x00000020ff067435 */ /* 0x000fe200000001ff */
[----:B------:R-:W-:-:S09]  /*2060*/  IADD3 R228, R228, 0x20, RZ ;  /* 0x00000020e4e47810 */ /* 0x000fd20007ffe0ff */
[C---:B------:R-:W-:Y:S01]  /*2070*/  IMAD.WIDE.U32 R6, R5.reuse, R6, c[0x0][0x188] ;  /* 0x0000620005067625 */ /* 0x040fe200078e0006 */
[----:B------:R-:W-:-:S04]  /*2080*/  IADD3 R5, R5, 0x20, RZ ;  /* 0x0000002005057810 */ /* 0x000fc80007ffe0ff */
[----:B------:R0:W-:Y:S04]  /*2090*/  STG.E.128 [R6.64], R164 ;  /* 0x000000a406007986 */ /* 0x0001e8000c101d04 */
[----:B------:R0:W-:Y:S02]  /*20a0*/  STG.E.128 [R6.64+0x10], R168 ;  /* 0x000010a806007986 */ /* 0x0001e4000c101d04 */
.L_x_49719:
[----:B------:R-:W-:Y:S05]  /*20b0*/  BSYNC B0 ;  /* 0x0000000000007941 */ /* 0x000fea0003800000 */
.L_x_49718:
        /* <DEDUP_REMOVED lines=42> */
.L_x_49739:
[----:B0-----:R-:W-:Y:S05]  /*2360*/  BSYNC B1 ;  /* 0x0000000000017941 */ /* 0x001fea0003800000 */
.L_x_49738:
[----:B------:R-:W-:Y:S01]  /*2370*/  BSSY B1, `(.L_x_49740) ;  /* 0x0000005000017945 */ /* 0x000fe20003800000 */
[----:B------:R-:W-:Y:S05]  /*2380*/  @!P3 BRA `(.L_x_49741) ;  /* 0x000000300000b947 */ /* 0x000fea0003800000 */
[----:B-----5:R-:W-:-:S05]  /*2390*/  HADD2.F32 R6, -RZ, R152.H1_H1 ;  /* 0x30000098ff067230 */ /* 0x020fca0000004100 */
[----:B------:R-:W-:-:S04]  /*23a0*/  FMUL.FTZ R173, R6, c[0x0][0x1ec] ;  /* 0x00007b0006ad7a20 */ /* 0x000fc80000410000 */
[----:B------:R-:W-:Y:S02]  /*23b0*/  @P2 FADD.FTZ R173, R137, R173 ;  /* 0x000000ad89ad2221 */ /* 0x000fe40000010000 */
.L_x_49741:
[----:B------:R-:W-:Y:S05]  /*23c0*/  BSYNC B1 ;  /* 0x0000000000017941 */ /* 0x000fea0003800000 */
.L_x_49740:
[----:B------:R-:W-:Y:S01]  /*23d0*/  BSSY B1, `(.L_x_49742) ;  /* 0x0000005000017945 */ /* 0x000fe20003800000 */
[----:B------:R-:W-:Y:S05]  /*23e0*/  @!P3 BRA `(.L_x_49743) ;  /* 0x000000300000b947 */ /* 0x000fea0003800000 */
[----:B-----5:R-:W-:-:S05]  /*23f0*/  HADD2.F32 R6, -RZ, R153.H0_H0 ;  /* 0x20000099ff067230 */ /* 0x020fca0000004100 */
[----:B------:R-:W-:-:S04]  /*2400*/  FMUL.FTZ R174, R6, c[0x0][0x1ec] ;  /* 0x00007b0006ae7a20 */ /* 0x000fc80000410000 */
[----:B------:R-:W-:Y:S02]  /*2410*/  @P2 FADD.FTZ R174, R138, R174 ;  /* 0x000000ae8aae2221 */ /* 0x000fe40000010000 */
.L_x_49743:
[----:B------:R-:W-:Y:S05]  /*2420*/  BSYNC B1 ;  /* 0x0000000000017941 */ /* 0x000fea0003800000 */
.L_x_49742:
[----:B------:R-:W-:Y:S01]  /*2430*/  BSSY B1, `(.L_x_49744) ;  /* 0x0000005000017945 */ /* 0x000fe20003800000 */
[----:B------:R-:W-:Y:S05]  /*2440*/  @!P3 BRA `(.L_x_49745) ;  /* 0x000000300000b947 */ /* 0x000fea0003800000 */
[----:B-----5:R-:W-:-:S05]  /*2450*/  HADD2.F32 R6, -RZ, R153.H1_H1 ;  /* 0x30000099ff067230 */ /* 0x020fca0000004100 */
[----:B------:R-:W-:-:S04]  /*2460*/  FMUL.FTZ R175, R6, c[0x0][0x1ec] ;  /* 0x00007b0006af7a20 */ /* 0x000fc80000410000 */
[----:B------:R-:W-:Y:S02]  /*2470*/  @P2 FADD.FTZ R175, R139, R175 ;  /* 0x000000af8baf2221 */ /* 0x000fe40000010000 */
.L_x_49745:
[----:B------:R-:W-:Y:S05]  /*2480*/  BSYNC B1 ;  /* 0x0000000000017941 */ /* 0x000fea0003800000 */
.L_x_49744:
[----:B------:R-:W-:Y:S01]  /*2490*/  BSSY B1, `(.L_x_49746) ;  /* 0x0000005000017945 */ /* 0x000fe20003800000 */
[----:B------:R-:W-:Y:S05]  /*24a0*/  @!P3 BRA `(.L_x_49747) ;  /* 0x000000300000b947 */ /* 0x000fea0003800000 */
[----:B-----5:R-:W-:-:S05]  /*24b0*/  HADD2.F32 R6, -RZ, R154.H0_H0 ;  /* 0x2000009aff067230 */ /* 0x020fca0000004100 */
[----:B------:R-:W-:-:S04]  /*24c0*/  FMUL.FTZ R176, R6, c[0x0][0x1ec] ;  /* 0x00007b0006b07a20 */ /* 0x000fc80000410000 */
[----:B------:R-:W-:Y:S02]  /*24d0*/  @P2 FADD.FTZ R176, R144, R176 ;  /* 0x000000b090b02221 */ /* 0x000fe40000010000 */
.L_x_49747:
[----:B------:R-:W-:Y:S05]  /*24e0*/  BSYNC B1 ;  /* 0x0000000000017941 */ /* 0x000fea0003800000 */
.L_x_49746:
[----:B------:R-:W-:Y:S01]  /*24f0*/  BSSY B1, `(.L_x_49748) ;  /* 0x0000005000017945 */ /* 0x000fe20003800000 */
[----:B------:R-:W-:Y:S05]  /*2500*/  @!P3 BRA `(.L_x_49749) ;  /* 0x000000300000b947 */ /* 0x000fea0003800000 */
[----:B-----5:R-:W-:-:S05]  /*2510*/  HADD2.F32 R6, -RZ, R154.H1_H1 ;  /* 0x3000009aff067230 */ /* 0x020fca0000004100 */
[----:B------:R-:W-:-:S04]  /*2520*/  FMUL.FTZ R177, R6, c[0x0][0x1ec] ;  /* 0x00007b0006b17a20 */ /* 0x000fc80000410000 */
[----:B------:R-:W-:Y:S02]  /*2530*/  @P2 FADD.FTZ R177, R145, R177 ;  /* 0x000000b191b12221 */ /* 0x000fe40000010000 */
.L_x_49749:
[----:B------:R-:W-:Y:S05]  /*2540*/  BSYNC B1 ;  /* 0x0000000000017941 */ /* 0x000fea0003800000 */
.L_x_49748:
[----:B------:R-:W-:Y:S01]  /*2550*/  BSSY B1, `(.L_x_49750) ;  /* 0x0000005000017945 */ /* 0x000fe20003800000 */
[----:B------:R-:W-:Y:S05]  /*2560*/  @!P3 BRA `(.L_x_49751) ;  /* 0x000000300000b947 */ /* 0x000fea0003800000 */
[----:B-----5:R-:W-:-:S05]  /*2570*/  HADD2.F32 R6, -RZ, R155.H0_H0 ;  /* 0x2000009bff067230 */ /* 0x020fca0000004100 */
[----:B------:R-:W-:-:S04]  /*2580*/  FMUL.FTZ R178, R6, c[0x0][0x1ec] ;  /* 0x00007b0006b27a20 */ /* 0x000fc80000410000 */
[----:B------:R-:W-:Y:S02]  /*2590*/  @P2 FADD.FTZ R178, R146, R178 ;  /* 0x000000b292b22221 */ /* 0x000fe40000010000 */
.L_x_49751:
[----:B------:R-:W-:Y:S05]  /*25a0*/  BSYNC B1 ;  /* 0x0000000000017941 */ /* 0x000fea0003800000 */
.L_x_49750:
[----:B------:R-:W-:Y:S01]  /*25b0*/  BSSY B1, `(.L_x_49752) ;  /* 0x0000005000017945 */ /* 0x000fe20003800000 */
[----:B------:R-:W-:Y:S05]  /*25c0*/  @!P3 BRA `(.L_x_49753) ;  /* 0x000000300000b947 */ /* 0x000fea0003800000 */
[----:B-----5:R-:W-:-:S05]  /*25d0*/  HADD2.F32 R6, -RZ, R155.H1_H1 ;  /* 0x3000009bff067230 */ /* 0x020fca0000004100 */
[----:B------:R-:W-:-:S04]  /*25e0*/  FMUL.FTZ R179, R6, c[0x0][0x1ec] ;  /* 0x00007b0006b37a20 */ /* 0x000fc80000410000 */
[----:B------:R-:W-:Y:S02]  /*25f0*/  @P2 FADD.FTZ R179, R147, R179 ;  /* 0x000000b393b32221 */ /* 0x000fe40000010000 */
.L_x_49753:
[----:B------:R-:W-:Y:S05]  /*2600*/  BSYNC B1 ;  /* 0x0000000000017941 */ /* 0x000fea0003800000 */
.L_x_49752:
[----:B------:R-:W-:Y:S01]  /*2610*/  HFMA2.MMA R6, -RZ, RZ, 0, 1.9073486328125e-06 ;  /* 0x00000020ff067435 */ /* 0x000fe200000001ff */
[----:B------:R-:W-:-:S09]  /*2620*/  IADD3 R228, R228, 0x20, RZ ;  /* 0x00000020e4e47810 */ /* 0x000fd20007ffe0ff */
[C---:B------:R-:W-:Y:S01]  /*2630*/  IMAD.WIDE.U32 R6, R5.reuse, R6, c[0x0][0x188] ;  /* 0x0000620005067625 */ /* 0x040fe200078e0006 */
[----:B------:R-:W-:-:S04]  /*2640*/  IADD3 R5, R5, 0x20, RZ ;  /* 0x0000002005057810 */ /* 0x000fc80007ffe0ff */
[----:B------:R0:W-:Y:S04]  /*2650*/  STG.E.128 [R6.64], R172 ;  /* 0x000000ac06007986 */ /* 0x0001e8000c101d04 */
[----:B------:R0:W-:Y:S02]  /*2660*/  STG.E.128 [R6.64+0x10], R176 ;  /* 0x000010b006007986 */ /* 0x0001e4000c101d04 */
.L_x_49737:
[----:B------:R-:W-:Y:S05]  /*2670*/  BSYNC B0 ;  /* 0x0000000000007941 */ /* 0x000fea0003800000 */
.L_x_49736:
        /* <DEDUP_REMOVED lines=42> */
.L_x_49757:
[----:B0-----:R-:W-:Y:S05]  /*2920*/  BSYNC B1 ;  /* 0x0000000000017941 */ /* 0x001fea0003800000 */
.L_x_49756:
[----:B------:R-:W-:Y:S01]  /*2930*/  BSSY B1, `(.L_x_49758) ;  /* 0x0000005000017945 */ /* 0x000fe20003800000 */
[----:B------:R-:W-:Y:S05]  /*2940*/  @!P3 BRA `(.L_x_49759) ;  /* 0x000000300000b947 */ /* 0x000fea0003800000 */
[----:B-----5:R-:W-:-:S05]  /*2950*/  HADD2.F32 R6, -RZ, R152.H1_H1 ;  /* 0x30000098ff067230 */ /* 0x020fca0000004100 */
[----:B------:R-:W-:-:S04]  /*2960*/  FMUL.FTZ R181, R6, c[0x0][0x1ec] ;  /* 0x00007b0006b57a20 */ /* 0x000fc80000410000 */
[----:B------:R-:W-:Y:S02]  /*2970*/  @P2 FADD.FTZ R181, R137, R181 ;  /* 0x000000b589b52221 */ /* 0x000fe40000010000 */
.L_x_49759:
[----:B------:R-:W-:Y:S05]  /*2980*/  BSYNC B1 ;  /* 0x0000000000017941 */ /* 0x000fea0003800000 */
.L_x_49758:
[----:B------:R-:W-:Y:S01]  /*2990*/  BSSY B1, `(.L_x_49760) ;  /* 0x0000005000017945 */ /* 0x000fe20003800000 */
[----:B------:R-:W-:Y:S05]  /*29a0*/  @!P3 BRA `(.L_x_49761) ;  /* 0x000000300000b947 */ /* 0x000fea0003800000 */
[----:B-----5:R-:W-:-:S05]  /*29b0*/  HADD2.F32 R6, -RZ, R153.H0_H0 ;  /* 0x20000099ff067230 */ /* 0x020fca0000004100 */
[----:B------:R-:W-:-:S04]  /*29c0*/  FMUL.FTZ R182, R6, c[0x0][0x1ec] ;  /* 0x00007b0006b67a20 */ /* 0x000fc80000410000 */
[----:B------:R-:W-:Y:S02]  /*29d0*/  @P2 FADD.FTZ R182, R138, R182 ;  /* 0x000000b68ab62221 */ /* 0x000fe40000010000 */
.L_x_49761:
[----:B------:R-:W-:Y:S05]  /*29e0*/  BSYNC B1 ;  /* 0x0000000000017941 */ /* 0x000fea0003800000 */
.L_x_49760:
[----:B------:R-:W-:Y:S01]  /*29f0*/  BSSY B1, `(.L_x_49762) ;  /* 0x0000005000017945 */ /* 0x000fe20003800000 */
[----:B------:R-:W-:Y:S05]  /*2a00*/  @!P3 BRA `(.L_x_49763) ;  /* 0x000000300000b947 */ /* 0x000fea0003800000 */
[----:B-----5:R-:W-:-:S05]  /*2a10*/  HADD2.F32 R6, -RZ, R153.H1_H1 ;  /* 0x30000099ff067230 */ /* 0x020fca0000004100 */
[----:B------:R-:W-:-:S04]  /*2a20*/  FMUL.FTZ R183, R6, c[0x0][0x1ec] ;  /* 0x00007b0006b77a20 */ /* 0x000fc80000410000 */
[----:B------:R-:W-:Y:S02]  /*2a30*/  @P2 FADD.FTZ R183, R139, R183 ;  /* 0x000000b78bb72221 */ /* 0x000fe40000010000 */
.L_x_49763:
[----:B------:R-:W-:Y:S05]  /*2a40*/  BSYNC B1 ;  /* 0x0000000000017941 */ /* 0x000fea0003800000 */
.L_x_49762:
[----:B------:R-:W-:Y:S01]  /*2a50*/  BSSY B1, `(.L_x_49764) ;  /* 0x0000005000017945 */ /* 0x000fe20003800000 */
[----:B------:R-:W-:Y:S05]  /*2a60*/  @!P3 BRA `(.L_x_49765) ;  /* 0x000000300000b947 */ /* 0x000fea0003800000 */
[----:B-----5:R-:W-:-:S05]  /*2a70*/  HADD2.F32 R6, -RZ, R154.H0_H0 ;  /* 0x2000009aff067230 */ /* 0x020fca0000004100 */
[----:B------:R-:W-:-:S04]  /*2a80*/  FMUL.FTZ R184, R6, c[0x0][0x1ec] ;  /* 0x00007b0006b87a20 */ /* 0x000fc80000410000 */
[----:B------:R-:W-:Y:S02]  /*2a90*/  @P2 FADD.FTZ R184, R144, R184 ;  /* 0x000000b890b82221 */ /* 0x000fe40000010000 */
.L_x_49765:
[----:B------:R-:W-:Y:S05]  /*2aa0*/  BSYNC B1 ;  /* 0x0000000000017941 */ /* 0x000fea0003800000 */
.L_x_49764:
[----:B------:R-:W-:Y:S01]  /*2ab0*/  BSSY B1, `(.L_x_49766) ;  /* 0x0000005000017945 */ /* 0x000fe20003800000 */
[----:B------:R-:W-:Y:S05]  /*2ac0*/  @!P3 BRA `(.L_x_49767) ;  /* 0x000000300000b947 */ /* 0x000fea0003800000 */
[----:B-----5:R-:W-:-:S05]  /*2ad0*/  HADD2.F32 R6, -RZ, R154.H1_H1 ;  /* 0x3000009aff067230 */ /* 0x020fca0000004100 */
[----:B------:R-:W-:-:S04]  /*2ae0*/  FMUL.FTZ R185, R6, c[0x0][0x1ec] ;  /* 0x00007b0006b97a20 */ /* 0x000fc80000410000 */
[----:B------:R-:W-:Y:S02]  /*2af0*/  @P2 FADD.FTZ R185, R145, R185 ;  /* 0x000000b991b92221 */ /* 0x000fe40000010000 */
.L_x_49767:
[----:B------:R-:W-:Y:S05]  /*2b00*/  BSYNC B1 ;  /* 0x0000000000017941 */ /* 0x000fea0003800000 */
.L_x_49766:
[----:B------:R-:W-:Y:S01]  /*2b10*/  BSSY B1, `(.L_x_49768) ;  /* 0x0000005000017945 */ /* 0x000fe20003800000 */
[----:B------:R-:W-:Y:S05]  /*2b20*/  @!P3 BRA `(.L_x_49769) ;  /* 0x000000300000b947 */ /* 0x000fea0003800000 */
[----:B-----5:R-:W-:-:S05]  /*2b30*/  HADD2.F32 R6, -RZ, R155.H0_H0 ;  /* 0x2000009bff067230 */ /* 0x020fca0000004100 */
[----:B------:R-:W-:-:S04]  /*2b40*/  FMUL.FTZ R186, R6, c[0x0][0x1ec] ;  /* 0x00007b0006ba7a20 */ /* 0x000fc80000410000 */
[----:B------:R-:W-:Y:S02]  /*2b50*/  @P2 FADD.FTZ R186, R146, R186 ;  /* 0x000000ba92ba2221 */ /* 0x000fe40000010000 */
.L_x_49769:
[----:B------:R-:W-:Y:S05]  /*2b60*/  BSYNC B1 ;  /* 0x0000000000017941 */ /* 0x000fea0003800000 */
.L_x_49768:
[----:B------:R-:W-:Y:S01]  /*2b70*/  BSSY B1, `(.L_x_49770) ;  /* 0x0000005000017945 */ /* 0x000fe20003800000 */
[----:B------:R-:W-:Y:S05]  /*2b80*/  @!P3 BRA `(.L_x_49771) ;  /* 0x000000300000b947 */ /* 0x000fea0003800000 */
[----:B-----5:R-:W-:-:S05]  /*2b90*/  HADD2.F32 R6, -RZ, R155.H1_H1 ;  /* 0x3000009bff067230 */ /* 0x020fca0000004100 */
[----:B------:R-:W-:-:S04]  /*2ba0*/  FMUL.FTZ R187, R6, c[0x0][0x1ec] ;  /* 0x00007b0006bb7a20 */ /* 0x000fc80000410000 */
[----:B------:R-:W-:Y:S02]  /*2bb0*/  @P2 FADD.FTZ R187, R147, R187 ;  /* 0x000000bb93bb2221 */ /* 0x000fe40000010000 */
.L_x_49771:
[----:B------:R-:W-:Y:S05]  /*2bc0*/  BSYNC B1 ;  /* 0x0000000000017941 */ /* 0x000fea0003800000 */
.L_x_49770:
[----:B------:R-:W-:Y:S01]  /*2bd0*/  HFMA2.MMA R6, -RZ, RZ, 0, 1.9073486328125e-06 ;  /* 0x00000020ff067435 */ /* 0x000fe200000001ff */
[----:B------:R-:W-:-:S09]  /*2be0*/  IADD3 R228, R228, 0x20, RZ ;  /* 0x00000020e4e47810 */ /* 0x000fd20007ffe0ff */
[C---:B------:R-:W-:Y:S01]  /*2bf0*/  IMAD.WIDE.U32 R6, R5.reuse, R6, c[0x0][0x188] ;  /* 0x0000620005067625 */ /* 0x040fe200078e0006 */
[----:B------:R-:W-:-:S04]  /*2c00*/  IADD3 R5, R5, 0x20, RZ ;  /* 0x0000002005057810 */ /* 0x000fc80007ffe0ff */
[----:B------:R0:W-:Y:S04]  /*2c10*/  STG.E.128 [R6.64], R180 ;  /* 0x000000b406007986 */ /* 0x0001e8000c101d04 */
[----:B------:R0:W-:Y:S02]  /*2c20*/  STG.E.128 [R6.64+0x10], R184 ;  /* 0x000010b806007986 */ /* 0x0001e4000c101d04 */
.L_x_49755:
[----:B------:R-:W-:Y:S05]  /*2c30*/  BSYNC B0 ;  /* 0x0000000000007941 */ /* 0x000fea0003800000 */
.L_x_49754:
        /* <DEDUP_REMOVED lines=42> */
.L_x_49775:
[----:B0-----:R-:W-:Y:S05]  /*2ee0*/  BSYNC B1 ;  /* 0x0000000000017941 */ /* 0x001fea0003800000 */
.L_x_49774:
[----:B------:R-:W-:Y:S01]  /*2ef0*/  BSSY B1, `(.L_x_49776) ;  /* 0x0000005000017945 */ /* 0x000fe20003800000 */
[----:B------:R-:W-:Y:S05]  /*2f00*/  @!P3 BRA `(.L_x_49777) ;  /* 0x000000300000b947 */ /* 0x000fea0003800000 */
[----:B-----5:R-:W-:-:S05]  /*2f10*/  HADD2.F32 R6, -RZ, R152.H1_H1 ;  /* 0x30000098ff067230 */ /* 0x020fca0000004100 */
[----:B------:R-:W-:-:S04]  /*2f20*/  FMUL.FTZ R189, R6, c[0x0][0x1ec] ;  /* 0x00007b0006bd7a20 */ /* 0x000fc80000410000 */
[----:B------:R-:W-:Y:S02]  /*2f30*/  @P2 FADD.FTZ R189, R137, R189 ;  /* 0x000000bd89bd2221 */ /* 0x000fe40000010000 */
.L_x_49777:
[----:B------:R-:W-:Y:S05]  /*2f40*/  BSYNC B1 ;  /* 0x0000000000017941 */ /* 0x000fea0003800000 */
.L_x_49776:
[----:B------:R-:W-:Y:S01]  /*2f50*/  BSSY B1, `(.L_x_49778) ;  /* 0x0000005000017945 */ /* 0x000fe20003800000 */
[----:B------:R-:W-:Y:S05]  /*2f60*/  @!P3 BRA `(.L_x_49779) ;  /* 0x000000300000b947 */ /* 0x000fea0003800000 */
[----:B-----5:R-:W-:-:S05]  /*2f70*/  HADD2.F32 R6, -RZ, R153.H0_H0 ;  /* 0x20000099ff067230 */ /* 0x020fca0000004100 */
[----:B------:R-:W-:-:S04]  /*2f80*/  FMUL.FTZ R190, R6, c[0x0][0x1ec] ;  /* 0x00007b0006be7a20 */ /* 0x000fc80000410000 */
[----:B------:R-:W-:Y:S02]  /*2f90*/  @P2 FADD.FTZ R190, R138, R190 ;  /* 0x000000be8abe2221 */ /* 0x000fe40000010000 */
.L_x_49779:
[----:B------:R-:W-:Y:S05]  /*2fa0*/  BSYNC B1 ;  /* 0x0000000000017941 */ /* 0x000fea0003800000 */
.L_x_49778:
[----:B------:R-:W-:Y:S01]  /*2fb0*/  BSSY B1, `(.L_x_49780) ;  /* 0x0000005000017945 */ /* 0x000fe20003800000 */
[----:B------:R-:W-:Y:S05]  /*2fc0*/  @!P3 BRA `(.L_x_49781) ;  /* 0x000000300000b947 */ /* 0x000fea0003800000 */
[----:B-----5:R-:W-:-:S05]  /*2fd0*/  HADD2.F32 R6, -RZ, R153.H1_H1 ;  /* 0x30000099ff067230 */ /* 0x020fca0000004100 */
[----:B------:R-:W-:-:S04]  /*2fe0*/  FMUL.FTZ R191, R6, c[0x0][0x1ec] ;  /* 0x00007b0006bf7a20 */ /* 0x000fc80000410000 */
[----:B------:R-:W-:Y:S02]  /*2ff0*/  @P2 FADD.FTZ R191, R139, R191 ;  /* 0x000000bf8bbf2221 */ /* 0x000fe40000010000 */
.L_x_49781:
[----:B------:R-:W-:Y:S05]  /*3000*/  BSYNC B1 ;  /* 0x0000000000017941 */ /* 0x000fea0003800000 */
.L_x_49780:
[----:B------:R-:W-:Y:S01]  /*3010*/  BSSY B1, `(.L_x_49782) ;  /* 0x0000005000017945 */ /* 0x000fe20003800000 */
[----:B------:R-:W-:Y:S05]  /*3020*/  @!P3 BRA `(.L_x_49783) ;  /* 0x000000300000b947 */ /* 0x000fea0003800000 */
[----:B-----5:R-:W-:-:S05]  /*3030*/  HADD2.F32 R6, -RZ, R154.H0_H0 ;  /* 0x2000009aff067230 */ /* 0x020fca0000004100 */
[----:B------:R-:W-:-:S04]  /*3040*/  FMUL.FTZ R192, R6, c[0x0][0x1ec] ;  /* 0x00007b0006c07a20 */ /* 0x000fc80000410000 */
[----:B------:R-:W-:Y:S02]  /*3050*/  @P2 FADD.FTZ R192, R144, R192 ;  /* 0x000000c090c02221 */ /* 0x000fe40000010000 */
.L_x_49783:
[----:B------:R-:W-:Y:S05]  /*3060*/  BSYNC B1 ;  /* 0x0000000000017941 */ /* 0x000fea0003800000 */
.L_x_49782:
[----:B------:R-:W-:Y:S01]  /*3070*/  BSSY B1, `(.L_x_49784) ;  /* 0x0000005000017945 */ /* 0x000fe20003800000 */
[----:B------:R-:W-:Y:S05]  /*3080*/  @!P3 BRA `(.L_x_49785) ;  /* 0x000000300000b947 */ /* 0x000fea0003800000 */
[----:B-----5:R-:W-:-:S05]  /*3090*/  HADD2.F32 R6, -RZ, R154.H1_H1 ;  /* 0x3000009aff067230 */ /* 0x020fca0000004100 */
[----:B------:R-:W-:-:S04]  /*30a0*/  FMUL.FTZ R193, R6, c[0x0][0x1ec] ;  /* 0x00007b0006c17a20 */ /* 0x000fc80000410000 */
[----:B------:R-:W-:Y:S02]  /*30b0*/  @P2 FADD.FTZ R193, R145, R193 ;  /* 0x000000c191c12221 */ /* 0x000fe40000010000 */
.L_x_49785:
[----:B------:R-:W-:Y:S05]  /*30c0*/  BSYNC B1 ;  /* 0x0000000000017941 */ /* 0x000fea0003800000 */
.L_x_49784:
[----:B------:R-:W-:Y:S01]  /*30d0*/  BSSY B1, `(.L_x_49786) ;  /* 0x0000005000017945 */ /* 0x000fe20003800000 */
[----:B------:R-:W-:Y:S05]  /*30e0*/  @!P3 BRA `(.L_x_49787) ;  /* 0x000000300000b947 */ /* 0x000fea0003800000 */
[----:B-----5:R-:W-:-:S05]  /*30f0*/  HADD2.F32 R6, -RZ, R155.H0_H0 ;  /* 0x2000009bff067230 */ /* 0x020fca0000004100 */
[----:B------:R-:W-:-:S04]  /*3100*/  FMUL.FTZ R194, R6, c[0x0][0x1ec] ;  /* 0x00007b0006c27a20 */ /* 0x000fc80000410000 */
[----:B------:R-:W-:Y:S02]  /*3110*/  @P2 FADD.FTZ R194, R146, R194 ;  /* 0x000000c292c22221 */ /* 0x000fe40000010000 */
.L_x_49787:
[----:B------:R-:W-:Y:S05]  /*3120*/  BSYNC B1 ;  /* 0x0000000000017941 */ /* 0x000fea0003800000 */
.L_x_49786:
[----:B------:R-:W-:Y:S01]  /*3130*/  BSSY B1, `(.L_x_49788) ;  /* 0x0000005000017945 */ /* 0x000fe20003800000 */
[----:B------:R-:W-:Y:S05]  /*3140*/  @!P3 BRA `(.L_x_49789) ;  /* 0x000000300000b947 */ /* 0x000fea0003800000 */
[----:B-----5:R-:W-:-:S05]  /*3150*/  HADD2.F32 R6, -RZ, R155.H1_H1 ;  /* 0x3000009bff067230 */ /* 0x020fca0000004100 */
[----:B------:R-:W-:-:S04]  /*3160*/  FMUL.FTZ R195, R6, c[0x0][0x1ec] ;  /* 0x00007b0006c37a20 */ /* 0x000fc80000410000 */
[----:B------:R-:W-:Y:S02]  /*3170*/  @P2 FADD.FTZ R195, R147, R195 ;  /* 0x000000c393c32221 */ /* 0x000fe40000010000 */
.L_x_49789:
[----:B------:R-:W-:Y:S05]  /*3180*/  BSYNC B1 ;  /* 0x0000000000017941 */ /* 0x000fea0003800000 */
.L_x_49788:
[----:B------:R-:W-:Y:S01]  /*3190*/  HFMA2.MMA R6, -RZ, RZ, 0, 1.9073486328125e-06 ;  /* 0x00000020ff067435 */ /* 0x000fe200000001ff */
[----:B------:R-:W-:-:S09]  /*31a0*/  IADD3 R228, R228, 0x20, RZ ;  /* 0x00000020e4e47810 */ /* 0x000fd20007ffe0ff */
[C---:B------:R-:W-:Y:S01]  /*31b0*/  IMAD.WIDE.U32 R6, R5.reuse, R6, c[0x0][0x188] ;  /* 0x0000620005067625 */ /* 0x040fe200078e0006 */
[----:B------:R-:W-:-:S04]  /*31c0*/  IADD3 R5, R5, 0x20, RZ ;  /* 0x0000002005057810 */ /* 0x000fc80007ffe0ff */
[----:B------:R0:W-:Y:S04]  /*31d0*/  STG.E.128 [R6.64], R188 ;  /* 0x000000bc06007986 */ /* 0x0001e8000c101d04 */
[----:B------:R0:W-:Y:S02]  /*31e0*/  STG.E.128 [R6.64+0x10], R192 ;  /* 0x000010c006007986 */ /* 0x0001e4000c101d04 */
.L_x_49773:
[----:B------:R-:W-:Y:S05]  /*31f0*/  BSYNC B0 ;  /* 0x0000000000007941 */ /* 0x000fea0003800000 */
.L_x_49772:
        /* <DEDUP_REMOVED lines=42> */
.L_x_49793:
[----:B0-----:R-:W-:Y:S05]  /*34a0*/  BSYNC B1 ;  /* 0x0000000000017941 */ /* 0x001fea0003800000 */
.L_x_49792:
[----:B------:R-:W-:Y:S01]  /*34b0*/  BSSY B1, `(.L_x_49794) ;  /* 0x0000005000017945 */ /* 0x000fe20003800000 */
[----:B------:R-:W-:Y:S05]  /*34c0*/  @!P3 BRA `(.L_x_49795) ;  /* 0x000000300000b947 */ /* 0x000fea0003800000 */
[----:B-----5:R-:W-:-:S05]  /*34d0*/  HADD2.F32 R6, -RZ, R152.H1_H1 ;  /* 0x30000098ff067230 */ /* 0x020fca0000004100 */
[----:B------:R-:W-:-:S04]  /*34e0*/  FMUL.FTZ R197, R6, c[0x0][0x1ec] ;  /* 0x00007b0006c57a20 */ /* 0x000fc80000410000 */
[----:B------:R-:W-:Y:S02]  /*34f0*/  @P2 FADD.FTZ R197, R137, R197 ;  /* 0x000000c589c52221 */ /* 0x000fe40000010000 */
.L_x_49795:
[----:B------:R-:W-:Y:S05]  /*3500*/  BSYNC B1 ;  /* 0x0000000000017941 */ /* 0x000fea0003800000 */
.L_x_49794:
[----:B------:R-:W-:Y:S01]  /*3510*/  BSSY B1, `(.L_x_49796) ;  /* 0x0000005000017945 */ /* 0x000fe20003800000 */
[----:B------:R-:W-:Y:S05]  /*3520*/  @!P3 BRA `(.L_x_49797) ;  /* 0x000000300000b947 */ /* 0x000fea0003800000 */
[----:B-----5:R-:W-:-:S05]  /*3530*/  HADD2.F32 R6, -RZ, R153.H0_H0 ;  /* 0x20000099ff067230 */ /* 0x020fca0000004100 */
[----:B------:R-:W-:-:S04]  /*3540*/  FMUL.FTZ R198, R6, c[0x0][0x1ec] ;  /* 0x00007b0006c67a20 */ /* 0x000fc80000410000 */
[----:B------:R-:W-:Y:S02]  /*3550*/  @P2 FADD.FTZ R198, R138, R198 ;  /* 0x000000c68ac62221 */ /* 0x000fe40000010000 */
.L_x_49797:
[----:B------:R-:W-:Y:S05]  /*3560*/  BSYNC B1 ;  /* 0x0000000000017941 */ /* 0x000fea0003800000 */
.L_x_49796:
[----:B------:R-:W-:Y:S01]  /*3570*/  BSSY B1, `(.L_x_49798) ;  /* 0x0000005000017945 */ /* 0x000fe20003800000 */
[----:B------:R-:W-:Y:S05]  /*3580*/  @!P3 BRA `(.L_x_49799) ;  /* 0x000000300000b947 */ /* 0x000fea0003800000 */
[----:B-----5:R-:W-:-:S05]  /*3590*/  HADD2.F32 R6, -RZ, R153.H1_H1 ;  /* 0x30000099ff067230 */ /* 0x020fca0000004100 */
[----:B------:R-:W-:-:S04]  /*35a0*/  FMUL.FTZ R199, R6, c[0x0][0x1ec] ;  /* 0x00007b0006c77a20 */ /* 0x000fc80000410000 */
[----:B------:R-:W-:Y:S02]  /*35b0*/  @P2 FADD.FTZ R199, R139, R199 ;  /* 0x000000c78bc72221 */ /* 0x000fe40000010000 */
.L_x_49799:
[----:B------:R-:W-:Y:S05]  /*35c0*/  BSYNC B1 ;  /* 0x0000000000017941 */ /* 0x000fea0003800000 */
.L_x_49798:
[----:B------:R-:W-:Y:S01]  /*35d0*/  BSSY B1, `(.L_x_49800) ;  /* 0x0000005000017945 */ /* 0x000fe20003800000 */
[----:B------:R-:W-:Y:S05]  /*35e0*/  @!P3 BRA `(.L_x_49801) ;  /* 0x000000300000b947 */ /* 0x000fea0003800000 */
[----:B-----5:R-:W-:-:S05]  /*35f0*/  HADD2.F32 R6, -RZ, R154.H0_H0 ;  /* 0x2000009aff067230 */ /* 0x020fca0000004100 */
[----:B------:R-:W-:-:S04]  /*3600*/  FMUL.FTZ R200, R6, c[0x0][0x1ec] ;  /* 0x00007b0006c87a20 */ /* 0x000fc80000410000 */
[----:B------:R-:W-:Y:S02]  /*3610*/  @P2 FADD.FTZ R200, R144, R200 ;  /* 0x000000c890c82221 */ /* 0x000fe40000010000 */
.L_x_49801:
[----:B------:R-:W-:Y:S05]  /*3620*/  BSYNC B1 ;  /* 0x0000000000017941 */ /* 0x000fea0003800000 */
.L_x_49800:
[----:B------:R-:W-:Y:S01]  /*3630*/  BSSY B1, `(.L_x_49802) ;  /* 0x0000005000017945 */ /* 0x000fe20003800000 */
[----:B------:R-:W-:Y:S05]  /*3640*/  @!P3 BRA `(.L_x_49803) ;  /* 0x000000300000b947 */ /* 0x000fea0003800000 */
[----:B-----5:R-:W-:-:S05]  /*3650*/  HADD2.F32 R6, -RZ, R154.H1_H1 ;  /* 0x3000009aff067230 */ /* 0x020fca0000004100 */
[----:B------:R-:W-:-:S04]  /*3660*/  FMUL.FTZ R201, R6, c[0x0][0x1ec] ;  /* 0x00007b0006c97a20 */ /* 0x000fc80000410000 */
[----:B------:R-:W-:Y:S02]  /*3670*/  @P2 FADD.FTZ R201, R145, R201 ;  /* 0x000000c991c92221 */ /* 0x000fe40000010000 */
.L_x_49803:
[----:B------:R-:W-:Y:S05]  /*3680*/  BSYNC B1 ;  /* 0x0000000000017941 */ /* 0x000fea0003800000 */
.L_x_49802:
[----:B------:R-:W-:Y:S01]  /*3690*/  BSSY B1, `(.L_x_49804) ;  /* 0x0000005000017945 */ /* 0x000fe20003800000 */
[----:B------:R-:W-:Y:S05]  /*36a0*/  @!P3 BRA `(.L_x_49805) ;  /* 0x000000300000b947 */ /* 0x000fea0003800000 */
[----:B-----5:R-:W-:-:S05]  /*36b0*/  HADD2.F32 R6, -RZ, R155.H0_H0 ;  /* 0x2000009bff067230 */ /* 0x020fca0000004100 */
[----:B------:R-:W-:-:S04]  /*36c0*/  FMUL.FTZ R202, R6, c[0x0][0x1ec] ;  /* 0x00007b0006ca7a20 */ /* 0x000fc80000410000 */
[----:B------:R-:W-:Y:S02]  /*36d0*/  @P2 FADD.FTZ R202, R146, R202 ;  /* 0x000000ca92ca2221 */ /* 0x000fe40000010000 */
.L_x_49805:
[----:B------:R-:W-:Y:S05]  /*36e0*/  BSYNC B1 ;  /* 0x0000000000017941 */ /* 0x000fea0003800000 */
.L_x_49804:
[----:B------:R-:W-:Y:S01]  /*36f0*/  BSSY B1, `(.L_x_49806) ;  /* 0x0000005000017945 */ /* 0x000fe20003800000 */
[----:B------:R-:W-:Y:S05]  /*3700*/  @!P3 BRA `(.L_x_49807) ;  /* 0x000000300000b947 */ /* 0x000fea0003800000 */
[----:B-----5:R-:W-:-:S05]  /*3710*/  HADD2.F32 R6, -RZ, R155.H1_H1 ;  /* 0x3000009bff067230 */ /* 0x020fca0000004100 */
[----:B------:R-:W-:-:S04]  /*3720*/  FMUL.FTZ R203, R6, c[0x0][0x1ec] ;  /* 0x00007b0006cb7a20 */ /* 0x000fc80000410000 */
[----:B------:R-:W-:Y:S02]  /*3730*/  @P2 FADD.FTZ R203, R147, R203 ;  /* 0x000000cb93cb2221 */ /* 0x000fe40000010000 */
.L_x_49807:
[----:B------:R-:W-:Y:S05]  /*3740*/  BSYNC B1 ;  /* 0x0000000000017941 */ /* 0x000fea0003800000 */
.L_x_49806:
[----:B------:R-:W-:Y:S01]  /*3750*/  HFMA2.MMA R6, -RZ, RZ, 0, 1.9073486328125e-06 ;  /* 0x00000020ff067435 */ /* 0x000fe200000001ff */
[----:B------:R-:W-:-:S09]  /*3760*/  IADD3 R228, R228, 0x20, RZ ;  /* 0x00000020e4e47810 */ /* 0x000fd20007ffe0ff */
[C---:B------:R-:W-:Y:S01]  /*3770*/  IMAD.WIDE.U32 R6, R5.reuse, R6, c[0x0][0x188] ;  /* 0x0000620005067625 */ /* 0x040fe200078e0006 */
[----:B------:R-:W-:-:S04]  /*3780*/  IADD3 R5, R5, 0x20, RZ ;  /* 0x0000002005057810 */ /* 0x000fc80007ffe0ff */
[----:B------:R0:W-:Y:S04]  /*3790*/  STG.E.128 [R6.64], R196 ;  /* 0x000000c406007986 */ /* 0x0001e8000c101d04 */
[----:B------:R0:W-:Y:S02]  /*37a0*/  STG.E.128 [R6.64+0x10], R200 ;  /* 0x000010c806007986 */ /* 0x0001e4000c101d04 */
.L_x_49791:
[----:B------:R-:W-:Y:S05]  /*37b0*/  BSYNC B0 ;  /* 0x0000000000007941 */ /* 0x000fea0003800000 */
.L_x_49790:
        /* <DEDUP_REMOVED lines=42> */
.L_x_49811:
[----:B0-----:R-:W-:Y:S05]  /*3a60*/  BSYNC B1 ;  /* 0x0000000000017941 */ /* 0x001fea0003800000 */
.L_x_49810:
[----:B------:R-:W-:Y:S01]  /*3a70*/  BSSY B1, `(.L_x_49812) ;  /* 0x0000005000017945 */ /* 0x000fe20003800000 */
[----:B------:R-:W-:Y:S05]  /*3a80*/  @!P3 BRA `(.L_x_49813) ;  /* 0x000000300000b947 */ /* 0x000fea0003800000 */
[----:B-----5:R-:W-:-:S05]  /*3a90*/  HADD2.F32 R6, -RZ, R152.H1_H1 ;  /* 0x30000098ff067230 */ /* 0x020fca0000004100 */
[----:B------:R-:W-:-:S04]  /*3aa0*/  FMUL.FTZ R205, R6, c[0x0][0x1ec] ;  /* 0x00007b0006cd7a20 */ /* 0x000fc80000410000 */
[----:B------:R-:W-:Y:S02]  /*3ab0*/  @P2 FADD.FTZ R205, R137, R205 ;  /* 0x000000cd89cd2221 */ /* 0x000fe40000010000 */
.L_x_49813:
[----:B------:R-:W-:Y:S05]  /*3ac0*/  BSYNC B1 ;  /* 0x0000000000017941 */ /* 0x000fea0003800000 */
.L_x_49812:
[----:B------:R-:W-:Y:S01]  /*3ad0*/  BSSY B1, `(.L_x_49814) ;  /* 0x0000005000017945 */ /* 0x000fe20003800000 */
[----:B------:R-:W-:Y:S05]  /*3ae0*/  @!P3 BRA `(.L_x_49815) ;  /* 0x000000300000b947 */ /* 0x000fea0003800000 */
[----:B-----5:R-:W-:-:S05]  /*3af0*/  HADD2.F32 R6, -RZ, R153.H0_H0 ;  /* 0x20000099ff067230 */ /* 0x020fca0000004100 */
[----:B------:R-:W-:-:S04]  /*3b00*/  FMUL.FTZ R206, R6, c[0x0][0x1ec] ;  /* 0x00007b0006ce7a20 */ /* 0x000fc80000410000 */
[----:B------:R-:W-:Y:S02]  /*3b10*/  @P2 FADD.FTZ R206, R138, R206 ;  /* 0x000000ce8ace2221 */ /* 0x000fe40000010000 */
.L_x_49815:
[----:B------:R-:W-:Y:S05]  /*3b20*/  BSYNC B1 ;  /* 0x0000000000017941 */ /* 0x000fea0003800000 */
.L_x_49814:
[----:B------:R-:W-:Y:S01]  /*3b30*/  BSSY B1, `(.L_x_49816) ;  /* 0x0000005000017945 */ /* 0x000fe20003800000 */
[----:B------:R-:W-:Y:S05]  /*3b40*/  @!P3 BRA `(.L_x_49817) ;  /* 0x000000300000b947 */ /* 0x000fea0003800000 */
[----:B-----5:R-:W-:-:S05]  /*3b50*/  HADD2.F32 R6, -RZ, R153.H1_H1 ;  /* 0x30000099ff067230 */ /* 0x020fca0000004100 */
[----:B------:R-:W-:-:S04]  /*3b60*/  FMUL.FTZ R207, R6, c[0x0][0x1ec] ;  /* 0x00007b0006cf7a20 */ /* 0x000fc80000410000 */
[----:B------:R-:W-:Y:S02]  /*3b70*/  @P2 FADD.FTZ R207, R139, R207 ;  /* 0x000000cf8bcf2221 */ /* 0x000fe40000010000 */
.L_x_49817:
[----:B------:R-:W-:Y:S05]  /*3b80*/  BSYNC B1 ;  /* 0x0000000000017941 */ /* 0x000fea0003800000 */
.L_x_49816:
[----:B------:R-:W-:Y:S01]  /*3b90*/  BSSY B1, `(.L_x_49818) ;  /* 0x0000005000017945 */ /* 0x000fe20003800000 */
[----:B------:R-:W-:Y:S05]  /*3ba0*/  @!P3 BRA `(.L_x_49819) ;  /* 0x000000300000b947 */ /* 0x000fea0003800000 */
[----:B-----5:R-:W-:-:S05]  /*3bb0*/  HADD2.F32 R6, -RZ, R154.H0_H0 ;  /* 0x2000009aff067230 */ /* 0x020fca0000004100 */
[----:B------:R-:W-:-:S04]  /*3bc0*/  FMUL.FTZ R208, R6, c[0x0][0x1ec] ;  /* 0x00007b0006d07a20 */ /* 0x000fc80000410000 */
[----:B------:R-:W-:Y:S02]  /*3bd0*/  @P2 FADD.FTZ R208, R144, R208 ;  /* 0x000000d090d02221 */ /* 0x000fe40000010000 */
.L_x_49819:
[----:B------:R-:W-:Y:S05]  /*3be0*/  BSYNC B1 ;  /* 0x0000000000017941 */ /* 0x000fea0003800000 */
.L_x_49818:
[----:B------:R-:W-:Y:S01]  /*3bf0*/  BSSY B1, `(.L_x_49820) ;  /* 0x0000005000017945 */ /* 0x000fe20003800000 */
[----:B------:R-:W-:Y:S05]  /*3c00*/  @!P3 BRA `(.L_x_49821) ;  /* 0x000000300000b947 */ /* 0x000fea0003800000 */
[----:B-----5:R-:W-:-:S05]  /*3c10*/  HADD2.F32 R6, -RZ, R154.H1_H1 ;  /* 0x3000009aff067230 */ /* 0x020fca0000004100 */
[----:B------:R-:W-:-:S04]  /*3c20*/  FMUL.FTZ R209, R6, c[0x0][0x1ec] ;  /* 0x00007b0006d17a20 */ /* 0x000fc80000410000 */
[----:B------:R-:W-:Y:S02]  /*3c30*/  @P2 FADD.FTZ R209, R145, R209 ;  /* 0x000000d191d12221 */ /* 0x000fe40000010000 */
.L_x_49821:
[----:B------:R-:W-:Y:S05]  /*3c40*/  BSYNC B1 ;  /* 0x0000000000017941 */ /* 0x000fea0003800000 */
.L_x_49820:
[----:B------:R-:W-:Y:S01]  /*3c50*/  BSSY B1, `(.L_x_49822) ;  /* 0x0000005000017945 */ /* 0x000fe20003800000 */
[----:B------:R-:W-:Y:S05]  /*3c60*/  @!P3 BRA `(.L_x_49823) ;  /* 0x000000300000b947 */ /* 0x000fea0003800000 */
[----:B-----5:R-:W-:-:S05]  /*3c70*/  HADD2.F32 R6, -RZ, R155.H0_H0 ;  /* 0x2000009bff067230 */ /* 0x020fca0000004100 */
[----:B------:R-:W-:-:S04]  /*3c80*/  FMUL.FTZ R210, R6, c[0x0][0x1ec] ;  /* 0x00007b0006d27a20 */ /* 0x000fc80000410000 */
[----:B------:R-:W-:Y:S02]  /*3c90*/  @P2 FADD.FTZ R210, R146, R210 ;  /* 0x000000d292d22221 */ /* 0x000fe40000010000 */
.L_x_49823:
[----:B------:R-:W-:Y:S05]  /*3ca0*/  BSYNC B1 ;  /* 0x0000000000017941 */ /* 0x000fea0003800000 */
.L_x_49822:
[----:B------:R-:W-:Y:S01]  /*3cb0*/  BSSY B1, `(.L_x_49824) ;  /* 0x0000005000017945 */ /* 0x000fe20003800000 */
[----:B------:R-:W-:Y:S05]  /*3cc0*/  @!P3 BRA `(.L_x_49825) ;  /* 0x000000300000b947 */ /* 0x000fea0003800000 */
[----:B-----5:R-:W-:-:S05]  /*3cd0*/  HADD2.F32 R6, -RZ, R155.H1_H1 ;  /* 0x3000009bff067230 */ /* 0x020fca0000004100 */
[----:B------:R-:W-:-:S04]  /*3ce0*/  FMUL.FTZ R211, R6, c[0x0][0x1ec] ;  /* 0x00007b0006d37a20 */ /* 0x000fc80000410000 */
[----:B------:R-:W-:Y:S02]  /*3cf0*/  @P2 FADD.FTZ R211, R147, R211 ;  /* 0x000000d393d32221 */ /* 0x000fe40000010000 */
.L_x_49825:
[----:B------:R-:W-:Y:S05]  /*3d00*/  BSYNC B1 ;  /* 0x0000000000017941 */ /* 0x000fea0003800000 */
.L_x_49824:
[----:B------:R-:W-:Y:S01]  /*3d10*/  HFMA2.MMA R6, -RZ, RZ, 0, 1.9073486328125e-06 ;  /* 0x00000020ff067435 */ /* 0x000fe200000001ff */
[----:B------:R-:W-:-:S09]  /*3d20*/  IADD3 R228, R228, 0x20, RZ ;  /* 0x00000020e4e47810 */ /* 0x000fd20007ffe0ff */
[C---:B------:R-:W-:Y:S01]  /*3d30*/  IMAD.WIDE.U32 R6, R5.reuse, R6, c[0x0][0x188] ;  /* 0x0000620005067625 */ /* 0x040fe200078e0006 */
[----:B------:R-:W-:-:S04]  /*3d40*/  IADD3 R5, R5, 0x20, RZ ;  /* 0x0000002005057810 */ /* 0x000fc80007ffe0ff */
[----:B------:R0:W-:Y:S04]  /*3d50*/  STG.E.128 [R6.64], R204 ;  /* 0x000000cc06007986 */ /* 0x0001e8000c101d04 */
[----:B------:R0:W-:Y:S02]  /*3d60*/  STG.E.128 [R6.64+0x10], R208 ;  /* 0x000010d006007986 */ /* 0x0001e4000c101d04 */
.L_x_49809:
[----:B------:R-:W-:Y:S05]  /*3d70*/  BSYNC B0 ;  /* 0x0000000000007941 */ /* 0x000fea0003800000 */
.L_x_49808:
        /* <DEDUP_REMOVED lines=42> */
.L_x_49829:
[----:B0-----:R-:W-:Y:S05]  /*4020*/  BSYNC B1 ;  /* 0x0000000000017941 */ /* 0x001fea0003800000 */
.L_x_49828:
[----:B------:R-:W-:Y:S01]  /*4030*/  BSSY B1, `(.L_x_49830) ;  /* 0x0000005000017945 */ /* 0x000fe20003800000 */
[----:B------:R-:W-:Y:S05]  /*4040*/  @!P3 BRA `(.L_x_49831) ;  /* 0x000000300000b947 */ /* 0x000fea0003800000 */
[----:B-----5:R-:W-:-:S05]  /*4050*/  HADD2.F32 R6, -RZ, R152.H1_H1 ;  /* 0x30000098ff067230 */ /* 0x020fca0000004100 */
[----:B------:R-:W-:-:S04]  /*4060*/  FMUL.FTZ R213, R6, c[0x0][0x1ec] ;  /* 0x00007b0006d57a20 */ /* 0x000fc80000410000 */
[----:B------:R-:W-:Y:S02]  /*4070*/  @P2 FADD.FTZ R213, R137, R213 ;  /* 0x000000d589d52221 */ /* 0x000fe40000010000 */
.L_x_49831:
[----:B------:R-:W-:Y:S05]  /*4080*/  BSYNC B1 ;  /* 0x0000000000017941 */ /* 0x000fea0003800000 */
.L_x_49830:
[----:B------:R-:W-:Y:S01]  /*4090*/  BSSY B1, `(.L_x_49832) ;  /* 0x0000005000017945 */ /* 0x000fe20003800000 */
[----:B------:R-:W-:Y:S05]  /*40a0*/  @!P3 BRA `(.L_x_49833) ;  /* 0x000000300000b947 */ /* 0x000fea0003800000 */
[----:B-----5:R-:W-:-:S05]  /*40b0*/  HADD2.F32 R6, -RZ, R153.H0_H0 ;  /* 0x20000099ff067230 */ /* 0x020fca0000004100 */
[----:B------:R-:W-:-:S04]  /*40c0*/  FMUL.FTZ R214, R6, c[0x0][0x1ec] ;  /* 0x00007b0006d67a20 */ /* 0x000fc80000410000 */
[----:B------:R-:W-:Y:S02]  /*40d0*/  @P2 FADD.FTZ R214, R138, R214 ;  /* 0x000000d68ad62221 */ /* 0x000fe40000010000 */
.L_x_49833:
[----:B------:R-:W-:Y:S05]  /*40e0*/  BSYNC B1 ;  /* 0x0000000000017941 */ /* 0x000fea0003800000 */
.L_x_49832:
[----:B------:R-:W-:Y:S01]  /*40f0*/  BSSY B1, `(.L_x_49834) ;  /* 0x0000005000017945 */ /* 0x000fe20003800000 */
[----:B------:R-:W-:Y:S05]  /*4100*/  @!P3 BRA `(.L_x_49835) ;  /* 0x000000300000b947 */ /* 0x000fea0003800000 */
[----:B-----5:R-:W-:-:S05]  /*4110*/  HADD2.F32 R6, -RZ, R153.H1_H1 ;  /* 0x30000099ff067230 */ /* 0x020fca0000004100 */
[----:B------:R-:W-:-:S04]  /*4120*/  FMUL.FTZ R215, R6, c[0x0][0x1ec] ;  /* 0x00007b0006d77a20 */ /* 0x000fc80000410000 */
[----:B------:R-:W-:Y:S02]  /*4130*/  @P2 FADD.FTZ R215, R139, R215 ;  /* 0x000000d78bd72221 */ /* 0x000fe40000010000 */
.L_x_49835:
[----:B------:R-:W-:Y:S05]  /*4140*/  BSYNC B1 ;  /* 0x0000000000017941 */ /* 0x000fea0003800000 */
.L_x_49834:
[----:B------:R-:W-:Y:S01]  /*4150*/  BSSY B1, `(.L_x_49836) ;  /* 0x0000005000017945 */ /* 0x000fe20003800000 */
[----:B------:R-:W-:Y:S05]  /*4160*/  @!P3 BRA `(.L_x_49837) ;  /* 0x000000300000b947 */ /* 0x000fea0003800000 */
[----:B-----5:R-:W-:-:S05]  /*4170*/  HADD2.F32 R6, -RZ, R154.H0_H0 ;  /* 0x2000009aff067230 */ /* 0x020fca0000004100 */
[----:B------:R-:W-:-:S04]  /*4180*/  FMUL.FTZ R216, R6, c[0x0][0x1ec] ;  /* 0x00007b0006d87a20 */ /* 0x000fc80000410000 */
[----:B------:R-:W-:Y:S02]  /*4190*/  @P2 FADD.FTZ R216, R144, R216 ;  /* 0x000000d890d82221 */ /* 0x000fe40000010000 */
.L_x_49837:
[----:B------:R-:W-:Y:S05]  /*41a0*/  BSYNC B1 ;  /* 0x0000000000017941 */ /* 0x000fea0003800000 */
.L_x_49836:
[----:B------:R-:W-:Y:S01]  /*41b0*/  BSSY B1, `(.L_x_49838) ;  /* 0x0000005000017945 */ /* 0x000fe20003800000 */
[----:B------:R-:W-:Y:S05]  /*41c0*/  @!P3 BRA `(.L_x_49839) ;  /* 0x000000300000b947 */ /* 0x000fea0003800000 */
[----:B-----5:R-:W-:-:S05]  /*41d0*/  HADD2.F32 R6, -RZ, R154.H1_H1 ;  /* 0x3000009aff067230 */ /* 0x020fca0000004100 */
[----:B------:R-:W-:-:S04]  /*41e0*/  FMUL.FTZ R217, R6, c[0x0][0x1ec] ;  /* 0x00007b0006d97a20 */ /* 0x000fc80000410000 */
[----:B------:R-:W-:Y:S02]  /*41f0*/  @P2 FADD.FTZ R217, R145, R217 ;  /* 0x000000d991d92221 */ /* 0x000fe40000010000 */
.L_x_49839:
[----:B------:R-:W-:Y:S05]  /*4200*/  BSYNC B1 ;  /* 0x0000000000017941 */ /* 0x000fea0003800000 */
.L_x_49838:
[----:B------:R-:W-:Y:S01]  /*4210*/  BSSY B1, `(.L_x_49840) ;  /* 0x0000005000017945 */ /* 0x000fe20003800000 */
[----:B------:R-:W-:Y:S05]  /*4220*/  @!P3 BRA `(.L_x_49841) ;  /* 0x000000300000b947 */ /* 0x000fea0003800000 */
[----:B-----5:R-:W-:-:S05]  /*4230*/  HADD2.F32 R6, -RZ, R155.H0_H0 ;  /* 0x2000009bff067230 */ /* 0x020fca0000004100 */
[----:B------:R-:W-:-:S04]  /*4240*/  FMUL.FTZ R218, R6, c[0x0][0x1ec] ;  /* 0x00007b0006da7a20 */ /* 0x000fc80000410000 */
[----:B------:R-:W-:Y:S02]  /*4250*/  @P2 FADD.FTZ R218, R146, R218 ;  /* 0x000000da92da2221 */ /* 0x000fe40000010000 */
.L_x_49841:
[----:B------:R-:W-:Y:S05]  /*4260*/  BSYNC B1 ;  /* 0x0000000000017941 */ /* 0x000fea0003800000 */
.L_x_49840:
[----:B------:R-:W-:Y:S01]  /*4270*/  BSSY B1, `(.L_x_49842) ;  /* 0x0000005000017945 */ /* 0x000fe20003800000 */
[----:B------:R-:W-:Y:S05]  /*4280*/  @!P3 BRA `(.L_x_49843) ;  /* 0x000000300000b947 */ /* 0x000fea0003800000 */
[----:B-----5:R-:W-:-:S05]  /*4290*/  HADD2.F32 R6, -RZ, R155.H1_H1 ;  /* 0x3000009bff067230 */ /* 0x020fca0000004100 */
[----:B------:R-:W-:-:S04]  /*42a0*/  FMUL.FTZ R219, R6, c[0x0][0x1ec] ;  /* 0x00007b0006db7a20 */ /* 0x000fc80000410000 */
[----:B------:R-:W-:Y:S02]  /*42b0*/  @P2 FADD.FTZ R219, R147, R219 ;  /* 0x000000db93db2221 */ /* 0x000fe40000010000 */
.L_x_49843:
[----:B------:R-:W-:Y:S05]  /*42c0*/  BSYNC B1 ;  /* 0x0000000000017941 */ /* 0x000fea0003800000 */
.L_x_49842:
[----:B------:R-:W-:Y:S01]  /*42d0*/  HFMA2.MMA R6, -RZ, RZ, 0, 1.9073486328125e-06 ;  /* 0x00000020ff067435 */ /* 0x000fe200000001ff */
[----:B------:R-:W-:-:S09]  /*42e0*/  IADD3 R228, R228, 0x20, RZ ;  /* 0x00000020e4e47810 */ /* 0x000fd20007ffe0ff */
[C---:B------:R-:W-:Y:S01]  /*42f0*/  IMAD.WIDE.U32 R6, R5.reuse, R6, c[0x0][0x188] ;  /* 0x0000620005067625 */ /* 0x040fe200078e0006 */
[----:B------:R-:W-:-:S04]  /*4300*/  IADD3 R5, R5, 0x20, RZ ;  /* 0x0000002005057810 */ /* 0x000fc80007ffe0ff */
[----:B------:R0:W-:Y:S04]  /*4310*/  STG.E.128 [R6.64], R212 ;  /* 0x000000d406007986 */ /* 0x0001e8000c101d04 */
[----:B------:R0:W-:Y:S02]  /*4320*/  STG.E.128 [R6.64+0x10], R216 ;  /* 0x000010d806007986 */ /* 0x0001e4000c101d04 */
.L_x_49827:
[----:B------:R-:W-:Y:S05]  /*4330*/  BSYNC B0 ;  /* 0x0000000000007941 */ /* 0x000fea0003800000 */
.L_x_49826:
        /* <DEDUP_REMOVED lines=42> */
.L_x_49847:
[----:B------:R-:W-:Y:S05]  /*45e0*/  BSYNC B1 ;  /* 0x0000000000017941 */ /* 0x000fea0003800000 */
.L_x_49846:
[----:B------:R-:W-:Y:S01]  /*45f0*/  BSSY B1, `(.L_x_49848) ;  /* 0x0000005000017945 */ /* 0x000fe20003800000 */
[----:B------:R-:W-:Y:S05]  /*4600*/  @!P2 BRA `(.L_x_49849) ;  /* 0x000000300000a947 */ /* 0x000fea0003800000 */
[----:B-----5:R-:W-:-:S05]  /*4610*/  HADD2.F32 R4, -RZ, R152.H1_H1 ;  /* 0x30000098ff047230 */ /* 0x020fca0000004100 */
[----:B------:R-:W-:-:S04]  /*4620*/  FMUL.FTZ R225, R4, c[0x0][0x1ec] ;  /* 0x00007b0004e17a20 */ /* 0x000fc80000410000 */
[----:B------:R-:W-:Y:S02]  /*4630*/  @P1 FADD.FTZ R225, R137, R225 ;  /* 0x000000e189e11221 */ /* 0x000fe40000010000 */
.L_x_49849:
[----:B------:R-:W-:Y:S05]  /*4640*/  BSYNC B1 ;  /* 0x0000000000017941 */ /* 0x000fea0003800000 */
.L_x_49848:
[----:B------:R-:W-:Y:S01]  /*4650*/  BSSY B1, `(.L_x_49850) ;  /* 0x0000005000017945 */ /* 0x000fe20003800000 */
[----:B------:R-:W-:Y:S05]  /*4660*/  @!P2 BRA `(.L_x_49851) ;  /* 0x000000300000a947 */ /* 0x000fea0003800000 */
[----:B-----5:R-:W-:-:S05]  /*4670*/  HADD2.F32 R4, -RZ, R153.H0_H0 ;  /* 0x20000099ff047230 */ /* 0x020fca0000004100 */
[----:B------:R-:W-:-:S04]  /*4680*/  FMUL.FTZ R226, R4, c[0x0][0x1ec] ;  /* 0x00007b0004e27a20 */ /* 0x000fc80000410000 */
[----:B------:R-:W-:Y:S02]  /*4690*/  @P1 FADD.FTZ R226, R138, R226 ;  /* 0x000000e28ae21221 */ /* 0x000fe40000010000 */
.L_x_49851:
[----:B------:R-:W-:Y:S05]  /*46a0*/  BSYNC B1 ;  /* 0x0000000000017941 */ /* 0x000fea0003800000 */
.L_x_49850:
[----:B------:R-:W-:Y:S01]  /*46b0*/  BSSY B1, `(.L_x_49852) ;  /* 0x0000005000017945 */ /* 0x000fe20003800000 */
[----:B------:R-:W-:Y:S05]  /*46c0*/  @!P2 BRA `(.L_x_49853) ;  /* 0x000000300000a947 */ /* 0x000fea0003800000 */
[----:B-----5:R-:W-:-:S05]  /*46d0*/  HADD2.F32 R4, -RZ, R153.H1_H1 ;  /* 0x30000099ff047230 */ /* 0x020fca0000004100 */
[----:B------:R-:W-:-:S04]  /*46e0*/  FMUL.FTZ R227, R4, c[0x0][0x1ec] ;  /* 0x00007b0004e37a20 */ /* 0x000fc80000410000 */
[----:B------:R-:W-:Y:S02]  /*46f0*/  @P1 FADD.FTZ R227, R139, R227 ;  /* 0x000000e38be31221 */ /* 0x000fe40000010000 */
.L_x_49853:
[----:B------:R-:W-:Y:S05]  /*4700*/  BSYNC B1 ;  /* 0x0000000000017941 */ /* 0x000fea0003800000 */
.L_x_49852:
[----:B------:R-:W-:Y:S01]  /*4710*/  BSSY B1, `(.L_x_49854) ;  /* 0x0000005000017945 */ /* 0x000fe20003800000 */
[----:B------:R-:W-:Y:S05]  /*4720*/  @!P2 BRA `(.L_x_49855) ;  /* 0x000000300000a947 */ /* 0x000fea0003800000 */
[----:B-----5:R-:W-:-:S05]  /*4730*/  HADD2.F32 R4, -RZ, R154.H0_H0 ;  /* 0x2000009aff047230 */ /* 0x020fca0000004100 */
[----:B------:R-:W-:-:S04]  /*4740*/  FMUL.FTZ R220, R4, c[0x0][0x1ec] ;  /* 0x00007b0004dc7a20 */ /* 0x000fc80000410000 */
[----:B------:R-:W-:Y:S02]  /*4750*/  @P1 FADD.FTZ R220, R144, R220 ;  /* 0x000000dc90dc1221 */ /* 0x000fe40000010000 */
.L_x_49855:
[----:B------:R-:W-:Y:S05]  /*4760*/  BSYNC B1 ;  /* 0x0000000000017941 */ /* 0x000fea0003800000 */
.L_x_49854:
[----:B------:R-:W-:Y:S01]  /*4770*/  BSSY B1, `(.L_x_49856) ;  /* 0x0000005000017945 */ /* 0x000fe20003800000 */
[----:B------:R-:W-:Y:S05]  /*4780*/  @!P2 BRA `(.L_x_49857) ;  /* 0x000000300000a947 */ /* 0x000fea0003800000 */
[----:B-----5:R-:W-:-:S05]  /*4790*/  HADD2.F32 R4, -RZ, R154.H1_H1 ;  /* 0x3000009aff047230 */ /* 0x020fca0000004100 */
[----:B------:R-:W-:-:S04]  /*47a0*/  FMUL.FTZ R221, R4, c[0x0][0x1ec] ;  /* 0x00007b0004dd7a20 */ /* 0x000fc80000410000 */
[----:B------:R-:W-:Y:S02]  /*47b0*/  @P1 FADD.FTZ R221, R145, R221 ;  /* 0x000000dd91dd1221 */ /* 0x000fe40000010000 */
.L_x_49857:
[----:B------:R-:W-:Y:S05]  /*47c0*/  BSYNC B1 ;  /* 0x0000000000017941 */ /* 0x000fea0003800000 */
.L_x_49856:
[----:B------:R-:W-:Y:S01]  /*47d0*/  BSSY B1, `(.L_x_49858) ;  /* 0x0000005000017945 */ /* 0x000fe20003800000 */
[----:B------:R-:W-:Y:S05]  /*47e0*/  @!P2 BRA `(.L_x_49859) ;  /* 0x000000300000a947 */ /* 0x000fea0003800000 */
[----:B-----5:R-:W-:-:S05]  /*47f0*/  HADD2.F32 R4, -RZ, R155.H0_H0 ;  /* 0x2000009bff047230 */ /* 0x020fca0000004100 */
[----:B------:R-:W-:-:S04]  /*4800*/  FMUL.FTZ R222, R4, c[0x0][0x1ec] ;  /* 0x00007b0004de7a20 */ /* 0x000fc80000410000 */
[----:B------:R-:W-:Y:S02]  /*4810*/  @P1 FADD.FTZ R222, R146, R222 ;  /* 0x000000de92de1221 */ /* 0x000fe40000010000 */
.L_x_49859:
[----:B------:R-:W-:Y:S05]  /*4820*/  BSYNC B1 ;  /* 0x0000000000017941 */ /* 0x000fea0003800000 */
.L_x_49858:
[----:B------:R-:W-:Y:S01]  /*4830*/  BSSY B1, `(.L_x_49860) ;  /* 0x0000005000017945 */ /* 0x000fe20003800000 */
[----:B------:R-:W-:Y:S05]  /*4840*/  @!P2 BRA `(.L_x_49861) ;  /* 0x000000300000a947 */ /* 0x000fea0003800000 */
[----:B-----5:R-:W-:-:S05]  /*4850*/  HADD2.F32 R4, -RZ, R155.H1_H1 ;  /* 0x3000009bff047230 */ /* 0x020fca0000004100 */
[----:B------:R-:W-:-:S04]  /*4860*/  FMUL.FTZ R223, R4, c[0x0][0x1ec] ;  /* 0x00007b0004df7a20 */ /* 0x000fc80000410000 */
[----:B------:R-:W-:Y:S02]  /*4870*/  @P1 FADD.FTZ R223, R147, R223 ;  /* 0x000000df93df1221 */ /* 0x000fe40000010000 */
.L_x_49861:
[----:B------:R-:W-:Y:S05]  /*4880*/  BSYNC B1 ;  /* 0x0000000000017941 */ /* 0x000fea0003800000 */
.L_x_49860:
[----:B------:R-:W-:-:S10]  /*4890*/  HFMA2.MMA R4, -RZ, RZ, 0, 1.9073486328125e-06 ;  /* 0x00000020ff047435 */ /* 0x000fd400000001ff */
[----:B------:R-:W-:-:S05]  /*48a0*/  IMAD.WIDE.U32 R4, R5, R4, c[0x0][0x188] ;  /* 0x0000620005047625 */ /* 0x000fca00078e0004 */
[----:B------:R0:W-:Y:S04]  /*48b0*/  STG.E.128 [R4.64], R224 ;  /* 0x000000e004007986 */ /* 0x0001e8000c101d04 */
[----:B------:R0:W-:Y:S02]  /*48c0*/  STG.E.128 [R4.64+0x10], R220 ;  /* 0x000010dc04007986 */ /* 0x0001e4000c101d04 */
.L_x_49845:
[----:B------:R-:W-:Y:S05]  /*48d0*/  BSYNC B0 ;  /* 0x0000000000007941 */ /* 0x000fea0003800000 */
.L_x_49844:
        /* <DEDUP_REMOVED lines=104> */
.L_x_49886:
        /* <DEDUP_REMOVED lines=187> */
.L_x_49887:
        /* <DEDUP_REMOVED lines=46> */
[----:B------:R-:W-:Y:S01]  /*5df0*/  F2FP.PACK_AB R228, R228, R7 ;  /* 0x00000007e4e4723e */ /* 0x000fe200000000ff */
[----:B------:R-:W-:Y:S02]  /*5e00*/  FADD.FTZ R7, R143, -R5 ;  /* 0x800000058f077221 */ /* 0x000fe40000010000 */
[----:B------:R-:W-:-:S02]  /*5e10*/  FMUL.FTZ R229, R4, R229 ;  /* 0x000000e504e57220 */ /* 0x000fc40000410000 */
[----:B------:R-:W-:-:S04]  /*5e20*/  FMUL.FTZ R7, R4, R7 ;  /* 0x0000000704077220 */ /* 0x000fc80000410000 */
[----:B----4-:R-:W-:Y:S02]  /*5e30*/  FFMA.FTZ R7, R230, R7, R11 ;  /* 0x00000007e6077223 */ /* 0x010fe4000001000b */
[----:B------:R-:W-:Y:S02]  /*5e40*/  FFMA.FTZ R229, R0, R229, R10 ;  /* 0x000000e500e57223 */ /* 0x000fe4000001000a */
[--C-:B------:R-:W-:Y:S01]  /*5e50*/  FADD.FTZ R230, R148, -R5.reuse ;  /* 0x8000000594e67221 */ /* 0x100fe20000010000 */
[----:B------:R0:W5:Y:S02]  /*5e60*/  LDL.LU R0, [R1+0x38] ;  /* 0x0000380001007983 */ /* 0x0001640000300800 */
[----:B------:R-:W-:Y:S01]  /*5e70*/  F2FP.PACK_AB R229, R7, R229 ;  /* 0x000000e507e5723e */ /* 0x000fe200000000ff */
[----:B------:R-:W-:Y:S02]  /*5e80*/  FADD.FTZ R7, R149, -R5 ;  /* 0x8000000595077221 */ /* 0x000fe40000010000 */
[----:B------:R-:W-:-:S02]  /*5e90*/  FMUL.FTZ R230, R4, R230 ;  /* 0x000000e604e67220 */ /* 0x000fc40000410000 */
[----:B------:R-:W-:-:S04]  /*5ea0*/  FMUL.FTZ R7, R4, R7 ;  /* 0x0000000704077220 */ /* 0x000fc80000410000 */
        /* <DEDUP_REMOVED lines=12> */
[----:B------:R1:W-:Y:S04]  /*5f70*/  STG.E.128 [R2.64], R228 ;  /* 0x000000e402007986 */ /* 0x0003e8000c101d04 */
[----:B-1----:R0:W5:Y:S01]  /*5f80*/  LDL.LU.64 R2, [R1+0x30] ;  /* 0x0000300001027983 */ /* 0x0021620000300a00 */
[----:B------:R-:W-:-:S03]  /*5f90*/  IADD3 R6, R6, 0x20, RZ ;  /* 0x0000002006067810 */ /* 0x000fc60007ffe0ff */
.L_x_49867:
[----:B------:R-:W-:Y:S05]  /*5fa0*/  BSYNC B1 ;  /* 0x0000000000017941 */ /* 0x000fea0003800000 */
.L_x_49866:
        /* <DEDUP_REMOVED lines=33> */
[----:B-1----:R-:W-:-:S05]  /*61c0*/  IMAD.WIDE.U32 R2, R6, R7, c[0x0][0x208] ;  /* 0x0000820006027625 */ /* 0x002fca00078e0007 */
[----:B------:R0:W-:Y:S04]  /*61d0*/  STG.E.128 [R2.64], R228 ;  /* 0x000000e402007986 */ /* 0x0001e8000c101d04 */
[----:B0-----:R0:W5:Y:S01]  /*61e0*/  LDL.LU.64 R2, [R1+0x30] ;  /* 0x0000300001027983 */ /* 0x0011620000300a00 */
[----:B------:R-:W-:-:S03]  /*61f0*/  IADD3 R6, R6, 0x20, RZ ;  /* 0x0000002006067810 */ /* 0x000fc60007ffe0ff */
.L_x_49869:
[----:B------:R-:W-:Y:S05]  /*6200*/  BSYNC B1 ;  /* 0x0000000000017941 */ /* 0x000fea0003800000 */
.L_x_49868:
        /* <DEDUP_REMOVED lines=33> */
[----:B-1----:R-:W-:-:S05]  /*6420*/  IMAD.WIDE.U32 R2, R6, R7, c[0x0][0x208] ;  /* 0x0000820006027625 */ /* 0x002fca00078e0007 */
[----:B------:R0:W-:Y:S04]  /*6430*/  STG.E.128 [R2.64], R228 ;  /* 0x000000e402007986 */ /* 0x0001e8000c101d04 */
[----:B0-----:R0:W5:Y:S01]  /*6440*/  LDL.LU.64 R2, [R1+0x30] ;  /* 0x0000300001027983 */ /* 0x0011620000300a00 */
[----:B------:R-:W-:-:S03]  /*6450*/  IADD3 R6, R6, 0x20, RZ ;  /* 0x0000002006067810 */ /* 0x000fc60007ffe0ff */
.L_x_49871:
[----:B------:R-:W-:Y:S05]  /*6460*/  BSYNC B1 ;  /* 0x0000000000017941 */ /* 0x000fea0003800000 */
.L_x_49870:
        /* <DEDUP_REMOVED lines=37> */
.L_x_49873:
[----:B------:R-:W-:Y:S05]  /*66c0*/  BSYNC B1 ;  /* 0x0000000000017941 */ /* 0x000fea0003800000 */
.L_x_49872:
        /* <DEDUP_REMOVED lines=37> */
.L_x_49875:
[----:B------:R-:W-:Y:S05]  /*6920*/  BSYNC B1 ;  /* 0x0000000000017941 */ /* 0x000fea0003800000 */
.L_x_49874:
        /* <DEDUP_REMOVED lines=37> */
.L_x_49877:
[----:B------:R-:W-:Y:S05]  /*6b80*/  BSYNC B1 ;  /* 0x0000000000017941 */ /* 0x000fea0003800000 */
.L_x_49876:
        /* <DEDUP_REMOVED lines=37> */
.L_x_49879:
[----:B------:R-:W-:Y:S05]  /*6de0*/  BSYNC B1 ;  /* 0x0000000000017941 */ /* 0x000fea0003800000 */
.L_x_49878:
        /* <DEDUP_REMOVED lines=37> */
.L_x_49881:
[----:B------:R-:W-:Y:S05]  /*7040*/  BSYNC B1 ;  /* 0x0000000000017941 */ /* 0x000fea0003800000 */
.L_x_49880:
        /* <DEDUP_REMOVED lines=37> */
.L_x_49883:
[----:B------:R-:W-:Y:S05]  /*72a0*/  BSYNC B1 ;  /* 0x0000000000017941 */ /* 0x000fea0003800000 */
.L_x_49882:
        /* <DEDUP_REMOVED lines=37> */
.L_x_49865:
[----:B------:R-:W-:Y:S05]  /*7500*/  BSYNC B0 ;  /* 0x0000000000007941 */ /* 0x000fea0003800000 */
.L_x_49864:
[----:B-1----:R-:W-:-:S04]  /*7510*/  MOV R4, c[0x0][0x160] ;  /* 0x0000580000047a02 */ /* 0x002fc80000000f00 */
[----:B-----5:R-:W-:-:S04]  /*7520*/  LEA R3, R4, R3, 0x2 ;  /* 0x0000000304037211 */ /* 0x020fc800078e10ff */
[----:B------:R-:W-:-:S13]  /*7530*/  ISETP.GE.AND P1, PT, R3, c[0x0][0x164], PT ;  /* 0x0000590003007a0c */ /* 0x000fda0003f26270 */
[----:B0-----:R-:W-:Y:S01]  /*7540*/  @P1 CALL.REL.NOINC `(.L_x_49884) ;  /* 0x0000001000001944 */ /* 0x001fe20003c00000 */
[----:B------:R-:W-:Y:S05]  /*7550*/  BRA `(.L_x_49885) ;  /* 0xffff990000007947 */ /* 0x000fea000383ffff */
.L_x_49884:
[----:B------:R-:W-:Y:S05]  /*7560*/  EXIT ;  /* 0x000000000000794d */ /* 0x000fea0003800000 */
.L_x_49862:
[----:B------:R-:W-:Y:S01]  /*7570*/  HFMA2.MMA R4, -RZ, RZ, 0, 5.9604644775390625e-08 ;  /* 0x00000001ff047435 */ /* 0x000fe200000001ff */
[----:B------:R-:W-:Y:S02]  /*7580*/  MOV R228, R5 ;  /* 0x0000000500e47202 */ /* 0x000fe40000000f00 */
[----:B------:R-:W-:Y:S02]  /*7590*/  MOV R252, 0x1f ;  /* 0x0000001f00fc7802 */ /* 0x000fe40000000f00 */
[----:B------:R-:W-:Y:S02]  /*75a0*/  MOV R7, 0xffffffff ;  /* 0xffffffff00077802 */ /* 0x000fe40000000f00 */
[----:B------:R-:W-:Y:S02]  /*75b0*/  MOV R6, 0x75d0 ;  /* 0x000075d000067802 */ /* 0x000fe40000000f00 */
[----:B-----5:R-:W-:Y:S05]  /*75c0*/  CALL.REL.NOINC `($__internal_114_$__cuda_sm70_shflsync_bfly_p) ;  /* 0x00000e3000007944 */ /* 0x020fea0003c00000 */
[----:B-1----:R-:W-:Y:S05]  /*75d0*/  BRA `(.L_x_49886) ;  /* 0xffffd98000007947 */ /* 0x002fea000383ffff */
.L_x_49863:
[----:B------:R-:W-:Y:S01]  /*75e0*/  HFMA2.MMA R4, -RZ, RZ, 0, 1.1920928955078125e-07 ;  /* 0x00000002ff047435 */ /* 0x000fe200000001ff */
[----:B------:R-:W-:Y:S02]  /*75f0*/  MOV R228, R5 ;  /* 0x0000000500e47202 */ /* 0x000fe40000000f00 */
[----:B------:R-:W-:-:S02]  /*7600*/  MOV R252, 0x1f ;  /* 0x0000001f00fc7802 */ /* 0x000fc40000000f00 */
[----:B------:R-:W-:Y:S02]  /*7610*/  MOV R7, 0xffffffff ;  /* 0xffffffff00077802 */ /* 0x000fe40000000f00 */
[----:B------:R-:W-:Y:S02]  /*7620*/  MOV R6, 0x7640 ;  /* 0x0000764000067802 */ /* 0x000fe40000000f00 */
[----:B-----5:R-:W-:Y:S05]  /*7630*/  CALL.REL.NOINC `($__internal_114_$__cuda_sm70_shflsync_bfly_p) ;  /* 0x00000dc000007944 */ /* 0x020fea0003c00000 */
[----:B-1----:R-:W-:Y:S01]  /*7640*/  FADD.FTZ R5, R5, R4 ;  /* 0x0000000405057221 */ /* 0x002fe20000010000 */
[----:B------:R-:W-:Y:S01]  /*7650*/  HFMA2.MMA R4, -RZ, RZ, 0, 2.384185791015625e-07 ;  /* 0x00000004ff047435 */ /* 0x000fe200000001ff */
[----:B------:R-:W-:Y:S02]  /*7660*/  MOV R252, 0x1f ;  /* 0x0000001f00fc7802 */ /* 0x000fe40000000f00 */
[----:B------:R-:W-:Y:S02]  /*7670*/  MOV R7, 0xffffffff ;  /* 0xffffffff00077802 */ /* 0x000fe40000000f00 */
[----:B------:R-:W-:Y:S02]  /*7680*/  MOV R228, R5 ;  /* 0x0000000500e47202 */ /* 0x000fe40000000f00 */
[----:B------:R-:W-:-:S02]  /*7690*/  MOV R6, 0x76b0 ;  /* 0x000076b000067802 */ /* 0x000fc40000000f00 */
[----:B------:R-:W-:Y:S05]  /*76a0*/  CALL.REL.NOINC `($__internal_114_$__cuda_sm70_shflsync_bfly_p) ;  /* 0x00000d5000007944 */ /* 0x000fea0003c00000 */
[----:B-1----:R-:W-:Y:S01]  /*76b0*/  FADD.FTZ R5, R5, R4 ;  /* 0x0000000405057221 */ /* 0x002fe20000010000 */
[----:B------:R-:W-:Y:S01]  /*76c0*/  HFMA2.MMA R4, -RZ, RZ, 0, 4.76837158203125e-07 ;  /* 0x00000008ff047435 */ /* 0x000fe200000001ff */
[----:B------:R-:W-:-:S02]  /*76d0*/  MOV R252, 0x1f ;  /* 0x0000001f00fc7802 */ /* 0x000fc40000000f00 */
[----:B------:R-:W-:Y:S02]  /*76e0*/  MOV R7, 0xffffffff ;  /* 0xffffffff00077802 */ /* 0x000fe40000000f00 */
[----:B------:R-:W-:Y:S02]  /*76f0*/  MOV R228, R5 ;  /* 0x0000000500e47202 */ /* 0x000fe40000000f00 */
[----:B------:R-:W-:Y:S02]  /*7700*/  MOV R6, 0x7720 ;  /* 0x0000772000067802 */ /* 0x000fe40000000f00 */
[----:B------:R-:W-:Y:S05]  /*7710*/  CALL.REL.NOINC `($__internal_114_$__cuda_sm70_shflsync_bfly_p) ;  /* 0x00000ce000007944 */ /* 0x000fea0003c00000 */
[----:B-1----:R-:W-:Y:S01]  /*7720*/  FADD.FTZ R5, R5, R4 ;  /* 0x0000000405057221 */ /* 0x002fe20000010000 */
[----:B------:R-:W-:Y:S01]  /*7730*/  HFMA2.MMA R4, -RZ, RZ, 0, 9.5367431640625e-07 ;  /* 0x00000010ff047435 */ /* 0x000fe200000001ff */
[----:B------:R-:W-:Y:S02]  /*7740*/  MOV R252, 0x1f ;  /* 0x0000001f00fc7802 */ /* 0x000fe40000000f00 */
[----:B------:R-:W-:Y:S02]  /*7750*/  MOV R7, 0xffffffff ;  /* 0xffffffff00077802 */ /* 0x000fe40000000f00 */
[----:B------:R-:W-:-:S02]  /*7760*/  MOV R228, R5 ;  /* 0x0000000500e47202 */ /* 0x000fc40000000f00 */
[----:B------:R-:W-:Y:S02]  /*7770*/  MOV R6, 0x7790 ;  /* 0x0000779000067802 */ /* 0x000fe40000000f00 */
[----:B------:R-:W-:Y:S05]  /*7780*/  CALL.REL.NOINC `($__internal_114_$__cuda_sm70_shflsync_bfly_p) ;  /* 0x00000c7000007944 */ /* 0x000fea0003c00000 */
        /* <DEDUP_REMOVED lines=173> */
[----:B------:R-:W-:Y:S05]  /*8260*/  CALL.REL.NOINC `($__internal_114_$__cuda_sm70_shflsync_bfly_p) ;  /* 0x0000019000007944 */ /* 0x000fea0003c00000 */
[----:B-1----:R-:W-:Y:S01]  /*8270*/  FADD.FTZ R228, R228, R4 ;  /* 0x00000004e4e47221 */ /* 0x002fe20000010000 */
[----:B------:R-:W-:Y:S01]  /*8280*/  HFMA2.MMA R4, -RZ, RZ, 0, 1.1920928955078125e-07 ;  /* 0x00000002ff047435 */ /* 0x000fe200000001ff */
[----:B------:R-:W-:Y:S02]  /*8290*/  MOV R252, 0x1f ;  /* 0x0000001f00fc7802 */ /* 0x000fe40000000f00 */
[----:B------:R-:W-:Y:S02]  /*82a0*/  MOV R7, 0xffffffff ;  /* 0xffffffff00077802 */ /* 0x000fe40000000f00 */
[----:B------:R-:W-:Y:S02]  /*82b0*/  MOV R6, 0x82d0 ;  /* 0x000082d000067802 */ /* 0x000fe40000000f00 */
[----:B------:R-:W-:Y:S05]  /*82c0*/  CALL.REL.NOINC `($__internal_114_$__cuda_sm70_shflsync_bfly_p) ;  /* 0x0000013000007944 */ /* 0x000fea0003c00000 */
[----:B-1----:R-:W-:Y:S01]  /*82d0*/  FADD.FTZ R228, R228, R4 ;  /* 0x00000004e4e47221 */ /* 0x002fe20000010000 */
[----:B------:R-:W-:Y:S01]  /*82e0*/  HFMA2.MMA R4, -RZ, RZ, 0, 2.384185791015625e-07 ;  /* 0x00000004ff047435 */ /* 0x000fe200000001ff */
[----:B------:R-:W-:-:S02]  /*82f0*/  MOV R252, 0x1f ;  /* 0x0000001f00fc7802 */ /* 0x000fc40000000f00 */
[----:B------:R-:W-:Y:S02]  /*8300*/  MOV R7, 0xffffffff ;  /* 0xffffffff00077802 */ /* 0x000fe40000000f00 */
[----:B------:R-:W-:Y:S02]  /*8310*/  MOV R6, 0x8330 ;  /* 0x0000833000067802 */ /* 0x000fe40000000f00 */
[----:B------:R-:W-:Y:S05]  /*8320*/  CALL.REL.NOINC `($__internal_114_$__cuda_sm70_shflsync_bfly_p) ;  /* 0x000000d000007944 */ /* 0x000fea0003c00000 */
[----:B-1----:R-:W-:Y:S01]  /*8330*/  FADD.FTZ R228, R228, R4 ;  /* 0x00000004e4e47221 */ /* 0x002fe20000010000 */
[----:B------:R-:W-:Y:S01]  /*8340*/  HFMA2.MMA R4, -RZ, RZ, 0, 4.76837158203125e-07 ;  /* 0x00000008ff047435 */ /* 0x000fe200000001ff */
[----:B------:R-:W-:Y:S02]  /*8350*/  MOV R252, 0x1f ;  /* 0x0000001f00fc7802 */ /* 0x000fe40000000f00 */
[----:B------:R-:W-:Y:S02]  /*8360*/  MOV R7, 0xffffffff ;  /* 0xffffffff00077802 */ /* 0x000fe40000000f00 */
[----:B------:R-:W-:Y:S02]  /*8370*/  MOV R6, 0x8390 ;  /* 0x0000839000067802 */ /* 0x000fe40000000f00 */
[----:B------:R-:W-:Y:S05]  /*8380*/  CALL.REL.NOINC `($__internal_114_$__cuda_sm70_shflsync_bfly_p) ;  /* 0x0000007000007944 */ /* 0x000fea0003c00000 */
[----:B-1----:R-:W-:Y:S01]  /*8390*/  FADD.FTZ R228, R228, R4 ;  /* 0x00000004e4e47221 */ /* 0x002fe20000010000 */
[----:B------:R-:W-:Y:S01]  /*83a0*/  HFMA2.MMA R4, -RZ, RZ, 0, 9.5367431640625e-07 ;  /* 0x00000010ff047435 */ /* 0x000fe200000001ff */
[----:B------:R-:W-:-:S02]  /*83b0*/  MOV R252, 0x1f ;  /* 0x0000001f00fc7802 */ /* 0x000fc40000000f00 */
[----:B------:R-:W-:Y:S02]  /*83c0*/  MOV R7, 0xffffffff ;  /* 0xffffffff00077802 */ /* 0x000fe40000000f00 */
[----:B------:R-:W-:Y:S02]  /*83d0*/  MOV R6, 0x83f0 ;  /* 0x000083f000067802 */ /* 0x000fe40000000f00 */
[----:B------:R-:W-:Y:S05]  /*83e0*/  CALL.REL.NOINC `($__internal_114_$__cuda_sm70_shflsync_bfly_p) ;  /* 0x0000001000007944 */ /* 0x000fea0003c00000 */
[----:B-1----:R-:W-:Y:S05]  /*83f0*/  BRA `(.L_x_49887) ;  /* 0xffffd71000007947 */ /* 0x002fea000383ffff */
        .weak           $__internal_114_$__cuda_sm70_shflsync_bfly_p
        .type           $__internal_114_$__cuda_sm70_shflsync_bfly_p,@function
        .size           $__internal_114_$__cuda_sm70_shflsync_bfly_p,(.L_x_71114 - $__internal_114_$__cuda_sm70_shflsync_bfly_p)
$__internal_114_$__cuda_sm70_shflsync_bfly_p:
[----:B------:R-:W-:Y:S04]  /*8400*/  WARPSYNC R7 ;  /* 0x0000000700007348 */ /* 0x000fe80003800000 */
[----:B------:R0:W1:Y:S02]  /*8410*/  SHFL.BFLY PT, R4, R228, R4, R252 ;  /* 0x0c000004e4047389 */ /* 0x00006400000e00fc */
[----:B0-----:R-:W-:-:S06]  /*8420*/  HFMA2.MMA R7, -RZ, RZ, 0, 0 ;  /* 0x00000000ff077435 */ /* 0x001fcc00000001ff */
[----:B------:R-:W-:Y:S05]  /*8430*/  RET.REL.NODEC R6 `(_ZN10layer_norm13ln_fwd_kernelINS_13Kernel_traitsIf6__halffS2_fjLj2560ELj1ELj4ELj1ELj16ENS_18Kernel_traits_baseILj2560EfS2_fS2_fjLj128EEEEELb0ELb0ELb1ELb0EEEvNS_9FwdParamsE) ;  /* 0xffff7bc006007950 */ /* 0x000fea0003c3ffff */
.L_x_49888:
        /* <DEDUP_REMOVED lines=12> */
.L_x_71114:


//--------------------- .text._ZN10layer_norm13ln_fwd_kernelINS_13Kernel_traitsIf6__halffS2_fjLj2560ELj1ELj4ELj1ELj16ENS_18Kernel_traits_baseILj2560EfS2_fS2_fjLj128EEEEELb0ELb0ELb1ELb1EEEvNS_9FwdParamsE --------------------------
	.section	.text._ZN10layer_norm13ln_fwd_kernelINS_13Kernel_traitsIf6__halffS2_fjLj2560ELj1ELj4ELj1ELj16ENS_18Kernel_traits_baseILj2560EfS2_fS2_fjLj128EEEEELb0ELb0ELb1ELb1EEEvNS_9FwdParamsE,"ax",@progbits
	.sectioninfo	@"SHI_REGISTERS=255"
	.align	128
        .global         _ZN10layer_norm13ln_fwd_kernelINS_13Kernel_traitsIf6__halffS2_fjLj2560ELj1ELj4ELj1ELj16ENS_18Kernel_traits_baseILj2560EfS2_fS2_fjLj128EEEEELb0ELb0ELb1ELb1EEEvNS_9FwdParamsE
        .type           _ZN10layer_norm13ln_fwd_kernelINS_13Kernel_traitsIf6__halffS2_fjLj2560ELj1ELj4ELj1ELj16ENS_18Kernel_traits_baseILj2560EfS2_fS2_fjLj128EEEEELb0ELb0ELb1ELb1EEEvNS_9FwdParamsE,@function
        .size           _ZN10layer_norm13ln_fwd_kernelINS_13Kernel_traitsIf6__halffS2_fjLj2560ELj1ELj4ELj1ELj16ENS_18Kernel_traits_baseILj2560EfS2_fS2_fjLj128EEEEELb0ELb0ELb1ELb1EEEvNS_9FwdParamsE,(.L_x_71115 - _ZN10layer_norm13ln_fwd_kernelINS_13Kernel_traitsIf6__halffS2_fjLj2560ELj1ELj4ELj1ELj16ENS_18Kernel_traits_baseILj2560EfS2_fS2_fjLj128EEEEELb0ELb0ELb1ELb1EEEvNS_9FwdParamsE)
        .other          _ZN10layer_norm13ln_fwd_kernelINS_13Kernel_traitsIf6__halffS2_fjLj2560ELj1ELj4ELj1ELj16ENS_18Kernel_traits_baseILj2560EfS2_fS2_fjLj128EEEEELb0ELb0ELb1ELb1EEEvNS_9FwdParamsE,@"STO_CUDA_ENTRY STV_DEFAULT"
_ZN10layer_norm13ln_fwd_kernelINS_13Kernel_traitsIf6__halffS2_fjLj2560ELj1ELj4ELj1ELj16ENS_18Kernel_traits_baseILj2560EfS2_fS2_fjLj128EEEEELb0ELb0ELb1ELb1EEEvNS_9FwdParamsE:
.text._ZN10layer_norm13ln_fwd_kernelINS_13Kernel_traitsIf6__halffS2_fjLj2560ELj1ELj4ELj1ELj16ENS_18Kernel_traits_baseILj2560EfS2_fS2_fjLj128EEEEELb0ELb0ELb1ELb1EEEvNS_9FwdParamsE:
        /* <DEDUP_REMOVED lines=103> */
.L_x_50054:
        /* <DEDUP_REMOVED lines=58> */
[----:B-----5:R-:W-:-:S05]  /*0a10*/  HADD2.F32 R4, -RZ, R168.H0_H0 ;  /* 0x200000a8ff047230 */ /* 0x020fca0000004100 */
[----:B------:R-:W-:-:S04]  /*0a20*/  FMUL.FTZ R4, R4, c[0x0][0x1ec] ;  /* 0x00007b0004047a20 */ /* 0x000fc80000410000 */
[----:B------:R-:W-:Y:S02]  /*0a30*/  @P0 FADD.FTZ R4, R160, R4 ;  /* 0x00000004a0040221 */ /* 0x000fe40000010000 */
.L_x_49890:
[----:B------:R-:W-:Y:S05]  /*0a40*/  BSYNC B0 ;  /* 0x0000000000007941 */ /* 0x000fea0003800000 */
.L_x_49889:
[----:B------:R-:W-:Y:S01]  /*0a50*/  BSSY B0, `(.L_x_49891) ;  /* 0x0000005000007945 */ /* 0x000fe20003800000 */
[----:B------:R-:W-:Y:S05]  /*0a60*/  @!P6 BRA `(.L_x_49892) ;  /* 0x000000300000e947 */ /* 0x000fea0003800000 */
[----:B-----5:R-:W-:-:S05]  /*0a70*/  HADD2.F32 R5, -RZ, R168.H1_H1 ;  /* 0x300000a8ff057230 */ /* 0x020fca0000004100 */
[----:B------:R-:W-:-:S04]  /*0a80*/  FMUL.FTZ R5, R5, c[0x0][0x1ec] ;  /* 0x00007b0005057a20 */ /* 0x000fc80000410000 */
[----:B------:R-:W-:Y:S02]  /*0a90*/  @P0 FADD.FTZ R5, R161, R5 ;  /* 0x00000005a1050221 */ /* 0x000fe40000010000 */
.L_x_49892:
[----:B------:R-:W-:Y:S05]  /*0aa0*/  BSYNC B0 ;  /* 0x0000000000007941 */ /* 0x000fea0003800000 */
.L_x_49891:
[----:B------:R-:W-:Y:S01]  /*0ab0*/  BSSY B0, `(.L_x_49893) ;  /* 0x0000005000007945 */ /* 0x000fe20003800000 */
[----:B------:R-:W-:Y:S05]  /*0ac0*/  @!P6 BRA `(.L_x_49894) ;  /* 0x000000300000e947 */ /* 0x000fea0003800000 */
[----:B-----5:R-:W-:-:S05]  /*0ad0*/  HADD2.F32 R6, -RZ, R169.H0_H0 ;  /* 0x200000a9ff067230 */ /* 0x020fca0000004100 */
[----:B------:R-:W-:-:S04]  /*0ae0*/  FMUL.FTZ R6, R6, c[0x0][0x1ec] ;  /* 0x00007b0006067a20 */ /* 0x000fc80000410000 */
[----:B------:R-:W-:Y:S02]  /*0af0*/  @P0 FADD.FTZ R6, R162, R6 ;  /* 0x00000006a2060221 */ /* 0x000fe40000010000 */
.L_x_49894:
[----:B------:R-:W-:Y:S05]  /*0b00*/  BSYNC B0 ;  /* 0x0000000000007941 */ /* 0x000fea0003800000 */
.L_x_49893:
[----:B------:R-:W-:Y:S01]  /*0b10*/  BSSY B0, `(.L_x_49895) ;  /* 0x0000005000007945 */ /* 0x000fe20003800000 */
[----:B------:R-:W-:Y:S05]  /*0b20*/  @!P6 BRA `(.L_x_49896) ;  /* 0x000000300000e947 */ /* 0x000fea0003800000 */
[----:B-----5:R-:W-:-:S05]  /*0b30*/  HADD2.F32 R7, -RZ, R169.H1_H1 ;  /* 0x300000a9ff077230 */ /* 0x020fca0000004100 */
[----:B------:R-:W-:-:S04]  /*0b40*/  FMUL.FTZ R7, R7, c[0x0][0x1ec] ;  /* 0x00007b0007077a20 */ /* 0x000fc80000410000 */
[----:B------:R-:W-:Y:S02]  /*0b50*/  @P0 FADD.FTZ R7, R163, R7 ;  /* 0x00000007a3070221 */ /* 0x000fe40000010000 */
.L_x_49896:
[----:B------:R-:W-:Y:S05]  /*0b60*/  BSYNC B0 ;  /* 0x0000000000007941 */ /* 0x000fea0003800000 */
.L_x_49895:
[----:B------:R-:W-:Y:S01]  /*0b70*/  BSSY B0, `(.L_x_49897) ;  /* 0x0000005000007945 */ /* 0x000fe20003800000 */
[----:B------:R-:W-:Y:S05]  /*0b80*/  @!P6 BRA `(.L_x_49898) ;  /* 0x000000300000e947 */ /* 0x000fea0003800000 */
[----:B-----5:R-:W-:-:S05]  /*0b90*/  HADD2.F32 R244, -RZ, R170.H0_H0 ;  /* 0x200000aafff47230 */ /* 0x020fca0000004100 */
[----:B------:R-:W-:-:S04]  /*0ba0*/  FMUL.FTZ R244, R244, c[0x0][0x1ec] ;  /* 0x00007b00f4f47a20 */ /* 0x000fc80000410000 */
[----:B------:R-:W-:Y:S02]  /*0bb0*/  @P0 FADD.FTZ R244, R164, R244 ;  /* 0x000000f4a4f40221 */ /* 0x000fe40000010000 */
.L_x_49898:
[----:B------:R-:W-:Y:S05]  /*0bc0*/  BSYNC B0 ;  /* 0x0000000000007941 */ /* 0x000fea0003800000 */
.L_x_49897:
[----:B------:R-:W-:Y:S01]  /*0bd0*/  BSSY B0, `(.L_x_49899) ;  /* 0x0000005000007945 */ /* 0x000fe20003800000 */
[----:B------:R-:W-:Y:S05]  /*0be0*/  @!P6 BRA `(.L_x_49900) ;  /* 0x000000300000e947 */ /* 0x000fea0003800000 */
[----:B-----5:R-:W-:-:S05]  /*0bf0*/  HADD2.F32 R245, -RZ, R170.H1_H1 ;  /* 0x300000aafff57230 */ /* 0x020fca0000004100 */
[----:B------:R-:W-:-:S04]  /*0c00*/  FMUL.FTZ R245, R245, c[0x0][0x1ec] ;  /* 0x00007b00f5f57a20 */ /* 0x000fc80000410000 */
[----:B------:R-:W-:Y:S02]  /*0c10*/  @P0 FADD.FTZ R245, R165, R245 ;  /* 0x000000f5a5f50221 */ /* 0x000fe40000010000 */
.L_x_49900:
[----:B------:R-:W-:Y:S05]  /*0c20*/  BSYNC B0 ;  /* 0x0000000000007941 */ /* 0x000fea0003800000 */
.L_x_49899:
[----:B------:R-:W-:Y:S01]  /*0c30*/  BSSY B0, `(.L_x_49901) ;  /* 0x0000005000007945 */ /* 0x000fe20003800000 */
[----:B------:R-:W-:Y:S05]  /*0c40*/  @!P6 BRA `(.L_x_49902) ;  /* 0x000000300000e947 */ /* 0x000fea0003800000 */
[----:B-----5:R-:W-:-:S05]  /*0c50*/  HADD2.F32 R246, -RZ, R171.H0_H0 ;  /* 0x200000abfff67230 */ /* 0x020fca0000004100 */
[----:B------:R-:W-:-:S04]  /*0c60*/  FMUL.FTZ R246, R246, c[0x0][0x1ec] ;  /* 0x00007b00f6f67a20 */ /* 0x000fc80000410000 */
[----:B------:R-:W-:Y:S02]  /*0c70*/  @P0 FADD.FTZ R246, R166, R246 ;  /* 0x000000f6a6f60221 */ /* 0x000fe40000010000 */
.L_x_49902:
[----:B------:R-:W-:Y:S05]  /*0c80*/  BSYNC B0 ;  /* 0x0000000000007941 */ /* 0x000fea0003800000 */
.L_x_49901:
[----:B------:R-:W-:Y:S01]  /*0c90*/  BSSY B0, `(.L_x_49903) ;  /* 0x0000005000007945 */ /* 0x000fe20003800000 */
[----:B------:R-:W-:Y:S05]  /*0ca0*/  @!P6 BRA `(.L_x_49904) ;  /* 0x000000300000e947 */ /* 0x000fea0003800000 */
[----:B-----5:R-:W-:-:S05]  /*0cb0*/  HADD2.F32 R247, -RZ, R171.H1_H1 ;  /* 0x300000abfff77230 */ /* 0x020fca0000004100 */
[----:B------:R-:W-:-:S04]  /*0cc0*/  FMUL.FTZ R247, R247, c[0x0][0x1ec] ;  /* 0x00007b00f7f77a20 */ /* 0x000fc80000410000 */
[----:B------:R-:W-:Y:S02]  /*0cd0*/  @P0 FADD.FTZ R247, R167, R247 ;  /* 0x000000f7a7f70221 */ /* 0x000fe40000010000 */
.L_x_49904:
[----:B------:R-:W-:Y:S05]  /*0ce0*/  BSYNC B0 ;  /* 0x0000000000007941 */ /* 0x000fea0003800000 */
.L_x_49903:
        /* <DEDUP_REMOVED lines=37> */
[----:B----45:R-:W-:-:S05]  /*0f40*/  HADD2.F32 R236, -RZ, R168.H0_H0 ;  /* 0x200000a8ffec7230 */ /* 0x030fca0000004100 */
[----:B------:R-:W-:-:S04]  /*0f50*/  FMUL.FTZ R236, R236, c[0x0][0x1ec] ;  /* 0x00007b00ecec7a20 */ /* 0x000fc80000410000 */
[----:B------:R-:W-:Y:S02]  /*0f60*/  @P0 FADD.FTZ R236, R160, R236 ;  /* 0x000000eca0ec0221 */ /* 0x000fe40000010000 */
.L_x_49906:
[----:B----4-:R-:W-:Y:S05]  /*0f70*/  BSYNC B0 ;  /* 0x0000000000007941 */ /* 0x010fea0003800000 */
.L_x_49905:
[----:B------:R-:W-:Y:S01]  /*0f80*/  BSSY B0, `(.L_x_49907) ;  /* 0x0000005000007945 */ /* 0x000fe20003800000 */
[----:B------:R-:W-:Y:S05]  /*0f90*/  @!P6 BRA `(.L_x_49908) ;  /* 0x000000300000e947 */ /* 0x000fea0003800000 */
[----:B-----5:R-:W-:-:S05]  /*0fa0*/  HADD2.F32 R237, -RZ, R168.H1_H1 ;  /* 0x300000a8ffed7230 */ /* 0x020fca0000004100 */
[----:B------:R-:W-:-:S04]  /*0fb0*/  FMUL.FTZ R237, R237, c[0x0][0x1ec] ;  /* 0x00007b00eded7a20 */ /* 0x000fc80000410000 */
[----:B------:R-:W-:Y:S02]  /*0fc0*/  @P0 FADD.FTZ R237, R161, R237 ;  /* 0x000000eda1ed0221 */ /* 0x000fe40000010000 */
.L_x_49908:
[----:B------:R-:W-:Y:S05]  /*0fd0*/  BSYNC B0 ;  /* 0x0000000000007941 */ /* 0x000fea0003800000 */
.L_x_49907:
[----:B------:R-:W-:Y:S01]  /*0fe0*/  BSSY B0, `(.L_x_49909) ;  /* 0x0000005000007945 */ /* 0x000fe20003800000 */
[----:B------:R-:W-:Y:S05]  /*0ff0*/  @!P6 BRA `(.L_x_49910) ;  /* 0x000000300000e947 */ /* 0x000fea0003800000 */
[----:B-----5:R-:W-:-:S05]  /*1000*/  HADD2.F32 R238, -RZ, R169.H0_H0 ;  /* 0x200000a9ffee7230 */ /* 0x020fca0000004100 */
[----:B------:R-:W-:-:S04]  /*1010*/  FMUL.FTZ R238, R238, c[0x0][0x1ec] ;  /* 0x00007b00eeee7a20 */ /* 0x000fc80000410000 */
[----:B------:R-:W-:Y:S02]  /*1020*/  @P0 FADD.FTZ R238, R162, R238 ;  /* 0x000000eea2ee0221 */ /* 0x000fe40000010000 */
.L_x_49910:
[----:B------:R-:W-:Y:S05]  /*1030*/  BSYNC B0 ;  /* 0x0000000000007941 */ /* 0x000fea0003800000 */
.L_x_49909:
[----:B------:R-:W-:Y:S01]  /*1040*/  BSSY B0, `(.L_x_49911) ;  /* 0x0000005000007945 */ /* 0x000fe20003800000 */
[----:B------:R-:W-:Y:S05]  /*1050*/  @!P6 BRA `(.L_x_49912) ;  /* 0x000000300000e947 */ /* 0x000fea0003800000 */
[----:B-----5:R-:W-:-:S05]  /*1060*/  HADD2.F32 R239, -RZ, R169.H1_H1 ;  /* 0x300000a9ffef7230 */ /* 0x020fca0000004100 */
[----:B------:R-:W-:-:S04]  /*1070*/  FMUL.FTZ R239, R239, c[0x0][0x1ec] ;  /* 0x00007b00efef7a20 */ /* 0x000fc80000410000 */
[----:B------:R-:W-:Y:S02]  /*1080*/  @P0 FADD.FTZ R239, R163, R239 ;  /* 0x000000efa3ef0221 */ /* 0x000fe40000010000 */
.L_x_49912:
[----:B------:R-:W-:Y:S05]  /*1090*/  BSYNC B0 ;  /* 0x0000000000007941 */ /* 0x000fea0003800000 */
.L_x_49911:
[----:B------:R-:W-:Y:S01]  /*10a0*/  BSSY B0, `(.L_x_49913) ;  /* 0x0000005000007945 */ /* 0x000fe20003800000 */
[----:B------:R-:W-:Y:S05]  /*10b0*/  @!P6 BRA `(.L_x_49914) ;  /* 0x000000300000e947 */ /* 0x000fea0003800000 */
[----:B-----5:R-:W-:-:S05]  /*10c0*/  HADD2.F32 R240, -RZ, R170.H0_H0 ;  /* 0x200000aafff07230 */ /* 0x020fca0000004100 */
[----:B------:R-:W-:-:S04]  /*10d0*/  FMUL.FTZ R240, R240, c[0x0][0x1ec] ;  /* 0x00007b00f0f07a20 */ /* 0x000fc80000410000 */
[----:B------:R-:W-:Y:S02]  /*10e0*/  @P0 FADD.FTZ R240, R164, R240 ;  /* 0x000000f0a4f00221 */ /* 0x000fe40000010000 */
.L_x_49914:
[----:B------:R-:W-:Y:S05]  /*10f0*/  BSYNC B0 ;  /* 0x0000000000007941 */ /* 0x000fea0003800000 */
.L_x_49913:
[----:B------:R-:W-:Y:S01]  /*1100*/  BSSY B0, `(.L_x_49915) ;  /* 0x0000005000007945 */ /* 0x000fe20003800000 */
[----:B------:R-:W-:Y:S05]  /*1110*/  @!P6 BRA `(.L_x_49916) ;  /* 0x000000300000e947 */ /* 0x000fea0003800000 */
[----:B-----5:R-:W-:-:S05]  /*1120*/  HADD2.F32 R241, -RZ, R170.H1_H1 ;  /* 0x300000aafff17230 */ /* 0x020fca0000004100 */
[----:B------:R-:W-:-:S04]  /*1130*/  FMUL.FTZ R241, R241, c[0x0][0x1ec] ;  /* 0x00007b00f1f17a20 */ /* 0x000fc80000410000 */
[----:B------:R-:W-:Y:S02]  /*1140*/  @P0 FADD.FTZ R241, R165, R241 ;  /* 0x000000f1a5f10221 */ /* 0x000fe40000010000 */
.L_x_49916:
[----:B------:R-:W-:Y:S05]  /*1150*/  BSYNC B0 ;  /* 0x0000000000007941 */ /* 0x000fea0003800000 */
.L_x_49915:
[----:B------:R-:W-:Y:S01]  /*1160*/  BSSY B0, `(.L_x_49917) ;  /* 0x0000005000007945 */ /* 0x000fe20003800000 */
[----:B------:R-:W-:Y:S05]  /*1170*/  @!P6 BRA `(.L_x_49918) ;  /* 0x000000300000e947 */ /* 0x000fea0003800000 */
[----:B-----5:R-:W-:-:S05]  /*1180*/  HADD2.F32 R242, -RZ, R171.H0_H0 ;  /* 0x200000abfff27230 */ /* 0x020fca0000004100 */
[----:B------:R-:W-:-:S04]  /*1190*/  FMUL.FTZ R242, R242, c[0x0][0x1ec] ;  /* 0x00007b00f2f27a20 */ /* 0x000fc80000410000 */
[----:B------:R-:W-:Y:S02]  /*11a0*/  @P0 FADD.FTZ R242, R166, R242 ;  /* 0x000000f2a6f20221 */ /* 0x000fe40000010000 */
.L_x_49918:
[----:B------:R-:W-:Y:S05]  /*11b0*/  BSYNC B0 ;  /* 0x0000000000007941 */ /* 0x000fea0003800000 */
.L_x_49917:
[----:B------:R-:W-:Y:S01]  /*11c0*/  BSSY B0, `(.L_x_49919) ;  /* 0x0000005000007945 */ /* 0x000fe20003800000 */
[----:B------:R-:W-:Y:S05]  /*11d0*/  @!P6 BRA `(.L_x_49920) ;  /* 0x000000300000e947 */ /* 0x000fea0003800000 */
[----:B-----5:R-:W-:-:S05]  /*11e0*/  HADD2.F32 R243, -RZ, R171.H1_H1 ;  /* 0x300000abfff37230 */ /* 0x020fca0000004100 */
[----:B------:R-:W-:-:S04]  /*11f0*/  FMUL.FTZ R243, R243, c[0x0][0x1ec] ;  /* 0x00007b00f3f37a20 */ /* 0x000fc80000410000 */
[----:B------:R-:W-:Y:S02]  /*1200*/  @P0 FADD.FTZ R243, R167, R243 ;  /* 0x000000f3a7f30221 */ /* 0x000fe40000010000 */
.L_x_49920:
[----:B------:R-:W-:Y:S05]  /*1210*/  BSYNC B0 ;  /* 0x0000000000007941 */ /* 0x000fea0003800000 */
.L_x_49919:
        /* <DEDUP_REMOVED lines=40> */
.L_x_49922:
[----:B----4-:R-:W-:Y:S05]  /*14a0*/  BSYNC B0 ;  /* 0x0000000000007941 */ /* 0x010fea0003800000 */
.L_x_49921:
[----:B------:R-:W-:Y:S01]  /*14b0*/  BSSY B0, `(.L_x_49923) ;  /* 0x0000005000007945 */ /* 0x000fe20003800000 */
[----:B------:R-:W-:Y:S05]  /*14c0*/  @!P6 BRA `(.L_x_49924) ;  /* 0x000000300000e947 */ /* 0x000fea0003800000 */
[----:B-----5:R-:W-:-:S05]  /*14d0*/  HADD2.F32 R233, -RZ, R168.H1_H1 ;  /* 0x300000a8ffe97230 */ /* 0x020fca0000004100 */
[----:B------:R-:W-:-:S04]  /*14e0*/  FMUL.FTZ R233, R233, c[0x0][0x1ec] ;  /* 0x00007b00e9e97a20 */ /* 0x000fc80000410000 */
[----:B------:R-:W-:Y:S02]  /*14f0*/  @P0 FADD.FTZ R233, R161, R233 ;  /* 0x000000e9a1e90221 */ /* 0x000fe40000010000 */
.L_x_49924:
[----:B------:R-:W-:Y:S05]  /*1500*/  BSYNC B0 ;  /* 0x0000000000007941 */ /* 0x000fea0003800000 */
.L_x_49923:
[----:B------:R-:W-:Y:S01]  /*1510*/  BSSY B0, `(.L_x_49925) ;  /* 0x0000005000007945 */ /* 0x000fe20003800000 */
[----:B------:R-:W-:Y:S05]  /*1520*/  @!P6 BRA `(.L_x_49926) ;  /* 0x000000300000e947 */ /* 0x000fea0003800000 */
[----:B-----5:R-:W-:-:S05]  /*1530*/  HADD2.F32 R234, -RZ, R169.H0_H0 ;  /* 0x200000a9ffea7230 */ /* 0x020fca0000004100 */
[----:B------:R-:W-:-:S04]  /*1540*/  FMUL.FTZ R234, R234, c[0x0][0x1ec] ;  /* 0x00007b00eaea7a20 */ /* 0x000fc80000410000 */
[----:B------:R-:W-:Y:S02]  /*1550*/  @P0 FADD.FTZ R234, R162, R234 ;  /* 0x000000eaa2ea0221 */ /* 0x000fe40000010000 */
.L_x_49926:
[----:B------:R-:W-:Y:S05]  /*1560*/  BSYNC B0 ;  /* 0x0000000000007941 */ /* 0x000fea0003800000 */
.L_x_49925:
[----:B------:R-:W-:Y:S01]  /*1570*/  BSSY B0, `(.L_x_49927) ;  /* 0x0000005000007945 */ /* 0x000fe20003800000 */
[----:B------:R-:W-:Y:S05]  /*1580*/  @!P6 BRA `(.L_x_49928) ;  /* 0x000000300000e947 */ /* 0x000fea0003800000 */
[----:B-----5:R-:W-:-:S05]  /*1590*/  HADD2.F32 R235, -RZ, R169.H1_H1 ;  /* 0x300000a9ffeb7230 */ /* 0x020fca0000004100 */
[----:B------:R-:W-:-:S04]  /*15a0*/  FMUL.FTZ R235, R235, c[0x0][0x1ec] ;  /* 0x00007b00ebeb7a20 */ /* 0x000fc80000410000 */
[----:B------:R-:W-:Y:S02]  /*15b0*/  @P0 FADD.FTZ R235, R163, R235 ;  /* 0x000000eba3eb0221 */ /* 0x000fe40000010000 */
.L_x_49928:
[----:B------:R-:W-:Y:S05]  /*15c0*/  BSYNC B0 ;  /* 0x0000000000007941 */ /* 0x000fea0003800000 */
.L_x_49927:
[----:B------:R-:W-:Y:S01]  /*15d0*/  BSSY B0, `(.L_x_49929) ;  /* 0x0000005000007945 */ /* 0x000fe20003800000 */
[----:B------:R-:W-:Y:S05]  /*15e0*/  @!P6 BRA `(.L_x_49930) ;  /* 0x000000300000e947 */ /* 0x000fea0003800000 */
[----:B-----5:R-:W-:-:S05]  /*15f0*/  HADD2.F32 R212, -RZ, R170.H0_H0 ;  /* 0x200000aaffd47230 */ /* 0x020fca0000004100 */
[----:B------:R-:W-:-:S04]  /*1600*/  FMUL.FTZ R212, R212, c[0x0][0x1ec] ;  /* 0x00007b00d4d47a20 */ /* 0x000fc80000410000 */
[----:B------:R-:W-:Y:S02]  /*1610*/  @P0 FADD.FTZ R212, R164, R212 ;  /* 0x000000d4a4d40221 */ /* 0x000fe40000010000 */
.L_x_49930:
[----:B------:R-:W-:Y:S05]  /*1620*/  BSYNC B0 ;  /* 0x0000000000007941 */ /* 0x000fea0003800000 */
.L_x_49929:
[----:B------:R-:W-:Y:S01]  /*1630*/  BSSY B0, `(.L_x_49931) ;  /* 0x0000005000007945 */ /* 0x000fe20003800000 */
[----:B------:R-:W-:Y:S05]  /*1640*/  @!P6 BRA `(.L_x_49932) ;  /* 0x000000300000e947 */ /* 0x000fea0003800000 */
[----:B-----5:R-:W-:-:S05]  /*1650*/  HADD2.F32 R213, -RZ, R170.H1_H1 ;  /* 0x300000aaffd57230 */ /* 0x020fca0000004100 */
[----:B------:R-:W-:-:S04]  /*1660*/  FMUL.FTZ R213, R213, c[0x0][0x1ec] ;  /* 0x00007b00d5d57a20 */ /* 0x000fc80000410000 */
[----:B------:R-:W-:Y:S02]  /*1670*/  @P0 FADD.FTZ R213, R165, R213 ;  /* 0x000000d5a5d50221 */ /* 0x000fe40000010000 */
.L_x_49932:
[----:B------:R-:W-:Y:S05]  /*1680*/  BSYNC B0 ;  /* 0x0000000000007941 */ /* 0x000fea0003800000 */
.L_x_49931:
[----:B------:R-:W-:Y:S01]  /*1690*/  BSSY B0, `(.L_x_49933) ;  /* 0x0000005000007945 */ /* 0x000fe20003800000 */
[----:B------:R-:W-:Y:S05]  /*16a0*/  @!P6 BRA `(.L_x_49934) ;  /* 0x000000300000e947 */ /* 0x000fea0003800000 */
[----:B-----5:R-:W-:-:S05]  /*16b0*/  HADD2.F32 R214, -RZ, R171.H0_H0 ;  /* 0x200000abffd67230 */ /* 0x020fca0000004100 */
[----:B------:R-:W-:-:S04]  /*16c0*/  FMUL.FTZ R214, R214, c[0x0][0x1ec] ;  /* 0x00007b00d6d67a20 */ /* 0x000fc80000410000 */
[----:B------:R-:W-:Y:S02]  /*16d0*/  @P0 FADD.FTZ R214, R166, R214 ;  /* 0x000000d6a6d60221 */ /* 0x000fe40000010000 */
.L_x_49934:
[----:B------:R-:W-:Y:S05]  /*16e0*/  BSYNC B0 ;  /* 0x0000000000007941 */ /* 0x000fea0003800000 */
.L_x_49933:
[----:B------:R-:W-:Y:S01]  /*16f0*/  BSSY B0, `(.L_x_49935) ;  /* 0x0000005000007945 */ /* 0x000fe20003800000 */
[----:B------:R-:W-:Y:S05]  /*1700*/  @!P6 BRA `(.L_x_49936) ;  /* 0x000000300000e947 */ /* 0x000fea0003800000 */
[----:B-----5:R-:W-:-:S05]  /*1710*/  HADD2.F32 R215, -RZ, R171.H1_H1 ;  /* 0x300000abffd77230 */ /* 0x020fca0000004100 */
[----:B------:R-:W-:-:S04]  /*1720*/  FMUL.FTZ R215, R215, c[0x0][0x1ec] ;  /* 0x00007b00d7d77a20 */ /* 0x000fc80000410000 */
[----:B------:R-:W-:Y:S02]  /*1730*/  @P0 FADD.FTZ R215, R167, R215 ;  /* 0x000000d7a7d70221 */ /* 0x000fe40000010000 */
.L_x_49936:
[----:B------:R-:W-:Y:S05]  /*1740*/  BSYNC B0 ;  /* 0x0000000000007941 */ /* 0x000fea0003800000 */
.L_x_49935:
        /* <DEDUP_REMOVED lines=40> */
.L_x_49938:
[----:B----4-:R-:W-:Y:S05]  /*19d0*/  BSYNC B0 ;  /* 0x0000000000007941 */ /* 0x010fea0003800000 */
.L_x_49937:
[----:B------:R-:W-:Y:S01]  /*19e0*/  BSSY B0, `(.L_x_49939) ;  /* 0x0000005000007945 */ /* 0x000fe20003800000 */
[----:B------:R-:W-:Y:S05]  /*19f0*/  @!P6 BRA `(.L_x_49940) ;  /* 0x000000300000e947 */ /* 0x000fea0003800000 */
[----:B-----5:R-:W-:-:S05]  /*1a00*/  HADD2.F32 R229, -RZ, R168.H1_H1 ;  /* 0x300000a8ffe57230 */ /* 0x020fca0000004100 */
[----:B------:R-:W-:-:S04]  /*1a10*/  FMUL.FTZ R229, R229, c[0x0][0x1ec] ;  /* 0x00007b00e5e57a20 */ /* 0x000fc80000410000 */
[----:B------:R-:W-:Y:S02]  /*1a20*/  @P0 FADD.FTZ R229, R161, R229 ;  /* 0x000000e5a1e50221 */ /* 0x000fe40000010000 */
.L_x_49940:
[----:B------:R-:W-:Y:S05]  /*1a30*/  BSYNC B0 ;  /* 0x0000000000007941 */ /* 0x000fea0003800000 */
.L_x_49939:
[----:B------:R-:W-:Y:S01]  /*1a40*/  BSSY B0, `(.L_x_49941) ;  /* 0x0000005000007945 */ /* 0x000fe20003800000 */
[----:B------:R-:W-:Y:S05]  /*1a50*/  @!P6 BRA `(.L_x_49942) ;  /* 0x000000300000e947 */ /* 0x000fea0003800000 */
[----:B-----5:R-:W-:-:S05]  /*1a60*/  HADD2.F32 R230, -RZ, R169.H0_H0 ;  /* 0x200000a9ffe67230 */ /* 0x020fca0000004100 */
[----:B------:R-:W-:-:S04]  /*1a70*/  FMUL.FTZ R230, R230, c[0x0][0x1ec] ;  /* 0x00007b00e6e67a20 */ /* 0x000fc80000410000 */
[----:B------:R-:W-:Y:S02]  /*1a80*/  @P0 FADD.FTZ R230, R162, R230 ;  /* 0x000000e6a2e60221 */ /* 0x000fe40000010000 */
.L_x_49942:
[----:B------:R-:W-:Y:S05]  /*1a90*/  BSYNC B0 ;  /* 0x0000000000007941 */ /* 0x000fea0003800000 */
.L_x_49941:
[----:B------:R-:W-:Y:S01]  /*1aa0*/  BSSY B0, `(.L_x_49943) ;  /* 0x0000005000007945 */ /* 0x000fe20003800000 */
[----:B------:R-:W-:Y:S05]  /*1ab0*/  @!P6 BRA `(.L_x_49944) ;  /* 0x000000300000e947 */ /* 0x000fea0003800000 */
[----:B-----5:R-:W-:-:S05]  /*1ac0*/  HADD2.F32 R231, -RZ, R169.H1_H1 ;  /* 0x300000a9ffe77230 */ /* 0x020fca0000004100 */
[----:B------:R-:W-:-:S04]  /*1ad0*/  FMUL.FTZ R231, R231, c[0x0][0x1ec] ;  /* 0x00007b00e7e77a20 */ /* 0x000fc80000410000 */
[----:B------:R-:W-:Y:S02]  /*1ae0*/  @P0 FADD.FTZ R231, R163, R231 ;  /* 0x000000e7a3e70221 */ /* 0x000fe40000010000 */
.L_x_49944:
[----:B------:R-:W-:Y:S05]  /*1af0*/  BSYNC B0 ;  /* 0x0000000000007941 */ /* 0x000fea0003800000 */
.L_x_49943:
[----:B------:R-:W-:Y:S01]  /*1b00*/  BSSY B0, `(.L_x_49945) ;  /* 0x0000005000007945 */ /* 0x000fe20003800000 */
[----:B------:R-:W-:Y:S05]  /*1b10*/  @!P6 BRA `(.L_x_49946) ;  /* 0x000000300000e947 */ /* 0x000fea0003800000 */
[----:B-----5:R-:W-:-:S05]  /*1b20*/  HADD2.F32 R208, -RZ, R170.H0_H0 ;  /* 0x200000aaffd07230 */ /* 0x020fca0000004100 */
[----:B------:R-:W-:-:S04]  /*1b30*/  FMUL.FTZ R208, R208, c[0x0][0x1ec] ;  /* 0x00007b00d0d07a20 */ /* 0x000fc80000410000 */
[----:B------:R-:W-:Y:S02]  /*1b40*/  @P0 FADD.FTZ R208, R164, R208 ;  /* 0x000000d0a4d00221 */ /* 0x000fe40000010000 */
.L_x_49946:
[----:B------:R-:W-:Y:S05]  /*1b50*/  BSYNC B0 ;  /* 0x0000000000007941 */ /* 0x000fea0003800000 */
.L_x_49945:
[----:B------:R-:W-:Y:S01]  /*1b60*/  BSSY B0, `(.L_x_49947) ;  /* 0x0000005000007945 */ /* 0x000fe20003800000 */
[----:B------:R-:W-:Y:S05]  /*1b70*/  @!P6 BRA `(.L_x_49948) ;  /* 0x000000300000e947 */ /* 0x000fea0003800000 */
[----:B-----5:R-:W-:-:S05]  /*1b80*/  HADD2.F32 R209, -RZ, R170.H1_H1 ;  /* 0x300000aaffd17230 */ /* 0x020fca0000004100 */
[----:B------:R-:W-:-:S04]  /*1b90*/  FMUL.FTZ R209, R209, c[0x0][0x1ec] ;  /* 0x00007b00d1d17a20 */ /* 0x000fc80000410000 */
[----:B------:R-:W-:Y:S02]  /*1ba0*/  @P0 FADD.FTZ R209, R165, R209 ;  /* 0x000000d1a5d10221 */ /* 0x000fe40000010000 */
.L_x_49948:
[----:B------:R-:W-:Y:S05]  /*1bb0*/  BSYNC B0 ;  /* 0x0000000000007941 */ /* 0x000fea0003800000 */
.L_x_49947:
[----:B------:R-:W-:Y:S01]  /*1bc0*/  BSSY B0, `(.L_x_49949) ;  /* 0x0000005000007945 */ /* 0x000fe20003800000 */
[----:B------:R-:W-:Y:S05]  /*1bd0*/  @!P6 BRA `(.L_x_49950) ;  /* 0x000000300000e947 */ /* 0x000fea0003800000 */
[----:B-----5:R-:W-:-:S05]  /*1be0*/  HADD2.F32 R210, -RZ, R171.H0_H0 ;  /* 0x200000abffd27230 */ /* 0x020fca0000004100 */
[----:B------:R-:W-:-:S04]  /*1bf0*/  FMUL.FTZ R210, R210, c[0x0][0x1ec] ;  /* 0x00007b00d2d27a20 */ /* 0x000fc80000410000 */
[----:B------:R-:W-:Y:S02]  /*1c00*/  @P0 FADD.FTZ R210, R166, R210 ;  /* 0x000000d2a6d20221 */ /* 0x000fe40000010000 */
.L_x_49950:
[----:B------:R-:W-:Y:S05]  /*1c10*/  BSYNC B0 ;  /* 0x0000000000007941 */ /* 0x000fea0003800000 */
.L_x_49949:
[----:B------:R-:W-:Y:S01]  /*1c20*/  BSSY B0, `(.L_x_49951) ;  /* 0x0000005000007945 */ /* 0x000fe20003800000 */
[----:B------:R-:W-:Y:S05]  /*1c30*/  @!P6 BRA `(.L_x_49952) ;  /* 0x000000300000e947 */ /* 0x000fea0003800000 */
[----:B-----5:R-:W-:-:S05]  /*1c40*/  HADD2.F32 R211, -RZ, R171.H1_H1 ;  /* 0x300000abffd37230 */ /* 0x020fca0000004100 */
[----:B------:R-:W-:-:S04]  /*1c50*/  FMUL.FTZ R211, R211, c[0x0][0x1ec] ;  /* 0x00007b00d3d37a20 */ /* 0x000fc80000410000 */
[----:B------:R-:W-:Y:S02]  /*1c60*/  @P0 FADD.FTZ R211, R167, R211 ;  /* 0x000000d3a7d30221 */ /* 0x000fe40000010000 */
.L_x_49952:
[----:B------:R-:W-:Y:S05]  /*1c70*/  BSYNC B0 ;  /* 0x0000000000007941 */ /* 0x000fea0003800000 */
.L_x_49951:
        /* <DEDUP_REMOVED lines=40> */
.L_x_49954:
[----:B----4-:R-:W-:Y:S05]  /*1f00*/  BSYNC B0 ;  /* 0x0000000000007941 */ /* 0x010fea0003800000 */
.L_x_49953:
[----:B------:R-:W-:Y:S01]  /*1f10*/  BSSY B0, `(.L_x_49955) ;  /* 0x0000005000007945 */ /* 0x000fe20003800000 */
[----:B------:R-:W-:Y:S05]  /*1f20*/  @!P6 BRA `(.L_x_49956) ;  /* 0x000000300000e947 */ /* 0x000fea0003800000 */
[----:B-----5:R-:W-:-:S05]  /*1f30*/  HADD2.F32 R225, -RZ, R168.H1_H1 ;  /* 0x300000a8ffe17230 */ /* 0x020fca0000004100 */
[----:B------:R-:W-:-:S04]  /*1f40*/  FMUL.FTZ R225, R225, c[0x0][0x1ec] ;  /* 0x00007b00e1e17a20 */ /* 0x000fc80000410000 */
[----:B------:R-:W-:Y:S02]  /*1f50*/  @P0 FADD.FTZ R225, R161, R225 ;  /* 0x000000e1a1e10221 */ /* 0x000fe40000010000 */
.L_x_49956:
[----:B------:R-:W-:Y:S05]  /*1f60*/  BSYNC B0 ;  /* 0x0000000000007941 */ /* 0x000fea0003800000 */
.L_x_49955:
[----:B------:R-:W-:Y:S01]  /*1f70*/  BSSY B0, `(.L_x_49957) ;  /* 0x0000005000007945 */ /* 0x000fe20003800000 */
[----:B------:R-:W-:Y:S05]  /*1f80*/  @!P6 BRA `(.L_x_49958) ;  /* 0x000000300000e947 */ /* 0x000fea0003800000 */
[----:B-----5:R-:W-:-:S05]  /*1f90*/  HADD2.F32 R226, -RZ, R169.H0_H0 ;  /* 0x200000a9ffe27230 */ /* 0x020fca0000004100 */
[----:B------:R-:W-:-:S04]  /*1fa0*/  FMUL.FTZ R226, R226, c[0x0][0x1ec] ;  /* 0x00007b00e2e27a20 */ /* 0x000fc80000410000 */
[----:B------:R-:W-:Y:S02]  /*1fb0*/  @P0 FADD.FTZ R226, R162, R226 ;  /* 0x000000e2a2e20221 */ /* 0x000fe40000010000 */
.L_x_49958:
[----:B------:R-:W-:Y:S05]  /*1fc0*/  BSYNC B0 ;  /* 0x0000000000007941 */ /* 0x000fea0003800000 */
.L_x_49957:
[----:B------:R-:W-:Y:S01]  /*1fd0*/  BSSY B0, `(.L_x_49959) ;  /* 0x0000005000007945 */ /* 0x000fe20003800000 */
[----:B------:R-:W-:Y:S05]  /*1fe0*/  @!P6 BRA `(.L_x_49960) ;  /* 0x000000300000e947 */ /* 0x000fea0003800000 */
[----:B-----5:R-:W-:-:S05]  /*1ff0*/  HADD2.F32 R227, -RZ, R169.H1_H1 ;  /* 0x300000a9ffe37230 */ /* 0x020fca0000004100 */
[----:B------:R-:W-:-:S04]  /*2000*/  FMUL.FTZ R227, R227, c[0x0][0x1ec] ;  /* 0x00007b00e3e37a20 */ /* 0x000fc80000410000 */
[----:B------:R-:W-:Y:S02]  /*2010*/  @P0 FADD.FTZ R227, R163, R227 ;  /* 0x000000e3a3e30221 */ /* 0x000fe40000010000 */
.L_x_49960:
[----:B------:R-:W-:Y:S05]  /*2020*/  BSYNC B0 ;  /* 0x0000000000007941 */ /* 0x000fea0003800000 */
.L_x_49959:
[----:B------:R-:W-:Y:S01]  /*2030*/  BSSY B0, `(.L_x_49961) ;  /* 0x0000005000007945 */ /* 0x000fe20003800000 */
[----:B------:R-:W-:Y:S05]  /*2040*/  @!P6 BRA `(.L_x_49962) ;  /* 0x000000300000e947 */ /* 0x000fea0003800000 */
[----:B-----5:R-:W-:-:S05]  /*2050*/  HADD2.F32 R216, -RZ, R170.H0_H0 ;  /* 0x200000aaffd87230 */ /* 0x020fca0000004100 */
[----:B------:R-:W-:-:S04]  /*2060*/  FMUL.FTZ R216, R216, c[0x0][0x1ec] ;  /* 0x00007b00d8d87a20 */ /* 0x000fc80000410000 */
[----:B------:R-:W-:Y:S02]  /*2070*/  @P0 FADD.FTZ R216, R164, R216 ;  /* 0x000000d8a4d80221 */ /* 0x000fe40000010000 */
.L_x_49962:
[----:B------:R-:W-:Y:S05]  /*2080*/  BSYNC B0 ;  /* 0x0000000000007941 */ /* 0x000fea0003800000 */
.L_x_49961:
[----:B------:R-:W-:Y:S01]  /*2090*/  BSSY B0, `(.L_x_49963) ;  /* 0x0000005000007945 */ /* 0x000fe20003800000 */
[----:B------:R-:W-:Y:S05]  /*20a0*/  @!P6 BRA `(.L_x_49964) ;  /* 0x000000300000e947 */ /* 0x000fea0003800000 */
[----:B-----5:R-:W-:-:S05]  /*20b0*/  HADD2.F32 R217, -RZ, R170.H1_H1 ;  /* 0x300000aaffd97230 */ /* 0x020fca0000004100 */
[----:B------:R-:W-:-:S04]  /*20c0*/  FMUL.FTZ R217, R217, c[0x0][0x1ec] ;  /* 0x00007b00d9d97a20 */ /* 0x000fc80000410000 */
[----:B------:R-:W-:Y:S02]  /*20d0*/  @P0 FADD.FTZ R217, R165, R217 ;  /* 0x000000d9a5d90221 */ /* 0x000fe40000010000 */
.L_x_49964:
[----:B------:R-:W-:Y:S05]  /*20e0*/  BSYNC B0 ;  /* 0x0000000000007941 */ /* 0x000fea0003800000 */
.L_x_49963:
[----:B------:R-:W-:Y:S01]  /*20f0*/  BSSY B0, `(.L_x_49965) ;  /* 0x0000005000007945 */ /* 0x000fe20003800000 */
[----:B------:R-:W-:Y:S05]  /*2100*/  @!P6 BRA `(.L_x_49966) ;  /* 0x000000300000e947 */ /* 0x000fea0003800000 */
[----:B-----5:R-:W-:-:S05]  /*2110*/  HADD2.F32 R218, -RZ, R171.H0_H0 ;  /* 0x200000abffda7230 */ /* 0x020fca0000004100 */
[----:B------:R-:W-:-:S04]  /*2120*/  FMUL.FTZ R218, R218, c[0x0][0x1ec] ;  /* 0x00007b00dada7a20 */ /* 0x000fc80000410000 */
[----:B------:R-:W-:Y:S02]  /*2130*/  @P0 FADD.FTZ R218, R166, R218 ;  /* 0x000000daa6da0221 */ /* 0x000fe40000010000 */
.L_x_49966:
[----:B------:R-:W-:Y:S05]  /*2140*/  BSYNC B0 ;  /* 0x0000000000007941 */ /* 0x000fea0003800000 */
.L_x_49965:
[----:B------:R-:W-:Y:S01]  /*2150*/  BSSY B0, `(.L_x_49967) ;  /* 0x0000005000007945 */ /* 0x000fe20003800000 */
[----:B------:R-:W-:Y:S05]  /*2160*/  @!P6 BRA `(.L_x_49968) ;  /* 0x000000300000e947 */ /* 0x000fea0003800000 */
[----:B-----5:R-:W-:-:S05]  /*2170*/  HADD2.F32 R219, -RZ, R171.H1_H1 ;  /* 0x300000abffdb7230 */ /* 0x020fca0000004100 */
[----:B------:R-:W-:-:S04]  /*2180*/  FMUL.FTZ R219, R219, c[0x0][0x1ec] ;  /* 0x00007b00dbdb7a20 */ /* 0x000fc80000410000 */
[----:B------:R-:W-:Y:S02]  /*2190*/  @P0 FADD.FTZ R219, R167, R219 ;  /* 0x000000dba7db0221 */ /* 0x000fe40000010000 */
.L_x_49968:
[----:B------:R-:W-:Y:S05]  /*21a0*/  BSYNC B0 ;  /* 0x0000000000007941 */ /* 0x000fea0003800000 */
.L_x_49967:
        /* <DEDUP_REMOVED lines=40> */
.L_x_49970:
[----:B------:R-:W-:Y:S05]  /*2430*/  BSYNC B0 ;  /* 0x0000000000007941 */ /* 0x000fea0003800000 */
.L_x_49969:
[----:B------:R-:W-:Y:S01]  /*2440*/  BSSY B0, `(.L_x_49971) ;  /* 0x0000005000007945 */ /* 0x000fe20003800000 */
[----:B------:R-:W-:Y:S05]  /*2450*/  @!P6 BRA `(.L_x_49972) ;  /* 0x000000300000e947 */ /* 0x000fea0003800000 */
[----:B-----5:R-:W-:-:S05]  /*2460*/  HADD2.F32 R221, -RZ, R168.H1_H1 ;  /* 0x300000a8ffdd7230 */ /* 0x020fca0000004100 */
[----:B------:R-:W-:-:S04]  /*2470*/  FMUL.FTZ R221, R221, c[0x0][0x1ec] ;  /* 0x00007b00dddd7a20 */ /* 0x000fc80000410000 */
[----:B------:R-:W-:Y:S02]  /*2480*/  @P0 FADD.FTZ R221, R161, R221 ;  /* 0x000000dda1dd0221 */ /* 0x000fe40000010000 */
.L_x_49972:
[----:B------:R-:W-:Y:S05]  /*2490*/  BSYNC B0 ;  /* 0x0000000000007941 */ /* 0x000fea0003800000 */
.L_x_49971:
[----:B------:R-:W-:Y:S01]  /*24a0*/  BSSY B0, `(.L_x_49973) ;  /* 0x0000005000007945 */ /* 0x000fe20003800000 */
[----:B------:R-:W-:Y:S05]  /*24b0*/  @!P6 BRA `(.L_x_49974) ;  /* 0x000000300000e947 */ /* 0x000fea0003800000 */
[----:B-----5:R-:W-:-:S05]  /*24c0*/  HADD2.F32 R222, -RZ, R169.H0_H0 ;  /* 0x200000a9ffde7230 */ /* 0x020fca0000004100 */
[----:B------:R-:W-:-:S04]  /*24d0*/  FMUL.FTZ R222, R222, c[0x0][0x1ec] ;  /* 0x00007b00dede7a20 */ /* 0x000fc80000410000 */
[----:B------:R-:W-:Y:S02]  /*24e0*/  @P0 FADD.FTZ R222, R162, R222 ;  /* 0x000000dea2de0221 */ /* 0x000fe40000010000 */
.L_x_49974:
[----:B------:R-:W-:Y:S05]  /*24f0*/  BSYNC B0 ;  /* 0x0000000000007941 */ /* 0x000fea0003800000 */
.L_x_49973:
[----:B------:R-:W-:Y:S01]  /*2500*/  BSSY B0, `(.L_x_49975) ;  /* 0x0000005000007945 */ /* 0x000fe20003800000 */
[----:B------:R-:W-:Y:S05]  /*2510*/  @!P6 BRA `(.L_x_49976) ;  /* 0x000000300000e947 */ /* 0x000fea0003800000 */
[----:B-----5:R-:W-:-:S05]  /*2520*/  HADD2.F32 R223, -RZ, R169.H1_H1 ;  /* 0x300000a9ffdf7230 */ /* 0x020fca0000004100 */
[----:B------:R-:W-:-:S04]  /*2530*/  FMUL.FTZ R223, R223, c[0x0][0x1ec] ;  /* 0x00007b00dfdf7a20 */ /* 0x000fc80000410000 */
[----:B------:R-:W-:Y:S02]  /*2540*/  @P0 FADD.FTZ R223, R163, R223 ;  /* 0x000000dfa3df0221 */ /* 0x000fe40000010000 */
.L_x_49976:
[----:B------:R-:W-:Y:S05]  /*2550*/  BSYNC B0 ;  /* 0x0000000000007941 */ /* 0x000fea0003800000 */
.L_x_49975:
[----:B------:R-:W-:Y:S01]  /*2560*/  BSSY B0, `(.L_x_49977) ;  /* 0x0000005000007945 */ /* 0x000fe20003800000 */
[----:B------:R-:W-:Y:S05]  /*2570*/  @!P6 BRA `(.L_x_49978) ;  /* 0x000000300000e947 */ /* 0x000fea0003800000 */
[----:B-----5:R-:W-:-:S05]  /*2580*/  HADD2.F32 R172, -RZ, R170.H0_H0 ;  /* 0x200000aaffac7230 */ /* 0x020fca0000004100 */
[----:B------:R-:W-:-:S04]  /*2590*/  FMUL.FTZ R172, R172, c[0x0][0x1ec] ;  /* 0x00007b00acac7a20 */ /* 0x000fc80000410000 */
[----:B------:R-:W-:Y:S02]  /*25a0*/  @P0 FADD.FTZ R172, R164, R172 ;  /* 0x000000aca4ac0221 */ /* 0x000fe40000010000 */
.L_x_49978:
[----:B------:R-:W-:Y:S05]  /*25b0*/  BSYNC B0 ;  /* 0x0000000000007941 */ /* 0x000fea0003800000 */
.L_x_49977:
[----:B------:R-:W-:Y:S01]  /*25c0*/  BSSY B0, `(.L_x_49979) ;  /* 0x0000005000007945 */ /* 0x000fe20003800000 */
[----:B------:R-:W-:Y:S05]  /*25d0*/  @!P6 BRA `(.L_x_49980) ;  /* 0x000000300000e947 */ /* 0x000fea0003800000 */
[----:B-----5:R-:W-:-:S05]  /*25e0*/  HADD2.F32 R173, -RZ, R170.H1_H1 ;  /* 0x300000aaffad7230 */ /* 0x020fca0000004100 */
[----:B------:R-:W-:-:S04]  /*25f0*/  FMUL.FTZ R173, R173, c[0x0][0x1ec] ;  /* 0x00007b00adad7a20 */ /* 0x000fc80000410000 */
[----:B------:R-:W-:Y:S02]  /*2600*/  @P0 FADD.FTZ R173, R165, R173 ;  /* 0x000000ada5ad0221 */ /* 0x000fe40000010000 */
.L_x_49980:
[----:B------:R-:W-:Y:S05]  /*2610*/  BSYNC B0 ;  /* 0x0000000000007941 */ /* 0x000fea0003800000 */
.L_x_49979:
[----:B------:R-:W-:Y:S01]  /*2620*/  BSSY B0, `(.L_x_49981) ;  /* 0x0000005000007945 */ /* 0x000fe20003800000 */
[----:B------:R-:W-:Y:S05]  /*2630*/  @!P6 BRA `(.L_x_49982) ;  /* 0x000000300000e947 */ /* 0x000fea0003800000 */
[----:B-----5:R-:W-:-:S05]  /*2640*/  HADD2.F32 R174, -RZ, R171.H0_H0 ;  /* 0x200000abffae7230 */ /* 0x020fca0000004100 */
[----:B------:R-:W-:-:S04]  /*2650*/  FMUL.FTZ R174, R174, c[0x0][0x1ec] ;  /* 0x00007b00aeae7a20 */ /* 0x000fc80000410000 */
[----:B------:R-:W-:Y:S02]  /*2660*/  @P0 FADD.FTZ R174, R166, R174 ;  /* 0x000000aea6ae0221 */ /* 0x000fe40000010000 */
.L_x_49982:
[----:B------:R-:W-:Y:S05]  /*2670*/  BSYNC B0 ;  /* 0x0000000000007941 */ /* 0x000fea0003800000 */
.L_x_49981:
[----:B------:R-:W-:Y:S01]  /*2680*/  BSSY B0, `(.L_x_49983) ;  /* 0x0000005000007945 */ /* 0x000fe20003800000 */
[----:B------:R-:W-:Y:S05]  /*2690*/  @!P6 BRA `(.L_x_49984) ;  /* 0x000000300000e947 */ /* 0x000fea0003800000 */
[----:B-----5:R-:W-:-:S05]  /*26a0*/  HADD2.F32 R175, -RZ, R171.H1_H1 ;  /* 0x300000abffaf7230 */ /* 0x020fca0000004100 */
[----:B------:R-:W-:-:S04]  /*26b0*/  FMUL.FTZ R175, R175, c[0x0][0x1ec] ;  /* 0x00007b00afaf7a20 */ /* 0x000fc80000410000 */
[----:B------:R-:W-:Y:S02]  /*26c0*/  @P0 FADD.FTZ R175, R167, R175 ;  /* 0x000000afa7af0221 */ /* 0x000fe40000010000 */
.L_x_49984:
[----:B------:R-:W-:Y:S05]  /*26d0*/  BSYNC B0 ;  /* 0x0000000000007941 */ /* 0x000fea0003800000 */
.L_x_49983:
        /* <DEDUP_REMOVED lines=40> */
.L_x_49986:
[----:B----4-:R-:W-:Y:S05]  /*2960*/  BSYNC B0 ;  /* 0x0000000000007941 */ /* 0x010fea0003800000 */
.L_x_49985:
[----:B------:R-:W-:Y:S01]  /*2970*/  BSSY B0, `(.L_x_49987) ;  /* 0x0000005000007945 */ /* 0x000fe20003800000 */
[----:B------:R-:W-:Y:S05]  /*2980*/  @!P6 BRA `(.L_x_49988) ;  /* 0x000000300000e947 */ /* 0x000fea0003800000 */
[----:B-----5:R-:W-:-:S05]  /*2990*/  HADD2.F32 R205, -RZ, R168.H1_H1 ;  /* 0x300000a8ffcd7230 */ /* 0x020fca0000004100 */
[----:B------:R-:W-:-:S04]  /*29a0*/  FMUL.FTZ R205, R205, c[0x0][0x1ec] ;  /* 0x00007b00cdcd7a20 */ /* 0x000fc80000410000 */
[----:B------:R-:W-:Y:S02]  /*29b0*/  @P0 FADD.FTZ R205, R161, R205 ;  /* 0x000000cda1cd0221 */ /* 0x000fe40000010000 */
.L_x_49988:
[----:B------:R-:W-:Y:S05]  /*29c0*/  BSYNC B0 ;  /* 0x0000000000007941 */ /* 0x000fea0003800000 */
.L_x_49987:
[----:B------:R-:W-:Y:S01]  /*29d0*/  BSSY B0, `(.L_x_49989) ;  /* 0x0000005000007945 */ /* 0x000fe20003800000 */
[----:B------:R-:W-:Y:S05]  /*29e0*/  @!P6 BRA `(.L_x_49990) ;  /* 0x000000300000e947 */ /* 0x000fea0003800000 */
[----:B-----5:R-:W-:-:S05]  /*29f0*/  HADD2.F32 R206, -RZ, R169.H0_H0 ;  /* 0x200000a9ffce7230 */ /* 0x020fca0000004100 */
[----:B------:R-:W-:-:S04]  /*2a00*/  FMUL.FTZ R206, R206, c[0x0][0x1ec] ;  /* 0x00007b00cece7a20 */ /* 0x000fc80000410000 */
[----:B------:R-:W-:Y:S02]  /*2a10*/  @P0 FADD.FTZ R206, R162, R206 ;  /* 0x000000cea2ce0221 */ /* 0x000fe40000010000 */
.L_x_49990:
[----:B------:R-:W-:Y:S05]  /*2a20*/  BSYNC B0 ;  /* 0x0000000000007941 */ /* 0x000fea0003800000 */
.L_x_49989:
[----:B------:R-:W-:Y:S01]  /*2a30*/  BSSY B0, `(.L_x_49991) ;  /* 0x0000005000007945 */ /* 0x000fe20003800000 */
[----:B------:R-:W-:Y:S05]  /*2a40*/  @!P6 BRA `(.L_x_49992) ;  /* 0x000000300000e947 */ /* 0x000fea0003800000 */
[----:B-----5:R-:W-:-:S05]  /*2a50*/  HADD2.F32 R207, -RZ, R169.H1_H1 ;  /* 0x300000a9ffcf7230 */ /* 0x020fca0000004100 */
[----:B------:R-:W-:-:S04]  /*2a60*/  FMUL.FTZ R207, R207, c[0x0][0x1ec] ;  /* 0x00007b00cfcf7a20 */ /* 0x000fc80000410000 */
[----:B------:R-:W-:Y:S02]  /*2a70*/  @P0 FADD.FTZ R207, R163, R207 ;  /* 0x000000cfa3cf0221 */ /* 0x000fe40000010000 */
.L_x_49992:
[----:B------:R-:W-:Y:S05]  /*2a80*/  BSYNC B0 ;  /* 0x0000000000007941 */ /* 0x000fea0003800000 */
.L_x_49991:
[----:B------:R-:W-:Y:S01]  /*2a90*/  BSSY B0, `(.L_x_49993) ;  /* 0x0000005000007945 */ /* 0x000fe20003800000 */
[----:B------:R-:W-:Y:S05]  /*2aa0*/  @!P6 BRA `(.L_x_49994) ;  /* 0x000000300000e947 */ /* 0x000fea0003800000 */
[----:B-----5:R-:W-:-:S05]  /*2ab0*/  HADD2.F32 R184, -RZ, R170.H0_H0 ;  /* 0x200000aaffb87230 */ /* 0x020fca0000004100 */
[----:B------:R-:W-:-:S04]  /*2ac0*/  FMUL.FTZ R184, R184, c[0x0][0x1ec] ;  /* 0x00007b00b8b87a20 */ /* 0x000fc80000410000 */
[----:B------:R-:W-:Y:S02]  /*2ad0*/  @P0 FADD.FTZ R184, R164, R184 ;  /* 0x000000b8a4b80221 */ /* 0x000fe40000010000 */
.L_x_49994:
[----:B------:R-:W-:Y:S05]  /*2ae0*/  BSYNC B0 ;  /* 0x0000000000007941 */ /* 0x000fea0003800000 */
.L_x_49993:
[----:B------:R-:W-:Y:S01]  /*2af0*/  BSSY B0, `(.L_x_49995) ;  /* 0x0000005000007945 */ /* 0x000fe20003800000 */
[----:B------:R-:W-:Y:S05]  /*2b00*/  @!P6 BRA `(.L_x_49996) ;  /* 0x000000300000e947 */ /* 0x000fea0003800000 */
[----:B-----5:R-:W-:-:S05]  /*2b10*/  HADD2.F32 R185, -RZ, R170.H1_H1 ;  /* 0x300000aaffb97230 */ /* 0x020fca0000004100 */
[----:B------:R-:W-:-:S04]  /*2b20*/  FMUL.FTZ R185, R185, c[0x0][0x1ec] ;  /* 0x00007b00b9b97a20 */ /* 0x000fc80000410000 */
[----:B------:R-:W-:Y:S02]  /*2b30*/  @P0 FADD.FTZ R185, R165, R185 ;  /* 0x000000b9a5b90221 */ /* 0x000fe40000010000 */
.L_x_49996:
[----:B------:R-:W-:Y:S05]  /*2b40*/  BSYNC B0 ;  /* 0x0000000000007941 */ /* 0x000fea0003800000 */
.L_x_49995:
[----:B------:R-:W-:Y:S01]  /*2b50*/  BSSY B0, `(.L_x_49997) ;  /* 0x0000005000007945 */ /* 0x000fe20003800000 */
[----:B------:R-:W-:Y:S05]  /*2b60*/  @!P6 BRA `(.L_x_49998) ;  /* 0x000000300000e947 */ /* 0x000fea0003800000 */
[----:B-----5:R-:W-:-:S05]  /*2b70*/  HADD2.F32 R186, -RZ, R171.H0_H0 ;  /* 0x200000abffba7230 */ /* 0x020fca0000004100 */
[----:B------:R-:W-:-:S04]  /*2b80*/  FMUL.FTZ R186, R186, c[0x0][0x1ec] ;  /* 0x00007b00baba7a20 */ /* 0x000fc80000410000 */
[----:B------:R-:W-:Y:S02]  /*2b90*/  @P0 FADD.FTZ R186, R166, R186 ;  /* 0x000000baa6ba0221 */ /* 0x000fe40000010000 */
.L_x_49998:
[----:B------:R-:W-:Y:S05]  /*2ba0*/  BSYNC B0 ;  /* 0x0000000000007941 */ /* 0x000fea0003800000 */
.L_x_49997:
[----:B------:R-:W-:Y:S01]  /*2bb0*/  BSSY B0, `(.L_x_49999) ;  /* 0x0000005000007945 */ /* 0x000fe20003800000 */
[----:B------:R-:W-:Y:S05]  /*2bc0*/  @!P6 BRA `(.L_x_50000) ;  /* 0x000000300000e947 */ /* 0x000fea0003800000 */
[----:B-----5:R-:W-:-:S05]  /*2bd0*/  HADD2.F32 R187, -RZ, R171.H1_H1 ;  /* 0x300000abffbb7230 */ /* 0x020fca0000004100 */
[----:B------:R-:W-:-:S04]  /*2be0*/  FMUL.FTZ R187, R187, c[0x0][0x1ec] ;  /* 0x00007b00bbbb7a20 */ /* 0x000fc80000410000 */
[----:B------:R-:W-:Y:S02]  /*2bf0*/  @P0 FADD.FTZ R187, R167, R187 ;  /* 0x000000bba7bb0221 */ /* 0x000fe40000010000 */
.L_x_50000:
[----:B------:R-:W-:Y:S05]  /*2c00*/  BSYNC B0 ;  /* 0x0000000000007941 */ /* 0x000fea0003800000 */
.L_x_49999:
        /* <DEDUP_REMOVED lines=40> */
.L_x_50002:
[----:B------:R-:W-:Y:S05]  /*2e90*/  BSYNC B0 ;  /* 0x0000000000007941 */ /* 0x000fea0003800000 */
.L_x_50001:
[----:B------:R-:W-:Y:S01]  /*2ea0*/  BSSY B0, `(.L_x_50003) ;  /* 0x0000005000007945 */ /* 0x000fe20003800000 */
[----:B------:R-:W-:Y:S05]  /*2eb0*/  @!P6 BRA `(.L_x_50004) ;  /* 0x000000300000e947 */ /* 0x000fea0003800000 */
[----:B-----5:R-:W-:-:S05]  /*2ec0*/  HADD2.F32 R189, -RZ, R168.H1_H1 ;  /* 0x300000a8ffbd7230 */ /* 0x020fca0000004100 */
[----:B------:R-:W-:-:S04]  /*2ed0*/  FMUL.FTZ R189, R189, c[0x0][0x1ec] ;  /* 0x00007b00bdbd7a20 */ /* 0x000fc80000410000 */
[----:B------:R-:W-:Y:S02]  /*2ee0*/  @P0 FADD.FTZ R189, R161, R189 ;  /* 0x000000bda1bd0221 */ /* 0x000fe40000010000 */
.L_x_50004:
[----:B------:R-:W-:Y:S05]  /*2ef0*/  BSYNC B0 ;  /* 0x0000000000007941 */ /* 0x000fea0003800000 */
.L_x_50003:
[----:B------:R-:W-:Y:S01]  /*2f00*/  BSSY B0, `(.L_x_50005) ;  /* 0x0000005000007945 */ /* 0x000fe20003800000 */
[----:B------:R-:W-:Y:S05]  /*2f10*/  @!P6 BRA `(.L_x_50006) ;  /* 0x000000300000e947 */ /* 0x000fea0003800000 */
[----:B-----5:R-:W-:-:S05]  /*2f20*/  HADD2.F32 R190, -RZ, R169.H0_H0 ;  /* 0x200000a9ffbe7230 */ /* 0x020fca0000004100 */
[----:B------:R-:W-:-:S04]  /*2f30*/  FMUL.FTZ R190, R190, c[0x0][0x1ec] ;  /* 0x00007b00bebe7a20 */ /* 0x000fc80000410000 */
[----:B------:R-:W-:Y:S02]  /*2f40*/  @P0 FADD.FTZ R190, R162, R190 ;  /* 0x000000bea2be0221 */ /* 0x000fe40000010000 */
.L_x_50006:
[----:B------:R-:W-:Y:S05]  /*2f50*/  BSYNC B0 ;  /* 0x0000000000007941 */ /* 0x000fea0003800000 */
.L_x_50005:
[----:B------:R-:W-:Y:S01]  /*2f60*/  BSSY B0, `(.L_x_50007) ;  /* 0x0000005000007945 */ /* 0x000fe20003800000 */
[----:B------:R-:W-:Y:S05]  /*2f70*/  @!P6 BRA `(.L_x_50008) ;  /* 0x000000300000e947 */ /* 0x000fea0003800000 */
[----:B-----5:R-:W-:-:S05]  /*2f80*/  HADD2.F32 R191, -RZ, R169.H1_H1 ;  /* 0x300000a9ffbf7230 */ /* 0x020fca0000004100 */
[----:B------:R-:W-:-:S04]  /*2f90*/  FMUL.FTZ R191, R191, c[0x0][0x1ec] ;  /* 0x00007b00bfbf7a20 */ /* 0x000fc80000410000 */
[----:B------:R-:W-:Y:S02]  /*2fa0*/  @P0 FADD.FTZ R191, R163, R191 ;  /* 0x000000bfa3bf0221 */ /* 0x000fe40000010000 */
.L_x_50008:
[----:B------:R-:W-:Y:S05]  /*2fb0*/  BSYNC B0 ;  /* 0x0000000000007941 */ /* 0x000fea0003800000 */
.L_x_50007:
[----:B------:R-:W-:Y:S01]  /*2fc0*/  BSSY B0, `(.L_x_50009) ;  /* 0x0000005000007945 */ /* 0x000fe20003800000 */
[----:B------:R-:W-:Y:S05]  /*2fd0*/  @!P6 BRA `(.L_x_50010) ;  /* 0x000000300000e947 */ /* 0x000fea0003800000 */
[----:B-----5:R-:W-:-:S05]  /*2fe0*/  HADD2.F32 R180, -RZ, R170.H0_H0 ;  /* 0x200000aaffb47230 */ /* 0x020fca0000004100 */
[----:B------:R-:W-:-:S04]  /*2ff0*/  FMUL.FTZ R180, R180, c[0x0][0x1ec] ;  /* 0x00007b00b4b47a20 */ /* 0x000fc80000410000 */
[----:B------:R-:W-:Y:S02]  /*3000*/  @P0 FADD.FTZ R180, R164, R180 ;  /* 0x000000b4a4b40221 */ /* 0x000fe40000010000 */
.L_x_50010:
[----:B------:R-:W-:Y:S05]  /*3010*/  BSYNC B0 ;  /* 0x0000000000007941 */ /* 0x000fea0003800000 */
.L_x_50009:
[----:B------:R-:W-:Y:S01]  /*3020*/  BSSY B0, `(.L_x_50011) ;  /* 0x0000005000007945 */ /* 0x000fe20003800000 */
[----:B------:R-:W-:Y:S05]  /*3030*/  @!P6 BRA `(.L_x_50012) ;  /* 0x000000300000e947 */ /* 0x000fea0003800000 */
[----:B-----5:R-:W-:-:S05]  /*3040*/  HADD2.F32 R181, -RZ, R170.H1_H1 ;  /* 0x300000aaffb57230 */ /* 0x020fca0000004100 */
[----:B------:R-:W-:-:S04]  /*3050*/  FMUL.FTZ R181, R181, c[0x0][0x1ec] ;  /* 0x00007b00b5b57a20 */ /* 0x000fc80000410000 */
[----:B------:R-:W-:Y:S02]  /*3060*/  @P0 FADD.FTZ R181, R165, R181 ;  /* 0x000000b5a5b50221 */ /* 0x000fe40000010000 */
.L_x_50012:
[----:B------:R-:W-:Y:S05]  /*3070*/  BSYNC B0 ;  /* 0x0000000000007941 */ /* 0x000fea0003800000 */
.L_x_50011:
[----:B------:R-:W-:Y:S01]  /*3080*/  BSSY B0, `(.L_x_50013) ;  /* 0x0000005000007945 */ /* 0x000fe20003800000 */
[----:B------:R-:W-:Y:S05]  /*3090*/  @!P6 BRA `(.L_x_50014) ;  /* 0x000000300000e947 */ /* 0x000fea0003800000 */
[----:B-----5:R-:W-:-:S05]  /*30a0*/  HADD2.F32 R182, -RZ, R171.H0_H0 ;  /* 0x200000abffb67230 */ /* 0x020fca0000004100 */
[----:B------:R-:W-:-:S04]  /*30b0*/  FMUL.FTZ R182, R182, c[0x0][0x1ec] ;  /* 0x00007b00b6b67a20 */ /* 0x000fc80000410000 */
[----:B------:R-:W-:Y:S02]  /*30c0*/  @P0 FADD.FTZ R182, R166, R182 ;  /* 0x000000b6a6b60221 */ /* 0x000fe40000010000 */
.L_x_50014:
[----:B------:R-:W-:Y:S05]  /*30d0*/  BSYNC B0 ;  /* 0x0000000000007941 */ /* 0x000fea0003800000 */
.L_x_50013:
[----:B------:R-:W-:Y:S01]  /*30e0*/  BSSY B0, `(.L_x_50015) ;  /* 0x0000005000007945 */ /* 0x000fe20003800000 */
[----:B------:R-:W-:Y:S05]  /*30f0*/  @!P6 BRA `(.L_x_50016) ;  /* 0x000000300000e947 */ /* 0x000fea0003800000 */
[----:B-----5:R-:W-:-:S05]  /*3100*/  HADD2.F32 R183, -RZ, R171.H1_H1 ;  /* 0x300000abffb77230 */ /* 0x020fca0000004100 */
[----:B------:R-:W-:-:S04]  /*3110*/  FMUL.FTZ R183, R183, c[0x0][0x1ec] ;  /* 0x00007b00b7b77a20 */ /* 0x000fc80000410000 */
[----:B------:R-:W-:Y:S02]  /*3120*/  @P0 FADD.FTZ R183, R167, R183 ;  /* 0x000000b7a7b70221 */ /* 0x000fe40000010000 */
.L_x_50016:
[----:B------:R-:W-:Y:S05]  /*3130*/  BSYNC B0 ;  /* 0x0000000000007941 */ /* 0x000fea0003800000 */
.L_x_50015:
        /* <DEDUP_REMOVED lines=31> */
[----:B0----5:R-:W-:-:S05]  /*3330*/  HADD2.F32 R200, -RZ, R168.H0_H0 ;  /* 0x200000a8ffc87230 */ /* 0x021fca0000004100 */
[----:B------:R-:W-:-:S04]  /*3340*/  FMUL.FTZ R200, R200, c[0x0][0x1ec] ;  /* 0x00007b00c8c87a20 */ /* 0x000fc80000410000 */
[----:B------:R-:W-:Y:S02]  /*3350*/  @P0 FADD.FTZ R200, R160, R200 ;  /* 0x000000c8a0c80221 */ /* 0x000fe40000010000 */
.L_x_50018:
[----:B0-----:R-:W-:Y:S05]  /*3360*/  BSYNC B0 ;  /* 0x0000000000007941 */ /* 0x001fea0003800000 */
.L_x_50017:
[----:B------:R-:W-:Y:S01]  /*3370*/  BSSY B0, `(.L_x_50019) ;  /* 0x0000005000007945 */ /* 0x000fe20003800000 */
[----:B------:R-:W-:Y:S05]  /*3380*/  @!P6 BRA `(.L_x_50020) ;  /* 0x000000300000e947 */ /* 0x000fea0003800000 */
[----:B-----5:R-:W-:-:S05]  /*3390*/  HADD2.F32 R201, -RZ, R168.H1_H1 ;  /* 0x300000a8ffc97230 */ /* 0x020fca0000004100 */
[----:B------:R-:W-:-:S04]  /*33a0*/  FMUL.FTZ R201, R201, c[0x0][0x1ec] ;  /* 0x00007b00c9c97a20 */ /* 0x000fc80000410000 */
[----:B------:R-:W-:Y:S02]  /*33b0*/  @P0 FADD.FTZ R201, R161, R201 ;  /* 0x000000c9a1c90221 */ /* 0x000fe40000010000 */
.L_x_50020:
[----:B------:R-:W-:Y:S05]  /*33c0*/  BSYNC B0 ;  /* 0x0000000000007941 */ /* 0x000fea0003800000 */
.L_x_50019:
[----:B------:R-:W-:Y:S01]  /*33d0*/  BSSY B0, `(.L_x_50021) ;  /* 0x0000005000007945 */ /* 0x000fe20003800000 */
[----:B------:R-:W-:Y:S05]  /*33e0*/  @!P6 BRA `(.L_x_50022) ;  /* 0x000000300000e947 */ /* 0x000fea0003800000 */
[----:B-----5:R-:W-:-:S05]  /*33f0*/  HADD2.F32 R202, -RZ, R169.H0_H0 ;  /* 0x200000a9ffca7230 */ /* 0x020fca0000004100 */
[----:B------:R-:W-:-:S04]  /*3400*/  FMUL.FTZ R202, R202, c[0x0][0x1ec] ;  /* 0x00007b00caca7a20 */ /* 0x000fc80000410000 */
[----:B------:R-:W-:Y:S02]  /*3410*/  @P0 FADD.FTZ R202, R162, R202 ;  /* 0x000000caa2ca0221 */ /* 0x000fe40000010000 */
.L_x_50022:
[----:B------:R-:W-:Y:S05]  /*3420*/  BSYNC B0 ;  /* 0x0000000000007941 */ /* 0x000fea0003800000 */
.L_x_50021:
[----:B------:R-:W-:Y:S01]  /*3430*/  BSSY B0, `(.L_x_50023) ;  /* 0x0000005000007945 */ /* 0x000fe20003800000 */
[----:B------:R-:W-:Y:S05]  /*3440*/  @!P6 BRA `(.L_x_50024) ;  /* 0x000000300000e947 */ /* 0x000fea0003800000 */
[----:B-----5:R-:W-:-:S05]  /*3450*/  HADD2.F32 R203, -RZ, R169.H1_H1 ;  /* 0x300000a9ffcb7230 */ /* 0x020fca0000004100 */
[----:B------:R-:W-:-:S04]  /*3460*/  FMUL.FTZ R203, R203, c[0x0][0x1ec] ;  /* 0x00007b00cbcb7a20 */ /* 0x000fc80000410000 */
[----:B------:R-:W-:Y:S02]  /*3470*/  @P0 FADD.FTZ R203, R163, R203 ;  /* 0x000000cba3cb0221 */ /* 0x000fe40000010000 */
.L_x_50024:
[----:B------:R-:W-:Y:S05]  /*3480*/  BSYNC B0 ;  /* 0x0000000000007941 */ /* 0x000fea0003800000 */
.L_x_50023:
[----:B------:R-:W-:Y:S01]  /*3490*/  BSSY B0, `(.L_x_50025) ;  /* 0x0000005000007945 */ /* 0x000fe20003800000 */
[----:B------:R-:W-:Y:S05]  /*34a0*/  @!P6 BRA `(.L_x_50026) ;  /* 0x000000300000e947 */ /* 0x000fea0003800000 */
[----:B-----5:R-:W-:-:S05]  /*34b0*/  HADD2.F32 R176, -RZ, R170.H0_H0 ;  /* 0x200000aaffb07230 */ /* 0x020fca0000004100 */
[----:B------:R-:W-:-:S04]  /*34c0*/  FMUL.FTZ R176, R176, c[0x0][0x1ec] ;  /* 0x00007b00b0b07a20 */ /* 0x000fc80000410000 */
[----:B------:R-:W-:Y:S02]  /*34d0*/  @P0 FADD.FTZ R176, R164, R176 ;  /* 0x000000b0a4b00221 */ /* 0x000fe40000010000 */
.L_x_50026:
[----:B------:R-:W-:Y:S05]  /*34e0*/  BSYNC B0 ;  /* 0x0000000000007941 */ /* 0x000fea0003800000 */
.L_x_50025:
[----:B------:R-:W-:Y:S01]  /*34f0*/  BSSY B0, `(.L_x_50027) ;  /* 0x0000006000007945 */ /* 0x000fe20003800000 */
[----:B------:R-:W-:Y:S01]  /*3500*/  @!P6 FSEL R177, R165, RZ, P1 ;  /* 0x000000ffa5b1e208 */ /* 0x000fe20000800000 */
[----:B------:R-:W-:Y:S05]  /*3510*/  @!P6 BRA `(.L_x_50028) ;  /* 0x000000300000e947 */ /* 0x000fea0003800000 */
[----:B-----5:R-:W-:-:S05]  /*3520*/  HADD2.F32 R177, -RZ, R170.H1_H1 ;  /* 0x300000aaffb17230 */ /* 0x020fca0000004100 */
[----:B------:R-:W-:-:S04]  /*3530*/  FMUL.FTZ R177, R177, c[0x0][0x1ec] ;  /* 0x00007b00b1b17a20 */ /* 0x000fc80000410000 */
[----:B------:R-:W-:Y:S02]  /*3540*/  @P0 FADD.FTZ R177, R165, R177 ;  /* 0x000000b1a5b10221 */ /* 0x000fe40000010000 */
.L_x_50028:
[----:B------:R-:W-:Y:S05]  /*3550*/  BSYNC B0 ;  /* 0x0000000000007941 */ /* 0x000fea0003800000 */
.L_x_50027:
[----:B------:R-:W-:Y:S01]  /*3560*/  BSSY B0, `(.L_x_50029) ;  /* 0x0000006000007945 */ /* 0x000fe20003800000 */
[----:B------:R-:W-:Y:S01]  /*3570*/  @!P6 FSEL R178, R166, RZ, P3 ;  /* 0x000000ffa6b2e208 */ /* 0x000fe20001800000 */
[----:B------:R-:W-:Y:S05]  /*3580*/  @!P6 BRA `(.L_x_50030) ;  /* 0x000000300000e947 */ /* 0x000fea0003800000 */
[----:B-----5:R-:W-:-:S05]  /*3590*/  HADD2.F32 R178, -RZ, R171.H0_H0 ;  /* 0x200000abffb27230 */ /* 0x020fca0000004100 */
[----:B------:R-:W-:-:S04]  /*35a0*/  FMUL.FTZ R178, R178, c[0x0][0x1ec] ;  /* 0x00007b00b2b27a20 */ /* 0x000fc80000410000 */
[----:B------:R-:W-:Y:S02]  /*35b0*/  @P0 FADD.FTZ R178, R166, R178 ;  /* 0x000000b2a6b20221 */ /* 0x000fe40000010000 */
.L_x_50030:
[----:B------:R-:W-:Y:S05]  /*35c0*/  BSYNC B0 ;  /* 0x0000000000007941 */ /* 0x000fea0003800000 */
.L_x_50029:
[----:B------:R-:W-:Y:S01]  /*35d0*/  BSSY B0, `(.L_x_50031) ;  /* 0x0000007000007945 */ /* 0x000fe20003800000 */
[----:B------:R-:W-:Y:S01]  /*35e0*/  IMAD.WIDE.U32 R2, R179, R195, c[0x0][0x188] ;  /* 0x00006200b3027625 */ /* 0x000fe200078e00c3 */
[----:B------:R-:W-:Y:S01]  /*35f0*/  @!P6 FSEL R179, R167, RZ, P2 ;  /* 0x000000ffa7b3e208 */ /* 0x000fe20001000000 */
[----:B------:R-:W-:Y:S05]  /*3600*/  @!P6 BRA `(.L_x_50032) ;  /* 0x000000300000e947 */ /* 0x000fea0003800000 */
[----:B-----5:R-:W-:-:S05]  /*3610*/  HADD2.F32 R179, -RZ, R171.H1_H1 ;  /* 0x300000abffb37230 */ /* 0x020fca0000004100 */
[----:B------:R-:W-:-:S04]  /*3620*/  FMUL.FTZ R179, R179, c[0x0][0x1ec] ;  /* 0x00007b00b3b37a20 */ /* 0x000fc80000410000 */
[----:B------:R-:W-:Y:S02]  /*3630*/  @P0 FADD.FTZ R179, R167, R179 ;  /* 0x000000b3a7b30221 */ /* 0x000fe40000010000 */
.L_x_50032:
[----:B------:R-:W-:Y:S05]  /*3640*/  BSYNC B0 ;  /* 0x0000000000007941 */ /* 0x000fea0003800000 */
.L_x_50031:
        /* <DEDUP_REMOVED lines=32> */
[----:B0----5:R-:W-:-:S05]  /*3850*/  HADD2.F32 R196, -RZ, R168.H0_H0 ;  /* 0x200000a8ffc47230 */ /* 0x021fca0000004100 */
[----:B------:R-:W-:-:S04]  /*3860*/  FMUL.FTZ R196, R196, c[0x0][0x1ec] ;  /* 0x00007b00c4c47a20 */ /* 0x000fc80000410000 */
[----:B------:R-:W-:Y:S02]  /*3870*/  @P0 FADD.FTZ R196, R160, R196 ;  /* 0x000000c4a0c40221 */ /* 0x000fe40000010000 */
.L_x_50034:
[----:B0-----:R-:W-:Y:S05]  /*3880*/  BSYNC B0 ;  /* 0x0000000000007941 */ /* 0x001fea0003800000 */
.L_x_50033:
[----:B------:R-:W-:Y:S01]  /*3890*/  BSSY B0, `(.L_x_50035) ;  /* 0x0000005000007945 */ /* 0x000fe20003800000 */
[----:B------:R-:W-:Y:S05]  /*38a0*/  @!P6 BRA `(.L_x_50036) ;  /* 0x000000300000e947 */ /* 0x000fea0003800000 */
[----:B-----5:R-:W-:-:S05]  /*38b0*/  HADD2.F32 R197, -RZ, R168.H1_H1 ;  /* 0x300000a8ffc57230 */ /* 0x020fca0000004100 */
[----:B------:R-:W-:-:S04]  /*38c0*/  FMUL.FTZ R197, R197, c[0x0][0x1ec] ;  /* 0x00007b00c5c57a20 */ /* 0x000fc80000410000 */
[----:B------:R-:W-:Y:S02]  /*38d0*/  @P0 FADD.FTZ R197, R161, R197 ;  /* 0x000000c5a1c50221 */ /* 0x000fe40000010000 */
.L_x_50036:
[----:B------:R-:W-:Y:S05]  /*38e0*/  BSYNC B0 ;  /* 0x0000000000007941 */ /* 0x000fea0003800000 */
.L_x_50035:
[----:B------:R-:W-:Y:S01]  /*38f0*/  BSSY B0, `(.L_x_50037) ;  /* 0x0000005000007945 */ /* 0x000fe20003800000 */
[----:B------:R-:W-:Y:S05]  /*3900*/  @!P6 BRA `(.L_x_50038) ;  /* 0x000000300000e947 */ /* 0x000fea0003800000 */
[----:B-----5:R-:W-:-:S05]  /*3910*/  HADD2.F32 R198, -RZ, R169.H0_H0 ;  /* 0x200000a9ffc67230 */ /* 0x020fca0000004100 */
[----:B------:R-:W-:-:S04]  /*3920*/  FMUL.FTZ R198, R198, c[0x0][0x1ec] ;  /* 0x00007b00c6c67a20 */ /* 0x000fc80000410000 */
[----:B------:R-:W-:Y:S02]  /*3930*/  @P0 FADD.FTZ R198, R162, R198 ;  /* 0x000000c6a2c60221 */ /* 0x000fe40000010000 */
.L_x_50038:
[----:B------:R-:W-:Y:S05]  /*3940*/  BSYNC B0 ;  /* 0x0000000000007941 */ /* 0x000fea0003800000 */
.L_x_50037:
[----:B------:R-:W-:Y:S01]  /*3950*/  BSSY B0, `(.L_x_50039) ;  /* 0x0000006000007945 */ /* 0x000fe20003800000 */
[----:B------:R-:W-:Y:S01]  /*3960*/  @!P6 FSEL R199, R163, RZ, P4 ;  /* 0x000000ffa3c7e208 */ /* 0x000fe20002000000 */
[----:B------:R-:W-:Y:S05]  /*3970*/  @!P6 BRA `(.L_x_50040) ;  /* 0x000000300000e947 */ /* 0x000fea0003800000 */
[----:B-----5:R-:W-:-:S05]  /*3980*/  HADD2.F32 R199, -RZ, R169.H1_H1 ;  /* 0x300000a9ffc77230 */ /* 0x020fca0000004100 */
[----:B------:R-:W-:-:S04]  /*3990*/  FMUL.FTZ R199, R199, c[0x0][0x1ec] ;  /* 0x00007b00c7c77a20 */ /* 0x000fc80000410000 */
[----:B------:R-:W-:Y:S02]  /*39a0*/  @P0 FADD.FTZ R199, R163, R199 ;  /* 0x000000c7a3c70221 */ /* 0x000fe40000010000 */
.L_x_50040:
[----:B------:R-:W-:Y:S05]  /*39b0*/  BSYNC B0 ;  /* 0x0000000000007941 */ /* 0x000fea0003800000 */
.L_x_50039:
[----:B------:R-:W-:Y:S01]  /*39c0*/  BSSY B0, `(.L_x_50041) ;  /* 0x0000006000007945 */ /* 0x000fe20003800000 */
[----:B------:R-:W-:Y:S01]  /*39d0*/  @!P6 FSEL R192, R164, RZ, P1 ;  /* 0x000000ffa4c0e208 */ /* 0x000fe20000800000 */
[----:B------:R-:W-:Y:S05]  /*39e0*/  @!P6 BRA `(.L_x_50042) ;  /* 0x000000300000e947 */ /* 0x000fea0003800000 */
[----:B-----5:R-:W-:-:S05]  /*39f0*/  HADD2.F32 R192, -RZ, R170.H0_H0 ;  /* 0x200000aaffc07230 */ /* 0x020fca0000004100 */
[----:B------:R-:W-:-:S04]  /*3a00*/  FMUL.FTZ R192, R192, c[0x0][0x1ec] ;  /* 0x00007b00c0c07a20 */ /* 0x000fc80000410000 */
[----:B------:R-:W-:Y:S02]  /*3a10*/  @P0 FADD.FTZ R192, R164, R192 ;  /* 0x000000c0a4c00221 */ /* 0x000fe40000010000 */
.L_x_50042:
[----:B------:R-:W-:Y:S05]  /*3a20*/  BSYNC B0 ;  /* 0x0000000000007941 */ /* 0x000fea0003800000 */
.L_x_50041:
[----:B------:R-:W-:Y:S01]  /*3a30*/  BSSY B0, `(.L_x_50043) ;  /* 0x0000006000007945 */ /* 0x000fe20003800000 */
[----:B------:R-:W-:Y:S01]  /*3a40*/  @!P6 FSEL R193, R165, RZ, P2 ;  /* 0x000000ffa5c1e208 */ /* 0x000fe20001000000 */
[----:B------:R-:W-:Y:S05]  /*3a50*/  @!P6 BRA `(.L_x_50044) ;  /* 0x000000300000e947 */ /* 0x000fea0003800000 */
[----:B-----5:R-:W-:-:S05]  /*3a60*/  HADD2.F32 R193, -RZ, R170.H1_H1 ;  /* 0x300000aaffc17230 */ /* 0x020fca0000004100 */
[----:B------:R-:W-:-:S04]  /*3a70*/  FMUL.FTZ R193, R193, c[0x0][0x1ec] ;  /* 0x00007b00c1c17a20 */ /* 0x000fc80000410000 */
[----:B------:R-:W-:Y:S02]  /*3a80*/  @P0 FADD.FTZ R193, R165, R193 ;  /* 0x000000c1a5c10221 */ /* 0x000fe40000010000 */
.L_x_50044:
[----:B------:R-:W-:Y:S05]  /*3a90*/  BSYNC B0 ;  /* 0x0000000000007941 */ /* 0x000fea0003800000 */
.L_x_50043:
[----:B------:R-:W-:Y:S01]  /*3aa0*/  BSSY B0, `(.L_x_50045) ;  /* 0x0000006000007945 */ /* 0x000fe20003800000 */
[----:B------:R-:W-:Y:S01]  /*3ab0*/  @!P6 FSEL R194, R166, RZ, P3 ;  /* 0x000000ffa6c2e208 */ /* 0x000fe20001800000 */
[----:B------:R-:W-:Y:S05]  /*3ac0*/  @!P6 BRA `(.L_x_50046) ;  /* 0x000000300000e947 */ /* 0x000fea0003800000 */
[----:B-----5:R-:W-:-:S05]  /*3ad0*/  HADD2.F32 R194, -RZ, R171.H0_H0 ;  /* 0x200000abffc27230 */ /* 0x020fca0000004100 */
[----:B------:R-:W-:-:S04]  /*3ae0*/  FMUL.FTZ R194, R194, c[0x0][0x1ec] ;  /* 0x00007b00c2c27a20 */ /* 0x000fc80000410000 */
[----:B------:R-:W-:Y:S02]  /*3af0*/  @P0 FADD.FTZ R194, R166, R194 ;  /* 0x000000c2a6c20221 */ /* 0x000fe40000010000 */
.L_x_50046:
[----:B------:R-:W-:Y:S05]  /*3b00*/  BSYNC B0 ;  /* 0x0000000000007941 */ /* 0x000fea0003800000 */
.L_x_50045:
[----:B------:R-:W-:Y:S01]  /*3b10*/  BSSY B0, `(.L_x_50047) ;  /* 0x0000006000007945 */ /* 0x000fe20003800000 */
[----:B------:R-:W-:Y:S01]  /*3b20*/  @!P6 FSEL R195, R167, RZ, P5 ;  /* 0x000000ffa7c3e208 */ /* 0x000fe20002800000 */
[----:B------:R-:W-:Y:S05]  /*3b30*/  @!P6 BRA `(.L_x_50048) ;  /* 0x000000300000e947 */ /* 0x000fea0003800000 */
[----:B-----5:R-:W-:-:S05]  /*3b40*/  HADD2.F32 R195, -RZ, R171.H1_H1 ;  /* 0x300000abffc37230 */ /* 0x020fca0000004100 */
[----:B------:R-:W-:-:S04]  /*3b50*/  FMUL.FTZ R195, R195, c[0x0][0x1ec] ;  /* 0x00007b00c3c37a20 */ /* 0x000fc80000410000 */
[----:B------:R-:W-:Y:S02]  /*3b60*/  @P0 FADD.FTZ R195, R167, R195 ;  /* 0x000000c3a7c30221 */ /* 0x000fe40000010000 */
.L_x_50048:
[----:B------:R-:W-:Y:S05]  /*3b70*/  BSYNC B0 ;  /* 0x0000000000007941 */ /* 0x000fea0003800000 */
.L_x_50047:
        /* <DEDUP_REMOVED lines=86> */
.L_x_50055:
        /* <DEDUP_REMOVED lines=180> */
.L_x_50056:
        /* <DEDUP_REMOVED lines=45> */
[----:B------:R-:W-:Y:S02]  /*4ef0*/  F2FP.PACK_AB R247, R247, R246 ;  /* 0x000000f6f7f7723e */ /* 0x000fe400000000ff */
        /* <DEDUP_REMOVED lines=83> */
[----:B------:R-:W-:-:S04]  /*5430*/  F2FP.PACK_AB R246, R245, R244 ;  /* 0x000000f4f5f6723e */ /* 0x000fc800000000ff */
[----:B------:R-:W-:Y:S01]  /*5440*/  F2FP.PACK_AB R245, R7, R6 ;  /* 0x0000000607f5723e */ /* 0x000fe200000000ff */
[----:B------:R-:W-:Y:S01]  /*5450*/  FADD.FTZ R7, -R3, R242 ;  /* 0x000000f203077221 */ /* 0x000fe20000010100 */
[----:B------:R-:W-:Y:S01]  /*5460*/  F2FP.PACK_AB R244, R5, R4 ;  /* 0x0000000405f4723e */ /* 0x000fe200000000ff */
[C---:B------:R-:W-:Y:S02]  /*5470*/  FMUL.FTZ R6, R2.reuse, R243 ;  /* 0x000000f302067220 */ /* 0x040fe40000410000 */
[----:B------:R-:W-:Y:S02]  /*5480*/  FMUL.FTZ R7, R2, R7 ;  /* 0x0000000702077220 */ /* 0x000fe40000410000 */
[----:B------:R-:W-:-:S04]  /*5490*/  IMAD.WIDE.U32 R4, R248, R249, c[0x0][0x208] ;  /* 0x00008200f8047625 */ /* 0x000fc800078e00f9 */
[----:B------:R-:W-:Y:S02]  /*54a0*/  FFMA.FTZ R7, R94, R7, R22 ;  /* 0x000000075e077223 */ /* 0x000fe40000010016 */
[----:B------:R-:W-:Y:S01]  /*54b0*/  FFMA.FTZ R6, R95, R6, R23 ;  /* 0x000000065f067223 */ /* 0x000fe20000010017 */
[----:B------:R1:W-:Y:S01]  /*54c0*/  STG.E.128 [R4.64], R244 ;  /* 0x000000f404007986 */ /* 0x0003e2000c101d04 */
[----:B------:R-:W-:-:S03]  /*54d0*/  FADD.FTZ R243, -R3, R236 ;  /* 0x000000ec03f37221 */ /* 0x000fc60000010100 */
[----:B------:R-:W-:Y:S01]  /*54e0*/  F2FP.PACK_AB R7, R6, R7 ;  /* 0x000000070607723e */ /* 0x000fe200000000ff */
        /* <DEDUP_REMOVED lines=10> */
[----:B------:R-:W-:Y:S01]  /*5590*/  F2FP.PACK_AB R4, R237, R236 ;  /* 0x000000eced04723e */ /* 0x000fe200000000ff */
[----:B------:R-:W-:Y:S01]  /*55a0*/  FFMA.FTZ R238, R91, R6, R19 ;  /* 0x000000065bee7223 */ /* 0x000fe20000010013 */
[----:B------:R-:W-:Y:S02]  /*55b0*/  IADD3 R236, R248, 0x20, RZ ;  /* 0x00000020f8ec7810 */ /* 0x000fe40007ffe0ff */
[----:B------:R-:W-:-:S02]  /*55c0*/  F2FP.PACK_AB R6, R240, R239 ;  /* 0x000000eff006723e */ /* 0x000fc400000000ff */
[----:B------:R-:W-:Y:S01]  /*55d0*/  F2FP.PACK_AB R5, R238, R5 ;  /* 0x00000005ee05723e */ /* 0x000fe200000000ff */
        /* <DEDUP_REMOVED lines=13> */
[----:B------:R-:W-:Y:S01]  /*56b0*/  F2FP.PACK_AB R7, R6, R7 ;  /* 0x000000070607723e */ /* 0x000fe200000000ff */
[----:B------:R-:W-:-:S02]  /*56c0*/  FADD.FTZ R236, -R3, R172 ;  /* 0x000000ac03ec7221 */ /* 0x000fc40000010100 */
[----:B------:R-:W-:Y:S01]  /*56d0*/  FMUL.FTZ R172, R2, R233 ;  /* 0x000000e902ac7220 */ /* 0x000fe20000410000 */
[----:B------:R-:W-:Y:S01]  /*56e0*/  F2FP.PACK_AB R6, R4, R5 ;  /* 0x000000050406723e */ /* 0x000fe200000000ff */
        /* <DEDUP_REMOVED lines=17> */
[----:B------:R-:W-:Y:S01]  /*5800*/  F2FP.PACK_AB R4, R173, R4 ;  /* 0x00000004ad04723e */ /* 0x000fe200000000ff */
[----:B------:R-:W-:Y:S01]  /*5810*/  FADD.FTZ R3, -R3, R195 ;  /* 0x000000c303037221 */ /* 0x000fe20000010100 */
[----:B------:R-:W-:Y:S01]  /*5820*/  F2FP.PACK_AB R173, R176, R177 ;  /* 0x000000b1b0ad723e */ /* 0x000fe200000000ff */
[----:B------:R-:W-:-:S02]  /*5830*/  FMUL.FTZ R195, R2, R210 ;  /* 0x000000d202c37220 */ /* 0x000fc40000410000 */
[----:B------:R-:W-:Y:S01]  /*5840*/  FMUL.FTZ R194, R2, R211 ;  /* 0x000000d302c27220 */ /* 0x000fe20000410000 */
[----:B------:R-:W-:Y:S01]  /*5850*/  F2FP.PACK_AB R5, R174, R5 ;  /* 0x00000005ae05723e */ /* 0x000fe200000000ff */
[----:B------:R-:W-:Y:S01]  /*5860*/  FMUL.FTZ R177, R2, R228 ;  /* 0x000000e402b17220 */ /* 0x000fe20000410000 */
[----:B------:R-:W-:Y:S01]  /*5870*/  F2FP.PACK_AB R174, R178, R179 ;  /* 0x000000b3b2ae723e */ /* 0x000fe200000000ff */
        /* <DEDUP_REMOVED lines=11> */
[----:B------:R-:W-:Y:S01]  /*5930*/  F2FP.PACK_AB R175, R194, R175 ;  /* 0x000000afc2af723e */ /* 0x000fe200000000ff */
[----:B------:R-:W-:Y:S02]  /*5940*/  FFMA.FTZ R176, R112, R179, R40 ;  /* 0x000000b370b07223 */ /* 0x000fe40000010028 */
[----:B------:R-:W-:Y:S02]  /*5950*/  FFMA.FTZ R210, R116, R209, R44 ;  /* 0x000000d174d27223 */ /* 0x000fe4000001002c */
[----:B------:R-:W-:Y:S02]  /*5960*/  FFMA.FTZ R179, R118, R211, R46 ;  /* 0x000000d376b37223 */ /* 0x000fe4000001002e */
[----:B------:R-:W-:Y:S02]  /*5970*/  FMUL.FTZ R178, R2, R225 ;  /* 0x000000e102b27220 */ /* 0x000fe40000410000 */
[----:B------:R-:W-:-:S02]  /*5980*/  FFMA.FTZ R194, R114, R195, R42 ;  /* 0x000000c372c27223 */ /* 0x000fc4000001002a */
[----:B------:R-:W-:Y:S02]  /*5990*/  FFMA.FTZ R211, R117, R212, R45 ;  /* 0x000000d475d37223 */ /* 0x000fe4000001002d */
[----:B------:R-:W-:Y:S01]  /*59a0*/  FFMA.FTZ R209, R115, R208, R43 ;  /* 0x000000d073d17223 */ /* 0x000fe2000001002b */
[----:B------:R-:W-:Y:S01]  /*59b0*/  F2FP.PACK_AB R172, R177, R172 ;  /* 0x000000acb1ac723e */ /* 0x000fe200000000ff */
[----:B------:R-:W-:Y:S01]  /*59c0*/  FFMA.FTZ R195, R113, R178, R41 ;  /* 0x000000b271c37223 */ /* 0x000fe20000010029 */
[----:B------:R-:W-:Y:S01]  /*59d0*/  F2FP.PACK_AB R178, R211, R210 ;  /* 0x000000d2d3b2723e */ /* 0x000fe200000000ff */
[C---:B------:R-:W-:Y:S01]  /*59e0*/  FMUL.FTZ R214, R2.reuse, R219 ;  /* 0x000000db02d67220 */ /* 0x040fe20000410000 */
[----:B------:R-:W-:Y:S01]  /*59f0*/  F2FP.PACK_AB R177, R209, R194 ;  /* 0x000000c2d1b1723e */ /* 0x000fe200000000ff */
        /* <DEDUP_REMOVED lines=13> */
[----:B------:R-:W-:Y:S01]  /*5ad0*/  F2FP.PACK_AB R176, R195, R176 ;  /* 0x000000b0c3b0723e */ /* 0x000fe200000000ff */
[----:B------:R-:W-:Y:S01]  /*5ae0*/  FMUL.FTZ R207, R2, R184 ;  /* 0x000000b802cf7220 */ /* 0x000fe20000410000 */
[----:B------:R-:W-:Y:S01]  /*5af0*/  IADD3 R184, R248, 0x80, RZ ;  /* 0x00000080f8b87810 */ /* 0x000fe20007ffe0ff */
[C---:B------:R-:W-:Y:S02]  /*5b00*/  FMUL.FTZ R188, R2.reuse, R191 ;  /* 0x000000bf02bc7220 */ /* 0x040fe40000410000 */
[C---:B------:R-:W-:Y:S02]  /*5b10*/  FMUL.FTZ R191, R2.reuse, R200 ;  /* 0x000000c802bf7220 */ /* 0x040fe40000410000 */
[----:B------:R-:W-:-:S02]  /*5b20*/  FMUL.FTZ R195, R2, R220 ;  /* 0x000000dc02c37220 */ /* 0x000fc40000410000 */
[C---:B------:R-:W-:Y:S02]  /*5b30*/  FMUL.FTZ R218, R2.reuse, R181 ;  /* 0x000000b502da7220 */ /* 0x040fe40000410000 */
[----:B------:R-:W-:Y:S01]  /*5b40*/  FMUL.FTZ R200, R2, R203 ;  /* 0x000000cb02c87220 */ /* 0x000fe20000410000 */
[----:B------:R-:W-:Y:S01]  /*5b50*/  F2FP.PACK_AB R179, R214, R179 ;  /* 0x000000b3d6b3723e */ /* 0x000fe200000000ff */
        /* <DEDUP_REMOVED lines=33> */
[----:B------:R-:W-:Y:S01]  /*5d70*/  F2FP.PACK_AB R172, R3, R172 ;  /* 0x000000ac03ac723e */ /* 0x000fe200000000ff */
[----:B------:R-:W-:Y:S02]  /*5d80*/  FFMA.FTZ R3, R137, R186, R65 ;  /* 0x000000ba89037223 */ /* 0x000fe40000010041 */
[----:B------:R-:W-:Y:S02]  /*5d90*/  FFMA.FTZ R2, R159, R2, R87 ;  /* 0x000000029f027223 */ /* 0x000fe40000010057 */
[----:B--2---:R-:W-:Y:S02]  /*5da0*/  FFMA.FTZ R177, R133, R214, R61 ;  /* 0x000000d685b17223 */ /* 0x004fe4000001003d */
        /* <DEDUP_REMOVED lines=10> */
[----:B------:R-:W-:Y:S02]  /*5e50*/  FFMA.FTZ R194, R121, R194, R49 ;  /* 0x000000c279c27223 */ /* 0x000fe40000010031 */
[----:B------:R-:W-:-:S02]  /*5e60*/  FFMA.FTZ R182, R148, R225, R76 ;  /* 0x000000e194b67223 */ /* 0x000fc4000001004c */
[----:B------:R-:W-:Y:S01]  /*5e70*/  FFMA.FTZ R185, R149, R202, R77 ;  /* 0x000000ca95b97223 */ /* 0x000fe2000001004d */
[----:B------:R-:W-:Y:S01]  /*5e80*/  F2FP.PACK_AB R177, R188, R177 ;  /* 0x000000b1bcb1723e */ /* 0x000fe200000000ff */
        /* <DEDUP_REMOVED lines=14> */
[----:B------:R-:W-:Y:S01]  /*5f70*/  IADD3 R190, R248, 0xe0, RZ ;  /* 0x000000e0f8be7810 */ /* 0x000fe20007ffe0ff */
        /* <DEDUP_REMOVED lines=14> */
[----:B------:R-:W-:-:S02]  /*6060*/  FFMA.FTZ R222, R151, R222, R79 ;  /* 0x000000de97de7223 */ /* 0x000fc4000001004f */
[----:B------:R-:W-:Y:S01]  /*6070*/  FFMA.FTZ R200, R147, R200, R75 ;  /* 0x000000c893c87223 */ /* 0x000fe2000001004b */
        /* <DEDUP_REMOVED lines=18> */
[----:B------:R-:W-:Y:S02]  /*61a0*/  IMAD.WIDE.U32 R194, R194, R249, c[0x0][0x208] ;  /* 0x00008200c2c27625 */ /* 0x000fe400078e00f9 */
[----:B------:R0:W-:Y:S04]  /*61b0*/  STG.E.128 [R188.64], R172 ;  /* 0x000000acbc007986 */ /* 0x0001e8000c101d04 */
[----:B------:R0:W-:Y:S04]  /*61c0*/  STG.E.128 [R190.64], R176 ;  /* 0x000000b0be007986 */ /* 0x0001e8000c101d04 */
[----:B------:R0:W-:Y:S04]  /*61d0*/  STG.E.128 [R192.64], R180 ;  /* 0x000000b4c0007986 */ /* 0x0001e8000c101d04 */
[----:B------:R0:W-:Y:S02]  /*61e0*/  STG.E.128 [R194.64], R184 ;  /* 0x000000b8c2007986 */ /* 0x0001e4000c101d04 */
.L_x_50052:
[----:B-1----:R-:W-:Y:S05]  /*61f0*/  BSYNC B0 ;  /* 0x0000000000007941 */ /* 0x002fea0003800000 */
.L_x_50051:
[----:B0-----:R-:W-:-:S04]  /*6200*/  MOV R3, c[0x0][0x160] ;  /* 0x0000580000037a02 */ /* 0x001fc80000000f00 */
[----:B-----5:R-:W-:-:S04]  /*6210*/  LEA R0, R3, R0, 0x2 ;  /* 0x0000000003007211 */ /* 0x020fc800078e10ff */
[----:B------:R-:W-:-:S13]  /*6220*/  ISETP.GE.AND P0, PT, R0, c[0x0][0x164], PT ;  /* 0x0000590000007a0c */ /* 0x000fda0003f06270 */
[----:B------:R-:W-:Y:S01]  /*6230*/  @P0 CALL.REL.NOINC `(.L_x_50053) ;  /* 0x0000001000000944 */ /* 0x000fe20003c00000 */
[----:B------:R-:W-:Y:S05]  /*6240*/  BRA `(.L_x_50054) ;  /* 0xffffa42000007947 */ /* 0x000fea000383ffff */
.L_x_50053:
[----:B------:R-:W-:Y:S05]  /*6250*/  EXIT ;  /* 0x000000000000794d */ /* 0x000fea0003800000 */
.L_x_50049:
[----:B------:R-:W-:Y:S01]  /*6260*/  HFMA2.MMA R2, -RZ, RZ, 0, 5.9604644775390625e-08 ;  /* 0x00000001ff027435 */ /* 0x000fe200000001ff */
[----:B------:R-:W-:Y:S02]  /*6270*/  MOV R250, R3 ;  /* 0x0000000300fa7202 */ /* 0x000fe40000000f00 */
[----:B------:R-:W-:Y:S02]  /*6280*/  MOV R249, 0xffffffff ;  /* 0xffffffff00f97802 */ /* 0x000fe40000000f00 */
[----:B------:R-:W-:Y:S02]  /*6290*/  MOV R248, 0x62b0 ;  /* 0x000062b000f87802 */ /* 0x000fe40000000f00 */
[----:B-----5:R-:W-:Y:S05]  /*62a0*/  CALL.REL.NOINC `($__internal_115_$__cuda_sm70_shflsync_bfly_p) ;  /* 0x00000d3000007944 */ /* 0x020fea0003c00000 */
[----:B01---5:R-:W-:Y:S05]  /*62b0*/  BRA `(.L_x_50055) ;  /* 0xffffde2000007947 */ /* 0x023fea000383ffff */
.L_x_50050:
[----:B------:R-:W-:Y:S01]  /*62c0*/  HFMA2.MMA R2, -RZ, RZ, 0, 1.1920928955078125e-07 ;  /* 0x00000002ff027435 */ /* 0x000fe200000001ff */
[----:B------:R-:W-:Y:S02]  /*62d0*/  MOV R250, R3 ;  /* 0x0000000300fa7202 */ /* 0x000fe40000000f00 */
[----:B------:R-:W-:Y:S02]  /*62e0*/  MOV R249, 0xffffffff ;  /* 0xffffffff00f97802 */ /* 0x000fe40000000f00 */
[----:B------:R-:W-:-:S02]  /*62f0*/  MOV R248, 0x6310 ;  /* 0x0000631000f87802 */ /* 0x000fc40000000f00 */
[----:B-----5:R-:W-:Y:S05]  /*6300*/  CALL.REL.NOINC `($__internal_115_$__cuda_sm70_shflsync_bfly_p) ;  /* 0x00000cd000007944 */ /* 0x020fea0003c00000 */
[----:B-1----:R-:W-:Y:S01]  /*6310*/  FADD.FTZ R3, R3, R2 ;  /* 0x0000000203037221 */ /* 0x002fe20000010000 */
[----:B------:R-:W-:Y:S01]  /*6320*/  HFMA2.MMA R2, -RZ, RZ, 0, 2.384185791015625e-07 ;  /* 0x00000004ff027435 */ /* 0x000fe200000001ff */
[----:B------:R-:W-:-:S02]  /*6330*/  MOV R249, 0xffffffff ;  /* 0xffffffff00f97802 */ /* 0x000fc40000000f00 */
[----:B------:R-:W-:Y:S02]  /*6340*/  MOV R248, 0x6370 ;  /* 0x0000637000f87802 */ /* 0x000fe40000000f00 */
[----:B------:R-:W-:Y:S02]  /*6350*/  MOV R250, R3 ;  /* 0x0000000300fa7202 */ /* 0x000fe40000000f00 */
[----:B0----5:R-:W-:Y:S05]  /*6360*/  CALL.REL.NOINC `($__internal_115_$__cuda_sm70_shflsync_bfly_p) ;  /* 0x00000c7000007944 */ /* 0x021fea0003c00000 */
[----:B-1----:R-:W-:Y:S01]  /*6370*/  FADD.FTZ R3, R3, R2 ;  /* 0x0000000203037221 */ /* 0x002fe20000010000 */
[----:B------:R-:W-:Y:S01]  /*6380*/  HFMA2.MMA R2, -RZ, RZ, 0, 4.76837158203125e-07 ;  /* 0x00000008ff027435 */ /* 0x000fe200000001ff */
[----:B------:R-:W-:Y:S02]  /*6390*/  MOV R249, 0xffffffff ;  /* 0xffffffff00f97802 */ /* 0x000fe40000000f00 */
[----:B------:R-:W-:Y:S02]  /*63a0*/  MOV R248, 0x63d0 ;  /* 0x000063d000f87802 */ /* 0x000fe40000000f00 */
[----:B------:R-:W-:Y:S02]  /*63b0*/  MOV R250, R3 ;  /* 0x0000000300fa7202 */ /* 0x000fe40000000f00 */
[----:B0----5:R-:W-:Y:S05]  /*63c0*/  CALL.REL.NOINC `($__internal_115_$__cuda_sm70_shflsync_bfly_p) ;  /* 0x00000c1000007944 */ /* 0x021fea0003c00000 */
[----:B-1----:R-:W-:Y:S01]  /*63d0*/  FADD.FTZ R3, R3, R2 ;  /* 0x0000000203037221 */ /* 0x002fe20000010000 */
[----:B------:R-:W-:Y:S01]  /*63e0*/  HFMA2.MMA R2, -RZ, RZ, 0, 9.5367431640625e-07 ;  /* 0x00000010ff027435 */ /* 0x000fe200000001ff */
[----:B------:R-:W-:-:S02]  /*63f0*/  MOV R249, 0xffffffff ;  /* 0xffffffff00f97802 */ /* 0x000fc40000000f00 */
[----:B------:R-:W-:Y:S02]  /*6400*/  MOV R248, 0x6430 ;  /* 0x0000643000f87802 */ /* 0x000fe40000000f00 */
[----:B------:R-:W-:Y:S02]  /*6410*/  MOV R250, R3 ;  /* 0x0000000300fa7202 */ /* 0x000fe40000000f00 */
[----:B0----5:R-:W-:Y:S05]  /*6420*/  CALL.REL.NOINC `($__internal_115_$__cuda_sm70_shflsync_bfly_p) ;  /* 0x00000bb000007944 */ /* 0x021fea0003c00000 */
        /* <DEDUP_REMOVED lines=165> */
[----:B0----5:R-:W-:Y:S05]  /*6e80*/  CALL.REL.NOINC `($__internal_115_$__cuda_sm70_shflsync_bfly_p) ;  /* 0x0000015000007944 */ /* 0x021fea0003c00000 */
[----:B-1----:R-:W-:Y:S01]  /*6e90*/  FADD.FTZ R250, R250, R2 ;  /* 0x00000002fafa7221 */ /* 0x002fe20000010000 */
[----:B------:R-:W-:Y:S01]  /*6ea0*/  HFMA2.MMA R2, -RZ, RZ, 0, 1.1920928955078125e-07 ;  /* 0x00000002ff027435 */ /* 0x000fe200000001ff */
[----:B------:R-:W-:Y:S02]  /*6eb0*/  MOV R249, 0xffffffff ;  /* 0xffffffff00f97802 */ /* 0x000fe40000000f00 */
[----:B------:R-:W-:-:S03]  /*6ec0*/  MOV R248, 0x6ee0 ;  /* 0x00006ee000f87802 */ /* 0x000fc60000000f00 */
[----:B0----5:R-:W-:Y:S05]  /*6ed0*/  CALL.REL.NOINC `($__internal_115_$__cuda_sm70_shflsync_bfly_p) ;  /* 0x0000010000007944 */ /* 0x021fea0003c00000 */
[----:B-1----:R-:W-:Y:S01]  /*6ee0*/  FADD.FTZ R250, R250, R2 ;  /* 0x00000002fafa7221 */ /* 0x002fe20000010000 */
[----:B------:R-:W-:Y:S01]  /*6ef0*/  HFMA2.MMA R2, -RZ, RZ, 0, 2.384185791015625e-07 ;  /* 0x00000004ff027435 */ /* 0x000fe200000001ff */
[----:B------:R-:W-:Y:S02]  /*6f00*/  MOV R249, 0xffffffff ;  /* 0xffffffff00f97802 */ /* 0x000fe40000000f00 */
[----:B------:R-:W-:-:S03]  /*6f10*/  MOV R248, 0x6f30 ;  /* 0x00006f3000f87802 */ /* 0x000fc60000000f00 */
[----:B0----5:R-:W-:Y:S05]  /*6f20*/  CALL.REL.NOINC `($__internal_115_$__cuda_sm70_shflsync_bfly_p) ;  /* 0x000000b000007944 */ /* 0x021fea0003c00000 */
[----:B-1----:R-:W-:Y:S01]  /*6f30*/  FADD.FTZ R250, R250, R2 ;  /* 0x00000002fafa7221 */ /* 0x002fe20000010000 */
[----:B------:R-:W-:Y:S01]  /*6f40*/  HFMA2.MMA R2, -RZ, RZ, 0, 4.76837158203125e-07 ;  /* 0x00000008ff027435 */ /* 0x000fe200000001ff */
[----:B------:R-:W-:-:S02]  /*6f50*/  MOV R249, 0xffffffff ;  /* 0xffffffff00f97802 */ /* 0x000fc40000000f00 */
[----:B------:R-:W-:-:S03]  /*6f60*/  MOV R248, 0x6f80 ;  /* 0x00006f8000f87802 */ /* 0x000fc60000000f00 */
[----:B0----5:R-:W-:Y:S05]  /*6f70*/  CALL.REL.NOINC `($__internal_115_$__cuda_sm70_shflsync_bfly_p) ;  /* 0x0000006000007944 */ /* 0x021fea0003c00000 */
[----:B-1----:R-:W-:Y:S01]  /*6f80*/  FADD.FTZ R250, R250, R2 ;  /* 0x00000002fafa7221 */ /* 0x002fe20000010000 */
[----:B------:R-:W-:Y:S01]  /*6f90*/  HFMA2.MMA R2, -RZ, RZ, 0, 9.5367431640625e-07 ;  /* 0x00000010ff027435 */ /* 0x000fe200000001ff */
[----:B------:R-:W-:Y:S02]  /*6fa0*/  MOV R249, 0xffffffff ;  /* 0xffffffff00f97802 */ /* 0x000fe40000000f00 */
[----:B------:R-:W-:-:S03]  /*6fb0*/  MOV R248, 0x6fd0 ;  /* 0x00006fd000f87802 */ /* 0x000fc60000000f00 */
[----:B0----5:R-:W-:Y:S05]  /*6fc0*/  CALL.REL.NOINC `($__internal_115_$__cuda_sm70_shflsync_bfly_p) ;  /* 0x0000001000007944 */ /* 0x021fea0003c00000 */
[----:B01---5:R-:W-:Y:S05]  /*6fd0*/  BRA `(.L_x_50056) ;  /* 0xffffdc4000007947 */ /* 0x023fea000383ffff */
        .weak           $__internal_115_$__cuda_sm70_shflsync_bfly_p
        .type           $__internal_115_$__cuda_sm70_shflsync_bfly_p,@function
        .size           $__internal_115_$__cuda_sm70_shflsync_bfly_p,(.L_x_71115 - $__internal_115_$__cuda_sm70_shflsync_bfly_p)
$__internal_115_$__cuda_sm70_shflsync_bfly_p:
[----:B------:R0:W-:Y:S01]  /*6fe0*/  STL [R1+0x20], R0 ;  /* 0x0000200001007387 */ /* 0x0001e20000100800 */
[----:B------:R-:W-:Y:S04]  /*6ff0*/  WARPSYNC R249 ;  /* 0x000000f900007348 */ /* 0x000fe80003800000 */
[----:B0-----:R-:W-:-:S07]  /*7000*/  HFMA2.MMA R0, -RZ, RZ, 0, 1.847743988037109375e-06 ;  /* 0x0000001fff007435 */ /* 0x001fce00000001ff */
[----:B------:R0:W1:Y:S04]  /*7010*/  SHFL.BFLY PT, R2, R250, R2, R0 ;  /* 0x0c000002fa027389 */ /* 0x00006800000e0000 */
[----:B0-----:R0:W5:Y:S01]  /*7020*/  LDL.LU R0, [R1+0x20] ;  /* 0x0000200001007983 */ /* 0x0011620000300800 */
[----:B------:R-:W-:-:S04]  /*7030*/  MOV R249, 0x0 ;  /* 0x0000000000f97802 */ /* 0x000fc80000000f00 */
[----:B------:R-:W-:Y:S05]  /*7040*/  RET.REL.NODEC R248 `(_ZN10layer_norm13ln_fwd_kernelINS_13Kernel_traitsIf6__halffS2_fjLj2560ELj1ELj4ELj1ELj16ENS_18Kernel_traits_baseILj2560EfS2_fS2_fjLj128EEEEELb0ELb0ELb1ELb1EEEvNS_9FwdParamsE) ;  /* 0xffff8fb0f8007950 */ /* 0x000fea0003c3ffff */
.L_x_50057:
        /* <DEDUP_REMOVED lines=11> */
.L_x_71115:


//--------------------- .text._ZN10layer_norm13ln_fwd_kernelINS_13Kernel_traitsIf6__halffS2_fjLj2560ELj1ELj4ELj1ELj16ENS_18Kernel_traits_baseILj2560EfS2_fS2_fjLj128EEEEELb0ELb1ELb0ELb0EEEvNS_9FwdParamsE --------------------------
	.section	.text._ZN10layer_norm13ln_fwd_kernelINS_13Kernel_traitsIf6__halffS2_fjLj2560ELj1ELj4ELj1ELj16ENS_18Kernel_traits_baseILj2560EfS2_fS2_fjLj128EEEEELb0ELb1ELb0ELb0EEEvNS_9FwdParamsE,"ax",@progbits
	.sectioninfo	@"SHI_REGISTERS=255"
	.align	128
        .global         _ZN10layer_norm13ln_fwd_kernelINS_13Kernel_traitsIf6__halffS2_fjLj2560ELj1ELj4ELj1ELj16ENS_18Kernel_traits_baseILj2560EfS2_fS2_fjLj128EEEEELb0ELb1ELb0ELb0EEEvNS_9FwdParamsE
        .type           _ZN10layer_norm13ln_fwd_kernelINS_13Kernel_traitsIf6__halffS2_fjLj2560ELj1ELj4ELj1ELj16ENS_18Kernel_traits_baseILj2560EfS2_fS2_fjLj128EEEEELb0ELb1ELb0ELb0EEEvNS_9FwdParamsE,@function
        .size           _ZN10layer_norm13ln_fwd_kernelINS_13Kernel_traitsIf6__halffS2_fjLj2560ELj1ELj4ELj1ELj16ENS_18Kernel_traits_baseILj2560EfS2_fS2_fjLj128EEEEELb0ELb1ELb0ELb0EEEvNS_9FwdParamsE,(.L_x_71116 - _ZN10layer_norm13ln_fwd_kernelINS_13Kernel_traitsIf6__halffS2_fjLj2560ELj1ELj4ELj1ELj16ENS_18Kernel_traits_baseILj2560EfS2_fS2_fjLj128EEEEELb0ELb1ELb0ELb0EEEvNS_9FwdParamsE)
        .other          _ZN10layer_norm13ln_fwd_kernelINS_13Kernel_traitsIf6__halffS2_fjLj2560ELj1ELj4ELj1ELj16ENS_18Kernel_traits_baseILj2560EfS2_fS2_fjLj128EEEEELb0ELb1ELb0ELb0EEEvNS_9FwdParamsE,@"STO_CUDA_ENTRY STV_DEFAULT"
_ZN10layer_norm13ln_fwd_kernelINS_13Kernel_traitsIf6__halffS2_fjLj2560ELj1ELj4ELj1ELj16ENS_18Kernel_traits_baseILj2560EfS2_fS2_fjLj128EEEEELb0ELb1ELb0ELb0EEEvNS_9FwdParamsE:
.text._ZN10layer_norm13ln_fwd_kernelINS_13Kernel_traitsIf6__halffS2_fjLj2560ELj1ELj4ELj1ELj16ENS_18Kernel_traits_baseILj2560EfS2_fS2_fjLj128EEEEELb0ELb1ELb0ELb0EEEvNS_9FwdParamsE:
        /* <DEDUP_REMOVED lines=40> */
.L_x_50059:
[----:B------:R-:W-:Y:S05]  /*0280*/  BSYNC B0 ;  /* 0x0000000000007941 */ /* 0x000fea0003800000 */
.L_x_50058:
        /* <DEDUP_REMOVED lines=28> */
.L_x_50061:
[----:B------:R-:W-:Y:S05]  /*0450*/  BSYNC B0 ;  /* 0x0000000000007941 */ /* 0x000fea0003800000 */
.L_x_50060:
        /* <DEDUP_REMOVED lines=28> */
.L_x_50063:
[----:B------:R-:W-:Y:S05]  /*0620*/  BSYNC B0 ;  /* 0x0000000000007941 */ /* 0x000fea0003800000 */
.L_x_50062:
        /* <DEDUP_REMOVED lines=28> */
.L_x_50065:
[----:B------:R-:W-:Y:S05]  /*07f0*/  BSYNC B0 ;  /* 0x0000000000007941 */ /* 0x000fea0003800000 */
.L_x_50064:
        /* <DEDUP_REMOVED lines=28> */
.L_x_50067:
[----:B------:R-:W-:Y:S05]  /*09c0*/  BSYNC B0 ;  /* 0x0000000000007941 */ /* 0x000fea0003800000 */
.L_x_50066:
        /* <DEDUP_REMOVED lines=28> */
.L_x_50069:
[----:B------:R-:W-:Y:S05]  /*0b90*/  BSYNC B0 ;  /* 0x0000000000007941 */ /* 0x000fea0003800000 */
.L_x_50068:
        /* <DEDUP_REMOVED lines=28> */
.L_x_50071:
[----:B------:R-:W-:Y:S05]  /*0d60*/  BSYNC B0 ;  /* 0x0000000000007941 */ /* 0x000fea0003800000 */
.L_x_50070:
        /* <DEDUP_REMOVED lines=28> */
.L_x_50073:
[----:B------:R-:W-:Y:S05]  /*0f30*/  BSYNC B0 ;  /* 0x0000000000007941 */ /* 0x000fea0003800000 */
.L_x_50072:
        /* <DEDUP_REMOVED lines=28> */
.L_x_50075:
[----:B------:R-:W-:Y:S05]  /*1100*/  BSYNC B0 ;  /* 0x0000000000007941 */ /* 0x000fea0003800000 */
.L_x_50074:
        /* <DEDUP_REMOVED lines=30> */
.L_x_50077:
[----:B------:R-:W-:Y:S05]  /*12f0*/  BSYNC B0 ;  /* 0x0000000000007941 */ /* 0x000fea0003800000 */
.L_x_50076:
[----:B------:R-:W-:-:S13]  /*1300*/  ISETP.GE.AND P1, PT, R252, c[0x0][0x164], PT ;  /* 0x00005900fc007a0c */ /* 0x000fda0003f26270 */
[----:B------:R-:W-:Y:S05]  /*1310*/  @P1 EXIT ;  /* 0x000000000000194d */ /* 0x000fea0003800000 */
[----:B------:R-:W-:Y:S02]  /*1320*/  ULDC.U8 UR6, c[0x0][0x1f0] ;  /* 0x00007c0000067ab9 */ /* 0x000fe40000000000 */
.L_x_50121:
[----:B------:R-:W-:-:S04]  /*1330*/  ISETP.NE.U32.AND P1, PT, RZ, c[0x0][0x1c0], PT ;  /* 0x00007000ff007a0c */ /* 0x000fc80003f25070 */
[----:B------:R-:W-:-:S13]  /*1340*/  ISETP.NE.AND.EX P1, PT, RZ, c[0x0][0x1c4], PT, P1 ;  /* 0x00007100ff007a0c */ /* 0x000fda0003f25310 */
[----:B------:R-:W-:-:S05]  /*1350*/  @P1 MOV R3, 0x2 ;  /* 0x0000000200031802 */ /* 0x000fca0000000f00 */
[----:B0-----:R-:W-:-:S06]  /*1360*/  @P1 IMAD.WIDE R4, R252, R3, c[0x0][0x1c0] ;  /* 0x00007000fc041625 */ /* 0x001fcc00078e0203 */
        /* <DEDUP_REMOVED lines=28> */
[----:B--2---:R-:W-:Y:S02]  /*1530*/  HADD2.F32 R158, -RZ, R153.H0_H0 ;  /* 0x20000099ff9e7230 */ /* 0x004fe40000004100 */
[--C-:B------:R-:W-:Y:S02]  /*1540*/  HADD2.F32 R4, -RZ, R155.reuse.H0_H0 ;  /* 0x2000009bff047230 */ /* 0x100fe40000004100 */
[----:B------:R-:W-:Y:S02]  /*1550*/  HADD2.F32 R159, -RZ, R155.H1_H1 ;  /* 0x3000009bff9f7230 */ /* 0x000fe40000004100 */
[----:B------:R-:W-:-:S02]  /*1560*/  HADD2.F32 R233, -RZ, R152.H0_H0 ;  /* 0x20000098ffe97230 */ /* 0x000fc40000004100 */
[----:B------:R-:W-:Y:S02]  /*1570*/  HADD2.F32 R234, -RZ, R152.H1_H1 ;  /* 0x30000098ffea7230 */ /* 0x000fe40000004100 */
[----:B------:R-:W-:Y:S02]  /*1580*/  HADD2.F32 R232, -RZ, R153.H1_H1 ;  /* 0x30000099ffe87230 */ /* 0x000fe40000004100 */
[--C-:B------:R-:W-:Y:S02]  /*1590*/  HADD2.F32 R156, -RZ, R154.reuse.H0_H0 ;  /* 0x2000009aff9c7230 */ /* 0x100fe40000004100 */
[----:B------:R-:W-:Y:S01]  /*15a0*/  HADD2.F32 R157, -RZ, R154.H1_H1 ;  /* 0x3000009aff9d7230 */ /* 0x000fe20000004100 */
        /* <DEDUP_REMOVED lines=38> */
.L_x_50079:
[----:B------:R-:W-:Y:S05]  /*1810*/  BSYNC B0 ;  /* 0x0000000000007941 */ /* 0x000fea0003800000 */
.L_x_50078:
        /* <DEDUP_REMOVED lines=21> */
[----:B------:R-:W-:Y:S01]  /*1970*/  LEA.HI.X R7, R4, c[0x0][0x18c], RZ, 0x5, P1 ;  /* 0x0000630004077a11 */ /* 0x000fe200008f2cff */
[--C-:B---3--:R-:W-:Y:S02]  /*1980*/  HADD2.F32 R234, -RZ, R160.reuse.H0_H0 ;  /* 0x200000a0ffea7230 */ /* 0x108fe40000004100 */
        /* <DEDUP_REMOVED lines=9> */
[----:B------:R-:W3:Y:S01]  /*1a20*/  LDL R234, [R1+0x10c] ;  /* 0x00010c0001ea7983 */ /* 0x000ee20000100800 */
[----:B------:R-:W-:Y:S01]  /*1a30*/  HADD2.F32 R167, -RZ, R163.H1_H1 ;  /* 0x300000a3ffa77230 */ /* 0x000fe20000004100 */
        /* <DEDUP_REMOVED lines=33> */
.L_x_50081:
[----:B------:R-:W-:Y:S05]  /*1c50*/  BSYNC B0 ;  /* 0x0000000000007941 */ /* 0x000fea0003800000 */
.L_x_50080:
        /* <DEDUP_REMOVED lines=67> */
.L_x_50083:
[----:B------:R-:W-:Y:S05]  /*2090*/  BSYNC B0 ;  /* 0x0000000000007941 */ /* 0x000fea0003800000 */
.L_x_50082:
        /* <DEDUP_REMOVED lines=21> */
[----:B------:R-:W-:Y:S01]  /*21f0*/  LEA.HI.X R7, R4, c[0x0][0x18c], RZ, 0x5, P1 ;  /* 0x0000630004077a11 */ /* 0x000fe200008f2cff */
[--C-:B----4-:R-:W-:Y:S02]  /*2200*/  HADD2.F32 R234, -RZ, R176.reuse.H0_H0 ;  /* 0x200000b0ffea7230 */ /* 0x110fe40000004100 */
        /* <DEDUP_REMOVED lines=9> */
[----:B------:R-:W4:Y:S01]  /*22a0*/  LDL R234, [R1+0xcc] ;  /* 0x0000cc0001ea7983 */ /* 0x000f220000100800 */
[----:B------:R-:W-:Y:S01]  /*22b0*/  HADD2.F32 R183, -RZ, R179.H1_H1 ;  /* 0x300000b3ffb77230 */ /* 0x000fe20000004100 */
        /* <DEDUP_REMOVED lines=33> */
.L_x_50085:
[----:B------:R-:W-:Y:S05]  /*24d0*/  BSYNC B0 ;  /* 0x0000000000007941 */ /* 0x000fea0003800000 */
.L_x_50084:
        /* <DEDUP_REMOVED lines=67> */
.L_x_50087:
[----:B------:R-:W-:Y:S05]  /*2910*/  BSYNC B0 ;  /* 0x0000000000007941 */ /* 0x000fea0003800000 */
.L_x_50086:
        /* <DEDUP_REMOVED lines=67> */
.L_x_50089:
[----:B------:R-:W-:Y:S05]  /*2d50*/  BSYNC B0 ;  /* 0x0000000000007941 */ /* 0x000fea0003800000 */
.L_x_50088:
        /* <DEDUP_REMOVED lines=67> */
.L_x_50091:
[----:B------:R-:W-:Y:S05]  /*3190*/  BSYNC B0 ;  /* 0x0000000000007941 */ /* 0x000fea0003800000 */
.L_x_50090:
        /* <DEDUP_REMOVED lines=67> */
.L_x_50093:
[----:B------:R-:W-:Y:S05]  /*35d0*/  BSYNC B0 ;  /* 0x0000000000007941 */ /* 0x000fea0003800000 */
.L_x_50092:
        /* <DEDUP_REMOVED lines=67> */
.L_x_50095:
[----:B------:R-:W-:Y:S05]  /*3a10*/  BSYNC B0 ;  /* 0x0000000000007941 */ /* 0x000fea0003800000 */
.L_x_50094:
        /* <DEDUP_REMOVED lines=40> */
[----:B----4-:R-:W-:-:S02]  /*3ca0*/  @P1 FADD.FTZ R230, R150, R230 ;  /* 0x000000e696e61221 */ /* 0x010fc40000010000 */
[----:B---3--:R-:W-:Y:S02]  /*3cb0*/  @P1 FADD.FTZ R224, R144, R224 ;  /* 0x000000e090e01221 */ /* 0x008fe40000010000 */
[----:B------:R-:W-:Y:S02]  /*3cc0*/  @P1 FADD.FTZ R225, R145, R225 ;  /* 0x000000e191e11221 */ /* 0x000fe40000010000 */
[----:B------:R-:W-:Y:S02]  /*3cd0*/  @P1 FADD.FTZ R226, R146, R226 ;  /* 0x000000e292e21221 */ /* 0x000fe40000010000 */
[----:B------:R-:W-:Y:S02]  /*3ce0*/  @P1 FADD.FTZ R227, R147, R227 ;  /* 0x000000e393e31221 */ /* 0x000fe40000010000 */
[----:B------:R-:W-:Y:S02]  /*3cf0*/  @P1 FADD.FTZ R228, R148, R228 ;  /* 0x000000e494e41221 */ /* 0x000fe40000010000 */
[----:B------:R-:W-:-:S02]  /*3d00*/  @P1 FADD.FTZ R229, R149, R229 ;  /* 0x000000e595e51221 */ /* 0x000fc40000010000 */
[----:B------:R-:W-:Y:S01]  /*3d10*/  @P1 FADD.FTZ R231, R151, R231 ;  /* 0x000000e797e71221 */ /* 0x000fe20000010000 */
[----:B------:R0:W-:Y:S04]  /*3d20*/  STG.E.128 [R6.64], R224 ;  /* 0x000000e006007986 */ /* 0x0001e8000c101d04 */
[----:B------:R0:W-:Y:S02]  /*3d30*/  STG.E.128 [R6.64+0x10], R228 ;  /* 0x000010e406007986 */ /* 0x0001e4000c101d04 */
.L_x_50097:
[----:B------:R-:W-:Y:S05]  /*3d40*/  BSYNC B0 ;  /* 0x0000000000007941 */ /* 0x000fea0003800000 */
.L_x_50096:
        /* <DEDUP_REMOVED lines=103> */
.L_x_50122:
        /* <DEDUP_REMOVED lines=188> */
.L_x_50123:
        /* <DEDUP_REMOVED lines=43> */
[----:B------:R-:W-:Y:S01]  /*5230*/  F2FP.PACK_AB R232, R233, R232 ;  /* 0x000000e8e9e8723e */ /* 0x000fe200000000ff */
[----:B----4-:R-:W-:Y:S02]  /*5240*/  FFMA.FTZ R6, R17, R6, R10 ;  /* 0x0000000611067223 */ /* 0x010fe4000001000a */
        /* <DEDUP_REMOVED lines=8> */
[----:B------:R-:W-:-:S02]  /*52d0*/  FFMA.FTZ R7, R2, R7, R12 ;  /* 0x0000000702077223 */ /* 0x000fc4000001000c */
        /* <DEDUP_REMOVED lines=15> */
.L_x_50101:
[----:B------:R-:W-:Y:S05]  /*53d0*/  BSYNC B0 ;  /* 0x0000000000007941 */ /* 0x000fea0003800000 */
.L_x_50100:
        /* <DEDUP_REMOVED lines=15> */
[----:B------:R-:W-:-:S04]  /*54d0*/  F2FP.PACK_AB R232, R233, R232 ;  /* 0x000000e8e9e8723e */ /* 0x000fc800000000ff */
        /* <DEDUP_REMOVED lines=19> */
.L_x_50103:
[----:B------:R-:W-:Y:S05]  /*5610*/  BSYNC B0 ;  /* 0x0000000000007941 */ /* 0x000fea0003800000 */
.L_x_50102:
        /* <DEDUP_REMOVED lines=35> */
.L_x_50105:
[----:B------:R-:W-:Y:S05]  /*5850*/  BSYNC B0 ;  /* 0x0000000000007941 */ /* 0x000fea0003800000 */
.L_x_50104:
        /* <DEDUP_REMOVED lines=35> */
.L_x_50107:
[----:B------:R-:W-:Y:S05]  /*5a90*/  BSYNC B0 ;  /* 0x0000000000007941 */ /* 0x000fea0003800000 */
.L_x_50106:
        /* <DEDUP_REMOVED lines=35> */
.L_x_50109:
[----:B------:R-:W-:Y:S05]  /*5cd0*/  BSYNC B0 ;  /* 0x0000000000007941 */ /* 0x000fea0003800000 */
.L_x_50108:
        /* <DEDUP_REMOVED lines=35> */
.L_x_50111:
[----:B------:R-:W-:Y:S05]  /*5f10*/  BSYNC B0 ;  /* 0x0000000000007941 */ /* 0x000fea0003800000 */
.L_x_50110:
        /* <DEDUP_REMOVED lines=35> */
.L_x_50113:
[----:B------:R-:W-:Y:S05]  /*6150*/  BSYNC B0 ;  /* 0x0000000000007941 */ /* 0x000fea0003800000 */
.L_x_50112:
        /* <DEDUP_REMOVED lines=35> */
.L_x_50115:
[----:B------:R-:W-:Y:S05]  /*6390*/  BSYNC B0 ;  /* 0x0000000000007941 */ /* 0x000fea0003800000 */
.L_x_50114:
        /* <DEDUP_REMOVED lines=35> */
.L_x_50117:
[----:B------:R-:W-:Y:S05]  /*65d0*/  BSYNC B0 ;  /* 0x0000000000007941 */ /* 0x000fea0003800000 */
.L_x_50116:
        /* <DEDUP_REMOVED lines=36> */
[----:B------:R-:W-:-:S02]  /*6820*/  F2FP.PACK_AB R234, R6, R7 ;  /* 0x0000000706ea723e */ /* 0x000fc400000000ff */
        /* <DEDUP_REMOVED lines=9> */
[----:B------:R-:W-:-:S05]  /*68c0*/  F2FP.PACK_AB R235, R6, R3 ;  /* 0x0000000306eb723e */ /* 0x000fca00000000ff */
[----:B------:R0:W-:Y:S02]  /*68d0*/  STG.E.128 [R4.64], R232 ;  /* 0x000000e804007986 */ /* 0x0001e4000c101d04 */
.L_x_50119:
[----:B------:R-:W-:Y:S05]  /*68e0*/  BSYNC B0 ;  /* 0x0000000000007941 */ /* 0x000fea0003800000 */
.L_x_50118:
[----:B------:R-:W-:-:S10]  /*68f0*/  HFMA2.MMA R3, -RZ, RZ, 0, 2.384185791015625e-07 ;  /* 0x00000004ff037435 */ /* 0x000fd400000001ff */
[----:B------:R-:W-:-:S05]  /*6900*/  IMAD R252, R3, c[0x0][0x160], R252 ;  /* 0x0000580003fc7a24 */ /* 0x000fca00078e02fc */
[----:B------:R-:W-:-:S13]  /*6910*/  ISETP.GE.AND P1, PT, R252, c[0x0][0x164], PT ;  /* 0x00005900fc007a0c */ /* 0x000fda0003f26270 */
[----:B01---5:R-:W-:Y:S01]  /*6920*/  @P1 CALL.REL.NOINC `(.L_x_50120) ;  /* 0x0000001000001944 */ /* 0x023fe20003c00000 */
[----:B------:R-:W-:Y:S05]  /*6930*/  BRA `(.L_x_50121) ;  /* 0xffffa9f000007947 */ /* 0x000fea000383ffff */
.L_x_50120:
[----:B------:R-:W-:Y:S05]  /*6940*/  EXIT ;  /* 0x000000000000794d */ /* 0x000fea0003800000 */
.L_x_50098:
[----:B------:R-:W-:Y:S01]  /*6950*/  HFMA2.MMA R4, -RZ, RZ, 0, 5.9604644775390625e-08 ;  /* 0x00000001ff047435 */ /* 0x000fe200000001ff */
[----:B------:R-:W-:Y:S02]  /*6960*/  MOV R232, R3 ;  /* 0x0000000300e87202 */ /* 0x000fe40000000f00 */
[----:B------:R-:W-:Y:S02]  /*6970*/  MOV R233, 0x1f ;  /* 0x0000001f00e97802 */ /* 0x000fe40000000f00 */
[----:B------:R-:W-:Y:S02]  /*6980*/  MOV R7, 0xffffffff ;  /* 0xffffffff00077802 */ /* 0x000fe40000000f00 */
[----:B------:R-:W-:Y:S02]  /*6990*/  MOV R6, 0x69b0 ;  /* 0x000069b000067802 */ /* 0x000fe40000000f00 */
[----:B------:R-:W-:Y:S05]  /*69a0*/  CALL.REL.NOINC `($__internal_116_$__cuda_sm70_shflsync_bfly_p) ;  /* 0x00000e4000007944 */ /* 0x000fea0003c00000 */
[----:B-1----:R-:W-:Y:S05]  /*69b0*/  BRA `(.L_x_50122) ;  /* 0xffffda0000007947 */ /* 0x002fea000383ffff */
.L_x_50099:
[----:B------:R-:W-:Y:S01]  /*69c0*/  HFMA2.MMA R4, -RZ, RZ, 0, 1.1920928955078125e-07 ;  /* 0x00000002ff047435 */ /* 0x000fe200000001ff */
[----:B------:R-:W-:Y:S02]  /*69d0*/  MOV R232, R3 ;  /* 0x0000000300e87202 */ /* 0x000fe40000000f00 */
[----:B------:R-:W-:-:S02]  /*69e0*/  MOV R233, 0x1f ;  /* 0x0000001f00e97802 */ /* 0x000fc40000000f00 */
[----:B------:R-:W-:Y:S02]  /*69f0*/  MOV R7, 0xffffffff ;  /* 0xffffffff00077802 */ /* 0x000fe40000000f00 */
[----:B------:R-:W-:Y:S02]  /*6a00*/  MOV R6, 0x6a20 ;  /* 0x00006a2000067802 */ /* 0x000fe40000000f00 */
[----:B------:R-:W-:Y:S05]  /*6a10*/  CALL.REL.NOINC `($__internal_116_$__cuda_sm70_shflsync_bfly_p) ;  /* 0x00000dd000007944 */ /* 0x000fea0003c00000 */
[----:B-1----:R-:W-:Y:S01]  /*6a20*/  FADD.FTZ R3, R3, R4 ;  /* 0x0000000403037221 */ /* 0x002fe20000010000 */
[----:B------:R-:W-:Y:S01]  /*6a30*/  HFMA2.MMA R4, -RZ, RZ, 0, 2.384185791015625e-07 ;  /* 0x00000004ff047435 */ /* 0x000fe200000001ff */
[----:B------:R-:W-:Y:S02]  /*6a40*/  MOV R233, 0x1f ;  /* 0x0000001f00e97802 */ /* 0x000fe40000000f00 */
[----:B------:R-:W-:Y:S02]  /*6a50*/  MOV R7, 0xffffffff ;  /* 0xffffffff00077802 */ /* 0x000fe40000000f00 */
[----:B------:R-:W-:Y:S02]  /*6a60*/  MOV R232, R3 ;  /* 0x0000000300e87202 */ /* 0x000fe40000000f00 */
[----:B------:R-:W-:-:S02]  /*6a70*/  MOV R6, 0x6a90 ;  /* 0x00006a9000067802 */ /* 0x000fc40000000f00 */
[----:B------:R-:W-:Y:S05]  /*6a80*/  CALL.REL.NOINC `($__internal_116_$__cuda_sm70_shflsync_bfly_p) ;  /* 0x00000d6000007944 */ /* 0x000fea0003c00000 */
[----:B-1----:R-:W-:Y:S01]  /*6a90*/  FADD.FTZ R3, R3, R4 ;  /* 0x0000000403037221 */ /* 0x002fe20000010000 */
[----:B------:R-:W-:Y:S01]  /*6aa0*/  HFMA2.MMA R4, -RZ, RZ, 0, 4.76837158203125e-07 ;  /* 0x00000008ff047435 */ /* 0x000fe200000001ff */
[----:B------:R-:W-:-:S02]  /*6ab0*/  MOV R233, 0x1f ;  /* 0x0000001f00e97802 */ /* 0x000fc40000000f00 */
[----:B------:R-:W-:Y:S02]  /*6ac0*/  MOV R7, 0xffffffff ;  /* 0xffffffff00077802 */ /* 0x000fe40000000f00 */
[----:B------:R-:W-:Y:S02]  /*6ad0*/  MOV R232, R3 ;  /* 0x0000000300e87202 */ /* 0x000fe40000000f00 */
[----:B------:R-:W-:Y:S02]  /*6ae0*/  MOV R6, 0x6b00 ;  /* 0x00006b0000067802 */ /* 0x000fe40000000f00 */
[----:B------:R-:W-:Y:S05]  /*6af0*/  CALL.REL.NOINC `($__internal_116_$__cuda_sm70_shflsync_bfly_p) ;  /* 0x00000cf000007944 */ /* 0x000fea0003c00000 */
[----:B-1----:R-:W-:Y:S01]  /*6b00*/  FADD.FTZ R3, R3, R4 ;  /* 0x0000000403037221 */ /* 0x002fe20000010000 */
[----:B------:R-:W-:Y:S01]  /*6b10*/  HFMA2.MMA R4, -RZ, RZ, 0, 9.5367431640625e-07 ;  /* 0x00000010ff047435 */ /* 0x000fe200000001ff */
[----:B------:R-:W-:Y:S02]  /*6b20*/  MOV R233, 0x1f ;  /* 0x0000001f00e97802 */ /* 0x000fe40000000f00 */
[----:B------:R-:W-:Y:S02]  /*6b30*/  MOV R7, 0xffffffff ;  /* 0xffffffff00077802 */ /* 0x000fe40000000f00 */
[----:B------:R-:W-:-:S02]  /*6b40*/  MOV R232, R3 ;  /* 0x0000000300e87202 */ /* 0x000fc40000000f00 */
[----:B------:R-:W-:Y:S02]  /*6b50*/  MOV R6, 0x6b70 ;  /* 0x00006b7000067802 */ /* 0x000fe40000000f00 */
[----:B------:R-:W-:Y:S05]  /*6b60*/  CALL.REL.NOINC `($__internal_116_$__cuda_sm70_shflsync_bfly_p) ;  /* 0x00000c8000007944 */ /* 0x000fea0003c00000 */
        /* <DEDUP_REMOVED lines=174> */
[----:B------:R-:W-:Y:S05]  /*7650*/  CALL.REL.NOINC `($__internal_116_$__cuda_sm70_shflsync_bfly_p) ;  /* 0x0000019000007944 */ /* 0x000fea0003c00000 */
[----:B-1----:R-:W-:Y:S01]  /*7660*/  FADD.FTZ R232, R232, R4 ;  /* 0x00000004e8e87221 */ /* 0x002fe20000010000 */
[----:B------:R-:W-:Y:S01]  /*7670*/  HFMA2.MMA R4, -RZ, RZ, 0, 1.1920928955078125e-07 ;  /* 0x00000002ff047435 */ /* 0x000fe200000001ff */
[----:B------:R-:W-:Y:S02]  /*7680*/  MOV R233, 0x1f ;  /* 0x0000001f00e97802 */ /* 0x000fe40000000f00 */
[----:B------:R-:W-:Y:S02]  /*7690*/  MOV R7, 0xffffffff ;  /* 0xffffffff00077802 */ /* 0x000fe40000000f00 */
[----:B------:R-:W-:Y:S02]  /*76a0*/  MOV R6, 0x76c0 ;  /* 0x000076c000067802 */ /* 0x000fe40000000f00 */
[----:B------:R-:W-:Y:S05]  /*76b0*/  CALL.REL.NOINC `($__internal_116_$__cuda_sm70_shflsync_bfly_p) ;  /* 0x0000013000007944 */ /* 0x000fea0003c00000 */
[----:B-1----:R-:W-:Y:S01]  /*76c0*/  FADD.FTZ R232, R232, R4 ;  /* 0x00000004e8e87221 */ /* 0x002fe20000010000 */
[----:B------:R-:W-:Y:S01]  /*76d0*/  HFMA2.MMA R4, -RZ, RZ, 0, 2.384185791015625e-07 ;  /* 0x00000004ff047435 */ /* 0x000fe200000001ff */
[----:B------:R-:W-:-:S02]  /*76e0*/  MOV R233, 0x1f ;  /* 0x0000001f00e97802 */ /* 0x000fc40000000f00 */
[----:B------:R-:W-:Y:S02]  /*76f0*/  MOV R7, 0xffffffff ;  /* 0xffffffff00077802 */ /* 0x000fe40000000f00 */
[----:B------:R-:W-:Y:S02]  /*7700*/  MOV R6, 0x7720 ;  /* 0x0000772000067802 */ /* 0x000fe40000000f00 */
[----:B------:R-:W-:Y:S05]  /*7710*/  CALL.REL.NOINC `($__internal_116_$__cuda_sm70_shflsync_bfly_p) ;  /* 0x000000d000007944 */ /* 0x000fea0003c00000 */
[----:B-1----:R-:W-:Y:S01]  /*7720*/  FADD.FTZ R232, R232, R4 ;  /* 0x00000004e8e87221 */ /* 0x002fe20000010000 */
[----:B------:R-:W-:Y:S01]  /*7730*/  HFMA2.MMA R4, -RZ, RZ, 0, 4.76837158203125e-07 ;  /* 0x00000008ff047435 */ /* 0x000fe200000001ff */
[----:B------:R-:W-:Y:S02]  /*7740*/  MOV R233, 0x1f ;  /* 0x0000001f00e97802 */ /* 0x000fe40000000f00 */
[----:B------:R-:W-:Y:S02]  /*7750*/  MOV R7, 0xffffffff ;  /* 0xffffffff00077802 */ /* 0x000fe40000000f00 */
[----:B------:R-:W-:Y:S02]  /*7760*/  MOV R6, 0x7780 ;  /* 0x0000778000067802 */ /* 0x000fe40000000f00 */
[----:B------:R-:W-:Y:S05]  /*7770*/  CALL.REL.NOINC `($__internal_116_$__cuda_sm70_shflsync_bfly_p) ;  /* 0x0000007000007944 */ /* 0x000fea0003c00000 */
[----:B-1----:R-:W-:Y:S01]  /*7780*/  FADD.FTZ R232, R232, R4 ;  /* 0x00000004e8e87221 */ /* 0x002fe20000010000 */
[----:B------:R-:W-:Y:S01]  /*7790*/  HFMA2.MMA R4, -RZ, RZ, 0, 9.5367431640625e-07 ;  /* 0x00000010ff047435 */ /* 0x000fe200000001ff */
[----:B------:R-:W-:-:S02]  /*77a0*/  MOV R233, 0x1f ;  /* 0x0000001f00e97802 */ /* 0x000fc40000000f00 */
[----:B------:R-:W-:Y:S02]  /*77b0*/  MOV R7, 0xffffffff ;  /* 0xffffffff00077802 */ /* 0x000fe40000000f00 */
[----:B------:R-:W-:Y:S02]  /*77c0*/  MOV R6, 0x77e0 ;  /* 0x000077e000067802 */ /* 0x000fe40000000f00 */
[----:B------:R-:W-:Y:S05]  /*77d0*/  CALL.REL.NOINC `($__internal_116_$__cuda_sm70_shflsync_bfly_p) ;  /* 0x0000001000007944 */ /* 0x000fea0003c00000 */
[----:B-1----:R-:W-:Y:S05]  /*77e0*/  BRA `(.L_x_50123) ;  /* 0xffffd79000007947 */ /* 0x002fea000383ffff */
        .weak           $__internal_116_$__cuda_sm70_shflsync_bfly_p
        .type           $__internal_116_$__cuda_sm70_shflsync_bfly_p,@function
        .size           $__internal_116_$__cuda_sm70_shflsync_bfly_p,(.L_x_71116 - $__internal_116_$__cuda_sm70_shflsync_bfly_p)
$__internal_116_$__cuda_sm70_shflsync_bfly_p:
[----:B------:R-:W-:Y:S04]  /*77f0*/  WARPSYNC R7 ;  /* 0x0000000700007348 */ /* 0x000fe80003800000 */
[----:B------:R0:W1:Y:S02]  /*7800*/  SHFL.BFLY PT, R4, R232, R4, R233 ;  /* 0x0c000004e8047389 */ /* 0x00006400000e00e9 */
[----:B0-----:R-:W-:-:S06]  /*7810*/  HFMA2.MMA R7, -RZ, RZ, 0, 0 ;  /* 0x00000000ff077435 */ /* 0x001fcc00000001ff */
[----:B------:R-:W-:Y:S05]  /*7820*/  RET.REL.NODEC R6 `(_ZN10layer_norm13ln_fwd_kernelINS_13Kernel_traitsIf6__halffS2_fjLj2560ELj1ELj4ELj1ELj16ENS_18Kernel_traits_baseILj2560EfS2_fS2_fjLj128EEEEELb0ELb1ELb0ELb0EEEvNS_9FwdParamsE) ;  /* 0xffff87d006007950 */ /* 0x000fea0003c3ffff */
.L_x_50124:
        /* <DEDUP_REMOVED lines=13> */
.L_x_71116:


//--------------------- .text._ZN10layer_norm13ln_fwd_kernelINS_13Kernel_traitsIf6__halffS2_fjLj2560ELj1ELj4ELj1ELj16ENS_18Kernel_traits_baseILj2560EfS2_fS2_fjLj128EEEEELb0ELb1ELb0ELb1EEEvNS_9FwdParamsE --------------------------
	.section	.text._ZN10layer_norm13ln_fwd_kernelINS_13Kernel_traitsIf6__halffS2_fjLj2560ELj1ELj4ELj1ELj16ENS_18Kernel_traits_baseILj2560EfS2_fS2_fjLj128EEEEELb0ELb1ELb0ELb1EEEvNS_9FwdParamsE,"ax",@progbits
	.sectioninfo	@"SHI_REGISTERS=255"
	.align	128
        .global         _ZN10layer_norm13ln_fwd_kernelINS_13Kernel_traitsIf6__halffS2_fjLj2560ELj1ELj4ELj1ELj16ENS_18Kernel_traits_baseILj2560EfS2_fS2_fjLj128EEEEELb0ELb1ELb0ELb1EEEvNS_9FwdParamsE
        .type           _ZN10layer_norm13ln_fwd_kernelINS_13Kernel_traitsIf6__halffS2_fjLj2560ELj1ELj4ELj1ELj16ENS_18Kernel_traits_baseILj2560EfS2_fS2_fjLj128EEEEELb0ELb1ELb0ELb1EEEvNS_9FwdParamsE,@function
        .size           _ZN10layer_norm13ln_fwd_kernelINS_13Kernel_traitsIf6__halffS2_fjLj2560ELj1ELj4ELj1ELj16ENS_18Kernel_traits_baseILj2560EfS2_fS2_fjLj128EEEEELb0ELb1ELb0ELb1EEEvNS_9FwdParamsE,(.L_x_71117 - _ZN10layer_norm13ln_fwd_kernelINS_13Kernel_traitsIf6__halffS2_fjLj2560ELj1ELj4ELj1ELj16ENS_18Kernel_traits_baseILj2560EfS2_fS2_fjLj128EEEEELb0ELb1ELb0ELb1EEEvNS_9FwdParamsE)
        .other          _ZN10layer_norm13ln_fwd_kernelINS_13Kernel_traitsIf6__halffS2_fjLj2560ELj1ELj4ELj1ELj16ENS_18Kernel_traits_baseILj2560EfS2_fS2_fjLj128EEEEELb0ELb1ELb0ELb1EEEvNS_9FwdParamsE,@"STO_CUDA_ENTRY STV_DEFAULT"
_ZN10layer_norm13ln_fwd_kernelINS_13Kernel_traitsIf6__halffS2_fjLj2560ELj1ELj4ELj1ELj16ENS_18Kernel_traits_baseILj2560EfS2_fS2_fjLj128EEEEELb0ELb1ELb0ELb1EEEvNS_9FwdParamsE:
.text._ZN10layer_norm13ln_fwd_kernelINS_13Kernel_traitsIf6__halffS2_fjLj2560ELj1ELj4ELj1ELj16ENS_18Kernel_traits_baseILj2560EfS2_fS2_fjLj128EEEEELb0ELb1ELb0ELb1EEEvNS_9FwdParamsE:
        /* <DEDUP_REMOVED lines=168> */
.L_x_50128:
        /* <DEDUP_REMOVED lines=35> */
[----:B--2---:R-:W-:Y:S01]  /*0cb0*/  @P1 HADD2.F32 R246, -RZ, R2.H0_H0 ;  /* 0x20000002fff61230 */ /* 0x004fe20000004100 */
[----:B------:R-:W-:Y:S01]  /*0cc0*/  ISETP.NE.U32.AND P1, PT, RZ, c[0x0][0x180], PT ;  /* 0x00006000ff007a0c */ /* 0x000fe20003f25070 */
[--C-:B---3--:R-:W-:Y:S02]  /*0cd0*/  HADD2.F32 R12, -RZ, R8.reuse.H0_H0 ;  /* 0x20000008ff0c7230 */ /* 0x108fe40000004100 */
[----:B------:R-:W-:Y:S02]  /*0ce0*/  HADD2.F32 R14, -RZ, R8.H1_H1 ;  /* 0x30000008ff0e7230 */ /* 0x000fe40000004100 */
[----:B------:R-:W-:Y:S02]  /*0cf0*/  HADD2.F32 R8, -RZ, R9.H0_H0 ;  /* 0x20000009ff087230 */ /* 0x000fe40000004100 */
[----:B------:R-:W-:Y:S01]  /*0d00*/  HADD2.F32 R6, -RZ, R10.H0_H0 ;  /* 0x2000000aff067230 */ /* 0x000fe20000004100 */
[----:B------:R-:W-:Y:S01]  /*0d10*/  ISETP.NE.AND.EX P1, PT, RZ, c[0x0][0x184], PT, P1 ;  /* 0x00006100ff007a0c */ /* 0x000fe20003f25310 */
        /* <DEDUP_REMOVED lines=53> */
[--C-:B--2---:R-:W-:Y:S02]  /*1070*/  HADD2.F32 R8, -RZ, R6.reuse.H0_H0 ;  /* 0x20000006ff087230 */ /* 0x104fe40000004100 */
[----:B------:R-:W-:Y:S02]  /*1080*/  HADD2.F32 R6, -RZ, R6.H1_H1 ;  /* 0x30000006ff067230 */ /* 0x000fe40000004100 */
[--C-:B------:R-:W-:Y:S02]  /*1090*/  HADD2.F32 R11, -RZ, R4.reuse.H0_H0 ;  /* 0x20000004ff0b7230 */ /* 0x100fe40000004100 */
[----:B------:R-:W-:Y:S02]  /*10a0*/  HADD2.F32 R2, -RZ, R7.H0_H0 ;  /* 0x20000007ff027230 */ /* 0x000fe40000004100 */
        /* <DEDUP_REMOVED lines=168> */
[----:B------:R-:W-:Y:S01]  /*1b30*/  IADD3 R250, R3, 0xa0, RZ ;  /* 0x000000a003fa7810 */ /* 0x000fe20007ffe0ff */
[--C-:B--2---:R-:W-:Y:S02]  /*1b40*/  HADD2.F32 R8, -RZ, R6.reuse.H0_H0 ;  /* 0x20000006ff087230 */ /* 0x104fe40000004100 */
[----:B------:R-:W-:Y:S02]  /*1b50*/  HADD2.F32 R6, -RZ, R6.H1_H1 ;  /* 0x30000006ff067230 */ /* 0x000fe40000004100 */
[--C-:B------:R-:W-:Y:S02]  /*1b60*/  HADD2.F32 R11, -RZ, R4.reuse.H0_H0 ;  /* 0x20000004ff0b7230 */ /* 0x100fe40000004100 */
[----:B------:R-:W-:Y:S02]  /*1b70*/  HADD2.F32 R2, -RZ, R7.H0_H0 ;  /* 0x20000007ff027230 */ /* 0x000fe40000004100 */
[----:B------:R-:W-:-:S02]  /*1b80*/  HADD2.F32 R14, -RZ, R4.H1_H1 ;  /* 0x30000004ff0e7230 */ /* 0x000fc40000004100 */
[--C-:B------:R-:W-:Y:S02]  /*1b90*/  HADD2.F32 R10, -RZ, R5.reuse.H0_H0 ;  /* 0x20000005ff0a7230 */ /* 0x100fe40000004100 */
        /* <DEDUP_REMOVED lines=46> */
[----:B------:R-:W-:Y:S01]  /*1e80*/  IADD3 R249, R3, 0xc0, RZ ;  /* 0x000000c003f97810 */ /* 0x000fe20007ffe0ff */
[--C-:B--2---:R-:W-:Y:S02]  /*1e90*/  HADD2.F32 R8, -RZ, R6.reuse.H0_H0 ;  /* 0x20000006ff087230 */ /* 0x104fe40000004100 */
[----:B------:R-:W-:Y:S02]  /*1ea0*/  HADD2.F32 R6, -RZ, R6.H1_H1 ;  /* 0x30000006ff067230 */ /* 0x000fe40000004100 */
[----:B------:R-:W-:Y:S02]  /*1eb0*/  HADD2.F32 R11, -RZ, R4.H0_H0 ;  /* 0x20000004ff0b7230 */ /* 0x000fe40000004100 */
[----:B------:R-:W-:-:S02]  /*1ec0*/  HADD2.F32 R2, -RZ, R7.H0_H0 ;  /* 0x20000007ff027230 */ /* 0x000fc40000004100 */
        /* <DEDUP_REMOVED lines=93> */
[--C-:B--2---:R-:W-:Y:S02]  /*24a0*/  HADD2.F32 R8, -RZ, R4.reuse.H0_H0 ;  /* 0x20000004ff087230 */ /* 0x104fe40000004100 */
[----:B------:R-:W-:Y:S02]  /*24b0*/  HADD2.F32 R9, -RZ, R4.H1_H1 ;  /* 0x30000004ff097230 */ /* 0x000fe40000004100 */
[--C-:B------:R-:W-:Y:S02]  /*24c0*/  HADD2.F32 R10, -RZ, R5.reuse.H0_H0 ;  /* 0x20000005ff0a7230 */ /* 0x100fe40000004100 */
[----:B------:R-:W-:-:S02]  /*24d0*/  HADD2.F32 R232, -RZ, R5.H1_H1 ;  /* 0x30000005ffe87230 */ /* 0x000fc40000004100 */
[--C-:B------:R-:W-:Y:S02]  /*24e0*/  HADD2.F32 R2, -RZ, R7.reuse.H0_H0 ;  /* 0x20000007ff027230 */ /* 0x100fe40000004100 */
        /* <DEDUP_REMOVED lines=44> */
[----:B------:R-:W-:Y:S01]  /*27b0*/  IADD3 R251, R3, 0x120, RZ ;  /* 0x0000012003fb7810 */ /* 0x000fe20007ffe0ff */
[--C-:B--2---:R-:W-:Y:S02]  /*27c0*/  HADD2.F32 R242, -RZ, R232.reuse.H0_H0 ;  /* 0x200000e8fff27230 */ /* 0x104fe40000004100 */
[----:B------:R-:W-:Y:S02]  /*27d0*/  HADD2.F32 R243, -RZ, R232.H1_H1 ;  /* 0x300000e8fff37230 */ /* 0x000fe40000004100 */
[----:B------:R-:W-:-:S02]  /*27e0*/  HADD2.F32 R240, -RZ, R233.H0_H0 ;  /* 0x200000e9fff07230 */ /* 0x000fc40000004100 */
[----:B------:R-:W-:Y:S02]  /*27f0*/  HADD2.F32 R241, -RZ, R233.H1_H1 ;  /* 0x300000e9fff17230 */ /* 0x000fe40000004100 */
[--C-:B0-----:R-:W-:Y:S02]  /*2800*/  HADD2.F32 R236, -RZ, R234.reuse.H0_H0 ;  /* 0x200000eaffec7230 */ /* 0x101fe40000004100 */
[----:B------:R-:W-:Y:S02]  /*2810*/  HADD2.F32 R237, -RZ, R234.H1_H1 ;  /* 0x300000eaffed7230 */ /* 0x000fe40000004100 */
[--C-:B------:R-:W-:Y:S02]  /*2820*/  HADD2.F32 R238, -RZ, R235.reuse.H0_H0 ;  /* 0x200000ebffee7230 */ /* 0x100fe40000004100 */
        /* <DEDUP_REMOVED lines=41> */
[--C-:B--2---:R-:W-:Y:S02]  /*2ac0*/  HADD2.F32 R245, -RZ, R243.reuse.H0_H0 ;  /* 0x200000f3fff57230 */ /* 0x104fe40000004100 */
[----:B------:R-:W-:Y:S02]  /*2ad0*/  HADD2.F32 R244, -RZ, R243.H1_H1 ;  /* 0x300000f3fff47230 */ /* 0x000fe40000004100 */
[----:B------:R-:W-:Y:S02]  /*2ae0*/  HADD2.F32 R243, -RZ, R241.H1_H1 ;  /* 0x300000f1fff37230 */ /* 0x000fe40000004100 */
[--C-:B------:R-:W-:Y:S02]  /*2af0*/  HADD2.F32 R252, -RZ, R240.reuse.H0_H0 ;  /* 0x200000f0fffc7230 */ /* 0x100fe40000004100 */
[----:B------:R-:W-:-:S02]  /*2b00*/  HADD2.F32 R247, -RZ, R240.H1_H1 ;  /* 0x300000f0fff77230 */ /* 0x000fc40000004100 */
[----:B------:R-:W-:Y:S02]  /*2b10*/  HADD2.F32 R240, -RZ, R241.H0_H0 ;  /* 0x200000f1fff07230 */ /* 0x000fe40000004100 */
[--C-:B------:R-:W-:Y:S02]  /*2b20*/  HADD2.F32 R241, -RZ, R242.reuse.H0_H0 ;  /* 0x200000f2fff17230 */ /* 0x100fe40000004100 */
[----:B------:R-:W-:Y:S01]  /*2b30*/  HADD2.F32 R120, -RZ, R242.H1_H1 ;  /* 0x300000f2ff787230 */ /* 0x000fe20000004100 */
        /* <DEDUP_REMOVED lines=128> */
.L_x_50129:
        /* <DEDUP_REMOVED lines=180> */
.L_x_50130:
        /* <DEDUP_REMOVED lines=21> */
[----:B0-----:R-:W-:Y:S01]  /*3fd0*/  F2FP.PACK_AB R63, R61, R60 ;  /* 0x0000003c3d3f723e */ /* 0x001fe200000000ff */
        /* <DEDUP_REMOVED lines=22> */
[----:B------:R-:W-:Y:S01]  /*4140*/  F2FP.PACK_AB R61, R66, R68 ;  /* 0x00000044423d723e */ /* 0x000fe200000000ff */
[----:B------:R-:W-:Y:S01]  /*4150*/  HFMA2.MMA R68, -RZ, RZ, 0, 2.384185791015625e-07 ;  /* 0x00000004ff447435 */ /* 0x000fe200000001ff */
[----:B------:R-:W-:Y:S01]  /*4160*/  F2FP.PACK_AB R62, R67, R62 ;  /* 0x0000003e433e723e */ /* 0x000fe200000000ff */
[----:B----4-:R-:W-:Y:S01]  /*4170*/  FFMA.FTZ R60, R75, R60, R228 ;  /* 0x0000003c4b3c7223 */ /* 0x010fe200000100e4 */
[----:B------:R-:W3:Y:S04]  /*4180*/  LDL R72, [R1+0x124] ;  /* 0x0001240001487983 */ /* 0x000ee80000100800 */
[----:B------:R-:W4:Y:S03]  /*4190*/  LDL R70, [R1+0x134] ;  /* 0x0001340001467983 */ /* 0x000f260000100800 */
[C---:B------:R-:W-:Y:S01]  /*41a0*/  @!P1 IMAD.WIDE R66, R0.reuse, R68, c[0x0][0x1a0] ;  /* 0x0000680000429625 */ /* 0x040fe200078e0244 */
[----:B------:R-:W-:Y:S01]  /*41b0*/  F2FP.PACK_AB R60, R69, R60 ;  /* 0x0000003c453c723e */ /* 0x000fe200000000ff */
        /* <DEDUP_REMOVED lines=32> */
[----:B------:R-:W-:Y:S01]  /*43c0*/  F2FP.PACK_AB R55, R55, R3 ;  /* 0x000000033737723e */ /* 0x000fe200000000ff */
[----:B------:R-:W-:-:S04]  /*43d0*/  FADD.FTZ R3, R56, -R64 ;  /* 0x8000004038037221 */ /* 0x000fc80000010000 */
[----:B------:R-:W-:Y:S01]  /*43e0*/  FMUL.FTZ R3, R65, R3 ;  /* 0x0000000341037220 */ /* 0x000fe20000410000 */
[----:B------:R-:W-:Y:S01]  /*43f0*/  MOV R252, 0x10 ;  /* 0x0000001000fc7802 */ /* 0x000fe20000000f00 */
[----:B------:R-:W-:Y:S02]  /*4400*/  FFMA.FTZ R56, R70, R54, R221 ;  /* 0x0000003646387223 */ /* 0x000fe400000100dd */
[----:B------:R-:W-:Y:S01]  /*4410*/  FFMA.FTZ R3, R75, R3, R220 ;  /* 0x000000034b037223 */ /* 0x000fe200000100dc */
[----:B------:R-:W-:Y:S01]  /*4420*/  F2FP.PACK_AB R54, R53, R52 ;  /* 0x000000343536723e */ /* 0x000fe200000000ff */
[----:B------:R-:W-:Y:S01]  /*4430*/  FADD.FTZ R69, R236, -R64 ;  /* 0x80000040ec457221 */ /* 0x000fe20000010000 */
[----:B------:R-:W-:Y:S01]  /*4440*/  F2FP.PACK_AB R53, R59, R58 ;  /* 0x0000003a3b35723e */ /* 0x000fe200000000ff */
[----:B------:R-:W2:Y:S01]  /*4450*/  LDL R236, [R1+0xf0] ;  /* 0x0000f00001ec7983 */ /* 0x000ea20000100800 */
[----:B------:R-:W-:Y:S01]  /*4460*/  F2FP.PACK_AB R52, R56, R3 ;  /* 0x000000033834723e */ /* 0x000fe200000000ff */
        /* <DEDUP_REMOVED lines=55> */
[----:B------:R-:W-:Y:S01]  /*47e0*/  F2FP.PACK_AB R7, R4, R7 ;  /* 0x000000070407723e */ /* 0x000fe200000000ff */
        /* <DEDUP_REMOVED lines=14> */
[----:B------:R-:W-:Y:S01]  /*48d0*/  F2FP.PACK_AB R6, R9, R8 ;  /* 0x000000080906723e */ /* 0x000fe200000000ff */
[--C-:B------:R-:W-:Y:S01]  /*48e0*/  FADD.FTZ R38, R38, -R64.reuse ;  /* 0x8000004026267221 */ /* 0x100fe20000010000 */
[----:B------:R-:W-:Y:S01]  /*48f0*/  F2FP.PACK_AB R5, R10, R5 ;  /* 0x000000050a05723e */ /* 0x000fe200000000ff */
[----:B------:R-:W-:Y:S01]  /*4900*/  FADD.FTZ R39, R39, -R64 ;  /* 0x8000004027277221 */ /* 0x000fe20000010000 */
[----:B------:R-:W-:Y:S01]  /*4910*/  F2FP.PACK_AB R4, R4, R3 ;  /* 0x000000030404723e */ /* 0x000fe200000000ff */
        /* <DEDUP_REMOVED lines=16> */
[----:B------:R-:W-:Y:S01]  /*4a20*/  F2FP.PACK_AB R10, R10, R9 ;  /* 0x000000090a0a723e */ /* 0x000fe200000000ff */
[--C-:B------:R-:W-:Y:S01]  /*4a30*/  FADD.FTZ R32, R32, -R64.reuse ;  /* 0x8000004020207221 */ /* 0x100fe20000010000 */
[----:B------:R-:W-:Y:S01]  /*4a40*/  F2FP.PACK_AB R9, R8, R3 ;  /* 0x000000030809723e */ /* 0x000fe200000000ff */
[----:B------:R-:W-:-:S02]  /*4a50*/  FADD.FTZ R41, R41, -R64 ;  /* 0x8000004029297221 */ /* 0x000fc40000010000 */
[--C-:B------:R-:W-:Y:S01]  /*4a60*/  FADD.FTZ R34, R34, -R64.reuse ;  /* 0x8000004022227221 */ /* 0x100fe20000010000 */
[----:B------:R-:W-:Y:S01]  /*4a70*/  F2FP.PACK_AB R11, R12, R11 ;  /* 0x0000000b0c0b723e */ /* 0x000fe200000000ff */
        /* <DEDUP_REMOVED lines=35> */
[--C-:B------:R-:W-:Y:S02]  /*4cb0*/  FADD.FTZ R24, R24, -R64.reuse ;  /* 0x8000004018187221 */ /* 0x100fe40000010000 */
[--C-:B------:R-:W-:Y:S02]  /*4cc0*/  FADD.FTZ R25, R25, -R64.reuse ;  /* 0x8000004019197221 */ /* 0x100fe40000010000 */
[--C-:B------:R-:W-:Y:S02]  /*4cd0*/  FADD.FTZ R22, R22, -R64.reuse ;  /* 0x8000004016167221 */ /* 0x100fe40000010000 */
[----:B------:R-:W-:-:S02]  /*4ce0*/  FADD.FTZ R23, R23, -R64 ;  /* 0x8000004017177221 */ /* 0x000fc40000010000 */
[----:B------:R-:W-:Y:S01]  /*4cf0*/  FFMA.FTZ R28, R45, R15, R199 ;  /* 0x0000000f2d1c7223 */ /* 0x000fe200000100c7 */
[----:B------:R-:W-:Y:S01]  /*4d00*/  F2FP.PACK_AB R15, R31, R30 ;  /* 0x0000001e1f0f723e */ /* 0x000fe200000000ff */
[--C-:B------:R-:W-:Y:S01]  /*4d10*/  FADD.FTZ R26, R26, -R64.reuse ;  /* 0x800000401a1a7221 */ /* 0x100fe20000010000 */
[----:B------:R-:W-:Y:S01]  /*4d20*/  F2FP.PACK_AB R8, R8, R32 ;  /* 0x000000200808723e */ /* 0x000fe200000000ff */
[--C-:B------:R-:W-:Y:S01]  /*4d30*/  FADD.FTZ R27, R27, -R64.reuse ;  /* 0x800000401b1b7221 */ /* 0x100fe20000010000 */
[----:B------:R-:W-:Y:S01]  /*4d40*/  F2FP.PACK_AB R13, R28, R12 ;  /* 0x0000000c1c0d723e */ /* 0x000fe200000000ff */
[--C-:B------:R-:W-:Y:S01]  /*4d50*/  FADD.FTZ R20, R20, -R64.reuse ;  /* 0x8000004014147221 */ /* 0x100fe20000010000 */
[----:B------:R-:W-:Y:S01]  /*4d60*/  F2FP.PACK_AB R12, R33, R3 ;  /* 0x00000003210c723e */ /* 0x000fe200000000ff */
        /* <DEDUP_REMOVED lines=36> */
[----:B------:R-:W-:Y:S01]  /*4fb0*/  F2FP.PACK_AB R4, R4, R3 ;  /* 0x000000030404723e */ /* 0x000fe200000000ff */
[C---:B------:R-:W-:Y:S02]  /*4fc0*/  FMUL.FTZ R18, R65.reuse, R18 ;  /* 0x0000001241127220 */ /* 0x040fe40000410000 */
[----:B------:R-:W-:Y:S01]  /*4fd0*/  FMUL.FTZ R19, R65, R19 ;  /* 0x0000001341137220 */ /* 0x000fe20000410000 */
[----:B------:R-:W-:Y:S01]  /*4fe0*/  F2FP.PACK_AB R11, R12, R11 ;  /* 0x0000000b0c0b723e */ /* 0x000fe200000000ff */
        /* <DEDUP_REMOVED lines=23> */
[----:B------:R-:W-:Y:S01]  /*5160*/  F2FP.PACK_AB R15, R16, R15 ;  /* 0x0000000f100f723e */ /* 0x000fe200000000ff */
        /* <DEDUP_REMOVED lines=15> */
[----:B------:R-:W-:Y:S01]  /*5260*/  F2FP.PACK_AB R19, R20, R19 ;  /* 0x000000131413723e */ /* 0x000fe200000000ff */
[----:B------:R-:W-:Y:S02]  /*5270*/  FFMA.FTZ R20, R133, R44, R165 ;  /* 0x0000002c85147223 */ /* 0x000fe400000100a5 */
[----:B------:R-:W-:Y:S02]  /*5280*/  FFMA.FTZ R25, R121, R58, R153 ;  /* 0x0000003a79197223 */ /* 0x000fe40000010099 */
[----:B------:R-:W-:Y:S02]  /*5290*/  FFMA.FTZ R26, R127, R47, R159 ;  /* 0x0000002f7f1a7223 */ /* 0x000fe4000001009f */
[----:B------:R-:W-:-:S04]  /*52a0*/  IMAD.WIDE.U32 R28, R248, R252, c[0x0][0x208] ;  /* 0x00008200f81c7625 */ /* 0x000fc800078e00fc */
[----:B------:R-:W-:-:S04]  /*52b0*/  IMAD.WIDE.U32 R30, R251, R252, c[0x0][0x208] ;  /* 0x00008200fb1e7625 */ /* 0x000fc800078e00fc */
[----:B--2---:R-:W-:-:S05]  /*52c0*/  FFMA.FTZ R8, R236, R23, R187 ;  /* 0x00000017ec087223 */ /* 0x004fca00000100bb */
[----:B------:R-:W-:Y:S01]  /*52d0*/  F2FP.PACK_AB R7, R8, R7 ;  /* 0x000000070807723e */ /* 0x000fe200000000ff */
[----:B------:R-:W-:Y:S02]  /*52e0*/  FFMA.FTZ R8, R149, R17, R181 ;  /* 0x0000001195087223 */ /* 0x000fe400000100b5 */
[----:B----4-:R-:W-:Y:S02]  /*52f0*/  FFMA.FTZ R9, R235, R21, R185 ;  /* 0x00000015eb097223 */ /* 0x010fe400000100b9 */
[----:B------:R-:W-:-:S03]  /*5300*/  FFMA.FTZ R17, R137, R43, R169 ;  /* 0x0000002b89117223 */ /* 0x000fc600000100a9 */
[----:B------:R-:W-:Y:S01]  /*5310*/  F2FP.PACK_AB R6, R9, R6 ;  /* 0x000000060906723e */ /* 0x000fe200000000ff */
[----:B------:R-:W-:Y:S01]  /*5320*/  FFMA.FTZ R9, R150, R18, R182 ;  /* 0x0000001296097223 */ /* 0x000fe200000100b6 */
[----:B------:R-:W-:Y:S01]  /*5330*/  F2FP.PACK_AB R14, R17, R14 ;  /* 0x0000000e110e723e */ /* 0x000fe200000000ff */
[----:B------:R-:W-:Y:S01]  /*5340*/  FFMA.FTZ R17, R134, R48, R166 ;  /* 0x0000003086117223 */ /* 0x000fe200000100a6 */
[----:B------:R-:W-:Y:S01]  /*5350*/  F2FP.PACK_AB R8, R8, R3 ;  /* 0x000000030808723e */ /* 0x000fe200000000ff */
[----:B------:R-:W-:Y:S01]  /*5360*/  FFMA.FTZ R3, R140, R37, R172 ;  /* 0x000000258c037223 */ /* 0x000fe200000100ac */
[----:B------:R-:W-:Y:S01]  /*5370*/  F2FP.PACK_AB R9, R12, R9 ;  /* 0x000000090c09723e */ /* 0x000fe200000000ff */
[----:B---3--:R-:W-:-:S05]  /*5380*/  FFMA.FTZ R10, R234, R27, R191 ;  /* 0x0000001bea0a7223 */ /* 0x008fca00000100bf */
[----:B------:R-:W-:Y:S01]  /*5390*/  F2FP.PACK_AB R5, R10, R5 ;  /* 0x000000050a05723e */ /* 0x000fe200000000ff */
[----:B------:R-:W-:Y:S02]  /*53a0*/  FFMA.FTZ R10, R144, R24, R176 ;  /* 0x00000018900a7223 */ /* 0x000fe400000100b0 */
        /* <DEDUP_REMOVED lines=8> */
[----:B-----5:R-:W-:Y:S01]  /*5430*/  FFMA.FTZ R22, R120, R57, R152 ;  /* 0x0000003978167223 */ /* 0x020fe20000010098 */
        /* <DEDUP_REMOVED lines=8> */
[----:B------:R-:W-:Y:S01]  /*54c0*/  HFMA2.MMA R234, -RZ, RZ, 0, 2.384185791015625e-07 ;  /* 0x00000004ffea7435 */ /* 0x000fe200000001ff */
        /* <DEDUP_REMOVED lines=16> */
.L_x_50127:
[----:B------:R-:W-:Y:S05]  /*55d0*/  EXIT ;  /* 0x000000000000794d */ /* 0x000fea0003800000 */
.L_x_50125:
[----:B0-----:R-:W-:Y:S02]  /*55e0*/  MOV R62, 0x1 ;  /* 0x00000001003e7802 */ /* 0x001fe40000000f00 */
[----:B------:R-:W-:Y:S02]  /*55f0*/  MOV R64, 0x1f ;  /* 0x0000001f00407802 */ /* 0x000fe40000000f00 */
[----:B------:R-:W-:Y:S02]  /*5600*/  MOV R61, 0xffffffff ;  /* 0xffffffff003d7802 */ /* 0x000fe40000000f00 */
[----:B------:R-:W-:Y:S02]  /*5610*/  MOV R60, 0x5630 ;  /* 0x00005630003c7802 */ /* 0x000fe40000000f00 */
[----:B-----5:R-:W-:Y:S05]  /*5620*/  CALL.REL.NOINC `($__internal_117_$__cuda_sm70_shflsync_bfly_p) ;  /* 0x00000d8000007944 */ /* 0x020fea0003c00000 */
[----:B-1----:R-:W-:Y:S05]  /*5630*/  BRA `(.L_x_50129) ;  /* 0xffffdd0000007947 */ /* 0x002fea000383ffff */
.L_x_50126:
[----:B------:R-:W-:Y:S01]  /*5640*/  HFMA2.MMA R64, -RZ, RZ, 0, 1.847743988037109375e-06 ;  /* 0x0000001fff407435 */ /* 0x000fe200000001ff */
[----:B------:R-:W-:Y:S02]  /*5650*/  MOV R62, 0x2 ;  /* 0x00000002003e7802 */ /* 0x000fe40000000f00 */
[----:B------:R-:W-:Y:S02]  /*5660*/  MOV R61, 0xffffffff ;  /* 0xffffffff003d7802 */ /* 0x000fe40000000f00 */
[----:B------:R-:W-:-:S02]  /*5670*/  MOV R60, 0x5690 ;  /* 0x00005690003c7802 */ /* 0x000fc40000000f00 */
[----:B-----5:R-:W-:Y:S05]  /*5680*/  CALL.REL.NOINC `($__internal_117_$__cuda_sm70_shflsync_bfly_p) ;  /* 0x00000d2000007944 */ /* 0x020fea0003c00000 */
[----:B-1----:R-:W-:Y:S01]  /*5690*/  FADD.FTZ R63, R63, R62 ;  /* 0x0000003e3f3f7221 */ /* 0x002fe20000010000 */
[----:B------:R-:W-:Y:S01]  /*56a0*/  HFMA2.MMA R62, -RZ, RZ, 0, 2.384185791015625e-07 ;  /* 0x00000004ff3e7435 */ /* 0x000fe200000001ff */
[----:B------:R-:W-:-:S02]  /*56b0*/  MOV R64, 0x1f ;  /* 0x0000001f00407802 */ /* 0x000fc40000000f00 */
[----:B------:R-:W-:Y:S02]  /*56c0*/  MOV R61, 0xffffffff ;  /* 0xffffffff003d7802 */ /* 0x000fe40000000f00 */
[----:B------:R-:W-:Y:S02]  /*56d0*/  MOV R60, 0x56f0 ;  /* 0x000056f0003c7802 */ /* 0x000fe40000000f00 */
[----:B------:R-:W-:Y:S05]  /*56e0*/  CALL.REL.NOINC `($__internal_117_$__cuda_sm70_shflsync_bfly_p) ;  /* 0x00000cc000007944 */ /* 0x000fea0003c00000 */
[----:B-1----:R-:W-:Y:S01]  /*56f0*/  FADD.FTZ R63, R63, R62 ;  /* 0x0000003e3f3f7221 */ /* 0x002fe20000010000 */
[----:B------:R-:W-:Y:S01]  /*5700*/  HFMA2.MMA R62, -RZ, RZ, 0, 4.76837158203125e-07 ;  /* 0x00000008ff3e7435 */ /* 0x000fe200000001ff */
[----:B------:R-:W-:Y:S02]  /*5710*/  MOV R64, 0x1f ;  /* 0x0000001f00407802 */ /* 0x000fe40000000f00 */
[----:B------:R-:W-:Y:S02]  /*5720*/  MOV R61, 0xffffffff ;  /* 0xffffffff003d7802 */ /* 0x000fe40000000f00 */
[----:B------:R-:W-:Y:S02]  /*5730*/  MOV R60, 0x5750 ;  /* 0x00005750003c7802 */ /* 0x000fe40000000f00 */
[----:B------:R-:W-:Y:S05]  /*5740*/  CALL.REL.NOINC `($__internal_117_$__cuda_sm70_shflsync_bfly_p) ;  /* 0x00000c6000007944 */ /* 0x000fea0003c00000 */
[----:B-1----:R-:W-:Y:S01]  /*5750*/  FADD.FTZ R63, R63, R62 ;  /* 0x0000003e3f3f7221 */ /* 0x002fe20000010000 */
[----:B------:R-:W-:Y:S01]  /*5760*/  HFMA2.MMA R62, -RZ, RZ, 0, 9.5367431640625e-07 ;  /* 0x00000010ff3e7435 */ /* 0x000fe200000001ff */
[----:B------:R-:W-:-:S02]  /*5770*/  MOV R64, 0x1f ;  /* 0x0000001f00407802 */ /* 0x000fc40000000f00 */
[----:B------:R-:W-:Y:S02]  /*5780*/  MOV R61, 0xffffffff ;  /* 0xffffffff003d7802 */ /* 0x000fe40000000f00 */
[----:B------:R-:W-:Y:S02]  /*5790*/  MOV R60, 0x57b0 ;  /* 0x000057b0003c7802 */ /* 0x000fe40000000f00 */
[----:B------:R-:W-:Y:S05]  /*57a0*/  CALL.REL.NOINC `($__internal_117_$__cuda_sm70_shflsync_bfly_p) ;  /* 0x00000c0000007944 */ /* 0x000fea0003c00000 */
        /* <DEDUP_REMOVED lines=166> */
[----:B------:R-:W-:Y:S05]  /*6210*/  CALL.REL.NOINC `($__internal_117_$__cuda_sm70_shflsync_bfly_p) ;  /* 0x0000019000007944 */ /* 0x000fea0003c00000 */
[----:B-1----:R-:W-:Y:S01]  /*6220*/  FADD.FTZ R63, R63, R62 ;  /* 0x0000003e3f3f7221 */ /* 0x002fe20000010000 */
[----:B------:R-:W-:Y:S01]  /*6230*/  HFMA2.MMA R62, -RZ, RZ, 0, 1.1920928955078125e-07 ;  /* 0x00000002ff3e7435 */ /* 0x000fe200000001ff */
[----:B------:R-:W-:Y:S02]  /*6240*/  MOV R64, 0x1f ;  /* 0x0000001f00407802 */ /* 0x000fe40000000f00 */
[----:B------:R-:W-:Y:S02]  /*6250*/  MOV R61, 0xffffffff ;  /* 0xffffffff003d7802 */ /* 0x000fe40000000f00 */
[----:B------:R-:W-:Y:S02]  /*6260*/  MOV R60, 0x6280 ;  /* 0x00006280003c7802 */ /* 0x000fe40000000f00 */
[----:B------:R-:W-:Y:S05]  /*6270*/  CALL.REL.NOINC `($__internal_117_$__cuda_sm70_shflsync_bfly_p) ;  /* 0x0000013000007944 */ /* 0x000fea0003c00000 */
[----:B-1----:R-:W-:Y:S01]  /*6280*/  FADD.FTZ R63, R63, R62 ;  /* 0x0000003e3f3f7221 */ /* 0x002fe20000010000 */
[----:B------:R-:W-:Y:S01]  /*6290*/  HFMA2.MMA R62, -RZ, RZ, 0, 2.384185791015625e-07 ;  /* 0x00000004ff3e7435 */ /* 0x000fe200000001ff */
[----:B------:R-:W-:Y:S02]  /*62a0*/  MOV R64, 0x1f ;  /* 0x0000001f00407802 */ /* 0x000fe40000000f00 */
[----:B------:R-:W-:-:S02]  /*62b0*/  MOV R61, 0xffffffff ;  /* 0xffffffff003d7802 */ /* 0x000fc40000000f00 */
        /* <DEDUP_REMOVED lines=10> */
[----:B------:R-:W-:Y:S02]  /*6360*/  MOV R64, 0x1f ;  /* 0x0000001f00407802 */ /* 0x000fe40000000f00 */
[----:B------:R-:W-:-:S02]  /*6370*/  MOV R61, 0xffffffff ;  /* 0xffffffff003d7802 */ /* 0x000fc40000000f00 */
[----:B------:R-:W-:Y:S02]  /*6380*/  MOV R60, 0x63a0 ;  /* 0x000063a0003c7802 */ /* 0x000fe40000000f00 */
[----:B------:R-:W-:Y:S05]  /*6390*/  CALL.REL.NOINC `($__internal_117_$__cuda_sm70_shflsync_bfly_p) ;  /* 0x0000001000007944 */ /* 0x000fea0003c00000 */
[----:B-1----:R-:W-:Y:S05]  /*63a0*/  BRA `(.L_x_50130) ;  /* 0xffffdad000007947 */ /* 0x002fea000383ffff */
        .weak           $__internal_117_$__cuda_sm70_shflsync_bfly_p
        .type           $__internal_117_$__cuda_sm70_shflsync_bfly_p,@function
        .size           $__internal_117_$__cuda_sm70_shflsync_bfly_p,(.L_x_71117 - $__internal_117_$__cuda_sm70_shflsync_bfly_p)
$__internal_117_$__cuda_sm70_shflsync_bfly_p:
[----:B------:R-:W-:Y:S04]  /*63b0*/  WARPSYNC R61 ;  /* 0x0000003d00007348 */ /* 0x000fe80003800000 */
[----:B------:R0:W1:Y:S02]  /*63c0*/  SHFL.BFLY PT, R62, R63, R62, R64 ;  /* 0x0c00003e3f3e7389 */ /* 0x00006400000e0040 */
[----:B0-----:R-:W-:-:S06]  /*63d0*/  HFMA2.MMA R61, -RZ, RZ, 0, 0 ;  /* 0x00000000ff3d7435 */ /* 0x001fcc00000001ff */
[----:B------:R-:W-:Y:S05]  /*63e0*/  RET.REL.NODEC R60 `(_ZN10layer_norm13ln_fwd_kernelINS_13Kernel_traitsIf6__halffS2_fjLj2560ELj1ELj4ELj1ELj16ENS_18Kernel_traits_baseILj2560EfS2_fS2_fjLj128EEEEELb0ELb1ELb0ELb1EEEvNS_9FwdParamsE) ;  /* 0xffff9c103c007950 */ /* 0x000fea0003c3ffff */
.L_x_50131:
        /* <DEDUP_REMOVED lines=9> */
.L_x_71117:


//--------------------- .text._ZN10layer_norm13ln_fwd_kernelINS_13Kernel_traitsIf6__halffS2_fjLj2560ELj1ELj4ELj1ELj16ENS_18Kernel_traits_baseILj2560EfS2_fS2_fjLj128EEEEELb0ELb1ELb1ELb0EEEvNS_9FwdParamsE --------------------------
	.section	.text._ZN10layer_norm13ln_fwd_kernelINS_13Kernel_traitsIf6__halffS2_fjLj2560ELj1ELj4ELj1ELj16ENS_18Kernel_traits_baseILj2560EfS2_fS2_fjLj128EEEEELb0ELb1ELb1ELb0EEEvNS_9FwdParamsE,"ax",@progbits
	.sectioninfo	@"SHI_REGISTERS=255"
	.align	128
        .global         _ZN10layer_norm13ln_fwd_kernelINS_13Kernel_traitsIf6__halffS2_fjLj2560ELj1ELj4ELj1ELj16ENS_18Kernel_traits_baseILj2560EfS2_fS2_fjLj128EEEEELb0ELb1ELb1ELb0EEEvNS_9FwdParamsE
        .type           _ZN10layer_norm13ln_fwd_kernelINS_13Kernel_traitsIf6__halffS2_fjLj2560ELj1ELj4ELj1ELj16ENS_18Kernel_traits_baseILj2560EfS2_fS2_fjLj128EEEEELb0ELb1ELb1ELb0EEEvNS_9FwdParamsE,@function
        .size           _ZN10layer_norm13ln_fwd_kernelINS_13Kernel_traitsIf6__halffS2_fjLj2560ELj1ELj4ELj1ELj16ENS_18Kernel_traits_baseILj2560EfS2_fS2_fjLj128EEEEELb0ELb1ELb1ELb0EEEvNS_9FwdParamsE,(.L_x_71118 - _ZN10layer_norm13ln_fwd_kernelINS_13Kernel_traitsIf6__halffS2_fjLj2560ELj1ELj4ELj1ELj16ENS_18Kernel_traits_baseILj2560EfS2_fS2_fjLj128EEEEELb0ELb1ELb1ELb0EEEvNS_9FwdParamsE)
        .other          _ZN10layer_norm13ln_fwd_kernelINS_13Kernel_traitsIf6__halffS2_fjLj2560ELj1ELj4ELj1ELj16ENS_18Kernel_traits_baseILj2560EfS2_fS2_fjLj128EEEEELb0ELb1ELb1ELb0EEEvNS_9FwdParamsE,@"STO_CUDA_ENTRY STV_DEFAULT"
_ZN10layer_norm13ln_fwd_kernelINS_13Kernel_traitsIf6__halffS2_fjLj2560ELj1ELj4ELj1ELj16ENS_18Kernel_traits_baseILj2560EfS2_fS2_fjLj128EEEEELb0ELb1ELb1ELb0EEEvNS_9FwdParamsE:
.text._ZN10layer_norm13ln_fwd_kernelINS_13Kernel_traitsIf6__halffS2_fjLj2560ELj1ELj4ELj1ELj16ENS_18Kernel_traits_baseILj2560EfS2_fS2_fjLj128EEEEELb0ELb1ELb1ELb0EEEvNS_9FwdParamsE:
        /* <DEDUP_REMOVED lines=40> */
.L_x_50133:
[----:B------:R-:W-:Y:S05]  /*0280*/  BSYNC B0 ;  /* 0x0000000000007941 */ /* 0x000fea0003800000 */
.L_x_50132:
        /* <DEDUP_REMOVED lines=28> */
.L_x_50135:
[----:B------:R-:W-:Y:S05]  /*0450*/  BSYNC B0 ;  /* 0x0000000000007941 */ /* 0x000fea0003800000 */
.L_x_50134:
        /* <DEDUP_REMOVED lines=28> */
.L_x_50137:
[----:B------:R-:W-:Y:S05]  /*0620*/  BSYNC B0 ;  /* 0x0000000000007941 */ /* 0x000fea0003800000 */
.L_x_50136:
        /* <DEDUP_REMOVED lines=28> */
.L_x_50139:
[----:B------:R-:W-:Y:S05]  /*07f0*/  BSYNC B0 ;  /* 0x0000000000007941 */ /* 0x000fea0003800000 */
.L_x_50138:
        /* <DEDUP_REMOVED lines=28> */
.L_x_50141:
[----:B------:R-:W-:Y:S05]  /*09c0*/  BSYNC B0 ;  /* 0x0000000000007941 */ /* 0x000fea0003800000 */
.L_x_50140:
        /* <DEDUP_REMOVED lines=28> */
.L_x_50143:
[----:B------:R-:W-:Y:S05]  /*0b90*/  BSYNC B0 ;  /* 0x0000000000007941 */ /* 0x000fea0003800000 */
.L_x_50142:
        /* <DEDUP_REMOVED lines=28> */
.L_x_50145:
[----:B------:R-:W-:Y:S05]  /*0d60*/  BSYNC B0 ;  /* 0x0000000000007941 */ /* 0x000fea0003800000 */
.L_x_50144:
        /* <DEDUP_REMOVED lines=28> */
.L_x_50147:
[----:B------:R-:W-:Y:S05]  /*0f30*/  BSYNC B0 ;  /* 0x0000000000007941 */ /* 0x000fea0003800000 */
.L_x_50146:
        /* <DEDUP_REMOVED lines=28> */
.L_x_50149:
[----:B------:R-:W-:Y:S05]  /*1100*/  BSYNC B0 ;  /* 0x0000000000007941 */ /* 0x000fea0003800000 */
.L_x_50148:
        /* <DEDUP_REMOVED lines=32> */
.L_x_50151:
[----:B------:R-:W-:Y:S05]  /*1310*/  BSYNC B0 ;  /* 0x0000000000007941 */ /* 0x000fea0003800000 */
.L_x_50150:
[----:B------:R-:W-:-:S13]  /*1320*/  ISETP.GE.AND P1, PT, R138, c[0x0][0x164], PT ;  /* 0x000059008a007a0c */ /* 0x000fda0003f26270 */
[----:B------:R-:W-:Y:S05]  /*1330*/  @P1 EXIT ;  /* 0x000000000000194d */ /* 0x000fea0003800000 */
[----:B------:R-:W-:Y:S01]  /*1340*/  MOV R3, R138 ;  /* 0x0000008a00037202 */ /* 0x000fe20000000f00 */
[----:B------:R-:W-:Y:S02]  /*1350*/  ULDC.U8 UR6, c[0x0][0x1f0] ;  /* 0x00007c0000067ab9 */ /* 0x000fe40000000000 */
.L_x_50355:
        /* <DEDUP_REMOVED lines=62> */
.L_x_50155:
[----:B0-----:R-:W-:Y:S05]  /*1740*/  BSYNC B1 ;  /* 0x0000000000017941 */ /* 0x001fea0003800000 */
.L_x_50154:
[----:B------:R-:W-:Y:S01]  /*1750*/  BSSY B1, `(.L_x_50156) ;  /* 0x0000007000017945 */ /* 0x000fe20003800000 */
[----:B------:R-:W-:Y:S05]  /*1760*/  @!P3 BRA `(.L_x_50157) ;  /* 0x000000500000b947 */ /* 0x000fea0003800000 */
[----:B------:R-:W2:Y:S01]  /*1770*/  LDL R7, [R1+0x134] ;  /* 0x0001340001077983 */ /* 0x000ea20000100800 */
[----:B-----5:R-:W-:-:S05]  /*1780*/  HADD2.F32 R6, -RZ, R152.H1_H1 ;  /* 0x30000098ff067230 */ /* 0x020fca0000004100 */
[----:B------:R-:W-:-:S04]  /*1790*/  FMUL.FTZ R6, R6, c[0x0][0x1ec] ;  /* 0x00007b0006067a20 */ /* 0x000fc80000410000 */
[----:B--2---:R-:W-:-:S04]  /*17a0*/  FMUL.FTZ R141, R7, R6 ;  /* 0x00000006078d7220 */ /* 0x004fc80000410000 */
[----:B------:R-:W-:Y:S02]  /*17b0*/  @P2 FADD.FTZ R141, R137, R141 ;  /* 0x0000008d898d2221 */ /* 0x000fe40000010000 */
.L_x_50157:
[----:B------:R-:W-:Y:S05]  /*17c0*/  BSYNC B1 ;  /* 0x0000000000017941 */ /* 0x000fea0003800000 */
.L_x_50156:
[----:B------:R-:W-:Y:S01]  /*17d0*/  BSSY B1, `(.L_x_50158) ;  /* 0x0000007000017945 */ /* 0x000fe20003800000 */
[----:B------:R-:W-:Y:S05]  /*17e0*/  @!P3 BRA `(.L_x_50159) ;  /* 0x000000500000b947 */ /* 0x000fea0003800000 */
[----:B------:R-:W2:Y:S01]  /*17f0*/  LDL R7, [R1+0x138] ;  /* 0x0001380001077983 */ /* 0x000ea20000100800 */
[----:B-----5:R-:W-:-:S05]  /*1800*/  HADD2.F32 R6, -RZ, R153.H0_H0 ;  /* 0x20000099ff067230 */ /* 0x020fca0000004100 */
[----:B------:R-:W-:-:S04]  /*1810*/  FMUL.FTZ R6, R6, c[0x0][0x1ec] ;  /* 0x00007b0006067a20 */ /* 0x000fc80000410000 */
[----:B--2---:R-:W-:-:S04]  /*1820*/  FMUL.FTZ R142, R7, R6 ;  /* 0x00000006078e7220 */ /* 0x004fc80000410000 */
[----:B------:R-:W-:Y:S02]  /*1830*/  @P2 FADD.FTZ R142, R138, R142 ;  /* 0x0000008e8a8e2221 */ /* 0x000fe40000010000 */
.L_x_50159:
[----:B------:R-:W-:Y:S05]  /*1840*/  BSYNC B1 ;  /* 0x0000000000017941 */ /* 0x000fea0003800000 */
.L_x_50158:
[----:B------:R-:W-:Y:S01]  /*1850*/  BSSY B1, `(.L_x_50160) ;  /* 0x0000007000017945 */ /* 0x000fe20003800000 */
[----:B------:R-:W-:Y:S05]  /*1860*/  @!P3 BRA `(.L_x_50161) ;  /* 0x000000500000b947 */ /* 0x000fea0003800000 */
[----:B------:R-:W2:Y:S01]  /*1870*/  LDL R7, [R1+0x13c] ;  /* 0x00013c0001077983 */ /* 0x000ea20000100800 */
[----:B-----5:R-:W-:-:S05]  /*1880*/  HADD2.F32 R6, -RZ, R153.H1_H1 ;  /* 0x30000099ff067230 */ /* 0x020fca0000004100 */
[----:B------:R-:W-:-:S04]  /*1890*/  FMUL.FTZ R6, R6, c[0x0][0x1ec] ;  /* 0x00007b0006067a20 */ /* 0x000fc80000410000 */
[----:B--2---:R-:W-:-:S04]  /*18a0*/  FMUL.FTZ R143, R7, R6 ;  /* 0x00000006078f7220 */ /* 0x004fc80000410000 */
[----:B------:R-:W-:Y:S02]  /*18b0*/  @P2 FADD.FTZ R143, R139, R143 ;  /* 0x0000008f8b8f2221 */ /* 0x000fe40000010000 */
.L_x_50161:
[----:B------:R-:W-:Y:S05]  /*18c0*/  BSYNC B1 ;  /* 0x0000000000017941 */ /* 0x000fea0003800000 */
.L_x_50160:
[----:B------:R-:W-:Y:S01]  /*18d0*/  BSSY B1, `(.L_x_50162) ;  /* 0x0000007000017945 */ /* 0x000fe20003800000 */
[----:B------:R-:W-:Y:S05]  /*18e0*/  @!P3 BRA `(.L_x_50163) ;  /* 0x000000500000b947 */ /* 0x000fea0003800000 */
[----:B------:R-:W2:Y:S01]  /*18f0*/  LDL R7, [R1+0x140] ;  /* 0x0001400001077983 */ /* 0x000ea20000100800 */
[----:B-----5:R-:W-:-:S05]  /*1900*/  HADD2.F32 R6, -RZ, R154.H0_H0 ;  /* 0x2000009aff067230 */ /* 0x020fca0000004100 */
[----:B------:R-:W-:-:S04]  /*1910*/  FMUL.FTZ R6, R6, c[0x0][0x1ec] ;  /* 0x00007b0006067a20 */ /* 0x000fc80000410000 */
[----:B--2---:R-:W-:-:S04]  /*1920*/  FMUL.FTZ R148, R7, R6 ;  /* 0x0000000607947220 */ /* 0x004fc80000410000 */
[----:B------:R-:W-:Y:S02]  /*1930*/  @P2 FADD.FTZ R148, R144, R148 ;  /* 0x0000009490942221 */ /* 0x000fe40000010000 */
.L_x_50163:
[----:B------:R-:W-:Y:S05]  /*1940*/  BSYNC B1 ;  /* 0x0000000000017941 */ /* 0x000fea0003800000 */
.L_x_50162:
[----:B------:R-:W-:Y:S01]  /*1950*/  BSSY B1, `(.L_x_50164) ;  /* 0x0000007000017945 */ /* 0x000fe20003800000 */
[----:B------:R-:W-:Y:S05]  /*1960*/  @!P3 BRA `(.L_x_50165) ;  /* 0x000000500000b947 */ /* 0x000fea0003800000 */
[----:B------:R-:W2:Y:S01]  /*1970*/  LDL R7, [R1+0x144] ;  /* 0x0001440001077983 */ /* 0x000ea20000100800 */
[----:B-----5:R-:W-:-:S05]  /*1980*/  HADD2.F32 R6, -RZ, R154.H1_H1 ;  /* 0x3000009aff067230 */ /* 0x020fca0000004100 */
[----:B------:R-:W-:-:S04]  /*1990*/  FMUL.FTZ R6, R6, c[0x0][0x1ec] ;  /* 0x00007b0006067a20 */ /* 0x000fc80000410000 */
[----:B--2---:R-:W-:-:S04]  /*19a0*/  FMUL.FTZ R149, R7, R6 ;  /* 0x0000000607957220 */ /* 0x004fc80000410000 */
[----:B------:R-:W-:Y:S02]  /*19b0*/  @P2 FADD.FTZ R149, R145, R149 ;  /* 0x0000009591952221 */ /* 0x000fe40000010000 */
.L_x_50165:
[----:B------:R-:W-:Y:S05]  /*19c0*/  BSYNC B1 ;  /* 0x0000000000017941 */ /* 0x000fea0003800000 */
.L_x_50164:
[----:B------:R-:W-:Y:S01]  /*19d0*/  BSSY B1, `(.L_x_50166) ;  /* 0x0000007000017945 */ /* 0x000fe20003800000 */
[----:B------:R-:W-:Y:S05]  /*19e0*/  @!P3 BRA `(.L_x_50167) ;  /* 0x000000500000b947 */ /* 0x000fea0003800000 */
[----:B------:R-:W2:Y:S01]  /*19f0*/  LDL R7, [R1+0x148] ;  /* 0x0001480001077983 */ /* 0x000ea20000100800 */
[----:B-----5:R-:W-:-:S05]  /*1a00*/  HADD2.F32 R6, -RZ, R155.H0_H0 ;  /* 0x2000009bff067230 */ /* 0x020fca0000004100 */
[----:B------:R-:W-:-:S04]  /*1a10*/  FMUL.FTZ R6, R6, c[0x0][0x1ec] ;  /* 0x00007b0006067a20 */ /* 0x000fc80000410000 */
[----:B--2---:R-:W-:-:S04]  /*1a20*/  FMUL.FTZ R150, R7, R6 ;  /* 0x0000000607967220 */ /* 0x004fc80000410000 */
[----:B------:R-:W-:Y:S02]  /*1a30*/  @P2 FADD.FTZ R150, R146, R150 ;  /* 0x0000009692962221 */ /* 0x000fe40000010000 */
.L_x_50167:
[----:B------:R-:W-:Y:S05]  /*1a40*/  BSYNC B1 ;  /* 0x0000000000017941 */ /* 0x000fea0003800000 */
.L_x_50166:
[----:B------:R-:W-:Y:S01]  /*1a50*/  BSSY B1, `(.L_x_50168) ;  /* 0x0000007000017945 */ /* 0x000fe20003800000 */
[----:B------:R-:W-:Y:S05]  /*1a60*/  @!P3 BRA `(.L_x_50169) ;  /* 0x000000500000b947 */ /* 0x000fea0003800000 */
[----:B------:R-:W2:Y:S01]  /*1a70*/  LDL R7, [R1+0x14c] ;  /* 0x00014c0001077983 */ /* 0x000ea20000100800 */
[----:B-----5:R-:W-:-:S05]  /*1a80*/  HADD2.F32 R6, -RZ, R155.H1_H1 ;  /* 0x3000009bff067230 */ /* 0x020fca0000004100 */
[----:B------:R-:W-:-:S04]  /*1a90*/  FMUL.FTZ R6, R6, c[0x0][0x1ec] ;  /* 0x00007b0006067a20 */ /* 0x000fc80000410000 */
[----:B--2---:R-:W-:-:S04]  /*1aa0*/  FMUL.FTZ R151, R7, R6 ;  /* 0x0000000607977220 */ /* 0x004fc80000410000 */
[----:B------:R-:W-:Y:S02]  /*1ab0*/  @P2 FADD.FTZ R151, R147, R151 ;  /* 0x0000009793972221 */ /* 0x000fe40000010000 */
.L_x_50169:
[----:B------:R-:W-:Y:S05]  /*1ac0*/  BSYNC B1 ;  /* 0x0000000000017941 */ /* 0x000fea0003800000 */
.L_x_50168:
[----:B------:R-:W-:Y:S01]  /*1ad0*/  HFMA2.MMA R6, -RZ, RZ, 0, 1.9073486328125e-06 ;  /* 0x00000020ff067435 */ /* 0x000fe200000001ff */
[----:B------:R-:W-:-:S09]  /*1ae0*/  IADD3 R228, R228, 0x20, RZ ;  /* 0x00000020e4e47810 */ /* 0x000fd20007ffe0ff */
[C---:B------:R-:W-:Y:S01]  /*1af0*/  IMAD.WIDE.U32 R6, R5.reuse, R6, c[0x0][0x188] ;  /* 0x0000620005067625 */ /* 0x040fe200078e0006 */
[----:B------:R-:W-:-:S04]  /*1b00*/  IADD3 R5, R5, 0x20, RZ ;  /* 0x0000002005057810 */ /* 0x000fc80007ffe0ff */
[----:B------:R0:W-:Y:S04]  /*1b10*/  STG.E.128 [R6.64], R140 ;  /* 0x0000008c06007986 */ /* 0x0001e8000c101d04 */
[----:B------:R0:W-:Y:S02]  /*1b20*/  STG.E.128 [R6.64+0x10], R148 ;  /* 0x0000109406007986 */ /* 0x0001e4000c101d04 */
.L_x_50153:
[----:B------:R-:W-:Y:S05]  /*1b30*/  BSYNC B0 ;  /* 0x0000000000007941 */ /* 0x000fea0003800000 */
.L_x_50152:
        /* <DEDUP_REMOVED lines=44> */
.L_x_50173:
[----:B0-----:R-:W-:Y:S05]  /*1e00*/  BSYNC B1 ;  /* 0x0000000000017941 */ /* 0x001fea0003800000 */
.L_x_50172:
[----:B------:R-:W-:Y:S01]  /*1e10*/  BSSY B1, `(.L_x_50174) ;  /* 0x0000007000017945 */ /* 0x000fe20003800000 */
[----:B------:R-:W-:Y:S05]  /*1e20*/  @!P3 BRA `(.L_x_50175) ;  /* 0x000000500000b947 */ /* 0x000fea0003800000 */
[----:B------:R-:W2:Y:S01]  /*1e30*/  LDL R7, [R1+0x114] ;  /* 0x0001140001077983 */ /* 0x000ea20000100800 */
[----:B-----5:R-:W-:-:S05]  /*1e40*/  HADD2.F32 R6, -RZ, R152.H1_H1 ;  /* 0x30000098ff067230 */ /* 0x020fca0000004100 */
[----:B------:R-:W-:-:S04]  /*1e50*/  FMUL.FTZ R6, R6, c[0x0][0x1ec] ;  /* 0x00007b0006067a20 */ /* 0x000fc80000410000 */
[----:B--2---:R-:W-:-:S04]  /*1e60*/  FMUL.FTZ R157, R7, R6 ;  /* 0x00000006079d7220 */ /* 0x004fc80000410000 */
[----:B------:R-:W-:Y:S02]  /*1e70*/  @P2 FADD.FTZ R157, R137, R157 ;  /* 0x0000009d899d2221 */ /* 0x000fe40000010000 */
.L_x_50175:
[----:B------:R-:W-:Y:S05]  /*1e80*/  BSYNC B1 ;  /* 0x0000000000017941 */ /* 0x000fea0003800000 */
.L_x_50174:
[----:B------:R-:W-:Y:S01]  /*1e90*/  BSSY B1, `(.L_x_50176) ;  /* 0x0000007000017945 */ /* 0x000fe20003800000 */
[----:B------:R-:W-:Y:S05]  /*1ea0*/  @!P3 BRA `(.L_x_50177) ;  /* 0x000000500000b947 */ /* 0x000fea0003800000 */
[----:B------:R-:W2:Y:S01]  /*1eb0*/  LDL R7, [R1+0x118] ;  /* 0x0001180001077983 */ /* 0x000ea20000100800 */
[----:B-----5:R-:W-:-:S05]  /*1ec0*/  HADD2.F32 R6, -RZ, R153.H0_H0 ;  /* 0x20000099ff067230 */ /* 0x020fca0000004100 */
[----:B------:R-:W-:-:S04]  /*1ed0*/  FMUL.FTZ R6, R6, c[0x0][0x1ec] ;  /* 0x00007b0006067a20 */ /* 0x000fc80000410000 */
[----:B--2---:R-:W-:-:S04]  /*1ee0*/  FMUL.FTZ R158, R7, R6 ;  /* 0x00000006079e7220 */ /* 0x004fc80000410000 */
[----:B------:R-:W-:Y:S02]  /*1ef0*/  @P2 FADD.FTZ R158, R138, R158 ;  /* 0x0000009e8a9e2221 */ /* 0x000fe40000010000 */
.L_x_50177:
[----:B------:R-:W-:Y:S05]  /*1f00*/  BSYNC B1 ;  /* 0x0000000000017941 */ /* 0x000fea0003800000 */
.L_x_50176:
[----:B------:R-:W-:Y:S01]  /*1f10*/  BSSY B1, `(.L_x_50178) ;  /* 0x0000007000017945 */ /* 0x000fe20003800000 */
[----:B------:R-:W-:Y:S05]  /*1f20*/  @!P3 BRA `(.L_x_50179) ;  /* 0x000000500000b947 */ /* 0x000fea0003800000 */
[----:B------:R-:W2:Y:S01]  /*1f30*/  LDL R7, [R1+0x11c] ;  /* 0x00011c0001077983 */ /* 0x000ea20000100800 */
[----:B-----5:R-:W-:-:S05]  /*1f40*/  HADD2.F32 R6, -RZ, R153.H1_H1 ;  /* 0x30000099ff067230 */ /* 0x020fca0000004100 */
[----:B------:R-:W-:-:S04]  /*1f50*/  FMUL.FTZ R6, R6, c[0x0][0x1ec] ;  /* 0x00007b0006067a20 */ /* 0x000fc80000410000 */
[----:B--2---:R-:W-:-:S04]  /*1f60*/  FMUL.FTZ R159, R7, R6 ;  /* 0x00000006079f7220 */ /* 0x004fc80000410000 */
[----:B------:R-:W-:Y:S02]  /*1f70*/  @P2 FADD.FTZ R159, R139, R159 ;  /* 0x0000009f8b9f2221 */ /* 0x000fe40000010000 */
.L_x_50179:
[----:B------:R-:W-:Y:S05]  /*1f80*/  BSYNC B1 ;  /* 0x0000000000017941 */ /* 0x000fea0003800000 */
.L_x_50178:
[----:B------:R-:W-:Y:S01]  /*1f90*/  BSSY B1, `(.L_x_50180) ;  /* 0x0000007000017945 */ /* 0x000fe20003800000 */
[----:B------:R-:W-:Y:S05]  /*1fa0*/  @!P3 BRA `(.L_x_50181) ;  /* 0x000000500000b947 */ /* 0x000fea0003800000 */
[----:B------:R-:W2:Y:S01]  /*1fb0*/  LDL R7, [R1+0x120] ;  /* 0x0001200001077983 */ /* 0x000ea20000100800 */
[----:B-----5:R-:W-:-:S05]  /*1fc0*/  HADD2.F32 R6, -RZ, R154.H0_H0 ;  /* 0x2000009aff067230 */ /* 0x020fca0000004100 */
[----:B------:R-:W-:-:S04]  /*1fd0*/  FMUL.FTZ R6, R6, c[0x0][0x1ec] ;  /* 0x00007b0006067a20 */ /* 0x000fc80000410000 */
[----:B--2---:R-:W-:-:S04]  /*1fe0*/  FMUL.FTZ R160, R7, R6 ;  /* 0x0000000607a07220 */ /* 0x004fc80000410000 */
[----:B------:R-:W-:Y:S02]  /*1ff0*/  @P2 FADD.FTZ R160, R144, R160 ;  /* 0x000000a090a02221 */ /* 0x000fe40000010000 */
.L_x_50181:
[----:B------:R-:W-:Y:S05]  /*2000*/  BSYNC B1 ;  /* 0x0000000000017941 */ /* 0x000fea0003800000 */
.L_x_50180:
[----:B------:R-:W-:Y:S01]  /*2010*/  BSSY B1, `(.L_x_50182) ;  /* 0x0000007000017945 */ /* 0x000fe20003800000 */
[----:B------:R-:W-:Y:S05]  /*2020*/  @!P3 BRA `(.L_x_50183) ;  /* 0x000000500000b947 */ /* 0x000fea0003800000 */
[----:B------:R-:W2:Y:S01]  /*2030*/  LDL R7, [R1+0x124] ;  /* 0x0001240001077983 */ /* 0x000ea20000100800 */
[----:B-----5:R-:W-:-:S05]  /*2040*/  HADD2.F32 R6, -RZ, R154.H1_H1 ;  /* 0x3000009aff067230 */ /* 0x020fca0000004100 */
[----:B------:R-:W-:-:S04]  /*2050*/  FMUL.FTZ R6, R6, c[0x0][0x1ec] ;  /* 0x00007b0006067a20 */ /* 0x000fc80000410000 */
[----:B--2---:R-:W-:-:S04]  /*2060*/  FMUL.FTZ R161, R7, R6 ;  /* 0x0000000607a17220 */ /* 0x004fc80000410000 */
[----:B------:R-:W-:Y:S02]  /*2070*/  @P2 FADD.FTZ R161, R145, R161 ;  /* 0x000000a191a12221 */ /* 0x000fe40000010000 */
.L_x_50183:
[----:B------:R-:W-:Y:S05]  /*2080*/  BSYNC B1 ;  /* 0x0000000000017941 */ /* 0x000fea0003800000 */
.L_x_50182:
[----:B------:R-:W-:Y:S01]  /*2090*/  BSSY B1, `(.L_x_50184) ;  /* 0x0000007000017945 */ /* 0x000fe20003800000 */
[----:B------:R-:W-:Y:S05]  /*20a0*/  @!P3 BRA `(.L_x_50185) ;  /* 0x000000500000b947 */ /* 0x000fea0003800000 */
[----:B------:R-:W2:Y:S01]  /*20b0*/  LDL R7, [R1+0x128] ;  /* 0x0001280001077983 */ /* 0x000ea20000100800 */
[----:B-----5:R-:W-:-:S05]  /*20c0*/  HADD2.F32 R6, -RZ, R155.H0_H0 ;  /* 0x2000009bff067230 */ /* 0x020fca0000004100 */
[----:B------:R-:W-:-:S04]  /*20d0*/  FMUL.FTZ R6, R6, c[0x0][0x1ec] ;  /* 0x00007b0006067a20 */ /* 0x000fc80000410000 */
[----:B--2---:R-:W-:-:S04]  /*20e0*/  FMUL.FTZ R162, R7, R6 ;  /* 0x0000000607a27220 */ /* 0x004fc80000410000 */
[----:B------:R-:W-:Y:S02]  /*20f0*/  @P2 FADD.FTZ R162, R146, R162 ;  /* 0x000000a292a22221 */ /* 0x000fe40000010000 */
.L_x_50185:
[----:B------:R-:W-:Y:S05]  /*2100*/  BSYNC B1 ;  /* 0x0000000000017941 */ /* 0x000fea0003800000 */
.L_x_50184:
[----:B------:R-:W-:Y:S01]  /*2110*/  BSSY B1, `(.L_x_50186) ;  /* 0x0000007000017945 */ /* 0x000fe20003800000 */
[----:B------:R-:W-:Y:S05]  /*2120*/  @!P3 BRA `(.L_x_50187) ;  /* 0x000000500000b947 */ /* 0x000fea0003800000 */
[----:B------:R-:W2:Y:S01]  /*2130*/  LDL R7, [R1+0x12c] ;  /* 0x00012c0001077983 */ /* 0x000ea20000100800 */
[----:B-----5:R-:W-:-:S05]  /*2140*/  HADD2.F32 R6, -RZ, R155.H1_H1 ;  /* 0x3000009bff067230 */ /* 0x020fca0000004100 */
[----:B------:R-:W-:-:S04]  /*2150*/  FMUL.FTZ R6, R6, c[0x0][0x1ec] ;  /* 0x00007b0006067a20 */ /* 0x000fc80000410000 */
[----:B--2---:R-:W-:-:S04]  /*2160*/  FMUL.FTZ R163, R7, R6 ;  /* 0x0000000607a37220 */ /* 0x004fc80000410000 */
[----:B------:R-:W-:Y:S02]  /*2170*/  @P2 FADD.FTZ R163, R147, R163 ;  /* 0x000000a393a32221 */ /* 0x000fe40000010000 */
.L_x_50187:
[----:B------:R-:W-:Y:S05]  /*2180*/  BSYNC B1 ;  /* 0x0000000000017941 */ /* 0x000fea0003800000 */
.L_x_50186:
[----:B------:R-:W-:Y:S01]  /*2190*/  HFMA2.MMA R6, -RZ, RZ, 0, 1.9073486328125e-06 ;  /* 0x00000020ff067435 */ /* 0x000fe200000001ff */
[----:B------:R-:W-:-:S09]  /*21a0*/  IADD3 R228, R228, 0x20, RZ ;  /* 0x00000020e4e47810 */ /* 0x000fd20007ffe0ff */
[C---:B------:R-:W-:Y:S01]  /*21b0*/  IMAD.WIDE.U32 R6, R5.reuse, R6, c[0x0][0x188] ;  /* 0x0000620005067625 */ /* 0x040fe200078e0006 */
[----:B------:R-:W-:-:S04]  /*21c0*/  IADD3 R5, R5, 0x20, RZ ;  /* 0x0000002005057810 */ /* 0x000fc80007ffe0ff */
[----:B------:R0:W-:Y:S04]  /*21d0*/  STG.E.128 [R6.64], R156 ;  /* 0x0000009c06007986 */ /* 0x0001e8000c101d04 */
[----:B------:R0:W-:Y:S02]  /*21e0*/  STG.E.128 [R6.64+0x10], R160 ;  /* 0x000010a006007986 */ /* 0x0001e4000c101d04 */
.L_x_50171:
[----:B------:R-:W-:Y:S05]  /*21f0*/  BSYNC B0 ;  /* 0x0000000000007941 */ /* 0x000fea0003800000 */
.L_x_50170:
        /* <DEDUP_REMOVED lines=44> */
.L_x_50191:
[----:B0-----:R-:W-:Y:S05]  /*24c0*/  BSYNC B1 ;  /* 0x0000000000017941 */ /* 0x001fea0003800000 */
.L_x_50190:
[----:B------:R-:W-:Y:S01]  /*24d0*/  BSSY B1, `(.L_x_50192) ;  /* 0x0000007000017945 */ /* 0x000fe20003800000 */
[----:B------:R-:W-:Y:S05]  /*24e0*/  @!P3 BRA `(.L_x_50193) ;  /* 0x000000500000b947 */ /* 0x000fea0003800000 */
[----:B------:R-:W2:Y:S01]  /*24f0*/  LDL R7, [R1+0xf4] ;  /* 0x0000f40001077983 */ /* 0x000ea20000100800 */
[----:B-----5:R-:W-:-:S05]  /*2500*/  HADD2.F32 R6, -RZ, R152.H1_H1 ;  /* 0x30000098ff067230 */ /* 0x020fca0000004100 */
[----:B------:R-:W-:-:S04]  /*2510*/  FMUL.FTZ R6, R6, c[0x0][0x1ec] ;  /* 0x00007b0006067a20 */ /* 0x000fc80000410000 */
[----:B--2---:R-:W-:-:S04]  /*2520*/  FMUL.FTZ R165, R7, R6 ;  /* 0x0000000607a57220 */ /* 0x004fc80000410000 */
[----:B------:R-:W-:Y:S02]  /*2530*/  @P2 FADD.FTZ R165, R137, R165 ;  /* 0x000000a589a52221 */ /* 0x000fe40000010000 */
.L_x_50193:
[----:B------:R-:W-:Y:S05]  /*2540*/  BSYNC B1 ;  /* 0x0000000000017941 */ /* 0x000fea0003800000 */
.L_x_50192:
[----:B------:R-:W-:Y:S01]  /*2550*/  BSSY B1, `(.L_x_50194) ;  /* 0x0000007000017945 */ /* 0x000fe20003800000 */
[----:B------:R-:W-:Y:S05]  /*2560*/  @!P3 BRA `(.L_x_50195) ;  /* 0x000000500000b947 */ /* 0x000fea0003800000 */
[----:B------:R-:W2:Y:S01]  /*2570*/  LDL R7, [R1+0xf8] ;  /* 0x0000f80001077983 */ /* 0x000ea20000100800 */
[----:B-----5:R-:W-:-:S05]  /*2580*/  HADD2.F32 R6, -RZ, R153.H0_H0 ;  /* 0x20000099ff067230 */ /* 0x020fca0000004100 */
[----:B------:R-:W-:-:S04]  /*2590*/  FMUL.FTZ R6, R6, c[0x0][0x1ec] ;  /* 0x00007b0006067a20 */ /* 0x000fc80000410000 */
[----:B--2---:R-:W-:-:S04]  /*25a0*/  FMUL.FTZ R166, R7, R6 ;  /* 0x0000000607a67220 */ /* 0x004fc80000410000 */
[----:B------:R-:W-:Y:S02]  /*25b0*/  @P2 FADD.FTZ R166, R138, R166 ;  /* 0x000000a68aa62221 */ /* 0x000fe40000010000 */
.L_x_50195:
[----:B------:R-:W-:Y:S05]  /*25c0*/  BSYNC B1 ;  /* 0x0000000000017941 */ /* 0x000fea0003800000 */
.L_x_50194:
[----:B------:R-:W-:Y:S01]  /*25d0*/  BSSY B1, `(.L_x_50196) ;  /* 0x0000007000017945 */ /* 0x000fe20003800000 */
[----:B------:R-:W-:Y:S05]  /*25e0*/  @!P3 BRA `(.L_x_50197) ;  /* 0x000000500000b947 */ /* 0x000fea0003800000 */
[----:B------:R-:W2:Y:S01]  /*25f0*/  LDL R7, [R1+0xfc] ;  /* 0x0000fc0001077983 */ /* 0x000ea20000100800 */
[----:B-----5:R-:W-:-:S05]  /*2600*/  HADD2.F32 R6, -RZ, R153.H1_H1 ;  /* 0x30000099ff067230 */ /* 0x020fca0000004100 */
[----:B------:R-:W-:-:S04]  /*2610*/  FMUL.FTZ R6, R6, c[0x0][0x1ec] ;  /* 0x00007b0006067a20 */ /* 0x000fc80000410000 */
[----:B--2---:R-:W-:-:S04]  /*2620*/  FMUL.FTZ R167, R7, R6 ;  /* 0x0000000607a77220 */ /* 0x004fc80000410000 */
[----:B------:R-:W-:Y:S02]  /*2630*/  @P2 FADD.FTZ R167, R139, R167 ;  /* 0x000000a78ba72221 */ /* 0x000fe40000010000 */
.L_x_50197:
[----:B------:R-:W-:Y:S05]  /*2640*/  BSYNC B1 ;  /* 0x0000000000017941 */ /* 0x000fea0003800000 */
.L_x_50196:
[----:B------:R-:W-:Y:S01]  /*2650*/  BSSY B1, `(.L_x_50198) ;  /* 0x0000007000017945 */ /* 0x000fe20003800000 */
[----:B------:R-:W-:Y:S05]  /*2660*/  @!P3 BRA `(.L_x_50199) ;  /* 0x000000500000b947 */ /* 0x000fea0003800000 */
[----:B------:R-:W2:Y:S01]  /*2670*/  LDL R7, [R1+0x100] ;  /* 0x0001000001077983 */ /* 0x000ea20000100800 */
[----:B-----5:R-:W-:-:S05]  /*2680*/  HADD2.F32 R6, -RZ, R154.H0_H0 ;  /* 0x2000009aff067230 */ /* 0x020fca0000004100 */
[----:B------:R-:W-:-:S04]  /*2690*/  FMUL.FTZ R6, R6, c[0x0][0x1ec] ;  /* 0x00007b0006067a20 */ /* 0x000fc80000410000 */
[----:B--2---:R-:W-:-:S04]  /*26a0*/  FMUL.FTZ R168, R7, R6 ;  /* 0x0000000607a87220 */ /* 0x004fc80000410000 */
[----:B------:R-:W-:Y:S02]  /*26b0*/  @P2 FADD.FTZ R168, R144, R168 ;  /* 0x000000a890a82221 */ /* 0x000fe40000010000 */
.L_x_50199:
[----:B------:R-:W-:Y:S05]  /*26c0*/  BSYNC B1 ;  /* 0x0000000000017941 */ /* 0x000fea0003800000 */
.L_x_50198:
[----:B------:R-:W-:Y:S01]  /*26d0*/  BSSY B1, `(.L_x_50200) ;  /* 0x0000007000017945 */ /* 0x000fe20003800000 */
[----:B------:R-:W-:Y:S05]  /*26e0*/  @!P3 BRA `(.L_x_50201) ;  /* 0x000000500000b947 */ /* 0x000fea0003800000 */
[----:B------:R-:W2:Y:S01]  /*26f0*/  LDL R7, [R1+0x104] ;  /* 0x0001040001077983 */ /* 0x000ea20000100800 */
[----:B-----5:R-:W-:-:S05]  /*2700*/  HADD2.F32 R6, -RZ, R154.H1_H1 ;  /* 0x3000009aff067230 */ /* 0x020fca0000004100 */
[----:B------:R-:W-:-:S04]  /*2710*/  FMUL.FTZ R6, R6, c[0x0][0x1ec] ;  /* 0x00007b0006067a20 */ /* 0x000fc80000410000 */
[----:B--2---:R-:W-:-:S04]  /*2720*/  FMUL.FTZ R169, R7, R6 ;  /* 0x0000000607a97220 */ /* 0x004fc80000410000 */
[----:B------:R-:W-:Y:S02]  /*2730*/  @P2 FADD.FTZ R169, R145, R169 ;  /* 0x000000a991a92221 */ /* 0x000fe40000010000 */
.L_x_50201:
[----:B------:R-:W-:Y:S05]  /*2740*/  BSYNC B1 ;  /* 0x0000000000017941 */ /* 0x000fea0003800000 */
.L_x_50200:
[----:B------:R-:W-:Y:S01]  /*2750*/  BSSY B1, `(.L_x_50202) ;  /* 0x0000007000017945 */ /* 0x000fe20003800000 */
[----:B------:R-:W-:Y:S05]  /*2760*/  @!P3 BRA `(.L_x_50203) ;  /* 0x000000500000b947 */ /* 0x000fea0003800000 */
[----:B------:R-:W2:Y:S01]  /*2770*/  LDL R7, [R1+0x108] ;  /* 0x0001080001077983 */ /* 0x000ea20000100800 */
[----:B-----5:R-:W-:-:S05]  /*2780*/  HADD2.F32 R6, -RZ, R155.H0_H0 ;  /* 0x2000009bff067230 */ /* 0x020fca0000004100 */
[----:B------:R-:W-:-:S04]  /*2790*/  FMUL.FTZ R6, R6, c[0x0][0x1ec] ;  /* 0x00007b0006067a20 */ /* 0x000fc80000410000 */
[----:B--2---:R-:W-:-:S04]  /*27a0*/  FMUL.FTZ R170, R7, R6 ;  /* 0x0000000607aa7220 */ /* 0x004fc80000410000 */
[----:B------:R-:W-:Y:S02]  /*27b0*/  @P2 FADD.FTZ R170, R146, R170 ;  /* 0x000000aa92aa2221 */ /* 0x000fe40000010000 */
.L_x_50203:
[----:B------:R-:W-:Y:S05]  /*27c0*/  BSYNC B1 ;  /* 0x0000000000017941 */ /* 0x000fea0003800000 */
.L_x_50202:
[----:B------:R-:W-:Y:S01]  /*27d0*/  BSSY B1, `(.L_x_50204) ;  /* 0x0000007000017945 */ /* 0x000fe20003800000 */
[----:B------:R-:W-:Y:S05]  /*27e0*/  @!P3 BRA `(.L_x_50205) ;  /* 0x000000500000b947 */ /* 0x000fea0003800000 */
[----:B------:R-:W2:Y:S01]  /*27f0*/  LDL R7, [R1+0x10c] ;  /* 0x00010c0001077983 */ /* 0x000ea20000100800 */
[----:B-----5:R-:W-:-:S05]  /*2800*/  HADD2.F32 R6, -RZ, R155.H1_H1 ;  /* 0x3000009bff067230 */ /* 0x020fca0000004100 */
[----:B------:R-:W-:-:S04]  /*2810*/  FMUL.FTZ R6, R6, c[0x0][0x1ec] ;  /* 0x00007b0006067a20 */ /* 0x000fc80000410000 */
[----:B--2---:R-:W-:-:S04]  /*2820*/  FMUL.FTZ R171, R7, R6 ;  /* 0x0000000607ab7220 */ /* 0x004fc80000410000 */
[----:B------:R-:W-:Y:S02]  /*2830*/  @P2 FADD.FTZ R171, R147, R171 ;  /* 0x000000ab93ab2221 */ /* 0x000fe40000010000 */
.L_x_50205:
[----:B------:R-:W-:Y:S05]  /*2840*/  BSYNC B1 ;  /* 0x0000000000017941 */ /* 0x000fea0003800000 */
.L_x_50204:
[----:B------:R-:W-:Y:S01]  /*2850*/  HFMA2.MMA R6, -RZ, RZ, 0, 1.9073486328125e-06 ;  /* 0x00000020ff067435 */ /* 0x000fe200000001ff */
[----:B------:R-:W-:-:S09]  /*2860*/  IADD3 R228, R228, 0x20, RZ ;  /* 0x00000020e4e47810 */ /* 0x000fd20007ffe0ff */
[C---:B------:R-:W-:Y:S01]  /*2870*/  IMAD.WIDE.U32 R6, R5.reuse, R6, c[0x0][0x188] ;  /* 0x0000620005067625 */ /* 0x040fe200078e0006 */
[----:B------:R-:W-:-:S04]  /*2880*/  IADD3 R5, R5, 0x20, RZ ;  /* 0x0000002005057810 */ /* 0x000fc80007ffe0ff */
[----:B------:R0:W-:Y:S04]  /*2890*/  STG.E.128 [R6.64], R164 ;  /* 0x000000a406007986 */ /* 0x0001e8000c101d04 */
[----:B------:R0:W-:Y:S02]  /*28a0*/  STG.E.128 [R6.64+0x10], R168 ;  /* 0x000010a806007986 */ /* 0x0001e4000c101d04 */
.L_x_50189:
[----:B------:R-:W-:Y:S05]  /*28b0*/  BSYNC B0 ;  /* 0x0000000000007941 */ /* 0x000fea0003800000 */
.L_x_50188:
        /* <DEDUP_REMOVED lines=44> */
.L_x_50209:
[----:B0-----:R-:W-:Y:S05]  /*2b80*/  BSYNC B1 ;  /* 0x0000000000017941 */ /* 0x001fea0003800000 */
.L_x_50208:
[----:B------:R-:W-:Y:S01]  /*2b90*/  BSSY B1, `(.L_x_50210) ;  /* 0x0000007000017945 */ /* 0x000fe20003800000 */
[----:B------:R-:W-:Y:S05]  /*2ba0*/  @!P3 BRA `(.L_x_50211) ;  /* 0x000000500000b947 */ /* 0x000fea0003800000 */
[----:B------:R-:W2:Y:S01]  /*2bb0*/  LDL R7, [R1+0xd4] ;  /* 0x0000d40001077983 */ /* 0x000ea20000100800 */
[----:B-----5:R-:W-:-:S05]  /*2bc0*/  HADD2.F32 R6, -RZ, R152.H1_H1 ;  /* 0x30000098ff067230 */ /* 0x020fca0000004100 */
[----:B------:R-:W-:-:S04]  /*2bd0*/  FMUL.FTZ R6, R6, c[0x0][0x1ec] ;  /* 0x00007b0006067a20 */ /* 0x000fc80000410000 */
[----:B--2---:R-:W-:-:S04]  /*2be0*/  FMUL.FTZ R173, R7, R6 ;  /* 0x0000000607ad7220 */ /* 0x004fc80000410000 */
[----:B------:R-:W-:Y:S02]  /*2bf0*/  @P2 FADD.FTZ R173, R137, R173 ;  /* 0x000000ad89ad2221 */ /* 0x000fe40000010000 */
.L_x_50211:
[----:B------:R-:W-:Y:S05]  /*2c00*/  BSYNC B1 ;  /* 0x0000000000017941 */ /* 0x000fea0003800000 */
.L_x_50210:
[----:B------:R-:W-:Y:S01]  /*2c10*/  BSSY B1, `(.L_x_50212) ;  /* 0x0000007000017945 */ /* 0x000fe20003800000 */
[----:B------:R-:W-:Y:S05]  /*2c20*/  @!P3 BRA `(.L_x_50213) ;  /* 0x000000500000b947 */ /* 0x000fea0003800000 */
[----:B------:R-:W2:Y:S01]  /*2c30*/  LDL R7, [R1+0xd8] ;  /* 0x0000d80001077983 */ /* 0x000ea20000100800 */
[----:B-----5:R-:W-:-:S05]  /*2c40*/  HADD2.F32 R6, -RZ, R153.H0_H0 ;  /* 0x20000099ff067230 */ /* 0x020fca0000004100 */
[----:B------:R-:W-:-:S04]  /*2c50*/  FMUL.FTZ R6, R6, c[0x0][0x1ec] ;  /* 0x00007b0006067a20 */ /* 0x000fc80000410000 */
[----:B--2---:R-:W-:-:S04]  /*2c60*/  FMUL.FTZ R174, R7, R6 ;  /* 0x0000000607ae7220 */ /* 0x004fc80000410000 */
[----:B------:R-:W-:Y:S02]  /*2c70*/  @P2 FADD.FTZ R174, R138, R174 ;  /* 0x000000ae8aae2221 */ /* 0x000fe40000010000 */
.L_x_50213:
[----:B------:R-:W-:Y:S05]  /*2c80*/  BSYNC B1 ;  /* 0x0000000000017941 */ /* 0x000fea0003800000 */
.L_x_50212:
[----:B------:R-:W-:Y:S01]  /*2c90*/  BSSY B1, `(.L_x_50214) ;  /* 0x0000007000017945 */ /* 0x000fe20003800000 */
[----:B------:R-:W-:Y:S05]  /*2ca0*/  @!P3 BRA `(.L_x_50215) ;  /* 0x000000500000b947 */ /* 0x000fea0003800000 */
[----:B------:R-:W2:Y:S01]  /*2cb0*/  LDL R7, [R1+0xdc] ;  /* 0x0000dc0001077983 */ /* 0x000ea20000100800 */
[----:B-----5:R-:W-:-:S05]  /*2cc0*/  HADD2.F32 R6, -RZ, R153.H1_H1 ;  /* 0x30000099ff067230 */ /* 0x020fca0000004100 */
[----:B------:R-:W-:-:S04]  /*2cd0*/  FMUL.FTZ R6, R6, c[0x0][0x1ec] ;  /* 0x00007b0006067a20 */ /* 0x000fc80000410000 */
[----:B--2---:R-:W-:-:S04]  /*2ce0*/  FMUL.FTZ R175, R7, R6 ;  /* 0x0000000607af7220 */ /* 0x004fc80000410000 */
[----:B------:R-:W-:Y:S02]  /*2cf0*/  @P2 FADD.FTZ R175, R139, R175 ;  /* 0x000000af8baf2221 */ /* 0x000fe40000010000 */
.L_x_50215:
[----:B------:R-:W-:Y:S05]  /*2d00*/  BSYNC B1 ;  /* 0x0000000000017941 */ /* 0x000fea0003800000 */
.L_x_50214:
[----:B------:R-:W-:Y:S01]  /*2d10*/  BSSY B1, `(.L_x_50216) ;  /* 0x0000007000017945 */ /* 0x000fe20003800000 */
[----:B------:R-:W-:Y:S05]  /*2d20*/  @!P3 BRA `(.L_x_50217) ;  /* 0x000000500000b947 */ /* 0x000fea0003800000 */
[----:B------:R-:W2:Y:S01]  /*2d30*/  LDL R7, [R1+0xe0] ;  /* 0x0000e00001077983 */ /* 0x000ea20000100800 */
[----:B-----5:R-:W-:-:S05]  /*2d40*/  HADD2.F32 R6, -RZ, R154.H0_H0 ;  /* 0x2000009aff067230 */ /* 0x020fca0000004100 */
[----:B------:R-:W-:-:S04]  /*2d50*/  FMUL.FTZ R6, R6, c[0x0][0x1ec] ;  /* 0x00007b0006067a20 */ /* 0x000fc80000410000 */
[----:B--2---:R-:W-:-:S04]  /*2d60*/  FMUL.FTZ R176, R7, R6 ;  /* 0x0000000607b07220 */ /* 0x004fc80000410000 */
[----:B------:R-:W-:Y:S02]  /*2d70*/  @P2 FADD.FTZ R176, R144, R176 ;  /* 0x000000b090b02221 */ /* 0x000fe40000010000 */
.L_x_50217:
[----:B------:R-:W-:Y:S05]  /*2d80*/  BSYNC B1 ;  /* 0x0000000000017941 */ /* 0x000fea0003800000 */
.L_x_50216:
[----:B------:R-:W-:Y:S01]  /*2d90*/  BSSY B1, `(.L_x_50218) ;  /* 0x0000007000017945 */ /* 0x000fe20003800000 */
[----:B------:R-:W-:Y:S05]  /*2da0*/  @!P3 BRA `(.L_x_50219) ;  /* 0x000000500000b947 */ /* 0x000fea0003800000 */
[----:B------:R-:W2:Y:S01]  /*2db0*/  LDL R7, [R1+0xe4] ;  /* 0x0000e40001077983 */ /* 0x000ea20000100800 */
[----:B-----5:R-:W-:-:S05]  /*2dc0*/  HADD2.F32 R6, -RZ, R154.H1_H1 ;  /* 0x3000009aff067230 */ /* 0x020fca0000004100 */
[----:B------:R-:W-:-:S04]  /*2dd0*/  FMUL.FTZ R6, R6, c[0x0][0x1ec] ;  /* 0x00007b0006067a20 */ /* 0x000fc80000410000 */
[----:B--2---:R-:W-:-:S04]  /*2de0*/  FMUL.FTZ R177, R7, R6 ;  /* 0x0000000607b17220 */ /* 0x004fc80000410000 */
[----:B------:R-:W-:Y:S02]  /*2df0*/  @P2 FADD.FTZ R177, R145, R177 ;  /* 0x000000b191b12221 */ /* 0x000fe40000010000 */
.L_x_50219:
[----:B------:R-:W-:Y:S05]  /*2e00*/  BSYNC B1 ;  /* 0x0000000000017941 */ /* 0x000fea0003800000 */
.L_x_50218:
[----:B------:R-:W-:Y:S01]  /*2e10*/  BSSY B1, `(.L_x_50220) ;  /* 0x0000007000017945 */ /* 0x000fe20003800000 */
[----:B------:R-:W-:Y:S05]  /*2e20*/  @!P3 BRA `(.L_x_50221) ;  /* 0x000000500000b947 */ /* 0x000fea0003800000 */
[----:B------:R-:W2:Y:S01]  /*2e30*/  LDL R7, [R1+0xe8] ;  /* 0x0000e80001077983 */ /* 0x000ea20000100800 */
[----:B-----5:R-:W-:-:S05]  /*2e40*/  HADD2.F32 R6, -RZ, R155.H0_H0 ;  /* 0x2000009bff067230 */ /* 0x020fca0000004100 */
[----:B------:R-:W-:-:S04]  /*2e50*/  FMUL.FTZ R6, R6, c[0x0][0x1ec] ;  /* 0x00007b0006067a20 */ /* 0x000fc80000410000 */
[----:B--2---:R-:W-:-:S04]  /*2e60*/  FMUL.FTZ R178, R7, R6 ;  /* 0x0000000607b27220 */ /* 0x004fc80000410000 */
[----:B------:R-:W-:Y:S02]  /*2e70*/  @P2 FADD.FTZ R178, R146, R178 ;  /* 0x000000b292b22221 */ /* 0x000fe40000010000 */
.L_x_50221:
[----:B------:R-:W-:Y:S05]  /*2e80*/  BSYNC B1 ;  /* 0x0000000000017941 */ /* 0x000fea0003800000 */
.L_x_50220:
[----:B------:R-:W-:Y:S01]  /*2e90*/  BSSY B1, `(.L_x_50222) ;  /* 0x0000007000017945 */ /* 0x000fe20003800000 */
[----:B------:R-:W-:Y:S05]  /*2ea0*/  @!P3 BRA `(.L_x_50223) ;  /* 0x000000500000b947 */ /* 0x000fea0003800000 */
[----:B------:R-:W2:Y:S01]  /*2eb0*/  LDL R7, [R1+0xec] ;  /* 0x0000ec0001077983 */ /* 0x000ea20000100800 */
[----:B-----5:R-:W-:-:S05]  /*2ec0*/  HADD2.F32 R6, -RZ, R155.H1_H1 ;  /* 0x3000009bff067230 */ /* 0x020fca0000004100 */
[----:B------:R-:W-:-:S04]  /*2ed0*/  FMUL.FTZ R6, R6, c[0x0][0x1ec] ;  /* 0x00007b0006067a20 */ /* 0x000fc80000410000 */
[----:B--2---:R-:W-:-:S04]  /*2ee0*/  FMUL.FTZ R179, R7, R6 ;  /* 0x0000000607b37220 */ /* 0x004fc80000410000 */
[----:B------:R-:W-:Y:S02]  /*2ef0*/  @P2 FADD.FTZ R179, R147, R179 ;  /* 0x000000b393b32221 */ /* 0x000fe40000010000 */
.L_x_50223:
[----:B------:R-:W-:Y:S05]  /*2f00*/  BSYNC B1 ;  /* 0x0000000000017941 */ /* 0x000fea0003800000 */
.L_x_50222:
[----:B------:R-:W-:Y:S01]  /*2f10*/  HFMA2.MMA R6, -RZ, RZ, 0, 1.9073486328125e-06 ;  /* 0x00000020ff067435 */ /* 0x000fe200000001ff */
[----:B------:R-:W-:-:S09]  /*2f20*/  IADD3 R228, R228, 0x20, RZ ;  /* 0x00000020e4e47810 */ /* 0x000fd20007ffe0ff */
[C---:B------:R-:W-:Y:S01]  /*2f30*/  IMAD.WIDE.U32 R6, R5.reuse, R6, c[0x0][0x188] ;  /* 0x0000620005067625 */ /* 0x040fe200078e0006 */
[----:B------:R-:W-:-:S04]  /*2f40*/  IADD3 R5, R5, 0x20, RZ ;  /* 0x0000002005057810 */ /* 0x000fc80007ffe0ff */
[----:B------:R0:W-:Y:S04]  /*2f50*/  STG.E.128 [R6.64], R172 ;  /* 0x000000ac06007986 */ /* 0x0001e8000c101d04 */
[----:B------:R0:W-:Y:S02]  /*2f60*/  STG.E.128 [R6.64+0x10], R176 ;  /* 0x000010b006007986 */ /* 0x0001e4000c101d04 */
.L_x_50207:
[----:B------:R-:W-:Y:S05]  /*2f70*/  BSYNC B0 ;  /* 0x0000000000007941 */ /* 0x000fea0003800000 */
.L_x_50206:
        /* <DEDUP_REMOVED lines=44> */
.L_x_50227:
[----:B0-----:R-:W-:Y:S05]  /*3240*/  BSYNC B1 ;  /* 0x0000000000017941 */ /* 0x001fea0003800000 */
.L_x_50226:
[----:B------:R-:W-:Y:S01]  /*3250*/  BSSY B1, `(.L_x_50228) ;  /* 0x0000007000017945 */ /* 0x000fe20003800000 */
[----:B------:R-:W-:Y:S05]  /*3260*/  @!P3 BRA `(.L_x_50229) ;  /* 0x000000500000b947 */ /* 0x000fea0003800000 */
[----:B------:R-:W2:Y:S01]  /*3270*/  LDL R7, [R1+0xb4] ;  /* 0x0000b40001077983 */ /* 0x000ea20000100800 */
[----:B-----5:R-:W-:-:S05]  /*3280*/  HADD2.F32 R6, -RZ, R152.H1_H1 ;  /* 0x30000098ff067230 */ /* 0x020fca0000004100 */
[----:B------:R-:W-:-:S04]  /*3290*/  FMUL.FTZ R6, R6, c[0x0][0x1ec] ;  /* 0x00007b0006067a20 */ /* 0x000fc80000410000 */
[----:B--2---:R-:W-:-:S04]  /*32a0*/  FMUL.FTZ R181, R7, R6 ;  /* 0x0000000607b57220 */ /* 0x004fc80000410000 */
[----:B------:R-:W-:Y:S02]  /*32b0*/  @P2 FADD.FTZ R181, R137, R181 ;  /* 0x000000b589b52221 */ /* 0x000fe40000010000 */
.L_x_50229:
[----:B------:R-:W-:Y:S05]  /*32c0*/  BSYNC B1 ;  /* 0x0000000000017941 */ /* 0x000fea0003800000 */
.L_x_50228:
[----:B------:R-:W-:Y:S01]  /*32d0*/  BSSY B1, `(.L_x_50230) ;  /* 0x0000007000017945 */ /* 0x000fe20003800000 */
[----:B------:R-:W-:Y:S05]  /*32e0*/  @!P3 BRA `(.L_x_50231) ;  /* 0x000000500000b947 */ /* 0x000fea0003800000 */
[----:B------:R-:W2:Y:S01]  /*32f0*/  LDL R7, [R1+0xb8] ;  /* 0x0000b80001077983 */ /* 0x000ea20000100800 */
[----:B-----5:R-:W-:-:S05]  /*3300*/  HADD2.F32 R6, -RZ, R153.H0_H0 ;  /* 0x20000099ff067230 */ /* 0x020fca0000004100 */
[----:B------:R-:W-:-:S04]  /*3310*/  FMUL.FTZ R6, R6, c[0x0][0x1ec] ;  /* 0x00007b0006067a20 */ /* 0x000fc80000410000 */
[----:B--2---:R-:W-:-:S04]  /*3320*/  FMUL.FTZ R182, R7, R6 ;  /* 0x0000000607b67220 */ /* 0x004fc80000410000 */
[----:B------:R-:W-:Y:S02]  /*3330*/  @P2 FADD.FTZ R182, R138, R182 ;  /* 0x000000b68ab62221 */ /* 0x000fe40000010000 */
.L_x_50231:
[----:B------:R-:W-:Y:S05]  /*3340*/  BSYNC B1 ;  /* 0x0000000000017941 */ /* 0x000fea0003800000 */
.L_x_50230:
[----:B------:R-:W-:Y:S01]  /*3350*/  BSSY B1, `(.L_x_50232) ;  /* 0x0000007000017945 */ /* 0x000fe20003800000 */
[----:B------:R-:W-:Y:S05]  /*3360*/  @!P3 BRA `(.L_x_50233) ;  /* 0x000000500000b947 */ /* 0x000fea0003800000 */
[----:B------:R-:W2:Y:S01]  /*3370*/  LDL R7, [R1+0xbc] ;  /* 0x0000bc0001077983 */ /* 0x000ea20000100800 */
[----:B-----5:R-:W-:-:S05]  /*3380*/  HADD2.F32 R6, -RZ, R153.H1_H1 ;  /* 0x30000099ff067230 */ /* 0x020fca0000004100 */
[----:B------:R-:W-:-:S04]  /*3390*/  FMUL.FTZ R6, R6, c[0x0][0x1ec] ;  /* 0x00007b0006067a20 */ /* 0x000fc80000410000 */
[----:B--2---:R-:W-:-:S04]  /*33a0*/  FMUL.FTZ R183, R7, R6 ;  /* 0x0000000607b77220 */ /* 0x004fc80000410000 */
[----:B------:R-:W-:Y:S02]  /*33b0*/  @P2 FADD.FTZ R183, R139, R183 ;  /* 0x000000b78bb72221 */ /* 0x000fe40000010000 */
.L_x_50233:
[----:B------:R-:W-:Y:S05]  /*33c0*/  BSYNC B1 ;  /* 0x0000000000017941 */ /* 0x000fea0003800000 */
.L_x_50232:
[----:B------:R-:W-:Y:S01]  /*33d0*/  BSSY B1, `(.L_x_50234) ;  /* 0x0000007000017945 */ /* 0x000fe20003800000 */
[----:B------:R-:W-:Y:S05]  /*33e0*/  @!P3 BRA `(.L_x_50235) ;  /* 0x000000500000b947 */ /* 0x000fea0003800000 */
[----:B------:R-:W2:Y:S01]  /*33f0*/  LDL R7, [R1+0xc0] ;  /* 0x0000c00001077983 */ /* 0x000ea20000100800 */
[----:B-----5:R-:W-:-:S05]  /*3400*/  HADD2.F32 R6, -RZ, R154.H0_H0 ;  /* 0x2000009aff067230 */ /* 0x020fca0000004100 */
[----:B------:R-:W-:-:S04]  /*3410*/  FMUL.FTZ R6, R6, c[0x0][0x1ec] ;  /* 0x00007b0006067a20 */ /* 0x000fc80000410000 */
[----:B--2---:R-:W-:-:S04]  /*3420*/  FMUL.FTZ R184, R7, R6 ;  /* 0x0000000607b87220 */ /* 0x004fc80000410000 */
[----:B------:R-:W-:Y:S02]  /*3430*/  @P2 FADD.FTZ R184, R144, R184 ;  /* 0x000000b890b82221 */ /* 0x000fe40000010000 */
.L_x_50235:
[----:B------:R-:W-:Y:S05]  /*3440*/  BSYNC B1 ;  /* 0x0000000000017941 */ /* 0x000fea0003800000 */
.L_x_50234:
[----:B------:R-:W-:Y:S01]  /*3450*/  BSSY B1, `(.L_x_50236) ;  /* 0x0000007000017945 */ /* 0x000fe20003800000 */
[----:B------:R-:W-:Y:S05]  /*3460*/  @!P3 BRA `(.L_x_50237) ;  /* 0x000000500000b947 */ /* 0x000fea0003800000 */
[----:B------:R-:W2:Y:S01]  /*3470*/  LDL R7, [R1+0xc4] ;  /* 0x0000c40001077983 */ /* 0x000ea20000100800 */
[----:B-----5:R-:W-:-:S05]  /*3480*/  HADD2.F32 R6, -RZ, R154.H1_H1 ;  /* 0x3000009aff067230 */ /* 0x020fca0000004100 */
[----:B------:R-:W-:-:S04]  /*3490*/  FMUL.FTZ R6, R6, c[0x0][0x1ec] ;  /* 0x00007b0006067a20 */ /* 0x000fc80000410000 */
[----:B--2---:R-:W-:-:S04]  /*34a0*/  FMUL.FTZ R185, R7, R6 ;  /* 0x0000000607b97220 */ /* 0x004fc80000410000 */
[----:B------:R-:W-:Y:S02]  /*34b0*/  @P2 FADD.FTZ R185, R145, R185 ;  /* 0x000000b991b92221 */ /* 0x000fe40000010000 */
.L_x_50237:
[----:B------:R-:W-:Y:S05]  /*34c0*/  BSYNC B1 ;  /* 0x0000000000017941 */ /* 0x000fea0003800000 */
.L_x_50236:
[----:B------:R-:W-:Y:S01]  /*34d0*/  BSSY B1, `(.L_x_50238) ;  /* 0x0000007000017945 */ /* 0x000fe20003800000 */
[----:B------:R-:W-:Y:S05]  /*34e0*/  @!P3 BRA `(.L_x_50239) ;  /* 0x000000500000b947 */ /* 0x000fea0003800000 */
[----:B------:R-:W2:Y:S01]  /*34f0*/  LDL R7, [R1+0xc8] ;  /* 0x0000c80001077983 */ /* 0x000ea20000100800 */
[----:B-----5:R-:W-:-:S05]  /*3500*/  HADD2.F32 R6, -RZ, R155.H0_H0 ;  /* 0x2000009bff067230 */ /* 0x020fca0000004100 */
[----:B------:R-:W-:-:S04]  /*3510*/  FMUL.FTZ R6, R6, c[0x0][0x1ec] ;  /* 0x00007b0006067a20 */ /* 0x000fc80000410000 */
[----:B--2---:R-:W-:-:S04]  /*3520*/  FMUL.FTZ R186, R7, R6 ;  /* 0x0000000607ba7220 */ /* 0x004fc80000410000 */
[----:B------:R-:W-:Y:S02]  /*3530*/  @P2 FADD.FTZ R186, R146, R186 ;  /* 0x000000ba92ba2221 */ /* 0x000fe40000010000 */
.L_x_50239:
[----:B------:R-:W-:Y:S05]  /*3540*/  BSYNC B1 ;  /* 0x0000000000017941 */ /* 0x000fea0003800000 */
.L_x_50238:
[----:B------:R-:W-:Y:S01]  /*3550*/  BSSY B1, `(.L_x_50240) ;  /* 0x0000007000017945 */ /* 0x000fe20003800000 */
[----:B------:R-:W-:Y:S05]  /*3560*/  @!P3 BRA `(.L_x_50241) ;  /* 0x000000500000b947 */ /* 0x000fea0003800000 */
[----:B------:R-:W2:Y:S01]  /*3570*/  LDL R7, [R1+0xcc] ;  /* 0x0000cc0001077983 */ /* 0x000ea20000100800 */
[----:B-----5:R-:W-:-:S05]  /*3580*/  HADD2.F32 R6, -RZ, R155.H1_H1 ;  /* 0x3000009bff067230 */ /* 0x020fca0000004100 */
[----:B------:R-:W-:-:S04]  /*3590*/  FMUL.FTZ R6, R6, c[0x0][0x1ec] ;  /* 0x00007b0006067a20 */ /* 0x000fc80000410000 */
[----:B--2---:R-:W-:-:S04]  /*35a0*/  FMUL.FTZ R187, R7, R6 ;  /* 0x0000000607bb7220 */ /* 0x004fc80000410000 */
[----:B------:R-:W-:Y:S02]  /*35b0*/  @P2 FADD.FTZ R187, R147, R187 ;  /* 0x000000bb93bb2221 */ /* 0x000fe40000010000 */
.L_x_50241:
[----:B------:R-:W-:Y:S05]  /*35c0*/  BSYNC B1 ;  /* 0x0000000000017941 */ /* 0x000fea0003800000 */
.L_x_50240:
[----:B------:R-:W-:Y:S01]  /*35d0*/  HFMA2.MMA R6, -RZ, RZ, 0, 1.9073486328125e-06 ;  /* 0x00000020ff067435 */ /* 0x000fe200000001ff */
[----:B------:R-:W-:-:S09]  /*35e0*/  IADD3 R228, R228, 0x20, RZ ;  /* 0x00000020e4e47810 */ /* 0x000fd20007ffe0ff */
[C---:B------:R-:W-:Y:S01]  /*35f0*/  IMAD.WIDE.U32 R6, R5.reuse, R6, c[0x0][0x188] ;  /* 0x0000620005067625 */ /* 0x040fe200078e0006 */
[----:B------:R-:W-:-:S04]  /*3600*/  IADD3 R5, R5, 0x20, RZ ;  /* 0x0000002005057810 */ /* 0x000fc80007ffe0ff */
[----:B------:R0:W-:Y:S04]  /*3610*/  STG.E.128 [R6.64], R180 ;  /* 0x000000b406007986 */ /* 0x0001e8000c101d04 */
[----:B------:R0:W-:Y:S02]  /*3620*/  STG.E.128 [R6.64+0x10], R184 ;  /* 0x000010b806007986 */ /* 0x0001e4000c101d04 */
.L_x_50225:
[----:B------:R-:W-:Y:S05]  /*3630*/  BSYNC B0 ;  /* 0x0000000000007941 */ /* 0x000fea0003800000 */
.L_x_50224:
        /* <DEDUP_REMOVED lines=44> */
.L_x_50245:
[----:B0-----:R-:W-:Y:S05]  /*3900*/  BSYNC B1 ;  /* 0x0000000000017941 */ /* 0x001fea0003800000 */
.L_x_50244:
[----:B------:R-:W-:Y:S01]  /*3910*/  BSSY B1, `(.L_x_50246) ;  /* 0x0000007000017945 */ /* 0x000fe20003800000 */
[----:B------:R-:W-:Y:S05]  /*3920*/  @!P3 BRA `(.L_x_50247) ;  /* 0x000000500000b947 */ /* 0x000fea0003800000 */
[----:B------:R-:W2:Y:S01]  /*3930*/  LDL R7, [R1+0x94] ;  /* 0x0000940001077983 */ /* 0x000ea20000100800 */
[----:B-----5:R-:W-:-:S05]  /*3940*/  HADD2.F32 R6, -RZ, R152.H1_H1 ;  /* 0x30000098ff067230 */ /* 0x020fca0000004100 */
[----:B------:R-:W-:-:S04]  /*3950*/  FMUL.FTZ R6, R6, c[0x0][0x1ec] ;  /* 0x00007b0006067a20 */ /* 0x000fc80000410000 */
[----:B--2---:R-:W-:-:S04]  /*3960*/  FMUL.FTZ R189, R7, R6 ;  /* 0x0000000607bd7220 */ /* 0x004fc80000410000 */
[----:B------:R-:W-:Y:S02]  /*3970*/  @P2 FADD.FTZ R189, R137, R189 ;  /* 0x000000bd89bd2221 */ /* 0x000fe40000010000 */
.L_x_50247:
[----:B------:R-:W-:Y:S05]  /*3980*/  BSYNC B1 ;  /* 0x0000000000017941 */ /* 0x000fea0003800000 */
.L_x_50246:
[----:B------:R-:W-:Y:S01]  /*3990*/  BSSY B1, `(.L_x_50248) ;  /* 0x0000007000017945 */ /* 0x000fe20003800000 */
[----:B------:R-:W-:Y:S05]  /*39a0*/  @!P3 BRA `(.L_x_50249) ;  /* 0x000000500000b947 */ /* 0x000fea0003800000 */
[----:B------:R-:W2:Y:S01]  /*39b0*/  LDL R7, [R1+0x98] ;  /* 0x0000980001077983 */ /* 0x000ea20000100800 */
[----:B-----5:R-:W-:-:S05]  /*39c0*/  HADD2.F32 R6, -RZ, R153.H0_H0 ;  /* 0x20000099ff067230 */ /* 0x020fca0000004100 */
[----:B------:R-:W-:-:S04]  /*39d0*/  FMUL.FTZ R6, R6, c[0x0][0x1ec] ;  /* 0x00007b0006067a20 */ /* 0x000fc80000410000 */
[----:B--2---:R-:W-:-:S04]  /*39e0*/  FMUL.FTZ R190, R7, R6 ;  /* 0x0000000607be7220 */ /* 0x004fc80000410000 */
[----:B------:R-:W-:Y:S02]  /*39f0*/  @P2 FADD.FTZ R190, R138, R190 ;  /* 0x000000be8abe2221 */ /* 0x000fe40000010000 */
.L_x_50249:
[----:B------:R-:W-:Y:S05]  /*3a00*/  BSYNC B1 ;  /* 0x0000000000017941 */ /* 0x000fea0003800000 */
.L_x_50248:
[----:B------:R-:W-:Y:S01]  /*3a10*/  BSSY B1, `(.L_x_50250) ;  /* 0x0000007000017945 */ /* 0x000fe20003800000 */
[----:B------:R-:W-:Y:S05]  /*3a20*/  @!P3 BRA `(.L_x_50251) ;  /* 0x000000500000b947 */ /* 0x000fea0003800000 */
[----:B------:R-:W2:Y:S01]  /*3a30*/  LDL R7, [R1+0x9c] ;  /* 0x00009c0001077983 */ /* 0x000ea20000100800 */
[----:B-----5:R-:W-:-:S05]  /*3a40*/  HADD2.F32 R6, -RZ, R153.H1_H1 ;  /* 0x30000099ff067230 */ /* 0x020fca0000004100 */
[----:B------:R-:W-:-:S04]  /*3a50*/  FMUL.FTZ R6, R6, c[0x0][0x1ec] ;  /* 0x00007b0006067a20 */ /* 0x000fc80000410000 */
[----:B--2---:R-:W-:-:S04]  /*3a60*/  FMUL.FTZ R191, R7, R6 ;  /* 0x0000000607bf7220 */ /* 0x004fc80000410000 */
[----:B------:R-:W-:Y:S02]  /*3a70*/  @P2 FADD.FTZ R191, R139, R191 ;  /* 0x000000bf8bbf2221 */ /* 0x000fe40000010000 */
.L_x_50251:
[----:B------:R-:W-:Y:S05]  /*3a80*/  BSYNC B1 ;  /* 0x0000000000017941 */ /* 0x000fea0003800000 */
.L_x_50250:
[----:B------:R-:W-:Y:S01]  /*3a90*/  BSSY B1, `(.L_x_50252) ;  /* 0x0000007000017945 */ /* 0x000fe20003800000 */
[----:B------:R-:W-:Y:S05]  /*3aa0*/  @!P3 BRA `(.L_x_50253) ;  /* 0x000000500000b947 */ /* 0x000fea0003800000 */
[----:B------:R-:W2:Y:S01]  /*3ab0*/  LDL R7, [R1+0xa0] ;  /* 0x0000a00001077983 */ /* 0x000ea20000100800 */
[----:B-----5:R-:W-:-:S05]  /*3ac0*/  HADD2.F32 R6, -RZ, R154.H0_H0 ;  /* 0x2000009aff067230 */ /* 0x020fca0000004100 */
[----:B------:R-:W-:-:S04]  /*3ad0*/  FMUL.FTZ R6, R6, c[0x0][0x1ec] ;  /* 0x00007b0006067a20 */ /* 0x000fc80000410000 */
[----:B--2---:R-:W-:-:S04]  /*3ae0*/  FMUL.FTZ R192, R7, R6 ;  /* 0x0000000607c07220 */ /* 0x004fc80000410000 */
[----:B------:R-:W-:Y:S02]  /*3af0*/  @P2 FADD.FTZ R192, R144, R192 ;  /* 0x000000c090c02221 */ /* 0x000fe40000010000 */
.L_x_50253:
[----:B------:R-:W-:Y:S05]  /*3b00*/  BSYNC B1 ;  /* 0x0000000000017941 */ /* 0x000fea0003800000 */
.L_x_50252:
[----:B------:R-:W-:Y:S01]  /*3b10*/  BSSY B1, `(.L_x_50254) ;  /* 0x0000007000017945 */ /* 0x000fe20003800000 */
[----:B------:R-:W-:Y:S05]  /*3b20*/  @!P3 BRA `(.L_x_50255) ;  /* 0x000000500000b947 */ /* 0x000fea0003800000 */
[----:B------:R-:W2:Y:S01]  /*3b30*/  LDL R7, [R1+0xa4] ;  /* 0x0000a40001077983 */ /* 0x000ea20000100800 */
[----:B-----5:R-:W-:-:S05]  /*3b40*/  HADD2.F32 R6, -RZ, R154.H1_H1 ;  /* 0x3000009aff067230 */ /* 0x020fca0000004100 */
[----:B------:R-:W-:-:S04]  /*3b50*/  FMUL.FTZ R6, R6, c[0x0][0x1ec] ;  /* 0x00007b0006067a20 */ /* 0x000fc80000410000 */
[----:B--2---:R-:W-:-:S04]  /*3b60*/  FMUL.FTZ R193, R7, R6 ;  /* 0x0000000607c17220 */ /* 0x004fc80000410000 */
[----:B------:R-:W-:Y:S02]  /*3b70*/  @P2 FADD.FTZ R193, R145, R193 ;  /* 0x000000c191c12221 */ /* 0x000fe40000010000 */
.L_x_50255:
[----:B------:R-:W-:Y:S05]  /*3b80*/  BSYNC B1 ;  /* 0x0000000000017941 */ /* 0x000fea0003800000 */
.L_x_50254:
[----:B------:R-:W-:Y:S01]  /*3b90*/  BSSY B1, `(.L_x_50256) ;  /* 0x0000007000017945 */ /* 0x000fe20003800000 */
[----:B------:R-:W-:Y:S05]  /*3ba0*/  @!P3 BRA `(.L_x_50257) ;  /* 0x000000500000b947 */ /* 0x000fea0003800000 */
[----:B------:R-:W2:Y:S01]  /*3bb0*/  LDL R7, [R1+0xa8] ;  /* 0x0000a80001077983 */ /* 0x000ea20000100800 */
[----:B-----5:R-:W-:-:S05]  /*3bc0*/  HADD2.F32 R6, -RZ, R155.H0_H0 ;  /* 0x2000009bff067230 */ /* 0x020fca0000004100 */
[----:B------:R-:W-:-:S04]  /*3bd0*/  FMUL.FTZ R6, R6, c[0x0][0x1ec] ;  /* 0x00007b0006067a20 */ /* 0x000fc80000410000 */
[----:B--2---:R-:W-:-:S04]  /*3be0*/  FMUL.FTZ R194, R7, R6 ;  /* 0x0000000607c27220 */ /* 0x004fc80000410000 */
[----:B------:R-:W-:Y:S02]  /*3bf0*/  @P2 FADD.FTZ R194, R146, R194 ;  /* 0x000000c292c22221 */ /* 0x000fe40000010000 */
.L_x_50257:
[----:B------:R-:W-:Y:S05]  /*3c00*/  BSYNC B1 ;  /* 0x0000000000017941 */ /* 0x000fea0003800000 */
.L_x_50256:
[----:B------:R-:W-:Y:S01]  /*3c10*/  BSSY B1, `(.L_x_50258) ;  /* 0x0000007000017945 */ /* 0x000fe20003800000 */
[----:B------:R-:W-:Y:S05]  /*3c20*/  @!P3 BRA `(.L_x_50259) ;  /* 0x000000500000b947 */ /* 0x000fea0003800000 */
[----:B------:R-:W2:Y:S01]  /*3c30*/  LDL R7, [R1+0xac] ;  /* 0x0000ac0001077983 */ /* 0x000ea20000100800 */
[----:B-----5:R-:W-:-:S05]  /*3c40*/  HADD2.F32 R6, -RZ, R155.H1_H1 ;  /* 0x3000009bff067230 */ /* 0x020fca0000004100 */
[----:B------:R-:W-:-:S04]  /*3c50*/  FMUL.FTZ R6, R6, c[0x0][0x1ec] ;  /* 0x00007b0006067a20 */ /* 0x000fc80000410000 */
[----:B--2---:R-:W-:-:S04]  /*3c60*/  FMUL.FTZ R195, R7, R6 ;  /* 0x0000000607c37220 */ /* 0x004fc80000410000 */
[----:B------:R-:W-:Y:S02]  /*3c70*/  @P2 FADD.FTZ R195, R147, R195 ;  /* 0x000000c393c32221 */ /* 0x000fe40000010000 */
.L_x_50259:
[----:B------:R-:W-:Y:S05]  /*3c80*/  BSYNC B1 ;  /* 0x0000000000017941 */ /* 0x000fea0003800000 */
.L_x_50258:
[----:B------:R-:W-:Y:S01]  /*3c90*/  HFMA2.MMA R6, -RZ, RZ, 0, 1.9073486328125e-06 ;  /* 0x00000020ff067435 */ /* 0x000fe200000001ff */
[----:B------:R-:W-:-:S09]  /*3ca0*/  IADD3 R228, R228, 0x20, RZ ;  /* 0x00000020e4e47810 */ /* 0x000fd20007ffe0ff */
[C---:B------:R-:W-:Y:S01]  /*3cb0*/  IMAD.WIDE.U32 R6, R5.reuse, R6, c[0x0][0x188] ;  /* 0x0000620005067625 */ /* 0x040fe200078e0006 */
[----:B------:R-:W-:-:S04]  /*3cc0*/  IADD3 R5, R5, 0x20, RZ ;  /* 0x0000002005057810 */ /* 0x000fc80007ffe0ff */
[----:B------:R0:W-:Y:S04]  /*3cd0*/  STG.E.128 [R6.64], R188 ;  /* 0x000000bc06007986 */ /* 0x0001e8000c101d04 */
[----:B------:R0:W-:Y:S02]  /*3ce0*/  STG.E.128 [R6.64+0x10], R192 ;  /* 0x000010c006007986 */ /* 0x0001e4000c101d04 */
.L_x_50243:
[----:B------:R-:W-:Y:S05]  /*3cf0*/  BSYNC B0 ;  /* 0x0000000000007941 */ /* 0x000fea0003800000 */
.L_x_50242:
        /* <DEDUP_REMOVED lines=44> */
.L_x_50263:
[----:B0-----:R-:W-:Y:S05]  /*3fc0*/  BSYNC B1 ;  /* 0x0000000000017941 */ /* 0x001fea0003800000 */
.L_x_50262:
[----:B------:R-:W-:Y:S01]  /*3fd0*/  BSSY B1, `(.L_x_50264) ;  /* 0x0000007000017945 */ /* 0x000fe20003800000 */
[----:B------:R-:W-:Y:S05]  /*3fe0*/  @!P3 BRA `(.L_x_50265) ;  /* 0x000000500000b947 */ /* 0x000fea0003800000 */
[----:B------:R-:W2:Y:S01]  /*3ff0*/  LDL R7, [R1+0x74] ;  /* 0x0000740001077983 */ /* 0x000ea20000100800 */
[----:B-----5:R-:W-:-:S05]  /*4000*/  HADD2.F32 R6, -RZ, R152.H1_H1 ;  /* 0x30000098ff067230 */ /* 0x020fca0000004100 */
[----:B------:R-:W-:-:S04]  /*4010*/  FMUL.FTZ R6, R6, c[0x0][0x1ec] ;  /* 0x00007b0006067a20 */ /* 0x000fc80000410000 */
[----:B--2---:R-:W-:-:S04]  /*4020*/  FMUL.FTZ R197, R7, R6 ;  /* 0x0000000607c57220 */ /* 0x004fc80000410000 */
[----:B------:R-:W-:Y:S02]  /*4030*/  @P2 FADD.FTZ R197, R137, R197 ;  /* 0x000000c589c52221 */ /* 0x000fe40000010000 */
.L_x_50265:
[----:B------:R-:W-:Y:S05]  /*4040*/  BSYNC B1 ;  /* 0x0000000000017941 */ /* 0x000fea0003800000 */
.L_x_50264:
[----:B------:R-:W-:Y:S01]  /*4050*/  BSSY B1, `(.L_x_50266) ;  /* 0x0000007000017945 */ /* 0x000fe20003800000 */
[----:B------:R-:W-:Y:S05]  /*4060*/  @!P3 BRA `(.L_x_50267) ;  /* 0x000000500000b947 */ /* 0x000fea0003800000 */
[----:B------:R-:W2:Y:S01]  /*4070*/  LDL R7, [R1+0x78] ;  /* 0x0000780001077983 */ /* 0x000ea20000100800 */
[----:B-----5:R-:W-:-:S05]  /*4080*/  HADD2.F32 R6, -RZ, R153.H0_H0 ;  /* 0x20000099ff067230 */ /* 0x020fca0000004100 */
[----:B------:R-:W-:-:S04]  /*4090*/  FMUL.FTZ R6, R6, c[0x0][0x1ec] ;  /* 0x00007b0006067a20 */ /* 0x000fc80000410000 */
[----:B--2---:R-:W-:-:S04]  /*40a0*/  FMUL.FTZ R198, R7, R6 ;  /* 0x0000000607c67220 */ /* 0x004fc80000410000 */
[----:B------:R-:W-:Y:S02]  /*40b0*/  @P2 FADD.FTZ R198, R138, R198 ;  /* 0x000000c68ac62221 */ /* 0x000fe40000010000 */
.L_x_50267:
[----:B------:R-:W-:Y:S05]  /*40c0*/  BSYNC B1 ;  /* 0x0000000000017941 */ /* 0x000fea0003800000 */
.L_x_50266:
[----:B------:R-:W-:Y:S01]  /*40d0*/  BSSY B1, `(.L_x_50268) ;  /* 0x0000007000017945 */ /* 0x000fe20003800000 */
[----:B------:R-:W-:Y:S05]  /*40e0*/  @!P3 BRA `(.L_x_50269) ;  /* 0x000000500000b947 */ /* 0x000fea0003800000 */
[----:B------:R-:W2:Y:S01]  /*40f0*/  LDL R7, [R1+0x7c] ;  /* 0x00007c0001077983 */ /* 0x000ea20000100800 */
[----:B-----5:R-:W-:-:S05]  /*4100*/  HADD2.F32 R6, -RZ, R153.H1_H1 ;  /* 0x30000099ff067230 */ /* 0x020fca0000004100 */
[----:B------:R-:W-:-:S04]  /*4110*/  FMUL.FTZ R6, R6, c[0x0][0x1ec] ;  /* 0x00007b0006067a20 */ /* 0x000fc80000410000 */
[----:B--2---:R-:W-:-:S04]  /*4120*/  FMUL.FTZ R199, R7, R6 ;  /* 0x0000000607c77220 */ /* 0x004fc80000410000 */
[----:B------:R-:W-:Y:S02]  /*4130*/  @P2 FADD.FTZ R199, R139, R199 ;  /* 0x000000c78bc72221 */ /* 0x000fe40000010000 */
.L_x_50269:
[----:B------:R-:W-:Y:S05]  /*4140*/  BSYNC B1 ;  /* 0x0000000000017941 */ /* 0x000fea0003800000 */
.L_x_50268:
[----:B------:R-:W-:Y:S01]  /*4150*/  BSSY B1, `(.L_x_50270) ;  /* 0x0000007000017945 */ /* 0x000fe20003800000 */
[----:B------:R-:W-:Y:S05]  /*4160*/  @!P3 BRA `(.L_x_50271) ;  /* 0x000000500000b947 */ /* 0x000fea0003800000 */
[----:B------:R-:W2:Y:S01]  /*4170*/  LDL R7, [R1+0x80] ;  /* 0x0000800001077983 */ /* 0x000ea20000100800 */
[----:B-----5:R-:W-:-:S05]  /*4180*/  HADD2.F32 R6, -RZ, R154.H0_H0 ;  /* 0x2000009aff067230 */ /* 0x020fca0000004100 */
[----:B------:R-:W-:-:S04]  /*4190*/  FMUL.FTZ R6, R6, c[0x0][0x1ec] ;  /* 0x00007b0006067a20 */ /* 0x000fc80000410000 */
[----:B--2---:R-:W-:-:S04]  /*41a0*/  FMUL.FTZ R200, R7, R6 ;  /* 0x0000000607c87220 */ /* 0x004fc80000410000 */
[----:B------:R-:W-:Y:S02]  /*41b0*/  @P2 FADD.FTZ R200, R144, R200 ;  /* 0x000000c890c82221 */ /* 0x000fe40000010000 */
.L_x_50271:
[----:B------:R-:W-:Y:S05]  /*41c0*/  BSYNC B1 ;  /* 0x0000000000017941 */ /* 0x000fea0003800000 */
.L_x_50270:
[----:B------:R-:W-:Y:S01]  /*41d0*/  BSSY B1, `(.L_x_50272) ;  /* 0x0000007000017945 */ /* 0x000fe20003800000 */
[----:B------:R-:W-:Y:S05]  /*41e0*/  @!P3 BRA `(.L_x_50273) ;  /* 0x000000500000b947 */ /* 0x000fea0003800000 */
[----:B------:R-:W2:Y:S01]  /*41f0*/  LDL R7, [R1+0x84] ;  /* 0x0000840001077983 */ /* 0x000ea20000100800 */
[----:B-----5:R-:W-:-:S05]  /*4200*/  HADD2.F32 R6, -RZ, R154.H1_H1 ;  /* 0x3000009aff067230 */ /* 0x020fca0000004100 */
[----:B------:R-:W-:-:S04]  /*4210*/  FMUL.FTZ R6, R6, c[0x0][0x1ec] ;  /* 0x00007b0006067a20 */ /* 0x000fc80000410000 */
[----:B--2---:R-:W-:-:S04]  /*4220*/  FMUL.FTZ R201, R7, R6 ;  /* 0x0000000607c97220 */ /* 0x004fc80000410000 */
[----:B------:R-:W-:Y:S02]  /*4230*/  @P2 FADD.FTZ R201, R145, R201 ;  /* 0x000000c991c92221 */ /* 0x000fe40000010000 */
.L_x_50273:
[----:B------:R-:W-:Y:S05]  /*4240*/  BSYNC B1 ;  /* 0x0000000000017941 */ /* 0x000fea0003800000 */
.L_x_50272:
[----:B------:R-:W-:Y:S01]  /*4250*/  BSSY B1, `(.L_x_50274) ;  /* 0x0000007000017945 */ /* 0x000fe20003800000 */
[----:B------:R-:W-:Y:S05]  /*4260*/  @!P3 BRA `(.L_x_50275) ;  /* 0x000000500000b947 */ /* 0x000fea0003800000 */
[----:B------:R-:W2:Y:S01]  /*4270*/  LDL R7, [R1+0x88] ;  /* 0x0000880001077983 */ /* 0x000ea20000100800 */
[----:B-----5:R-:W-:-:S05]  /*4280*/  HADD2.F32 R6, -RZ, R155.H0_H0 ;  /* 0x2000009bff067230 */ /* 0x020fca0000004100 */
[----:B------:R-:W-:-:S04]  /*4290*/  FMUL.FTZ R6, R6, c[0x0][0x1ec] ;  /* 0x00007b0006067a20 */ /* 0x000fc80000410000 */
[----:B--2---:R-:W-:-:S04]  /*42a0*/  FMUL.FTZ R202, R7, R6 ;  /* 0x0000000607ca7220 */ /* 0x004fc80000410000 */
[----:B------:R-:W-:Y:S02]  /*42b0*/  @P2 FADD.FTZ R202, R146, R202 ;  /* 0x000000ca92ca2221 */ /* 0x000fe40000010000 */
.L_x_50275:
[----:B------:R-:W-:Y:S05]  /*42c0*/  BSYNC B1 ;  /* 0x0000000000017941 */ /* 0x000fea0003800000 */
.L_x_50274:
[----:B------:R-:W-:Y:S01]  /*42d0*/  BSSY B1, `(.L_x_50276) ;  /* 0x0000007000017945 */ /* 0x000fe20003800000 */
[----:B------:R-:W-:Y:S05]  /*42e0*/  @!P3 BRA `(.L_x_50277) ;  /* 0x000000500000b947 */ /* 0x000fea0003800000 */
[----:B------:R-:W2:Y:S01]  /*42f0*/  LDL R7, [R1+0x8c] ;  /* 0x00008c0001077983 */ /* 0x000ea20000100800 */
[----:B-----5:R-:W-:-:S05]  /*4300*/  HADD2.F32 R6, -RZ, R155.H1_H1 ;  /* 0x3000009bff067230 */ /* 0x020fca0000004100 */
[----:B------:R-:W-:-:S04]  /*4310*/  FMUL.FTZ R6, R6, c[0x0][0x1ec] ;  /* 0x00007b0006067a20 */ /* 0x000fc80000410000 */
[----:B--2---:R-:W-:-:S04]  /*4320*/  FMUL.FTZ R203, R7, R6 ;  /* 0x0000000607cb7220 */ /* 0x004fc80000410000 */
[----:B------:R-:W-:Y:S02]  /*4330*/  @P2 FADD.FTZ R203, R147, R203 ;  /* 0x000000cb93cb2221 */ /* 0x000fe40000010000 */
.L_x_50277:
[----:B------:R-:W-:Y:S05]  /*4340*/  BSYNC B1 ;  /* 0x0000000000017941 */ /* 0x000fea0003800000 */
.L_x_50276:
[----:B------:R-:W-:Y:S01]  /*4350*/  HFMA2.MMA R6, -RZ, RZ, 0, 1.9073486328125e-06 ;  /* 0x00000020ff067435 */ /* 0x000fe200000001ff */
[----:B------:R-:W-:-:S09]  /*4360*/  IADD3 R228, R228, 0x20, RZ ;  /* 0x00000020e4e47810 */ /* 0x000fd20007ffe0ff */
[C---:B------:R-:W-:Y:S01]  /*4370*/  IMAD.WIDE.U32 R6, R5.reuse, R6, c[0x0][0x188] ;  /* 0x0000620005067625 */ /* 0x040fe200078e0006 */
[----:B------:R-:W-:-:S04]  /*4380*/  IADD3 R5, R5, 0x20, RZ ;  /* 0x0000002005057810 */ /* 0x000fc80007ffe0ff */
[----:B------:R0:W-:Y:S04]  /*4390*/  STG.E.128 [R6.64], R196 ;  /* 0x000000c406007986 */ /* 0x0001e8000c101d04 */
[----:B------:R0:W-:Y:S02]  /*43a0*/  STG.E.128 [R6.64+0x10], R200 ;  /* 0x000010c806007986 */ /* 0x0001e4000c101d04 */
.L_x_50261:
[----:B------:R-:W-:Y:S05]  /*43b0*/  BSYNC B0 ;  /* 0x0000000000007941 */ /* 0x000fea0003800000 */
.L_x_50260:
        /* <DEDUP_REMOVED lines=44> */
.L_x_50281:
[----:B0-----:R-:W-:Y:S05]  /*4680*/  BSYNC B1 ;  /* 0x0000000000017941 */ /* 0x001fea0003800000 */
.L_x_50280:
[----:B------:R-:W-:Y:S01]  /*4690*/  BSSY B1, `(.L_x_50282) ;  /* 0x0000007000017945 */ /* 0x000fe20003800000 */
[----:B------:R-:W-:Y:S05]  /*46a0*/  @!P3 BRA `(.L_x_50283) ;  /* 0x000000500000b947 */ /* 0x000fea0003800000 */
[----:B------:R-:W2:Y:S01]  /*46b0*/  LDL R7, [R1+0x54] ;  /* 0x0000540001077983 */ /* 0x000ea20000100800 */
[----:B-----5:R-:W-:-:S05]  /*46c0*/  HADD2.F32 R6, -RZ, R152.H1_H1 ;  /* 0x30000098ff067230 */ /* 0x020fca0000004100 */
[----:B------:R-:W-:-:S04]  /*46d0*/  FMUL.FTZ R6, R6, c[0x0][0x1ec] ;  /* 0x00007b0006067a20 */ /* 0x000fc80000410000 */
[----:B--2---:R-:W-:-:S04]  /*46e0*/  FMUL.FTZ R205, R7, R6 ;  /* 0x0000000607cd7220 */ /* 0x004fc80000410000 */
[----:B------:R-:W-:Y:S02]  /*46f0*/  @P2 FADD.FTZ R205, R137, R205 ;  /* 0x000000cd89cd2221 */ /* 0x000fe40000010000 */
.L_x_50283:
[----:B------:R-:W-:Y:S05]  /*4700*/  BSYNC B1 ;  /* 0x0000000000017941 */ /* 0x000fea0003800000 */
.L_x_50282:
[----:B------:R-:W-:Y:S01]  /*4710*/  BSSY B1, `(.L_x_50284) ;  /* 0x0000007000017945 */ /* 0x000fe20003800000 */
[----:B------:R-:W-:Y:S05]  /*4720*/  @!P3 BRA `(.L_x_50285) ;  /* 0x000000500000b947 */ /* 0x000fea0003800000 */
[----:B------:R-:W2:Y:S01]  /*4730*/  LDL R7, [R1+0x58] ;  /* 0x0000580001077983 */ /* 0x000ea20000100800 */
[----:B-----5:R-:W-:-:S05]  /*4740*/  HADD2.F32 R6, -RZ, R153.H0_H0 ;  /* 0x20000099ff067230 */ /* 0x020fca0000004100 */
[----:B------:R-:W-:-:S04]  /*4750*/  FMUL.FTZ R6, R6, c[0x0][0x1ec] ;  /* 0x00007b0006067a20 */ /* 0x000fc80000410000 */
[----:B--2---:R-:W-:-:S04]  /*4760*/  FMUL.FTZ R206, R7, R6 ;  /* 0x0000000607ce7220 */ /* 0x004fc80000410000 */
[----:B------:R-:W-:Y:S02]  /*4770*/  @P2 FADD.FTZ R206, R138, R206 ;  /* 0x000000ce8ace2221 */ /* 0x000fe40000010000 */
.L_x_50285:
[----:B------:R-:W-:Y:S05]  /*4780*/  BSYNC B1 ;  /* 0x0000000000017941 */ /* 0x000fea0003800000 */
.L_x_50284:
[----:B------:R-:W-:Y:S01]  /*4790*/  BSSY B1, `(.L_x_50286) ;  /* 0x0000007000017945 */ /* 0x000fe20003800000 */
[----:B------:R-:W-:Y:S05]  /*47a0*/  @!P3 BRA `(.L_x_50287) ;  /* 0x000000500000b947 */ /* 0x000fea0003800000 */
[----:B------:R-:W2:Y:S01]  /*47b0*/  LDL R7, [R1+0x5c] ;  /* 0x00005c0001077983 */ /* 0x000ea20000100800 */
[----:B-----5:R-:W-:-:S05]  /*47c0*/  HADD2.F32 R6, -RZ, R153.H1_H1 ;  /* 0x30000099ff067230 */ /* 0x020fca0000004100 */
[----:B------:R-:W-:-:S04]  /*47d0*/  FMUL.FTZ R6, R6, c[0x0][0x1ec] ;  /* 0x00007b0006067a20 */ /* 0x000fc80000410000 */
[----:B--2---:R-:W-:-:S04]  /*47e0*/  FMUL.FTZ R207, R7, R6 ;  /* 0x0000000607cf7220 */ /* 0x004fc80000410000 */
[----:B------:R-:W-:Y:S02]  /*47f0*/  @P2 FADD.FTZ R207, R139, R207 ;  /* 0x000000cf8bcf2221 */ /* 0x000fe40000010000 */
.L_x_50287:
[----:B------:R-:W-:Y:S05]  /*4800*/  BSYNC B1 ;  /* 0x0000000000017941 */ /* 0x000fea0003800000 */
.L_x_50286:
[----:B------:R-:W-:Y:S01]  /*4810*/  BSSY B1, `(.L_x_50288) ;  /* 0x0000007000017945 */ /* 0x000fe20003800000 */
[----:B------:R-:W-:Y:S05]  /*4820*/  @!P3 BRA `(.L_x_50289) ;  /* 0x000000500000b947 */ /* 0x000fea0003800000 */
[----:B------:R-:W2:Y:S01]  /*4830*/  LDL R7, [R1+0x60] ;  /* 0x0000600001077983 */ /* 0x000ea20000100800 */
[----:B-----5:R-:W-:-:S05]  /*4840*/  HADD2.F32 R6, -RZ, R154.H0_H0 ;  /* 0x2000009aff067230 */ /* 0x020fca0000004100 */
[----:B------:R-:W-:-:S04]  /*4850*/  FMUL.FTZ R6, R6, c[0x0][0x1ec] ;  /* 0x00007b0006067a20 */ /* 0x000fc80000410000 */
[----:B--2---:R-:W-:-:S04]  /*4860*/  FMUL.FTZ R208, R7, R6 ;  /* 0x0000000607d07220 */ /* 0x004fc80000410000 */
[----:B------:R-:W-:Y:S02]  /*4870*/  @P2 FADD.FTZ R208, R144, R208 ;  /* 0x000000d090d02221 */ /* 0x000fe40000010000 */
.L_x_50289:
[----:B------:R-:W-:Y:S05]  /*4880*/  BSYNC B1 ;  /* 0x0000000000017941 */ /* 0x000fea0003800000 */
.L_x_50288:
[----:B------:R-:W-:Y:S01]  /*4890*/  BSSY B1, `(.L_x_50290) ;  /* 0x0000007000017945 */ /* 0x000fe20003800000 */
[----:B------:R-:W-:Y:S05]  /*48a0*/  @!P3 BRA `(.L_x_50291) ;  /* 0x000000500000b947 */ /* 0x000fea0003800000 */
[----:B------:R-:W2:Y:S01]  /*48b0*/  LDL R7, [R1+0x64] ;  /* 0x0000640001077983 */ /* 0x000ea20000100800 */
[----:B-----5:R-:W-:-:S05]  /*48c0*/  HADD2.F32 R6, -RZ, R154.H1_H1 ;  /* 0x3000009aff067230 */ /* 0x020fca0000004100 */
[----:B------:R-:W-:-:S04]  /*48d0*/  FMUL.FTZ R6, R6, c[0x0][0x1ec] ;  /* 0x00007b0006067a20 */ /* 0x000fc80000410000 */
[----:B--2---:R-:W-:-:S04]  /*48e0*/  FMUL.FTZ R209, R7, R6 ;  /* 0x0000000607d17220 */ /* 0x004fc80000410000 */
[----:B------:R-:W-:Y:S02]  /*48f0*/  @P2 FADD.FTZ R209, R145, R209 ;  /* 0x000000d191d12221 */ /* 0x000fe40000010000 */
.L_x_50291:
[----:B------:R-:W-:Y:S05]  /*4900*/  BSYNC B1 ;  /* 0x0000000000017941 */ /* 0x000fea0003800000 */
.L_x_50290:
[----:B------:R-:W-:Y:S01]  /*4910*/  BSSY B1, `(.L_x_50292) ;  /* 0x0000007000017945 */ /* 0x000fe20003800000 */
[----:B------:R-:W-:Y:S05]  /*4920*/  @!P3 BRA `(.L_x_50293) ;  /* 0x000000500000b947 */ /* 0x000fea0003800000 */
[----:B------:R-:W2:Y:S01]  /*4930*/  LDL R7, [R1+0x68] ;  /* 0x0000680001077983 */ /* 0x000ea20000100800 */
[----:B-----5:R-:W-:-:S05]  /*4940*/  HADD2.F32 R6, -RZ, R155.H0_H0 ;  /* 0x2000009bff067230 */ /* 0x020fca0000004100 */
[----:B------:R-:W-:-:S04]  /*4950*/  FMUL.FTZ R6, R6, c[0x0][0x1ec] ;  /* 0x00007b0006067a20 */ /* 0x000fc80000410000 */
[----:B--2---:R-:W-:-:S04]  /*4960*/  FMUL.FTZ R210, R7, R6 ;  /* 0x0000000607d27220 */ /* 0x004fc80000410000 */
[----:B------:R-:W-:Y:S02]  /*4970*/  @P2 FADD.FTZ R210, R146, R210 ;  /* 0x000000d292d22221 */ /* 0x000fe40000010000 */
.L_x_50293:
[----:B------:R-:W-:Y:S05]  /*4980*/  BSYNC B1 ;  /* 0x0000000000017941 */ /* 0x000fea0003800000 */
.L_x_50292:
[----:B------:R-:W-:Y:S01]  /*4990*/  BSSY B1, `(.L_x_50294) ;  /* 0x0000007000017945 */ /* 0x000fe20003800000 */
[----:B------:R-:W-:Y:S05]  /*49a0*/  @!P3 BRA `(.L_x_50295) ;  /* 0x000000500000b947 */ /* 0x000fea0003800000 */
[----:B------:R-:W2:Y:S01]  /*49b0*/  LDL R7, [R1+0x6c] ;  /* 0x00006c0001077983 */ /* 0x000ea20000100800 */
[----:B-----5:R-:W-:-:S05]  /*49c0*/  HADD2.F32 R6, -RZ, R155.H1_H1 ;  /* 0x3000009bff067230 */ /* 0x020fca0000004100 */
[----:B------:R-:W-:-:S04]  /*49d0*/  FMUL.FTZ R6, R6, c[0x0][0x1ec] ;  /* 0x00007b0006067a20 */ /* 0x000fc80000410000 */
[----:B--2---:R-:W-:-:S04]  /*49e0*/  FMUL.FTZ R211, R7, R6 ;  /* 0x0000000607d37220 */ /* 0x004fc80000410000 */
[----:B------:R-:W-:Y:S02]  /*49f0*/  @P2 FADD.FTZ R211, R147, R211 ;  /* 0x000000d393d32221 */ /* 0x000fe40000010000 */
.L_x_50295:
[----:B------:R-:W-:Y:S05]  /*4a00*/  BSYNC B1 ;  /* 0x0000000000017941 */ /* 0x000fea0003800000 */
.L_x_50294:
[----:B------:R-:W-:Y:S01]  /*4a10*/  HFMA2.MMA R6, -RZ, RZ, 0, 1.9073486328125e-06 ;  /* 0x00000020ff067435 */ /* 0x000fe200000001ff */
[----:B------:R-:W-:-:S09]  /*4a20*/  IADD3 R228, R228, 0x20, RZ ;  /* 0x00000020e4e47810 */ /* 0x000fd20007ffe0ff */
[C---:B------:R-:W-:Y:S01]  /*4a30*/  IMAD.WIDE.U32 R6, R5.reuse, R6, c[0x0][0x188] ;  /* 0x0000620005067625 */ /* 0x040fe200078e0006 */
[----:B------:R-:W-:-:S04]  /*4a40*/  IADD3 R5, R5, 0x20, RZ ;  /* 0x0000002005057810 */ /* 0x000fc80007ffe0ff */
[----:B------:R0:W-:Y:S04]  /*4a50*/  STG.E.128 [R6.64], R204 ;  /* 0x000000cc06007986 */ /* 0x0001e8000c101d04 */
[----:B------:R0:W-:Y:S02]  /*4a60*/  STG.E.128 [R6.64+0x10], R208 ;  /* 0x000010d006007986 */ /* 0x0001e4000c101d04 */
.L_x_50279:
[----:B------:R-:W-:Y:S05]  /*4a70*/  BSYNC B0 ;  /* 0x0000000000007941 */ /* 0x000fea0003800000 */
.L_x_50278:
        /* <DEDUP_REMOVED lines=44> */
.L_x_50299:
[----:B0-----:R-:W-:Y:S05]  /*4d40*/  BSYNC B1 ;  /* 0x0000000000017941 */ /* 0x001fea0003800000 */
.L_x_50298:
[----:B------:R-:W-:Y:S01]  /*4d50*/  BSSY B1, `(.L_x_50300) ;  /* 0x0000007000017945 */ /* 0x000fe20003800000 */
[----:B------:R-:W-:Y:S05]  /*4d60*/  @!P3 BRA `(.L_x_50301) ;  /* 0x000000500000b947 */ /* 0x000fea0003800000 */
[----:B------:R-:W2:Y:S01]  /*4d70*/  LDL R7, [R1+0x34] ;  /* 0x0000340001077983 */ /* 0x000ea20000100800 */
[----:B-----5:R-:W-:-:S05]  /*4d80*/  HADD2.F32 R6, -RZ, R152.H1_H1 ;  /* 0x30000098ff067230 */ /* 0x020fca0000004100 */
[----:B------:R-:W-:-:S04]  /*4d90*/  FMUL.FTZ R6, R6, c[0x0][0x1ec] ;  /* 0x00007b0006067a20 */ /* 0x000fc80000410000 */
[----:B--2---:R-:W-:-:S04]  /*4da0*/  FMUL.FTZ R213, R7, R6 ;  /* 0x0000000607d57220 */ /* 0x004fc80000410000 */
[----:B------:R-:W-:Y:S02]  /*4db0*/  @P2 FADD.FTZ R213, R137, R213 ;  /* 0x000000d589d52221 */ /* 0x000fe40000010000 */
.L_x_50301:
[----:B------:R-:W-:Y:S05]  /*4dc0*/  BSYNC B1 ;  /* 0x0000000000017941 */ /* 0x000fea0003800000 */
.L_x_50300:
[----:B------:R-:W-:Y:S01]  /*4dd0*/  BSSY B1, `(.L_x_50302) ;  /* 0x0000007000017945 */ /* 0x000fe20003800000 */
[----:B------:R-:W-:Y:S05]  /*4de0*/  @!P3 BRA `(.L_x_50303) ;  /* 0x000000500000b947 */ /* 0x000fea0003800000 */
[----:B------:R-:W2:Y:S01]  /*4df0*/  LDL R7, [R1+0x38] ;  /* 0x0000380001077983 */ /* 0x000ea20000100800 */
[----:B-----5:R-:W-:-:S05]  /*4e00*/  HADD2.F32 R6, -RZ, R153.H0_H0 ;  /* 0x20000099ff067230 */ /* 0x020fca0000004100 */
[----:B------:R-:W-:-:S04]  /*4e10*/  FMUL.FTZ R6, R6, c[0x0][0x1ec] ;  /* 0x00007b0006067a20 */ /* 0x000fc80000410000 */
[----:B--2---:R-:W-:-:S04]  /*4e20*/  FMUL.FTZ R214, R7, R6 ;  /* 0x0000000607d67220 */ /* 0x004fc80000410000 */
[----:B------:R-:W-:Y:S02]  /*4e30*/  @P2 FADD.FTZ R214, R138, R214 ;  /* 0x000000d68ad62221 */ /* 0x000fe40000010000 */
.L_x_50303:
[----:B------:R-:W-:Y:S05]  /*4e40*/  BSYNC B1 ;  /* 0x0000000000017941 */ /* 0x000fea0003800000 */
.L_x_50302:
[----:B------:R-:W-:Y:S01]  /*4e50*/  BSSY B1, `(.L_x_50304) ;  /* 0x0000007000017945 */ /* 0x000fe20003800000 */
[----:B------:R-:W-:Y:S05]  /*4e60*/  @!P3 BRA `(.L_x_50305) ;  /* 0x000000500000b947 */ /* 0x000fea0003800000 */
[----:B------:R-:W2:Y:S01]  /*4e70*/  LDL R7, [R1+0x3c] ;  /* 0x00003c0001077983 */ /* 0x000ea20000100800 */
[----:B-----5:R-:W-:-:S05]  /*4e80*/  HADD2.F32 R6, -RZ, R153.H1_H1 ;  /* 0x30000099ff067230 */ /* 0x020fca0000004100 */
[----:B------:R-:W-:-:S04]  /*4e90*/  FMUL.FTZ R6, R6, c[0x0][0x1ec] ;  /* 0x00007b0006067a20 */ /* 0x000fc80000410000 */
[----:B--2---:R-:W-:-:S04]  /*4ea0*/  FMUL.FTZ R215, R7, R6 ;  /* 0x0000000607d77220 */ /* 0x004fc80000410000 */
[----:B------:R-:W-:Y:S02]  /*4eb0*/  @P2 FADD.FTZ R215, R139, R215 ;  /* 0x000000d78bd72221 */ /* 0x000fe40000010000 */
.L_x_50305:
[----:B------:R-:W-:Y:S05]  /*4ec0*/  BSYNC B1 ;  /* 0x0000000000017941 */ /* 0x000fea0003800000 */
.L_x_50304:
[----:B------:R-:W-:Y:S01]  /*4ed0*/  BSSY B1, `(.L_x_50306) ;  /* 0x0000007000017945 */ /* 0x000fe20003800000 */
[----:B------:R-:W-:Y:S05]  /*4ee0*/  @!P3 BRA `(.L_x_50307) ;  /* 0x000000500000b947 */ /* 0x000fea0003800000 */
[----:B------:R-:W2:Y:S01]  /*4ef0*/  LDL R7, [R1+0x40] ;  /* 0x0000400001077983 */ /* 0x000ea20000100800 */
[----:B-----5:R-:W-:-:S05]  /*4f00*/  HADD2.F32 R6, -RZ, R154.H0_H0 ;  /* 0x2000009aff067230 */ /* 0x020fca0000004100 */
[----:B------:R-:W-:-:S04]  /*4f10*/  FMUL.FTZ R6, R6, c[0x0][0x1ec] ;  /* 0x00007b0006067a20 */ /* 0x000fc80000410000 */
[----:B--2---:R-:W-:-:S04]  /*4f20*/  FMUL.FTZ R216, R7, R6 ;  /* 0x0000000607d87220 */ /* 0x004fc80000410000 */
[----:B------:R-:W-:Y:S02]  /*4f30*/  @P2 FADD.FTZ R216, R144, R216 ;  /* 0x000000d890d82221 */ /* 0x000fe40000010000 */
.L_x_50307:
[----:B------:R-:W-:Y:S05]  /*4f40*/  BSYNC B1 ;  /* 0x0000000000017941 */ /* 0x000fea0003800000 */
.L_x_50306:
[----:B------:R-:W-:Y:S01]  /*4f50*/  BSSY B1, `(.L_x_50308) ;  /* 0x0000007000017945 */ /* 0x000fe20003800000 */
[----:B------:R-:W-:Y:S05]  /*4f60*/  @!P3 BRA `(.L_x_50309) ;  /* 0x000000500000b947 */ /* 0x000fea0003800000 */
[----:B------:R-:W2:Y:S01]  /*4f70*/  LDL R7, [R1+0x44] ;  /* 0x0000440001077983 */ /* 0x000ea20000100800 */
[----:B-----5:R-:W-:-:S05]  /*4f80*/  HADD2.F32 R6, -RZ, R154.H1_H1 ;  /* 0x3000009aff067230 */ /* 0x020fca0000004100 */
[----:B------:R-:W-:-:S04]  /*4f90*/  FMUL.FTZ R6, R6, c[0x0][0x1ec] ;  /* 0x00007b0006067a20 */ /* 0x000fc80000410000 */
[----:B--2---:R-:W-:-:S04]  /*4fa0*/  FMUL.FTZ R217, R7, R6 ;  /* 0x0000000607d97220 */ /* 0x004fc80000410000 */
[----:B------:R-:W-:Y:S02]  /*4fb0*/  @P2 FADD.FTZ R217, R145, R217 ;  /* 0x000000d991d92221 */ /* 0x000fe40000010000 */
.L_x_50309:
[----:B------:R-:W-:Y:S05]  /*4fc0*/  BSYNC B1 ;  /* 0x0000000000017941 */ /* 0x000fea0003800000 */
.L_x_50308:
[----:B------:R-:W-:Y:S01]  /*4fd0*/  BSSY B1, `(.L_x_50310) ;  /* 0x0000007000017945 */ /* 0x000fe20003800000 */
[----:B------:R-:W-:Y:S05]  /*4fe0*/  @!P3 BRA `(.L_x_50311) ;  /* 0x000000500000b947 */ /* 0x000fea0003800000 */
[----:B------:R-:W2:Y:S01]  /*4ff0*/  LDL R7, [R1+0x48] ;  /* 0x0000480001077983 */ /* 0x000ea20000100800 */
[----:B-----5:R-:W-:-:S05]  /*5000*/  HADD2.F32 R6, -RZ, R155.H0_H0 ;  /* 0x2000009bff067230 */ /* 0x020fca0000004100 */
[----:B------:R-:W-:-:S04]  /*5010*/  FMUL.FTZ R6, R6, c[0x0][0x1ec] ;  /* 0x00007b0006067a20 */ /* 0x000fc80000410000 */
[----:B--2---:R-:W-:-:S04]  /*5020*/  FMUL.FTZ R218, R7, R6 ;  /* 0x0000000607da7220 */ /* 0x004fc80000410000 */
[----:B------:R-:W-:Y:S02]  /*5030*/  @P2 FADD.FTZ R218, R146, R218 ;  /* 0x000000da92da2221 */ /* 0x000fe40000010000 */
.L_x_50311:
[----:B------:R-:W-:Y:S05]  /*5040*/  BSYNC B1 ;  /* 0x0000000000017941 */ /* 0x000fea0003800000 */
.L_x_50310:
[----:B------:R-:W-:Y:S01]  /*5050*/  BSSY B1, `(.L_x_50312) ;  /* 0x0000007000017945 */ /* 0x000fe20003800000 */
[----:B------:R-:W-:Y:S05]  /*5060*/  @!P3 BRA `(.L_x_50313) ;  /* 0x000000500000b947 */ /* 0x000fea0003800000 */
[----:B------:R-:W2:Y:S01]  /*5070*/  LDL R7, [R1+0x4c] ;  /* 0x00004c0001077983 */ /* 0x000ea20000100800 */
[----:B-----5:R-:W-:-:S05]  /*5080*/  HADD2.F32 R6, -RZ, R155.H1_H1 ;  /* 0x3000009bff067230 */ /* 0x020fca0000004100 */
[----:B------:R-:W-:-:S04]  /*5090*/  FMUL.FTZ R6, R6, c[0x0][0x1ec] ;  /* 0x00007b0006067a20 */ /* 0x000fc80000410000 */
[----:B--2---:R-:W-:-:S04]  /*50a0*/  FMUL.FTZ R219, R7, R6 ;  /* 0x0000000607db7220 */ /* 0x004fc80000410000 */
[----:B------:R-:W-:Y:S02]  /*50b0*/  @P2 FADD.FTZ R219, R147, R219 ;  /* 0x000000db93db2221 */ /* 0x000fe40000010000 */
.L_x_50313:
[----:B------:R-:W-:Y:S05]  /*50c0*/  BSYNC B1 ;  /* 0x0000000000017941 */ /* 0x000fea0003800000 */
.L_x_50312:
[----:B------:R-:W-:Y:S01]  /*50d0*/  HFMA2.MMA R6, -RZ, RZ, 0, 1.9073486328125e-06 ;  /* 0x00000020ff067435 */ /* 0x000fe200000001ff */
[----:B------:R-:W-:-:S09]  /*50e0*/  IADD3 R228, R228, 0x20, RZ ;  /* 0x00000020e4e47810 */ /* 0x000fd20007ffe0ff */
[C---:B------:R-:W-:Y:S01]  /*50f0*/  IMAD.WIDE.U32 R6, R5.reuse, R6, c[0x0][0x188] ;  /* 0x0000620005067625 */ /* 0x040fe200078e0006 */
[----:B------:R-:W-:-:S04]  /*5100*/  IADD3 R5, R5, 0x20, RZ ;  /* 0x0000002005057810 */ /* 0x000fc80007ffe0ff */
[----:B------:R0:W-:Y:S04]  /*5110*/  STG.E.128 [R6.64], R212 ;  /* 0x000000d406007986 */ /* 0x0001e8000c101d04 */
[----:B------:R0:W-:Y:S02]  /*5120*/  STG.E.128 [R6.64+0x10], R216 ;  /* 0x000010d806007986 */ /* 0x0001e4000c101d04 */
.L_x_50297:
[----:B------:R-:W-:Y:S05]  /*5130*/  BSYNC B0 ;  /* 0x0000000000007941 */ /* 0x000fea0003800000 */
.L_x_50296:
        /* <DEDUP_REMOVED lines=41> */
[----:B------:R-:W-:-:S04]  /*53d0*/  FMUL.FTZ R224, R248, R4 ;  /* 0x00000004f8e07220 */ /* 0x000fc80000410000 */
[----:B------:R-:W-:Y:S02]  /*53e0*/  @P1 FADD.FTZ R224, R136, R224 ;  /* 0x000000e088e01221 */ /* 0x000fe40000010000 */
.L_x_50317:
[----:B------:R-:W-:Y:S05]  /*53f0*/  BSYNC B1 ;  /* 0x0000000000017941 */ /* 0x000fea0003800000 */
.L_x_50316:
[----:B------:R-:W-:Y:S01]  /*5400*/  BSSY B1, `(.L_x_50318) ;  /* 0x0000006000017945 */ /* 0x000fe20003800000 */
[----:B------:R-:W-:Y:S05]  /*5410*/  @!P2 BRA `(.L_x_50319) ;  /* 0x000000400000a947 */ /* 0x000fea0003800000 */
[----:B-----5:R-:W-:-:S05]  /*5420*/  HADD2.F32 R4, -RZ, R152.H1_H1 ;  /* 0x30000098ff047230 */ /* 0x020fca0000004100 */
[----:B------:R-:W-:-:S04]  /*5430*/  FMUL.FTZ R4, R4, c[0x0][0x1ec] ;  /* 0x00007b0004047a20 */ /* 0x000fc80000410000 */
[----:B------:R-:W-:-:S04]  /*5440*/  FMUL.FTZ R225, R249, R4 ;  /* 0x00000004f9e17220 */ /* 0x000fc80000410000 */
[----:B------:R-:W-:Y:S02]  /*5450*/  @P1 FADD.FTZ R225, R137, R225 ;  /* 0x000000e189e11221 */ /* 0x000fe40000010000 */
.L_x_50319:
[----:B------:R-:W-:Y:S05]  /*5460*/  BSYNC B1 ;  /* 0x0000000000017941 */ /* 0x000fea0003800000 */
.L_x_50318:
[----:B------:R-:W-:Y:S01]  /*5470*/  BSSY B1, `(.L_x_50320) ;  /* 0x0000006000017945 */ /* 0x000fe20003800000 */
[----:B------:R-:W-:Y:S05]  /*5480*/  @!P2 BRA `(.L_x_50321) ;  /* 0x000000400000a947 */ /* 0x000fea0003800000 */
[----:B-----5:R-:W-:-:S05]  /*5490*/  HADD2.F32 R4, -RZ, R153.H0_H0 ;  /* 0x20000099ff047230 */ /* 0x020fca0000004100 */
[----:B------:R-:W-:-:S04]  /*54a0*/  FMUL.FTZ R4, R4, c[0x0][0x1ec] ;  /* 0x00007b0004047a20 */ /* 0x000fc80000410000 */
[----:B------:R-:W-:-:S04]  /*54b0*/  FMUL.FTZ R226, R250, R4 ;  /* 0x00000004fae27220 */ /* 0x000fc80000410000 */
[----:B------:R-:W-:Y:S02]  /*54c0*/  @P1 FADD.FTZ R226, R138, R226 ;  /* 0x000000e28ae21221 */ /* 0x000fe40000010000 */
.L_x_50321:
[----:B------:R-:W-:Y:S05]  /*54d0*/  BSYNC B1 ;  /* 0x0000000000017941 */ /* 0x000fea0003800000 */
.L_x_50320:
[----:B------:R-:W-:Y:S01]  /*54e0*/  BSSY B1, `(.L_x_50322) ;  /* 0x0000006000017945 */ /* 0x000fe20003800000 */
[----:B------:R-:W-:Y:S05]  /*54f0*/  @!P2 BRA `(.L_x_50323) ;  /* 0x000000400000a947 */ /* 0x000fea0003800000 */
[----:B-----5:R-:W-:-:S05]  /*5500*/  HADD2.F32 R4, -RZ, R153.H1_H1 ;  /* 0x30000099ff047230 */ /* 0x020fca0000004100 */
[----:B------:R-:W-:-:S04]  /*5510*/  FMUL.FTZ R4, R4, c[0x0][0x1ec] ;  /* 0x00007b0004047a20 */ /* 0x000fc80000410000 */
[----:B------:R-:W-:-:S04]  /*5520*/  FMUL.FTZ R227, R251, R4 ;  /* 0x00000004fbe37220 */ /* 0x000fc80000410000 */
[----:B------:R-:W-:Y:S02]  /*5530*/  @P1 FADD.FTZ R227, R139, R227 ;  /* 0x000000e38be31221 */ /* 0x000fe40000010000 */
.L_x_50323:
[----:B------:R-:W-:Y:S05]  /*5540*/  BSYNC B1 ;  /* 0x0000000000017941 */ /* 0x000fea0003800000 */
.L_x_50322:
[----:B------:R-:W-:Y:S01]  /*5550*/  BSSY B1, `(.L_x_50324) ;  /* 0x0000007000017945 */ /* 0x000fe20003800000 */
[----:B------:R-:W-:Y:S05]  /*5560*/  @!P2 BRA `(.L_x_50325) ;  /* 0x000000500000a947 */ /* 0x000fea0003800000 */
[----:B------:R-:W2:Y:S01]  /*5570*/  LDL R6, [R1] ;  /* 0x0000000001067983 */ /* 0x000ea20000100800 */
[----:B-----5:R-:W-:-:S05]  /*5580*/  HADD2.F32 R4, -RZ, R154.H0_H0 ;  /* 0x2000009aff047230 */ /* 0x020fca0000004100 */
[----:B------:R-:W-:-:S04]  /*5590*/  FMUL.FTZ R4, R4, c[0x0][0x1ec] ;  /* 0x00007b0004047a20 */ /* 0x000fc80000410000 */
[----:B--2---:R-:W-:-:S04]  /*55a0*/  FMUL.FTZ R220, R6, R4 ;  /* 0x0000000406dc7220 */ /* 0x004fc80000410000 */
[----:B------:R-:W-:Y:S02]  /*55b0*/  @P1 FADD.FTZ R220, R144, R220 ;  /* 0x000000dc90dc1221 */ /* 0x000fe40000010000 */
.L_x_50325:
[----:B------:R-:W-:Y:S05]  /*55c0*/  BSYNC B1 ;  /* 0x0000000000017941 */ /* 0x000fea0003800000 */
.L_x_50324:
[----:B------:R-:W-:Y:S01]  /*55d0*/  BSSY B1, `(.L_x_50326) ;  /* 0x0000007000017945 */ /* 0x000fe20003800000 */
[----:B------:R-:W-:Y:S05]  /*55e0*/  @!P2 BRA `(.L_x_50327) ;  /* 0x000000500000a947 */ /* 0x000fea0003800000 */
[----:B------:R-:W2:Y:S01]  /*55f0*/  LDL R6, [R1+0x4] ;  /* 0x0000040001067983 */ /* 0x000ea20000100800 */
[----:B-----5:R-:W-:-:S05]  /*5600*/  HADD2.F32 R4, -RZ, R154.H1_H1 ;  /* 0x3000009aff047230 */ /* 0x020fca0000004100 */
[----:B------:R-:W-:-:S04]  /*5610*/  FMUL.FTZ R4, R4, c[0x0][0x1ec] ;  /* 0x00007b0004047a20 */ /* 0x000fc80000410000 */
[----:B--2---:R-:W-:-:S04]  /*5620*/  FMUL.FTZ R221, R6, R4 ;  /* 0x0000000406dd7220 */ /* 0x004fc80000410000 */
[----:B------:R-:W-:Y:S02]  /*5630*/  @P1 FADD.FTZ R221, R145, R221 ;  /* 0x000000dd91dd1221 */ /* 0x000fe40000010000 */
.L_x_50327:
[----:B------:R-:W-:Y:S05]  /*5640*/  BSYNC B1 ;  /* 0x0000000000017941 */ /* 0x000fea0003800000 */
.L_x_50326:
[----:B------:R-:W-:Y:S01]  /*5650*/  BSSY B1, `(.L_x_50328) ;  /* 0x0000007000017945 */ /* 0x000fe20003800000 */
[----:B------:R-:W-:Y:S05]  /*5660*/  @!P2 BRA `(.L_x_50329) ;  /* 0x000000500000a947 */ /* 0x000fea0003800000 */
[----:B------:R-:W2:Y:S01]  /*5670*/  LDL R6, [R1+0x8] ;  /* 0x0000080001067983 */ /* 0x000ea20000100800 */
[----:B-----5:R-:W-:-:S05]  /*5680*/  HADD2.F32 R4, -RZ, R155.H0_H0 ;  /* 0x2000009bff047230 */ /* 0x020fca0000004100 */
[----:B------:R-:W-:-:S04]  /*5690*/  FMUL.FTZ R4, R4, c[0x0][0x1ec] ;  /* 0x00007b0004047a20 */ /* 0x000fc80000410000 */
[----:B--2---:R-:W-:-:S04]  /*56a0*/  FMUL.FTZ R222, R6, R4 ;  /* 0x0000000406de7220 */ /* 0x004fc80000410000 */
[----:B------:R-:W-:Y:S02]  /*56b0*/  @P1 FADD.FTZ R222, R146, R222 ;  /* 0x000000de92de1221 */ /* 0x000fe40000010000 */
.L_x_50329:
[----:B------:R-:W-:Y:S05]  /*56c0*/  BSYNC B1 ;  /* 0x0000000000017941 */ /* 0x000fea0003800000 */
.L_x_50328:
[----:B------:R-:W-:Y:S01]  /*56d0*/  BSSY B1, `(.L_x_50330) ;  /* 0x0000007000017945 */ /* 0x000fe20003800000 */
[----:B------:R-:W-:Y:S05]  /*56e0*/  @!P2 BRA `(.L_x_50331) ;  /* 0x000000500000a947 */ /* 0x000fea0003800000 */
[----:B------:R-:W2:Y:S01]  /*56f0*/  LDL R6, [R1+0xc] ;  /* 0x00000c0001067983 */ /* 0x000ea20000100800 */
[----:B-----5:R-:W-:-:S05]  /*5700*/  HADD2.F32 R4, -RZ, R155.H1_H1 ;  /* 0x3000009bff047230 */ /* 0x020fca0000004100 */
[----:B------:R-:W-:-:S04]  /*5710*/  FMUL.FTZ R4, R4, c[0x0][0x1ec] ;  /* 0x00007b0004047a20 */ /* 0x000fc80000410000 */
[----:B--2---:R-:W-:-:S04]  /*5720*/  FMUL.FTZ R223, R6, R4 ;  /* 0x0000000406df7220 */ /* 0x004fc80000410000 */
[----:B------:R-:W-:Y:S02]  /*5730*/  @P1 FADD.FTZ R223, R147, R223 ;  /* 0x000000df93df1221 */ /* 0x000fe40000010000 */
.L_x_50331:
[----:B------:R-:W-:Y:S05]  /*5740*/  BSYNC B1 ;  /* 0x0000000000017941 */ /* 0x000fea0003800000 */
.L_x_50330:
[----:B------:R-:W-:-:S10]  /*5750*/  HFMA2.MMA R4, -RZ, RZ, 0, 1.9073486328125e-06 ;  /* 0x00000020ff047435 */ /* 0x000fd400000001ff */
[----:B------:R-:W-:-:S05]  /*5760*/  IMAD.WIDE.U32 R4, R5, R4, c[0x0][0x188] ;  /* 0x0000620005047625 */ /* 0x000fca00078e0004 */
[----:B------:R0:W-:Y:S04]  /*5770*/  STG.E.128 [R4.64], R224 ;  /* 0x000000e004007986 */ /* 0x0001e8000c101d04 */
[----:B------:R0:W-:Y:S02]  /*5780*/  STG.E.128 [R4.64+0x10], R220 ;  /* 0x000010dc04007986 */ /* 0x0001e4000c101d04 */
.L_x_50315:
[----:B------:R-:W-:Y:S05]  /*5790*/  BSYNC B0 ;  /* 0x0000000000007941 */ /* 0x000fea0003800000 */
.L_x_50314:
        /* <DEDUP_REMOVED lines=104> */
.L_x_50356:
        /* <DEDUP_REMOVED lines=187> */
.L_x_50357:
        /* <DEDUP_REMOVED lines=52> */
[----:B------:R-:W-:Y:S01]  /*6d10*/  F2FP.PACK_AB R228, R230, R228 ;  /* 0x000000e4e6e4723e */ /* 0x000fe200000000ff */
[----:B------:R-:W-:Y:S02]  /*6d20*/  FADD.FTZ R230, R148, -R5 ;  /* 0x8000000594e67221 */ /* 0x000fe40000010000 */
[----:B----4-:R-:W-:Y:S02]  /*6d30*/  FFMA.FTZ R7, R16, R7, R10 ;  /* 0x0000000710077223 */ /* 0x010fe4000001000a */
[----:B------:R-:W-:Y:S01]  /*6d40*/  FMUL.FTZ R230, R4, R230 ;  /* 0x000000e604e67220 */ /* 0x000fe20000410000 */
[----:B------:R0:W5:Y:S01]  /*6d50*/  LDL.LU R16, [R1+0x17c] ;  /* 0x00017c0001107983 */ /* 0x0001620000300800 */
[----:B------:R-:W-:-:S03]  /*6d60*/  FFMA.FTZ R229, R0, R229, R11 ;  /* 0x000000e500e57223 */ /* 0x000fc6000001000b */
[----:B------:R0:W5:Y:S02]  /*6d70*/  LDL.LU R0, [R1+0x178] ;  /* 0x0001780001007983 */ /* 0x0001640000300800 */
[----:B------:R-:W-:Y:S01]  /*6d80*/  F2FP.PACK_AB R229, R229, R7 ;  /* 0x00000007e5e5723e */ /* 0x000fe200000000ff */
[----:B------:R-:W-:-:S04]  /*6d90*/  FADD.FTZ R7, R149, -R5 ;  /* 0x8000000595077221 */ /* 0x000fc80000010000 */
        /* <DEDUP_REMOVED lines=16> */
.L_x_50337:
[----:B------:R-:W-:Y:S05]  /*6ea0*/  BSYNC B1 ;  /* 0x0000000000017941 */ /* 0x000fea0003800000 */
.L_x_50336:
        /* <DEDUP_REMOVED lines=37> */
.L_x_50339:
[----:B------:R-:W-:Y:S05]  /*7100*/  BSYNC B1 ;  /* 0x0000000000017941 */ /* 0x000fea0003800000 */
.L_x_50338:
        /* <DEDUP_REMOVED lines=37> */
.L_x_50341:
[----:B------:R-:W-:Y:S05]  /*7360*/  BSYNC B1 ;  /* 0x0000000000017941 */ /* 0x000fea0003800000 */
.L_x_50340:
        /* <DEDUP_REMOVED lines=37> */
.L_x_50343:
[----:B------:R-:W-:Y:S05]  /*75c0*/  BSYNC B1 ;  /* 0x0000000000017941 */ /* 0x000fea0003800000 */
.L_x_50342:
        /* <DEDUP_REMOVED lines=37> */
.L_x_50345:
[----:B------:R-:W-:Y:S05]  /*7820*/  BSYNC B1 ;  /* 0x0000000000017941 */ /* 0x000fea0003800000 */
.L_x_50344:
        /* <DEDUP_REMOVED lines=37> */
.L_x_50347:
[----:B------:R-:W-:Y:S05]  /*7a80*/  BSYNC B1 ;  /* 0x0000000000017941 */ /* 0x000fea0003800000 */
.L_x_50346:
        /* <DEDUP_REMOVED lines=37> */
.L_x_50349:
[----:B------:R-:W-:Y:S05]  /*7ce0*/  BSYNC B1 ;  /* 0x0000000000017941 */ /* 0x000fea0003800000 */
.L_x_50348:
        /* <DEDUP_REMOVED lines=37> */
.L_x_50351:
[----:B------:R-:W-:Y:S05]  /*7f40*/  BSYNC B1 ;  /* 0x0000000000017941 */ /* 0x000fea0003800000 */
.L_x_50350:
        /* <DEDUP_REMOVED lines=37> */
.L_x_50353:
[----:B------:R-:W-:Y:S05]  /*81a0*/  BSYNC B1 ;  /* 0x0000000000017941 */ /* 0x000fea0003800000 */
.L_x_50352:
        /* <DEDUP_REMOVED lines=25> */
[----:B------:R-:W-:Y:S02]  /*8340*/  FMUL.FTZ R7, R4, R7 ;  /* 0x0000000704077220 */ /* 0x000fe40000410000 */
[----:B----4-:R-:W-:Y:S02]  /*8350*/  FFMA.FTZ R229, R3, R229, R130 ;  /* 0x000000e503e57223 */ /* 0x010fe40000010082 */
[----:B------:R-:W-:Y:S01]  /*8360*/  FFMA.FTZ R7, R230, R7, R131 ;  /* 0x00000007e6077223 */ /* 0x000fe20000010083 */
[----:B------:R0:W5:Y:S01]  /*8370*/  LDL.LU R3, [R1+0x178] ;  /* 0x0001780001037983 */ /* 0x0001620000300800 */
[----:B------:R-:W-:-:S03]  /*8380*/  FADD.FTZ R230, R220, -R5 ;  /* 0x80000005dce67221 */ /* 0x000fc60000010000 */
[----:B------:R-:W-:Y:S01]  /*8390*/  F2FP.PACK_AB R229, R7, R229 ;  /* 0x000000e507e5723e */ /* 0x000fe200000000ff */
[----:B------:R-:W-:Y:S02]  /*83a0*/  FADD.FTZ R7, R221, -R5 ;  /* 0x80000005dd077221 */ /* 0x000fe40000010000 */
[C---:B------:R-:W-:Y:S02]  /*83b0*/  FMUL.FTZ R230, R4.reuse, R230 ;  /* 0x000000e604e67220 */ /* 0x040fe40000410000 */
[----:B------:R-:W-:Y:S02]  /*83c0*/  FMUL.FTZ R7, R4, R7 ;  /* 0x0000000704077220 */ /* 0x000fe40000410000 */
[----:B------:R-:W-:Y:S02]  /*83d0*/  FFMA.FTZ R230, R2, R230, R132 ;  /* 0x000000e602e67223 */ /* 0x000fe40000010084 */
        /* <DEDUP_REMOVED lines=9> */
[----:B------:R-:W-:-:S05]  /*8470*/  FFMA.FTZ R5, R231, R5, R134 ;  /* 0x00000005e7057223 */ /* 0x000fca0000010086 */
[----:B------:R-:W-:Y:S02]  /*8480*/  F2FP.PACK_AB R231, R7, R5 ;  /* 0x0000000507e7723e */ /* 0x000fe400000000ff */
[----:B------:R-:W-:-:S05]  /*8490*/  MOV R7, 0x10 ;  /* 0x0000001000077802 */ /* 0x000fca0000000f00 */
[----:B------:R-:W-:-:S05]  /*84a0*/  IMAD.WIDE.U32 R6, R6, R7, c[0x0][0x208] ;  /* 0x0000820006067625 */ /* 0x000fca00078e0007 */
[----:B------:R0:W-:Y:S02]  /*84b0*/  STG.E.128 [R6.64], R228 ;  /* 0x000000e406007986 */ /* 0x0001e4000c101d04 */
.L_x_50335:
[----:B------:R-:W-:Y:S05]  /*84c0*/  BSYNC B0 ;  /* 0x0000000000007941 */ /* 0x000fea0003800000 */
.L_x_50334:
[----:B-1----:R-:W-:-:S04]  /*84d0*/  MOV R4, c[0x0][0x160] ;  /* 0x0000580000047a02 */ /* 0x002fc80000000f00 */
[----:B-----5:R-:W-:-:S04]  /*84e0*/  LEA R3, R4, R3, 0x2 ;  /* 0x0000000304037211 */ /* 0x020fc800078e10ff */
[----:B------:R-:W-:-:S13]  /*84f0*/  ISETP.GE.AND P1, PT, R3, c[0x0][0x164], PT ;  /* 0x0000590003007a0c */ /* 0x000fda0003f26270 */
[----:B0-----:R-:W-:Y:S01]  /*8500*/  @P1 CALL.REL.NOINC `(.L_x_50354) ;  /* 0x0000001000001944 */ /* 0x001fe20003c00000 */
[----:B------:R-:W-:Y:S05]  /*8510*/  BRA `(.L_x_50355) ;  /* 0xffff8e4000007947 */ /* 0x000fea000383ffff */
.L_x_50354:
[----:B------:R-:W-:Y:S05]  /*8520*/  EXIT ;  /* 0x000000000000794d */ /* 0x000fea0003800000 */
.L_x_50332:
[----:B------:R-:W-:Y:S01]  /*8530*/  HFMA2.MMA R4, -RZ, RZ, 0, 5.9604644775390625e-08 ;  /* 0x00000001ff047435 */ /* 0x000fe200000001ff */
[----:B------:R-:W-:Y:S02]  /*8540*/  MOV R228, R5 ;  /* 0x0000000500e47202 */ /* 0x000fe40000000f00 */
[----:B------:R-:W-:Y:S02]  /*8550*/  MOV R252, 0x1f ;  /* 0x0000001f00fc7802 */ /* 0x000fe40000000f00 */
[----:B------:R-:W-:Y:S02]  /*8560*/  MOV R7, 0xffffffff ;  /* 0xffffffff00077802 */ /* 0x000fe40000000f00 */
[----:B------:R-:W-:Y:S02]  /*8570*/  MOV R6, 0x8590 ;  /* 0x0000859000067802 */ /* 0x000fe40000000f00 */
[----:B-----5:R-:W-:Y:S05]  /*8580*/  CALL.REL.NOINC `($__internal_118_$__cuda_sm70_shflsync_bfly_p) ;  /* 0x00000e3000007944 */ /* 0x020fea0003c00000 */
[----:B-1----:R-:W-:Y:S05]  /*8590*/  BRA `(.L_x_50356) ;  /* 0xffffd88000007947 */ /* 0x002fea000383ffff */
.L_x_50333:
[----:B------:R-:W-:Y:S01]  /*85a0*/  HFMA2.MMA R4, -RZ, RZ, 0, 1.1920928955078125e-07 ;  /* 0x00000002ff047435 */ /* 0x000fe200000001ff */
[----:B------:R-:W-:Y:S02]  /*85b0*/  MOV R228, R5 ;  /* 0x0000000500e47202 */ /* 0x000fe40000000f00 */
[----:B------:R-:W-:-:S02]  /*85c0*/  MOV R252, 0x1f ;  /* 0x0000001f00fc7802 */ /* 0x000fc40000000f00 */
[----:B------:R-:W-:Y:S02]  /*85d0*/  MOV R7, 0xffffffff ;  /* 0xffffffff00077802 */ /* 0x000fe40000000f00 */
[----:B------:R-:W-:Y:S02]  /*85e0*/  MOV R6, 0x8600 ;  /* 0x0000860000067802 */ /* 0x000fe40000000f00 */
[----:B-----5:R-:W-:Y:S05]  /*85f0*/  CALL.REL.NOINC `($__internal_118_$__cuda_sm70_shflsync_bfly_p) ;  /* 0x00000dc000007944 */ /* 0x020fea0003c00000 */
[----:B-1----:R-:W-:Y:S01]  /*8600*/  FADD.FTZ R5, R5, R4 ;  /* 0x0000000405057221 */ /* 0x002fe20000010000 */
[----:B------:R-:W-:Y:S01]  /*8610*/  HFMA2.MMA R4, -RZ, RZ, 0, 2.384185791015625e-07 ;  /* 0x00000004ff047435 */ /* 0x000fe200000001ff */
[----:B------:R-:W-:Y:S02]  /*8620*/  MOV R252, 0x1f ;  /* 0x0000001f00fc7802 */ /* 0x000fe40000000f00 */
[----:B------:R-:W-:Y:S02]  /*8630*/  MOV R7, 0xffffffff ;  /* 0xffffffff00077802 */ /* 0x000fe40000000f00 */
[----:B------:R-:W-:Y:S02]  /*8640*/  MOV R228, R5 ;  /* 0x0000000500e47202 */ /* 0x000fe40000000f00 */
[----:B------:R-:W-:-:S02]  /*8650*/  MOV R6, 0x8670 ;  /* 0x0000867000067802 */ /* 0x000fc40000000f00 */
[----:B------:R-:W-:Y:S05]  /*8660*/  CALL.REL.NOINC `($__internal_118_$__cuda_sm70_shflsync_bfly_p) ;  /* 0x00000d5000007944 */ /* 0x000fea0003c00000 */
[----:B-1----:R-:W-:Y:S01]  /*8670*/  FADD.FTZ R5, R5, R4 ;  /* 0x0000000405057221 */ /* 0x002fe20000010000 */
[----:B------:R-:W-:Y:S01]  /*8680*/  HFMA2.MMA R4, -RZ, RZ, 0, 4.76837158203125e-07 ;  /* 0x00000008ff047435 */ /* 0x000fe200000001ff */
[----:B------:R-:W-:-:S02]  /*8690*/  MOV R252, 0x1f ;  /* 0x0000001f00fc7802 */ /* 0x000fc40000000f00 */
[----:B------:R-:W-:Y:S02]  /*86a0*/  MOV R7, 0xffffffff ;  /* 0xffffffff00077802 */ /* 0x000fe40000000f00 */
[----:B------:R-:W-:Y:S02]  /*86b0*/  MOV R228, R5 ;  /* 0x0000000500e47202 */ /* 0x000fe40000000f00 */
[----:B------:R-:W-:Y:S02]  /*86c0*/  MOV R6, 0x86e0 ;  /* 0x000086e000067802 */ /* 0x000fe40000000f00 */
[----:B------:R-:W-:Y:S05]  /*86d0*/  CALL.REL.NOINC `($__internal_118_$__cuda_sm70_shflsync_bfly_p) ;  /* 0x00000ce000007944 */ /* 0x000fea0003c00000 */
[----:B-1----:R-:W-:Y:S01]  /*86e0*/  FADD.FTZ R5, R5, R4 ;  /* 0x0000000405057221 */ /* 0x002fe20000010000 */
[----:B------:R-:W-:Y:S01]  /*86f0*/  HFMA2.MMA R4, -RZ, RZ, 0, 9.5367431640625e-07 ;  /* 0x00000010ff047435 */ /* 0x000fe200000001ff */
[----:B------:R-:W-:Y:S02]  /*8700*/  MOV R252, 0x1f ;  /* 0x0000001f00fc7802 */ /* 0x000fe40000000f00 */
[----:B------:R-:W-:Y:S02]  /*8710*/  MOV R7, 0xffffffff ;  /* 0xffffffff00077802 */ /* 0x000fe40000000f00 */
[----:B------:R-:W-:-:S02]  /*8720*/  MOV R228, R5 ;  /* 0x0000000500e47202 */ /* 0x000fc40000000f00 */
[----:B------:R-:W-:Y:S02]  /*8730*/  MOV R6, 0x8750 ;  /* 0x0000875000067802 */ /* 0x000fe40000000f00 */
[----:B------:R-:W-:Y:S05]  /*8740*/  CALL.REL.NOINC `($__internal_118_$__cuda_sm70_shflsync_bfly_p) ;  /* 0x00000c7000007944 */ /* 0x000fea0003c00000 */
        /* <DEDUP_REMOVED lines=173> */
[----:B------:R-:W-:Y:S05]  /*9220*/  CALL.REL.NOINC `($__internal_118_$__cuda_sm70_shflsync_bfly_p) ;  /* 0x0000019000007944 */ /* 0x000fea0003c00000 */
[----:B-1----:R-:W-:Y:S01]  /*9230*/  FADD.FTZ R228, R228, R4 ;  /* 0x00000004e4e47221 */ /* 0x002fe20000010000 */
[----:B------:R-:W-:Y:S01]  /*9240*/  HFMA2.MMA R4, -RZ, RZ, 0, 1.1920928955078125e-07 ;  /* 0x00000002ff047435 */ /* 0x000fe200000001ff */
[----:B------:R-:W-:Y:S02]  /*9250*/  MOV R252, 0x1f ;  /* 0x0000001f00fc7802 */ /* 0x000fe40000000f00 */
[----:B------:R-:W-:Y:S02]  /*9260*/  MOV R7, 0xffffffff ;  /* 0xffffffff00077802 */ /* 0x000fe40000000f00 */
[----:B------:R-:W-:Y:S02]  /*9270*/  MOV R6, 0x9290 ;  /* 0x0000929000067802 */ /* 0x000fe40000000f00 */
[----:B------:R-:W-:Y:S05]  /*9280*/  CALL.REL.NOINC `($__internal_118_$__cuda_sm70_shflsync_bfly_p) ;  /* 0x0000013000007944 */ /* 0x000fea0003c00000 */
[----:B-1----:R-:W-:Y:S01]  /*9290*/  FADD.FTZ R228, R228, R4 ;  /* 0x00000004e4e47221 */ /* 0x002fe20000010000 */
[----:B------:R-:W-:Y:S01]  /*92a0*/  HFMA2.MMA R4, -RZ, RZ, 0, 2.384185791015625e-07 ;  /* 0x00000004ff047435 */ /* 0x000fe200000001ff */
[----:B------:R-:W-:-:S02]  /*92b0*/  MOV R252, 0x1f ;  /* 0x0000001f00fc7802 */ /* 0x000fc40000000f00 */
[----:B------:R-:W-:Y:S02]  /*92c0*/  MOV R7, 0xffffffff ;  /* 0xffffffff00077802 */ /* 0x000fe40000000f00 */
[----:B------:R-:W-:Y:S02]  /*92d0*/  MOV R6, 0x92f0 ;  /* 0x000092f000067802 */ /* 0x000fe40000000f00 */
[----:B------:R-:W-:Y:S05]  /*92e0*/  CALL.REL.NOINC `($__internal_118_$__cuda_sm70_shflsync_bfly_p) ;  /* 0x000000d000007944 */ /* 0x000fea0003c00000 */
[----:B-1----:R-:W-:Y:S01]  /*92f0*/  FADD.FTZ R228, R228, R4 ;  /* 0x00000004e4e47221 */ /* 0x002fe20000010000 */
[----:B------:R-:W-:Y:S01]  /*9300*/  HFMA2.MMA R4, -RZ, RZ, 0, 4.76837158203125e-07 ;  /* 0x00000008ff047435 */ /* 0x000fe200000001ff */
[----:B------:R-:W-:Y:S02]  /*9310*/  MOV R252, 0x1f ;  /* 0x0000001f00fc7802 */ /* 0x000fe40000000f00 */
[----:B------:R-:W-:Y:S02]  /*9320*/  MOV R7, 0xffffffff ;  /* 0xffffffff00077802 */ /* 0x000fe40000000f00 */
[----:B------:R-:W-:Y:S02]  /*9330*/  MOV R6, 0x9350 ;  /* 0x0000935000067802 */ /* 0x000fe40000000f00 */
[----:B------:R-:W-:Y:S05]  /*9340*/  CALL.REL.NOINC `($__internal_118_$__cuda_sm70_shflsync_bfly_p) ;  /* 0x0000007000007944 */ /* 0x000fea0003c00000 */
[----:B-1----:R-:W-:Y:S01]  /*9350*/  FADD.FTZ R228, R228, R4 ;  /* 0x00000004e4e47221 */ /* 0x002fe20000010000 */
[----:B------:R-:W-:Y:S01]  /*9360*/  HFMA2.MMA R4, -RZ, RZ, 0, 9.5367431640625e-07 ;  /* 0x00000010ff047435 */ /* 0x000fe200000001ff */
[----:B------:R-:W-:-:S02]  /*9370*/  MOV R252, 0x1f ;  /* 0x0000001f00fc7802 */ /* 0x000fc40000000f00 */
[----:B------:R-:W-:Y:S02]  /*9380*/  MOV R7, 0xffffffff ;  /* 0xffffffff00077802 */ /* 0x000fe40000000f00 */
[----:B------:R-:W-:Y:S02]  /*9390*/  MOV R6, 0x93b0 ;  /* 0x000093b000067802 */ /* 0x000fe40000000f00 */
[----:B------:R-:W-:Y:S05]  /*93a0*/  CALL.REL.NOINC `($__internal_118_$__cuda_sm70_shflsync_bfly_p) ;  /* 0x0000001000007944 */ /* 0x000fea0003c00000 */
[----:B-1----:R-:W-:Y:S05]  /*93b0*/  BRA `(.L_x_50357) ;  /* 0xffffd61000007947 */ /* 0x002fea000383ffff */
        .weak           $__internal_118_$__cuda_sm70_shflsync_bfly_p
        .type           $__internal_118_$__cuda_sm70_shflsync_bfly_p,@function
        .size           $__internal_118_$__cuda_sm70_shflsync_bfly_p,(.L_x_71118 - $__internal_118_$__cuda_sm70_shflsync_bfly_p)
$__internal_118_$__cuda_sm70_shflsync_bfly_p:
[----:B------:R-:W-:Y:S04]  /*93c0*/  WARPSYNC R7 ;  /* 0x0000000700007348 */ /* 0x000fe80003800000 */
[----:B------:R0:W1:Y:S02]  /*93d0*/  SHFL.BFLY PT, R4, R228, R4, R252 ;  /* 0x0c000004e4047389 */ /* 0x00006400000e00fc */
[----:B0-----:R-:W-:-:S06]  /*93e0*/  HFMA2.MMA R7, -RZ, RZ, 0, 0 ;  /* 0x00000000ff077435 */ /* 0x001fcc00000001ff */
[----:B------:R-:W-:Y:S05]  /*93f0*/  RET.REL.NODEC R6 `(_ZN10layer_norm13ln_fwd_kernelINS_13Kernel_traitsIf6__halffS2_fjLj2560ELj1ELj4ELj1ELj16ENS_18Kernel_traits_baseILj2560EfS2_fS2_fjLj128EEEEELb0ELb1ELb1ELb0EEEvNS_9FwdParamsE) ;  /* 0xffff6c0006007950 */ /* 0x000fea0003c3ffff */
.L_x_50358:
        /* <DEDUP_REMOVED lines=16> */
.L_x_71118:


//--------------------- .text._ZN10layer_norm13ln_fwd_kernelINS_13Kernel_traitsIf6__halffS2_fjLj2560ELj1ELj4ELj1ELj16ENS_18Kernel_traits_baseILj2560EfS2_fS2_fjLj128EEEEELb0ELb1ELb1ELb1EEEvNS_9FwdParamsE --------------------------
	.section	.text._ZN10layer_norm13ln_fwd_kernelINS_13Kernel_traitsIf6__halffS2_fjLj2560ELj1ELj4ELj1ELj16ENS_18Kernel_traits_baseILj2560EfS2_fS2_fjLj128EEEEELb0ELb1ELb1ELb1EEEvNS_9FwdParamsE,"ax",@progbits
	.sectioninfo	@"SHI_REGISTERS=255"
	.align	128
        .global         _ZN10layer_norm13ln_fwd_kernelINS_13Kernel_traitsIf6__halffS2_fjLj2560ELj1ELj4ELj1ELj16ENS_18Kernel_traits_baseILj2560EfS2_fS2_fjLj128EEEEELb0ELb1ELb1ELb1EEEvNS_9FwdParamsE
        .type           _ZN10layer_norm13ln_fwd_kernelINS_13Kernel_traitsIf6__halffS2_fjLj2560ELj1ELj4ELj1ELj16ENS_18Kernel_traits_baseILj2560EfS2_fS2_fjLj128EEEEELb0ELb1ELb1ELb1EEEvNS_9FwdParamsE,@function
        .size           _ZN10layer_norm13ln_fwd_kernelINS_13Kernel_traitsIf6__halffS2_fjLj2560ELj1ELj4ELj1ELj16ENS_18Kernel_traits_baseILj2560EfS2_fS2_fjLj128EEEEELb0ELb1ELb1ELb1EEEvNS_9FwdParamsE,(.L_x_71119 - _ZN10layer_norm13ln_fwd_kernelINS_13Kernel_traitsIf6__halffS2_fjLj2560ELj1ELj4ELj1ELj16ENS_18Kernel_traits_baseILj2560EfS2_fS2_fjLj128EEEEELb0ELb1ELb1ELb1EEEvNS_9FwdParamsE)
        .other          _ZN10layer_norm13ln_fwd_kernelINS_13Kernel_traitsIf6__halffS2_fjLj2560ELj1ELj4ELj1ELj16ENS_18Kernel_traits_baseILj2560EfS2_fS2_fjLj128EEEEELb0ELb1ELb1ELb1EEEvNS_9FwdParamsE,@"STO_CUDA_ENTRY STV_DEFAULT"
_ZN10layer_norm13ln_fwd_kernelINS_13Kernel_traitsIf6__halffS2_fjLj2560ELj1ELj4ELj1ELj16ENS_18Kernel_traits_baseILj2560EfS2_fS2_fjLj128EEEEELb0ELb1ELb1ELb1EEEvNS_9FwdParamsE:
.text._ZN10layer_norm13ln_fwd_kernelINS_13Kernel_traitsIf6__halffS2_fjLj2560ELj1ELj4ELj1ELj16ENS_18Kernel_traits_baseILj2560EfS2_fS2_fjLj128EEEEELb0ELb1ELb1ELb1EEEvNS_9FwdParamsE:
        /* <DEDUP_REMOVED lines=166> */
.L_x_50524:
        /* <DEDUP_REMOVED lines=59> */
[----:B-----5:R-:W-:-:S05]  /*0e10*/  HADD2.F32 R3, -RZ, R168.H0_H0 ;  /* 0x200000a8ff037230 */ /* 0x020fca0000004100 */
[----:B------:R-:W-:-:S04]  /*0e20*/  FMUL.FTZ R3, R3, c[0x0][0x1ec] ;  /* 0x00007b0003037a20 */ /* 0x000fc80000410000 */
[----:B--2---:R-:W-:-:S04]  /*0e30*/  FMUL.FTZ R4, R176, R3 ;  /* 0x00000003b0047220 */ /* 0x004fc80000410000 */
[----:B------:R-:W-:Y:S02]  /*0e40*/  @P0 FADD.FTZ R4, R160, R4 ;  /* 0x00000004a0040221 */ /* 0x000fe40000010000 */
.L_x_50360:
[----:B------:R-:W-:Y:S05]  /*0e50*/  BSYNC B0 ;  /* 0x0000000000007941 */ /* 0x000fea0003800000 */
.L_x_50359:
[----:B------:R-:W-:Y:S01]  /*0e60*/  BSSY B0, `(.L_x_50361) ;  /* 0x0000007000007945 */ /* 0x000fe20003800000 */
[----:B------:R-:W-:Y:S05]  /*0e70*/  @!P6 BRA `(.L_x_50362) ;  /* 0x000000500000e947 */ /* 0x000fea0003800000 */
[----:B------:R-:W2:Y:S01]  /*0e80*/  LDL R176, [R1+0x134] ;  /* 0x0001340001b07983 */ /* 0x000ea20000100800 */
[----:B-----5:R-:W-:-:S05]  /*0e90*/  HADD2.F32 R3, -RZ, R168.H1_H1 ;  /* 0x300000a8ff037230 */ /* 0x020fca0000004100 */
[----:B------:R-:W-:-:S04]  /*0ea0*/  FMUL.FTZ R3, R3, c[0x0][0x1ec] ;  /* 0x00007b0003037a20 */ /* 0x000fc80000410000 */
[----:B--2---:R-:W-:-:S04]  /*0eb0*/  FMUL.FTZ R5, R176, R3 ;  /* 0x00000003b0057220 */ /* 0x004fc80000410000 */
[----:B------:R-:W-:Y:S02]  /*0ec0*/  @P0 FADD.FTZ R5, R161, R5 ;  /* 0x00000005a1050221 */ /* 0x000fe40000010000 */
.L_x_50362:
[----:B------:R-:W-:Y:S05]  /*0ed0*/  BSYNC B0 ;  /* 0x0000000000007941 */ /* 0x000fea0003800000 */
.L_x_50361:
[----:B------:R-:W-:Y:S01]  /*0ee0*/  BSSY B0, `(.L_x_50363) ;  /* 0x0000007000007945 */ /* 0x000fe20003800000 */
[----:B------:R-:W-:Y:S05]  /*0ef0*/  @!P6 BRA `(.L_x_50364) ;  /* 0x000000500000e947 */ /* 0x000fea0003800000 */
[----:B------:R-:W2:Y:S01]  /*0f00*/  LDL R176, [R1+0x138] ;  /* 0x0001380001b07983 */ /* 0x000ea20000100800 */
[----:B-----5:R-:W-:-:S05]  /*0f10*/  HADD2.F32 R3, -RZ, R169.H0_H0 ;  /* 0x200000a9ff037230 */ /* 0x020fca0000004100 */
[----:B------:R-:W-:-:S04]  /*0f20*/  FMUL.FTZ R3, R3, c[0x0][0x1ec] ;  /* 0x00007b0003037a20 */ /* 0x000fc80000410000 */
[----:B--2---:R-:W-:-:S04]  /*0f30*/  FMUL.FTZ R6, R176, R3 ;  /* 0x00000003b0067220 */ /* 0x004fc80000410000 */
[----:B------:R-:W-:Y:S02]  /*0f40*/  @P0 FADD.FTZ R6, R162, R6 ;  /* 0x00000006a2060221 */ /* 0x000fe40000010000 */
.L_x_50364:
[----:B------:R-:W-:Y:S05]  /*0f50*/  BSYNC B0 ;  /* 0x0000000000007941 */ /* 0x000fea0003800000 */
.L_x_50363:
[----:B------:R-:W-:Y:S01]  /*0f60*/  BSSY B0, `(.L_x_50365) ;  /* 0x0000007000007945 */ /* 0x000fe20003800000 */
[----:B------:R-:W-:Y:S05]  /*0f70*/  @!P6 BRA `(.L_x_50366) ;  /* 0x000000500000e947 */ /* 0x000fea0003800000 */
[----:B------:R-:W2:Y:S01]  /*0f80*/  LDL R176, [R1+0x13c] ;  /* 0x00013c0001b07983 */ /* 0x000ea20000100800 */
[----:B-----5:R-:W-:-:S05]  /*0f90*/  HADD2.F32 R3, -RZ, R169.H1_H1 ;  /* 0x300000a9ff037230 */ /* 0x020fca0000004100 */
[----:B------:R-:W-:-:S04]  /*0fa0*/  FMUL.FTZ R3, R3, c[0x0][0x1ec] ;  /* 0x00007b0003037a20 */ /* 0x000fc80000410000 */
[----:B--2---:R-:W-:-:S04]  /*0fb0*/  FMUL.FTZ R7, R176, R3 ;  /* 0x00000003b0077220 */ /* 0x004fc80000410000 */
[----:B------:R-:W-:Y:S02]  /*0fc0*/  @P0 FADD.FTZ R7, R163, R7 ;  /* 0x00000007a3070221 */ /* 0x000fe40000010000 */
.L_x_50366:
[----:B------:R-:W-:Y:S05]  /*0fd0*/  BSYNC B0 ;  /* 0x0000000000007941 */ /* 0x000fea0003800000 */
.L_x_50365:
[----:B------:R-:W-:Y:S01]  /*0fe0*/  BSSY B0, `(.L_x_50367) ;  /* 0x0000007000007945 */ /* 0x000fe20003800000 */
[----:B------:R-:W-:Y:S05]  /*0ff0*/  @!P6 BRA `(.L_x_50368) ;  /* 0x000000500000e947 */ /* 0x000fea0003800000 */
[----:B------:R-:W2:Y:S01]  /*1000*/  LDL R176, [R1+0x120] ;  /* 0x0001200001b07983 */ /* 0x000ea20000100800 */
[----:B-----5:R-:W-:-:S05]  /*1010*/  HADD2.F32 R3, -RZ, R170.H0_H0 ;  /* 0x200000aaff037230 */ /* 0x020fca0000004100 */
[----:B------:R-:W-:-:S04]  /*1020*/  FMUL.FTZ R3, R3, c[0x0][0x1ec] ;  /* 0x00007b0003037a20 */ /* 0x000fc80000410000 */
[----:B--2---:R-:W-:-:S04]  /*1030*/  FMUL.FTZ R244, R176, R3 ;  /* 0x00000003b0f47220 */ /* 0x004fc80000410000 */
[----:B------:R-:W-:Y:S02]  /*1040*/  @P0 FADD.FTZ R244, R164, R244 ;  /* 0x000000f4a4f40221 */ /* 0x000fe40000010000 */
.L_x_50368:
[----:B------:R-:W-:Y:S05]  /*1050*/  BSYNC B0 ;  /* 0x0000000000007941 */ /* 0x000fea0003800000 */
.L_x_50367:
[----:B------:R-:W-:Y:S01]  /*1060*/  BSSY B0, `(.L_x_50369) ;  /* 0x0000007000007945 */ /* 0x000fe20003800000 */
[----:B------:R-:W-:Y:S05]  /*1070*/  @!P6 BRA `(.L_x_50370) ;  /* 0x000000500000e947 */ /* 0x000fea0003800000 */
[----:B------:R-:W2:Y:S01]  /*1080*/  LDL R176, [R1+0x124] ;  /* 0x0001240001b07983 */ /* 0x000ea20000100800 */
[----:B-----5:R-:W-:-:S05]  /*1090*/  HADD2.F32 R3, -RZ, R170.H1_H1 ;  /* 0x300000aaff037230 */ /* 0x020fca0000004100 */
[----:B------:R-:W-:-:S04]  /*10a0*/  FMUL.FTZ R3, R3, c[0x0][0x1ec] ;  /* 0x00007b0003037a20 */ /* 0x000fc80000410000 */
[----:B--2---:R-:W-:-:S04]  /*10b0*/  FMUL.FTZ R245, R176, R3 ;  /* 0x00000003b0f57220 */ /* 0x004fc80000410000 */
[----:B------:R-:W-:Y:S02]  /*10c0*/  @P0 FADD.FTZ R245, R165, R245 ;  /* 0x000000f5a5f50221 */ /* 0x000fe40000010000 */
.L_x_50370:
[----:B------:R-:W-:Y:S05]  /*10d0*/  BSYNC B0 ;  /* 0x0000000000007941 */ /* 0x000fea0003800000 */
.L_x_50369:
[----:B------:R-:W-:Y:S01]  /*10e0*/  BSSY B0, `(.L_x_50371) ;  /* 0x0000007000007945 */ /* 0x000fe20003800000 */
[----:B------:R-:W-:Y:S05]  /*10f0*/  @!P6 BRA `(.L_x_50372) ;  /* 0x000000500000e947 */ /* 0x000fea0003800000 */
[----:B------:R-:W2:Y:S01]  /*1100*/  LDL R176, [R1+0x128] ;  /* 0x0001280001b07983 */ /* 0x000ea20000100800 */
[----:B-----5:R-:W-:-:S05]  /*1110*/  HADD2.F32 R3, -RZ, R171.H0_H0 ;  /* 0x200000abff037230 */ /* 0x020fca0000004100 */
[----:B------:R-:W-:-:S04]  /*1120*/  FMUL.FTZ R3, R3, c[0x0][0x1ec] ;  /* 0x00007b0003037a20 */ /* 0x000fc80000410000 */
[----:B--2---:R-:W-:-:S04]  /*1130*/  FMUL.FTZ R246, R176, R3 ;  /* 0x00000003b0f67220 */ /* 0x004fc80000410000 */
[----:B------:R-:W-:Y:S02]  /*1140*/  @P0 FADD.FTZ R246, R166, R246 ;  /* 0x000000f6a6f60221 */ /* 0x000fe40000010000 */
.L_x_50372:
[----:B------:R-:W-:Y:S05]  /*1150*/  BSYNC B0 ;  /* 0x0000000000007941 */ /* 0x000fea0003800000 */
.L_x_50371:
[----:B------:R-:W-:Y:S01]  /*1160*/  BSSY B0, `(.L_x_50373) ;  /* 0x0000007000007945 */ /* 0x000fe20003800000 */
[----:B------:R-:W-:Y:S05]  /*1170*/  @!P6 BRA `(.L_x_50374) ;  /* 0x000000500000e947 */ /* 0x000fea0003800000 */
[----:B------:R-:W2:Y:S01]  /*1180*/  LDL R176, [R1+0x12c] ;  /* 0x00012c0001b07983 */ /* 0x000ea20000100800 */
[----:B-----5:R-:W-:-:S05]  /*1190*/  HADD2.F32 R3, -RZ, R171.H1_H1 ;  /* 0x300000abff037230 */ /* 0x020fca0000004100 */
[----:B------:R-:W-:-:S04]  /*11a0*/  FMUL.FTZ R3, R3, c[0x0][0x1ec] ;  /* 0x00007b0003037a20 */ /* 0x000fc80000410000 */
[----:B--2---:R-:W-:-:S04]  /*11b0*/  FMUL.FTZ R247, R176, R3 ;  /* 0x00000003b0f77220 */ /* 0x004fc80000410000 */
[----:B------:R-:W-:Y:S02]  /*11c0*/  @P0 FADD.FTZ R247, R167, R247 ;  /* 0x000000f7a7f70221 */ /* 0x000fe40000010000 */
.L_x_50374:
[----:B------:R-:W-:Y:S05]  /*11d0*/  BSYNC B0 ;  /* 0x0000000000007941 */ /* 0x000fea0003800000 */
.L_x_50373:
        /* <DEDUP_REMOVED lines=42> */
.L_x_50376:
[----:B------:R-:W-:Y:S05]  /*1480*/  BSYNC B0 ;  /* 0x0000000000007941 */ /* 0x000fea0003800000 */
.L_x_50375:
[----:B------:R-:W-:Y:S01]  /*1490*/  BSSY B0, `(.L_x_50377) ;  /* 0x0000007000007945 */ /* 0x000fe20003800000 */
[----:B------:R-:W-:Y:S05]  /*14a0*/  @!P6 BRA `(.L_x_50378) ;  /* 0x000000500000e947 */ /* 0x000fea0003800000 */
[----:B------:R-:W2:Y:S01]  /*14b0*/  LDL R176, [R1+0xf4] ;  /* 0x0000f40001b07983 */ /* 0x000ea20000100800 */
[----:B-----5:R-:W-:-:S05]  /*14c0*/  HADD2.F32 R2, -RZ, R168.H1_H1 ;  /* 0x300000a8ff027230 */ /* 0x020fca0000004100 */
[----:B------:R-:W-:-:S04]  /*14d0*/  FMUL.FTZ R2, R2, c[0x0][0x1ec] ;  /* 0x00007b0002027a20 */ /* 0x000fc80000410000 */
[----:B--2---:R-:W-:-:S04]  /*14e0*/  FMUL.FTZ R237, R176, R2 ;  /* 0x00000002b0ed7220 */ /* 0x004fc80000410000 */
[----:B------:R-:W-:Y:S02]  /*14f0*/  @P0 FADD.FTZ R237, R161, R237 ;  /* 0x000000eda1ed0221 */ /* 0x000fe40000010000 */
.L_x_50378:
[----:B------:R-:W-:Y:S05]  /*1500*/  BSYNC B0 ;  /* 0x0000000000007941 */ /* 0x000fea0003800000 */
.L_x_50377:
[----:B------:R-:W-:Y:S01]  /*1510*/  BSSY B0, `(.L_x_50379) ;  /* 0x0000007000007945 */ /* 0x000fe20003800000 */
[----:B------:R-:W-:Y:S05]  /*1520*/  @!P6 BRA `(.L_x_50380) ;  /* 0x000000500000e947 */ /* 0x000fea0003800000 */
[----:B------:R-:W2:Y:S01]  /*1530*/  LDL R176, [R1+0xf8] ;  /* 0x0000f80001b07983 */ /* 0x000ea20000100800 */
[----:B-----5:R-:W-:-:S05]  /*1540*/  HADD2.F32 R2, -RZ, R169.H0_H0 ;  /* 0x200000a9ff027230 */ /* 0x020fca0000004100 */
[----:B------:R-:W-:-:S04]  /*1550*/  FMUL.FTZ R2, R2, c[0x0][0x1ec] ;  /* 0x00007b0002027a20 */ /* 0x000fc80000410000 */
[----:B--2---:R-:W-:-:S04]  /*1560*/  FMUL.FTZ R238, R176, R2 ;  /* 0x00000002b0ee7220 */ /* 0x004fc80000410000 */
[----:B------:R-:W-:Y:S02]  /*1570*/  @P0 FADD.FTZ R238, R162, R238 ;  /* 0x000000eea2ee0221 */ /* 0x000fe40000010000 */
.L_x_50380:
[----:B------:R-:W-:Y:S05]  /*1580*/  BSYNC B0 ;  /* 0x0000000000007941 */ /* 0x000fea0003800000 */
.L_x_50379:
[----:B------:R-:W-:Y:S01]  /*1590*/  BSSY B0, `(.L_x_50381) ;  /* 0x0000007000007945 */ /* 0x000fe20003800000 */
[----:B------:R-:W-:Y:S05]  /*15a0*/  @!P6 BRA `(.L_x_50382) ;  /* 0x000000500000e947 */ /* 0x000fea0003800000 */
[----:B------:R-:W2:Y:S01]  /*15b0*/  LDL R176, [R1+0xfc] ;  /* 0x0000fc0001b07983 */ /* 0x000ea20000100800 */
[----:B-----5:R-:W-:-:S05]  /*15c0*/  HADD2.F32 R2, -RZ, R169.H1_H1 ;  /* 0x300000a9ff027230 */ /* 0x020fca0000004100 */
[----:B------:R-:W-:-:S04]  /*15d0*/  FMUL.FTZ R2, R2, c[0x0][0x1ec] ;  /* 0x00007b0002027a20 */ /* 0x000fc80000410000 */
[----:B--2---:R-:W-:-:S04]  /*15e0*/  FMUL.FTZ R239, R176, R2 ;  /* 0x00000002b0ef7220 */ /* 0x004fc80000410000 */
[----:B------:R-:W-:Y:S02]  /*15f0*/  @P0 FADD.FTZ R239, R163, R239 ;  /* 0x000000efa3ef0221 */ /* 0x000fe40000010000 */
.L_x_50382:
[----:B------:R-:W-:Y:S05]  /*1600*/  BSYNC B0 ;  /* 0x0000000000007941 */ /* 0x000fea0003800000 */
.L_x_50381:
[----:B------:R-:W-:Y:S01]  /*1610*/  BSSY B0, `(.L_x_50383) ;  /* 0x0000007000007945 */ /* 0x000fe20003800000 */
[----:B------:R-:W-:Y:S05]  /*1620*/  @!P6 BRA `(.L_x_50384) ;  /* 0x000000500000e947 */ /* 0x000fea0003800000 */
[----:B------:R-:W2:Y:S01]  /*1630*/  LDL R176, [R1+0xe0] ;  /* 0x0000e00001b07983 */ /* 0x000ea20000100800 */
[----:B-----5:R-:W-:-:S05]  /*1640*/  HADD2.F32 R2, -RZ, R170.H0_H0 ;  /* 0x200000aaff027230 */ /* 0x020fca0000004100 */
[----:B------:R-:W-:-:S04]  /*1650*/  FMUL.FTZ R2, R2, c[0x0][0x1ec] ;  /* 0x00007b0002027a20 */ /* 0x000fc80000410000 */
[----:B--2---:R-:W-:-:S04]  /*1660*/  FMUL.FTZ R240, R176, R2 ;  /* 0x00000002b0f07220 */ /* 0x004fc80000410000 */
[----:B------:R-:W-:Y:S02]  /*1670*/  @P0 FADD.FTZ R240, R164, R240 ;  /* 0x000000f0a4f00221 */ /* 0x000fe40000010000 */
.L_x_50384:
[----:B------:R-:W-:Y:S05]  /*1680*/  BSYNC B0 ;  /* 0x0000000000007941 */ /* 0x000fea0003800000 */
.L_x_50383:
[----:B------:R-:W-:Y:S01]  /*1690*/  BSSY B0, `(.L_x_50385) ;  /* 0x0000007000007945 */ /* 0x000fe20003800000 */
[----:B------:R-:W-:Y:S05]  /*16a0*/  @!P6 BRA `(.L_x_50386) ;  /* 0x000000500000e947 */ /* 0x000fea0003800000 */
[----:B------:R-:W2:Y:S01]  /*16b0*/  LDL R176, [R1+0xe4] ;  /* 0x0000e40001b07983 */ /* 0x000ea20000100800 */
[----:B-----5:R-:W-:-:S05]  /*16c0*/  HADD2.F32 R2, -RZ, R170.H1_H1 ;  /* 0x300000aaff027230 */ /* 0x020fca0000004100 */
[----:B------:R-:W-:-:S04]  /*16d0*/  FMUL.FTZ R2, R2, c[0x0][0x1ec] ;  /* 0x00007b0002027a20 */ /* 0x000fc80000410000 */
[----:B--2---:R-:W-:-:S04]  /*16e0*/  FMUL.FTZ R241, R176, R2 ;  /* 0x00000002b0f17220 */ /* 0x004fc80000410000 */
[----:B------:R-:W-:Y:S02]  /*16f0*/  @P0 FADD.FTZ R241, R165, R241 ;  /* 0x000000f1a5f10221 */ /* 0x000fe40000010000 */
.L_x_50386:
[----:B------:R-:W-:Y:S05]  /*1700*/  BSYNC B0 ;  /* 0x0000000000007941 */ /* 0x000fea0003800000 */
.L_x_50385:
[----:B------:R-:W-:Y:S01]  /*1710*/  BSSY B0, `(.L_x_50387) ;  /* 0x0000007000007945 */ /* 0x000fe20003800000 */
[----:B------:R-:W-:Y:S05]  /*1720*/  @!P6 BRA `(.L_x_50388) ;  /* 0x000000500000e947 */ /* 0x000fea0003800000 */
[----:B------:R-:W2:Y:S01]  /*1730*/  LDL R176, [R1+0xe8] ;  /* 0x0000e80001b07983 */ /* 0x000ea20000100800 */
[----:B-----5:R-:W-:-:S05]  /*1740*/  HADD2.F32 R2, -RZ, R171.H0_H0 ;  /* 0x200000abff027230 */ /* 0x020fca0000004100 */
[----:B------:R-:W-:-:S04]  /*1750*/  FMUL.FTZ R2, R2, c[0x0][0x1ec] ;  /* 0x00007b0002027a20 */ /* 0x000fc80000410000 */
[----:B--2---:R-:W-:-:S04]  /*1760*/  FMUL.FTZ R242, R176, R2 ;  /* 0x00000002b0f27220 */ /* 0x004fc80000410000 */
[----:B------:R-:W-:Y:S02]  /*1770*/  @P0 FADD.FTZ R242, R166, R242 ;  /* 0x000000f2a6f20221 */ /* 0x000fe40000010000 */
.L_x_50388:
[----:B------:R-:W-:Y:S05]  /*1780*/  BSYNC B0 ;  /* 0x0000000000007941 */ /* 0x000fea0003800000 */
.L_x_50387:
[----:B------:R-:W-:Y:S01]  /*1790*/  BSSY B0, `(.L_x_50389) ;  /* 0x0000007000007945 */ /* 0x000fe20003800000 */
[----:B------:R-:W-:Y:S05]  /*17a0*/  @!P6 BRA `(.L_x_50390) ;  /* 0x000000500000e947 */ /* 0x000fea0003800000 */
[----:B------:R-:W2:Y:S01]  /*17b0*/  LDL R176, [R1+0xec] ;  /* 0x0000ec0001b07983 */ /* 0x000ea20000100800 */
[----:B-----5:R-:W-:-:S05]  /*17c0*/  HADD2.F32 R2, -RZ, R171.H1_H1 ;  /* 0x300000abff027230 */ /* 0x020fca0000004100 */
[----:B------:R-:W-:-:S04]  /*17d0*/  FMUL.FTZ R2, R2, c[0x0][0x1ec] ;  /* 0x00007b0002027a20 */ /* 0x000fc80000410000 */
[----:B--2---:R-:W-:-:S04]  /*17e0*/  FMUL.FTZ R243, R176, R2 ;  /* 0x00000002b0f37220 */ /* 0x004fc80000410000 */
[----:B------:R-:W-:Y:S02]  /*17f0*/  @P0 FADD.FTZ R243, R167, R243 ;  /* 0x000000f3a7f30221 */ /* 0x000fe40000010000 */
.L_x_50390:
[----:B------:R-:W-:Y:S05]  /*1800*/  BSYNC B0 ;  /* 0x0000000000007941 */ /* 0x000fea0003800000 */
.L_x_50389:
        /* <DEDUP_REMOVED lines=42> */
.L_x_50392:
[----:B------:R-:W-:Y:S05]  /*1ab0*/  BSYNC B0 ;  /* 0x0000000000007941 */ /* 0x000fea0003800000 */
.L_x_50391:
[----:B------:R-:W-:Y:S01]  /*1ac0*/  BSSY B0, `(.L_x_50393) ;  /* 0x0000007000007945 */ /* 0x000fe20003800000 */
[----:B------:R-:W-:Y:S05]  /*1ad0*/  @!P6 BRA `(.L_x_50394) ;  /* 0x000000500000e947 */ /* 0x000fea0003800000 */
[----:B------:R-:W2:Y:S01]  /*1ae0*/  LDL R176, [R1+0xb4] ;  /* 0x0000b40001b07983 */ /* 0x000ea20000100800 */
[----:B-----5:R-:W-:-:S05]  /*1af0*/  HADD2.F32 R3, -RZ, R168.H1_H1 ;  /* 0x300000a8ff037230 */ /* 0x020fca0000004100 */
[----:B------:R-:W-:-:S04]  /*1b00*/  FMUL.FTZ R3, R3, c[0x0][0x1ec] ;  /* 0x00007b0003037a20 */ /* 0x000fc80000410000 */
[----:B--2---:R-:W-:-:S04]  /*1b10*/  FMUL.FTZ R229, R176, R3 ;  /* 0x00000003b0e57220 */ /* 0x004fc80000410000 */
[----:B------:R-:W-:Y:S02]  /*1b20*/  @P0 FADD.FTZ R229, R161, R229 ;  /* 0x000000e5a1e50221 */ /* 0x000fe40000010000 */
.L_x_50394:
[----:B------:R-:W-:Y:S05]  /*1b30*/  BSYNC B0 ;  /* 0x0000000000007941 */ /* 0x000fea0003800000 */
.L_x_50393:
[----:B------:R-:W-:Y:S01]  /*1b40*/  BSSY B0, `(.L_x_50395) ;  /* 0x0000007000007945 */ /* 0x000fe20003800000 */
[----:B------:R-:W-:Y:S05]  /*1b50*/  @!P6 BRA `(.L_x_50396) ;  /* 0x000000500000e947 */ /* 0x000fea0003800000 */
[----:B------:R-:W2:Y:S01]  /*1b60*/  LDL R176, [R1+0xb8] ;  /* 0x0000b80001b07983 */ /* 0x000ea20000100800 */
[----:B-----5:R-:W-:-:S05]  /*1b70*/  HADD2.F32 R3, -RZ, R169.H0_H0 ;  /* 0x200000a9ff037230 */ /* 0x020fca0000004100 */
[----:B------:R-:W-:-:S04]  /*1b80*/  FMUL.FTZ R3, R3, c[0x0][0x1ec] ;  /* 0x00007b0003037a20 */ /* 0x000fc80000410000 */
[----:B--2---:R-:W-:-:S04]  /*1b90*/  FMUL.FTZ R230, R176, R3 ;  /* 0x00000003b0e67220 */ /* 0x004fc80000410000 */
[----:B------:R-:W-:Y:S02]  /*1ba0*/  @P0 FADD.FTZ R230, R162, R230 ;  /* 0x000000e6a2e60221 */ /* 0x000fe40000010000 */
.L_x_50396:
[----:B------:R-:W-:Y:S05]  /*1bb0*/  BSYNC B0 ;  /* 0x0000000000007941 */ /* 0x000fea0003800000 */
.L_x_50395:
[----:B------:R-:W-:Y:S01]  /*1bc0*/  BSSY B0, `(.L_x_50397) ;  /* 0x0000007000007945 */ /* 0x000fe20003800000 */
[----:B------:R-:W-:Y:S05]  /*1bd0*/  @!P6 BRA `(.L_x_50398) ;  /* 0x000000500000e947 */ /* 0x000fea0003800000 */
[----:B------:R-:W2:Y:S01]  /*1be0*/  LDL R176, [R1+0xbc] ;  /* 0x0000bc0001b07983 */ /* 0x000ea20000100800 */
[----:B-----5:R-:W-:-:S05]  /*1bf0*/  HADD2.F32 R3, -RZ, R169.H1_H1 ;  /* 0x300000a9ff037230 */ /* 0x020fca0000004100 */
[----:B------:R-:W-:-:S04]  /*1c00*/  FMUL.FTZ R3, R3, c[0x0][0x1ec] ;  /* 0x00007b0003037a20 */ /* 0x000fc80000410000 */
[----:B--2---:R-:W-:-:S04]  /*1c10*/  FMUL.FTZ R231, R176, R3 ;  /* 0x00000003b0e77220 */ /* 0x004fc80000410000 */
[----:B------:R-:W-:Y:S02]  /*1c20*/  @P0 FADD.FTZ R231, R163, R231 ;  /* 0x000000e7a3e70221 */ /* 0x000fe40000010000 */
.L_x_50398:
[----:B------:R-:W-:Y:S05]  /*1c30*/  BSYNC B0 ;  /* 0x0000000000007941 */ /* 0x000fea0003800000 */
.L_x_50397:
[----:B------:R-:W-:Y:S01]  /*1c40*/  BSSY B0, `(.L_x_50399) ;  /* 0x0000007000007945 */ /* 0x000fe20003800000 */
[----:B------:R-:W-:Y:S05]  /*1c50*/  @!P6 BRA `(.L_x_50400) ;  /* 0x000000500000e947 */ /* 0x000fea0003800000 */
[----:B------:R-:W2:Y:S01]  /*1c60*/  LDL R176, [R1+0xa0] ;  /* 0x0000a00001b07983 */ /* 0x000ea20000100800 */
[----:B-----5:R-:W-:-:S05]  /*1c70*/  HADD2.F32 R3, -RZ, R170.H0_H0 ;  /* 0x200000aaff037230 */ /* 0x020fca0000004100 */
[----:B------:R-:W-:-:S04]  /*1c80*/  FMUL.FTZ R3, R3, c[0x0][0x1ec] ;  /* 0x00007b0003037a20 */ /* 0x000fc80000410000 */
[----:B--2---:R-:W-:-:S04]  /*1c90*/  FMUL.FTZ R232, R176, R3 ;  /* 0x00000003b0e87220 */ /* 0x004fc80000410000 */
[----:B------:R-:W-:Y:S02]  /*1ca0*/  @P0 FADD.FTZ R232, R164, R232 ;  /* 0x000000e8a4e80221 */ /* 0x000fe40000010000 */
.L_x_50400:
[----:B------:R-:W-:Y:S05]  /*1cb0*/  BSYNC B0 ;  /* 0x0000000000007941 */ /* 0x000fea0003800000 */
.L_x_50399:
[----:B------:R-:W-:Y:S01]  /*1cc0*/  BSSY B0, `(.L_x_50401) ;  /* 0x0000007000007945 */ /* 0x000fe20003800000 */
[----:B------:R-:W-:Y:S05]  /*1cd0*/  @!P6 BRA `(.L_x_50402) ;  /* 0x000000500000e947 */ /* 0x000fea0003800000 */
[----:B------:R-:W2:Y:S01]  /*1ce0*/  LDL R176, [R1+0xa4] ;  /* 0x0000a40001b07983 */ /* 0x000ea20000100800 */
[----:B-----5:R-:W-:-:S05]  /*1cf0*/  HADD2.F32 R3, -RZ, R170.H1_H1 ;  /* 0x300000aaff037230 */ /* 0x020fca0000004100 */
[----:B------:R-:W-:-:S04]  /*1d00*/  FMUL.FTZ R3, R3, c[0x0][0x1ec] ;  /* 0x00007b0003037a20 */ /* 0x000fc80000410000 */
[----:B--2---:R-:W-:-:S04]  /*1d10*/  FMUL.FTZ R233, R176, R3 ;  /* 0x00000003b0e97220 */ /* 0x004fc80000410000 */
[----:B------:R-:W-:Y:S02]  /*1d20*/  @P0 FADD.FTZ R233, R165, R233 ;  /* 0x000000e9a5e90221 */ /* 0x000fe40000010000 */
.L_x_50402:
[----:B------:R-:W-:Y:S05]  /*1d30*/  BSYNC B0 ;  /* 0x0000000000007941 */ /* 0x000fea0003800000 */
.L_x_50401:
[----:B------:R-:W-:Y:S01]  /*1d40*/  BSSY B0, `(.L_x_50403) ;  /* 0x0000007000007945 */ /* 0x000fe20003800000 */
[----:B------:R-:W-:Y:S05]  /*1d50*/  @!P6 BRA `(.L_x_50404) ;  /* 0x000000500000e947 */ /* 0x000fea0003800000 */
[----:B------:R-:W2:Y:S01]  /*1d60*/  LDL R176, [R1+0xa8] ;  /* 0x0000a80001b07983 */ /* 0x000ea20000100800 */
[----:B-----5:R-:W-:-:S05]  /*1d70*/  HADD2.F32 R3, -RZ, R171.H0_H0 ;  /* 0x200000abff037230 */ /* 0x020fca0000004100 */
[----:B------:R-:W-:-:S04]  /*1d80*/  FMUL.FTZ R3, R3, c[0x0][0x1ec] ;  /* 0x00007b0003037a20 */ /* 0x000fc80000410000 */
[----:B--2---:R-:W-:-:S04]  /*1d90*/  FMUL.FTZ R234, R176, R3 ;  /* 0x00000003b0ea7220 */ /* 0x004fc80000410000 */
[----:B------:R-:W-:Y:S02]  /*1da0*/  @P0 FADD.FTZ R234, R166, R234 ;  /* 0x000000eaa6ea0221 */ /* 0x000fe40000010000 */
.L_x_50404:
[----:B------:R-:W-:Y:S05]  /*1db0*/  BSYNC B0 ;  /* 0x0000000000007941 */ /* 0x000fea0003800000 */
.L_x_50403:
[----:B------:R-:W-:Y:S01]  /*1dc0*/  BSSY B0, `(.L_x_50405) ;  /* 0x0000007000007945 */ /* 0x000fe20003800000 */
[----:B------:R-:W-:Y:S05]  /*1dd0*/  @!P6 BRA `(.L_x_50406) ;  /* 0x000000500000e947 */ /* 0x000fea0003800000 */
[----:B------:R-:W2:Y:S01]  /*1de0*/  LDL R176, [R1+0xac] ;  /* 0x0000ac0001b07983 */ /* 0x000ea20000100800 */
[----:B-----5:R-:W-:-:S05]  /*1df0*/  HADD2.F32 R3, -RZ, R171.H1_H1 ;  /* 0x300000abff037230 */ /* 0x020fca0000004100 */
[----:B------:R-:W-:-:S04]  /*1e00*/  FMUL.FTZ R3, R3, c[0x0][0x1ec] ;  /* 0x00007b0003037a20 */ /* 0x000fc80000410000 */
[----:B--2---:R-:W-:-:S04]  /*1e10*/  FMUL.FTZ R235, R176, R3 ;  /* 0x00000003b0eb7220 */ /* 0x004fc80000410000 */
[----:B------:R-:W-:Y:S02]  /*1e20*/  @P0 FADD.FTZ R235, R167, R235 ;  /* 0x000000eba7eb0221 */ /* 0x000fe40000010000 */
.L_x_50406:
[----:B------:R-:W-:Y:S05]  /*1e30*/  BSYNC B0 ;  /* 0x0000000000007941 */ /* 0x000fea0003800000 */
.L_x_50405:
        /* <DEDUP_REMOVED lines=42> */
.L_x_50408:
[----:B------:R-:W-:Y:S05]  /*20e0*/  BSYNC B0 ;  /* 0x0000000000007941 */ /* 0x000fea0003800000 */
.L_x_50407:
[----:B------:R-:W-:Y:S01]  /*20f0*/  BSSY B0, `(.L_x_50409) ;  /* 0x0000007000007945 */ /* 0x000fe20003800000 */
[----:B------:R-:W-:Y:S05]  /*2100*/  @!P6 BRA `(.L_x_50410) ;  /* 0x000000500000e947 */ /* 0x000fea0003800000 */
[----:B------:R-:W2:Y:S01]  /*2110*/  LDL R176, [R1+0x74] ;  /* 0x0000740001b07983 */ /* 0x000ea20000100800 */
[----:B-----5:R-:W-:-:S05]  /*2120*/  HADD2.F32 R2, -RZ, R168.H1_H1 ;  /* 0x300000a8ff027230 */ /* 0x020fca0000004100 */
[----:B------:R-:W-:-:S04]  /*2130*/  FMUL.FTZ R2, R2, c[0x0][0x1ec] ;  /* 0x00007b0002027a20 */ /* 0x000fc80000410000 */
[----:B--2---:R-:W-:-:S04]  /*2140*/  FMUL.FTZ R225, R176, R2 ;  /* 0x00000002b0e17220 */ /* 0x004fc80000410000 */
[----:B------:R-:W-:Y:S02]  /*2150*/  @P0 FADD.FTZ R225, R161, R225 ;  /* 0x000000e1a1e10221 */ /* 0x000fe40000010000 */
.L_x_50410:
[----:B------:R-:W-:Y:S05]  /*2160*/  BSYNC B0 ;  /* 0x0000000000007941 */ /* 0x000fea0003800000 */
.L_x_50409:
[----:B------:R-:W-:Y:S01]  /*2170*/  BSSY B0, `(.L_x_50411) ;  /* 0x0000007000007945 */ /* 0x000fe20003800000 */
[----:B------:R-:W-:Y:S05]  /*2180*/  @!P6 BRA `(.L_x_50412) ;  /* 0x000000500000e947 */ /* 0x000fea0003800000 */
[----:B------:R-:W2:Y:S01]  /*2190*/  LDL R176, [R1+0x78] ;  /* 0x0000780001b07983 */ /* 0x000ea20000100800 */
[----:B-----5:R-:W-:-:S05]  /*21a0*/  HADD2.F32 R2, -RZ, R169.H0_H0 ;  /* 0x200000a9ff027230 */ /* 0x020fca0000004100 */
[----:B------:R-:W-:-:S04]  /*21b0*/  FMUL.FTZ R2, R2, c[0x0][0x1ec] ;  /* 0x00007b0002027a20 */ /* 0x000fc80000410000 */
[----:B--2---:R-:W-:-:S04]  /*21c0*/  FMUL.FTZ R226, R176, R2 ;  /* 0x00000002b0e27220 */ /* 0x004fc80000410000 */
[----:B------:R-:W-:Y:S02]  /*21d0*/  @P0 FADD.FTZ R226, R162, R226 ;  /* 0x000000e2a2e20221 */ /* 0x000fe40000010000 */
.L_x_50412:
[----:B------:R-:W-:Y:S05]  /*21e0*/  BSYNC B0 ;  /* 0x0000000000007941 */ /* 0x000fea0003800000 */
.L_x_50411:
[----:B------:R-:W-:Y:S01]  /*21f0*/  BSSY B0, `(.L_x_50413) ;  /* 0x0000007000007945 */ /* 0x000fe20003800000 */
[----:B------:R-:W-:Y:S05]  /*2200*/  @!P6 BRA `(.L_x_50414) ;  /* 0x000000500000e947 */ /* 0x000fea0003800000 */
[----:B------:R-:W2:Y:S01]  /*2210*/  LDL R176, [R1+0x7c] ;  /* 0x00007c0001b07983 */ /* 0x000ea20000100800 */
[----:B-----5:R-:W-:-:S05]  /*2220*/  HADD2.F32 R2, -RZ, R169.H1_H1 ;  /* 0x300000a9ff027230 */ /* 0x020fca0000004100 */
[----:B------:R-:W-:-:S04]  /*2230*/  FMUL.FTZ R2, R2, c[0x0][0x1ec] ;  /* 0x00007b0002027a20 */ /* 0x000fc80000410000 */
[----:B--2---:R-:W-:-:S04]  /*2240*/  FMUL.FTZ R227, R176, R2 ;  /* 0x00000002b0e37220 */ /* 0x004fc80000410000 */
[----:B------:R-:W-:Y:S02]  /*2250*/  @P0 FADD.FTZ R227, R163, R227 ;  /* 0x000000e3a3e30221 */ /* 0x000fe40000010000 */
.L_x_50414:
[----:B------:R-:W-:Y:S05]  /*2260*/  BSYNC B0 ;  /* 0x0000000000007941 */ /* 0x000fea0003800000 */
.L_x_50413:
[----:B------:R-:W-:Y:S01]  /*2270*/  BSSY B0, `(.L_x_50415) ;  /* 0x0000007000007945 */ /* 0x000fe20003800000 */
[----:B------:R-:W-:Y:S05]  /*2280*/  @!P6 BRA `(.L_x_50416) ;  /* 0x000000500000e947 */ /* 0x000fea0003800000 */
[----:B------:R-:W2:Y:S01]  /*2290*/  LDL R176, [R1+0x60] ;  /* 0x0000600001b07983 */ /* 0x000ea20000100800 */
[----:B-----5:R-:W-:-:S05]  /*22a0*/  HADD2.F32 R2, -RZ, R170.H0_H0 ;  /* 0x200000aaff027230 */ /* 0x020fca0000004100 */
[----:B------:R-:W-:-:S04]  /*22b0*/  FMUL.FTZ R2, R2, c[0x0][0x1ec] ;  /* 0x00007b0002027a20 */ /* 0x000fc80000410000 */
[----:B--2---:R-:W-:-:S04]  /*22c0*/  FMUL.FTZ R220, R176, R2 ;  /* 0x00000002b0dc7220 */ /* 0x004fc80000410000 */
[----:B------:R-:W-:Y:S02]  /*22d0*/  @P0 FADD.FTZ R220, R164, R220 ;  /* 0x000000dca4dc0221 */ /* 0x000fe40000010000 */
.L_x_50416:
[----:B------:R-:W-:Y:S05]  /*22e0*/  BSYNC B0 ;  /* 0x0000000000007941 */ /* 0x000fea0003800000 */
.L_x_50415:
[----:B------:R-:W-:Y:S01]  /*22f0*/  BSSY B0, `(.L_x_50417) ;  /* 0x0000007000007945 */ /* 0x000fe20003800000 */
[----:B------:R-:W-:Y:S05]  /*2300*/  @!P6 BRA `(.L_x_50418) ;  /* 0x000000500000e947 */ /* 0x000fea0003800000 */
[----:B------:R-:W2:Y:S01]  /*2310*/  LDL R176, [R1+0x64] ;  /* 0x0000640001b07983 */ /* 0x000ea20000100800 */
[----:B-----5:R-:W-:-:S05]  /*2320*/  HADD2.F32 R2, -RZ, R170.H1_H1 ;  /* 0x300000aaff027230 */ /* 0x020fca0000004100 */
[----:B------:R-:W-:-:S04]  /*2330*/  FMUL.FTZ R2, R2, c[0x0][0x1ec] ;  /* 0x00007b0002027a20 */ /* 0x000fc80000410000 */
[----:B--2---:R-:W-:-:S04]  /*2340*/  FMUL.FTZ R221, R176, R2 ;  /* 0x00000002b0dd7220 */ /* 0x004fc80000410000 */
[----:B------:R-:W-:Y:S02]  /*2350*/  @P0 FADD.FTZ R221, R165, R221 ;  /* 0x000000dda5dd0221 */ /* 0x000fe40000010000 */
.L_x_50418:
[----:B------:R-:W-:Y:S05]  /*2360*/  BSYNC B0 ;  /* 0x0000000000007941 */ /* 0x000fea0003800000 */
.L_x_50417:
[----:B------:R-:W-:Y:S01]  /*2370*/  BSSY B0, `(.L_x_50419) ;  /* 0x0000007000007945 */ /* 0x000fe20003800000 */
[----:B------:R-:W-:Y:S05]  /*2380*/  @!P6 BRA `(.L_x_50420) ;  /* 0x000000500000e947 */ /* 0x000fea0003800000 */
[----:B------:R-:W2:Y:S01]  /*2390*/  LDL R176, [R1+0x68] ;  /* 0x0000680001b07983 */ /* 0x000ea20000100800 */
[----:B-----5:R-:W-:-:S05]  /*23a0*/  HADD2.F32 R2, -RZ, R171.H0_H0 ;  /* 0x200000abff027230 */ /* 0x020fca0000004100 */
[----:B------:R-:W-:-:S04]  /*23b0*/  FMUL.FTZ R2, R2, c[0x0][0x1ec] ;  /* 0x00007b0002027a20 */ /* 0x000fc80000410000 */
[----:B--2---:R-:W-:-:S04]  /*23c0*/  FMUL.FTZ R222, R176, R2 ;  /* 0x00000002b0de7220 */ /* 0x004fc80000410000 */
[----:B------:R-:W-:Y:S02]  /*23d0*/  @P0 FADD.FTZ R222, R166, R222 ;  /* 0x000000dea6de0221 */ /* 0x000fe40000010000 */
.L_x_50420:
[----:B------:R-:W-:Y:S05]  /*23e0*/  BSYNC B0 ;  /* 0x0000000000007941 */ /* 0x000fea0003800000 */
.L_x_50419:
[----:B------:R-:W-:Y:S01]  /*23f0*/  BSSY B0, `(.L_x_50421) ;  /* 0x0000007000007945 */ /* 0x000fe20003800000 */
[----:B------:R-:W-:Y:S05]  /*2400*/  @!P6 BRA `(.L_x_50422) ;  /* 0x000000500000e947 */ /* 0x000fea0003800000 */
[----:B------:R-:W2:Y:S01]  /*2410*/  LDL R176, [R1+0x6c] ;  /* 0x00006c0001b07983 */ /* 0x000ea20000100800 */
[----:B-----5:R-:W-:-:S05]  /*2420*/  HADD2.F32 R2, -RZ, R171.H1_H1 ;  /* 0x300000abff027230 */ /* 0x020fca0000004100 */
[----:B------:R-:W-:-:S04]  /*2430*/  FMUL.FTZ R2, R2, c[0x0][0x1ec] ;  /* 0x00007b0002027a20 */ /* 0x000fc80000410000 */
[----:B--2---:R-:W-:-:S04]  /*2440*/  FMUL.FTZ R223, R176, R2 ;  /* 0x00000002b0df7220 */ /* 0x004fc80000410000 */
[----:B------:R-:W-:Y:S02]  /*2450*/  @P0 FADD.FTZ R223, R167, R223 ;  /* 0x000000dfa7df0221 */ /* 0x000fe40000010000 */
.L_x_50422:
[----:B------:R-:W-:Y:S05]  /*2460*/  BSYNC B0 ;  /* 0x0000000000007941 */ /* 0x000fea0003800000 */
.L_x_50421:
        /* <DEDUP_REMOVED lines=42> */
.L_x_50424:
[----:B------:R-:W-:Y:S05]  /*2710*/  BSYNC B0 ;  /* 0x0000000000007941 */ /* 0x000fea0003800000 */
.L_x_50423:
[----:B------:R-:W-:Y:S01]  /*2720*/  BSSY B0, `(.L_x_50425) ;  /* 0x0000007000007945 */ /* 0x000fe20003800000 */
[----:B------:R-:W-:Y:S05]  /*2730*/  @!P6 BRA `(.L_x_50426) ;  /* 0x000000500000e947 */ /* 0x000fea0003800000 */
[----:B------:R-:W2:Y:S01]  /*2740*/  LDL R176, [R1+0x34] ;  /* 0x0000340001b07983 */ /* 0x000ea20000100800 */
[----:B-----5:R-:W-:-:S05]  /*2750*/  HADD2.F32 R3, -RZ, R168.H1_H1 ;  /* 0x300000a8ff037230 */ /* 0x020fca0000004100 */
[----:B------:R-:W-:-:S04]  /*2760*/  FMUL.FTZ R3, R3, c[0x0][0x1ec] ;  /* 0x00007b0003037a20 */ /* 0x000fc80000410000 */
[----:B--2---:R-:W-:-:S04]  /*2770*/  FMUL.FTZ R217, R176, R3 ;  /* 0x00000003b0d97220 */ /* 0x004fc80000410000 */
[----:B------:R-:W-:Y:S02]  /*2780*/  @P0 FADD.FTZ R217, R161, R217 ;  /* 0x000000d9a1d90221 */ /* 0x000fe40000010000 */
.L_x_50426:
[----:B------:R-:W-:Y:S05]  /*2790*/  BSYNC B0 ;  /* 0x0000000000007941 */ /* 0x000fea0003800000 */
.L_x_50425:
[----:B------:R-:W-:Y:S01]  /*27a0*/  BSSY B0, `(.L_x_50427) ;  /* 0x0000007000007945 */ /* 0x000fe20003800000 */
[----:B------:R-:W-:Y:S05]  /*27b0*/  @!P6 BRA `(.L_x_50428) ;  /* 0x000000500000e947 */ /* 0x000fea0003800000 */
[----:B------:R-:W2:Y:S01]  /*27c0*/  LDL R176, [R1+0x38] ;  /* 0x0000380001b07983 */ /* 0x000ea20000100800 */
[----:B-----5:R-:W-:-:S05]  /*27d0*/  HADD2.F32 R3, -RZ, R169.H0_H0 ;  /* 0x200000a9ff037230 */ /* 0x020fca0000004100 */
[----:B------:R-:W-:-:S04]  /*27e0*/  FMUL.FTZ R3, R3, c[0x0][0x1ec] ;  /* 0x00007b0003037a20 */ /* 0x000fc80000410000 */
[----:B--2---:R-:W-:-:S04]  /*27f0*/  FMUL.FTZ R218, R176, R3 ;  /* 0x00000003b0da7220 */ /* 0x004fc80000410000 */
[----:B------:R-:W-:Y:S02]  /*2800*/  @P0 FADD.FTZ R218, R162, R218 ;  /* 0x000000daa2da0221 */ /* 0x000fe40000010000 */
.L_x_50428:
[----:B------:R-:W-:Y:S05]  /*2810*/  BSYNC B0 ;  /* 0x0000000000007941 */ /* 0x000fea0003800000 */
.L_x_50427:
[----:B------:R-:W-:Y:S01]  /*2820*/  BSSY B0, `(.L_x_50429) ;  /* 0x0000007000007945 */ /* 0x000fe20003800000 */
[----:B------:R-:W-:Y:S05]  /*2830*/  @!P6 BRA `(.L_x_50430) ;  /* 0x000000500000e947 */ /* 0x000fea0003800000 */
[----:B------:R-:W2:Y:S01]  /*2840*/  LDL R176, [R1+0x3c] ;  /* 0x00003c0001b07983 */ /* 0x000ea20000100800 */
[----:B-----5:R-:W-:-:S05]  /*2850*/  HADD2.F32 R3, -RZ, R169.H1_H1 ;  /* 0x300000a9ff037230 */ /* 0x020fca0000004100 */
[----:B------:R-:W-:-:S04]  /*2860*/  FMUL.FTZ R3, R3, c[0x0][0x1ec] ;  /* 0x00007b0003037a20 */ /* 0x000fc80000410000 */
[----:B--2---:R-:W-:-:S04]  /*2870*/  FMUL.FTZ R219, R176, R3 ;  /* 0x00000003b0db7220 */ /* 0x004fc80000410000 */
[----:B------:R-:W-:Y:S02]  /*2880*/  @P0 FADD.FTZ R219, R163, R219 ;  /* 0x000000dba3db0221 */ /* 0x000fe40000010000 */
.L_x_50430:
[----:B------:R-:W-:Y:S05]  /*2890*/  BSYNC B0 ;  /* 0x0000000000007941 */ /* 0x000fea0003800000 */
.L_x_50429:
[----:B------:R-:W-:Y:S01]  /*28a0*/  BSSY B0, `(.L_x_50431) ;  /* 0x0000007000007945 */ /* 0x000fe20003800000 */
[----:B------:R-:W-:Y:S05]  /*28b0*/  @!P6 BRA `(.L_x_50432) ;  /* 0x000000500000e947 */ /* 0x000fea0003800000 */
[----:B------:R-:W2:Y:S01]  /*28c0*/  LDL R176, [R1+0x20] ;  /* 0x0000200001b07983 */ /* 0x000ea20000100800 */
[----:B-----5:R-:W-:-:S05]  /*28d0*/  HADD2.F32 R3, -RZ, R170.H0_H0 ;  /* 0x200000aaff037230 */ /* 0x020fca0000004100 */
[----:B------:R-:W-:-:S04]  /*28e0*/  FMUL.FTZ R3, R3, c[0x0][0x1ec] ;  /* 0x00007b0003037a20 */ /* 0x000fc80000410000 */
[----:B--2---:R-:W-:-:S04]  /*28f0*/  FMUL.FTZ R208, R176, R3 ;  /* 0x00000003b0d07220 */ /* 0x004fc80000410000 */
[----:B------:R-:W-:Y:S02]  /*2900*/  @P0 FADD.FTZ R208, R164, R208 ;  /* 0x000000d0a4d00221 */ /* 0x000fe40000010000 */
.L_x_50432:
[----:B------:R-:W-:Y:S05]  /*2910*/  BSYNC B0 ;  /* 0x0000000000007941 */ /* 0x000fea0003800000 */
.L_x_50431:
[----:B------:R-:W-:Y:S01]  /*2920*/  BSSY B0, `(.L_x_50433) ;  /* 0x0000007000007945 */ /* 0x000fe20003800000 */
[----:B------:R-:W-:Y:S05]  /*2930*/  @!P6 BRA `(.L_x_50434) ;  /* 0x000000500000e947 */ /* 0x000fea0003800000 */
[----:B------:R-:W2:Y:S01]  /*2940*/  LDL R176, [R1+0x24] ;  /* 0x0000240001b07983 */ /* 0x000ea20000100800 */
[----:B-----5:R-:W-:-:S05]  /*2950*/  HADD2.F32 R3, -RZ, R170.H1_H1 ;  /* 0x300000aaff037230 */ /* 0x020fca0000004100 */
[----:B------:R-:W-:-:S04]  /*2960*/  FMUL.FTZ R3, R3, c[0x0][0x1ec] ;  /* 0x00007b0003037a20 */ /* 0x000fc80000410000 */
[----:B--2---:R-:W-:-:S04]  /*2970*/  FMUL.FTZ R209, R176, R3 ;  /* 0x00000003b0d17220 */ /* 0x004fc80000410000 */
[----:B------:R-:W-:Y:S02]  /*2980*/  @P0 FADD.FTZ R209, R165, R209 ;  /* 0x000000d1a5d10221 */ /* 0x000fe40000010000 */
.L_x_50434:
[----:B------:R-:W-:Y:S05]  /*2990*/  BSYNC B0 ;  /* 0x0000000000007941 */ /* 0x000fea0003800000 */
.L_x_50433:
[----:B------:R-:W-:Y:S01]  /*29a0*/  BSSY B0, `(.L_x_50435) ;  /* 0x0000007000007945 */ /* 0x000fe20003800000 */
[----:B------:R-:W-:Y:S05]  /*29b0*/  @!P6 BRA `(.L_x_50436) ;  /* 0x000000500000e947 */ /* 0x000fea0003800000 */
[----:B------:R-:W2:Y:S01]  /*29c0*/  LDL R176, [R1+0x28] ;  /* 0x0000280001b07983 */ /* 0x000ea20000100800 */
[----:B-----5:R-:W-:-:S05]  /*29d0*/  HADD2.F32 R3, -RZ, R171.H0_H0 ;  /* 0x200000abff037230 */ /* 0x020fca0000004100 */
[----:B------:R-:W-:-:S04]  /*29e0*/  FMUL.FTZ R3, R3, c[0x0][0x1ec] ;  /* 0x00007b0003037a20 */ /* 0x000fc80000410000 */
[----:B--2---:R-:W-:-:S04]  /*29f0*/  FMUL.FTZ R210, R176, R3 ;  /* 0x00000003b0d27220 */ /* 0x004fc80000410000 */
[----:B------:R-:W-:Y:S02]  /*2a00*/  @P0 FADD.FTZ R210, R166, R210 ;  /* 0x000000d2a6d20221 */ /* 0x000fe40000010000 */
.L_x_50436:
[----:B------:R-:W-:Y:S05]  /*2a10*/  BSYNC B0 ;  /* 0x0000000000007941 */ /* 0x000fea0003800000 */
.L_x_50435:
[----:B------:R-:W-:Y:S01]  /*2a20*/  BSSY B0, `(.L_x_50437) ;  /* 0x0000007000007945 */ /* 0x000fe20003800000 */
[----:B------:R-:W-:Y:S05]  /*2a30*/  @!P6 BRA `(.L_x_50438) ;  /* 0x000000500000e947 */ /* 0x000fea0003800000 */
[----:B------:R-:W2:Y:S01]  /*2a40*/  LDL R176, [R1+0x2c] ;  /* 0x00002c0001b07983 */ /* 0x000ea20000100800 */
[----:B-----5:R-:W-:-:S05]  /*2a50*/  HADD2.F32 R3, -RZ, R171.H1_H1 ;  /* 0x300000abff037230 */ /* 0x020fca0000004100 */
[----:B------:R-:W-:-:S04]  /*2a60*/  FMUL.FTZ R3, R3, c[0x0][0x1ec] ;  /* 0x00007b0003037a20 */ /* 0x000fc80000410000 */
[----:B--2---:R-:W-:-:S04]  /*2a70*/  FMUL.FTZ R211, R176, R3 ;  /* 0x00000003b0d37220 */ /* 0x004fc80000410000 */
[----:B------:R-:W-:Y:S02]  /*2a80*/  @P0 FADD.FTZ R211, R167, R211 ;  /* 0x000000d3a7d30221 */ /* 0x000fe40000010000 */
.L_x_50438:
[----:B------:R-:W-:Y:S05]  /*2a90*/  BSYNC B0 ;  /* 0x0000000000007941 */ /* 0x000fea0003800000 */
.L_x_50437:
        /* <DEDUP_REMOVED lines=39> */
[----:B------:R-:W-:-:S04]  /*2d10*/  FMUL.FTZ R212, R120, R2 ;  /* 0x0000000278d47220 */ /* 0x000fc80000410000 */
[----:B------:R-:W-:Y:S02]  /*2d20*/  @P0 FADD.FTZ R212, R160, R212 ;  /* 0x000000d4a0d40221 */ /* 0x000fe40000010000 */
.L_x_50440:
[----:B------:R-:W-:Y:S05]  /*2d30*/  BSYNC B0 ;  /* 0x0000000000007941 */ /* 0x000fea0003800000 */
.L_x_50439:
[----:B------:R-:W-:Y:S01]  /*2d40*/  BSSY B0, `(.L_x_50441) ;  /* 0x0000006000007945 */ /* 0x000fe20003800000 */
[----:B------:R-:W-:Y:S05]  /*2d50*/  @!P6 BRA `(.L_x_50442) ;  /* 0x000000400000e947 */ /* 0x000fea0003800000 */
[----:B-----5:R-:W-:-:S05]  /*2d60*/  HADD2.F32 R2, -RZ, R168.H1_H1 ;  /* 0x300000a8ff027230 */ /* 0x020fca0000004100 */
[----:B------:R-:W-:-:S04]  /*2d70*/  FMUL.FTZ R2, R2, c[0x0][0x1ec] ;  /* 0x00007b0002027a20 */ /* 0x000fc80000410000 */
[----:B------:R-:W-:-:S04]  /*2d80*/  FMUL.FTZ R213, R121, R2 ;  /* 0x0000000279d57220 */ /* 0x000fc80000410000 */
[----:B------:R-:W-:Y:S02]  /*2d90*/  @P0 FADD.FTZ R213, R161, R213 ;  /* 0x000000d5a1d50221 */ /* 0x000fe40000010000 */
.L_x_50442:
[----:B------:R-:W-:Y:S05]  /*2da0*/  BSYNC B0 ;  /* 0x0000000000007941 */ /* 0x000fea0003800000 */
.L_x_50441:
[----:B------:R-:W-:Y:S01]  /*2db0*/  BSSY B0, `(.L_x_50443) ;  /* 0x0000006000007945 */ /* 0x000fe20003800000 */
[----:B------:R-:W-:Y:S05]  /*2dc0*/  @!P6 BRA `(.L_x_50444) ;  /* 0x000000400000e947 */ /* 0x000fea0003800000 */
[----:B-----5:R-:W-:-:S05]  /*2dd0*/  HADD2.F32 R2, -RZ, R169.H0_H0 ;  /* 0x200000a9ff027230 */ /* 0x020fca0000004100 */
[----:B------:R-:W-:-:S04]  /*2de0*/  FMUL.FTZ R2, R2, c[0x0][0x1ec] ;  /* 0x00007b0002027a20 */ /* 0x000fc80000410000 */
[----:B------:R-:W-:-:S04]  /*2df0*/  FMUL.FTZ R214, R122, R2 ;  /* 0x000000027ad67220 */ /* 0x000fc80000410000 */
[----:B------:R-:W-:Y:S02]  /*2e00*/  @P0 FADD.FTZ R214, R162, R214 ;  /* 0x000000d6a2d60221 */ /* 0x000fe40000010000 */
.L_x_50444:
[----:B------:R-:W-:Y:S05]  /*2e10*/  BSYNC B0 ;  /* 0x0000000000007941 */ /* 0x000fea0003800000 */
.L_x_50443:
[----:B------:R-:W-:Y:S01]  /*2e20*/  BSSY B0, `(.L_x_50445) ;  /* 0x0000006000007945 */ /* 0x000fe20003800000 */
[----:B------:R-:W-:Y:S05]  /*2e30*/  @!P6 BRA `(.L_x_50446) ;  /* 0x000000400000e947 */ /* 0x000fea0003800000 */
[----:B-----5:R-:W-:-:S05]  /*2e40*/  HADD2.F32 R2, -RZ, R169.H1_H1 ;  /* 0x300000a9ff027230 */ /* 0x020fca0000004100 */
[----:B------:R-:W-:-:S04]  /*2e50*/  FMUL.FTZ R2, R2, c[0x0][0x1ec] ;  /* 0x00007b0002027a20 */ /* 0x000fc80000410000 */
[----:B------:R-:W-:-:S04]  /*2e60*/  FMUL.FTZ R215, R123, R2 ;  /* 0x000000027bd77220 */ /* 0x000fc80000410000 */
[----:B------:R-:W-:Y:S02]  /*2e70*/  @P0 FADD.FTZ R215, R163, R215 ;  /* 0x000000d7a3d70221 */ /* 0x000fe40000010000 */
.L_x_50446:
[----:B------:R-:W-:Y:S05]  /*2e80*/  BSYNC B0 ;  /* 0x0000000000007941 */ /* 0x000fea0003800000 */
.L_x_50445:
[----:B------:R-:W-:Y:S01]  /*2e90*/  BSSY B0, `(.L_x_50447) ;  /* 0x0000006000007945 */ /* 0x000fe20003800000 */
[----:B------:R-:W-:Y:S05]  /*2ea0*/  @!P6 BRA `(.L_x_50448) ;  /* 0x000000400000e947 */ /* 0x000fea0003800000 */
[----:B-----5:R-:W-:-:S05]  /*2eb0*/  HADD2.F32 R2, -RZ, R170.H0_H0 ;  /* 0x200000aaff027230 */ /* 0x020fca0000004100 */
[----:B------:R-:W-:-:S04]  /*2ec0*/  FMUL.FTZ R2, R2, c[0x0][0x1ec] ;  /* 0x00007b0002027a20 */ /* 0x000fc80000410000 */
[----:B------:R-:W-:-:S04]  /*2ed0*/  FMUL.FTZ R172, R124, R2 ;  /* 0x000000027cac7220 */ /* 0x000fc80000410000 */
[----:B------:R-:W-:Y:S02]  /*2ee0*/  @P0 FADD.FTZ R172, R164, R172 ;  /* 0x000000aca4ac0221 */ /* 0x000fe40000010000 */
.L_x_50448:
[----:B------:R-:W-:Y:S05]  /*2ef0*/  BSYNC B0 ;  /* 0x0000000000007941 */ /* 0x000fea0003800000 */
.L_x_50447:
[----:B------:R-:W-:Y:S01]  /*2f00*/  BSSY B0, `(.L_x_50449) ;  /* 0x0000006000007945 */ /* 0x000fe20003800000 */
[----:B------:R-:W-:Y:S05]  /*2f10*/  @!P6 BRA `(.L_x_50450) ;  /* 0x000000400000e947 */ /* 0x000fea0003800000 */
[----:B-----5:R-:W-:-:S05]  /*2f20*/  HADD2.F32 R2, -RZ, R170.H1_H1 ;  /* 0x300000aaff027230 */ /* 0x020fca0000004100 */
[----:B------:R-:W-:-:S04]  /*2f30*/  FMUL.FTZ R2, R2, c[0x0][0x1ec] ;  /* 0x00007b0002027a20 */ /* 0x000fc80000410000 */
[----:B------:R-:W-:-:S04]  /*2f40*/  FMUL.FTZ R173, R125, R2 ;  /* 0x000000027dad7220 */ /* 0x000fc80000410000 */
[----:B------:R-:W-:Y:S02]  /*2f50*/  @P0 FADD.FTZ R173, R165, R173 ;  /* 0x000000ada5ad0221 */ /* 0x000fe40000010000 */
.L_x_50450:
[----:B------:R-:W-:Y:S05]  /*2f60*/  BSYNC B0 ;  /* 0x0000000000007941 */ /* 0x000fea0003800000 */
.L_x_50449:
[----:B------:R-:W-:Y:S01]  /*2f70*/  BSSY B0, `(.L_x_50451) ;  /* 0x0000006000007945 */ /* 0x000fe20003800000 */
[----:B------:R-:W-:Y:S05]  /*2f80*/  @!P6 BRA `(.L_x_50452) ;  /* 0x000000400000e947 */ /* 0x000fea0003800000 */
[----:B-----5:R-:W-:-:S05]  /*2f90*/  HADD2.F32 R2, -RZ, R171.H0_H0 ;  /* 0x200000abff027230 */ /* 0x020fca0000004100 */
[----:B------:R-:W-:-:S04]  /*2fa0*/  FMUL.FTZ R2, R2, c[0x0][0x1ec] ;  /* 0x00007b0002027a20 */ /* 0x000fc80000410000 */
[----:B------:R-:W-:-:S04]  /*2fb0*/  FMUL.FTZ R174, R126, R2 ;  /* 0x000000027eae7220 */ /* 0x000fc80000410000 */
[----:B------:R-:W-:Y:S02]  /*2fc0*/  @P0 FADD.FTZ R174, R166, R174 ;  /* 0x000000aea6ae0221 */ /* 0x000fe40000010000 */
.L_x_50452:
[----:B------:R-:W-:Y:S05]  /*2fd0*/  BSYNC B0 ;  /* 0x0000000000007941 */ /* 0x000fea0003800000 */
.L_x_50451:
[----:B------:R-:W-:Y:S01]  /*2fe0*/  BSSY B0, `(.L_x_50453) ;  /* 0x0000006000007945 */ /* 0x000fe20003800000 */
[----:B------:R-:W-:Y:S05]  /*2ff0*/  @!P6 BRA `(.L_x_50454) ;  /* 0x000000400000e947 */ /* 0x000fea0003800000 */
[----:B-----5:R-:W-:-:S05]  /*3000*/  HADD2.F32 R2, -RZ, R171.H1_H1 ;  /* 0x300000abff027230 */ /* 0x020fca0000004100 */
[----:B------:R-:W-:-:S04]  /*3010*/  FMUL.FTZ R2, R2, c[0x0][0x1ec] ;  /* 0x00007b0002027a20 */ /* 0x000fc80000410000 */
[----:B------:R-:W-:-:S04]  /*3020*/  FMUL.FTZ R175, R127, R2 ;  /* 0x000000027faf7220 */ /* 0x000fc80000410000 */
[----:B------:R-:W-:Y:S02]  /*3030*/  @P0 FADD.FTZ R175, R167, R175 ;  /* 0x000000afa7af0221 */ /* 0x000fe40000010000 */
.L_x_50454:
[----:B------:R-:W-:Y:S05]  /*3040*/  BSYNC B0 ;  /* 0x0000000000007941 */ /* 0x000fea0003800000 */
.L_x_50453:
        /* <DEDUP_REMOVED lines=41> */
.L_x_50456:
[----:B------:R-:W-:Y:S05]  /*32e0*/  BSYNC B0 ;  /* 0x0000000000007941 */ /* 0x000fea0003800000 */
.L_x_50455:
[----:B------:R-:W-:Y:S01]  /*32f0*/  BSSY B0, `(.L_x_50457) ;  /* 0x0000006000007945 */ /* 0x000fe20003800000 */
[----:B------:R-:W-:Y:S05]  /*3300*/  @!P6 BRA `(.L_x_50458) ;  /* 0x000000400000e947 */ /* 0x000fea0003800000 */
[----:B-----5:R-:W-:-:S05]  /*3310*/  HADD2.F32 R3, -RZ, R168.H1_H1 ;  /* 0x300000a8ff037230 */ /* 0x020fca0000004100 */
[----:B------:R-:W-:-:S04]  /*3320*/  FMUL.FTZ R3, R3, c[0x0][0x1ec] ;  /* 0x00007b0003037a20 */ /* 0x000fc80000410000 */
[----:B------:R-:W-:-:S04]  /*3330*/  FMUL.FTZ R205, R129, R3 ;  /* 0x0000000381cd7220 */ /* 0x000fc80000410000 */
[----:B------:R-:W-:Y:S02]  /*3340*/  @P0 FADD.FTZ R205, R161, R205 ;  /* 0x000000cda1cd0221 */ /* 0x000fe40000010000 */
.L_x_50458:
[----:B------:R-:W-:Y:S05]  /*3350*/  BSYNC B0 ;  /* 0x0000000000007941 */ /* 0x000fea0003800000 */
.L_x_50457:
[----:B------:R-:W-:Y:S01]  /*3360*/  BSSY B0, `(.L_x_50459) ;  /* 0x0000006000007945 */ /* 0x000fe20003800000 */
[----:B------:R-:W-:Y:S05]  /*3370*/  @!P6 BRA `(.L_x_50460) ;  /* 0x000000400000e947 */ /* 0x000fea0003800000 */
[----:B-----5:R-:W-:-:S05]  /*3380*/  HADD2.F32 R3, -RZ, R169.H0_H0 ;  /* 0x200000a9ff037230 */ /* 0x020fca0000004100 */
[----:B------:R-:W-:-:S04]  /*3390*/  FMUL.FTZ R3, R3, c[0x0][0x1ec] ;  /* 0x00007b0003037a20 */ /* 0x000fc80000410000 */
[----:B------:R-:W-:-:S04]  /*33a0*/  FMUL.FTZ R206, R130, R3 ;  /* 0x0000000382ce7220 */ /* 0x000fc80000410000 */
[----:B------:R-:W-:Y:S02]  /*33b0*/  @P0 FADD.FTZ R206, R162, R206 ;  /* 0x000000cea2ce0221 */ /* 0x000fe40000010000 */
.L_x_50460:
[----:B------:R-:W-:Y:S05]  /*33c0*/  BSYNC B0 ;  /* 0x0000000000007941 */ /* 0x000fea0003800000 */
.L_x_50459:
[----:B------:R-:W-:Y:S01]  /*33d0*/  BSSY B0, `(.L_x_50461) ;  /* 0x0000006000007945 */ /* 0x000fe20003800000 */
[----:B------:R-:W-:Y:S05]  /*33e0*/  @!P6 BRA `(.L_x_50462) ;  /* 0x000000400000e947 */ /* 0x000fea0003800000 */
[----:B-----5:R-:W-:-:S05]  /*33f0*/  HADD2.F32 R3, -RZ, R169.H1_H1 ;  /* 0x300000a9ff037230 */ /* 0x020fca0000004100 */
[----:B------:R-:W-:-:S04]  /*3400*/  FMUL.FTZ R3, R3, c[0x0][0x1ec] ;  /* 0x00007b0003037a20 */ /* 0x000fc80000410000 */
[----:B------:R-:W-:-:S04]  /*3410*/  FMUL.FTZ R207, R131, R3 ;  /* 0x0000000383cf7220 */ /* 0x000fc80000410000 */
[----:B------:R-:W-:Y:S02]  /*3420*/  @P0 FADD.FTZ R207, R163, R207 ;  /* 0x000000cfa3cf0221 */ /* 0x000fe40000010000 */
.L_x_50462:
[----:B------:R-:W-:Y:S05]  /*3430*/  BSYNC B0 ;  /* 0x0000000000007941 */ /* 0x000fea0003800000 */
.L_x_50461:
[----:B------:R-:W-:Y:S01]  /*3440*/  BSSY B0, `(.L_x_50463) ;  /* 0x0000006000007945 */ /* 0x000fe20003800000 */
[----:B------:R-:W-:Y:S05]  /*3450*/  @!P6 BRA `(.L_x_50464) ;  /* 0x000000400000e947 */ /* 0x000fea0003800000 */
[----:B-----5:R-:W-:-:S05]  /*3460*/  HADD2.F32 R3, -RZ, R170.H0_H0 ;  /* 0x200000aaff037230 */ /* 0x020fca0000004100 */
[----:B------:R-:W-:-:S04]  /*3470*/  FMUL.FTZ R3, R3, c[0x0][0x1ec] ;  /* 0x00007b0003037a20 */ /* 0x000fc80000410000 */
[----:B------:R-:W-:-:S04]  /*3480*/  FMUL.FTZ R184, R132, R3 ;  /* 0x0000000384b87220 */ /* 0x000fc80000410000 */
[----:B------:R-:W-:Y:S02]  /*3490*/  @P0 FADD.FTZ R184, R164, R184 ;  /* 0x000000b8a4b80221 */ /* 0x000fe40000010000 */
.L_x_50464:
[----:B------:R-:W-:Y:S05]  /*34a0*/  BSYNC B0 ;  /* 0x0000000000007941 */ /* 0x000fea0003800000 */
.L_x_50463:
[----:B------:R-:W-:Y:S01]  /*34b0*/  BSSY B0, `(.L_x_50465) ;  /* 0x0000006000007945 */ /* 0x000fe20003800000 */
[----:B------:R-:W-:Y:S05]  /*34c0*/  @!P6 BRA `(.L_x_50466) ;  /* 0x000000400000e947 */ /* 0x000fea0003800000 */
[----:B-----5:R-:W-:-:S05]  /*34d0*/  HADD2.F32 R3, -RZ, R170.H1_H1 ;  /* 0x300000aaff037230 */ /* 0x020fca0000004100 */
[----:B------:R-:W-:-:S04]  /*34e0*/  FMUL.FTZ R3, R3, c[0x0][0x1ec] ;  /* 0x00007b0003037a20 */ /* 0x000fc80000410000 */
[----:B------:R-:W-:-:S04]  /*34f0*/  FMUL.FTZ R185, R133, R3 ;  /* 0x0000000385b97220 */ /* 0x000fc80000410000 */
[----:B------:R-:W-:Y:S02]  /*3500*/  @P0 FADD.FTZ R185, R165, R185 ;  /* 0x000000b9a5b90221 */ /* 0x000fe40000010000 */
.L_x_50466:
[----:B------:R-:W-:Y:S05]  /*3510*/  BSYNC B0 ;  /* 0x0000000000007941 */ /* 0x000fea0003800000 */
.L_x_50465:
[----:B------:R-:W-:Y:S01]  /*3520*/  BSSY B0, `(.L_x_50467) ;  /* 0x0000006000007945 */ /* 0x000fe20003800000 */
[----:B------:R-:W-:Y:S05]  /*3530*/  @!P6 BRA `(.L_x_50468) ;  /* 0x000000400000e947 */ /* 0x000fea0003800000 */
[----:B-----5:R-:W-:-:S05]  /*3540*/  HADD2.F32 R3, -RZ, R171.H0_H0 ;  /* 0x200000abff037230 */ /* 0x020fca0000004100 */
[----:B------:R-:W-:-:S04]  /*3550*/  FMUL.FTZ R3, R3, c[0x0][0x1ec] ;  /* 0x00007b0003037a20 */ /* 0x000fc80000410000 */
[----:B------:R-:W-:-:S04]  /*3560*/  FMUL.FTZ R186, R134, R3 ;  /* 0x0000000386ba7220 */ /* 0x000fc80000410000 */
[----:B------:R-:W-:Y:S02]  /*3570*/  @P0 FADD.FTZ R186, R166, R186 ;  /* 0x000000baa6ba0221 */ /* 0x000fe40000010000 */
.L_x_50468:
[----:B------:R-:W-:Y:S05]  /*3580*/  BSYNC B0 ;  /* 0x0000000000007941 */ /* 0x000fea0003800000 */
.L_x_50467:
[----:B------:R-:W-:Y:S01]  /*3590*/  BSSY B0, `(.L_x_50469) ;  /* 0x0000006000007945 */ /* 0x000fe20003800000 */
[----:B------:R-:W-:Y:S05]  /*35a0*/  @!P6 BRA `(.L_x_50470) ;  /* 0x000000400000e947 */ /* 0x000fea0003800000 */
[----:B-----5:R-:W-:-:S05]  /*35b0*/  HADD2.F32 R3, -RZ, R171.H1_H1 ;  /* 0x300000abff037230 */ /* 0x020fca0000004100 */
[----:B------:R-:W-:-:S04]  /*35c0*/  FMUL.FTZ R3, R3, c[0x0][0x1ec] ;  /* 0x00007b0003037a20 */ /* 0x000fc80000410000 */
[----:B------:R-:W-:-:S04]  /*35d0*/  FMUL.FTZ R187, R135, R3 ;  /* 0x0000000387bb7220 */ /* 0x000fc80000410000 */
[----:B------:R-:W-:Y:S02]  /*35e0*/  @P0 FADD.FTZ R187, R167, R187 ;  /* 0x000000bba7bb0221 */ /* 0x000fe40000010000 */
.L_x_50470:
[----:B------:R-:W-:Y:S05]  /*35f0*/  BSYNC B0 ;  /* 0x0000000000007941 */ /* 0x000fea0003800000 */
.L_x_50469:
        /* <DEDUP_REMOVED lines=34> */
[----:B0----5:R-:W-:-:S05]  /*3820*/  HADD2.F32 R3, -RZ, R168.H0_H0 ;  /* 0x200000a8ff037230 */ /* 0x021fca0000004100 */
[----:B------:R-:W-:-:S04]  /*3830*/  FMUL.FTZ R3, R3, c[0x0][0x1ec] ;  /* 0x00007b0003037a20 */ /* 0x000fc80000410000 */
[----:B------:R-:W-:-:S04]  /*3840*/  FMUL.FTZ R188, R136, R3 ;  /* 0x0000000388bc7220 */ /* 0x000fc80000410000 */
[----:B------:R-:W-:Y:S02]  /*3850*/  @P0 FADD.FTZ R188, R160, R188 ;  /* 0x000000bca0bc0221 */ /* 0x000fe40000010000 */
.L_x_50472:
[----:B0-----:R-:W-:Y:S05]  /*3860*/  BSYNC B0 ;  /* 0x0000000000007941 */ /* 0x001fea0003800000 */
.L_x_50471:
[----:B------:R-:W-:Y:S01]  /*3870*/  BSSY B0, `(.L_x_50473) ;  /* 0x0000006000007945 */ /* 0x000fe20003800000 */
[----:B------:R-:W-:Y:S05]  /*3880*/  @!P6 BRA `(.L_x_50474) ;  /* 0x000000400000e947 */ /* 0x000fea0003800000 */
[----:B-----5:R-:W-:-:S05]  /*3890*/  HADD2.F32 R3, -RZ, R168.H1_H1 ;  /* 0x300000a8ff037230 */ /* 0x020fca0000004100 */
[----:B------:R-:W-:-:S04]  /*38a0*/  FMUL.FTZ R3, R3, c[0x0][0x1ec] ;  /* 0x00007b0003037a20 */ /* 0x000fc80000410000 */
[----:B------:R-:W-:-:S04]  /*38b0*/  FMUL.FTZ R189, R137, R3 ;  /* 0x0000000389bd7220 */ /* 0x000fc80000410000 */
[----:B------:R-:W-:Y:S02]  /*38c0*/  @P0 FADD.FTZ R189, R161, R189 ;  /* 0x000000bda1bd0221 */ /* 0x000fe40000010000 */
.L_x_50474:
[----:B------:R-:W-:Y:S05]  /*38d0*/  BSYNC B0 ;  /* 0x0000000000007941 */ /* 0x000fea0003800000 */
.L_x_50473:
[----:B------:R-:W-:Y:S01]  /*38e0*/  BSSY B0, `(.L_x_50475) ;  /* 0x0000006000007945 */ /* 0x000fe20003800000 */
[----:B------:R-:W-:Y:S05]  /*38f0*/  @!P6 BRA `(.L_x_50476) ;  /* 0x000000400000e947 */ /* 0x000fea0003800000 */
[----:B-----5:R-:W-:-:S05]  /*3900*/  HADD2.F32 R3, -RZ, R169.H0_H0 ;  /* 0x200000a9ff037230 */ /* 0x020fca0000004100 */
[----:B------:R-:W-:-:S04]  /*3910*/  FMUL.FTZ R3, R3, c[0x0][0x1ec] ;  /* 0x00007b0003037a20 */ /* 0x000fc80000410000 */
[----:B------:R-:W-:-:S04]  /*3920*/  FMUL.FTZ R190, R138, R3 ;  /* 0x000000038abe7220 */ /* 0x000fc80000410000 */
[----:B------:R-:W-:Y:S02]  /*3930*/  @P0 FADD.FTZ R190, R162, R190 ;  /* 0x000000bea2be0221 */ /* 0x000fe40000010000 */
.L_x_50476:
[----:B------:R-:W-:Y:S05]  /*3940*/  BSYNC B0 ;  /* 0x0000000000007941 */ /* 0x000fea0003800000 */
.L_x_50475:
[----:B------:R-:W-:Y:S01]  /*3950*/  BSSY B0, `(.L_x_50477) ;  /* 0x0000006000007945 */ /* 0x000fe20003800000 */
[----:B------:R-:W-:Y:S05]  /*3960*/  @!P6 BRA `(.L_x_50478) ;  /* 0x000000400000e947 */ /* 0x000fea0003800000 */
[----:B-----5:R-:W-:-:S05]  /*3970*/  HADD2.F32 R3, -RZ, R169.H1_H1 ;  /* 0x300000a9ff037230 */ /* 0x020fca0000004100 */
[----:B------:R-:W-:-:S04]  /*3980*/  FMUL.FTZ R3, R3, c[0x0][0x1ec] ;  /* 0x00007b0003037a20 */ /* 0x000fc80000410000 */
[----:B------:R-:W-:-:S04]  /*3990*/  FMUL.FTZ R191, R139, R3 ;  /* 0x000000038bbf7220 */ /* 0x000fc80000410000 */
[----:B------:R-:W-:Y:S02]  /*39a0*/  @P0 FADD.FTZ R191, R163, R191 ;  /* 0x000000bfa3bf0221 */ /* 0x000fe40000010000 */
.L_x_50478:
[----:B------:R-:W-:Y:S05]  /*39b0*/  BSYNC B0 ;  /* 0x0000000000007941 */ /* 0x000fea0003800000 */
.L_x_50477:
[----:B------:R-:W-:Y:S01]  /*39c0*/  BSSY B0, `(.L_x_50479) ;  /* 0x0000006000007945 */ /* 0x000fe20003800000 */
[----:B------:R-:W-:Y:S05]  /*39d0*/  @!P6 BRA `(.L_x_50480) ;  /* 0x000000400000e947 */ /* 0x000fea0003800000 */
[----:B-----5:R-:W-:-:S05]  /*39e0*/  HADD2.F32 R3, -RZ, R170.H0_H0 ;  /* 0x200000aaff037230 */ /* 0x020fca0000004100 */
[----:B------:R-:W-:-:S04]  /*39f0*/  FMUL.FTZ R3, R3, c[0x0][0x1ec] ;  /* 0x00007b0003037a20 */ /* 0x000fc80000410000 */
[----:B------:R-:W-:-:S04]  /*3a00*/  FMUL.FTZ R180, R140, R3 ;  /* 0x000000038cb47220 */ /* 0x000fc80000410000 */
[----:B------:R-:W-:Y:S02]  /*3a10*/  @P0 FADD.FTZ R180, R164, R180 ;  /* 0x000000b4a4b40221 */ /* 0x000fe40000010000 */
.L_x_50480:
[----:B------:R-:W-:Y:S05]  /*3a20*/  BSYNC B0 ;  /* 0x0000000000007941 */ /* 0x000fea0003800000 */
.L_x_50479:
[----:B------:R-:W-:Y:S01]  /*3a30*/  BSSY B0, `(.L_x_50481) ;  /* 0x0000006000007945 */ /* 0x000fe20003800000 */
[----:B------:R-:W-:Y:S05]  /*3a40*/  @!P6 BRA `(.L_x_50482) ;  /* 0x000000400000e947 */ /* 0x000fea0003800000 */
[----:B-----5:R-:W-:-:S05]  /*3a50*/  HADD2.F32 R3, -RZ, R170.H1_H1 ;  /* 0x300000aaff037230 */ /* 0x020fca0000004100 */
[----:B------:R-:W-:-:S04]  /*3a60*/  FMUL.FTZ R3, R3, c[0x0][0x1ec] ;  /* 0x00007b0003037a20 */ /* 0x000fc80000410000 */
[----:B------:R-:W-:-:S04]  /*3a70*/  FMUL.FTZ R181, R141, R3 ;  /* 0x000000038db57220 */ /* 0x000fc80000410000 */
[----:B------:R-:W-:Y:S02]  /*3a80*/  @P0 FADD.FTZ R181, R165, R181 ;  /* 0x000000b5a5b50221 */ /* 0x000fe40000010000 */
.L_x_50482:
[----:B------:R-:W-:Y:S05]  /*3a90*/  BSYNC B0 ;  /* 0x0000000000007941 */ /* 0x000fea0003800000 */
.L_x_50481:
[----:B------:R-:W-:Y:S01]  /*3aa0*/  BSSY B0, `(.L_x_50483) ;  /* 0x0000006000007945 */ /* 0x000fe20003800000 */
[----:B------:R-:W-:Y:S05]  /*3ab0*/  @!P6 BRA `(.L_x_50484) ;  /* 0x000000400000e947 */ /* 0x000fea0003800000 */
[----:B-----5:R-:W-:-:S05]  /*3ac0*/  HADD2.F32 R3, -RZ, R171.H0_H0 ;  /* 0x200000abff037230 */ /* 0x020fca0000004100 */
[----:B------:R-:W-:-:S04]  /*3ad0*/  FMUL.FTZ R3, R3, c[0x0][0x1ec] ;  /* 0x00007b0003037a20 */ /* 0x000fc80000410000 */
[----:B------:R-:W-:-:S04]  /*3ae0*/  FMUL.FTZ R182, R142, R3 ;  /* 0x000000038eb67220 */ /* 0x000fc80000410000 */
[----:B------:R-:W-:Y:S02]  /*3af0*/  @P0 FADD.FTZ R182, R166, R182 ;  /* 0x000000b6a6b60221 */ /* 0x000fe40000010000 */
.L_x_50484:
[----:B------:R-:W-:Y:S05]  /*3b00*/  BSYNC B0 ;  /* 0x0000000000007941 */ /* 0x000fea0003800000 */
.L_x_50483:
[----:B------:R-:W-:Y:S01]  /*3b10*/  BSSY B0, `(.L_x_50485) ;  /* 0x0000008000007945 */ /* 0x000fe20003800000 */
[----:B------:R-:W-:Y:S01]  /*3b20*/  IMAD.WIDE.U32 R2, R2, R195, c[0x0][0x188] ;  /* 0x0000620002027625 */ /* 0x000fe200078e00c3 */
[----:B------:R-:W-:Y:S01]  /*3b30*/  @!P6 FSEL R183, R167, RZ, P2 ;  /* 0x000000ffa7b7e208 */ /* 0x000fe20001000000 */
[----:B------:R-:W-:Y:S05]  /*3b40*/  @!P6 BRA `(.L_x_50486) ;  /* 0x000000400000e947 */ /* 0x000fea0003800000 */
[----:B-----5:R-:W-:-:S05]  /*3b50*/  HADD2.F32 R176, -RZ, R171.H1_H1 ;  /* 0x300000abffb07230 */ /* 0x020fca0000004100 */
[----:B------:R-:W-:-:S04]  /*3b60*/  FMUL.FTZ R176, R176, c[0x0][0x1ec] ;  /* 0x00007b00b0b07a20 */ /* 0x000fc80000410000 */
[----:B------:R-:W-:-:S04]  /*3b70*/  FMUL.FTZ R183, R143, R176 ;  /* 0x000000b08fb77220 */ /* 0x000fc80000410000 */
[----:B------:R-:W-:Y:S02]  /*3b80*/  @P0 FADD.FTZ R183, R167, R183 ;  /* 0x000000b7a7b70221 */ /* 0x000fe40000010000 */
.L_x_50486:
[----:B------:R-:W-:Y:S05]  /*3b90*/  BSYNC B0 ;  /* 0x0000000000007941 */ /* 0x000fea0003800000 */
.L_x_50485:
        /* <DEDUP_REMOVED lines=31> */
[----:B0----5:R-:W-:-:S05]  /*3d90*/  HADD2.F32 R2, -RZ, R168.H0_H0 ;  /* 0x200000a8ff027230 */ /* 0x021fca0000004100 */
[----:B------:R-:W-:-:S04]  /*3da0*/  FMUL.FTZ R2, R2, c[0x0][0x1ec] ;  /* 0x00007b0002027a20 */ /* 0x000fc80000410000 */
[----:B------:R-:W-:-:S04]  /*3db0*/  FMUL.FTZ R200, R144, R2 ;  /* 0x0000000290c87220 */ /* 0x000fc80000410000 */
[----:B------:R-:W-:Y:S02]  /*3dc0*/  @P0 FADD.FTZ R200, R160, R200 ;  /* 0x000000c8a0c80221 */ /* 0x000fe40000010000 */
.L_x_50488:
[----:B0-----:R-:W-:Y:S05]  /*3dd0*/  BSYNC B0 ;  /* 0x0000000000007941 */ /* 0x001fea0003800000 */
.L_x_50487:
[----:B------:R-:W-:Y:S01]  /*3de0*/  BSSY B0, `(.L_x_50489) ;  /* 0x0000006000007945 */ /* 0x000fe20003800000 */
[----:B------:R-:W-:Y:S05]  /*3df0*/  @!P6 BRA `(.L_x_50490) ;  /* 0x000000400000e947 */ /* 0x000fea0003800000 */
[----:B-----5:R-:W-:-:S05]  /*3e00*/  HADD2.F32 R2, -RZ, R168.H1_H1 ;  /* 0x300000a8ff027230 */ /* 0x020fca0000004100 */
[----:B------:R-:W-:-:S04]  /*3e10*/  FMUL.FTZ R2, R2, c[0x0][0x1ec] ;  /* 0x00007b0002027a20 */ /* 0x000fc80000410000 */
[----:B------:R-:W-:-:S04]  /*3e20*/  FMUL.FTZ R201, R145, R2 ;  /* 0x0000000291c97220 */ /* 0x000fc80000410000 */
[----:B------:R-:W-:Y:S02]  /*3e30*/  @P0 FADD.FTZ R201, R161, R201 ;  /* 0x000000c9a1c90221 */ /* 0x000fe40000010000 */
.L_x_50490:
[----:B------:R-:W-:Y:S05]  /*3e40*/  BSYNC B0 ;  /* 0x0000000000007941 */ /* 0x000fea0003800000 */
.L_x_50489:
[----:B------:R-:W-:Y:S01]  /*3e50*/  BSSY B0, `(.L_x_50491) ;  /* 0x0000006000007945 */ /* 0x000fe20003800000 */
[----:B------:R-:W-:Y:S05]  /*3e60*/  @!P6 BRA `(.L_x_50492) ;  /* 0x000000400000e947 */ /* 0x000fea0003800000 */
[----:B-----5:R-:W-:-:S05]  /*3e70*/  HADD2.F32 R2, -RZ, R169.H0_H0 ;  /* 0x200000a9ff027230 */ /* 0x020fca0000004100 */
[----:B------:R-:W-:-:S04]  /*3e80*/  FMUL.FTZ R2, R2, c[0x0][0x1ec] ;  /* 0x00007b0002027a20 */ /* 0x000fc80000410000 */
[----:B------:R-:W-:-:S04]  /*3e90*/  FMUL.FTZ R202, R146, R2 ;  /* 0x0000000292ca7220 */ /* 0x000fc80000410000 */
[----:B------:R-:W-:Y:S02]  /*3ea0*/  @P0 FADD.FTZ R202, R162, R202 ;  /* 0x000000caa2ca0221 */ /* 0x000fe40000010000 */
.L_x_50492:
[----:B------:R-:W-:Y:S05]  /*3eb0*/  BSYNC B0 ;  /* 0x0000000000007941 */ /* 0x000fea0003800000 */
.L_x_50491:
[----:B------:R-:W-:Y:S01]  /*3ec0*/  BSSY B0, `(.L_x_50493) ;  /* 0x0000006000007945 */ /* 0x000fe20003800000 */
[----:B------:R-:W-:Y:S05]  /*3ed0*/  @!P6 BRA `(.L_x_50494) ;  /* 0x000000400000e947 */ /* 0x000fea0003800000 */
[----:B-----5:R-:W-:-:S05]  /*3ee0*/  HADD2.F32 R2, -RZ, R169.H1_H1 ;  /* 0x300000a9ff027230 */ /* 0x020fca0000004100 */
[----:B------:R-:W-:-:S04]  /*3ef0*/  FMUL.FTZ R2, R2, c[0x0][0x1ec] ;  /* 0x00007b0002027a20 */ /* 0x000fc80000410000 */
[----:B------:R-:W-:-:S04]  /*3f00*/  FMUL.FTZ R203, R147, R2 ;  /* 0x0000000293cb7220 */ /* 0x000fc80000410000 */
[----:B------:R-:W-:Y:S02]  /*3f10*/  @P0 FADD.FTZ R203, R163, R203 ;  /* 0x000000cba3cb0221 */ /* 0x000fe40000010000 */
.L_x_50494:
[----:B------:R-:W-:Y:S05]  /*3f20*/  BSYNC B0 ;  /* 0x0000000000007941 */ /* 0x000fea0003800000 */
.L_x_50493:
[----:B------:R-:W-:Y:S01]  /*3f30*/  BSSY B0, `(.L_x_50495) ;  /* 0x0000007000007945 */ /* 0x000fe20003800000 */
[----:B------:R-:W-:Y:S01]  /*3f40*/  @!P6 FSEL R176, R164, RZ, P1 ;  /* 0x000000ffa4b0e208 */ /* 0x000fe20000800000 */
[----:B------:R-:W-:Y:S05]  /*3f50*/  @!P6 BRA `(.L_x_50496) ;  /* 0x000000400000e947 */ /* 0x000fea0003800000 */
[----:B-----5:R-:W-:-:S05]  /*3f60*/  HADD2.F32 R2, -RZ, R170.H0_H0 ;  /* 0x200000aaff027230 */ /* 0x020fca0000004100 */
[----:B------:R-:W-:-:S04]  /*3f70*/  FMUL.FTZ R2, R2, c[0x0][0x1ec] ;  /* 0x00007b0002027a20 */ /* 0x000fc80000410000 */
[----:B------:R-:W-:-:S04]  /*3f80*/  FMUL.FTZ R176, R148, R2 ;  /* 0x0000000294b07220 */ /* 0x000fc80000410000 */
[----:B------:R-:W-:Y:S02]  /*3f90*/  @P0 FADD.FTZ R176, R164, R176 ;  /* 0x000000b0a4b00221 */ /* 0x000fe40000010000 */
.L_x_50496:
[----:B------:R-:W-:Y:S05]  /*3fa0*/  BSYNC B0 ;  /* 0x0000000000007941 */ /* 0x000fea0003800000 */
.L_x_50495:
[----:B------:R-:W-:Y:S01]  /*3fb0*/  BSSY B0, `(.L_x_50497) ;  /* 0x0000007000007945 */ /* 0x000fe20003800000 */
[----:B------:R-:W-:Y:S01]  /*3fc0*/  @!P6 FSEL R177, R165, RZ, P4 ;  /* 0x000000ffa5b1e208 */ /* 0x000fe20002000000 */
[----:B------:R-:W-:Y:S05]  /*3fd0*/  @!P6 BRA `(.L_x_50498) ;  /* 0x000000400000e947 */ /* 0x000fea0003800000 */
[----:B-----5:R-:W-:-:S05]  /*3fe0*/  HADD2.F32 R2, -RZ, R170.H1_H1 ;  /* 0x300000aaff027230 */ /* 0x020fca0000004100 */
[----:B------:R-:W-:-:S04]  /*3ff0*/  FMUL.FTZ R2, R2, c[0x0][0x1ec] ;  /* 0x00007b0002027a20 */ /* 0x000fc80000410000 */
[----:B------:R-:W-:-:S04]  /*4000*/  FMUL.FTZ R177, R149, R2 ;  /* 0x0000000295b17220 */ /* 0x000fc80000410000 */
[----:B------:R-:W-:Y:S02]  /*4010*/  @P0 FADD.FTZ R177, R165, R177 ;  /* 0x000000b1a5b10221 */ /* 0x000fe40000010000 */
.L_x_50498:
[----:B------:R-:W-:Y:S05]  /*4020*/  BSYNC B0 ;  /* 0x0000000000007941 */ /* 0x000fea0003800000 */
.L_x_50497:
[----:B------:R-:W-:Y:S01]  /*4030*/  BSSY B0, `(.L_x_50499) ;  /* 0x0000007000007945 */ /* 0x000fe20003800000 */
[----:B------:R-:W-:Y:S01]  /*4040*/  @!P6 FSEL R178, R166, RZ, P2 ;  /* 0x000000ffa6b2e208 */ /* 0x000fe20001000000 */
[----:B------:R-:W-:Y:S05]  /*4050*/  @!P6 BRA `(.L_x_50500) ;  /* 0x000000400000e947 */ /* 0x000fea0003800000 */
[----:B-----5:R-:W-:-:S05]  /*4060*/  HADD2.F32 R2, -RZ, R171.H0_H0 ;  /* 0x200000abff027230 */ /* 0x020fca0000004100 */
[----:B------:R-:W-:-:S04]  /*4070*/  FMUL.FTZ R2, R2, c[0x0][0x1ec] ;  /* 0x00007b0002027a20 */ /* 0x000fc80000410000 */
[----:B------:R-:W-:-:S04]  /*4080*/  FMUL.FTZ R178, R150, R2 ;  /* 0x0000000296b27220 */ /* 0x000fc80000410000 */
[----:B------:R-:W-:Y:S02]  /*4090*/  @P0 FADD.FTZ R178, R166, R178 ;  /* 0x000000b2a6b20221 */ /* 0x000fe40000010000 */
.L_x_50500:
[----:B------:R-:W-:Y:S05]  /*40a0*/  BSYNC B0 ;  /* 0x0000000000007941 */ /* 0x000fea0003800000 */
.L_x_50499:
        /* <DEDUP_REMOVED lines=8> */
.L_x_50502:
[----:B------:R-:W-:Y:S05]  /*4130*/  BSYNC B0 ;  /* 0x0000000000007941 */ /* 0x000fea0003800000 */
.L_x_50501:
        /* <DEDUP_REMOVED lines=32> */
[----:B0----5:R-:W-:-:S05]  /*4340*/  HADD2.F32 R192, -RZ, R168.H0_H0 ;  /* 0x200000a8ffc07230 */ /* 0x021fca0000004100 */
[----:B------:R-:W-:-:S04]  /*4350*/  FMUL.FTZ R192, R192, c[0x0][0x1ec] ;  /* 0x00007b00c0c07a20 */ /* 0x000fc80000410000 */
[----:B------:R-:W-:-:S04]  /*4360*/  FMUL.FTZ R196, R152, R192 ;  /* 0x000000c098c47220 */ /* 0x000fc80000410000 */
[----:B------:R-:W-:Y:S02]  /*4370*/  @P0 FADD.FTZ R196, R160, R196 ;  /* 0x000000c4a0c40221 */ /* 0x000fe40000010000 */
.L_x_50504:
[----:B0-----:R-:W-:Y:S05]  /*4380*/  BSYNC B0 ;  /* 0x0000000000007941 */ /* 0x001fea0003800000 */
.L_x_50503:
[----:B------:R-:W-:Y:S01]  /*4390*/  BSSY B0, `(.L_x_50505) ;  /* 0x0000006000007945 */ /* 0x000fe20003800000 */
[----:B------:R-:W-:Y:S05]  /*43a0*/  @!P6 BRA `(.L_x_50506) ;  /* 0x000000400000e947 */ /* 0x000fea0003800000 */
[----:B-----5:R-:W-:-:S05]  /*43b0*/  HADD2.F32 R192, -RZ, R168.H1_H1 ;  /* 0x300000a8ffc07230 */ /* 0x020fca0000004100 */
[----:B------:R-:W-:-:S04]  /*43c0*/  FMUL.FTZ R192, R192, c[0x0][0x1ec] ;  /* 0x00007b00c0c07a20 */ /* 0x000fc80000410000 */
[----:B------:R-:W-:-:S04]  /*43d0*/  FMUL.FTZ R197, R153, R192 ;  /* 0x000000c099c57220 */ /* 0x000fc80000410000 */
[----:B------:R-:W-:Y:S02]  /*43e0*/  @P0 FADD.FTZ R197, R161, R197 ;  /* 0x000000c5a1c50221 */ /* 0x000fe40000010000 */
.L_x_50506:
[----:B------:R-:W-:Y:S05]  /*43f0*/  BSYNC B0 ;  /* 0x0000000000007941 */ /* 0x000fea0003800000 */
.L_x_50505:
[----:B------:R-:W-:Y:S01]  /*4400*/  BSSY B0, `(.L_x_50507) ;  /* 0x0000006000007945 */ /* 0x000fe20003800000 */
[----:B------:R-:W-:Y:S05]  /*4410*/  @!P6 BRA `(.L_x_50508) ;  /* 0x000000400000e947 */ /* 0x000fea0003800000 */
[----:B-----5:R-:W-:-:S05]  /*4420*/  HADD2.F32 R192, -RZ, R169.H0_H0 ;  /* 0x200000a9ffc07230 */ /* 0x020fca0000004100 */
[----:B------:R-:W-:-:S04]  /*4430*/  FMUL.FTZ R192, R192, c[0x0][0x1ec] ;  /* 0x00007b00c0c07a20 */ /* 0x000fc80000410000 */
[----:B------:R-:W-:-:S04]  /*4440*/  FMUL.FTZ R198, R154, R192 ;  /* 0x000000c09ac67220 */ /* 0x000fc80000410000 */
[----:B------:R-:W-:Y:S02]  /*4450*/  @P0 FADD.FTZ R198, R162, R198 ;  /* 0x000000c6a2c60221 */ /* 0x000fe40000010000 */
.L_x_50508:
[----:B------:R-:W-:Y:S05]  /*4460*/  BSYNC B0 ;  /* 0x0000000000007941 */ /* 0x000fea0003800000 */
.L_x_50507:
[----:B------:R-:W-:Y:S01]  /*4470*/  BSSY B0, `(.L_x_50509) ;  /* 0x0000007000007945 */ /* 0x000fe20003800000 */
[----:B------:R-:W-:Y:S01]  /*4480*/  @!P6 FSEL R199, R163, RZ, P4 ;  /* 0x000000ffa3c7e208 */ /* 0x000fe20002000000 */
[----:B------:R-:W-:Y:S05]  /*4490*/  @!P6 BRA `(.L_x_50510) ;  /* 0x000000400000e947 */ /* 0x000fea0003800000 */
[----:B-----5:R-:W-:-:S05]  /*44a0*/  HADD2.F32 R192, -RZ, R169.H1_H1 ;  /* 0x300000a9ffc07230 */ /* 0x020fca0000004100 */
[----:B------:R-:W-:-:S04]  /*44b0*/  FMUL.FTZ R192, R192, c[0x0][0x1ec] ;  /* 0x00007b00c0c07a20 */ /* 0x000fc80000410000 */
[----:B------:R-:W-:-:S04]  /*44c0*/  FMUL.FTZ R199, R155, R192 ;  /* 0x000000c09bc77220 */ /* 0x000fc80000410000 */
[----:B------:R-:W-:Y:S02]  /*44d0*/  @P0 FADD.FTZ R199, R163, R199 ;  /* 0x000000c7a3c70221 */ /* 0x000fe40000010000 */
.L_x_50510:
[----:B------:R-:W-:Y:S05]  /*44e0*/  BSYNC B0 ;  /* 0x0000000000007941 */ /* 0x000fea0003800000 */
.L_x_50509:
[----:B------:R-:W-:Y:S01]  /*44f0*/  BSSY B0, `(.L_x_50511) ;  /* 0x0000007000007945 */ /* 0x000fe20003800000 */
[----:B------:R-:W-:Y:S01]  /*4500*/  @!P6 FSEL R192, R164, RZ, P1 ;  /* 0x000000ffa4c0e208 */ /* 0x000fe20000800000 */
[----:B------:R-:W-:Y:S05]  /*4510*/  @!P6 BRA `(.L_x_50512) ;  /* 0x000000400000e947 */ /* 0x000fea0003800000 */
[----:B-----5:R-:W-:-:S05]  /*4520*/  HADD2.F32 R192, -RZ, R170.H0_H0 ;  /* 0x200000aaffc07230 */ /* 0x020fca0000004100 */
[----:B------:R-:W-:-:S04]  /*4530*/  FMUL.FTZ R192, R192, c[0x0][0x1ec] ;  /* 0x00007b00c0c07a20 */ /* 0x000fc80000410000 */
[----:B------:R-:W-:-:S04]  /*4540*/  FMUL.FTZ R192, R156, R192 ;  /* 0x000000c09cc07220 */ /* 0x000fc80000410000 */
[----:B------:R-:W-:Y:S02]  /*4550*/  @P0 FADD.FTZ R192, R164, R192 ;  /* 0x000000c0a4c00221 */ /* 0x000fe40000010000 */
.L_x_50512:
[----:B------:R-:W-:Y:S05]  /*4560*/  BSYNC B0 ;  /* 0x0000000000007941 */ /* 0x000fea0003800000 */
.L_x_50511:
[----:B------:R-:W-:Y:S01]  /*4570*/  BSSY B0, `(.L_x_50513) ;  /* 0x0000007000007945 */ /* 0x000fe20003800000 */
[----:B------:R-:W-:Y:S01]  /*4580*/  @!P6 FSEL R193, R165, RZ, P2 ;  /* 0x000000ffa5c1e208 */ /* 0x000fe20001000000 */
[----:B------:R-:W-:Y:S05]  /*4590*/  @!P6 BRA `(.L_x_50514) ;  /* 0x000000400000e947 */ /* 0x000fea0003800000 */
[----:B-----5:R-:W-:-:S05]  /*45a0*/  HADD2.F32 R193, -RZ, R170.H1_H1 ;  /* 0x300000aaffc17230 */ /* 0x020fca0000004100 */
[----:B------:R-:W-:-:S04]  /*45b0*/  FMUL.FTZ R193, R193, c[0x0][0x1ec] ;  /* 0x00007b00c1c17a20 */ /* 0x000fc80000410000 */
[----:B------:R-:W-:-:S04]  /*45c0*/  FMUL.FTZ R193, R157, R193 ;  /* 0x000000c19dc17220 */ /* 0x000fc80000410000 */
[----:B------:R-:W-:Y:S02]  /*45d0*/  @P0 FADD.FTZ R193, R165, R193 ;  /* 0x000000c1a5c10221 */ /* 0x000fe40000010000 */
.L_x_50514:
[----:B------:R-:W-:Y:S05]  /*45e0*/  BSYNC B0 ;  /* 0x0000000000007941 */ /* 0x000fea0003800000 */
.L_x_50513:
[----:B------:R-:W-:Y:S01]  /*45f0*/  BSSY B0, `(.L_x_50515) ;  /* 0x0000007000007945 */ /* 0x000fe20003800000 */
[----:B------:R-:W-:Y:S01]  /*4600*/  @!P6 FSEL R194, R166, RZ, P3 ;  /* 0x000000ffa6c2e208 */ /* 0x000fe20001800000 */
[----:B------:R-:W-:Y:S05]  /*4610*/  @!P6 BRA `(.L_x_50516) ;  /* 0x000000400000e947 */ /* 0x000fea0003800000 */
[----:B-----5:R-:W-:-:S05]  /*4620*/  HADD2.F32 R194, -RZ, R171.H0_H0 ;  /* 0x200000abffc27230 */ /* 0x020fca0000004100 */
[----:B------:R-:W-:-:S04]  /*4630*/  FMUL.FTZ R194, R194, c[0x0][0x1ec] ;  /* 0x00007b00c2c27a20 */ /* 0x000fc80000410000 */
[----:B------:R-:W-:-:S04]  /*4640*/  FMUL.FTZ R194, R158, R194 ;  /* 0x000000c29ec27220 */ /* 0x000fc80000410000 */
[----:B------:R-:W-:Y:S02]  /*4650*/  @P0 FADD.FTZ R194, R166, R194 ;  /* 0x000000c2a6c20221 */ /* 0x000fe40000010000 */
.L_x_50516:
[----:B------:R-:W-:Y:S05]  /*4660*/  BSYNC B0 ;  /* 0x0000000000007941 */ /* 0x000fea0003800000 */
.L_x_50515:
[----:B------:R-:W-:Y:S01]  /*4670*/  BSSY B0, `(.L_x_50517) ;  /* 0x0000007000007945 */ /* 0x000fe20003800000 */
[----:B------:R-:W-:Y:S01]  /*4680*/  @!P6 FSEL R195, R167, RZ, P5 ;  /* 0x000000ffa7c3e208 */ /* 0x000fe20002800000 */
[----:B------:R-:W-:Y:S05]  /*4690*/  @!P6 BRA `(.L_x_50518) ;  /* 0x000000400000e947 */ /* 0x000fea0003800000 */
[----:B-----5:R-:W-:-:S05]  /*46a0*/  HADD2.F32 R195, -RZ, R171.H1_H1 ;  /* 0x300000abffc37230 */ /* 0x020fca0000004100 */
[----:B------:R-:W-:-:S04]  /*46b0*/  FMUL.FTZ R195, R195, c[0x0][0x1ec] ;  /* 0x00007b00c3c37a20 */ /* 0x000fc80000410000 */
[----:B------:R-:W-:-:S04]  /*46c0*/  FMUL.FTZ R195, R159, R195 ;  /* 0x000000c39fc37220 */ /* 0x000fc80000410000 */
[----:B------:R-:W-:Y:S02]  /*46d0*/  @P0 FADD.FTZ R195, R167, R195 ;  /* 0x000000c3a7c30221 */ /* 0x000fe40000010000 */
.L_x_50518:
[----:B------:R-:W-:Y:S05]  /*46e0*/  BSYNC B0 ;  /* 0x0000000000007941 */ /* 0x000fea0003800000 */
.L_x_50517:
        /* <DEDUP_REMOVED lines=86> */
.L_x_50525:
        /* <DEDUP_REMOVED lines=180> */
.L_x_50526:
        /* <DEDUP_REMOVED lines=54> */
[----:B------:R-:W-:Y:S01]  /*5af0*/  F2FP.PACK_AB R247, R247, R246 ;  /* 0x000000f6f7f7723e */ /* 0x000fe200000000ff */
[----:B------:R-:W-:Y:S02]  /*5b00*/  FFMA.FTZ R245, R0, R245, R13 ;  /* 0x000000f500f57223 */ /* 0x000fe4000001000d */
[----:B------:R-:W-:Y:S01]  /*5b10*/  FFMA.FTZ R6, R249, R6, R10 ;  /* 0x00000006f9067223 */ /* 0x000fe2000001000a */
[----:B------:R0:W5:Y:S02]  /*5b20*/  LDL.LU R0, [R1+0x160] ;  /* 0x0001600001007983 */ /* 0x0001640000300800 */
[----:B------:R-:W-:Y:S02]  /*5b30*/  F2FP.PACK_AB R246, R245, R244 ;  /* 0x000000f4f5f6723e */ /* 0x000fe400000000ff */
        /* <DEDUP_REMOVED lines=10> */
[----:B------:R-:W-:Y:S02]  /*5be0*/  F2FP.PACK_AB R245, R7, R6 ;  /* 0x0000000607f5723e */ /* 0x000fe400000000ff */
[----:B------:R-:W4:Y:S01]  /*5bf0*/  LDL R7, [R1+0x108] ;  /* 0x0001080001077983 */ /* 0x000f220000100800 */
[----:B------:R-:W-:-:S03]  /*5c00*/  LEA.HI.SX32 R248, R248, R250, 0x1d ;  /* 0x000000faf8f87211 */ /* 0x000fc600078feaff */
[----:B------:R-:W2:Y:S01]  /*5c10*/  LDL R6, [R1+0x10c] ;  /* 0x00010c0001067983 */ /* 0x000ea20000100800 */
[----:B------:R-:W-:Y:S01]  /*5c20*/  F2FP.PACK_AB R244, R5, R4 ;  /* 0x0000000405f4723e */ /* 0x000fe200000000ff */
        /* <DEDUP_REMOVED lines=16> */
[----:B------:R-:W-:Y:S01]  /*5d30*/  F2FP.PACK_AB R7, R5, R4 ;  /* 0x000000040507723e */ /* 0x000fe200000000ff */
        /* <DEDUP_REMOVED lines=20> */
[----:B------:R-:W-:Y:S01]  /*5e80*/  F2FP.PACK_AB R4, R236, R4 ;  /* 0x00000004ec04723e */ /* 0x000fe200000000ff */
[----:B------:R-:W-:Y:S01]  /*5e90*/  FFMA.FTZ R237, R246, R237, R21 ;  /* 0x000000edf6ed7223 */ /* 0x000fe20000010015 */
[----:B------:R-:W-:Y:S01]  /*5ea0*/  IADD3 R236, R248, 0x20, RZ ;  /* 0x00000020f8ec7810 */ /* 0x000fe20007ffe0ff */
[----:B------:R-:W-:Y:S01]  /*5eb0*/  FFMA.FTZ R239, R247, R239, R19 ;  /* 0x000000eff7ef7223 */ /* 0x000fe20000010013 */
[----:B------:R-:W2:Y:S02]  /*5ec0*/  LDL R246, [R1+0x80] ;  /* 0x0000800001f67983 */ /* 0x000ea40000100800 */
[----:B------:R-:W-:Y:S01]  /*5ed0*/  F2FP.PACK_AB R6, R237, R6 ;  /* 0x00000006ed06723e */ /* 0x000fe200000000ff */
[----:B------:R-:W-:Y:S01]  /*5ee0*/  IMAD.WIDE.U32 R236, R236, R249, c[0x0][0x208] ;  /* 0x00008200ecec7625 */ /* 0x000fe200078e00f9 */
[----:B------:R-:W-:Y:S01]  /*5ef0*/  F2FP.PACK_AB R5, R239, R238 ;  /* 0x000000eeef05723e */ /* 0x000fe200000000ff */
        /* <DEDUP_REMOVED lines=16> */
[----:B------:R-:W-:Y:S01]  /*6000*/  F2FP.PACK_AB R7, R5, R4 ;  /* 0x000000040507723e */ /* 0x000fe200000000ff */
        /* <DEDUP_REMOVED lines=71> */
[----:B------:R-:W-:Y:S02]  /*6480*/  F2FP.PACK_AB R4, R228, R4 ;  /* 0x00000004e404723e */ /* 0x000fe400000000ff */
[----:B------:R-:W-:-:S02]  /*6490*/  IADD3 R228, R248, 0x40, RZ ;  /* 0x00000040f8e47810 */ /* 0x000fc40007ffe0ff */
[----:B------:R-:W-:Y:S02]  /*64a0*/  F2FP.PACK_AB R6, R229, R6 ;  /* 0x00000006e506723e */ /* 0x000fe400000000ff */
[----:B------:R-:W-:Y:S01]  /*64b0*/  F2FP.PACK_AB R5, R231, R230 ;  /* 0x000000e6e705723e */ /* 0x000fe200000000ff */
        /* <DEDUP_REMOVED lines=64> */
[----:B------:R-:W-:Y:S01]  /*68c0*/  F2FP.PACK_AB R175, R173, R175 ;  /* 0x000000afadaf723e */ /* 0x000fe200000000ff */
[----:B------:R-:W-:Y:S01]  /*68d0*/  FFMA.FTZ R172, R243, R172, R37 ;  /* 0x000000acf3ac7223 */ /* 0x000fe20000010025 */
[----:B------:R-:W-:Y:S01]  /*68e0*/  F2FP.PACK_AB R173, R7, R6 ;  /* 0x0000000607ad723e */ /* 0x000fe200000000ff */
[C---:B------:R-:W-:Y:S02]  /*68f0*/  FMUL.FTZ R6, R2.reuse, R216 ;  /* 0x000000d802067220 */ /* 0x040fe40000410000 */
[----:B------:R-:W-:Y:S01]  /*6900*/  FMUL.FTZ R7, R2, R217 ;  /* 0x000000d902077220 */ /* 0x000fe20000410000 */
[----:B------:R-:W-:Y:S01]  /*6910*/  F2FP.PACK_AB R174, R172, R174 ;  /* 0x000000aeacae723e */ /* 0x000fe200000000ff */
[----:B------:R-:W-:Y:S02]  /*6920*/  FFMA.FTZ R216, R241, R4, R32 ;  /* 0x00000004f1d87223 */ /* 0x000fe40000010020 */
[----:B------:R-:W-:Y:S02]  /*6930*/  FMUL.FTZ R172, R2, R218 ;  /* 0x000000da02ac7220 */ /* 0x000fe40000410000 */
[----:B------:R-:W-:-:S02]  /*6940*/  FFMA.FTZ R217, R240, R5, R33 ;  /* 0x00000005f0d97223 */ /* 0x000fc40000010021 */
[----:B------:R-:W-:Y:S02]  /*6950*/  FFMA.FTZ R4, R239, R6, R40 ;  /* 0x00000006ef047223 */ /* 0x000fe40000010028 */
[----:B------:R-:W-:Y:S02]  /*6960*/  FFMA.FTZ R6, R237, R208, R44 ;  /* 0x000000d0ed067223 */ /* 0x000fe4000001002c */
[----:B------:R-:W-:Y:S01]  /*6970*/  FFMA.FTZ R208, R232, R7, R41 ;  /* 0x00000007e8d07223 */ /* 0x000fe20000010029 */
[----:B------:R-:W-:Y:S01]  /*6980*/  F2FP.PACK_AB R7, R211, R210 ;  /* 0x000000d2d307723e */ /* 0x000fe200000000ff */
[----:B------:R-:W-:Y:S01]  /*6990*/  FFMA.FTZ R5, R238, R172, R42 ;  /* 0x000000acee057223 */ /* 0x000fe2000001002a */
[----:B------:R-:W-:Y:S01]  /*69a0*/  F2FP.PACK_AB R172, R217, R216 ;  /* 0x000000d8d9ac723e */ /* 0x000fe200000000ff */
        /* <DEDUP_REMOVED lines=12> */
[----:B------:R-:W-:Y:S01]  /*6a70*/  F2FP.PACK_AB R6, R209, R6 ;  /* 0x00000006d106723e */ /* 0x000fe200000000ff */
[----:B------:R-:W-:Y:S01]  /*6a80*/  FMUL.FTZ R218, R2, R179 ;  /* 0x000000b302da7220 */ /* 0x000fe20000410000 */
[----:B------:R-:W-:Y:S01]  /*6a90*/  F2FP.PACK_AB R5, R195, R5 ;  /* 0x00000005c305723e */ /* 0x000fe200000000ff */
[----:B------:R-:W-:Y:S01]  /*6aa0*/  IMAD.WIDE.U32 R176, R176, R249, c[0x0][0x208] ;  /* 0x00008200b0b07625 */ /* 0x000fe200078e00f9 */
[----:B------:R-:W-:-:S03]  /*6ab0*/  F2FP.PACK_AB R4, R208, R4 ;  /* 0x00000004d004723e */ /* 0x000fc600000000ff */
        /* <DEDUP_REMOVED lines=61> */
[----:B------:R-:W-:Y:S02]  /*6e90*/  FFMA.FTZ R181, R114, R198, R82 ;  /* 0x000000c672b57223 */ /* 0x000fe40000010052 */
        /* <DEDUP_REMOVED lines=9> */
[----:B------:R-:W-:Y:S02]  /*6f30*/  IADD3 R192, R248, 0x100, RZ ;  /* 0x00000100f8c07810 */ /* 0x000fe40007ffe0ff */
[----:B------:R-:W-:Y:S01]  /*6f40*/  F2FP.PACK_AB R183, R3, R183 ;  /* 0x000000b703b7723e */ /* 0x000fe200000000ff */
        /* <DEDUP_REMOVED lines=11> */
.L_x_50522:
[----:B-1----:R-:W-:Y:S05]  /*7000*/  BSYNC B0 ;  /* 0x0000000000007941 */ /* 0x002fea0003800000 */
.L_x_50521:
[----:B0-----:R-:W-:-:S04]  /*7010*/  MOV R2, c[0x0][0x160] ;  /* 0x0000580000027a02 */ /* 0x001fc80000000f00 */
[----:B-----5:R-:W-:-:S04]  /*7020*/  LEA R0, R2, R0, 0x2 ;  /* 0x0000000002007211 */ /* 0x020fc800078e10ff */
[----:B------:R-:W-:-:S13]  /*7030*/  ISETP.GE.AND P0, PT, R0, c[0x0][0x164], PT ;  /* 0x0000590000007a0c */ /* 0x000fda0003f06270 */
[----:B------:R-:W-:Y:S01]  /*7040*/  @P0 CALL.REL.NOINC `(.L_x_50523) ;  /* 0x0000001000000944 */ /* 0x000fe20003c00000 */
[----:B------:R-:W-:Y:S05]  /*7050*/  BRA `(.L_x_50524) ;  /* 0xffff9a0000007947 */ /* 0x000fea000383ffff */
.L_x_50523:
[----:B------:R-:W-:Y:S05]  /*7060*/  EXIT ;  /* 0x000000000000794d */ /* 0x000fea0003800000 */
.L_x_50519:
[----:B------:R-:W-:Y:S01]  /*7070*/  HFMA2.MMA R2, -RZ, RZ, 0, 5.9604644775390625e-08 ;  /* 0x00000001ff027435 */ /* 0x000fe200000001ff */
[----:B------:R-:W-:Y:S02]  /*7080*/  MOV R250, R3 ;  /* 0x0000000300fa7202 */ /* 0x000fe40000000f00 */
[----:B------:R-:W-:Y:S02]  /*7090*/  MOV R249, 0xffffffff ;  /* 0xffffffff00f97802 */ /* 0x000fe40000000f00 */
[----:B------:R-:W-:Y:S02]  /*70a0*/  MOV R248, 0x70c0 ;  /* 0x000070c000f87802 */ /* 0x000fe40000000f00 */
[----:B-----5:R-:W-:Y:S05]  /*70b0*/  CALL.REL.NOINC `($__internal_119_$__cuda_sm70_shflsync_bfly_p) ;  /* 0x00000d3000007944 */ /* 0x020fea0003c00000 */
[----:B01---5:R-:W-:Y:S05]  /*70c0*/  BRA `(.L_x_50525) ;  /* 0xffffdb8000007947 */ /* 0x023fea000383ffff */
.L_x_50520:
[----:B------:R-:W-:Y:S01]  /*70d0*/  HFMA2.MMA R2, -RZ, RZ, 0, 1.1920928955078125e-07 ;  /* 0x00000002ff027435 */ /* 0x000fe200000001ff */
[----:B------:R-:W-:Y:S02]  /*70e0*/  MOV R250, R3 ;  /* 0x0000000300fa7202 */ /* 0x000fe40000000f00 */
[----:B------:R-:W-:Y:S02]  /*70f0*/  MOV R249, 0xffffffff ;  /* 0xffffffff00f97802 */ /* 0x000fe40000000f00 */
[----:B------:R-:W-:-:S02]  /*7100*/  MOV R248, 0x7120 ;  /* 0x0000712000f87802 */ /* 0x000fc40000000f00 */
[----:B-----5:R-:W-:Y:S05]  /*7110*/  CALL.REL.NOINC `($__internal_119_$__cuda_sm70_shflsync_bfly_p) ;  /* 0x00000cd000007944 */ /* 0x020fea0003c00000 */
[----:B-1----:R-:W-:Y:S01]  /*7120*/  FADD.FTZ R3, R3, R2 ;  /* 0x0000000203037221 */ /* 0x002fe20000010000 */
[----:B------:R-:W-:Y:S01]  /*7130*/  HFMA2.MMA R2, -RZ, RZ, 0, 2.384185791015625e-07 ;  /* 0x00000004ff027435 */ /* 0x000fe200000001ff */
[----:B------:R-:W-:-:S02]  /*7140*/  MOV R249, 0xffffffff ;  /* 0xffffffff00f97802 */ /* 0x000fc40000000f00 */
[----:B------:R-:W-:Y:S02]  /*7150*/  MOV R248, 0x7180 ;  /* 0x0000718000f87802 */ /* 0x000fe40000000f00 */
[----:B------:R-:W-:Y:S02]  /*7160*/  MOV R250, R3 ;  /* 0x0000000300fa7202 */ /* 0x000fe40000000f00 */
[----:B0----5:R-:W-:Y:S05]  /*7170*/  CALL.REL.NOINC `($__internal_119_$__cuda_sm70_shflsync_bfly_p) ;  /* 0x00000c7000007944 */ /* 0x021fea0003c00000 */
[----:B-1----:R-:W-:Y:S01]  /*7180*/  FADD.FTZ R3, R3, R2 ;  /* 0x0000000203037221 */ /* 0x002fe20000010000 */
[----:B------:R-:W-:Y:S01]  /*7190*/  HFMA2.MMA R2, -RZ, RZ, 0, 4.76837158203125e-07 ;  /* 0x00000008ff027435 */ /* 0x000fe200000001ff */
[----:B------:R-:W-:Y:S02]  /*71a0*/  MOV R249, 0xffffffff ;  /* 0xffffffff00f97802 */ /* 0x000fe40000000f00 */
[----:B------:R-:W-:Y:S02]  /*71b0*/  MOV R248, 0x71e0 ;  /* 0x000071e000f87802 */ /* 0x000fe40000000f00 */
[----:B------:R-:W-:Y:S02]  /*71c0*/  MOV R250, R3 ;  /* 0x0000000300fa7202 */ /* 0x000fe40000000f00 */
[----:B0----5:R-:W-:Y:S05]  /*71d0*/  CALL.REL.NOINC `($__internal_119_$__cuda_sm70_shflsync_bfly_p) ;  /* 0x00000c1000007944 */ /* 0x021fea0003c00000 */
[----:B-1----:R-:W-:Y:S01]  /*71e0*/  FADD.FTZ R3, R3, R2 ;  /* 0x0000000203037221 */ /* 0x002fe20000010000 */
[----:B------:R-:W-:Y:S01]  /*71f0*/  HFMA2.MMA R2, -RZ, RZ, 0, 9.5367431640625e-07 ;  /* 0x00000010ff027435 */ /* 0x000fe200000001ff */
[----:B------:R-:W-:-:S02]  /*7200*/  MOV R249, 0xffffffff ;  /* 0xffffffff00f97802 */ /* 0x000fc40000000f00 */
[----:B------:R-:W-:Y:S02]  /*7210*/  MOV R248, 0x7240 ;  /* 0x0000724000f87802 */ /* 0x000fe40000000f00 */
[----:B------:R-:W-:Y:S02]  /*7220*/  MOV R250, R3 ;  /* 0x0000000300fa7202 */ /* 0x000fe40000000f00 */
[----:B0----5:R-:W-:Y:S05]  /*7230*/  CALL.REL.NOINC `($__internal_119_$__cuda_sm70_shflsync_bfly_p) ;  /* 0x00000bb000007944 */ /* 0x021fea0003c00000 */
        /* <DEDUP_REMOVED lines=165> */
[----:B0----5:R-:W-:Y:S05]  /*7c90*/  CALL.REL.NOINC `($__internal_119_$__cuda_sm70_shflsync_bfly_p) ;  /* 0x0000015000007944 */ /* 0x021fea0003c00000 */
[----:B-1----:R-:W-:Y:S01]  /*7ca0*/  FADD.FTZ R250, R250, R2 ;  /* 0x00000002fafa7221 */ /* 0x002fe20000010000 */
[----:B------:R-:W-:Y:S01]  /*7cb0*/  HFMA2.MMA R2, -RZ, RZ, 0, 1.1920928955078125e-07 ;  /* 0x00000002ff027435 */ /* 0x000fe200000001ff */
[----:B------:R-:W-:Y:S02]  /*7cc0*/  MOV R249, 0xffffffff ;  /* 0xffffffff00f97802 */ /* 0x000fe40000000f00 */
[----:B------:R-:W-:-:S03]  /*7cd0*/  MOV R248, 0x7cf0 ;  /* 0x00007cf000f87802 */ /* 0x000fc60000000f00 */
[----:B0----5:R-:W-:Y:S05]  /*7ce0*/  CALL.REL.NOINC `($__internal_119_$__cuda_sm70_shflsync_bfly_p) ;  /* 0x0000010000007944 */ /* 0x021fea0003c00000 */
[----:B-1----:R-:W-:Y:S01]  /*7cf0*/  FADD.FTZ R250, R250, R2 ;  /* 0x00000002fafa7221 */ /* 0x002fe20000010000 */
[----:B------:R-:W-:Y:S01]  /*7d00*/  HFMA2.MMA R2, -RZ, RZ, 0, 2.384185791015625e-07 ;  /* 0x00000004ff027435 */ /* 0x000fe200000001ff */
[----:B------:R-:W-:Y:S02]  /*7d10*/  MOV R249, 0xffffffff ;  /* 0xffffffff00f97802 */ /* 0x000fe40000000f00 */
[----:B------:R-:W-:-:S03]  /*7d20*/  MOV R248, 0x7d40 ;  /* 0x00007d4000f87802 */ /* 0x000fc60000000f00 */
[----:B0----5:R-:W-:Y:S05]  /*7d30*/  CALL.REL.NOINC `($__internal_119_$__cuda_sm70_shflsync_bfly_p) ;  /* 0x000000b000007944 */ /* 0x021fea0003c00000 */
[----:B-1----:R-:W-:Y:S01]  /*7d40*/  FADD.FTZ R250, R250, R2 ;  /* 0x00000002fafa7221 */ /* 0x002fe20000010000 */
[----:B------:R-:W-:Y:S01]  /*7d50*/  HFMA2.MMA R2, -RZ, RZ, 0, 4.76837158203125e-07 ;  /* 0x00000008ff027435 */ /* 0x000fe200000001ff */
[----:B------:R-:W-:-:S02]  /*7d60*/  MOV R249, 0xffffffff ;  /* 0xffffffff00f97802 */ /* 0x000fc40000000f00 */
[----:B------:R-:W-:-:S03]  /*7d70*/  MOV R248, 0x7d90 ;  /* 0x00007d9000f87802 */ /* 0x000fc60000000f00 */
[----:B0----5:R-:W-:Y:S05]  /*7d80*/  CALL.REL.NOINC `($__internal_119_$__cuda_sm70_shflsync_bfly_p) ;  /* 0x0000006000007944 */ /* 0x021fea0003c00000 */
[----:B-1----:R-:W-:Y:S01]  /*7d90*/  FADD.FTZ R250, R250, R2 ;  /* 0x00000002fafa7221 */ /* 0x002fe20000010000 */
[----:B------:R-:W-:Y:S01]  /*7da0*/  HFMA2.MMA R2, -RZ, RZ, 0, 9.5367431640625e-07 ;  /* 0x00000010ff027435 */ /* 0x000fe200000001ff */
[----:B------:R-:W-:Y:S02]  /*7db0*/  MOV R249, 0xffffffff ;  /* 0xffffffff00f97802 */ /* 0x000fe40000000f00 */
[----:B------:R-:W-:-:S03]  /*7dc0*/  MOV R248, 0x7de0 ;  /* 0x00007de000f87802 */ /* 0x000fc60000000f00 */
[----:B0----5:R-:W-:Y:S05]  /*7dd0*/  CALL.REL.NOINC `($__internal_119_$__cuda_sm70_shflsync_bfly_p) ;  /* 0x0000001000007944 */ /* 0x021fea0003c00000 */
[----:B01---5:R-:W-:Y:S05]  /*7de0*/  BRA `(.L_x_50526) ;  /* 0xffffd9a000007947 */ /* 0x023fea000383ffff */
        .weak           $__internal_119_$__cuda_sm70_shflsync_bfly_p
        .type           $__internal_119_$__cuda_sm70_shflsync_bfly_p,@function
        .size           $__internal_119_$__cuda_sm70_shflsync_bfly_p,(.L_x_71119 - $__internal_119_$__cuda_sm70_shflsync_bfly_p)
$__internal_119_$__cuda_sm70_shflsync_bfly_p:
[----:B------:R0:W-:Y:S01]  /*7df0*/  STL [R1+0x160], R0 ;  /* 0x0001600001007387 */ /* 0x0001e20000100800 */
[----:B------:R-:W-:Y:S04]  /*7e00*/  WARPSYNC R249 ;  /* 0x000000f900007348 */ /* 0x000fe80003800000 */
[----:B0-----:R-:W-:-:S07]  /*7e10*/  HFMA2.MMA R0, -RZ, RZ, 0, 1.847743988037109375e-06 ;  /* 0x0000001fff007435 */ /* 0x001fce00000001ff */
[----:B------:R0:W1:Y:S04]  /*7e20*/  SHFL.BFLY PT, R2, R250, R2, R0 ;  /* 0x0c000002fa027389 */ /* 0x00006800000e0000 */
[----:B0-----:R0:W5:Y:S01]  /*7e30*/  LDL.LU R0, [R1+0x160] ;  /* 0x0001600001007983 */ /* 0x0011620000300800 */
[----:B------:R-:W-:-:S04]  /*7e40*/  MOV R249, 0x0 ;  /* 0x0000000000f97802 */ /* 0x000fc80000000f00 */
[----:B------:R-:W-:Y:S05]  /*7e50*/  RET.REL.NODEC R248 `(_ZN10layer_norm13ln_fwd_kernelINS_13Kernel_traitsIf6__halffS2_fjLj2560ELj1ELj4ELj1ELj16ENS_18Kernel_traits_baseILj2560EfS2_fS2_fjLj128EEEEELb0ELb1ELb1ELb1EEEvNS_9FwdParamsE) ;  /* 0xffff81a0f8007950 */ /* 0x000fea0003c3ffff */
.L_x_50527:
        /* <DEDUP_REMOVED lines=10> */
.L_x_71119:


//--------------------- .text._ZN10layer_norm13ln_fwd_kernelINS_13Kernel_traitsIf6__halffS2_fjLj2560ELj1ELj4ELj1ELj16ENS_18Kernel_traits_baseILj2560EfS2_fS2_fjLj128EEEEELb1ELb0ELb0ELb0EEEvNS_9FwdParamsE --------------------------
	.section	.text._ZN10layer_norm13ln_fwd_kernelINS_13Kernel_traitsIf6__halffS2_fjLj2560ELj1ELj4ELj1ELj16ENS_18Kernel_traits_baseILj2560EfS2_fS2_fjLj128EEEEELb1ELb0ELb0ELb0EEEvNS_9FwdParamsE,"ax",@progbits
	.sectioninfo	@"SHI_REGISTERS=255"
	.align	128
        .global         _ZN10layer_norm13ln_fwd_kernelINS_13Kernel_traitsIf6__halffS2_fjLj2560ELj1ELj4ELj1ELj16ENS_18Kernel_traits_baseILj2560EfS2_fS2_fjLj128EEEEELb1ELb0ELb0ELb0EEEvNS_9FwdParamsE
        .type           _ZN10layer_norm13ln_fwd_kernelINS_13Kernel_traitsIf6__halffS2_fjLj2560ELj1ELj4ELj1ELj16ENS_18Kernel_traits_baseILj2560EfS2_fS2_fjLj128EEEEELb1ELb0ELb0ELb0EEEvNS_9FwdParamsE,@function
        .size           _ZN10layer_norm13ln_fwd_kernelINS_13Kernel_traitsIf6__halffS2_fjLj2560ELj1ELj4ELj1ELj16ENS_18Kernel_traits_baseILj2560EfS2_fS2_fjLj128EEEEELb1ELb0ELb0ELb0EEEvNS_9FwdParamsE,(.L_x_71120 - _ZN10layer_norm13ln_fwd_kernelINS_13Kernel_traitsIf6__halffS2_fjLj2560ELj1ELj4ELj1ELj16ENS_18Kernel_traits_baseILj2560EfS2_fS2_fjLj128EEEEELb1ELb0ELb0ELb0EEEvNS_9FwdParamsE)
        .other          _ZN10layer_norm13ln_fwd_kernelINS_13Kernel_traitsIf6__halffS2_fjLj2560ELj1ELj4ELj1ELj16ENS_18Kernel_traits_baseILj2560EfS2_fS2_fjLj128EEEEELb1ELb0ELb0ELb0EEEvNS_9FwdParamsE,@"STO_CUDA_ENTRY STV_DEFAULT"
_ZN10layer_norm13ln_fwd_kernelINS_13Kernel_traitsIf6__halffS2_fjLj2560ELj1ELj4ELj1ELj16ENS_18Kernel_traits_baseILj2560EfS2_fS2_fjLj128EEEEELb1ELb0ELb0ELb0EEEvNS_9FwdParamsE:
.text._ZN10layer_norm13ln_fwd_kernelINS_13Kernel_traitsIf6__halffS2_fjLj2560ELj1ELj4ELj1ELj16ENS_18Kernel_traits_baseILj2560EfS2_fS2_fjLj128EEEEELb1ELb0ELb0ELb0EEEvNS_9FwdParamsE:
        /* <DEDUP_REMOVED lines=104> */
.L_x_50529:
[----:B------:R-:W-:Y:S05]  /*0680*/  BSYNC B0 ;  /* 0x0000000000007941 */ /* 0x000fea0003800000 */
.L_x_50528:
        /* <DEDUP_REMOVED lines=19> */
.L_x_50531:
[----:B------:R-:W-:Y:S05]  /*07c0*/  BSYNC B0 ;  /* 0x0000000000007941 */ /* 0x000fea0003800000 */
.L_x_50530:
        /* <DEDUP_REMOVED lines=17> */
.L_x_50533:
[----:B------:R-:W-:Y:S05]  /*08e0*/  BSYNC B0 ;  /* 0x0000000000007941 */ /* 0x000fea0003800000 */
.L_x_50532:
        /* <DEDUP_REMOVED lines=17> */
.L_x_50535:
[----:B------:R-:W-:Y:S05]  /*0a00*/  BSYNC B0 ;  /* 0x0000000000007941 */ /* 0x000fea0003800000 */
.L_x_50534:
        /* <DEDUP_REMOVED lines=17> */
.L_x_50537:
[----:B------:R-:W-:Y:S05]  /*0b20*/  BSYNC B0 ;  /* 0x0000000000007941 */ /* 0x000fea0003800000 */
.L_x_50536:
        /* <DEDUP_REMOVED lines=13> */
[----:B------:R-:W-:Y:S01]  /*0c00*/  CS2R R58, SRZ ;  /* 0x00000000003a7805 */ /* 0x000fe2000001ff00 */
        /* <DEDUP_REMOVED lines=13> */
.L_x_50539:
[----:B------:R-:W-:Y:S05]  /*0ce0*/  BSYNC B0 ;  /* 0x0000000000007941 */ /* 0x000fea0003800000 */
.L_x_50538:
        /* <DEDUP_REMOVED lines=26> */
.L_x_50541:
[----:B------:R-:W-:Y:S05]  /*0e90*/  BSYNC B0 ;  /* 0x0000000000007941 */ /* 0x000fea0003800000 */
.L_x_50540:
        /* <DEDUP_REMOVED lines=20> */
.L_x_50543:
[----:B------:R-:W-:Y:S05]  /*0fe0*/  BSYNC B0 ;  /* 0x0000000000007941 */ /* 0x000fea0003800000 */
.L_x_50542:
        /* <DEDUP_REMOVED lines=21> */
.L_x_50545:
[----:B------:R-:W-:Y:S05]  /*1140*/  BSYNC B0 ;  /* 0x0000000000007941 */ /* 0x000fea0003800000 */
.L_x_50544:
[----:B------:R-:W-:Y:S01]  /*1150*/  ISETP.GE.U32.AND P0, PT, R9, 0x140, PT ;  /* 0x000001400900780c */ /* 0x000fe20003f06070 */
[----:B------:R-:W-:Y:S01]  /*1160*/  BSSY B0, `(.L_x_50546) ;  /* 0x0000017000007945 */ /* 0x000fe20003800000 */
[----:B------:R-:W-:Y:S01]  /*1170*/  LOP3.LUT R8, R8, 0xffffffef, RZ, 0xc0, !PT ;  /* 0xffffffef08087812 */ /* 0x000fe200078ec0ff */
[----:B------:R-:W-:-:S10]  /*1180*/  IMAD.HI.U32 R7, R6, -0x2daee0ad, RZ ;  /* 0xd2511f5306077827 */ /* 0x000fd400078e00ff */
        /* <DEDUP_REMOVED lines=10> */
[----:B------:R-:W2:Y:S01]  /*1230*/  LDG.E.128 R132, [R2.64] ;  /* 0x0000000602847981 */ /* 0x000ea2000c1e1d00 */
        /* <DEDUP_REMOVED lines=9> */
.L_x_50547:
[----:B------:R-:W-:Y:S05]  /*12d0*/  BSYNC B0 ;  /* 0x0000000000007941 */ /* 0x000fea0003800000 */
.L_x_50546:
        /* <DEDUP_REMOVED lines=16> */
.L_x_51152:
        /* <DEDUP_REMOVED lines=38> */
.L_x_50552:
[----:B------:R-:W-:Y:S02]  /*1640*/  IMAD.MOV.U32 R14, RZ, RZ, R6 ;  /* 0x000000ffff0e7224 */ /* 0x000fe400078e0006 */
.L_x_50553:
[----:B------:R-:W-:Y:S05]  /*1650*/  BSYNC B2 ;  /* 0x0000000000027941 */ /* 0x000fea0003800000 */
.L_x_50551:
        /* <DEDUP_REMOVED lines=16> */
.L_x_50557:
[----:B------:R-:W-:Y:S05]  /*1760*/  BSYNC B3 ;  /* 0x0000000000037941 */ /* 0x000fea0003800000 */
.L_x_50556:
        /* <DEDUP_REMOVED lines=42> */
.L_x_50555:
[----:B------:R-:W-:Y:S05]  /*1a10*/  BSYNC B2 ;  /* 0x0000000000027941 */ /* 0x000fea0003800000 */
.L_x_50554:
        /* <DEDUP_REMOVED lines=25> */
.L_x_50559:
[----:B------:R-:W-:Y:S02]  /*1bb0*/  IMAD.MOV.U32 R5, RZ, RZ, R6 ;  /* 0x000000ffff057224 */ /* 0x000fe400078e0006 */
.L_x_50560:
[----:B------:R-:W-:Y:S05]  /*1bc0*/  BSYNC B2 ;  /* 0x0000000000027941 */ /* 0x000fea0003800000 */
.L_x_50558:
        /* <DEDUP_REMOVED lines=16> */
.L_x_50564:
[----:B------:R-:W-:Y:S05]  /*1cd0*/  BSYNC B3 ;  /* 0x0000000000037941 */ /* 0x000fea0003800000 */
.L_x_50563:
        /* <DEDUP_REMOVED lines=43> */
.L_x_50562:
[----:B------:R-:W-:Y:S05]  /*1f90*/  BSYNC B2 ;  /* 0x0000000000027941 */ /* 0x000fea0003800000 */
.L_x_50561:
        /* <DEDUP_REMOVED lines=22> */
.L_x_50566:
[----:B------:R-:W-:Y:S02]  /*2100*/  IMAD.MOV.U32 R5, RZ, RZ, R6 ;  /* 0x000000ffff057224 */ /* 0x000fe400078e0006 */
.L_x_50567:
[----:B------:R-:W-:Y:S05]  /*2110*/  BSYNC B2 ;  /* 0x0000000000027941 */ /* 0x000fea0003800000 */
.L_x_50565:
        /* <DEDUP_REMOVED lines=16> */
.L_x_50571:
[----:B------:R-:W-:Y:S05]  /*2220*/  BSYNC B3 ;  /* 0x0000000000037941 */ /* 0x000fea0003800000 */
.L_x_50570:
        /* <DEDUP_REMOVED lines=43> */
.L_x_50569:
[----:B------:R-:W-:Y:S05]  /*24e0*/  BSYNC B2 ;  /* 0x0000000000027941 */ /* 0x000fea0003800000 */
.L_x_50568:
        /* <DEDUP_REMOVED lines=20> */
.L_x_50573:
[----:B------:R-:W-:Y:S02]  /*2630*/  IMAD.MOV.U32 R5, RZ, RZ, R6 ;  /* 0x000000ffff057224 */ /* 0x000fe400078e0006 */
.L_x_50574:
[----:B------:R-:W-:Y:S05]  /*2640*/  BSYNC B2 ;  /* 0x0000000000027941 */ /* 0x000fea0003800000 */
.L_x_50572:
        /* <DEDUP_REMOVED lines=16> */
.L_x_50578:
[----:B------:R-:W-:Y:S05]  /*2750*/  BSYNC B3 ;  /* 0x0000000000037941 */ /* 0x000fea0003800000 */
.L_x_50577:
        /* <DEDUP_REMOVED lines=43> */
.L_x_50576:
[----:B------:R-:W-:Y:S05]  /*2a10*/  BSYNC B2 ;  /* 0x0000000000027941 */ /* 0x000fea0003800000 */
.L_x_50575:
        /* <DEDUP_REMOVED lines=20> */
.L_x_50580:
[----:B------:R-:W-:Y:S02]  /*2b60*/  MOV R5, R6 ;  /* 0x0000000600057202 */ /* 0x000fe40000000f00 */
.L_x_50581:
[----:B------:R-:W-:Y:S05]  /*2b70*/  BSYNC B2 ;  /* 0x0000000000027941 */ /* 0x000fea0003800000 */
.L_x_50579:
        /* <DEDUP_REMOVED lines=16> */
.L_x_50585:
[----:B------:R-:W-:Y:S05]  /*2c80*/  BSYNC B3 ;  /* 0x0000000000037941 */ /* 0x000fea0003800000 */
.L_x_50584:
        /* <DEDUP_REMOVED lines=43> */
.L_x_50583:
[----:B------:R-:W-:Y:S05]  /*2f40*/  BSYNC B2 ;  /* 0x0000000000027941 */ /* 0x000fea0003800000 */
.L_x_50582:
        /* <DEDUP_REMOVED lines=20> */
.L_x_50587:
[----:B------:R-:W-:Y:S02]  /*3090*/  IMAD.MOV.U32 R5, RZ, RZ, R6 ;  /* 0x000000ffff057224 */ /* 0x000fe400078e0006 */
.L_x_50588:
[----:B------:R-:W-:Y:S05]  /*30a0*/  BSYNC B2 ;  /* 0x0000000000027941 */ /* 0x000fea0003800000 */
.L_x_50586:
        /* <DEDUP_REMOVED lines=16> */
.L_x_50592:
[----:B------:R-:W-:Y:S05]  /*31b0*/  BSYNC B3 ;  /* 0x0000000000037941 */ /* 0x000fea0003800000 */
.L_x_50591:
        /* <DEDUP_REMOVED lines=43> */
.L_x_50590:
[----:B------:R-:W-:Y:S05]  /*3470*/  BSYNC B2 ;  /* 0x0000000000027941 */ /* 0x000fea0003800000 */
.L_x_50589:
        /* <DEDUP_REMOVED lines=20> */
.L_x_50594:
[----:B------:R-:W-:Y:S02]  /*35c0*/  IMAD.MOV.U32 R5, RZ, RZ, R6 ;  /* 0x000000ffff057224 */ /* 0x000fe400078e0006 */
.L_x_50595:
[----:B------:R-:W-:Y:S05]  /*35d0*/  BSYNC B2 ;  /* 0x0000000000027941 */ /* 0x000fea0003800000 */
.L_x_50593:
        /* <DEDUP_REMOVED lines=16> */
.L_x_50599:
[----:B------:R-:W-:Y:S05]  /*36e0*/  BSYNC B3 ;  /* 0x0000000000037941 */ /* 0x000fea0003800000 */
.L_x_50598:
        /* <DEDUP_REMOVED lines=43> */
.L_x_50597:
[----:B------:R-:W-:Y:S05]  /*39a0*/  BSYNC B2 ;  /* 0x0000000000027941 */ /* 0x000fea0003800000 */
.L_x_50596:
        /* <DEDUP_REMOVED lines=20> */
.L_x_50601:
[----:B------:R-:W-:Y:S02]  /*3af0*/  IMAD.MOV.U32 R14, RZ, RZ, R6 ;  /* 0x000000ffff0e7224 */ /* 0x000fe400078e0006 */
.L_x_50602:
[----:B------:R-:W-:Y:S05]  /*3b00*/  BSYNC B2 ;  /* 0x0000000000027941 */ /* 0x000fea0003800000 */
.L_x_50600:
        /* <DEDUP_REMOVED lines=19> */
.L_x_50606:
[----:B------:R-:W-:Y:S05]  /*3c40*/  BSYNC B3 ;  /* 0x0000000000037941 */ /* 0x000fea0003800000 */
.L_x_50605:
        /* <DEDUP_REMOVED lines=42> */
.L_x_50604:
[----:B------:R-:W-:Y:S05]  /*3ef0*/  BSYNC B2 ;  /* 0x0000000000027941 */ /* 0x000fea0003800000 */
.L_x_50603:
[----:B------:R-:W0:Y:S01]  /*3f00*/  I2F.U32 R14, R14 ;  /* 0x0000000e000e7306 */ /* 0x000e220000201000 */
[----:B------:R-:W-:Y:S01]  /*3f10*/  SEL R213, RZ, 0x1, P2 ;  /* 0x00000001ffd57807 */ /* 0x000fe20001000000 */
[----:B------:R-:W-:Y:S01]  /*3f20*/  HADD2.F32 R139, -RZ, R139.H1_H1 ;  /* 0x3000008bff8b7230 */ /* 0x000fe20000004100 */
[----:B------:R-:W-:Y:S02]  /*3f30*/  SEL R212, RZ, 0x10000, P5 ;  /* 0x00010000ffd47807 */ /* 0x000fe40002800000 */
[----:B------:R-:W-:Y:S02]  /*3f40*/  SEL R214, RZ, 0x100, P4 ;  /* 0x00000100ffd67807 */ /* 0x000fe40002000000 */
[C---:B------:R-:W-:Y:S01]  /*3f50*/  LOP3.LUT P5, RZ, R8.reuse, 0x2, RZ, 0xc0, !PT ;  /* 0x0000000208ff7812 */ /* 0x040fe200078ac0ff */
[----:B------:R-:W-:Y:S01]  /*3f60*/  FMUL.FTZ R139, R139, R13 ;  /* 0x0000000d8b8b7220 */ /* 0x000fe20000410000 */
[----:B------:R-:W-:-:S03]  /*3f70*/  LOP3.LUT P6, RZ, R8, 0x4, RZ, 0xc0, !PT ;  /* 0x0000000408ff7812 */ /* 0x000fc600078cc0ff */
[----:B------:R-:W-:Y:S02]  /*3f80*/  FMUL.FTZ R139, R139, c[0x0][0x1e8] ;  /* 0x00007a008b8b7a20 */ /* 0x000fe40000410000 */
[----:B0-----:R-:W-:Y:S02]  /*3f90*/  FFMA.FTZ R14, R14, R236, 1.1641532182693481445e-10 ;  /* 0x2f0000000e0e7423 */ /* 0x001fe400000100ec */
[----:B------:R-:W-:-:S03]  /*3fa0*/  IMAD.WIDE.U32 R236, R213, 0x1000000, RZ ;  /* 0x01000000d5ec7825 */ /* 0x000fc600078e00ff */
[----:B------:R-:W-:-:S04]  /*3fb0*/  FSETP.GTU.FTZ.AND P2, PT, R14, c[0x0][0x1e4], PT ;  /* 0x000079000e007a0b */ /* 0x000fc80003f5c000 */
        /* <DEDUP_REMOVED lines=22> */
.L_x_50550:
[----:B------:R-:W-:Y:S05]  /*4120*/  BSYNC B1 ;  /* 0x0000000000017941 */ /* 0x000fea0003800000 */
.L_x_50549:
        /* <DEDUP_REMOVED lines=24> */
.L_x_50610:
[----:B------:R-:W-:Y:S02]  /*42b0*/  IMAD.MOV.U32 R140, RZ, RZ, R6 ;  /* 0x000000ffff8c7224 */ /* 0x000fe400078e0006 */
.L_x_50611:
[----:B------:R-:W-:Y:S05]  /*42c0*/  BSYNC B2 ;  /* 0x0000000000027941 */ /* 0x000fea0003800000 */
.L_x_50609:
        /* <DEDUP_REMOVED lines=16> */
.L_x_50615:
[----:B------:R-:W-:Y:S05]  /*43d0*/  BSYNC B3 ;  /* 0x0000000000037941 */ /* 0x000fea0003800000 */
.L_x_50614:
        /* <DEDUP_REMOVED lines=42> */
.L_x_50613:
[----:B------:R-:W-:Y:S05]  /*4680*/  BSYNC B2 ;  /* 0x0000000000027941 */ /* 0x000fea0003800000 */
.L_x_50612:
        /* <DEDUP_REMOVED lines=25> */
.L_x_50617:
[----:B------:R-:W-:Y:S02]  /*4820*/  MOV R5, R6 ;  /* 0x0000000600057202 */ /* 0x000fe40000000f00 */
.L_x_50618:
[----:B------:R-:W-:Y:S05]  /*4830*/  BSYNC B2 ;  /* 0x0000000000027941 */ /* 0x000fea0003800000 */
.L_x_50616:
        /* <DEDUP_REMOVED lines=16> */
.L_x_50622:
[----:B------:R-:W-:Y:S05]  /*4940*/  BSYNC B3 ;  /* 0x0000000000037941 */ /* 0x000fea0003800000 */
.L_x_50621:
        /* <DEDUP_REMOVED lines=42> */
[----:B------:R-:W-:-:S06]  /*4bf0*/  HFMA2.MMA R142, -RZ, RZ, 0, 0 ;  /* 0x00000000ff8e7435 */ /* 0x000fcc00000001ff */
.L_x_50620:
[----:B------:R-:W-:Y:S05]  /*4c00*/  BSYNC B2 ;  /* 0x0000000000027941 */ /* 0x000fea0003800000 */
.L_x_50619:
[----:B------:R-:W1:Y:S01]  /*4c10*/  I2F.U32 R5, R5 ;  /* 0x0000000500057306 */ /* 0x000e620000201000 */
[----:B------:R-:W-:Y:S01]  /*4c20*/  LOP3.LUT R8, R8, 0xfffffffd, RZ, 0xc0, !PT ;  /* 0xfffffffd08087812 */ /* 0x000fe200078ec0ff */
[----:B------:R-:W-:Y:S01]  /*4c30*/  BSSY B2, `(.L_x_50623) ;  /* 0x0000015000027945 */ /* 0x000fe20003800000 */
[----:B------:R-:W-:Y:S01]  /*4c40*/  IADD3 R143, R142, 0x1, RZ ;  /* 0x000000018e8f7810 */ /* 0x000fe20007ffe0ff */
        /* <DEDUP_REMOVED lines=18> */
.L_x_50624:
[----:B------:R-:W-:Y:S02]  /*4d70*/  IMAD.MOV.U32 R5, RZ, RZ, R6 ;  /* 0x000000ffff057224 */ /* 0x000fe400078e0006 */
.L_x_50625:
[----:B------:R-:W-:Y:S05]  /*4d80*/  BSYNC B2 ;  /* 0x0000000000027941 */ /* 0x000fea0003800000 */
.L_x_50623:
        /* <DEDUP_REMOVED lines=16> */
.L_x_50629:
[----:B------:R-:W-:Y:S05]  /*4e90*/  BSYNC B3 ;  /* 0x0000000000037941 */ /* 0x000fea0003800000 */
.L_x_50628:
        /* <DEDUP_REMOVED lines=43> */
.L_x_50627:
[----:B------:R-:W-:Y:S05]  /*5150*/  BSYNC B2 ;  /* 0x0000000000027941 */ /* 0x000fea0003800000 */
.L_x_50626:
[----:B------:R-:W1:Y:S01]  /*5160*/  I2F.U32 R5, R5 ;  /* 0x0000000500057306 */ /* 0x000e620000201000 */
[C---:B------:R-:W-:Y:S01]  /*5170*/  ISETP.NE.AND P2, PT, R143.reuse, 0x1, PT ;  /* 0x000000018f00780c */ /* 0x040fe20003f45270 */
[----:B------:R-:W-:Y:S01]  /*5180*/  BSSY B2, `(.L_x_50630) ;  /* 0x0000013000027945 */ /* 0x000fe20003800000 */
[----:B------:R-:W-:Y:S01]  /*5190*/  IADD3 R144, R143, 0x1, RZ ;  /* 0x000000018f907810 */ /* 0x000fe20007ffe0ff */
        /* <DEDUP_REMOVED lines=16> */
.L_x_50631:
[----:B------:R-:W-:Y:S02]  /*52a0*/  IMAD.MOV.U32 R5, RZ, RZ, R6 ;  /* 0x000000ffff057224 */ /* 0x000fe400078e0006 */
.L_x_50632:
[----:B------:R-:W-:Y:S05]  /*52b0*/  BSYNC B2 ;  /* 0x0000000000027941 */ /* 0x000fea0003800000 */
.L_x_50630:
        /* <DEDUP_REMOVED lines=16> */
.L_x_50636:
[----:B------:R-:W-:Y:S05]  /*53c0*/  BSYNC B3 ;  /* 0x0000000000037941 */ /* 0x000fea0003800000 */
.L_x_50635:
        /* <DEDUP_REMOVED lines=43> */
.L_x_50634:
[----:B------:R-:W-:Y:S05]  /*5680*/  BSYNC B2 ;  /* 0x0000000000027941 */ /* 0x000fea0003800000 */
.L_x_50633:
[----:B------:R-:W1:Y:S01]  /*5690*/  I2F.U32 R5, R5 ;  /* 0x0000000500057306 */ /* 0x000e620000201000 */
[----:B------:R-:W-:Y:S01]  /*56a0*/  ISETP.NE.AND P3, PT, R144, 0x1, PT ;  /* 0x000000019000780c */ /* 0x000fe20003f65270 */
[----:B------:R-:W-:Y:S01]  /*56b0*/  BSSY B2, `(.L_x_50637) ;  /* 0x0000013000027945 */ /* 0x000fe20003800000 */
[----:B-1----:R-:W-:-:S05]  /*56c0*/  FFMA.FTZ R5, R5, R236, 1.1641532182693481445e-10 ;  /* 0x2f00000005057423 */ /* 0x002fca00000100ec */
        /* <DEDUP_REMOVED lines=16> */
.L_x_50638:
[----:B------:R-:W-:Y:S02]  /*57d0*/  IMAD.MOV.U32 R5, RZ, RZ, R6 ;  /* 0x000000ffff057224 */ /* 0x000fe400078e0006 */
.L_x_50639:
[----:B------:R-:W-:Y:S05]  /*57e0*/  BSYNC B2 ;  /* 0x0000000000027941 */ /* 0x000fea0003800000 */
.L_x_50637:
        /* <DEDUP_REMOVED lines=16> */
.L_x_50643:
[----:B------:R-:W-:Y:S05]  /*58f0*/  BSYNC B3 ;  /* 0x0000000000037941 */ /* 0x000fea0003800000 */
.L_x_50642:
        /* <DEDUP_REMOVED lines=43> */
.L_x_50641:
[----:B------:R-:W-:Y:S05]  /*5bb0*/  BSYNC B2 ;  /* 0x0000000000027941 */ /* 0x000fea0003800000 */
.L_x_50640:
[----:B------:R-:W1:Y:S01]  /*5bc0*/  I2F.U32 R5, R5 ;  /* 0x0000000500057306 */ /* 0x000e620000201000 */
        /* <DEDUP_REMOVED lines=19> */
.L_x_50645:
[----:B------:R-:W-:Y:S02]  /*5d00*/  IMAD.MOV.U32 R5, RZ, RZ, R6 ;  /* 0x000000ffff057224 */ /* 0x000fe400078e0006 */
.L_x_50646:
[----:B------:R-:W-:Y:S05]  /*5d10*/  BSYNC B2 ;  /* 0x0000000000027941 */ /* 0x000fea0003800000 */
.L_x_50644:
        /* <DEDUP_REMOVED lines=16> */
.L_x_50650:
[----:B------:R-:W-:Y:S05]  /*5e20*/  BSYNC B3 ;  /* 0x0000000000037941 */ /* 0x000fea0003800000 */
.L_x_50649:
        /* <DEDUP_REMOVED lines=41> */
[----:B------:R-:W-:-:S05]  /*60c0*/  IMAD.WIDE.U32 R6, R145, -0x326172a9, RZ ;  /* 0xcd9e8d5791067825 */ /* 0x000fca00078e00ff */
[----:B------:R-:W-:Y:S02]  /*60d0*/  LOP3.LUT R7, R7, UR25, R212, 0x96, !PT ;  /* 0x0000001907077c12 */ /* 0x000fe4000f8e96d4 */
.L_x_50648:
[----:B------:R-:W-:Y:S05]  /*60e0*/  BSYNC B2 ;  /* 0x0000000000027941 */ /* 0x000fea0003800000 */
.L_x_50647:
        /* <DEDUP_REMOVED lines=20> */
.L_x_50652:
[----:B------:R-:W-:Y:S02]  /*6230*/  MOV R5, R6 ;  /* 0x0000000600057202 */ /* 0x000fe40000000f00 */
.L_x_50653:
[----:B------:R-:W-:Y:S05]  /*6240*/  BSYNC B2 ;  /* 0x0000000000027941 */ /* 0x000fea0003800000 */
.L_x_50651:
        /* <DEDUP_REMOVED lines=16> */
.L_x_50657:
[----:B------:R-:W-:Y:S05]  /*6350*/  BSYNC B3 ;  /* 0x0000000000037941 */ /* 0x000fea0003800000 */
.L_x_50656:
        /* <DEDUP_REMOVED lines=43> */
.L_x_50655:
[----:B------:R-:W-:Y:S05]  /*6610*/  BSYNC B2 ;  /* 0x0000000000027941 */ /* 0x000fea0003800000 */
.L_x_50654:
        /* <DEDUP_REMOVED lines=20> */
.L_x_50659:
[----:B------:R-:W-:Y:S02]  /*6760*/  IMAD.MOV.U32 R214, RZ, RZ, R6 ;  /* 0x000000ffffd67224 */ /* 0x000fe400078e0006 */
.L_x_50660:
[----:B------:R-:W-:Y:S05]  /*6770*/  BSYNC B2 ;  /* 0x0000000000027941 */ /* 0x000fea0003800000 */
.L_x_50658:
        /* <DEDUP_REMOVED lines=19> */
.L_x_50664:
[----:B------:R-:W-:Y:S05]  /*68b0*/  BSYNC B3 ;  /* 0x0000000000037941 */ /* 0x000fea0003800000 */
.L_x_50663:
        /* <DEDUP_REMOVED lines=42> */
.L_x_50662:
[----:B------:R-:W-:Y:S05]  /*6b60*/  BSYNC B2 ;  /* 0x0000000000027941 */ /* 0x000fea0003800000 */
.L_x_50661:
[----:B------:R0:W1:Y:S01]  /*6b70*/  I2F.U32 R215, R214 ;  /* 0x000000d600d77306 */ /* 0x0000620000201000 */
[----:B------:R-:W-:Y:S01]  /*6b80*/  SEL R213, RZ, 0x10000, P5 ;  /* 0x00010000ffd57807 */ /* 0x000fe20002800000 */
[----:B------:R-:W-:Y:S01]  /*6b90*/  HADD2.F32 R147, -RZ, R147.H1_H1 ;  /* 0x30000093ff937230 */ /* 0x000fe20000004100 */
[----:B------:R-:W-:Y:S02]  /*6ba0*/  SEL R212, RZ, 0x100, P4 ;  /* 0x00000100ffd47807 */ /* 0x000fe40002000000 */
[C---:B------:R-:W-:Y:S02]  /*6bb0*/  LOP3.LUT P5, RZ, R8.reuse, 0x2, RZ, 0xc0, !PT ;  /* 0x0000000208ff7812 */ /* 0x040fe400078ac0ff */
[----:B------:R-:W-:Y:S01]  /*6bc0*/  FMUL.FTZ R147, R147, R13 ;  /* 0x0000000d93937220 */ /* 0x000fe20000410000 */
[----:B------:R-:W-:Y:S02]  /*6bd0*/  LOP3.LUT P6, RZ, R8, 0x4, RZ, 0xc0, !PT ;  /* 0x0000000408ff7812 */ /* 0x000fe400078cc0ff */
[----:B0-----:R-:W-:Y:S01]  /*6be0*/  SEL R214, RZ, 0x1, P2 ;  /* 0x00000001ffd67807 */ /* 0x001fe20001000000 */
[----:B------:R-:W-:-:S02]  /*6bf0*/  FMUL.FTZ R147, R147, c[0x0][0x1e8] ;  /* 0x00007a0093937a20 */ /* 0x000fc40000410000 */
[----:B-1----:R-:W-:Y:S02]  /*6c00*/  FFMA.FTZ R215, R215, R236, 1.1641532182693481445e-10 ;  /* 0x2f000000d7d77423 */ /* 0x002fe400000100ec */
[----:B------:R-:W-:Y:S01]  /*6c10*/  IMAD.WIDE.U32 R236, R214, 0x1000000, RZ ;  /* 0x01000000d6ec7825 */ /* 0x000fe200078e00ff */
[----:B------:R-:W-:Y:S02]  /*6c20*/  SEL R214, RZ, 0x1, P1 ;  /* 0x00000001ffd67807 */ /* 0x000fe40000800000 */
        /* <DEDUP_REMOVED lines=22> */
.L_x_50608:
[----:B------:R-:W-:Y:S05]  /*6d90*/  BSYNC B1 ;  /* 0x0000000000017941 */ /* 0x000fea0003800000 */
.L_x_50607:
        /* <DEDUP_REMOVED lines=24> */
.L_x_50668:
[----:B------:R-:W-:Y:S02]  /*6f20*/  IMAD.MOV.U32 R148, RZ, RZ, R6 ;  /* 0x000000ffff947224 */ /* 0x000fe400078e0006 */
.L_x_50669:
[----:B------:R-:W-:Y:S05]  /*6f30*/  BSYNC B2 ;  /* 0x0000000000027941 */ /* 0x000fea0003800000 */
.L_x_50667:
        /* <DEDUP_REMOVED lines=16> */
.L_x_50673:
[----:B------:R-:W-:Y:S05]  /*7040*/  BSYNC B3 ;  /* 0x0000000000037941 */ /* 0x000fea0003800000 */
.L_x_50672:
        /* <DEDUP_REMOVED lines=42> */
.L_x_50671:
[----:B------:R-:W-:Y:S05]  /*72f0*/  BSYNC B2 ;  /* 0x0000000000027941 */ /* 0x000fea0003800000 */
.L_x_50670:
        /* <DEDUP_REMOVED lines=25> */
.L_x_50675:
[----:B------:R-:W-:Y:S02]  /*7490*/  IMAD.MOV.U32 R5, RZ, RZ, R6 ;  /* 0x000000ffff057224 */ /* 0x000fe400078e0006 */
.L_x_50676:
[----:B------:R-:W-:Y:S05]  /*74a0*/  BSYNC B2 ;  /* 0x0000000000027941 */ /* 0x000fea0003800000 */
.L_x_50674:
        /* <DEDUP_REMOVED lines=16> */
.L_x_50680:
[----:B------:R-:W-:Y:S05]  /*75b0*/  BSYNC B3 ;  /* 0x0000000000037941 */ /* 0x000fea0003800000 */
.L_x_50679:
        /* <DEDUP_REMOVED lines=43> */
.L_x_50678:
[----:B------:R-:W-:Y:S05]  /*7870*/  BSYNC B2 ;  /* 0x0000000000027941 */ /* 0x000fea0003800000 */
.L_x_50677:
        /* <DEDUP_REMOVED lines=22> */
.L_x_50682:
[----:B------:R-:W-:Y:S02]  /*79e0*/  IMAD.MOV.U32 R5, RZ, RZ, R6 ;  /* 0x000000ffff057224 */ /* 0x000fe400078e0006 */
.L_x_50683:
[----:B------:R-:W-:Y:S05]  /*79f0*/  BSYNC B2 ;  /* 0x0000000000027941 */ /* 0x000fea0003800000 */
.L_x_50681:
        /* <DEDUP_REMOVED lines=16> */
.L_x_50687:
[----:B------:R-:W-:Y:S05]  /*7b00*/  BSYNC B3 ;  /* 0x0000000000037941 */ /* 0x000fea0003800000 */
.L_x_50686:
        /* <DEDUP_REMOVED lines=43> */
.L_x_50685:
[----:B------:R-:W-:Y:S05]  /*7dc0*/  BSYNC B2 ;  /* 0x0000000000027941 */ /* 0x000fea0003800000 */
.L_x_50684:
        /* <DEDUP_REMOVED lines=20> */
.L_x_50689:
[----:B------:R-:W-:Y:S02]  /*7f10*/  MOV R5, R6 ;  /* 0x0000000600057202 */ /* 0x000fe40000000f00 */
.L_x_50690:
[----:B------:R-:W-:Y:S05]  /*7f20*/  BSYNC B2 ;  /* 0x0000000000027941 */ /* 0x000fea0003800000 */
.L_x_50688:
        /* <DEDUP_REMOVED lines=16> */
.L_x_50694:
[----:B------:R-:W-:Y:S05]  /*8030*/  BSYNC B3 ;  /* 0x0000000000037941 */ /* 0x000fea0003800000 */
.L_x_50693:
        /* <DEDUP_REMOVED lines=43> */
.L_x_50692:
[----:B------:R-:W-:Y:S05]  /*82f0*/  BSYNC B2 ;  /* 0x0000000000027941 */ /* 0x000fea0003800000 */
.L_x_50691:
        /* <DEDUP_REMOVED lines=20> */
.L_x_50696:
[----:B------:R-:W-:Y:S02]  /*8440*/  IMAD.MOV.U32 R5, RZ, RZ, R6 ;  /* 0x000000ffff057224 */ /* 0x000fe400078e0006 */
.L_x_50697:
[----:B------:R-:W-:Y:S05]  /*8450*/  BSYNC B2 ;  /* 0x0000000000027941 */ /* 0x000fea0003800000 */
.L_x_50695:
        /* <DEDUP_REMOVED lines=16> */
.L_x_50701:
[----:B------:R-:W-:Y:S05]  /*8560*/  BSYNC B3 ;  /* 0x0000000000037941 */ /* 0x000fea0003800000 */
.L_x_50700:
        /* <DEDUP_REMOVED lines=43> */
.L_x_50699:
[----:B------:R-:W-:Y:S05]  /*8820*/  BSYNC B2 ;  /* 0x0000000000027941 */ /* 0x000fea0003800000 */
.L_x_50698:
        /* <DEDUP_REMOVED lines=20> */
.L_x_50703:
[----:B------:R-:W-:Y:S02]  /*8970*/  IMAD.MOV.U32 R5, RZ, RZ, R6 ;  /* 0x000000ffff057224 */ /* 0x000fe400078e0006 */
.L_x_50704:
[----:B------:R-:W-:Y:S05]  /*8980*/  BSYNC B2 ;  /* 0x0000000000027941 */ /* 0x000fea0003800000 */
.L_x_50702:
        /* <DEDUP_REMOVED lines=16> */
.L_x_50708:
[----:B------:R-:W-:Y:S05]  /*8a90*/  BSYNC B3 ;  /* 0x0000000000037941 */ /* 0x000fea0003800000 */
.L_x_50707:
        /* <DEDUP_REMOVED lines=43> */
.L_x_50706:
[----:B------:R-:W-:Y:S05]  /*8d50*/  BSYNC B2 ;  /* 0x0000000000027941 */ /* 0x000fea0003800000 */
.L_x_50705:
        /* <DEDUP_REMOVED lines=20> */
.L_x_50710:
[----:B------:R-:W-:Y:S02]  /*8ea0*/  IMAD.MOV.U32 R5, RZ, RZ, R6 ;  /* 0x000000ffff057224 */ /* 0x000fe400078e0006 */
.L_x_50711:
[----:B------:R-:W-:Y:S05]  /*8eb0*/  BSYNC B2 ;  /* 0x0000000000027941 */ /* 0x000fea0003800000 */
.L_x_50709:
        /* <DEDUP_REMOVED lines=16> */
.L_x_50715:
[----:B------:R-:W-:Y:S05]  /*8fc0*/  BSYNC B3 ;  /* 0x0000000000037941 */ /* 0x000fea0003800000 */
.L_x_50714:
        /* <DEDUP_REMOVED lines=43> */
.L_x_50713:
[----:B------:R-:W-:Y:S05]  /*9280*/  BSYNC B2 ;  /* 0x0000000000027941 */ /* 0x000fea0003800000 */
.L_x_50712:
        /* <DEDUP_REMOVED lines=20> */
.L_x_50717:
[----:B------:R-:W-:Y:S02]  /*93d0*/  IMAD.MOV.U32 R214, RZ, RZ, R6 ;  /* 0x000000ffffd67224 */ /* 0x000fe400078e0006 */
.L_x_50718:
[----:B------:R-:W-:Y:S05]  /*93e0*/  BSYNC B2 ;  /* 0x0000000000027941 */ /* 0x000fea0003800000 */
.L_x_50716:
        /* <DEDUP_REMOVED lines=19> */
.L_x_50722:
[----:B------:R-:W-:Y:S05]  /*9520*/  BSYNC B3 ;  /* 0x0000000000037941 */ /* 0x000fea0003800000 */
.L_x_50721:
        /* <DEDUP_REMOVED lines=42> */
.L_x_50720:
[----:B------:R-:W-:Y:S05]  /*97d0*/  BSYNC B2 ;  /* 0x0000000000027941 */ /* 0x000fea0003800000 */
.L_x_50719:
        /* <DEDUP_REMOVED lines=34> */
.L_x_50666:
[----:B------:R-:W-:Y:S05]  /*9a00*/  BSYNC B1 ;  /* 0x0000000000017941 */ /* 0x000fea0003800000 */
.L_x_50665:
        /* <DEDUP_REMOVED lines=24> */
.L_x_50726:
[----:B------:R-:W-:Y:S02]  /*9b90*/  MOV R156, R6 ;  /* 0x00000006009c7202 */ /* 0x000fe40000000f00 */
.L_x_50727:
[----:B------:R-:W-:Y:S05]  /*9ba0*/  BSYNC B2 ;  /* 0x0000000000027941 */ /* 0x000fea0003800000 */
.L_x_50725:
        /* <DEDUP_REMOVED lines=16> */
.L_x_50731:
[----:B------:R-:W-:Y:S05]  /*9cb0*/  BSYNC B3 ;  /* 0x0000000000037941 */ /* 0x000fea0003800000 */
.L_x_50730:
        /* <DEDUP_REMOVED lines=42> */
.L_x_50729:
[----:B------:R-:W-:Y:S05]  /*9f60*/  BSYNC B2 ;  /* 0x0000000000027941 */ /* 0x000fea0003800000 */
.L_x_50728:
[----:B------:R-:W1:Y:S01]  /*9f70*/  I2F.U32 R5, R156 ;  /* 0x0000009c00057306 */ /* 0x000e620000201000 */
[----:B------:R-:W-:Y:S01]  /*9f80*/  HFMA2.MMA R236, -RZ, RZ, 0.1171875, 0 ;  /* 0x2f800000ffec7435 */ /* 0x000fe200000001ff */
[----:B------:R-:W-:Y:S01]  /*9f90*/  LOP3.LUT R8, R8, 0xfffffffb, RZ, 0xc0, !PT ;  /* 0xfffffffb08087812 */ /* 0x000fe200078ec0ff */
[----:B------:R-:W-:Y:S01]  /*9fa0*/  BSSY B2, `(.L_x_50732) ;  /* 0x0000017000027945 */ /* 0x000fe20003800000 */
[----:B------:R-:W-:Y:S02]  /*9fb0*/  ISETP.NE.U32.AND P0, PT, RZ, c[0x0][0x180], PT ;  /* 0x00006000ff007a0c */ /* 0x000fe40003f05070 */
[----:B------:R-:W-:Y:S02]  /*9fc0*/  IADD3 R158, R157, 0x1, RZ ;  /* 0x000000019d9e7810 */ /* 0x000fe40007ffe0ff */
[----:B------:R-:W-:-:S03]  /*9fd0*/  ISETP.NE.AND.EX P0, PT, RZ, c[0x0][0x184], PT, P0 ;  /* 0x00006100ff007a0c */ /* 0x000fc60003f05300 */
        /* <DEDUP_REMOVED lines=18> */
.L_x_50733:
[----:B------:R-:W-:Y:S02]  /*a100*/  IMAD.MOV.U32 R5, RZ, RZ, R6 ;  /* 0x000000ffff057224 */ /* 0x000fe400078e0006 */
.L_x_50734:
[----:B------:R-:W-:Y:S05]  /*a110*/  BSYNC B2 ;  /* 0x0000000000027941 */ /* 0x000fea0003800000 */
.L_x_50732:
        /* <DEDUP_REMOVED lines=16> */
.L_x_50738:
[----:B------:R-:W-:Y:S05]  /*a220*/  BSYNC B3 ;  /* 0x0000000000037941 */ /* 0x000fea0003800000 */
.L_x_50737:
        /* <DEDUP_REMOVED lines=43> */
.L_x_50736:
[----:B------:R-:W-:Y:S05]  /*a4e0*/  BSYNC B2 ;  /* 0x0000000000027941 */ /* 0x000fea0003800000 */
.L_x_50735:
        /* <DEDUP_REMOVED lines=22> */
.L_x_50740:
[----:B------:R-:W-:Y:S02]  /*a650*/  IMAD.MOV.U32 R5, RZ, RZ, R6 ;  /* 0x000000ffff057224 */ /* 0x000fe400078e0006 */
.L_x_50741:
[----:B------:R-:W-:Y:S05]  /*a660*/  BSYNC B2 ;  /* 0x0000000000027941 */ /* 0x000fea0003800000 */
.L_x_50739:
        /* <DEDUP_REMOVED lines=16> */
.L_x_50745:
[----:B------:R-:W-:Y:S05]  /*a770*/  BSYNC B3 ;  /* 0x0000000000037941 */ /* 0x000fea0003800000 */
.L_x_50744:
        /* <DEDUP_REMOVED lines=43> */
.L_x_50743:
[----:B------:R-:W-:Y:S05]  /*aa30*/  BSYNC B2 ;  /* 0x0000000000027941 */ /* 0x000fea0003800000 */
.L_x_50742:
        /* <DEDUP_REMOVED lines=20> */
.L_x_50747:
[----:B------:R-:W-:Y:S02]  /*ab80*/  IMAD.MOV.U32 R5, RZ, RZ, R6 ;  /* 0x000000ffff057224 */ /* 0x000fe400078e0006 */
.L_x_50748:
[----:B------:R-:W-:Y:S05]  /*ab90*/  BSYNC B2 ;  /* 0x0000000000027941 */ /* 0x000fea0003800000 */
.L_x_50746:
        /* <DEDUP_REMOVED lines=16> */
.L_x_50752:
[----:B------:R-:W-:Y:S05]  /*aca0*/  BSYNC B3 ;  /* 0x0000000000037941 */ /* 0x000fea0003800000 */
.L_x_50751:
        /* <DEDUP_REMOVED lines=43> */
.L_x_50750:
[----:B------:R-:W-:Y:S05]  /*af60*/  BSYNC B2 ;  /* 0x0000000000027941 */ /* 0x000fea0003800000 */
.L_x_50749:
        /* <DEDUP_REMOVED lines=20> */
.L_x_50754:
[----:B------:R-:W-:Y:S02]  /*b0b0*/  IMAD.MOV.U32 R5, RZ, RZ, R6 ;  /* 0x000000ffff057224 */ /* 0x000fe400078e0006 */
.L_x_50755:
[----:B------:R-:W-:Y:S05]  /*b0c0*/  BSYNC B2 ;  /* 0x0000000000027941 */ /* 0x000fea0003800000 */
.L_x_50753:
        /* <DEDUP_REMOVED lines=16> */
.L_x_50759:
[----:B------:R-:W-:Y:S05]  /*b1d0*/  BSYNC B3 ;  /* 0x0000000000037941 */ /* 0x000fea0003800000 */
.L_x_50758:
        /* <DEDUP_REMOVED lines=43> */
.L_x_50757:
[----:B------:R-:W-:Y:S05]  /*b490*/  BSYNC B2 ;  /* 0x0000000000027941 */ /* 0x000fea0003800000 */
.L_x_50756:
        /* <DEDUP_REMOVED lines=20> */
.L_x_50761:
[----:B------:R-:W-:Y:S02]  /*b5e0*/  MOV R5, R6 ;  /* 0x0000000600057202 */ /* 0x000fe40000000f00 */
.L_x_50762:
[----:B------:R-:W-:Y:S05]  /*b5f0*/  BSYNC B2 ;  /* 0x0000000000027941 */ /* 0x000fea0003800000 */
.L_x_50760:
        /* <DEDUP_REMOVED lines=16> */
.L_x_50766:
[----:B------:R-:W-:Y:S05]  /*b700*/  BSYNC B3 ;  /* 0x0000000000037941 */ /* 0x000fea0003800000 */
.L_x_50765:
        /* <DEDUP_REMOVED lines=43> */
.L_x_50764:
[----:B------:R-:W-:Y:S05]  /*b9c0*/  BSYNC B2 ;  /* 0x0000000000027941 */ /* 0x000fea0003800000 */
.L_x_50763:
        /* <DEDUP_REMOVED lines=20> */
.L_x_50768:
[----:B------:R-:W-:Y:S02]  /*bb10*/  IMAD.MOV.U32 R5, RZ, RZ, R6 ;  /* 0x000000ffff057224 */ /* 0x000fe400078e0006 */
.L_x_50769:
[----:B------:R-:W-:Y:S05]  /*bb20*/  BSYNC B2 ;  /* 0x0000000000027941 */ /* 0x000fea0003800000 */
.L_x_50767:
        /* <DEDUP_REMOVED lines=16> */
.L_x_50773:
[----:B------:R-:W-:Y:S05]  /*bc30*/  BSYNC B3 ;  /* 0x0000000000037941 */ /* 0x000fea0003800000 */
.L_x_50772:
        /* <DEDUP_REMOVED lines=43> */
.L_x_50771:
[----:B------:R-:W-:Y:S05]  /*bef0*/  BSYNC B2 ;  /* 0x0000000000027941 */ /* 0x000fea0003800000 */
.L_x_50770:
        /* <DEDUP_REMOVED lines=20> */
.L_x_50775:
[----:B------:R-:W-:Y:S02]  /*c040*/  IMAD.MOV.U32 R214, RZ, RZ, R6 ;  /* 0x000000ffffd67224 */ /* 0x000fe400078e0006 */
.L_x_50776:
[----:B------:R-:W-:Y:S05]  /*c050*/  BSYNC B2 ;  /* 0x0000000000027941 */ /* 0x000fea0003800000 */
.L_x_50774:
        /* <DEDUP_REMOVED lines=19> */
.L_x_50780:
[----:B------:R-:W-:Y:S05]  /*c190*/  BSYNC B3 ;  /* 0x0000000000037941 */ /* 0x000fea0003800000 */
.L_x_50779:
        /* <DEDUP_REMOVED lines=42> */
.L_x_50778:
[----:B------:R-:W-:Y:S05]  /*c440*/  BSYNC B2 ;  /* 0x0000000000027941 */ /* 0x000fea0003800000 */
.L_x_50777:
        /* <DEDUP_REMOVED lines=34> */
.L_x_50724:
[----:B------:R-:W-:Y:S05]  /*c670*/  BSYNC B1 ;  /* 0x0000000000017941 */ /* 0x000fea0003800000 */
.L_x_50723:
        /* <DEDUP_REMOVED lines=24> */
.L_x_50784:
[----:B------:R-:W-:Y:S02]  /*c800*/  IMAD.MOV.U32 R164, RZ, RZ, R6 ;  /* 0x000000ffffa47224 */ /* 0x000fe400078e0006 */
.L_x_50785:
[----:B------:R-:W-:Y:S05]  /*c810*/  BSYNC B2 ;  /* 0x0000000000027941 */ /* 0x000fea0003800000 */
.L_x_50783:
        /* <DEDUP_REMOVED lines=16> */
.L_x_50789:
[----:B------:R-:W-:Y:S05]  /*c920*/  BSYNC B3 ;  /* 0x0000000000037941 */ /* 0x000fea0003800000 */
.L_x_50788:
        /* <DEDUP_REMOVED lines=42> */
.L_x_50787:
[----:B------:R-:W-:Y:S05]  /*cbd0*/  BSYNC B2 ;  /* 0x0000000000027941 */ /* 0x000fea0003800000 */
.L_x_50786:
        /* <DEDUP_REMOVED lines=25> */
.L_x_50791:
[----:B------:R-:W-:Y:S02]  /*cd70*/  IMAD.MOV.U32 R5, RZ, RZ, R6 ;  /* 0x000000ffff057224 */ /* 0x000fe400078e0006 */
.L_x_50792:
[----:B------:R-:W-:Y:S05]  /*cd80*/  BSYNC B2 ;  /* 0x0000000000027941 */ /* 0x000fea0003800000 */
.L_x_50790:
        /* <DEDUP_REMOVED lines=16> */
.L_x_50796:
[----:B------:R-:W-:Y:S05]  /*ce90*/  BSYNC B3 ;  /* 0x0000000000037941 */ /* 0x000fea0003800000 */
.L_x_50795:
        /* <DEDUP_REMOVED lines=40> */
[----:B------:R-:W-:-:S05]  /*d120*/  IMAD.WIDE.U32 R6, R165, -0x326172a9, RZ ;  /* 0xcd9e8d57a5067825 */ /* 0x000fca00078e00ff */
[----:B------:R-:W-:Y:S01]  /*d130*/  LOP3.LUT R7, R7, UR25, R166, 0x96, !PT ;  /* 0x0000001907077c12 */ /* 0x000fe2000f8e96a6 */
[----:B------:R-:W-:Y:S02]  /*d140*/  IMAD.MOV.U32 R166, RZ, RZ, RZ ;  /* 0x000000ffffa67224 */ /* 0x000fe400078e00ff */
.L_x_50794:
[----:B------:R-:W-:Y:S05]  /*d150*/  BSYNC B2 ;  /* 0x0000000000027941 */ /* 0x000fea0003800000 */
.L_x_50793:
        /* <DEDUP_REMOVED lines=22> */
.L_x_50798:
[----:B------:R-:W-:Y:S02]  /*d2c0*/  MOV R5, R6 ;  /* 0x0000000600057202 */ /* 0x000fe40000000f00 */
.L_x_50799:
[----:B------:R-:W-:Y:S05]  /*d2d0*/  BSYNC B2 ;  /* 0x0000000000027941 */ /* 0x000fea0003800000 */
.L_x_50797:
        /* <DEDUP_REMOVED lines=16> */
.L_x_50803:
[----:B------:R-:W-:Y:S05]  /*d3e0*/  BSYNC B3 ;  /* 0x0000000000037941 */ /* 0x000fea0003800000 */
.L_x_50802:
        /* <DEDUP_REMOVED lines=43> */
.L_x_50801:
[----:B------:R-:W-:Y:S05]  /*d6a0*/  BSYNC B2 ;  /* 0x0000000000027941 */ /* 0x000fea0003800000 */
.L_x_50800:
        /* <DEDUP_REMOVED lines=20> */
.L_x_50805:
[----:B------:R-:W-:Y:S02]  /*d7f0*/  IMAD.MOV.U32 R5, RZ, RZ, R6 ;  /* 0x000000ffff057224 */ /* 0x000fe400078e0006 */
.L_x_50806:
[----:B------:R-:W-:Y:S05]  /*d800*/  BSYNC B2 ;  /* 0x0000000000027941 */ /* 0x000fea0003800000 */
.L_x_50804:
        /* <DEDUP_REMOVED lines=16> */
.L_x_50810:
[----:B------:R-:W-:Y:S05]  /*d910*/  BSYNC B3 ;  /* 0x0000000000037941 */ /* 0x000fea0003800000 */
.L_x_50809:
        /* <DEDUP_REMOVED lines=43> */
.L_x_50808:
[----:B------:R-:W-:Y:S05]  /*dbd0*/  BSYNC B2 ;  /* 0x0000000000027941 */ /* 0x000fea0003800000 */
.L_x_50807:
        /* <DEDUP_REMOVED lines=20> */
.L_x_50812:
[----:B------:R-:W-:Y:S02]  /*dd20*/  IMAD.MOV.U32 R5, RZ, RZ, R6 ;  /* 0x000000ffff057224 */ /* 0x000fe400078e0006 */
.L_x_50813:
[----:B------:R-:W-:Y:S05]  /*dd30*/  BSYNC B2 ;  /* 0x0000000000027941 */ /* 0x000fea0003800000 */
.L_x_50811:
        /* <DEDUP_REMOVED lines=16> */
.L_x_50817:
[----:B------:R-:W-:Y:S05]  /*de40*/  BSYNC B3 ;  /* 0x0000000000037941 */ /* 0x000fea0003800000 */
.L_x_50816:
        /* <DEDUP_REMOVED lines=43> */
.L_x_50815:
[----:B------:R-:W-:Y:S05]  /*e100*/  BSYNC B2 ;  /* 0x0000000000027941 */ /* 0x000fea0003800000 */
.L_x_50814:
        /* <DEDUP_REMOVED lines=20> */
.L_x_50819:
[----:B------:R-:W-:Y:S02]  /*e250*/  IMAD.MOV.U32 R5, RZ, RZ, R6 ;  /* 0x000000ffff057224 */ /* 0x000fe400078e0006 */
.L_x_50820:
[----:B------:R-:W-:Y:S05]  /*e260*/  BSYNC B2 ;  /* 0x0000000000027941 */ /* 0x000fea0003800000 */
.L_x_50818:
        /* <DEDUP_REMOVED lines=16> */
.L_x_50824:
[----:B------:R-:W-:Y:S05]  /*e370*/  BSYNC B3 ;  /* 0x0000000000037941 */ /* 0x000fea0003800000 */
.L_x_50823:
        /* <DEDUP_REMOVED lines=43> */
.L_x_50822:
[----:B------:R-:W-:Y:S05]  /*e630*/  BSYNC B2 ;  /* 0x0000000000027941 */ /* 0x000fea0003800000 */
.L_x_50821:
        /* <DEDUP_REMOVED lines=20> */
.L_x_50826:
[----:B------:R-:W-:Y:S02]  /*e780*/  IMAD.MOV.U32 R5, RZ, RZ, R6 ;  /* 0x000000ffff057224 */ /* 0x000fe400078e0006 */
.L_x_50827:
[----:B------:R-:W-:Y:S05]  /*e790*/  BSYNC B2 ;  /* 0x0000000000027941 */ /* 0x000fea0003800000 */
.L_x_50825:
        /* <DEDUP_REMOVED lines=16> */
.L_x_50831:
[----:B------:R-:W-:Y:S05]  /*e8a0*/  BSYNC B3 ;  /* 0x0000000000037941 */ /* 0x000fea0003800000 */
.L_x_50830:
        /* <DEDUP_REMOVED lines=43> */
.L_x_50829:
[----:B------:R-:W-:Y:S05]  /*eb60*/  BSYNC B2 ;  /* 0x0000000000027941 */ /* 0x000fea0003800000 */
.L_x_50828:
        /* <DEDUP_REMOVED lines=20> */
.L_x_50833:
[----:B------:R-:W-:Y:S02]  /*ecb0*/  MOV R214, R6 ;  /* 0x0000000600d67202 */ /* 0x000fe40000000f00 */
.L_x_50834:
[----:B------:R-:W-:Y:S05]  /*ecc0*/  BSYNC B2 ;  /* 0x0000000000027941 */ /* 0x000fea0003800000 */
.L_x_50832:
        /* <DEDUP_REMOVED lines=19> */
.L_x_50838:
[----:B------:R-:W-:Y:S05]  /*ee00*/  BSYNC B3 ;  /* 0x0000000000037941 */ /* 0x000fea0003800000 */
.L_x_50837:
        /* <DEDUP_REMOVED lines=42> */
.L_x_50836:
[----:B------:R-:W-:Y:S05]  /*f0b0*/  BSYNC B2 ;  /* 0x0000000000027941 */ /* 0x000fea0003800000 */
.L_x_50835:
        /* <DEDUP_REMOVED lines=34> */
.L_x_50782:
[----:B------:R-:W-:Y:S05]  /*f2e0*/  BSYNC B1 ;  /* 0x0000000000017941 */ /* 0x000fea0003800000 */
.L_x_50781:
        /* <DEDUP_REMOVED lines=10> */
[----:B-1----:R-:W-:Y:S01]  /*f390*/  HFMA2.MMA R172, -RZ, RZ, 0, 9.5367431640625e-07 ;  /* 0x00000010ffac7435 */ /* 0x002fe200000001ff */
[----:B------:R-:W-:Y:S09]  /*f3a0*/  BSSY B2, `(.L_x_50841) ;  /* 0x000000e000027945 */ /* 0x000ff20003800000 */
        /* <DEDUP_REMOVED lines=12> */
.L_x_50842:
[----:B------:R-:W-:Y:S02]  /*f470*/  IMAD.MOV.U32 R172, RZ, RZ, R6 ;  /* 0x000000ffffac7224 */ /* 0x000fe400078e0006 */
.L_x_50843:
[----:B------:R-:W-:Y:S05]  /*f480*/  BSYNC B2 ;  /* 0x0000000000027941 */ /* 0x000fea0003800000 */
.L_x_50841:
        /* <DEDUP_REMOVED lines=16> */
.L_x_50847:
[----:B------:R-:W-:Y:S05]  /*f590*/  BSYNC B3 ;  /* 0x0000000000037941 */ /* 0x000fea0003800000 */
.L_x_50846:
        /* <DEDUP_REMOVED lines=42> */
.L_x_50845:
[----:B------:R-:W-:Y:S05]  /*f840*/  BSYNC B2 ;  /* 0x0000000000027941 */ /* 0x000fea0003800000 */
.L_x_50844:
        /* <DEDUP_REMOVED lines=25> */
.L_x_50849:
[----:B------:R-:W-:Y:S02]  /*f9e0*/  IMAD.MOV.U32 R5, RZ, RZ, R6 ;  /* 0x000000ffff057224 */ /* 0x000fe400078e0006 */
.L_x_50850:
[----:B------:R-:W-:Y:S05]  /*f9f0*/  BSYNC B2 ;  /* 0x0000000000027941 */ /* 0x000fea0003800000 */
.L_x_50848:
        /* <DEDUP_REMOVED lines=16> */
.L_x_50854:
[----:B------:R-:W-:Y:S05]  /*fb00*/  BSYNC B3 ;  /* 0x0000000000037941 */ /* 0x000fea0003800000 */
.L_x_50853:
        /* <DEDUP_REMOVED lines=43> */
.L_x_50852:
[----:B------:R-:W-:Y:S05]  /*fdc0*/  BSYNC B2 ;  /* 0x0000000000027941 */ /* 0x000fea0003800000 */
.L_x_50851:
        /* <DEDUP_REMOVED lines=22> */
.L_x_50856:
[----:B------:R-:W-:Y:S02]  /*ff30*/  IMAD.MOV.U32 R5, RZ, RZ, R6 ;  /* 0x000000ffff057224 */ /* 0x000fe400078e0006 */
.L_x_50857:
[----:B------:R-:W-:Y:S05]  /*ff40*/  BSYNC B2 ;  /* 0x0000000000027941 */ /* 0x000fea0003800000 */
.L_x_50855:
        /* <DEDUP_REMOVED lines=16> */
.L_x_50861:
[----:B------:R-:W-:Y:S05]  /*10050*/  BSYNC B3 ;  /* 0x0000000000037941 */ /* 0x000fea0003800000 */
.L_x_50860:
        /* <DEDUP_REMOVED lines=43> */
.L_x_50859:
[----:B------:R-:W-:Y:S05]  /*10310*/  BSYNC B2 ;  /* 0x0000000000027941 */ /* 0x000fea0003800000 */
.L_x_50858:
        /* <DEDUP_REMOVED lines=20> */
.L_x_50863:
[----:B------:R-:W-:Y:S02]  /*10460*/  IMAD.MOV.U32 R5, RZ, RZ, R6 ;  /* 0x000000ffff057224 */ /* 0x000fe400078e0006 */
.L_x_50864:
[----:B------:R-:W-:Y:S05]  /*10470*/  BSYNC B2 ;  /* 0x0000000000027941 */ /* 0x000fea0003800000 */
.L_x_50862:
        /* <DEDUP_REMOVED lines=16> */
.L_x_50868:
[----:B------:R-:W-:Y:S05]  /*10580*/  BSYNC B3 ;  /* 0x0000000000037941 */ /* 0x000fea0003800000 */
.L_x_50867:
        /* <DEDUP_REMOVED lines=42> */
[----:B------:R-:W-:Y:S02]  /*10830*/  LOP3.LUT R7, R7, UR25, R212, 0x96, !PT ;  /* 0x0000001907077c12 */ /* 0x000fe4000f8e96d4 */
.L_x_50866:
[----:B------:R-:W-:Y:S05]  /*10840*/  BSYNC B2 ;  /* 0x0000000000027941 */ /* 0x000fea0003800000 */
.L_x_50865:
        /* <DEDUP_REMOVED lines=20> */
.L_x_50870:
[----:B------:R-:W-:Y:S02]  /*10990*/  MOV R5, R6 ;  /* 0x0000000600057202 */ /* 0x000fe40000000f00 */
.L_x_50871:
[----:B------:R-:W-:Y:S05]  /*109a0*/  BSYNC B2 ;  /* 0x0000000000027941 */ /* 0x000fea0003800000 */
.L_x_50869:
        /* <DEDUP_REMOVED lines=16> */
.L_x_50875:
[----:B------:R-:W-:Y:S05]  /*10ab0*/  BSYNC B3 ;  /* 0x0000000000037941 */ /* 0x000fea0003800000 */
.L_x_50874:
        /* <DEDUP_REMOVED lines=43> */
.L_x_50873:
[----:B------:R-:W-:Y:S05]  /*10d70*/  BSYNC B2 ;  /* 0x0000000000027941 */ /* 0x000fea0003800000 */
.L_x_50872:
        /* <DEDUP_REMOVED lines=20> */
.L_x_50877:
[----:B------:R-:W-:Y:S02]  /*10ec0*/  IMAD.MOV.U32 R5, RZ, RZ, R6 ;  /* 0x000000ffff057224 */ /* 0x000fe400078e0006 */
.L_x_50878:
[----:B------:R-:W-:Y:S05]  /*10ed0*/  BSYNC B2 ;  /* 0x0000000000027941 */ /* 0x000fea0003800000 */
.L_x_50876:
        /* <DEDUP_REMOVED lines=16> */
.L_x_50882:
[----:B------:R-:W-:Y:S05]  /*10fe0*/  BSYNC B3 ;  /* 0x0000000000037941 */ /* 0x000fea0003800000 */
.L_x_50881:
        /* <DEDUP_REMOVED lines=43> */
.L_x_50880:
[----:B------:R-:W-:Y:S05]  /*112a0*/  BSYNC B2 ;  /* 0x0000000000027941 */ /* 0x000fea0003800000 */
.L_x_50879:
        /* <DEDUP_REMOVED lines=20> */
.L_x_50884:
[----:B------:R-:W-:Y:S02]  /*113f0*/  IMAD.MOV.U32 R5, RZ, RZ, R6 ;  /* 0x000000ffff057224 */ /* 0x000fe400078e0006 */
.L_x_50885:
[----:B------:R-:W-:Y:S05]  /*11400*/  BSYNC B2 ;  /* 0x0000000000027941 */ /* 0x000fea0003800000 */
.L_x_50883:
        /* <DEDUP_REMOVED lines=16> */
.L_x_50889:
[----:B------:R-:W-:Y:S05]  /*11510*/  BSYNC B3 ;  /* 0x0000000000037941 */ /* 0x000fea0003800000 */
.L_x_50888:
        /* <DEDUP_REMOVED lines=43> */
.L_x_50887:
[----:B------:R-:W-:Y:S05]  /*117d0*/  BSYNC B2 ;  /* 0x0000000000027941 */ /* 0x000fea0003800000 */
.L_x_50886:
        /* <DEDUP_REMOVED lines=20> */
.L_x_50891:
[----:B------:R-:W-:Y:S02]  /*11920*/  IMAD.MOV.U32 R214, RZ, RZ, R6 ;  /* 0x000000ffffd67224 */ /* 0x000fe400078e0006 */
.L_x_50892:
[----:B------:R-:W-:Y:S05]  /*11930*/  BSYNC B2 ;  /* 0x0000000000027941 */ /* 0x000fea0003800000 */
.L_x_50890:
        /* <DEDUP_REMOVED lines=19> */
.L_x_50896:
[----:B------:R-:W-:Y:S05]  /*11a70*/  BSYNC B3 ;  /* 0x0000000000037941 */ /* 0x000fea0003800000 */
.L_x_50895:
        /* <DEDUP_REMOVED lines=42> */
.L_x_50894:
[----:B------:R-:W-:Y:S05]  /*11d20*/  BSYNC B2 ;  /* 0x0000000000027941 */ /* 0x000fea0003800000 */
.L_x_50893:
        /* <DEDUP_REMOVED lines=34> */
.L_x_50840:
[----:B------:R-:W-:Y:S05]  /*11f50*/  BSYNC B1 ;  /* 0x0000000000017941 */ /* 0x000fea0003800000 */
.L_x_50839:
        /* <DEDUP_REMOVED lines=24> */
.L_x_50900:
[----:B------:R-:W-:Y:S02]  /*120e0*/  IMAD.MOV.U32 R180, RZ, RZ, R6 ;  /* 0x000000ffffb47224 */ /* 0x000fe400078e0006 */
.L_x_50901:
[----:B------:R-:W-:Y:S05]  /*120f0*/  BSYNC B2 ;  /* 0x0000000000027941 */ /* 0x000fea0003800000 */
.L_x_50899:
        /* <DEDUP_REMOVED lines=16> */
.L_x_50905:
[----:B------:R-:W-:Y:S05]  /*12200*/  BSYNC B3 ;  /* 0x0000000000037941 */ /* 0x000fea0003800000 */
.L_x_50904:
        /* <DEDUP_REMOVED lines=42> */
.L_x_50903:
[----:B------:R-:W-:Y:S05]  /*124b0*/  BSYNC B2 ;  /* 0x0000000000027941 */ /* 0x000fea0003800000 */
.L_x_50902:
        /* <DEDUP_REMOVED lines=25> */
.L_x_50907:
[----:B------:R-:W-:Y:S02]  /*12650*/  MOV R5, R6 ;  /* 0x0000000600057202 */ /* 0x000fe40000000f00 */
.L_x_50908:
[----:B------:R-:W-:Y:S05]  /*12660*/  BSYNC B2 ;  /* 0x0000000000027941 */ /* 0x000fea0003800000 */
.L_x_50906:
        /* <DEDUP_REMOVED lines=16> */
.L_x_50912:
[----:B------:R-:W-:Y:S05]  /*12770*/  BSYNC B3 ;  /* 0x0000000000037941 */ /* 0x000fea0003800000 */
.L_x_50911:
        /* <DEDUP_REMOVED lines=43> */
.L_x_50910:
[----:B------:R-:W-:Y:S05]  /*12a30*/  BSYNC B2 ;  /* 0x0000000000027941 */ /* 0x000fea0003800000 */
.L_x_50909:
        /* <DEDUP_REMOVED lines=22> */
.L_x_50914:
[----:B------:R-:W-:Y:S02]  /*12ba0*/  IMAD.MOV.U32 R5, RZ, RZ, R6 ;  /* 0x000000ffff057224 */ /* 0x000fe400078e0006 */
.L_x_50915:
[----:B------:R-:W-:Y:S05]  /*12bb0*/  BSYNC B2 ;  /* 0x0000000000027941 */ /* 0x000fea0003800000 */
.L_x_50913:
        /* <DEDUP_REMOVED lines=16> */
.L_x_50919:
[----:B------:R-:W-:Y:S05]  /*12cc0*/  BSYNC B3 ;  /* 0x0000000000037941 */ /* 0x000fea0003800000 */
.L_x_50918:
        /* <DEDUP_REMOVED lines=43> */
.L_x_50917:
[----:B------:R-:W-:Y:S05]  /*12f80*/  BSYNC B2 ;  /* 0x0000000000027941 */ /* 0x000fea0003800000 */
.L_x_50916:
        /* <DEDUP_REMOVED lines=20> */
.L_x_50921:
[----:B------:R-:W-:Y:S02]  /*130d0*/  IMAD.MOV.U32 R5, RZ, RZ, R6 ;  /* 0x000000ffff057224 */ /* 0x000fe400078e0006 */
.L_x_50922:
[----:B------:R-:W-:Y:S05]  /*130e0*/  BSYNC B2 ;  /* 0x0000000000027941 */ /* 0x000fea0003800000 */
.L_x_50920:
        /* <DEDUP_REMOVED lines=16> */
.L_x_50926:
[----:B------:R-:W-:Y:S05]  /*131f0*/  BSYNC B3 ;  /* 0x0000000000037941 */ /* 0x000fea0003800000 */
.L_x_50925:
        /* <DEDUP_REMOVED lines=43> */
.L_x_50924:
[----:B------:R-:W-:Y:S05]  /*134b0*/  BSYNC B2 ;  /* 0x0000000000027941 */ /* 0x000fea0003800000 */
.L_x_50923:
        /* <DEDUP_REMOVED lines=20> */
.L_x_50928:
[----:B------:R-:W-:Y:S02]  /*13600*/  IMAD.MOV.U32 R5, RZ, RZ, R6 ;  /* 0x000000ffff057224 */ /* 0x000fe400078e0006 */
.L_x_50929:
[----:B------:R-:W-:Y:S05]  /*13610*/  BSYNC B2 ;  /* 0x0000000000027941 */ /* 0x000fea0003800000 */
.L_x_50927:
        /* <DEDUP_REMOVED lines=16> */
.L_x_50933:
[----:B------:R-:W-:Y:S05]  /*13720*/  BSYNC B3 ;  /* 0x0000000000037941 */ /* 0x000fea0003800000 */
.L_x_50932:
        /* <DEDUP_REMOVED lines=43> */
.L_x_50931:
[----:B------:R-:W-:Y:S05]  /*139e0*/  BSYNC B2 ;  /* 0x0000000000027941 */ /* 0x000fea0003800000 */
.L_x_50930:
        /* <DEDUP_REMOVED lines=20> */
.L_x_50935:
[----:B------:R-:W-:Y:S02]  /*13b30*/  IMAD.MOV.U32 R5, RZ, RZ, R6 ;  /* 0x000000ffff057224 */ /* 0x000fe400078e0006 */
.L_x_50936:
[----:B------:R-:W-:Y:S05]  /*13b40*/  BSYNC B2 ;  /* 0x0000000000027941 */ /* 0x000fea0003800000 */
.L_x_50934:
        /* <DEDUP_REMOVED lines=16> */
.L_x_50940:
[----:B------:R-:W-:Y:S05]  /*13c50*/  BSYNC B3 ;  /* 0x0000000000037941 */ /* 0x000fea0003800000 */
.L_x_50939:
        /* <DEDUP_REMOVED lines=43> */
.L_x_50938:
[----:B------:R-:W-:Y:S05]  /*13f10*/  BSYNC B2 ;  /* 0x0000000000027941 */ /* 0x000fea0003800000 */
.L_x_50937:
        /* <DEDUP_REMOVED lines=20> */
.L_x_50942:
[----:B------:R-:W-:Y:S02]  /*14060*/  MOV R5, R6 ;  /* 0x0000000600057202 */ /* 0x000fe40000000f00 */
.L_x_50943:
[----:B------:R-:W-:Y:S05]  /*14070*/  BSYNC B2 ;  /* 0x0000000000027941 */ /* 0x000fea0003800000 */
.L_x_50941:
        /* <DEDUP_REMOVED lines=16> */
.L_x_50947:
[----:B------:R-:W-:Y:S05]  /*14180*/  BSYNC B3 ;  /* 0x0000000000037941 */ /* 0x000fea0003800000 */
.L_x_50946:
        /* <DEDUP_REMOVED lines=43> */
.L_x_50945:
[----:B------:R-:W-:Y:S05]  /*14440*/  BSYNC B2 ;  /* 0x0000000000027941 */ /* 0x000fea0003800000 */
.L_x_50944:
        /* <DEDUP_REMOVED lines=20> */
.L_x_50949:
[----:B------:R-:W-:Y:S02]  /*14590*/  IMAD.MOV.U32 R214, RZ, RZ, R6 ;  /* 0x000000ffffd67224 */ /* 0x000fe400078e0006 */
.L_x_50950:
[----:B------:R-:W-:Y:S05]  /*145a0*/  BSYNC B2 ;  /* 0x0000000000027941 */ /* 0x000fea0003800000 */
.L_x_50948:
        /* <DEDUP_REMOVED lines=19> */
.L_x_50954:
[----:B------:R-:W-:Y:S05]  /*146e0*/  BSYNC B3 ;  /* 0x0000000000037941 */ /* 0x000fea0003800000 */
.L_x_50953:
        /* <DEDUP_REMOVED lines=42> */
.L_x_50952:
[----:B------:R-:W-:Y:S05]  /*14990*/  BSYNC B2 ;  /* 0x0000000000027941 */ /* 0x000fea0003800000 */
.L_x_50951:
        /* <DEDUP_REMOVED lines=34> */
.L_x_50898:
[----:B------:R-:W-:Y:S05]  /*14bc0*/  BSYNC B1 ;  /* 0x0000000000017941 */ /* 0x000fea0003800000 */
.L_x_50897:
        /* <DEDUP_REMOVED lines=24> */
.L_x_50958:
[----:B------:R-:W-:Y:S02]  /*14d50*/  IMAD.MOV.U32 R188, RZ, RZ, R6 ;  /* 0x000000ffffbc7224 */ /* 0x000fe400078e0006 */
.L_x_50959:
[----:B------:R-:W-:Y:S05]  /*14d60*/  BSYNC B2 ;  /* 0x0000000000027941 */ /* 0x000fea0003800000 */
.L_x_50957:
        /* <DEDUP_REMOVED lines=16> */
.L_x_50963:
[----:B------:R-:W-:Y:S05]  /*14e70*/  BSYNC B3 ;  /* 0x0000000000037941 */ /* 0x000fea0003800000 */
.L_x_50962:
        /* <DEDUP_REMOVED lines=42> */
.L_x_50961:
[----:B------:R-:W-:Y:S05]  /*15120*/  BSYNC B2 ;  /* 0x0000000000027941 */ /* 0x000fea0003800000 */
.L_x_50960:
        /* <DEDUP_REMOVED lines=25> */
.L_x_50965:
[----:B------:R-:W-:Y:S02]  /*152c0*/  IMAD.MOV.U32 R5, RZ, RZ, R6 ;  /* 0x000000ffff057224 */ /* 0x000fe400078e0006 */
.L_x_50966:
[----:B------:R-:W-:Y:S05]  /*152d0*/  BSYNC B2 ;  /* 0x0000000000027941 */ /* 0x000fea0003800000 */
.L_x_50964:
        /* <DEDUP_REMOVED lines=16> */
.L_x_50970:
[----:B------:R-:W-:Y:S05]  /*153e0*/  BSYNC B3 ;  /* 0x0000000000037941 */ /* 0x000fea0003800000 */
.L_x_50969:
        /* <DEDUP_REMOVED lines=43> */
.L_x_50968:
[----:B------:R-:W-:Y:S05]  /*156a0*/  BSYNC B2 ;  /* 0x0000000000027941 */ /* 0x000fea0003800000 */
.L_x_50967:
        /* <DEDUP_REMOVED lines=22> */
.L_x_50972:
[----:B------:R-:W-:Y:S02]  /*15810*/  IMAD.MOV.U32 R5, RZ, RZ, R6 ;  /* 0x000000ffff057224 */ /* 0x000fe400078e0006 */
.L_x_50973:
[----:B------:R-:W-:Y:S05]  /*15820*/  BSYNC B2 ;  /* 0x0000000000027941 */ /* 0x000fea0003800000 */
.L_x_50971:
        /* <DEDUP_REMOVED lines=16> */
.L_x_50977:
[----:B------:R-:W-:Y:S05]  /*15930*/  BSYNC B3 ;  /* 0x0000000000037941 */ /* 0x000fea0003800000 */
.L_x_50976:
        /* <DEDUP_REMOVED lines=43> */
.L_x_50975:
[----:B------:R-:W-:Y:S05]  /*15bf0*/  BSYNC B2 ;  /* 0x0000000000027941 */ /* 0x000fea0003800000 */
.L_x_50974:
        /* <DEDUP_REMOVED lines=20> */
.L_x_50979:
[----:B------:R-:W-:Y:S02]  /*15d40*/  MOV R5, R6 ;  /* 0x0000000600057202 */ /* 0x000fe40000000f00 */
.L_x_50980:
[----:B------:R-:W-:Y:S05]  /*15d50*/  BSYNC B2 ;  /* 0x0000000000027941 */ /* 0x000fea0003800000 */
.L_x_50978:
        /* <DEDUP_REMOVED lines=16> */
.L_x_50984:
[----:B------:R-:W-:Y:S05]  /*15e60*/  BSYNC B3 ;  /* 0x0000000000037941 */ /* 0x000fea0003800000 */
.L_x_50983:
        /* <DEDUP_REMOVED lines=43> */
.L_x_50982:
[----:B------:R-:W-:Y:S05]  /*16120*/  BSYNC B2 ;  /* 0x0000000000027941 */ /* 0x000fea0003800000 */
.L_x_50981:
        /* <DEDUP_REMOVED lines=20> */
.L_x_50986:
[----:B------:R-:W-:Y:S02]  /*16270*/  IMAD.MOV.U32 R5, RZ, RZ, R6 ;  /* 0x000000ffff057224 */ /* 0x000fe400078e0006 */
.L_x_50987:
[----:B------:R-:W-:Y:S05]  /*16280*/  BSYNC B2 ;  /* 0x0000000000027941 */ /* 0x000fea0003800000 */
.L_x_50985:
        /* <DEDUP_REMOVED lines=16> */
.L_x_50991:
[----:B------:R-:W-:Y:S05]  /*16390*/  BSYNC B3 ;  /* 0x0000000000037941 */ /* 0x000fea0003800000 */
.L_x_50990:
        /* <DEDUP_REMOVED lines=43> */
.L_x_50989:
[----:B------:R-:W-:Y:S05]  /*16650*/  BSYNC B2 ;  /* 0x0000000000027941 */ /* 0x000fea0003800000 */
.L_x_50988:
        /* <DEDUP_REMOVED lines=20> */
.L_x_50993:
[----:B------:R-:W-:Y:S02]  /*167a0*/  IMAD.MOV.U32 R5, RZ, RZ, R6 ;  /* 0x000000ffff057224 */ /* 0x000fe400078e0006 */
.L_x_50994:
[----:B------:R-:W-:Y:S05]  /*167b0*/  BSYNC B2 ;  /* 0x0000000000027941 */ /* 0x000fea0003800000 */
.L_x_50992:
        /* <DEDUP_REMOVED lines=16> */
.L_x_50998:
[----:B------:R-:W-:Y:S05]  /*168c0*/  BSYNC B3 ;  /* 0x0000000000037941 */ /* 0x000fea0003800000 */
.L_x_50997:
        /* <DEDUP_REMOVED lines=43> */
.L_x_50996:
[----:B------:R-:W-:Y:S05]  /*16b80*/  BSYNC B2 ;  /* 0x0000000000027941 */ /* 0x000fea0003800000 */
.L_x_50995:
        /* <DEDUP_REMOVED lines=20> */
.L_x_51000:
[----:B------:R-:W-:Y:S02]  /*16cd0*/  IMAD.MOV.U32 R5, RZ, RZ, R6 ;  /* 0x000000ffff057224 */ /* 0x000fe400078e0006 */
.L_x_51001:
[----:B------:R-:W-:Y:S05]  /*16ce0*/  BSYNC B2 ;  /* 0x0000000000027941 */ /* 0x000fea0003800000 */
.L_x_50999:
        /* <DEDUP_REMOVED lines=16> */
.L_x_51005:
[----:B------:R-:W-:Y:S05]  /*16df0*/  BSYNC B3 ;  /* 0x0000000000037941 */ /* 0x000fea0003800000 */
.L_x_51004:
        /* <DEDUP_REMOVED lines=43> */
.L_x_51003:
[----:B------:R-:W-:Y:S05]  /*170b0*/  BSYNC B2 ;  /* 0x0000000000027941 */ /* 0x000fea0003800000 */
.L_x_51002:
        /* <DEDUP_REMOVED lines=20> */
.L_x_51007:
[----:B------:R-:W-:Y:S02]  /*17200*/  IMAD.MOV.U32 R214, RZ, RZ, R6 ;  /* 0x000000ffffd67224 */ /* 0x000fe400078e0006 */
.L_x_51008:
[----:B------:R-:W-:Y:S05]  /*17210*/  BSYNC B2 ;  /* 0x0000000000027941 */ /* 0x000fea0003800000 */
.L_x_51006:
        /* <DEDUP_REMOVED lines=19> */
.L_x_51012:
[----:B------:R-:W-:Y:S05]  /*17350*/  BSYNC B3 ;  /* 0x0000000000037941 */ /* 0x000fea0003800000 */
.L_x_51011:
        /* <DEDUP_REMOVED lines=42> */
.L_x_51010:
[----:B------:R-:W-:Y:S05]  /*17600*/  BSYNC B2 ;  /* 0x0000000000027941 */ /* 0x000fea0003800000 */
.L_x_51009:
        /* <DEDUP_REMOVED lines=34> */
.L_x_50956:
[----:B------:R-:W-:Y:S05]  /*17830*/  BSYNC B1 ;  /* 0x0000000000017941 */ /* 0x000fea0003800000 */
.L_x_50955:
        /* <DEDUP_REMOVED lines=24> */
.L_x_51016:
[----:B------:R-:W-:Y:S02]  /*179c0*/  IMAD.MOV.U32 R196, RZ, RZ, R6 ;  /* 0x000000ffffc47224 */ /* 0x000fe400078e0006 */
.L_x_51017:
[----:B------:R-:W-:Y:S05]  /*179d0*/  BSYNC B2 ;  /* 0x0000000000027941 */ /* 0x000fea0003800000 */
.L_x_51015:
        /* <DEDUP_REMOVED lines=16> */
.L_x_51021:
[----:B------:R-:W-:Y:S05]  /*17ae0*/  BSYNC B3 ;  /* 0x0000000000037941 */ /* 0x000fea0003800000 */
.L_x_51020:
        /* <DEDUP_REMOVED lines=42> */
.L_x_51019:
[----:B------:R-:W-:Y:S05]  /*17d90*/  BSYNC B2 ;  /* 0x0000000000027941 */ /* 0x000fea0003800000 */
.L_x_51018:
        /* <DEDUP_REMOVED lines=25> */
.L_x_51023:
[----:B------:R-:W-:Y:S02]  /*17f30*/  IMAD.MOV.U32 R5, RZ, RZ, R6 ;  /* 0x000000ffff057224 */ /* 0x000fe400078e0006 */
.L_x_51024:
[----:B------:R-:W-:Y:S05]  /*17f40*/  BSYNC B2 ;  /* 0x0000000000027941 */ /* 0x000fea0003800000 */
.L_x_51022:
        /* <DEDUP_REMOVED lines=16> */
.L_x_51028:
[----:B------:R-:W-:Y:S05]  /*18050*/  BSYNC B3 ;  /* 0x0000000000037941 */ /* 0x000fea0003800000 */
.L_x_51027:
        /* <DEDUP_REMOVED lines=43> */
.L_x_51026:
[----:B------:R-:W-:Y:S05]  /*18310*/  BSYNC B2 ;  /* 0x0000000000027941 */ /* 0x000fea0003800000 */
.L_x_51025:
        /* <DEDUP_REMOVED lines=22> */
.L_x_51030:
[----:B------:R-:W-:Y:S02]  /*18480*/  MOV R5, R6 ;  /* 0x0000000600057202 */ /* 0x000fe40000000f00 */
.L_x_51031:
[----:B------:R-:W-:Y:S05]  /*18490*/  BSYNC B2 ;  /* 0x0000000000027941 */ /* 0x000fea0003800000 */
.L_x_51029:
        /* <DEDUP_REMOVED lines=16> */
.L_x_51035:
[----:B------:R-:W-:Y:S05]  /*185a0*/  BSYNC B3 ;  /* 0x0000000000037941 */ /* 0x000fea0003800000 */
.L_x_51034:
        /* <DEDUP_REMOVED lines=43> */
.L_x_51033:
[----:B------:R-:W-:Y:S05]  /*18860*/  BSYNC B2 ;  /* 0x0000000000027941 */ /* 0x000fea0003800000 */
.L_x_51032:
        /* <DEDUP_REMOVED lines=20> */
.L_x_51037:
[----:B------:R-:W-:Y:S02]  /*189b0*/  IMAD.MOV.U32 R5, RZ, RZ, R6 ;  /* 0x000000ffff057224 */ /* 0x000fe400078e0006 */
.L_x_51038:
[----:B------:R-:W-:Y:S05]  /*189c0*/  BSYNC B2 ;  /* 0x0000000000027941 */ /* 0x000fea0003800000 */
.L_x_51036:
        /* <DEDUP_REMOVED lines=16> */
.L_x_51042:
[----:B------:R-:W-:Y:S05]  /*18ad0*/  BSYNC B3 ;  /* 0x0000000000037941 */ /* 0x000fea0003800000 */
.L_x_51041:
        /* <DEDUP_REMOVED lines=43> */
.L_x_51040:
[----:B------:R-:W-:Y:S05]  /*18d90*/  BSYNC B2 ;  /* 0x0000000000027941 */ /* 0x000fea0003800000 */
.L_x_51039:
        /* <DEDUP_REMOVED lines=20> */
.L_x_51044:
[----:B------:R-:W-:Y:S02]  /*18ee0*/  IMAD.MOV.U32 R5, RZ, RZ, R6 ;  /* 0x000000ffff057224 */ /* 0x000fe400078e0006 */
.L_x_51045:
[----:B------:R-:W-:Y:S05]  /*18ef0*/  BSYNC B2 ;  /* 0x0000000000027941 */ /* 0x000fea0003800000 */
.L_x_51043:
        /* <DEDUP_REMOVED lines=16> */
.L_x_51049:
[----:B------:R-:W-:Y:S05]  /*19000*/  BSYNC B3 ;  /* 0x0000000000037941 */ /* 0x000fea0003800000 */
.L_x_51048:
        /* <DEDUP_REMOVED lines=43> */
.L_x_51047:
[----:B------:R-:W-:Y:S05]  /*192c0*/  BSYNC B2 ;  /* 0x0000000000027941 */ /* 0x000fea0003800000 */
.L_x_51046:
        /* <DEDUP_REMOVED lines=20> */
.L_x_51051:
[----:B------:R-:W-:Y:S02]  /*19410*/  IMAD.MOV.U32 R5, RZ, RZ, R6 ;  /* 0x000000ffff057224 */ /* 0x000fe400078e0006 */
.L_x_51052:
[----:B------:R-:W-:Y:S05]  /*19420*/  BSYNC B2 ;  /* 0x0000000000027941 */ /* 0x000fea0003800000 */
.L_x_51050:
        /* <DEDUP_REMOVED lines=16> */
.L_x_51056:
[----:B------:R-:W-:Y:S05]  /*19530*/  BSYNC B3 ;  /* 0x0000000000037941 */ /* 0x000fea0003800000 */
.L_x_51055:
        /* <DEDUP_REMOVED lines=43> */
.L_x_51054:
[----:B------:R-:W-:Y:S05]  /*197f0*/  BSYNC B2 ;  /* 0x0000000000027941 */ /* 0x000fea0003800000 */
.L_x_51053:
        /* <DEDUP_REMOVED lines=20> */
.L_x_51058:
[----:B------:R-:W-:Y:S02]  /*19940*/  MOV R5, R6 ;  /* 0x0000000600057202 */ /* 0x000fe40000000f00 */
.L_x_51059:
[----:B------:R-:W-:Y:S05]  /*19950*/  BSYNC B2 ;  /* 0x0000000000027941 */ /* 0x000fea0003800000 */
.L_x_51057:
        /* <DEDUP_REMOVED lines=16> */
.L_x_51063:
[----:B------:R-:W-:Y:S05]  /*19a60*/  BSYNC B3 ;  /* 0x0000000000037941 */ /* 0x000fea0003800000 */
.L_x_51062:
        /* <DEDUP_REMOVED lines=43> */
.L_x_51061:
[----:B------:R-:W-:Y:S05]  /*19d20*/  BSYNC B2 ;  /* 0x0000000000027941 */ /* 0x000fea0003800000 */
.L_x_51060:
        /* <DEDUP_REMOVED lines=20> */
.L_x_51065:
[----:B------:R-:W-:Y:S02]  /*19e70*/  IMAD.MOV.U32 R214, RZ, RZ, R6 ;  /* 0x000000ffffd67224 */ /* 0x000fe400078e0006 */
.L_x_51066:
[----:B------:R-:W-:Y:S05]  /*19e80*/  BSYNC B2 ;  /* 0x0000000000027941 */ /* 0x000fea0003800000 */
.L_x_51064:
        /* <DEDUP_REMOVED lines=19> */
.L_x_51070:
[----:B------:R-:W-:Y:S05]  /*19fc0*/  BSYNC B3 ;  /* 0x0000000000037941 */ /* 0x000fea0003800000 */
.L_x_51069:
        /* <DEDUP_REMOVED lines=42> */
.L_x_51068:
[----:B------:R-:W-:Y:S05]  /*1a270*/  BSYNC B2 ;  /* 0x0000000000027941 */ /* 0x000fea0003800000 */
.L_x_51067:
        /* <DEDUP_REMOVED lines=34> */
.L_x_51014:
[----:B------:R-:W-:Y:S05]  /*1a4a0*/  BSYNC B1 ;  /* 0x0000000000017941 */ /* 0x000fea0003800000 */
.L_x_51013:
        /* <DEDUP_REMOVED lines=24> */
.L_x_51074:
[----:B------:R-:W-:Y:S02]  /*1a630*/  IMAD.MOV.U32 R204, RZ, RZ, R6 ;  /* 0x000000ffffcc7224 */ /* 0x000fe400078e0006 */
.L_x_51075:
[----:B------:R-:W-:Y:S05]  /*1a640*/  BSYNC B2 ;  /* 0x0000000000027941 */ /* 0x000fea0003800000 */
.L_x_51073:
        /* <DEDUP_REMOVED lines=16> */
.L_x_51079:
[----:B------:R-:W-:Y:S05]  /*1a750*/  BSYNC B3 ;  /* 0x0000000000037941 */ /* 0x000fea0003800000 */
.L_x_51078:
        /* <DEDUP_REMOVED lines=42> */
.L_x_51077:
[----:B------:R-:W-:Y:S05]  /*1aa00*/  BSYNC B2 ;  /* 0x0000000000027941 */ /* 0x000fea0003800000 */
.L_x_51076:
        /* <DEDUP_REMOVED lines=25> */
.L_x_51081:
[----:B------:R-:W-:Y:S02]  /*1aba0*/  IMAD.MOV.U32 R5, RZ, RZ, R6 ;  /* 0x000000ffff057224 */ /* 0x000fe400078e0006 */
.L_x_51082:
[----:B------:R-:W-:Y:S05]  /*1abb0*/  BSYNC B2 ;  /* 0x0000000000027941 */ /* 0x000fea0003800000 */
.L_x_51080:
        /* <DEDUP_REMOVED lines=16> */
.L_x_51086:
[----:B------:R-:W-:Y:S05]  /*1acc0*/  BSYNC B3 ;  /* 0x0000000000037941 */ /* 0x000fea0003800000 */
.L_x_51085:
        /* <DEDUP_REMOVED lines=43> */
.L_x_51084:
[----:B------:R-:W-:Y:S05]  /*1af80*/  BSYNC B2 ;  /* 0x0000000000027941 */ /* 0x000fea0003800000 */
.L_x_51083:
        /* <DEDUP_REMOVED lines=22> */
.L_x_51088:
[----:B------:R-:W-:Y:S02]  /*1b0f0*/  MOV R5, R6 ;  /* 0x0000000600057202 */ /* 0x000fe40000000f00 */
.L_x_51089:
[----:B------:R-:W-:Y:S05]  /*1b100*/  BSYNC B2 ;  /* 0x0000000000027941 */ /* 0x000fea0003800000 */
.L_x_51087:
        /* <DEDUP_REMOVED lines=16> */
.L_x_51093:
[----:B------:R-:W-:Y:S05]  /*1b210*/  BSYNC B3 ;  /* 0x0000000000037941 */ /* 0x000fea0003800000 */
.L_x_51092:
        /* <DEDUP_REMOVED lines=43> */
.L_x_51091:
[----:B------:R-:W-:Y:S05]  /*1b4d0*/  BSYNC B2 ;  /* 0x0000000000027941 */ /* 0x000fea0003800000 */
.L_x_51090:
        /* <DEDUP_REMOVED lines=20> */
.L_x_51095:
[----:B------:R-:W-:Y:S02]  /*1b620*/  IMAD.MOV.U32 R5, RZ, RZ, R6 ;  /* 0x000000ffff057224 */ /* 0x000fe400078e0006 */
.L_x_51096:
[----:B------:R-:W-:Y:S05]  /*1b630*/  BSYNC B2 ;  /* 0x0000000000027941 */ /* 0x000fea0003800000 */
.L_x_51094:
        /* <DEDUP_REMOVED lines=16> */
.L_x_51100:
[----:B------:R-:W-:Y:S05]  /*1b740*/  BSYNC B3 ;  /* 0x0000000000037941 */ /* 0x000fea0003800000 */
.L_x_51099:
        /* <DEDUP_REMOVED lines=43> */
.L_x_51098:
[----:B------:R-:W-:Y:S05]  /*1ba00*/  BSYNC B2 ;  /* 0x0000000000027941 */ /* 0x000fea0003800000 */
.L_x_51097:
        /* <DEDUP_REMOVED lines=20> */
.L_x_51102:
[----:B------:R-:W-:Y:S02]  /*1bb50*/  IMAD.MOV.U32 R5, RZ, RZ, R6 ;  /* 0x000000ffff057224 */ /* 0x000fe400078e0006 */
.L_x_51103:
[----:B------:R-:W-:Y:S05]  /*1bb60*/  BSYNC B2 ;  /* 0x0000000000027941 */ /* 0x000fea0003800000 */
.L_x_51101:
        /* <DEDUP_REMOVED lines=16> */
.L_x_51107:
[----:B------:R-:W-:Y:S05]  /*1bc70*/  BSYNC B3 ;  /* 0x0000000000037941 */ /* 0x000fea0003800000 */
.L_x_51106:
        /* <DEDUP_REMOVED lines=43> */
.L_x_51105:
[----:B------:R-:W-:Y:S05]  /*1bf30*/  BSYNC B2 ;  /* 0x0000000000027941 */ /* 0x000fea0003800000 */
.L_x_51104:
        /* <DEDUP_REMOVED lines=20> */
.L_x_51109:
[----:B------:R-:W-:Y:S02]  /*1c080*/  IMAD.MOV.U32 R5, RZ, RZ, R6 ;  /* 0x000000ffff057224 */ /* 0x000fe400078e0006 */
.L_x_51110:
[----:B------:R-:W-:Y:S05]  /*1c090*/  BSYNC B2 ;  /* 0x0000000000027941 */ /* 0x000fea0003800000 */
.L_x_51108:
        /* <DEDUP_REMOVED lines=16> */
.L_x_51114:
[----:B------:R-:W-:Y:S05]  /*1c1a0*/  BSYNC B3 ;  /* 0x0000000000037941 */ /* 0x000fea0003800000 */
.L_x_51113:
        /* <DEDUP_REMOVED lines=43> */
.L_x_51112:
[----:B------:R-:W-:Y:S05]  /*1c460*/  BSYNC B2 ;  /* 0x0000000000027941 */ /* 0x000fea0003800000 */
.L_x_51111:
        /* <DEDUP_REMOVED lines=20> */
.L_x_51116:
[----:B------:R-:W-:Y:S02]  /*1c5b0*/  MOV R5, R6 ;  /* 0x0000000600057202 */ /* 0x000fe40000000f00 */
.L_x_51117:
[----:B------:R-:W-:Y:S05]  /*1c5c0*/  BSYNC B2 ;  /* 0x0000000000027941 */ /* 0x000fea0003800000 */
.L_x_51115:
        /* <DEDUP_REMOVED lines=16> */
.L_x_51121:
[----:B------:R-:W-:Y:S05]  /*1c6d0*/  BSYNC B3 ;  /* 0x0000000000037941 */ /* 0x000fea0003800000 */
.L_x_51120:
        /* <DEDUP_REMOVED lines=43> */
.L_x_51119:
[----:B------:R-:W-:Y:S05]  /*1c990*/  BSYNC B2 ;  /* 0x0000000000027941 */ /* 0x000fea0003800000 */
.L_x_51118:
        /* <DEDUP_REMOVED lines=20> */
.L_x_51123:
[----:B------:R-:W-:Y:S02]  /*1cae0*/  IMAD.MOV.U32 R214, RZ, RZ, R6 ;  /* 0x000000ffffd67224 */ /* 0x000fe400078e0006 */
.L_x_51124:
[----:B------:R-:W-:Y:S05]  /*1caf0*/  BSYNC B2 ;  /* 0x0000000000027941 */ /* 0x000fea0003800000 */
.L_x_51122:
        /* <DEDUP_REMOVED lines=19> */
.L_x_51128:
[----:B------:R-:W-:Y:S05]  /*1cc30*/  BSYNC B3 ;  /* 0x0000000000037941 */ /* 0x000fea0003800000 */
.L_x_51127:
        /* <DEDUP_REMOVED lines=42> */
.L_x_51126:
[----:B------:R-:W-:Y:S05]  /*1cee0*/  BSYNC B2 ;  /* 0x0000000000027941 */ /* 0x000fea0003800000 */
.L_x_51125:
[----:B------:R-:W0:Y:S01]  /*1cef0*/  I2F.U32 R214, R214 ;  /* 0x000000d600d67306 */ /* 0x000e220000201000 */
[----:B------:R-:W-:Y:S01]  /*1cf00*/  SEL R212, RZ, 0x100, P4 ;  /* 0x00000100ffd47807 */ /* 0x000fe20002000000 */
[----:B------:R-:W-:Y:S01]  /*1cf10*/  HADD2.F32 R211, -RZ, R211.H1_H1 ;  /* 0x300000d3ffd37230 */ /* 0x000fe20000004100 */
[----:B------:R-:W-:Y:S02]  /*1cf20*/  SEL R213, RZ, 0x10000, P5 ;  /* 0x00010000ffd57807 */ /* 0x000fe40002800000 */
[C---:B------:R-:W-:Y:S02]  /*1cf30*/  LOP3.LUT P5, RZ, R8.reuse, 0x2, RZ, 0xc0, !PT ;  /* 0x0000000208ff7812 */ /* 0x040fe400078ac0ff */
[----:B------:R-:W-:Y:S01]  /*1cf40*/  FMUL.FTZ R211, R211, R13 ;  /* 0x0000000dd3d37220 */ /* 0x000fe20000410000 */
[----:B------:R-:W-:Y:S02]  /*1cf50*/  LOP3.LUT P6, RZ, R8, 0x4, RZ, 0xc0, !PT ;  /* 0x0000000408ff7812 */ /* 0x000fe400078cc0ff */
[----:B------:R-:W-:Y:S01]  /*1cf60*/  SEL R13, RZ, 0x1, P5 ;  /* 0x00000001ff0d7807 */ /* 0x000fe20002800000 */
[----:B------:R-:W-:-:S02]  /*1cf70*/  FMUL.FTZ R211, R211, c[0x0][0x1e8] ;  /* 0x00007a00d3d37a20 */ /* 0x000fc40000410000 */
        /* <DEDUP_REMOVED lines=24> */
.L_x_51072:
[----:B------:R-:W-:Y:S05]  /*1d100*/  BSYNC B1 ;  /* 0x0000000000017941 */ /* 0x000fea0003800000 */
.L_x_51071:
        /* <DEDUP_REMOVED lines=100> */
.L_x_51153:
        /* <DEDUP_REMOVED lines=191> */
.L_x_51154:
        /* <DEDUP_REMOVED lines=11> */
[----:B------:R-:W-:Y:S01]  /*1e3f0*/  FADD.FTZ R13, R14, R13 ;  /* 0x0000000d0e0d7221 */ /* 0x000fe20000010000 */
[----:B------:R-:W-:-:S05]  /*1e400*/  @!P6 MOV R14, 0x4 ;  /* 0x00000004000ee802 */ /* 0x000fca0000000f00 */
        /* <DEDUP_REMOVED lines=47> */
.L_x_51132:
[----:B------:R-:W-:Y:S05]  /*1e700*/  BSYNC B1 ;  /* 0x0000000000017941 */ /* 0x000fea0003800000 */
.L_x_51131:
        /* <DEDUP_REMOVED lines=39> */
.L_x_51134:
[----:B------:R-:W-:Y:S05]  /*1e980*/  BSYNC B1 ;  /* 0x0000000000017941 */ /* 0x000fea0003800000 */
.L_x_51133:
        /* <DEDUP_REMOVED lines=35> */
.L_x_51136:
[----:B------:R-:W-:Y:S05]  /*1ebc0*/  BSYNC B1 ;  /* 0x0000000000017941 */ /* 0x000fea0003800000 */
.L_x_51135:
        /* <DEDUP_REMOVED lines=35> */
.L_x_51138:
[----:B------:R-:W-:Y:S05]  /*1ee00*/  BSYNC B1 ;  /* 0x0000000000017941 */ /* 0x000fea0003800000 */
.L_x_51137:
        /* <DEDUP_REMOVED lines=35> */
.L_x_51140:
[----:B------:R-:W-:Y:S05]  /*1f040*/  BSYNC B1 ;  /* 0x0000000000017941 */ /* 0x000fea0003800000 */
.L_x_51139:
        /* <DEDUP_REMOVED lines=35> */
.L_x_51142:
[----:B------:R-:W-:Y:S05]  /*1f280*/  BSYNC B1 ;  /* 0x0000000000017941 */ /* 0x000fea0003800000 */
.L_x_51141:
        /* <DEDUP_REMOVED lines=35> */
.L_x_51144:
[----:B------:R-:W-:Y:S05]  /*1f4c0*/  BSYNC B1 ;  /* 0x0000000000017941 */ /* 0x000fea0003800000 */
.L_x_51143:
        /* <DEDUP_REMOVED lines=35> */
.L_x_51146:
[----:B------:R-:W-:Y:S05]  /*1f700*/  BSYNC B1 ;  /* 0x0000000000017941 */ /* 0x000fea0003800000 */
.L_x_51145:
        /* <DEDUP_REMOVED lines=35> */
.L_x_51148:
[----:B------:R-:W-:Y:S05]  /*1f940*/  BSYNC B1 ;  /* 0x0000000000017941 */ /* 0x000fea0003800000 */
.L_x_51147:
        /* <DEDUP_REMOVED lines=39> */
[----:B------:R-:W-:-:S02]  /*1fbc0*/  FFMA.FTZ R14, R236, R14, R122 ;  /* 0x0000000eec0e7223 */ /* 0x000fc4000001007a */
[----:B------:R-:W-:-:S03]  /*1fbd0*/  IMAD.MOV.U32 R236, RZ, RZ, 0x10 ;  /* 0x00000010ffec7424 */ /* 0x000fc600078e00ff */
[----:B------:R-:W-:Y:S01]  /*1fbe0*/  F2FP.PACK_AB R215, R13, R14 ;  /* 0x0000000e0dd7723e */ /* 0x000fe200000000ff */
[----:B------:R-:W-:-:S05]  /*1fbf0*/  IMAD.WIDE.U32 R236, R0, R236, c[0x0][0x208] ;  /* 0x0000820000ec7625 */ /* 0x000fca00078e00ec */
[----:B------:R0:W-:Y:S02]  /*1fc00*/  STG.E.128 [R236.64], R212 ;  /* 0x000000d4ec007986 */ /* 0x0001e4000c101d06 */
.L_x_51150:
[----:B------:R-:W-:Y:S05]  /*1fc10*/  BSYNC B1 ;  /* 0x0000000000017941 */ /* 0x000fea0003800000 */
.L_x_51149:
[----:B------:R-:W-:-:S04]  /*1fc20*/  IMAD.MOV.U32 R0, RZ, RZ, 0x4 ;  /* 0x00000004ff007424 */ /* 0x000fc800078e00ff */
[----:B------:R-:W-:-:S05]  /*1fc30*/  IMAD R15, R0, c[0x0][0x160], R15 ;  /* 0x00005800000f7a24 */ /* 0x000fca00078e020f */
[----:B------:R-:W-:-:S13]  /*1fc40*/  ISETP.GE.AND P0, PT, R15, c[0x0][0x164], PT ;  /* 0x000059000f007a0c */ /* 0x000fda0003f06270 */
[----:B0----5:R-:W-:Y:S01]  /*1fc50*/  @P0 CALL.REL.NOINC `(.L_x_51151) ;  /* 0x0000001000000944 */ /* 0x021fe20003c00000 */
[----:B------:R-:W-:Y:S05]  /*1fc60*/  BRA `(.L_x_51152) ;  /* 0xfffe177000007947 */ /* 0x000fea000383ffff */
.L_x_51151:
[----:B------:R-:W-:Y:S05]  /*1fc70*/  BSYNC B0 ;  /* 0x0000000000007941 */ /* 0x000fea0003800000 */
.L_x_50548:
[----:B------:R-:W-:Y:S05]  /*1fc80*/  EXIT ;  /* 0x000000000000794d */ /* 0x000fea0003800000 */
.L_x_51129:
[----:B------:R-:W-:Y:S01]  /*1fc90*/  HFMA2.MMA R13, -RZ, RZ, 0, 5.9604644775390625e-08 ;  /* 0x00000001ff0d7435 */ /* 0x000fe200000001ff */
[----:B0-----:R-:W-:Y:S01]  /*1fca0*/  IMAD.MOV.U32 R214, RZ, RZ, 0x1f ;  /* 0x0000001fffd67424 */ /* 0x001fe200078e00ff */
[----:B------:R-:W-:Y:S01]  /*1fcb0*/  MOV R212, 0x1fce0 ;  /* 0x0001fce000d47802 */ /* 0x000fe20000000f00 */
[----:B------:R-:W-:-:S03]  /*1fcc0*/  IMAD.MOV.U32 R213, RZ, RZ, -0x1 ;  /* 0xffffffffffd57424 */ /* 0x000fc600078e00ff */
[----:B-----5:R-:W-:Y:S05]  /*1fcd0*/  CALL.REL.NOINC `($__internal_120_$__cuda_sm70_shflsync_bfly_p) ;  /* 0x00000e3000007944 */ /* 0x020fea0003c00000 */
[----:B-1----:R-:W-:Y:S05]  /*1fce0*/  BRA `(.L_x_51153) ;  /* 0xffffda6000007947 */ /* 0x002fea000383ffff */
.L_x_51130:
[----:B------:R-:W-:Y:S01]  /*1fcf0*/  IMAD.MOV.U32 R13, RZ, RZ, 0x2 ;  /* 0x00000002ff0d7424 */ /* 0x000fe200078e00ff */
[----:B0-----:R-:W-:Y:S01]  /*1fd00*/  MOV R214, 0x1f ;  /* 0x0000001f00d67802 */ /* 0x001fe20000000f00 */
[----:B------:R-:W-:Y:S01]  /*1fd10*/  IMAD.MOV.U32 R213, RZ, RZ, -0x1 ;  /* 0xffffffffffd57424 */ /* 0x000fe200078e00ff */
[----:B------:R-:W-:Y:S02]  /*1fd20*/  MOV R212, 0x1fd40 ;  /* 0x0001fd4000d47802 */ /* 0x000fe40000000f00 */
[----:B-----5:R-:W-:Y:S05]  /*1fd30*/  CALL.REL.NOINC `($__internal_120_$__cuda_sm70_shflsync_bfly_p) ;  /* 0x00000dd000007944 */ /* 0x020fea0003c00000 */
[----:B-1----:R-:W-:Y:S01]  /*1fd40*/  FADD.FTZ R14, R14, R13 ;  /* 0x0000000d0e0e7221 */ /* 0x002fe20000010000 */
[----:B------:R-:W-:Y:S01]  /*1fd50*/  MOV R213, 0xffffffff ;  /* 0xffffffff00d57802 */ /* 0x000fe20000000f00 */
[----:B------:R-:W-:Y:S01]  /*1fd60*/  IMAD.MOV.U32 R13, RZ, RZ, 0x4 ;  /* 0x00000004ff0d7424 */ /* 0x000fe200078e00ff */
[----:B------:R-:W-:Y:S01]  /*1fd70*/  MOV R212, 0x1fda0 ;  /* 0x0001fda000d47802 */ /* 0x000fe20000000f00 */
[----:B------:R-:W-:-:S02]  /*1fd80*/  IMAD.MOV.U32 R214, RZ, RZ, 0x1f ;  /* 0x0000001fffd67424 */ /* 0x000fc400078e00ff */
[----:B------:R-:W-:Y:S05]  /*1fd90*/  CALL.REL.NOINC `($__internal_120_$__cuda_sm70_shflsync_bfly_p) ;  /* 0x00000d7000007944 */ /* 0x000fea0003c00000 */
[----:B-1----:R-:W-:Y:S01]  /*1fda0*/  FADD.FTZ R14, R14, R13 ;  /* 0x0000000d0e0e7221 */ /* 0x002fe20000010000 */
[----:B------:R-:W-:Y:S01]  /*1fdb0*/  MOV R212, 0x1fe00 ;  /* 0x0001fe0000d47802 */ /* 0x000fe20000000f00 */
[----:B------:R-:W-:-:S02]  /*1fdc0*/  IMAD.MOV.U32 R13, RZ, RZ, 0x8 ;  /* 0x00000008ff0d7424 */ /* 0x000fc400078e00ff */
[----:B------:R-:W-:Y:S02]  /*1fdd0*/  IMAD.MOV.U32 R214, RZ, RZ, 0x1f ;  /* 0x0000001fffd67424 */ /* 0x000fe400078e00ff */
[----:B------:R-:W-:Y:S02]  /*1fde0*/  IMAD.MOV.U32 R213, RZ, RZ, -0x1 ;  /* 0xffffffffffd57424 */ /* 0x000fe400078e00ff */
[----:B------:R-:W-:Y:S05]  /*1fdf0*/  CALL.REL.NOINC `($__internal_120_$__cuda_sm70_shflsync_bfly_p) ;  /* 0x00000d1000007944 */ /* 0x000fea0003c00000 */
[----:B-1----:R-:W-:Y:S01]  /*1fe00*/  FADD.FTZ R14, R14, R13 ;  /* 0x0000000d0e0e7221 */ /* 0x002fe20000010000 */
[----:B------:R-:W-:Y:S01]  /*1fe10*/  HFMA2.MMA R13, -RZ, RZ, 0, 9.5367431640625e-07 ;  /* 0x00000010ff0d7435 */ /* 0x000fe200000001ff */
[----:B------:R-:W-:Y:S01]  /*1fe20*/  IMAD.MOV.U32 R214, RZ, RZ, 0x1f ;  /* 0x0000001fffd67424 */ /* 0x000fe200078e00ff */
[----:B------:R-:W-:Y:S01]  /*1fe30*/  MOV R212, 0x1fe60 ;  /* 0x0001fe6000d47802 */ /* 0x000fe20000000f00 */
[----:B------:R-:W-:-:S03]  /*1fe40*/  IMAD.MOV.U32 R213, RZ, RZ, -0x1 ;  /* 0xffffffffffd57424 */ /* 0x000fc600078e00ff */
[----:B------:R-:W-:Y:S05]  /*1fe50*/  CALL.REL.NOINC `($__internal_120_$__cuda_sm70_shflsync_bfly_p) ;  /* 0x00000cb000007944 */ /* 0x000fea0003c00000 */
[----:B-1----:R-:W-:Y:S01]  /*1fe60*/  FADD.FTZ R13, R14, R13 ;  /* 0x0000000d0e0d7221 */ /* 0x002fe20000010000 */
[----:B------:R-:W-:Y:S01]  /*1fe70*/  LOP3.LUT R8, R8, 0xffffbfff, RZ, 0xc0, !PT ;  /* 0xffffbfff08087812 */ /* 0x000fe200078ec0ff */
[----:B------:R-:W-:Y:S01]  /*1fe80*/  IMAD.MOV.U32 R213, RZ, RZ, -0x1 ;  /* 0xffffffffffd57424 */ /* 0x000fe200078e00ff */
        /* <DEDUP_REMOVED lines=174> */
[----:B------:R-:W-:Y:S05]  /*20970*/  CALL.REL.NOINC `($__internal_120_$__cuda_sm70_shflsync_bfly_p) ;  /* 0x0000019000007944 */ /* 0x000fea0003c00000 */
[----:B-1----:R-:W-:Y:S01]  /*20980*/  FADD.FTZ R14, R14, R13 ;  /* 0x0000000d0e0e7221 */ /* 0x002fe20000010000 */
[----:B------:R-:W-:Y:S01]  /*20990*/  MOV R213, 0xffffffff ;  /* 0xffffffff00d57802 */ /* 0x000fe20000000f00 */
[----:B------:R-:W-:Y:S01]  /*209a0*/  IMAD.MOV.U32 R13, RZ, RZ, 0x2 ;  /* 0x00000002ff0d7424 */ /* 0x000fe200078e00ff */
[----:B------:R-:W-:Y:S01]  /*209b0*/  MOV R212, 0x209e0 ;  /* 0x000209e000d47802 */ /* 0x000fe20000000f00 */
[----:B------:R-:W-:Y:S02]  /*209c0*/  IMAD.MOV.U32 R214, RZ, RZ, 0x1f ;  /* 0x0000001fffd67424 */ /* 0x000fe400078e00ff */
[----:B------:R-:W-:Y:S05]  /*209d0*/  CALL.REL.NOINC `($__internal_120_$__cuda_sm70_shflsync_bfly_p) ;  /* 0x0000013000007944 */ /* 0x000fea0003c00000 */
[----:B-1----:R-:W-:Y:S01]  /*209e0*/  FADD.FTZ R14, R14, R13 ;  /* 0x0000000d0e0e7221 */ /* 0x002fe20000010000 */
[----:B------:R-:W-:Y:S01]  /*209f0*/  MOV R212, 0x20a40 ;  /* 0x00020a4000d47802 */ /* 0x000fe20000000f00 */
[----:B------:R-:W-:Y:S02]  /*20a00*/  IMAD.MOV.U32 R13, RZ, RZ, 0x4 ;  /* 0x00000004ff0d7424 */ /* 0x000fe400078e00ff */
[----:B------:R-:W-:-:S02]  /*20a10*/  IMAD.MOV.U32 R214, RZ, RZ, 0x1f ;  /* 0x0000001fffd67424 */ /* 0x000fc400078e00ff */
[----:B------:R-:W-:Y:S02]  /*20a20*/  IMAD.MOV.U32 R213, RZ, RZ, -0x1 ;  /* 0xffffffffffd57424 */ /* 0x000fe400078e00ff */
[----:B------:R-:W-:Y:S05]  /*20a30*/  CALL.REL.NOINC `($__internal_120_$__cuda_sm70_shflsync_bfly_p) ;  /* 0x000000d000007944 */ /* 0x000fea0003c00000 */
[----:B-1----:R-:W-:Y:S01]  /*20a40*/  FADD.FTZ R14, R14, R13 ;  /* 0x0000000d0e0e7221 */ /* 0x002fe20000010000 */
[----:B------:R-:W-:Y:S01]  /*20a50*/  HFMA2.MMA R13, -RZ, RZ, 0, 4.76837158203125e-07 ;  /* 0x00000008ff0d7435 */ /* 0x000fe200000001ff */
[----:B------:R-:W-:Y:S01]  /*20a60*/  IMAD.MOV.U32 R214, RZ, RZ, 0x1f ;  /* 0x0000001fffd67424 */ /* 0x000fe200078e00ff */
[----:B------:R-:W-:Y:S01]  /*20a70*/  MOV R212, 0x20aa0 ;  /* 0x00020aa000d47802 */ /* 0x000fe20000000f00 */
[----:B------:R-:W-:-:S03]  /*20a80*/  IMAD.MOV.U32 R213, RZ, RZ, -0x1 ;  /* 0xffffffffffd57424 */ /* 0x000fc600078e00ff */
[----:B------:R-:W-:Y:S05]  /*20a90*/  CALL.REL.NOINC `($__internal_120_$__cuda_sm70_shflsync_bfly_p) ;  /* 0x0000007000007944 */ /* 0x000fea0003c00000 */
[----:B-1----:R-:W-:Y:S01]  /*20aa0*/  FADD.FTZ R14, R14, R13 ;  /* 0x0000000d0e0e7221 */ /* 0x002fe20000010000 */
[----:B------:R-:W-:Y:S01]  /*20ab0*/  MOV R214, 0x1f ;  /* 0x0000001f00d67802 */ /* 0x000fe20000000f00 */
[----:B------:R-:W-:Y:S01]  /*20ac0*/  IMAD.MOV.U32 R13, RZ, RZ, 0x10 ;  /* 0x00000010ff0d7424 */ /* 0x000fe200078e00ff */
[----:B------:R-:W-:Y:S01]  /*20ad0*/  MOV R212, 0x20b00 ;  /* 0x00020b0000d47802 */ /* 0x000fe20000000f00 */
[----:B------:R-:W-:Y:S02]  /*20ae0*/  IMAD.MOV.U32 R213, RZ, RZ, -0x1 ;  /* 0xffffffffffd57424 */ /* 0x000fe400078e00ff */
[----:B------:R-:W-:Y:S05]  /*20af0*/  CALL.REL.NOINC `($__internal_120_$__cuda_sm70_shflsync_bfly_p) ;  /* 0x0000001000007944 */ /* 0x000fea0003c00000 */
[----:B-1----:R-:W-:Y:S05]  /*20b00*/  BRA `(.L_x_51154) ;  /* 0xffffd83000007947 */ /* 0x002fea000383ffff */
        .weak           $__internal_120_$__cuda_sm70_shflsync_bfly_p
        .type           $__internal_120_$__cuda_sm70_shflsync_bfly_p,@function
        .size           $__internal_120_$__cuda_sm70_shflsync_bfly_p,(.L_x_71120 - $__internal_120_$__cuda_sm70_shflsync_bfly_p)
$__internal_120_$__cuda_sm70_shflsync_bfly_p:
[----:B------:R-:W-:Y:S04]  /*20b10*/  WARPSYNC R213 ;  /* 0x000000d500007348 */ /* 0x000fe80003800000 */
[----:B------:R0:W1:Y:S02]  /*20b20*/  SHFL.BFLY PT, R13, R14, R13, R214 ;  /* 0x0c00000d0e0d7389 */ /* 0x00006400000e00d6 */
[----:B0-----:R-:W-:-:S04]  /*20b30*/  IMAD.MOV.U32 R213, RZ, RZ, 0x0 ;  /* 0x00000000ffd57424 */ /* 0x001fc800078e00ff */
[----:B------:R-:W-:Y:S05]  /*20b40*/  RET.REL.NODEC R212 `(_ZN10layer_norm13ln_fwd_kernelINS_13Kernel_traitsIf6__halffS2_fjLj2560ELj1ELj4ELj1ELj16ENS_18Kernel_traits_baseILj2560EfS2_fS2_fjLj128EEEEELb1ELb0ELb0ELb0EEEvNS_9FwdParamsE) ;  /* 0xfffdf4b0d4007950 */ /* 0x000fea0003c3ffff */
.L_x_51155:
        /* <DEDUP_REMOVED lines=11> */
.L_x_71120:


//--------------------- .text._ZN10layer_norm13ln_fwd_kernelINS_13Kernel_traitsIf6__halffS2_fjLj2560ELj1ELj4ELj1ELj16ENS_18Kernel_traits_baseILj2560EfS2_fS2_fjLj128EEEEELb1ELb0ELb0ELb1EEEvNS_9FwdParamsE --------------------------
	.section	.text._ZN10layer_norm13ln_fwd_kernelINS_13Kernel_traitsIf6__halffS2_fjLj2560ELj1ELj4ELj1ELj16ENS_18Kernel_traits_baseILj2560EfS2_fS2_fjLj128EEEEELb1ELb0ELb0ELb1EEEvNS_9FwdParamsE,"ax",@progbits
	.sectioninfo	@"SHI_REGISTERS=255"
	.align	128
        .global         _ZN10layer_norm13ln_fwd_kernelINS_13Kernel_traitsIf6__halffS2_fjLj2560ELj1ELj4ELj1ELj16ENS_18Kernel_traits_baseILj2560EfS2_fS2_fjLj128EEEEELb1ELb0ELb0ELb1EEEvNS_9FwdParamsE
        .type           _ZN10layer_norm13ln_fwd_kernelINS_13Kernel_traitsIf6__halffS2_fjLj2560ELj1ELj4ELj1ELj16ENS_18Kernel_traits_baseILj2560EfS2_fS2_fjLj128EEEEELb1ELb0ELb0ELb1EEEvNS_9FwdParamsE,@function
        .size           _ZN10layer_norm13ln_fwd_kernelINS_13Kernel_traitsIf6__halffS2_fjLj2560ELj1ELj4ELj1ELj16ENS_18Kernel_traits_baseILj2560EfS2_fS2_fjLj128EEEEELb1ELb0ELb0ELb1EEEvNS_9FwdParamsE,(.L_x_71121 - _ZN10layer_norm13ln_fwd_kernelINS_13Kernel_traitsIf6__halffS2_fjLj2560ELj1ELj4ELj1ELj16ENS_18Kernel_traits_baseILj2560EfS2_fS2_fjLj128EEEEELb1ELb0ELb0ELb1EEEvNS_9FwdParamsE)
        .other          _ZN10layer_norm13ln_fwd_kernelINS_13Kernel_traitsIf6__halffS2_fjLj2560ELj1ELj4ELj1ELj16ENS_18Kernel_traits_baseILj2560EfS2_fS2_fjLj128EEEEELb1ELb0ELb0ELb1EEEvNS_9FwdParamsE,@"STO_CUDA_ENTRY STV_DEFAULT"
_ZN10layer_norm13ln_fwd_kernelINS_13Kernel_traitsIf6__halffS2_fjLj2560ELj1ELj4ELj1ELj16ENS_18Kernel_traits_baseILj2560EfS2_fS2_fjLj128EEEEELb1ELb0ELb0ELb1EEEvNS_9FwdParamsE:
.text._ZN10layer_norm13ln_fwd_kernelINS_13Kernel_traitsIf6__halffS2_fjLj2560ELj1ELj4ELj1ELj16ENS_18Kernel_traits_baseILj2560EfS2_fS2_fjLj128EEEEELb1ELb0ELb0ELb1EEEvNS_9FwdParamsE:
        /* <DEDUP_REMOVED lines=58> */
[----:B------:R-:W-:-:S04]  /*03a0*/  SHF.R.U32.HI R235, RZ, 0x5, R10 ;  /* 0x00000005ffeb7819 */ /* 0x000fc8000001160a */
[----:B------:R-:W-:Y:S01]  /*03b0*/  LEA R235, R11, R235, 0x2 ;  /* 0x000000eb0beb7211 */ /* 0x000fe200078e10ff */
        /* <DEDUP_REMOVED lines=133> */
.L_x_51720:
        /* <DEDUP_REMOVED lines=25> */
[----:B0-----:R-:W-:Y:S01]  /*0da0*/  IADD3 R16, R240, 0x1, RZ ;  /* 0x00000001f0107810 */ /* 0x001fe20007ffe0ff */
[----:B--2---:R-:W-:-:S10]  /*0db0*/  @P0 HADD2.F32 R236, -RZ, R12.H0_H0 ;  /* 0x2000000cffec0230 */ /* 0x004fd40000004100 */
        /* <DEDUP_REMOVED lines=9> */
.L_x_51158:
[----:B-1----:R-:W-:Y:S02]  /*0e50*/  IMAD.MOV.U32 R20, RZ, RZ, R6 ;  /* 0x000000ffff147224 */ /* 0x002fe400078e0006 */
.L_x_51159:
[----:B------:R-:W-:Y:S05]  /*0e60*/  BSYNC B1 ;  /* 0x0000000000017941 */ /* 0x000fea0003800000 */
.L_x_51157:
        /* <DEDUP_REMOVED lines=16> */
.L_x_51163:
[----:B------:R-:W-:Y:S05]  /*0f70*/  BSYNC B2 ;  /* 0x0000000000027941 */ /* 0x000fea0003800000 */
.L_x_51162:
        /* <DEDUP_REMOVED lines=44> */
.L_x_51161:
[----:B------:R-:W-:Y:S05]  /*1240*/  BSYNC B1 ;  /* 0x0000000000017941 */ /* 0x000fea0003800000 */
.L_x_51160:
[----:B------:R-:W0:Y:S01]  /*1250*/  I2F.U32 R12, R20 ;  /* 0x00000014000c7306 */ /* 0x000e220000201000 */
[----:B------:R-:W-:Y:S01]  /*1260*/  ISETP.NE.U32.AND P0, PT, RZ, c[0x0][0x180], PT ;  /* 0x00006000ff007a0c */ /* 0x000fe20003f05070 */
[----:B-----5:R-:W-:Y:S01]  /*1270*/  HADD2.F32 R13, -RZ, R8.H0_H0 ;  /* 0x20000008ff0d7230 */ /* 0x020fe20000004100 */
[----:B------:R-:W-:Y:S01]  /*1280*/  IMAD.MOV.U32 R245, RZ, RZ, 0x2f800000 ;  /* 0x2f800000fff57424 */ /* 0x000fe200078e00ff */
[----:B------:R-:W-:Y:S01]  /*1290*/  LOP3.LUT R0, R0, 0xfffffffb, RZ, 0xc0, !PT ;  /* 0xfffffffb00007812 */ /* 0x000fe200078ec0ff */
[----:B------:R-:W-:Y:S01]  /*12a0*/  BSSY B1, `(.L_x_51164) ;  /* 0x0000016000017945 */ /* 0x000fe20003800000 */
[----:B------:R-:W-:Y:S01]  /*12b0*/  ISETP.NE.AND.EX P6, PT, RZ, c[0x0][0x184], PT, P0 ;  /* 0x00006100ff007a0c */ /* 0x000fe20003fc5300 */
[----:B------:R-:W-:Y:S01]  /*12c0*/  FMUL.FTZ R13, R13, R236 ;  /* 0x000000ec0d0d7220 */ /* 0x000fe20000410000 */
[----:B------:R-:W-:-:S02]  /*12d0*/  ISETP.NE.AND P0, PT, R16, 0x1, PT ;  /* 0x000000011000780c */ /* 0x000fc40003f05270 */
[----:B------:R-:W-:Y:S01]  /*12e0*/  IADD3 R14, R16, 0x1, RZ ;  /* 0x00000001100e7810 */ /* 0x000fe20007ffe0ff */
[----:B------:R-:W-:Y:S02]  /*12f0*/  FMUL.FTZ R13, R13, c[0x0][0x1e8] ;  /* 0x00007a000d0d7a20 */ /* 0x000fe40000410000 */
[----:B0-----:R-:W-:-:S06]  /*1300*/  FFMA.FTZ R12, R12, R245, 1.1641532182693481445e-10 ;  /* 0x2f0000000c0c7423 */ /* 0x001fcc00000100f5 */
        /* <DEDUP_REMOVED lines=14> */
.L_x_51165:
[----:B------:R-:W-:Y:S02]  /*13f0*/  MOV R21, R6 ;  /* 0x0000000600157202 */ /* 0x000fe40000000f00 */
.L_x_51166:
[----:B------:R-:W-:Y:S05]  /*1400*/  BSYNC B1 ;  /* 0x0000000000017941 */ /* 0x000fea0003800000 */
.L_x_51164:
        /* <DEDUP_REMOVED lines=16> */
.L_x_51170:
[----:B------:R-:W-:Y:S05]  /*1510*/  BSYNC B2 ;  /* 0x0000000000027941 */ /* 0x000fea0003800000 */
.L_x_51169:
        /* <DEDUP_REMOVED lines=44> */
.L_x_51168:
[----:B------:R-:W-:Y:S05]  /*17e0*/  BSYNC B1 ;  /* 0x0000000000017941 */ /* 0x000fea0003800000 */
.L_x_51167:
        /* <DEDUP_REMOVED lines=20> */
.L_x_51172:
[----:B------:R-:W-:Y:S02]  /*1930*/  IMAD.MOV.U32 R21, RZ, RZ, R6 ;  /* 0x000000ffff157224 */ /* 0x000fe400078e0006 */
.L_x_51173:
[----:B------:R-:W-:Y:S05]  /*1940*/  BSYNC B1 ;  /* 0x0000000000017941 */ /* 0x000fea0003800000 */
.L_x_51171:
        /* <DEDUP_REMOVED lines=16> */
.L_x_51177:
[----:B------:R-:W-:Y:S05]  /*1a50*/  BSYNC B2 ;  /* 0x0000000000027941 */ /* 0x000fea0003800000 */
.L_x_51176:
        /* <DEDUP_REMOVED lines=44> */
.L_x_51175:
[----:B------:R-:W-:Y:S05]  /*1d20*/  BSYNC B1 ;  /* 0x0000000000017941 */ /* 0x000fea0003800000 */
.L_x_51174:
        /* <DEDUP_REMOVED lines=20> */
.L_x_51179:
[----:B------:R-:W-:Y:S02]  /*1e70*/  IMAD.MOV.U32 R21, RZ, RZ, R6 ;  /* 0x000000ffff157224 */ /* 0x000fe400078e0006 */
.L_x_51180:
[----:B------:R-:W-:Y:S05]  /*1e80*/  BSYNC B1 ;  /* 0x0000000000017941 */ /* 0x000fea0003800000 */
.L_x_51178:
        /* <DEDUP_REMOVED lines=16> */
.L_x_51184:
[----:B------:R-:W-:Y:S05]  /*1f90*/  BSYNC B2 ;  /* 0x0000000000027941 */ /* 0x000fea0003800000 */
.L_x_51183:
        /* <DEDUP_REMOVED lines=44> */
.L_x_51182:
[----:B------:R-:W-:Y:S05]  /*2260*/  BSYNC B1 ;  /* 0x0000000000017941 */ /* 0x000fea0003800000 */
.L_x_51181:
        /* <DEDUP_REMOVED lines=20> */
.L_x_51186:
[----:B------:R-:W-:Y:S02]  /*23b0*/  MOV R18, R6 ;  /* 0x0000000600127202 */ /* 0x000fe40000000f00 */
.L_x_51187:
[----:B------:R-:W-:Y:S05]  /*23c0*/  BSYNC B1 ;  /* 0x0000000000017941 */ /* 0x000fea0003800000 */
.L_x_51185:
        /* <DEDUP_REMOVED lines=16> */
.L_x_51191:
[----:B------:R-:W-:Y:S05]  /*24d0*/  BSYNC B2 ;  /* 0x0000000000027941 */ /* 0x000fea0003800000 */
.L_x_51190:
        /* <DEDUP_REMOVED lines=44> */
.L_x_51189:
[----:B------:R-:W-:Y:S05]  /*27a0*/  BSYNC B1 ;  /* 0x0000000000017941 */ /* 0x000fea0003800000 */
.L_x_51188:
        /* <DEDUP_REMOVED lines=20> */
.L_x_51193:
[----:B------:R-:W-:Y:S02]  /*28f0*/  IMAD.MOV.U32 R8, RZ, RZ, R6 ;  /* 0x000000ffff087224 */ /* 0x000fe400078e0006 */
.L_x_51194:
[----:B------:R-:W-:Y:S05]  /*2900*/  BSYNC B1 ;  /* 0x0000000000017941 */ /* 0x000fea0003800000 */
.L_x_51192:
        /* <DEDUP_REMOVED lines=16> */
.L_x_51198:
[----:B------:R-:W-:Y:S05]  /*2a10*/  BSYNC B2 ;  /* 0x0000000000027941 */ /* 0x000fea0003800000 */
.L_x_51197:
        /* <DEDUP_REMOVED lines=44> */
.L_x_51196:
[----:B------:R-:W-:Y:S05]  /*2ce0*/  BSYNC B1 ;  /* 0x0000000000017941 */ /* 0x000fea0003800000 */
.L_x_51195:
        /* <DEDUP_REMOVED lines=20> */
.L_x_51200:
[----:B------:R-:W-:Y:S02]  /*2e30*/  IMAD.MOV.U32 R8, RZ, RZ, R6 ;  /* 0x000000ffff087224 */ /* 0x000fe400078e0006 */
.L_x_51201:
[----:B------:R-:W-:Y:S05]  /*2e40*/  BSYNC B1 ;  /* 0x0000000000017941 */ /* 0x000fea0003800000 */
.L_x_51199:
        /* <DEDUP_REMOVED lines=16> */
.L_x_51205:
[----:B------:R-:W-:Y:S05]  /*2f50*/  BSYNC B2 ;  /* 0x0000000000027941 */ /* 0x000fea0003800000 */
.L_x_51204:
        /* <DEDUP_REMOVED lines=44> */
.L_x_51203:
[----:B------:R-:W-:Y:S05]  /*3220*/  BSYNC B1 ;  /* 0x0000000000017941 */ /* 0x000fea0003800000 */
.L_x_51202:
        /* <DEDUP_REMOVED lines=21> */
.L_x_51207:
[----:B------:R-:W-:Y:S02]  /*3380*/  MOV R8, R6 ;  /* 0x0000000600087202 */ /* 0x000fe40000000f00 */
.L_x_51208:
[----:B------:R-:W-:Y:S05]  /*3390*/  BSYNC B1 ;  /* 0x0000000000017941 */ /* 0x000fea0003800000 */
.L_x_51206:
        /* <DEDUP_REMOVED lines=18> */
.L_x_51212:
[----:B------:R-:W-:Y:S05]  /*34c0*/  BSYNC B2 ;  /* 0x0000000000027941 */ /* 0x000fea0003800000 */
.L_x_51211:
        /* <DEDUP_REMOVED lines=44> */
.L_x_51210:
[----:B------:R-:W-:Y:S05]  /*3790*/  BSYNC B1 ;  /* 0x0000000000017941 */ /* 0x000fea0003800000 */
.L_x_51209:
        /* <DEDUP_REMOVED lines=13> */
[----:B------:R-:W-:Y:S01]  /*3870*/  FSETP.GTU.FTZ.AND P1, PT, R9, c[0x0][0x1e4], PT ;  /* 0x0000790009007a0b */ /* 0x000fe20003f3c000 */
[----:B------:R-:W-:Y:S01]  /*3880*/  HADD2.F32 R9, -RZ, R11.H1_H1 ;  /* 0x3000000bff097230 */ /* 0x000fe20000004100 */
[----:B------:R-:W-:Y:S02]  /*3890*/  IMAD.WIDE.U32 R10, R10, 0x1000000, RZ ;  /* 0x010000000a0a7825 */ /* 0x000fe400078e00ff */
[----:B------:R-:W-:Y:S02]  /*38a0*/  SEL R18, RZ, 0x1000000, P1 ;  /* 0x01000000ff127807 */ /* 0x000fe40000800000 */
[----:B------:R-:W-:Y:S02]  /*38b0*/  FMUL.FTZ R9, R9, R236 ;  /* 0x000000ec09097220 */ /* 0x000fe40000410000 */
[----:B------:R-:W-:-:S02]  /*38c0*/  LOP3.LUT R8, R16, R18, R17, 0xfe, !PT ;  /* 0x0000001210087212 */ /* 0x000fc400078efe11 */
[----:B------:R-:W-:Y:S01]  /*38d0*/  FMUL.FTZ R9, R9, c[0x0][0x1e8] ;  /* 0x00007a0009097a20 */ /* 0x000fe20000410000 */
[----:B------:R-:W-:Y:S02]  /*38e0*/  SEL R17, RZ, 0x1, P3 ;  /* 0x00000001ff117807 */ /* 0x000fe40001800000 */
[----:B------:R-:W-:Y:S02]  /*38f0*/  LOP3.LUT R18, R14, R10, R12, 0xfe, !PT ;  /* 0x0000000a0e127212 */ /* 0x000fe400078efe0c */
[----:B------:R-:W-:Y:S01]  /*3900*/  LOP3.LUT R11, R11, R8, R17, 0xfe, !PT ;  /* 0x000000080b0b7212 */ /* 0x000fe200078efe11 */
[----:B------:R-:W-:Y:S01]  /*3910*/  @P5 IMAD.MOV.U32 R17, RZ, RZ, 0x20 ;  /* 0x00000020ff115424 */ /* 0x000fe200078e00ff */
[----:B------:R-:W-:Y:S02]  /*3920*/  FSEL R75, R9, RZ, !P1 ;  /* 0x000000ff094b7208 */ /* 0x000fe40004800000 */
[C---:B------:R-:W-:Y:S02]  /*3930*/  LEA R14, P0, R2.reuse, c[0x0][0x188], 0x5 ;  /* 0x00006200020e7a11 */ /* 0x040fe400078028ff */
[C---:B------:R-:W-:Y:S01]  /*3940*/  IADD3 R12, R2.reuse, 0x20, RZ ;  /* 0x00000020020c7810 */ /* 0x040fe20007ffe0ff */
[----:B------:R-:W-:Y:S01]  /*3950*/  @P6 FADD.FTZ R75, R83, R75 ;  /* 0x0000004b534b6221 */ /* 0x000fe20000010000 */
[----:B------:R-:W-:-:S02]  /*3960*/  LEA R20, P1, R2, c[0x0][0x190], 0x3 ;  /* 0x0000640002147a11 */ /* 0x000fc400078218ff */
        /* <DEDUP_REMOVED lines=24> */
.L_x_51214:
[----:B0-----:R-:W-:Y:S02]  /*3af0*/  IMAD.MOV.U32 R13, RZ, RZ, R6 ;  /* 0x000000ffff0d7224 */ /* 0x001fe400078e0006 */
.L_x_51215:
[----:B------:R-:W-:Y:S05]  /*3b00*/  BSYNC B1 ;  /* 0x0000000000017941 */ /* 0x000fea0003800000 */
.L_x_51213:
        /* <DEDUP_REMOVED lines=16> */
.L_x_51219:
[----:B------:R-:W-:Y:S05]  /*3c10*/  BSYNC B2 ;  /* 0x0000000000027941 */ /* 0x000fea0003800000 */
.L_x_51218:
        /* <DEDUP_REMOVED lines=44> */
.L_x_51217:
[----:B------:R-:W-:Y:S05]  /*3ee0*/  BSYNC B1 ;  /* 0x0000000000017941 */ /* 0x000fea0003800000 */
.L_x_51216:
[----:B------:R-:W0:Y:S01]  /*3ef0*/  I2F.U32 R14, R13 ;  /* 0x0000000d000e7306 */ /* 0x000e220000201000 */
[----:B-----5:R-:W-:Y:S01]  /*3f00*/  HADD2.F32 R15, -RZ, R8.H0_H0 ;  /* 0x20000008ff0f7230 */ /* 0x020fe20000004100 */
[----:B------:R-:W-:Y:S01]  /*3f10*/  ISETP.NE.AND P0, PT, R23, 0x1, PT ;  /* 0x000000011700780c */ /* 0x000fe20003f05270 */
[----:B------:R-:W-:Y:S03]  /*3f20*/  BSSY B1, `(.L_x_51220) ;  /* 0x0000013000017945 */ /* 0x000fe60003800000 */
        /* <DEDUP_REMOVED lines=17> */
.L_x_51221:
[----:B------:R-:W-:Y:S02]  /*4040*/  MOV R13, R6 ;  /* 0x00000006000d7202 */ /* 0x000fe40000000f00 */
.L_x_51222:
[----:B------:R-:W-:Y:S05]  /*4050*/  BSYNC B1 ;  /* 0x0000000000017941 */ /* 0x000fea0003800000 */
.L_x_51220:
        /* <DEDUP_REMOVED lines=16> */
.L_x_51226:
[----:B------:R-:W-:Y:S05]  /*4160*/  BSYNC B2 ;  /* 0x0000000000027941 */ /* 0x000fea0003800000 */
.L_x_51225:
        /* <DEDUP_REMOVED lines=44> */
.L_x_51224:
[----:B------:R-:W-:Y:S05]  /*4430*/  BSYNC B1 ;  /* 0x0000000000017941 */ /* 0x000fea0003800000 */
.L_x_51223:
        /* <DEDUP_REMOVED lines=20> */
.L_x_51228:
[----:B------:R-:W-:Y:S02]  /*4580*/  IMAD.MOV.U32 R8, RZ, RZ, R6 ;  /* 0x000000ffff087224 */ /* 0x000fe400078e0006 */
.L_x_51229:
[----:B------:R-:W-:Y:S05]  /*4590*/  BSYNC B1 ;  /* 0x0000000000017941 */ /* 0x000fea0003800000 */
.L_x_51227:
        /* <DEDUP_REMOVED lines=16> */
.L_x_51233:
[----:B------:R-:W-:Y:S05]  /*46a0*/  BSYNC B2 ;  /* 0x0000000000027941 */ /* 0x000fea0003800000 */
.L_x_51232:
        /* <DEDUP_REMOVED lines=44> */
.L_x_51231:
[----:B------:R-:W-:Y:S05]  /*4970*/  BSYNC B1 ;  /* 0x0000000000017941 */ /* 0x000fea0003800000 */
.L_x_51230:
        /* <DEDUP_REMOVED lines=20> */
.L_x_51235:
[----:B------:R-:W-:Y:S02]  /*4ac0*/  IMAD.MOV.U32 R8, RZ, RZ, R6 ;  /* 0x000000ffff087224 */ /* 0x000fe400078e0006 */
.L_x_51236:
[----:B------:R-:W-:Y:S05]  /*4ad0*/  BSYNC B1 ;  /* 0x0000000000017941 */ /* 0x000fea0003800000 */
.L_x_51234:
        /* <DEDUP_REMOVED lines=16> */
.L_x_51240:
[----:B------:R-:W-:Y:S05]  /*4be0*/  BSYNC B2 ;  /* 0x0000000000027941 */ /* 0x000fea0003800000 */
.L_x_51239:
        /* <DEDUP_REMOVED lines=44> */
.L_x_51238:
[----:B------:R-:W-:Y:S05]  /*4eb0*/  BSYNC B1 ;  /* 0x0000000000017941 */ /* 0x000fea0003800000 */
.L_x_51237:
        /* <DEDUP_REMOVED lines=20> */
.L_x_51242:
[----:B------:R-:W-:Y:S02]  /*5000*/  MOV R8, R6 ;  /* 0x0000000600087202 */ /* 0x000fe40000000f00 */
.L_x_51243:
[----:B------:R-:W-:Y:S05]  /*5010*/  BSYNC B1 ;  /* 0x0000000000017941 */ /* 0x000fea0003800000 */
.L_x_51241:
        /* <DEDUP_REMOVED lines=16> */
.L_x_51247:
[----:B------:R-:W-:Y:S05]  /*5120*/  BSYNC B2 ;  /* 0x0000000000027941 */ /* 0x000fea0003800000 */
.L_x_51246:
        /* <DEDUP_REMOVED lines=44> */
.L_x_51245:
[----:B------:R-:W-:Y:S05]  /*53f0*/  BSYNC B1 ;  /* 0x0000000000017941 */ /* 0x000fea0003800000 */
.L_x_51244:
        /* <DEDUP_REMOVED lines=20> */
.L_x_51249:
[----:B------:R-:W-:Y:S02]  /*5540*/  IMAD.MOV.U32 R8, RZ, RZ, R6 ;  /* 0x000000ffff087224 */ /* 0x000fe400078e0006 */
.L_x_51250:
[----:B------:R-:W-:Y:S05]  /*5550*/  BSYNC B1 ;  /* 0x0000000000017941 */ /* 0x000fea0003800000 */
.L_x_51248:
        /* <DEDUP_REMOVED lines=16> */
.L_x_51254:
[----:B------:R-:W-:Y:S05]  /*5660*/  BSYNC B2 ;  /* 0x0000000000027941 */ /* 0x000fea0003800000 */
.L_x_51253:
        /* <DEDUP_REMOVED lines=44> */
.L_x_51252:
[----:B------:R-:W-:Y:S05]  /*5930*/  BSYNC B1 ;  /* 0x0000000000017941 */ /* 0x000fea0003800000 */
.L_x_51251:
        /* <DEDUP_REMOVED lines=20> */
.L_x_51256:
[----:B------:R-:W-:Y:S02]  /*5a80*/  IMAD.MOV.U32 R8, RZ, RZ, R6 ;  /* 0x000000ffff087224 */ /* 0x000fe400078e0006 */
.L_x_51257:
[----:B------:R-:W-:Y:S05]  /*5a90*/  BSYNC B1 ;  /* 0x0000000000017941 */ /* 0x000fea0003800000 */
.L_x_51255:
        /* <DEDUP_REMOVED lines=16> */
.L_x_51261:
[----:B------:R-:W-:Y:S05]  /*5ba0*/  BSYNC B2 ;  /* 0x0000000000027941 */ /* 0x000fea0003800000 */
.L_x_51260:
        /* <DEDUP_REMOVED lines=44> */
.L_x_51259:
[----:B------:R-:W-:Y:S05]  /*5e70*/  BSYNC B1 ;  /* 0x0000000000017941 */ /* 0x000fea0003800000 */
.L_x_51258:
        /* <DEDUP_REMOVED lines=21> */
.L_x_51263:
[----:B------:R-:W-:Y:S02]  /*5fd0*/  MOV R13, R6 ;  /* 0x00000006000d7202 */ /* 0x000fe40000000f00 */
.L_x_51264:
[----:B------:R-:W-:Y:S05]  /*5fe0*/  BSYNC B1 ;  /* 0x0000000000017941 */ /* 0x000fea0003800000 */
.L_x_51262:
        /* <DEDUP_REMOVED lines=18> */
.L_x_51268:
[----:B------:R-:W-:Y:S05]  /*6110*/  BSYNC B2 ;  /* 0x0000000000027941 */ /* 0x000fea0003800000 */
.L_x_51267:
        /* <DEDUP_REMOVED lines=44> */
.L_x_51266:
[----:B------:R-:W-:Y:S05]  /*63e0*/  BSYNC B1 ;  /* 0x0000000000017941 */ /* 0x000fea0003800000 */
.L_x_51265:
[----:B------:R-:W0:Y:S01]  /*63f0*/  I2F.U32 R8, R13 ;  /* 0x0000000d00087306 */ /* 0x000e220000201000 */
[----:B------:R-:W-:Y:S01]  /*6400*/  SEL R14, RZ, 0x1, P2 ;  /* 0x00000001ff0e7807 */ /* 0x000fe20001000000 */
[----:B------:R-:W-:Y:S01]  /*6410*/  HADD2.F32 R17, -RZ, R11.H1_H1 ;  /* 0x3000000bff117230 */ /* 0x000fe20000004100 */
[----:B------:R-:W-:Y:S01]  /*6420*/  SEL R9, RZ, 0x1, P1 ;  /* 0x00000001ff097807 */ /* 0x000fe20000800000 */
[----:B------:R-:W-:Y:S01]  /*6430*/  IMAD.MOV.U32 R252, RZ, RZ, 0x20 ;  /* 0x00000020fffc7424 */ /* 0x000fe200078e00ff */
[----:B------:R-:W-:Y:S01]  /*6440*/  SEL R10, RZ, 0x1, P0 ;  /* 0x00000001ff0a7807 */ /* 0x000fe20000000000 */
[----:B------:R-:W-:Y:S01]  /*6450*/  IMAD.WIDE.U32 R14, R14, 0x1000000, RZ ;  /* 0x010000000e0e7825 */ /* 0x000fe200078e00ff */
[----:B------:R-:W-:Y:S02]  /*6460*/  SEL R19, RZ, 0x10000, P5 ;  /* 0x00010000ff137807 */ /* 0x000fe40002800000 */
[----:B------:R-:W-:Y:S01]  /*6470*/  SEL R16, RZ, 0x100, P4 ;  /* 0x00000100ff107807 */ /* 0x000fe20002000000 */
[----:B------:R-:W-:Y:S01]  /*6480*/  IMAD.WIDE.U32 R10, R10, 0x100, RZ ;  /* 0x000001000a0a7825 */ /* 0x000fe200078e00ff */
[----:B------:R-:W-:-:S02]  /*6490*/  LOP3.LUT P6, RZ, R0, 0x4, RZ, 0xc0, !PT ;  /* 0x0000000400ff7812 */ /* 0x000fc400078cc0ff */
[----:B------:R-:W-:Y:S01]  /*64a0*/  LOP3.LUT P2, RZ, R0, 0x8, RZ, 0xc0, !PT ;  /* 0x0000000800ff7812 */ /* 0x000fe2000784c0ff */
[----:B------:R-:W-:Y:S01]  /*64b0*/  FMUL.FTZ R17, R17, R236 ;  /* 0x000000ec11117220 */ /* 0x000fe20000410000 */
[----:B------:R-:W-:Y:S01]  /*64c0*/  ISETP.NE.AND P1, PT, R22, RZ, PT ;  /* 0x000000ff1600720c */ /* 0x000fe20003f25270 */
[----:B0-----:R-:W-:Y:S02]  /*64d0*/  FFMA.FTZ R8, R8, R245, 1.1641532182693481445e-10 ;  /* 0x2f00000008087423 */ /* 0x001fe400000100f5 */
[----:B------:R-:W-:Y:S01]  /*64e0*/  FMUL.FTZ R17, R17, c[0x0][0x1e8] ;  /* 0x00007a0011117a20 */ /* 0x000fe20000410000 */
[----:B------:R-:W-:Y:S01]  /*64f0*/  SEL R21, RZ, 0x1, P1 ;  /* 0x00000001ff157807 */ /* 0x000fe20000800000 */
[----:B------:R-:W-:Y:S01]  /*6500*/  IMAD.MOV.U32 R237, RZ, RZ, 0x8 ;  /* 0x00000008ffed7424 */ /* 0x000fe200078e00ff */
[----:B------:R-:W-:Y:S01]  /*6510*/  FSETP.GTU.FTZ.AND P0, PT, R8, c[0x0][0x1e4], PT ;  /* 0x0000790008007a0b */ /* 0x000fe20003f1c000 */
[----:B------:R-:W-:-:S03]  /*6520*/  IMAD.WIDE.U32 R8, R9, 0x10000, RZ ;  /* 0x0001000009087825 */ /* 0x000fc600078e00ff */
[----:B------:R-:W-:Y:S02]  /*6530*/  SEL R13, RZ, 0x1000000, P0 ;  /* 0x01000000ff0d7807 */ /* 0x000fe40000000000 */
[----:B------:R-:W-:Y:S02]  /*6540*/  LOP3.LUT R20, R10, R14, R8, 0xfe, !PT ;  /* 0x0000000e0a147212 */ /* 0x000fe400078efe08 */
[----:B------:R-:W-:Y:S02]  /*6550*/  LOP3.LUT R14, R16, R13, R19, 0xfe, !PT ;  /* 0x0000000d100e7212 */ /* 0x000fe400078efe13 */
[----:B------:R-:W-:Y:S02]  /*6560*/  SEL R13, RZ, 0x1, P3 ;  /* 0x00000001ff0d7807 */ /* 0x000fe40001800000 */
[----:B------:R-:W-:Y:S01]  /*6570*/  FSEL R67, R17, RZ, !P0 ;  /* 0x000000ff11437208 */ /* 0x000fe20004000000 */
[----:B------:R-:W-:Y:S01]  /*6580*/  IMAD.WIDE.U32 R16, R12, R252, c[0x0][0x188] ;  /* 0x000062000c107625 */ /* 0x000fe200078e00fc */
[----:B------:R-:W-:-:S02]  /*6590*/  LOP3.LUT R13, R15, R14, R13, 0xfe, !PT ;  /* 0x0000000e0f0d7212 */ /* 0x000fc400078efe0d */
[----:B------:R-:W-:Y:S01]  /*65a0*/  IADD3 R15, R2, 0x40, RZ ;  /* 0x00000040020f7810 */ /* 0x000fe20007ffe0ff */
[----:B------:R-:W-:Y:S01]  /*65b0*/  @P6 FADD.FTZ R67, R83, R67 ;  /* 0x0000004353436221 */ /* 0x000fe20000010000 */
[----:B------:R-:W-:Y:S01]  /*65c0*/  LOP3.LUT R20, R20, R21, RZ, 0xfc, !PT ;  /* 0x0000001514147212 */ /* 0x000fe200078efcff */
[----:B------:R0:W-:Y:S01]  /*65d0*/  STG.E.128 [R16.64], R68 ;  /* 0x0000004410007986 */ /* 0x0001e2000c101d06 */
[----:B------:R-:W-:Y:S01]  /*65e0*/  LOP3.LUT R21, R11, R13, R9, 0xfe, !PT ;  /* 0x0000000d0b157212 */ /* 0x000fe200078efe09 */
[----:B------:R-:W-:Y:S02]  /*65f0*/  IMAD.WIDE.U32 R12, R12, R237, c[0x0][0x190] ;  /* 0x000064000c0c7625 */ /* 0x000fe400078e00ed */
[----:B------:R0:W-:Y:S02]  /*6600*/  STG.E.128 [R16.64+0x10], R64 ;  /* 0x0000104010007986 */ /* 0x0001e4000c101d06 */
[C---:B------:R-:W-:Y:S02]  /*6610*/  IMAD.WIDE.U32 R8, R15.reuse, R231, c[0x0][0x170] ;  /* 0x00005c000f087625 */ /* 0x040fe400078e00e7 */
[----:B------:R0:W-:Y:S02]  /*6620*/  STG.E.64 [R12.64], R20 ;  /* 0x000000140c007986 */ /* 0x0001e4000c101b06 */
[----:B------:R-:W-:-:S02]  /*6630*/  @P2 IMAD.WIDE.U32 R18, R15, R252, c[0x0][0x180] ;  /* 0x000060000f122625 */ /* 0x000fc400078e00fc */
        /* <DEDUP_REMOVED lines=15> */
.L_x_51270:
[----:B0-----:R-:W-:Y:S02]  /*6730*/  MOV R12, R6 ;  /* 0x00000006000c7202 */ /* 0x001fe40000000f00 */
.L_x_51271:
[----:B------:R-:W-:Y:S05]  /*6740*/  BSYNC B1 ;  /* 0x0000000000017941 */ /* 0x000fea0003800000 */
.L_x_51269:
        /* <DEDUP_REMOVED lines=16> */
.L_x_51275:
[----:B------:R-:W-:Y:S05]  /*6850*/  BSYNC B2 ;  /* 0x0000000000027941 */ /* 0x000fea0003800000 */
.L_x_51274:
        /* <DEDUP_REMOVED lines=44> */
.L_x_51273:
[----:B------:R-:W-:Y:S05]  /*6b20*/  BSYNC B1 ;  /* 0x0000000000017941 */ /* 0x000fea0003800000 */
.L_x_51272:
        /* <DEDUP_REMOVED lines=21> */
.L_x_51277:
[----:B------:R-:W-:Y:S02]  /*6c80*/  IMAD.MOV.U32 R12, RZ, RZ, R6 ;  /* 0x000000ffff0c7224 */ /* 0x000fe400078e0006 */
.L_x_51278:
[----:B------:R-:W-:Y:S05]  /*6c90*/  BSYNC B1 ;  /* 0x0000000000017941 */ /* 0x000fea0003800000 */
.L_x_51276:
        /* <DEDUP_REMOVED lines=16> */
.L_x_51282:
[----:B------:R-:W-:Y:S05]  /*6da0*/  BSYNC B2 ;  /* 0x0000000000027941 */ /* 0x000fea0003800000 */
.L_x_51281:
        /* <DEDUP_REMOVED lines=44> */
.L_x_51280:
[----:B------:R-:W-:Y:S05]  /*7070*/  BSYNC B1 ;  /* 0x0000000000017941 */ /* 0x000fea0003800000 */
.L_x_51279:
        /* <DEDUP_REMOVED lines=20> */
.L_x_51284:
[----:B------:R-:W-:Y:S02]  /*71c0*/  IMAD.MOV.U32 R8, RZ, RZ, R6 ;  /* 0x000000ffff087224 */ /* 0x000fe400078e0006 */
.L_x_51285:
[----:B------:R-:W-:Y:S05]  /*71d0*/  BSYNC B1 ;  /* 0x0000000000017941 */ /* 0x000fea0003800000 */
.L_x_51283:
        /* <DEDUP_REMOVED lines=16> */
.L_x_51289:
[----:B------:R-:W-:Y:S05]  /*72e0*/  BSYNC B2 ;  /* 0x0000000000027941 */ /* 0x000fea0003800000 */
.L_x_51288:
        /* <DEDUP_REMOVED lines=44> */
.L_x_51287:
[----:B------:R-:W-:Y:S05]  /*75b0*/  BSYNC B1 ;  /* 0x0000000000017941 */ /* 0x000fea0003800000 */
.L_x_51286:
        /* <DEDUP_REMOVED lines=20> */
.L_x_51291:
[----:B------:R-:W-:Y:S02]  /*7700*/  MOV R8, R6 ;  /* 0x0000000600087202 */ /* 0x000fe40000000f00 */
.L_x_51292:
[----:B------:R-:W-:Y:S05]  /*7710*/  BSYNC B1 ;  /* 0x0000000000017941 */ /* 0x000fea0003800000 */
.L_x_51290:
        /* <DEDUP_REMOVED lines=16> */
.L_x_51296:
[----:B------:R-:W-:Y:S05]  /*7820*/  BSYNC B2 ;  /* 0x0000000000027941 */ /* 0x000fea0003800000 */
.L_x_51295:
        /* <DEDUP_REMOVED lines=44> */
.L_x_51294:
[----:B------:R-:W-:Y:S05]  /*7af0*/  BSYNC B1 ;  /* 0x0000000000017941 */ /* 0x000fea0003800000 */
.L_x_51293:
        /* <DEDUP_REMOVED lines=20> */
.L_x_51298:
[----:B------:R-:W-:Y:S02]  /*7c40*/  IMAD.MOV.U32 R8, RZ, RZ, R6 ;  /* 0x000000ffff087224 */ /* 0x000fe400078e0006 */
.L_x_51299:
[----:B------:R-:W-:Y:S05]  /*7c50*/  BSYNC B1 ;  /* 0x0000000000017941 */ /* 0x000fea0003800000 */
.L_x_51297:
        /* <DEDUP_REMOVED lines=16> */
.L_x_51303:
[----:B------:R-:W-:Y:S05]  /*7d60*/  BSYNC B2 ;  /* 0x0000000000027941 */ /* 0x000fea0003800000 */
.L_x_51302:
        /* <DEDUP_REMOVED lines=44> */
.L_x_51301:
[----:B------:R-:W-:Y:S05]  /*8030*/  BSYNC B1 ;  /* 0x0000000000017941 */ /* 0x000fea0003800000 */
.L_x_51300:
        /* <DEDUP_REMOVED lines=20> */
.L_x_51305:
[----:B------:R-:W-:Y:S02]  /*8180*/  IMAD.MOV.U32 R8, RZ, RZ, R6 ;  /* 0x000000ffff087224 */ /* 0x000fe400078e0006 */
.L_x_51306:
[----:B------:R-:W-:Y:S05]  /*8190*/  BSYNC B1 ;  /* 0x0000000000017941 */ /* 0x000fea0003800000 */
.L_x_51304:
        /* <DEDUP_REMOVED lines=16> */
.L_x_51310:
[----:B------:R-:W-:Y:S05]  /*82a0*/  BSYNC B2 ;  /* 0x0000000000027941 */ /* 0x000fea0003800000 */
.L_x_51309:
        /* <DEDUP_REMOVED lines=44> */
.L_x_51308:
[----:B------:R-:W-:Y:S05]  /*8570*/  BSYNC B1 ;  /* 0x0000000000017941 */ /* 0x000fea0003800000 */
.L_x_51307:
        /* <DEDUP_REMOVED lines=20> */
.L_x_51312:
[----:B------:R-:W-:Y:S02]  /*86c0*/  MOV R8, R6 ;  /* 0x0000000600087202 */ /* 0x000fe40000000f00 */
.L_x_51313:
[----:B------:R-:W-:Y:S05]  /*86d0*/  BSYNC B1 ;  /* 0x0000000000017941 */ /* 0x000fea0003800000 */
.L_x_51311:
        /* <DEDUP_REMOVED lines=16> */
.L_x_51317:
[----:B------:R-:W-:Y:S05]  /*87e0*/  BSYNC B2 ;  /* 0x0000000000027941 */ /* 0x000fea0003800000 */
.L_x_51316:
        /* <DEDUP_REMOVED lines=44> */
.L_x_51315:
[----:B------:R-:W-:Y:S05]  /*8ab0*/  BSYNC B1 ;  /* 0x0000000000017941 */ /* 0x000fea0003800000 */
.L_x_51314:
        /* <DEDUP_REMOVED lines=21> */
.L_x_51319:
[----:B------:R-:W-:Y:S02]  /*8c10*/  IMAD.MOV.U32 R10, RZ, RZ, R6 ;  /* 0x000000ffff0a7224 */ /* 0x000fe400078e0006 */
.L_x_51320:
[----:B------:R-:W-:Y:S05]  /*8c20*/  BSYNC B1 ;  /* 0x0000000000017941 */ /* 0x000fea0003800000 */
.L_x_51318:
        /* <DEDUP_REMOVED lines=18> */
.L_x_51324:
[----:B------:R-:W-:Y:S05]  /*8d50*/  BSYNC B2 ;  /* 0x0000000000027941 */ /* 0x000fea0003800000 */
.L_x_51323:
        /* <DEDUP_REMOVED lines=44> */
.L_x_51322:
[----:B------:R-:W-:Y:S05]  /*9020*/  BSYNC B1 ;  /* 0x0000000000017941 */ /* 0x000fea0003800000 */
.L_x_51321:
[----:B------:R0:W1:Y:S01]  /*9030*/  I2F.U32 R8, R10 ;  /* 0x0000000a00087306 */ /* 0x0000620000201000 */
[----:B------:R-:W-:Y:S01]  /*9040*/  HADD2.F32 R11, -RZ, R11.H1_H1 ;  /* 0x3000000bff0b7230 */ /* 0x000fe20000004100 */
[----:B------:R-:W-:Y:S02]  /*9050*/  SEL R12, RZ, 0x1, P2 ;  /* 0x00000001ff0c7807 */ /* 0x000fe40001000000 */
[----:B------:R-:W-:Y:S02]  /*9060*/  SEL R17, RZ, 0x1, P0 ;  /* 0x00000001ff117807 */ /* 0x000fe40000000000 */
[----:B------:R-:W-:Y:S01]  /*9070*/  SEL R19, RZ, 0x10000, P5 ;  /* 0x00010000ff137807 */ /* 0x000fe20002800000 */
[----:B------:R-:W-:Y:S01]  /*9080*/  FMUL.FTZ R16, R11, R236 ;  /* 0x000000ec0b107220 */ /* 0x000fe20000410000 */
[----:B------:R-:W-:Y:S01]  /*9090*/  SEL R18, RZ, 0x100, P4 ;  /* 0x00000100ff127807 */ /* 0x000fe20002000000 */
[----:B0-----:R-:W-:Y:S01]  /*90a0*/  IMAD.WIDE.U32 R10, R17, 0x100, RZ ;  /* 0x00000100110a7825 */ /* 0x001fe200078e00ff */
[----:B------:R-:W-:-:S02]  /*90b0*/  LOP3.LUT P6, RZ, R0, 0x4, RZ, 0xc0, !PT ;  /* 0x0000000400ff7812 */ /* 0x000fc400078cc0ff */
[----:B------:R-:W-:Y:S01]  /*90c0*/  LOP3.LUT P5, RZ, R0, 0x8, RZ, 0xc0, !PT ;  /* 0x0000000800ff7812 */ /* 0x000fe200078ac0ff */
[----:B------:R-:W-:Y:S01]  /*90d0*/  FMUL.FTZ R16, R16, c[0x0][0x1e8] ;  /* 0x00007a0010107a20 */ /* 0x000fe20000410000 */
[----:B------:R-:W-:Y:S01]  /*90e0*/  ISETP.NE.AND P4, PT, R13, RZ, PT ;  /* 0x000000ff0d00720c */ /* 0x000fe20003f85270 */
[----:B------:R-:W-:-:S03]  /*90f0*/  IMAD.WIDE.U32 R12, R12, 0x1000000, RZ ;  /* 0x010000000c0c7825 */ /* 0x000fc600078e00ff */
[----:B------:R-:W-:Y:S01]  /*9100*/  SEL R23, RZ, 0x1, P4 ;  /* 0x00000001ff177807 */ /* 0x000fe20002000000 */
[----:B-1----:R-:W-:-:S05]  /*9110*/  FFMA.FTZ R8, R8, R245, 1.1641532182693481445e-10 ;  /* 0x2f00000008087423 */ /* 0x002fca00000100f5 */
        /* <DEDUP_REMOVED lines=35> */
.L_x_51326:
[----:B0-----:R-:W-:Y:S02]  /*9350*/  IMAD.MOV.U32 R12, RZ, RZ, R6 ;  /* 0x000000ffff0c7224 */ /* 0x001fe400078e0006 */
.L_x_51327:
[----:B------:R-:W-:Y:S05]  /*9360*/  BSYNC B1 ;  /* 0x0000000000017941 */ /* 0x000fea0003800000 */
.L_x_51325:
        /* <DEDUP_REMOVED lines=16> */
.L_x_51331:
[----:B------:R-:W-:Y:S05]  /*9470*/  BSYNC B2 ;  /* 0x0000000000027941 */ /* 0x000fea0003800000 */
.L_x_51330:
        /* <DEDUP_REMOVED lines=44> */
.L_x_51329:
[----:B------:R-:W-:Y:S05]  /*9740*/  BSYNC B1 ;  /* 0x0000000000017941 */ /* 0x000fea0003800000 */
.L_x_51328:
        /* <DEDUP_REMOVED lines=21> */
.L_x_51333:
[----:B------:R-:W-:Y:S02]  /*98a0*/  MOV R12, R6 ;  /* 0x00000006000c7202 */ /* 0x000fe40000000f00 */
.L_x_51334:
[----:B------:R-:W-:Y:S05]  /*98b0*/  BSYNC B1 ;  /* 0x0000000000017941 */ /* 0x000fea0003800000 */
.L_x_51332:
        /* <DEDUP_REMOVED lines=16> */
.L_x_51338:
[----:B------:R-:W-:Y:S05]  /*99c0*/  BSYNC B2 ;  /* 0x0000000000027941 */ /* 0x000fea0003800000 */
.L_x_51337:
        /* <DEDUP_REMOVED lines=44> */
.L_x_51336:
[----:B------:R-:W-:Y:S05]  /*9c90*/  BSYNC B1 ;  /* 0x0000000000017941 */ /* 0x000fea0003800000 */
.L_x_51335:
        /* <DEDUP_REMOVED lines=20> */
.L_x_51340:
[----:B------:R-:W-:Y:S02]  /*9de0*/  IMAD.MOV.U32 R8, RZ, RZ, R6 ;  /* 0x000000ffff087224 */ /* 0x000fe400078e0006 */
.L_x_51341:
[----:B------:R-:W-:Y:S05]  /*9df0*/  BSYNC B1 ;  /* 0x0000000000017941 */ /* 0x000fea0003800000 */
.L_x_51339:
        /* <DEDUP_REMOVED lines=16> */
.L_x_51345:
[----:B------:R-:W-:Y:S05]  /*9f00*/  BSYNC B2 ;  /* 0x0000000000027941 */ /* 0x000fea0003800000 */
.L_x_51344:
        /* <DEDUP_REMOVED lines=44> */
.L_x_51343:
[----:B------:R-:W-:Y:S05]  /*a1d0*/  BSYNC B1 ;  /* 0x0000000000017941 */ /* 0x000fea0003800000 */
.L_x_51342:
        /* <DEDUP_REMOVED lines=20> */
.L_x_51347:
[----:B------:R-:W-:Y:S02]  /*a320*/  IMAD.MOV.U32 R8, RZ, RZ, R6 ;  /* 0x000000ffff087224 */ /* 0x000fe400078e0006 */
.L_x_51348:
[----:B------:R-:W-:Y:S05]  /*a330*/  BSYNC B1 ;  /* 0x0000000000017941 */ /* 0x000fea0003800000 */
.L_x_51346:
        /* <DEDUP_REMOVED lines=16> */
.L_x_51352:
[----:B------:R-:W-:Y:S05]  /*a440*/  BSYNC B2 ;  /* 0x0000000000027941 */ /* 0x000fea0003800000 */
.L_x_51351:
        /* <DEDUP_REMOVED lines=44> */
.L_x_51350:
[----:B------:R-:W-:Y:S05]  /*a710*/  BSYNC B1 ;  /* 0x0000000000017941 */ /* 0x000fea0003800000 */
.L_x_51349:
        /* <DEDUP_REMOVED lines=20> */
.L_x_51354:
[----:B------:R-:W-:Y:S02]  /*a860*/  MOV R8, R6 ;  /* 0x0000000600087202 */ /* 0x000fe40000000f00 */
.L_x_51355:
[----:B------:R-:W-:Y:S05]  /*a870*/  BSYNC B1 ;  /* 0x0000000000017941 */ /* 0x000fea0003800000 */
.L_x_51353:
        /* <DEDUP_REMOVED lines=16> */
.L_x_51359:
[----:B------:R-:W-:Y:S05]  /*a980*/  BSYNC B2 ;  /* 0x0000000000027941 */ /* 0x000fea0003800000 */
.L_x_51358:
        /* <DEDUP_REMOVED lines=44> */
.L_x_51357:
[----:B------:R-:W-:Y:S05]  /*ac50*/  BSYNC B1 ;  /* 0x0000000000017941 */ /* 0x000fea0003800000 */
.L_x_51356:
        /* <DEDUP_REMOVED lines=20> */
.L_x_51361:
[----:B------:R-:W-:Y:S02]  /*ada0*/  IMAD.MOV.U32 R8, RZ, RZ, R6 ;  /* 0x000000ffff087224 */ /* 0x000fe400078e0006 */
.L_x_51362:
[----:B------:R-:W-:Y:S05]  /*adb0*/  BSYNC B1 ;  /* 0x0000000000017941 */ /* 0x000fea0003800000 */
.L_x_51360:
        /* <DEDUP_REMOVED lines=16> */
.L_x_51366:
[----:B------:R-:W-:Y:S05]  /*aec0*/  BSYNC B2 ;  /* 0x0000000000027941 */ /* 0x000fea0003800000 */
.L_x_51365:
        /* <DEDUP_REMOVED lines=44> */
.L_x_51364:
[----:B------:R-:W-:Y:S05]  /*b190*/  BSYNC B1 ;  /* 0x0000000000017941 */ /* 0x000fea0003800000 */
.L_x_51363:
        /* <DEDUP_REMOVED lines=20> */
.L_x_51368:
[----:B------:R-:W-:Y:S02]  /*b2e0*/  IMAD.MOV.U32 R8, RZ, RZ, R6 ;  /* 0x000000ffff087224 */ /* 0x000fe400078e0006 */
.L_x_51369:
[----:B------:R-:W-:Y:S05]  /*b2f0*/  BSYNC B1 ;  /* 0x0000000000017941 */ /* 0x000fea0003800000 */
.L_x_51367:
        /* <DEDUP_REMOVED lines=16> */
.L_x_51373:
[----:B------:R-:W-:Y:S05]  /*b400*/  BSYNC B2 ;  /* 0x0000000000027941 */ /* 0x000fea0003800000 */
.L_x_51372:
        /* <DEDUP_REMOVED lines=44> */
.L_x_51371:
[----:B------:R-:W-:Y:S05]  /*b6d0*/  BSYNC B1 ;  /* 0x0000000000017941 */ /* 0x000fea0003800000 */
.L_x_51370:
        /* <DEDUP_REMOVED lines=21> */
.L_x_51375:
[----:B------:R-:W-:Y:S02]  /*b830*/  MOV R8, R6 ;  /* 0x0000000600087202 */ /* 0x000fe40000000f00 */
.L_x_51376:
[----:B------:R-:W-:Y:S05]  /*b840*/  BSYNC B1 ;  /* 0x0000000000017941 */ /* 0x000fea0003800000 */
.L_x_51374:
        /* <DEDUP_REMOVED lines=18> */
.L_x_51380:
[----:B------:R-:W-:Y:S05]  /*b970*/  BSYNC B2 ;  /* 0x0000000000027941 */ /* 0x000fea0003800000 */
.L_x_51379:
        /* <DEDUP_REMOVED lines=44> */
.L_x_51378:
[----:B------:R-:W-:Y:S05]  /*bc40*/  BSYNC B1 ;  /* 0x0000000000017941 */ /* 0x000fea0003800000 */
.L_x_51377:
[----:B------:R-:W0:Y:S01]  /*bc50*/  I2F.U32 R8, R8 ;  /* 0x0000000800087306 */ /* 0x000e220000201000 */
[----:B------:R-:W-:Y:S01]  /*bc60*/  SEL R16, RZ, 0x1, P2 ;  /* 0x00000001ff107807 */ /* 0x000fe20001000000 */
[----:B------:R-:W-:Y:S01]  /*bc70*/  HADD2.F32 R11, -RZ, R11.H1_H1 ;  /* 0x3000000bff0b7230 */ /* 0x000fe20000004100 */
[----:B------:R-:W-:Y:S02]  /*bc80*/  SEL R10, RZ, 0x1, P1 ;  /* 0x00000001ff0a7807 */ /* 0x000fe40000800000 */
[----:B------:R-:W-:Y:S01]  /*bc90*/  SEL R15, RZ, 0x100, P4 ;  /* 0x00000100ff0f7807 */ /* 0x000fe20002000000 */
[----:B------:R-:W-:Y:S01]  /*bca0*/  IMAD.WIDE.U32 R16, R16, 0x1000000, RZ ;  /* 0x0100000010107825 */ /* 0x000fe200078e00ff */
[----:B------:R-:W-:-:S02]  /*bcb0*/  ISETP.NE.AND P4, PT, R20, RZ, PT ;  /* 0x000000ff1400720c */ /* 0x000fc40003f85270 */
[----:B------:R-:W-:Y:S01]  /*bcc0*/  SEL R18, RZ, 0x10000, P5 ;  /* 0x00010000ff127807 */ /* 0x000fe20002800000 */
[----:B------:R-:W-:Y:S01]  /*bcd0*/  FMUL.FTZ R12, R11, R236 ;  /* 0x000000ec0b0c7220 */ /* 0x000fe20000410000 */
[----:B------:R-:W-:Y:S01]  /*bce0*/  LOP3.LUT P6, RZ, R0, 0x4, RZ, 0xc0, !PT ;  /* 0x0000000400ff7812 */ /* 0x000fe200078cc0ff */
[----:B------:R-:W-:Y:S01]  /*bcf0*/  IMAD.WIDE.U32 R10, R10, 0x10000, RZ ;  /* 0x000100000a0a7825 */ /* 0x000fe200078e00ff */
[----:B------:R-:W-:Y:S02]  /*bd00*/  LOP3.LUT P5, RZ, R0, 0x8, RZ, 0xc0, !PT ;  /* 0x0000000800ff7812 */ /* 0x000fe400078ac0ff */
[----:B------:R-:W-:Y:S01]  /*bd10*/  SEL R19, RZ, 0x1, P4 ;  /* 0x00000001ff137807 */ /* 0x000fe20002000000 */
        /* <DEDUP_REMOVED lines=37> */
.L_x_51382:
[----:B0-----:R-:W-:Y:S02]  /*bf70*/  IMAD.MOV.U32 R12, RZ, RZ, R6 ;  /* 0x000000ffff0c7224 */ /* 0x001fe400078e0006 */
.L_x_51383:
[----:B------:R-:W-:Y:S05]  /*bf80*/  BSYNC B1 ;  /* 0x0000000000017941 */ /* 0x000fea0003800000 */
.L_x_51381:
        /* <DEDUP_REMOVED lines=16> */
.L_x_51387:
[----:B------:R-:W-:Y:S05]  /*c090*/  BSYNC B2 ;  /* 0x0000000000027941 */ /* 0x000fea0003800000 */
.L_x_51386:
        /* <DEDUP_REMOVED lines=44> */
.L_x_51385:
[----:B------:R-:W-:Y:S05]  /*c360*/  BSYNC B1 ;  /* 0x0000000000017941 */ /* 0x000fea0003800000 */
.L_x_51384:
        /* <DEDUP_REMOVED lines=21> */
.L_x_51389:
[----:B------:R-:W-:Y:S02]  /*c4c0*/  IMAD.MOV.U32 R12, RZ, RZ, R6 ;  /* 0x000000ffff0c7224 */ /* 0x000fe400078e0006 */
.L_x_51390:
[----:B------:R-:W-:Y:S05]  /*c4d0*/  BSYNC B1 ;  /* 0x0000000000017941 */ /* 0x000fea0003800000 */
.L_x_51388:
        /* <DEDUP_REMOVED lines=16> */
.L_x_51394:
[----:B------:R-:W-:Y:S05]  /*c5e0*/  BSYNC B2 ;  /* 0x0000000000027941 */ /* 0x000fea0003800000 */
.L_x_51393:
        /* <DEDUP_REMOVED lines=44> */
.L_x_51392:
[----:B------:R-:W-:Y:S05]  /*c8b0*/  BSYNC B1 ;  /* 0x0000000000017941 */ /* 0x000fea0003800000 */
.L_x_51391:
        /* <DEDUP_REMOVED lines=20> */
.L_x_51396:
[----:B------:R-:W-:Y:S02]  /*ca00*/  MOV R8, R6 ;  /* 0x0000000600087202 */ /* 0x000fe40000000f00 */
.L_x_51397:
[----:B------:R-:W-:Y:S05]  /*ca10*/  BSYNC B1 ;  /* 0x0000000000017941 */ /* 0x000fea0003800000 */
.L_x_51395:
        /* <DEDUP_REMOVED lines=16> */
.L_x_51401:
[----:B------:R-:W-:Y:S05]  /*cb20*/  BSYNC B2 ;  /* 0x0000000000027941 */ /* 0x000fea0003800000 */
.L_x_51400:
        /* <DEDUP_REMOVED lines=44> */
.L_x_51399:
[----:B------:R-:W-:Y:S05]  /*cdf0*/  BSYNC B1 ;  /* 0x0000000000017941 */ /* 0x000fea0003800000 */
.L_x_51398:
        /* <DEDUP_REMOVED lines=20> */
.L_x_51403:
[----:B------:R-:W-:Y:S02]  /*cf40*/  IMAD.MOV.U32 R8, RZ, RZ, R6 ;  /* 0x000000ffff087224 */ /* 0x000fe400078e0006 */
.L_x_51404:
[----:B------:R-:W-:Y:S05]  /*cf50*/  BSYNC B1 ;  /* 0x0000000000017941 */ /* 0x000fea0003800000 */
.L_x_51402:
        /* <DEDUP_REMOVED lines=16> */
.L_x_51408:
[----:B------:R-:W-:Y:S05]  /*d060*/  BSYNC B2 ;  /* 0x0000000000027941 */ /* 0x000fea0003800000 */
.L_x_51407:
        /* <DEDUP_REMOVED lines=44> */
.L_x_51406:
[----:B------:R-:W-:Y:S05]  /*d330*/  BSYNC B1 ;  /* 0x0000000000017941 */ /* 0x000fea0003800000 */
.L_x_51405:
        /* <DEDUP_REMOVED lines=20> */
.L_x_51410:
[----:B------:R-:W-:Y:S02]  /*d480*/  IMAD.MOV.U32 R8, RZ, RZ, R6 ;  /* 0x000000ffff087224 */ /* 0x000fe400078e0006 */
.L_x_51411:
[----:B------:R-:W-:Y:S05]  /*d490*/  BSYNC B1 ;  /* 0x0000000000017941 */ /* 0x000fea0003800000 */
.L_x_51409:
        /* <DEDUP_REMOVED lines=16> */
.L_x_51415:
[----:B------:R-:W-:Y:S05]  /*d5a0*/  BSYNC B2 ;  /* 0x0000000000027941 */ /* 0x000fea0003800000 */
.L_x_51414:
        /* <DEDUP_REMOVED lines=44> */
.L_x_51413:
[----:B------:R-:W-:Y:S05]  /*d870*/  BSYNC B1 ;  /* 0x0000000000017941 */ /* 0x000fea0003800000 */
.L_x_51412:
        /* <DEDUP_REMOVED lines=20> */
.L_x_51417:
[----:B------:R-:W-:Y:S02]  /*d9c0*/  MOV R20, R6 ;  /* 0x0000000600147202 */ /* 0x000fe40000000f00 */
.L_x_51418:
[----:B------:R-:W-:Y:S05]  /*d9d0*/  BSYNC B1 ;  /* 0x0000000000017941 */ /* 0x000fea0003800000 */
.L_x_51416:
        /* <DEDUP_REMOVED lines=16> */
.L_x_51422:
[----:B------:R-:W-:Y:S05]  /*dae0*/  BSYNC B2 ;  /* 0x0000000000027941 */ /* 0x000fea0003800000 */
.L_x_51421:
        /* <DEDUP_REMOVED lines=44> */
.L_x_51420:
[----:B------:R-:W-:Y:S05]  /*ddb0*/  BSYNC B1 ;  /* 0x0000000000017941 */ /* 0x000fea0003800000 */
.L_x_51419:
        /* <DEDUP_REMOVED lines=20> */
.L_x_51424:
[----:B------:R-:W-:Y:S02]  /*df00*/  IMAD.MOV.U32 R10, RZ, RZ, R6 ;  /* 0x000000ffff0a7224 */ /* 0x000fe400078e0006 */
.L_x_51425:
[----:B------:R-:W-:Y:S05]  /*df10*/  BSYNC B1 ;  /* 0x0000000000017941 */ /* 0x000fea0003800000 */
.L_x_51423:
        /* <DEDUP_REMOVED lines=16> */
.L_x_51429:
[----:B------:R-:W-:Y:S05]  /*e020*/  BSYNC B2 ;  /* 0x0000000000027941 */ /* 0x000fea0003800000 */
.L_x_51428:
        /* <DEDUP_REMOVED lines=44> */
.L_x_51427:
[----:B------:R-:W-:Y:S05]  /*e2f0*/  BSYNC B1 ;  /* 0x0000000000017941 */ /* 0x000fea0003800000 */
.L_x_51426:
        /* <DEDUP_REMOVED lines=21> */
.L_x_51431:
[----:B------:R-:W-:Y:S02]  /*e450*/  IMAD.MOV.U32 R10, RZ, RZ, R6 ;  /* 0x000000ffff0a7224 */ /* 0x000fe400078e0006 */
.L_x_51432:
[----:B------:R-:W-:Y:S05]  /*e460*/  BSYNC B1 ;  /* 0x0000000000017941 */ /* 0x000fea0003800000 */
.L_x_51430:
        /* <DEDUP_REMOVED lines=18> */
.L_x_51436:
[----:B------:R-:W-:Y:S05]  /*e590*/  BSYNC B2 ;  /* 0x0000000000027941 */ /* 0x000fea0003800000 */
.L_x_51435:
        /* <DEDUP_REMOVED lines=44> */
.L_x_51434:
[----:B------:R-:W-:Y:S05]  /*e860*/  BSYNC B1 ;  /* 0x0000000000017941 */ /* 0x000fea0003800000 */
.L_x_51433:
[----:B------:R0:W1:Y:S01]  /*e870*/  I2F.U32 R8, R10 ;  /* 0x0000000a00087306 */ /* 0x0000620000201000 */
[----:B------:R-:W-:Y:S01]  /*e880*/  HADD2.F32 R11, -RZ, R11.H1_H1 ;  /* 0x3000000bff0b7230 */ /* 0x000fe20000004100 */
[----:B------:R-:W-:Y:S01]  /*e890*/  SEL R9, RZ, 0x100, P4 ;  /* 0x00000100ff097807 */ /* 0x000fe20002000000 */
[----:B------:R-:W-:Y:S01]  /*e8a0*/  IMAD.WIDE.U32 R20, R15, R252, c[0x0][0x188] ;  /* 0x000062000f147625 */ /* 0x000fe200078e00fc */
[----:B------:R-:W-:Y:S02]  /*e8b0*/  SEL R12, RZ, 0x10000, P5 ;  /* 0x00010000ff0c7807 */ /* 0x000fe40002800000 */
[C---:B------:R-:W-:Y:S01]  /*e8c0*/  LOP3.LUT P6, RZ, R0.reuse, 0x4, RZ, 0xc0, !PT ;  /* 0x0000000400ff7812 */ /* 0x040fe200078cc0ff */
[----:B------:R-:W-:Y:S01]  /*e8d0*/  FMUL.FTZ R11, R11, R236 ;  /* 0x000000ec0b0b7220 */ /* 0x000fe20000410000 */
[----:B------:R-:W-:Y:S01]  /*e8e0*/  LOP3.LUT P5, RZ, R0, 0x8, RZ, 0xc0, !PT ;  /* 0x0000000800ff7812 */ /* 0x000fe200078ac0ff */
[----:B------:R-:W-:Y:S01]  /*e8f0*/  STG.E.128 [R20.64], R44 ;  /* 0x0000002c14007986 */ /* 0x000fe2000c101d06 */
[----:B0-----:R-:W-:Y:S01]  /*e900*/  SEL R10, RZ, 0x1, P0 ;  /* 0x00000001ff0a7807 */ /* 0x001fe20000000000 */
[----:B------:R-:W-:Y:S01]  /*e910*/  FMUL.FTZ R11, R11, c[0x0][0x1e8] ;  /* 0x00007a000b0b7a20 */ /* 0x000fe20000410000 */
[----:B------:R-:W-:-:S02]  /*e920*/  SEL R19, RZ, 0x1, P3 ;  /* 0x00000001ff137807 */ /* 0x000fc40001800000 */
        /* <DEDUP_REMOVED lines=38> */
.L_x_51438:
[----:B-1----:R-:W-:Y:S02]  /*eb90*/  MOV R16, R6 ;  /* 0x0000000600107202 */ /* 0x002fe40000000f00 */
.L_x_51439:
[----:B------:R-:W-:Y:S05]  /*eba0*/  BSYNC B1 ;  /* 0x0000000000017941 */ /* 0x000fea0003800000 */
.L_x_51437:
        /* <DEDUP_REMOVED lines=16> */
.L_x_51443:
[----:B------:R-:W-:Y:S05]  /*ecb0*/  BSYNC B2 ;  /* 0x0000000000027941 */ /* 0x000fea0003800000 */
.L_x_51442:
        /* <DEDUP_REMOVED lines=44> */
.L_x_51441:
[----:B------:R-:W-:Y:S05]  /*ef80*/  BSYNC B1 ;  /* 0x0000000000017941 */ /* 0x000fea0003800000 */
.L_x_51440:
        /* <DEDUP_REMOVED lines=21> */
.L_x_51445:
[----:B------:R-:W-:Y:S02]  /*f0e0*/  IMAD.MOV.U32 R13, RZ, RZ, R6 ;  /* 0x000000ffff0d7224 */ /* 0x000fe400078e0006 */
.L_x_51446:
[----:B------:R-:W-:Y:S05]  /*f0f0*/  BSYNC B1 ;  /* 0x0000000000017941 */ /* 0x000fea0003800000 */
.L_x_51444:
        /* <DEDUP_REMOVED lines=16> */
.L_x_51450:
[----:B------:R-:W-:Y:S05]  /*f200*/  BSYNC B2 ;  /* 0x0000000000027941 */ /* 0x000fea0003800000 */
.L_x_51449:
        /* <DEDUP_REMOVED lines=44> */
.L_x_51448:
[----:B------:R-:W-:Y:S05]  /*f4d0*/  BSYNC B1 ;  /* 0x0000000000017941 */ /* 0x000fea0003800000 */
.L_x_51447:
        /* <DEDUP_REMOVED lines=20> */
.L_x_51452:
[----:B------:R-:W-:Y:S02]  /*f620*/  IMAD.MOV.U32 R8, RZ, RZ, R6 ;  /* 0x000000ffff087224 */ /* 0x000fe400078e0006 */
.L_x_51453:
[----:B------:R-:W-:Y:S05]  /*f630*/  BSYNC B1 ;  /* 0x0000000000017941 */ /* 0x000fea0003800000 */
.L_x_51451:
        /* <DEDUP_REMOVED lines=16> */
.L_x_51457:
[----:B------:R-:W-:Y:S05]  /*f740*/  BSYNC B2 ;  /* 0x0000000000027941 */ /* 0x000fea0003800000 */
.L_x_51456:
        /* <DEDUP_REMOVED lines=44> */
.L_x_51455:
[----:B------:R-:W-:Y:S05]  /*fa10*/  BSYNC B1 ;  /* 0x0000000000017941 */ /* 0x000fea0003800000 */
.L_x_51454:
        /* <DEDUP_REMOVED lines=20> */
.L_x_51459:
[----:B------:R-:W-:Y:S02]  /*fb60*/  MOV R8, R6 ;  /* 0x0000000600087202 */ /* 0x000fe40000000f00 */
.L_x_51460:
[----:B------:R-:W-:Y:S05]  /*fb70*/  BSYNC B1 ;  /* 0x0000000000017941 */ /* 0x000fea0003800000 */
.L_x_51458:
        /* <DEDUP_REMOVED lines=16> */
.L_x_51464:
[----:B------:R-:W-:Y:S05]  /*fc80*/  BSYNC B2 ;  /* 0x0000000000027941 */ /* 0x000fea0003800000 */
.L_x_51463:
        /* <DEDUP_REMOVED lines=44> */
.L_x_51462:
[----:B------:R-:W-:Y:S05]  /*ff50*/  BSYNC B1 ;  /* 0x0000000000017941 */ /* 0x000fea0003800000 */
.L_x_51461:
        /* <DEDUP_REMOVED lines=20> */
.L_x_51466:
[----:B------:R-:W-:Y:S02]  /*100a0*/  IMAD.MOV.U32 R13, RZ, RZ, R6 ;  /* 0x000000ffff0d7224 */ /* 0x000fe400078e0006 */
.L_x_51467:
[----:B------:R-:W-:Y:S05]  /*100b0*/  BSYNC B1 ;  /* 0x0000000000017941 */ /* 0x000fea0003800000 */
.L_x_51465:
        /* <DEDUP_REMOVED lines=16> */
.L_x_51471:
[----:B------:R-:W-:Y:S05]  /*101c0*/  BSYNC B2 ;  /* 0x0000000000027941 */ /* 0x000fea0003800000 */
.L_x_51470:
        /* <DEDUP_REMOVED lines=44> */
.L_x_51469:
[----:B------:R-:W-:Y:S05]  /*10490*/  BSYNC B1 ;  /* 0x0000000000017941 */ /* 0x000fea0003800000 */
.L_x_51468:
        /* <DEDUP_REMOVED lines=20> */
.L_x_51473:
[----:B------:R-:W-:Y:S02]  /*105e0*/  IMAD.MOV.U32 R13, RZ, RZ, R6 ;  /* 0x000000ffff0d7224 */ /* 0x000fe400078e0006 */
.L_x_51474:
[----:B------:R-:W-:Y:S05]  /*105f0*/  BSYNC B1 ;  /* 0x0000000000017941 */ /* 0x000fea0003800000 */
.L_x_51472:
        /* <DEDUP_REMOVED lines=16> */
.L_x_51478:
[----:B------:R-:W-:Y:S05]  /*10700*/  BSYNC B2 ;  /* 0x0000000000027941 */ /* 0x000fea0003800000 */
.L_x_51477:
        /* <DEDUP_REMOVED lines=44> */
.L_x_51476:
[----:B------:R-:W-:Y:S05]  /*109d0*/  BSYNC B1 ;  /* 0x0000000000017941 */ /* 0x000fea0003800000 */
.L_x_51475:
        /* <DEDUP_REMOVED lines=20> */
.L_x_51480:
[----:B------:R-:W-:Y:S02]  /*10b20*/  MOV R10, R6 ;  /* 0x00000006000a7202 */ /* 0x000fe40000000f00 */
.L_x_51481:
[----:B------:R-:W-:Y:S05]  /*10b30*/  BSYNC B1 ;  /* 0x0000000000017941 */ /* 0x000fea0003800000 */
.L_x_51479:
        /* <DEDUP_REMOVED lines=16> */
.L_x_51485:
[----:B------:R-:W-:Y:S05]  /*10c40*/  BSYNC B2 ;  /* 0x0000000000027941 */ /* 0x000fea0003800000 */
.L_x_51484:
        /* <DEDUP_REMOVED lines=44> */
.L_x_51483:
[----:B------:R-:W-:Y:S05]  /*10f10*/  BSYNC B1 ;  /* 0x0000000000017941 */ /* 0x000fea0003800000 */
.L_x_51482:
        /* <DEDUP_REMOVED lines=21> */
.L_x_51487:
[----:B------:R-:W-:Y:S02]  /*11070*/  IMAD.MOV.U32 R10, RZ, RZ, R6 ;  /* 0x000000ffff0a7224 */ /* 0x000fe400078e0006 */
.L_x_51488:
[----:B------:R-:W-:Y:S05]  /*11080*/  BSYNC B1 ;  /* 0x0000000000017941 */ /* 0x000fea0003800000 */
.L_x_51486:
        /* <DEDUP_REMOVED lines=18> */
.L_x_51492:
[----:B------:R-:W-:Y:S05]  /*111b0*/  BSYNC B2 ;  /* 0x0000000000027941 */ /* 0x000fea0003800000 */
.L_x_51491:
        /* <DEDUP_REMOVED lines=44> */
.L_x_51490:
[----:B------:R-:W-:Y:S05]  /*11480*/  BSYNC B1 ;  /* 0x0000000000017941 */ /* 0x000fea0003800000 */
.L_x_51489:
[----:B------:R-:W0:Y:S01]  /*11490*/  I2F.U32 R8, R10 ;  /* 0x0000000a00087306 */ /* 0x000e220000201000 */
[----:B------:R-:W-:Y:S01]  /*114a0*/  SEL R9, RZ, 0x1, P2 ;  /* 0x00000001ff097807 */ /* 0x000fe20001000000 */
[----:B------:R-:W-:Y:S01]  /*114b0*/  HADD2.F32 R11, -RZ, R11.H1_H1 ;  /* 0x3000000bff0b7230 */ /* 0x000fe20000004100 */
[----:B------:R-:W-:Y:S02]  /*114c0*/  SEL R13, RZ, 0x100, P4 ;  /* 0x00000100ff0d7807 */ /* 0x000fe40002000000 */
[----:B------:R-:W-:Y:S02]  /*114d0*/  ISETP.NE.AND P4, PT, R12, RZ, PT ;  /* 0x000000ff0c00720c */ /* 0x000fe40003f85270 */
[----:B------:R-:W-:Y:S01]  /*114e0*/  SEL R14, RZ, 0x10000, P5 ;  /* 0x00010000ff0e7807 */ /* 0x000fe20002800000 */
[----:B------:R-:W-:Y:S01]  /*114f0*/  FMUL.FTZ R11, R11, R236 ;  /* 0x000000ec0b0b7220 */ /* 0x000fe20000410000 */
[----:B------:R-:W-:-:S02]  /*11500*/  LOP3.LUT P6, RZ, R0, 0x4, RZ, 0xc0, !PT ;  /* 0x0000000400ff7812 */ /* 0x000fc400078cc0ff */
[----:B------:R-:W-:Y:S01]  /*11510*/  LOP3.LUT P5, RZ, R0, 0x8, RZ, 0xc0, !PT ;  /* 0x0000000800ff7812 */ /* 0x000fe200078ac0ff */
[----:B------:R-:W-:Y:S02]  /*11520*/  FMUL.FTZ R11, R11, c[0x0][0x1e8] ;  /* 0x00007a000b0b7a20 */ /* 0x000fe40000410000 */
[----:B0-----:R-:W-:-:S05]  /*11530*/  FFMA.FTZ R8, R8, R245, 1.1641532182693481445e-10 ;  /* 0x2f00000008087423 */ /* 0x001fca00000100f5 */
        /* <DEDUP_REMOVED lines=39> */
.L_x_51494:
[----:B------:R-:W-:Y:S02]  /*117b0*/  IMAD.MOV.U32 R18, RZ, RZ, R6 ;  /* 0x000000ffff127224 */ /* 0x000fe400078e0006 */
.L_x_51495:
[----:B------:R-:W-:Y:S05]  /*117c0*/  BSYNC B1 ;  /* 0x0000000000017941 */ /* 0x000fea0003800000 */
.L_x_51493:
        /* <DEDUP_REMOVED lines=16> */
.L_x_51499:
[----:B------:R-:W-:Y:S05]  /*118d0*/  BSYNC B2 ;  /* 0x0000000000027941 */ /* 0x000fea0003800000 */
.L_x_51498:
        /* <DEDUP_REMOVED lines=44> */
.L_x_51497:
[----:B------:R-:W-:Y:S05]  /*11ba0*/  BSYNC B1 ;  /* 0x0000000000017941 */ /* 0x000fea0003800000 */
.L_x_51496:
        /* <DEDUP_REMOVED lines=22> */
.L_x_51501:
[----:B------:R-:W-:Y:S02]  /*11d10*/  MOV R16, R6 ;  /* 0x0000000600107202 */ /* 0x000fe40000000f00 */
.L_x_51502:
[----:B------:R-:W-:Y:S05]  /*11d20*/  BSYNC B1 ;  /* 0x0000000000017941 */ /* 0x000fea0003800000 */
.L_x_51500:
        /* <DEDUP_REMOVED lines=16> */
.L_x_51506:
[----:B------:R-:W-:Y:S05]  /*11e30*/  BSYNC B2 ;  /* 0x0000000000027941 */ /* 0x000fea0003800000 */
.L_x_51505:
        /* <DEDUP_REMOVED lines=44> */
.L_x_51504:
[----:B------:R-:W-:Y:S05]  /*12100*/  BSYNC B1 ;  /* 0x0000000000017941 */ /* 0x000fea0003800000 */
.L_x_51503:
        /* <DEDUP_REMOVED lines=20> */
.L_x_51508:
[----:B------:R-:W-:Y:S02]  /*12250*/  IMAD.MOV.U32 R8, RZ, RZ, R6 ;  /* 0x000000ffff087224 */ /* 0x000fe400078e0006 */
.L_x_51509:
[----:B------:R-:W-:Y:S05]  /*12260*/  BSYNC B1 ;  /* 0x0000000000017941 */ /* 0x000fea0003800000 */
.L_x_51507:
        /* <DEDUP_REMOVED lines=16> */
.L_x_51513:
[----:B------:R-:W-:Y:S05]  /*12370*/  BSYNC B2 ;  /* 0x0000000000027941 */ /* 0x000fea0003800000 */
.L_x_51512:
        /* <DEDUP_REMOVED lines=44> */
.L_x_51511:
[----:B------:R-:W-:Y:S05]  /*12640*/  BSYNC B1 ;  /* 0x0000000000017941 */ /* 0x000fea0003800000 */
.L_x_51510:
        /* <DEDUP_REMOVED lines=20> */
.L_x_51515:
[----:B------:R-:W-:Y:S02]  /*12790*/  IMAD.MOV.U32 R8, RZ, RZ, R6 ;  /* 0x000000ffff087224 */ /* 0x000fe400078e0006 */
.L_x_51516:
[----:B------:R-:W-:Y:S05]  /*127a0*/  BSYNC B1 ;  /* 0x0000000000017941 */ /* 0x000fea0003800000 */
.L_x_51514:
        /* <DEDUP_REMOVED lines=16> */
.L_x_51520:
[----:B------:R-:W-:Y:S05]  /*128b0*/  BSYNC B2 ;  /* 0x0000000000027941 */ /* 0x000fea0003800000 */
.L_x_51519:
        /* <DEDUP_REMOVED lines=44> */
.L_x_51518:
[----:B------:R-:W-:Y:S05]  /*12b80*/  BSYNC B1 ;  /* 0x0000000000017941 */ /* 0x000fea0003800000 */
.L_x_51517:
        /* <DEDUP_REMOVED lines=20> */
.L_x_51522:
[----:B------:R-:W-:Y:S02]  /*12cd0*/  MOV R14, R6 ;  /* 0x00000006000e7202 */ /* 0x000fe40000000f00 */
.L_x_51523:
[----:B------:R-:W-:Y:S05]  /*12ce0*/  BSYNC B1 ;  /* 0x0000000000017941 */ /* 0x000fea0003800000 */
.L_x_51521:
        /* <DEDUP_REMOVED lines=16> */
.L_x_51527:
[----:B------:R-:W-:Y:S05]  /*12df0*/  BSYNC B2 ;  /* 0x0000000000027941 */ /* 0x000fea0003800000 */
.L_x_51526:
        /* <DEDUP_REMOVED lines=44> */
.L_x_51525:
[----:B------:R-:W-:Y:S05]  /*130c0*/  BSYNC B1 ;  /* 0x0000000000017941 */ /* 0x000fea0003800000 */
.L_x_51524:
        /* <DEDUP_REMOVED lines=20> */
.L_x_51529:
[----:B------:R-:W-:Y:S02]  /*13210*/  IMAD.MOV.U32 R8, RZ, RZ, R6 ;  /* 0x000000ffff087224 */ /* 0x000fe400078e0006 */
.L_x_51530:
[----:B------:R-:W-:Y:S05]  /*13220*/  BSYNC B1 ;  /* 0x0000000000017941 */ /* 0x000fea0003800000 */
.L_x_51528:
        /* <DEDUP_REMOVED lines=16> */
.L_x_51534:
[----:B------:R-:W-:Y:S05]  /*13330*/  BSYNC B2 ;  /* 0x0000000000027941 */ /* 0x000fea0003800000 */
.L_x_51533:
        /* <DEDUP_REMOVED lines=44> */
.L_x_51532:
[----:B------:R-:W-:Y:S05]  /*13600*/  BSYNC B1 ;  /* 0x0000000000017941 */ /* 0x000fea0003800000 */
.L_x_51531:
        /* <DEDUP_REMOVED lines=20> */
.L_x_51536:
[----:B------:R-:W-:Y:S02]  /*13750*/  IMAD.MOV.U32 R8, RZ, RZ, R6 ;  /* 0x000000ffff087224 */ /* 0x000fe400078e0006 */
.L_x_51537:
[----:B------:R-:W-:Y:S05]  /*13760*/  BSYNC B1 ;  /* 0x0000000000017941 */ /* 0x000fea0003800000 */
.L_x_51535:
        /* <DEDUP_REMOVED lines=16> */
.L_x_51541:
[----:B------:R-:W-:Y:S05]  /*13870*/  BSYNC B2 ;  /* 0x0000000000027941 */ /* 0x000fea0003800000 */
.L_x_51540:
        /* <DEDUP_REMOVED lines=44> */
.L_x_51539:
[----:B------:R-:W-:Y:S05]  /*13b40*/  BSYNC B1 ;  /* 0x0000000000017941 */ /* 0x000fea0003800000 */
.L_x_51538:
        /* <DEDUP_REMOVED lines=21> */
.L_x_51543:
[----:B------:R-:W-:Y:S02]  /*13ca0*/  MOV R10, R6 ;  /* 0x00000006000a7202 */ /* 0x000fe40000000f00 */
.L_x_51544:
[----:B------:R-:W-:Y:S05]  /*13cb0*/  BSYNC B1 ;  /* 0x0000000000017941 */ /* 0x000fea0003800000 */
.L_x_51542:
        /* <DEDUP_REMOVED lines=18> */
.L_x_51548:
[----:B------:R-:W-:Y:S05]  /*13de0*/  BSYNC B2 ;  /* 0x0000000000027941 */ /* 0x000fea0003800000 */
.L_x_51547:
        /* <DEDUP_REMOVED lines=44> */
.L_x_51546:
[----:B------:R-:W-:Y:S05]  /*140b0*/  BSYNC B1 ;  /* 0x0000000000017941 */ /* 0x000fea0003800000 */
.L_x_51545:
[----:B------:R-:W0:Y:S01]  /*140c0*/  I2F.U32 R8, R10 ;  /* 0x0000000a00087306 */ /* 0x000e220000201000 */
[----:B------:R-:W-:Y:S01]  /*140d0*/  SEL R9, RZ, 0x1, P2 ;  /* 0x00000001ff097807 */ /* 0x000fe20001000000 */
[----:B------:R-:W-:Y:S01]  /*140e0*/  HADD2.F32 R11, -RZ, R11.H1_H1 ;  /* 0x3000000bff0b7230 */ /* 0x000fe20000004100 */
[----:B------:R-:W-:Y:S02]  /*140f0*/  SEL R13, RZ, 0x10000, P5 ;  /* 0x00010000ff0d7807 */ /* 0x000fe40002800000 */
[----:B------:R-:W-:Y:S02]  /*14100*/  SEL R12, RZ, 0x100, P4 ;  /* 0x00000100ff0c7807 */ /* 0x000fe40002000000 */
[----:B------:R-:W-:Y:S01]  /*14110*/  FMUL.FTZ R11, R11, R236 ;  /* 0x000000ec0b0b7220 */ /* 0x000fe20000410000 */
[C---:B------:R-:W-:Y:S02]  /*14120*/  LOP3.LUT P6, RZ, R0.reuse, 0x4, RZ, 0xc0, !PT ;  /* 0x0000000400ff7812 */ /* 0x040fe400078cc0ff */
[----:B------:R-:W-:Y:S01]  /*14130*/  SEL R14, RZ, 0x1, P0 ;  /* 0x00000001ff0e7807 */ /* 0x000fe20000000000 */
[----:B------:R-:W-:Y:S01]  /*14140*/  FMUL.FTZ R11, R11, c[0x0][0x1e8] ;  /* 0x00007a000b0b7a20 */ /* 0x000fe20000410000 */
[----:B------:R-:W-:-:S02]  /*14150*/  LOP3.LUT P4, RZ, R0, 0x2, RZ, 0xc0, !PT ;  /* 0x0000000200ff7812 */ /* 0x000fc4000788c0ff */
[----:B------:R-:W-:Y:S01]  /*14160*/  LOP3.LUT P5, RZ, R0, 0x8, RZ, 0xc0, !PT ;  /* 0x0000000800ff7812 */ /* 0x000fe200078ac0ff */
[----:B------:R-:W-:Y:S01]  /*14170*/  IMAD.WIDE.U32 R14, R14, 0x100, RZ ;  /* 0x000001000e0e7825 */ /* 0x000fe200078e00ff */
[----:B------:R-:W-:-:S03]  /*14180*/  IADD3 R225, R2, 0xe0, RZ ;  /* 0x000000e002e17810 */ /* 0x000fc60007ffe0ff */
[----:B0-----:R-:W-:-:S05]  /*14190*/  FFMA.FTZ R8, R8, R245, 1.1641532182693481445e-10 ;  /* 0x2f00000008087423 */ /* 0x001fca00000100f5 */
        /* <DEDUP_REMOVED lines=36> */
.L_x_51550:
[----:B------:R-:W-:Y:S02]  /*143e0*/  IMAD.MOV.U32 R12, RZ, RZ, R6 ;  /* 0x000000ffff0c7224 */ /* 0x000fe400078e0006 */
.L_x_51551:
[----:B------:R-:W-:Y:S05]  /*143f0*/  BSYNC B1 ;  /* 0x0000000000017941 */ /* 0x000fea0003800000 */
.L_x_51549:
        /* <DEDUP_REMOVED lines=16> */
.L_x_51555:
[----:B------:R-:W-:Y:S05]  /*14500*/  BSYNC B2 ;  /* 0x0000000000027941 */ /* 0x000fea0003800000 */
.L_x_51554:
        /* <DEDUP_REMOVED lines=44> */
.L_x_51553:
[----:B------:R-:W-:Y:S05]  /*147d0*/  BSYNC B1 ;  /* 0x0000000000017941 */ /* 0x000fea0003800000 */
.L_x_51552:
        /* <DEDUP_REMOVED lines=22> */
.L_x_51557:
[----:B------:R-:W-:Y:S02]  /*14940*/  IMAD.MOV.U32 R16, RZ, RZ, R6 ;  /* 0x000000ffff107224 */ /* 0x000fe400078e0006 */
.L_x_51558:
[----:B------:R-:W-:Y:S05]  /*14950*/  BSYNC B1 ;  /* 0x0000000000017941 */ /* 0x000fea0003800000 */
.L_x_51556:
        /* <DEDUP_REMOVED lines=16> */
.L_x_51562:
[----:B------:R-:W-:Y:S05]  /*14a60*/  BSYNC B2 ;  /* 0x0000000000027941 */ /* 0x000fea0003800000 */
.L_x_51561:
        /* <DEDUP_REMOVED lines=44> */
.L_x_51560:
[----:B------:R-:W-:Y:S05]  /*14d30*/  BSYNC B1 ;  /* 0x0000000000017941 */ /* 0x000fea0003800000 */
.L_x_51559:
        /* <DEDUP_REMOVED lines=20> */
.L_x_51564:
[----:B------:R-:W-:Y:S02]  /*14e80*/  MOV R8, R6 ;  /* 0x0000000600087202 */ /* 0x000fe40000000f00 */
.L_x_51565:
[----:B------:R-:W-:Y:S05]  /*14e90*/  BSYNC B1 ;  /* 0x0000000000017941 */ /* 0x000fea0003800000 */
.L_x_51563:
        /* <DEDUP_REMOVED lines=16> */
.L_x_51569:
[----:B------:R-:W-:Y:S05]  /*14fa0*/  BSYNC B2 ;  /* 0x0000000000027941 */ /* 0x000fea0003800000 */
.L_x_51568:
        /* <DEDUP_REMOVED lines=44> */
.L_x_51567:
[----:B------:R-:W-:Y:S05]  /*15270*/  BSYNC B1 ;  /* 0x0000000000017941 */ /* 0x000fea0003800000 */
.L_x_51566:
        /* <DEDUP_REMOVED lines=20> */
.L_x_51571:
[----:B------:R-:W-:Y:S02]  /*153c0*/  IMAD.MOV.U32 R8, RZ, RZ, R6 ;  /* 0x000000ffff087224 */ /* 0x000fe400078e0006 */
.L_x_51572:
[----:B------:R-:W-:Y:S05]  /*153d0*/  BSYNC B1 ;  /* 0x0000000000017941 */ /* 0x000fea0003800000 */
.L_x_51570:
        /* <DEDUP_REMOVED lines=16> */
.L_x_51576:
[----:B------:R-:W-:Y:S05]  /*154e0*/  BSYNC B2 ;  /* 0x0000000000027941 */ /* 0x000fea0003800000 */
.L_x_51575:
        /* <DEDUP_REMOVED lines=44> */
.L_x_51574:
[----:B------:R-:W-:Y:S05]  /*157b0*/  BSYNC B1 ;  /* 0x0000000000017941 */ /* 0x000fea0003800000 */
.L_x_51573:
        /* <DEDUP_REMOVED lines=20> */
.L_x_51578:
[----:B------:R-:W-:Y:S02]  /*15900*/  IMAD.MOV.U32 R14, RZ, RZ, R6 ;  /* 0x000000ffff0e7224 */ /* 0x000fe400078e0006 */
.L_x_51579:
[----:B------:R-:W-:Y:S05]  /*15910*/  BSYNC B1 ;  /* 0x0000000000017941 */ /* 0x000fea0003800000 */
.L_x_51577:
        /* <DEDUP_REMOVED lines=16> */
.L_x_51583:
[----:B------:R-:W-:Y:S05]  /*15a20*/  BSYNC B2 ;  /* 0x0000000000027941 */ /* 0x000fea0003800000 */
.L_x_51582:
        /* <DEDUP_REMOVED lines=44> */
.L_x_51581:
[----:B------:R-:W-:Y:S05]  /*15cf0*/  BSYNC B1 ;  /* 0x0000000000017941 */ /* 0x000fea0003800000 */
.L_x_51580:
        /* <DEDUP_REMOVED lines=20> */
.L_x_51585:
[----:B------:R-:W-:Y:S02]  /*15e40*/  MOV R8, R6 ;  /* 0x0000000600087202 */ /* 0x000fe40000000f00 */
.L_x_51586:
[----:B------:R-:W-:Y:S05]  /*15e50*/  BSYNC B1 ;  /* 0x0000000000017941 */ /* 0x000fea0003800000 */
.L_x_51584:
        /* <DEDUP_REMOVED lines=16> */
.L_x_51590:
[----:B------:R-:W-:Y:S05]  /*15f60*/  BSYNC B2 ;  /* 0x0000000000027941 */ /* 0x000fea0003800000 */
.L_x_51589:
        /* <DEDUP_REMOVED lines=44> */
.L_x_51588:
[----:B------:R-:W-:Y:S05]  /*16230*/  BSYNC B1 ;  /* 0x0000000000017941 */ /* 0x000fea0003800000 */
.L_x_51587:
        /* <DEDUP_REMOVED lines=20> */
.L_x_51592:
[----:B------:R-:W-:Y:S02]  /*16380*/  MOV R8, R6 ;  /* 0x0000000600087202 */ /* 0x000fe40000000f00 */
.L_x_51593:
[----:B------:R-:W-:Y:S05]  /*16390*/  BSYNC B1 ;  /* 0x0000000000017941 */ /* 0x000fea0003800000 */
.L_x_51591:
        /* <DEDUP_REMOVED lines=16> */
.L_x_51597:
[----:B------:R-:W-:Y:S05]  /*164a0*/  BSYNC B2 ;  /* 0x0000000000027941 */ /* 0x000fea0003800000 */
.L_x_51596:
        /* <DEDUP_REMOVED lines=10> */
[----:B------:R-:W-:Y:S01]  /*16550*/  HFMA2.MMA R9, -RZ, RZ, 0, 0 ;  /* 0x00000000ff097435 */ /* 0x000fe200000001ff */
        /* <DEDUP_REMOVED lines=33> */
.L_x_51595:
[----:B------:R-:W-:Y:S05]  /*16770*/  BSYNC B1 ;  /* 0x0000000000017941 */ /* 0x000fea0003800000 */
.L_x_51594:
        /* <DEDUP_REMOVED lines=21> */
.L_x_51599:
[----:B------:R-:W-:Y:S02]  /*168d0*/  MOV R10, R6 ;  /* 0x00000006000a7202 */ /* 0x000fe40000000f00 */
.L_x_51600:
[----:B------:R-:W-:Y:S05]  /*168e0*/  BSYNC B1 ;  /* 0x0000000000017941 */ /* 0x000fea0003800000 */
.L_x_51598:
        /* <DEDUP_REMOVED lines=19> */
.L_x_51604:
[----:B------:R-:W-:Y:S05]  /*16a20*/  BSYNC B2 ;  /* 0x0000000000027941 */ /* 0x000fea0003800000 */
.L_x_51603:
        /* <DEDUP_REMOVED lines=44> */
.L_x_51602:
[----:B------:R-:W-:Y:S05]  /*16cf0*/  BSYNC B1 ;  /* 0x0000000000017941 */ /* 0x000fea0003800000 */
.L_x_51601:
[----:B------:R0:W1:Y:S01]  /*16d00*/  I2F.U32 R12, R10 ;  /* 0x0000000a000c7306 */ /* 0x0000620000201000 */
[----:B------:R-:W-:Y:S01]  /*16d10*/  HADD2.F32 R11, -RZ, R11.H1_H1 ;  /* 0x3000000bff0b7230 */ /* 0x000fe20000004100 */
[----:B------:R-:W-:Y:S02]  /*16d20*/  SEL R9, RZ, 0x10000, P5 ;  /* 0x00010000ff097807 */ /* 0x000fe40002800000 */
[----:B------:R-:W-:Y:S02]  /*16d30*/  SEL R8, RZ, 0x100, P4 ;  /* 0x00000100ff087807 */ /* 0x000fe40002000000 */
        /* <DEDUP_REMOVED lines=46> */
.L_x_51606:
[----:B------:R-:W-:Y:S02]  /*17020*/  MOV R225, R6 ;  /* 0x0000000600e17202 */ /* 0x000fe40000000f00 */
.L_x_51607:
[----:B------:R-:W-:Y:S05]  /*17030*/  BSYNC B1 ;  /* 0x0000000000017941 */ /* 0x000fea0003800000 */
.L_x_51605:
        /* <DEDUP_REMOVED lines=16> */
.L_x_51611:
[----:B------:R-:W-:Y:S05]  /*17140*/  BSYNC B2 ;  /* 0x0000000000027941 */ /* 0x000fea0003800000 */
.L_x_51610:
        /* <DEDUP_REMOVED lines=44> */
.L_x_51609:
[----:B------:R-:W-:Y:S05]  /*17410*/  BSYNC B1 ;  /* 0x0000000000017941 */ /* 0x000fea0003800000 */
.L_x_51608:
[----:B------:R-:W0:Y:S01]  /*17420*/  I2F.U32 R12, R225 ;  /* 0x000000e1000c7306 */ /* 0x000e220000201000 */
[C---:B------:R-:W-:Y:S01]  /*17430*/  ISETP.NE.AND P0, PT, R15.reuse, 0x1, PT ;  /* 0x000000010f00780c */ /* 0x040fe20003f05270 */
        /* <DEDUP_REMOVED lines=20> */
.L_x_51613:
[----:B------:R-:W-:Y:S02]  /*17580*/  MOV R13, R6 ;  /* 0x00000006000d7202 */ /* 0x000fe40000000f00 */
.L_x_51614:
[----:B------:R-:W-:Y:S05]  /*17590*/  BSYNC B1 ;  /* 0x0000000000017941 */ /* 0x000fea0003800000 */
.L_x_51612:
        /* <DEDUP_REMOVED lines=16> */
.L_x_51618:
[----:B------:R-:W-:Y:S05]  /*176a0*/  BSYNC B2 ;  /* 0x0000000000027941 */ /* 0x000fea0003800000 */
.L_x_51617:
        /* <DEDUP_REMOVED lines=44> */
.L_x_51616:
[----:B------:R-:W-:Y:S05]  /*17970*/  BSYNC B1 ;  /* 0x0000000000017941 */ /* 0x000fea0003800000 */
.L_x_51615:
        /* <DEDUP_REMOVED lines=20> */
.L_x_51620:
[----:B------:R-:W-:Y:S02]  /*17ac0*/  MOV R8, R6 ;  /* 0x0000000600087202 */ /* 0x000fe40000000f00 */
.L_x_51621:
[----:B------:R-:W-:Y:S05]  /*17ad0*/  BSYNC B1 ;  /* 0x0000000000017941 */ /* 0x000fea0003800000 */
.L_x_51619:
        /* <DEDUP_REMOVED lines=16> */
.L_x_51625:
[----:B------:R-:W-:Y:S05]  /*17be0*/  BSYNC B2 ;  /* 0x0000000000027941 */ /* 0x000fea0003800000 */
.L_x_51624:
        /* <DEDUP_REMOVED lines=44> */
.L_x_51623:
[----:B------:R-:W-:Y:S05]  /*17eb0*/  BSYNC B1 ;  /* 0x0000000000017941 */ /* 0x000fea0003800000 */
.L_x_51622:
        /* <DEDUP_REMOVED lines=20> */
.L_x_51627:
[----:B------:R-:W-:Y:S02]  /*18000*/  MOV R8, R6 ;  /* 0x0000000600087202 */ /* 0x000fe40000000f00 */
.L_x_51628:
[----:B------:R-:W-:Y:S05]  /*18010*/  BSYNC B1 ;  /* 0x0000000000017941 */ /* 0x000fea0003800000 */
.L_x_51626:
        /* <DEDUP_REMOVED lines=16> */
.L_x_51632:
[----:B------:R-:W-:Y:S05]  /*18120*/  BSYNC B2 ;  /* 0x0000000000027941 */ /* 0x000fea0003800000 */
.L_x_51631:
        /* <DEDUP_REMOVED lines=44> */
.L_x_51630:
[----:B------:R-:W-:Y:S05]  /*183f0*/  BSYNC B1 ;  /* 0x0000000000017941 */ /* 0x000fea0003800000 */
.L_x_51629:
        /* <DEDUP_REMOVED lines=20> */
.L_x_51634:
[----:B------:R-:W-:Y:S02]  /*18540*/  MOV R8, R6 ;  /* 0x0000000600087202 */ /* 0x000fe40000000f00 */
.L_x_51635:
[----:B------:R-:W-:Y:S05]  /*18550*/  BSYNC B1 ;  /* 0x0000000000017941 */ /* 0x000fea0003800000 */
.L_x_51633:
        /* <DEDUP_REMOVED lines=16> */
.L_x_51639:
[----:B------:R-:W-:Y:S05]  /*18660*/  BSYNC B2 ;  /* 0x0000000000027941 */ /* 0x000fea0003800000 */
.L_x_51638:
        /* <DEDUP_REMOVED lines=44> */
.L_x_51637:
[----:B------:R-:W-:Y:S05]  /*18930*/  BSYNC B1 ;  /* 0x0000000000017941 */ /* 0x000fea0003800000 */
.L_x_51636:
        /* <DEDUP_REMOVED lines=20> */
.L_x_51641:
[----:B------:R-:W-:Y:S02]  /*18a80*/  MOV R9, R6 ;  /* 0x0000000600097202 */ /* 0x000fe40000000f00 */
.L_x_51642:
[----:B------:R-:W-:Y:S05]  /*18a90*/  BSYNC B1 ;  /* 0x0000000000017941 */ /* 0x000fea0003800000 */
.L_x_51640:
        /* <DEDUP_REMOVED lines=16> */
.L_x_51646:
[----:B------:R-:W-:Y:S05]  /*18ba0*/  BSYNC B2 ;  /* 0x0000000000027941 */ /* 0x000fea0003800000 */
.L_x_51645:
        /* <DEDUP_REMOVED lines=44> */
.L_x_51644:
[----:B------:R-:W-:Y:S05]  /*18e70*/  BSYNC B1 ;  /* 0x0000000000017941 */ /* 0x000fea0003800000 */
.L_x_51643:
        /* <DEDUP_REMOVED lines=20> */
.L_x_51648:
[----:B------:R-:W-:Y:S02]  /*18fc0*/  MOV R10, R6 ;  /* 0x00000006000a7202 */ /* 0x000fe40000000f00 */
.L_x_51649:
[----:B------:R-:W-:Y:S05]  /*18fd0*/  BSYNC B1 ;  /* 0x0000000000017941 */ /* 0x000fea0003800000 */
.L_x_51647:
        /* <DEDUP_REMOVED lines=16> */
.L_x_51653:
[----:B------:R-:W-:Y:S05]  /*190e0*/  BSYNC B2 ;  /* 0x0000000000027941 */ /* 0x000fea0003800000 */
.L_x_51652:
        /* <DEDUP_REMOVED lines=44> */
.L_x_51651:
[----:B------:R-:W-:Y:S05]  /*193b0*/  BSYNC B1 ;  /* 0x0000000000017941 */ /* 0x000fea0003800000 */
.L_x_51650:
        /* <DEDUP_REMOVED lines=21> */
.L_x_51655:
[----:B------:R-:W-:Y:S02]  /*19510*/  MOV R224, R6 ;  /* 0x0000000600e07202 */ /* 0x000fe40000000f00 */
.L_x_51656:
[----:B------:R-:W-:Y:S05]  /*19520*/  BSYNC B1 ;  /* 0x0000000000017941 */ /* 0x000fea0003800000 */
.L_x_51654:
        /* <DEDUP_REMOVED lines=19> */
.L_x_51660:
[----:B------:R-:W-:Y:S05]  /*19660*/  BSYNC B2 ;  /* 0x0000000000027941 */ /* 0x000fea0003800000 */
.L_x_51659:
        /* <DEDUP_REMOVED lines=44> */
.L_x_51658:
[----:B------:R-:W-:Y:S05]  /*19930*/  BSYNC B1 ;  /* 0x0000000000017941 */ /* 0x000fea0003800000 */
.L_x_51657:
[----:B------:R0:W1:Y:S01]  /*19940*/  I2F.U32 R227, R224 ;  /* 0x000000e000e37306 */ /* 0x0000620000201000 */
[----:B------:R-:W-:Y:S01]  /*19950*/  SEL R226, RZ, 0x10000, P5 ;  /* 0x00010000ffe27807 */ /* 0x000fe20002800000 */
[----:B------:R-:W-:Y:S01]  /*19960*/  HADD2.F32 R11, -RZ, R11.H1_H1 ;  /* 0x3000000bff0b7230 */ /* 0x000fe20000004100 */
[----:B------:R-:W-:Y:S02]  /*19970*/  SEL R225, RZ, 0x100, P4 ;  /* 0x00000100ffe17807 */ /* 0x000fe40002000000 */
[C---:B------:R-:W-:Y:S02]  /*19980*/  LOP3.LUT P6, RZ, R0.reuse, 0x4, RZ, 0xc0, !PT ;  /* 0x0000000400ff7812 */ /* 0x040fe400078cc0ff */
[----:B------:R-:W-:Y:S01]  /*19990*/  FMUL.FTZ R11, R11, R236 ;  /* 0x000000ec0b0b7220 */ /* 0x000fe20000410000 */
[----:B------:R-:W-:Y:S02]  /*199a0*/  SEL R228, RZ, 0x1, P0 ;  /* 0x00000001ffe47807 */ /* 0x000fe40000000000 */
[----:B0-----:R-:W-:Y:S01]  /*199b0*/  SEL R224, RZ, 0x1, P2 ;  /* 0x00000001ffe07807 */ /* 0x001fe20001000000 */
[----:B------:R-:W-:Y:S01]  /*199c0*/  FMUL.FTZ R11, R11, c[0x0][0x1e8] ;  /* 0x00007a000b0b7a20 */ /* 0x000fe20000410000 */
[----:B------:R-:W-:Y:S01]  /*199d0*/  LOP3.LUT P4, RZ, R0, 0x2, RZ, 0xc0, !PT ;  /* 0x0000000200ff7812 */ /* 0x000fe2000788c0ff */
[----:B------:R-:W-:Y:S01]  /*199e0*/  IMAD.WIDE.U32 R228, R228, 0x100, RZ ;  /* 0x00000100e4e47825 */ /* 0x000fe200078e00ff */
[----:B------:R-:W-:-:S03]  /*199f0*/  LOP3.LUT P5, RZ, R0, 0x8, RZ, 0xc0, !PT ;  /* 0x0000000800ff7812 */ /* 0x000fc600078ac0ff */
        /* <DEDUP_REMOVED lines=38> */
.L_x_51662:
[----:B0-----:R-:W-:Y:S02]  /*19c60*/  MOV R239, R6 ;  /* 0x0000000600ef7202 */ /* 0x001fe40000000f00 */
.L_x_51663:
[----:B------:R-:W-:Y:S05]  /*19c70*/  BSYNC B1 ;  /* 0x0000000000017941 */ /* 0x000fea0003800000 */
.L_x_51661:
        /* <DEDUP_REMOVED lines=16> */
.L_x_51667:
[----:B------:R-:W-:Y:S05]  /*19d80*/  BSYNC B2 ;  /* 0x0000000000027941 */ /* 0x000fea0003800000 */
.L_x_51666:
        /* <DEDUP_REMOVED lines=44> */
.L_x_51665:
[----:B------:R-:W-:Y:S05]  /*1a050*/  BSYNC B1 ;  /* 0x0000000000017941 */ /* 0x000fea0003800000 */
.L_x_51664:
[----:B------:R-:W0:Y:S01]  /*1a060*/  I2F.U32 R224, R239 ;  /* 0x000000ef00e07306 */ /* 0x000e220000201000 */
[----:B------:R-:W-:Y:S01]  /*1a070*/  ISETP.NE.AND P0, PT, R226, 0x1, PT ;  /* 0x00000001e200780c */ /* 0x000fe20003f05270 */
        /* <DEDUP_REMOVED lines=20> */
.L_x_51669:
[----:B------:R-:W-:Y:S02]  /*1a1c0*/  MOV R225, R6 ;  /* 0x0000000600e17202 */ /* 0x000fe40000000f00 */
.L_x_51670:
[----:B------:R-:W-:Y:S05]  /*1a1d0*/  BSYNC B1 ;  /* 0x0000000000017941 */ /* 0x000fea0003800000 */
.L_x_51668:
        /* <DEDUP_REMOVED lines=16> */
.L_x_51674:
[----:B------:R-:W-:Y:S05]  /*1a2e0*/  BSYNC B2 ;  /* 0x0000000000027941 */ /* 0x000fea0003800000 */
.L_x_51673:
        /* <DEDUP_REMOVED lines=44> */
.L_x_51672:
[----:B------:R-:W-:Y:S05]  /*1a5b0*/  BSYNC B1 ;  /* 0x0000000000017941 */ /* 0x000fea0003800000 */
.L_x_51671:
        /* <DEDUP_REMOVED lines=20> */
.L_x_51676:
[----:B------:R-:W-:Y:S02]  /*1a700*/  MOV R226, R6 ;  /* 0x0000000600e27202 */ /* 0x000fe40000000f00 */
.L_x_51677:
[----:B------:R-:W-:Y:S05]  /*1a710*/  BSYNC B1 ;  /* 0x0000000000017941 */ /* 0x000fea0003800000 */
.L_x_51675:
        /* <DEDUP_REMOVED lines=16> */
.L_x_51681:
[----:B------:R-:W-:Y:S05]  /*1a820*/  BSYNC B2 ;  /* 0x0000000000027941 */ /* 0x000fea0003800000 */
.L_x_51680:
        /* <DEDUP_REMOVED lines=44> */
.L_x_51679:
[----:B------:R-:W-:Y:S05]  /*1aaf0*/  BSYNC B1 ;  /* 0x0000000000017941 */ /* 0x000fea0003800000 */
.L_x_51678:
        /* <DEDUP_REMOVED lines=20> */
.L_x_51683:
[----:B------:R-:W-:Y:S02]  /*1ac40*/  MOV R227, R6 ;  /* 0x0000000600e37202 */ /* 0x000fe40000000f00 */
.L_x_51684:
[----:B------:R-:W-:Y:S05]  /*1ac50*/  BSYNC B1 ;  /* 0x0000000000017941 */ /* 0x000fea0003800000 */
.L_x_51682:
        /* <DEDUP_REMOVED lines=16> */
.L_x_51688:
[----:B------:R-:W-:Y:S05]  /*1ad60*/  BSYNC B2 ;  /* 0x0000000000027941 */ /* 0x000fea0003800000 */
.L_x_51687:
        /* <DEDUP_REMOVED lines=44> */
.L_x_51686:
[----:B------:R-:W-:Y:S05]  /*1b030*/  BSYNC B1 ;  /* 0x0000000000017941 */ /* 0x000fea0003800000 */
.L_x_51685:
        /* <DEDUP_REMOVED lines=20> */
.L_x_51690:
[----:B------:R-:W-:Y:S02]  /*1b180*/  MOV R228, R6 ;  /* 0x0000000600e47202 */ /* 0x000fe40000000f00 */
.L_x_51691:
[----:B------:R-:W-:Y:S05]  /*1b190*/  BSYNC B1 ;  /* 0x0000000000017941 */ /* 0x000fea0003800000 */
.L_x_51689:
        /* <DEDUP_REMOVED lines=16> */
.L_x_51695:
[----:B------:R-:W-:Y:S05]  /*1b2a0*/  BSYNC B2 ;  /* 0x0000000000027941 */ /* 0x000fea0003800000 */
.L_x_51694:
        /* <DEDUP_REMOVED lines=44> */
.L_x_51693:
[----:B------:R-:W-:Y:S05]  /*1b570*/  BSYNC B1 ;  /* 0x0000000000017941 */ /* 0x000fea0003800000 */
.L_x_51692:
        /* <DEDUP_REMOVED lines=20> */
.L_x_51697:
[----:B------:R-:W-:Y:S02]  /*1b6c0*/  MOV R229, R6 ;  /* 0x0000000600e57202 */ /* 0x000fe40000000f00 */
.L_x_51698:
[----:B------:R-:W-:Y:S05]  /*1b6d0*/  BSYNC B1 ;  /* 0x0000000000017941 */ /* 0x000fea0003800000 */
.L_x_51696:
        /* <DEDUP_REMOVED lines=16> */
.L_x_51702:
[----:B------:R-:W-:Y:S05]  /*1b7e0*/  BSYNC B2 ;  /* 0x0000000000027941 */ /* 0x000fea0003800000 */
.L_x_51701:
        /* <DEDUP_REMOVED lines=44> */
.L_x_51700:
[----:B------:R-:W-:Y:S05]  /*1bab0*/  BSYNC B1 ;  /* 0x0000000000017941 */ /* 0x000fea0003800000 */
.L_x_51699:
        /* <DEDUP_REMOVED lines=20> */
.L_x_51704:
[----:B------:R-:W-:Y:S02]  /*1bc00*/  MOV R230, R6 ;  /* 0x0000000600e67202 */ /* 0x000fe40000000f00 */
.L_x_51705:
[----:B------:R-:W-:Y:S05]  /*1bc10*/  BSYNC B1 ;  /* 0x0000000000017941 */ /* 0x000fea0003800000 */
.L_x_51703:
        /* <DEDUP_REMOVED lines=16> */
.L_x_51709:
[----:B------:R-:W-:Y:S05]  /*1bd20*/  BSYNC B2 ;  /* 0x0000000000027941 */ /* 0x000fea0003800000 */
.L_x_51708:
        /* <DEDUP_REMOVED lines=44> */
.L_x_51707:
[----:B------:R-:W-:Y:S05]  /*1bff0*/  BSYNC B1 ;  /* 0x0000000000017941 */ /* 0x000fea0003800000 */
.L_x_51706:
        /* <DEDUP_REMOVED lines=21> */
.L_x_51711:
[----:B------:R-:W-:Y:S02]  /*1c150*/  MOV R244, R6 ;  /* 0x0000000600f47202 */ /* 0x000fe40000000f00 */
.L_x_51712:
[----:B------:R-:W-:Y:S05]  /*1c160*/  BSYNC B1 ;  /* 0x0000000000017941 */ /* 0x000fea0003800000 */
.L_x_51710:
        /* <DEDUP_REMOVED lines=19> */
.L_x_51716:
[----:B------:R-:W-:Y:S05]  /*1c2a0*/  BSYNC B2 ;  /* 0x0000000000027941 */ /* 0x000fea0003800000 */
.L_x_51715:
        /* <DEDUP_REMOVED lines=44> */
.L_x_51714:
[----:B------:R-:W-:Y:S05]  /*1c570*/  BSYNC B1 ;  /* 0x0000000000017941 */ /* 0x000fea0003800000 */
.L_x_51713:
[----:B------:R-:W0:Y:S01]  /*1c580*/  I2F.U32 R238, R244 ;  /* 0x000000f400ee7306 */ /* 0x000e220000201000 */
[----:B------:R-:W1:Y:S01]  /*1c590*/  S2R R239, SR_TID.X ;  /* 0x0000000000ef7919 */ /* 0x000e620000002100 */
[----:B------:R-:W-:Y:S01]  /*1c5a0*/  LOP3.LUT R0, R0, 0xffffffef, RZ, 0xc0, !PT ;  /* 0xffffffef00007812 */ /* 0x000fe200078ec0ff */
[----:B------:R-:W-:Y:S01]  /*1c5b0*/  HADD2.F32 R231, -RZ, R231.H1_H1 ;  /* 0x300000e7ffe77230 */ /* 0x000fe20000004100 */
[----:B------:R-:W-:Y:S01]  /*1c5c0*/  SEL R241, RZ, 0x10000, P5 ;  /* 0x00010000fff17807 */ /* 0x000fe20002800000 */
[----:B------:R-:W-:Y:S01]  /*1c5d0*/  IMAD.MOV.U32 R246, RZ, RZ, 0x8 ;  /* 0x00000008fff67424 */ /* 0x000fe200078e00ff */
[----:B------:R-:W-:Y:S02]  /*1c5e0*/  @P0 LOP3.LUT R0, R0, 0x10, RZ, 0xfc, !PT ;  /* 0x0000001000000812 */ /* 0x000fe400078efcff */
[----:B------:R-:W-:-:S02]  /*1c5f0*/  FMUL.FTZ R231, R231, R236 ;  /* 0x000000ece7e77220 */ /* 0x000fc40000410000 */
[----:B------:R-:W-:Y:S02]  /*1c600*/  LOP3.LUT P0, RZ, R0, 0x4, RZ, 0xc0, !PT ;  /* 0x0000000400ff7812 */ /* 0x000fe4000780c0ff */
        /* <DEDUP_REMOVED lines=111> */
.L_x_51721:
        /* <DEDUP_REMOVED lines=180> */
.L_x_51722:
        /* <DEDUP_REMOVED lines=8> */
[----:B------:R-:W-:-:S02]  /*1d8c0*/  MOV R237, c[0x0][0x1e0] ;  /* 0x0000780000ed7a02 */ /* 0x000fc40000000f00 */
[----:B------:R-:W-:Y:S01]  /*1d8d0*/  ISETP.NE.AND P0, PT, RZ, UR8, PT ;  /* 0x00000008ff007c0c */ /* 0x000fe2000bf05270 */
[----:B------:R-:W5:Y:S02]  /*1d8e0*/  LDL R245, [R1+0x30] ;  /* 0x0000300001f57983 */ /* 0x000f640000100800 */
        /* <DEDUP_REMOVED lines=23> */
[----:B------:R-:W-:Y:S01]  /*1da60*/  F2FP.PACK_AB R75, R75, R74 ;  /* 0x0000004a4b4b723e */ /* 0x000fe200000000ff */
        /* <DEDUP_REMOVED lines=21> */
[----:B------:R-:W-:Y:S02]  /*1dbc0*/  FMUL.FTZ R65, R237, R65 ;  /* 0x00000041ed417220 */ /* 0x000fe40000410000 */
[----:B------:R-:W-:Y:S02]  /*1dbd0*/  IMAD.MOV.U32 R241, RZ, RZ, 0x4 ;  /* 0x00000004fff17424 */ /* 0x000fe400078e00ff */
[----:B------:R-:W-:Y:S01]  /*1dbe0*/  FADD.FTZ R71, R71, -R236 ;  /* 0x800000ec47477221 */ /* 0x000fe20000010000 */
[----:B------:R-:W-:Y:S01]  /*1dbf0*/  F2FP.PACK_AB R72, R77, R72 ;  /* 0x000000484d48723e */ /* 0x000fe200000000ff */
[----:B------:R-:W-:-:S04]  /*1dc00*/  @!P5 IMAD.WIDE R76, R235, R241, c[0x0][0x1a0] ;  /* 0x00006800eb4cd625 */ /* 0x000fc800078e02f1 */
[----:B------:R-:W-:Y:S01]  /*1dc10*/  FMUL.FTZ R71, R237, R71 ;  /* 0x00000047ed477220 */ /* 0x000fe20000410000 */
[----:B------:R0:W-:Y:S04]  /*1dc20*/  @!P5 STG.E [R76.64], R239 ;  /* 0x000000ef4c00d986 */ /* 0x0001e8000c101906 */
[----:B0-----:R-:W5:Y:S01]  /*1dc30*/  LDL R239, [R1+0x4] ;  /* 0x0000040001ef7983 */ /* 0x001f620000100800 */
[----:B--2---:R-:W-:Y:S02]  /*1dc40*/  FFMA.FTZ R66, R252, R66, R210 ;  /* 0x00000042fc427223 */ /* 0x004fe400000100d2 */
[----:B---3--:R-:W-:-:S05]  /*1dc50*/  FFMA.FTZ R67, R247, R67, R211 ;  /* 0x00000043f7437223 */ /* 0x008fca00000100d3 */
[----:B------:R-:W-:Y:S01]  /*1dc60*/  F2FP.PACK_AB R67, R67, R66 ;  /* 0x000000424343723e */ /* 0x000fe200000000ff */
        /* <DEDUP_REMOVED lines=10> */
[----:B------:R-:W-:-:S04]  /*1dd10*/  @!P5 IMAD.WIDE R76, R235, R241, c[0x0][0x1a8] ;  /* 0x00006a00eb4cd625 */ /* 0x000fc800078e02f1 */
[--C-:B------:R-:W-:Y:S01]  /*1dd20*/  FADD.FTZ R69, R69, -R236.reuse ;  /* 0x800000ec45457221 */ /* 0x100fe20000010000 */
[----:B------:R0:W-:Y:S01]  /*1dd30*/  @!P5 STG.E [R76.64], R237 ;  /* 0x000000ed4c00d986 */ /* 0x0001e2000c101906 */
[----:B------:R-:W-:Y:S02]  /*1dd40*/  FADD.FTZ R70, R70, -R236 ;  /* 0x800000ec46467221 */ /* 0x000fe40000010000 */
[----:B------:R-:W-:Y:S01]  /*1dd50*/  FMUL.FTZ R69, R237, R69 ;  /* 0x00000045ed457220 */ /* 0x000fe20000410000 */
[----:B------:R-:W-:Y:S02]  /*1dd60*/  F2FP.PACK_AB R74, R73, R74 ;  /* 0x0000004a494a723e */ /* 0x000fe400000000ff */
[----:B------:R-:W-:Y:S01]  /*1dd70*/  F2FP.PACK_AB R73, R79, R78 ;  /* 0x0000004e4f49723e */ /* 0x000fe200000000ff */
[----:B------:R-:W-:Y:S01]  /*1dd80*/  FFMA.FTZ R69, R238, R69, R213 ;  /* 0x00000045ee457223 */ /* 0x000fe200000100d5 */
[----:B0-----:R-:W-:Y:S01]  /*1dd90*/  LEA R76, P0, R2, c[0x0][0x208], 0x4 ;  /* 0x00008200024c7a11 */ /* 0x001fe200078020ff */
[----:B------:R-:W-:Y:S01]  /*1dda0*/  HFMA2.MMA R238, -RZ, RZ, 0, 9.5367431640625e-07 ;  /* 0x00000010ffee7435 */ /* 0x000fe200000001ff */
[----:B------:R-:W-:-:S02]  /*1ddb0*/  FMUL.FTZ R70, R237, R70 ;  /* 0x00000046ed467220 */ /* 0x000fc40000410000 */
[----:B------:R-:W-:Y:S01]  /*1ddc0*/  LEA.HI.X R77, R2, c[0x0][0x20c], RZ, 0x4, P0 ;  /* 0x00008300024d7a11 */ /* 0x000fe200000f24ff */
[--C-:B------:R-:W-:Y:S02]  /*1ddd0*/  FADD.FTZ R56, R56, -R236.reuse ;  /* 0x800000ec38387221 */ /* 0x100fe40000010000 */
[--C-:B------:R-:W-:Y:S02]  /*1dde0*/  FADD.FTZ R58, R58, -R236.reuse ;  /* 0x800000ec3a3a7221 */ /* 0x100fe40000010000 */
[--C-:B------:R-:W-:Y:S01]  /*1ddf0*/  FADD.FTZ R57, R57, -R236.reuse ;  /* 0x800000ec39397221 */ /* 0x100fe20000010000 */
[----:B------:R0:W-:Y:S01]  /*1de00*/  STG.E.128 [R76.64], R72 ;  /* 0x000000484c007986 */ /* 0x0001e2000c101d06 */
[--C-:B------:R-:W-:Y:S01]  /*1de10*/  FADD.FTZ R62, R62, -R236.reuse ;  /* 0x800000ec3e3e7221 */ /* 0x100fe20000010000 */
[----:B------:R-:W-:Y:S01]  /*1de20*/  IADD3 R68, R2, 0x20, RZ ;  /* 0x0000002002447810 */ /* 0x000fe20007ffe0ff */
[--C-:B------:R-:W-:Y:S02]  /*1de30*/  FADD.FTZ R63, R63, -R236.reuse ;  /* 0x800000ec3f3f7221 */ /* 0x100fe40000010000 */
[----:B------:R-:W-:-:S02]  /*1de40*/  FADD.FTZ R79, R11, -R236 ;  /* 0x800000ec0b4f7221 */ /* 0x000fc40000010000 */
[----:B------:R-:W-:Y:S02]  /*1de50*/  FFMA.FTZ R70, R245, R70, R214 ;  /* 0x00000046f5467223 */ /* 0x000fe400000100d6 */
[----:B------:R-:W-:Y:S02]  /*1de60*/  FMUL.FTZ R11, R237, R56 ;  /* 0x00000038ed0b7220 */ /* 0x000fe40000410000 */
[--C-:B------:R-:W-:Y:S02]  /*1de70*/  FADD.FTZ R78, R10, -R236.reuse ;  /* 0x800000ec0a4e7221 */ /* 0x100fe40000010000 */
[--C-:B------:R-:W-:Y:S02]  /*1de80*/  FADD.FTZ R59, R59, -R236.reuse ;  /* 0x800000ec3b3b7221 */ /* 0x100fe40000010000 */
[----:B------:R-:W-:Y:S02]  /*1de90*/  FMUL.FTZ R10, R237, R57 ;  /* 0x00000039ed0a7220 */ /* 0x000fe40000410000 */
[----:B0-----:R-:W-:-:S02]  /*1dea0*/  FADD.FTZ R73, R13, -R236 ;  /* 0x800000ec0d497221 */ /* 0x001fc40000010000 */
[----:B------:R-:W-:Y:S02]  /*1deb0*/  FMUL.FTZ R13, R237, R58 ;  /* 0x0000003aed0d7220 */ /* 0x000fe40000410000 */
[--C-:B------:R-:W-:Y:S02]  /*1dec0*/  FADD.FTZ R76, R8, -R236.reuse ;  /* 0x800000ec084c7221 */ /* 0x100fe40000010000 */
[--C-:B------:R-:W-:Y:S01]  /*1ded0*/  FADD.FTZ R77, R9, -R236.reuse ;  /* 0x800000ec094d7221 */ /* 0x100fe20000010000 */
[----:B------:R-:W-:Y:S01]  /*1dee0*/  F2FP.PACK_AB R66, R65, R66 ;  /* 0x000000424142723e */ /* 0x000fe200000000ff */
[----:B------:R-:W-:Y:S01]  /*1def0*/  FADD.FTZ R72, R12, -R236 ;  /* 0x800000ec0c487221 */ /* 0x000fe20000010000 */
[----:B------:R-:W-:Y:S01]  /*1df00*/  F2FP.PACK_AB R64, R69, R64 ;  /* 0x000000404540723e */ /* 0x000fe200000000ff */
[C---:B------:R-:W-:Y:S02]  /*1df10*/  FMUL.FTZ R9, R237.reuse, R62 ;  /* 0x0000003eed097220 */ /* 0x040fe40000410000 */
[----:B------:R-:W-:Y:S01]  /*1df20*/  FMUL.FTZ R8, R237, R63 ;  /* 0x0000003fed087220 */ /* 0x000fe20000410000 */
[----:B------:R-:W-:Y:S01]  /*1df30*/  F2FP.PACK_AB R65, R71, R70 ;  /* 0x000000464741723e */ /* 0x000fe200000000ff */
[----:B------:R-:W-:-:S02]  /*1df40*/  FFMA.FTZ R12, R248, R11, R200 ;  /* 0x0000000bf80c7223 */ /* 0x000fc400000100c8 */
        /* <DEDUP_REMOVED lines=12> */
[----:B------:R-:W-:Y:S01]  /*1e010*/  F2FP.PACK_AB R10, R13, R12 ;  /* 0x0000000c0d0a723e */ /* 0x000fe200000000ff */
        /* <DEDUP_REMOVED lines=11> */
[----:B------:R-:W-:Y:S01]  /*1e0d0*/  F2FP.PACK_AB R11, R14, R11 ;  /* 0x0000000b0e0b723e */ /* 0x000fe200000000ff */
        /* <DEDUP_REMOVED lines=17> */
[----:B------:R-:W-:Y:S01]  /*1e1f0*/  F2FP.PACK_AB R14, R19, R14 ;  /* 0x0000000e130e723e */ /* 0x000fe200000000ff */
[--C-:B------:R-:W-:Y:S02]  /*1e200*/  FADD.FTZ R65, R21, -R236.reuse ;  /* 0x800000ec15417221 */ /* 0x100fe40000010000 */
[----:B------:R-:W-:Y:S02]  /*1e210*/  FFMA.FTZ R20, R139, R20, R195 ;  /* 0x000000148b147223 */ /* 0x000fe400000100c3 */
[----:B------:R-:W-:Y:S02]  /*1e220*/  FADD.FTZ R67, R23, -R236 ;  /* 0x800000ec17437221 */ /* 0x000fe40000010000 */
[----:B------:R-:W-:-:S02]  /*1e230*/  FMUL.FTZ R21, R237, R46 ;  /* 0x0000002eed157220 */ /* 0x000fc40000410000 */
[C---:B------:R-:W-:Y:S02]  /*1e240*/  FMUL.FTZ R19, R237.reuse, R44 ;  /* 0x0000002ced137220 */ /* 0x040fe40000410000 */
[C---:B------:R-:W-:Y:S02]  /*1e250*/  FMUL.FTZ R23, R237.reuse, R40 ;  /* 0x00000028ed177220 */ /* 0x040fe40000410000 */
[----:B------:R-:W-:Y:S01]  /*1e260*/  FMUL.FTZ R18, R237, R47 ;  /* 0x0000002fed127220 */ /* 0x000fe20000410000 */
[----:B------:R-:W-:Y:S01]  /*1e270*/  F2FP.PACK_AB R15, R20, R15 ;  /* 0x0000000f140f723e */ /* 0x000fe200000000ff */
        /* <DEDUP_REMOVED lines=21> */
[----:B------:R-:W-:Y:S02]  /*1e3d0*/  F2FP.PACK_AB R18, R41, R40 ;  /* 0x000000282912723e */ /* 0x000fe400000000ff */
[----:B------:R-:W-:Y:S01]  /*1e3e0*/  IADD3 R41, R2, 0x40, RZ ;  /* 0x0000004002297810 */ /* 0x000fe20007ffe0ff */
[----:B------:R-:W-:Y:S02]  /*1e3f0*/  FFMA.FTZ R42, R131, R42, R187 ;  /* 0x0000002a832a7223 */ /* 0x000fe400000100bb */
[--C-:B------:R-:W-:Y:S02]  /*1e400*/  FADD.FTZ R28, R28, -R236.reuse ;  /* 0x800000ec1c1c7221 */ /* 0x100fe40000010000 */
[--C-:B------:R-:W-:Y:S02]  /*1e410*/  FADD.FTZ R29, R29, -R236.reuse ;  /* 0x800000ec1d1d7221 */ /* 0x100fe40000010000 */
[--C-:B------:R-:W-:Y:S02]  /*1e420*/  FADD.FTZ R25, R25, -R236.reuse ;  /* 0x800000ec19197221 */ /* 0x100fe40000010000 */
[--C-:B------:R-:W-:Y:S01]  /*1e430*/  FADD.FTZ R30, R30, -R236.reuse ;  /* 0x800000ec1e1e7221 */ /* 0x100fe20000010000 */
[----:B------:R-:W-:Y:S01]  /*1e440*/  F2FP.PACK_AB R19, R42, R19 ;  /* 0x000000132a13723e */ /* 0x000fe200000000ff */
        /* <DEDUP_REMOVED lines=11> */
[--C-:B------:R-:W-:Y:S02]  /*1e500*/  FADD.FTZ R224, R224, -R236.reuse ;  /* 0x800000ece0e07221 */ /* 0x100fe40000010000 */
[----:B------:R-:W-:-:S02]  /*1e510*/  FADD.FTZ R225, R225, -R236 ;  /* 0x800000ece1e17221 */ /* 0x000fc40000010000 */
[----:B------:R-:W-:Y:S02]  /*1e520*/  FADD.FTZ R226, R226, -R236 ;  /* 0x800000ece2e27221 */ /* 0x000fe40000010000 */
[----:B--2---:R-:W-:Y:S02]  /*1e530*/  FFMA.FTZ R8, R243, R8, R207 ;  /* 0x00000008f3087223 */ /* 0x004fe400000100cf */
[----:B---3--:R-:W-:-:S05]  /*1e540*/  FFMA.FTZ R9, R244, R9, R206 ;  /* 0x00000009f4097223 */ /* 0x008fca00000100ce */
[----:B------:R-:W-:Y:S01]  /*1e550*/  F2FP.PACK_AB R9, R8, R9 ;  /* 0x000000090809723e */ /* 0x000fe200000000ff */
[----:B------:R-:W-:Y:S02]  /*1e560*/  FMUL.FTZ R8, R237, R55 ;  /* 0x00000037ed087220 */ /* 0x000fe40000410000 */
[----:B----4-:R-:W-:Y:S02]  /*1e570*/  FFMA.FTZ R13, R242, R13, R204 ;  /* 0x0000000df20d7223 */ /* 0x010fe400000100cc */
[----:B------:R-:W-:-:S03]  /*1e580*/  FFMA.FTZ R17, R143, R8, R199 ;  /* 0x000000088f117223 */ /* 0x000fc600000100c7 */
[----:B------:R-:W-:Y:S02]  /*1e590*/  F2FP.PACK_AB R8, R12, R13 ;  /* 0x0000000d0c08723e */ /* 0x000fe400000000ff */
[----:B------:R-:W-:Y:S01]  /*1e5a0*/  F2FP.PACK_AB R13, R17, R16 ;  /* 0x00000010110d723e */ /* 0x000fe200000000ff */
[C---:B------:R-:W-:Y:S02]  /*1e5b0*/  FMUL.FTZ R17, R237.reuse, R52 ;  /* 0x00000034ed117220 */ /* 0x040fe40000410000 */
[C---:B------:R-:W-:Y:S02]  /*1e5c0*/  FMUL.FTZ R16, R237.reuse, R53 ;  /* 0x00000035ed107220 */ /* 0x040fe40000410000 */
[----:B------:R-:W-:Y:S02]  /*1e5d0*/  FMUL.FTZ R12, R237, R45 ;  /* 0x0000002ded0c7220 */ /* 0x000fe40000410000 */
[----:B------:R-:W-:Y:S02]  /*1e5e0*/  FFMA.FTZ R17, R140, R17, R196 ;  /* 0x000000118c117223 */ /* 0x000fe400000100c4 */
[----:B------:R-:W-:-:S02]  /*1e5f0*/  FFMA.FTZ R16, R141, R16, R197 ;  /* 0x000000108d107223 */ /* 0x000fc400000100c5 */
[----:B------:R-:W-:-:S03]  /*1e600*/  FFMA.FTZ R21, R133, R12, R189 ;  /* 0x0000000c85157223 */ /* 0x000fc600000100bd */
[----:B------:R-:W-:Y:S02]  /*1e610*/  F2FP.PACK_AB R12, R16, R17 ;  /* 0x00000011100c723e */ /* 0x000fe400000000ff */
[----:B------:R-:W-:Y:S01]  /*1e620*/  F2FP.PACK_AB R16, R21, R20 ;  /* 0x000000141510723e */ /* 0x000fe200000000ff */
[----:B------:R-:W-:Y:S01]  /*1e630*/  FMUL.FTZ R21, R237, R38 ;  /* 0x00000026ed157220 */ /* 0x000fe20000410000 */
[----:B------:R-:W-:Y:S01]  /*1e640*/  F2FP.PACK_AB R17, R23, R22 ;  /* 0x000000161711723e */ /* 0x000fe200000000ff */
        /* <DEDUP_REMOVED lines=12> */
[----:B------:R-:W-:Y:S01]  /*1e710*/  F2FP.PACK_AB R21, R20, R21 ;  /* 0x000000151415723e */ /* 0x000fe200000000ff */
[----:B------:R-:W-:Y:S02]  /*1e720*/  FFMA.FTZ R39, R122, R39, R178 ;  /* 0x000000277a277223 */ /* 0x000fe400000100b2 */
[----:B------:R-:W-:Y:S01]  /*1e730*/  FFMA.FTZ R20, R124, R33, R180 ;  /* 0x000000217c147223 */ /* 0x000fe200000100b4 */
[----:B------:R-:W-:Y:S01]  /*1e740*/  F2FP.PACK_AB R22, R35, R22 ;  /* 0x000000162316723e */ /* 0x000fe200000000ff */
[----:B------:R-:W-:Y:S01]  /*1e750*/  FFMA.FTZ R33, R125, R32, R181 ;  /* 0x000000207d217223 */ /* 0x000fe200000100b5 */
[----:B------:R-:W-:Y:S02]  /*1e760*/  IADD3 R35, R2, 0x60, RZ ;  /* 0x0000006002237810 */ /* 0x000fe40007ffe0ff */
[----:B------:R-:W-:-:S02]  /*1e770*/  F2FP.PACK_AB R23, R34, R39 ;  /* 0x000000272217723e */ /* 0x000fc400000000ff */
[C---:B------:R-:W-:Y:S02]  /*1e780*/  IADD3 R37, R2.reuse, 0x80, RZ ;  /* 0x0000008002257810 */ /* 0x040fe40007ffe0ff */
[----:B------:R-:W-:Y:S02]  /*1e790*/  IADD3 R39, R2, 0xa0, RZ ;  /* 0x000000a002277810 */ /* 0x000fe40007ffe0ff */
[----:B------:R-:W-:Y:S01]  /*1e7a0*/  F2FP.PACK_AB R20, R33, R20 ;  /* 0x000000142114723e */ /* 0x000fe200000000ff */
        /* <DEDUP_REMOVED lines=21> */
[----:B------:R-:W-:Y:S02]  /*1e900*/  FADD.FTZ R231, R231, -R236 ;  /* 0x800000ece7e77221 */ /* 0x000fe40000010000 */
[C---:B------:R-:W-:Y:S02]  /*1e910*/  FMUL.FTZ R43, R237.reuse, R26 ;  /* 0x0000001aed2b7220 */ /* 0x040fe40000410000 */
[----:B-1----:R-:W-:Y:S02]  /*1e920*/  FFMA.FTZ R22, R88, R61, R144 ;  /* 0x0000003d58167223 */ /* 0x002fe40000010090 */
[----:B------:R-:W-:-:S02]  /*1e930*/  FMUL.FTZ R44, R237, R27 ;  /* 0x0000001bed2c7220 */ /* 0x000fc40000410000 */
[C---:B------:R-:W-:Y:S02]  /*1e940*/  FMUL.FTZ R27, R237.reuse, R66 ;  /* 0x00000042ed1b7220 */ /* 0x040fe40000410000 */
[----:B------:R-:W-:Y:S02]  /*1e950*/  FMUL.FTZ R26, R237, R67 ;  /* 0x00000043ed1a7220 */ /* 0x000fe40000410000 */
[----:B------:R-:W-:Y:S02]  /*1e960*/  FFMA.FTZ R17, R109, R24, R165 ;  /* 0x000000186d117223 */ /* 0x000fe400000100a5 */
[----:B------:R-:W-:Y:S02]  /*1e970*/  FFMA.FTZ R18, R96, R55, R152 ;  /* 0x0000003760127223 */ /* 0x000fe40000010098 */
[----:B------:R-:W-:Y:S02]  /*1e980*/  FFMA.FTZ R21, R97, R54, R153 ;  /* 0x0000003661157223 */ /* 0x000fe40000010099 */
[----:B------:R-:W-:-:S02]  /*1e990*/  FMUL.FTZ R47, R237, R68 ;  /* 0x00000044ed2f7220 */ /* 0x000fc40000410000 */
[C---:B------:R-:W-:Y:S02]  /*1e9a0*/  FMUL.FTZ R46, R237.reuse, R69 ;  /* 0x00000045ed2e7220 */ /* 0x040fe40000410000 */
[C---:B------:R-:W-:Y:S02]  /*1e9b0*/  FMUL.FTZ R53, R237.reuse, R70 ;  /* 0x00000046ed357220 */ /* 0x040fe40000410000 */
[----:B------:R-:W-:Y:S02]  /*1e9c0*/  FMUL.FTZ R52, R237, R71 ;  /* 0x00000047ed347220 */ /* 0x000fe40000410000 */
[----:B------:R-:W-:Y:S02]  /*1e9d0*/  FFMA.FTZ R31, R112, R31, R168 ;  /* 0x0000001f701f7223 */ /* 0x000fe400000100a8 */
[----:B------:R-:W-:Y:S01]  /*1e9e0*/  FFMA.FTZ R40, R113, R40, R169 ;  /* 0x0000002871287223 */ /* 0x000fe200000100a9 */
        /* <DEDUP_REMOVED lines=9> */
[----:B------:R-:W-:Y:S01]  /*1ea80*/  FFMA.FTZ R28, R117, R28, R173 ;  /* 0x0000001c751c7223 */ /* 0x000fe200000100ad */
[C---:B------:R-:W-:Y:S01]  /*1ea90*/  IADD3 R29, R2.reuse, 0x120, RZ ;  /* 0x00000120021d7810 */ /* 0x040fe20007ffe0ff */
[C---:B------:R-:W-:Y:S01]  /*1eaa0*/  FMUL.FTZ R51, R237.reuse, R224 ;  /* 0x000000e0ed337220 */ /* 0x040fe20000410000 */
[----:B------:R-:W-:Y:S01]  /*1eab0*/  IADD3 R25, R2, 0xc0, RZ ;  /* 0x000000c002197810 */ /* 0x000fe20007ffe0ff */
[----:B------:R-:W-:-:S02]  /*1eac0*/  FMUL.FTZ R50, R237, R225 ;  /* 0x000000e1ed327220 */ /* 0x000fc40000410000 */
[C---:B------:R-:W-:Y:S02]  /*1ead0*/  FMUL.FTZ R57, R237.reuse, R226 ;  /* 0x000000e2ed397220 */ /* 0x040fe40000410000 */
[C---:B------:R-:W-:Y:S02]  /*1eae0*/  FMUL.FTZ R56, R237.reuse, R227 ;  /* 0x000000e3ed387220 */ /* 0x040fe40000410000 */
[C---:B------:R-:W-:Y:S02]  /*1eaf0*/  FMUL.FTZ R63, R237.reuse, R230 ;  /* 0x000000e6ed3f7220 */ /* 0x040fe40000410000 */
[----:B------:R-:W-:Y:S01]  /*1eb00*/  FMUL.FTZ R62, R237, R231 ;  /* 0x000000e7ed3e7220 */ /* 0x000fe20000410000 */
[----:B------:R-:W-:Y:S01]  /*1eb10*/  F2FP.PACK_AB R12, R17, R12 ;  /* 0x0000000c110c723e */ /* 0x000fe200000000ff */
[----:B------:R-:W-:Y:S01]  /*1eb20*/  FFMA.FTZ R43, R114, R43, R170 ;  /* 0x0000002b722b7223 */ /* 0x000fe200000100aa */
[----:B------:R-:W-:Y:S01]  /*1eb30*/  F2FP.PACK_AB R18, R21, R18 ;  /* 0x000000121512723e */ /* 0x000fe200000000ff */
[----:B------:R-:W-:-:S02]  /*1eb40*/  FFMA.FTZ R44, R115, R44, R171 ;  /* 0x0000002c732c7223 */ /* 0x000fc400000100ab */
[----:B------:R-:W-:Y:S01]  /*1eb50*/  FFMA.FTZ R13, R110, R27, R166 ;  /* 0x0000001b6e0d7223 */ /* 0x000fe200000100a6 */
[----:B------:R-:W-:Y:S01]  /*1eb60*/  IADD3 R27, R2, 0xe0, RZ ;  /* 0x000000e0021b7810 */ /* 0x000fe20007ffe0ff */
[----:B------:R-:W-:Y:S01]  /*1eb70*/  FFMA.FTZ R26, R111, R26, R167 ;  /* 0x0000001a6f1a7223 */ /* 0x000fe200000100a7 */
[----:B------:R-:W-:Y:S01]  /*1eb80*/  F2FP.PACK_AB R10, R40, R31 ;  /* 0x0000001f280a723e */ /* 0x000fe200000000ff */
[----:B------:R-:W-:Y:S01]  /*1eb90*/  FFMA.FTZ R15, R106, R53, R162 ;  /* 0x000000356a0f7223 */ /* 0x000fe200000100a2 */
[----:B------:R-:W-:Y:S01]  /*1eba0*/  IADD3 R239, R2, 0x100, RZ ;  /* 0x0000010002ef7810 */ /* 0x000fe20007ffe0ff */
[----:B------:R-:W-:Y:S02]  /*1ebb0*/  FFMA.FTZ R52, R107, R52, R163 ;  /* 0x000000346b347223 */ /* 0x000fe400000100a3 */
[----:B------:R-:W-:Y:S02]  /*1ebc0*/  FFMA.FTZ R14, R104, R47, R160 ;  /* 0x0000002f680e7223 */ /* 0x000fe400000100a0 */
[----:B------:R-:W-:Y:S01]  /*1ebd0*/  FFMA.FTZ R19, R105, R46, R161 ;  /* 0x0000002e69137223 */ /* 0x000fe200000100a1 */
[----:B------:R-:W-:Y:S01]  /*1ebe0*/  F2FP.PACK_AB R8, R28, R41 ;  /* 0x000000291c08723e */ /* 0x000fe200000000ff */
[----:B------:R-:W-:-:S02]  /*1ebf0*/  FFMA.FTZ R59, R98, R59, R154 ;  /* 0x0000003b623b7223 */ /* 0x000fc4000001009a */
[----:B------:R-:W-:Y:S02]  /*1ec00*/  FFMA.FTZ R58, R99, R58, R155 ;  /* 0x0000003a633a7223 */ /* 0x000fe4000001009b */
[----:B------:R-:W-:Y:S02]  /*1ec10*/  FFMA.FTZ R16, R100, R45, R156 ;  /* 0x0000002d64107223 */ /* 0x000fe4000001009c */
[----:B------:R-:W-:Y:S02]  /*1ec20*/  FFMA.FTZ R21, R101, R42, R157 ;  /* 0x0000002a65157223 */ /* 0x000fe4000001009d */
[----:B------:R-:W-:Y:S02]  /*1ec30*/  FFMA.FTZ R17, R102, R49, R158 ;  /* 0x0000003166117223 */ /* 0x000fe4000001009e */
[----:B------:R-:W-:Y:S01]  /*1ec40*/  FFMA.FTZ R48, R103, R48, R159 ;  /* 0x0000003067307223 */ /* 0x000fe2000001009f */
[----:B------:R-:W-:Y:S01]  /*1ec50*/  LEA R28, P0, R29, c[0x0][0x208], 0x4 ;  /* 0x000082001d1c7a11 */ /* 0x000fe200078020ff */
[----:B------:R-:W-:-:S02]  /*1ec60*/  FFMA.FTZ R57, R94, R57, R150 ;  /* 0x000000395e397223 */ /* 0x000fc40000010096 */
[----:B------:R-:W-:Y:S02]  /*1ec70*/  FFMA.FTZ R23, R90, R63, R146 ;  /* 0x0000003f5a177223 */ /* 0x000fe40000010092 */
[----:B------:R-:W-:Y:S02]  /*1ec80*/  FFMA.FTZ R62, R91, R62, R147 ;  /* 0x0000003e5b3e7223 */ /* 0x000fe40000010093 */
[----:B------:R-:W-:Y:S02]  /*1ec90*/  FFMA.FTZ R56, R95, R56, R151 ;  /* 0x000000385f387223 */ /* 0x000fe40000010097 */
[----:B------:R-:W-:Y:S02]  /*1eca0*/  FFMA.FTZ R20, R92, R51, R148 ;  /* 0x000000335c147223 */ /* 0x000fe40000010094 */
        /* <DEDUP_REMOVED lines=10> */
[----:B------:R-:W-:Y:S02]  /*1ed50*/  F2FP.PACK_AB R16, R21, R16 ;  /* 0x000000101510723e */ /* 0x000fe400000000ff */
[----:B------:R-:W-:-:S02]  /*1ed60*/  F2FP.PACK_AB R23, R62, R23 ;  /* 0x000000173e17723e */ /* 0x000fc400000000ff */
        /* <DEDUP_REMOVED lines=11> */
.L_x_51719:
[----:B------:R-:W-:Y:S05]  /*1ee20*/  BSYNC B0 ;  /* 0x0000000000007941 */ /* 0x000fea0003800000 */
.L_x_51156:
[----:B------:R-:W-:Y:S05]  /*1ee30*/  EXIT ;  /* 0x000000000000794d */ /* 0x000fea0003800000 */
.L_x_51717:
[----:B------:R-:W-:Y:S01]  /*1ee40*/  IMAD.MOV.U32 R241, RZ, RZ, R239 ;  /* 0x000000fffff17224 */ /* 0x000fe200078e00ef */
[----:B------:R-:W-:Y:S01]  /*1ee50*/  MOV R238, 0x1 ;  /* 0x0000000100ee7802 */ /* 0x000fe20000000f00 */
[----:B------:R-:W-:Y:S01]  /*1ee60*/  IMAD.MOV.U32 R242, RZ, RZ, 0x1f ;  /* 0x0000001ffff27424 */ /* 0x000fe200078e00ff */
[----:B------:R-:W-:Y:S02]  /*1ee70*/  MOV R237, 0xffffffff ;  /* 0xffffffff00ed7802 */ /* 0x000fe40000000f00 */
[----:B------:R-:W-:Y:S02]  /*1ee80*/  MOV R236, 0x1eea0 ;  /* 0x0001eea000ec7802 */ /* 0x000fe40000000f00 */
[----:B------:R-:W-:Y:S05]  /*1ee90*/  CALL.REL.NOINC `($__internal_121_$__cuda_sm70_shflsync_bfly_p) ;  /* 0x00000dc000007944 */ /* 0x000fea0003c00000 */
[----:B-1----:R-:W-:Y:S05]  /*1eea0*/  BRA `(.L_x_51721) ;  /* 0xffffde5000007947 */ /* 0x002fea000383ffff */
.L_x_51718:
[----:B------:R-:W-:Y:S01]  /*1eeb0*/  HFMA2.MMA R238, -RZ, RZ, 0, 1.1920928955078125e-07 ;  /* 0x00000002ffee7435 */ /* 0x000fe200000001ff */
[----:B------:R-:W-:Y:S01]  /*1eec0*/  IMAD.MOV.U32 R241, RZ, RZ, R239 ;  /* 0x000000fffff17224 */ /* 0x000fe200078e00ef */
[----:B------:R-:W-:Y:S01]  /*1eed0*/  MOV R237, 0xffffffff ;  /* 0xffffffff00ed7802 */ /* 0x000fe20000000f00 */
[----:B------:R-:W-:Y:S01]  /*1eee0*/  IMAD.MOV.U32 R242, RZ, RZ, 0x1f ;  /* 0x0000001ffff27424 */ /* 0x000fe200078e00ff */
[----:B------:R-:W-:Y:S02]  /*1eef0*/  MOV R236, 0x1ef10 ;  /* 0x0001ef1000ec7802 */ /* 0x000fe40000000f00 */
[----:B------:R-:W-:Y:S05]  /*1ef00*/  CALL.REL.NOINC `($__internal_121_$__cuda_sm70_shflsync_bfly_p) ;  /* 0x00000d5000007944 */ /* 0x000fea0003c00000 */
[----:B-1----:R-:W-:Y:S01]  /*1ef10*/  FADD.FTZ R239, R239, R238 ;  /* 0x000000eeefef7221 */ /* 0x002fe20000010000 */
[----:B------:R-:W-:Y:S01]  /*1ef20*/  HFMA2.MMA R242, -RZ, RZ, 0, 1.847743988037109375e-06 ;  /* 0x0000001ffff27435 */ /* 0x000fe200000001ff */
[----:B------:R-:W-:Y:S01]  /*1ef30*/  IMAD.MOV.U32 R238, RZ, RZ, 0x4 ;  /* 0x00000004ffee7424 */ /* 0x000fe200078e00ff */
[----:B------:R-:W-:Y:S01]  /*1ef40*/  MOV R236, 0x1ef80 ;  /* 0x0001ef8000ec7802 */ /* 0x000fe20000000f00 */
[----:B------:R-:W-:Y:S01]  /*1ef50*/  IMAD.MOV.U32 R237, RZ, RZ, -0x1 ;  /* 0xffffffffffed7424 */ /* 0x000fe200078e00ff */
[----:B------:R-:W-:-:S02]  /*1ef60*/  MOV R241, R239 ;  /* 0x000000ef00f17202 */ /* 0x000fc40000000f00 */
        /* <DEDUP_REMOVED lines=181> */
[----:B------:R-:W-:Y:S05]  /*1fac0*/  CALL.REL.NOINC `($__internal_121_$__cuda_sm70_shflsync_bfly_p) ;  /* 0x0000019000007944 */ /* 0x000fea0003c00000 */
[----:B-1----:R-:W-:Y:S01]  /*1fad0*/  FADD.FTZ R241, R241, R238 ;  /* 0x000000eef1f17221 */ /* 0x002fe20000010000 */
[----:B------:R-:W-:Y:S01]  /*1fae0*/  MOV R238, 0x2 ;  /* 0x0000000200ee7802 */ /* 0x000fe20000000f00 */
[----:B------:R-:W-:Y:S01]  /*1faf0*/  IMAD.MOV.U32 R242, RZ, RZ, 0x1f ;  /* 0x0000001ffff27424 */ /* 0x000fe200078e00ff */
[----:B------:R-:W-:Y:S02]  /*1fb00*/  MOV R237, 0xffffffff ;  /* 0xffffffff00ed7802 */ /* 0x000fe40000000f00 */
[----:B------:R-:W-:Y:S02]  /*1fb10*/  MOV R236, 0x1fb30 ;  /* 0x0001fb3000ec7802 */ /* 0x000fe40000000f00 */
[----:B------:R-:W-:Y:S05]  /*1fb20*/  CALL.REL.NOINC `($__internal_121_$__cuda_sm70_shflsync_bfly_p) ;  /* 0x0000013000007944 */ /* 0x000fea0003c00000 */
[----:B------:R-:W-:Y:S01]  /*1fb30*/  HFMA2.MMA R242, -RZ, RZ, 0, 1.847743988037109375e-06 ;  /* 0x0000001ffff27435 */ /* 0x000fe200000001ff */
[----:B-1----:R-:W-:Y:S01]  /*1fb40*/  FADD.FTZ R241, R241, R238 ;  /* 0x000000eef1f17221 */ /* 0x002fe20000010000 */
[----:B------:R-:W-:Y:S01]  /*1fb50*/  MOV R236, 0x1fb90 ;  /* 0x0001fb9000ec7802 */ /* 0x000fe20000000f00 */
[----:B------:R-:W-:-:S02]  /*1fb60*/  IMAD.MOV.U32 R238, RZ, RZ, 0x4 ;  /* 0x00000004ffee7424 */ /* 0x000fc400078e00ff */
        /* <DEDUP_REMOVED lines=11> */
[----:B------:R-:W-:Y:S02]  /*1fc20*/  IMAD.MOV.U32 R238, RZ, RZ, 0x10 ;  /* 0x00000010ffee7424 */ /* 0x000fe400078e00ff */
[----:B------:R-:W-:-:S02]  /*1fc30*/  IMAD.MOV.U32 R237, RZ, RZ, -0x1 ;  /* 0xffffffffffed7424 */ /* 0x000fc400078e00ff */
[----:B------:R-:W-:Y:S05]  /*1fc40*/  CALL.REL.NOINC `($__internal_121_$__cuda_sm70_shflsync_bfly_p) ;  /* 0x0000001000007944 */ /* 0x000fea0003c00000 */
[----:B-1----:R-:W-:Y:S05]  /*1fc50*/  BRA `(.L_x_51722) ;  /* 0xffffdbe000007947 */ /* 0x002fea000383ffff */
        .weak           $__internal_121_$__cuda_sm70_shflsync_bfly_p
        .type           $__internal_121_$__cuda_sm70_shflsync_bfly_p,@function
        .size           $__internal_121_$__cuda_sm70_shflsync_bfly_p,(.L_x_71121 - $__internal_121_$__cuda_sm70_shflsync_bfly_p)
$__internal_121_$__cuda_sm70_shflsync_bfly_p:
[----:B------:R-:W-:Y:S04]  /*1fc60*/  WARPSYNC R237 ;  /* 0x000000ed00007348 */ /* 0x000fe80003800000 */
[----:B------:R0:W1:Y:S02]  /*1fc70*/  SHFL.BFLY PT, R238, R241, R238, R242 ;  /* 0x0c0000eef1ee7389 */ /* 0x00006400000e00f2 */
[----:B0-----:R-:W-:-:S04]  /*1fc80*/  MOV R237, 0x0 ;  /* 0x0000000000ed7802 */ /* 0x001fc80000000f00 */
[----:B------:R-:W-:Y:S05]  /*1fc90*/  RET.REL.NODEC R236 `(_ZN10layer_norm13ln_fwd_kernelINS_13Kernel_traitsIf6__halffS2_fjLj2560ELj1ELj4ELj1ELj16ENS_18Kernel_traits_baseILj2560EfS2_fS2_fjLj128EEEEELb1ELb0ELb0ELb1EEEvNS_9FwdParamsE) ;  /* 0xfffe0360ec007950 */ /* 0x000fea0003c3ffff */
.L_x_51723:
        /* <DEDUP_REMOVED lines=14> */
.L_x_71121:


//--------------------- .text._ZN10layer_norm13ln_fwd_kernelINS_13Kernel_traitsIf6__halffS2_fjLj2560ELj1ELj4ELj1ELj16ENS_18Kernel_traits_baseILj2560EfS2_fS2_fjLj128EEEEELb1ELb0ELb1ELb0EEEvNS_9FwdParamsE --------------------------
	.section	.text._ZN10layer_norm13ln_fwd_kernelINS_13Kernel_traitsIf6__halffS2_fjLj2560ELj1ELj4ELj1ELj16ENS_18Kernel_traits_baseILj2560EfS2_fS2_fjLj128EEEEELb1ELb0ELb1ELb0EEEvNS_9FwdParamsE,"ax",@progbits
	.sectioninfo	@"SHI_REGISTERS=255"
	.align	128
        .global         _ZN10layer_norm13ln_fwd_kernelINS_13Kernel_traitsIf6__halffS2_fjLj2560ELj1ELj4ELj1ELj16ENS_18Kernel_traits_baseILj2560EfS2_fS2_fjLj128EEEEELb1ELb0ELb1ELb0EEEvNS_9FwdParamsE
        .type           _ZN10layer_norm13ln_fwd_kernelINS_13Kernel_traitsIf6__halffS2_fjLj2560ELj1ELj4ELj1ELj16ENS_18Kernel_traits_baseILj2560EfS2_fS2_fjLj128EEEEELb1ELb0ELb1ELb0EEEvNS_9FwdParamsE,@function
        .size           _ZN10layer_norm13ln_fwd_kernelINS_13Kernel_traitsIf6__halffS2_fjLj2560ELj1ELj4ELj1ELj16ENS_18Kernel_traits_baseILj2560EfS2_fS2_fjLj128EEEEELb1ELb0ELb1ELb0EEEvNS_9FwdParamsE,(.L_x_71122 - _ZN10layer_norm13ln_fwd_kernelINS_13Kernel_traitsIf6__halffS2_fjLj2560ELj1ELj4ELj1ELj16ENS_18Kernel_traits_baseILj2560EfS2_fS2_fjLj128EEEEELb1ELb0ELb1ELb0EEEvNS_9FwdParamsE)
        .other          _ZN10layer_norm13ln_fwd_kernelINS_13Kernel_traitsIf6__halffS2_fjLj2560ELj1ELj4ELj1ELj16ENS_18Kernel_traits_baseILj2560EfS2_fS2_fjLj128EEEEELb1ELb0ELb1ELb0EEEvNS_9FwdParamsE,@"STO_CUDA_ENTRY STV_DEFAULT"
_ZN10layer_norm13ln_fwd_kernelINS_13Kernel_traitsIf6__halffS2_fjLj2560ELj1ELj4ELj1ELj16ENS_18Kernel_traits_baseILj2560EfS2_fS2_fjLj128EEEEELb1ELb0ELb1ELb0EEEvNS_9FwdParamsE:
.text._ZN10layer_norm13ln_fwd_kernelINS_13Kernel_traitsIf6__halffS2_fjLj2560ELj1ELj4ELj1ELj16ENS_18Kernel_traits_baseILj2560EfS2_fS2_fjLj128EEEEELb1ELb0ELb1ELb0EEEvNS_9FwdParamsE:
        /* <DEDUP_REMOVED lines=8> */
[----:B------:R-:W-:-:S08]  /*0080*/  IMAD.U32 R11, RZ, RZ, UR5 ;  /* 0x00000005ff0b7e24 */ /* 0x000fd0000f8e00ff */
[----:B------:R-:W2:Y:S01]  /*0090*/  @P0 LDG.E.64 R10, [R10.64] ;  /* 0x000000060a0a0981 */ /* 0x000ea2000c1e1b00 */
[----:B------:R-:W-:-:S05]  /*00a0*/  IMAD.MOV.U32 R9, RZ, RZ, c[0x0][0x23c] ;  /* 0x00008f00ff097624 */ /* 0x000fca00078e00ff */
        /* <DEDUP_REMOVED lines=12> */
[----:B------:R-:W-:-:S04]  /*0170*/  @P0 IADD3.X R9, RZ, R5, RZ, P1, !PT ;  /* 0x00000005ff090210 */ /* 0x000fc80000ffe4ff */
[--C-:B------:R-:W-:Y:S02]  /*0180*/  SHF.R.U32.HI R4, RZ, 0x2, R9.reuse ;  /* 0x00000002ff047819 */ /* 0x100fe40000011609 */
[----:B------:R-:W-:-:S05]  /*0190*/  SHF.R.U64 R5, R8, 0x2, R9 ;  /* 0x0000000208057819 */ /* 0x000fca0000001209 */
[----:B------:R-:W-:Y:S01]  /*01a0*/  IMAD.WIDE.U32 R12, R5, -0x2daee0ad, RZ ;  /* 0xd2511f53050c7825 */ /* 0x000fe200078e00ff */
[----:B0-----:R-:W-:Y:S01]  /*01b0*/  LOP3.LUT R0, R15, UR4, R4, 0x96, !PT ;  /* 0x000000040f007c12 */ /* 0x001fe2000f8e9604 */
[----:B------:R-:W-:Y:S02]  /*01c0*/  UIADD3 UR9, UR4, -0x61c88647, URZ ;  /* 0x9e3779b904097890 */ /* 0x000fe4000fffe03f */
[----:B------:R-:W-:Y:S02]  /*01d0*/  UIADD3 UR11, UR4, 0x3c6ef372, URZ ;  /* 0x3c6ef372040b7890 */ /* 0x000fe4000fffe03f */
[----:B-1----:R-:W-:Y:S01]  /*01e0*/  IMAD.WIDE.U32 R10, R0, -0x2daee0ad, RZ ;  /* 0xd2511f53000a7825 */ /* 0x002fe200078e00ff */
[----:B------:R-:W-:Y:S01]  /*01f0*/  UIADD3 UR13, UR4, -0x255992d5, URZ ;  /* 0xdaa66d2b040d7890 */ /* 0x000fe2000fffe03f */
[----:B--2---:R-:W-:Y:S02]  /*0200*/  LOP3.LUT R16, R13, UR5, RZ, 0x3c, !PT ;  /* 0x000000050d107c12 */ /* 0x004fe4000f8e3cff */
[----:B------:R-:W-:Y:S01]  /*0210*/  IMAD.MOV.U32 R0, RZ, RZ, c[0x0][0x168] ;  /* 0x00005a00ff007624 */ /* 0x000fe200078e00ff */
[----:B------:R-:W-:-:S02]  /*0220*/  UIADD3 UR10, UR5, -0x4498517b, URZ ;  /* 0xbb67ae85050a7890 */ /* 0x000fc4000fffe03f */
[----:B------:R-:W-:Y:S01]  /*0230*/  UIADD3 UR12, UR5, 0x76cf5d0a, URZ ;  /* 0x76cf5d0a050c7890 */ /* 0x000fe2000fffe03f */
[----:B------:R-:W-:Y:S01]  /*0240*/  IMAD.WIDE.U32 R16, R16, -0x326172a9, RZ ;  /* 0xcd9e8d5710107825 */ /* 0x000fe200078e00ff */
[----:B------:R-:W-:Y:S01]  /*0250*/  SHF.R.S32.HI R0, RZ, 0x1f, R0 ;  /* 0x0000001fff007819 */ /* 0x000fe20000011400 */
[----:B------:R-:W-:Y:S01]  /*0260*/  UIADD3 UR14, UR5, 0x32370b8f, URZ ;  /* 0x32370b8f050e7890 */ /* 0x000fe2000fffe03f */
[----:B------:R-:W-:Y:S01]  /*0270*/  LOP3.LUT R15, R11, UR10, R12, 0x96, !PT ;  /* 0x0000000a0b0f7c12 */ /* 0x000fe2000f8e960c */
[----:B------:R-:W-:Y:S01]  /*0280*/  UIADD3 UR15, UR4, 0x78dde6e4, URZ ;  /* 0x78dde6e4040f7890 */ /* 0x000fe2000fffe03f */
[----:B------:R-:W-:Y:S01]  /*0290*/  LEA.HI R0, R0, c[0x0][0x168], RZ, 0x3 ;  /* 0x00005a0000007a11 */ /* 0x000fe200078f18ff */
[----:B------:R-:W-:Y:S01]  /*02a0*/  UIADD3 UR16, UR5, -0x126145ec, URZ ;  /* 0xed9eba1405107890 */ /* 0x000fe2000fffe03f */
[----:B------:R-:W-:Y:S01]  /*02b0*/  LOP3.LUT R12, R17, UR9, R14, 0x96, !PT ;  /* 0x00000009110c7c12 */ /* 0x000fe2000f8e960e */
[----:B------:R-:W-:Y:S01]  /*02c0*/  IMAD.WIDE.U32 R14, R15, -0x326172a9, RZ ;  /* 0xcd9e8d570f0e7825 */ /* 0x000fe200078e00ff */
[----:B------:R-:W-:Y:S01]  /*02d0*/  LEA.HI.SX32 R3, R0, R3, 0x1d ;  /* 0x0000000300037211 */ /* 0x000fe200078feaff */
[----:B------:R-:W-:-:S02]  /*02e0*/  UIADD3 UR17, UR4, 0x1715609d, URZ ;  /* 0x1715609d04117890 */ /* 0x000fc4000fffe03f */
[----:B------:R-:W-:Y:S01]  /*02f0*/  IMAD.WIDE.U32 R12, R12, -0x2daee0ad, RZ ;  /* 0xd2511f530c0c7825 */ /* 0x000fe200078e00ff */
[----:B------:R-:W-:Y:S01]  /*0300*/  ISETP.GE.U32.AND P6, PT, R3, 0x40, PT ;  /* 0x000000400300780c */ /* 0x000fe20003fc6070 */
[----:B------:R-:W-:Y:S01]  /*0310*/  UIADD3 UR18, UR5, -0x56f99767, URZ ;  /* 0xa906689905127890 */ /* 0x000fe2000fffe03f */
[----:B------:R-:W-:Y:S01]  /*0320*/  LOP3.LUT R11, R15, UR11, R16, 0x96, !PT ;  /* 0x0000000b0f0b7c12 */ /* 0x000fe2000f8e9610 */
[----:B------:R-:W-:Y:S01]  /*0330*/  UIADD3 UR19, UR4, -0x4ab325aa, URZ ;  /* 0xb54cda5604137890 */ /* 0x000fe2000fffe03f */
[----:B------:R-:W-:Y:S01]  /*0340*/  LOP3.LUT R16, R13, UR12, R10, 0x96, !PT ;  /* 0x0000000c0d107c12 */ /* 0x000fe2000f8e960a */
[----:B------:R-:W-:Y:S01]  /*0350*/  UIADD3 UR20, UR5, 0x646e171e, URZ ;  /* 0x646e171e05147890 */ /* 0x000fe2000fffe03f */
[----:B------:R-:W-:Y:S01]  /*0360*/  ISETP.GE.U32.AND P5, PT, R3, 0x60, PT ;  /* 0x000000600300780c */ /* 0x000fe20003fa6070 */
[----:B------:R-:W-:Y:S01]  /*0370*/  IMAD.WIDE.U32 R10, R11, -0x2daee0ad, RZ ;  /* 0xd2511f530b0a7825 */ /* 0x000fe200078e00ff */
[C---:B------:R-:W-:Y:S01]  /*0380*/  ISETP.GE.U32.AND P4, PT, R3.reuse, 0x80, PT ;  /* 0x000000800300780c */ /* 0x040fe20003f86070 */
[----:B------:R-:W-:Y:S01]  /*0390*/  UIADD3 UR21, UR4, 0x5384540f, URZ ;  /* 0x5384540f04157890 */ /* 0x000fe2000fffe03f */
[----:B------:R-:W-:Y:S01]  /*03a0*/  LOP3.LUT P0, RZ, R3, 0xffffffe0, RZ, 0xc0, !PT ;  /* 0xffffffe003ff7812 */ /* 0x000fe2000780c0ff */
[----:B------:R-:W-:Y:S01]  /*03b0*/  IMAD.WIDE.U32 R16, R16, -0x326172a9, RZ ;  /* 0xcd9e8d5710107825 */ /* 0x000fe200078e00ff */
[----:B------:R-:W-:Y:S01]  /*03c0*/  LOP3.LUT R15, R11, UR14, R12, 0x96, !PT ;  /* 0x0000000e0b0f7c12 */ /* 0x000fe2000f8e960c */
[----:B------:R-:W-:Y:S01]  /*03d0*/  UIADD3 UR22, UR5, 0x1fd5c5a3, URZ ;  /* 0x1fd5c5a305167890 */ /* 0x000fe2000fffe03f */
[----:B------:R-:W-:Y:S01]  /*03e0*/  @P6 LOP3.LUT R2, R2, 0x1000, RZ, 0xfc, !PT ;  /* 0x0000100002026812 */ /* 0x000fe200078efcff */
[----:B------:R-:W-:Y:S01]  /*03f0*/  UIADD3 UR23, UR4, -0xe443238, URZ ;  /* 0xf1bbcdc804177890 */ /* 0x000fe2000fffe03f */
[----:B------:R-:W-:Y:S01]  /*0400*/  LOP3.LUT R12, R17, UR13, R14, 0x96, !PT ;  /* 0x0000000d110c7c12 */ /* 0x000fe2000f8e960e */
[----:B------:R-:W-:Y:S01]  /*0410*/  IMAD.WIDE.U32 R14, R15, -0x326172a9, RZ ;  /* 0xcd9e8d570f0e7825 */ /* 0x000fe200078e00ff */
[----:B------:R-:W-:-:S02]  /*0420*/  LOP3.LUT R2, R2, 0xfffff7ff, RZ, 0xc0, !PT ;  /* 0xfffff7ff02027812 */ /* 0x000fc400078ec0ff */
[----:B------:R-:W-:Y:S01]  /*0430*/  ISETP.GE.U32.AND P3, PT, R3, 0xa0, PT ;  /* 0x000000a00300780c */ /* 0x000fe20003f66070 */
[----:B------:R-:W-:Y:S01]  /*0440*/  IMAD.WIDE.U32 R12, R12, -0x2daee0ad, RZ ;  /* 0xd2511f530c0c7825 */ /* 0x000fe200078e00ff */
[----:B------:R-:W-:Y:S02]  /*0450*/  @P5 LOP3.LUT R2, R2, 0x800, RZ, 0xfc, !PT ;  /* 0x0000080002025812 */ /* 0x000fe400078efcff */
        /* <DEDUP_REMOVED lines=30> */
.L_x_51725:
[----:B------:R-:W-:Y:S05]  /*0640*/  BSYNC B0 ;  /* 0x0000000000007941 */ /* 0x000fea0003800000 */
.L_x_51724:
        /* <DEDUP_REMOVED lines=21> */
.L_x_51727:
[----:B------:R-:W-:Y:S05]  /*07a0*/  BSYNC B0 ;  /* 0x0000000000007941 */ /* 0x000fea0003800000 */
.L_x_51726:
        /* <DEDUP_REMOVED lines=21> */
.L_x_51729:
[----:B------:R-:W-:Y:S05]  /*0900*/  BSYNC B0 ;  /* 0x0000000000007941 */ /* 0x000fea0003800000 */
.L_x_51728:
        /* <DEDUP_REMOVED lines=17> */
.L_x_51731:
[----:B------:R-:W-:Y:S05]  /*0a20*/  BSYNC B0 ;  /* 0x0000000000007941 */ /* 0x000fea0003800000 */
.L_x_51730:
        /* <DEDUP_REMOVED lines=17> */
.L_x_51733:
[----:B------:R-:W-:Y:S05]  /*0b40*/  BSYNC B0 ;  /* 0x0000000000007941 */ /* 0x000fea0003800000 */
.L_x_51732:
        /* <DEDUP_REMOVED lines=27> */
.L_x_51735:
[----:B------:R-:W-:Y:S05]  /*0d00*/  BSYNC B0 ;  /* 0x0000000000007941 */ /* 0x000fea0003800000 */
.L_x_51734:
        /* <DEDUP_REMOVED lines=26> */
.L_x_51737:
[----:B------:R-:W-:Y:S05]  /*0eb0*/  BSYNC B0 ;  /* 0x0000000000007941 */ /* 0x000fea0003800000 */
.L_x_51736:
        /* <DEDUP_REMOVED lines=20> */
.L_x_51739:
[----:B------:R-:W-:Y:S05]  /*1000*/  BSYNC B0 ;  /* 0x0000000000007941 */ /* 0x000fea0003800000 */
.L_x_51738:
        /* <DEDUP_REMOVED lines=21> */
.L_x_51741:
[----:B------:R-:W-:Y:S05]  /*1160*/  BSYNC B0 ;  /* 0x0000000000007941 */ /* 0x000fea0003800000 */
.L_x_51740:
[----:B------:R-:W-:Y:S01]  /*1170*/  ISETP.GE.U32.AND P1, PT, R3, 0x140, PT ;  /* 0x000001400300780c */ /* 0x000fe20003f26070 */
[----:B------:R-:W-:Y:S01]  /*1180*/  BSSY B0, `(.L_x_51742) ;  /* 0x0000017000007945 */ /* 0x000fe20003800000 */
[----:B------:R-:W-:Y:S01]  /*1190*/  LOP3.LUT R2, R2, 0xfffffff7, RZ, 0xc0, !PT ;  /* 0xfffffff702027812 */ /* 0x000fe200078ec0ff */
[----:B------:R-:W-:-:S10]  /*11a0*/  IMAD.HI.U32 R9, R14, -0x2daee0ad, RZ ;  /* 0xd2511f530e097827 */ /* 0x000fd400078e00ff */
        /* <DEDUP_REMOVED lines=20> */
.L_x_51743:
[----:B------:R-:W-:Y:S05]  /*12f0*/  BSYNC B0 ;  /* 0x0000000000007941 */ /* 0x000fea0003800000 */
.L_x_51742:
        /* <DEDUP_REMOVED lines=16> */
.L_x_52526:
        /* <DEDUP_REMOVED lines=50> */
.L_x_51750:
[----:B------:R-:W-:Y:S02]  /*1720*/  IMAD.MOV.U32 R13, RZ, RZ, R10 ;  /* 0x000000ffff0d7224 */ /* 0x000fe400078e000a */
.L_x_51751:
[----:B------:R-:W-:Y:S05]  /*1730*/  BSYNC B3 ;  /* 0x0000000000037941 */ /* 0x000fea0003800000 */
.L_x_51749:
        /* <DEDUP_REMOVED lines=16> */
.L_x_51755:
[----:B------:R-:W-:Y:S05]  /*1840*/  BSYNC B4 ;  /* 0x0000000000047941 */ /* 0x000fea0003800000 */
.L_x_51754:
        /* <DEDUP_REMOVED lines=44> */
.L_x_51753:
[----:B------:R-:W-:Y:S05]  /*1b10*/  BSYNC B3 ;  /* 0x0000000000037941 */ /* 0x000fea0003800000 */
.L_x_51752:
[----:B------:R0:W1:Y:S02]  /*1b20*/  I2F.U32 R8, R13 ;  /* 0x0000000d00087306 */ /* 0x0000640000201000 */
[----:B0-----:R-:W-:-:S04]  /*1b30*/  IMAD.MOV.U32 R13, RZ, RZ, 0x2f800000 ;  /* 0x2f800000ff0d7424 */ /* 0x001fc800078e00ff */
[----:B-1----:R-:W-:-:S05]  /*1b40*/  FFMA.FTZ R8, R8, R13, 1.1641532182693481445e-10 ;  /* 0x2f00000008087423 */ /* 0x002fca000001000d */
[----:B------:R-:W-:Y:S01]  /*1b50*/  FSETP.GTU.FTZ.AND P4, PT, R8, c[0x0][0x1e4], PT ;  /* 0x0000790008007a0b */ /* 0x000fe20003f9c000 */
[----:B-----5:R-:W-:-:S05]  /*1b60*/  HADD2.F32 R8, -RZ, R112.H0_H0 ;  /* 0x20000070ff087230 */ /* 0x020fca0000004100 */
[----:B------:R-:W-:-:S04]  /*1b70*/  FMUL.FTZ R8, R8, c[0x0][0x1ec] ;  /* 0x00007b0008087a20 */ /* 0x000fc80000410000 */
[----:B------:R-:W-:-:S05]  /*1b80*/  FMUL.FTZ R8, R8, c[0x0][0x1e8] ;  /* 0x00007a0008087a20 */ /* 0x000fca0000410000 */
[----:B------:R-:W-:Y:S02]  /*1b90*/  FSEL R124, R8, RZ, !P4 ;  /* 0x000000ff087c7208 */ /* 0x000fe40006000000 */
[----:B------:R-:W-:-:S03]  /*1ba0*/  SEL R8, RZ, 0x1, P4 ;  /* 0x00000001ff087807 */ /* 0x000fc60002000000 */
[----:B------:R-:W-:Y:S01]  /*1bb0*/  @P2 FADD.FTZ R124, R116, R124 ;  /* 0x0000007c747c2221 */ /* 0x000fe20000010000 */
[----:B------:R-:W-:Y:S02]  /*1bc0*/  PRMT R13, R8, 0x7610, R13 ;  /* 0x00007610080d7816 */ /* 0x000fe4000000000d */
.L_x_51748:
[----:B------:R-:W-:Y:S05]  /*1bd0*/  BSYNC B2 ;  /* 0x0000000000027941 */ /* 0x000fea0003800000 */
.L_x_51747:
        /* <DEDUP_REMOVED lines=18> */
.L_x_51759:
[----:B------:R-:W-:Y:S02]  /*1d00*/  IMAD.MOV.U32 R8, RZ, RZ, R10 ;  /* 0x000000ffff087224 */ /* 0x000fe400078e000a */
.L_x_51760:
[----:B------:R-:W-:Y:S05]  /*1d10*/  BSYNC B3 ;  /* 0x0000000000037941 */ /* 0x000fea0003800000 */
.L_x_51758:
        /* <DEDUP_REMOVED lines=16> */
.L_x_51764:
[----:B------:R-:W-:Y:S05]  /*1e20*/  BSYNC B4 ;  /* 0x0000000000047941 */ /* 0x000fea0003800000 */
.L_x_51763:
        /* <DEDUP_REMOVED lines=44> */
.L_x_51762:
[----:B------:R-:W-:Y:S05]  /*20f0*/  BSYNC B3 ;  /* 0x0000000000037941 */ /* 0x000fea0003800000 */
.L_x_51761:
[----:B------:R-:W0:Y:S01]  /*2100*/  I2F.U32 R8, R8 ;  /* 0x0000000800087306 */ /* 0x000e220000201000 */
[----:B------:R-:W-:-:S04]  /*2110*/  IMAD.MOV.U32 R14, RZ, RZ, 0x2f800000 ;  /* 0x2f800000ff0e7424 */ /* 0x000fc800078e00ff */
[----:B0-----:R-:W-:-:S05]  /*2120*/  FFMA.FTZ R8, R8, R14, 1.1641532182693481445e-10 ;  /* 0x2f00000008087423 */ /* 0x001fca000001000e */
[----:B------:R-:W-:Y:S01]  /*2130*/  FSETP.GTU.FTZ.AND P4, PT, R8, c[0x0][0x1e4], PT ;  /* 0x0000790008007a0b */ /* 0x000fe20003f9c000 */
[----:B-----5:R-:W-:-:S05]  /*2140*/  HADD2.F32 R8, -RZ, R112.H1_H1 ;  /* 0x30000070ff087230 */ /* 0x020fca0000004100 */
[----:B------:R-:W-:-:S04]  /*2150*/  FMUL.FTZ R8, R8, c[0x0][0x1ec] ;  /* 0x00007b0008087a20 */ /* 0x000fc80000410000 */
[----:B------:R-:W-:-:S05]  /*2160*/  FMUL.FTZ R8, R8, c[0x0][0x1e8] ;  /* 0x00007a0008087a20 */ /* 0x000fca0000410000 */
[----:B------:R-:W-:Y:S02]  /*2170*/  FSEL R125, R8, RZ, !P4 ;  /* 0x000000ff087d7208 */ /* 0x000fe40006000000 */
[----:B------:R-:W-:-:S03]  /*2180*/  SEL R8, RZ, 0x1, P4 ;  /* 0x00000001ff087807 */ /* 0x000fc60002000000 */
[----:B------:R-:W-:Y:S01]  /*2190*/  @P2 FADD.FTZ R125, R117, R125 ;  /* 0x0000007d757d2221 */ /* 0x000fe20000010000 */
[----:B------:R-:W-:Y:S02]  /*21a0*/  PRMT R14, R8, 0x7610, R14 ;  /* 0x00007610080e7816 */ /* 0x000fe4000000000e */
.L_x_51757:
[----:B------:R-:W-:Y:S05]  /*21b0*/  BSYNC B2 ;  /* 0x0000000000027941 */ /* 0x000fea0003800000 */
.L_x_51756:
        /* <DEDUP_REMOVED lines=18> */
.L_x_51768:
[----:B------:R-:W-:Y:S02]  /*22e0*/  IMAD.MOV.U32 R8, RZ, RZ, R10 ;  /* 0x000000ffff087224 */ /* 0x000fe400078e000a */
.L_x_51769:
[----:B------:R-:W-:Y:S05]  /*22f0*/  BSYNC B3 ;  /* 0x0000000000037941 */ /* 0x000fea0003800000 */
.L_x_51767:
        /* <DEDUP_REMOVED lines=16> */
.L_x_51773:
[----:B------:R-:W-:Y:S05]  /*2400*/  BSYNC B4 ;  /* 0x0000000000047941 */ /* 0x000fea0003800000 */
.L_x_51772:
        /* <DEDUP_REMOVED lines=44> */
.L_x_51771:
[----:B------:R-:W-:Y:S05]  /*26d0*/  BSYNC B3 ;  /* 0x0000000000037941 */ /* 0x000fea0003800000 */
.L_x_51770:
[----:B------:R-:W0:Y:S01]  /*26e0*/  I2F.U32 R8, R8 ;  /* 0x0000000800087306 */ /* 0x000e220000201000 */
[----:B------:R-:W-:-:S04]  /*26f0*/  IMAD.MOV.U32 R15, RZ, RZ, 0x2f800000 ;  /* 0x2f800000ff0f7424 */ /* 0x000fc800078e00ff */
[----:B0-----:R-:W-:-:S05]  /*2700*/  FFMA.FTZ R8, R8, R15, 1.1641532182693481445e-10 ;  /* 0x2f00000008087423 */ /* 0x001fca000001000f */
        /* <DEDUP_REMOVED lines=8> */
.L_x_51766:
[----:B------:R-:W-:Y:S05]  /*2790*/  BSYNC B2 ;  /* 0x0000000000027941 */ /* 0x000fea0003800000 */
.L_x_51765:
        /* <DEDUP_REMOVED lines=18> */
.L_x_51777:
[----:B------:R-:W-:Y:S02]  /*28c0*/  IMAD.MOV.U32 R127, RZ, RZ, R10 ;  /* 0x000000ffff7f7224 */ /* 0x000fe400078e000a */
.L_x_51778:
[----:B------:R-:W-:Y:S05]  /*28d0*/  BSYNC B3 ;  /* 0x0000000000037941 */ /* 0x000fea0003800000 */
.L_x_51776:
        /* <DEDUP_REMOVED lines=16> */
.L_x_51782:
[----:B------:R-:W-:Y:S05]  /*29e0*/  BSYNC B4 ;  /* 0x0000000000047941 */ /* 0x000fea0003800000 */
.L_x_51781:
        /* <DEDUP_REMOVED lines=44> */
.L_x_51780:
[----:B------:R-:W-:Y:S05]  /*2cb0*/  BSYNC B3 ;  /* 0x0000000000037941 */ /* 0x000fea0003800000 */
.L_x_51779:
[----:B------:R-:W0:Y:S01]  /*2cc0*/  I2F.U32 R127, R127 ;  /* 0x0000007f007f7306 */ /* 0x000e220000201000 */
[----:B------:R-:W-:-:S04]  /*2cd0*/  IMAD.MOV.U32 R128, RZ, RZ, 0x2f800000 ;  /* 0x2f800000ff807424 */ /* 0x000fc800078e00ff */
[----:B0-----:R-:W-:-:S05]  /*2ce0*/  FFMA.FTZ R127, R127, R128, 1.1641532182693481445e-10 ;  /* 0x2f0000007f7f7423 */ /* 0x001fca0000010080 */
[----:B------:R-:W-:Y:S01]  /*2cf0*/  FSETP.GTU.FTZ.AND P4, PT, R127, c[0x0][0x1e4], PT ;  /* 0x000079007f007a0b */ /* 0x000fe20003f9c000 */
[----:B-----5:R-:W-:-:S03]  /*2d00*/  HADD2.F32 R127, -RZ, R113.H1_H1 ;  /* 0x30000071ff7f7230 */ /* 0x020fc60000004100 */
[----:B------:R-:W-:Y:S02]  /*2d10*/  SEL R128, RZ, 0x1, P4 ;  /* 0x00000001ff807807 */ /* 0x000fe40002000000 */
[----:B------:R-:W-:Y:S02]  /*2d20*/  FMUL.FTZ R127, R127, c[0x0][0x1ec] ;  /* 0x00007b007f7f7a20 */ /* 0x000fe40000410000 */
[----:B------:R-:W-:Y:S02]  /*2d30*/  PRMT R208, R128, 0x7610, R208 ;  /* 0x0000761080d07816 */ /* 0x000fe400000000d0 */
[----:B------:R-:W-:-:S05]  /*2d40*/  FMUL.FTZ R127, R127, c[0x0][0x1e8] ;  /* 0x00007a007f7f7a20 */ /* 0x000fca0000410000 */
[----:B------:R-:W-:-:S05]  /*2d50*/  FSEL R127, R127, RZ, !P4 ;  /* 0x000000ff7f7f7208 */ /* 0x000fca0006000000 */
[----:B------:R-:W-:Y:S02]  /*2d60*/  @P2 FADD.FTZ R127, R119, R127 ;  /* 0x0000007f777f2221 */ /* 0x000fe40000010000 */
.L_x_51775:
[----:B------:R-:W-:Y:S05]  /*2d70*/  BSYNC B2 ;  /* 0x0000000000027941 */ /* 0x000fea0003800000 */
.L_x_51774:
        /* <DEDUP_REMOVED lines=18> */
.L_x_51786:
[----:B------:R-:W-:Y:S02]  /*2ea0*/  IMAD.MOV.U32 R130, RZ, RZ, R10 ;  /* 0x000000ffff827224 */ /* 0x000fe400078e000a */
.L_x_51787:
[----:B------:R-:W-:Y:S05]  /*2eb0*/  BSYNC B3 ;  /* 0x0000000000037941 */ /* 0x000fea0003800000 */
.L_x_51785:
        /* <DEDUP_REMOVED lines=16> */
.L_x_51791:
[----:B------:R-:W-:Y:S05]  /*2fc0*/  BSYNC B4 ;  /* 0x0000000000047941 */ /* 0x000fea0003800000 */
.L_x_51790:
        /* <DEDUP_REMOVED lines=44> */
.L_x_51789:
[----:B------:R-:W-:Y:S05]  /*3290*/  BSYNC B3 ;  /* 0x0000000000037941 */ /* 0x000fea0003800000 */
.L_x_51788:
[----:B------:R-:W0:Y:S01]  /*32a0*/  I2F.U32 R8, R130 ;  /* 0x0000008200087306 */ /* 0x000e220000201000 */
[----:B------:R-:W-:-:S04]  /*32b0*/  IMAD.MOV.U32 R128, RZ, RZ, 0x2f800000 ;  /* 0x2f800000ff807424 */ /* 0x000fc800078e00ff */
[----:B0-----:R-:W-:-:S05]  /*32c0*/  FFMA.FTZ R8, R8, R128, 1.1641532182693481445e-10 ;  /* 0x2f00000008087423 */ /* 0x001fca0000010080 */
[----:B------:R-:W-:Y:S01]  /*32d0*/  FSETP.GTU.FTZ.AND P4, PT, R8, c[0x0][0x1e4], PT ;  /* 0x0000790008007a0b */ /* 0x000fe20003f9c000 */
[----:B------:R-:W-:-:S05]  /*32e0*/  HADD2.F32 R8, -RZ, R114.H0_H0 ;  /* 0x20000072ff087230 */ /* 0x000fca0000004100 */
[----:B------:R-:W-:-:S04]  /*32f0*/  FMUL.FTZ R8, R8, c[0x0][0x1ec] ;  /* 0x00007b0008087a20 */ /* 0x000fc80000410000 */
[----:B------:R-:W-:-:S05]  /*3300*/  FMUL.FTZ R8, R8, c[0x0][0x1e8] ;  /* 0x00007a0008087a20 */ /* 0x000fca0000410000 */
[----:B------:R-:W-:Y:S02]  /*3310*/  FSEL R128, R8, RZ, !P4 ;  /* 0x000000ff08807208 */ /* 0x000fe40006000000 */
[----:B------:R-:W-:-:S03]  /*3320*/  SEL R8, RZ, 0x1, P4 ;  /* 0x00000001ff087807 */ /* 0x000fc60002000000 */
[----:B------:R-:W-:Y:S01]  /*3330*/  @P2 FADD.FTZ R128, R120, R128 ;  /* 0x0000008078802221 */ /* 0x000fe20000010000 */
[----:B------:R-:W-:Y:S02]  /*3340*/  PRMT R209, R8, 0x7610, R209 ;  /* 0x0000761008d17816 */ /* 0x000fe400000000d1 */
.L_x_51784:
[----:B------:R-:W-:Y:S05]  /*3350*/  BSYNC B2 ;  /* 0x0000000000027941 */ /* 0x000fea0003800000 */
.L_x_51783:
        /* <DEDUP_REMOVED lines=18> */
.L_x_51795:
[----:B------:R-:W-:Y:S02]  /*3480*/  IMAD.MOV.U32 R8, RZ, RZ, R10 ;  /* 0x000000ffff087224 */ /* 0x000fe400078e000a */
.L_x_51796:
[----:B------:R-:W-:Y:S05]  /*3490*/  BSYNC B3 ;  /* 0x0000000000037941 */ /* 0x000fea0003800000 */
.L_x_51794:
        /* <DEDUP_REMOVED lines=16> */
.L_x_51800:
[----:B------:R-:W-:Y:S05]  /*35a0*/  BSYNC B4 ;  /* 0x0000000000047941 */ /* 0x000fea0003800000 */
.L_x_51799:
        /* <DEDUP_REMOVED lines=44> */
.L_x_51798:
[----:B------:R-:W-:Y:S05]  /*3870*/  BSYNC B3 ;  /* 0x0000000000037941 */ /* 0x000fea0003800000 */
.L_x_51797:
[----:B------:R-:W0:Y:S01]  /*3880*/  I2F.U32 R8, R8 ;  /* 0x0000000800087306 */ /* 0x000e220000201000 */
[----:B------:R-:W-:-:S04]  /*3890*/  IMAD.MOV.U32 R129, RZ, RZ, 0x2f800000 ;  /* 0x2f800000ff817424 */ /* 0x000fc800078e00ff */
[----:B0-----:R-:W-:-:S05]  /*38a0*/  FFMA.FTZ R8, R8, R129, 1.1641532182693481445e-10 ;  /* 0x2f00000008087423 */ /* 0x001fca0000010081 */
[----:B------:R-:W-:Y:S01]  /*38b0*/  FSETP.GTU.FTZ.AND P4, PT, R8, c[0x0][0x1e4], PT ;  /* 0x0000790008007a0b */ /* 0x000fe20003f9c000 */
[----:B------:R-:W-:-:S05]  /*38c0*/  HADD2.F32 R8, -RZ, R114.H1_H1 ;  /* 0x30000072ff087230 */ /* 0x000fca0000004100 */
[----:B------:R-:W-:-:S04]  /*38d0*/  FMUL.FTZ R8, R8, c[0x0][0x1ec] ;  /* 0x00007b0008087a20 */ /* 0x000fc80000410000 */
[----:B------:R-:W-:-:S05]  /*38e0*/  FMUL.FTZ R8, R8, c[0x0][0x1e8] ;  /* 0x00007a0008087a20 */ /* 0x000fca0000410000 */
[----:B------:R-:W-:Y:S02]  /*38f0*/  FSEL R129, R8, RZ, !P4 ;  /* 0x000000ff08817208 */ /* 0x000fe40006000000 */
[----:B------:R-:W-:-:S03]  /*3900*/  SEL R8, RZ, 0x1, P4 ;  /* 0x00000001ff087807 */ /* 0x000fc60002000000 */
[----:B------:R-:W-:Y:S01]  /*3910*/  @P2 FADD.FTZ R129, R121, R129 ;  /* 0x0000008179812221 */ /* 0x000fe20000010000 */
[----:B------:R-:W-:Y:S02]  /*3920*/  PRMT R210, R8, 0x7610, R210 ;  /* 0x0000761008d27816 */ /* 0x000fe400000000d2 */
.L_x_51793:
[----:B------:R-:W-:Y:S05]  /*3930*/  BSYNC B2 ;  /* 0x0000000000027941 */ /* 0x000fea0003800000 */
.L_x_51792:
        /* <DEDUP_REMOVED lines=18> */
.L_x_51804:
[----:B------:R-:W-:Y:S02]  /*3a60*/  IMAD.MOV.U32 R8, RZ, RZ, R10 ;  /* 0x000000ffff087224 */ /* 0x000fe400078e000a */
.L_x_51805:
[----:B------:R-:W-:Y:S05]  /*3a70*/  BSYNC B3 ;  /* 0x0000000000037941 */ /* 0x000fea0003800000 */
.L_x_51803:
        /* <DEDUP_REMOVED lines=16> */
.L_x_51809:
[----:B------:R-:W-:Y:S05]  /*3b80*/  BSYNC B4 ;  /* 0x0000000000047941 */ /* 0x000fea0003800000 */
.L_x_51808:
        /* <DEDUP_REMOVED lines=44> */
.L_x_51807:
[----:B------:R-:W-:Y:S05]  /*3e50*/  BSYNC B3 ;  /* 0x0000000000037941 */ /* 0x000fea0003800000 */
.L_x_51806:
        /* <DEDUP_REMOVED lines=11> */
.L_x_51802:
[----:B------:R-:W-:Y:S05]  /*3f10*/  BSYNC B2 ;  /* 0x0000000000027941 */ /* 0x000fea0003800000 */
.L_x_51801:
        /* <DEDUP_REMOVED lines=18> */
.L_x_51813:
[----:B------:R-:W-:Y:S02]  /*4040*/  IMAD.MOV.U32 R131, RZ, RZ, R10 ;  /* 0x000000ffff837224 */ /* 0x000fe400078e000a */
.L_x_51814:
[----:B------:R-:W-:Y:S05]  /*4050*/  BSYNC B3 ;  /* 0x0000000000037941 */ /* 0x000fea0003800000 */
.L_x_51812:
        /* <DEDUP_REMOVED lines=16> */
.L_x_51818:
[----:B------:R-:W-:Y:S05]  /*4160*/  BSYNC B4 ;  /* 0x0000000000047941 */ /* 0x000fea0003800000 */
.L_x_51817:
        /* <DEDUP_REMOVED lines=44> */
.L_x_51816:
[----:B------:R-:W-:Y:S05]  /*4430*/  BSYNC B3 ;  /* 0x0000000000037941 */ /* 0x000fea0003800000 */
.L_x_51815:
[----:B------:R-:W0:Y:S01]  /*4440*/  I2F.U32 R131, R131 ;  /* 0x0000008300837306 */ /* 0x000e220000201000 */
[----:B------:R-:W-:-:S04]  /*4450*/  IMAD.MOV.U32 R207, RZ, RZ, 0x2f800000 ;  /* 0x2f800000ffcf7424 */ /* 0x000fc800078e00ff */
[----:B0-----:R-:W-:-:S05]  /*4460*/  FFMA.FTZ R131, R131, R207, 1.1641532182693481445e-10 ;  /* 0x2f00000083837423 */ /* 0x001fca00000100cf */
[----:B------:R-:W-:Y:S01]  /*4470*/  FSETP.GTU.FTZ.AND P3, PT, R131, c[0x0][0x1e4], PT ;  /* 0x0000790083007a0b */ /* 0x000fe20003f7c000 */
[----:B------:R-:W-:-:S03]  /*4480*/  HADD2.F32 R131, -RZ, R115.H1_H1 ;  /* 0x30000073ff837230 */ /* 0x000fc60000004100 */
[----:B------:R-:W-:Y:S02]  /*4490*/  SEL R207, RZ, 0x1, P3 ;  /* 0x00000001ffcf7807 */ /* 0x000fe40001800000 */
[----:B------:R-:W-:Y:S02]  /*44a0*/  FMUL.FTZ R131, R131, c[0x0][0x1ec] ;  /* 0x00007b0083837a20 */ /* 0x000fe40000410000 */
[----:B------:R-:W-:Y:S02]  /*44b0*/  PRMT R212, R207, 0x7610, R212 ;  /* 0x00007610cfd47816 */ /* 0x000fe400000000d4 */
[----:B------:R-:W-:-:S05]  /*44c0*/  FMUL.FTZ R131, R131, c[0x0][0x1e8] ;  /* 0x00007a0083837a20 */ /* 0x000fca0000410000 */
[----:B------:R-:W-:-:S05]  /*44d0*/  FSEL R131, R131, RZ, !P3 ;  /* 0x000000ff83837208 */ /* 0x000fca0005800000 */
[----:B------:R-:W-:Y:S02]  /*44e0*/  @P2 FADD.FTZ R131, R123, R131 ;  /* 0x000000837b832221 */ /* 0x000fe40000010000 */
.L_x_51811:
[----:B------:R-:W-:Y:S05]  /*44f0*/  BSYNC B2 ;  /* 0x0000000000027941 */ /* 0x000fea0003800000 */
.L_x_51810:
[----:B------:R-:W-:Y:S01]  /*4500*/  HFMA2.MMA R214, -RZ, RZ, 0, 1.9073486328125e-06 ;  /* 0x00000020ffd67435 */ /* 0x000fe200000001ff */
        /* <DEDUP_REMOVED lines=25> */
.L_x_51820:
[----:B------:R-:W-:Y:S05]  /*46a0*/  BSYNC B2 ;  /* 0x0000000000027941 */ /* 0x000fea0003800000 */
.L_x_51819:
[----:B------:R-:W-:Y:S02]  /*46b0*/  IADD3 R206, R206, 0x20, RZ ;  /* 0x00000020cece7810 */ /* 0x000fe40007ffe0ff */
[----:B------:R-:W-:Y:S02]  /*46c0*/  IADD3 R205, R205, 0x20, RZ ;  /* 0x00000020cdcd7810 */ /* 0x000fe40007ffe0ff */
.L_x_51746:
[----:B------:R-:W-:Y:S05]  /*46d0*/  BSYNC B1 ;  /* 0x0000000000017941 */ /* 0x000fea0003800000 */
.L_x_51745:
        /* <DEDUP_REMOVED lines=31> */
.L_x_51826:
[----:B------:R-:W-:Y:S02]  /*48d0*/  IMAD.MOV.U32 R13, RZ, RZ, R10 ;  /* 0x000000ffff0d7224 */ /* 0x000fe400078e000a */
.L_x_51827:
[----:B------:R-:W-:Y:S05]  /*48e0*/  BSYNC B3 ;  /* 0x0000000000037941 */ /* 0x000fea0003800000 */
.L_x_51825:
        /* <DEDUP_REMOVED lines=16> */
.L_x_51831:
[----:B------:R-:W-:Y:S05]  /*49f0*/  BSYNC B4 ;  /* 0x0000000000047941 */ /* 0x000fea0003800000 */
.L_x_51830:
        /* <DEDUP_REMOVED lines=44> */
.L_x_51829:
[----:B------:R-:W-:Y:S05]  /*4cc0*/  BSYNC B3 ;  /* 0x0000000000037941 */ /* 0x000fea0003800000 */
.L_x_51828:
[----:B------:R1:W2:Y:S02]  /*4cd0*/  I2F.U32 R8, R13 ;  /* 0x0000000d00087306 */ /* 0x0002a40000201000 */
[----:B-1----:R-:W-:-:S04]  /*4ce0*/  IMAD.MOV.U32 R13, RZ, RZ, 0x2f800000 ;  /* 0x2f800000ff0d7424 */ /* 0x002fc800078e00ff */
[----:B--2---:R-:W-:-:S05]  /*4cf0*/  FFMA.FTZ R8, R8, R13, 1.1641532182693481445e-10 ;  /* 0x2f00000008087423 */ /* 0x004fca000001000d */
        /* <DEDUP_REMOVED lines=8> */
.L_x_51824:
[----:B------:R-:W-:Y:S05]  /*4d80*/  BSYNC B2 ;  /* 0x0000000000027941 */ /* 0x000fea0003800000 */
.L_x_51823:
        /* <DEDUP_REMOVED lines=18> */
.L_x_51835:
[----:B------:R-:W-:Y:S02]  /*4eb0*/  IMAD.MOV.U32 R8, RZ, RZ, R10 ;  /* 0x000000ffff087224 */ /* 0x000fe400078e000a */
.L_x_51836:
[----:B------:R-:W-:Y:S05]  /*4ec0*/  BSYNC B3 ;  /* 0x0000000000037941 */ /* 0x000fea0003800000 */
.L_x_51834:
        /* <DEDUP_REMOVED lines=16> */
.L_x_51840:
[----:B------:R-:W-:Y:S05]  /*4fd0*/  BSYNC B4 ;  /* 0x0000000000047941 */ /* 0x000fea0003800000 */
.L_x_51839:
        /* <DEDUP_REMOVED lines=44> */
.L_x_51838:
[----:B------:R-:W-:Y:S05]  /*52a0*/  BSYNC B3 ;  /* 0x0000000000037941 */ /* 0x000fea0003800000 */
.L_x_51837:
[----:B------:R-:W1:Y:S01]  /*52b0*/  I2F.U32 R8, R8 ;  /* 0x0000000800087306 */ /* 0x000e620000201000 */
[----:B------:R-:W-:-:S04]  /*52c0*/  IMAD.MOV.U32 R14, RZ, RZ, 0x2f800000 ;  /* 0x2f800000ff0e7424 */ /* 0x000fc800078e00ff */
[----:B-1----:R-:W-:-:S05]  /*52d0*/  FFMA.FTZ R8, R8, R14, 1.1641532182693481445e-10 ;  /* 0x2f00000008087423 */ /* 0x002fca000001000e */
        /* <DEDUP_REMOVED lines=8> */
.L_x_51833:
[----:B------:R-:W-:Y:S05]  /*5360*/  BSYNC B2 ;  /* 0x0000000000027941 */ /* 0x000fea0003800000 */
.L_x_51832:
        /* <DEDUP_REMOVED lines=18> */
.L_x_51844:
[----:B------:R-:W-:Y:S02]  /*5490*/  IMAD.MOV.U32 R8, RZ, RZ, R10 ;  /* 0x000000ffff087224 */ /* 0x000fe400078e000a */
.L_x_51845:
[----:B------:R-:W-:Y:S05]  /*54a0*/  BSYNC B3 ;  /* 0x0000000000037941 */ /* 0x000fea0003800000 */
.L_x_51843:
        /* <DEDUP_REMOVED lines=16> */
.L_x_51849:
[----:B------:R-:W-:Y:S05]  /*55b0*/  BSYNC B4 ;  /* 0x0000000000047941 */ /* 0x000fea0003800000 */
.L_x_51848:
        /* <DEDUP_REMOVED lines=44> */
.L_x_51847:
[----:B------:R-:W-:Y:S05]  /*5880*/  BSYNC B3 ;  /* 0x0000000000037941 */ /* 0x000fea0003800000 */
.L_x_51846:
[----:B------:R-:W1:Y:S01]  /*5890*/  I2F.U32 R8, R8 ;  /* 0x0000000800087306 */ /* 0x000e620000201000 */
[----:B------:R-:W-:-:S04]  /*58a0*/  IMAD.MOV.U32 R15, RZ, RZ, 0x2f800000 ;  /* 0x2f800000ff0f7424 */ /* 0x000fc800078e00ff */
        /* <DEDUP_REMOVED lines=9> */
.L_x_51842:
[----:B------:R-:W-:Y:S05]  /*5940*/  BSYNC B2 ;  /* 0x0000000000027941 */ /* 0x000fea0003800000 */
.L_x_51841:
        /* <DEDUP_REMOVED lines=18> */
.L_x_51853:
[----:B------:R-:W-:Y:S02]  /*5a70*/  IMAD.MOV.U32 R135, RZ, RZ, R10 ;  /* 0x000000ffff877224 */ /* 0x000fe400078e000a */
.L_x_51854:
[----:B------:R-:W-:Y:S05]  /*5a80*/  BSYNC B3 ;  /* 0x0000000000037941 */ /* 0x000fea0003800000 */
.L_x_51852:
        /* <DEDUP_REMOVED lines=16> */
.L_x_51858:
[----:B------:R-:W-:Y:S05]  /*5b90*/  BSYNC B4 ;  /* 0x0000000000047941 */ /* 0x000fea0003800000 */
.L_x_51857:
        /* <DEDUP_REMOVED lines=44> */
.L_x_51856:
[----:B------:R-:W-:Y:S05]  /*5e60*/  BSYNC B3 ;  /* 0x0000000000037941 */ /* 0x000fea0003800000 */
.L_x_51855:
[----:B------:R-:W1:Y:S01]  /*5e70*/  I2F.U32 R135, R135 ;  /* 0x0000008700877306 */ /* 0x000e620000201000 */
[----:B------:R-:W-:-:S04]  /*5e80*/  IMAD.MOV.U32 R136, RZ, RZ, 0x2f800000 ;  /* 0x2f800000ff887424 */ /* 0x000fc800078e00ff */
[----:B-1----:R-:W-:-:S05]  /*5e90*/  FFMA.FTZ R135, R135, R136, 1.1641532182693481445e-10 ;  /* 0x2f00000087877423 */ /* 0x002fca0000010088 */
        /* <DEDUP_REMOVED lines=8> */
.L_x_51851:
[----:B------:R-:W-:Y:S05]  /*5f20*/  BSYNC B2 ;  /* 0x0000000000027941 */ /* 0x000fea0003800000 */
.L_x_51850:
        /* <DEDUP_REMOVED lines=18> */
.L_x_51862:
[----:B------:R-:W-:Y:S02]  /*6050*/  IMAD.MOV.U32 R138, RZ, RZ, R10 ;  /* 0x000000ffff8a7224 */ /* 0x000fe400078e000a */
.L_x_51863:
[----:B------:R-:W-:Y:S05]  /*6060*/  BSYNC B3 ;  /* 0x0000000000037941 */ /* 0x000fea0003800000 */
.L_x_51861:
        /* <DEDUP_REMOVED lines=16> */
.L_x_51867:
[----:B------:R-:W-:Y:S05]  /*6170*/  BSYNC B4 ;  /* 0x0000000000047941 */ /* 0x000fea0003800000 */
.L_x_51866:
        /* <DEDUP_REMOVED lines=44> */
.L_x_51865:
[----:B------:R-:W-:Y:S05]  /*6440*/  BSYNC B3 ;  /* 0x0000000000037941 */ /* 0x000fea0003800000 */
.L_x_51864:
[----:B------:R-:W1:Y:S01]  /*6450*/  I2F.U32 R8, R138 ;  /* 0x0000008a00087306 */ /* 0x000e620000201000 */
[----:B------:R-:W-:-:S04]  /*6460*/  IMAD.MOV.U32 R136, RZ, RZ, 0x2f800000 ;  /* 0x2f800000ff887424 */ /* 0x000fc800078e00ff */
[----:B-1----:R-:W-:-:S05]  /*6470*/  FFMA.FTZ R8, R8, R136, 1.1641532182693481445e-10 ;  /* 0x2f00000008087423 */ /* 0x002fca0000010088 */
        /* <DEDUP_REMOVED lines=8> */
.L_x_51860:
[----:B------:R-:W-:Y:S05]  /*6500*/  BSYNC B2 ;  /* 0x0000000000027941 */ /* 0x000fea0003800000 */
.L_x_51859:
        /* <DEDUP_REMOVED lines=18> */
.L_x_51871:
[----:B------:R-:W-:Y:S02]  /*6630*/  IMAD.MOV.U32 R8, RZ, RZ, R10 ;  /* 0x000000ffff087224 */ /* 0x000fe400078e000a */
.L_x_51872:
[----:B------:R-:W-:Y:S05]  /*6640*/  BSYNC B3 ;  /* 0x0000000000037941 */ /* 0x000fea0003800000 */
.L_x_51870:
        /* <DEDUP_REMOVED lines=16> */
.L_x_51876:
[----:B------:R-:W-:Y:S05]  /*6750*/  BSYNC B4 ;  /* 0x0000000000047941 */ /* 0x000fea0003800000 */
.L_x_51875:
        /* <DEDUP_REMOVED lines=44> */
.L_x_51874:
[----:B------:R-:W-:Y:S05]  /*6a20*/  BSYNC B3 ;  /* 0x0000000000037941 */ /* 0x000fea0003800000 */
.L_x_51873:
[----:B------:R-:W1:Y:S01]  /*6a30*/  I2F.U32 R8, R8 ;  /* 0x0000000800087306 */ /* 0x000e620000201000 */
[----:B------:R-:W-:-:S04]  /*6a40*/  IMAD.MOV.U32 R137, RZ, RZ, 0x2f800000 ;  /* 0x2f800000ff897424 */ /* 0x000fc800078e00ff */
[----:B-1----:R-:W-:-:S05]  /*6a50*/  FFMA.FTZ R8, R8, R137, 1.1641532182693481445e-10 ;  /* 0x2f00000008087423 */ /* 0x002fca0000010089 */
        /* <DEDUP_REMOVED lines=8> */
.L_x_51869:
[----:B------:R-:W-:Y:S05]  /*6ae0*/  BSYNC B2 ;  /* 0x0000000000027941 */ /* 0x000fea0003800000 */
.L_x_51868:
        /* <DEDUP_REMOVED lines=18> */
.L_x_51880:
[----:B------:R-:W-:Y:S02]  /*6c10*/  IMAD.MOV.U32 R8, RZ, RZ, R10 ;  /* 0x000000ffff087224 */ /* 0x000fe400078e000a */
.L_x_51881:
[----:B------:R-:W-:Y:S05]  /*6c20*/  BSYNC B3 ;  /* 0x0000000000037941 */ /* 0x000fea0003800000 */
.L_x_51879:
        /* <DEDUP_REMOVED lines=16> */
.L_x_51885:
[----:B------:R-:W-:Y:S05]  /*6d30*/  BSYNC B4 ;  /* 0x0000000000047941 */ /* 0x000fea0003800000 */
.L_x_51884:
        /* <DEDUP_REMOVED lines=44> */
.L_x_51883:
[----:B------:R-:W-:Y:S05]  /*7000*/  BSYNC B3 ;  /* 0x0000000000037941 */ /* 0x000fea0003800000 */
.L_x_51882:
        /* <DEDUP_REMOVED lines=11> */
.L_x_51878:
[----:B------:R-:W-:Y:S05]  /*70c0*/  BSYNC B2 ;  /* 0x0000000000027941 */ /* 0x000fea0003800000 */
.L_x_51877:
        /* <DEDUP_REMOVED lines=18> */
.L_x_51889:
[----:B------:R-:W-:Y:S02]  /*71f0*/  IMAD.MOV.U32 R139, RZ, RZ, R10 ;  /* 0x000000ffff8b7224 */ /* 0x000fe400078e000a */
.L_x_51890:
[----:B------:R-:W-:Y:S05]  /*7200*/  BSYNC B3 ;  /* 0x0000000000037941 */ /* 0x000fea0003800000 */
.L_x_51888:
        /* <DEDUP_REMOVED lines=16> */
.L_x_51894:
[----:B------:R-:W-:Y:S05]  /*7310*/  BSYNC B4 ;  /* 0x0000000000047941 */ /* 0x000fea0003800000 */
.L_x_51893:
        /* <DEDUP_REMOVED lines=44> */
.L_x_51892:
[----:B------:R-:W-:Y:S05]  /*75e0*/  BSYNC B3 ;  /* 0x0000000000037941 */ /* 0x000fea0003800000 */
.L_x_51891:
[----:B------:R-:W1:Y:S01]  /*75f0*/  I2F.U32 R139, R139 ;  /* 0x0000008b008b7306 */ /* 0x000e620000201000 */
[----:B------:R-:W-:-:S04]  /*7600*/  IMAD.MOV.U32 R207, RZ, RZ, 0x2f800000 ;  /* 0x2f800000ffcf7424 */ /* 0x000fc800078e00ff */
[----:B-1----:R-:W-:-:S05]  /*7610*/  FFMA.FTZ R139, R139, R207, 1.1641532182693481445e-10 ;  /* 0x2f0000008b8b7423 */ /* 0x002fca00000100cf */
        /* <DEDUP_REMOVED lines=8> */
.L_x_51887:
[----:B------:R-:W-:Y:S05]  /*76a0*/  BSYNC B2 ;  /* 0x0000000000027941 */ /* 0x000fea0003800000 */
.L_x_51886:
        /* <DEDUP_REMOVED lines=26> */
.L_x_51896:
[----:B------:R-:W-:Y:S05]  /*7850*/  BSYNC B2 ;  /* 0x0000000000027941 */ /* 0x000fea0003800000 */
.L_x_51895:
[----:B------:R-:W-:Y:S02]  /*7860*/  IADD3 R206, R206, 0x20, RZ ;  /* 0x00000020cece7810 */ /* 0x000fe40007ffe0ff */
[----:B------:R-:W-:Y:S02]  /*7870*/  IADD3 R205, R205, 0x20, RZ ;  /* 0x00000020cdcd7810 */ /* 0x000fe40007ffe0ff */
.L_x_51822:
[----:B------:R-:W-:Y:S05]  /*7880*/  BSYNC B1 ;  /* 0x0000000000017941 */ /* 0x000fea0003800000 */
.L_x_51821:
        /* <DEDUP_REMOVED lines=31> */
.L_x_51902:
[----:B------:R-:W-:Y:S02]  /*7a80*/  IMAD.MOV.U32 R13, RZ, RZ, R10 ;  /* 0x000000ffff0d7224 */ /* 0x000fe400078e000a */
.L_x_51903:
[----:B------:R-:W-:Y:S05]  /*7a90*/  BSYNC B3 ;  /* 0x0000000000037941 */ /* 0x000fea0003800000 */
.L_x_51901:
        /* <DEDUP_REMOVED lines=16> */
.L_x_51907:
[----:B------:R-:W-:Y:S05]  /*7ba0*/  BSYNC B4 ;  /* 0x0000000000047941 */ /* 0x000fea0003800000 */
.L_x_51906:
        /* <DEDUP_REMOVED lines=44> */
.L_x_51905:
[----:B------:R-:W-:Y:S05]  /*7e70*/  BSYNC B3 ;  /* 0x0000000000037941 */ /* 0x000fea0003800000 */
.L_x_51904:
        /* <DEDUP_REMOVED lines=11> */
.L_x_51900:
[----:B------:R-:W-:Y:S05]  /*7f30*/  BSYNC B2 ;  /* 0x0000000000027941 */ /* 0x000fea0003800000 */
.L_x_51899:
        /* <DEDUP_REMOVED lines=18> */
.L_x_51911:
[----:B------:R-:W-:Y:S02]  /*8060*/  IMAD.MOV.U32 R8, RZ, RZ, R10 ;  /* 0x000000ffff087224 */ /* 0x000fe400078e000a */
.L_x_51912:
[----:B------:R-:W-:Y:S05]  /*8070*/  BSYNC B3 ;  /* 0x0000000000037941 */ /* 0x000fea0003800000 */
.L_x_51910:
        /* <DEDUP_REMOVED lines=16> */
.L_x_51916:
[----:B------:R-:W-:Y:S05]  /*8180*/  BSYNC B4 ;  /* 0x0000000000047941 */ /* 0x000fea0003800000 */
.L_x_51915:
        /* <DEDUP_REMOVED lines=44> */
.L_x_51914:
[----:B------:R-:W-:Y:S05]  /*8450*/  BSYNC B3 ;  /* 0x0000000000037941 */ /* 0x000fea0003800000 */
.L_x_51913:
        /* <DEDUP_REMOVED lines=11> */
.L_x_51909:
[----:B------:R-:W-:Y:S05]  /*8510*/  BSYNC B2 ;  /* 0x0000000000027941 */ /* 0x000fea0003800000 */
.L_x_51908:
        /* <DEDUP_REMOVED lines=18> */
.L_x_51920:
[----:B------:R-:W-:Y:S02]  /*8640*/  IMAD.MOV.U32 R8, RZ, RZ, R10 ;  /* 0x000000ffff087224 */ /* 0x000fe400078e000a */
.L_x_51921:
[----:B------:R-:W-:Y:S05]  /*8650*/  BSYNC B3 ;  /* 0x0000000000037941 */ /* 0x000fea0003800000 */
.L_x_51919:
        /* <DEDUP_REMOVED lines=16> */
.L_x_51925:
[----:B------:R-:W-:Y:S05]  /*8760*/  BSYNC B4 ;  /* 0x0000000000047941 */ /* 0x000fea0003800000 */
.L_x_51924:
        /* <DEDUP_REMOVED lines=44> */
.L_x_51923:
[----:B------:R-:W-:Y:S05]  /*8a30*/  BSYNC B3 ;  /* 0x0000000000037941 */ /* 0x000fea0003800000 */
.L_x_51922:
        /* <DEDUP_REMOVED lines=11> */
.L_x_51918:
[----:B------:R-:W-:Y:S05]  /*8af0*/  BSYNC B2 ;  /* 0x0000000000027941 */ /* 0x000fea0003800000 */
.L_x_51917:
        /* <DEDUP_REMOVED lines=18> */
.L_x_51929:
[----:B------:R-:W-:Y:S02]  /*8c20*/  IMAD.MOV.U32 R143, RZ, RZ, R10 ;  /* 0x000000ffff8f7224 */ /* 0x000fe400078e000a */
.L_x_51930:
[----:B------:R-:W-:Y:S05]  /*8c30*/  BSYNC B3 ;  /* 0x0000000000037941 */ /* 0x000fea0003800000 */
.L_x_51928:
        /* <DEDUP_REMOVED lines=16> */
.L_x_51934:
[----:B------:R-:W-:Y:S05]  /*8d40*/  BSYNC B4 ;  /* 0x0000000000047941 */ /* 0x000fea0003800000 */
.L_x_51933:
        /* <DEDUP_REMOVED lines=44> */
.L_x_51932:
[----:B------:R-:W-:Y:S05]  /*9010*/  BSYNC B3 ;  /* 0x0000000000037941 */ /* 0x000fea0003800000 */
.L_x_51931:
        /* <DEDUP_REMOVED lines=11> */
.L_x_51927:
[----:B------:R-:W-:Y:S05]  /*90d0*/  BSYNC B2 ;  /* 0x0000000000027941 */ /* 0x000fea0003800000 */
.L_x_51926:
        /* <DEDUP_REMOVED lines=18> */
.L_x_51938:
[----:B------:R-:W-:Y:S02]  /*9200*/  IMAD.MOV.U32 R146, RZ, RZ, R10 ;  /* 0x000000ffff927224 */ /* 0x000fe400078e000a */
.L_x_51939:
[----:B------:R-:W-:Y:S05]  /*9210*/  BSYNC B3 ;  /* 0x0000000000037941 */ /* 0x000fea0003800000 */
.L_x_51937:
        /* <DEDUP_REMOVED lines=16> */
.L_x_51943:
[----:B------:R-:W-:Y:S05]  /*9320*/  BSYNC B4 ;  /* 0x0000000000047941 */ /* 0x000fea0003800000 */
.L_x_51942:
        /* <DEDUP_REMOVED lines=44> */
.L_x_51941:
[----:B------:R-:W-:Y:S05]  /*95f0*/  BSYNC B3 ;  /* 0x0000000000037941 */ /* 0x000fea0003800000 */
.L_x_51940:
        /* <DEDUP_REMOVED lines=11> */
.L_x_51936:
[----:B------:R-:W-:Y:S05]  /*96b0*/  BSYNC B2 ;  /* 0x0000000000027941 */ /* 0x000fea0003800000 */
.L_x_51935:
        /* <DEDUP_REMOVED lines=18> */
.L_x_51947:
[----:B------:R-:W-:Y:S02]  /*97e0*/  IMAD.MOV.U32 R8, RZ, RZ, R10 ;  /* 0x000000ffff087224 */ /* 0x000fe400078e000a */
.L_x_51948:
[----:B------:R-:W-:Y:S05]  /*97f0*/  BSYNC B3 ;  /* 0x0000000000037941 */ /* 0x000fea0003800000 */
.L_x_51946:
        /* <DEDUP_REMOVED lines=16> */
.L_x_51952:
[----:B------:R-:W-:Y:S05]  /*9900*/  BSYNC B4 ;  /* 0x0000000000047941 */ /* 0x000fea0003800000 */
.L_x_51951:
        /* <DEDUP_REMOVED lines=44> */
.L_x_51950:
[----:B------:R-:W-:Y:S05]  /*9bd0*/  BSYNC B3 ;  /* 0x0000000000037941 */ /* 0x000fea0003800000 */
.L_x_51949:
        /* <DEDUP_REMOVED lines=11> */
.L_x_51945:
[----:B------:R-:W-:Y:S05]  /*9c90*/  BSYNC B2 ;  /* 0x0000000000027941 */ /* 0x000fea0003800000 */
.L_x_51944:
        /* <DEDUP_REMOVED lines=18> */
.L_x_51956:
[----:B------:R-:W-:Y:S02]  /*9dc0*/  IMAD.MOV.U32 R8, RZ, RZ, R10 ;  /* 0x000000ffff087224 */ /* 0x000fe400078e000a */
.L_x_51957:
[----:B------:R-:W-:Y:S05]  /*9dd0*/  BSYNC B3 ;  /* 0x0000000000037941 */ /* 0x000fea0003800000 */
.L_x_51955:
        /* <DEDUP_REMOVED lines=16> */
.L_x_51961:
[----:B------:R-:W-:Y:S05]  /*9ee0*/  BSYNC B4 ;  /* 0x0000000000047941 */ /* 0x000fea0003800000 */
.L_x_51960:
        /* <DEDUP_REMOVED lines=44> */
.L_x_51959:
[----:B------:R-:W-:Y:S05]  /*a1b0*/  BSYNC B3 ;  /* 0x0000000000037941 */ /* 0x000fea0003800000 */
.L_x_51958:
        /* <DEDUP_REMOVED lines=11> */
.L_x_51954:
[----:B------:R-:W-:Y:S05]  /*a270*/  BSYNC B2 ;  /* 0x0000000000027941 */ /* 0x000fea0003800000 */
.L_x_51953:
        /* <DEDUP_REMOVED lines=18> */
.L_x_51965:
[----:B------:R-:W-:Y:S02]  /*a3a0*/  IMAD.MOV.U32 R147, RZ, RZ, R10 ;  /* 0x000000ffff937224 */ /* 0x000fe400078e000a */
.L_x_51966:
[----:B------:R-:W-:Y:S05]  /*a3b0*/  BSYNC B3 ;  /* 0x0000000000037941 */ /* 0x000fea0003800000 */
.L_x_51964:
        /* <DEDUP_REMOVED lines=16> */
.L_x_51970:
[----:B------:R-:W-:Y:S05]  /*a4c0*/  BSYNC B4 ;  /* 0x0000000000047941 */ /* 0x000fea0003800000 */
.L_x_51969:
        /* <DEDUP_REMOVED lines=44> */
.L_x_51968:
[----:B------:R-:W-:Y:S05]  /*a790*/  BSYNC B3 ;  /* 0x0000000000037941 */ /* 0x000fea0003800000 */
.L_x_51967:
        /* <DEDUP_REMOVED lines=11> */
.L_x_51963:
[----:B------:R-:W-:Y:S05]  /*a850*/  BSYNC B2 ;  /* 0x0000000000027941 */ /* 0x000fea0003800000 */
.L_x_51962:
        /* <DEDUP_REMOVED lines=26> */
.L_x_51972:
[----:B------:R-:W-:Y:S05]  /*aa00*/  BSYNC B2 ;  /* 0x0000000000027941 */ /* 0x000fea0003800000 */
.L_x_51971:
[----:B------:R-:W-:Y:S02]  /*aa10*/  IADD3 R206, R206, 0x20, RZ ;  /* 0x00000020cece7810 */ /* 0x000fe40007ffe0ff */
[----:B------:R-:W-:Y:S02]  /*aa20*/  IADD3 R205, R205, 0x20, RZ ;  /* 0x00000020cdcd7810 */ /* 0x000fe40007ffe0ff */
.L_x_51898:
[----:B------:R-:W-:Y:S05]  /*aa30*/  BSYNC B1 ;  /* 0x0000000000017941 */ /* 0x000fea0003800000 */
.L_x_51897:
        /* <DEDUP_REMOVED lines=31> */
.L_x_51978:
[----:B------:R-:W-:Y:S02]  /*ac30*/  IMAD.MOV.U32 R13, RZ, RZ, R10 ;  /* 0x000000ffff0d7224 */ /* 0x000fe400078e000a */
.L_x_51979:
[----:B------:R-:W-:Y:S05]  /*ac40*/  BSYNC B3 ;  /* 0x0000000000037941 */ /* 0x000fea0003800000 */
.L_x_51977:
        /* <DEDUP_REMOVED lines=16> */
.L_x_51983:
[----:B------:R-:W-:Y:S05]  /*ad50*/  BSYNC B4 ;  /* 0x0000000000047941 */ /* 0x000fea0003800000 */
.L_x_51982:
        /* <DEDUP_REMOVED lines=44> */
.L_x_51981:
[----:B------:R-:W-:Y:S05]  /*b020*/  BSYNC B3 ;  /* 0x0000000000037941 */ /* 0x000fea0003800000 */
.L_x_51980:
        /* <DEDUP_REMOVED lines=11> */
.L_x_51976:
[----:B------:R-:W-:Y:S05]  /*b0e0*/  BSYNC B2 ;  /* 0x0000000000027941 */ /* 0x000fea0003800000 */
.L_x_51975:
        /* <DEDUP_REMOVED lines=18> */
.L_x_51987:
[----:B------:R-:W-:Y:S02]  /*b210*/  IMAD.MOV.U32 R8, RZ, RZ, R10 ;  /* 0x000000ffff087224 */ /* 0x000fe400078e000a */
.L_x_51988:
[----:B------:R-:W-:Y:S05]  /*b220*/  BSYNC B3 ;  /* 0x0000000000037941 */ /* 0x000fea0003800000 */
.L_x_51986:
        /* <DEDUP_REMOVED lines=16> */
.L_x_51992:
[----:B------:R-:W-:Y:S05]  /*b330*/  BSYNC B4 ;  /* 0x0000000000047941 */ /* 0x000fea0003800000 */
.L_x_51991:
        /* <DEDUP_REMOVED lines=44> */
.L_x_51990:
[----:B------:R-:W-:Y:S05]  /*b600*/  BSYNC B3 ;  /* 0x0000000000037941 */ /* 0x000fea0003800000 */
.L_x_51989:
        /* <DEDUP_REMOVED lines=11> */
.L_x_51985:
[----:B------:R-:W-:Y:S05]  /*b6c0*/  BSYNC B2 ;  /* 0x0000000000027941 */ /* 0x000fea0003800000 */
.L_x_51984:
        /* <DEDUP_REMOVED lines=18> */
.L_x_51996:
[----:B------:R-:W-:Y:S02]  /*b7f0*/  IMAD.MOV.U32 R8, RZ, RZ, R10 ;  /* 0x000000ffff087224 */ /* 0x000fe400078e000a */
.L_x_51997:
[----:B------:R-:W-:Y:S05]  /*b800*/  BSYNC B3 ;  /* 0x0000000000037941 */ /* 0x000fea0003800000 */
.L_x_51995:
        /* <DEDUP_REMOVED lines=16> */
.L_x_52001:
[----:B------:R-:W-:Y:S05]  /*b910*/  BSYNC B4 ;  /* 0x0000000000047941 */ /* 0x000fea0003800000 */
.L_x_52000:
        /* <DEDUP_REMOVED lines=44> */
.L_x_51999:
[----:B------:R-:W-:Y:S05]  /*bbe0*/  BSYNC B3 ;  /* 0x0000000000037941 */ /* 0x000fea0003800000 */
.L_x_51998:
        /* <DEDUP_REMOVED lines=11> */
.L_x_51994:
[----:B------:R-:W-:Y:S05]  /*bca0*/  BSYNC B2 ;  /* 0x0000000000027941 */ /* 0x000fea0003800000 */
.L_x_51993:
        /* <DEDUP_REMOVED lines=18> */
.L_x_52005:
[----:B------:R-:W-:Y:S02]  /*bdd0*/  IMAD.MOV.U32 R151, RZ, RZ, R10 ;  /* 0x000000ffff977224 */ /* 0x000fe400078e000a */
.L_x_52006:
[----:B------:R-:W-:Y:S05]  /*bde0*/  BSYNC B3 ;  /* 0x0000000000037941 */ /* 0x000fea0003800000 */
.L_x_52004:
        /* <DEDUP_REMOVED lines=16> */
.L_x_52010:
[----:B------:R-:W-:Y:S05]  /*bef0*/  BSYNC B4 ;  /* 0x0000000000047941 */ /* 0x000fea0003800000 */
.L_x_52009:
        /* <DEDUP_REMOVED lines=44> */
.L_x_52008:
[----:B------:R-:W-:Y:S05]  /*c1c0*/  BSYNC B3 ;  /* 0x0000000000037941 */ /* 0x000fea0003800000 */
.L_x_52007:
        /* <DEDUP_REMOVED lines=11> */
.L_x_52003:
[----:B------:R-:W-:Y:S05]  /*c280*/  BSYNC B2 ;  /* 0x0000000000027941 */ /* 0x000fea0003800000 */
.L_x_52002:
        /* <DEDUP_REMOVED lines=18> */
.L_x_52014:
[----:B------:R-:W-:Y:S02]  /*c3b0*/  IMAD.MOV.U32 R154, RZ, RZ, R10 ;  /* 0x000000ffff9a7224 */ /* 0x000fe400078e000a */
.L_x_52015:
[----:B------:R-:W-:Y:S05]  /*c3c0*/  BSYNC B3 ;  /* 0x0000000000037941 */ /* 0x000fea0003800000 */
.L_x_52013:
        /* <DEDUP_REMOVED lines=16> */
.L_x_52019:
[----:B------:R-:W-:Y:S05]  /*c4d0*/  BSYNC B4 ;  /* 0x0000000000047941 */ /* 0x000fea0003800000 */
.L_x_52018:
        /* <DEDUP_REMOVED lines=44> */
.L_x_52017:
[----:B------:R-:W-:Y:S05]  /*c7a0*/  BSYNC B3 ;  /* 0x0000000000037941 */ /* 0x000fea0003800000 */
.L_x_52016:
        /* <DEDUP_REMOVED lines=11> */
.L_x_52012:
[----:B------:R-:W-:Y:S05]  /*c860*/  BSYNC B2 ;  /* 0x0000000000027941 */ /* 0x000fea0003800000 */
.L_x_52011:
        /* <DEDUP_REMOVED lines=18> */
.L_x_52023:
[----:B------:R-:W-:Y:S02]  /*c990*/  IMAD.MOV.U32 R8, RZ, RZ, R10 ;  /* 0x000000ffff087224 */ /* 0x000fe400078e000a */
.L_x_52024:
[----:B------:R-:W-:Y:S05]  /*c9a0*/  BSYNC B3 ;  /* 0x0000000000037941 */ /* 0x000fea0003800000 */
.L_x_52022:
        /* <DEDUP_REMOVED lines=16> */
.L_x_52028:
[----:B------:R-:W-:Y:S05]  /*cab0*/  BSYNC B4 ;  /* 0x0000000000047941 */ /* 0x000fea0003800000 */
.L_x_52027:
        /* <DEDUP_REMOVED lines=44> */
.L_x_52026:
[----:B------:R-:W-:Y:S05]  /*cd80*/  BSYNC B3 ;  /* 0x0000000000037941 */ /* 0x000fea0003800000 */
.L_x_52025:
        /* <DEDUP_REMOVED lines=11> */
.L_x_52021:
[----:B------:R-:W-:Y:S05]  /*ce40*/  BSYNC B2 ;  /* 0x0000000000027941 */ /* 0x000fea0003800000 */
.L_x_52020:
        /* <DEDUP_REMOVED lines=18> */
.L_x_52032:
[----:B------:R-:W-:Y:S02]  /*cf70*/  IMAD.MOV.U32 R8, RZ, RZ, R10 ;  /* 0x000000ffff087224 */ /* 0x000fe400078e000a */
.L_x_52033:
[----:B------:R-:W-:Y:S05]  /*cf80*/  BSYNC B3 ;  /* 0x0000000000037941 */ /* 0x000fea0003800000 */
.L_x_52031:
        /* <DEDUP_REMOVED lines=16> */
.L_x_52037:
[----:B------:R-:W-:Y:S05]  /*d090*/  BSYNC B4 ;  /* 0x0000000000047941 */ /* 0x000fea0003800000 */
.L_x_52036:
        /* <DEDUP_REMOVED lines=44> */
.L_x_52035:
[----:B------:R-:W-:Y:S05]  /*d360*/  BSYNC B3 ;  /* 0x0000000000037941 */ /* 0x000fea0003800000 */
.L_x_52034:
        /* <DEDUP_REMOVED lines=11> */
.L_x_52030:
[----:B------:R-:W-:Y:S05]  /*d420*/  BSYNC B2 ;  /* 0x0000000000027941 */ /* 0x000fea0003800000 */
.L_x_52029:
        /* <DEDUP_REMOVED lines=18> */
.L_x_52041:
[----:B------:R-:W-:Y:S02]  /*d550*/  IMAD.MOV.U32 R155, RZ, RZ, R10 ;  /* 0x000000ffff9b7224 */ /* 0x000fe400078e000a */
.L_x_52042:
[----:B------:R-:W-:Y:S05]  /*d560*/  BSYNC B3 ;  /* 0x0000000000037941 */ /* 0x000fea0003800000 */
.L_x_52040:
        /* <DEDUP_REMOVED lines=16> */
.L_x_52046:
[----:B------:R-:W-:Y:S05]  /*d670*/  BSYNC B4 ;  /* 0x0000000000047941 */ /* 0x000fea0003800000 */
.L_x_52045:
        /* <DEDUP_REMOVED lines=44> */
.L_x_52044:
[----:B------:R-:W-:Y:S05]  /*d940*/  BSYNC B3 ;  /* 0x0000000000037941 */ /* 0x000fea0003800000 */
.L_x_52043:
        /* <DEDUP_REMOVED lines=11> */
.L_x_52039:
[----:B------:R-:W-:Y:S05]  /*da00*/  BSYNC B2 ;  /* 0x0000000000027941 */ /* 0x000fea0003800000 */
.L_x_52038:
        /* <DEDUP_REMOVED lines=26> */
.L_x_52048:
[----:B------:R-:W-:Y:S05]  /*dbb0*/  BSYNC B2 ;  /* 0x0000000000027941 */ /* 0x000fea0003800000 */
.L_x_52047:
[----:B------:R-:W-:Y:S02]  /*dbc0*/  IADD3 R206, R206, 0x20, RZ ;  /* 0x00000020cece7810 */ /* 0x000fe40007ffe0ff */
[----:B------:R-:W-:Y:S02]  /*dbd0*/  IADD3 R205, R205, 0x20, RZ ;  /* 0x00000020cdcd7810 */ /* 0x000fe40007ffe0ff */
.L_x_51974:
[----:B------:R-:W-:Y:S05]  /*dbe0*/  BSYNC B1 ;  /* 0x0000000000017941 */ /* 0x000fea0003800000 */
.L_x_51973:
        /* <DEDUP_REMOVED lines=31> */
.L_x_52054:
[----:B------:R-:W-:Y:S02]  /*dde0*/  MOV R13, R10 ;  /* 0x0000000a000d7202 */ /* 0x000fe40000000f00 */
.L_x_52055:
[----:B------:R-:W-:Y:S05]  /*ddf0*/  BSYNC B3 ;  /* 0x0000000000037941 */ /* 0x000fea0003800000 */
.L_x_52053:
        /* <DEDUP_REMOVED lines=16> */
.L_x_52059:
[----:B------:R-:W-:Y:S05]  /*df00*/  BSYNC B4 ;  /* 0x0000000000047941 */ /* 0x000fea0003800000 */
.L_x_52058:
        /* <DEDUP_REMOVED lines=44> */
.L_x_52057:
[----:B------:R-:W-:Y:S05]  /*e1d0*/  BSYNC B3 ;  /* 0x0000000000037941 */ /* 0x000fea0003800000 */
.L_x_52056:
        /* <DEDUP_REMOVED lines=11> */
.L_x_52052:
[----:B------:R-:W-:Y:S05]  /*e290*/  BSYNC B2 ;  /* 0x0000000000027941 */ /* 0x000fea0003800000 */
.L_x_52051:
        /* <DEDUP_REMOVED lines=18> */
.L_x_52063:
[----:B------:R-:W-:Y:S02]  /*e3c0*/  MOV R8, R10 ;  /* 0x0000000a00087202 */ /* 0x000fe40000000f00 */
.L_x_52064:
[----:B------:R-:W-:Y:S05]  /*e3d0*/  BSYNC B3 ;  /* 0x0000000000037941 */ /* 0x000fea0003800000 */
.L_x_52062:
        /* <DEDUP_REMOVED lines=16> */
.L_x_52068:
[----:B------:R-:W-:Y:S05]  /*e4e0*/  BSYNC B4 ;  /* 0x0000000000047941 */ /* 0x000fea0003800000 */
.L_x_52067:
        /* <DEDUP_REMOVED lines=44> */
.L_x_52066:
[----:B------:R-:W-:Y:S05]  /*e7b0*/  BSYNC B3 ;  /* 0x0000000000037941 */ /* 0x000fea0003800000 */
.L_x_52065:
        /* <DEDUP_REMOVED lines=11> */
.L_x_52061:
[----:B------:R-:W-:Y:S05]  /*e870*/  BSYNC B2 ;  /* 0x0000000000027941 */ /* 0x000fea0003800000 */
.L_x_52060:
        /* <DEDUP_REMOVED lines=18> */
.L_x_52072:
[----:B------:R-:W-:Y:S02]  /*e9a0*/  MOV R8, R10 ;  /* 0x0000000a00087202 */ /* 0x000fe40000000f00 */
.L_x_52073:
[----:B------:R-:W-:Y:S05]  /*e9b0*/  BSYNC B3 ;  /* 0x0000000000037941 */ /* 0x000fea0003800000 */
.L_x_52071:
        /* <DEDUP_REMOVED lines=16> */
.L_x_52077:
[----:B------:R-:W-:Y:S05]  /*eac0*/  BSYNC B4 ;  /* 0x0000000000047941 */ /* 0x000fea0003800000 */
.L_x_52076:
        /* <DEDUP_REMOVED lines=44> */
.L_x_52075:
[----:B------:R-:W-:Y:S05]  /*ed90*/  BSYNC B3 ;  /* 0x0000000000037941 */ /* 0x000fea0003800000 */
.L_x_52074:
        /* <DEDUP_REMOVED lines=11> */
.L_x_52070:
[----:B------:R-:W-:Y:S05]  /*ee50*/  BSYNC B2 ;  /* 0x0000000000027941 */ /* 0x000fea0003800000 */
.L_x_52069:
        /* <DEDUP_REMOVED lines=18> */
.L_x_52081:
[----:B------:R-:W-:Y:S02]  /*ef80*/  MOV R159, R10 ;  /* 0x0000000a009f7202 */ /* 0x000fe40000000f00 */
.L_x_52082:
[----:B------:R-:W-:Y:S05]  /*ef90*/  BSYNC B3 ;  /* 0x0000000000037941 */ /* 0x000fea0003800000 */
.L_x_52080:
        /* <DEDUP_REMOVED lines=16> */
.L_x_52086:
[----:B------:R-:W-:Y:S05]  /*f0a0*/  BSYNC B4 ;  /* 0x0000000000047941 */ /* 0x000fea0003800000 */
.L_x_52085:
        /* <DEDUP_REMOVED lines=44> */
.L_x_52084:
[----:B------:R-:W-:Y:S05]  /*f370*/  BSYNC B3 ;  /* 0x0000000000037941 */ /* 0x000fea0003800000 */
.L_x_52083:
        /* <DEDUP_REMOVED lines=11> */
.L_x_52079:
[----:B------:R-:W-:Y:S05]  /*f430*/  BSYNC B2 ;  /* 0x0000000000027941 */ /* 0x000fea0003800000 */
.L_x_52078:
        /* <DEDUP_REMOVED lines=18> */
.L_x_52090:
[----:B------:R-:W-:Y:S02]  /*f560*/  MOV R162, R10 ;  /* 0x0000000a00a27202 */ /* 0x000fe40000000f00 */
.L_x_52091:
[----:B------:R-:W-:Y:S05]  /*f570*/  BSYNC B3 ;  /* 0x0000000000037941 */ /* 0x000fea0003800000 */
.L_x_52089:
        /* <DEDUP_REMOVED lines=16> */
.L_x_52095:
[----:B------:R-:W-:Y:S05]  /*f680*/  BSYNC B4 ;  /* 0x0000000000047941 */ /* 0x000fea0003800000 */
.L_x_52094:
        /* <DEDUP_REMOVED lines=44> */
.L_x_52093:
[----:B------:R-:W-:Y:S05]  /*f950*/  BSYNC B3 ;  /* 0x0000000000037941 */ /* 0x000fea0003800000 */
.L_x_52092:
        /* <DEDUP_REMOVED lines=11> */
.L_x_52088:
[----:B------:R-:W-:Y:S05]  /*fa10*/  BSYNC B2 ;  /* 0x0000000000027941 */ /* 0x000fea0003800000 */
.L_x_52087:
        /* <DEDUP_REMOVED lines=18> */
.L_x_52099:
[----:B------:R-:W-:Y:S02]  /*fb40*/  MOV R8, R10 ;  /* 0x0000000a00087202 */ /* 0x000fe40000000f00 */
.L_x_52100:
[----:B------:R-:W-:Y:S05]  /*fb50*/  BSYNC B3 ;  /* 0x0000000000037941 */ /* 0x000fea0003800000 */
.L_x_52098:
        /* <DEDUP_REMOVED lines=16> */
.L_x_52104:
[----:B------:R-:W-:Y:S05]  /*fc60*/  BSYNC B4 ;  /* 0x0000000000047941 */ /* 0x000fea0003800000 */
.L_x_52103:
        /* <DEDUP_REMOVED lines=44> */
.L_x_52102:
[----:B------:R-:W-:Y:S05]  /*ff30*/  BSYNC B3 ;  /* 0x0000000000037941 */ /* 0x000fea0003800000 */
.L_x_52101:
        /* <DEDUP_REMOVED lines=11> */
.L_x_52097:
[----:B------:R-:W-:Y:S05]  /*fff0*/  BSYNC B2 ;  /* 0x0000000000027941 */ /* 0x000fea0003800000 */
.L_x_52096:
        /* <DEDUP_REMOVED lines=18> */
.L_x_52108:
[----:B------:R-:W-:Y:S02]  /*10120*/  MOV R8, R10 ;  /* 0x0000000a00087202 */ /* 0x000fe40000000f00 */
.L_x_52109:
[----:B------:R-:W-:Y:S05]  /*10130*/  BSYNC B3 ;  /* 0x0000000000037941 */ /* 0x000fea0003800000 */
.L_x_52107:
        /* <DEDUP_REMOVED lines=16> */
.L_x_52113:
[----:B------:R-:W-:Y:S05]  /*10240*/  BSYNC B4 ;  /* 0x0000000000047941 */ /* 0x000fea0003800000 */
.L_x_52112:
        /* <DEDUP_REMOVED lines=44> */
.L_x_52111:
[----:B------:R-:W-:Y:S05]  /*10510*/  BSYNC B3 ;  /* 0x0000000000037941 */ /* 0x000fea0003800000 */
.L_x_52110:
        /* <DEDUP_REMOVED lines=11> */
.L_x_52106:
[----:B------:R-:W-:Y:S05]  /*105d0*/  BSYNC B2 ;  /* 0x0000000000027941 */ /* 0x000fea0003800000 */
.L_x_52105:
        /* <DEDUP_REMOVED lines=18> */
.L_x_52117:
[----:B------:R-:W-:Y:S02]  /*10700*/  MOV R163, R10 ;  /* 0x0000000a00a37202 */ /* 0x000fe40000000f00 */
.L_x_52118:
[----:B------:R-:W-:Y:S05]  /*10710*/  BSYNC B3 ;  /* 0x0000000000037941 */ /* 0x000fea0003800000 */
.L_x_52116:
        /* <DEDUP_REMOVED lines=16> */
.L_x_52122:
[----:B------:R-:W-:Y:S05]  /*10820*/  BSYNC B4 ;  /* 0x0000000000047941 */ /* 0x000fea0003800000 */
.L_x_52121:
        /* <DEDUP_REMOVED lines=44> */
.L_x_52120:
[----:B------:R-:W-:Y:S05]  /*10af0*/  BSYNC B3 ;  /* 0x0000000000037941 */ /* 0x000fea0003800000 */
.L_x_52119:
        /* <DEDUP_REMOVED lines=11> */
.L_x_52115:
[----:B------:R-:W-:Y:S05]  /*10bb0*/  BSYNC B2 ;  /* 0x0000000000027941 */ /* 0x000fea0003800000 */
.L_x_52114:
        /* <DEDUP_REMOVED lines=26> */
.L_x_52124:
[----:B------:R-:W-:Y:S05]  /*10d60*/  BSYNC B2 ;  /* 0x0000000000027941 */ /* 0x000fea0003800000 */
.L_x_52123:
[----:B------:R-:W-:Y:S02]  /*10d70*/  IADD3 R206, R206, 0x20, RZ ;  /* 0x00000020cece7810 */ /* 0x000fe40007ffe0ff */
[----:B------:R-:W-:Y:S02]  /*10d80*/  IADD3 R205, R205, 0x20, RZ ;  /* 0x00000020cdcd7810 */ /* 0x000fe40007ffe0ff */
.L_x_52050:
[----:B------:R-:W-:Y:S05]  /*10d90*/  BSYNC B1 ;  /* 0x0000000000017941 */ /* 0x000fea0003800000 */
.L_x_52049:
        /* <DEDUP_REMOVED lines=31> */
.L_x_52130:
[----:B------:R-:W-:Y:S02]  /*10f90*/  IMAD.MOV.U32 R13, RZ, RZ, R10 ;  /* 0x000000ffff0d7224 */ /* 0x000fe400078e000a */
.L_x_52131:
[----:B------:R-:W-:Y:S05]  /*10fa0*/  BSYNC B3 ;  /* 0x0000000000037941 */ /* 0x000fea0003800000 */
.L_x_52129:
        /* <DEDUP_REMOVED lines=16> */
.L_x_52135:
[----:B------:R-:W-:Y:S05]  /*110b0*/  BSYNC B4 ;  /* 0x0000000000047941 */ /* 0x000fea0003800000 */
.L_x_52134:
        /* <DEDUP_REMOVED lines=44> */
.L_x_52133:
[----:B------:R-:W-:Y:S05]  /*11380*/  BSYNC B3 ;  /* 0x0000000000037941 */ /* 0x000fea0003800000 */
.L_x_52132:
[----:B------:R1:W2:Y:S02]  /*11390*/  I2F.U32 R8, R13 ;  /* 0x0000000d00087306 */ /* 0x0002a40000201000 */
[----:B-1----:R-:W-:-:S10]  /*113a0*/  HFMA2.MMA R13, -RZ, RZ, 0.1171875, 0 ;  /* 0x2f800000ff0d7435 */ /* 0x002fd400000001ff */
        /* <DEDUP_REMOVED lines=9> */
.L_x_52128:
[----:B------:R-:W-:Y:S05]  /*11440*/  BSYNC B2 ;  /* 0x0000000000027941 */ /* 0x000fea0003800000 */
.L_x_52127:
        /* <DEDUP_REMOVED lines=18> */
.L_x_52139:
[----:B------:R-:W-:Y:S02]  /*11570*/  IMAD.MOV.U32 R8, RZ, RZ, R10 ;  /* 0x000000ffff087224 */ /* 0x000fe400078e000a */
.L_x_52140:
[----:B------:R-:W-:Y:S05]  /*11580*/  BSYNC B3 ;  /* 0x0000000000037941 */ /* 0x000fea0003800000 */
.L_x_52138:
        /* <DEDUP_REMOVED lines=16> */
.L_x_52144:
[----:B------:R-:W-:Y:S05]  /*11690*/  BSYNC B4 ;  /* 0x0000000000047941 */ /* 0x000fea0003800000 */
.L_x_52143:
        /* <DEDUP_REMOVED lines=44> */
.L_x_52142:
[----:B------:R-:W-:Y:S05]  /*11960*/  BSYNC B3 ;  /* 0x0000000000037941 */ /* 0x000fea0003800000 */
.L_x_52141:
[----:B------:R-:W1:Y:S01]  /*11970*/  I2F.U32 R8, R8 ;  /* 0x0000000800087306 */ /* 0x000e620000201000 */
[----:B------:R-:W-:-:S05]  /*11980*/  MOV R14, 0x2f800000 ;  /* 0x2f800000000e7802 */ /* 0x000fca0000000f00 */
        /* <DEDUP_REMOVED lines=9> */
.L_x_52137:
[----:B------:R-:W-:Y:S05]  /*11a20*/  BSYNC B2 ;  /* 0x0000000000027941 */ /* 0x000fea0003800000 */
.L_x_52136:
        /* <DEDUP_REMOVED lines=18> */
.L_x_52148:
[----:B------:R-:W-:Y:S02]  /*11b50*/  MOV R8, R10 ;  /* 0x0000000a00087202 */ /* 0x000fe40000000f00 */
.L_x_52149:
[----:B------:R-:W-:Y:S05]  /*11b60*/  BSYNC B3 ;  /* 0x0000000000037941 */ /* 0x000fea0003800000 */
.L_x_52147:
        /* <DEDUP_REMOVED lines=16> */
.L_x_52153:
[----:B------:R-:W-:Y:S05]  /*11c70*/  BSYNC B4 ;  /* 0x0000000000047941 */ /* 0x000fea0003800000 */
.L_x_52152:
        /* <DEDUP_REMOVED lines=44> */
.L_x_52151:
[----:B------:R-:W-:Y:S05]  /*11f40*/  BSYNC B3 ;  /* 0x0000000000037941 */ /* 0x000fea0003800000 */
.L_x_52150:
        /* <DEDUP_REMOVED lines=11> */
.L_x_52146:
[----:B------:R-:W-:Y:S05]  /*12000*/  BSYNC B2 ;  /* 0x0000000000027941 */ /* 0x000fea0003800000 */
.L_x_52145:
        /* <DEDUP_REMOVED lines=18> */
.L_x_52157:
[----:B------:R-:W-:Y:S02]  /*12130*/  IMAD.MOV.U32 R167, RZ, RZ, R10 ;  /* 0x000000ffffa77224 */ /* 0x000fe400078e000a */
.L_x_52158:
[----:B------:R-:W-:Y:S05]  /*12140*/  BSYNC B3 ;  /* 0x0000000000037941 */ /* 0x000fea0003800000 */
.L_x_52156:
        /* <DEDUP_REMOVED lines=16> */
.L_x_52162:
[----:B------:R-:W-:Y:S05]  /*12250*/  BSYNC B4 ;  /* 0x0000000000047941 */ /* 0x000fea0003800000 */
.L_x_52161:
        /* <DEDUP_REMOVED lines=44> */
.L_x_52160:
[----:B------:R-:W-:Y:S05]  /*12520*/  BSYNC B3 ;  /* 0x0000000000037941 */ /* 0x000fea0003800000 */
.L_x_52159:
        /* <DEDUP_REMOVED lines=11> */
.L_x_52155:
[----:B------:R-:W-:Y:S05]  /*125e0*/  BSYNC B2 ;  /* 0x0000000000027941 */ /* 0x000fea0003800000 */
.L_x_52154:
        /* <DEDUP_REMOVED lines=18> */
.L_x_52166:
[----:B------:R-:W-:Y:S02]  /*12710*/  IMAD.MOV.U32 R170, RZ, RZ, R10 ;  /* 0x000000ffffaa7224 */ /* 0x000fe400078e000a */
.L_x_52167:
[----:B------:R-:W-:Y:S05]  /*12720*/  BSYNC B3 ;  /* 0x0000000000037941 */ /* 0x000fea0003800000 */
.L_x_52165:
        /* <DEDUP_REMOVED lines=16> */
.L_x_52171:
[----:B------:R-:W-:Y:S05]  /*12830*/  BSYNC B4 ;  /* 0x0000000000047941 */ /* 0x000fea0003800000 */
.L_x_52170:
        /* <DEDUP_REMOVED lines=44> */
.L_x_52169:
[----:B------:R-:W-:Y:S05]  /*12b00*/  BSYNC B3 ;  /* 0x0000000000037941 */ /* 0x000fea0003800000 */
.L_x_52168:
        /* <DEDUP_REMOVED lines=11> */
.L_x_52164:
[----:B------:R-:W-:Y:S05]  /*12bc0*/  BSYNC B2 ;  /* 0x0000000000027941 */ /* 0x000fea0003800000 */
.L_x_52163:
        /* <DEDUP_REMOVED lines=18> */
.L_x_52175:
[----:B------:R-:W-:Y:S02]  /*12cf0*/  IMAD.MOV.U32 R8, RZ, RZ, R10 ;  /* 0x000000ffff087224 */ /* 0x000fe400078e000a */
.L_x_52176:
[----:B------:R-:W-:Y:S05]  /*12d00*/  BSYNC B3 ;  /* 0x0000000000037941 */ /* 0x000fea0003800000 */
.L_x_52174:
        /* <DEDUP_REMOVED lines=16> */
.L_x_52180:
[----:B------:R-:W-:Y:S05]  /*12e10*/  BSYNC B4 ;  /* 0x0000000000047941 */ /* 0x000fea0003800000 */
.L_x_52179:
        /* <DEDUP_REMOVED lines=44> */
.L_x_52178:
[----:B------:R-:W-:Y:S05]  /*130e0*/  BSYNC B3 ;  /* 0x0000000000037941 */ /* 0x000fea0003800000 */
.L_x_52177:
        /* <DEDUP_REMOVED lines=11> */
.L_x_52173:
[----:B------:R-:W-:Y:S05]  /*131a0*/  BSYNC B2 ;  /* 0x0000000000027941 */ /* 0x000fea0003800000 */
.L_x_52172:
        /* <DEDUP_REMOVED lines=18> */
.L_x_52184:
[----:B------:R-:W-:Y:S02]  /*132d0*/  IMAD.MOV.U32 R8, RZ, RZ, R10 ;  /* 0x000000ffff087224 */ /* 0x000fe400078e000a */
.L_x_52185:
[----:B------:R-:W-:Y:S05]  /*132e0*/  BSYNC B3 ;  /* 0x0000000000037941 */ /* 0x000fea0003800000 */
.L_x_52183:
        /* <DEDUP_REMOVED lines=16> */
.L_x_52189:
[----:B------:R-:W-:Y:S05]  /*133f0*/  BSYNC B4 ;  /* 0x0000000000047941 */ /* 0x000fea0003800000 */
.L_x_52188:
        /* <DEDUP_REMOVED lines=44> */
.L_x_52187:
[----:B------:R-:W-:Y:S05]  /*136c0*/  BSYNC B3 ;  /* 0x0000000000037941 */ /* 0x000fea0003800000 */
.L_x_52186:
[----:B------:R-:W1:Y:S01]  /*136d0*/  I2F.U32 R8, R8 ;  /* 0x0000000800087306 */ /* 0x000e620000201000 */
[----:B------:R-:W-:-:S10]  /*136e0*/  HFMA2.MMA R170, -RZ, RZ, 0.1171875, 0 ;  /* 0x2f800000ffaa7435 */ /* 0x000fd400000001ff */
        /* <DEDUP_REMOVED lines=9> */
.L_x_52182:
[----:B------:R-:W-:Y:S05]  /*13780*/  BSYNC B2 ;  /* 0x0000000000027941 */ /* 0x000fea0003800000 */
.L_x_52181:
        /* <DEDUP_REMOVED lines=18> */
.L_x_52193:
[----:B------:R-:W-:Y:S02]  /*138b0*/  MOV R171, R10 ;  /* 0x0000000a00ab7202 */ /* 0x000fe40000000f00 */
.L_x_52194:
[----:B------:R-:W-:Y:S05]  /*138c0*/  BSYNC B3 ;  /* 0x0000000000037941 */ /* 0x000fea0003800000 */
.L_x_52192:
        /* <DEDUP_REMOVED lines=16> */
.L_x_52198:
[----:B------:R-:W-:Y:S05]  /*139d0*/  BSYNC B4 ;  /* 0x0000000000047941 */ /* 0x000fea0003800000 */
.L_x_52197:
        /* <DEDUP_REMOVED lines=44> */
.L_x_52196:
[----:B------:R-:W-:Y:S05]  /*13ca0*/  BSYNC B3 ;  /* 0x0000000000037941 */ /* 0x000fea0003800000 */
.L_x_52195:
        /* <DEDUP_REMOVED lines=11> */
.L_x_52191:
[----:B------:R-:W-:Y:S05]  /*13d60*/  BSYNC B2 ;  /* 0x0000000000027941 */ /* 0x000fea0003800000 */
.L_x_52190:
        /* <DEDUP_REMOVED lines=26> */
.L_x_52200:
[----:B------:R-:W-:Y:S05]  /*13f10*/  BSYNC B2 ;  /* 0x0000000000027941 */ /* 0x000fea0003800000 */
.L_x_52199:
[----:B------:R-:W-:Y:S02]  /*13f20*/  IADD3 R206, R206, 0x20, RZ ;  /* 0x00000020cece7810 */ /* 0x000fe40007ffe0ff */
[----:B------:R-:W-:Y:S02]  /*13f30*/  IADD3 R205, R205, 0x20, RZ ;  /* 0x00000020cdcd7810 */ /* 0x000fe40007ffe0ff */
.L_x_52126:
[----:B------:R-:W-:Y:S05]  /*13f40*/  BSYNC B1 ;  /* 0x0000000000017941 */ /* 0x000fea0003800000 */
.L_x_52125:
        /* <DEDUP_REMOVED lines=31> */
.L_x_52206:
[----:B------:R-:W-:Y:S02]  /*14140*/  IMAD.MOV.U32 R13, RZ, RZ, R10 ;  /* 0x000000ffff0d7224 */ /* 0x000fe400078e000a */
.L_x_52207:
[----:B------:R-:W-:Y:S05]  /*14150*/  BSYNC B3 ;  /* 0x0000000000037941 */ /* 0x000fea0003800000 */
.L_x_52205:
        /* <DEDUP_REMOVED lines=16> */
.L_x_52211:
[----:B------:R-:W-:Y:S05]  /*14260*/  BSYNC B4 ;  /* 0x0000000000047941 */ /* 0x000fea0003800000 */
.L_x_52210:
        /* <DEDUP_REMOVED lines=44> */
.L_x_52209:
[----:B------:R-:W-:Y:S05]  /*14530*/  BSYNC B3 ;  /* 0x0000000000037941 */ /* 0x000fea0003800000 */
.L_x_52208:
        /* <DEDUP_REMOVED lines=11> */
.L_x_52204:
[----:B------:R-:W-:Y:S05]  /*145f0*/  BSYNC B2 ;  /* 0x0000000000027941 */ /* 0x000fea0003800000 */
.L_x_52203:
        /* <DEDUP_REMOVED lines=18> */
.L_x_52215:
[----:B------:R-:W-:Y:S02]  /*14720*/  IMAD.MOV.U32 R8, RZ, RZ, R10 ;  /* 0x000000ffff087224 */ /* 0x000fe400078e000a */
.L_x_52216:
[----:B------:R-:W-:Y:S05]  /*14730*/  BSYNC B3 ;  /* 0x0000000000037941 */ /* 0x000fea0003800000 */
.L_x_52214:
        /* <DEDUP_REMOVED lines=16> */
.L_x_52220:
[----:B------:R-:W-:Y:S05]  /*14840*/  BSYNC B4 ;  /* 0x0000000000047941 */ /* 0x000fea0003800000 */
.L_x_52219:
        /* <DEDUP_REMOVED lines=44> */
.L_x_52218:
[----:B------:R-:W-:Y:S05]  /*14b10*/  BSYNC B3 ;  /* 0x0000000000037941 */ /* 0x000fea0003800000 */
.L_x_52217:
        /* <DEDUP_REMOVED lines=11> */
.L_x_52213:
[----:B------:R-:W-:Y:S05]  /*14bd0*/  BSYNC B2 ;  /* 0x0000000000027941 */ /* 0x000fea0003800000 */
.L_x_52212:
        /* <DEDUP_REMOVED lines=18> */
.L_x_52224:
[----:B------:R-:W-:Y:S02]  /*14d00*/  IMAD.MOV.U32 R8, RZ, RZ, R10 ;  /* 0x000000ffff087224 */ /* 0x000fe400078e000a */
.L_x_52225:
[----:B------:R-:W-:Y:S05]  /*14d10*/  BSYNC B3 ;  /* 0x0000000000037941 */ /* 0x000fea0003800000 */
.L_x_52223:
        /* <DEDUP_REMOVED lines=16> */
.L_x_52229:
[----:B------:R-:W-:Y:S05]  /*14e20*/  BSYNC B4 ;  /* 0x0000000000047941 */ /* 0x000fea0003800000 */
.L_x_52228:
        /* <DEDUP_REMOVED lines=44> */
.L_x_52227:
[----:B------:R-:W-:Y:S05]  /*150f0*/  BSYNC B3 ;  /* 0x0000000000037941 */ /* 0x000fea0003800000 */
.L_x_52226:
        /* <DEDUP_REMOVED lines=11> */
.L_x_52222:
[----:B------:R-:W-:Y:S05]  /*151b0*/  BSYNC B2 ;  /* 0x0000000000027941 */ /* 0x000fea0003800000 */
.L_x_52221:
        /* <DEDUP_REMOVED lines=18> */
.L_x_52233:
[----:B------:R-:W-:Y:S02]  /*152e0*/  IMAD.MOV.U32 R175, RZ, RZ, R10 ;  /* 0x000000ffffaf7224 */ /* 0x000fe400078e000a */
.L_x_52234:
[----:B------:R-:W-:Y:S05]  /*152f0*/  BSYNC B3 ;  /* 0x0000000000037941 */ /* 0x000fea0003800000 */
.L_x_52232:
        /* <DEDUP_REMOVED lines=16> */
.L_x_52238:
[----:B------:R-:W-:Y:S05]  /*15400*/  BSYNC B4 ;  /* 0x0000000000047941 */ /* 0x000fea0003800000 */
.L_x_52237:
        /* <DEDUP_REMOVED lines=44> */
.L_x_52236:
[----:B------:R-:W-:Y:S05]  /*156d0*/  BSYNC B3 ;  /* 0x0000000000037941 */ /* 0x000fea0003800000 */
.L_x_52235:
[----:B------:R-:W1:Y:S01]  /*156e0*/  I2F.U32 R175, R175 ;  /* 0x000000af00af7306 */ /* 0x000e620000201000 */
[----:B------:R-:W-:-:S10]  /*156f0*/  HFMA2.MMA R176, -RZ, RZ, 0.1171875, 0 ;  /* 0x2f800000ffb07435 */ /* 0x000fd400000001ff */
        /* <DEDUP_REMOVED lines=9> */
.L_x_52231:
[----:B------:R-:W-:Y:S05]  /*15790*/  BSYNC B2 ;  /* 0x0000000000027941 */ /* 0x000fea0003800000 */
.L_x_52230:
        /* <DEDUP_REMOVED lines=18> */
.L_x_52242:
[----:B------:R-:W-:Y:S02]  /*158c0*/  MOV R178, R10 ;  /* 0x0000000a00b27202 */ /* 0x000fe40000000f00 */
.L_x_52243:
[----:B------:R-:W-:Y:S05]  /*158d0*/  BSYNC B3 ;  /* 0x0000000000037941 */ /* 0x000fea0003800000 */
.L_x_52241:
        /* <DEDUP_REMOVED lines=16> */
.L_x_52247:
[----:B------:R-:W-:Y:S05]  /*159e0*/  BSYNC B4 ;  /* 0x0000000000047941 */ /* 0x000fea0003800000 */
.L_x_52246:
        /* <DEDUP_REMOVED lines=44> */
.L_x_52245:
[----:B------:R-:W-:Y:S05]  /*15cb0*/  BSYNC B3 ;  /* 0x0000000000037941 */ /* 0x000fea0003800000 */
.L_x_52244:
        /* <DEDUP_REMOVED lines=11> */
.L_x_52240:
[----:B------:R-:W-:Y:S05]  /*15d70*/  BSYNC B2 ;  /* 0x0000000000027941 */ /* 0x000fea0003800000 */
.L_x_52239:
        /* <DEDUP_REMOVED lines=18> */
.L_x_52251:
[----:B------:R-:W-:Y:S02]  /*15ea0*/  IMAD.MOV.U32 R8, RZ, RZ, R10 ;  /* 0x000000ffff087224 */ /* 0x000fe400078e000a */
.L_x_52252:
[----:B------:R-:W-:Y:S05]  /*15eb0*/  BSYNC B3 ;  /* 0x0000000000037941 */ /* 0x000fea0003800000 */
.L_x_52250:
        /* <DEDUP_REMOVED lines=16> */
.L_x_52256:
[----:B------:R-:W-:Y:S05]  /*15fc0*/  BSYNC B4 ;  /* 0x0000000000047941 */ /* 0x000fea0003800000 */
.L_x_52255:
        /* <DEDUP_REMOVED lines=44> */
.L_x_52254:
[----:B------:R-:W-:Y:S05]  /*16290*/  BSYNC B3 ;  /* 0x0000000000037941 */ /* 0x000fea0003800000 */
.L_x_52253:
        /* <DEDUP_REMOVED lines=11> */
.L_x_52249:
[----:B------:R-:W-:Y:S05]  /*16350*/  BSYNC B2 ;  /* 0x0000000000027941 */ /* 0x000fea0003800000 */
.L_x_52248:
        /* <DEDUP_REMOVED lines=18> */
.L_x_52260:
[----:B------:R-:W-:Y:S02]  /*16480*/  IMAD.MOV.U32 R8, RZ, RZ, R10 ;  /* 0x000000ffff087224 */ /* 0x000fe400078e000a */
.L_x_52261:
[----:B------:R-:W-:Y:S05]  /*16490*/  BSYNC B3 ;  /* 0x0000000000037941 */ /* 0x000fea0003800000 */
.L_x_52259:
        /* <DEDUP_REMOVED lines=16> */
.L_x_52265:
[----:B------:R-:W-:Y:S05]  /*165a0*/  BSYNC B4 ;  /* 0x0000000000047941 */ /* 0x000fea0003800000 */
.L_x_52264:
        /* <DEDUP_REMOVED lines=44> */
.L_x_52263:
[----:B------:R-:W-:Y:S05]  /*16870*/  BSYNC B3 ;  /* 0x0000000000037941 */ /* 0x000fea0003800000 */
.L_x_52262:
        /* <DEDUP_REMOVED lines=11> */
.L_x_52258:
[----:B------:R-:W-:Y:S05]  /*16930*/  BSYNC B2 ;  /* 0x0000000000027941 */ /* 0x000fea0003800000 */
.L_x_52257:
        /* <DEDUP_REMOVED lines=18> */
.L_x_52269:
[----:B------:R-:W-:Y:S02]  /*16a60*/  IMAD.MOV.U32 R179, RZ, RZ, R10 ;  /* 0x000000ffffb37224 */ /* 0x000fe400078e000a */
.L_x_52270:
[----:B------:R-:W-:Y:S05]  /*16a70*/  BSYNC B3 ;  /* 0x0000000000037941 */ /* 0x000fea0003800000 */
.L_x_52268:
        /* <DEDUP_REMOVED lines=16> */
.L_x_52274:
[----:B------:R-:W-:Y:S05]  /*16b80*/  BSYNC B4 ;  /* 0x0000000000047941 */ /* 0x000fea0003800000 */
.L_x_52273:
        /* <DEDUP_REMOVED lines=44> */
.L_x_52272:
[----:B------:R-:W-:Y:S05]  /*16e50*/  BSYNC B3 ;  /* 0x0000000000037941 */ /* 0x000fea0003800000 */
.L_x_52271:
        /* <DEDUP_REMOVED lines=11> */
.L_x_52267:
[----:B------:R-:W-:Y:S05]  /*16f10*/  BSYNC B2 ;  /* 0x0000000000027941 */ /* 0x000fea0003800000 */
.L_x_52266:
        /* <DEDUP_REMOVED lines=26> */
.L_x_52276:
[----:B------:R-:W-:Y:S05]  /*170c0*/  BSYNC B2 ;  /* 0x0000000000027941 */ /* 0x000fea0003800000 */
.L_x_52275:
[----:B------:R-:W-:Y:S02]  /*170d0*/  IADD3 R206, R206, 0x20, RZ ;  /* 0x00000020cece7810 */ /* 0x000fe40007ffe0ff */
[----:B------:R-:W-:Y:S02]  /*170e0*/  IADD3 R205, R205, 0x20, RZ ;  /* 0x00000020cdcd7810 */ /* 0x000fe40007ffe0ff */
.L_x_52202:
[----:B------:R-:W-:Y:S05]  /*170f0*/  BSYNC B1 ;  /* 0x0000000000017941 */ /* 0x000fea0003800000 */
.L_x_52201:
        /* <DEDUP_REMOVED lines=31> */
.L_x_52282:
[----:B------:R-:W-:Y:S02]  /*172f0*/  IMAD.MOV.U32 R13, RZ, RZ, R10 ;  /* 0x000000ffff0d7224 */ /* 0x000fe400078e000a */
.L_x_52283:
[----:B------:R-:W-:Y:S05]  /*17300*/  BSYNC B3 ;  /* 0x0000000000037941 */ /* 0x000fea0003800000 */
.L_x_52281:
        /* <DEDUP_REMOVED lines=16> */
.L_x_52287:
[----:B------:R-:W-:Y:S05]  /*17410*/  BSYNC B4 ;  /* 0x0000000000047941 */ /* 0x000fea0003800000 */
.L_x_52286:
        /* <DEDUP_REMOVED lines=44> */
.L_x_52285:
[----:B------:R-:W-:Y:S05]  /*176e0*/  BSYNC B3 ;  /* 0x0000000000037941 */ /* 0x000fea0003800000 */
.L_x_52284:
        /* <DEDUP_REMOVED lines=11> */
.L_x_52280:
[----:B------:R-:W-:Y:S05]  /*177a0*/  BSYNC B2 ;  /* 0x0000000000027941 */ /* 0x000fea0003800000 */
.L_x_52279:
        /* <DEDUP_REMOVED lines=18> */
.L_x_52291:
[----:B------:R-:W-:Y:S02]  /*178d0*/  MOV R8, R10 ;  /* 0x0000000a00087202 */ /* 0x000fe40000000f00 */
.L_x_52292:
[----:B------:R-:W-:Y:S05]  /*178e0*/  BSYNC B3 ;  /* 0x0000000000037941 */ /* 0x000fea0003800000 */
.L_x_52290:
        /* <DEDUP_REMOVED lines=16> */
.L_x_52296:
[----:B------:R-:W-:Y:S05]  /*179f0*/  BSYNC B4 ;  /* 0x0000000000047941 */ /* 0x000fea0003800000 */
.L_x_52295:
        /* <DEDUP_REMOVED lines=44> */
.L_x_52294:
[----:B------:R-:W-:Y:S05]  /*17cc0*/  BSYNC B3 ;  /* 0x0000000000037941 */ /* 0x000fea0003800000 */
.L_x_52293:
        /* <DEDUP_REMOVED lines=11> */
.L_x_52289:
[----:B------:R-:W-:Y:S05]  /*17d80*/  BSYNC B2 ;  /* 0x0000000000027941 */ /* 0x000fea0003800000 */
.L_x_52288:
        /* <DEDUP_REMOVED lines=18> */
.L_x_52300:
[----:B------:R-:W-:Y:S02]  /*17eb0*/  IMAD.MOV.U32 R8, RZ, RZ, R10 ;  /* 0x000000ffff087224 */ /* 0x000fe400078e000a */
.L_x_52301:
[----:B------:R-:W-:Y:S05]  /*17ec0*/  BSYNC B3 ;  /* 0x0000000000037941 */ /* 0x000fea0003800000 */
.L_x_52299:
        /* <DEDUP_REMOVED lines=16> */
.L_x_52305:
[----:B------:R-:W-:Y:S05]  /*17fd0*/  BSYNC B4 ;  /* 0x0000000000047941 */ /* 0x000fea0003800000 */
.L_x_52304:
        /* <DEDUP_REMOVED lines=44> */
.L_x_52303:
[----:B------:R-:W-:Y:S05]  /*182a0*/  BSYNC B3 ;  /* 0x0000000000037941 */ /* 0x000fea0003800000 */
.L_x_52302:
        /* <DEDUP_REMOVED lines=11> */
.L_x_52298:
[----:B------:R-:W-:Y:S05]  /*18360*/  BSYNC B2 ;  /* 0x0000000000027941 */ /* 0x000fea0003800000 */
.L_x_52297:
        /* <DEDUP_REMOVED lines=18> */
.L_x_52309:
[----:B------:R-:W-:Y:S02]  /*18490*/  IMAD.MOV.U32 R183, RZ, RZ, R10 ;  /* 0x000000ffffb77224 */ /* 0x000fe400078e000a */
.L_x_52310:
[----:B------:R-:W-:Y:S05]  /*184a0*/  BSYNC B3 ;  /* 0x0000000000037941 */ /* 0x000fea0003800000 */
.L_x_52308:
        /* <DEDUP_REMOVED lines=16> */
.L_x_52314:
[----:B------:R-:W-:Y:S05]  /*185b0*/  BSYNC B4 ;  /* 0x0000000000047941 */ /* 0x000fea0003800000 */
.L_x_52313:
        /* <DEDUP_REMOVED lines=44> */
.L_x_52312:
[----:B------:R-:W-:Y:S05]  /*18880*/  BSYNC B3 ;  /* 0x0000000000037941 */ /* 0x000fea0003800000 */
.L_x_52311:
        /* <DEDUP_REMOVED lines=11> */
.L_x_52307:
[----:B------:R-:W-:Y:S05]  /*18940*/  BSYNC B2 ;  /* 0x0000000000027941 */ /* 0x000fea0003800000 */
.L_x_52306:
        /* <DEDUP_REMOVED lines=18> */
.L_x_52318:
[----:B------:R-:W-:Y:S02]  /*18a70*/  IMAD.MOV.U32 R186, RZ, RZ, R10 ;  /* 0x000000ffffba7224 */ /* 0x000fe400078e000a */
.L_x_52319:
[----:B------:R-:W-:Y:S05]  /*18a80*/  BSYNC B3 ;  /* 0x0000000000037941 */ /* 0x000fea0003800000 */
.L_x_52317:
        /* <DEDUP_REMOVED lines=16> */
.L_x_52323:
[----:B------:R-:W-:Y:S05]  /*18b90*/  BSYNC B4 ;  /* 0x0000000000047941 */ /* 0x000fea0003800000 */
.L_x_52322:
        /* <DEDUP_REMOVED lines=44> */
.L_x_52321:
[----:B------:R-:W-:Y:S05]  /*18e60*/  BSYNC B3 ;  /* 0x0000000000037941 */ /* 0x000fea0003800000 */
.L_x_52320:
        /* <DEDUP_REMOVED lines=11> */
.L_x_52316:
[----:B------:R-:W-:Y:S05]  /*18f20*/  BSYNC B2 ;  /* 0x0000000000027941 */ /* 0x000fea0003800000 */
.L_x_52315:
        /* <DEDUP_REMOVED lines=18> */
.L_x_52327:
[----:B------:R-:W-:Y:S02]  /*19050*/  IMAD.MOV.U32 R8, RZ, RZ, R10 ;  /* 0x000000ffff087224 */ /* 0x000fe400078e000a */
.L_x_52328:
[----:B------:R-:W-:Y:S05]  /*19060*/  BSYNC B3 ;  /* 0x0000000000037941 */ /* 0x000fea0003800000 */
.L_x_52326:
        /* <DEDUP_REMOVED lines=16> */
.L_x_52332:
[----:B------:R-:W-:Y:S05]  /*19170*/  BSYNC B4 ;  /* 0x0000000000047941 */ /* 0x000fea0003800000 */
.L_x_52331:
        /* <DEDUP_REMOVED lines=44> */
.L_x_52330:
[----:B------:R-:W-:Y:S05]  /*19440*/  BSYNC B3 ;  /* 0x0000000000037941 */ /* 0x000fea0003800000 */
.L_x_52329:
[----:B------:R-:W1:Y:S01]  /*19450*/  I2F.U32 R8, R8 ;  /* 0x0000000800087306 */ /* 0x000e620000201000 */
[----:B------:R-:W-:-:S10]  /*19460*/  HFMA2.MMA R185, -RZ, RZ, 0.1171875, 0 ;  /* 0x2f800000ffb97435 */ /* 0x000fd400000001ff */
        /* <DEDUP_REMOVED lines=9> */
.L_x_52325:
[----:B------:R-:W-:Y:S05]  /*19500*/  BSYNC B2 ;  /* 0x0000000000027941 */ /* 0x000fea0003800000 */
.L_x_52324:
        /* <DEDUP_REMOVED lines=18> */
.L_x_52336:
[----:B------:R-:W-:Y:S02]  /*19630*/  MOV R8, R10 ;  /* 0x0000000a00087202 */ /* 0x000fe40000000f00 */
.L_x_52337:
[----:B------:R-:W-:Y:S05]  /*19640*/  BSYNC B3 ;  /* 0x0000000000037941 */ /* 0x000fea0003800000 */
.L_x_52335:
        /* <DEDUP_REMOVED lines=16> */
.L_x_52341:
[----:B------:R-:W-:Y:S05]  /*19750*/  BSYNC B4 ;  /* 0x0000000000047941 */ /* 0x000fea0003800000 */
.L_x_52340:
        /* <DEDUP_REMOVED lines=44> */
.L_x_52339:
[----:B------:R-:W-:Y:S05]  /*19a20*/  BSYNC B3 ;  /* 0x0000000000037941 */ /* 0x000fea0003800000 */
.L_x_52338:
        /* <DEDUP_REMOVED lines=11> */
.L_x_52334:
[----:B------:R-:W-:Y:S05]  /*19ae0*/  BSYNC B2 ;  /* 0x0000000000027941 */ /* 0x000fea0003800000 */
.L_x_52333:
        /* <DEDUP_REMOVED lines=18> */
.L_x_52345:
[----:B------:R-:W-:Y:S02]  /*19c10*/  IMAD.MOV.U32 R187, RZ, RZ, R10 ;  /* 0x000000ffffbb7224 */ /* 0x000fe400078e000a */
.L_x_52346:
[----:B------:R-:W-:Y:S05]  /*19c20*/  BSYNC B3 ;  /* 0x0000000000037941 */ /* 0x000fea0003800000 */
.L_x_52344:
        /* <DEDUP_REMOVED lines=16> */
.L_x_52350:
[----:B------:R-:W-:Y:S05]  /*19d30*/  BSYNC B4 ;  /* 0x0000000000047941 */ /* 0x000fea0003800000 */
.L_x_52349:
        /* <DEDUP_REMOVED lines=44> */
.L_x_52348:
[----:B------:R-:W-:Y:S05]  /*1a000*/  BSYNC B3 ;  /* 0x0000000000037941 */ /* 0x000fea0003800000 */
.L_x_52347:
        /* <DEDUP_REMOVED lines=11> */
.L_x_52343:
[----:B------:R-:W-:Y:S05]  /*1a0c0*/  BSYNC B2 ;  /* 0x0000000000027941 */ /* 0x000fea0003800000 */
.L_x_52342:
        /* <DEDUP_REMOVED lines=26> */
.L_x_52352:
[----:B------:R-:W-:Y:S05]  /*1a270*/  BSYNC B2 ;  /* 0x0000000000027941 */ /* 0x000fea0003800000 */
.L_x_52351:
[----:B------:R-:W-:Y:S02]  /*1a280*/  IADD3 R206, R206, 0x20, RZ ;  /* 0x00000020cece7810 */ /* 0x000fe40007ffe0ff */
[----:B------:R-:W-:Y:S02]  /*1a290*/  IADD3 R205, R205, 0x20, RZ ;  /* 0x00000020cdcd7810 */ /* 0x000fe40007ffe0ff */
.L_x_52278:
[----:B------:R-:W-:Y:S05]  /*1a2a0*/  BSYNC B1 ;  /* 0x0000000000017941 */ /* 0x000fea0003800000 */
.L_x_52277:
        /* <DEDUP_REMOVED lines=31> */
.L_x_52358:
[----:B------:R-:W-:Y:S02]  /*1a4a0*/  IMAD.MOV.U32 R13, RZ, RZ, R10 ;  /* 0x000000ffff0d7224 */ /* 0x000fe400078e000a */
.L_x_52359:
[----:B------:R-:W-:Y:S05]  /*1a4b0*/  BSYNC B3 ;  /* 0x0000000000037941 */ /* 0x000fea0003800000 */
.L_x_52357:
        /* <DEDUP_REMOVED lines=16> */
.L_x_52363:
[----:B------:R-:W-:Y:S05]  /*1a5c0*/  BSYNC B4 ;  /* 0x0000000000047941 */ /* 0x000fea0003800000 */
.L_x_52362:
        /* <DEDUP_REMOVED lines=44> */
.L_x_52361:
[----:B------:R-:W-:Y:S05]  /*1a890*/  BSYNC B3 ;  /* 0x0000000000037941 */ /* 0x000fea0003800000 */
.L_x_52360:
        /* <DEDUP_REMOVED lines=11> */
.L_x_52356:
[----:B------:R-:W-:Y:S05]  /*1a950*/  BSYNC B2 ;  /* 0x0000000000027941 */ /* 0x000fea0003800000 */
.L_x_52355:
        /* <DEDUP_REMOVED lines=18> */
.L_x_52367:
[----:B------:R-:W-:Y:S02]  /*1aa80*/  IMAD.MOV.U32 R8, RZ, RZ, R10 ;  /* 0x000000ffff087224 */ /* 0x000fe400078e000a */
.L_x_52368:
[----:B------:R-:W-:Y:S05]  /*1aa90*/  BSYNC B3 ;  /* 0x0000000000037941 */ /* 0x000fea0003800000 */
.L_x_52366:
        /* <DEDUP_REMOVED lines=16> */
.L_x_52372:
[----:B------:R-:W-:Y:S05]  /*1aba0*/  BSYNC B4 ;  /* 0x0000000000047941 */ /* 0x000fea0003800000 */
.L_x_52371:
        /* <DEDUP_REMOVED lines=44> */
.L_x_52370:
[----:B------:R-:W-:Y:S05]  /*1ae70*/  BSYNC B3 ;  /* 0x0000000000037941 */ /* 0x000fea0003800000 */
.L_x_52369:
        /* <DEDUP_REMOVED lines=11> */
.L_x_52365:
[----:B------:R-:W-:Y:S05]  /*1af30*/  BSYNC B2 ;  /* 0x0000000000027941 */ /* 0x000fea0003800000 */
.L_x_52364:
        /* <DEDUP_REMOVED lines=18> */
.L_x_52376:
[----:B------:R-:W-:Y:S02]  /*1b060*/  IMAD.MOV.U32 R8, RZ, RZ, R10 ;  /* 0x000000ffff087224 */ /* 0x000fe400078e000a */
.L_x_52377:
[----:B------:R-:W-:Y:S05]  /*1b070*/  BSYNC B3 ;  /* 0x0000000000037941 */ /* 0x000fea0003800000 */
.L_x_52375:
        /* <DEDUP_REMOVED lines=16> */
.L_x_52381:
[----:B------:R-:W-:Y:S05]  /*1b180*/  BSYNC B4 ;  /* 0x0000000000047941 */ /* 0x000fea0003800000 */
.L_x_52380:
        /* <DEDUP_REMOVED lines=44> */
.L_x_52379:
[----:B------:R-:W-:Y:S05]  /*1b450*/  BSYNC B3 ;  /* 0x0000000000037941 */ /* 0x000fea0003800000 */
.L_x_52378:
[----:B------:R-:W1:Y:S01]  /*1b460*/  I2F.U32 R8, R8 ;  /* 0x0000000800087306 */ /* 0x000e620000201000 */
[----:B------:R-:W-:-:S10]  /*1b470*/  HFMA2.MMA R15, -RZ, RZ, 0.1171875, 0 ;  /* 0x2f800000ff0f7435 */ /* 0x000fd400000001ff */
        /* <DEDUP_REMOVED lines=9> */
.L_x_52374:
[----:B------:R-:W-:Y:S05]  /*1b510*/  BSYNC B2 ;  /* 0x0000000000027941 */ /* 0x000fea0003800000 */
.L_x_52373:
        /* <DEDUP_REMOVED lines=18> */
.L_x_52385:
[----:B------:R-:W-:Y:S02]  /*1b640*/  MOV R191, R10 ;  /* 0x0000000a00bf7202 */ /* 0x000fe40000000f00 */
.L_x_52386:
[----:B------:R-:W-:Y:S05]  /*1b650*/  BSYNC B3 ;  /* 0x0000000000037941 */ /* 0x000fea0003800000 */
.L_x_52384:
        /* <DEDUP_REMOVED lines=16> */
.L_x_52390:
[----:B------:R-:W-:Y:S05]  /*1b760*/  BSYNC B4 ;  /* 0x0000000000047941 */ /* 0x000fea0003800000 */
.L_x_52389:
        /* <DEDUP_REMOVED lines=44> */
.L_x_52388:
[----:B------:R-:W-:Y:S05]  /*1ba30*/  BSYNC B3 ;  /* 0x0000000000037941 */ /* 0x000fea0003800000 */
.L_x_52387:
        /* <DEDUP_REMOVED lines=11> */
.L_x_52383:
[----:B------:R-:W-:Y:S05]  /*1baf0*/  BSYNC B2 ;  /* 0x0000000000027941 */ /* 0x000fea0003800000 */
.L_x_52382:
        /* <DEDUP_REMOVED lines=18> */
.L_x_52394:
[----:B------:R-:W-:Y:S02]  /*1bc20*/  IMAD.MOV.U32 R194, RZ, RZ, R10 ;  /* 0x000000ffffc27224 */ /* 0x000fe400078e000a */
.L_x_52395:
[----:B------:R-:W-:Y:S05]  /*1bc30*/  BSYNC B3 ;  /* 0x0000000000037941 */ /* 0x000fea0003800000 */
.L_x_52393:
        /* <DEDUP_REMOVED lines=16> */
.L_x_52399:
[----:B------:R-:W-:Y:S05]  /*1bd40*/  BSYNC B4 ;  /* 0x0000000000047941 */ /* 0x000fea0003800000 */
.L_x_52398:
        /* <DEDUP_REMOVED lines=44> */
.L_x_52397:
[----:B------:R-:W-:Y:S05]  /*1c010*/  BSYNC B3 ;  /* 0x0000000000037941 */ /* 0x000fea0003800000 */
.L_x_52396:
        /* <DEDUP_REMOVED lines=11> */
.L_x_52392:
[----:B------:R-:W-:Y:S05]  /*1c0d0*/  BSYNC B2 ;  /* 0x0000000000027941 */ /* 0x000fea0003800000 */
.L_x_52391:
        /* <DEDUP_REMOVED lines=18> */
.L_x_52403:
[----:B------:R-:W-:Y:S02]  /*1c200*/  IMAD.MOV.U32 R8, RZ, RZ, R10 ;  /* 0x000000ffff087224 */ /* 0x000fe400078e000a */
.L_x_52404:
[----:B------:R-:W-:Y:S05]  /*1c210*/  BSYNC B3 ;  /* 0x0000000000037941 */ /* 0x000fea0003800000 */
.L_x_52402:
        /* <DEDUP_REMOVED lines=16> */
.L_x_52408:
[----:B------:R-:W-:Y:S05]  /*1c320*/  BSYNC B4 ;  /* 0x0000000000047941 */ /* 0x000fea0003800000 */
.L_x_52407:
        /* <DEDUP_REMOVED lines=44> */
.L_x_52406:
[----:B------:R-:W-:Y:S05]  /*1c5f0*/  BSYNC B3 ;  /* 0x0000000000037941 */ /* 0x000fea0003800000 */
.L_x_52405:
        /* <DEDUP_REMOVED lines=11> */
.L_x_52401:
[----:B------:R-:W-:Y:S05]  /*1c6b0*/  BSYNC B2 ;  /* 0x0000000000027941 */ /* 0x000fea0003800000 */
.L_x_52400:
        /* <DEDUP_REMOVED lines=18> */
.L_x_52412:
[----:B------:R-:W-:Y:S02]  /*1c7e0*/  IMAD.MOV.U32 R8, RZ, RZ, R10 ;  /* 0x000000ffff087224 */ /* 0x000fe400078e000a */
.L_x_52413:
[----:B------:R-:W-:Y:S05]  /*1c7f0*/  BSYNC B3 ;  /* 0x0000000000037941 */ /* 0x000fea0003800000 */
.L_x_52411:
        /* <DEDUP_REMOVED lines=16> */
.L_x_52417:
[----:B------:R-:W-:Y:S05]  /*1c900*/  BSYNC B4 ;  /* 0x0000000000047941 */ /* 0x000fea0003800000 */
.L_x_52416:
        /* <DEDUP_REMOVED lines=44> */
.L_x_52415:
[----:B------:R-:W-:Y:S05]  /*1cbd0*/  BSYNC B3 ;  /* 0x0000000000037941 */ /* 0x000fea0003800000 */
.L_x_52414:
        /* <DEDUP_REMOVED lines=11> */
.L_x_52410:
[----:B------:R-:W-:Y:S05]  /*1cc90*/  BSYNC B2 ;  /* 0x0000000000027941 */ /* 0x000fea0003800000 */
.L_x_52409:
        /* <DEDUP_REMOVED lines=18> */
.L_x_52421:
[----:B------:R-:W-:Y:S02]  /*1cdc0*/  IMAD.MOV.U32 R195, RZ, RZ, R10 ;  /* 0x000000ffffc37224 */ /* 0x000fe400078e000a */
.L_x_52422:
[----:B------:R-:W-:Y:S05]  /*1cdd0*/  BSYNC B3 ;  /* 0x0000000000037941 */ /* 0x000fea0003800000 */
.L_x_52420:
        /* <DEDUP_REMOVED lines=16> */
.L_x_52426:
[----:B------:R-:W-:Y:S05]  /*1cee0*/  BSYNC B4 ;  /* 0x0000000000047941 */ /* 0x000fea0003800000 */
.L_x_52425:
        /* <DEDUP_REMOVED lines=44> */
.L_x_52424:
[----:B------:R-:W-:Y:S05]  /*1d1b0*/  BSYNC B3 ;  /* 0x0000000000037941 */ /* 0x000fea0003800000 */
.L_x_52423:
[----:B------:R-:W1:Y:S01]  /*1d1c0*/  I2F.U32 R195, R195 ;  /* 0x000000c300c37306 */ /* 0x000e620000201000 */
[----:B------:R-:W-:-:S10]  /*1d1d0*/  HFMA2.MMA R207, -RZ, RZ, 0.1171875, 0 ;  /* 0x2f800000ffcf7435 */ /* 0x000fd400000001ff */
        /* <DEDUP_REMOVED lines=9> */
.L_x_52419:
[----:B------:R-:W-:Y:S05]  /*1d270*/  BSYNC B2 ;  /* 0x0000000000027941 */ /* 0x000fea0003800000 */
.L_x_52418:
        /* <DEDUP_REMOVED lines=26> */
.L_x_52428:
[----:B------:R-:W-:Y:S05]  /*1d420*/  BSYNC B2 ;  /* 0x0000000000027941 */ /* 0x000fea0003800000 */
.L_x_52427:
[----:B------:R-:W-:Y:S02]  /*1d430*/  IADD3 R206, R206, 0x20, RZ ;  /* 0x00000020cece7810 */ /* 0x000fe40007ffe0ff */
[----:B------:R-:W-:Y:S02]  /*1d440*/  IADD3 R205, R205, 0x20, RZ ;  /* 0x00000020cdcd7810 */ /* 0x000fe40007ffe0ff */
.L_x_52354:
[----:B------:R-:W-:Y:S05]  /*1d450*/  BSYNC B1 ;  /* 0x0000000000017941 */ /* 0x000fea0003800000 */
.L_x_52353:
        /* <DEDUP_REMOVED lines=31> */
.L_x_52434:
[----:B------:R-:W-:Y:S02]  /*1d650*/  MOV R13, R10 ;  /* 0x0000000a000d7202 */ /* 0x000fe40000000f00 */
.L_x_52435:
[----:B------:R-:W-:Y:S05]  /*1d660*/  BSYNC B3 ;  /* 0x0000000000037941 */ /* 0x000fea0003800000 */
.L_x_52433:
        /* <DEDUP_REMOVED lines=16> */
.L_x_52439:
[----:B------:R-:W-:Y:S05]  /*1d770*/  BSYNC B4 ;  /* 0x0000000000047941 */ /* 0x000fea0003800000 */
.L_x_52438:
        /* <DEDUP_REMOVED lines=44> */
.L_x_52437:
[----:B------:R-:W-:Y:S05]  /*1da40*/  BSYNC B3 ;  /* 0x0000000000037941 */ /* 0x000fea0003800000 */
.L_x_52436:
        /* <DEDUP_REMOVED lines=11> */
.L_x_52432:
[----:B------:R-:W-:Y:S05]  /*1db00*/  BSYNC B2 ;  /* 0x0000000000027941 */ /* 0x000fea0003800000 */
.L_x_52431:
        /* <DEDUP_REMOVED lines=18> */
.L_x_52443:
[----:B------:R-:W-:Y:S02]  /*1dc30*/  IMAD.MOV.U32 R14, RZ, RZ, R10 ;  /* 0x000000ffff0e7224 */ /* 0x000fe400078e000a */
.L_x_52444:
[----:B------:R-:W-:Y:S05]  /*1dc40*/  BSYNC B3 ;  /* 0x0000000000037941 */ /* 0x000fea0003800000 */
.L_x_52442:
        /* <DEDUP_REMOVED lines=16> */
.L_x_52448:
[----:B------:R-:W-:Y:S05]  /*1dd50*/  BSYNC B4 ;  /* 0x0000000000047941 */ /* 0x000fea0003800000 */
.L_x_52447:
        /* <DEDUP_REMOVED lines=44> */
.L_x_52446:
[----:B------:R-:W-:Y:S05]  /*1e020*/  BSYNC B3 ;  /* 0x0000000000037941 */ /* 0x000fea0003800000 */
.L_x_52445:
        /* <DEDUP_REMOVED lines=9> */
[----:B------:R-:W-:Y:S02]  /*1e0c0*/  @P2 FADD.FTZ R197, R117, R197 ;  /* 0x000000c575c52221 */ /* 0x000fe40000010000 */
.L_x_52441:
[----:B------:R-:W-:Y:S05]  /*1e0d0*/  BSYNC B2 ;  /* 0x0000000000027941 */ /* 0x000fea0003800000 */
.L_x_52440:
        /* <DEDUP_REMOVED lines=18> */
.L_x_52452:
[----:B------:R-:W-:Y:S02]  /*1e200*/  IMAD.MOV.U32 R15, RZ, RZ, R10 ;  /* 0x000000ffff0f7224 */ /* 0x000fe400078e000a */
.L_x_52453:
[----:B------:R-:W-:Y:S05]  /*1e210*/  BSYNC B3 ;  /* 0x0000000000037941 */ /* 0x000fea0003800000 */
.L_x_52451:
        /* <DEDUP_REMOVED lines=16> */
.L_x_52457:
[----:B------:R-:W-:Y:S05]  /*1e320*/  BSYNC B4 ;  /* 0x0000000000047941 */ /* 0x000fea0003800000 */
.L_x_52456:
        /* <DEDUP_REMOVED lines=44> */
.L_x_52455:
[----:B------:R-:W-:Y:S05]  /*1e5f0*/  BSYNC B3 ;  /* 0x0000000000037941 */ /* 0x000fea0003800000 */
.L_x_52454:
        /* <DEDUP_REMOVED lines=11> */
.L_x_52450:
[----:B------:R-:W-:Y:S05]  /*1e6b0*/  BSYNC B2 ;  /* 0x0000000000027941 */ /* 0x000fea0003800000 */
.L_x_52449:
        /* <DEDUP_REMOVED lines=18> */
.L_x_52461:
[----:B------:R-:W-:Y:S02]  /*1e7e0*/  IMAD.MOV.U32 R8, RZ, RZ, R10 ;  /* 0x000000ffff087224 */ /* 0x000fe400078e000a */
.L_x_52462:
[----:B------:R-:W-:Y:S05]  /*1e7f0*/  BSYNC B3 ;  /* 0x0000000000037941 */ /* 0x000fea0003800000 */
.L_x_52460:
        /* <DEDUP_REMOVED lines=16> */
.L_x_52466:
[----:B------:R-:W-:Y:S05]  /*1e900*/  BSYNC B4 ;  /* 0x0000000000047941 */ /* 0x000fea0003800000 */
.L_x_52465:
        /* <DEDUP_REMOVED lines=44> */
.L_x_52464:
[----:B------:R-:W-:Y:S05]  /*1ebd0*/  BSYNC B3 ;  /* 0x0000000000037941 */ /* 0x000fea0003800000 */
.L_x_52463:
        /* <DEDUP_REMOVED lines=11> */
.L_x_52459:
[----:B------:R-:W-:Y:S05]  /*1ec90*/  BSYNC B2 ;  /* 0x0000000000027941 */ /* 0x000fea0003800000 */
.L_x_52458:
        /* <DEDUP_REMOVED lines=18> */
.L_x_52470:
[----:B------:R-:W-:Y:S02]  /*1edc0*/  IMAD.MOV.U32 R8, RZ, RZ, R10 ;  /* 0x000000ffff087224 */ /* 0x000fe400078e000a */
.L_x_52471:
[----:B------:R-:W-:Y:S05]  /*1edd0*/  BSYNC B3 ;  /* 0x0000000000037941 */ /* 0x000fea0003800000 */
.L_x_52469:
        /* <DEDUP_REMOVED lines=16> */
.L_x_52475:
[----:B------:R-:W-:Y:S05]  /*1eee0*/  BSYNC B4 ;  /* 0x0000000000047941 */ /* 0x000fea0003800000 */
.L_x_52474:
        /* <DEDUP_REMOVED lines=44> */
.L_x_52473:
[----:B------:R-:W-:Y:S05]  /*1f1b0*/  BSYNC B3 ;  /* 0x0000000000037941 */ /* 0x000fea0003800000 */
.L_x_52472:
        /* <DEDUP_REMOVED lines=11> */
.L_x_52468:
[----:B------:R-:W-:Y:S05]  /*1f270*/  BSYNC B2 ;  /* 0x0000000000027941 */ /* 0x000fea0003800000 */
.L_x_52467:
        /* <DEDUP_REMOVED lines=18> */
.L_x_52479:
[----:B------:R-:W-:Y:S02]  /*1f3a0*/  MOV R201, R10 ;  /* 0x0000000a00c97202 */ /* 0x000fe40000000f00 */
.L_x_52480:
[----:B------:R-:W-:Y:S05]  /*1f3b0*/  BSYNC B3 ;  /* 0x0000000000037941 */ /* 0x000fea0003800000 */
.L_x_52478:
        /* <DEDUP_REMOVED lines=16> */
.L_x_52484:
[----:B------:R-:W-:Y:S05]  /*1f4c0*/  BSYNC B4 ;  /* 0x0000000000047941 */ /* 0x000fea0003800000 */
.L_x_52483:
        /* <DEDUP_REMOVED lines=44> */
.L_x_52482:
[----:B------:R-:W-:Y:S05]  /*1f790*/  BSYNC B3 ;  /* 0x0000000000037941 */ /* 0x000fea0003800000 */
.L_x_52481:
        /* <DEDUP_REMOVED lines=11> */
.L_x_52477:
[----:B------:R-:W-:Y:S05]  /*1f850*/  BSYNC B2 ;  /* 0x0000000000027941 */ /* 0x000fea0003800000 */
.L_x_52476:
        /* <DEDUP_REMOVED lines=18> */
.L_x_52488:
[----:B------:R-:W-:Y:S02]  /*1f980*/  IMAD.MOV.U32 R204, RZ, RZ, R10 ;  /* 0x000000ffffcc7224 */ /* 0x000fe400078e000a */
.L_x_52489:
[----:B------:R-:W-:Y:S05]  /*1f990*/  BSYNC B3 ;  /* 0x0000000000037941 */ /* 0x000fea0003800000 */
.L_x_52487:
        /* <DEDUP_REMOVED lines=16> */
.L_x_52493:
[----:B------:R-:W-:Y:S05]  /*1faa0*/  BSYNC B4 ;  /* 0x0000000000047941 */ /* 0x000fea0003800000 */
.L_x_52492:
        /* <DEDUP_REMOVED lines=44> */
.L_x_52491:
[----:B------:R-:W-:Y:S05]  /*1fd70*/  BSYNC B3 ;  /* 0x0000000000037941 */ /* 0x000fea0003800000 */
.L_x_52490:
        /* <DEDUP_REMOVED lines=11> */
.L_x_52486:
[----:B------:R-:W-:Y:S05]  /*1fe30*/  BSYNC B2 ;  /* 0x0000000000027941 */ /* 0x000fea0003800000 */
.L_x_52485:
        /* <DEDUP_REMOVED lines=18> */
.L_x_52497:
[----:B------:R-:W-:Y:S02]  /*1ff60*/  IMAD.MOV.U32 R203, RZ, RZ, R10 ;  /* 0x000000ffffcb7224 */ /* 0x000fe400078e000a */
.L_x_52498:
[----:B------:R-:W-:Y:S05]  /*1ff70*/  BSYNC B3 ;  /* 0x0000000000037941 */ /* 0x000fea0003800000 */
.L_x_52496:
        /* <DEDUP_REMOVED lines=16> */
.L_x_52502:
[----:B------:R-:W-:Y:S05]  /*20080*/  BSYNC B4 ;  /* 0x0000000000047941 */ /* 0x000fea0003800000 */
.L_x_52501:
        /* <DEDUP_REMOVED lines=44> */
.L_x_52500:
[----:B------:R-:W-:Y:S05]  /*20350*/  BSYNC B3 ;  /* 0x0000000000037941 */ /* 0x000fea0003800000 */
.L_x_52499:
        /* <DEDUP_REMOVED lines=11> */
.L_x_52495:
[----:B------:R-:W-:Y:S05]  /*20410*/  BSYNC B2 ;  /* 0x0000000000027941 */ /* 0x000fea0003800000 */
.L_x_52494:
        /* <DEDUP_REMOVED lines=25> */
.L_x_52430:
[----:B------:R-:W-:Y:S05]  /*205b0*/  BSYNC B1 ;  /* 0x0000000000017941 */ /* 0x000fea0003800000 */
.L_x_52429:
        /* <DEDUP_REMOVED lines=105> */
.L_x_52527:
        /* <DEDUP_REMOVED lines=190> */
.L_x_52528:
        /* <DEDUP_REMOVED lines=71> */
.L_x_52508:
[----:B------:R-:W-:Y:S05]  /*21ca0*/  BSYNC B2 ;  /* 0x0000000000027941 */ /* 0x000fea0003800000 */
.L_x_52507:
        /* <DEDUP_REMOVED lines=45> */
.L_x_52510:
[----:B------:R-:W-:Y:S05]  /*21f80*/  BSYNC B2 ;  /* 0x0000000000027941 */ /* 0x000fea0003800000 */
.L_x_52509:
        /* <DEDUP_REMOVED lines=45> */
.L_x_52512:
[----:B------:R-:W-:Y:S05]  /*22260*/  BSYNC B2 ;  /* 0x0000000000027941 */ /* 0x000fea0003800000 */
.L_x_52511:
        /* <DEDUP_REMOVED lines=35> */
.L_x_52514:
[----:B------:R-:W-:Y:S05]  /*224a0*/  BSYNC B2 ;  /* 0x0000000000027941 */ /* 0x000fea0003800000 */
.L_x_52513:
        /* <DEDUP_REMOVED lines=35> */
.L_x_52516:
[----:B------:R-:W-:Y:S05]  /*226e0*/  BSYNC B2 ;  /* 0x0000000000027941 */ /* 0x000fea0003800000 */
.L_x_52515:
        /* <DEDUP_REMOVED lines=35> */
.L_x_52518:
[----:B------:R-:W-:Y:S05]  /*22920*/  BSYNC B2 ;  /* 0x0000000000027941 */ /* 0x000fea0003800000 */
.L_x_52517:
        /* <DEDUP_REMOVED lines=35> */
.L_x_52520:
[----:B------:R-:W-:Y:S05]  /*22b60*/  BSYNC B2 ;  /* 0x0000000000027941 */ /* 0x000fea0003800000 */
.L_x_52519:
        /* <DEDUP_REMOVED lines=35> */
.L_x_52522:
[----:B------:R-:W-:Y:S05]  /*22da0*/  BSYNC B2 ;  /* 0x0000000000027941 */ /* 0x000fea0003800000 */
.L_x_52521:
        /* <DEDUP_REMOVED lines=35> */
.L_x_52524:
[----:B------:R-:W-:Y:S05]  /*22fe0*/  BSYNC B2 ;  /* 0x0000000000027941 */ /* 0x000fea0003800000 */
.L_x_52523:
        /* <DEDUP_REMOVED lines=39> */
[----:B------:R-:W-:-:S05]  /*23260*/  FFMA.FTZ R215, R224, R215, R110 ;  /* 0x000000d7e0d77223 */ /* 0x000fca000001006e */
[----:B------:R-:W-:Y:S01]  /*23270*/  F2FP.PACK_AB R207, R207, R215 ;  /* 0x000000d7cfcf723e */ /* 0x000fe200000000ff */
[----:B------:R-:W-:-:S05]  /*23280*/  IMAD.WIDE.U32 R214, R213, R214, c[0x0][0x208] ;  /* 0x00008200d5d67625 */ /* 0x000fca00078e00d6 */
[----:B------:R0:W-:Y:S02]  /*23290*/  STG.E.128 [R214.64], R204 ;  /* 0x000000ccd6007986 */ /* 0x0001e4000c101d06 */
.L_x_52506:
[----:B------:R-:W-:Y:S05]  /*232a0*/  BSYNC B1 ;  /* 0x0000000000017941 */ /* 0x000fea0003800000 */
.L_x_52505:
[----:B01----:R-:W-:-:S04]  /*232b0*/  IMAD.MOV.U32 R204, RZ, RZ, c[0x0][0x160] ;  /* 0x00005800ffcc7624 */ /* 0x003fc800078e00ff */
[----:B-----5:R-:W-:-:S05]  /*232c0*/  IMAD R0, R204, 0x4, R0 ;  /* 0x00000004cc007824 */ /* 0x020fca00078e0200 */
[----:B------:R-:W-:-:S13]  /*232d0*/  ISETP.GE.AND P1, PT, R0, c[0x0][0x164], PT ;  /* 0x0000590000007a0c */ /* 0x000fda0003f26270 */
[----:B------:R-:W-:Y:S01]  /*232e0*/  @P1 CALL.REL.NOINC `(.L_x_52525) ;  /* 0x0000001000001944 */ /* 0x000fe20003c00000 */
[----:B------:R-:W-:Y:S05]  /*232f0*/  BRA `(.L_x_52526) ;  /* 0xfffde10000007947 */ /* 0x000fea000383ffff */
.L_x_52525:
[----:B------:R-:W-:Y:S05]  /*23300*/  BSYNC B0 ;  /* 0x0000000000007941 */ /* 0x000fea0003800000 */
.L_x_51744:
[----:B------:R-:W-:Y:S05]  /*23310*/  EXIT ;  /* 0x000000000000794d */ /* 0x000fea0003800000 */
.L_x_52503:
[----:B------:R-:W-:Y:S01]  /*23320*/  HFMA2.MMA R214, -RZ, RZ, 0, 1.847743988037109375e-06 ;  /* 0x0000001fffd67435 */ /* 0x000fe200000001ff */
[----:B------:R-:W-:Y:S01]  /*23330*/  IMAD.MOV.U32 R213, RZ, RZ, R207 ;  /* 0x000000ffffd57224 */ /* 0x000fe200078e00cf */
[----:B------:R-:W-:Y:S01]  /*23340*/  MOV R204, 0x23380 ;  /* 0x0002338000cc7802 */ /* 0x000fe20000000f00 */
[----:B------:R-:W-:Y:S02]  /*23350*/  IMAD.MOV.U32 R206, RZ, RZ, 0x1 ;  /* 0x00000001ffce7424 */ /* 0x000fe400078e00ff */
[----:B------:R-:W-:Y:S02]  /*23360*/  IMAD.MOV.U32 R205, RZ, RZ, -0x1 ;  /* 0xffffffffffcd7424 */ /* 0x000fe400078e00ff */
[----:B-----5:R-:W-:Y:S05]  /*23370*/  CALL.REL.NOINC `($__internal_122_$__cuda_sm70_shflsync_bfly_p) ;  /* 0x00000e6000007944 */ /* 0x020fea0003c00000 */
[----:B-1----:R-:W-:Y:S05]  /*23380*/  BRA `(.L_x_52527) ;  /* 0xffffd8c000007947 */ /* 0x002fea000383ffff */
.L_x_52504:
[----:B------:R-:W-:Y:S01]  /*23390*/  IMAD.MOV.U32 R213, RZ, RZ, R207 ;  /* 0x000000ffffd57224 */ /* 0x000fe200078e00cf */
[----:B------:R-:W-:Y:S01]  /*233a0*/  MOV R205, 0xffffffff ;  /* 0xffffffff00cd7802 */ /* 0x000fe20000000f00 */
[----:B------:R-:W-:Y:S01]  /*233b0*/  IMAD.MOV.U32 R206, RZ, RZ, 0x2 ;  /* 0x00000002ffce7424 */ /* 0x000fe200078e00ff */
[----:B------:R-:W-:Y:S01]  /*233c0*/  MOV R204, 0x233f0 ;  /* 0x000233f000cc7802 */ /* 0x000fe20000000f00 */
[----:B------:R-:W-:Y:S02]  /*233d0*/  IMAD.MOV.U32 R214, RZ, RZ, 0x1f ;  /* 0x0000001fffd67424 */ /* 0x000fe400078e00ff */
[----:B-----5:R-:W-:Y:S05]  /*233e0*/  CALL.REL.NOINC `($__internal_122_$__cuda_sm70_shflsync_bfly_p) ;  /* 0x00000df000007944 */ /* 0x020fea0003c00000 */
[----:B-1----:R-:W-:Y:S01]  /*233f0*/  FADD.FTZ R207, R207, R206 ;  /* 0x000000cecfcf7221 */ /* 0x002fe20000010000 */
[----:B------:R-:W-:Y:S01]  /*23400*/  MOV R204, 0x23460 ;  /* 0x0002346000cc7802 */ /* 0x000fe20000000f00 */
[----:B------:R-:W-:-:S02]  /*23410*/  IMAD.MOV.U32 R206, RZ, RZ, 0x4 ;  /* 0x00000004ffce7424 */ /* 0x000fc400078e00ff */
[----:B------:R-:W-:Y:S02]  /*23420*/  IMAD.MOV.U32 R214, RZ, RZ, 0x1f ;  /* 0x0000001fffd67424 */ /* 0x000fe400078e00ff */
[----:B------:R-:W-:Y:S02]  /*23430*/  IMAD.MOV.U32 R205, RZ, RZ, -0x1 ;  /* 0xffffffffffcd7424 */ /* 0x000fe400078e00ff */
[----:B------:R-:W-:Y:S02]  /*23440*/  IMAD.MOV.U32 R213, RZ, RZ, R207 ;  /* 0x000000ffffd57224 */ /* 0x000fe400078e00cf */
[----:B------:R-:W-:Y:S05]  /*23450*/  CALL.REL.NOINC `($__internal_122_$__cuda_sm70_shflsync_bfly_p) ;  /* 0x00000d8000007944 */ /* 0x000fea0003c00000 */
[----:B-1----:R-:W-:Y:S01]  /*23460*/  FADD.FTZ R207, R207, R206 ;  /* 0x000000cecfcf7221 */ /* 0x002fe20000010000 */
[----:B------:R-:W-:Y:S01]  /*23470*/  HFMA2.MMA R206, -RZ, RZ, 0, 4.76837158203125e-07 ;  /* 0x00000008ffce7435 */ /* 0x000fe200000001ff */
[----:B------:R-:W-:Y:S01]  /*23480*/  IMAD.MOV.U32 R214, RZ, RZ, 0x1f ;  /* 0x0000001fffd67424 */ /* 0x000fe200078e00ff */
[----:B------:R-:W-:Y:S01]  /*23490*/  MOV R204, 0x234d0 ;  /* 0x000234d000cc7802 */ /* 0x000fe20000000f00 */
[----:B------:R-:W-:Y:S02]  /*234a0*/  IMAD.MOV.U32 R205, RZ, RZ, -0x1 ;  /* 0xffffffffffcd7424 */ /* 0x000fe400078e00ff */
[----:B------:R-:W-:-:S02]  /*234b0*/  IMAD.MOV.U32 R213, RZ, RZ, R207 ;  /* 0x000000ffffd57224 */ /* 0x000fc400078e00cf */
[----:B------:R-:W-:Y:S05]  /*234c0*/  CALL.REL.NOINC `($__internal_122_$__cuda_sm70_shflsync_bfly_p) ;  /* 0x00000d1000007944 */ /* 0x000fea0003c00000 */
[----:B-1----:R-:W-:Y:S01]  /*234d0*/  FADD.FTZ R207, R207, R206 ;  /* 0x000000cecfcf7221 */ /* 0x002fe20000010000 */
[----:B------:R-:W-:Y:S01]  /*234e0*/  MOV R214, 0x1f ;  /* 0x0000001f00d67802 */ /* 0x000fe20000000f00 */
[----:B------:R-:W-:Y:S01]  /*234f0*/  IMAD.MOV.U32 R206, RZ, RZ, 0x10 ;  /* 0x00000010ffce7424 */ /* 0x000fe200078e00ff */
[----:B------:R-:W-:Y:S01]  /*23500*/  MOV R204, 0x23540 ;  /* 0x0002354000cc7802 */ /* 0x000fe20000000f00 */
[----:B------:R-:W-:-:S02]  /*23510*/  IMAD.MOV.U32 R205, RZ, RZ, -0x1 ;  /* 0xffffffffffcd7424 */ /* 0x000fc400078e00ff */
[----:B------:R-:W-:Y:S02]  /*23520*/  IMAD.MOV.U32 R213, RZ, RZ, R207 ;  /* 0x000000ffffd57224 */ /* 0x000fe400078e00cf */
[----:B------:R-:W-:Y:S05]  /*23530*/  CALL.REL.NOINC `($__internal_122_$__cuda_sm70_shflsync_bfly_p) ;  /* 0x00000ca000007944 */ /* 0x000fea0003c00000 */
        /* <DEDUP_REMOVED lines=176> */
[----:B------:R-:W-:Y:S05]  /*24040*/  CALL.REL.NOINC `($__internal_122_$__cuda_sm70_shflsync_bfly_p) ;  /* 0x0000019000007944 */ /* 0x000fea0003c00000 */
[----:B-1----:R-:W-:Y:S01]  /*24050*/  FADD.FTZ R213, R213, R206 ;  /* 0x000000ced5d57221 */ /* 0x002fe20000010000 */
[----:B------:R-:W-:Y:S01]  /*24060*/  MOV R204, 0x240b0 ;  /* 0x000240b000cc7802 */ /* 0x000fe20000000f00 */
[----:B------:R-:W-:Y:S02]  /*24070*/  IMAD.MOV.U32 R206, RZ, RZ, 0x2 ;  /* 0x00000002ffce7424 */ /* 0x000fe400078e00ff */
[----:B------:R-:W-:Y:S02]  /*24080*/  IMAD.MOV.U32 R214, RZ, RZ, 0x1f ;  /* 0x0000001fffd67424 */ /* 0x000fe400078e00ff */
[----:B------:R-:W-:Y:S02]  /*24090*/  IMAD.MOV.U32 R205, RZ, RZ, -0x1 ;  /* 0xffffffffffcd7424 */ /* 0x000fe400078e00ff */
[----:B------:R-:W-:Y:S05]  /*240a0*/  CALL.REL.NOINC `($__internal_122_$__cuda_sm70_shflsync_bfly_p) ;  /* 0x0000013000007944 */ /* 0x000fea0003c00000 */
[----:B------:R-:W-:Y:S01]  /*240b0*/  HFMA2.MMA R214, -RZ, RZ, 0, 1.847743988037109375e-06 ;  /* 0x0000001fffd67435 */ /* 0x000fe200000001ff */
[----:B-1----:R-:W-:Y:S01]  /*240c0*/  FADD.FTZ R213, R213, R206 ;  /* 0x000000ced5d57221 */ /* 0x002fe20000010000 */
[----:B------:R-:W-:Y:S01]  /*240d0*/  MOV R204, 0x24110 ;  /* 0x0002411000cc7802 */ /* 0x000fe20000000f00 */
[----:B------:R-:W-:-:S02]  /*240e0*/  IMAD.MOV.U32 R206, RZ, RZ, 0x4 ;  /* 0x00000004ffce7424 */ /* 0x000fc400078e00ff */
[----:B------:R-:W-:Y:S02]  /*240f0*/  IMAD.MOV.U32 R205, RZ, RZ, -0x1 ;  /* 0xffffffffffcd7424 */ /* 0x000fe400078e00ff */
[----:B------:R-:W-:Y:S05]  /*24100*/  CALL.REL.NOINC `($__internal_122_$__cuda_sm70_shflsync_bfly_p) ;  /* 0x000000d000007944 */ /* 0x000fea0003c00000 */
[----:B-1----:R-:W-:Y:S01]  /*24110*/  FADD.FTZ R213, R213, R206 ;  /* 0x000000ced5d57221 */ /* 0x002fe20000010000 */
[----:B------:R-:W-:Y:S01]  /*24120*/  MOV R204, 0x24170 ;  /* 0x0002417000cc7802 */ /* 0x000fe20000000f00 */
[----:B------:R-:W-:Y:S02]  /*24130*/  IMAD.MOV.U32 R206, RZ, RZ, 0x8 ;  /* 0x00000008ffce7424 */ /* 0x000fe400078e00ff */
[----:B------:R-:W-:Y:S02]  /*24140*/  IMAD.MOV.U32 R214, RZ, RZ, 0x1f ;  /* 0x0000001fffd67424 */ /* 0x000fe400078e00ff */
[----:B------:R-:W-:Y:S02]  /*24150*/  IMAD.MOV.U32 R205, RZ, RZ, -0x1 ;  /* 0xffffffffffcd7424 */ /* 0x000fe400078e00ff */
[----:B------:R-:W-:Y:S05]  /*24160*/  CALL.REL.NOINC `($__internal_122_$__cuda_sm70_shflsync_bfly_p) ;  /* 0x0000007000007944 */ /* 0x000fea0003c00000 */
[----:B-1----:R-:W-:Y:S01]  /*24170*/  FADD.FTZ R213, R213, R206 ;  /* 0x000000ced5d57221 */ /* 0x002fe20000010000 */
[----:B------:R-:W-:Y:S01]  /*24180*/  MOV R206, 0x10 ;  /* 0x0000001000ce7802 */ /* 0x000fe20000000f00 */
[----:B------:R-:W-:Y:S01]  /*24190*/  IMAD.MOV.U32 R214, RZ, RZ, 0x1f ;  /* 0x0000001fffd67424 */ /* 0x000fe200078e00ff */
[----:B------:R-:W-:Y:S01]  /*241a0*/  MOV R204, 0x241d0 ;  /* 0x000241d000cc7802 */ /* 0x000fe20000000f00 */
[----:B------:R-:W-:-:S02]  /*241b0*/  IMAD.MOV.U32 R205, RZ, RZ, -0x1 ;  /* 0xffffffffffcd7424 */ /* 0x000fc400078e00ff */
[----:B------:R-:W-:Y:S05]  /*241c0*/  CALL.REL.NOINC `($__internal_122_$__cuda_sm70_shflsync_bfly_p) ;  /* 0x0000001000007944 */ /* 0x000fea0003c00000 */
[----:B-1----:R-:W-:Y:S05]  /*241d0*/  BRA `(.L_x_52528) ;  /* 0xffffd65000007947 */ /* 0x002fea000383ffff */
        .weak           $__internal_122_$__cuda_sm70_shflsync_bfly_p
        .type           $__internal_122_$__cuda_sm70_shflsync_bfly_p,@function
        .size           $__internal_122_$__cuda_sm70_shflsync_bfly_p,(.L_x_71122 - $__internal_122_$__cuda_sm70_shflsync_bfly_p)
$__internal_122_$__cuda_sm70_shflsync_bfly_p:
[----:B------:R-:W-:Y:S04]  /*241e0*/  WARPSYNC R205 ;  /* 0x000000cd00007348 */ /* 0x000fe80003800000 */
[----:B------:R0:W1:Y:S02]  /*241f0*/  SHFL.BFLY PT, R206, R213, R206, R214 ;  /* 0x0c0000ced5ce7389 */ /* 0x00006400000e00d6 */
[----:B0-----:R-:W-:-:S04]  /*24200*/  IMAD.MOV.U32 R205, RZ, RZ, 0x0 ;  /* 0x00000000ffcd7424 */ /* 0x001fc800078e00ff */
[----:B------:R-:W-:Y:S05]  /*24210*/  RET.REL.NODEC R204 `(_ZN10layer_norm13ln_fwd_kernelINS_13Kernel_traitsIf6__halffS2_fjLj2560ELj1ELj4ELj1ELj16ENS_18Kernel_traits_baseILj2560EfS2_fS2_fjLj128EEEEELb1ELb0ELb1ELb0EEEvNS_9FwdParamsE) ;  /* 0xfffdbde0cc007950 */ /* 0x000fea0003c3ffff */
.L_x_52529:
        /* <DEDUP_REMOVED lines=14> */
.L_x_71122:


//--------------------- .text._ZN10layer_norm13ln_fwd_kernelINS_13Kernel_traitsIf6__halffS2_fjLj2560ELj1ELj4ELj1ELj16ENS_18Kernel_traits_baseILj2560EfS2_fS2_fjLj128EEEEELb1ELb0ELb1ELb1EEEvNS_9FwdParamsE --------------------------
	.section	.text._ZN10layer_norm13ln_fwd_kernelINS_13Kernel_traitsIf6__halffS2_fjLj2560ELj1ELj4ELj1ELj16ENS_18Kernel_traits_baseILj2560EfS2_fS2_fjLj128EEEEELb1ELb0ELb1ELb1EEEvNS_9FwdParamsE,"ax",@progbits
	.sectioninfo	@"SHI_REGISTERS=255"
	.align	128
        .global         _ZN10layer_norm13ln_fwd_kernelINS_13Kernel_traitsIf6__halffS2_fjLj2560ELj1ELj4ELj1ELj16ENS_18Kernel_traits_baseILj2560EfS2_fS2_fjLj128EEEEELb1ELb0ELb1ELb1EEEvNS_9FwdParamsE
        .type           _ZN10layer_norm13ln_fwd_kernelINS_13Kernel_traitsIf6__halffS2_fjLj2560ELj1ELj4ELj1ELj16ENS_18Kernel_traits_baseILj2560EfS2_fS2_fjLj128EEEEELb1ELb0ELb1ELb1EEEvNS_9FwdParamsE,@function
        .size           _ZN10layer_norm13ln_fwd_kernelINS_13Kernel_traitsIf6__halffS2_fjLj2560ELj1ELj4ELj1ELj16ENS_18Kernel_traits_baseILj2560EfS2_fS2_fjLj128EEEEELb1ELb0ELb1ELb1EEEvNS_9FwdParamsE,(.L_x_71123 - _ZN10layer_norm13ln_fwd_kernelINS_13Kernel_traitsIf6__halffS2_fjLj2560ELj1ELj4ELj1ELj16ENS_18Kernel_traits_baseILj2560EfS2_fS2_fjLj128EEEEELb1ELb0ELb1ELb1EEEvNS_9FwdParamsE)
        .other          _ZN10layer_norm13ln_fwd_kernelINS_13Kernel_traitsIf6__halffS2_fjLj2560ELj1ELj4ELj1ELj16ENS_18Kernel_traits_baseILj2560EfS2_fS2_fjLj128EEEEELb1ELb0ELb1ELb1EEEvNS_9FwdParamsE,@"STO_CUDA_ENTRY STV_DEFAULT"
_ZN10layer_norm13ln_fwd_kernelINS_13Kernel_traitsIf6__halffS2_fjLj2560ELj1ELj4ELj1ELj16ENS_18Kernel_traits_baseILj2560EfS2_fS2_fjLj128EEEEELb1ELb0ELb1ELb1EEEvNS_9FwdParamsE:
.text._ZN10layer_norm13ln_fwd_kernelINS_13Kernel_traitsIf6__halffS2_fjLj2560ELj1ELj4ELj1ELj16ENS_18Kernel_traits_baseILj2560EfS2_fS2_fjLj128EEEEELb1ELb0ELb1ELb1EEEvNS_9FwdParamsE:
        /* <DEDUP_REMOVED lines=166> */
[----:B------:R-:W-:-:S02]  /*0a60*/  LOP3.LUT R2, R5, UR25, R2, 0x96, !PT ;  /* 0x0000001905027c12 */ /* 0x000fc4000f8e9602 */
        /* <DEDUP_REMOVED lines=31> */
.L_x_53276:
        /* <DEDUP_REMOVED lines=47> */
.L_x_52534:
[----:B------:R-:W-:Y:S02]  /*0f50*/  IMAD.MOV.U32 R13, RZ, RZ, R8 ;  /* 0x000000ffff0d7224 */ /* 0x000fe400078e0008 */
.L_x_52535:
[----:B------:R-:W-:Y:S05]  /*0f60*/  BSYNC B2 ;  /* 0x0000000000027941 */ /* 0x000fea0003800000 */
.L_x_52533:
        /* <DEDUP_REMOVED lines=16> */
.L_x_52539:
[----:B------:R-:W-:Y:S05]  /*1070*/  BSYNC B3 ;  /* 0x0000000000037941 */ /* 0x000fea0003800000 */
.L_x_52538:
        /* <DEDUP_REMOVED lines=43> */
.L_x_52537:
[----:B------:R-:W-:Y:S05]  /*1330*/  BSYNC B2 ;  /* 0x0000000000027941 */ /* 0x000fea0003800000 */
.L_x_52536:
        /* <DEDUP_REMOVED lines=10> */
.L_x_52532:
[----:B0-----:R-:W-:Y:S05]  /*13e0*/  BSYNC B1 ;  /* 0x0000000000017941 */ /* 0x001fea0003800000 */
.L_x_52531:
        /* <DEDUP_REMOVED lines=18> */
.L_x_52543:
[----:B------:R-:W-:Y:S02]  /*1510*/  MOV R14, R8 ;  /* 0x00000008000e7202 */ /* 0x000fe40000000f00 */
.L_x_52544:
[----:B------:R-:W-:Y:S05]  /*1520*/  BSYNC B2 ;  /* 0x0000000000027941 */ /* 0x000fea0003800000 */
.L_x_52542:
        /* <DEDUP_REMOVED lines=16> */
.L_x_52548:
[----:B------:R-:W-:Y:S05]  /*1630*/  BSYNC B3 ;  /* 0x0000000000037941 */ /* 0x000fea0003800000 */
.L_x_52547:
        /* <DEDUP_REMOVED lines=43> */
.L_x_52546:
[----:B------:R-:W-:Y:S05]  /*18f0*/  BSYNC B2 ;  /* 0x0000000000027941 */ /* 0x000fea0003800000 */
.L_x_52545:
        /* <DEDUP_REMOVED lines=10> */
.L_x_52541:
[----:B------:R-:W-:Y:S05]  /*19a0*/  BSYNC B1 ;  /* 0x0000000000017941 */ /* 0x000fea0003800000 */
.L_x_52540:
        /* <DEDUP_REMOVED lines=18> */
.L_x_52552:
[----:B------:R-:W-:Y:S02]  /*1ad0*/  IMAD.MOV.U32 R15, RZ, RZ, R8 ;  /* 0x000000ffff0f7224 */ /* 0x000fe400078e0008 */
.L_x_52553:
[----:B------:R-:W-:Y:S05]  /*1ae0*/  BSYNC B2 ;  /* 0x0000000000027941 */ /* 0x000fea0003800000 */
.L_x_52551:
        /* <DEDUP_REMOVED lines=16> */
.L_x_52557:
[----:B------:R-:W-:Y:S05]  /*1bf0*/  BSYNC B3 ;  /* 0x0000000000037941 */ /* 0x000fea0003800000 */
.L_x_52556:
        /* <DEDUP_REMOVED lines=44> */
.L_x_52555:
[----:B------:R-:W-:Y:S05]  /*1ec0*/  BSYNC B2 ;  /* 0x0000000000027941 */ /* 0x000fea0003800000 */
.L_x_52554:
        /* <DEDUP_REMOVED lines=10> */
.L_x_52550:
[----:B------:R-:W-:Y:S05]  /*1f70*/  BSYNC B1 ;  /* 0x0000000000017941 */ /* 0x000fea0003800000 */
.L_x_52549:
        /* <DEDUP_REMOVED lines=18> */
.L_x_52561:
[----:B------:R-:W-:Y:S02]  /*20a0*/  IMAD.MOV.U32 R156, RZ, RZ, R8 ;  /* 0x000000ffff9c7224 */ /* 0x000fe400078e0008 */
.L_x_52562:
[----:B------:R-:W-:Y:S05]  /*20b0*/  BSYNC B2 ;  /* 0x0000000000027941 */ /* 0x000fea0003800000 */
.L_x_52560:
        /* <DEDUP_REMOVED lines=16> */
.L_x_52566:
[----:B------:R-:W-:Y:S05]  /*21c0*/  BSYNC B3 ;  /* 0x0000000000037941 */ /* 0x000fea0003800000 */
.L_x_52565:
        /* <DEDUP_REMOVED lines=44> */
.L_x_52564:
[----:B------:R-:W-:Y:S05]  /*2490*/  BSYNC B2 ;  /* 0x0000000000027941 */ /* 0x000fea0003800000 */
.L_x_52563:
        /* <DEDUP_REMOVED lines=10> */
.L_x_52559:
[----:B------:R-:W-:Y:S05]  /*2540*/  BSYNC B1 ;  /* 0x0000000000017941 */ /* 0x000fea0003800000 */
.L_x_52558:
        /* <DEDUP_REMOVED lines=18> */
.L_x_52570:
[----:B------:R-:W-:Y:S02]  /*2670*/  IMAD.MOV.U32 R156, RZ, RZ, R8 ;  /* 0x000000ffff9c7224 */ /* 0x000fe400078e0008 */
.L_x_52571:
[----:B------:R-:W-:Y:S05]  /*2680*/  BSYNC B2 ;  /* 0x0000000000027941 */ /* 0x000fea0003800000 */
.L_x_52569:
        /* <DEDUP_REMOVED lines=16> */
.L_x_52575:
[----:B------:R-:W-:Y:S05]  /*2790*/  BSYNC B3 ;  /* 0x0000000000037941 */ /* 0x000fea0003800000 */
.L_x_52574:
        /* <DEDUP_REMOVED lines=44> */
.L_x_52573:
[----:B------:R-:W-:Y:S05]  /*2a60*/  BSYNC B2 ;  /* 0x0000000000027941 */ /* 0x000fea0003800000 */
.L_x_52572:
        /* <DEDUP_REMOVED lines=10> */
.L_x_52568:
[----:B------:R-:W-:Y:S05]  /*2b10*/  BSYNC B1 ;  /* 0x0000000000017941 */ /* 0x000fea0003800000 */
.L_x_52567:
        /* <DEDUP_REMOVED lines=18> */
.L_x_52579:
[----:B------:R-:W-:Y:S02]  /*2c40*/  IMAD.MOV.U32 R156, RZ, RZ, R8 ;  /* 0x000000ffff9c7224 */ /* 0x000fe400078e0008 */
.L_x_52580:
[----:B------:R-:W-:Y:S05]  /*2c50*/  BSYNC B2 ;  /* 0x0000000000027941 */ /* 0x000fea0003800000 */
.L_x_52578:
        /* <DEDUP_REMOVED lines=16> */
.L_x_52584:
[----:B------:R-:W-:Y:S05]  /*2d60*/  BSYNC B3 ;  /* 0x0000000000037941 */ /* 0x000fea0003800000 */
.L_x_52583:
        /* <DEDUP_REMOVED lines=44> */
.L_x_52582:
[----:B------:R-:W-:Y:S05]  /*3030*/  BSYNC B2 ;  /* 0x0000000000027941 */ /* 0x000fea0003800000 */
.L_x_52581:
        /* <DEDUP_REMOVED lines=10> */
.L_x_52577:
[----:B------:R-:W-:Y:S05]  /*30e0*/  BSYNC B1 ;  /* 0x0000000000017941 */ /* 0x000fea0003800000 */
.L_x_52576:
        /* <DEDUP_REMOVED lines=18> */
.L_x_52588:
[----:B------:R-:W-:Y:S02]  /*3210*/  IMAD.MOV.U32 R156, RZ, RZ, R8 ;  /* 0x000000ffff9c7224 */ /* 0x000fe400078e0008 */
.L_x_52589:
[----:B------:R-:W-:Y:S05]  /*3220*/  BSYNC B2 ;  /* 0x0000000000027941 */ /* 0x000fea0003800000 */
.L_x_52587:
        /* <DEDUP_REMOVED lines=16> */
.L_x_52593:
[----:B------:R-:W-:Y:S05]  /*3330*/  BSYNC B3 ;  /* 0x0000000000037941 */ /* 0x000fea0003800000 */
.L_x_52592:
        /* <DEDUP_REMOVED lines=44> */
.L_x_52591:
[----:B------:R-:W-:Y:S05]  /*3600*/  BSYNC B2 ;  /* 0x0000000000027941 */ /* 0x000fea0003800000 */
.L_x_52590:
        /* <DEDUP_REMOVED lines=10> */
.L_x_52586:
[----:B------:R-:W-:Y:S05]  /*36b0*/  BSYNC B1 ;  /* 0x0000000000017941 */ /* 0x000fea0003800000 */
.L_x_52585:
        /* <DEDUP_REMOVED lines=18> */
.L_x_52597:
[----:B------:R-:W-:Y:S02]  /*37e0*/  IMAD.MOV.U32 R156, RZ, RZ, R8 ;  /* 0x000000ffff9c7224 */ /* 0x000fe400078e0008 */
.L_x_52598:
[----:B------:R-:W-:Y:S05]  /*37f0*/  BSYNC B2 ;  /* 0x0000000000027941 */ /* 0x000fea0003800000 */
.L_x_52596:
        /* <DEDUP_REMOVED lines=16> */
.L_x_52602:
[----:B------:R-:W-:Y:S05]  /*3900*/  BSYNC B3 ;  /* 0x0000000000037941 */ /* 0x000fea0003800000 */
.L_x_52601:
        /* <DEDUP_REMOVED lines=44> */
.L_x_52600:
[----:B------:R-:W-:Y:S05]  /*3bd0*/  BSYNC B2 ;  /* 0x0000000000027941 */ /* 0x000fea0003800000 */
.L_x_52599:
        /* <DEDUP_REMOVED lines=10> */
.L_x_52595:
[----:B------:R-:W-:Y:S05]  /*3c80*/  BSYNC B1 ;  /* 0x0000000000017941 */ /* 0x000fea0003800000 */
.L_x_52594:
[----:B------:R-:W-:Y:S01]  /*3c90*/  IMAD.MOV.U32 R245, RZ, RZ, 0x20 ;  /* 0x00000020fff57424 */ /* 0x000fe200078e00ff */
[----:B------:R-:W-:Y:S01]  /*3ca0*/  IADD3 R156, R182, 0x20, RZ ;  /* 0x00000020b69c7810 */ /* 0x000fe20007ffe0ff */
        /* <DEDUP_REMOVED lines=28> */
.L_x_52604:
[----:B------:R-:W-:Y:S05]  /*3e70*/  BSYNC B1 ;  /* 0x0000000000017941 */ /* 0x000fea0003800000 */
.L_x_52603:
        /* <DEDUP_REMOVED lines=22> */
.L_x_52608:
[----:B------:R-:W-:Y:S02]  /*3fe0*/  IMAD.MOV.U32 R158, RZ, RZ, R8 ;  /* 0x000000ffff9e7224 */ /* 0x000fe400078e0008 */
.L_x_52609:
[----:B------:R-:W-:Y:S05]  /*3ff0*/  BSYNC B2 ;  /* 0x0000000000027941 */ /* 0x000fea0003800000 */
.L_x_52607:
        /* <DEDUP_REMOVED lines=16> */
.L_x_52613:
[----:B------:R-:W-:Y:S05]  /*4100*/  BSYNC B3 ;  /* 0x0000000000037941 */ /* 0x000fea0003800000 */
.L_x_52612:
        /* <DEDUP_REMOVED lines=43> */
.L_x_52611:
[----:B------:R-:W-:Y:S05]  /*43c0*/  BSYNC B2 ;  /* 0x0000000000027941 */ /* 0x000fea0003800000 */
.L_x_52610:
        /* <DEDUP_REMOVED lines=10> */
.L_x_52606:
[----:B0-----:R-:W-:Y:S05]  /*4470*/  BSYNC B1 ;  /* 0x0000000000017941 */ /* 0x001fea0003800000 */
.L_x_52605:
        /* <DEDUP_REMOVED lines=18> */
.L_x_52617:
[----:B------:R-:W-:Y:S02]  /*45a0*/  IMAD.MOV.U32 R158, RZ, RZ, R8 ;  /* 0x000000ffff9e7224 */ /* 0x000fe400078e0008 */
.L_x_52618:
[----:B------:R-:W-:Y:S05]  /*45b0*/  BSYNC B2 ;  /* 0x0000000000027941 */ /* 0x000fea0003800000 */
.L_x_52616:
        /* <DEDUP_REMOVED lines=16> */
.L_x_52622:
[----:B------:R-:W-:Y:S05]  /*46c0*/  BSYNC B3 ;  /* 0x0000000000037941 */ /* 0x000fea0003800000 */
.L_x_52621:
        /* <DEDUP_REMOVED lines=43> */
.L_x_52620:
[----:B------:R-:W-:Y:S05]  /*4980*/  BSYNC B2 ;  /* 0x0000000000027941 */ /* 0x000fea0003800000 */
.L_x_52619:
        /* <DEDUP_REMOVED lines=10> */
.L_x_52615:
[----:B------:R-:W-:Y:S05]  /*4a30*/  BSYNC B1 ;  /* 0x0000000000017941 */ /* 0x000fea0003800000 */
.L_x_52614:
        /* <DEDUP_REMOVED lines=18> */
.L_x_52626:
[----:B------:R-:W-:Y:S02]  /*4b60*/  IMAD.MOV.U32 R158, RZ, RZ, R8 ;  /* 0x000000ffff9e7224 */ /* 0x000fe400078e0008 */
.L_x_52627:
[----:B------:R-:W-:Y:S05]  /*4b70*/  BSYNC B2 ;  /* 0x0000000000027941 */ /* 0x000fea0003800000 */
.L_x_52625:
        /* <DEDUP_REMOVED lines=16> */
.L_x_52631:
[----:B------:R-:W-:Y:S05]  /*4c80*/  BSYNC B3 ;  /* 0x0000000000037941 */ /* 0x000fea0003800000 */
.L_x_52630:
        /* <DEDUP_REMOVED lines=44> */
.L_x_52629:
[----:B------:R-:W-:Y:S05]  /*4f50*/  BSYNC B2 ;  /* 0x0000000000027941 */ /* 0x000fea0003800000 */
.L_x_52628:
        /* <DEDUP_REMOVED lines=10> */
.L_x_52624:
[----:B------:R-:W-:Y:S05]  /*5000*/  BSYNC B1 ;  /* 0x0000000000017941 */ /* 0x000fea0003800000 */
.L_x_52623:
        /* <DEDUP_REMOVED lines=18> */
.L_x_52635:
[----:B------:R-:W-:Y:S02]  /*5130*/  IMAD.MOV.U32 R158, RZ, RZ, R8 ;  /* 0x000000ffff9e7224 */ /* 0x000fe400078e0008 */
.L_x_52636:
[----:B------:R-:W-:Y:S05]  /*5140*/  BSYNC B2 ;  /* 0x0000000000027941 */ /* 0x000fea0003800000 */
.L_x_52634:
        /* <DEDUP_REMOVED lines=16> */
.L_x_52640:
[----:B------:R-:W-:Y:S05]  /*5250*/  BSYNC B3 ;  /* 0x0000000000037941 */ /* 0x000fea0003800000 */
.L_x_52639:
        /* <DEDUP_REMOVED lines=44> */
.L_x_52638:
[----:B------:R-:W-:Y:S05]  /*5520*/  BSYNC B2 ;  /* 0x0000000000027941 */ /* 0x000fea0003800000 */
.L_x_52637:
        /* <DEDUP_REMOVED lines=10> */
.L_x_52633:
[----:B------:R-:W-:Y:S05]  /*55d0*/  BSYNC B1 ;  /* 0x0000000000017941 */ /* 0x000fea0003800000 */
.L_x_52632:
        /* <DEDUP_REMOVED lines=18> */
.L_x_52644:
[----:B------:R-:W-:Y:S02]  /*5700*/  IMAD.MOV.U32 R158, RZ, RZ, R8 ;  /* 0x000000ffff9e7224 */ /* 0x000fe400078e0008 */
.L_x_52645:
[----:B------:R-:W-:Y:S05]  /*5710*/  BSYNC B2 ;  /* 0x0000000000027941 */ /* 0x000fea0003800000 */
.L_x_52643:
        /* <DEDUP_REMOVED lines=16> */
.L_x_52649:
[----:B------:R-:W-:Y:S05]  /*5820*/  BSYNC B3 ;  /* 0x0000000000037941 */ /* 0x000fea0003800000 */
.L_x_52648:
        /* <DEDUP_REMOVED lines=44> */
.L_x_52647:
[----:B------:R-:W-:Y:S05]  /*5af0*/  BSYNC B2 ;  /* 0x0000000000027941 */ /* 0x000fea0003800000 */
.L_x_52646:
        /* <DEDUP_REMOVED lines=10> */
.L_x_52642:
[----:B------:R-:W-:Y:S05]  /*5ba0*/  BSYNC B1 ;  /* 0x0000000000017941 */ /* 0x000fea0003800000 */
.L_x_52641:
        /* <DEDUP_REMOVED lines=18> */
.L_x_52653:
[----:B------:R-:W-:Y:S02]  /*5cd0*/  IMAD.MOV.U32 R158, RZ, RZ, R8 ;  /* 0x000000ffff9e7224 */ /* 0x000fe400078e0008 */
.L_x_52654:
[----:B------:R-:W-:Y:S05]  /*5ce0*/  BSYNC B2 ;  /* 0x0000000000027941 */ /* 0x000fea0003800000 */
.L_x_52652:
        /* <DEDUP_REMOVED lines=16> */
.L_x_52658:
[----:B------:R-:W-:Y:S05]  /*5df0*/  BSYNC B3 ;  /* 0x0000000000037941 */ /* 0x000fea0003800000 */
.L_x_52657:
        /* <DEDUP_REMOVED lines=44> */
.L_x_52656:
[----:B------:R-:W-:Y:S05]  /*60c0*/  BSYNC B2 ;  /* 0x0000000000027941 */ /* 0x000fea0003800000 */
.L_x_52655:
        /* <DEDUP_REMOVED lines=10> */
.L_x_52651:
[----:B------:R-:W-:Y:S05]  /*6170*/  BSYNC B1 ;  /* 0x0000000000017941 */ /* 0x000fea0003800000 */
.L_x_52650:
        /* <DEDUP_REMOVED lines=18> */
.L_x_52662:
[----:B------:R-:W-:Y:S02]  /*62a0*/  IMAD.MOV.U32 R158, RZ, RZ, R8 ;  /* 0x000000ffff9e7224 */ /* 0x000fe400078e0008 */
.L_x_52663:
[----:B------:R-:W-:Y:S05]  /*62b0*/  BSYNC B2 ;  /* 0x0000000000027941 */ /* 0x000fea0003800000 */
.L_x_52661:
        /* <DEDUP_REMOVED lines=16> */
.L_x_52667:
[----:B------:R-:W-:Y:S05]  /*63c0*/  BSYNC B3 ;  /* 0x0000000000037941 */ /* 0x000fea0003800000 */
.L_x_52666:
        /* <DEDUP_REMOVED lines=44> */
.L_x_52665:
[----:B------:R-:W-:Y:S05]  /*6690*/  BSYNC B2 ;  /* 0x0000000000027941 */ /* 0x000fea0003800000 */
.L_x_52664:
        /* <DEDUP_REMOVED lines=10> */
.L_x_52660:
[----:B------:R-:W-:Y:S05]  /*6740*/  BSYNC B1 ;  /* 0x0000000000017941 */ /* 0x000fea0003800000 */
.L_x_52659:
        /* <DEDUP_REMOVED lines=18> */
.L_x_52671:
[----:B------:R-:W-:Y:S02]  /*6870*/  IMAD.MOV.U32 R158, RZ, RZ, R8 ;  /* 0x000000ffff9e7224 */ /* 0x000fe400078e0008 */
.L_x_52672:
[----:B------:R-:W-:Y:S05]  /*6880*/  BSYNC B2 ;  /* 0x0000000000027941 */ /* 0x000fea0003800000 */
.L_x_52670:
        /* <DEDUP_REMOVED lines=16> */
.L_x_52676:
[----:B------:R-:W-:Y:S05]  /*6990*/  BSYNC B3 ;  /* 0x0000000000037941 */ /* 0x000fea0003800000 */
.L_x_52675:
        /* <DEDUP_REMOVED lines=44> */
.L_x_52674:
[----:B------:R-:W-:Y:S05]  /*6c60*/  BSYNC B2 ;  /* 0x0000000000027941 */ /* 0x000fea0003800000 */
.L_x_52673:
        /* <DEDUP_REMOVED lines=10> */
.L_x_52669:
[----:B------:R-:W-:Y:S05]  /*6d10*/  BSYNC B1 ;  /* 0x0000000000017941 */ /* 0x000fea0003800000 */
.L_x_52668:
        /* <DEDUP_REMOVED lines=29> */
.L_x_52678:
[----:B------:R-:W-:Y:S05]  /*6ef0*/  BSYNC B1 ;  /* 0x0000000000017941 */ /* 0x000fea0003800000 */
.L_x_52677:
        /* <DEDUP_REMOVED lines=22> */
.L_x_52682:
[----:B------:R-:W-:Y:S02]  /*7060*/  MOV R157, R8 ;  /* 0x00000008009d7202 */ /* 0x000fe40000000f00 */
.L_x_52683:
[----:B------:R-:W-:Y:S05]  /*7070*/  BSYNC B2 ;  /* 0x0000000000027941 */ /* 0x000fea0003800000 */
.L_x_52681:
        /* <DEDUP_REMOVED lines=16> */
.L_x_52687:
[----:B------:R-:W-:Y:S05]  /*7180*/  BSYNC B3 ;  /* 0x0000000000037941 */ /* 0x000fea0003800000 */
.L_x_52686:
        /* <DEDUP_REMOVED lines=43> */
.L_x_52685:
[----:B------:R-:W-:Y:S05]  /*7440*/  BSYNC B2 ;  /* 0x0000000000027941 */ /* 0x000fea0003800000 */
.L_x_52684:
        /* <DEDUP_REMOVED lines=10> */
.L_x_52680:
[----:B0-----:R-:W-:Y:S05]  /*74f0*/  BSYNC B1 ;  /* 0x0000000000017941 */ /* 0x001fea0003800000 */
.L_x_52679:
        /* <DEDUP_REMOVED lines=18> */
.L_x_52691:
[----:B------:R-:W-:Y:S02]  /*7620*/  IMAD.MOV.U32 R157, RZ, RZ, R8 ;  /* 0x000000ffff9d7224 */ /* 0x000fe400078e0008 */
.L_x_52692:
[----:B------:R-:W-:Y:S05]  /*7630*/  BSYNC B2 ;  /* 0x0000000000027941 */ /* 0x000fea0003800000 */
.L_x_52690:
        /* <DEDUP_REMOVED lines=16> */
.L_x_52696:
[----:B------:R-:W-:Y:S05]  /*7740*/  BSYNC B3 ;  /* 0x0000000000037941 */ /* 0x000fea0003800000 */
.L_x_52695:
        /* <DEDUP_REMOVED lines=42> */
[----:B------:R-:W-:Y:S01]  /*79f0*/  MOV R10, R158 ;  /* 0x0000009e000a7202 */ /* 0x000fe20000000f00 */
[----:B------:R-:W-:Y:S02]  /*7a00*/  IMAD.MOV.U32 R158, RZ, RZ, RZ ;  /* 0x000000ffff9e7224 */ /* 0x000fe400078e00ff */
.L_x_52694:
[----:B------:R-:W-:Y:S05]  /*7a10*/  BSYNC B2 ;  /* 0x0000000000027941 */ /* 0x000fea0003800000 */
.L_x_52693:
        /* <DEDUP_REMOVED lines=10> */
.L_x_52689:
[----:B------:R-:W-:Y:S05]  /*7ac0*/  BSYNC B1 ;  /* 0x0000000000017941 */ /* 0x000fea0003800000 */
.L_x_52688:
        /* <DEDUP_REMOVED lines=18> */
.L_x_52700:
[----:B------:R-:W-:Y:S02]  /*7bf0*/  IMAD.MOV.U32 R157, RZ, RZ, R8 ;  /* 0x000000ffff9d7224 */ /* 0x000fe400078e0008 */
.L_x_52701:
[----:B------:R-:W-:Y:S05]  /*7c00*/  BSYNC B2 ;  /* 0x0000000000027941 */ /* 0x000fea0003800000 */
.L_x_52699:
        /* <DEDUP_REMOVED lines=16> */
.L_x_52705:
[----:B------:R-:W-:Y:S05]  /*7d10*/  BSYNC B3 ;  /* 0x0000000000037941 */ /* 0x000fea0003800000 */
.L_x_52704:
        /* <DEDUP_REMOVED lines=44> */
.L_x_52703:
[----:B------:R-:W-:Y:S05]  /*7fe0*/  BSYNC B2 ;  /* 0x0000000000027941 */ /* 0x000fea0003800000 */
.L_x_52702:
        /* <DEDUP_REMOVED lines=10> */
.L_x_52698:
[----:B------:R-:W-:Y:S05]  /*8090*/  BSYNC B1 ;  /* 0x0000000000017941 */ /* 0x000fea0003800000 */
.L_x_52697:
        /* <DEDUP_REMOVED lines=18> */
.L_x_52709:
[----:B------:R-:W-:Y:S02]  /*81c0*/  IMAD.MOV.U32 R157, RZ, RZ, R8 ;  /* 0x000000ffff9d7224 */ /* 0x000fe400078e0008 */
.L_x_52710:
[----:B------:R-:W-:Y:S05]  /*81d0*/  BSYNC B2 ;  /* 0x0000000000027941 */ /* 0x000fea0003800000 */
.L_x_52708:
        /* <DEDUP_REMOVED lines=16> */
.L_x_52714:
[----:B------:R-:W-:Y:S05]  /*82e0*/  BSYNC B3 ;  /* 0x0000000000037941 */ /* 0x000fea0003800000 */
.L_x_52713:
        /* <DEDUP_REMOVED lines=44> */
.L_x_52712:
[----:B------:R-:W-:Y:S05]  /*85b0*/  BSYNC B2 ;  /* 0x0000000000027941 */ /* 0x000fea0003800000 */
.L_x_52711:
        /* <DEDUP_REMOVED lines=10> */
.L_x_52707:
[----:B------:R-:W-:Y:S05]  /*8660*/  BSYNC B1 ;  /* 0x0000000000017941 */ /* 0x000fea0003800000 */
.L_x_52706:
        /* <DEDUP_REMOVED lines=18> */
.L_x_52718:
[----:B------:R-:W-:Y:S02]  /*8790*/  IMAD.MOV.U32 R157, RZ, RZ, R8 ;  /* 0x000000ffff9d7224 */ /* 0x000fe400078e0008 */
.L_x_52719:
[----:B------:R-:W-:Y:S05]  /*87a0*/  BSYNC B2 ;  /* 0x0000000000027941 */ /* 0x000fea0003800000 */
.L_x_52717:
        /* <DEDUP_REMOVED lines=16> */
.L_x_52723:
[----:B------:R-:W-:Y:S05]  /*88b0*/  BSYNC B3 ;  /* 0x0000000000037941 */ /* 0x000fea0003800000 */
.L_x_52722:
        /* <DEDUP_REMOVED lines=44> */
.L_x_52721:
[----:B------:R-:W-:Y:S05]  /*8b80*/  BSYNC B2 ;  /* 0x0000000000027941 */ /* 0x000fea0003800000 */
.L_x_52720:
        /* <DEDUP_REMOVED lines=10> */
.L_x_52716:
[----:B------:R-:W-:Y:S05]  /*8c30*/  BSYNC B1 ;  /* 0x0000000000017941 */ /* 0x000fea0003800000 */
.L_x_52715:
        /* <DEDUP_REMOVED lines=18> */
.L_x_52727:
[----:B------:R-:W-:Y:S02]  /*8d60*/  IMAD.MOV.U32 R157, RZ, RZ, R8 ;  /* 0x000000ffff9d7224 */ /* 0x000fe400078e0008 */
.L_x_52728:
[----:B------:R-:W-:Y:S05]  /*8d70*/  BSYNC B2 ;  /* 0x0000000000027941 */ /* 0x000fea0003800000 */
.L_x_52726:
        /* <DEDUP_REMOVED lines=16> */
.L_x_52732:
[----:B------:R-:W-:Y:S05]  /*8e80*/  BSYNC B3 ;  /* 0x0000000000037941 */ /* 0x000fea0003800000 */
.L_x_52731:
        /* <DEDUP_REMOVED lines=44> */
.L_x_52730:
[----:B------:R-:W-:Y:S05]  /*9150*/  BSYNC B2 ;  /* 0x0000000000027941 */ /* 0x000fea0003800000 */
.L_x_52729:
        /* <DEDUP_REMOVED lines=10> */
.L_x_52725:
[----:B------:R-:W-:Y:S05]  /*9200*/  BSYNC B1 ;  /* 0x0000000000017941 */ /* 0x000fea0003800000 */
.L_x_52724:
        /* <DEDUP_REMOVED lines=18> */
.L_x_52736:
[----:B------:R-:W-:Y:S02]  /*9330*/  IMAD.MOV.U32 R157, RZ, RZ, R8 ;  /* 0x000000ffff9d7224 */ /* 0x000fe400078e0008 */
.L_x_52737:
[----:B------:R-:W-:Y:S05]  /*9340*/  BSYNC B2 ;  /* 0x0000000000027941 */ /* 0x000fea0003800000 */
.L_x_52735:
        /* <DEDUP_REMOVED lines=16> */
.L_x_52741:
[----:B------:R-:W-:Y:S05]  /*9450*/  BSYNC B3 ;  /* 0x0000000000037941 */ /* 0x000fea0003800000 */
.L_x_52740:
        /* <DEDUP_REMOVED lines=44> */
.L_x_52739:
[----:B------:R-:W-:Y:S05]  /*9720*/  BSYNC B2 ;  /* 0x0000000000027941 */ /* 0x000fea0003800000 */
.L_x_52738:
        /* <DEDUP_REMOVED lines=10> */
.L_x_52734:
[----:B------:R-:W-:Y:S05]  /*97d0*/  BSYNC B1 ;  /* 0x0000000000017941 */ /* 0x000fea0003800000 */
.L_x_52733:
        /* <DEDUP_REMOVED lines=18> */
.L_x_52745:
[----:B------:R-:W-:Y:S02]  /*9900*/  IMAD.MOV.U32 R157, RZ, RZ, R8 ;  /* 0x000000ffff9d7224 */ /* 0x000fe400078e0008 */
.L_x_52746:
[----:B------:R-:W-:Y:S05]  /*9910*/  BSYNC B2 ;  /* 0x0000000000027941 */ /* 0x000fea0003800000 */
.L_x_52744:
        /* <DEDUP_REMOVED lines=16> */
.L_x_52750:
[----:B------:R-:W-:Y:S05]  /*9a20*/  BSYNC B3 ;  /* 0x0000000000037941 */ /* 0x000fea0003800000 */
.L_x_52749:
        /* <DEDUP_REMOVED lines=44> */
.L_x_52748:
[----:B------:R-:W-:Y:S05]  /*9cf0*/  BSYNC B2 ;  /* 0x0000000000027941 */ /* 0x000fea0003800000 */
.L_x_52747:
        /* <DEDUP_REMOVED lines=10> */
.L_x_52743:
[----:B------:R-:W-:Y:S05]  /*9da0*/  BSYNC B1 ;  /* 0x0000000000017941 */ /* 0x000fea0003800000 */
.L_x_52742:
        /* <DEDUP_REMOVED lines=29> */
.L_x_52752:
[----:B------:R-:W-:Y:S05]  /*9f80*/  BSYNC B1 ;  /* 0x0000000000017941 */ /* 0x000fea0003800000 */
.L_x_52751:
        /* <DEDUP_REMOVED lines=22> */
.L_x_52756:
[----:B------:R-:W-:Y:S02]  /*a0f0*/  IMAD.MOV.U32 R156, RZ, RZ, R8 ;  /* 0x000000ffff9c7224 */ /* 0x000fe400078e0008 */
.L_x_52757:
[----:B------:R-:W-:Y:S05]  /*a100*/  BSYNC B2 ;  /* 0x0000000000027941 */ /* 0x000fea0003800000 */
.L_x_52755:
        /* <DEDUP_REMOVED lines=16> */
.L_x_52761:
[----:B------:R-:W-:Y:S05]  /*a210*/  BSYNC B3 ;  /* 0x0000000000037941 */ /* 0x000fea0003800000 */
.L_x_52760:
        /* <DEDUP_REMOVED lines=43> */
.L_x_52759:
[----:B------:R-:W-:Y:S05]  /*a4d0*/  BSYNC B2 ;  /* 0x0000000000027941 */ /* 0x000fea0003800000 */
.L_x_52758:
        /* <DEDUP_REMOVED lines=10> */
.L_x_52754:
[----:B0-----:R-:W-:Y:S05]  /*a580*/  BSYNC B1 ;  /* 0x0000000000017941 */ /* 0x001fea0003800000 */
.L_x_52753:
        /* <DEDUP_REMOVED lines=18> */
.L_x_52765:
[----:B------:R-:W-:Y:S02]  /*a6b0*/  IMAD.MOV.U32 R156, RZ, RZ, R8 ;  /* 0x000000ffff9c7224 */ /* 0x000fe400078e0008 */
.L_x_52766:
[----:B------:R-:W-:Y:S05]  /*a6c0*/  BSYNC B2 ;  /* 0x0000000000027941 */ /* 0x000fea0003800000 */
.L_x_52764:
        /* <DEDUP_REMOVED lines=16> */
.L_x_52770:
[----:B------:R-:W-:Y:S05]  /*a7d0*/  BSYNC B3 ;  /* 0x0000000000037941 */ /* 0x000fea0003800000 */
.L_x_52769:
        /* <DEDUP_REMOVED lines=44> */
.L_x_52768:
[----:B------:R-:W-:Y:S05]  /*aaa0*/  BSYNC B2 ;  /* 0x0000000000027941 */ /* 0x000fea0003800000 */
.L_x_52767:
        /* <DEDUP_REMOVED lines=10> */
.L_x_52763:
[----:B------:R-:W-:Y:S05]  /*ab50*/  BSYNC B1 ;  /* 0x0000000000017941 */ /* 0x000fea0003800000 */
.L_x_52762:
        /* <DEDUP_REMOVED lines=18> */
.L_x_52774:
[----:B------:R-:W-:Y:S02]  /*ac80*/  IMAD.MOV.U32 R156, RZ, RZ, R8 ;  /* 0x000000ffff9c7224 */ /* 0x000fe400078e0008 */
.L_x_52775:
[----:B------:R-:W-:Y:S05]  /*ac90*/  BSYNC B2 ;  /* 0x0000000000027941 */ /* 0x000fea0003800000 */
.L_x_52773:
        /* <DEDUP_REMOVED lines=16> */
.L_x_52779:
[----:B------:R-:W-:Y:S05]  /*ada0*/  BSYNC B3 ;  /* 0x0000000000037941 */ /* 0x000fea0003800000 */
.L_x_52778:
        /* <DEDUP_REMOVED lines=44> */
.L_x_52777:
[----:B------:R-:W-:Y:S05]  /*b070*/  BSYNC B2 ;  /* 0x0000000000027941 */ /* 0x000fea0003800000 */
.L_x_52776:
        /* <DEDUP_REMOVED lines=10> */
.L_x_52772:
[----:B------:R-:W-:Y:S05]  /*b120*/  BSYNC B1 ;  /* 0x0000000000017941 */ /* 0x000fea0003800000 */
.L_x_52771:
        /* <DEDUP_REMOVED lines=18> */
.L_x_52783:
[----:B------:R-:W-:Y:S02]  /*b250*/  IMAD.MOV.U32 R156, RZ, RZ, R8 ;  /* 0x000000ffff9c7224 */ /* 0x000fe400078e0008 */
.L_x_52784:
[----:B------:R-:W-:Y:S05]  /*b260*/  BSYNC B2 ;  /* 0x0000000000027941 */ /* 0x000fea0003800000 */
.L_x_52782:
        /* <DEDUP_REMOVED lines=16> */
.L_x_52788:
[----:B------:R-:W-:Y:S05]  /*b370*/  BSYNC B3 ;  /* 0x0000000000037941 */ /* 0x000fea0003800000 */
.L_x_52787:
        /* <DEDUP_REMOVED lines=44> */
.L_x_52786:
[----:B------:R-:W-:Y:S05]  /*b640*/  BSYNC B2 ;  /* 0x0000000000027941 */ /* 0x000fea0003800000 */
.L_x_52785:
        /* <DEDUP_REMOVED lines=10> */
.L_x_52781:
[----:B------:R-:W-:Y:S05]  /*b6f0*/  BSYNC B1 ;  /* 0x0000000000017941 */ /* 0x000fea0003800000 */
.L_x_52780:
        /* <DEDUP_REMOVED lines=18> */
.L_x_52792:
[----:B------:R-:W-:Y:S02]  /*b820*/  IMAD.MOV.U32 R156, RZ, RZ, R8 ;  /* 0x000000ffff9c7224 */ /* 0x000fe400078e0008 */
.L_x_52793:
[----:B------:R-:W-:Y:S05]  /*b830*/  BSYNC B2 ;  /* 0x0000000000027941 */ /* 0x000fea0003800000 */
.L_x_52791:
        /* <DEDUP_REMOVED lines=16> */
.L_x_52797:
[----:B------:R-:W-:Y:S05]  /*b940*/  BSYNC B3 ;  /* 0x0000000000037941 */ /* 0x000fea0003800000 */
.L_x_52796:
        /* <DEDUP_REMOVED lines=44> */
.L_x_52795:
[----:B------:R-:W-:Y:S05]  /*bc10*/  BSYNC B2 ;  /* 0x0000000000027941 */ /* 0x000fea0003800000 */
.L_x_52794:
        /* <DEDUP_REMOVED lines=10> */
.L_x_52790:
[----:B------:R-:W-:Y:S05]  /*bcc0*/  BSYNC B1 ;  /* 0x0000000000017941 */ /* 0x000fea0003800000 */
.L_x_52789:
        /* <DEDUP_REMOVED lines=18> */
.L_x_52801:
[----:B------:R-:W-:Y:S02]  /*bdf0*/  IMAD.MOV.U32 R156, RZ, RZ, R8 ;  /* 0x000000ffff9c7224 */ /* 0x000fe400078e0008 */
.L_x_52802:
[----:B------:R-:W-:Y:S05]  /*be00*/  BSYNC B2 ;  /* 0x0000000000027941 */ /* 0x000fea0003800000 */
.L_x_52800:
        /* <DEDUP_REMOVED lines=16> */
.L_x_52806:
[----:B------:R-:W-:Y:S05]  /*bf10*/  BSYNC B3 ;  /* 0x0000000000037941 */ /* 0x000fea0003800000 */
.L_x_52805:
        /* <DEDUP_REMOVED lines=44> */
.L_x_52804:
[----:B------:R-:W-:Y:S05]  /*c1e0*/  BSYNC B2 ;  /* 0x0000000000027941 */ /* 0x000fea0003800000 */
.L_x_52803:
        /* <DEDUP_REMOVED lines=10> */
.L_x_52799:
[----:B------:R-:W-:Y:S05]  /*c290*/  BSYNC B1 ;  /* 0x0000000000017941 */ /* 0x000fea0003800000 */
.L_x_52798:
        /* <DEDUP_REMOVED lines=18> */
.L_x_52810:
[----:B------:R-:W-:Y:S02]  /*c3c0*/  IMAD.MOV.U32 R156, RZ, RZ, R8 ;  /* 0x000000ffff9c7224 */ /* 0x000fe400078e0008 */
.L_x_52811:
[----:B------:R-:W-:Y:S05]  /*c3d0*/  BSYNC B2 ;  /* 0x0000000000027941 */ /* 0x000fea0003800000 */
.L_x_52809:
        /* <DEDUP_REMOVED lines=16> */
.L_x_52815:
[----:B------:R-:W-:Y:S05]  /*c4e0*/  BSYNC B3 ;  /* 0x0000000000037941 */ /* 0x000fea0003800000 */
.L_x_52814:
        /* <DEDUP_REMOVED lines=44> */
.L_x_52813:
[----:B------:R-:W-:Y:S05]  /*c7b0*/  BSYNC B2 ;  /* 0x0000000000027941 */ /* 0x000fea0003800000 */
.L_x_52812:
        /* <DEDUP_REMOVED lines=10> */
.L_x_52808:
[----:B------:R-:W-:Y:S05]  /*c860*/  BSYNC B1 ;  /* 0x0000000000017941 */ /* 0x000fea0003800000 */
.L_x_52807:
        /* <DEDUP_REMOVED lines=18> */
.L_x_52819:
[----:B------:R-:W-:Y:S02]  /*c990*/  IMAD.MOV.U32 R156, RZ, RZ, R8 ;  /* 0x000000ffff9c7224 */ /* 0x000fe400078e0008 */
.L_x_52820:
[----:B------:R-:W-:Y:S05]  /*c9a0*/  BSYNC B2 ;  /* 0x0000000000027941 */ /* 0x000fea0003800000 */
.L_x_52818:
        /* <DEDUP_REMOVED lines=16> */
.L_x_52824:
[----:B------:R-:W-:Y:S05]  /*cab0*/  BSYNC B3 ;  /* 0x0000000000037941 */ /* 0x000fea0003800000 */
.L_x_52823:
        /* <DEDUP_REMOVED lines=44> */
.L_x_52822:
[----:B------:R-:W-:Y:S05]  /*cd80*/  BSYNC B2 ;  /* 0x0000000000027941 */ /* 0x000fea0003800000 */
.L_x_52821:
        /* <DEDUP_REMOVED lines=10> */
.L_x_52817:
[----:B------:R-:W-:Y:S05]  /*ce30*/  BSYNC B1 ;  /* 0x0000000000017941 */ /* 0x000fea0003800000 */
.L_x_52816:
        /* <DEDUP_REMOVED lines=29> */
.L_x_52826:
[----:B------:R-:W-:Y:S05]  /*d010*/  BSYNC B1 ;  /* 0x0000000000017941 */ /* 0x000fea0003800000 */
.L_x_52825:
        /* <DEDUP_REMOVED lines=22> */
.L_x_52830:
[----:B------:R-:W-:Y:S02]  /*d180*/  MOV R9, R8 ;  /* 0x0000000800097202 */ /* 0x000fe40000000f00 */
.L_x_52831:
[----:B------:R-:W-:Y:S05]  /*d190*/  BSYNC B2 ;  /* 0x0000000000027941 */ /* 0x000fea0003800000 */
.L_x_52829:
        /* <DEDUP_REMOVED lines=16> */
.L_x_52835:
[----:B------:R-:W-:Y:S05]  /*d2a0*/  BSYNC B3 ;  /* 0x0000000000037941 */ /* 0x000fea0003800000 */
.L_x_52834:
        /* <DEDUP_REMOVED lines=44> */
.L_x_52833:
[----:B------:R-:W-:Y:S05]  /*d570*/  BSYNC B2 ;  /* 0x0000000000027941 */ /* 0x000fea0003800000 */
.L_x_52832:
        /* <DEDUP_REMOVED lines=11> */
.L_x_52828:
[----:B0-----:R-:W-:Y:S05]  /*d630*/  BSYNC B1 ;  /* 0x0000000000017941 */ /* 0x001fea0003800000 */
.L_x_52827:
        /* <DEDUP_REMOVED lines=18> */
.L_x_52839:
[----:B------:R-:W-:Y:S02]  /*d760*/  MOV R11, R8 ;  /* 0x00000008000b7202 */ /* 0x000fe40000000f00 */
.L_x_52840:
[----:B------:R-:W-:Y:S05]  /*d770*/  BSYNC B2 ;  /* 0x0000000000027941 */ /* 0x000fea0003800000 */
.L_x_52838:
        /* <DEDUP_REMOVED lines=16> */
.L_x_52844:
[----:B------:R-:W-:Y:S05]  /*d880*/  BSYNC B3 ;  /* 0x0000000000037941 */ /* 0x000fea0003800000 */
.L_x_52843:
        /* <DEDUP_REMOVED lines=44> */
.L_x_52842:
[----:B------:R-:W-:Y:S05]  /*db50*/  BSYNC B2 ;  /* 0x0000000000027941 */ /* 0x000fea0003800000 */
.L_x_52841:
        /* <DEDUP_REMOVED lines=11> */
.L_x_52837:
[----:B------:R-:W-:Y:S05]  /*dc10*/  BSYNC B1 ;  /* 0x0000000000017941 */ /* 0x000fea0003800000 */
.L_x_52836:
        /* <DEDUP_REMOVED lines=18> */
.L_x_52848:
[----:B------:R-:W-:Y:S02]  /*dd40*/  MOV R157, R8 ;  /* 0x00000008009d7202 */ /* 0x000fe40000000f00 */
.L_x_52849:
[----:B------:R-:W-:Y:S05]  /*dd50*/  BSYNC B2 ;  /* 0x0000000000027941 */ /* 0x000fea0003800000 */
.L_x_52847:
        /* <DEDUP_REMOVED lines=16> */
.L_x_52853:
[----:B------:R-:W-:Y:S05]  /*de60*/  BSYNC B3 ;  /* 0x0000000000037941 */ /* 0x000fea0003800000 */
.L_x_52852:
        /* <DEDUP_REMOVED lines=44> */
.L_x_52851:
[----:B------:R-:W-:Y:S05]  /*e130*/  BSYNC B2 ;  /* 0x0000000000027941 */ /* 0x000fea0003800000 */
.L_x_52850:
        /* <DEDUP_REMOVED lines=10> */
.L_x_52846:
[----:B------:R-:W-:Y:S05]  /*e1e0*/  BSYNC B1 ;  /* 0x0000000000017941 */ /* 0x000fea0003800000 */
.L_x_52845:
        /* <DEDUP_REMOVED lines=18> */
.L_x_52857:
[----:B------:R-:W-:Y:S02]  /*e310*/  MOV R157, R8 ;  /* 0x00000008009d7202 */ /* 0x000fe40000000f00 */
.L_x_52858:
[----:B------:R-:W-:Y:S05]  /*e320*/  BSYNC B2 ;  /* 0x0000000000027941 */ /* 0x000fea0003800000 */
.L_x_52856:
        /* <DEDUP_REMOVED lines=16> */
.L_x_52862:
[----:B------:R-:W-:Y:S05]  /*e430*/  BSYNC B3 ;  /* 0x0000000000037941 */ /* 0x000fea0003800000 */
.L_x_52861:
        /* <DEDUP_REMOVED lines=42> */
[----:B------:R-:W-:Y:S01]  /*e6e0*/  LOP3.LUT R3, R159, UR26, R160, 0x96, !PT ;  /* 0x0000001a9f037c12 */ /* 0x000fe2000f8e96a0 */
[----:B------:R-:W-:Y:S02]  /*e6f0*/  IMAD.MOV.U32 R158, RZ, RZ, RZ ;  /* 0x000000ffff9e7224 */ /* 0x000fe400078e00ff */
.L_x_52860:
[----:B------:R-:W-:Y:S05]  /*e700*/  BSYNC B2 ;  /* 0x0000000000027941 */ /* 0x000fea0003800000 */
.L_x_52859:
        /* <DEDUP_REMOVED lines=10> */
.L_x_52855:
[----:B------:R-:W-:Y:S05]  /*e7b0*/  BSYNC B1 ;  /* 0x0000000000017941 */ /* 0x000fea0003800000 */
.L_x_52854:
        /* <DEDUP_REMOVED lines=18> */
.L_x_52866:
[----:B------:R-:W-:Y:S02]  /*e8e0*/  MOV R157, R8 ;  /* 0x00000008009d7202 */ /* 0x000fe40000000f00 */
.L_x_52867:
[----:B------:R-:W-:Y:S05]  /*e8f0*/  BSYNC B2 ;  /* 0x0000000000027941 */ /* 0x000fea0003800000 */
.L_x_52865:
        /* <DEDUP_REMOVED lines=16> */
.L_x_52871:
[----:B------:R-:W-:Y:S05]  /*ea00*/  BSYNC B3 ;  /* 0x0000000000037941 */ /* 0x000fea0003800000 */
.L_x_52870:
        /* <DEDUP_REMOVED lines=44> */
.L_x_52869:
[----:B------:R-:W-:Y:S05]  /*ecd0*/  BSYNC B2 ;  /* 0x0000000000027941 */ /* 0x000fea0003800000 */
.L_x_52868:
        /* <DEDUP_REMOVED lines=10> */
.L_x_52864:
[----:B------:R-:W-:Y:S05]  /*ed80*/  BSYNC B1 ;  /* 0x0000000000017941 */ /* 0x000fea0003800000 */
.L_x_52863:
        /* <DEDUP_REMOVED lines=18> */
.L_x_52875:
[----:B------:R-:W-:Y:S02]  /*eeb0*/  MOV R157, R8 ;  /* 0x00000008009d7202 */ /* 0x000fe40000000f00 */
.L_x_52876:
[----:B------:R-:W-:Y:S05]  /*eec0*/  BSYNC B2 ;  /* 0x0000000000027941 */ /* 0x000fea0003800000 */
.L_x_52874:
        /* <DEDUP_REMOVED lines=16> */
.L_x_52880:
[----:B------:R-:W-:Y:S05]  /*efd0*/  BSYNC B3 ;  /* 0x0000000000037941 */ /* 0x000fea0003800000 */
.L_x_52879:
        /* <DEDUP_REMOVED lines=44> */
.L_x_52878:
[----:B------:R-:W-:Y:S05]  /*f2a0*/  BSYNC B2 ;  /* 0x0000000000027941 */ /* 0x000fea0003800000 */
.L_x_52877:
[----:B------:R-:W0:Y:S01]  /*f2b0*/  I2F.U32 R157, R157 ;  /* 0x0000009d009d7306 */ /* 0x000e220000201000 */
[----:B------:R-:W-:-:S04]  /*f2c0*/  IMAD.MOV.U32 R160, RZ, RZ, 0x2f800000 ;  /* 0x2f800000ffa07424 */ /* 0x000fc800078e00ff */
[----:B0-----:R-:W-:Y:S01]  /*f2d0*/  FFMA.FTZ R159, R157, R160, 1.1641532182693481445e-10 ;  /* 0x2f0000009d9f7423 */ /* 0x001fe200000100a0 */
[----:B------:R-:W-:-:S04]  /*f2e0*/  HADD2.F32 R160, -RZ, R154.H1_H1 ;  /* 0x3000009affa07230 */ /* 0x000fc80000004100 */
[----:B------:R-:W-:Y:S01]  /*f2f0*/  FSETP.GTU.FTZ.AND P1, PT, R159, c[0x0][0x1e4], PT ;  /* 0x000079009f007a0b */ /* 0x000fe20003f3c000 */
[----:B------:R-:W-:-:S03]  /*f300*/  FMUL.FTZ R160, R160, c[0x0][0x1ec] ;  /* 0x00007b00a0a07a20 */ /* 0x000fc60000410000 */
[----:B------:R-:W-:Y:S01]  /*f310*/  SEL R235, RZ, 0x1, P1 ;  /* 0x00000001ffeb7807 */ /* 0x000fe20000800000 */
[----:B------:R-:W-:-:S05]  /*f320*/  FMUL.FTZ R160, R160, c[0x0][0x1e8] ;  /* 0x00007a00a0a07a20 */ /* 0x000fca0000410000 */
[----:B------:R-:W-:-:S05]  /*f330*/  FSEL R197, R160, RZ, !P1 ;  /* 0x000000ffa0c57208 */ /* 0x000fca0004800000 */
[----:B------:R-:W-:Y:S02]  /*f340*/  @P0 FADD.FTZ R197, R149, R197 ;  /* 0x000000c595c50221 */ /* 0x000fe40000010000 */
.L_x_52873:
[----:B------:R-:W-:Y:S05]  /*f350*/  BSYNC B1 ;  /* 0x0000000000017941 */ /* 0x000fea0003800000 */
.L_x_52872:
        /* <DEDUP_REMOVED lines=18> */
.L_x_52884:
[----:B------:R-:W-:Y:S02]  /*f480*/  MOV R157, R8 ;  /* 0x00000008009d7202 */ /* 0x000fe40000000f00 */
.L_x_52885:
[----:B------:R-:W-:Y:S05]  /*f490*/  BSYNC B2 ;  /* 0x0000000000027941 */ /* 0x000fea0003800000 */
.L_x_52883:
        /* <DEDUP_REMOVED lines=16> */
.L_x_52889:
[----:B------:R-:W-:Y:S05]  /*f5a0*/  BSYNC B3 ;  /* 0x0000000000037941 */ /* 0x000fea0003800000 */
.L_x_52888:
        /* <DEDUP_REMOVED lines=44> */
.L_x_52887:
[----:B------:R-:W-:Y:S05]  /*f870*/  BSYNC B2 ;  /* 0x0000000000027941 */ /* 0x000fea0003800000 */
.L_x_52886:
        /* <DEDUP_REMOVED lines=10> */
.L_x_52882:
[----:B------:R-:W-:Y:S05]  /*f920*/  BSYNC B1 ;  /* 0x0000000000017941 */ /* 0x000fea0003800000 */
.L_x_52881:
        /* <DEDUP_REMOVED lines=18> */
.L_x_52893:
[----:B------:R-:W-:Y:S02]  /*fa50*/  MOV R157, R8 ;  /* 0x00000008009d7202 */ /* 0x000fe40000000f00 */
.L_x_52894:
[----:B------:R-:W-:Y:S05]  /*fa60*/  BSYNC B2 ;  /* 0x0000000000027941 */ /* 0x000fea0003800000 */
.L_x_52892:
        /* <DEDUP_REMOVED lines=16> */
.L_x_52898:
[----:B------:R-:W-:Y:S05]  /*fb70*/  BSYNC B3 ;  /* 0x0000000000037941 */ /* 0x000fea0003800000 */
.L_x_52897:
        /* <DEDUP_REMOVED lines=44> */
.L_x_52896:
[----:B------:R-:W-:Y:S05]  /*fe40*/  BSYNC B2 ;  /* 0x0000000000027941 */ /* 0x000fea0003800000 */
.L_x_52895:
        /* <DEDUP_REMOVED lines=10> */
.L_x_52891:
[----:B------:R-:W-:Y:S05]  /*fef0*/  BSYNC B1 ;  /* 0x0000000000017941 */ /* 0x000fea0003800000 */
.L_x_52890:
        /* <DEDUP_REMOVED lines=25> */
.L_x_52900:
[----:B------:R-:W-:Y:S05]  /*10090*/  BSYNC B1 ;  /* 0x0000000000017941 */ /* 0x000fea0003800000 */
.L_x_52899:
        /* <DEDUP_REMOVED lines=26> */
.L_x_52904:
[----:B------:R-:W-:Y:S02]  /*10240*/  IMAD.MOV.U32 R9, RZ, RZ, R8 ;  /* 0x000000ffff097224 */ /* 0x000fe400078e0008 */
.L_x_52905:
[----:B------:R-:W-:Y:S05]  /*10250*/  BSYNC B2 ;  /* 0x0000000000027941 */ /* 0x000fea0003800000 */
.L_x_52903:
        /* <DEDUP_REMOVED lines=16> */
.L_x_52909:
[----:B------:R-:W-:Y:S05]  /*10360*/  BSYNC B3 ;  /* 0x0000000000037941 */ /* 0x000fea0003800000 */
.L_x_52908:
        /* <DEDUP_REMOVED lines=44> */
.L_x_52907:
[----:B------:R-:W-:Y:S05]  /*10630*/  BSYNC B2 ;  /* 0x0000000000027941 */ /* 0x000fea0003800000 */
.L_x_52906:
        /* <DEDUP_REMOVED lines=11> */
.L_x_52902:
[----:B0-----:R-:W-:Y:S05]  /*106f0*/  BSYNC B1 ;  /* 0x0000000000017941 */ /* 0x001fea0003800000 */
.L_x_52901:
        /* <DEDUP_REMOVED lines=18> */
.L_x_52913:
[----:B------:R-:W-:Y:S02]  /*10820*/  IMAD.MOV.U32 R158, RZ, RZ, R8 ;  /* 0x000000ffff9e7224 */ /* 0x000fe400078e0008 */
.L_x_52914:
[----:B------:R-:W-:Y:S05]  /*10830*/  BSYNC B2 ;  /* 0x0000000000027941 */ /* 0x000fea0003800000 */
.L_x_52912:
        /* <DEDUP_REMOVED lines=16> */
.L_x_52918:
[----:B------:R-:W-:Y:S05]  /*10940*/  BSYNC B3 ;  /* 0x0000000000037941 */ /* 0x000fea0003800000 */
.L_x_52917:
        /* <DEDUP_REMOVED lines=42> */
[----:B------:R-:W-:-:S06]  /*10bf0*/  HFMA2.MMA R156, -RZ, RZ, 0, 0 ;  /* 0x00000000ff9c7435 */ /* 0x000fcc00000001ff */
.L_x_52916:
[----:B------:R-:W-:Y:S05]  /*10c00*/  BSYNC B2 ;  /* 0x0000000000027941 */ /* 0x000fea0003800000 */
.L_x_52915:
        /* <DEDUP_REMOVED lines=10> */
.L_x_52911:
[----:B------:R-:W-:Y:S05]  /*10cb0*/  BSYNC B1 ;  /* 0x0000000000017941 */ /* 0x000fea0003800000 */
.L_x_52910:
        /* <DEDUP_REMOVED lines=18> */
.L_x_52922:
[----:B------:R-:W-:Y:S02]  /*10de0*/  IMAD.MOV.U32 R161, RZ, RZ, R8 ;  /* 0x000000ffffa17224 */ /* 0x000fe400078e0008 */
.L_x_52923:
[----:B------:R-:W-:Y:S05]  /*10df0*/  BSYNC B2 ;  /* 0x0000000000027941 */ /* 0x000fea0003800000 */
.L_x_52921:
        /* <DEDUP_REMOVED lines=16> */
.L_x_52927:
[----:B------:R-:W-:Y:S05]  /*10f00*/  BSYNC B3 ;  /* 0x0000000000037941 */ /* 0x000fea0003800000 */
.L_x_52926:
        /* <DEDUP_REMOVED lines=44> */
.L_x_52925:
[----:B------:R-:W-:Y:S05]  /*111d0*/  BSYNC B2 ;  /* 0x0000000000027941 */ /* 0x000fea0003800000 */
.L_x_52924:
        /* <DEDUP_REMOVED lines=10> */
.L_x_52920:
[----:B------:R-:W-:Y:S05]  /*11280*/  BSYNC B1 ;  /* 0x0000000000017941 */ /* 0x000fea0003800000 */
.L_x_52919:
        /* <DEDUP_REMOVED lines=18> */
.L_x_52931:
[----:B------:R-:W-:Y:S02]  /*113b0*/  IMAD.MOV.U32 R156, RZ, RZ, R8 ;  /* 0x000000ffff9c7224 */ /* 0x000fe400078e0008 */
.L_x_52932:
[----:B------:R-:W-:Y:S05]  /*113c0*/  BSYNC B2 ;  /* 0x0000000000027941 */ /* 0x000fea0003800000 */
.L_x_52930:
        /* <DEDUP_REMOVED lines=16> */
.L_x_52936:
[----:B------:R-:W-:Y:S05]  /*114d0*/  BSYNC B3 ;  /* 0x0000000000037941 */ /* 0x000fea0003800000 */
.L_x_52935:
        /* <DEDUP_REMOVED lines=44> */
.L_x_52934:
[----:B------:R-:W-:Y:S05]  /*117a0*/  BSYNC B2 ;  /* 0x0000000000027941 */ /* 0x000fea0003800000 */
.L_x_52933:
        /* <DEDUP_REMOVED lines=10> */
.L_x_52929:
[----:B------:R-:W-:Y:S05]  /*11850*/  BSYNC B1 ;  /* 0x0000000000017941 */ /* 0x000fea0003800000 */
.L_x_52928:
        /* <DEDUP_REMOVED lines=18> */
.L_x_52940:
[----:B------:R-:W-:Y:S02]  /*11980*/  IMAD.MOV.U32 R156, RZ, RZ, R8 ;  /* 0x000000ffff9c7224 */ /* 0x000fe400078e0008 */
.L_x_52941:
[----:B------:R-:W-:Y:S05]  /*11990*/  BSYNC B2 ;  /* 0x0000000000027941 */ /* 0x000fea0003800000 */
.L_x_52939:
        /* <DEDUP_REMOVED lines=16> */
.L_x_52945:
[----:B------:R-:W-:Y:S05]  /*11aa0*/  BSYNC B3 ;  /* 0x0000000000037941 */ /* 0x000fea0003800000 */
.L_x_52944:
        /* <DEDUP_REMOVED lines=44> */
.L_x_52943:
[----:B------:R-:W-:Y:S05]  /*11d70*/  BSYNC B2 ;  /* 0x0000000000027941 */ /* 0x000fea0003800000 */
.L_x_52942:
        /* <DEDUP_REMOVED lines=10> */
.L_x_52938:
[----:B------:R-:W-:Y:S05]  /*11e20*/  BSYNC B1 ;  /* 0x0000000000017941 */ /* 0x000fea0003800000 */
.L_x_52937:
        /* <DEDUP_REMOVED lines=18> */
.L_x_52949:
[----:B------:R-:W-:Y:S02]  /*11f50*/  IMAD.MOV.U32 R157, RZ, RZ, R8 ;  /* 0x000000ffff9d7224 */ /* 0x000fe400078e0008 */
.L_x_52950:
[----:B------:R-:W-:Y:S05]  /*11f60*/  BSYNC B2 ;  /* 0x0000000000027941 */ /* 0x000fea0003800000 */
.L_x_52948:
        /* <DEDUP_REMOVED lines=16> */
.L_x_52954:
[----:B------:R-:W-:Y:S05]  /*12070*/  BSYNC B3 ;  /* 0x0000000000037941 */ /* 0x000fea0003800000 */
.L_x_52953:
        /* <DEDUP_REMOVED lines=38> */
[----:B------:R-:W-:-:S04]  /*122e0*/  IMAD.WIDE.U32 R158, R159, -0x326172a9, RZ ;  /* 0xcd9e8d579f9e7825 */ /* 0x000fc800078e00ff */
[----:B------:R-:W-:Y:S01]  /*122f0*/  IMAD.MOV.U32 R8, RZ, RZ, R158 ;  /* 0x000000ffff087224 */ /* 0x000fe200078e009e */
[----:B------:R-:W-:Y:S01]  /*12300*/  LOP3.LUT R2, R159, UR25, R2, 0x96, !PT ;  /* 0x000000199f027c12 */ /* 0x000fe2000f8e9602 */
[----:B------:R-:W-:-:S04]  /*12310*/  IMAD.WIDE.U32 R158, R3, -0x2daee0ad, RZ ;  /* 0xd2511f53039e7825 */ /* 0x000fc800078e00ff */
[----:B------:R-:W-:Y:S01]  /*12320*/  IMAD.MOV.U32 R10, RZ, RZ, R158 ;  /* 0x000000ffff0a7224 */ /* 0x000fe200078e009e */
[----:B------:R-:W-:Y:S02]  /*12330*/  LOP3.LUT R3, R159, UR26, R162, 0x96, !PT ;  /* 0x0000001a9f037c12 */ /* 0x000fe4000f8e96a2 */
.L_x_52952:
[----:B------:R-:W-:Y:S05]  /*12340*/  BSYNC B2 ;  /* 0x0000000000027941 */ /* 0x000fea0003800000 */
.L_x_52951:
        /* <DEDUP_REMOVED lines=10> */
.L_x_52947:
[----:B------:R-:W-:Y:S05]  /*123f0*/  BSYNC B1 ;  /* 0x0000000000017941 */ /* 0x000fea0003800000 */
.L_x_52946:
        /* <DEDUP_REMOVED lines=18> */
.L_x_52958:
[----:B------:R-:W-:Y:S02]  /*12520*/  IMAD.MOV.U32 R161, RZ, RZ, R8 ;  /* 0x000000ffffa17224 */ /* 0x000fe400078e0008 */
.L_x_52959:
[----:B------:R-:W-:Y:S05]  /*12530*/  BSYNC B2 ;  /* 0x0000000000027941 */ /* 0x000fea0003800000 */
.L_x_52957:
        /* <DEDUP_REMOVED lines=16> */
.L_x_52963:
[----:B------:R-:W-:Y:S05]  /*12640*/  BSYNC B3 ;  /* 0x0000000000037941 */ /* 0x000fea0003800000 */
.L_x_52962:
        /* <DEDUP_REMOVED lines=44> */
.L_x_52961:
[----:B------:R-:W-:Y:S05]  /*12910*/  BSYNC B2 ;  /* 0x0000000000027941 */ /* 0x000fea0003800000 */
.L_x_52960:
        /* <DEDUP_REMOVED lines=10> */
.L_x_52956:
[----:B------:R-:W-:Y:S05]  /*129c0*/  BSYNC B1 ;  /* 0x0000000000017941 */ /* 0x000fea0003800000 */
.L_x_52955:
        /* <DEDUP_REMOVED lines=18> */
.L_x_52967:
[----:B------:R-:W-:Y:S02]  /*12af0*/  IMAD.MOV.U32 R159, RZ, RZ, R8 ;  /* 0x000000ffff9f7224 */ /* 0x000fe400078e0008 */
.L_x_52968:
[----:B------:R-:W-:Y:S05]  /*12b00*/  BSYNC B2 ;  /* 0x0000000000027941 */ /* 0x000fea0003800000 */
.L_x_52966:
        /* <DEDUP_REMOVED lines=16> */
.L_x_52972:
[----:B------:R-:W-:Y:S05]  /*12c10*/  BSYNC B3 ;  /* 0x0000000000037941 */ /* 0x000fea0003800000 */
.L_x_52971:
        /* <DEDUP_REMOVED lines=44> */
.L_x_52970:
[----:B------:R-:W-:Y:S05]  /*12ee0*/  BSYNC B2 ;  /* 0x0000000000027941 */ /* 0x000fea0003800000 */
.L_x_52969:
        /* <DEDUP_REMOVED lines=10> */
.L_x_52965:
[----:B------:R-:W-:Y:S05]  /*12f90*/  BSYNC B1 ;  /* 0x0000000000017941 */ /* 0x000fea0003800000 */
.L_x_52964:
        /* <DEDUP_REMOVED lines=25> */
.L_x_52974:
[----:B------:R-:W-:Y:S05]  /*13130*/  BSYNC B1 ;  /* 0x0000000000017941 */ /* 0x000fea0003800000 */
.L_x_52973:
        /* <DEDUP_REMOVED lines=26> */
.L_x_52978:
[----:B------:R-:W-:Y:S02]  /*132e0*/  IMAD.MOV.U32 R9, RZ, RZ, R8 ;  /* 0x000000ffff097224 */ /* 0x000fe400078e0008 */
.L_x_52979:
[----:B------:R-:W-:Y:S05]  /*132f0*/  BSYNC B2 ;  /* 0x0000000000027941 */ /* 0x000fea0003800000 */
.L_x_52977:
        /* <DEDUP_REMOVED lines=16> */
.L_x_52983:
[----:B------:R-:W-:Y:S05]  /*13400*/  BSYNC B3 ;  /* 0x0000000000037941 */ /* 0x000fea0003800000 */
.L_x_52982:
        /* <DEDUP_REMOVED lines=44> */
.L_x_52981:
[----:B------:R-:W-:Y:S05]  /*136d0*/  BSYNC B2 ;  /* 0x0000000000027941 */ /* 0x000fea0003800000 */
.L_x_52980:
[----:B------:R-:W0:Y:S01]  /*136e0*/  I2F.U32 R9, R9 ;  /* 0x0000000900097306 */ /* 0x000e220000201000 */
[----:B------:R-:W-:-:S10]  /*136f0*/  HFMA2.MMA R162, -RZ, RZ, 0.1171875, 0 ;  /* 0x2f800000ffa27435 */ /* 0x000fd400000001ff */
[----:B0-----:R-:W-:Y:S01]  /*13700*/  FFMA.FTZ R161, R9, R162, 1.1641532182693481445e-10 ;  /* 0x2f00000009a17423 */ /* 0x001fe200000100a2 */
[----:B-----5:R-:W-:-:S04]  /*13710*/  HADD2.F32 R162, -RZ, R152.H0_H0 ;  /* 0x20000098ffa27230 */ /* 0x020fc80000004100 */
[----:B------:R-:W-:Y:S01]  /*13720*/  FSETP.GTU.FTZ.AND P1, PT, R161, c[0x0][0x1e4], PT ;  /* 0x00007900a1007a0b */ /* 0x000fe20003f3c000 */
[----:B------:R-:W-:-:S03]  /*13730*/  FMUL.FTZ R162, R162, c[0x0][0x1ec] ;  /* 0x00007b00a2a27a20 */ /* 0x000fc60000410000 */
[----:B------:R-:W-:Y:S01]  /*13740*/  SEL R161, RZ, 0x1, P1 ;  /* 0x00000001ffa17807 */ /* 0x000fe20000800000 */
[----:B------:R-:W-:-:S03]  /*13750*/  FMUL.FTZ R162, R162, c[0x0][0x1e8] ;  /* 0x00007a00a2a27a20 */ /* 0x000fc60000410000 */
[----:B------:R-:W-:Y:S02]  /*13760*/  PRMT R9, R161, 0x7610, R9 ;  /* 0x00007610a1097816 */ /* 0x000fe40000000009 */
[----:B------:R-:W-:-:S05]  /*13770*/  FSEL R188, R162, RZ, !P1 ;  /* 0x000000ffa2bc7208 */ /* 0x000fca0004800000 */
[----:B------:R-:W-:Y:S02]  /*13780*/  @P0 FADD.FTZ R188, R144, R188 ;  /* 0x000000bc90bc0221 */ /* 0x000fe40000010000 */
.L_x_52976:
[----:B0-----:R-:W-:Y:S05]  /*13790*/  BSYNC B1 ;  /* 0x0000000000017941 */ /* 0x001fea0003800000 */
.L_x_52975:
        /* <DEDUP_REMOVED lines=18> */
.L_x_52987:
[----:B------:R-:W-:Y:S02]  /*138c0*/  IMAD.MOV.U32 R161, RZ, RZ, R8 ;  /* 0x000000ffffa17224 */ /* 0x000fe400078e0008 */
.L_x_52988:
[----:B------:R-:W-:Y:S05]  /*138d0*/  BSYNC B2 ;  /* 0x0000000000027941 */ /* 0x000fea0003800000 */
.L_x_52986:
        /* <DEDUP_REMOVED lines=16> */
.L_x_52992:
[----:B------:R-:W-:Y:S05]  /*139e0*/  BSYNC B3 ;  /* 0x0000000000037941 */ /* 0x000fea0003800000 */
.L_x_52991:
        /* <DEDUP_REMOVED lines=43> */
.L_x_52990:
[----:B------:R-:W-:Y:S05]  /*13ca0*/  BSYNC B2 ;  /* 0x0000000000027941 */ /* 0x000fea0003800000 */
.L_x_52989:
        /* <DEDUP_REMOVED lines=8> */
[----:B------:R-:W-:-:S05]  /*13d30*/  FSEL R189, R162, RZ, !P1 ;  /* 0x000000ffa2bd7208 */ /* 0x000fca0004800000 */
[----:B------:R-:W-:Y:S02]  /*13d40*/  @P0 FADD.FTZ R189, R145, R189 ;  /* 0x000000bd91bd0221 */ /* 0x000fe40000010000 */
.L_x_52985:
[----:B------:R-:W-:Y:S05]  /*13d50*/  BSYNC B1 ;  /* 0x0000000000017941 */ /* 0x000fea0003800000 */
.L_x_52984:
        /* <DEDUP_REMOVED lines=18> */
.L_x_52996:
[----:B------:R-:W-:Y:S02]  /*13e80*/  MOV R161, R8 ;  /* 0x0000000800a17202 */ /* 0x000fe40000000f00 */
.L_x_52997:
[----:B------:R-:W-:Y:S05]  /*13e90*/  BSYNC B2 ;  /* 0x0000000000027941 */ /* 0x000fea0003800000 */
.L_x_52995:
        /* <DEDUP_REMOVED lines=16> */
.L_x_53001:
[----:B------:R-:W-:Y:S05]  /*13fa0*/  BSYNC B3 ;  /* 0x0000000000037941 */ /* 0x000fea0003800000 */
.L_x_53000:
        /* <DEDUP_REMOVED lines=44> */
.L_x_52999:
[----:B------:R-:W-:Y:S05]  /*14270*/  BSYNC B2 ;  /* 0x0000000000027941 */ /* 0x000fea0003800000 */
.L_x_52998:
        /* <DEDUP_REMOVED lines=8> */
[----:B------:R-:W-:-:S05]  /*14300*/  FSEL R190, R164, RZ, !P1 ;  /* 0x000000ffa4be7208 */ /* 0x000fca0004800000 */
[----:B------:R-:W-:Y:S02]  /*14310*/  @P0 FADD.FTZ R190, R146, R190 ;  /* 0x000000be92be0221 */ /* 0x000fe40000010000 */
.L_x_52994:
[----:B------:R-:W-:Y:S05]  /*14320*/  BSYNC B1 ;  /* 0x0000000000017941 */ /* 0x000fea0003800000 */
.L_x_52993:
        /* <DEDUP_REMOVED lines=18> */
.L_x_53005:
[----:B------:R-:W-:Y:S02]  /*14450*/  MOV R161, R8 ;  /* 0x0000000800a17202 */ /* 0x000fe40000000f00 */
.L_x_53006:
[----:B------:R-:W-:Y:S05]  /*14460*/  BSYNC B2 ;  /* 0x0000000000027941 */ /* 0x000fea0003800000 */
.L_x_53004:
        /* <DEDUP_REMOVED lines=16> */
.L_x_53010:
[----:B------:R-:W-:Y:S05]  /*14570*/  BSYNC B3 ;  /* 0x0000000000037941 */ /* 0x000fea0003800000 */
.L_x_53009:
        /* <DEDUP_REMOVED lines=44> */
.L_x_53008:
[----:B------:R-:W-:Y:S05]  /*14840*/  BSYNC B2 ;  /* 0x0000000000027941 */ /* 0x000fea0003800000 */
.L_x_53007:
        /* <DEDUP_REMOVED lines=9> */
[----:B------:R-:W-:Y:S02]  /*148e0*/  @P0 FADD.FTZ R191, R147, R191 ;  /* 0x000000bf93bf0221 */ /* 0x000fe40000010000 */
.L_x_53003:
[----:B------:R-:W-:Y:S05]  /*148f0*/  BSYNC B1 ;  /* 0x0000000000017941 */ /* 0x000fea0003800000 */
.L_x_53002:
        /* <DEDUP_REMOVED lines=18> */
.L_x_53014:
[----:B------:R-:W-:Y:S02]  /*14a20*/  MOV R161, R8 ;  /* 0x0000000800a17202 */ /* 0x000fe40000000f00 */
.L_x_53015:
[----:B------:R-:W-:Y:S05]  /*14a30*/  BSYNC B2 ;  /* 0x0000000000027941 */ /* 0x000fea0003800000 */
.L_x_53013:
        /* <DEDUP_REMOVED lines=16> */
.L_x_53019:
[----:B------:R-:W-:Y:S05]  /*14b40*/  BSYNC B3 ;  /* 0x0000000000037941 */ /* 0x000fea0003800000 */
.L_x_53018:
        /* <DEDUP_REMOVED lines=44> */
.L_x_53017:
[----:B------:R-:W-:Y:S05]  /*14e10*/  BSYNC B2 ;  /* 0x0000000000027941 */ /* 0x000fea0003800000 */
.L_x_53016:
        /* <DEDUP_REMOVED lines=10> */
.L_x_53012:
[----:B------:R-:W-:Y:S05]  /*14ec0*/  BSYNC B1 ;  /* 0x0000000000017941 */ /* 0x000fea0003800000 */
.L_x_53011:
        /* <DEDUP_REMOVED lines=18> */
.L_x_53023:
[----:B------:R-:W-:Y:S02]  /*14ff0*/  MOV R161, R8 ;  /* 0x0000000800a17202 */ /* 0x000fe40000000f00 */
.L_x_53024:
[----:B------:R-:W-:Y:S05]  /*15000*/  BSYNC B2 ;  /* 0x0000000000027941 */ /* 0x000fea0003800000 */
.L_x_53022:
        /* <DEDUP_REMOVED lines=16> */
.L_x_53028:
[----:B------:R-:W-:Y:S05]  /*15110*/  BSYNC B3 ;  /* 0x0000000000037941 */ /* 0x000fea0003800000 */
.L_x_53027:
        /* <DEDUP_REMOVED lines=44> */
.L_x_53026:
[----:B------:R-:W-:Y:S05]  /*153e0*/  BSYNC B2 ;  /* 0x0000000000027941 */ /* 0x000fea0003800000 */
.L_x_53025:
        /* <DEDUP_REMOVED lines=10> */
.L_x_53021:
[----:B------:R-:W-:Y:S05]  /*15490*/  BSYNC B1 ;  /* 0x0000000000017941 */ /* 0x000fea0003800000 */
.L_x_53020:
        /* <DEDUP_REMOVED lines=18> */
.L_x_53032:
[----:B------:R-:W-:Y:S02]  /*155c0*/  MOV R161, R8 ;  /* 0x0000000800a17202 */ /* 0x000fe40000000f00 */
.L_x_53033:
[----:B------:R-:W-:Y:S05]  /*155d0*/  BSYNC B2 ;  /* 0x0000000000027941 */ /* 0x000fea0003800000 */
.L_x_53031:
        /* <DEDUP_REMOVED lines=16> */
.L_x_53037:
[----:B------:R-:W-:Y:S05]  /*156e0*/  BSYNC B3 ;  /* 0x0000000000037941 */ /* 0x000fea0003800000 */
.L_x_53036:
        /* <DEDUP_REMOVED lines=44> */
.L_x_53035:
[----:B------:R-:W-:Y:S05]  /*159b0*/  BSYNC B2 ;  /* 0x0000000000027941 */ /* 0x000fea0003800000 */
.L_x_53034:
        /* <DEDUP_REMOVED lines=10> */
.L_x_53030:
[----:B------:R-:W-:Y:S05]  /*15a60*/  BSYNC B1 ;  /* 0x0000000000017941 */ /* 0x000fea0003800000 */
.L_x_53029:
        /* <DEDUP_REMOVED lines=18> */
.L_x_53041:
[----:B------:R-:W-:Y:S02]  /*15b90*/  MOV R161, R8 ;  /* 0x0000000800a17202 */ /* 0x000fe40000000f00 */
.L_x_53042:
[----:B------:R-:W-:Y:S05]  /*15ba0*/  BSYNC B2 ;  /* 0x0000000000027941 */ /* 0x000fea0003800000 */
.L_x_53040:
        /* <DEDUP_REMOVED lines=16> */
.L_x_53046:
[----:B------:R-:W-:Y:S05]  /*15cb0*/  BSYNC B3 ;  /* 0x0000000000037941 */ /* 0x000fea0003800000 */
.L_x_53045:
        /* <DEDUP_REMOVED lines=44> */
.L_x_53044:
[----:B------:R-:W-:Y:S05]  /*15f80*/  BSYNC B2 ;  /* 0x0000000000027941 */ /* 0x000fea0003800000 */
.L_x_53043:
        /* <DEDUP_REMOVED lines=10> */
.L_x_53039:
[----:B------:R-:W-:Y:S05]  /*16030*/  BSYNC B1 ;  /* 0x0000000000017941 */ /* 0x000fea0003800000 */
.L_x_53038:
        /* <DEDUP_REMOVED lines=25> */
.L_x_53048:
[----:B------:R-:W-:Y:S05]  /*161d0*/  BSYNC B1 ;  /* 0x0000000000017941 */ /* 0x000fea0003800000 */
.L_x_53047:
        /* <DEDUP_REMOVED lines=26> */
.L_x_53052:
[----:B------:R-:W-:Y:S02]  /*16380*/  IMAD.MOV.U32 R161, RZ, RZ, R8 ;  /* 0x000000ffffa17224 */ /* 0x000fe400078e0008 */
.L_x_53053:
[----:B------:R-:W-:Y:S05]  /*16390*/  BSYNC B2 ;  /* 0x0000000000027941 */ /* 0x000fea0003800000 */
.L_x_53051:
        /* <DEDUP_REMOVED lines=16> */
.L_x_53057:
[----:B------:R-:W-:Y:S05]  /*164a0*/  BSYNC B3 ;  /* 0x0000000000037941 */ /* 0x000fea0003800000 */
.L_x_53056:
        /* <DEDUP_REMOVED lines=41> */
[----:B------:R-:W-:-:S04]  /*16740*/  HFMA2.MMA R162, -RZ, RZ, 0, 0 ;  /* 0x00000000ffa27435 */ /* 0x000fc800000001ff */
[----:B------:R-:W-:Y:S02]  /*16750*/  LOP3.LUT R2, R9, UR25, R2, 0x96, !PT ;  /* 0x0000001909027c12 */ /* 0x000fe4000f8e9602 */
.L_x_53055:
[----:B------:R-:W-:Y:S05]  /*16760*/  BSYNC B2 ;  /* 0x0000000000027941 */ /* 0x000fea0003800000 */
.L_x_53054:
        /* <DEDUP_REMOVED lines=9> */
[----:B------:R-:W-:Y:S02]  /*16800*/  @P0 FADD.FTZ R172, R144, R172 ;  /* 0x000000ac90ac0221 */ /* 0x000fe40000010000 */
.L_x_53050:
[----:B------:R-:W-:Y:S05]  /*16810*/  BSYNC B1 ;  /* 0x0000000000017941 */ /* 0x000fea0003800000 */
.L_x_53049:
        /* <DEDUP_REMOVED lines=18> */
.L_x_53061:
[----:B------:R-:W-:Y:S02]  /*16940*/  IMAD.MOV.U32 R11, RZ, RZ, R8 ;  /* 0x000000ffff0b7224 */ /* 0x000fe400078e0008 */
.L_x_53062:
[----:B------:R-:W-:Y:S05]  /*16950*/  BSYNC B2 ;  /* 0x0000000000027941 */ /* 0x000fea0003800000 */
.L_x_53060:
        /* <DEDUP_REMOVED lines=16> */
.L_x_53066:
[----:B------:R-:W-:Y:S05]  /*16a60*/  BSYNC B3 ;  /* 0x0000000000037941 */ /* 0x000fea0003800000 */
.L_x_53065:
        /* <DEDUP_REMOVED lines=44> */
.L_x_53064:
[----:B------:R-:W-:Y:S05]  /*16d30*/  BSYNC B2 ;  /* 0x0000000000027941 */ /* 0x000fea0003800000 */
.L_x_53063:
        /* <DEDUP_REMOVED lines=9> */
[----:B------:R-:W-:Y:S02]  /*16dd0*/  @P0 FADD.FTZ R173, R145, R173 ;  /* 0x000000ad91ad0221 */ /* 0x000fe40000010000 */
.L_x_53059:
[----:B------:R-:W-:Y:S05]  /*16de0*/  BSYNC B1 ;  /* 0x0000000000017941 */ /* 0x000fea0003800000 */
.L_x_53058:
        /* <DEDUP_REMOVED lines=18> */
.L_x_53070:
[----:B------:R-:W-:Y:S02]  /*16f10*/  IMAD.MOV.U32 R161, RZ, RZ, R8 ;  /* 0x000000ffffa17224 */ /* 0x000fe400078e0008 */
.L_x_53071:
[----:B------:R-:W-:Y:S05]  /*16f20*/  BSYNC B2 ;  /* 0x0000000000027941 */ /* 0x000fea0003800000 */
.L_x_53069:
        /* <DEDUP_REMOVED lines=16> */
.L_x_53075:
[----:B------:R-:W-:Y:S05]  /*17030*/  BSYNC B3 ;  /* 0x0000000000037941 */ /* 0x000fea0003800000 */
.L_x_53074:
        /* <DEDUP_REMOVED lines=44> */
.L_x_53073:
[----:B------:R-:W-:Y:S05]  /*17300*/  BSYNC B2 ;  /* 0x0000000000027941 */ /* 0x000fea0003800000 */
.L_x_53072:
        /* <DEDUP_REMOVED lines=11> */
.L_x_53068:
[----:B------:R-:W-:Y:S05]  /*173c0*/  BSYNC B1 ;  /* 0x0000000000017941 */ /* 0x000fea0003800000 */
.L_x_53067:
        /* <DEDUP_REMOVED lines=18> */
.L_x_53079:
[----:B------:R-:W-:Y:S02]  /*174f0*/  IMAD.MOV.U32 R161, RZ, RZ, R8 ;  /* 0x000000ffffa17224 */ /* 0x000fe400078e0008 */
.L_x_53080:
[----:B------:R-:W-:Y:S05]  /*17500*/  BSYNC B2 ;  /* 0x0000000000027941 */ /* 0x000fea0003800000 */
.L_x_53078:
        /* <DEDUP_REMOVED lines=16> */
.L_x_53084:
[----:B------:R-:W-:Y:S05]  /*17610*/  BSYNC B3 ;  /* 0x0000000000037941 */ /* 0x000fea0003800000 */
.L_x_53083:
        /* <DEDUP_REMOVED lines=44> */
.L_x_53082:
[----:B------:R-:W-:Y:S05]  /*178e0*/  BSYNC B2 ;  /* 0x0000000000027941 */ /* 0x000fea0003800000 */
.L_x_53081:
        /* <DEDUP_REMOVED lines=11> */
.L_x_53077:
[----:B------:R-:W-:Y:S05]  /*179a0*/  BSYNC B1 ;  /* 0x0000000000017941 */ /* 0x000fea0003800000 */
.L_x_53076:
        /* <DEDUP_REMOVED lines=18> */
.L_x_53088:
[----:B------:R-:W-:Y:S02]  /*17ad0*/  IMAD.MOV.U32 R161, RZ, RZ, R8 ;  /* 0x000000ffffa17224 */ /* 0x000fe400078e0008 */
.L_x_53089:
[----:B------:R-:W-:Y:S05]  /*17ae0*/  BSYNC B2 ;  /* 0x0000000000027941 */ /* 0x000fea0003800000 */
.L_x_53087:
        /* <DEDUP_REMOVED lines=16> */
.L_x_53093:
[----:B------:R-:W-:Y:S05]  /*17bf0*/  BSYNC B3 ;  /* 0x0000000000037941 */ /* 0x000fea0003800000 */
.L_x_53092:
        /* <DEDUP_REMOVED lines=44> */
.L_x_53091:
[----:B------:R-:W-:Y:S05]  /*17ec0*/  BSYNC B2 ;  /* 0x0000000000027941 */ /* 0x000fea0003800000 */
.L_x_53090:
        /* <DEDUP_REMOVED lines=11> */
.L_x_53086:
[----:B------:R-:W-:Y:S05]  /*17f80*/  BSYNC B1 ;  /* 0x0000000000017941 */ /* 0x000fea0003800000 */
.L_x_53085:
        /* <DEDUP_REMOVED lines=18> */
.L_x_53097:
[----:B------:R-:W-:Y:S02]  /*180b0*/  IMAD.MOV.U32 R161, RZ, RZ, R8 ;  /* 0x000000ffffa17224 */ /* 0x000fe400078e0008 */
.L_x_53098:
[----:B------:R-:W-:Y:S05]  /*180c0*/  BSYNC B2 ;  /* 0x0000000000027941 */ /* 0x000fea0003800000 */
.L_x_53096:
        /* <DEDUP_REMOVED lines=16> */
.L_x_53102:
[----:B------:R-:W-:Y:S05]  /*181d0*/  BSYNC B3 ;  /* 0x0000000000037941 */ /* 0x000fea0003800000 */
.L_x_53101:
        /* <DEDUP_REMOVED lines=44> */
.L_x_53100:
[----:B------:R-:W-:Y:S05]  /*184a0*/  BSYNC B2 ;  /* 0x0000000000027941 */ /* 0x000fea0003800000 */
.L_x_53099:
        /* <DEDUP_REMOVED lines=11> */
.L_x_53095:
[----:B------:R-:W-:Y:S05]  /*18560*/  BSYNC B1 ;  /* 0x0000000000017941 */ /* 0x000fea0003800000 */
.L_x_53094:
        /* <DEDUP_REMOVED lines=18> */
.L_x_53106:
[----:B------:R-:W-:Y:S02]  /*18690*/  IMAD.MOV.U32 R161, RZ, RZ, R8 ;  /* 0x000000ffffa17224 */ /* 0x000fe400078e0008 */
.L_x_53107:
[----:B------:R-:W-:Y:S05]  /*186a0*/  BSYNC B2 ;  /* 0x0000000000027941 */ /* 0x000fea0003800000 */
.L_x_53105:
        /* <DEDUP_REMOVED lines=16> */
.L_x_53111:
[----:B------:R-:W-:Y:S05]  /*187b0*/  BSYNC B3 ;  /* 0x0000000000037941 */ /* 0x000fea0003800000 */
.L_x_53110:
        /* <DEDUP_REMOVED lines=44> */
.L_x_53109:
[----:B------:R-:W-:Y:S05]  /*18a80*/  BSYNC B2 ;  /* 0x0000000000027941 */ /* 0x000fea0003800000 */
.L_x_53108:
        /* <DEDUP_REMOVED lines=11> */
.L_x_53104:
[----:B------:R-:W-:Y:S05]  /*18b40*/  BSYNC B1 ;  /* 0x0000000000017941 */ /* 0x000fea0003800000 */
.L_x_53103:
        /* <DEDUP_REMOVED lines=18> */
.L_x_53115:
[----:B------:R-:W-:Y:S02]  /*18c70*/  IMAD.MOV.U32 R161, RZ, RZ, R8 ;  /* 0x000000ffffa17224 */ /* 0x000fe400078e0008 */
.L_x_53116:
[----:B------:R-:W-:Y:S05]  /*18c80*/  BSYNC B2 ;  /* 0x0000000000027941 */ /* 0x000fea0003800000 */
.L_x_53114:
        /* <DEDUP_REMOVED lines=16> */
.L_x_53120:
[----:B------:R-:W-:Y:S05]  /*18d90*/  BSYNC B3 ;  /* 0x0000000000037941 */ /* 0x000fea0003800000 */
.L_x_53119:
        /* <DEDUP_REMOVED lines=44> */
.L_x_53118:
[----:B------:R-:W-:Y:S05]  /*19060*/  BSYNC B2 ;  /* 0x0000000000027941 */ /* 0x000fea0003800000 */
.L_x_53117:
        /* <DEDUP_REMOVED lines=11> */
.L_x_53113:
[----:B------:R-:W-:Y:S05]  /*19120*/  BSYNC B1 ;  /* 0x0000000000017941 */ /* 0x000fea0003800000 */
.L_x_53112:
        /* <DEDUP_REMOVED lines=25> */
.L_x_53122:
[----:B------:R-:W-:Y:S05]  /*192c0*/  BSYNC B1 ;  /* 0x0000000000017941 */ /* 0x000fea0003800000 */
.L_x_53121:
        /* <DEDUP_REMOVED lines=26> */
.L_x_53126:
[----:B------:R-:W-:Y:S02]  /*19470*/  IMAD.MOV.U32 R9, RZ, RZ, R8 ;  /* 0x000000ffff097224 */ /* 0x000fe400078e0008 */
.L_x_53127:
[----:B------:R-:W-:Y:S05]  /*19480*/  BSYNC B2 ;  /* 0x0000000000027941 */ /* 0x000fea0003800000 */
.L_x_53125:
        /* <DEDUP_REMOVED lines=16> */
.L_x_53131:
[----:B------:R-:W-:Y:S05]  /*19590*/  BSYNC B3 ;  /* 0x0000000000037941 */ /* 0x000fea0003800000 */
.L_x_53130:
        /* <DEDUP_REMOVED lines=44> */
.L_x_53129:
[----:B------:R-:W-:Y:S05]  /*19860*/  BSYNC B2 ;  /* 0x0000000000027941 */ /* 0x000fea0003800000 */
.L_x_53128:
        /* <DEDUP_REMOVED lines=9> */
[----:B------:R-:W-:Y:S02]  /*19900*/  @P0 FADD.FTZ R184, R144, R184 ;  /* 0x000000b890b80221 */ /* 0x000fe40000010000 */
.L_x_53124:
[----:B------:R-:W-:Y:S05]  /*19910*/  BSYNC B1 ;  /* 0x0000000000017941 */ /* 0x000fea0003800000 */
.L_x_53123:
        /* <DEDUP_REMOVED lines=18> */
.L_x_53135:
[----:B------:R-:W-:Y:S02]  /*19a40*/  IMAD.MOV.U32 R11, RZ, RZ, R8 ;  /* 0x000000ffff0b7224 */ /* 0x000fe400078e0008 */
.L_x_53136:
[----:B------:R-:W-:Y:S05]  /*19a50*/  BSYNC B2 ;  /* 0x0000000000027941 */ /* 0x000fea0003800000 */
.L_x_53134:
        /* <DEDUP_REMOVED lines=16> */
.L_x_53140:
[----:B------:R-:W-:Y:S05]  /*19b60*/  BSYNC B3 ;  /* 0x0000000000037941 */ /* 0x000fea0003800000 */
.L_x_53139:
        /* <DEDUP_REMOVED lines=44> */
.L_x_53138:
[----:B------:R-:W-:Y:S05]  /*19e30*/  BSYNC B2 ;  /* 0x0000000000027941 */ /* 0x000fea0003800000 */
.L_x_53137:
        /* <DEDUP_REMOVED lines=10> */
.L_x_53133:
[----:B------:R-:W-:Y:S05]  /*19ee0*/  BSYNC B1 ;  /* 0x0000000000017941 */ /* 0x000fea0003800000 */
.L_x_53132:
        /* <DEDUP_REMOVED lines=18> */
.L_x_53144:
[----:B------:R-:W-:Y:S02]  /*1a010*/  IMAD.MOV.U32 R162, RZ, RZ, R8 ;  /* 0x000000ffffa27224 */ /* 0x000fe400078e0008 */
.L_x_53145:
[----:B------:R-:W-:Y:S05]  /*1a020*/  BSYNC B2 ;  /* 0x0000000000027941 */ /* 0x000fea0003800000 */
.L_x_53143:
        /* <DEDUP_REMOVED lines=16> */
.L_x_53149:
[----:B------:R-:W-:Y:S05]  /*1a130*/  BSYNC B3 ;  /* 0x0000000000037941 */ /* 0x000fea0003800000 */
.L_x_53148:
        /* <DEDUP_REMOVED lines=44> */
.L_x_53147:
[----:B------:R-:W-:Y:S05]  /*1a400*/  BSYNC B2 ;  /* 0x0000000000027941 */ /* 0x000fea0003800000 */
.L_x_53146:
        /* <DEDUP_REMOVED lines=11> */
.L_x_53142:
[----:B------:R-:W-:Y:S05]  /*1a4c0*/  BSYNC B1 ;  /* 0x0000000000017941 */ /* 0x000fea0003800000 */
.L_x_53141:
        /* <DEDUP_REMOVED lines=18> */
.L_x_53153:
[----:B------:R-:W-:Y:S02]  /*1a5f0*/  IMAD.MOV.U32 R162, RZ, RZ, R8 ;  /* 0x000000ffffa27224 */ /* 0x000fe400078e0008 */
.L_x_53154:
[----:B------:R-:W-:Y:S05]  /*1a600*/  BSYNC B2 ;  /* 0x0000000000027941 */ /* 0x000fea0003800000 */
.L_x_53152:
        /* <DEDUP_REMOVED lines=16> */
.L_x_53158:
[----:B------:R-:W-:Y:S05]  /*1a710*/  BSYNC B3 ;  /* 0x0000000000037941 */ /* 0x000fea0003800000 */
.L_x_53157:
        /* <DEDUP_REMOVED lines=44> */
.L_x_53156:
[----:B------:R-:W-:Y:S05]  /*1a9e0*/  BSYNC B2 ;  /* 0x0000000000027941 */ /* 0x000fea0003800000 */
.L_x_53155:
[----:B------:R0:W1:Y:S02]  /*1a9f0*/  I2F.U32 R160, R162 ;  /* 0x000000a200a07306 */ /* 0x0000640000201000 */
[----:B0-----:R-:W-:-:S04]  /*1aa00*/  IMAD.MOV.U32 R162, RZ, RZ, 0x2f800000 ;  /* 0x2f800000ffa27424 */ /* 0x001fc800078e00ff */
        /* <DEDUP_REMOVED lines=9> */
.L_x_53151:
[----:B------:R-:W-:Y:S05]  /*1aaa0*/  BSYNC B1 ;  /* 0x0000000000017941 */ /* 0x000fea0003800000 */
.L_x_53150:
        /* <DEDUP_REMOVED lines=18> */
.L_x_53162:
[----:B------:R-:W-:Y:S02]  /*1abd0*/  IMAD.MOV.U32 R162, RZ, RZ, R8 ;  /* 0x000000ffffa27224 */ /* 0x000fe400078e0008 */
.L_x_53163:
[----:B------:R-:W-:Y:S05]  /*1abe0*/  BSYNC B2 ;  /* 0x0000000000027941 */ /* 0x000fea0003800000 */
.L_x_53161:
        /* <DEDUP_REMOVED lines=16> */
.L_x_53167:
[----:B------:R-:W-:Y:S05]  /*1acf0*/  BSYNC B3 ;  /* 0x0000000000037941 */ /* 0x000fea0003800000 */
.L_x_53166:
        /* <DEDUP_REMOVED lines=44> */
.L_x_53165:
[----:B------:R-:W-:Y:S05]  /*1afc0*/  BSYNC B2 ;  /* 0x0000000000027941 */ /* 0x000fea0003800000 */
.L_x_53164:
[----:B------:R-:W0:Y:S01]  /*1afd0*/  I2F.U32 R160, R162 ;  /* 0x000000a200a07306 */ /* 0x000e220000201000 */
[----:B------:R-:W-:-:S04]  /*1afe0*/  IMAD.MOV.U32 R161, RZ, RZ, 0x2f800000 ;  /* 0x2f800000ffa17424 */ /* 0x000fc800078e00ff */
[----:B0-----:R-:W-:-:S05]  /*1aff0*/  FFMA.FTZ R160, R160, R161, 1.1641532182693481445e-10 ;  /* 0x2f000000a0a07423 */ /* 0x001fca00000100a1 */
[----:B------:R-:W-:Y:S01]  /*1b000*/  FSETP.GTU.FTZ.AND P1, PT, R160, c[0x0][0x1e4], PT ;  /* 0x00007900a0007a0b */ /* 0x000fe20003f3c000 */
[----:B------:R-:W-:-:S03]  /*1b010*/  HADD2.F32 R160, -RZ, R154.H0_H0 ;  /* 0x2000009affa07230 */ /* 0x000fc60000004100 */
[----:B------:R-:W-:Y:S02]  /*1b020*/  SEL R161, RZ, 0x1, P1 ;  /* 0x00000001ffa17807 */ /* 0x000fe40000800000 */
[----:B------:R-:W-:Y:S02]  /*1b030*/  FMUL.FTZ R160, R160, c[0x0][0x1ec] ;  /* 0x00007b00a0a07a20 */ /* 0x000fe40000410000 */
[----:B------:R-:W-:Y:S02]  /*1b040*/  PRMT R234, R161, 0x7610, R234 ;  /* 0x00007610a1ea7816 */ /* 0x000fe400000000ea */
[----:B------:R-:W-:-:S05]  /*1b050*/  FMUL.FTZ R160, R160, c[0x0][0x1e8] ;  /* 0x00007a00a0a07a20 */ /* 0x000fca0000410000 */
[----:B------:R-:W-:-:S05]  /*1b060*/  FSEL R160, R160, RZ, !P1 ;  /* 0x000000ffa0a07208 */ /* 0x000fca0004800000 */
[----:B------:R-:W-:Y:S02]  /*1b070*/  @P0 FADD.FTZ R160, R148, R160 ;  /* 0x000000a094a00221 */ /* 0x000fe40000010000 */
.L_x_53160:
[----:B------:R-:W-:Y:S05]  /*1b080*/  BSYNC B1 ;  /* 0x0000000000017941 */ /* 0x000fea0003800000 */
.L_x_53159:
        /* <DEDUP_REMOVED lines=18> */
.L_x_53171:
[----:B------:R-:W-:Y:S02]  /*1b1b0*/  IMAD.MOV.U32 R161, RZ, RZ, R8 ;  /* 0x000000ffffa17224 */ /* 0x000fe400078e0008 */
.L_x_53172:
[----:B------:R-:W-:Y:S05]  /*1b1c0*/  BSYNC B2 ;  /* 0x0000000000027941 */ /* 0x000fea0003800000 */
.L_x_53170:
        /* <DEDUP_REMOVED lines=16> */
.L_x_53176:
[----:B------:R-:W-:Y:S05]  /*1b2d0*/  BSYNC B3 ;  /* 0x0000000000037941 */ /* 0x000fea0003800000 */
.L_x_53175:
        /* <DEDUP_REMOVED lines=44> */
.L_x_53174:
[----:B------:R-:W-:Y:S05]  /*1b5a0*/  BSYNC B2 ;  /* 0x0000000000027941 */ /* 0x000fea0003800000 */
.L_x_53173:
        /* <DEDUP_REMOVED lines=11> */
.L_x_53169:
[----:B------:R-:W-:Y:S05]  /*1b660*/  BSYNC B1 ;  /* 0x0000000000017941 */ /* 0x000fea0003800000 */
.L_x_53168:
        /* <DEDUP_REMOVED lines=18> */
.L_x_53180:
[----:B------:R-:W-:Y:S02]  /*1b790*/  IMAD.MOV.U32 R162, RZ, RZ, R8 ;  /* 0x000000ffffa27224 */ /* 0x000fe400078e0008 */
.L_x_53181:
[----:B------:R-:W-:Y:S05]  /*1b7a0*/  BSYNC B2 ;  /* 0x0000000000027941 */ /* 0x000fea0003800000 */
.L_x_53179:
        /* <DEDUP_REMOVED lines=16> */
.L_x_53185:
[----:B------:R-:W-:Y:S05]  /*1b8b0*/  BSYNC B3 ;  /* 0x0000000000037941 */ /* 0x000fea0003800000 */
.L_x_53184:
        /* <DEDUP_REMOVED lines=44> */
.L_x_53183:
[----:B------:R-:W-:Y:S05]  /*1bb80*/  BSYNC B2 ;  /* 0x0000000000027941 */ /* 0x000fea0003800000 */
.L_x_53182:
        /* <DEDUP_REMOVED lines=11> */
.L_x_53178:
[----:B------:R-:W-:Y:S05]  /*1bc40*/  BSYNC B1 ;  /* 0x0000000000017941 */ /* 0x000fea0003800000 */
.L_x_53177:
        /* <DEDUP_REMOVED lines=18> */
.L_x_53189:
[----:B------:R-:W-:Y:S02]  /*1bd70*/  IMAD.MOV.U32 R163, RZ, RZ, R8 ;  /* 0x000000ffffa37224 */ /* 0x000fe400078e0008 */
.L_x_53190:
[----:B------:R-:W-:Y:S05]  /*1bd80*/  BSYNC B2 ;  /* 0x0000000000027941 */ /* 0x000fea0003800000 */
.L_x_53188:
        /* <DEDUP_REMOVED lines=16> */
.L_x_53194:
[----:B------:R-:W-:Y:S05]  /*1be90*/  BSYNC B3 ;  /* 0x0000000000037941 */ /* 0x000fea0003800000 */
.L_x_53193:
        /* <DEDUP_REMOVED lines=44> */
.L_x_53192:
[----:B------:R-:W-:Y:S05]  /*1c160*/  BSYNC B2 ;  /* 0x0000000000027941 */ /* 0x000fea0003800000 */
.L_x_53191:
        /* <DEDUP_REMOVED lines=11> */
.L_x_53187:
[----:B------:R-:W-:Y:S05]  /*1c220*/  BSYNC B1 ;  /* 0x0000000000017941 */ /* 0x000fea0003800000 */
.L_x_53186:
        /* <DEDUP_REMOVED lines=14> */
[----:B------:R-:W-:-:S02]  /*1c310*/  LOP3.LUT R240, R178, 0xff, R234, 0xf8, !PT ;  /* 0x000000ffb2f07812 */ /* 0x000fc400078ef8ea */
        /* <DEDUP_REMOVED lines=10> */
.L_x_53196:
[----:B------:R-:W-:Y:S05]  /*1c3c0*/  BSYNC B1 ;  /* 0x0000000000017941 */ /* 0x000fea0003800000 */
.L_x_53195:
        /* <DEDUP_REMOVED lines=26> */
.L_x_53200:
[----:B------:R-:W-:Y:S02]  /*1c570*/  IMAD.MOV.U32 R176, RZ, RZ, R8 ;  /* 0x000000ffffb07224 */ /* 0x000fe400078e0008 */
.L_x_53201:
[----:B------:R-:W-:Y:S05]  /*1c580*/  BSYNC B2 ;  /* 0x0000000000027941 */ /* 0x000fea0003800000 */
.L_x_53199:
        /* <DEDUP_REMOVED lines=16> */
.L_x_53205:
[----:B------:R-:W-:Y:S05]  /*1c690*/  BSYNC B3 ;  /* 0x0000000000037941 */ /* 0x000fea0003800000 */
.L_x_53204:
        /* <DEDUP_REMOVED lines=43> */
.L_x_53203:
[----:B------:R-:W-:Y:S05]  /*1c950*/  BSYNC B2 ;  /* 0x0000000000027941 */ /* 0x000fea0003800000 */
.L_x_53202:
        /* <DEDUP_REMOVED lines=10> */
.L_x_53198:
[----:B------:R-:W-:Y:S05]  /*1ca00*/  BSYNC B1 ;  /* 0x0000000000017941 */ /* 0x000fea0003800000 */
.L_x_53197:
        /* <DEDUP_REMOVED lines=18> */
.L_x_53209:
[----:B------:R-:W-:Y:S02]  /*1cb30*/  MOV R11, R8 ;  /* 0x00000008000b7202 */ /* 0x000fe40000000f00 */
.L_x_53210:
[----:B------:R-:W-:Y:S05]  /*1cb40*/  BSYNC B2 ;  /* 0x0000000000027941 */ /* 0x000fea0003800000 */
.L_x_53208:
        /* <DEDUP_REMOVED lines=16> */
.L_x_53214:
[----:B------:R-:W-:Y:S05]  /*1cc50*/  BSYNC B3 ;  /* 0x0000000000037941 */ /* 0x000fea0003800000 */
.L_x_53213:
        /* <DEDUP_REMOVED lines=44> */
.L_x_53212:
[----:B------:R-:W-:Y:S05]  /*1cf20*/  BSYNC B2 ;  /* 0x0000000000027941 */ /* 0x000fea0003800000 */
.L_x_53211:
        /* <DEDUP_REMOVED lines=10> */
.L_x_53207:
[----:B------:R-:W-:Y:S05]  /*1cfd0*/  BSYNC B1 ;  /* 0x0000000000017941 */ /* 0x000fea0003800000 */
.L_x_53206:
        /* <DEDUP_REMOVED lines=18> */
.L_x_53218:
[----:B------:R-:W-:Y:S02]  /*1d100*/  MOV R178, R8 ;  /* 0x0000000800b27202 */ /* 0x000fe40000000f00 */
.L_x_53219:
[----:B------:R-:W-:Y:S05]  /*1d110*/  BSYNC B2 ;  /* 0x0000000000027941 */ /* 0x000fea0003800000 */
.L_x_53217:
        /* <DEDUP_REMOVED lines=16> */
.L_x_53223:
[----:B------:R-:W-:Y:S05]  /*1d220*/  BSYNC B3 ;  /* 0x0000000000037941 */ /* 0x000fea0003800000 */
.L_x_53222:
        /* <DEDUP_REMOVED lines=44> */
.L_x_53221:
[----:B------:R-:W-:Y:S05]  /*1d4f0*/  BSYNC B2 ;  /* 0x0000000000027941 */ /* 0x000fea0003800000 */
.L_x_53220:
        /* <DEDUP_REMOVED lines=11> */
.L_x_53216:
[----:B------:R-:W-:Y:S05]  /*1d5b0*/  BSYNC B1 ;  /* 0x0000000000017941 */ /* 0x000fea0003800000 */
.L_x_53215:
        /* <DEDUP_REMOVED lines=18> */
.L_x_53227:
[----:B------:R-:W-:Y:S02]  /*1d6e0*/  MOV R176, R8 ;  /* 0x0000000800b07202 */ /* 0x000fe40000000f00 */
.L_x_53228:
[----:B------:R-:W-:Y:S05]  /*1d6f0*/  BSYNC B2 ;  /* 0x0000000000027941 */ /* 0x000fea0003800000 */
.L_x_53226:
        /* <DEDUP_REMOVED lines=16> */
.L_x_53232:
[----:B------:R-:W-:Y:S05]  /*1d800*/  BSYNC B3 ;  /* 0x0000000000037941 */ /* 0x000fea0003800000 */
.L_x_53231:
        /* <DEDUP_REMOVED lines=44> */
.L_x_53230:
[----:B------:R-:W-:Y:S05]  /*1dad0*/  BSYNC B2 ;  /* 0x0000000000027941 */ /* 0x000fea0003800000 */
.L_x_53229:
        /* <DEDUP_REMOVED lines=11> */
.L_x_53225:
[----:B------:R-:W-:Y:S05]  /*1db90*/  BSYNC B1 ;  /* 0x0000000000017941 */ /* 0x000fea0003800000 */
.L_x_53224:
        /* <DEDUP_REMOVED lines=18> */
.L_x_53236:
[----:B------:R-:W-:Y:S02]  /*1dcc0*/  MOV R176, R8 ;  /* 0x0000000800b07202 */ /* 0x000fe40000000f00 */
.L_x_53237:
[----:B------:R-:W-:Y:S05]  /*1dcd0*/  BSYNC B2 ;  /* 0x0000000000027941 */ /* 0x000fea0003800000 */
.L_x_53235:
        /* <DEDUP_REMOVED lines=16> */
.L_x_53241:
[----:B------:R-:W-:Y:S05]  /*1dde0*/  BSYNC B3 ;  /* 0x0000000000037941 */ /* 0x000fea0003800000 */
.L_x_53240:
        /* <DEDUP_REMOVED lines=44> */
.L_x_53239:
[----:B------:R-:W-:Y:S05]  /*1e0b0*/  BSYNC B2 ;  /* 0x0000000000027941 */ /* 0x000fea0003800000 */
.L_x_53238:
        /* <DEDUP_REMOVED lines=11> */
.L_x_53234:
[----:B------:R-:W-:Y:S05]  /*1e170*/  BSYNC B1 ;  /* 0x0000000000017941 */ /* 0x000fea0003800000 */
.L_x_53233:
        /* <DEDUP_REMOVED lines=18> */
.L_x_53245:
[----:B------:R-:W-:Y:S02]  /*1e2a0*/  MOV R177, R8 ;  /* 0x0000000800b17202 */ /* 0x000fe40000000f00 */
.L_x_53246:
[----:B------:R-:W-:Y:S05]  /*1e2b0*/  BSYNC B2 ;  /* 0x0000000000027941 */ /* 0x000fea0003800000 */
.L_x_53244:
        /* <DEDUP_REMOVED lines=16> */
.L_x_53250:
[----:B------:R-:W-:Y:S05]  /*1e3c0*/  BSYNC B3 ;  /* 0x0000000000037941 */ /* 0x000fea0003800000 */
.L_x_53249:
        /* <DEDUP_REMOVED lines=44> */
.L_x_53248:
[----:B------:R-:W-:Y:S05]  /*1e690*/  BSYNC B2 ;  /* 0x0000000000027941 */ /* 0x000fea0003800000 */
.L_x_53247:
        /* <DEDUP_REMOVED lines=11> */
.L_x_53243:
[----:B------:R-:W-:Y:S05]  /*1e750*/  BSYNC B1 ;  /* 0x0000000000017941 */ /* 0x000fea0003800000 */
.L_x_53242:
        /* <DEDUP_REMOVED lines=18> */
.L_x_53254:
[----:B------:R-:W-:Y:S02]  /*1e880*/  MOV R236, R8 ;  /* 0x0000000800ec7202 */ /* 0x000fe40000000f00 */
.L_x_53255:
[----:B------:R-:W-:Y:S05]  /*1e890*/  BSYNC B2 ;  /* 0x0000000000027941 */ /* 0x000fea0003800000 */
.L_x_53253:
        /* <DEDUP_REMOVED lines=16> */
.L_x_53259:
[----:B------:R-:W-:Y:S05]  /*1e9a0*/  BSYNC B3 ;  /* 0x0000000000037941 */ /* 0x000fea0003800000 */
.L_x_53258:
        /* <DEDUP_REMOVED lines=44> */
.L_x_53257:
[----:B------:R-:W-:Y:S05]  /*1ec70*/  BSYNC B2 ;  /* 0x0000000000027941 */ /* 0x000fea0003800000 */
.L_x_53256:
        /* <DEDUP_REMOVED lines=11> */
.L_x_53252:
[----:B------:R-:W-:Y:S05]  /*1ed30*/  BSYNC B1 ;  /* 0x0000000000017941 */ /* 0x000fea0003800000 */
.L_x_53251:
        /* <DEDUP_REMOVED lines=18> */
.L_x_53263:
[----:B------:R-:W-:Y:S02]  /*1ee60*/  MOV R179, R8 ;  /* 0x0000000800b37202 */ /* 0x000fe40000000f00 */
.L_x_53264:
[----:B------:R-:W-:Y:S05]  /*1ee70*/  BSYNC B2 ;  /* 0x0000000000027941 */ /* 0x000fea0003800000 */
.L_x_53262:
        /* <DEDUP_REMOVED lines=16> */
.L_x_53268:
[----:B------:R-:W-:Y:S05]  /*1ef80*/  BSYNC B3 ;  /* 0x0000000000037941 */ /* 0x000fea0003800000 */
.L_x_53267:
        /* <DEDUP_REMOVED lines=44> */
.L_x_53266:
[----:B------:R-:W-:Y:S05]  /*1f250*/  BSYNC B2 ;  /* 0x0000000000027941 */ /* 0x000fea0003800000 */
.L_x_53265:
        /* <DEDUP_REMOVED lines=10> */
.L_x_53261:
[----:B------:R-:W-:Y:S05]  /*1f300*/  BSYNC B1 ;  /* 0x0000000000017941 */ /* 0x000fea0003800000 */
.L_x_53260:
        /* <DEDUP_REMOVED lines=8> */
[----:B------:R-:W-:-:S03]  /*1f390*/  LOP3.LUT R236, R236, 0xff0000, RZ, 0xc0, !PT ;  /* 0x00ff0000ecec7812 */ /* 0x000fc600078ec0ff */
[----:B------:R-:W-:Y:S01]  /*1f3a0*/  IMAD.WIDE.U32 R244, R242, 0x1000000, RZ ;  /* 0x01000000f2f47825 */ /* 0x000fe200078e00ff */
        /* <DEDUP_REMOVED lines=8> */
[----:B------:R-:W-:-:S04]  /*1f430*/  LOP3.LUT R241, R243, R241, R245, 0xfe, !PT ;  /* 0x000000f1f3f17212 */ /* 0x000fc800078efef5 */
[----:B------:R-:W-:Y:S02]  /*1f440*/  LOP3.LUT R236, R236, R244, R242, 0xfe, !PT ;  /* 0x000000f4ecec7212 */ /* 0x000fe400078efef2 */
[----:B------:R-:W-:Y:S02]  /*1f450*/  MOV R242, 0x8 ;  /* 0x0000000800f27802 */ /* 0x000fe40000000f00 */
[----:B------:R-:W-:Y:S02]  /*1f460*/  LOP3.LUT R237, R241, R237, RZ, 0xfc, !PT ;  /* 0x000000edf1ed7212 */ /* 0x000fe400078efcff */
[----:B------:R-:W-:Y:S01]  /*1f470*/  LOP3.LUT R236, R236, 0xff, R9, 0xf8, !PT ;  /* 0x000000ffecec7812 */ /* 0x000fe200078ef809 */
[----:B------:R-:W-:-:S05]  /*1f480*/  IMAD.WIDE.U32 R242, R246, R242, c[0x0][0x190] ;  /* 0x00006400f6f27625 */ /* 0x000fca00078e00f2 */
[----:B------:R0:W-:Y:S02]  /*1f490*/  STG.E.64 [R242.64], R236 ;  /* 0x000000ecf2007986 */ /* 0x0001e4000c101b06 */
.L_x_53270:
[----:B------:R-:W-:Y:S05]  /*1f4a0*/  BSYNC B1 ;  /* 0x0000000000017941 */ /* 0x000fea0003800000 */
.L_x_53269:
        /* <DEDUP_REMOVED lines=84> */
.L_x_53277:
        /* <DEDUP_REMOVED lines=180> */
.L_x_53278:
        /* <DEDUP_REMOVED lines=60> */
[----:B------:R-:W-:Y:S01]  /*208f0*/  F2FP.PACK_AB R231, R231, R230 ;  /* 0x000000e6e7e7723e */ /* 0x000fe200000000ff */
[----:B------:R-:W-:Y:S01]  /*20900*/  FFMA.FTZ R12, R252, R12, R16 ;  /* 0x0000000cfc0c7223 */ /* 0x000fe20000010010 */
[----:B------:R-:W-:Y:S01]  /*20910*/  F2FP.PACK_AB R230, R229, R228 ;  /* 0x000000e4e5e6723e */ /* 0x000fe200000000ff */
[----:B------:R-:W2:Y:S01]  /*20920*/  LDL R252, [R1+0x40] ;  /* 0x0000400001fc7983 */ /* 0x000ea20000100800 */
[----:B------:R-:W-:-:S03]  /*20930*/  F2FP.PACK_AB R229, R15, R14 ;  /* 0x0000000e0fe5723e */ /* 0x000fc600000000ff */
[----:B------:R-:W2:Y:S04]  /*20940*/  LDL R14, [R1+0x38] ;  /* 0x00003800010e7983 */ /* 0x000ea80000100800 */
[----:B------:R-:W3:Y:S01]  /*20950*/  LDL R15, [R1+0x3c] ;  /* 0x00003c00010f7983 */ /* 0x000ee20000100800 */
[----:B------:R-:W-:-:S03]  /*20960*/  FFMA.FTZ R13, R244, R13, R17 ;  /* 0x0000000df40d7223 */ /* 0x000fc60000010011 */
[----:B------:R-:W4:Y:S04]  /*20970*/  LDL R243, [R1+0x44] ;  /* 0x0000440001f37983 */ /* 0x000f280000100800 */
[----:B------:R-:W4:Y:S01]  /*20980*/  LDL R244, [R1+0x4c] ;  /* 0x00004c0001f47983 */ /* 0x000f220000100800 */
[----:B------:R-:W-:Y:S01]  /*20990*/  IMAD.MOV.U32 R242, RZ, RZ, 0x10 ;  /* 0x00000010fff27424 */ /* 0x000fe200078e00ff */
[----:B------:R-:W-:-:S03]  /*209a0*/  F2FP.PACK_AB R228, R13, R12 ;  /* 0x0000000c0de4723e */ /* 0x000fc600000000ff */
        /* <DEDUP_REMOVED lines=19> */
[----:B------:R-:W-:Y:S01]  /*20ae0*/  F2FP.PACK_AB R15, R13, R12 ;  /* 0x0000000c0d0f723e */ /* 0x000fe200000000ff */
        /* <DEDUP_REMOVED lines=17> */
[----:B------:R-:W-:Y:S02]  /*20c00*/  F2FP.PACK_AB R12, R220, R12 ;  /* 0x0000000cdc0c723e */ /* 0x000fe400000000ff */
[----:B------:R-:W2:Y:S01]  /*20c10*/  LDL R244, [R1+0x28] ;  /* 0x0000280001f47983 */ /* 0x000ea20000100800 */
[----:B------:R-:W-:Y:S01]  /*20c20*/  FFMA.FTZ R221, R245, R221, R29 ;  /* 0x000000ddf5dd7223 */ /* 0x000fe2000001001d */
[----:B------:R-:W-:Y:S02]  /*20c30*/  IADD3 R220, R236, 0x20, RZ ;  /* 0x00000020ecdc7810 */ /* 0x000fe40007ffe0ff */
[----:B------:R-:W-:Y:S02]  /*20c40*/  F2FP.PACK_AB R13, R223, R222 ;  /* 0x000000dedf0d723e */ /* 0x000fe400000000ff */
[----:B------:R-:W-:Y:S01]  /*20c50*/  F2FP.PACK_AB R14, R221, R14 ;  /* 0x0000000edd0e723e */ /* 0x000fe200000000ff */
        /* <DEDUP_REMOVED lines=108> */
[----:B------:R-:W-:Y:S01]  /*21320*/  F2FP.PACK_AB R158, R157, R156 ;  /* 0x0000009c9d9e723e */ /* 0x000fe200000000ff */
[----:B------:R-:W-:Y:S01]  /*21330*/  FMUL.FTZ R156, R241, R192 ;  /* 0x000000c0f19c7220 */ /* 0x000fe20000410000 */
[----:B------:R-:W-:Y:S01]  /*21340*/  F2FP.PACK_AB R157, R15, R14 ;  /* 0x0000000e0f9d723e */ /* 0x000fe200000000ff */
[C---:B------:R-:W-:Y:S02]  /*21350*/  FMUL.FTZ R14, R241.reuse, R210 ;  /* 0x000000d2f10e7220 */ /* 0x040fe40000410000 */
[----:B------:R-:W-:Y:S02]  /*21360*/  FMUL.FTZ R15, R241, R211 ;  /* 0x000000d3f10f7220 */ /* 0x000fe40000410000 */
[----:B---3--:R-:W-:Y:S02]  /*21370*/  FFMA.FTZ R13, R225, R14, R42 ;  /* 0x0000000ee10d7223 */ /* 0x008fe4000001002a */
[----:B------:R-:W-:Y:S02]  /*21380*/  FFMA.FTZ R14, R248, R156, R44 ;  /* 0x0000009cf80e7223 */ /* 0x000fe4000001002c */
[----:B------:R-:W-:Y:S01]  /*21390*/  FFMA.FTZ R192, R224, R15, R43 ;  /* 0x0000000fe0c07223 */ /* 0x000fe2000001002b */
[----:B------:R-:W-:-:S02]  /*213a0*/  F2FP.PACK_AB R15, R162, R161 ;  /* 0x000000a1a20f723e */ /* 0x000fc400000000ff */
[----:B------:R-:W-:Y:S01]  /*213b0*/  F2FP.PACK_AB R14, R160, R14 ;  /* 0x0000000ea00e723e */ /* 0x000fe200000000ff */
[----:B------:R-:W-:Y:S01]  /*213c0*/  FMUL.FTZ R160, R241, R209 ;  /* 0x000000d1f1a07220 */ /* 0x000fe20000410000 */
[----:B------:R-:W-:Y:S01]  /*213d0*/  F2FP.PACK_AB R156, R163, R12 ;  /* 0x0000000ca39c723e */ /* 0x000fe200000000ff */
[C---:B------:R-:W-:Y:S01]  /*213e0*/  FMUL.FTZ R161, R241.reuse, R193 ;  /* 0x000000c1f1a17220 */ /* 0x040fe20000410000 */
[----:B------:R-:W-:Y:S01]  /*213f0*/  F2FP.PACK_AB R13, R192, R13 ;  /* 0x0000000dc00d723e */ /* 0x000fe200000000ff */
        /* <DEDUP_REMOVED lines=19> */
[----:B------:R-:W-:-:S02]  /*21530*/  FMUL.FTZ R192, R241, R196 ;  /* 0x000000c4f1c07220 */ /* 0x000fc40000410000 */
[C---:B------:R-:W-:Y:S02]  /*21540*/  FMUL.FTZ R196, R241.reuse, R200 ;  /* 0x000000c8f1c47220 */ /* 0x040fe40000410000 */
[----:B------:R-:W-:Y:S01]  /*21550*/  FMUL.FTZ R205, R241, R165 ;  /* 0x000000a5f1cd7220 */ /* 0x000fe20000410000 */
[----:B------:R-:W-:Y:S01]  /*21560*/  IADD3 R165, R236, 0x40, RZ ;  /* 0x00000040eca57810 */ /* 0x000fe20007ffe0ff */
[----:B------:R-:W-:Y:S01]  /*21570*/  FFMA.FTZ R204, R97, R162, R49 ;  /* 0x000000a261cc7223 */ /* 0x000fe20000010031 */
[----:B------:R-:W-:Y:S01]  /*21580*/  F2FP.PACK_AB R162, R194, R193 ;  /* 0x000000c1c2a2723e */ /* 0x000fe200000000ff */
[C---:B------:R-:W-:Y:S02]  /*21590*/  FMUL.FTZ R200, R241.reuse, R169 ;  /* 0x000000a9f1c87220 */ /* 0x040fe40000410000 */
[C---:B------:R-:W-:Y:S01]  /*215a0*/  FMUL.FTZ R207, R241.reuse, R167 ;  /* 0x000000a7f1cf7220 */ /* 0x040fe20000410000 */
[C---:B------:R-:W-:Y:S01]  /*215b0*/  IADD3 R167, R236.reuse, 0x60, RZ ;  /* 0x00000060eca77810 */ /* 0x040fe20007ffe0ff */
[C---:B------:R-:W-:Y:S01]  /*215c0*/  FMUL.FTZ R169, R241.reuse, R173 ;  /* 0x000000adf1a97220 */ /* 0x040fe20000410000 */
[----:B------:R-:W-:Y:S01]  /*215d0*/  IADD3 R173, R236, 0x80, RZ ;  /* 0x00000080ecad7810 */ /* 0x000fe20007ffe0ff */
[----:B------:R-:W-:Y:S01]  /*215e0*/  FMUL.FTZ R194, R241, R198 ;  /* 0x000000c6f1c27220 */ /* 0x000fe20000410000 */
[----:B------:R-:W-:Y:S01]  /*215f0*/  F2FP.PACK_AB R163, R195, R163 ;  /* 0x000000a3c3a3723e */ /* 0x000fe200000000ff */
[----:B------:R-:W-:-:S02]  /*21600*/  FMUL.FTZ R198, R241, R202 ;  /* 0x000000caf1c67220 */ /* 0x000fc40000410000 */
[C---:B------:R-:W-:Y:S02]  /*21610*/  FMUL.FTZ R195, R241.reuse, R199 ;  /* 0x000000c7f1c37220 */ /* 0x040fe40000410000 */
[C---:B------:R-:W-:Y:S02]  /*21620*/  FMUL.FTZ R202, R241.reuse, R164 ;  /* 0x000000a4f1ca7220 */ /* 0x040fe40000410000 */
[C---:B------:R-:W-:Y:S02]  /*21630*/  FMUL.FTZ R199, R241.reuse, R168 ;  /* 0x000000a8f1c77220 */ /* 0x040fe40000410000 */
[----:B------:R-:W-:Y:S02]  /*21640*/  FMUL.FTZ R206, R241, R166 ;  /* 0x000000a6f1ce7220 */ /* 0x000fe40000410000 */
[----:B------:R-:W-:Y:S01]  /*21650*/  IMAD.WIDE.U32 R164, R165, R242, c[0x0][0x208] ;  /* 0x00008200a5a47625 */ /* 0x000fe200078e00f2 */
[----:B------:R-:W-:-:S03]  /*21660*/  F2FP.PACK_AB R160, R204, R160 ;  /* 0x000000a0cca0723e */ /* 0x000fc600000000ff */
        /* <DEDUP_REMOVED lines=16> */
[----:B------:R-:W-:Y:S01]  /*21770*/  F2FP.PACK_AB R158, R161, R158 ;  /* 0x0000009ea19e723e */ /* 0x000fe200000000ff */
[----:B------:R-:W-:Y:S01]  /*21780*/  FFMA.FTZ R161, R122, R170, R74 ;  /* 0x000000aa7aa17223 */ /* 0x000fe2000001004a */
[----:B------:R-:W-:Y:S01]  /*21790*/  F2FP.PACK_AB R163, R164, R163 ;  /* 0x000000a3a4a3723e */ /* 0x000fe200000000ff */
[----:B------:R-:W-:Y:S02]  /*217a0*/  FFMA.FTZ R167, R134, R208, R86 ;  /* 0x000000d086a77223 */ /* 0x000fe40000010056 */
[----:B------:R-:W-:Y:S02]  /*217b0*/  FFMA.FTZ R170, R135, R209, R87 ;  /* 0x000000d187aa7223 */ /* 0x000fe40000010057 */
[----:B------:R-:W-:Y:S02]  /*217c0*/  FFMA.FTZ R157, R114, R190, R66 ;  /* 0x000000be729d7223 */ /* 0x000fe40000010042 */
[----:B------:R-:W-:Y:S02]  /*217d0*/  FFMA.FTZ R160, R115, R191, R67 ;  /* 0x000000bf73a07223 */ /* 0x000fe40000010043 */
[----:B------:R-:W-:-:S02]  /*217e0*/  FFMA.FTZ R164, R123, R175, R75 ;  /* 0x000000af7ba47223 */ /* 0x000fc4000001004b */
[C---:B------:R-:W-:Y:S01]  /*217f0*/  FMUL.FTZ R204, R241.reuse, R171 ;  /* 0x000000abf1cc7220 */ /* 0x040fe20000410000 */
[----:B------:R-:W-:Y:S01]  /*21800*/  F2FP.PACK_AB R167, R170, R167 ;  /* 0x000000a7aaa7723e */ /* 0x000fe200000000ff */
[----:B------:R-:W-:Y:S01]  /*21810*/  FMUL.FTZ R171, R241, R184 ;  /* 0x000000b8f1ab7220 */ /* 0x000fe20000410000 */
[----:B------:R-:W-:Y:S01]  /*21820*/  F2FP.PACK_AB R157, R160, R157 ;  /* 0x0000009da09d723e */ /* 0x000fe200000000ff */
[----:B------:R-:W-:Y:S01]  /*21830*/  FFMA.FTZ R170, R140, R176, R92 ;  /* 0x000000b08caa7223 */ /* 0x000fe2000001005c */
[----:B------:R-:W-:Y:S01]  /*21840*/  F2FP.PACK_AB R161, R164, R161 ;  /* 0x000000a1a4a1723e */ /* 0x000fe200000000ff */
        /* <DEDUP_REMOVED lines=11> */
[----:B------:R-:W-:Y:S01]  /*21900*/  F2FP.PACK_AB R170, R177, R170 ;  /* 0x000000aab1aa723e */ /* 0x000fe200000000ff */
        /* <DEDUP_REMOVED lines=10> */
[----:B------:R-:W-:Y:S01]  /*219b0*/  IADD3 R177, R236, 0xe0, RZ ;  /* 0x000000e0ecb17810 */ /* 0x000fe20007ffe0ff */
        /* <DEDUP_REMOVED lines=30> */
[-C--:B------:R-:W-:Y:S02]  /*21ba0*/  IMAD.WIDE.U32 R178, R179, R242.reuse, c[0x0][0x208] ;  /* 0x00008200b3b27625 */ /* 0x080fe400078e00f2 */
[----:B------:R0:W-:Y:S02]  /*21bb0*/  STG.E.128 [R174.64], R156 ;  /* 0x0000009cae007986 */ /* 0x0001e4000c101d06 */
[----:B------:R-:W-:-:S02]  /*21bc0*/  IMAD.WIDE.U32 R242, R243, R242, c[0x0][0x208] ;  /* 0x00008200f3f27625 */ /* 0x000fc400078e00f2 */
[----:B------:R0:W-:Y:S04]  /*21bd0*/  STG.E.128 [R176.64], R160 ;  /* 0x000000a0b0007986 */ /* 0x0001e8000c101d06 */
[----:B------:R0:W-:Y:S04]  /*21be0*/  STG.E.128 [R178.64], R164 ;  /* 0x000000a4b2007986 */ /* 0x0001e8000c101d06 */
[----:B------:R0:W-:Y:S02]  /*21bf0*/  STG.E.128 [R242.64], R168 ;  /* 0x000000a8f2007986 */ /* 0x0001e4000c101d06 */
.L_x_53274:
[----:B0-----:R-:W-:Y:S05]  /*21c00*/  BSYNC B1 ;  /* 0x0000000000017941 */ /* 0x001fea0003800000 */
.L_x_53273:
[----:B------:R-:W-:-:S05]  /*21c10*/  MOV R13, c[0x0][0x160] ;  /* 0x00005800000d7a02 */ /* 0x000fca0000000f00 */
[----:B-----5:R-:W-:-:S05]  /*21c20*/  IMAD R0, R13, 0x4, R0 ;  /* 0x000000040d007824 */ /* 0x020fca00078e0200 */
[----:B------:R-:W-:-:S13]  /*21c30*/  ISETP.GE.AND P0, PT, R0, c[0x0][0x164], PT ;  /* 0x0000590000007a0c */ /* 0x000fda0003f06270 */
[----:B------:R-:W-:Y:S01]  /*21c40*/  @P0 CALL.REL.NOINC `(.L_x_53275) ;  /* 0x0000001000000944 */ /* 0x000fe20003c00000 */
[----:B------:R-:W-:Y:S05]  /*21c50*/  BRA `(.L_x_53276) ;  /* 0xfffdf00000007947 */ /* 0x000fea000383ffff */
.L_x_53275:
[----:B------:R-:W-:Y:S05]  /*21c60*/  BSYNC B0 ;  /* 0x0000000000007941 */ /* 0x000fea0003800000 */
.L_x_52530:
[----:B------:R-:W-:Y:S05]  /*21c70*/  EXIT ;  /* 0x000000000000794d */ /* 0x000fea0003800000 */
.L_x_53271:
[----:B------:R-:W-:Y:S01]  /*21c80*/  HFMA2.MMA R244, -RZ, RZ, 0, 1.847743988037109375e-06 ;  /* 0x0000001ffff47435 */ /* 0x000fe200000001ff */
[----:B------:R-:W-:Y:S01]  /*21c90*/  IMAD.MOV.U32 R237, RZ, RZ, 0x1 ;  /* 0x00000001ffed7424 */ /* 0x000fe200078e00ff */
[----:B------:R-:W-:Y:S01]  /*21ca0*/  MOV R236, 0x21cd0 ;  /* 0x00021cd000ec7802 */ /* 0x000fe20000000f00 */
[----:B------:R-:W-:-:S03]  /*21cb0*/  IMAD.MOV.U32 R241, RZ, RZ, -0x1 ;  /* 0xfffffffffff17424 */ /* 0x000fc600078e00ff */
[----:B------:R-:W-:Y:S05]  /*21cc0*/  CALL.REL.NOINC `($__internal_123_$__cuda_sm70_shflsync_bfly_p) ;  /* 0x00000da000007944 */ /* 0x000fea0003c00000 */
[----:B-1----:R-:W-:Y:S01]  /*21cd0*/  IMAD.MOV.U32 R236, RZ, RZ, R241 ;  /* 0x000000ffffec7224 */ /* 0x002fe200078e00f1 */
[----:B------:R-:W-:Y:S05]  /*21ce0*/  BRA `(.L_x_53277) ;  /* 0xffffdd0000007947 */ /* 0x000fea000383ffff */
.L_x_53272:
[----:B------:R-:W-:Y:S01]  /*21cf0*/  MOV R237, 0x2 ;  /* 0x0000000200ed7802 */ /* 0x000fe20000000f00 */
[----:B------:R-:W-:Y:S01]  /*21d00*/  IMAD.MOV.U32 R244, RZ, RZ, 0x1f ;  /* 0x0000001ffff47424 */ /* 0x000fe200078e00ff */
[----:B------:R-:W-:Y:S01]  /*21d10*/  MOV R236, 0x21d40 ;  /* 0x00021d4000ec7802 */ /* 0x000fe20000000f00 */
[----:B------:R-:W-:Y:S02]  /*21d20*/  IMAD.MOV.U32 R241, RZ, RZ, -0x1 ;  /* 0xfffffffffff17424 */ /* 0x000fe400078e00ff */
[----:B------:R-:W-:Y:S05]  /*21d30*/  CALL.REL.NOINC `($__internal_123_$__cuda_sm70_shflsync_bfly_p) ;  /* 0x00000d3000007944 */ /* 0x000fea0003c00000 */
[----:B------:R-:W-:Y:S01]  /*21d40*/  HFMA2.MMA R237, -RZ, RZ, 0, 2.384185791015625e-07 ;  /* 0x00000004ffed7435 */ /* 0x000fe200000001ff */
[----:B-1----:R-:W-:Y:S01]  /*21d50*/  FADD.FTZ R242, R242, R241 ;  /* 0x000000f1f2f27221 */ /* 0x002fe20000010000 */
[----:B------:R-:W-:Y:S01]  /*21d60*/  MOV R236, 0x21da0 ;  /* 0x00021da000ec7802 */ /* 0x000fe20000000f00 */
[----:B------:R-:W-:-:S02]  /*21d70*/  IMAD.MOV.U32 R244, RZ, RZ, 0x1f ;  /* 0x0000001ffff47424 */ /* 0x000fc400078e00ff */
[----:B------:R-:W-:Y:S02]  /*21d80*/  IMAD.MOV.U32 R241, RZ, RZ, -0x1 ;  /* 0xfffffffffff17424 */ /* 0x000fe400078e00ff */
[----:B------:R-:W-:Y:S05]  /*21d90*/  CALL.REL.NOINC `($__internal_123_$__cuda_sm70_shflsync_bfly_p) ;  /* 0x00000cd000007944 */ /* 0x000fea0003c00000 */
[----:B-1----:R-:W-:Y:S01]  /*21da0*/  FADD.FTZ R242, R242, R241 ;  /* 0x000000f1f2f27221 */ /* 0x002fe20000010000 */
[----:B------:R-:W-:Y:S01]  /*21db0*/  MOV R237, 0x8 ;  /* 0x0000000800ed7802 */ /* 0x000fe20000000f00 */
[----:B------:R-:W-:Y:S01]  /*21dc0*/  IMAD.MOV.U32 R244, RZ, RZ, 0x1f ;  /* 0x0000001ffff47424 */ /* 0x000fe200078e00ff */
[----:B------:R-:W-:Y:S01]  /*21dd0*/  MOV R236, 0x21e00 ;  /* 0x00021e0000ec7802 */ /* 0x000fe20000000f00 */
[----:B------:R-:W-:Y:S02]  /*21de0*/  IMAD.MOV.U32 R241, RZ, RZ, -0x1 ;  /* 0xfffffffffff17424 */ /* 0x000fe400078e00ff */
[----:B------:R-:W-:Y:S05]  /*21df0*/  CALL.REL.NOINC `($__internal_123_$__cuda_sm70_shflsync_bfly_p) ;  /* 0x00000c7000007944 */ /* 0x000fea0003c00000 */
[----:B------:R-:W-:Y:S01]  /*21e00*/  HFMA2.MMA R237, -RZ, RZ, 0, 9.5367431640625e-07 ;  /* 0x00000010ffed7435 */ /* 0x000fe200000001ff */
[----:B-1----:R-:W-:Y:S01]  /*21e10*/  FADD.FTZ R242, R242, R241 ;  /* 0x000000f1f2f27221 */ /* 0x002fe20000010000 */
[----:B------:R-:W-:Y:S01]  /*21e20*/  MOV R236, 0x21e60 ;  /* 0x00021e6000ec7802 */ /* 0x000fe20000000f00 */
[----:B------:R-:W-:Y:S02]  /*21e30*/  IMAD.MOV.U32 R244, RZ, RZ, 0x1f ;  /* 0x0000001ffff47424 */ /* 0x000fe400078e00ff */
[----:B------:R-:W-:Y:S02]  /*21e40*/  IMAD.MOV.U32 R241, RZ, RZ, -0x1 ;  /* 0xfffffffffff17424 */ /* 0x000fe400078e00ff */
[----:B------:R-:W-:Y:S05]  /*21e50*/  CALL.REL.NOINC `($__internal_123_$__cuda_sm70_shflsync_bfly_p) ;  /* 0x00000c1000007944 */ /* 0x000fea0003c00000 */
[----:B-1----:R-:W-:Y:S02]  /*21e60*/  FADD.FTZ R236, R242, R241 ;  /* 0x000000f1f2ec7221 */ /* 0x002fe40000010000 */
[----:B------:R-:W-:-:S02]  /*21e70*/  IMAD.MOV.U32 R244, RZ, RZ, 0x1f ;  /* 0x0000001ffff47424 */ /* 0x000fc400078e00ff */
        /* <DEDUP_REMOVED lines=164> */
[----:B------:R-:W-:Y:S05]  /*228c0*/  CALL.REL.NOINC `($__internal_123_$__cuda_sm70_shflsync_bfly_p) ;  /* 0x000001a000007944 */ /* 0x000fea0003c00000 */
[----:B------:R-:W-:Y:S01]  /*228d0*/  HFMA2.MMA R237, -RZ, RZ, 0, 1.1920928955078125e-07 ;  /* 0x00000002ffed7435 */ /* 0x000fe200000001ff */
[----:B-1----:R-:W-:Y:S01]  /*228e0*/  FADD.FTZ R242, R242, R241 ;  /* 0x000000f1f2f27221 */ /* 0x002fe20000010000 */
[----:B------:R-:W-:Y:S01]  /*228f0*/  MOV R236, 0x22930 ;  /* 0x0002293000ec7802 */ /* 0x000fe20000000f00 */
[----:B------:R-:W-:Y:S02]  /*22900*/  IMAD.MOV.U32 R244, RZ, RZ, 0x1f ;  /* 0x0000001ffff47424 */ /* 0x000fe400078e00ff */
[----:B------:R-:W-:Y:S02]  /*22910*/  IMAD.MOV.U32 R241, RZ, RZ, -0x1 ;  /* 0xfffffffffff17424 */ /* 0x000fe400078e00ff */
[----:B------:R-:W-:Y:S05]  /*22920*/  CALL.REL.NOINC `($__internal_123_$__cuda_sm70_shflsync_bfly_p) ;  /* 0x0000014000007944 */ /* 0x000fea0003c00000 */
[----:B-1----:R-:W-:Y:S01]  /*22930*/  FADD.FTZ R242, R242, R241 ;  /* 0x000000f1f2f27221 */ /* 0x002fe20000010000 */
[----:B------:R-:W-:Y:S01]  /*22940*/  MOV R237, 0x4 ;  /* 0x0000000400ed7802 */ /* 0x000fe20000000f00 */
[----:B------:R-:W-:Y:S01]  /*22950*/  IMAD.MOV.U32 R244, RZ, RZ, 0x1f ;  /* 0x0000001ffff47424 */ /* 0x000fe200078e00ff */
[----:B------:R-:W-:Y:S01]  /*22960*/  MOV R236, 0x22990 ;  /* 0x0002299000ec7802 */ /* 0x000fe20000000f00 */
[----:B------:R-:W-:-:S02]  /*22970*/  IMAD.MOV.U32 R241, RZ, RZ, -0x1 ;  /* 0xfffffffffff17424 */ /* 0x000fc400078e00ff */
[----:B------:R-:W-:Y:S05]  /*22980*/  CALL.REL.NOINC `($__internal_123_$__cuda_sm70_shflsync_bfly_p) ;  /* 0x000000e000007944 */ /* 0x000fea0003c00000 */
[----:B------:R-:W-:Y:S01]  /*22990*/  HFMA2.MMA R237, -RZ, RZ, 0, 4.76837158203125e-07 ;  /* 0x00000008ffed7435 */ /* 0x000fe200000001ff */
        /* <DEDUP_REMOVED lines=11> */
[----:B-1----:R-:W-:Y:S01]  /*22a50*/  MOV R236, R241 ;  /* 0x000000f100ec7202 */ /* 0x002fe20000000f00 */
[----:B------:R-:W-:Y:S05]  /*22a60*/  BRA `(.L_x_53278) ;  /* 0xffffdac000007947 */ /* 0x000fea000383ffff */
        .weak           $__internal_123_$__cuda_sm70_shflsync_bfly_p
        .type           $__internal_123_$__cuda_sm70_shflsync_bfly_p,@function
        .size           $__internal_123_$__cuda_sm70_shflsync_bfly_p,(.L_x_71123 - $__internal_123_$__cuda_sm70_shflsync_bfly_p)
$__internal_123_$__cuda_sm70_shflsync_bfly_p:
[----:B------:R-:W-:Y:S04]  /*22a70*/  WARPSYNC R241 ;  /* 0x000000f100007348 */ /* 0x000fe80003800000 */
[----:B------:R0:W1:Y:S02]  /*22a80*/  SHFL.BFLY PT, R241, R242, R237, R244 ;  /* 0x0c0000edf2f17389 */ /* 0x00006400000e00f4 */
[----:B0-----:R-:W-:-:S04]  /*22a90*/  IMAD.MOV.U32 R237, RZ, RZ, 0x0 ;  /* 0x00000000ffed7424 */ /* 0x001fc800078e00ff */
[----:B------:R-:W-:Y:S05]  /*22aa0*/  RET.REL.NODEC R236 `(_ZN10layer_norm13ln_fwd_kernelINS_13Kernel_traitsIf6__halffS2_fjLj2560ELj1ELj4ELj1ELj16ENS_18Kernel_traits_baseILj2560EfS2_fS2_fjLj128EEEEELb1ELb0ELb1ELb1EEEvNS_9FwdParamsE) ;  /* 0xfffdd550ec007950 */ /* 0x000fea0003c3ffff */
.L_x_53279:
        /* <DEDUP_REMOVED lines=13> */
.L_x_71123:


//--------------------- .text._ZN10layer_norm13ln_fwd_kernelINS_13Kernel_traitsIf6__halffS2_fjLj2560ELj1ELj4ELj1ELj16ENS_18Kernel_traits_baseILj2560EfS2_fS2_fjLj128EEEEELb1ELb1ELb0ELb0EEEvNS_9FwdParamsE --------------------------
	.section	.text._ZN10layer_norm13ln_fwd_kernelINS_13Kernel_traitsIf6__halffS2_fjLj2560ELj1ELj4ELj1ELj16ENS_18Kernel_traits_baseILj2560EfS2_fS2_fjLj128EEEEELb1ELb1ELb0ELb0EEEvNS_9FwdParamsE,"ax",@progbits
	.sectioninfo	@"SHI_REGISTERS=255"
	.align	128
        .global         _ZN10layer_norm13ln_fwd_kernelINS_13Kernel_traitsIf6__halffS2_fjLj2560ELj1ELj4ELj1ELj16ENS_18Kernel_traits_baseILj2560EfS2_fS2_fjLj128EEEEELb1ELb1ELb0ELb0EEEvNS_9FwdParamsE
        .type           _ZN10layer_norm13ln_fwd_kernelINS_13Kernel_traitsIf6__halffS2_fjLj2560ELj1ELj4ELj1ELj16ENS_18Kernel_traits_baseILj2560EfS2_fS2_fjLj128EEEEELb1ELb1ELb0ELb0EEEvNS_9FwdParamsE,@function
        .size           _ZN10layer_norm13ln_fwd_kernelINS_13Kernel_traitsIf6__halffS2_fjLj2560ELj1ELj4ELj1ELj16ENS_18Kernel_traits_baseILj2560EfS2_fS2_fjLj128EEEEELb1ELb1ELb0ELb0EEEvNS_9FwdParamsE,(.L_x_71124 - _ZN10layer_norm13ln_fwd_kernelINS_13Kernel_traitsIf6__halffS2_fjLj2560ELj1ELj4ELj1ELj16ENS_18Kernel_traits_baseILj2560EfS2_fS2_fjLj128EEEEELb1ELb1ELb0ELb0EEEvNS_9FwdParamsE)
        .other          _ZN10layer_norm13ln_fwd_kernelINS_13Kernel_traitsIf6__halffS2_fjLj2560ELj1ELj4ELj1ELj16ENS_18Kernel_traits_baseILj2560EfS2_fS2_fjLj128EEEEELb1ELb1ELb0ELb0EEEvNS_9FwdParamsE,@"STO_CUDA_ENTRY STV_DEFAULT"
_ZN10layer_norm13ln_fwd_kernelINS_13Kernel_traitsIf6__halffS2_fjLj2560ELj1ELj4ELj1ELj16ENS_18Kernel_traits_baseILj2560EfS2_fS2_fjLj128EEEEELb1ELb1ELb0ELb0EEEvNS_9FwdParamsE:
.text._ZN10layer_norm13ln_fwd_kernelINS_13Kernel_traitsIf6__halffS2_fjLj2560ELj1ELj4ELj1ELj16ENS_18Kernel_traits_baseILj2560EfS2_fS2_fjLj128EEEEELb1ELb1ELb0ELb0EEEvNS_9FwdParamsE:
        /* <DEDUP_REMOVED lines=115> */
.L_x_53281:
[----:B------:R-:W-:Y:S05]  /*0730*/  BSYNC B0 ;  /* 0x0000000000007941 */ /* 0x000fea0003800000 */
.L_x_53280:
        /* <DEDUP_REMOVED lines=30> */
.L_x_53283:
[----:B------:R-:W-:Y:S05]  /*0920*/  BSYNC B0 ;  /* 0x0000000000007941 */ /* 0x000fea0003800000 */
.L_x_53282:
        /* <DEDUP_REMOVED lines=28> */
.L_x_53285:
[----:B------:R-:W-:Y:S05]  /*0af0*/  BSYNC B0 ;  /* 0x0000000000007941 */ /* 0x000fea0003800000 */
.L_x_53284:
        /* <DEDUP_REMOVED lines=28> */
.L_x_53287:
[----:B------:R-:W-:Y:S05]  /*0cc0*/  BSYNC B0 ;  /* 0x0000000000007941 */ /* 0x000fea0003800000 */
.L_x_53286:
        /* <DEDUP_REMOVED lines=28> */
.L_x_53289:
[----:B------:R-:W-:Y:S05]  /*0e90*/  BSYNC B0 ;  /* 0x0000000000007941 */ /* 0x000fea0003800000 */
.L_x_53288:
        /* <DEDUP_REMOVED lines=28> */
.L_x_53291:
[----:B------:R-:W-:Y:S05]  /*1060*/  BSYNC B0 ;  /* 0x0000000000007941 */ /* 0x000fea0003800000 */
.L_x_53290:
        /* <DEDUP_REMOVED lines=30> */
.L_x_53293:
[----:B------:R-:W-:Y:S05]  /*1250*/  BSYNC B0 ;  /* 0x0000000000007941 */ /* 0x000fea0003800000 */
.L_x_53292:
        /* <DEDUP_REMOVED lines=28> */
.L_x_53295:
[----:B------:R-:W-:Y:S05]  /*1420*/  BSYNC B0 ;  /* 0x0000000000007941 */ /* 0x000fea0003800000 */
.L_x_53294:
        /* <DEDUP_REMOVED lines=28> */
.L_x_53297:
[----:B------:R-:W-:Y:S05]  /*15f0*/  BSYNC B0 ;  /* 0x0000000000007941 */ /* 0x000fea0003800000 */
.L_x_53296:
        /* <DEDUP_REMOVED lines=11> */
[----:B------:R-:W-:-:S11]  /*16b0*/  MOV R125, 0x20 ;  /* 0x00000020007d7802 */ /* 0x000fd60000000f00 */
        /* <DEDUP_REMOVED lines=19> */
.L_x_53299:
[----:B------:R-:W-:Y:S05]  /*17f0*/  BSYNC B0 ;  /* 0x0000000000007941 */ /* 0x000fea0003800000 */
.L_x_53298:
        /* <DEDUP_REMOVED lines=14> */
.L_x_53904:
        /* <DEDUP_REMOVED lines=38> */
.L_x_53304:
[----:B------:R-:W-:Y:S02]  /*1b40*/  IMAD.MOV.U32 R14, RZ, RZ, R6 ;  /* 0x000000ffff0e7224 */ /* 0x000fe400078e0006 */
.L_x_53305:
[----:B------:R-:W-:Y:S05]  /*1b50*/  BSYNC B2 ;  /* 0x0000000000027941 */ /* 0x000fea0003800000 */
.L_x_53303:
        /* <DEDUP_REMOVED lines=16> */
.L_x_53309:
[----:B------:R-:W-:Y:S05]  /*1c60*/  BSYNC B3 ;  /* 0x0000000000037941 */ /* 0x000fea0003800000 */
.L_x_53308:
        /* <DEDUP_REMOVED lines=42> */
.L_x_53307:
[----:B------:R-:W-:Y:S05]  /*1f10*/  BSYNC B2 ;  /* 0x0000000000027941 */ /* 0x000fea0003800000 */
.L_x_53306:
        /* <DEDUP_REMOVED lines=27> */
.L_x_53311:
[----:B------:R-:W-:Y:S02]  /*20d0*/  IMAD.MOV.U32 R3, RZ, RZ, R6 ;  /* 0x000000ffff037224 */ /* 0x000fe400078e0006 */
.L_x_53312:
[----:B------:R-:W-:Y:S05]  /*20e0*/  BSYNC B2 ;  /* 0x0000000000027941 */ /* 0x000fea0003800000 */
.L_x_53310:
        /* <DEDUP_REMOVED lines=16> */
.L_x_53316:
[----:B------:R-:W-:Y:S05]  /*21f0*/  BSYNC B3 ;  /* 0x0000000000037941 */ /* 0x000fea0003800000 */
.L_x_53315:
        /* <DEDUP_REMOVED lines=42> */
.L_x_53314:
[----:B------:R-:W-:Y:S05]  /*24a0*/  BSYNC B2 ;  /* 0x0000000000027941 */ /* 0x000fea0003800000 */
.L_x_53313:
        /* <DEDUP_REMOVED lines=24> */
.L_x_53318:
[----:B------:R-:W-:Y:S02]  /*2630*/  IMAD.MOV.U32 R3, RZ, RZ, R6 ;  /* 0x000000ffff037224 */ /* 0x000fe400078e0006 */
.L_x_53319:
[----:B------:R-:W-:Y:S05]  /*2640*/  BSYNC B2 ;  /* 0x0000000000027941 */ /* 0x000fea0003800000 */
.L_x_53317:
        /* <DEDUP_REMOVED lines=16> */
.L_x_53323:
[----:B------:R-:W-:Y:S05]  /*2750*/  BSYNC B3 ;  /* 0x0000000000037941 */ /* 0x000fea0003800000 */
.L_x_53322:
        /* <DEDUP_REMOVED lines=42> */
.L_x_53321:
[----:B------:R-:W-:Y:S05]  /*2a00*/  BSYNC B2 ;  /* 0x0000000000027941 */ /* 0x000fea0003800000 */
.L_x_53320:
        /* <DEDUP_REMOVED lines=22> */
.L_x_53325:
[----:B------:R-:W-:Y:S02]  /*2b70*/  IMAD.MOV.U32 R3, RZ, RZ, R6 ;  /* 0x000000ffff037224 */ /* 0x000fe400078e0006 */
.L_x_53326:
[----:B------:R-:W-:Y:S05]  /*2b80*/  BSYNC B2 ;  /* 0x0000000000027941 */ /* 0x000fea0003800000 */
.L_x_53324:
        /* <DEDUP_REMOVED lines=16> */
.L_x_53330:
[----:B------:R-:W-:Y:S05]  /*2c90*/  BSYNC B3 ;  /* 0x0000000000037941 */ /* 0x000fea0003800000 */
.L_x_53329:
        /* <DEDUP_REMOVED lines=42> */
.L_x_53328:
[----:B------:R-:W-:Y:S05]  /*2f40*/  BSYNC B2 ;  /* 0x0000000000027941 */ /* 0x000fea0003800000 */
.L_x_53327:
        /* <DEDUP_REMOVED lines=22> */
.L_x_53332:
[----:B------:R-:W-:Y:S02]  /*30b0*/  IMAD.MOV.U32 R3, RZ, RZ, R6 ;  /* 0x000000ffff037224 */ /* 0x000fe400078e0006 */
.L_x_53333:
[----:B------:R-:W-:Y:S05]  /*30c0*/  BSYNC B2 ;  /* 0x0000000000027941 */ /* 0x000fea0003800000 */
.L_x_53331:
        /* <DEDUP_REMOVED lines=16> */
.L_x_53337:
[----:B------:R-:W-:Y:S05]  /*31d0*/  BSYNC B3 ;  /* 0x0000000000037941 */ /* 0x000fea0003800000 */
.L_x_53336:
        /* <DEDUP_REMOVED lines=42> */
.L_x_53335:
[----:B------:R-:W-:Y:S05]  /*3480*/  BSYNC B2 ;  /* 0x0000000000027941 */ /* 0x000fea0003800000 */
.L_x_53334:
        /* <DEDUP_REMOVED lines=22> */
.L_x_53339:
[----:B------:R-:W-:Y:S02]  /*35f0*/  MOV R3, R6 ;  /* 0x0000000600037202 */ /* 0x000fe40000000f00 */
.L_x_53340:
[----:B------:R-:W-:Y:S05]  /*3600*/  BSYNC B2 ;  /* 0x0000000000027941 */ /* 0x000fea0003800000 */
.L_x_53338:
        /* <DEDUP_REMOVED lines=16> */
.L_x_53344:
[----:B------:R-:W-:Y:S05]  /*3710*/  BSYNC B3 ;  /* 0x0000000000037941 */ /* 0x000fea0003800000 */
.L_x_53343:
        /* <DEDUP_REMOVED lines=42> */
.L_x_53342:
[----:B------:R-:W-:Y:S05]  /*39c0*/  BSYNC B2 ;  /* 0x0000000000027941 */ /* 0x000fea0003800000 */
.L_x_53341:
        /* <DEDUP_REMOVED lines=22> */
.L_x_53346:
[----:B------:R-:W-:Y:S02]  /*3b30*/  IMAD.MOV.U32 R3, RZ, RZ, R6 ;  /* 0x000000ffff037224 */ /* 0x000fe400078e0006 */
.L_x_53347:
[----:B------:R-:W-:Y:S05]  /*3b40*/  BSYNC B2 ;  /* 0x0000000000027941 */ /* 0x000fea0003800000 */
.L_x_53345:
        /* <DEDUP_REMOVED lines=16> */
.L_x_53351:
[----:B------:R-:W-:Y:S05]  /*3c50*/  BSYNC B3 ;  /* 0x0000000000037941 */ /* 0x000fea0003800000 */
.L_x_53350:
        /* <DEDUP_REMOVED lines=42> */
.L_x_53349:
[----:B------:R-:W-:Y:S05]  /*3f00*/  BSYNC B2 ;  /* 0x0000000000027941 */ /* 0x000fea0003800000 */
.L_x_53348:
        /* <DEDUP_REMOVED lines=22> */
.L_x_53353:
[----:B------:R-:W-:Y:S02]  /*4070*/  IMAD.MOV.U32 R14, RZ, RZ, R6 ;  /* 0x000000ffff0e7224 */ /* 0x000fe400078e0006 */
.L_x_53354:
[----:B------:R-:W-:Y:S05]  /*4080*/  BSYNC B2 ;  /* 0x0000000000027941 */ /* 0x000fea0003800000 */
.L_x_53352:
        /* <DEDUP_REMOVED lines=19> */
.L_x_53358:
[----:B------:R-:W-:Y:S05]  /*41c0*/  BSYNC B3 ;  /* 0x0000000000037941 */ /* 0x000fea0003800000 */
.L_x_53357:
        /* <DEDUP_REMOVED lines=42> */
.L_x_53356:
[----:B------:R-:W-:Y:S05]  /*4470*/  BSYNC B2 ;  /* 0x0000000000027941 */ /* 0x000fea0003800000 */
.L_x_53355:
[----:B------:R-:W2:Y:S01]  /*4480*/  LDL R238, [R1+0x15c] ;  /* 0x00015c0001ee7983 */ /* 0x000ea20000100800 */
        /* <DEDUP_REMOVED lines=8> */
[----:B------:R-:W-:Y:S01]  /*4510*/  LOP3.LUT P6, RZ, R8, 0x4, RZ, 0xc0, !PT ;  /* 0x0000000408ff7812 */ /* 0x000fe200078cc0ff */
[----:B------:R-:W-:Y:S02]  /*4520*/  FMUL.FTZ R139, R139, c[0x0][0x1e8] ;  /* 0x00007a008b8b7a20 */ /* 0x000fe40000410000 */
[----:B0-----:R-:W-:Y:S02]  /*4530*/  FFMA.FTZ R14, R14, R236, 1.1641532182693481445e-10 ;  /* 0x2f0000000e0e7423 */ /* 0x001fe400000100ec */
[----:B------:R-:W-:-:S03]  /*4540*/  IMAD.WIDE.U32 R236, R213, 0x1000000, RZ ;  /* 0x01000000d5ec7825 */ /* 0x000fc600078e00ff */
[----:B------:R-:W-:-:S04]  /*4550*/  FSETP.GTU.FTZ.AND P2, PT, R14, c[0x0][0x1e4], PT ;  /* 0x000079000e007a0b */ /* 0x000fc80003f5c000 */
        /* <DEDUP_REMOVED lines=22> */
.L_x_53302:
[----:B------:R-:W-:Y:S05]  /*46c0*/  BSYNC B1 ;  /* 0x0000000000017941 */ /* 0x000fea0003800000 */
.L_x_53301:
        /* <DEDUP_REMOVED lines=24> */
.L_x_53362:
[----:B------:R-:W-:Y:S02]  /*4850*/  MOV R140, R6 ;  /* 0x00000006008c7202 */ /* 0x000fe40000000f00 */
.L_x_53363:
[----:B------:R-:W-:Y:S05]  /*4860*/  BSYNC B2 ;  /* 0x0000000000027941 */ /* 0x000fea0003800000 */
.L_x_53361:
        /* <DEDUP_REMOVED lines=16> */
.L_x_53367:
[----:B------:R-:W-:Y:S05]  /*4970*/  BSYNC B3 ;  /* 0x0000000000037941 */ /* 0x000fea0003800000 */
.L_x_53366:
        /* <DEDUP_REMOVED lines=42> */
.L_x_53365:
[----:B------:R-:W-:Y:S05]  /*4c20*/  BSYNC B2 ;  /* 0x0000000000027941 */ /* 0x000fea0003800000 */
.L_x_53364:
[----:B------:R-:W2:Y:S01]  /*4c30*/  LDL R142, [R1+0x140] ;  /* 0x00014000018e7983 */ /* 0x000ea20000100800 */
[----:B------:R-:W1:Y:S01]  /*4c40*/  I2F.U32 R3, R140 ;  /* 0x0000008c00037306 */ /* 0x000e620000201000 */
[----:B0-----:R-:W-:Y:S01]  /*4c50*/  HFMA2.MMA R215, -RZ, RZ, 0.1171875, 0 ;  /* 0x2f800000ffd77435 */ /* 0x001fe200000001ff */
[----:B------:R-:W-:Y:S01]  /*4c60*/  LOP3.LUT R8, R8, 0xfffffffb, RZ, 0xc0, !PT ;  /* 0xfffffffb08087812 */ /* 0x000fe200078ec0ff */
[----:B------:R-:W-:Y:S01]  /*4c70*/  BSSY B2, `(.L_x_53368) ;  /* 0x0000018000027945 */ /* 0x000fe20003800000 */
[----:B------:R-:W-:-:S04]  /*4c80*/  ISETP.NE.U32.AND P0, PT, RZ, c[0x0][0x180], PT ;  /* 0x00006000ff007a0c */ /* 0x000fc80003f05070 */
        /* <DEDUP_REMOVED lines=21> */
.L_x_53369:
[----:B------:R-:W-:Y:S02]  /*4de0*/  IMAD.MOV.U32 R3, RZ, RZ, R6 ;  /* 0x000000ffff037224 */ /* 0x000fe400078e0006 */
.L_x_53370:
[----:B------:R-:W-:Y:S05]  /*4df0*/  BSYNC B2 ;  /* 0x0000000000027941 */ /* 0x000fea0003800000 */
.L_x_53368:
        /* <DEDUP_REMOVED lines=16> */
.L_x_53374:
[----:B------:R-:W-:Y:S05]  /*4f00*/  BSYNC B3 ;  /* 0x0000000000037941 */ /* 0x000fea0003800000 */
.L_x_53373:
        /* <DEDUP_REMOVED lines=42> */
.L_x_53372:
[----:B------:R-:W-:Y:S05]  /*51b0*/  BSYNC B2 ;  /* 0x0000000000027941 */ /* 0x000fea0003800000 */
.L_x_53371:
        /* <DEDUP_REMOVED lines=24> */
.L_x_53376:
[----:B------:R-:W-:Y:S02]  /*5340*/  IMAD.MOV.U32 R3, RZ, RZ, R6 ;  /* 0x000000ffff037224 */ /* 0x000fe400078e0006 */
.L_x_53377:
[----:B------:R-:W-:Y:S05]  /*5350*/  BSYNC B2 ;  /* 0x0000000000027941 */ /* 0x000fea0003800000 */
.L_x_53375:
        /* <DEDUP_REMOVED lines=16> */
.L_x_53381:
[----:B------:R-:W-:Y:S05]  /*5460*/  BSYNC B3 ;  /* 0x0000000000037941 */ /* 0x000fea0003800000 */
.L_x_53380:
        /* <DEDUP_REMOVED lines=42> */
.L_x_53379:
[----:B------:R-:W-:Y:S05]  /*5710*/  BSYNC B2 ;  /* 0x0000000000027941 */ /* 0x000fea0003800000 */
.L_x_53378:
        /* <DEDUP_REMOVED lines=22> */
.L_x_53383:
[----:B------:R-:W-:Y:S02]  /*5880*/  MOV R3, R6 ;  /* 0x0000000600037202 */ /* 0x000fe40000000f00 */
.L_x_53384:
[----:B------:R-:W-:Y:S05]  /*5890*/  BSYNC B2 ;  /* 0x0000000000027941 */ /* 0x000fea0003800000 */
.L_x_53382:
        /* <DEDUP_REMOVED lines=16> */
.L_x_53388:
[----:B------:R-:W-:Y:S05]  /*59a0*/  BSYNC B3 ;  /* 0x0000000000037941 */ /* 0x000fea0003800000 */
.L_x_53387:
        /* <DEDUP_REMOVED lines=42> */
.L_x_53386:
[----:B------:R-:W-:Y:S05]  /*5c50*/  BSYNC B2 ;  /* 0x0000000000027941 */ /* 0x000fea0003800000 */
.L_x_53385:
        /* <DEDUP_REMOVED lines=22> */
.L_x_53390:
[----:B------:R-:W-:Y:S02]  /*5dc0*/  IMAD.MOV.U32 R3, RZ, RZ, R6 ;  /* 0x000000ffff037224 */ /* 0x000fe400078e0006 */
.L_x_53391:
[----:B------:R-:W-:Y:S05]  /*5dd0*/  BSYNC B2 ;  /* 0x0000000000027941 */ /* 0x000fea0003800000 */
.L_x_53389:
        /* <DEDUP_REMOVED lines=16> */
.L_x_53395:
[----:B------:R-:W-:Y:S05]  /*5ee0*/  BSYNC B3 ;  /* 0x0000000000037941 */ /* 0x000fea0003800000 */
.L_x_53394:
        /* <DEDUP_REMOVED lines=42> */
.L_x_53393:
[----:B------:R-:W-:Y:S05]  /*6190*/  BSYNC B2 ;  /* 0x0000000000027941 */ /* 0x000fea0003800000 */
.L_x_53392:
        /* <DEDUP_REMOVED lines=22> */
.L_x_53397:
[----:B------:R-:W-:Y:S02]  /*6300*/  IMAD.MOV.U32 R3, RZ, RZ, R6 ;  /* 0x000000ffff037224 */ /* 0x000fe400078e0006 */
.L_x_53398:
[----:B------:R-:W-:Y:S05]  /*6310*/  BSYNC B2 ;  /* 0x0000000000027941 */ /* 0x000fea0003800000 */
.L_x_53396:
        /* <DEDUP_REMOVED lines=16> */
.L_x_53402:
[----:B------:R-:W-:Y:S05]  /*6420*/  BSYNC B3 ;  /* 0x0000000000037941 */ /* 0x000fea0003800000 */
.L_x_53401:
        /* <DEDUP_REMOVED lines=42> */
.L_x_53400:
[----:B------:R-:W-:Y:S05]  /*66d0*/  BSYNC B2 ;  /* 0x0000000000027941 */ /* 0x000fea0003800000 */
.L_x_53399:
        /* <DEDUP_REMOVED lines=22> */
.L_x_53404:
[----:B------:R-:W-:Y:S02]  /*6840*/  IMAD.MOV.U32 R3, RZ, RZ, R6 ;  /* 0x000000ffff037224 */ /* 0x000fe400078e0006 */
.L_x_53405:
[----:B------:R-:W-:Y:S05]  /*6850*/  BSYNC B2 ;  /* 0x0000000000027941 */ /* 0x000fea0003800000 */
.L_x_53403:
        /* <DEDUP_REMOVED lines=16> */
.L_x_53409:
[----:B------:R-:W-:Y:S05]  /*6960*/  BSYNC B3 ;  /* 0x0000000000037941 */ /* 0x000fea0003800000 */
.L_x_53408:
        /* <DEDUP_REMOVED lines=42> */
.L_x_53407:
[----:B------:R-:W-:Y:S05]  /*6c10*/  BSYNC B2 ;  /* 0x0000000000027941 */ /* 0x000fea0003800000 */
.L_x_53406:
        /* <DEDUP_REMOVED lines=22> */
.L_x_53411:
[----:B------:R-:W-:Y:S02]  /*6d80*/  IMAD.MOV.U32 R214, RZ, RZ, R6 ;  /* 0x000000ffffd67224 */ /* 0x000fe400078e0006 */
.L_x_53412:
[----:B------:R-:W-:Y:S05]  /*6d90*/  BSYNC B2 ;  /* 0x0000000000027941 */ /* 0x000fea0003800000 */
.L_x_53410:
        /* <DEDUP_REMOVED lines=19> */
.L_x_53416:
[----:B------:R-:W-:Y:S05]  /*6ed0*/  BSYNC B3 ;  /* 0x0000000000037941 */ /* 0x000fea0003800000 */
.L_x_53415:
        /* <DEDUP_REMOVED lines=42> */
.L_x_53414:
[----:B------:R-:W-:Y:S05]  /*7180*/  BSYNC B2 ;  /* 0x0000000000027941 */ /* 0x000fea0003800000 */
.L_x_53413:
[----:B------:R-:W2:Y:S01]  /*7190*/  LDL R238, [R1+0x13c] ;  /* 0x00013c0001ee7983 */ /* 0x000ea20000100800 */
        /* <DEDUP_REMOVED lines=35> */
.L_x_53360:
[----:B------:R-:W-:Y:S05]  /*73d0*/  BSYNC B1 ;  /* 0x0000000000017941 */ /* 0x000fea0003800000 */
.L_x_53359:
        /* <DEDUP_REMOVED lines=24> */
.L_x_53420:
[----:B------:R-:W-:Y:S02]  /*7560*/  IMAD.MOV.U32 R148, RZ, RZ, R6 ;  /* 0x000000ffff947224 */ /* 0x000fe400078e0006 */
.L_x_53421:
[----:B------:R-:W-:Y:S05]  /*7570*/  BSYNC B2 ;  /* 0x0000000000027941 */ /* 0x000fea0003800000 */
.L_x_53419:
        /* <DEDUP_REMOVED lines=16> */
.L_x_53425:
[----:B------:R-:W-:Y:S05]  /*7680*/  BSYNC B3 ;  /* 0x0000000000037941 */ /* 0x000fea0003800000 */
.L_x_53424:
        /* <DEDUP_REMOVED lines=42> */
.L_x_53423:
[----:B------:R-:W-:Y:S05]  /*7930*/  BSYNC B2 ;  /* 0x0000000000027941 */ /* 0x000fea0003800000 */
.L_x_53422:
        /* <DEDUP_REMOVED lines=27> */
.L_x_53427:
[----:B------:R-:W-:Y:S02]  /*7af0*/  MOV R3, R6 ;  /* 0x0000000600037202 */ /* 0x000fe40000000f00 */
.L_x_53428:
[----:B------:R-:W-:Y:S05]  /*7b00*/  BSYNC B2 ;  /* 0x0000000000027941 */ /* 0x000fea0003800000 */
.L_x_53426:
        /* <DEDUP_REMOVED lines=16> */
.L_x_53432:
[----:B------:R-:W-:Y:S05]  /*7c10*/  BSYNC B3 ;  /* 0x0000000000037941 */ /* 0x000fea0003800000 */
.L_x_53431:
        /* <DEDUP_REMOVED lines=42> */
.L_x_53430:
[----:B------:R-:W-:Y:S05]  /*7ec0*/  BSYNC B2 ;  /* 0x0000000000027941 */ /* 0x000fea0003800000 */
.L_x_53429:
        /* <DEDUP_REMOVED lines=24> */
.L_x_53434:
[----:B------:R-:W-:Y:S02]  /*8050*/  IMAD.MOV.U32 R3, RZ, RZ, R6 ;  /* 0x000000ffff037224 */ /* 0x000fe400078e0006 */
.L_x_53435:
[----:B------:R-:W-:Y:S05]  /*8060*/  BSYNC B2 ;  /* 0x0000000000027941 */ /* 0x000fea0003800000 */
.L_x_53433:
        /* <DEDUP_REMOVED lines=16> */
.L_x_53439:
[----:B------:R-:W-:Y:S05]  /*8170*/  BSYNC B3 ;  /* 0x0000000000037941 */ /* 0x000fea0003800000 */
.L_x_53438:
        /* <DEDUP_REMOVED lines=42> */
.L_x_53437:
[----:B------:R-:W-:Y:S05]  /*8420*/  BSYNC B2 ;  /* 0x0000000000027941 */ /* 0x000fea0003800000 */
.L_x_53436:
        /* <DEDUP_REMOVED lines=22> */
.L_x_53441:
[----:B------:R-:W-:Y:S02]  /*8590*/  IMAD.MOV.U32 R3, RZ, RZ, R6 ;  /* 0x000000ffff037224 */ /* 0x000fe400078e0006 */
.L_x_53442:
[----:B------:R-:W-:Y:S05]  /*85a0*/  BSYNC B2 ;  /* 0x0000000000027941 */ /* 0x000fea0003800000 */
.L_x_53440:
        /* <DEDUP_REMOVED lines=16> */
.L_x_53446:
[----:B------:R-:W-:Y:S05]  /*86b0*/  BSYNC B3 ;  /* 0x0000000000037941 */ /* 0x000fea0003800000 */
.L_x_53445:
        /* <DEDUP_REMOVED lines=42> */
.L_x_53444:
[----:B------:R-:W-:Y:S05]  /*8960*/  BSYNC B2 ;  /* 0x0000000000027941 */ /* 0x000fea0003800000 */
.L_x_53443:
        /* <DEDUP_REMOVED lines=22> */
.L_x_53448:
[----:B------:R-:W-:Y:S02]  /*8ad0*/  IMAD.MOV.U32 R3, RZ, RZ, R6 ;  /* 0x000000ffff037224 */ /* 0x000fe400078e0006 */
.L_x_53449:
[----:B------:R-:W-:Y:S05]  /*8ae0*/  BSYNC B2 ;  /* 0x0000000000027941 */ /* 0x000fea0003800000 */
.L_x_53447:
        /* <DEDUP_REMOVED lines=16> */
.L_x_53453:
[----:B------:R-:W-:Y:S05]  /*8bf0*/  BSYNC B3 ;  /* 0x0000000000037941 */ /* 0x000fea0003800000 */
.L_x_53452:
        /* <DEDUP_REMOVED lines=42> */
.L_x_53451:
[----:B------:R-:W-:Y:S05]  /*8ea0*/  BSYNC B2 ;  /* 0x0000000000027941 */ /* 0x000fea0003800000 */
.L_x_53450:
        /* <DEDUP_REMOVED lines=22> */
.L_x_53455:
[----:B------:R-:W-:Y:S02]  /*9010*/  IMAD.MOV.U32 R3, RZ, RZ, R6 ;  /* 0x000000ffff037224 */ /* 0x000fe400078e0006 */
.L_x_53456:
[----:B------:R-:W-:Y:S05]  /*9020*/  BSYNC B2 ;  /* 0x0000000000027941 */ /* 0x000fea0003800000 */
.L_x_53454:
        /* <DEDUP_REMOVED lines=16> */
.L_x_53460:
[----:B------:R-:W-:Y:S05]  /*9130*/  BSYNC B3 ;  /* 0x0000000000037941 */ /* 0x000fea0003800000 */
.L_x_53459:
        /* <DEDUP_REMOVED lines=42> */
.L_x_53458:
[----:B------:R-:W-:Y:S05]  /*93e0*/  BSYNC B2 ;  /* 0x0000000000027941 */ /* 0x000fea0003800000 */
.L_x_53457:
        /* <DEDUP_REMOVED lines=22> */
.L_x_53462:
[----:B------:R-:W-:Y:S02]  /*9550*/  MOV R3, R6 ;  /* 0x0000000600037202 */ /* 0x000fe40000000f00 */
.L_x_53463:
[----:B------:R-:W-:Y:S05]  /*9560*/  BSYNC B2 ;  /* 0x0000000000027941 */ /* 0x000fea0003800000 */
.L_x_53461:
        /* <DEDUP_REMOVED lines=16> */
.L_x_53467:
[----:B------:R-:W-:Y:S05]  /*9670*/  BSYNC B3 ;  /* 0x0000000000037941 */ /* 0x000fea0003800000 */
.L_x_53466:
        /* <DEDUP_REMOVED lines=42> */
.L_x_53465:
[----:B------:R-:W-:Y:S05]  /*9920*/  BSYNC B2 ;  /* 0x0000000000027941 */ /* 0x000fea0003800000 */
.L_x_53464:
        /* <DEDUP_REMOVED lines=22> */
.L_x_53469:
[----:B------:R-:W-:Y:S02]  /*9a90*/  IMAD.MOV.U32 R214, RZ, RZ, R6 ;  /* 0x000000ffffd67224 */ /* 0x000fe400078e0006 */
.L_x_53470:
[----:B------:R-:W-:Y:S05]  /*9aa0*/  BSYNC B2 ;  /* 0x0000000000027941 */ /* 0x000fea0003800000 */
.L_x_53468:
        /* <DEDUP_REMOVED lines=19> */
.L_x_53474:
[----:B------:R-:W-:Y:S05]  /*9be0*/  BSYNC B3 ;  /* 0x0000000000037941 */ /* 0x000fea0003800000 */
.L_x_53473:
        /* <DEDUP_REMOVED lines=42> */
.L_x_53472:
[----:B------:R-:W-:Y:S05]  /*9e90*/  BSYNC B2 ;  /* 0x0000000000027941 */ /* 0x000fea0003800000 */
.L_x_53471:
        /* <DEDUP_REMOVED lines=36> */
.L_x_53418:
[----:B------:R-:W-:Y:S05]  /*a0e0*/  BSYNC B1 ;  /* 0x0000000000017941 */ /* 0x000fea0003800000 */
.L_x_53417:
        /* <DEDUP_REMOVED lines=24> */
.L_x_53478:
[----:B------:R-:W-:Y:S02]  /*a270*/  IMAD.MOV.U32 R156, RZ, RZ, R6 ;  /* 0x000000ffff9c7224 */ /* 0x000fe400078e0006 */
.L_x_53479:
[----:B------:R-:W-:Y:S05]  /*a280*/  BSYNC B2 ;  /* 0x0000000000027941 */ /* 0x000fea0003800000 */
.L_x_53477:
        /* <DEDUP_REMOVED lines=16> */
.L_x_53483:
[----:B------:R-:W-:Y:S05]  /*a390*/  BSYNC B3 ;  /* 0x0000000000037941 */ /* 0x000fea0003800000 */
.L_x_53482:
        /* <DEDUP_REMOVED lines=42> */
.L_x_53481:
[----:B------:R-:W-:Y:S05]  /*a640*/  BSYNC B2 ;  /* 0x0000000000027941 */ /* 0x000fea0003800000 */
.L_x_53480:
        /* <DEDUP_REMOVED lines=27> */
.L_x_53485:
[----:B------:R-:W-:Y:S02]  /*a800*/  IMAD.MOV.U32 R3, RZ, RZ, R6 ;  /* 0x000000ffff037224 */ /* 0x000fe400078e0006 */
.L_x_53486:
[----:B------:R-:W-:Y:S05]  /*a810*/  BSYNC B2 ;  /* 0x0000000000027941 */ /* 0x000fea0003800000 */
.L_x_53484:
        /* <DEDUP_REMOVED lines=16> */
.L_x_53490:
[----:B------:R-:W-:Y:S05]  /*a920*/  BSYNC B3 ;  /* 0x0000000000037941 */ /* 0x000fea0003800000 */
.L_x_53489:
        /* <DEDUP_REMOVED lines=42> */
.L_x_53488:
[----:B------:R-:W-:Y:S05]  /*abd0*/  BSYNC B2 ;  /* 0x0000000000027941 */ /* 0x000fea0003800000 */
.L_x_53487:
        /* <DEDUP_REMOVED lines=24> */
.L_x_53492:
[----:B------:R-:W-:Y:S02]  /*ad60*/  IMAD.MOV.U32 R3, RZ, RZ, R6 ;  /* 0x000000ffff037224 */ /* 0x000fe400078e0006 */
.L_x_53493:
[----:B------:R-:W-:Y:S05]  /*ad70*/  BSYNC B2 ;  /* 0x0000000000027941 */ /* 0x000fea0003800000 */
.L_x_53491:
        /* <DEDUP_REMOVED lines=16> */
.L_x_53497:
[----:B------:R-:W-:Y:S05]  /*ae80*/  BSYNC B3 ;  /* 0x0000000000037941 */ /* 0x000fea0003800000 */
.L_x_53496:
        /* <DEDUP_REMOVED lines=42> */
.L_x_53495:
[----:B------:R-:W-:Y:S05]  /*b130*/  BSYNC B2 ;  /* 0x0000000000027941 */ /* 0x000fea0003800000 */
.L_x_53494:
        /* <DEDUP_REMOVED lines=22> */
.L_x_53499:
[----:B------:R-:W-:Y:S02]  /*b2a0*/  IMAD.MOV.U32 R3, RZ, RZ, R6 ;  /* 0x000000ffff037224 */ /* 0x000fe400078e0006 */
.L_x_53500:
[----:B------:R-:W-:Y:S05]  /*b2b0*/  BSYNC B2 ;  /* 0x0000000000027941 */ /* 0x000fea0003800000 */
.L_x_53498:
        /* <DEDUP_REMOVED lines=16> */
.L_x_53504:
[----:B------:R-:W-:Y:S05]  /*b3c0*/  BSYNC B3 ;  /* 0x0000000000037941 */ /* 0x000fea0003800000 */
.L_x_53503:
        /* <DEDUP_REMOVED lines=42> */
.L_x_53502:
[----:B------:R-:W-:Y:S05]  /*b670*/  BSYNC B2 ;  /* 0x0000000000027941 */ /* 0x000fea0003800000 */
.L_x_53501:
        /* <DEDUP_REMOVED lines=22> */
.L_x_53506:
[----:B------:R-:W-:Y:S02]  /*b7e0*/  MOV R3, R6 ;  /* 0x0000000600037202 */ /* 0x000fe40000000f00 */
.L_x_53507:
[----:B------:R-:W-:Y:S05]  /*b7f0*/  BSYNC B2 ;  /* 0x0000000000027941 */ /* 0x000fea0003800000 */
.L_x_53505:
        /* <DEDUP_REMOVED lines=16> */
.L_x_53511:
[----:B------:R-:W-:Y:S05]  /*b900*/  BSYNC B3 ;  /* 0x0000000000037941 */ /* 0x000fea0003800000 */
.L_x_53510:
        /* <DEDUP_REMOVED lines=42> */
.L_x_53509:
[----:B------:R-:W-:Y:S05]  /*bbb0*/  BSYNC B2 ;  /* 0x0000000000027941 */ /* 0x000fea0003800000 */
.L_x_53508:
        /* <DEDUP_REMOVED lines=22> */
.L_x_53513:
[----:B------:R-:W-:Y:S02]  /*bd20*/  IMAD.MOV.U32 R3, RZ, RZ, R6 ;  /* 0x000000ffff037224 */ /* 0x000fe400078e0006 */
.L_x_53514:
[----:B------:R-:W-:Y:S05]  /*bd30*/  BSYNC B2 ;  /* 0x0000000000027941 */ /* 0x000fea0003800000 */
.L_x_53512:
        /* <DEDUP_REMOVED lines=16> */
.L_x_53518:
[----:B------:R-:W-:Y:S05]  /*be40*/  BSYNC B3 ;  /* 0x0000000000037941 */ /* 0x000fea0003800000 */
.L_x_53517:
        /* <DEDUP_REMOVED lines=42> */
.L_x_53516:
[----:B------:R-:W-:Y:S05]  /*c0f0*/  BSYNC B2 ;  /* 0x0000000000027941 */ /* 0x000fea0003800000 */
.L_x_53515:
        /* <DEDUP_REMOVED lines=22> */
.L_x_53520:
[----:B------:R-:W-:Y:S02]  /*c260*/  IMAD.MOV.U32 R3, RZ, RZ, R6 ;  /* 0x000000ffff037224 */ /* 0x000fe400078e0006 */
.L_x_53521:
[----:B------:R-:W-:Y:S05]  /*c270*/  BSYNC B2 ;  /* 0x0000000000027941 */ /* 0x000fea0003800000 */
.L_x_53519:
        /* <DEDUP_REMOVED lines=16> */
.L_x_53525:
[----:B------:R-:W-:Y:S05]  /*c380*/  BSYNC B3 ;  /* 0x0000000000037941 */ /* 0x000fea0003800000 */
.L_x_53524:
        /* <DEDUP_REMOVED lines=42> */
.L_x_53523:
[----:B------:R-:W-:Y:S05]  /*c630*/  BSYNC B2 ;  /* 0x0000000000027941 */ /* 0x000fea0003800000 */
.L_x_53522:
        /* <DEDUP_REMOVED lines=22> */
.L_x_53527:
[----:B------:R-:W-:Y:S02]  /*c7a0*/  IMAD.MOV.U32 R214, RZ, RZ, R6 ;  /* 0x000000ffffd67224 */ /* 0x000fe400078e0006 */
.L_x_53528:
[----:B------:R-:W-:Y:S05]  /*c7b0*/  BSYNC B2 ;  /* 0x0000000000027941 */ /* 0x000fea0003800000 */
.L_x_53526:
        /* <DEDUP_REMOVED lines=19> */
.L_x_53532:
[----:B------:R-:W-:Y:S05]  /*c8f0*/  BSYNC B3 ;  /* 0x0000000000037941 */ /* 0x000fea0003800000 */
.L_x_53531:
        /* <DEDUP_REMOVED lines=42> */
.L_x_53530:
[----:B------:R-:W-:Y:S05]  /*cba0*/  BSYNC B2 ;  /* 0x0000000000027941 */ /* 0x000fea0003800000 */
.L_x_53529:
        /* <DEDUP_REMOVED lines=36> */
.L_x_53476:
[----:B------:R-:W-:Y:S05]  /*cdf0*/  BSYNC B1 ;  /* 0x0000000000017941 */ /* 0x000fea0003800000 */
.L_x_53475:
        /* <DEDUP_REMOVED lines=24> */
.L_x_53536:
[----:B------:R-:W-:Y:S02]  /*cf80*/  IMAD.MOV.U32 R164, RZ, RZ, R6 ;  /* 0x000000ffffa47224 */ /* 0x000fe400078e0006 */
.L_x_53537:
[----:B------:R-:W-:Y:S05]  /*cf90*/  BSYNC B2 ;  /* 0x0000000000027941 */ /* 0x000fea0003800000 */
.L_x_53535:
        /* <DEDUP_REMOVED lines=16> */
.L_x_53541:
[----:B------:R-:W-:Y:S05]  /*d0a0*/  BSYNC B3 ;  /* 0x0000000000037941 */ /* 0x000fea0003800000 */
.L_x_53540:
        /* <DEDUP_REMOVED lines=42> */
.L_x_53539:
[----:B------:R-:W-:Y:S05]  /*d350*/  BSYNC B2 ;  /* 0x0000000000027941 */ /* 0x000fea0003800000 */
.L_x_53538:
        /* <DEDUP_REMOVED lines=27> */
.L_x_53543:
[----:B------:R-:W-:Y:S02]  /*d510*/  IMAD.MOV.U32 R3, RZ, RZ, R6 ;  /* 0x000000ffff037224 */ /* 0x000fe400078e0006 */
.L_x_53544:
[----:B------:R-:W-:Y:S05]  /*d520*/  BSYNC B2 ;  /* 0x0000000000027941 */ /* 0x000fea0003800000 */
.L_x_53542:
        /* <DEDUP_REMOVED lines=16> */
.L_x_53548:
[----:B------:R-:W-:Y:S05]  /*d630*/  BSYNC B3 ;  /* 0x0000000000037941 */ /* 0x000fea0003800000 */
.L_x_53547:
        /* <DEDUP_REMOVED lines=42> */
.L_x_53546:
[----:B------:R-:W-:Y:S05]  /*d8e0*/  BSYNC B2 ;  /* 0x0000000000027941 */ /* 0x000fea0003800000 */
.L_x_53545:
        /* <DEDUP_REMOVED lines=24> */
.L_x_53550:
[----:B------:R-:W-:Y:S02]  /*da70*/  IMAD.MOV.U32 R3, RZ, RZ, R6 ;  /* 0x000000ffff037224 */ /* 0x000fe400078e0006 */
.L_x_53551:
[----:B------:R-:W-:Y:S05]  /*da80*/  BSYNC B2 ;  /* 0x0000000000027941 */ /* 0x000fea0003800000 */
.L_x_53549:
        /* <DEDUP_REMOVED lines=16> */
.L_x_53555:
[----:B------:R-:W-:Y:S05]  /*db90*/  BSYNC B3 ;  /* 0x0000000000037941 */ /* 0x000fea0003800000 */
.L_x_53554:
        /* <DEDUP_REMOVED lines=42> */
.L_x_53553:
[----:B------:R-:W-:Y:S05]  /*de40*/  BSYNC B2 ;  /* 0x0000000000027941 */ /* 0x000fea0003800000 */
.L_x_53552:
        /* <DEDUP_REMOVED lines=22> */
.L_x_53557:
[----:B------:R-:W-:Y:S02]  /*dfb0*/  IMAD.MOV.U32 R3, RZ, RZ, R6 ;  /* 0x000000ffff037224 */ /* 0x000fe400078e0006 */
.L_x_53558:
[----:B------:R-:W-:Y:S05]  /*dfc0*/  BSYNC B2 ;  /* 0x0000000000027941 */ /* 0x000fea0003800000 */
.L_x_53556:
        /* <DEDUP_REMOVED lines=16> */
.L_x_53562:
[----:B------:R-:W-:Y:S05]  /*e0d0*/  BSYNC B3 ;  /* 0x0000000000037941 */ /* 0x000fea0003800000 */
.L_x_53561:
        /* <DEDUP_REMOVED lines=42> */
.L_x_53560:
[----:B------:R-:W-:Y:S05]  /*e380*/  BSYNC B2 ;  /* 0x0000000000027941 */ /* 0x000fea0003800000 */
.L_x_53559:
        /* <DEDUP_REMOVED lines=22> */
.L_x_53564:
[----:B------:R-:W-:Y:S02]  /*e4f0*/  IMAD.MOV.U32 R3, RZ, RZ, R6 ;  /* 0x000000ffff037224 */ /* 0x000fe400078e0006 */
.L_x_53565:
[----:B------:R-:W-:Y:S05]  /*e500*/  BSYNC B2 ;  /* 0x0000000000027941 */ /* 0x000fea0003800000 */
.L_x_53563:
        /* <DEDUP_REMOVED lines=16> */
.L_x_53569:
[----:B------:R-:W-:Y:S05]  /*e610*/  BSYNC B3 ;  /* 0x0000000000037941 */ /* 0x000fea0003800000 */
.L_x_53568:
        /* <DEDUP_REMOVED lines=42> */
.L_x_53567:
[----:B------:R-:W-:Y:S05]  /*e8c0*/  BSYNC B2 ;  /* 0x0000000000027941 */ /* 0x000fea0003800000 */
.L_x_53566:
        /* <DEDUP_REMOVED lines=22> */
.L_x_53571:
[----:B------:R-:W-:Y:S02]  /*ea30*/  IMAD.MOV.U32 R3, RZ, RZ, R6 ;  /* 0x000000ffff037224 */ /* 0x000fe400078e0006 */
.L_x_53572:
[----:B------:R-:W-:Y:S05]  /*ea40*/  BSYNC B2 ;  /* 0x0000000000027941 */ /* 0x000fea0003800000 */
.L_x_53570:
        /* <DEDUP_REMOVED lines=16> */
.L_x_53576:
[----:B------:R-:W-:Y:S05]  /*eb50*/  BSYNC B3 ;  /* 0x0000000000037941 */ /* 0x000fea0003800000 */
.L_x_53575:
        /* <DEDUP_REMOVED lines=42> */
.L_x_53574:
[----:B------:R-:W-:Y:S05]  /*ee00*/  BSYNC B2 ;  /* 0x0000000000027941 */ /* 0x000fea0003800000 */
.L_x_53573:
        /* <DEDUP_REMOVED lines=22> */
.L_x_53578:
[----:B------:R-:W-:Y:S02]  /*ef70*/  IMAD.MOV.U32 R3, RZ, RZ, R6 ;  /* 0x000000ffff037224 */ /* 0x000fe400078e0006 */
.L_x_53579:
[----:B------:R-:W-:Y:S05]  /*ef80*/  BSYNC B2 ;  /* 0x0000000000027941 */ /* 0x000fea0003800000 */
.L_x_53577:
        /* <DEDUP_REMOVED lines=16> */
.L_x_53583:
[----:B------:R-:W-:Y:S05]  /*f090*/  BSYNC B3 ;  /* 0x0000000000037941 */ /* 0x000fea0003800000 */
.L_x_53582:
        /* <DEDUP_REMOVED lines=42> */
.L_x_53581:
[----:B------:R-:W-:Y:S05]  /*f340*/  BSYNC B2 ;  /* 0x0000000000027941 */ /* 0x000fea0003800000 */
.L_x_53580:
        /* <DEDUP_REMOVED lines=22> */
.L_x_53585:
[----:B------:R-:W-:Y:S02]  /*f4b0*/  IMAD.MOV.U32 R214, RZ, RZ, R6 ;  /* 0x000000ffffd67224 */ /* 0x000fe400078e0006 */
.L_x_53586:
[----:B------:R-:W-:Y:S05]  /*f4c0*/  BSYNC B2 ;  /* 0x0000000000027941 */ /* 0x000fea0003800000 */
.L_x_53584:
        /* <DEDUP_REMOVED lines=19> */
.L_x_53590:
[----:B------:R-:W-:Y:S05]  /*f600*/  BSYNC B3 ;  /* 0x0000000000037941 */ /* 0x000fea0003800000 */
.L_x_53589:
        /* <DEDUP_REMOVED lines=42> */
.L_x_53588:
[----:B------:R-:W-:Y:S05]  /*f8b0*/  BSYNC B2 ;  /* 0x0000000000027941 */ /* 0x000fea0003800000 */
.L_x_53587:
        /* <DEDUP_REMOVED lines=36> */
.L_x_53534:
[----:B------:R-:W-:Y:S05]  /*fb00*/  BSYNC B1 ;  /* 0x0000000000017941 */ /* 0x000fea0003800000 */
.L_x_53533:
        /* <DEDUP_REMOVED lines=24> */
.L_x_53594:
[----:B------:R-:W-:Y:S02]  /*fc90*/  MOV R172, R6 ;  /* 0x0000000600ac7202 */ /* 0x000fe40000000f00 */
.L_x_53595:
[----:B------:R-:W-:Y:S05]  /*fca0*/  BSYNC B2 ;  /* 0x0000000000027941 */ /* 0x000fea0003800000 */
.L_x_53593:
        /* <DEDUP_REMOVED lines=16> */
.L_x_53599:
[----:B------:R-:W-:Y:S05]  /*fdb0*/  BSYNC B3 ;  /* 0x0000000000037941 */ /* 0x000fea0003800000 */
.L_x_53598:
        /* <DEDUP_REMOVED lines=42> */
.L_x_53597:
[----:B------:R-:W-:Y:S05]  /*10060*/  BSYNC B2 ;  /* 0x0000000000027941 */ /* 0x000fea0003800000 */
.L_x_53596:
        /* <DEDUP_REMOVED lines=27> */
.L_x_53601:
[----:B------:R-:W-:Y:S02]  /*10220*/  IMAD.MOV.U32 R3, RZ, RZ, R6 ;  /* 0x000000ffff037224 */ /* 0x000fe400078e0006 */
.L_x_53602:
[----:B------:R-:W-:Y:S05]  /*10230*/  BSYNC B2 ;  /* 0x0000000000027941 */ /* 0x000fea0003800000 */
.L_x_53600:
        /* <DEDUP_REMOVED lines=16> */
.L_x_53606:
[----:B------:R-:W-:Y:S05]  /*10340*/  BSYNC B3 ;  /* 0x0000000000037941 */ /* 0x000fea0003800000 */
.L_x_53605:
        /* <DEDUP_REMOVED lines=42> */
.L_x_53604:
[----:B------:R-:W-:Y:S05]  /*105f0*/  BSYNC B2 ;  /* 0x0000000000027941 */ /* 0x000fea0003800000 */
.L_x_53603:
        /* <DEDUP_REMOVED lines=24> */
.L_x_53608:
[----:B------:R-:W-:Y:S02]  /*10780*/  IMAD.MOV.U32 R3, RZ, RZ, R6 ;  /* 0x000000ffff037224 */ /* 0x000fe400078e0006 */
.L_x_53609:
[----:B------:R-:W-:Y:S05]  /*10790*/  BSYNC B2 ;  /* 0x0000000000027941 */ /* 0x000fea0003800000 */
.L_x_53607:
        /* <DEDUP_REMOVED lines=16> */
.L_x_53613:
[----:B------:R-:W-:Y:S05]  /*108a0*/  BSYNC B3 ;  /* 0x0000000000037941 */ /* 0x000fea0003800000 */
.L_x_53612:
        /* <DEDUP_REMOVED lines=42> */
.L_x_53611:
[----:B------:R-:W-:Y:S05]  /*10b50*/  BSYNC B2 ;  /* 0x0000000000027941 */ /* 0x000fea0003800000 */
.L_x_53610:
        /* <DEDUP_REMOVED lines=22> */
.L_x_53615:
[----:B------:R-:W-:Y:S02]  /*10cc0*/  IMAD.MOV.U32 R3, RZ, RZ, R6 ;  /* 0x000000ffff037224 */ /* 0x000fe400078e0006 */
.L_x_53616:
[----:B------:R-:W-:Y:S05]  /*10cd0*/  BSYNC B2 ;  /* 0x0000000000027941 */ /* 0x000fea0003800000 */
.L_x_53614:
        /* <DEDUP_REMOVED lines=16> */
.L_x_53620:
[----:B------:R-:W-:Y:S05]  /*10de0*/  BSYNC B3 ;  /* 0x0000000000037941 */ /* 0x000fea0003800000 */
.L_x_53619:
        /* <DEDUP_REMOVED lines=42> */
.L_x_53618:
[----:B------:R-:W-:Y:S05]  /*11090*/  BSYNC B2 ;  /* 0x0000000000027941 */ /* 0x000fea0003800000 */
.L_x_53617:
        /* <DEDUP_REMOVED lines=22> */
.L_x_53622:
[----:B------:R-:W-:Y:S02]  /*11200*/  IMAD.MOV.U32 R3, RZ, RZ, R6 ;  /* 0x000000ffff037224 */ /* 0x000fe400078e0006 */
.L_x_53623:
[----:B------:R-:W-:Y:S05]  /*11210*/  BSYNC B2 ;  /* 0x0000000000027941 */ /* 0x000fea0003800000 */
.L_x_53621:
        /* <DEDUP_REMOVED lines=16> */
.L_x_53627:
[----:B------:R-:W-:Y:S05]  /*11320*/  BSYNC B3 ;  /* 0x0000000000037941 */ /* 0x000fea0003800000 */
.L_x_53626:
        /* <DEDUP_REMOVED lines=42> */
.L_x_53625:
[----:B------:R-:W-:Y:S05]  /*115d0*/  BSYNC B2 ;  /* 0x0000000000027941 */ /* 0x000fea0003800000 */
.L_x_53624:
        /* <DEDUP_REMOVED lines=22> */
.L_x_53629:
[----:B------:R-:W-:Y:S02]  /*11740*/  IMAD.MOV.U32 R3, RZ, RZ, R6 ;  /* 0x000000ffff037224 */ /* 0x000fe400078e0006 */
.L_x_53630:
[----:B------:R-:W-:Y:S05]  /*11750*/  BSYNC B2 ;  /* 0x0000000000027941 */ /* 0x000fea0003800000 */
.L_x_53628:
        /* <DEDUP_REMOVED lines=16> */
.L_x_53634:
[----:B------:R-:W-:Y:S05]  /*11860*/  BSYNC B3 ;  /* 0x0000000000037941 */ /* 0x000fea0003800000 */
.L_x_53633:
        /* <DEDUP_REMOVED lines=42> */
.L_x_53632:
[----:B------:R-:W-:Y:S05]  /*11b10*/  BSYNC B2 ;  /* 0x0000000000027941 */ /* 0x000fea0003800000 */
.L_x_53631:
        /* <DEDUP_REMOVED lines=22> */
.L_x_53636:
[----:B------:R-:W-:Y:S02]  /*11c80*/  IMAD.MOV.U32 R3, RZ, RZ, R6 ;  /* 0x000000ffff037224 */ /* 0x000fe400078e0006 */
.L_x_53637:
[----:B------:R-:W-:Y:S05]  /*11c90*/  BSYNC B2 ;  /* 0x0000000000027941 */ /* 0x000fea0003800000 */
.L_x_53635:
        /* <DEDUP_REMOVED lines=16> */
.L_x_53641:
[----:B------:R-:W-:Y:S05]  /*11da0*/  BSYNC B3 ;  /* 0x0000000000037941 */ /* 0x000fea0003800000 */
.L_x_53640:
        /* <DEDUP_REMOVED lines=42> */
.L_x_53639:
[----:B------:R-:W-:Y:S05]  /*12050*/  BSYNC B2 ;  /* 0x0000000000027941 */ /* 0x000fea0003800000 */
.L_x_53638:
        /* <DEDUP_REMOVED lines=22> */
.L_x_53643:
[----:B------:R-:W-:Y:S02]  /*121c0*/  IMAD.MOV.U32 R214, RZ, RZ, R6 ;  /* 0x000000ffffd67224 */ /* 0x000fe400078e0006 */
.L_x_53644:
[----:B------:R-:W-:Y:S05]  /*121d0*/  BSYNC B2 ;  /* 0x0000000000027941 */ /* 0x000fea0003800000 */
.L_x_53642:
        /* <DEDUP_REMOVED lines=19> */
.L_x_53648:
[----:B------:R-:W-:Y:S05]  /*12310*/  BSYNC B3 ;  /* 0x0000000000037941 */ /* 0x000fea0003800000 */
.L_x_53647:
        /* <DEDUP_REMOVED lines=42> */
.L_x_53646:
[----:B------:R-:W-:Y:S05]  /*125c0*/  BSYNC B2 ;  /* 0x0000000000027941 */ /* 0x000fea0003800000 */
.L_x_53645:
        /* <DEDUP_REMOVED lines=36> */
.L_x_53592:
[----:B------:R-:W-:Y:S05]  /*12810*/  BSYNC B1 ;  /* 0x0000000000017941 */ /* 0x000fea0003800000 */
.L_x_53591:
        /* <DEDUP_REMOVED lines=24> */
.L_x_53652:
[----:B------:R-:W-:Y:S02]  /*129a0*/  IMAD.MOV.U32 R180, RZ, RZ, R6 ;  /* 0x000000ffffb47224 */ /* 0x000fe400078e0006 */
.L_x_53653:
[----:B------:R-:W-:Y:S05]  /*129b0*/  BSYNC B2 ;  /* 0x0000000000027941 */ /* 0x000fea0003800000 */
.L_x_53651:
        /* <DEDUP_REMOVED lines=16> */
.L_x_53657:
[----:B------:R-:W-:Y:S05]  /*12ac0*/  BSYNC B3 ;  /* 0x0000000000037941 */ /* 0x000fea0003800000 */
.L_x_53656:
        /* <DEDUP_REMOVED lines=42> */
.L_x_53655:
[----:B------:R-:W-:Y:S05]  /*12d70*/  BSYNC B2 ;  /* 0x0000000000027941 */ /* 0x000fea0003800000 */
.L_x_53654:
        /* <DEDUP_REMOVED lines=27> */
.L_x_53659:
[----:B------:R-:W-:Y:S02]  /*12f30*/  IMAD.MOV.U32 R3, RZ, RZ, R6 ;  /* 0x000000ffff037224 */ /* 0x000fe400078e0006 */
.L_x_53660:
[----:B------:R-:W-:Y:S05]  /*12f40*/  BSYNC B2 ;  /* 0x0000000000027941 */ /* 0x000fea0003800000 */
.L_x_53658:
        /* <DEDUP_REMOVED lines=16> */
.L_x_53664:
[----:B------:R-:W-:Y:S05]  /*13050*/  BSYNC B3 ;  /* 0x0000000000037941 */ /* 0x000fea0003800000 */
.L_x_53663:
        /* <DEDUP_REMOVED lines=42> */
.L_x_53662:
[----:B------:R-:W-:Y:S05]  /*13300*/  BSYNC B2 ;  /* 0x0000000000027941 */ /* 0x000fea0003800000 */
.L_x_53661:
        /* <DEDUP_REMOVED lines=24> */
.L_x_53666:
[----:B------:R-:W-:Y:S02]  /*13490*/  IMAD.MOV.U32 R3, RZ, RZ, R6 ;  /* 0x000000ffff037224 */ /* 0x000fe400078e0006 */
.L_x_53667:
[----:B------:R-:W-:Y:S05]  /*134a0*/  BSYNC B2 ;  /* 0x0000000000027941 */ /* 0x000fea0003800000 */
.L_x_53665:
        /* <DEDUP_REMOVED lines=16> */
.L_x_53671:
[----:B------:R-:W-:Y:S05]  /*135b0*/  BSYNC B3 ;  /* 0x0000000000037941 */ /* 0x000fea0003800000 */
.L_x_53670:
        /* <DEDUP_REMOVED lines=42> */
.L_x_53669:
[----:B------:R-:W-:Y:S05]  /*13860*/  BSYNC B2 ;  /* 0x0000000000027941 */ /* 0x000fea0003800000 */
.L_x_53668:
        /* <DEDUP_REMOVED lines=22> */
.L_x_53673:
[----:B------:R-:W-:Y:S02]  /*139d0*/  IMAD.MOV.U32 R3, RZ, RZ, R6 ;  /* 0x000000ffff037224 */ /* 0x000fe400078e0006 */
.L_x_53674:
[----:B------:R-:W-:Y:S05]  /*139e0*/  BSYNC B2 ;  /* 0x0000000000027941 */ /* 0x000fea0003800000 */
.L_x_53672:
        /* <DEDUP_REMOVED lines=16> */
.L_x_53678:
[----:B------:R-:W-:Y:S05]  /*13af0*/  BSYNC B3 ;  /* 0x0000000000037941 */ /* 0x000fea0003800000 */
.L_x_53677:
        /* <DEDUP_REMOVED lines=42> */
.L_x_53676:
[----:B------:R-:W-:Y:S05]  /*13da0*/  BSYNC B2 ;  /* 0x0000000000027941 */ /* 0x000fea0003800000 */
.L_x_53675:
        /* <DEDUP_REMOVED lines=22> */
.L_x_53680:
[----:B------:R-:W-:Y:S02]  /*13f10*/  IMAD.MOV.U32 R3, RZ, RZ, R6 ;  /* 0x000000ffff037224 */ /* 0x000fe400078e0006 */
.L_x_53681:
[----:B------:R-:W-:Y:S05]  /*13f20*/  BSYNC B2 ;  /* 0x0000000000027941 */ /* 0x000fea0003800000 */
.L_x_53679:
        /* <DEDUP_REMOVED lines=16> */
.L_x_53685:
[----:B------:R-:W-:Y:S05]  /*14030*/  BSYNC B3 ;  /* 0x0000000000037941 */ /* 0x000fea0003800000 */
.L_x_53684:
        /* <DEDUP_REMOVED lines=42> */
.L_x_53683:
[----:B------:R-:W-:Y:S05]  /*142e0*/  BSYNC B2 ;  /* 0x0000000000027941 */ /* 0x000fea0003800000 */
.L_x_53682:
        /* <DEDUP_REMOVED lines=22> */
.L_x_53687:
[----:B------:R-:W-:Y:S02]  /*14450*/  IMAD.MOV.U32 R3, RZ, RZ, R6 ;  /* 0x000000ffff037224 */ /* 0x000fe400078e0006 */
.L_x_53688:
[----:B------:R-:W-:Y:S05]  /*14460*/  BSYNC B2 ;  /* 0x0000000000027941 */ /* 0x000fea0003800000 */
.L_x_53686:
        /* <DEDUP_REMOVED lines=16> */
.L_x_53692:
[----:B------:R-:W-:Y:S05]  /*14570*/  BSYNC B3 ;  /* 0x0000000000037941 */ /* 0x000fea0003800000 */
.L_x_53691:
        /* <DEDUP_REMOVED lines=42> */
.L_x_53690:
[----:B------:R-:W-:Y:S05]  /*14820*/  BSYNC B2 ;  /* 0x0000000000027941 */ /* 0x000fea0003800000 */
.L_x_53689:
        /* <DEDUP_REMOVED lines=22> */
.L_x_53694:
[----:B------:R-:W-:Y:S02]  /*14990*/  IMAD.MOV.U32 R3, RZ, RZ, R6 ;  /* 0x000000ffff037224 */ /* 0x000fe400078e0006 */
.L_x_53695:
[----:B------:R-:W-:Y:S05]  /*149a0*/  BSYNC B2 ;  /* 0x0000000000027941 */ /* 0x000fea0003800000 */
.L_x_53693:
        /* <DEDUP_REMOVED lines=16> */
.L_x_53699:
[----:B------:R-:W-:Y:S05]  /*14ab0*/  BSYNC B3 ;  /* 0x0000000000037941 */ /* 0x000fea0003800000 */
.L_x_53698:
        /* <DEDUP_REMOVED lines=42> */
.L_x_53697:
[----:B------:R-:W-:Y:S05]  /*14d60*/  BSYNC B2 ;  /* 0x0000000000027941 */ /* 0x000fea0003800000 */
.L_x_53696:
        /* <DEDUP_REMOVED lines=22> */
.L_x_53701:
[----:B------:R-:W-:Y:S02]  /*14ed0*/  IMAD.MOV.U32 R214, RZ, RZ, R6 ;  /* 0x000000ffffd67224 */ /* 0x000fe400078e0006 */
.L_x_53702:
[----:B------:R-:W-:Y:S05]  /*14ee0*/  BSYNC B2 ;  /* 0x0000000000027941 */ /* 0x000fea0003800000 */
.L_x_53700:
        /* <DEDUP_REMOVED lines=19> */
.L_x_53706:
[----:B------:R-:W-:Y:S05]  /*15020*/  BSYNC B3 ;  /* 0x0000000000037941 */ /* 0x000fea0003800000 */
.L_x_53705:
        /* <DEDUP_REMOVED lines=42> */
.L_x_53704:
[----:B------:R-:W-:Y:S05]  /*152d0*/  BSYNC B2 ;  /* 0x0000000000027941 */ /* 0x000fea0003800000 */
.L_x_53703:
        /* <DEDUP_REMOVED lines=36> */
.L_x_53650:
[----:B------:R-:W-:Y:S05]  /*15520*/  BSYNC B1 ;  /* 0x0000000000017941 */ /* 0x000fea0003800000 */
.L_x_53649:
        /* <DEDUP_REMOVED lines=24> */
.L_x_53710:
[----:B------:R-:W-:Y:S02]  /*156b0*/  MOV R188, R6 ;  /* 0x0000000600bc7202 */ /* 0x000fe40000000f00 */
.L_x_53711:
[----:B------:R-:W-:Y:S05]  /*156c0*/  BSYNC B2 ;  /* 0x0000000000027941 */ /* 0x000fea0003800000 */
.L_x_53709:
        /* <DEDUP_REMOVED lines=16> */
.L_x_53715:
[----:B------:R-:W-:Y:S05]  /*157d0*/  BSYNC B3 ;  /* 0x0000000000037941 */ /* 0x000fea0003800000 */
.L_x_53714:
        /* <DEDUP_REMOVED lines=42> */
.L_x_53713:
[----:B------:R-:W-:Y:S05]  /*15a80*/  BSYNC B2 ;  /* 0x0000000000027941 */ /* 0x000fea0003800000 */
.L_x_53712:
        /* <DEDUP_REMOVED lines=27> */
.L_x_53717:
[----:B------:R-:W-:Y:S02]  /*15c40*/  IMAD.MOV.U32 R3, RZ, RZ, R6 ;  /* 0x000000ffff037224 */ /* 0x000fe400078e0006 */
.L_x_53718:
[----:B------:R-:W-:Y:S05]  /*15c50*/  BSYNC B2 ;  /* 0x0000000000027941 */ /* 0x000fea0003800000 */
.L_x_53716:
        /* <DEDUP_REMOVED lines=16> */
.L_x_53722:
[----:B------:R-:W-:Y:S05]  /*15d60*/  BSYNC B3 ;  /* 0x0000000000037941 */ /* 0x000fea0003800000 */
.L_x_53721:
        /* <DEDUP_REMOVED lines=42> */
.L_x_53720:
[----:B------:R-:W-:Y:S05]  /*16010*/  BSYNC B2 ;  /* 0x0000000000027941 */ /* 0x000fea0003800000 */
.L_x_53719:
        /* <DEDUP_REMOVED lines=24> */
.L_x_53724:
[----:B------:R-:W-:Y:S02]  /*161a0*/  IMAD.MOV.U32 R3, RZ, RZ, R6 ;  /* 0x000000ffff037224 */ /* 0x000fe400078e0006 */
.L_x_53725:
[----:B------:R-:W-:Y:S05]  /*161b0*/  BSYNC B2 ;  /* 0x0000000000027941 */ /* 0x000fea0003800000 */
.L_x_53723:
        /* <DEDUP_REMOVED lines=16> */
.L_x_53729:
[----:B------:R-:W-:Y:S05]  /*162c0*/  BSYNC B3 ;  /* 0x0000000000037941 */ /* 0x000fea0003800000 */
.L_x_53728:
        /* <DEDUP_REMOVED lines=42> */
.L_x_53727:
[----:B------:R-:W-:Y:S05]  /*16570*/  BSYNC B2 ;  /* 0x0000000000027941 */ /* 0x000fea0003800000 */
.L_x_53726:
        /* <DEDUP_REMOVED lines=22> */
.L_x_53731:
[----:B------:R-:W-:Y:S02]  /*166e0*/  IMAD.MOV.U32 R3, RZ, RZ, R6 ;  /* 0x000000ffff037224 */ /* 0x000fe400078e0006 */
.L_x_53732:
[----:B------:R-:W-:Y:S05]  /*166f0*/  BSYNC B2 ;  /* 0x0000000000027941 */ /* 0x000fea0003800000 */
.L_x_53730:
        /* <DEDUP_REMOVED lines=16> */
.L_x_53736:
[----:B------:R-:W-:Y:S05]  /*16800*/  BSYNC B3 ;  /* 0x0000000000037941 */ /* 0x000fea0003800000 */
.L_x_53735:
        /* <DEDUP_REMOVED lines=42> */
.L_x_53734:
[----:B------:R-:W-:Y:S05]  /*16ab0*/  BSYNC B2 ;  /* 0x0000000000027941 */ /* 0x000fea0003800000 */
.L_x_53733:
        /* <DEDUP_REMOVED lines=22> */
.L_x_53738:
[----:B------:R-:W-:Y:S02]  /*16c20*/  IMAD.MOV.U32 R3, RZ, RZ, R6 ;  /* 0x000000ffff037224 */ /* 0x000fe400078e0006 */
.L_x_53739:
[----:B------:R-:W-:Y:S05]  /*16c30*/  BSYNC B2 ;  /* 0x0000000000027941 */ /* 0x000fea0003800000 */
.L_x_53737:
        /* <DEDUP_REMOVED lines=16> */
.L_x_53743:
[----:B------:R-:W-:Y:S05]  /*16d40*/  BSYNC B3 ;  /* 0x0000000000037941 */ /* 0x000fea0003800000 */
.L_x_53742:
        /* <DEDUP_REMOVED lines=42> */
.L_x_53741:
[----:B------:R-:W-:Y:S05]  /*16ff0*/  BSYNC B2 ;  /* 0x0000000000027941 */ /* 0x000fea0003800000 */
.L_x_53740:
        /* <DEDUP_REMOVED lines=22> */
.L_x_53745:
[----:B------:R-:W-:Y:S02]  /*17160*/  IMAD.MOV.U32 R3, RZ, RZ, R6 ;  /* 0x000000ffff037224 */ /* 0x000fe400078e0006 */
.L_x_53746:
[----:B------:R-:W-:Y:S05]  /*17170*/  BSYNC B2 ;  /* 0x0000000000027941 */ /* 0x000fea0003800000 */
.L_x_53744:
        /* <DEDUP_REMOVED lines=16> */
.L_x_53750:
[----:B------:R-:W-:Y:S05]  /*17280*/  BSYNC B3 ;  /* 0x0000000000037941 */ /* 0x000fea0003800000 */
.L_x_53749:
        /* <DEDUP_REMOVED lines=42> */
.L_x_53748:
[----:B------:R-:W-:Y:S05]  /*17530*/  BSYNC B2 ;  /* 0x0000000000027941 */ /* 0x000fea0003800000 */
.L_x_53747:
        /* <DEDUP_REMOVED lines=22> */
.L_x_53752:
[----:B------:R-:W-:Y:S02]  /*176a0*/  IMAD.MOV.U32 R3, RZ, RZ, R6 ;  /* 0x000000ffff037224 */ /* 0x000fe400078e0006 */
.L_x_53753:
[----:B------:R-:W-:Y:S05]  /*176b0*/  BSYNC B2 ;  /* 0x0000000000027941 */ /* 0x000fea0003800000 */
.L_x_53751:
        /* <DEDUP_REMOVED lines=16> */
.L_x_53757:
[----:B------:R-:W-:Y:S05]  /*177c0*/  BSYNC B3 ;  /* 0x0000000000037941 */ /* 0x000fea0003800000 */
.L_x_53756:
        /* <DEDUP_REMOVED lines=42> */
.L_x_53755:
[----:B------:R-:W-:Y:S05]  /*17a70*/  BSYNC B2 ;  /* 0x0000000000027941 */ /* 0x000fea0003800000 */
.L_x_53754:
        /* <DEDUP_REMOVED lines=22> */
.L_x_53759:
[----:B------:R-:W-:Y:S02]  /*17be0*/  IMAD.MOV.U32 R214, RZ, RZ, R6 ;  /* 0x000000ffffd67224 */ /* 0x000fe400078e0006 */
.L_x_53760:
[----:B------:R-:W-:Y:S05]  /*17bf0*/  BSYNC B2 ;  /* 0x0000000000027941 */ /* 0x000fea0003800000 */
.L_x_53758:
        /* <DEDUP_REMOVED lines=19> */
.L_x_53764:
[----:B------:R-:W-:Y:S05]  /*17d30*/  BSYNC B3 ;  /* 0x0000000000037941 */ /* 0x000fea0003800000 */
.L_x_53763:
        /* <DEDUP_REMOVED lines=42> */
.L_x_53762:
[----:B------:R-:W-:Y:S05]  /*17fe0*/  BSYNC B2 ;  /* 0x0000000000027941 */ /* 0x000fea0003800000 */
.L_x_53761:
        /* <DEDUP_REMOVED lines=36> */
.L_x_53708:
[----:B------:R-:W-:Y:S05]  /*18230*/  BSYNC B1 ;  /* 0x0000000000017941 */ /* 0x000fea0003800000 */
.L_x_53707:
        /* <DEDUP_REMOVED lines=24> */
.L_x_53768:
[----:B------:R-:W-:Y:S02]  /*183c0*/  IMAD.MOV.U32 R196, RZ, RZ, R6 ;  /* 0x000000ffffc47224 */ /* 0x000fe400078e0006 */
.L_x_53769:
[----:B------:R-:W-:Y:S05]  /*183d0*/  BSYNC B2 ;  /* 0x0000000000027941 */ /* 0x000fea0003800000 */
.L_x_53767:
        /* <DEDUP_REMOVED lines=16> */
.L_x_53773:
[----:B------:R-:W-:Y:S05]  /*184e0*/  BSYNC B3 ;  /* 0x0000000000037941 */ /* 0x000fea0003800000 */
.L_x_53772:
        /* <DEDUP_REMOVED lines=42> */
.L_x_53771:
[----:B------:R-:W-:Y:S05]  /*18790*/  BSYNC B2 ;  /* 0x0000000000027941 */ /* 0x000fea0003800000 */
.L_x_53770:
        /* <DEDUP_REMOVED lines=27> */
.L_x_53775:
[----:B------:R-:W-:Y:S02]  /*18950*/  IMAD.MOV.U32 R3, RZ, RZ, R6 ;  /* 0x000000ffff037224 */ /* 0x000fe400078e0006 */
.L_x_53776:
[----:B------:R-:W-:Y:S05]  /*18960*/  BSYNC B2 ;  /* 0x0000000000027941 */ /* 0x000fea0003800000 */
.L_x_53774:
        /* <DEDUP_REMOVED lines=16> */
.L_x_53780:
[----:B------:R-:W-:Y:S05]  /*18a70*/  BSYNC B3 ;  /* 0x0000000000037941 */ /* 0x000fea0003800000 */
.L_x_53779:
        /* <DEDUP_REMOVED lines=42> */
.L_x_53778:
[----:B------:R-:W-:Y:S05]  /*18d20*/  BSYNC B2 ;  /* 0x0000000000027941 */ /* 0x000fea0003800000 */
.L_x_53777:
        /* <DEDUP_REMOVED lines=24> */
.L_x_53782:
[----:B------:R-:W-:Y:S02]  /*18eb0*/  IMAD.MOV.U32 R3, RZ, RZ, R6 ;  /* 0x000000ffff037224 */ /* 0x000fe400078e0006 */
.L_x_53783:
[----:B------:R-:W-:Y:S05]  /*18ec0*/  BSYNC B2 ;  /* 0x0000000000027941 */ /* 0x000fea0003800000 */
.L_x_53781:
        /* <DEDUP_REMOVED lines=16> */
.L_x_53787:
[----:B------:R-:W-:Y:S05]  /*18fd0*/  BSYNC B3 ;  /* 0x0000000000037941 */ /* 0x000fea0003800000 */
.L_x_53786:
        /* <DEDUP_REMOVED lines=42> */
.L_x_53785:
[----:B------:R-:W-:Y:S05]  /*19280*/  BSYNC B2 ;  /* 0x0000000000027941 */ /* 0x000fea0003800000 */
.L_x_53784:
        /* <DEDUP_REMOVED lines=22> */
.L_x_53789:
[----:B------:R-:W-:Y:S02]  /*193f0*/  IMAD.MOV.U32 R3, RZ, RZ, R6 ;  /* 0x000000ffff037224 */ /* 0x000fe400078e0006 */
.L_x_53790:
[----:B------:R-:W-:Y:S05]  /*19400*/  BSYNC B2 ;  /* 0x0000000000027941 */ /* 0x000fea0003800000 */
.L_x_53788:
        /* <DEDUP_REMOVED lines=16> */
.L_x_53794:
[----:B------:R-:W-:Y:S05]  /*19510*/  BSYNC B3 ;  /* 0x0000000000037941 */ /* 0x000fea0003800000 */
.L_x_53793:
        /* <DEDUP_REMOVED lines=42> */
.L_x_53792:
[----:B------:R-:W-:Y:S05]  /*197c0*/  BSYNC B2 ;  /* 0x0000000000027941 */ /* 0x000fea0003800000 */
.L_x_53791:
        /* <DEDUP_REMOVED lines=22> */
.L_x_53796:
[----:B------:R-:W-:Y:S02]  /*19930*/  IMAD.MOV.U32 R3, RZ, RZ, R6 ;  /* 0x000000ffff037224 */ /* 0x000fe400078e0006 */
.L_x_53797:
[----:B------:R-:W-:Y:S05]  /*19940*/  BSYNC B2 ;  /* 0x0000000000027941 */ /* 0x000fea0003800000 */
.L_x_53795:
        /* <DEDUP_REMOVED lines=16> */
.L_x_53801:
[----:B------:R-:W-:Y:S05]  /*19a50*/  BSYNC B3 ;  /* 0x0000000000037941 */ /* 0x000fea0003800000 */
.L_x_53800:
        /* <DEDUP_REMOVED lines=42> */
.L_x_53799:
[----:B------:R-:W-:Y:S05]  /*19d00*/  BSYNC B2 ;  /* 0x0000000000027941 */ /* 0x000fea0003800000 */
.L_x_53798:
        /* <DEDUP_REMOVED lines=22> */
.L_x_53803:
[----:B------:R-:W-:Y:S02]  /*19e70*/  IMAD.MOV.U32 R3, RZ, RZ, R6 ;  /* 0x000000ffff037224 */ /* 0x000fe400078e0006 */
.L_x_53804:
[----:B------:R-:W-:Y:S05]  /*19e80*/  BSYNC B2 ;  /* 0x0000000000027941 */ /* 0x000fea0003800000 */
.L_x_53802:
        /* <DEDUP_REMOVED lines=16> */
.L_x_53808:
[----:B------:R-:W-:Y:S05]  /*19f90*/  BSYNC B3 ;  /* 0x0000000000037941 */ /* 0x000fea0003800000 */
.L_x_53807:
        /* <DEDUP_REMOVED lines=42> */
.L_x_53806:
[----:B------:R-:W-:Y:S05]  /*1a240*/  BSYNC B2 ;  /* 0x0000000000027941 */ /* 0x000fea0003800000 */
.L_x_53805:
        /* <DEDUP_REMOVED lines=22> */
.L_x_53810:
[----:B------:R-:W-:Y:S02]  /*1a3b0*/  IMAD.MOV.U32 R3, RZ, RZ, R6 ;  /* 0x000000ffff037224 */ /* 0x000fe400078e0006 */
.L_x_53811:
[----:B------:R-:W-:Y:S05]  /*1a3c0*/  BSYNC B2 ;  /* 0x0000000000027941 */ /* 0x000fea0003800000 */
.L_x_53809:
        /* <DEDUP_REMOVED lines=16> */
.L_x_53815:
[----:B------:R-:W-:Y:S05]  /*1a4d0*/  BSYNC B3 ;  /* 0x0000000000037941 */ /* 0x000fea0003800000 */
.L_x_53814:
        /* <DEDUP_REMOVED lines=42> */
.L_x_53813:
[----:B------:R-:W-:Y:S05]  /*1a780*/  BSYNC B2 ;  /* 0x0000000000027941 */ /* 0x000fea0003800000 */
.L_x_53812:
        /* <DEDUP_REMOVED lines=22> */
.L_x_53817:
[----:B------:R-:W-:Y:S02]  /*1a8f0*/  IMAD.MOV.U32 R214, RZ, RZ, R6 ;  /* 0x000000ffffd67224 */ /* 0x000fe400078e0006 */
.L_x_53818:
[----:B------:R-:W-:Y:S05]  /*1a900*/  BSYNC B2 ;  /* 0x0000000000027941 */ /* 0x000fea0003800000 */
.L_x_53816:
        /* <DEDUP_REMOVED lines=19> */
.L_x_53822:
[----:B------:R-:W-:Y:S05]  /*1aa40*/  BSYNC B3 ;  /* 0x0000000000037941 */ /* 0x000fea0003800000 */
.L_x_53821:
        /* <DEDUP_REMOVED lines=42> */
.L_x_53820:
[----:B------:R-:W-:Y:S05]  /*1acf0*/  BSYNC B2 ;  /* 0x0000000000027941 */ /* 0x000fea0003800000 */
.L_x_53819:
        /* <DEDUP_REMOVED lines=36> */
.L_x_53766:
[----:B------:R-:W-:Y:S05]  /*1af40*/  BSYNC B1 ;  /* 0x0000000000017941 */ /* 0x000fea0003800000 */
.L_x_53765:
        /* <DEDUP_REMOVED lines=24> */
.L_x_53826:
[----:B------:R-:W-:Y:S02]  /*1b0d0*/  MOV R204, R6 ;  /* 0x0000000600cc7202 */ /* 0x000fe40000000f00 */
.L_x_53827:
[----:B------:R-:W-:Y:S05]  /*1b0e0*/  BSYNC B2 ;  /* 0x0000000000027941 */ /* 0x000fea0003800000 */
.L_x_53825:
        /* <DEDUP_REMOVED lines=16> */
.L_x_53831:
[----:B------:R-:W-:Y:S05]  /*1b1f0*/  BSYNC B3 ;  /* 0x0000000000037941 */ /* 0x000fea0003800000 */
.L_x_53830:
        /* <DEDUP_REMOVED lines=42> */
.L_x_53829:
[----:B------:R-:W-:Y:S05]  /*1b4a0*/  BSYNC B2 ;  /* 0x0000000000027941 */ /* 0x000fea0003800000 */
.L_x_53828:
        /* <DEDUP_REMOVED lines=27> */
.L_x_53833:
[----:B------:R-:W-:Y:S02]  /*1b660*/  IMAD.MOV.U32 R3, RZ, RZ, R6 ;  /* 0x000000ffff037224 */ /* 0x000fe400078e0006 */
.L_x_53834:
[----:B------:R-:W-:Y:S05]  /*1b670*/  BSYNC B2 ;  /* 0x0000000000027941 */ /* 0x000fea0003800000 */
.L_x_53832:
        /* <DEDUP_REMOVED lines=16> */
.L_x_53838:
[----:B------:R-:W-:Y:S05]  /*1b780*/  BSYNC B3 ;  /* 0x0000000000037941 */ /* 0x000fea0003800000 */
.L_x_53837:
        /* <DEDUP_REMOVED lines=42> */
.L_x_53836:
[----:B------:R-:W-:Y:S05]  /*1ba30*/  BSYNC B2 ;  /* 0x0000000000027941 */ /* 0x000fea0003800000 */
.L_x_53835:
        /* <DEDUP_REMOVED lines=24> */
.L_x_53840:
[----:B------:R-:W-:Y:S02]  /*1bbc0*/  IMAD.MOV.U32 R3, RZ, RZ, R6 ;  /* 0x000000ffff037224 */ /* 0x000fe400078e0006 */
.L_x_53841:
[----:B------:R-:W-:Y:S05]  /*1bbd0*/  BSYNC B2 ;  /* 0x0000000000027941 */ /* 0x000fea0003800000 */
.L_x_53839:
        /* <DEDUP_REMOVED lines=16> */
.L_x_53845:
[----:B------:R-:W-:Y:S05]  /*1bce0*/  BSYNC B3 ;  /* 0x0000000000037941 */ /* 0x000fea0003800000 */
.L_x_53844:
        /* <DEDUP_REMOVED lines=42> */
.L_x_53843:
[----:B------:R-:W-:Y:S05]  /*1bf90*/  BSYNC B2 ;  /* 0x0000000000027941 */ /* 0x000fea0003800000 */
.L_x_53842:
        /* <DEDUP_REMOVED lines=22> */
.L_x_53847:
[----:B------:R-:W-:Y:S02]  /*1c100*/  IMAD.MOV.U32 R3, RZ, RZ, R6 ;  /* 0x000000ffff037224 */ /* 0x000fe400078e0006 */
.L_x_53848:
[----:B------:R-:W-:Y:S05]  /*1c110*/  BSYNC B2 ;  /* 0x0000000000027941 */ /* 0x000fea0003800000 */
.L_x_53846:
        /* <DEDUP_REMOVED lines=16> */
.L_x_53852:
[----:B------:R-:W-:Y:S05]  /*1c220*/  BSYNC B3 ;  /* 0x0000000000037941 */ /* 0x000fea0003800000 */
.L_x_53851:
        /* <DEDUP_REMOVED lines=42> */
.L_x_53850:
[----:B------:R-:W-:Y:S05]  /*1c4d0*/  BSYNC B2 ;  /* 0x0000000000027941 */ /* 0x000fea0003800000 */
.L_x_53849:
        /* <DEDUP_REMOVED lines=22> */
.L_x_53854:
[----:B------:R-:W-:Y:S02]  /*1c640*/  IMAD.MOV.U32 R3, RZ, RZ, R6 ;  /* 0x000000ffff037224 */ /* 0x000fe400078e0006 */
.L_x_53855:
[----:B------:R-:W-:Y:S05]  /*1c650*/  BSYNC B2 ;  /* 0x0000000000027941 */ /* 0x000fea0003800000 */
.L_x_53853:
        /* <DEDUP_REMOVED lines=16> */
.L_x_53859:
[----:B------:R-:W-:Y:S05]  /*1c760*/  BSYNC B3 ;  /* 0x0000000000037941 */ /* 0x000fea0003800000 */
.L_x_53858:
        /* <DEDUP_REMOVED lines=42> */
.L_x_53857:
[----:B------:R-:W-:Y:S05]  /*1ca10*/  BSYNC B2 ;  /* 0x0000000000027941 */ /* 0x000fea0003800000 */
.L_x_53856:
        /* <DEDUP_REMOVED lines=22> */
.L_x_53861:
[----:B------:R-:W-:Y:S02]  /*1cb80*/  IMAD.MOV.U32 R3, RZ, RZ, R6 ;  /* 0x000000ffff037224 */ /* 0x000fe400078e0006 */
.L_x_53862:
[----:B------:R-:W-:Y:S05]  /*1cb90*/  BSYNC B2 ;  /* 0x0000000000027941 */ /* 0x000fea0003800000 */
.L_x_53860:
        /* <DEDUP_REMOVED lines=16> */
.L_x_53866:
[----:B------:R-:W-:Y:S05]  /*1cca0*/  BSYNC B3 ;  /* 0x0000000000037941 */ /* 0x000fea0003800000 */
.L_x_53865:
        /* <DEDUP_REMOVED lines=42> */
.L_x_53864:
[----:B------:R-:W-:Y:S05]  /*1cf50*/  BSYNC B2 ;  /* 0x0000000000027941 */ /* 0x000fea0003800000 */
.L_x_53863:
        /* <DEDUP_REMOVED lines=22> */
.L_x_53868:
[----:B------:R-:W-:Y:S02]  /*1d0c0*/  IMAD.MOV.U32 R3, RZ, RZ, R6 ;  /* 0x000000ffff037224 */ /* 0x000fe400078e0006 */
.L_x_53869:
[----:B------:R-:W-:Y:S05]  /*1d0d0*/  BSYNC B2 ;  /* 0x0000000000027941 */ /* 0x000fea0003800000 */
.L_x_53867:
        /* <DEDUP_REMOVED lines=16> */
.L_x_53873:
[----:B------:R-:W-:Y:S05]  /*1d1e0*/  BSYNC B3 ;  /* 0x0000000000037941 */ /* 0x000fea0003800000 */
.L_x_53872:
        /* <DEDUP_REMOVED lines=42> */
.L_x_53871:
[----:B------:R-:W-:Y:S05]  /*1d490*/  BSYNC B2 ;  /* 0x0000000000027941 */ /* 0x000fea0003800000 */
.L_x_53870:
        /* <DEDUP_REMOVED lines=22> */
.L_x_53875:
[----:B------:R-:W-:Y:S02]  /*1d600*/  IMAD.MOV.U32 R214, RZ, RZ, R6 ;  /* 0x000000ffffd67224 */ /* 0x000fe400078e0006 */
.L_x_53876:
[----:B------:R-:W-:Y:S05]  /*1d610*/  BSYNC B2 ;  /* 0x0000000000027941 */ /* 0x000fea0003800000 */
.L_x_53874:
        /* <DEDUP_REMOVED lines=19> */
.L_x_53880:
[----:B------:R-:W-:Y:S05]  /*1d750*/  BSYNC B3 ;  /* 0x0000000000037941 */ /* 0x000fea0003800000 */
.L_x_53879:
        /* <DEDUP_REMOVED lines=42> */
.L_x_53878:
[----:B------:R-:W-:Y:S05]  /*1da00*/  BSYNC B2 ;  /* 0x0000000000027941 */ /* 0x000fea0003800000 */
.L_x_53877:
[----:B------:R-:W2:Y:S01]  /*1da10*/  LDL R238, [R1+0x1c] ;  /* 0x00001c0001ee7983 */ /* 0x000ea20000100800 */
[----:B------:R-:W0:Y:S01]  /*1da20*/  I2F.U32 R214, R214 ;  /* 0x000000d600d67306 */ /* 0x000e220000201000 */
[----:B------:R-:W-:Y:S01]  /*1da30*/  HADD2.F32 R211, -RZ, R211.H1_H1 ;  /* 0x300000d3ffd37230 */ /* 0x000fe20000004100 */
[----:B------:R-:W-:Y:S02]  /*1da40*/  SEL R213, RZ, 0x100, P4 ;  /* 0x00000100ffd57807 */ /* 0x000fe40002000000 */
[----:B------:R-:W-:Y:S02]  /*1da50*/  SEL R212, RZ, 0x10000, P5 ;  /* 0x00010000ffd47807 */ /* 0x000fe40002800000 */
        /* <DEDUP_REMOVED lines=30> */
.L_x_53824:
[----:B------:R-:W-:Y:S05]  /*1dc40*/  BSYNC B1 ;  /* 0x0000000000017941 */ /* 0x000fea0003800000 */
.L_x_53823:
        /* <DEDUP_REMOVED lines=100> */
.L_x_53905:
        /* <DEDUP_REMOVED lines=191> */
.L_x_53906:
        /* <DEDUP_REMOVED lines=64> */
.L_x_53884:
[----:B------:R-:W-:Y:S05]  /*1f280*/  BSYNC B1 ;  /* 0x0000000000017941 */ /* 0x000fea0003800000 */
.L_x_53883:
        /* <DEDUP_REMOVED lines=18> */
[----:B------:R-:W-:Y:S01]  /*1f3b0*/  F2FP.PACK_AB R212, R215, R212 ;  /* 0x000000d4d7d4723e */ /* 0x000fe200000000ff */
[--C-:B------:R-:W-:Y:S02]  /*1f3c0*/  FADD.FTZ R215, R144, -R14.reuse ;  /* 0x8000000e90d77221 */ /* 0x100fe40000010000 */
        /* <DEDUP_REMOVED lines=19> */
.L_x_53886:
[----:B------:R-:W-:Y:S05]  /*1f500*/  BSYNC B1 ;  /* 0x0000000000017941 */ /* 0x000fea0003800000 */
.L_x_53885:
        /* <DEDUP_REMOVED lines=35> */
.L_x_53888:
[----:B------:R-:W-:Y:S05]  /*1f740*/  BSYNC B1 ;  /* 0x0000000000017941 */ /* 0x000fea0003800000 */
.L_x_53887:
        /* <DEDUP_REMOVED lines=35> */
.L_x_53890:
[----:B------:R-:W-:Y:S05]  /*1f980*/  BSYNC B1 ;  /* 0x0000000000017941 */ /* 0x000fea0003800000 */
.L_x_53889:
        /* <DEDUP_REMOVED lines=35> */
.L_x_53892:
[----:B------:R-:W-:Y:S05]  /*1fbc0*/  BSYNC B1 ;  /* 0x0000000000017941 */ /* 0x000fea0003800000 */
.L_x_53891:
        /* <DEDUP_REMOVED lines=35> */
.L_x_53894:
[----:B------:R-:W-:Y:S05]  /*1fe00*/  BSYNC B1 ;  /* 0x0000000000017941 */ /* 0x000fea0003800000 */
.L_x_53893:
        /* <DEDUP_REMOVED lines=35> */
.L_x_53896:
[----:B------:R-:W-:Y:S05]  /*20040*/  BSYNC B1 ;  /* 0x0000000000017941 */ /* 0x000fea0003800000 */
.L_x_53895:
        /* <DEDUP_REMOVED lines=35> */
.L_x_53898:
[----:B------:R-:W-:Y:S05]  /*20280*/  BSYNC B1 ;  /* 0x0000000000017941 */ /* 0x000fea0003800000 */
.L_x_53897:
        /* <DEDUP_REMOVED lines=35> */
.L_x_53900:
[----:B------:R-:W-:Y:S05]  /*204c0*/  BSYNC B1 ;  /* 0x0000000000017941 */ /* 0x000fea0003800000 */
.L_x_53899:
        /* <DEDUP_REMOVED lines=44> */
.L_x_53902:
[----:B------:R-:W-:Y:S05]  /*20790*/  BSYNC B1 ;  /* 0x0000000000017941 */ /* 0x000fea0003800000 */
.L_x_53901:
[----:B------:R-:W-:-:S04]  /*207a0*/  IMAD.MOV.U32 R0, RZ, RZ, 0x4 ;  /* 0x00000004ff007424 */ /* 0x000fc800078e00ff */
[----:B------:R-:W-:-:S05]  /*207b0*/  IMAD R15, R0, c[0x0][0x160], R15 ;  /* 0x00005800000f7a24 */ /* 0x000fca00078e020f */
[----:B------:R-:W-:-:S13]  /*207c0*/  ISETP.GE.AND P0, PT, R15, c[0x0][0x164], PT ;  /* 0x000059000f007a0c */ /* 0x000fda0003f06270 */
[----:B0----5:R-:W-:Y:S01]  /*207d0*/  @P0 CALL.REL.NOINC `(.L_x_53903) ;  /* 0x0000001000000944 */ /* 0x021fe20003c00000 */
[----:B------:R-:W-:Y:S05]  /*207e0*/  BRA `(.L_x_53904) ;  /* 0xfffe10f000007947 */ /* 0x000fea000383ffff */
.L_x_53903:
[----:B------:R-:W-:Y:S05]  /*207f0*/  BSYNC B0 ;  /* 0x0000000000007941 */ /* 0x000fea0003800000 */
.L_x_53300:
[----:B------:R-:W-:Y:S05]  /*20800*/  EXIT ;  /* 0x000000000000794d */ /* 0x000fea0003800000 */
.L_x_53881:
[----:B------:R-:W-:Y:S01]  /*20810*/  HFMA2.MMA R13, -RZ, RZ, 0, 5.9604644775390625e-08 ;  /* 0x00000001ff0d7435 */ /* 0x000fe200000001ff */
[----:B0-----:R-:W-:Y:S01]  /*20820*/  IMAD.MOV.U32 R214, RZ, RZ, 0x1f ;  /* 0x0000001fffd67424 */ /* 0x001fe200078e00ff */
[----:B------:R-:W-:Y:S01]  /*20830*/  MOV R212, 0x20860 ;  /* 0x0002086000d47802 */ /* 0x000fe20000000f00 */
[----:B------:R-:W-:-:S03]  /*20840*/  IMAD.MOV.U32 R213, RZ, RZ, -0x1 ;  /* 0xffffffffffd57424 */ /* 0x000fc600078e00ff */
[----:B-----5:R-:W-:Y:S05]  /*20850*/  CALL.REL.NOINC `($__internal_124_$__cuda_sm70_shflsync_bfly_p) ;  /* 0x00000e3000007944 */ /* 0x020fea0003c00000 */
[----:B-1----:R-:W-:Y:S05]  /*20860*/  BRA `(.L_x_53905) ;  /* 0xffffda2000007947 */ /* 0x002fea000383ffff */
.L_x_53882:
[----:B------:R-:W-:Y:S01]  /*20870*/  IMAD.MOV.U32 R13, RZ, RZ, 0x2 ;  /* 0x00000002ff0d7424 */ /* 0x000fe200078e00ff */
[----:B0-----:R-:W-:Y:S01]  /*20880*/  MOV R214, 0x1f ;  /* 0x0000001f00d67802 */ /* 0x001fe20000000f00 */
[----:B------:R-:W-:Y:S01]  /*20890*/  IMAD.MOV.U32 R213, RZ, RZ, -0x1 ;  /* 0xffffffffffd57424 */ /* 0x000fe200078e00ff */
[----:B------:R-:W-:Y:S02]  /*208a0*/  MOV R212, 0x208c0 ;  /* 0x000208c000d47802 */ /* 0x000fe40000000f00 */
[----:B-----5:R-:W-:Y:S05]  /*208b0*/  CALL.REL.NOINC `($__internal_124_$__cuda_sm70_shflsync_bfly_p) ;  /* 0x00000dd000007944 */ /* 0x020fea0003c00000 */
[----:B-1----:R-:W-:Y:S01]  /*208c0*/  FADD.FTZ R14, R14, R13 ;  /* 0x0000000d0e0e7221 */ /* 0x002fe20000010000 */
[----:B------:R-:W-:Y:S01]  /*208d0*/  MOV R213, 0xffffffff ;  /* 0xffffffff00d57802 */ /* 0x000fe20000000f00 */
[----:B------:R-:W-:Y:S01]  /*208e0*/  IMAD.MOV.U32 R13, RZ, RZ, 0x4 ;  /* 0x00000004ff0d7424 */ /* 0x000fe200078e00ff */
[----:B------:R-:W-:Y:S01]  /*208f0*/  MOV R212, 0x20920 ;  /* 0x0002092000d47802 */ /* 0x000fe20000000f00 */
[----:B------:R-:W-:-:S02]  /*20900*/  IMAD.MOV.U32 R214, RZ, RZ, 0x1f ;  /* 0x0000001fffd67424 */ /* 0x000fc400078e00ff */
[----:B------:R-:W-:Y:S05]  /*20910*/  CALL.REL.NOINC `($__internal_124_$__cuda_sm70_shflsync_bfly_p) ;  /* 0x00000d7000007944 */ /* 0x000fea0003c00000 */
[----:B-1----:R-:W-:Y:S01]  /*20920*/  FADD.FTZ R14, R14, R13 ;  /* 0x0000000d0e0e7221 */ /* 0x002fe20000010000 */
[----:B------:R-:W-:Y:S01]  /*20930*/  MOV R212, 0x20980 ;  /* 0x0002098000d47802 */ /* 0x000fe20000000f00 */
[----:B------:R-:W-:-:S02]  /*20940*/  IMAD.MOV.U32 R13, RZ, RZ, 0x8 ;  /* 0x00000008ff0d7424 */ /* 0x000fc400078e00ff */
[----:B------:R-:W-:Y:S02]  /*20950*/  IMAD.MOV.U32 R214, RZ, RZ, 0x1f ;  /* 0x0000001fffd67424 */ /* 0x000fe400078e00ff */
[----:B------:R-:W-:Y:S02]  /*20960*/  IMAD.MOV.U32 R213, RZ, RZ, -0x1 ;  /* 0xffffffffffd57424 */ /* 0x000fe400078e00ff */
[----:B------:R-:W-:Y:S05]  /*20970*/  CALL.REL.NOINC `($__internal_124_$__cuda_sm70_shflsync_bfly_p) ;  /* 0x00000d1000007944 */ /* 0x000fea0003c00000 */
[----:B-1----:R-:W-:Y:S01]  /*20980*/  FADD.FTZ R14, R14, R13 ;  /* 0x0000000d0e0e7221 */ /* 0x002fe20000010000 */
[----:B------:R-:W-:Y:S01]  /*20990*/  HFMA2.MMA R13, -RZ, RZ, 0, 9.5367431640625e-07 ;  /* 0x00000010ff0d7435 */ /* 0x000fe200000001ff */
[----:B------:R-:W-:Y:S01]  /*209a0*/  IMAD.MOV.U32 R214, RZ, RZ, 0x1f ;  /* 0x0000001fffd67424 */ /* 0x000fe200078e00ff */
[----:B------:R-:W-:Y:S01]  /*209b0*/  MOV R212, 0x209e0 ;  /* 0x000209e000d47802 */ /* 0x000fe20000000f00 */
[----:B------:R-:W-:-:S03]  /*209c0*/  IMAD.MOV.U32 R213, RZ, RZ, -0x1 ;  /* 0xffffffffffd57424 */ /* 0x000fc600078e00ff */
[----:B------:R-:W-:Y:S05]  /*209d0*/  CALL.REL.NOINC `($__internal_124_$__cuda_sm70_shflsync_bfly_p) ;  /* 0x00000cb000007944 */ /* 0x000fea0003c00000 */
        /* <DEDUP_REMOVED lines=177> */
[----:B------:R-:W-:Y:S05]  /*214f0*/  CALL.REL.NOINC `($__internal_124_$__cuda_sm70_shflsync_bfly_p) ;  /* 0x0000019000007944 */ /* 0x000fea0003c00000 */
[----:B-1----:R-:W-:Y:S01]  /*21500*/  FADD.FTZ R14, R14, R13 ;  /* 0x0000000d0e0e7221 */ /* 0x002fe20000010000 */
[----:B------:R-:W-:Y:S01]  /*21510*/  MOV R213, 0xffffffff ;  /* 0xffffffff00d57802 */ /* 0x000fe20000000f00 */
[----:B------:R-:W-:Y:S01]  /*21520*/  IMAD.MOV.U32 R13, RZ, RZ, 0x2 ;  /* 0x00000002ff0d7424 */ /* 0x000fe200078e00ff */
[----:B------:R-:W-:Y:S01]  /*21530*/  MOV R212, 0x21560 ;  /* 0x0002156000d47802 */ /* 0x000fe20000000f00 */
[----:B------:R-:W-:Y:S02]  /*21540*/  IMAD.MOV.U32 R214, RZ, RZ, 0x1f ;  /* 0x0000001fffd67424 */ /* 0x000fe400078e00ff */
[----:B------:R-:W-:Y:S05]  /*21550*/  CALL.REL.NOINC `($__internal_124_$__cuda_sm70_shflsync_bfly_p) ;  /* 0x0000013000007944 */ /* 0x000fea0003c00000 */
[----:B-1----:R-:W-:Y:S01]  /*21560*/  FADD.FTZ R14, R14, R13 ;  /* 0x0000000d0e0e7221 */ /* 0x002fe20000010000 */
[----:B------:R-:W-:Y:S01]  /*21570*/  MOV R212, 0x215c0 ;  /* 0x000215c000d47802 */ /* 0x000fe20000000f00 */
[----:B------:R-:W-:Y:S02]  /*21580*/  IMAD.MOV.U32 R13, RZ, RZ, 0x4 ;  /* 0x00000004ff0d7424 */ /* 0x000fe400078e00ff */
[----:B------:R-:W-:-:S02]  /*21590*/  IMAD.MOV.U32 R214, RZ, RZ, 0x1f ;  /* 0x0000001fffd67424 */ /* 0x000fc400078e00ff */
[----:B------:R-:W-:Y:S02]  /*215a0*/  IMAD.MOV.U32 R213, RZ, RZ, -0x1 ;  /* 0xffffffffffd57424 */ /* 0x000fe400078e00ff */
[----:B------:R-:W-:Y:S05]  /*215b0*/  CALL.REL.NOINC `($__internal_124_$__cuda_sm70_shflsync_bfly_p) ;  /* 0x000000d000007944 */ /* 0x000fea0003c00000 */
[----:B-1----:R-:W-:Y:S01]  /*215c0*/  FADD.FTZ R14, R14, R13 ;  /* 0x0000000d0e0e7221 */ /* 0x002fe20000010000 */
[----:B------:R-:W-:Y:S01]  /*215d0*/  HFMA2.MMA R13, -RZ, RZ, 0, 4.76837158203125e-07 ;  /* 0x00000008ff0d7435 */ /* 0x000fe200000001ff */
[----:B------:R-:W-:Y:S01]  /*215e0*/  IMAD.MOV.U32 R214, RZ, RZ, 0x1f ;  /* 0x0000001fffd67424 */ /* 0x000fe200078e00ff */
[----:B------:R-:W-:Y:S01]  /*215f0*/  MOV R212, 0x21620 ;  /* 0x0002162000d47802 */ /* 0x000fe20000000f00 */
[----:B------:R-:W-:-:S03]  /*21600*/  IMAD.MOV.U32 R213, RZ, RZ, -0x1 ;  /* 0xffffffffffd57424 */ /* 0x000fc600078e00ff */
[----:B------:R-:W-:Y:S05]  /*21610*/  CALL.REL.NOINC `($__internal_124_$__cuda_sm70_shflsync_bfly_p) ;  /* 0x0000007000007944 */ /* 0x000fea0003c00000 */
[----:B-1----:R-:W-:Y:S01]  /*21620*/  FADD.FTZ R14, R14, R13 ;  /* 0x0000000d0e0e7221 */ /* 0x002fe20000010000 */
[----:B------:R-:W-:Y:S01]  /*21630*/  MOV R214, 0x1f ;  /* 0x0000001f00d67802 */ /* 0x000fe20000000f00 */
[----:B------:R-:W-:Y:S01]  /*21640*/  IMAD.MOV.U32 R13, RZ, RZ, 0x10 ;  /* 0x00000010ff0d7424 */ /* 0x000fe200078e00ff */
[----:B------:R-:W-:Y:S01]  /*21650*/  MOV R212, 0x21680 ;  /* 0x0002168000d47802 */ /* 0x000fe20000000f00 */
[----:B------:R-:W-:Y:S02]  /*21660*/  IMAD.MOV.U32 R213, RZ, RZ, -0x1 ;  /* 0xffffffffffd57424 */ /* 0x000fe400078e00ff */
[----:B------:R-:W-:Y:S05]  /*21670*/  CALL.REL.NOINC `($__internal_124_$__cuda_sm70_shflsync_bfly_p) ;  /* 0x0000001000007944 */ /* 0x000fea0003c00000 */
[----:B-1----:R-:W-:Y:S05]  /*21680*/  BRA `(.L_x_53906) ;  /* 0xffffd7f000007947 */ /* 0x002fea000383ffff */
        .weak           $__internal_124_$__cuda_sm70_shflsync_bfly_p
        .type           $__internal_124_$__cuda_sm70_shflsync_bfly_p,@function
        .size           $__internal_124_$__cuda_sm70_shflsync_bfly_p,(.L_x_71124 - $__internal_124_$__cuda_sm70_shflsync_bfly_p)
$__internal_124_$__cuda_sm70_shflsync_bfly_p:
[----:B------:R-:W-:Y:S04]  /*21690*/  WARPSYNC R213 ;  /* 0x000000d500007348 */ /* 0x000fe80003800000 */
[----:B------:R0:W1:Y:S02]  /*216a0*/  SHFL.BFLY PT, R13, R14, R13, R214 ;  /* 0x0c00000d0e0d7389 */ /* 0x00006400000e00d6 */
[----:B0-----:R-:W-:-:S04]  /*216b0*/  IMAD.MOV.U32 R213, RZ, RZ, 0x0 ;  /* 0x00000000ffd57424 */ /* 0x001fc800078e00ff */
[----:B------:R-:W-:Y:S05]  /*216c0*/  RET.REL.NODEC R212 `(_ZN10layer_norm13ln_fwd_kernelINS_13Kernel_traitsIf6__halffS2_fjLj2560ELj1ELj4ELj1ELj16ENS_18Kernel_traits_baseILj2560EfS2_fS2_fjLj128EEEEELb1ELb1ELb0ELb0EEEvNS_9FwdParamsE) ;  /* 0xfffde930d4007950 */ /* 0x000fea0003c3ffff */
.L_x_53907:
        /* <DEDUP_REMOVED lines=11> */
.L_x_71124:


//--------------------- .text._ZN10layer_norm13ln_fwd_kernelINS_13Kernel_traitsIf6__halffS2_fjLj2560ELj1ELj4ELj1ELj16ENS_18Kernel_traits_baseILj2560EfS2_fS2_fjLj128EEEEELb1ELb1ELb0ELb1EEEvNS_9FwdParamsE --------------------------
	.section	.text._ZN10layer_norm13ln_fwd_kernelINS_13Kernel_traitsIf6__halffS2_fjLj2560ELj1ELj4ELj1ELj16ENS_18Kernel_traits_baseILj2560EfS2_fS2_fjLj128EEEEELb1ELb1ELb0ELb1EEEvNS_9FwdParamsE,"ax",@progbits
	.sectioninfo	@"SHI_REGISTERS=255"
	.align	128
        .global         _ZN10layer_norm13ln_fwd_kernelINS_13Kernel_traitsIf6__halffS2_fjLj2560ELj1ELj4ELj1ELj16ENS_18Kernel_traits_baseILj2560EfS2_fS2_fjLj128EEEEELb1ELb1ELb0ELb1EEEvNS_9FwdParamsE
        .type           _ZN10layer_norm13ln_fwd_kernelINS_13Kernel_traitsIf6__halffS2_fjLj2560ELj1ELj4ELj1ELj16ENS_18Kernel_traits_baseILj2560EfS2_fS2_fjLj128EEEEELb1ELb1ELb0ELb1EEEvNS_9FwdParamsE,@function
        .size           _ZN10layer_norm13ln_fwd_kernelINS_13Kernel_traitsIf6__halffS2_fjLj2560ELj1ELj4ELj1ELj16ENS_18Kernel_traits_baseILj2560EfS2_fS2_fjLj128EEEEELb1ELb1ELb0ELb1EEEvNS_9FwdParamsE,(.L_x_71125 - _ZN10layer_norm13ln_fwd_kernelINS_13Kernel_traitsIf6__halffS2_fjLj2560ELj1ELj4ELj1ELj16ENS_18Kernel_traits_baseILj2560EfS2_fS2_fjLj128EEEEELb1ELb1ELb0ELb1EEEvNS_9FwdParamsE)
        .other          _ZN10layer_norm13ln_fwd_kernelINS_13Kernel_traitsIf6__halffS2_fjLj2560ELj1ELj4ELj1ELj16ENS_18Kernel_traits_baseILj2560EfS2_fS2_fjLj128EEEEELb1ELb1ELb0ELb1EEEvNS_9FwdParamsE,@"STO_CUDA_ENTRY STV_DEFAULT"
_ZN10layer_norm13ln_fwd_kernelINS_13Kernel_traitsIf6__halffS2_fjLj2560ELj1ELj4ELj1ELj16ENS_18Kernel_traits_baseILj2560EfS2_fS2_fjLj128EEEEELb1ELb1ELb0ELb1EEEvNS_9FwdParamsE:
.text._ZN10layer_norm13ln_fwd_kernelINS_13Kernel_traitsIf6__halffS2_fjLj2560ELj1ELj4ELj1ELj16ENS_18Kernel_traits_baseILj2560EfS2_fS2_fjLj128EEEEELb1ELb1ELb0ELb1EEEvNS_9FwdParamsE:
        /* <DEDUP_REMOVED lines=254> */
.L_x_54472:
        /* <DEDUP_REMOVED lines=25> */
[----:B------:R-:W-:Y:S01]  /*1170*/  ISETP.NE.AND P1, PT, R240, 0x1, PT ;  /* 0x00000001f000780c */ /* 0x000fe20003f25270 */
[----:B--2---:R-:W-:-:S12]  /*1180*/  @P0 HADD2.F32 R236, -RZ, R12.H0_H0 ;  /* 0x2000000cffec0230 */ /* 0x004fd80000004100 */
        /* <DEDUP_REMOVED lines=9> */
.L_x_53910:
[----:B------:R-:W-:Y:S02]  /*1220*/  MOV R12, R6 ;  /* 0x00000006000c7202 */ /* 0x000fe40000000f00 */
.L_x_53911:
[----:B------:R-:W-:Y:S05]  /*1230*/  BSYNC B1 ;  /* 0x0000000000017941 */ /* 0x000fea0003800000 */
.L_x_53909:
        /* <DEDUP_REMOVED lines=16> */
.L_x_53915:
[----:B------:R-:W-:Y:S05]  /*1340*/  BSYNC B2 ;  /* 0x0000000000027941 */ /* 0x000fea0003800000 */
.L_x_53914:
        /* <DEDUP_REMOVED lines=44> */
.L_x_53913:
[----:B------:R-:W-:Y:S05]  /*1610*/  BSYNC B1 ;  /* 0x0000000000017941 */ /* 0x000fea0003800000 */
.L_x_53912:
        /* <DEDUP_REMOVED lines=9> */
[----:B------:R-:W-:Y:S01]  /*16b0*/  FSETP.GTU.FTZ.AND P1, PT, R12, c[0x0][0x1e4], PT ;  /* 0x000079000c007a0b */ /* 0x000fe20003f3c000 */
[----:B-----5:R-:W-:-:S05]  /*16c0*/  HADD2.F32 R12, -RZ, R8.H0_H0 ;  /* 0x20000008ff0c7230 */ /* 0x020fca0000004100 */
[----:B------:R-:W-:-:S04]  /*16d0*/  FMUL.FTZ R12, R12, R236 ;  /* 0x000000ec0c0c7220 */ /* 0x000fc80000410000 */
[----:B------:R-:W-:-:S03]  /*16e0*/  FMUL.FTZ R12, R12, c[0x0][0x1e8] ;  /* 0x00007a000c0c7a20 */ /* 0x000fc60000410000 */
[----:B------:R-:W-:Y:S02]  /*16f0*/  @P1 LOP3.LUT R0, R0, 0x2, RZ, 0xfc, !PT ;  /* 0x0000000200001812 */ /* 0x000fe400078efcff */
        /* <DEDUP_REMOVED lines=15> */
.L_x_53917:
[----:B------:R-:W-:Y:S02]  /*17f0*/  IMAD.MOV.U32 R12, RZ, RZ, R6 ;  /* 0x000000ffff0c7224 */ /* 0x000fe400078e0006 */
.L_x_53918:
[----:B------:R-:W-:Y:S05]  /*1800*/  BSYNC B1 ;  /* 0x0000000000017941 */ /* 0x000fea0003800000 */
.L_x_53916:
        /* <DEDUP_REMOVED lines=16> */
.L_x_53922:
[----:B------:R-:W-:Y:S05]  /*1910*/  BSYNC B2 ;  /* 0x0000000000027941 */ /* 0x000fea0003800000 */
.L_x_53921:
        /* <DEDUP_REMOVED lines=44> */
.L_x_53920:
[----:B------:R-:W-:Y:S05]  /*1be0*/  BSYNC B1 ;  /* 0x0000000000017941 */ /* 0x000fea0003800000 */
.L_x_53919:
        /* <DEDUP_REMOVED lines=22> */
.L_x_53924:
[----:B------:R-:W-:Y:S02]  /*1d50*/  MOV R8, R6 ;  /* 0x0000000600087202 */ /* 0x000fe40000000f00 */
.L_x_53925:
[----:B------:R-:W-:Y:S05]  /*1d60*/  BSYNC B1 ;  /* 0x0000000000017941 */ /* 0x000fea0003800000 */
.L_x_53923:
        /* <DEDUP_REMOVED lines=16> */
.L_x_53929:
[----:B------:R-:W-:Y:S05]  /*1e70*/  BSYNC B2 ;  /* 0x0000000000027941 */ /* 0x000fea0003800000 */
.L_x_53928:
        /* <DEDUP_REMOVED lines=44> */
.L_x_53927:
[----:B------:R-:W-:Y:S05]  /*2140*/  BSYNC B1 ;  /* 0x0000000000017941 */ /* 0x000fea0003800000 */
.L_x_53926:
        /* <DEDUP_REMOVED lines=22> */
.L_x_53931:
[----:B------:R-:W-:Y:S02]  /*22b0*/  IMAD.MOV.U32 R8, RZ, RZ, R6 ;  /* 0x000000ffff087224 */ /* 0x000fe400078e0006 */
.L_x_53932:
[----:B------:R-:W-:Y:S05]  /*22c0*/  BSYNC B1 ;  /* 0x0000000000017941 */ /* 0x000fea0003800000 */
.L_x_53930:
        /* <DEDUP_REMOVED lines=16> */
.L_x_53936:
[----:B------:R-:W-:Y:S05]  /*23d0*/  BSYNC B2 ;  /* 0x0000000000027941 */ /* 0x000fea0003800000 */
.L_x_53935:
        /* <DEDUP_REMOVED lines=44> */
.L_x_53934:
[----:B------:R-:W-:Y:S05]  /*26a0*/  BSYNC B1 ;  /* 0x0000000000017941 */ /* 0x000fea0003800000 */
.L_x_53933:
        /* <DEDUP_REMOVED lines=22> */
.L_x_53938:
[----:B------:R-:W-:Y:S02]  /*2810*/  IMAD.MOV.U32 R8, RZ, RZ, R6 ;  /* 0x000000ffff087224 */ /* 0x000fe400078e0006 */
.L_x_53939:
[----:B------:R-:W-:Y:S05]  /*2820*/  BSYNC B1 ;  /* 0x0000000000017941 */ /* 0x000fea0003800000 */
.L_x_53937:
        /* <DEDUP_REMOVED lines=16> */
.L_x_53943:
[----:B------:R-:W-:Y:S05]  /*2930*/  BSYNC B2 ;  /* 0x0000000000027941 */ /* 0x000fea0003800000 */
.L_x_53942:
        /* <DEDUP_REMOVED lines=44> */
.L_x_53941:
[----:B------:R-:W-:Y:S05]  /*2c00*/  BSYNC B1 ;  /* 0x0000000000017941 */ /* 0x000fea0003800000 */
.L_x_53940:
        /* <DEDUP_REMOVED lines=22> */
.L_x_53945:
[----:B------:R-:W-:Y:S02]  /*2d70*/  MOV R14, R6 ;  /* 0x00000006000e7202 */ /* 0x000fe40000000f00 */
.L_x_53946:
[----:B------:R-:W-:Y:S05]  /*2d80*/  BSYNC B1 ;  /* 0x0000000000017941 */ /* 0x000fea0003800000 */
.L_x_53944:
        /* <DEDUP_REMOVED lines=16> */
.L_x_53950:
[----:B------:R-:W-:Y:S05]  /*2e90*/  BSYNC B2 ;  /* 0x0000000000027941 */ /* 0x000fea0003800000 */
.L_x_53949:
        /* <DEDUP_REMOVED lines=44> */
.L_x_53948:
[----:B------:R-:W-:Y:S05]  /*3160*/  BSYNC B1 ;  /* 0x0000000000017941 */ /* 0x000fea0003800000 */
.L_x_53947:
        /* <DEDUP_REMOVED lines=22> */
.L_x_53952:
[----:B------:R-:W-:Y:S02]  /*32d0*/  IMAD.MOV.U32 R10, RZ, RZ, R6 ;  /* 0x000000ffff0a7224 */ /* 0x000fe400078e0006 */
.L_x_53953:
[----:B------:R-:W-:Y:S05]  /*32e0*/  BSYNC B1 ;  /* 0x0000000000017941 */ /* 0x000fea0003800000 */
.L_x_53951:
        /* <DEDUP_REMOVED lines=16> */
.L_x_53957:
[----:B------:R-:W-:Y:S05]  /*33f0*/  BSYNC B2 ;  /* 0x0000000000027941 */ /* 0x000fea0003800000 */
.L_x_53956:
        /* <DEDUP_REMOVED lines=44> */
.L_x_53955:
[----:B------:R-:W-:Y:S05]  /*36c0*/  BSYNC B1 ;  /* 0x0000000000017941 */ /* 0x000fea0003800000 */
.L_x_53954:
[----:B------:R-:W2:Y:S01]  /*36d0*/  LDL R12, [R1+0x158] ;  /* 0x00015800010c7983 */ /* 0x000ea20000100800 */
        /* <DEDUP_REMOVED lines=22> */
.L_x_53959:
[----:B------:R-:W-:Y:S02]  /*3840*/  IMAD.MOV.U32 R8, RZ, RZ, R6 ;  /* 0x000000ffff087224 */ /* 0x000fe400078e0006 */
.L_x_53960:
[----:B------:R-:W-:Y:S05]  /*3850*/  BSYNC B1 ;  /* 0x0000000000017941 */ /* 0x000fea0003800000 */
.L_x_53958:
        /* <DEDUP_REMOVED lines=19> */
.L_x_53964:
[----:B------:R-:W-:Y:S05]  /*3990*/  BSYNC B2 ;  /* 0x0000000000027941 */ /* 0x000fea0003800000 */
.L_x_53963:
        /* <DEDUP_REMOVED lines=44> */
.L_x_53962:
[----:B------:R-:W-:Y:S05]  /*3c60*/  BSYNC B1 ;  /* 0x0000000000017941 */ /* 0x000fea0003800000 */
.L_x_53961:
[----:B------:R-:W2:Y:S01]  /*3c70*/  LDL R17, [R1+0x15c] ;  /* 0x00015c0001117983 */ /* 0x000ea20000100800 */
[----:B------:R-:W0:Y:S01]  /*3c80*/  I2F.U32 R8, R8 ;  /* 0x0000000800087306 */ /* 0x000e220000201000 */
[----:B------:R-:W-:Y:S01]  /*3c90*/  HADD2.F32 R11, -RZ, R11.H1_H1 ;  /* 0x3000000bff0b7230 */ /* 0x000fe20000004100 */
[----:B------:R-:W-:Y:S02]  /*3ca0*/  SEL R9, RZ, 0x10000, P5 ;  /* 0x00010000ff097807 */ /* 0x000fe40002800000 */
[----:B------:R-:W-:Y:S02]  /*3cb0*/  SEL R10, RZ, 0x100, P4 ;  /* 0x00000100ff0a7807 */ /* 0x000fe40002000000 */
        /* <DEDUP_REMOVED lines=50> */
.L_x_53966:
[----:B------:R-:W-:Y:S02]  /*3fe0*/  IMAD.MOV.U32 R12, RZ, RZ, R6 ;  /* 0x000000ffff0c7224 */ /* 0x000fe400078e0006 */
.L_x_53967:
[----:B------:R-:W-:Y:S05]  /*3ff0*/  BSYNC B1 ;  /* 0x0000000000017941 */ /* 0x000fea0003800000 */
.L_x_53965:
        /* <DEDUP_REMOVED lines=16> */
.L_x_53971:
[----:B------:R-:W-:Y:S05]  /*4100*/  BSYNC B2 ;  /* 0x0000000000027941 */ /* 0x000fea0003800000 */
.L_x_53970:
        /* <DEDUP_REMOVED lines=44> */
.L_x_53969:
[----:B------:R-:W-:Y:S05]  /*43d0*/  BSYNC B1 ;  /* 0x0000000000017941 */ /* 0x000fea0003800000 */
.L_x_53968:
[----:B------:R-:W2:Y:S01]  /*43e0*/  LDL R14, [R1+0x120] ;  /* 0x00012000010e7983 */ /* 0x000ea20000100800 */
[----:B------:R-:W0:Y:S01]  /*43f0*/  I2F.U32 R12, R12 ;  /* 0x0000000c000c7306 */ /* 0x000e220000201000 */
[----:B------:R-:W-:Y:S01]  /*4400*/  LOP3.LUT R0, R0, 0xfffffffd, RZ, 0xc0, !PT ;  /* 0xfffffffd00007812 */ /* 0x000fe200078ec0ff */
[----:B------:R-:W-:Y:S01]  /*4410*/  BSSY B1, `(.L_x_53972) ;  /* 0x0000016000017945 */ /* 0x000fe20003800000 */
        /* <DEDUP_REMOVED lines=20> */
.L_x_53973:
[----:B------:R-:W-:Y:S02]  /*4560*/  IMAD.MOV.U32 R16, RZ, RZ, R6 ;  /* 0x000000ffff107224 */ /* 0x000fe400078e0006 */
.L_x_53974:
[----:B------:R-:W-:Y:S05]  /*4570*/  BSYNC B1 ;  /* 0x0000000000017941 */ /* 0x000fea0003800000 */
.L_x_53972:
        /* <DEDUP_REMOVED lines=16> */
.L_x_53978:
[----:B------:R-:W-:Y:S05]  /*4680*/  BSYNC B2 ;  /* 0x0000000000027941 */ /* 0x000fea0003800000 */
.L_x_53977:
        /* <DEDUP_REMOVED lines=44> */
.L_x_53976:
[----:B------:R-:W-:Y:S05]  /*4950*/  BSYNC B1 ;  /* 0x0000000000017941 */ /* 0x000fea0003800000 */
.L_x_53975:
        /* <DEDUP_REMOVED lines=22> */
.L_x_53980:
[----:B------:R-:W-:Y:S02]  /*4ac0*/  MOV R8, R6 ;  /* 0x0000000600087202 */ /* 0x000fe40000000f00 */
.L_x_53981:
[----:B------:R-:W-:Y:S05]  /*4ad0*/  BSYNC B1 ;  /* 0x0000000000017941 */ /* 0x000fea0003800000 */
.L_x_53979:
        /* <DEDUP_REMOVED lines=16> */
.L_x_53985:
[----:B------:R-:W-:Y:S05]  /*4be0*/  BSYNC B2 ;  /* 0x0000000000027941 */ /* 0x000fea0003800000 */
.L_x_53984:
        /* <DEDUP_REMOVED lines=44> */
.L_x_53983:
[----:B------:R-:W-:Y:S05]  /*4eb0*/  BSYNC B1 ;  /* 0x0000000000017941 */ /* 0x000fea0003800000 */
.L_x_53982:
        /* <DEDUP_REMOVED lines=22> */
.L_x_53987:
[----:B------:R-:W-:Y:S02]  /*5020*/  IMAD.MOV.U32 R8, RZ, RZ, R6 ;  /* 0x000000ffff087224 */ /* 0x000fe400078e0006 */
.L_x_53988:
[----:B------:R-:W-:Y:S05]  /*5030*/  BSYNC B1 ;  /* 0x0000000000017941 */ /* 0x000fea0003800000 */
.L_x_53986:
        /* <DEDUP_REMOVED lines=16> */
.L_x_53992:
[----:B------:R-:W-:Y:S05]  /*5140*/  BSYNC B2 ;  /* 0x0000000000027941 */ /* 0x000fea0003800000 */
.L_x_53991:
        /* <DEDUP_REMOVED lines=44> */
.L_x_53990:
[----:B------:R-:W-:Y:S05]  /*5410*/  BSYNC B1 ;  /* 0x0000000000017941 */ /* 0x000fea0003800000 */
.L_x_53989:
        /* <DEDUP_REMOVED lines=22> */
.L_x_53994:
[----:B------:R-:W-:Y:S02]  /*5580*/  IMAD.MOV.U32 R14, RZ, RZ, R6 ;  /* 0x000000ffff0e7224 */ /* 0x000fe400078e0006 */
.L_x_53995:
[----:B------:R-:W-:Y:S05]  /*5590*/  BSYNC B1 ;  /* 0x0000000000017941 */ /* 0x000fea0003800000 */
.L_x_53993:
        /* <DEDUP_REMOVED lines=16> */
.L_x_53999:
[----:B------:R-:W-:Y:S05]  /*56a0*/  BSYNC B2 ;  /* 0x0000000000027941 */ /* 0x000fea0003800000 */
.L_x_53998:
        /* <DEDUP_REMOVED lines=44> */
.L_x_53997:
[----:B------:R-:W-:Y:S05]  /*5970*/  BSYNC B1 ;  /* 0x0000000000017941 */ /* 0x000fea0003800000 */
.L_x_53996:
        /* <DEDUP_REMOVED lines=22> */
.L_x_54001:
[----:B------:R-:W-:Y:S02]  /*5ae0*/  MOV R8, R6 ;  /* 0x0000000600087202 */ /* 0x000fe40000000f00 */
.L_x_54002:
[----:B------:R-:W-:Y:S05]  /*5af0*/  BSYNC B1 ;  /* 0x0000000000017941 */ /* 0x000fea0003800000 */
.L_x_54000:
        /* <DEDUP_REMOVED lines=16> */
.L_x_54006:
[----:B------:R-:W-:Y:S05]  /*5c00*/  BSYNC B2 ;  /* 0x0000000000027941 */ /* 0x000fea0003800000 */
.L_x_54005:
        /* <DEDUP_REMOVED lines=44> */
.L_x_54004:
[----:B------:R-:W-:Y:S05]  /*5ed0*/  BSYNC B1 ;  /* 0x0000000000017941 */ /* 0x000fea0003800000 */
.L_x_54003:
        /* <DEDUP_REMOVED lines=22> */
.L_x_54008:
[----:B------:R-:W-:Y:S02]  /*6040*/  IMAD.MOV.U32 R8, RZ, RZ, R6 ;  /* 0x000000ffff087224 */ /* 0x000fe400078e0006 */
.L_x_54009:
[----:B------:R-:W-:Y:S05]  /*6050*/  BSYNC B1 ;  /* 0x0000000000017941 */ /* 0x000fea0003800000 */
.L_x_54007:
        /* <DEDUP_REMOVED lines=16> */
.L_x_54013:
[----:B------:R-:W-:Y:S05]  /*6160*/  BSYNC B2 ;  /* 0x0000000000027941 */ /* 0x000fea0003800000 */
.L_x_54012:
        /* <DEDUP_REMOVED lines=44> */
.L_x_54011:
[----:B------:R-:W-:Y:S05]  /*6430*/  BSYNC B1 ;  /* 0x0000000000017941 */ /* 0x000fea0003800000 */
.L_x_54010:
        /* <DEDUP_REMOVED lines=23> */
.L_x_54015:
[----:B------:R-:W-:Y:S02]  /*65b0*/  IMAD.MOV.U32 R10, RZ, RZ, R6 ;  /* 0x000000ffff0a7224 */ /* 0x000fe400078e0006 */
.L_x_54016:
[----:B------:R-:W-:Y:S05]  /*65c0*/  BSYNC B1 ;  /* 0x0000000000017941 */ /* 0x000fea0003800000 */
.L_x_54014:
        /* <DEDUP_REMOVED lines=19> */
.L_x_54020:
[----:B------:R-:W-:Y:S05]  /*6700*/  BSYNC B2 ;  /* 0x0000000000027941 */ /* 0x000fea0003800000 */
.L_x_54019:
        /* <DEDUP_REMOVED lines=44> */
.L_x_54018:
[----:B------:R-:W-:Y:S05]  /*69d0*/  BSYNC B1 ;  /* 0x0000000000017941 */ /* 0x000fea0003800000 */
.L_x_54017:
[----:B------:R-:W2:Y:S01]  /*69e0*/  LDL R18, [R1+0x11c] ;  /* 0x00011c0001127983 */ /* 0x000ea20000100800 */
[----:B------:R-:W0:Y:S01]  /*69f0*/  I2F.U32 R10, R10 ;  /* 0x0000000a000a7306 */ /* 0x000e220000201000 */
[----:B------:R-:W-:Y:S01]  /*6a00*/  HADD2.F32 R11, -RZ, R11.H1_H1 ;  /* 0x3000000bff0b7230 */ /* 0x000fe20000004100 */
[----:B------:R-:W-:Y:S01]  /*6a10*/  SEL R9, RZ, 0x10000, P5 ;  /* 0x00010000ff097807 */ /* 0x000fe20002800000 */
[----:B------:R-:W-:Y:S01]  /*6a20*/  HFMA2.MMA R252, -RZ, RZ, 0, 1.9073486328125e-06 ;  /* 0x00000020fffc7435 */ /* 0x000fe200000001ff */
[----:B------:R-:W-:Y:S01]  /*6a30*/  SEL R8, RZ, 0x100, P4 ;  /* 0x00000100ff087807 */ /* 0x000fe20002000000 */
[----:B------:R-:W-:Y:S01]  /*6a40*/  IMAD.MOV.U32 R237, RZ, RZ, 0x8 ;  /* 0x00000008ffed7424 */ /* 0x000fe200078e00ff */
[C---:B------:R-:W-:Y:S01]  /*6a50*/  LOP3.LUT P6, RZ, R0.reuse, 0x4, RZ, 0xc0, !PT ;  /* 0x0000000400ff7812 */ /* 0x040fe200078cc0ff */
[----:B------:R-:W-:Y:S01]  /*6a60*/  FMUL.FTZ R11, R11, R236 ;  /* 0x000000ec0b0b7220 */ /* 0x000fe20000410000 */
[----:B------:R-:W-:-:S02]  /*6a70*/  LOP3.LUT P4, RZ, R0, 0x2, RZ, 0xc0, !PT ;  /* 0x0000000200ff7812 */ /* 0x000fc4000788c0ff */
[----:B------:R-:W-:Y:S01]  /*6a80*/  LOP3.LUT P5, RZ, R0, 0x8, RZ, 0xc0, !PT ;  /* 0x0000000800ff7812 */ /* 0x000fe200078ac0ff */
        /* <DEDUP_REMOVED lines=43> */
.L_x_54022:
[----:B------:R-:W-:Y:S02]  /*6d40*/  IMAD.MOV.U32 R12, RZ, RZ, R6 ;  /* 0x000000ffff0c7224 */ /* 0x000fe400078e0006 */
.L_x_54023:
[----:B------:R-:W-:Y:S05]  /*6d50*/  BSYNC B1 ;  /* 0x0000000000017941 */ /* 0x000fea0003800000 */
.L_x_54021:
        /* <DEDUP_REMOVED lines=16> */
.L_x_54027:
[----:B------:R-:W-:Y:S05]  /*6e60*/  BSYNC B2 ;  /* 0x0000000000027941 */ /* 0x000fea0003800000 */
.L_x_54026:
        /* <DEDUP_REMOVED lines=44> */
.L_x_54025:
[----:B------:R-:W-:Y:S05]  /*7130*/  BSYNC B1 ;  /* 0x0000000000017941 */ /* 0x000fea0003800000 */
.L_x_54024:
        /* <DEDUP_REMOVED lines=24> */
.L_x_54029:
[----:B------:R-:W-:Y:S02]  /*72c0*/  MOV R16, R6 ;  /* 0x0000000600107202 */ /* 0x000fe40000000f00 */
.L_x_54030:
[----:B------:R-:W-:Y:S05]  /*72d0*/  BSYNC B1 ;  /* 0x0000000000017941 */ /* 0x000fea0003800000 */
.L_x_54028:
        /* <DEDUP_REMOVED lines=16> */
.L_x_54034:
[----:B------:R-:W-:Y:S05]  /*73e0*/  BSYNC B2 ;  /* 0x0000000000027941 */ /* 0x000fea0003800000 */
.L_x_54033:
        /* <DEDUP_REMOVED lines=44> */
.L_x_54032:
[----:B------:R-:W-:Y:S05]  /*76b0*/  BSYNC B1 ;  /* 0x0000000000017941 */ /* 0x000fea0003800000 */
.L_x_54031:
        /* <DEDUP_REMOVED lines=22> */
.L_x_54036:
[----:B------:R-:W-:Y:S02]  /*7820*/  IMAD.MOV.U32 R8, RZ, RZ, R6 ;  /* 0x000000ffff087224 */ /* 0x000fe400078e0006 */
.L_x_54037:
[----:B------:R-:W-:Y:S05]  /*7830*/  BSYNC B1 ;  /* 0x0000000000017941 */ /* 0x000fea0003800000 */
.L_x_54035:
        /* <DEDUP_REMOVED lines=16> */
.L_x_54041:
[----:B------:R-:W-:Y:S05]  /*7940*/  BSYNC B2 ;  /* 0x0000000000027941 */ /* 0x000fea0003800000 */
.L_x_54040:
        /* <DEDUP_REMOVED lines=44> */
.L_x_54039:
[----:B------:R-:W-:Y:S05]  /*7c10*/  BSYNC B1 ;  /* 0x0000000000017941 */ /* 0x000fea0003800000 */
.L_x_54038:
        /* <DEDUP_REMOVED lines=22> */
.L_x_54043:
[----:B------:R-:W-:Y:S02]  /*7d80*/  IMAD.MOV.U32 R8, RZ, RZ, R6 ;  /* 0x000000ffff087224 */ /* 0x000fe400078e0006 */
.L_x_54044:
[----:B------:R-:W-:Y:S05]  /*7d90*/  BSYNC B1 ;  /* 0x0000000000017941 */ /* 0x000fea0003800000 */
.L_x_54042:
        /* <DEDUP_REMOVED lines=16> */
.L_x_54048:
[----:B------:R-:W-:Y:S05]  /*7ea0*/  BSYNC B2 ;  /* 0x0000000000027941 */ /* 0x000fea0003800000 */
.L_x_54047:
        /* <DEDUP_REMOVED lines=44> */
.L_x_54046:
[----:B------:R-:W-:Y:S05]  /*8170*/  BSYNC B1 ;  /* 0x0000000000017941 */ /* 0x000fea0003800000 */
.L_x_54045:
        /* <DEDUP_REMOVED lines=22> */
.L_x_54050:
[----:B------:R-:W-:Y:S02]  /*82e0*/  MOV R14, R6 ;  /* 0x00000006000e7202 */ /* 0x000fe40000000f00 */
.L_x_54051:
[----:B------:R-:W-:Y:S05]  /*82f0*/  BSYNC B1 ;  /* 0x0000000000017941 */ /* 0x000fea0003800000 */
.L_x_54049:
        /* <DEDUP_REMOVED lines=16> */
.L_x_54055:
[----:B------:R-:W-:Y:S05]  /*8400*/  BSYNC B2 ;  /* 0x0000000000027941 */ /* 0x000fea0003800000 */
.L_x_54054:
        /* <DEDUP_REMOVED lines=44> */
.L_x_54053:
[----:B------:R-:W-:Y:S05]  /*86d0*/  BSYNC B1 ;  /* 0x0000000000017941 */ /* 0x000fea0003800000 */
.L_x_54052:
        /* <DEDUP_REMOVED lines=22> */
.L_x_54057:
[----:B------:R-:W-:Y:S02]  /*8840*/  IMAD.MOV.U32 R8, RZ, RZ, R6 ;  /* 0x000000ffff087224 */ /* 0x000fe400078e0006 */
.L_x_54058:
[----:B------:R-:W-:Y:S05]  /*8850*/  BSYNC B1 ;  /* 0x0000000000017941 */ /* 0x000fea0003800000 */
.L_x_54056:
        /* <DEDUP_REMOVED lines=16> */
.L_x_54062:
[----:B------:R-:W-:Y:S05]  /*8960*/  BSYNC B2 ;  /* 0x0000000000027941 */ /* 0x000fea0003800000 */
.L_x_54061:
        /* <DEDUP_REMOVED lines=44> */
.L_x_54060:
[----:B------:R-:W-:Y:S05]  /*8c30*/  BSYNC B1 ;  /* 0x0000000000017941 */ /* 0x000fea0003800000 */
.L_x_54059:
        /* <DEDUP_REMOVED lines=22> */
.L_x_54064:
[----:B------:R-:W-:Y:S02]  /*8da0*/  IMAD.MOV.U32 R8, RZ, RZ, R6 ;  /* 0x000000ffff087224 */ /* 0x000fe400078e0006 */
.L_x_54065:
[----:B------:R-:W-:Y:S05]  /*8db0*/  BSYNC B1 ;  /* 0x0000000000017941 */ /* 0x000fea0003800000 */
.L_x_54063:
        /* <DEDUP_REMOVED lines=16> */
.L_x_54069:
[----:B------:R-:W-:Y:S05]  /*8ec0*/  BSYNC B2 ;  /* 0x0000000000027941 */ /* 0x000fea0003800000 */
.L_x_54068:
        /* <DEDUP_REMOVED lines=44> */
.L_x_54067:
[----:B------:R-:W-:Y:S05]  /*9190*/  BSYNC B1 ;  /* 0x0000000000017941 */ /* 0x000fea0003800000 */
.L_x_54066:
        /* <DEDUP_REMOVED lines=23> */
.L_x_54071:
[----:B------:R-:W-:Y:S02]  /*9310*/  MOV R10, R6 ;  /* 0x00000006000a7202 */ /* 0x000fe40000000f00 */
.L_x_54072:
[----:B------:R-:W-:Y:S05]  /*9320*/  BSYNC B1 ;  /* 0x0000000000017941 */ /* 0x000fea0003800000 */
.L_x_54070:
        /* <DEDUP_REMOVED lines=19> */
.L_x_54076:
[----:B------:R-:W-:Y:S05]  /*9460*/  BSYNC B2 ;  /* 0x0000000000027941 */ /* 0x000fea0003800000 */
.L_x_54075:
        /* <DEDUP_REMOVED lines=44> */
.L_x_54074:
[----:B------:R-:W-:Y:S05]  /*9730*/  BSYNC B1 ;  /* 0x0000000000017941 */ /* 0x000fea0003800000 */
.L_x_54073:
        /* <DEDUP_REMOVED lines=52> */
.L_x_54078:
[----:B------:R-:W-:Y:S02]  /*9a80*/  IMAD.MOV.U32 R12, RZ, RZ, R6 ;  /* 0x000000ffff0c7224 */ /* 0x000fe400078e0006 */
.L_x_54079:
[----:B------:R-:W-:Y:S05]  /*9a90*/  BSYNC B1 ;  /* 0x0000000000017941 */ /* 0x000fea0003800000 */
.L_x_54077:
        /* <DEDUP_REMOVED lines=16> */
.L_x_54083:
[----:B------:R-:W-:Y:S05]  /*9ba0*/  BSYNC B2 ;  /* 0x0000000000027941 */ /* 0x000fea0003800000 */
.L_x_54082:
        /* <DEDUP_REMOVED lines=44> */
.L_x_54081:
[----:B------:R-:W-:Y:S05]  /*9e70*/  BSYNC B1 ;  /* 0x0000000000017941 */ /* 0x000fea0003800000 */
.L_x_54080:
        /* <DEDUP_REMOVED lines=24> */
.L_x_54085:
[----:B------:R-:W-:Y:S02]  /*a000*/  IMAD.MOV.U32 R16, RZ, RZ, R6 ;  /* 0x000000ffff107224 */ /* 0x000fe400078e0006 */
.L_x_54086:
[----:B------:R-:W-:Y:S05]  /*a010*/  BSYNC B1 ;  /* 0x0000000000017941 */ /* 0x000fea0003800000 */
.L_x_54084:
        /* <DEDUP_REMOVED lines=16> */
.L_x_54090:
[----:B------:R-:W-:Y:S05]  /*a120*/  BSYNC B2 ;  /* 0x0000000000027941 */ /* 0x000fea0003800000 */
.L_x_54089:
        /* <DEDUP_REMOVED lines=44> */
.L_x_54088:
[----:B------:R-:W-:Y:S05]  /*a3f0*/  BSYNC B1 ;  /* 0x0000000000017941 */ /* 0x000fea0003800000 */
.L_x_54087:
        /* <DEDUP_REMOVED lines=22> */
.L_x_54092:
[----:B------:R-:W-:Y:S02]  /*a560*/  MOV R8, R6 ;  /* 0x0000000600087202 */ /* 0x000fe40000000f00 */
.L_x_54093:
[----:B------:R-:W-:Y:S05]  /*a570*/  BSYNC B1 ;  /* 0x0000000000017941 */ /* 0x000fea0003800000 */
.L_x_54091:
        /* <DEDUP_REMOVED lines=16> */
.L_x_54097:
[----:B------:R-:W-:Y:S05]  /*a680*/  BSYNC B2 ;  /* 0x0000000000027941 */ /* 0x000fea0003800000 */
.L_x_54096:
        /* <DEDUP_REMOVED lines=44> */
.L_x_54095:
[----:B------:R-:W-:Y:S05]  /*a950*/  BSYNC B1 ;  /* 0x0000000000017941 */ /* 0x000fea0003800000 */
.L_x_54094:
        /* <DEDUP_REMOVED lines=22> */
.L_x_54099:
[----:B------:R-:W-:Y:S02]  /*aac0*/  IMAD.MOV.U32 R8, RZ, RZ, R6 ;  /* 0x000000ffff087224 */ /* 0x000fe400078e0006 */
.L_x_54100:
[----:B------:R-:W-:Y:S05]  /*aad0*/  BSYNC B1 ;  /* 0x0000000000017941 */ /* 0x000fea0003800000 */
.L_x_54098:
        /* <DEDUP_REMOVED lines=16> */
.L_x_54104:
[----:B------:R-:W-:Y:S05]  /*abe0*/  BSYNC B2 ;  /* 0x0000000000027941 */ /* 0x000fea0003800000 */
.L_x_54103:
        /* <DEDUP_REMOVED lines=44> */
.L_x_54102:
[----:B------:R-:W-:Y:S05]  /*aeb0*/  BSYNC B1 ;  /* 0x0000000000017941 */ /* 0x000fea0003800000 */
.L_x_54101:
        /* <DEDUP_REMOVED lines=22> */
.L_x_54106:
[----:B------:R-:W-:Y:S02]  /*b020*/  IMAD.MOV.U32 R14, RZ, RZ, R6 ;  /* 0x000000ffff0e7224 */ /* 0x000fe400078e0006 */
.L_x_54107:
[----:B------:R-:W-:Y:S05]  /*b030*/  BSYNC B1 ;  /* 0x0000000000017941 */ /* 0x000fea0003800000 */
.L_x_54105:
        /* <DEDUP_REMOVED lines=16> */
.L_x_54111:
[----:B------:R-:W-:Y:S05]  /*b140*/  BSYNC B2 ;  /* 0x0000000000027941 */ /* 0x000fea0003800000 */
.L_x_54110:
        /* <DEDUP_REMOVED lines=44> */
.L_x_54109:
[----:B------:R-:W-:Y:S05]  /*b410*/  BSYNC B1 ;  /* 0x0000000000017941 */ /* 0x000fea0003800000 */
.L_x_54108:
        /* <DEDUP_REMOVED lines=22> */
.L_x_54113:
[----:B------:R-:W-:Y:S02]  /*b580*/  MOV R8, R6 ;  /* 0x0000000600087202 */ /* 0x000fe40000000f00 */
.L_x_54114:
[----:B------:R-:W-:Y:S05]  /*b590*/  BSYNC B1 ;  /* 0x0000000000017941 */ /* 0x000fea0003800000 */
.L_x_54112:
        /* <DEDUP_REMOVED lines=16> */
.L_x_54118:
[----:B------:R-:W-:Y:S05]  /*b6a0*/  BSYNC B2 ;  /* 0x0000000000027941 */ /* 0x000fea0003800000 */
.L_x_54117:
        /* <DEDUP_REMOVED lines=44> */
.L_x_54116:
[----:B------:R-:W-:Y:S05]  /*b970*/  BSYNC B1 ;  /* 0x0000000000017941 */ /* 0x000fea0003800000 */
.L_x_54115:
        /* <DEDUP_REMOVED lines=22> */
.L_x_54120:
[----:B------:R-:W-:Y:S02]  /*bae0*/  IMAD.MOV.U32 R8, RZ, RZ, R6 ;  /* 0x000000ffff087224 */ /* 0x000fe400078e0006 */
.L_x_54121:
[----:B------:R-:W-:Y:S05]  /*baf0*/  BSYNC B1 ;  /* 0x0000000000017941 */ /* 0x000fea0003800000 */
.L_x_54119:
        /* <DEDUP_REMOVED lines=16> */
.L_x_54125:
[----:B------:R-:W-:Y:S05]  /*bc00*/  BSYNC B2 ;  /* 0x0000000000027941 */ /* 0x000fea0003800000 */
.L_x_54124:
        /* <DEDUP_REMOVED lines=44> */
.L_x_54123:
[----:B------:R-:W-:Y:S05]  /*bed0*/  BSYNC B1 ;  /* 0x0000000000017941 */ /* 0x000fea0003800000 */
.L_x_54122:
        /* <DEDUP_REMOVED lines=23> */
.L_x_54127:
[----:B------:R-:W-:Y:S02]  /*c050*/  IMAD.MOV.U32 R10, RZ, RZ, R6 ;  /* 0x000000ffff0a7224 */ /* 0x000fe400078e0006 */
.L_x_54128:
[----:B------:R-:W-:Y:S05]  /*c060*/  BSYNC B1 ;  /* 0x0000000000017941 */ /* 0x000fea0003800000 */
.L_x_54126:
        /* <DEDUP_REMOVED lines=19> */
.L_x_54132:
[----:B------:R-:W-:Y:S05]  /*c1a0*/  BSYNC B2 ;  /* 0x0000000000027941 */ /* 0x000fea0003800000 */
.L_x_54131:
        /* <DEDUP_REMOVED lines=44> */
.L_x_54130:
[----:B------:R-:W-:Y:S05]  /*c470*/  BSYNC B1 ;  /* 0x0000000000017941 */ /* 0x000fea0003800000 */
.L_x_54129:
        /* <DEDUP_REMOVED lines=52> */
.L_x_54134:
[----:B------:R-:W-:Y:S02]  /*c7c0*/  MOV R12, R6 ;  /* 0x00000006000c7202 */ /* 0x000fe40000000f00 */
.L_x_54135:
[----:B------:R-:W-:Y:S05]  /*c7d0*/  BSYNC B1 ;  /* 0x0000000000017941 */ /* 0x000fea0003800000 */
.L_x_54133:
        /* <DEDUP_REMOVED lines=16> */
.L_x_54139:
[----:B------:R-:W-:Y:S05]  /*c8e0*/  BSYNC B2 ;  /* 0x0000000000027941 */ /* 0x000fea0003800000 */
.L_x_54138:
        /* <DEDUP_REMOVED lines=44> */
.L_x_54137:
[----:B------:R-:W-:Y:S05]  /*cbb0*/  BSYNC B1 ;  /* 0x0000000000017941 */ /* 0x000fea0003800000 */
.L_x_54136:
        /* <DEDUP_REMOVED lines=24> */
.L_x_54141:
[----:B------:R-:W-:Y:S02]  /*cd40*/  IMAD.MOV.U32 R16, RZ, RZ, R6 ;  /* 0x000000ffff107224 */ /* 0x000fe400078e0006 */
.L_x_54142:
[----:B------:R-:W-:Y:S05]  /*cd50*/  BSYNC B1 ;  /* 0x0000000000017941 */ /* 0x000fea0003800000 */
.L_x_54140:
        /* <DEDUP_REMOVED lines=16> */
.L_x_54146:
[----:B------:R-:W-:Y:S05]  /*ce60*/  BSYNC B2 ;  /* 0x0000000000027941 */ /* 0x000fea0003800000 */
.L_x_54145:
        /* <DEDUP_REMOVED lines=44> */
.L_x_54144:
[----:B------:R-:W-:Y:S05]  /*d130*/  BSYNC B1 ;  /* 0x0000000000017941 */ /* 0x000fea0003800000 */
.L_x_54143:
        /* <DEDUP_REMOVED lines=22> */
.L_x_54148:
[----:B------:R-:W-:Y:S02]  /*d2a0*/  IMAD.MOV.U32 R8, RZ, RZ, R6 ;  /* 0x000000ffff087224 */ /* 0x000fe400078e0006 */
.L_x_54149:
[----:B------:R-:W-:Y:S05]  /*d2b0*/  BSYNC B1 ;  /* 0x0000000000017941 */ /* 0x000fea0003800000 */
.L_x_54147:
        /* <DEDUP_REMOVED lines=16> */
.L_x_54153:
[----:B------:R-:W-:Y:S05]  /*d3c0*/  BSYNC B2 ;  /* 0x0000000000027941 */ /* 0x000fea0003800000 */
.L_x_54152:
        /* <DEDUP_REMOVED lines=44> */
.L_x_54151:
[----:B------:R-:W-:Y:S05]  /*d690*/  BSYNC B1 ;  /* 0x0000000000017941 */ /* 0x000fea0003800000 */
.L_x_54150:
        /* <DEDUP_REMOVED lines=22> */
.L_x_54155:
[----:B------:R-:W-:Y:S02]  /*d800*/  MOV R8, R6 ;  /* 0x0000000600087202 */ /* 0x000fe40000000f00 */
.L_x_54156:
[----:B------:R-:W-:Y:S05]  /*d810*/  BSYNC B1 ;  /* 0x0000000000017941 */ /* 0x000fea0003800000 */
.L_x_54154:
        /* <DEDUP_REMOVED lines=16> */
.L_x_54160:
[----:B------:R-:W-:Y:S05]  /*d920*/  BSYNC B2 ;  /* 0x0000000000027941 */ /* 0x000fea0003800000 */
.L_x_54159:
        /* <DEDUP_REMOVED lines=44> */
.L_x_54158:
[----:B------:R-:W-:Y:S05]  /*dbf0*/  BSYNC B1 ;  /* 0x0000000000017941 */ /* 0x000fea0003800000 */
.L_x_54157:
        /* <DEDUP_REMOVED lines=22> */
.L_x_54162:
[----:B------:R-:W-:Y:S02]  /*dd60*/  IMAD.MOV.U32 R14, RZ, RZ, R6 ;  /* 0x000000ffff0e7224 */ /* 0x000fe400078e0006 */
.L_x_54163:
[----:B------:R-:W-:Y:S05]  /*dd70*/  BSYNC B1 ;  /* 0x0000000000017941 */ /* 0x000fea0003800000 */
.L_x_54161:
        /* <DEDUP_REMOVED lines=16> */
.L_x_54167:
[----:B------:R-:W-:Y:S05]  /*de80*/  BSYNC B2 ;  /* 0x0000000000027941 */ /* 0x000fea0003800000 */
.L_x_54166:
        /* <DEDUP_REMOVED lines=44> */
.L_x_54165:
[----:B------:R-:W-:Y:S05]  /*e150*/  BSYNC B1 ;  /* 0x0000000000017941 */ /* 0x000fea0003800000 */
.L_x_54164:
        /* <DEDUP_REMOVED lines=22> */
.L_x_54169:
[----:B------:R-:W-:Y:S02]  /*e2c0*/  IMAD.MOV.U32 R8, RZ, RZ, R6 ;  /* 0x000000ffff087224 */ /* 0x000fe400078e0006 */
.L_x_54170:
[----:B------:R-:W-:Y:S05]  /*e2d0*/  BSYNC B1 ;  /* 0x0000000000017941 */ /* 0x000fea0003800000 */
.L_x_54168:
        /* <DEDUP_REMOVED lines=16> */
.L_x_54174:
[----:B------:R-:W-:Y:S05]  /*e3e0*/  BSYNC B2 ;  /* 0x0000000000027941 */ /* 0x000fea0003800000 */
.L_x_54173:
        /* <DEDUP_REMOVED lines=44> */
.L_x_54172:
[----:B------:R-:W-:Y:S05]  /*e6b0*/  BSYNC B1 ;  /* 0x0000000000017941 */ /* 0x000fea0003800000 */
.L_x_54171:
        /* <DEDUP_REMOVED lines=22> */
.L_x_54176:
[----:B------:R-:W-:Y:S02]  /*e820*/  MOV R8, R6 ;  /* 0x0000000600087202 */ /* 0x000fe40000000f00 */
.L_x_54177:
[----:B------:R-:W-:Y:S05]  /*e830*/  BSYNC B1 ;  /* 0x0000000000017941 */ /* 0x000fea0003800000 */
.L_x_54175:
        /* <DEDUP_REMOVED lines=16> */
.L_x_54181:
[----:B------:R-:W-:Y:S05]  /*e940*/  BSYNC B2 ;  /* 0x0000000000027941 */ /* 0x000fea0003800000 */
.L_x_54180:
        /* <DEDUP_REMOVED lines=44> */
.L_x_54179:
[----:B------:R-:W-:Y:S05]  /*ec10*/  BSYNC B1 ;  /* 0x0000000000017941 */ /* 0x000fea0003800000 */
.L_x_54178:
        /* <DEDUP_REMOVED lines=23> */
.L_x_54183:
[----:B------:R-:W-:Y:S02]  /*ed90*/  IMAD.MOV.U32 R10, RZ, RZ, R6 ;  /* 0x000000ffff0a7224 */ /* 0x000fe400078e0006 */
.L_x_54184:
[----:B------:R-:W-:Y:S05]  /*eda0*/  BSYNC B1 ;  /* 0x0000000000017941 */ /* 0x000fea0003800000 */
.L_x_54182:
        /* <DEDUP_REMOVED lines=19> */
.L_x_54188:
[----:B------:R-:W-:Y:S05]  /*eee0*/  BSYNC B2 ;  /* 0x0000000000027941 */ /* 0x000fea0003800000 */
.L_x_54187:
        /* <DEDUP_REMOVED lines=44> */
.L_x_54186:
[----:B------:R-:W-:Y:S05]  /*f1b0*/  BSYNC B1 ;  /* 0x0000000000017941 */ /* 0x000fea0003800000 */
.L_x_54185:
[----:B------:R-:W2:Y:S01]  /*f1c0*/  LDL R18, [R1+0x5c] ;  /* 0x00005c0001127983 */ /* 0x000ea20000100800 */
[----:B------:R-:W0:Y:S01]  /*f1d0*/  I2F.U32 R10, R10 ;  /* 0x0000000a000a7306 */ /* 0x000e220000201000 */
[----:B------:R-:W-:Y:S01]  /*f1e0*/  HADD2.F32 R11, -RZ, R11.H1_H1 ;  /* 0x3000000bff0b7230 */ /* 0x000fe20000004100 */
[----:B------:R-:W-:Y:S02]  /*f1f0*/  SEL R9, RZ, 0x10000, P5 ;  /* 0x00010000ff097807 */ /* 0x000fe40002800000 */
[----:B------:R-:W-:Y:S02]  /*f200*/  SEL R8, RZ, 0x100, P4 ;  /* 0x00000100ff087807 */ /* 0x000fe40002000000 */
        /* <DEDUP_REMOVED lines=47> */
.L_x_54190:
[----:B------:R-:W-:Y:S02]  /*f500*/  IMAD.MOV.U32 R12, RZ, RZ, R6 ;  /* 0x000000ffff0c7224 */ /* 0x000fe400078e0006 */
.L_x_54191:
[----:B------:R-:W-:Y:S05]  /*f510*/  BSYNC B1 ;  /* 0x0000000000017941 */ /* 0x000fea0003800000 */
.L_x_54189:
        /* <DEDUP_REMOVED lines=16> */
.L_x_54195:
[----:B------:R-:W-:Y:S05]  /*f620*/  BSYNC B2 ;  /* 0x0000000000027941 */ /* 0x000fea0003800000 */
.L_x_54194:
        /* <DEDUP_REMOVED lines=44> */
.L_x_54193:
[----:B------:R-:W-:Y:S05]  /*f8f0*/  BSYNC B1 ;  /* 0x0000000000017941 */ /* 0x000fea0003800000 */
.L_x_54192:
        /* <DEDUP_REMOVED lines=24> */
.L_x_54197:
[----:B------:R-:W-:Y:S02]  /*fa80*/  MOV R16, R6 ;  /* 0x0000000600107202 */ /* 0x000fe40000000f00 */
.L_x_54198:
[----:B------:R-:W-:Y:S05]  /*fa90*/  BSYNC B1 ;  /* 0x0000000000017941 */ /* 0x000fea0003800000 */
.L_x_54196:
        /* <DEDUP_REMOVED lines=16> */
.L_x_54202:
[----:B------:R-:W-:Y:S05]  /*fba0*/  BSYNC B2 ;  /* 0x0000000000027941 */ /* 0x000fea0003800000 */
.L_x_54201:
        /* <DEDUP_REMOVED lines=44> */
.L_x_54200:
[----:B------:R-:W-:Y:S05]  /*fe70*/  BSYNC B1 ;  /* 0x0000000000017941 */ /* 0x000fea0003800000 */
.L_x_54199:
        /* <DEDUP_REMOVED lines=22> */
.L_x_54204:
[----:B------:R-:W-:Y:S02]  /*ffe0*/  MOV R8, R6 ;  /* 0x0000000600087202 */ /* 0x000fe40000000f00 */
.L_x_54205:
[----:B------:R-:W-:Y:S05]  /*fff0*/  BSYNC B1 ;  /* 0x0000000000017941 */ /* 0x000fea0003800000 */
.L_x_54203:
        /* <DEDUP_REMOVED lines=16> */
.L_x_54209:
[----:B------:R-:W-:Y:S05]  /*10100*/  BSYNC B2 ;  /* 0x0000000000027941 */ /* 0x000fea0003800000 */
.L_x_54208:
        /* <DEDUP_REMOVED lines=44> */
.L_x_54207:
[----:B------:R-:W-:Y:S05]  /*103d0*/  BSYNC B1 ;  /* 0x0000000000017941 */ /* 0x000fea0003800000 */
.L_x_54206:
        /* <DEDUP_REMOVED lines=22> */
.L_x_54211:
[----:B------:R-:W-:Y:S02]  /*10540*/  MOV R8, R6 ;  /* 0x0000000600087202 */ /* 0x000fe40000000f00 */
.L_x_54212:
[----:B------:R-:W-:Y:S05]  /*10550*/  BSYNC B1 ;  /* 0x0000000000017941 */ /* 0x000fea0003800000 */
.L_x_54210:
        /* <DEDUP_REMOVED lines=16> */
.L_x_54216:
[----:B------:R-:W-:Y:S05]  /*10660*/  BSYNC B2 ;  /* 0x0000000000027941 */ /* 0x000fea0003800000 */
.L_x_54215:
        /* <DEDUP_REMOVED lines=44> */
.L_x_54214:
[----:B------:R-:W-:Y:S05]  /*10930*/  BSYNC B1 ;  /* 0x0000000000017941 */ /* 0x000fea0003800000 */
.L_x_54213:
        /* <DEDUP_REMOVED lines=22> */
.L_x_54218:
[----:B------:R-:W-:Y:S02]  /*10aa0*/  MOV R14, R6 ;  /* 0x00000006000e7202 */ /* 0x000fe40000000f00 */
.L_x_54219:
[----:B------:R-:W-:Y:S05]  /*10ab0*/  BSYNC B1 ;  /* 0x0000000000017941 */ /* 0x000fea0003800000 */
.L_x_54217:
        /* <DEDUP_REMOVED lines=16> */
.L_x_54223:
[----:B------:R-:W-:Y:S05]  /*10bc0*/  BSYNC B2 ;  /* 0x0000000000027941 */ /* 0x000fea0003800000 */
.L_x_54222:
        /* <DEDUP_REMOVED lines=44> */
.L_x_54221:
[----:B------:R-:W-:Y:S05]  /*10e90*/  BSYNC B1 ;  /* 0x0000000000017941 */ /* 0x000fea0003800000 */
.L_x_54220:
        /* <DEDUP_REMOVED lines=22> */
.L_x_54225:
[----:B------:R-:W-:Y:S02]  /*11000*/  MOV R8, R6 ;  /* 0x0000000600087202 */ /* 0x000fe40000000f00 */
.L_x_54226:
[----:B------:R-:W-:Y:S05]  /*11010*/  BSYNC B1 ;  /* 0x0000000000017941 */ /* 0x000fea0003800000 */
.L_x_54224:
        /* <DEDUP_REMOVED lines=16> */
.L_x_54230:
[----:B------:R-:W-:Y:S05]  /*11120*/  BSYNC B2 ;  /* 0x0000000000027941 */ /* 0x000fea0003800000 */
.L_x_54229:
        /* <DEDUP_REMOVED lines=44> */
.L_x_54228:
[----:B------:R-:W-:Y:S05]  /*113f0*/  BSYNC B1 ;  /* 0x0000000000017941 */ /* 0x000fea0003800000 */
.L_x_54227:
        /* <DEDUP_REMOVED lines=22> */
.L_x_54232:
[----:B------:R-:W-:Y:S02]  /*11560*/  MOV R8, R6 ;  /* 0x0000000600087202 */ /* 0x000fe40000000f00 */
.L_x_54233:
[----:B------:R-:W-:Y:S05]  /*11570*/  BSYNC B1 ;  /* 0x0000000000017941 */ /* 0x000fea0003800000 */
.L_x_54231:
        /* <DEDUP_REMOVED lines=16> */
.L_x_54237:
[----:B------:R-:W-:Y:S05]  /*11680*/  BSYNC B2 ;  /* 0x0000000000027941 */ /* 0x000fea0003800000 */
.L_x_54236:
        /* <DEDUP_REMOVED lines=44> */
.L_x_54235:
[----:B------:R-:W-:Y:S05]  /*11950*/  BSYNC B1 ;  /* 0x0000000000017941 */ /* 0x000fea0003800000 */
.L_x_54234:
        /* <DEDUP_REMOVED lines=23> */
.L_x_54239:
[----:B------:R-:W-:Y:S02]  /*11ad0*/  MOV R10, R6 ;  /* 0x00000006000a7202 */ /* 0x000fe40000000f00 */
.L_x_54240:
[----:B------:R-:W-:Y:S05]  /*11ae0*/  BSYNC B1 ;  /* 0x0000000000017941 */ /* 0x000fea0003800000 */
.L_x_54238:
        /* <DEDUP_REMOVED lines=19> */
.L_x_54244:
[----:B------:R-:W-:Y:S05]  /*11c20*/  BSYNC B2 ;  /* 0x0000000000027941 */ /* 0x000fea0003800000 */
.L_x_54243:
        /* <DEDUP_REMOVED lines=44> */
.L_x_54242:
[----:B------:R-:W-:Y:S05]  /*11ef0*/  BSYNC B1 ;  /* 0x0000000000017941 */ /* 0x000fea0003800000 */
.L_x_54241:
        /* <DEDUP_REMOVED lines=52> */
.L_x_54246:
[----:B------:R-:W-:Y:S02]  /*12240*/  MOV R12, R6 ;  /* 0x00000006000c7202 */ /* 0x000fe40000000f00 */
.L_x_54247:
[----:B------:R-:W-:Y:S05]  /*12250*/  BSYNC B1 ;  /* 0x0000000000017941 */ /* 0x000fea0003800000 */
.L_x_54245:
        /* <DEDUP_REMOVED lines=16> */
.L_x_54251:
[----:B------:R-:W-:Y:S05]  /*12360*/  BSYNC B2 ;  /* 0x0000000000027941 */ /* 0x000fea0003800000 */
.L_x_54250:
        /* <DEDUP_REMOVED lines=44> */
.L_x_54249:
[----:B------:R-:W-:Y:S05]  /*12630*/  BSYNC B1 ;  /* 0x0000000000017941 */ /* 0x000fea0003800000 */
.L_x_54248:
        /* <DEDUP_REMOVED lines=23> */
.L_x_54253:
[----:B------:R-:W-:Y:S02]  /*127b0*/  MOV R16, R6 ;  /* 0x0000000600107202 */ /* 0x000fe40000000f00 */
.L_x_54254:
[----:B------:R-:W-:Y:S05]  /*127c0*/  BSYNC B1 ;  /* 0x0000000000017941 */ /* 0x000fea0003800000 */
.L_x_54252:
        /* <DEDUP_REMOVED lines=16> */
.L_x_54258:
[----:B------:R-:W-:Y:S05]  /*128d0*/  BSYNC B2 ;  /* 0x0000000000027941 */ /* 0x000fea0003800000 */
.L_x_54257:
        /* <DEDUP_REMOVED lines=44> */
.L_x_54256:
[----:B------:R-:W-:Y:S05]  /*12ba0*/  BSYNC B1 ;  /* 0x0000000000017941 */ /* 0x000fea0003800000 */
.L_x_54255:
        /* <DEDUP_REMOVED lines=21> */
.L_x_54260:
[----:B------:R-:W-:Y:S02]  /*12d00*/  MOV R8, R6 ;  /* 0x0000000600087202 */ /* 0x000fe40000000f00 */
.L_x_54261:
[----:B------:R-:W-:Y:S05]  /*12d10*/  BSYNC B1 ;  /* 0x0000000000017941 */ /* 0x000fea0003800000 */
.L_x_54259:
        /* <DEDUP_REMOVED lines=16> */
.L_x_54265:
[----:B------:R-:W-:Y:S05]  /*12e20*/  BSYNC B2 ;  /* 0x0000000000027941 */ /* 0x000fea0003800000 */
.L_x_54264:
        /* <DEDUP_REMOVED lines=44> */
.L_x_54263:
[----:B------:R-:W-:Y:S05]  /*130f0*/  BSYNC B1 ;  /* 0x0000000000017941 */ /* 0x000fea0003800000 */
.L_x_54262:
        /* <DEDUP_REMOVED lines=21> */
.L_x_54267:
[----:B------:R-:W-:Y:S02]  /*13250*/  MOV R8, R6 ;  /* 0x0000000600087202 */ /* 0x000fe40000000f00 */
.L_x_54268:
[----:B------:R-:W-:Y:S05]  /*13260*/  BSYNC B1 ;  /* 0x0000000000017941 */ /* 0x000fea0003800000 */
.L_x_54266:
        /* <DEDUP_REMOVED lines=16> */
.L_x_54272:
[----:B------:R-:W-:Y:S05]  /*13370*/  BSYNC B2 ;  /* 0x0000000000027941 */ /* 0x000fea0003800000 */
.L_x_54271:
        /* <DEDUP_REMOVED lines=44> */
.L_x_54270:
[----:B------:R-:W-:Y:S05]  /*13640*/  BSYNC B1 ;  /* 0x0000000000017941 */ /* 0x000fea0003800000 */
.L_x_54269:
        /* <DEDUP_REMOVED lines=21> */
.L_x_54274:
[----:B------:R-:W-:Y:S02]  /*137a0*/  MOV R14, R6 ;  /* 0x00000006000e7202 */ /* 0x000fe40000000f00 */
.L_x_54275:
[----:B------:R-:W-:Y:S05]  /*137b0*/  BSYNC B1 ;  /* 0x0000000000017941 */ /* 0x000fea0003800000 */
.L_x_54273:
        /* <DEDUP_REMOVED lines=16> */
.L_x_54279:
[----:B------:R-:W-:Y:S05]  /*138c0*/  BSYNC B2 ;  /* 0x0000000000027941 */ /* 0x000fea0003800000 */
.L_x_54278:
        /* <DEDUP_REMOVED lines=44> */
.L_x_54277:
[----:B------:R-:W-:Y:S05]  /*13b90*/  BSYNC B1 ;  /* 0x0000000000017941 */ /* 0x000fea0003800000 */
.L_x_54276:
        /* <DEDUP_REMOVED lines=21> */
.L_x_54281:
[----:B------:R-:W-:Y:S02]  /*13cf0*/  MOV R8, R6 ;  /* 0x0000000600087202 */ /* 0x000fe40000000f00 */
.L_x_54282:
[----:B------:R-:W-:Y:S05]  /*13d00*/  BSYNC B1 ;  /* 0x0000000000017941 */ /* 0x000fea0003800000 */
.L_x_54280:
        /* <DEDUP_REMOVED lines=16> */
.L_x_54286:
[----:B------:R-:W-:Y:S05]  /*13e10*/  BSYNC B2 ;  /* 0x0000000000027941 */ /* 0x000fea0003800000 */
.L_x_54285:
        /* <DEDUP_REMOVED lines=44> */
.L_x_54284:
[----:B------:R-:W-:Y:S05]  /*140e0*/  BSYNC B1 ;  /* 0x0000000000017941 */ /* 0x000fea0003800000 */
.L_x_54283:
        /* <DEDUP_REMOVED lines=21> */
.L_x_54288:
[----:B------:R-:W-:Y:S02]  /*14240*/  MOV R8, R6 ;  /* 0x0000000600087202 */ /* 0x000fe40000000f00 */
.L_x_54289:
[----:B------:R-:W-:Y:S05]  /*14250*/  BSYNC B1 ;  /* 0x0000000000017941 */ /* 0x000fea0003800000 */
.L_x_54287:
        /* <DEDUP_REMOVED lines=16> */
.L_x_54293:
[----:B------:R-:W-:Y:S05]  /*14360*/  BSYNC B2 ;  /* 0x0000000000027941 */ /* 0x000fea0003800000 */
.L_x_54292:
        /* <DEDUP_REMOVED lines=44> */
.L_x_54291:
[----:B------:R-:W-:Y:S05]  /*14630*/  BSYNC B1 ;  /* 0x0000000000017941 */ /* 0x000fea0003800000 */
.L_x_54290:
        /* <DEDUP_REMOVED lines=22> */
.L_x_54295:
[----:B------:R-:W-:Y:S02]  /*147a0*/  MOV R10, R6 ;  /* 0x00000006000a7202 */ /* 0x000fe40000000f00 */
.L_x_54296:
[----:B------:R-:W-:Y:S05]  /*147b0*/  BSYNC B1 ;  /* 0x0000000000017941 */ /* 0x000fea0003800000 */
.L_x_54294:
        /* <DEDUP_REMOVED lines=19> */
.L_x_54300:
[----:B------:R-:W-:Y:S05]  /*148f0*/  BSYNC B2 ;  /* 0x0000000000027941 */ /* 0x000fea0003800000 */
.L_x_54299:
        /* <DEDUP_REMOVED lines=44> */
.L_x_54298:
[----:B------:R-:W-:Y:S05]  /*14bc0*/  BSYNC B1 ;  /* 0x0000000000017941 */ /* 0x000fea0003800000 */
.L_x_54297:
        /* <DEDUP_REMOVED lines=51> */
.L_x_54302:
[----:B------:R-:W-:Y:S02]  /*14f00*/  MOV R12, R6 ;  /* 0x00000006000c7202 */ /* 0x000fe40000000f00 */
.L_x_54303:
[----:B------:R-:W-:Y:S05]  /*14f10*/  BSYNC B1 ;  /* 0x0000000000017941 */ /* 0x000fea0003800000 */
.L_x_54301:
        /* <DEDUP_REMOVED lines=16> */
.L_x_54307:
[----:B------:R-:W-:Y:S05]  /*15020*/  BSYNC B2 ;  /* 0x0000000000027941 */ /* 0x000fea0003800000 */
.L_x_54306:
        /* <DEDUP_REMOVED lines=44> */
.L_x_54305:
[----:B------:R-:W-:Y:S05]  /*152f0*/  BSYNC B1 ;  /* 0x0000000000017941 */ /* 0x000fea0003800000 */
.L_x_54304:
        /* <DEDUP_REMOVED lines=23> */
.L_x_54309:
[----:B------:R-:W-:Y:S02]  /*15470*/  MOV R16, R6 ;  /* 0x0000000600107202 */ /* 0x000fe40000000f00 */
.L_x_54310:
[----:B------:R-:W-:Y:S05]  /*15480*/  BSYNC B1 ;  /* 0x0000000000017941 */ /* 0x000fea0003800000 */
.L_x_54308:
        /* <DEDUP_REMOVED lines=16> */
.L_x_54314:
[----:B------:R-:W-:Y:S05]  /*15590*/  BSYNC B2 ;  /* 0x0000000000027941 */ /* 0x000fea0003800000 */
.L_x_54313:
        /* <DEDUP_REMOVED lines=44> */
.L_x_54312:
[----:B------:R-:W-:Y:S05]  /*15860*/  BSYNC B1 ;  /* 0x0000000000017941 */ /* 0x000fea0003800000 */
.L_x_54311:
        /* <DEDUP_REMOVED lines=21> */
.L_x_54316:
[----:B------:R-:W-:Y:S02]  /*159c0*/  MOV R8, R6 ;  /* 0x0000000600087202 */ /* 0x000fe40000000f00 */
.L_x_54317:
[----:B------:R-:W-:Y:S05]  /*159d0*/  BSYNC B1 ;  /* 0x0000000000017941 */ /* 0x000fea0003800000 */
.L_x_54315:
        /* <DEDUP_REMOVED lines=16> */
.L_x_54321:
[----:B------:R-:W-:Y:S05]  /*15ae0*/  BSYNC B2 ;  /* 0x0000000000027941 */ /* 0x000fea0003800000 */
.L_x_54320:
        /* <DEDUP_REMOVED lines=44> */
.L_x_54319:
[----:B------:R-:W-:Y:S05]  /*15db0*/  BSYNC B1 ;  /* 0x0000000000017941 */ /* 0x000fea0003800000 */
.L_x_54318:
        /* <DEDUP_REMOVED lines=21> */
.L_x_54323:
[----:B------:R-:W-:Y:S02]  /*15f10*/  MOV R8, R6 ;  /* 0x0000000600087202 */ /* 0x000fe40000000f00 */
.L_x_54324:
[----:B------:R-:W-:Y:S05]  /*15f20*/  BSYNC B1 ;  /* 0x0000000000017941 */ /* 0x000fea0003800000 */
.L_x_54322:
        /* <DEDUP_REMOVED lines=16> */
.L_x_54328:
[----:B------:R-:W-:Y:S05]  /*16030*/  BSYNC B2 ;  /* 0x0000000000027941 */ /* 0x000fea0003800000 */
.L_x_54327:
        /* <DEDUP_REMOVED lines=44> */
.L_x_54326:
[----:B------:R-:W-:Y:S05]  /*16300*/  BSYNC B1 ;  /* 0x0000000000017941 */ /* 0x000fea0003800000 */
.L_x_54325:
        /* <DEDUP_REMOVED lines=21> */
.L_x_54330:
[----:B------:R-:W-:Y:S02]  /*16460*/  MOV R14, R6 ;  /* 0x00000006000e7202 */ /* 0x000fe40000000f00 */
.L_x_54331:
[----:B------:R-:W-:Y:S05]  /*16470*/  BSYNC B1 ;  /* 0x0000000000017941 */ /* 0x000fea0003800000 */
.L_x_54329:
        /* <DEDUP_REMOVED lines=16> */
.L_x_54335:
[----:B------:R-:W-:Y:S05]  /*16580*/  BSYNC B2 ;  /* 0x0000000000027941 */ /* 0x000fea0003800000 */
.L_x_54334:
        /* <DEDUP_REMOVED lines=44> */
.L_x_54333:
[----:B------:R-:W-:Y:S05]  /*16850*/  BSYNC B1 ;  /* 0x0000000000017941 */ /* 0x000fea0003800000 */
.L_x_54332:
        /* <DEDUP_REMOVED lines=21> */
.L_x_54337:
[----:B------:R-:W-:Y:S02]  /*169b0*/  MOV R8, R6 ;  /* 0x0000000600087202 */ /* 0x000fe40000000f00 */
.L_x_54338:
[----:B------:R-:W-:Y:S05]  /*169c0*/  BSYNC B1 ;  /* 0x0000000000017941 */ /* 0x000fea0003800000 */
.L_x_54336:
        /* <DEDUP_REMOVED lines=16> */
.L_x_54342:
[----:B------:R-:W-:Y:S05]  /*16ad0*/  BSYNC B2 ;  /* 0x0000000000027941 */ /* 0x000fea0003800000 */
.L_x_54341:
        /* <DEDUP_REMOVED lines=44> */
.L_x_54340:
[----:B------:R-:W-:Y:S05]  /*16da0*/  BSYNC B1 ;  /* 0x0000000000017941 */ /* 0x000fea0003800000 */
.L_x_54339:
        /* <DEDUP_REMOVED lines=21> */
.L_x_54344:
[----:B------:R-:W-:Y:S02]  /*16f00*/  MOV R8, R6 ;  /* 0x0000000600087202 */ /* 0x000fe40000000f00 */
.L_x_54345:
[----:B------:R-:W-:Y:S05]  /*16f10*/  BSYNC B1 ;  /* 0x0000000000017941 */ /* 0x000fea0003800000 */
.L_x_54343:
        /* <DEDUP_REMOVED lines=16> */
.L_x_54349:
[----:B------:R-:W-:Y:S05]  /*17020*/  BSYNC B2 ;  /* 0x0000000000027941 */ /* 0x000fea0003800000 */
.L_x_54348:
        /* <DEDUP_REMOVED lines=44> */
.L_x_54347:
[----:B------:R-:W-:Y:S05]  /*172f0*/  BSYNC B1 ;  /* 0x0000000000017941 */ /* 0x000fea0003800000 */
.L_x_54346:
        /* <DEDUP_REMOVED lines=22> */
.L_x_54351:
[----:B------:R-:W-:Y:S02]  /*17460*/  MOV R10, R6 ;  /* 0x00000006000a7202 */ /* 0x000fe40000000f00 */
.L_x_54352:
[----:B------:R-:W-:Y:S05]  /*17470*/  BSYNC B1 ;  /* 0x0000000000017941 */ /* 0x000fea0003800000 */
.L_x_54350:
        /* <DEDUP_REMOVED lines=19> */
.L_x_54356:
[----:B------:R-:W-:Y:S05]  /*175b0*/  BSYNC B2 ;  /* 0x0000000000027941 */ /* 0x000fea0003800000 */
.L_x_54355:
        /* <DEDUP_REMOVED lines=44> */
.L_x_54354:
[----:B------:R-:W-:Y:S05]  /*17880*/  BSYNC B1 ;  /* 0x0000000000017941 */ /* 0x000fea0003800000 */
.L_x_54353:
        /* <DEDUP_REMOVED lines=51> */
.L_x_54358:
[----:B------:R-:W-:Y:S02]  /*17bc0*/  MOV R225, R6 ;  /* 0x0000000600e17202 */ /* 0x000fe40000000f00 */
.L_x_54359:
[----:B------:R-:W-:Y:S05]  /*17bd0*/  BSYNC B1 ;  /* 0x0000000000017941 */ /* 0x000fea0003800000 */
.L_x_54357:
        /* <DEDUP_REMOVED lines=16> */
.L_x_54363:
[----:B------:R-:W-:Y:S05]  /*17ce0*/  BSYNC B2 ;  /* 0x0000000000027941 */ /* 0x000fea0003800000 */
.L_x_54362:
        /* <DEDUP_REMOVED lines=44> */
.L_x_54361:
[----:B------:R-:W-:Y:S05]  /*17fb0*/  BSYNC B1 ;  /* 0x0000000000017941 */ /* 0x000fea0003800000 */
.L_x_54360:
        /* <DEDUP_REMOVED lines=23> */
.L_x_54365:
[----:B------:R-:W-:Y:S02]  /*18130*/  MOV R13, R6 ;  /* 0x00000006000d7202 */ /* 0x000fe40000000f00 */
.L_x_54366:
[----:B------:R-:W-:Y:S05]  /*18140*/  BSYNC B1 ;  /* 0x0000000000017941 */ /* 0x000fea0003800000 */
.L_x_54364:
        /* <DEDUP_REMOVED lines=16> */
.L_x_54370:
[----:B------:R-:W-:Y:S05]  /*18250*/  BSYNC B2 ;  /* 0x0000000000027941 */ /* 0x000fea0003800000 */
.L_x_54369:
        /* <DEDUP_REMOVED lines=44> */
.L_x_54368:
[----:B------:R-:W-:Y:S05]  /*18520*/  BSYNC B1 ;  /* 0x0000000000017941 */ /* 0x000fea0003800000 */
.L_x_54367:
        /* <DEDUP_REMOVED lines=21> */
.L_x_54372:
[----:B------:R-:W-:Y:S02]  /*18680*/  MOV R8, R6 ;  /* 0x0000000600087202 */ /* 0x000fe40000000f00 */
.L_x_54373:
[----:B------:R-:W-:Y:S05]  /*18690*/  BSYNC B1 ;  /* 0x0000000000017941 */ /* 0x000fea0003800000 */
.L_x_54371:
        /* <DEDUP_REMOVED lines=16> */
.L_x_54377:
[----:B------:R-:W-:Y:S05]  /*187a0*/  BSYNC B2 ;  /* 0x0000000000027941 */ /* 0x000fea0003800000 */
.L_x_54376:
        /* <DEDUP_REMOVED lines=44> */
.L_x_54375:
[----:B------:R-:W-:Y:S05]  /*18a70*/  BSYNC B1 ;  /* 0x0000000000017941 */ /* 0x000fea0003800000 */
.L_x_54374:
        /* <DEDUP_REMOVED lines=21> */
.L_x_54379:
[----:B------:R-:W-:Y:S02]  /*18bd0*/  MOV R8, R6 ;  /* 0x0000000600087202 */ /* 0x000fe40000000f00 */
.L_x_54380:
[----:B------:R-:W-:Y:S05]  /*18be0*/  BSYNC B1 ;  /* 0x0000000000017941 */ /* 0x000fea0003800000 */
.L_x_54378:
        /* <DEDUP_REMOVED lines=16> */
.L_x_54384:
[----:B------:R-:W-:Y:S05]  /*18cf0*/  BSYNC B2 ;  /* 0x0000000000027941 */ /* 0x000fea0003800000 */
.L_x_54383:
        /* <DEDUP_REMOVED lines=44> */
.L_x_54382:
[----:B------:R-:W-:Y:S05]  /*18fc0*/  BSYNC B1 ;  /* 0x0000000000017941 */ /* 0x000fea0003800000 */
.L_x_54381:
        /* <DEDUP_REMOVED lines=21> */
.L_x_54386:
[----:B------:R-:W-:Y:S02]  /*19120*/  MOV R8, R6 ;  /* 0x0000000600087202 */ /* 0x000fe40000000f00 */
.L_x_54387:
[----:B------:R-:W-:Y:S05]  /*19130*/  BSYNC B1 ;  /* 0x0000000000017941 */ /* 0x000fea0003800000 */
.L_x_54385:
        /* <DEDUP_REMOVED lines=16> */
.L_x_54391:
[----:B------:R-:W-:Y:S05]  /*19240*/  BSYNC B2 ;  /* 0x0000000000027941 */ /* 0x000fea0003800000 */
.L_x_54390:
        /* <DEDUP_REMOVED lines=44> */
.L_x_54389:
[----:B------:R-:W-:Y:S05]  /*19510*/  BSYNC B1 ;  /* 0x0000000000017941 */ /* 0x000fea0003800000 */
.L_x_54388:
        /* <DEDUP_REMOVED lines=21> */
.L_x_54393:
[----:B------:R-:W-:Y:S02]  /*19670*/  MOV R9, R6 ;  /* 0x0000000600097202 */ /* 0x000fe40000000f00 */
.L_x_54394:
[----:B------:R-:W-:Y:S05]  /*19680*/  BSYNC B1 ;  /* 0x0000000000017941 */ /* 0x000fea0003800000 */
.L_x_54392:
        /* <DEDUP_REMOVED lines=16> */
.L_x_54398:
[----:B------:R-:W-:Y:S05]  /*19790*/  BSYNC B2 ;  /* 0x0000000000027941 */ /* 0x000fea0003800000 */
.L_x_54397:
        /* <DEDUP_REMOVED lines=44> */
.L_x_54396:
[----:B------:R-:W-:Y:S05]  /*19a60*/  BSYNC B1 ;  /* 0x0000000000017941 */ /* 0x000fea0003800000 */
.L_x_54395:
        /* <DEDUP_REMOVED lines=21> */
.L_x_54400:
[----:B------:R-:W-:Y:S02]  /*19bc0*/  MOV R10, R6 ;  /* 0x00000006000a7202 */ /* 0x000fe40000000f00 */
.L_x_54401:
[----:B------:R-:W-:Y:S05]  /*19bd0*/  BSYNC B1 ;  /* 0x0000000000017941 */ /* 0x000fea0003800000 */
.L_x_54399:
        /* <DEDUP_REMOVED lines=16> */
.L_x_54405:
[----:B------:R-:W-:Y:S05]  /*19ce0*/  BSYNC B2 ;  /* 0x0000000000027941 */ /* 0x000fea0003800000 */
.L_x_54404:
        /* <DEDUP_REMOVED lines=44> */
.L_x_54403:
[----:B------:R-:W-:Y:S05]  /*19fb0*/  BSYNC B1 ;  /* 0x0000000000017941 */ /* 0x000fea0003800000 */
.L_x_54402:
        /* <DEDUP_REMOVED lines=22> */
.L_x_54407:
[----:B------:R-:W-:Y:S02]  /*1a120*/  MOV R224, R6 ;  /* 0x0000000600e07202 */ /* 0x000fe40000000f00 */
.L_x_54408:
[----:B------:R-:W-:Y:S05]  /*1a130*/  BSYNC B1 ;  /* 0x0000000000017941 */ /* 0x000fea0003800000 */
.L_x_54406:
        /* <DEDUP_REMOVED lines=19> */
.L_x_54412:
[----:B------:R-:W-:Y:S05]  /*1a270*/  BSYNC B2 ;  /* 0x0000000000027941 */ /* 0x000fea0003800000 */
.L_x_54411:
        /* <DEDUP_REMOVED lines=44> */
.L_x_54410:
[----:B------:R-:W-:Y:S05]  /*1a540*/  BSYNC B1 ;  /* 0x0000000000017941 */ /* 0x000fea0003800000 */
.L_x_54409:
[----:B------:R0:W1:Y:S01]  /*1a550*/  I2F.U32 R227, R224 ;  /* 0x000000e000e37306 */ /* 0x0000620000201000 */
[----:B------:R-:W-:Y:S01]  /*1a560*/  HADD2.F32 R11, -RZ, R11.H1_H1 ;  /* 0x3000000bff0b7230 */ /* 0x000fe20000004100 */
[----:B------:R-:W-:Y:S02]  /*1a570*/  SEL R226, RZ, 0x10000, P5 ;  /* 0x00010000ffe27807 */ /* 0x000fe40002800000 */
[----:B------:R-:W-:Y:S02]  /*1a580*/  SEL R225, RZ, 0x100, P4 ;  /* 0x00000100ffe17807 */ /* 0x000fe40002000000 */
        /* <DEDUP_REMOVED lines=47> */
.L_x_54414:
[----:B0-----:R-:W-:Y:S02]  /*1a880*/  MOV R239, R6 ;  /* 0x0000000600ef7202 */ /* 0x001fe40000000f00 */
.L_x_54415:
[----:B------:R-:W-:Y:S05]  /*1a890*/  BSYNC B1 ;  /* 0x0000000000017941 */ /* 0x000fea0003800000 */
.L_x_54413:
        /* <DEDUP_REMOVED lines=16> */
.L_x_54419:
[----:B------:R-:W-:Y:S05]  /*1a9a0*/  BSYNC B2 ;  /* 0x0000000000027941 */ /* 0x000fea0003800000 */
.L_x_54418:
        /* <DEDUP_REMOVED lines=44> */
.L_x_54417:
[----:B------:R-:W-:Y:S05]  /*1ac70*/  BSYNC B1 ;  /* 0x0000000000017941 */ /* 0x000fea0003800000 */
.L_x_54416:
        /* <DEDUP_REMOVED lines=23> */
.L_x_54421:
[----:B------:R-:W-:Y:S02]  /*1adf0*/  MOV R225, R6 ;  /* 0x0000000600e17202 */ /* 0x000fe40000000f00 */
.L_x_54422:
[----:B------:R-:W-:Y:S05]  /*1ae00*/  BSYNC B1 ;  /* 0x0000000000017941 */ /* 0x000fea0003800000 */
.L_x_54420:
        /* <DEDUP_REMOVED lines=16> */
.L_x_54426:
[----:B------:R-:W-:Y:S05]  /*1af10*/  BSYNC B2 ;  /* 0x0000000000027941 */ /* 0x000fea0003800000 */
.L_x_54425:
        /* <DEDUP_REMOVED lines=44> */
.L_x_54424:
[----:B------:R-:W-:Y:S05]  /*1b1e0*/  BSYNC B1 ;  /* 0x0000000000017941 */ /* 0x000fea0003800000 */
.L_x_54423:
        /* <DEDUP_REMOVED lines=21> */
.L_x_54428:
[----:B------:R-:W-:Y:S02]  /*1b340*/  MOV R226, R6 ;  /* 0x0000000600e27202 */ /* 0x000fe40000000f00 */
.L_x_54429:
[----:B------:R-:W-:Y:S05]  /*1b350*/  BSYNC B1 ;  /* 0x0000000000017941 */ /* 0x000fea0003800000 */
.L_x_54427:
        /* <DEDUP_REMOVED lines=16> */
.L_x_54433:
[----:B------:R-:W-:Y:S05]  /*1b460*/  BSYNC B2 ;  /* 0x0000000000027941 */ /* 0x000fea0003800000 */
.L_x_54432:
        /* <DEDUP_REMOVED lines=44> */
.L_x_54431:
[----:B------:R-:W-:Y:S05]  /*1b730*/  BSYNC B1 ;  /* 0x0000000000017941 */ /* 0x000fea0003800000 */
.L_x_54430:
        /* <DEDUP_REMOVED lines=21> */
.L_x_54435:
[----:B------:R-:W-:Y:S02]  /*1b890*/  MOV R227, R6 ;  /* 0x0000000600e37202 */ /* 0x000fe40000000f00 */
.L_x_54436:
[----:B------:R-:W-:Y:S05]  /*1b8a0*/  BSYNC B1 ;  /* 0x0000000000017941 */ /* 0x000fea0003800000 */
.L_x_54434:
        /* <DEDUP_REMOVED lines=16> */
.L_x_54440:
[----:B------:R-:W-:Y:S05]  /*1b9b0*/  BSYNC B2 ;  /* 0x0000000000027941 */ /* 0x000fea0003800000 */
.L_x_54439:
        /* <DEDUP_REMOVED lines=44> */
.L_x_54438:
[----:B------:R-:W-:Y:S05]  /*1bc80*/  BSYNC B1 ;  /* 0x0000000000017941 */ /* 0x000fea0003800000 */
.L_x_54437:
        /* <DEDUP_REMOVED lines=21> */
.L_x_54442:
[----:B------:R-:W-:Y:S02]  /*1bde0*/  MOV R228, R6 ;  /* 0x0000000600e47202 */ /* 0x000fe40000000f00 */
.L_x_54443:
[----:B------:R-:W-:Y:S05]  /*1bdf0*/  BSYNC B1 ;  /* 0x0000000000017941 */ /* 0x000fea0003800000 */
.L_x_54441:
        /* <DEDUP_REMOVED lines=16> */
.L_x_54447:
[----:B------:R-:W-:Y:S05]  /*1bf00*/  BSYNC B2 ;  /* 0x0000000000027941 */ /* 0x000fea0003800000 */
.L_x_54446:
        /* <DEDUP_REMOVED lines=44> */
.L_x_54445:
[----:B------:R-:W-:Y:S05]  /*1c1d0*/  BSYNC B1 ;  /* 0x0000000000017941 */ /* 0x000fea0003800000 */
.L_x_54444:
        /* <DEDUP_REMOVED lines=21> */
.L_x_54449:
[----:B------:R-:W-:Y:S02]  /*1c330*/  MOV R229, R6 ;  /* 0x0000000600e57202 */ /* 0x000fe40000000f00 */
.L_x_54450:
[----:B------:R-:W-:Y:S05]  /*1c340*/  BSYNC B1 ;  /* 0x0000000000017941 */ /* 0x000fea0003800000 */
.L_x_54448:
        /* <DEDUP_REMOVED lines=16> */
.L_x_54454:
[----:B------:R-:W-:Y:S05]  /*1c450*/  BSYNC B2 ;  /* 0x0000000000027941 */ /* 0x000fea0003800000 */
.L_x_54453:
        /* <DEDUP_REMOVED lines=44> */
.L_x_54452:
[----:B------:R-:W-:Y:S05]  /*1c720*/  BSYNC B1 ;  /* 0x0000000000017941 */ /* 0x000fea0003800000 */
.L_x_54451:
        /* <DEDUP_REMOVED lines=21> */
.L_x_54456:
[----:B------:R-:W-:Y:S02]  /*1c880*/  MOV R230, R6 ;  /* 0x0000000600e67202 */ /* 0x000fe40000000f00 */
.L_x_54457:
[----:B------:R-:W-:Y:S05]  /*1c890*/  BSYNC B1 ;  /* 0x0000000000017941 */ /* 0x000fea0003800000 */
.L_x_54455:
        /* <DEDUP_REMOVED lines=16> */
.L_x_54461:
[----:B------:R-:W-:Y:S05]  /*1c9a0*/  BSYNC B2 ;  /* 0x0000000000027941 */ /* 0x000fea0003800000 */
.L_x_54460:
        /* <DEDUP_REMOVED lines=44> */
.L_x_54459:
[----:B------:R-:W-:Y:S05]  /*1cc70*/  BSYNC B1 ;  /* 0x0000000000017941 */ /* 0x000fea0003800000 */
.L_x_54458:
        /* <DEDUP_REMOVED lines=22> */
.L_x_54463:
[----:B------:R-:W-:Y:S02]  /*1cde0*/  MOV R244, R6 ;  /* 0x0000000600f47202 */ /* 0x000fe40000000f00 */
.L_x_54464:
[----:B------:R-:W-:Y:S05]  /*1cdf0*/  BSYNC B1 ;  /* 0x0000000000017941 */ /* 0x000fea0003800000 */
.L_x_54462:
        /* <DEDUP_REMOVED lines=19> */
.L_x_54468:
[----:B------:R-:W-:Y:S05]  /*1cf30*/  BSYNC B2 ;  /* 0x0000000000027941 */ /* 0x000fea0003800000 */
.L_x_54467:
        /* <DEDUP_REMOVED lines=44> */
.L_x_54466:
[----:B------:R-:W-:Y:S05]  /*1d200*/  BSYNC B1 ;  /* 0x0000000000017941 */ /* 0x000fea0003800000 */
.L_x_54465:
[----:B------:R-:W0:Y:S01]  /*1d210*/  I2F.U32 R238, R244 ;  /* 0x000000f400ee7306 */ /* 0x000e220000201000 */
[----:B------:R-:W-:Y:S01]  /*1d220*/  HADD2.F32 R231, -RZ, R231.H1_H1 ;  /* 0x300000e7ffe77230 */ /* 0x000fe20000004100 */
[----:B------:R-:W-:Y:S01]  /*1d230*/  LOP3.LUT R0, R0, 0xffffffef, RZ, 0xc0, !PT ;  /* 0xffffffef00007812 */ /* 0x000fe200078ec0ff */
[----:B------:R-:W-:-:S03]  /*1d240*/  IMAD.MOV.U32 R241, RZ, RZ, 0x8 ;  /* 0x00000008fff17424 */ /* 0x000fc600078e00ff */
        /* <DEDUP_REMOVED lines=117> */
.L_x_54473:
        /* <DEDUP_REMOVED lines=180> */
.L_x_54474:
        /* <DEDUP_REMOVED lines=51> */
[----:B------:R-:W-:-:S03]  /*1e810*/  F2FP.PACK_AB R72, R77, R72 ;  /* 0x000000484d48723e */ /* 0x000fc600000000ff */
        /* <DEDUP_REMOVED lines=20> */
[----:B------:R-:W-:Y:S02]  /*1e960*/  F2FP.PACK_AB R74, R73, R74 ;  /* 0x0000004a494a723e */ /* 0x000fe400000000ff */
[----:B------:R-:W-:-:S02]  /*1e970*/  F2FP.PACK_AB R73, R79, R78 ;  /* 0x0000004e4f49723e */ /* 0x000fc400000000ff */
        /* <DEDUP_REMOVED lines=17> */
[----:B------:R-:W-:Y:S01]  /*1ea90*/  F2FP.PACK_AB R67, R67, R66 ;  /* 0x000000424343723e */ /* 0x000fe200000000ff */
        /* <DEDUP_REMOVED lines=10> */
[----:B------:R-:W-:Y:S01]  /*1eb40*/  F2FP.PACK_AB R66, R65, R66 ;  /* 0x000000424142723e */ /* 0x000fe200000000ff */
[----:B------:R-:W5:Y:S01]  /*1eb50*/  LDL R242, [R1+0xfc] ;  /* 0x0000fc0001f27983 */ /* 0x000f620000100800 */
[----:B------:R-:W-:Y:S01]  /*1eb60*/  F2FP.PACK_AB R64, R69, R64 ;  /* 0x000000404540723e */ /* 0x000fe200000000ff */
[----:B------:R-:W-:Y:S01]  /*1eb70*/  IMAD.WIDE.U32 R68, R238, R68, c[0x0][0x208] ;  /* 0x00008200ee447625 */ /* 0x000fe200078e0044 */
[----:B------:R-:W-:Y:S01]  /*1eb80*/  F2FP.PACK_AB R65, R71, R70 ;  /* 0x000000464741723e */ /* 0x000fe200000000ff */
        /* <DEDUP_REMOVED lines=85> */
[----:B------:R-:W-:Y:S01]  /*1f0e0*/  F2FP.PACK_AB R10, R8, R10 ;  /* 0x0000000a080a723e */ /* 0x000fe200000000ff */
[----:B------:R-:W-:Y:S02]  /*1f0f0*/  FMUL.FTZ R8, R237, R60 ;  /* 0x0000003ced087220 */ /* 0x000fe40000410000 */
[----:B------:R-:W2:Y:S01]  /*1f100*/  LDL R60, [R1+0x8c] ;  /* 0x00008c00013c7983 */ /* 0x000ea20000100800 */
[----:B---3--:R-:W-:Y:S02]  /*1f110*/  FFMA.FTZ R11, R247, R11, R202 ;  /* 0x0000000bf70b7223 */ /* 0x008fe400000100ca */
[----:B-----5:R-:W-:Y:S02]  /*1f120*/  FFMA.FTZ R9, R242, R9, R203 ;  /* 0x00000009f2097223 */ /* 0x020fe400000100cb */
[----:B------:R-:W3:Y:S03]  /*1f130*/  LDL R242, [R1+0xc0] ;  /* 0x0000c00001f27983 */ /* 0x000ee60000100800 */
[----:B------:R-:W-:Y:S01]  /*1f140*/  F2FP.PACK_AB R11, R9, R11 ;  /* 0x0000000b090b723e */ /* 0x000fe200000000ff */
[----:B------:R-:W-:-:S02]  /*1f150*/  FMUL.FTZ R9, R237, R61 ;  /* 0x0000003ded097220 */ /* 0x000fc40000410000 */
[----:B------:R-:W5:Y:S01]  /*1f160*/  LDL R61, [R1+0x74] ;  /* 0x00007400013d7983 */ /* 0x000f620000100800 */
[----:B----4-:R-:W-:Y:S02]  /*1f170*/  FFMA.FTZ R8, R246, R8, R204 ;  /* 0x00000008f6087223 */ /* 0x010fe400000100cc */
[----:B------:R-:W-:Y:S02]  /*1f180*/  FFMA.FTZ R13, R243, R13, R207 ;  /* 0x0000000df30d7223 */ /* 0x000fe400000100cf */
[----:B------:R-:W-:Y:S02]  /*1f190*/  FFMA.FTZ R16, R245, R9, R205 ;  /* 0x00000009f5107223 */ /* 0x000fe400000100cd */
[----:B------:R-:W-:Y:S02]  /*1f1a0*/  FFMA.FTZ R14, R18, R14, R194 ;  /* 0x0000000e120e7223 */ /* 0x000fe400000100c2 */
[----:B------:R-:W-:Y:S01]  /*1f1b0*/  FFMA.FTZ R9, R244, R12, R206 ;  /* 0x0000000cf4097223 */ /* 0x000fe200000100ce */
[----:B------:R-:W-:Y:S01]  /*1f1c0*/  F2FP.PACK_AB R8, R16, R8 ;  /* 0x000000081008723e */ /* 0x000fe200000000ff */
[----:B------:R-:W-:-:S02]  /*1f1d0*/  FMUL.FTZ R16, R237, R55 ;  /* 0x00000037ed107220 */ /* 0x000fc40000410000 */
[----:B------:R-:W-:Y:S01]  /*1f1e0*/  FFMA.FTZ R15, R17, R15, R195 ;  /* 0x0000000f110f7223 */ /* 0x000fe200000100c3 */
[----:B------:R-:W-:Y:S01]  /*1f1f0*/  F2FP.PACK_AB R9, R13, R9 ;  /* 0x000000090d09723e */ /* 0x000fe200000000ff */
[----:B------:R-:W-:Y:S01]  /*1f200*/  FMUL.FTZ R12, R237, R52 ;  /* 0x00000034ed0c7220 */ /* 0x000fe20000410000 */
[----:B------:R-:W4:Y:S02]  /*1f210*/  LDL R55, [R1+0x38] ;  /* 0x0000380001377983 */ /* 0x000f240000100800 */
[----:B------:R-:W-:Y:S01]  /*1f220*/  F2FP.PACK_AB R15, R15, R14 ;  /* 0x0000000e0f0f723e */ /* 0x000fe200000000ff */
        /* <DEDUP_REMOVED lines=14> */
[----:B------:R-:W-:Y:S01]  /*1f310*/  F2FP.PACK_AB R14, R18, R14 ;  /* 0x0000000e120e723e */ /* 0x000fe200000000ff */
[C---:B------:R-:W-:Y:S01]  /*1f320*/  FMUL.FTZ R18, R237.reuse, R46 ;  /* 0x0000002eed127220 */ /* 0x040fe20000410000 */
[----:B------:R-:W-:Y:S01]  /*1f330*/  F2FP.PACK_AB R13, R16, R19 ;  /* 0x00000013100d723e */ /* 0x000fe200000000ff */
        /* <DEDUP_REMOVED lines=37> */
[----:B------:R-:W-:Y:S01]  /*1f590*/  F2FP.PACK_AB R19, R20, R22 ;  /* 0x000000161413723e */ /* 0x000fe200000000ff */
[C---:B------:R-:W-:Y:S02]  /*1f5a0*/  FMUL.FTZ R22, R237.reuse, R34 ;  /* 0x00000022ed167220 */ /* 0x040fe40000410000 */
[----:B------:R-:W-:-:S02]  /*1f5b0*/  FMUL.FTZ R20, R237, R38 ;  /* 0x00000026ed147220 */ /* 0x000fc40000410000 */
[----:B------:R-:W-:Y:S01]  /*1f5c0*/  FMUL.FTZ R34, R237, R36 ;  /* 0x00000024ed227220 */ /* 0x000fe20000410000 */
[----:B------:R-:W-:Y:S01]  /*1f5d0*/  IADD3 R36, R2, 0x80, RZ ;  /* 0x0000008002247810 */ /* 0x000fe20007ffe0ff */
[----:B---3--:R-:W-:-:S05]  /*1f5e0*/  FFMA.FTZ R12, R242, R12, R196 ;  /* 0x0000000cf20c7223 */ /* 0x008fca00000100c4 */
[----:B------:R-:W-:Y:S01]  /*1f5f0*/  F2FP.PACK_AB R12, R17, R12 ;  /* 0x0000000c110c723e */ /* 0x000fe200000000ff */
[----:B------:R-:W-:Y:S02]  /*1f600*/  FMUL.FTZ R17, R237, R45 ;  /* 0x0000002ded117220 */ /* 0x000fe40000410000 */
[----:B-----5:R-:W-:Y:S02]  /*1f610*/  FFMA.FTZ R21, R61, R21, R185 ;  /* 0x000000153d157223 */ /* 0x020fe400000100b9 */
[----:B------:R-:W-:Y:S01]  /*1f620*/  FFMA.FTZ R41, R59, R17, R189 ;  /* 0x000000113b297223 */ /* 0x000fe200000100bd */
[----:B------:R-:W-:Y:S01]  /*1f630*/  F2FP.PACK_AB R17, R40, R23 ;  /* 0x000000172811723e */ /* 0x000fe200000000ff */
[----:B------:R-:W-:Y:S01]  /*1f640*/  FMUL.FTZ R23, R237, R35 ;  /* 0x00000023ed177220 */ /* 0x000fe20000410000 */
[----:B------:R-:W-:Y:S01]  /*1f650*/  F2FP.PACK_AB R18, R21, R18 ;  /* 0x000000121512723e */ /* 0x000fe200000000ff */
[C---:B------:R-:W-:Y:S02]  /*1f660*/  FMUL.FTZ R21, R237.reuse, R39 ;  /* 0x00000027ed157220 */ /* 0x040fe40000410000 */
[----:B------:R-:W-:-:S02]  /*1f670*/  FMUL.FTZ R35, R237, R37 ;  /* 0x00000025ed237220 */ /* 0x000fc40000410000 */
[----:B------:R-:W-:Y:S02]  /*1f680*/  FFMA.FTZ R21, R50, R21, R183 ;  /* 0x0000001532157223 */ /* 0x000fe400000100b7 */
[----:B----4-:R-:W-:Y:S02]  /*1f690*/  FFMA.FTZ R22, R55, R22, R178 ;  /* 0x0000001637167223 */ /* 0x010fe400000100b2 */
[----:B------:R-:W-:Y:S02]  /*1f6a0*/  FFMA.FTZ R32, R52, R32, R176 ;  /* 0x0000002034207223 */ /* 0x000fe400000100b0 */
[----:B------:R-:W-:Y:S02]  /*1f6b0*/  FFMA.FTZ R23, R54, R23, R179 ;  /* 0x0000001736177223 */ /* 0x000fe400000100b3 */
[----:B------:R-:W-:-:S03]  /*1f6c0*/  FFMA.FTZ R20, R53, R20, R182 ;  /* 0x0000001435147223 */ /* 0x000fc600000100b6 */
[----:B------:R-:W-:Y:S02]  /*1f6d0*/  F2FP.PACK_AB R23, R23, R22 ;  /* 0x000000161717723e */ /* 0x000fe400000000ff */
[----:B------:R-:W-:Y:S02]  /*1f6e0*/  F2FP.PACK_AB R22, R33, R32 ;  /* 0x000000202116723e */ /* 0x000fe400000000ff */
[----:B------:R-:W-:Y:S01]  /*1f6f0*/  F2FP.PACK_AB R21, R21, R20 ;  /* 0x000000141515723e */ /* 0x000fe200000000ff */
[----:B------:R-:W-:Y:S01]  /*1f700*/  FFMA.FTZ R20, R49, R34, R180 ;  /* 0x0000002231147223 */ /* 0x000fe200000100b4 */
[----:B------:R-:W-:Y:S01]  /*1f710*/  IADD3 R32, R2, 0x40, RZ ;  /* 0x0000004002207810 */ /* 0x000fe20007ffe0ff */
[----:B------:R-:W-:Y:S01]  /*1f720*/  FFMA.FTZ R35, R48, R35, R181 ;  /* 0x0000002330237223 */ /* 0x000fe200000100b5 */
[----:B------:R-:W-:Y:S01]  /*1f730*/  IADD3 R34, R2, 0x60, RZ ;  /* 0x0000006002227810 */ /* 0x000fe20007ffe0ff */
[----:B------:R-:W-:Y:S01]  /*1f740*/  IMAD.WIDE.U32 R36, R238, R36, c[0x0][0x208] ;  /* 0x00008200ee247625 */ /* 0x000fe200078e0024 */
[----:B------:R-:W-:-:S02]  /*1f750*/  F2FP.PACK_AB R16, R41, R16 ;  /* 0x000000102910723e */ /* 0x000fc400000000ff */
[----:B------:R-:W-:Y:S01]  /*1f760*/  F2FP.PACK_AB R20, R35, R20 ;  /* 0x000000142314723e */ /* 0x000fe200000000ff */
        /* <DEDUP_REMOVED lines=57> */
[----:B------:R-:W-:Y:S01]  /*1fb00*/  F2FP.PACK_AB R19, R21, R19 ;  /* 0x000000131513723e */ /* 0x000fe200000000ff */
[----:B------:R-:W-:Y:S01]  /*1fb10*/  FMUL.FTZ R50, R237, R224 ;  /* 0x000000e0ed327220 */ /* 0x000fe20000410000 */
[----:B------:R-:W-:Y:S01]  /*1fb20*/  F2FP.PACK_AB R16, R20, R16 ;  /* 0x000000101410723e */ /* 0x000fe200000000ff */
[----:B------:R-:W-:Y:S01]  /*1fb30*/  FFMA.FTZ R21, R126, R59, R150 ;  /* 0x0000003b7e157223 */ /* 0x000fe20000010096 */
[----:B------:R-:W-:Y:S01]  /*1fb40*/  F2FP.PACK_AB R17, R23, R17 ;  /* 0x000000111711723e */ /* 0x000fe200000000ff */
[----:B------:R-:W-:Y:S01]  /*1fb50*/  FFMA.FTZ R27, R127, R60, R151 ;  /* 0x0000003c7f1b7223 */ /* 0x000fe20000010097 */
[----:B------:R-:W-:Y:S02]  /*1fb60*/  F2FP.PACK_AB R22, R26, R22 ;  /* 0x000000161a16723e */ /* 0x000fe400000000ff */
[----:B------:R-:W-:Y:S02]  /*1fb70*/  IADD3 R20, R2, 0x120, RZ ;  /* 0x0000012002147810 */ /* 0x000fe40007ffe0ff */
[----:B------:R-:W-:-:S02]  /*1fb80*/  F2FP.PACK_AB R23, R25, R24 ;  /* 0x000000181917723e */ /* 0x000fc400000000ff */
[C---:B------:R-:W-:Y:S02]  /*1fb90*/  IADD3 R26, R2.reuse, 0xc0, RZ ;  /* 0x000000c0021a7810 */ /* 0x040fe40007ffe0ff */
[C---:B------:R-:W-:Y:S02]  /*1fba0*/  IADD3 R28, R2.reuse, 0xe0, RZ ;  /* 0x000000e0021c7810 */ /* 0x040fe40007ffe0ff */
[----:B------:R-:W-:Y:S01]  /*1fbb0*/  IADD3 R25, R2, 0x100, RZ ;  /* 0x0000010002197810 */ /* 0x000fe20007ffe0ff */
[----:B------:R-:W-:Y:S01]  /*1fbc0*/  FFMA.FTZ R2, R124, R50, R148 ;  /* 0x000000327c027223 */ /* 0x000fe20000010094 */
[----:B------:R-:W-:Y:S01]  /*1fbd0*/  LEA R24, P0, R20, c[0x0][0x208], 0x4 ;  /* 0x0000820014187a11 */ /* 0x000fe200078020ff */
[----:B------:R-:W-:Y:S01]  /*1fbe0*/  FFMA.FTZ R32, R125, R51, R149 ;  /* 0x000000337d207223 */ /* 0x000fe20000010095 */
[----:B------:R-:W-:Y:S01]  /*1fbf0*/  F2FP.PACK_AB R21, R27, R21 ;  /* 0x000000151b15723e */ /* 0x000fe200000000ff */
[----:B------:R-:W-:-:S04]  /*1fc00*/  IMAD.WIDE.U32 R26, R238, R26, c[0x0][0x208] ;  /* 0x00008200ee1a7625 */ /* 0x000fc800078e001a */
[----:B------:R-:W-:-:S04]  /*1fc10*/  IMAD.WIDE.U32 R28, R238, R28, c[0x0][0x208] ;  /* 0x00008200ee1c7625 */ /* 0x000fc800078e001c */
[----:B------:R-:W-:Y:S01]  /*1fc20*/  IMAD.WIDE.U32 R30, R238, R25, c[0x0][0x208] ;  /* 0x00008200ee1e7625 */ /* 0x000fe200078e0019 */
        /* <DEDUP_REMOVED lines=9> */
.L_x_54471:
[----:B------:R-:W-:Y:S05]  /*1fcc0*/  BSYNC B0 ;  /* 0x0000000000007941 */ /* 0x000fea0003800000 */
.L_x_53908:
[----:B------:R-:W-:Y:S05]  /*1fcd0*/  EXIT ;  /* 0x000000000000794d */ /* 0x000fea0003800000 */
.L_x_54469:
[----:B------:R-:W-:Y:S01]  /*1fce0*/  IMAD.MOV.U32 R241, RZ, RZ, R239 ;  /* 0x000000fffff17224 */ /* 0x000fe200078e00ef */
[----:B------:R-:W-:Y:S01]  /*1fcf0*/  MOV R238, 0x1 ;  /* 0x0000000100ee7802 */ /* 0x000fe20000000f00 */
[----:B------:R-:W-:Y:S01]  /*1fd00*/  IMAD.MOV.U32 R242, RZ, RZ, 0x1f ;  /* 0x0000001ffff27424 */ /* 0x000fe200078e00ff */
[----:B------:R-:W-:Y:S02]  /*1fd10*/  MOV R237, 0xffffffff ;  /* 0xffffffff00ed7802 */ /* 0x000fe40000000f00 */
[----:B------:R-:W-:Y:S02]  /*1fd20*/  MOV R236, 0x1fd40 ;  /* 0x0001fd4000ec7802 */ /* 0x000fe40000000f00 */
[----:B------:R-:W-:Y:S05]  /*1fd30*/  CALL.REL.NOINC `($__internal_125_$__cuda_sm70_shflsync_bfly_p) ;  /* 0x00000dc000007944 */ /* 0x000fea0003c00000 */
[----:B-1----:R-:W-:Y:S05]  /*1fd40*/  BRA `(.L_x_54473) ;  /* 0xffffdc5000007947 */ /* 0x002fea000383ffff */
.L_x_54470:
[----:B------:R-:W-:Y:S01]  /*1fd50*/  HFMA2.MMA R238, -RZ, RZ, 0, 1.1920928955078125e-07 ;  /* 0x00000002ffee7435 */ /* 0x000fe200000001ff */
[----:B------:R-:W-:Y:S01]  /*1fd60*/  IMAD.MOV.U32 R241, RZ, RZ, R239 ;  /* 0x000000fffff17224 */ /* 0x000fe200078e00ef */
[----:B------:R-:W-:Y:S01]  /*1fd70*/  MOV R237, 0xffffffff ;  /* 0xffffffff00ed7802 */ /* 0x000fe20000000f00 */
[----:B------:R-:W-:Y:S01]  /*1fd80*/  IMAD.MOV.U32 R242, RZ, RZ, 0x1f ;  /* 0x0000001ffff27424 */ /* 0x000fe200078e00ff */
[----:B------:R-:W-:Y:S02]  /*1fd90*/  MOV R236, 0x1fdb0 ;  /* 0x0001fdb000ec7802 */ /* 0x000fe40000000f00 */
[----:B------:R-:W-:Y:S05]  /*1fda0*/  CALL.REL.NOINC `($__internal_125_$__cuda_sm70_shflsync_bfly_p) ;  /* 0x00000d5000007944 */ /* 0x000fea0003c00000 */
[----:B-1----:R-:W-:Y:S01]  /*1fdb0*/  FADD.FTZ R239, R239, R238 ;  /* 0x000000eeefef7221 */ /* 0x002fe20000010000 */
[----:B------:R-:W-:Y:S01]  /*1fdc0*/  HFMA2.MMA R242, -RZ, RZ, 0, 1.847743988037109375e-06 ;  /* 0x0000001ffff27435 */ /* 0x000fe200000001ff */
[----:B------:R-:W-:Y:S01]  /*1fdd0*/  IMAD.MOV.U32 R238, RZ, RZ, 0x4 ;  /* 0x00000004ffee7424 */ /* 0x000fe200078e00ff */
[----:B------:R-:W-:Y:S01]  /*1fde0*/  MOV R236, 0x1fe20 ;  /* 0x0001fe2000ec7802 */ /* 0x000fe20000000f00 */
[----:B------:R-:W-:Y:S01]  /*1fdf0*/  IMAD.MOV.U32 R237, RZ, RZ, -0x1 ;  /* 0xffffffffffed7424 */ /* 0x000fe200078e00ff */
[----:B------:R-:W-:-:S02]  /*1fe00*/  MOV R241, R239 ;  /* 0x000000ef00f17202 */ /* 0x000fc40000000f00 */
        /* <DEDUP_REMOVED lines=181> */
[----:B------:R-:W-:Y:S05]  /*20960*/  CALL.REL.NOINC `($__internal_125_$__cuda_sm70_shflsync_bfly_p) ;  /* 0x0000019000007944 */ /* 0x000fea0003c00000 */
[----:B-1----:R-:W-:Y:S01]  /*20970*/  FADD.FTZ R241, R241, R238 ;  /* 0x000000eef1f17221 */ /* 0x002fe20000010000 */
[----:B------:R-:W-:Y:S01]  /*20980*/  MOV R238, 0x2 ;  /* 0x0000000200ee7802 */ /* 0x000fe20000000f00 */
[----:B------:R-:W-:Y:S01]  /*20990*/  IMAD.MOV.U32 R242, RZ, RZ, 0x1f ;  /* 0x0000001ffff27424 */ /* 0x000fe200078e00ff */
[----:B------:R-:W-:Y:S02]  /*209a0*/  MOV R237, 0xffffffff ;  /* 0xffffffff00ed7802 */ /* 0x000fe40000000f00 */
[----:B------:R-:W-:Y:S02]  /*209b0*/  MOV R236, 0x209d0 ;  /* 0x000209d000ec7802 */ /* 0x000fe40000000f00 */
[----:B------:R-:W-:Y:S05]  /*209c0*/  CALL.REL.NOINC `($__internal_125_$__cuda_sm70_shflsync_bfly_p) ;  /* 0x0000013000007944 */ /* 0x000fea0003c00000 */
[----:B------:R-:W-:Y:S01]  /*209d0*/  HFMA2.MMA R242, -RZ, RZ, 0, 1.847743988037109375e-06 ;  /* 0x0000001ffff27435 */ /* 0x000fe200000001ff */
[----:B-1----:R-:W-:Y:S01]  /*209e0*/  FADD.FTZ R241, R241, R238 ;  /* 0x000000eef1f17221 */ /* 0x002fe20000010000 */
[----:B------:R-:W-:Y:S01]  /*209f0*/  MOV R236, 0x20a30 ;  /* 0x00020a3000ec7802 */ /* 0x000fe20000000f00 */
[----:B------:R-:W-:-:S02]  /*20a00*/  IMAD.MOV.U32 R238, RZ, RZ, 0x4 ;  /* 0x00000004ffee7424 */ /* 0x000fc400078e00ff */
        /* <DEDUP_REMOVED lines=11> */
[----:B------:R-:W-:Y:S02]  /*20ac0*/  IMAD.MOV.U32 R238, RZ, RZ, 0x10 ;  /* 0x00000010ffee7424 */ /* 0x000fe400078e00ff */
[----:B------:R-:W-:-:S02]  /*20ad0*/  IMAD.MOV.U32 R237, RZ, RZ, -0x1 ;  /* 0xffffffffffed7424 */ /* 0x000fc400078e00ff */
[----:B------:R-:W-:Y:S05]  /*20ae0*/  CALL.REL.NOINC `($__internal_125_$__cuda_sm70_shflsync_bfly_p) ;  /* 0x0000001000007944 */ /* 0x000fea0003c00000 */
[----:B-1----:R-:W-:Y:S05]  /*20af0*/  BRA `(.L_x_54474) ;  /* 0xffffd9e000007947 */ /* 0x002fea000383ffff */
        .weak           $__internal_125_$__cuda_sm70_shflsync_bfly_p
        .type           $__internal_125_$__cuda_sm70_shflsync_bfly_p,@function
        .size           $__internal_125_$__cuda_sm70_shflsync_bfly_p,(.L_x_71125 - $__internal_125_$__cuda_sm70_shflsync_bfly_p)
$__internal_125_$__cuda_sm70_shflsync_bfly_p:
[----:B------:R-:W-:Y:S04]  /*20b00*/  WARPSYNC R237 ;  /* 0x000000ed00007348 */ /* 0x000fe80003800000 */
[----:B------:R0:W1:Y:S02]  /*20b10*/  SHFL.BFLY PT, R238, R241, R238, R242 ;  /* 0x0c0000eef1ee7389 */ /* 0x00006400000e00f2 */
[----:B0-----:R-:W-:-:S04]  /*20b20*/  MOV R237, 0x0 ;  /* 0x0000000000ed7802 */ /* 0x001fc80000000f00 */
[----:B------:R-:W-:Y:S05]  /*20b30*/  RET.REL.NODEC R236 `(_ZN10layer_norm13ln_fwd_kernelINS_13Kernel_traitsIf6__halffS2_fjLj2560ELj1ELj4ELj1ELj16ENS_18Kernel_traits_baseILj2560EfS2_fS2_fjLj128EEEEELb1ELb1ELb0ELb1EEEvNS_9FwdParamsE) ;  /* 0xfffdf4c0ec007950 */ /* 0x000fea0003c3ffff */
.L_x_54475:
        /* <DEDUP_REMOVED lines=12> */
.L_x_71125:


//--------------------- .text._ZN10layer_norm13ln_fwd_kernelINS_13Kernel_traitsIf6__halffS2_fjLj2560ELj1ELj4ELj1ELj16ENS_18Kernel_traits_baseILj2560EfS2_fS2_fjLj128EEEEELb1ELb1ELb1ELb0EEEvNS_9FwdParamsE --------------------------
	.section	.text._ZN10layer_norm13ln_fwd_kernelINS_13Kernel_traitsIf6__halffS2_fjLj2560ELj1ELj4ELj1ELj16ENS_18Kernel_traits_baseILj2560EfS2_fS2_fjLj128EEEEELb1ELb1ELb1ELb0EEEvNS_9FwdParamsE,"ax",@progbits
	.sectioninfo	@"SHI_REGISTERS=255"
	.align	128
        .global         _ZN10layer_norm13ln_fwd_kernelINS_13Kernel_traitsIf6__halffS2_fjLj2560ELj1ELj4ELj1ELj16ENS_18Kernel_traits_baseILj2560EfS2_fS2_fjLj128EEEEELb1ELb1ELb1ELb0EEEvNS_9FwdParamsE
        .type           _ZN10layer_norm13ln_fwd_kernelINS_13Kernel_traitsIf6__halffS2_fjLj2560ELj1ELj4ELj1ELj16ENS_18Kernel_traits_baseILj2560EfS2_fS2_fjLj128EEEEELb1ELb1ELb1ELb0EEEvNS_9FwdParamsE,@function
        .size           _ZN10layer_norm13ln_fwd_kernelINS_13Kernel_traitsIf6__halffS2_fjLj2560ELj1ELj4ELj1ELj16ENS_18Kernel_traits_baseILj2560EfS2_fS2_fjLj128EEEEELb1ELb1ELb1ELb0EEEvNS_9FwdParamsE,(.L_x_71126 - _ZN10layer_norm13ln_fwd_kernelINS_13Kernel_traitsIf6__halffS2_fjLj2560ELj1ELj4ELj1ELj16ENS_18Kernel_traits_baseILj2560EfS2_fS2_fjLj128EEEEELb1ELb1ELb1ELb0EEEvNS_9FwdParamsE)
        .other          _ZN10layer_norm13ln_fwd_kernelINS_13Kernel_traitsIf6__halffS2_fjLj2560ELj1ELj4ELj1ELj16ENS_18Kernel_traits_baseILj2560EfS2_fS2_fjLj128EEEEELb1ELb1ELb1ELb0EEEvNS_9FwdParamsE,@"STO_CUDA_ENTRY STV_DEFAULT"
_ZN10layer_norm13ln_fwd_kernelINS_13Kernel_traitsIf6__halffS2_fjLj2560ELj1ELj4ELj1ELj16ENS_18Kernel_traits_baseILj2560EfS2_fS2_fjLj128EEEEELb1ELb1ELb1ELb0EEEvNS_9FwdParamsE:
.text._ZN10layer_norm13ln_fwd_kernelINS_13Kernel_traitsIf6__halffS2_fjLj2560ELj1ELj4ELj1ELj16ENS_18Kernel_traits_baseILj2560EfS2_fS2_fjLj128EEEEELb1ELb1ELb1ELb0EEEvNS_9FwdParamsE:
        /* <DEDUP_REMOVED lines=26> */
[----:B-1----:R-:W-:Y:S02]  /*01a0*/  SHF.R.U32.HI R3, RZ, 0x2, R13 ;  /* 0x00000002ff037819 */ /* 0x002fe4000001160d */
[----:B------:R-:W-:Y:S01]  /*01b0*/  MOV R0, c[0x0][0x168] ;  /* 0x00005a0000007a02 */ /* 0x000fe20000000f00 */
[----:B------:R-:W-:Y:S01]  /*01c0*/  IMAD.WIDE.U32 R8, R6, -0x2daee0ad, RZ ;  /* 0xd2511f5306087825 */ /* 0x000fe200078e00ff */
[----:B--2---:R-:W-:Y:S02]  /*01d0*/  UIADD3 UR10, UR5, -0x4498517b, URZ ;  /* 0xbb67ae85050a7890 */ /* 0x004fe4000fffe03f */
[----:B------:R-:W-:Y:S01]  /*01e0*/  SHF.R.S32.HI R0, RZ, 0x1f, R0 ;  /* 0x0000001fff007819 */ /* 0x000fe20000011400 */
[----:B------:R-:W-:Y:S01]  /*01f0*/  UIADD3 UR12, UR5, 0x76cf5d0a, URZ ;  /* 0x76cf5d0a050c7890 */ /* 0x000fe2000fffe03f */
[----:B------:R-:W-:Y:S01]  /*0200*/  LOP3.LUT R14, R9, UR5, RZ, 0x3c, !PT ;  /* 0x00000005090e7c12 */ /* 0x000fe2000f8e3cff */
[----:B------:R-:W-:Y:S01]  /*0210*/  UIADD3 UR14, UR5, 0x32370b8f, URZ ;  /* 0x32370b8f050e7890 */ /* 0x000fe2000fffe03f */
[----:B------:R-:W-:Y:S01]  /*0220*/  LEA.HI R0, R0, c[0x0][0x168], RZ, 0x3 ;  /* 0x00005a0000007a11 */ /* 0x000fe200078f18ff */
[----:B------:R-:W-:-:S02]  /*0230*/  UIADD3 UR16, UR5, -0x126145ec, URZ ;  /* 0xed9eba1405107890 */ /* 0x000fc4000fffe03f */
[----:B0-----:R-:W-:Y:S01]  /*0240*/  UIADD3 UR9, UR4, -0x61c88647, URZ ;  /* 0x9e3779b904097890 */ /* 0x001fe2000fffe03f */
[----:B------:R-:W-:Y:S01]  /*0250*/  IMAD.WIDE.U32 R14, R14, -0x326172a9, RZ ;  /* 0xcd9e8d570e0e7825 */ /* 0x000fe200078e00ff */
[----:B------:R-:W-:Y:S01]  /*0260*/  LOP3.LUT R11, R11, UR4, R3, 0x96, !PT ;  /* 0x000000040b0b7c12 */ /* 0x000fe2000f8e9603 */
[----:B------:R-:W-:Y:S02]  /*0270*/  UIADD3 UR11, UR4, 0x3c6ef372, URZ ;  /* 0x3c6ef372040b7890 */ /* 0x000fe4000fffe03f */
[----:B------:R-:W-:Y:S01]  /*0280*/  UIADD3 UR13, UR4, -0x255992d5, URZ ;  /* 0xdaa66d2b040d7890 */ /* 0x000fe2000fffe03f */
[----:B------:R-:W-:Y:S01]  /*0290*/  LOP3.LUT R9, R15, UR9, R10, 0x96, !PT ;  /* 0x000000090f097c12 */ /* 0x000fe2000f8e960a */
[----:B------:R-:W-:Y:S01]  /*02a0*/  IMAD.WIDE.U32 R10, R11, -0x2daee0ad, RZ ;  /* 0xd2511f530b0a7825 */ /* 0x000fe200078e00ff */
[----:B------:R-:W-:Y:S02]  /*02b0*/  UIADD3 UR15, UR4, 0x78dde6e4, URZ ;  /* 0x78dde6e4040f7890 */ /* 0x000fe4000fffe03f */
[----:B------:R-:W-:-:S02]  /*02c0*/  UIADD3 UR18, UR5, -0x56f99767, URZ ;  /* 0xa906689905127890 */ /* 0x000fc4000fffe03f */
[----:B------:R-:W-:Y:S01]  /*02d0*/  LOP3.LUT R11, R11, UR10, R8, 0x96, !PT ;  /* 0x0000000a0b0b7c12 */ /* 0x000fe2000f8e9608 */
[----:B------:R-:W-:Y:S01]  /*02e0*/  IMAD.WIDE.U32 R8, R9, -0x2daee0ad, RZ ;  /* 0xd2511f5309087825 */ /* 0x000fe200078e00ff */
[----:B------:R-:W-:Y:S02]  /*02f0*/  UIADD3 UR17, UR4, 0x1715609d, URZ ;  /* 0x1715609d04117890 */ /* 0x000fe4000fffe03f */
[----:B------:R-:W-:Y:S02]  /*0300*/  UIADD3 UR20, UR5, 0x646e171e, URZ ;  /* 0x646e171e05147890 */ /* 0x000fe4000fffe03f */
[----:B------:R-:W-:Y:S01]  /*0310*/  LOP3.LUT R9, R9, UR12, R10, 0x96, !PT ;  /* 0x0000000c09097c12 */ /* 0x000fe2000f8e960a */
[----:B------:R-:W-:Y:S01]  /*0320*/  IMAD.WIDE.U32 R10, R11, -0x326172a9, RZ ;  /* 0xcd9e8d570b0a7825 */ /* 0x000fe200078e00ff */
[----:B------:R-:W-:Y:S02]  /*0330*/  UIADD3 UR19, UR4, -0x4ab325aa, URZ ;  /* 0xb54cda5604137890 */ /* 0x000fe4000fffe03f */
[----:B------:R-:W-:-:S02]  /*0340*/  UIADD3 UR22, UR5, 0x1fd5c5a3, URZ ;  /* 0x1fd5c5a305167890 */ /* 0x000fc4000fffe03f */
        /* <DEDUP_REMOVED lines=60> */
.L_x_54477:
[----:B------:R-:W-:Y:S05]  /*0710*/  BSYNC B0 ;  /* 0x0000000000007941 */ /* 0x000fea0003800000 */
.L_x_54476:
        /* <DEDUP_REMOVED lines=32> */
.L_x_54479:
[----:B------:R-:W-:Y:S05]  /*0920*/  BSYNC B0 ;  /* 0x0000000000007941 */ /* 0x000fea0003800000 */
.L_x_54478:
        /* <DEDUP_REMOVED lines=32> */
.L_x_54481:
[----:B------:R-:W-:Y:S05]  /*0b30*/  BSYNC B0 ;  /* 0x0000000000007941 */ /* 0x000fea0003800000 */
.L_x_54480:
        /* <DEDUP_REMOVED lines=28> */
.L_x_54483:
[----:B------:R-:W-:Y:S05]  /*0d00*/  BSYNC B0 ;  /* 0x0000000000007941 */ /* 0x000fea0003800000 */
.L_x_54482:
        /* <DEDUP_REMOVED lines=28> */
.L_x_54485:
[----:B------:R-:W-:Y:S05]  /*0ed0*/  BSYNC B0 ;  /* 0x0000000000007941 */ /* 0x000fea0003800000 */
.L_x_54484:
        /* <DEDUP_REMOVED lines=28> */
.L_x_54487:
[----:B------:R-:W-:Y:S05]  /*10a0*/  BSYNC B0 ;  /* 0x0000000000007941 */ /* 0x000fea0003800000 */
.L_x_54486:
        /* <DEDUP_REMOVED lines=30> */
.L_x_54489:
[----:B------:R-:W-:Y:S05]  /*1290*/  BSYNC B0 ;  /* 0x0000000000007941 */ /* 0x000fea0003800000 */
.L_x_54488:
        /* <DEDUP_REMOVED lines=28> */
.L_x_54491:
[----:B------:R-:W-:Y:S05]  /*1460*/  BSYNC B0 ;  /* 0x0000000000007941 */ /* 0x000fea0003800000 */
.L_x_54490:
        /* <DEDUP_REMOVED lines=28> */
.L_x_54493:
[----:B------:R-:W-:Y:S05]  /*1630*/  BSYNC B0 ;  /* 0x0000000000007941 */ /* 0x000fea0003800000 */
.L_x_54492:
        /* <DEDUP_REMOVED lines=31> */
.L_x_54495:
[----:B------:R-:W-:Y:S05]  /*1830*/  BSYNC B0 ;  /* 0x0000000000007941 */ /* 0x000fea0003800000 */
.L_x_54494:
        /* <DEDUP_REMOVED lines=14> */
.L_x_55278:
        /* <DEDUP_REMOVED lines=27> */
[----:B0-----:R-:W-:-:S05]  /*1ad0*/  @P2 MOV R124, 0x20 ;  /* 0x00000020007c2802 */ /* 0x001fca0000000f00 */
        /* <DEDUP_REMOVED lines=22> */
.L_x_54502:
[----:B------:R-:W-:Y:S02]  /*1c40*/  MOV R13, R10 ;  /* 0x0000000a000d7202 */ /* 0x000fe40000000f00 */
.L_x_54503:
[----:B------:R-:W-:Y:S05]  /*1c50*/  BSYNC B3 ;  /* 0x0000000000037941 */ /* 0x000fea0003800000 */
.L_x_54501:
        /* <DEDUP_REMOVED lines=16> */
.L_x_54507:
[----:B------:R-:W-:Y:S05]  /*1d60*/  BSYNC B4 ;  /* 0x0000000000047941 */ /* 0x000fea0003800000 */
.L_x_54506:
        /* <DEDUP_REMOVED lines=44> */
.L_x_54505:
[----:B------:R-:W-:Y:S05]  /*2030*/  BSYNC B3 ;  /* 0x0000000000037941 */ /* 0x000fea0003800000 */
.L_x_54504:
        /* <DEDUP_REMOVED lines=10> */
[----:B--2---:R-:W-:Y:S01]  /*20e0*/  FMUL.FTZ R124, R124, R13 ;  /* 0x0000000d7c7c7220 */ /* 0x004fe20000410000 */
[----:B------:R-:W-:-:S03]  /*20f0*/  PRMT R13, R9, 0x7610, R13 ;  /* 0x00007610090d7816 */ /* 0x000fc6000000000d */
[----:B------:R-:W-:Y:S02]  /*2100*/  @P2 FADD.FTZ R124, R116, R124 ;  /* 0x0000007c747c2221 */ /* 0x000fe40000010000 */
.L_x_54500:
[----:B------:R-:W-:Y:S05]  /*2110*/  BSYNC B2 ;  /* 0x0000000000027941 */ /* 0x000fea0003800000 */
.L_x_54499:
        /* <DEDUP_REMOVED lines=18> */
.L_x_54511:
[----:B------:R-:W-:Y:S02]  /*2240*/  IMAD.MOV.U32 R9, RZ, RZ, R10 ;  /* 0x000000ffff097224 */ /* 0x000fe400078e000a */
.L_x_54512:
[----:B------:R-:W-:Y:S05]  /*2250*/  BSYNC B3 ;  /* 0x0000000000037941 */ /* 0x000fea0003800000 */
.L_x_54510:
        /* <DEDUP_REMOVED lines=16> */
.L_x_54516:
[----:B------:R-:W-:Y:S05]  /*2360*/  BSYNC B4 ;  /* 0x0000000000047941 */ /* 0x000fea0003800000 */
.L_x_54515:
        /* <DEDUP_REMOVED lines=44> */
.L_x_54514:
[----:B------:R-:W-:Y:S05]  /*2630*/  BSYNC B3 ;  /* 0x0000000000037941 */ /* 0x000fea0003800000 */
.L_x_54513:
        /* <DEDUP_REMOVED lines=10> */
[----:B--2---:R-:W-:Y:S01]  /*26e0*/  FMUL.FTZ R125, R125, R14 ;  /* 0x0000000e7d7d7220 */ /* 0x004fe20000410000 */
[----:B------:R-:W-:-:S03]  /*26f0*/  PRMT R14, R9, 0x7610, R14 ;  /* 0x00007610090e7816 */ /* 0x000fc6000000000e */
[----:B------:R-:W-:Y:S02]  /*2700*/  @P2 FADD.FTZ R125, R117, R125 ;  /* 0x0000007d757d2221 */ /* 0x000fe40000010000 */
.L_x_54509:
[----:B------:R-:W-:Y:S05]  /*2710*/  BSYNC B2 ;  /* 0x0000000000027941 */ /* 0x000fea0003800000 */
.L_x_54508:
        /* <DEDUP_REMOVED lines=18> */
.L_x_54520:
[----:B------:R-:W-:Y:S02]  /*2840*/  IMAD.MOV.U32 R9, RZ, RZ, R10 ;  /* 0x000000ffff097224 */ /* 0x000fe400078e000a */
.L_x_54521:
[----:B------:R-:W-:Y:S05]  /*2850*/  BSYNC B3 ;  /* 0x0000000000037941 */ /* 0x000fea0003800000 */
.L_x_54519:
        /* <DEDUP_REMOVED lines=16> */
.L_x_54525:
[----:B------:R-:W-:Y:S05]  /*2960*/  BSYNC B4 ;  /* 0x0000000000047941 */ /* 0x000fea0003800000 */
.L_x_54524:
        /* <DEDUP_REMOVED lines=44> */
.L_x_54523:
[----:B------:R-:W-:Y:S05]  /*2c30*/  BSYNC B3 ;  /* 0x0000000000037941 */ /* 0x000fea0003800000 */
.L_x_54522:
        /* <DEDUP_REMOVED lines=13> */
.L_x_54518:
[----:B------:R-:W-:Y:S05]  /*2d10*/  BSYNC B2 ;  /* 0x0000000000027941 */ /* 0x000fea0003800000 */
.L_x_54517:
        /* <DEDUP_REMOVED lines=18> */
.L_x_54529:
[----:B------:R-:W-:Y:S02]  /*2e40*/  IMAD.MOV.U32 R9, RZ, RZ, R10 ;  /* 0x000000ffff097224 */ /* 0x000fe400078e000a */
.L_x_54530:
[----:B------:R-:W-:Y:S05]  /*2e50*/  BSYNC B3 ;  /* 0x0000000000037941 */ /* 0x000fea0003800000 */
.L_x_54528:
        /* <DEDUP_REMOVED lines=16> */
.L_x_54534:
[----:B------:R-:W-:Y:S05]  /*2f60*/  BSYNC B4 ;  /* 0x0000000000047941 */ /* 0x000fea0003800000 */
.L_x_54533:
        /* <DEDUP_REMOVED lines=44> */
.L_x_54532:
[----:B------:R-:W-:Y:S05]  /*3230*/  BSYNC B3 ;  /* 0x0000000000037941 */ /* 0x000fea0003800000 */
.L_x_54531:
        /* <DEDUP_REMOVED lines=9> */
[----:B------:R-:W-:-:S04]  /*32d0*/  SEL R9, RZ, 0x1, P4 ;  /* 0x00000001ff097807 */ /* 0x000fc80002000000 */
[----:B------:R-:W-:Y:S01]  /*32e0*/  PRMT R208, R9, 0x7610, R208 ;  /* 0x0000761009d07816 */ /* 0x000fe200000000d0 */
[----:B--2---:R-:W-:-:S04]  /*32f0*/  FMUL.FTZ R127, R128, R127 ;  /* 0x0000007f807f7220 */ /* 0x004fc80000410000 */
[----:B------:R-:W-:Y:S02]  /*3300*/  @P2 FADD.FTZ R127, R119, R127 ;  /* 0x0000007f777f2221 */ /* 0x000fe40000010000 */
.L_x_54527:
[----:B------:R-:W-:Y:S05]  /*3310*/  BSYNC B2 ;  /* 0x0000000000027941 */ /* 0x000fea0003800000 */
.L_x_54526:
        /* <DEDUP_REMOVED lines=18> */
.L_x_54538:
[----:B------:R-:W-:Y:S02]  /*3440*/  IMAD.MOV.U32 R9, RZ, RZ, R10 ;  /* 0x000000ffff097224 */ /* 0x000fe400078e000a */
.L_x_54539:
[----:B------:R-:W-:Y:S05]  /*3450*/  BSYNC B3 ;  /* 0x0000000000037941 */ /* 0x000fea0003800000 */
.L_x_54537:
        /* <DEDUP_REMOVED lines=16> */
.L_x_54543:
[----:B------:R-:W-:Y:S05]  /*3560*/  BSYNC B4 ;  /* 0x0000000000047941 */ /* 0x000fea0003800000 */
.L_x_54542:
        /* <DEDUP_REMOVED lines=44> */
.L_x_54541:
[----:B------:R-:W-:Y:S05]  /*3830*/  BSYNC B3 ;  /* 0x0000000000037941 */ /* 0x000fea0003800000 */
.L_x_54540:
[----:B------:R-:W2:Y:S01]  /*3840*/  LDL R129, [R1+0x198] ;  /* 0x0001980001817983 */ /* 0x000ea20000100800 */
[----:B------:R-:W0:Y:S01]  /*3850*/  I2F.U32 R9, R9 ;  /* 0x0000000900097306 */ /* 0x000e220000201000 */
[----:B------:R-:W-:-:S10]  /*3860*/  HFMA2.MMA R128, -RZ, RZ, 0.1171875, 0 ;  /* 0x2f800000ff807435 */ /* 0x000fd400000001ff */
[----:B0-----:R-:W-:-:S05]  /*3870*/  FFMA.FTZ R9, R9, R128, 1.1641532182693481445e-10 ;  /* 0x2f00000009097423 */ /* 0x001fca0000010080 */
[----:B------:R-:W-:Y:S01]  /*3880*/  FSETP.GTU.FTZ.AND P4, PT, R9, c[0x0][0x1e4], PT ;  /* 0x0000790009007a0b */ /* 0x000fe20003f9c000 */
[----:B------:R-:W-:-:S05]  /*3890*/  HADD2.F32 R9, -RZ, R114.H0_H0 ;  /* 0x20000072ff097230 */ /* 0x000fca0000004100 */
[----:B------:R-:W-:-:S04]  /*38a0*/  FMUL.FTZ R9, R9, c[0x0][0x1ec] ;  /* 0x00007b0009097a20 */ /* 0x000fc80000410000 */
[----:B------:R-:W-:-:S05]  /*38b0*/  FMUL.FTZ R9, R9, c[0x0][0x1e8] ;  /* 0x00007a0009097a20 */ /* 0x000fca0000410000 */
[----:B------:R-:W-:Y:S02]  /*38c0*/  FSEL R128, R9, RZ, !P4 ;  /* 0x000000ff09807208 */ /* 0x000fe40006000000 */
[----:B------:R-:W-:-:S04]  /*38d0*/  SEL R9, RZ, 0x1, P4 ;  /* 0x00000001ff097807 */ /* 0x000fc80002000000 */
[----:B------:R-:W-:Y:S01]  /*38e0*/  PRMT R209, R9, 0x7610, R209 ;  /* 0x0000761009d17816 */ /* 0x000fe200000000d1 */
[----:B--2---:R-:W-:-:S04]  /*38f0*/  FMUL.FTZ R128, R129, R128 ;  /* 0x0000008081807220 */ /* 0x004fc80000410000 */
[----:B------:R-:W-:Y:S02]  /*3900*/  @P2 FADD.FTZ R128, R120, R128 ;  /* 0x0000008078802221 */ /* 0x000fe40000010000 */
.L_x_54536:
[----:B------:R-:W-:Y:S05]  /*3910*/  BSYNC B2 ;  /* 0x0000000000027941 */ /* 0x000fea0003800000 */
.L_x_54535:
        /* <DEDUP_REMOVED lines=18> */
.L_x_54547:
[----:B------:R-:W-:Y:S02]  /*3a40*/  MOV R9, R10 ;  /* 0x0000000a00097202 */ /* 0x000fe40000000f00 */
.L_x_54548:
[----:B------:R-:W-:Y:S05]  /*3a50*/  BSYNC B3 ;  /* 0x0000000000037941 */ /* 0x000fea0003800000 */
.L_x_54546:
        /* <DEDUP_REMOVED lines=16> */
.L_x_54552:
[----:B------:R-:W-:Y:S05]  /*3b60*/  BSYNC B4 ;  /* 0x0000000000047941 */ /* 0x000fea0003800000 */
.L_x_54551:
        /* <DEDUP_REMOVED lines=44> */
.L_x_54550:
[----:B------:R-:W-:Y:S05]  /*3e30*/  BSYNC B3 ;  /* 0x0000000000037941 */ /* 0x000fea0003800000 */
.L_x_54549:
[----:B------:R-:W2:Y:S01]  /*3e40*/  LDL R130, [R1+0x19c] ;  /* 0x00019c0001827983 */ /* 0x000ea20000100800 */
        /* <DEDUP_REMOVED lines=8> */
[----:B------:R-:W-:-:S04]  /*3ed0*/  SEL R9, RZ, 0x1, P4 ;  /* 0x00000001ff097807 */ /* 0x000fc80002000000 */
[----:B------:R-:W-:Y:S01]  /*3ee0*/  PRMT R210, R9, 0x7610, R210 ;  /* 0x0000761009d27816 */ /* 0x000fe200000000d2 */
[----:B--2---:R-:W-:-:S04]  /*3ef0*/  FMUL.FTZ R129, R130, R129 ;  /* 0x0000008182817220 */ /* 0x004fc80000410000 */
[----:B------:R-:W-:Y:S02]  /*3f00*/  @P2 FADD.FTZ R129, R121, R129 ;  /* 0x0000008179812221 */ /* 0x000fe40000010000 */
.L_x_54545:
[----:B------:R-:W-:Y:S05]  /*3f10*/  BSYNC B2 ;  /* 0x0000000000027941 */ /* 0x000fea0003800000 */
.L_x_54544:
        /* <DEDUP_REMOVED lines=18> */
.L_x_54556:
[----:B------:R-:W-:Y:S02]  /*4040*/  IMAD.MOV.U32 R9, RZ, RZ, R10 ;  /* 0x000000ffff097224 */ /* 0x000fe400078e000a */
.L_x_54557:
[----:B------:R-:W-:Y:S05]  /*4050*/  BSYNC B3 ;  /* 0x0000000000037941 */ /* 0x000fea0003800000 */
.L_x_54555:
        /* <DEDUP_REMOVED lines=16> */
.L_x_54561:
[----:B------:R-:W-:Y:S05]  /*4160*/  BSYNC B4 ;  /* 0x0000000000047941 */ /* 0x000fea0003800000 */
.L_x_54560:
        /* <DEDUP_REMOVED lines=44> */
.L_x_54559:
[----:B------:R-:W-:Y:S05]  /*4430*/  BSYNC B3 ;  /* 0x0000000000037941 */ /* 0x000fea0003800000 */
.L_x_54558:
[----:B------:R-:W2:Y:S01]  /*4440*/  LDL R131, [R1+0x1a0] ;  /* 0x0001a00001837983 */ /* 0x000ea20000100800 */
        /* <DEDUP_REMOVED lines=12> */
.L_x_54554:
[----:B------:R-:W-:Y:S05]  /*4510*/  BSYNC B2 ;  /* 0x0000000000027941 */ /* 0x000fea0003800000 */
.L_x_54553:
        /* <DEDUP_REMOVED lines=18> */
.L_x_54565:
[----:B------:R-:W-:Y:S02]  /*4640*/  IMAD.MOV.U32 R131, RZ, RZ, R10 ;  /* 0x000000ffff837224 */ /* 0x000fe400078e000a */
.L_x_54566:
[----:B------:R-:W-:Y:S05]  /*4650*/  BSYNC B3 ;  /* 0x0000000000037941 */ /* 0x000fea0003800000 */
.L_x_54564:
        /* <DEDUP_REMOVED lines=16> */
.L_x_54570:
[----:B------:R-:W-:Y:S05]  /*4760*/  BSYNC B4 ;  /* 0x0000000000047941 */ /* 0x000fea0003800000 */
.L_x_54569:
        /* <DEDUP_REMOVED lines=44> */
.L_x_54568:
[----:B------:R-:W-:Y:S05]  /*4a30*/  BSYNC B3 ;  /* 0x0000000000037941 */ /* 0x000fea0003800000 */
.L_x_54567:
[----:B------:R-:W2:Y:S01]  /*4a40*/  LDL R213, [R1+0x1a4] ;  /* 0x0001a40001d57983 */ /* 0x000ea20000100800 */
        /* <DEDUP_REMOVED lines=10> */
[----:B--2---:R-:W-:-:S04]  /*4af0*/  FMUL.FTZ R131, R213, R131 ;  /* 0x00000083d5837220 */ /* 0x004fc80000410000 */
[----:B------:R-:W-:Y:S02]  /*4b00*/  @P2 FADD.FTZ R131, R123, R131 ;  /* 0x000000837b832221 */ /* 0x000fe40000010000 */
.L_x_54563:
[----:B------:R-:W-:Y:S05]  /*4b10*/  BSYNC B2 ;  /* 0x0000000000027941 */ /* 0x000fea0003800000 */
.L_x_54562:
        /* <DEDUP_REMOVED lines=26> */
.L_x_54572:
[----:B------:R-:W-:Y:S05]  /*4cc0*/  BSYNC B2 ;  /* 0x0000000000027941 */ /* 0x000fea0003800000 */
.L_x_54571:
[----:B------:R-:W-:Y:S02]  /*4cd0*/  IADD3 R206, R206, 0x20, RZ ;  /* 0x00000020cece7810 */ /* 0x000fe40007ffe0ff */
[----:B------:R-:W-:Y:S02]  /*4ce0*/  IADD3 R205, R205, 0x20, RZ ;  /* 0x00000020cdcd7810 */ /* 0x000fe40007ffe0ff */
.L_x_54498:
[----:B------:R-:W-:Y:S05]  /*4cf0*/  BSYNC B1 ;  /* 0x0000000000017941 */ /* 0x000fea0003800000 */
.L_x_54497:
        /* <DEDUP_REMOVED lines=31> */
.L_x_54578:
[----:B------:R-:W-:Y:S02]  /*4ef0*/  IMAD.MOV.U32 R13, RZ, RZ, R10 ;  /* 0x000000ffff0d7224 */ /* 0x000fe400078e000a */
.L_x_54579:
[----:B------:R-:W-:Y:S05]  /*4f00*/  BSYNC B3 ;  /* 0x0000000000037941 */ /* 0x000fea0003800000 */
.L_x_54577:
        /* <DEDUP_REMOVED lines=16> */
.L_x_54583:
[----:B------:R-:W-:Y:S05]  /*5010*/  BSYNC B4 ;  /* 0x0000000000047941 */ /* 0x000fea0003800000 */
.L_x_54582:
        /* <DEDUP_REMOVED lines=44> */
.L_x_54581:
[----:B------:R-:W-:Y:S05]  /*52e0*/  BSYNC B3 ;  /* 0x0000000000037941 */ /* 0x000fea0003800000 */
.L_x_54580:
[----:B------:R-:W2:Y:S01]  /*52f0*/  LDL R132, [R1+0x168] ;  /* 0x0001680001847983 */ /* 0x000ea20000100800 */
[----:B------:R1:W4:Y:S02]  /*5300*/  I2F.U32 R9, R13 ;  /* 0x0000000d00097306 */ /* 0x0003240000201000 */
[----:B-1----:R-:W-:-:S04]  /*5310*/  IMAD.MOV.U32 R13, RZ, RZ, 0x2f800000 ;  /* 0x2f800000ff0d7424 */ /* 0x002fc800078e00ff */
[----:B----4-:R-:W-:-:S05]  /*5320*/  FFMA.FTZ R9, R9, R13, 1.1641532182693481445e-10 ;  /* 0x2f00000009097423 */ /* 0x010fca000001000d */
        /* <DEDUP_REMOVED lines=9> */
.L_x_54576:
[----:B------:R-:W-:Y:S05]  /*53c0*/  BSYNC B2 ;  /* 0x0000000000027941 */ /* 0x000fea0003800000 */
.L_x_54575:
        /* <DEDUP_REMOVED lines=18> */
.L_x_54587:
[----:B------:R-:W-:Y:S02]  /*54f0*/  IMAD.MOV.U32 R9, RZ, RZ, R10 ;  /* 0x000000ffff097224 */ /* 0x000fe400078e000a */
.L_x_54588:
[----:B------:R-:W-:Y:S05]  /*5500*/  BSYNC B3 ;  /* 0x0000000000037941 */ /* 0x000fea0003800000 */
.L_x_54586:
        /* <DEDUP_REMOVED lines=16> */
.L_x_54592:
[----:B------:R-:W-:Y:S05]  /*5610*/  BSYNC B4 ;  /* 0x0000000000047941 */ /* 0x000fea0003800000 */
.L_x_54591:
        /* <DEDUP_REMOVED lines=44> */
.L_x_54590:
[----:B------:R-:W-:Y:S05]  /*58e0*/  BSYNC B3 ;  /* 0x0000000000037941 */ /* 0x000fea0003800000 */
.L_x_54589:
        /* <DEDUP_REMOVED lines=13> */
.L_x_54585:
[----:B------:R-:W-:Y:S05]  /*59c0*/  BSYNC B2 ;  /* 0x0000000000027941 */ /* 0x000fea0003800000 */
.L_x_54584:
        /* <DEDUP_REMOVED lines=18> */
.L_x_54596:
[----:B------:R-:W-:Y:S02]  /*5af0*/  MOV R9, R10 ;  /* 0x0000000a00097202 */ /* 0x000fe40000000f00 */
.L_x_54597:
[----:B------:R-:W-:Y:S05]  /*5b00*/  BSYNC B3 ;  /* 0x0000000000037941 */ /* 0x000fea0003800000 */
.L_x_54595:
        /* <DEDUP_REMOVED lines=16> */
.L_x_54601:
[----:B------:R-:W-:Y:S05]  /*5c10*/  BSYNC B4 ;  /* 0x0000000000047941 */ /* 0x000fea0003800000 */
.L_x_54600:
        /* <DEDUP_REMOVED lines=44> */
.L_x_54599:
[----:B------:R-:W-:Y:S05]  /*5ee0*/  BSYNC B3 ;  /* 0x0000000000037941 */ /* 0x000fea0003800000 */
.L_x_54598:
        /* <DEDUP_REMOVED lines=13> */
.L_x_54594:
[----:B------:R-:W-:Y:S05]  /*5fc0*/  BSYNC B2 ;  /* 0x0000000000027941 */ /* 0x000fea0003800000 */
.L_x_54593:
        /* <DEDUP_REMOVED lines=18> */
.L_x_54605:
[----:B------:R-:W-:Y:S02]  /*60f0*/  IMAD.MOV.U32 R9, RZ, RZ, R10 ;  /* 0x000000ffff097224 */ /* 0x000fe400078e000a */
.L_x_54606:
[----:B------:R-:W-:Y:S05]  /*6100*/  BSYNC B3 ;  /* 0x0000000000037941 */ /* 0x000fea0003800000 */
.L_x_54604:
        /* <DEDUP_REMOVED lines=16> */
.L_x_54610:
[----:B------:R-:W-:Y:S05]  /*6210*/  BSYNC B4 ;  /* 0x0000000000047941 */ /* 0x000fea0003800000 */
.L_x_54609:
        /* <DEDUP_REMOVED lines=44> */
.L_x_54608:
[----:B------:R-:W-:Y:S05]  /*64e0*/  BSYNC B3 ;  /* 0x0000000000037941 */ /* 0x000fea0003800000 */
.L_x_54607:
        /* <DEDUP_REMOVED lines=13> */
.L_x_54603:
[----:B------:R-:W-:Y:S05]  /*65c0*/  BSYNC B2 ;  /* 0x0000000000027941 */ /* 0x000fea0003800000 */
.L_x_54602:
        /* <DEDUP_REMOVED lines=18> */
.L_x_54614:
[----:B------:R-:W-:Y:S02]  /*66f0*/  IMAD.MOV.U32 R9, RZ, RZ, R10 ;  /* 0x000000ffff097224 */ /* 0x000fe400078e000a */
.L_x_54615:
[----:B------:R-:W-:Y:S05]  /*6700*/  BSYNC B3 ;  /* 0x0000000000037941 */ /* 0x000fea0003800000 */
.L_x_54613:
        /* <DEDUP_REMOVED lines=16> */
.L_x_54619:
[----:B------:R-:W-:Y:S05]  /*6810*/  BSYNC B4 ;  /* 0x0000000000047941 */ /* 0x000fea0003800000 */
.L_x_54618:
        /* <DEDUP_REMOVED lines=44> */
.L_x_54617:
[----:B------:R-:W-:Y:S05]  /*6ae0*/  BSYNC B3 ;  /* 0x0000000000037941 */ /* 0x000fea0003800000 */
.L_x_54616:
[----:B------:R-:W2:Y:S01]  /*6af0*/  LDL R137, [R1+0x178] ;  /* 0x0001780001897983 */ /* 0x000ea20000100800 */
        /* <DEDUP_REMOVED lines=12> */
.L_x_54612:
[----:B------:R-:W-:Y:S05]  /*6bc0*/  BSYNC B2 ;  /* 0x0000000000027941 */ /* 0x000fea0003800000 */
.L_x_54611:
        /* <DEDUP_REMOVED lines=18> */
.L_x_54623:
[----:B------:R-:W-:Y:S02]  /*6cf0*/  IMAD.MOV.U32 R9, RZ, RZ, R10 ;  /* 0x000000ffff097224 */ /* 0x000fe400078e000a */
.L_x_54624:
[----:B------:R-:W-:Y:S05]  /*6d00*/  BSYNC B3 ;  /* 0x0000000000037941 */ /* 0x000fea0003800000 */
.L_x_54622:
        /* <DEDUP_REMOVED lines=16> */
.L_x_54628:
[----:B------:R-:W-:Y:S05]  /*6e10*/  BSYNC B4 ;  /* 0x0000000000047941 */ /* 0x000fea0003800000 */
.L_x_54627:
        /* <DEDUP_REMOVED lines=44> */
.L_x_54626:
[----:B------:R-:W-:Y:S05]  /*70e0*/  BSYNC B3 ;  /* 0x0000000000037941 */ /* 0x000fea0003800000 */
.L_x_54625:
[----:B------:R-:W2:Y:S01]  /*70f0*/  LDL R138, [R1+0x17c] ;  /* 0x00017c00018a7983 */ /* 0x000ea20000100800 */
        /* <DEDUP_REMOVED lines=12> */
.L_x_54621:
[----:B------:R-:W-:Y:S05]  /*71c0*/  BSYNC B2 ;  /* 0x0000000000027941 */ /* 0x000fea0003800000 */
.L_x_54620:
        /* <DEDUP_REMOVED lines=18> */
.L_x_54632:
[----:B------:R-:W-:Y:S02]  /*72f0*/  IMAD.MOV.U32 R9, RZ, RZ, R10 ;  /* 0x000000ffff097224 */ /* 0x000fe400078e000a */
.L_x_54633:
[----:B------:R-:W-:Y:S05]  /*7300*/  BSYNC B3 ;  /* 0x0000000000037941 */ /* 0x000fea0003800000 */
.L_x_54631:
        /* <DEDUP_REMOVED lines=16> */
.L_x_54637:
[----:B------:R-:W-:Y:S05]  /*7410*/  BSYNC B4 ;  /* 0x0000000000047941 */ /* 0x000fea0003800000 */
.L_x_54636:
        /* <DEDUP_REMOVED lines=44> */
.L_x_54635:
[----:B------:R-:W-:Y:S05]  /*76e0*/  BSYNC B3 ;  /* 0x0000000000037941 */ /* 0x000fea0003800000 */
.L_x_54634:
[----:B------:R-:W2:Y:S01]  /*76f0*/  LDL R139, [R1+0x180] ;  /* 0x00018000018b7983 */ /* 0x000ea20000100800 */
        /* <DEDUP_REMOVED lines=12> */
.L_x_54630:
[----:B------:R-:W-:Y:S05]  /*77c0*/  BSYNC B2 ;  /* 0x0000000000027941 */ /* 0x000fea0003800000 */
.L_x_54629:
        /* <DEDUP_REMOVED lines=18> */
.L_x_54641:
[----:B------:R-:W-:Y:S02]  /*78f0*/  MOV R139, R10 ;  /* 0x0000000a008b7202 */ /* 0x000fe40000000f00 */
.L_x_54642:
[----:B------:R-:W-:Y:S05]  /*7900*/  BSYNC B3 ;  /* 0x0000000000037941 */ /* 0x000fea0003800000 */
.L_x_54640:
        /* <DEDUP_REMOVED lines=16> */
.L_x_54646:
[----:B------:R-:W-:Y:S05]  /*7a10*/  BSYNC B4 ;  /* 0x0000000000047941 */ /* 0x000fea0003800000 */
.L_x_54645:
        /* <DEDUP_REMOVED lines=44> */
.L_x_54644:
[----:B------:R-:W-:Y:S05]  /*7ce0*/  BSYNC B3 ;  /* 0x0000000000037941 */ /* 0x000fea0003800000 */
.L_x_54643:
[----:B------:R-:W2:Y:S01]  /*7cf0*/  LDL R213, [R1+0x184] ;  /* 0x0001840001d57983 */ /* 0x000ea20000100800 */
        /* <DEDUP_REMOVED lines=12> */
.L_x_54639:
[----:B------:R-:W-:Y:S05]  /*7dc0*/  BSYNC B2 ;  /* 0x0000000000027941 */ /* 0x000fea0003800000 */
.L_x_54638:
        /* <DEDUP_REMOVED lines=26> */
.L_x_54648:
[----:B------:R-:W-:Y:S05]  /*7f70*/  BSYNC B2 ;  /* 0x0000000000027941 */ /* 0x000fea0003800000 */
.L_x_54647:
[----:B------:R-:W-:Y:S02]  /*7f80*/  IADD3 R206, R206, 0x20, RZ ;  /* 0x00000020cece7810 */ /* 0x000fe40007ffe0ff */
[----:B------:R-:W-:Y:S02]  /*7f90*/  IADD3 R205, R205, 0x20, RZ ;  /* 0x00000020cdcd7810 */ /* 0x000fe40007ffe0ff */
.L_x_54574:
[----:B------:R-:W-:Y:S05]  /*7fa0*/  BSYNC B1 ;  /* 0x0000000000017941 */ /* 0x000fea0003800000 */
.L_x_54573:
        /* <DEDUP_REMOVED lines=31> */
.L_x_54654:
[----:B------:R-:W-:Y:S02]  /*81a0*/  IMAD.MOV.U32 R13, RZ, RZ, R10 ;  /* 0x000000ffff0d7224 */ /* 0x000fe400078e000a */
.L_x_54655:
[----:B------:R-:W-:Y:S05]  /*81b0*/  BSYNC B3 ;  /* 0x0000000000037941 */ /* 0x000fea0003800000 */
.L_x_54653:
        /* <DEDUP_REMOVED lines=16> */
.L_x_54659:
[----:B------:R-:W-:Y:S05]  /*82c0*/  BSYNC B4 ;  /* 0x0000000000047941 */ /* 0x000fea0003800000 */
.L_x_54658:
        /* <DEDUP_REMOVED lines=44> */
.L_x_54657:
[----:B------:R-:W-:Y:S05]  /*8590*/  BSYNC B3 ;  /* 0x0000000000037941 */ /* 0x000fea0003800000 */
.L_x_54656:
        /* <DEDUP_REMOVED lines=13> */
.L_x_54652:
[----:B------:R-:W-:Y:S05]  /*8670*/  BSYNC B2 ;  /* 0x0000000000027941 */ /* 0x000fea0003800000 */
.L_x_54651:
        /* <DEDUP_REMOVED lines=18> */
.L_x_54663:
[----:B------:R-:W-:Y:S02]  /*87a0*/  IMAD.MOV.U32 R9, RZ, RZ, R10 ;  /* 0x000000ffff097224 */ /* 0x000fe400078e000a */
.L_x_54664:
[----:B------:R-:W-:Y:S05]  /*87b0*/  BSYNC B3 ;  /* 0x0000000000037941 */ /* 0x000fea0003800000 */
.L_x_54662:
        /* <DEDUP_REMOVED lines=16> */
.L_x_54668:
[----:B------:R-:W-:Y:S05]  /*88c0*/  BSYNC B4 ;  /* 0x0000000000047941 */ /* 0x000fea0003800000 */
.L_x_54667:
        /* <DEDUP_REMOVED lines=44> */
.L_x_54666:
[----:B------:R-:W-:Y:S05]  /*8b90*/  BSYNC B3 ;  /* 0x0000000000037941 */ /* 0x000fea0003800000 */
.L_x_54665:
        /* <DEDUP_REMOVED lines=13> */
.L_x_54661:
[----:B------:R-:W-:Y:S05]  /*8c70*/  BSYNC B2 ;  /* 0x0000000000027941 */ /* 0x000fea0003800000 */
.L_x_54660:
        /* <DEDUP_REMOVED lines=18> */
.L_x_54672:
[----:B------:R-:W-:Y:S02]  /*8da0*/  IMAD.MOV.U32 R9, RZ, RZ, R10 ;  /* 0x000000ffff097224 */ /* 0x000fe400078e000a */
.L_x_54673:
[----:B------:R-:W-:Y:S05]  /*8db0*/  BSYNC B3 ;  /* 0x0000000000037941 */ /* 0x000fea0003800000 */
.L_x_54671:
        /* <DEDUP_REMOVED lines=16> */
.L_x_54677:
[----:B------:R-:W-:Y:S05]  /*8ec0*/  BSYNC B4 ;  /* 0x0000000000047941 */ /* 0x000fea0003800000 */
.L_x_54676:
        /* <DEDUP_REMOVED lines=44> */
.L_x_54675:
[----:B------:R-:W-:Y:S05]  /*9190*/  BSYNC B3 ;  /* 0x0000000000037941 */ /* 0x000fea0003800000 */
.L_x_54674:
        /* <DEDUP_REMOVED lines=13> */
.L_x_54670:
[----:B------:R-:W-:Y:S05]  /*9270*/  BSYNC B2 ;  /* 0x0000000000027941 */ /* 0x000fea0003800000 */
.L_x_54669:
        /* <DEDUP_REMOVED lines=18> */
.L_x_54681:
[----:B------:R-:W-:Y:S02]  /*93a0*/  IMAD.MOV.U32 R9, RZ, RZ, R10 ;  /* 0x000000ffff097224 */ /* 0x000fe400078e000a */
.L_x_54682:
[----:B------:R-:W-:Y:S05]  /*93b0*/  BSYNC B3 ;  /* 0x0000000000037941 */ /* 0x000fea0003800000 */
.L_x_54680:
        /* <DEDUP_REMOVED lines=16> */
.L_x_54686:
[----:B------:R-:W-:Y:S05]  /*94c0*/  BSYNC B4 ;  /* 0x0000000000047941 */ /* 0x000fea0003800000 */
.L_x_54685:
        /* <DEDUP_REMOVED lines=44> */
.L_x_54684:
[----:B------:R-:W-:Y:S05]  /*9790*/  BSYNC B3 ;  /* 0x0000000000037941 */ /* 0x000fea0003800000 */
.L_x_54683:
        /* <DEDUP_REMOVED lines=13> */
.L_x_54679:
[----:B------:R-:W-:Y:S05]  /*9870*/  BSYNC B2 ;  /* 0x0000000000027941 */ /* 0x000fea0003800000 */
.L_x_54678:
        /* <DEDUP_REMOVED lines=18> */
.L_x_54690:
[----:B------:R-:W-:Y:S02]  /*99a0*/  MOV R9, R10 ;  /* 0x0000000a00097202 */ /* 0x000fe40000000f00 */
.L_x_54691:
[----:B------:R-:W-:Y:S05]  /*99b0*/  BSYNC B3 ;  /* 0x0000000000037941 */ /* 0x000fea0003800000 */
.L_x_54689:
        /* <DEDUP_REMOVED lines=16> */
.L_x_54695:
[----:B------:R-:W-:Y:S05]  /*9ac0*/  BSYNC B4 ;  /* 0x0000000000047941 */ /* 0x000fea0003800000 */
.L_x_54694:
        /* <DEDUP_REMOVED lines=44> */
.L_x_54693:
[----:B------:R-:W-:Y:S05]  /*9d90*/  BSYNC B3 ;  /* 0x0000000000037941 */ /* 0x000fea0003800000 */
.L_x_54692:
        /* <DEDUP_REMOVED lines=13> */
.L_x_54688:
[----:B------:R-:W-:Y:S05]  /*9e70*/  BSYNC B2 ;  /* 0x0000000000027941 */ /* 0x000fea0003800000 */
.L_x_54687:
        /* <DEDUP_REMOVED lines=18> */
.L_x_54699:
[----:B------:R-:W-:Y:S02]  /*9fa0*/  IMAD.MOV.U32 R9, RZ, RZ, R10 ;  /* 0x000000ffff097224 */ /* 0x000fe400078e000a */
.L_x_54700:
[----:B------:R-:W-:Y:S05]  /*9fb0*/  BSYNC B3 ;  /* 0x0000000000037941 */ /* 0x000fea0003800000 */
.L_x_54698:
        /* <DEDUP_REMOVED lines=16> */
.L_x_54704:
[----:B------:R-:W-:Y:S05]  /*a0c0*/  BSYNC B4 ;  /* 0x0000000000047941 */ /* 0x000fea0003800000 */
.L_x_54703:
        /* <DEDUP_REMOVED lines=44> */
.L_x_54702:
[----:B------:R-:W-:Y:S05]  /*a390*/  BSYNC B3 ;  /* 0x0000000000037941 */ /* 0x000fea0003800000 */
.L_x_54701:
        /* <DEDUP_REMOVED lines=13> */
.L_x_54697:
[----:B------:R-:W-:Y:S05]  /*a470*/  BSYNC B2 ;  /* 0x0000000000027941 */ /* 0x000fea0003800000 */
.L_x_54696:
        /* <DEDUP_REMOVED lines=18> */
.L_x_54708:
[----:B------:R-:W-:Y:S02]  /*a5a0*/  IMAD.MOV.U32 R9, RZ, RZ, R10 ;  /* 0x000000ffff097224 */ /* 0x000fe400078e000a */
.L_x_54709:
[----:B------:R-:W-:Y:S05]  /*a5b0*/  BSYNC B3 ;  /* 0x0000000000037941 */ /* 0x000fea0003800000 */
.L_x_54707:
        /* <DEDUP_REMOVED lines=16> */
.L_x_54713:
[----:B------:R-:W-:Y:S05]  /*a6c0*/  BSYNC B4 ;  /* 0x0000000000047941 */ /* 0x000fea0003800000 */
.L_x_54712:
        /* <DEDUP_REMOVED lines=44> */
.L_x_54711:
[----:B------:R-:W-:Y:S05]  /*a990*/  BSYNC B3 ;  /* 0x0000000000037941 */ /* 0x000fea0003800000 */
.L_x_54710:
        /* <DEDUP_REMOVED lines=13> */
.L_x_54706:
[----:B------:R-:W-:Y:S05]  /*aa70*/  BSYNC B2 ;  /* 0x0000000000027941 */ /* 0x000fea0003800000 */
.L_x_54705:
        /* <DEDUP_REMOVED lines=18> */
.L_x_54717:
[----:B------:R-:W-:Y:S02]  /*aba0*/  IMAD.MOV.U32 R147, RZ, RZ, R10 ;  /* 0x000000ffff937224 */ /* 0x000fe400078e000a */
.L_x_54718:
[----:B------:R-:W-:Y:S05]  /*abb0*/  BSYNC B3 ;  /* 0x0000000000037941 */ /* 0x000fea0003800000 */
.L_x_54716:
        /* <DEDUP_REMOVED lines=16> */
.L_x_54722:
[----:B------:R-:W-:Y:S05]  /*acc0*/  BSYNC B4 ;  /* 0x0000000000047941 */ /* 0x000fea0003800000 */
.L_x_54721:
        /* <DEDUP_REMOVED lines=44> */
.L_x_54720:
[----:B------:R-:W-:Y:S05]  /*af90*/  BSYNC B3 ;  /* 0x0000000000037941 */ /* 0x000fea0003800000 */
.L_x_54719:
        /* <DEDUP_REMOVED lines=13> */
.L_x_54715:
[----:B------:R-:W-:Y:S05]  /*b070*/  BSYNC B2 ;  /* 0x0000000000027941 */ /* 0x000fea0003800000 */
.L_x_54714:
        /* <DEDUP_REMOVED lines=26> */
.L_x_54724:
[----:B------:R-:W-:Y:S05]  /*b220*/  BSYNC B2 ;  /* 0x0000000000027941 */ /* 0x000fea0003800000 */
.L_x_54723:
[----:B------:R-:W-:Y:S02]  /*b230*/  IADD3 R206, R206, 0x20, RZ ;  /* 0x00000020cece7810 */ /* 0x000fe40007ffe0ff */
[----:B------:R-:W-:Y:S02]  /*b240*/  IADD3 R205, R205, 0x20, RZ ;  /* 0x00000020cdcd7810 */ /* 0x000fe40007ffe0ff */
.L_x_54650:
[----:B------:R-:W-:Y:S05]  /*b250*/  BSYNC B1 ;  /* 0x0000000000017941 */ /* 0x000fea0003800000 */
.L_x_54649:
        /* <DEDUP_REMOVED lines=31> */
.L_x_54730:
[----:B------:R-:W-:Y:S02]  /*b450*/  IMAD.MOV.U32 R13, RZ, RZ, R10 ;  /* 0x000000ffff0d7224 */ /* 0x000fe400078e000a */
.L_x_54731:
[----:B------:R-:W-:Y:S05]  /*b460*/  BSYNC B3 ;  /* 0x0000000000037941 */ /* 0x000fea0003800000 */
.L_x_54729:
        /* <DEDUP_REMOVED lines=16> */
.L_x_54735:
[----:B------:R-:W-:Y:S05]  /*b570*/  BSYNC B4 ;  /* 0x0000000000047941 */ /* 0x000fea0003800000 */
.L_x_54734:
        /* <DEDUP_REMOVED lines=44> */
.L_x_54733:
[----:B------:R-:W-:Y:S05]  /*b840*/  BSYNC B3 ;  /* 0x0000000000037941 */ /* 0x000fea0003800000 */
.L_x_54732:
[----:B------:R-:W2:Y:S01]  /*b850*/  LDL R148, [R1+0x128] ;  /* 0x0001280001947983 */ /* 0x000ea20000100800 */
[----:B------:R1:W4:Y:S02]  /*b860*/  I2F.U32 R9, R13 ;  /* 0x0000000d00097306 */ /* 0x0003240000201000 */
[----:B-1----:R-:W-:-:S10]  /*b870*/  HFMA2.MMA R13, -RZ, RZ, 0.1171875, 0 ;  /* 0x2f800000ff0d7435 */ /* 0x002fd400000001ff */
        /* <DEDUP_REMOVED lines=10> */
.L_x_54728:
[----:B------:R-:W-:Y:S05]  /*b920*/  BSYNC B2 ;  /* 0x0000000000027941 */ /* 0x000fea0003800000 */
.L_x_54727:
        /* <DEDUP_REMOVED lines=18> */
.L_x_54739:
[----:B------:R-:W-:Y:S02]  /*ba50*/  MOV R9, R10 ;  /* 0x0000000a00097202 */ /* 0x000fe40000000f00 */
.L_x_54740:
[----:B------:R-:W-:Y:S05]  /*ba60*/  BSYNC B3 ;  /* 0x0000000000037941 */ /* 0x000fea0003800000 */
.L_x_54738:
        /* <DEDUP_REMOVED lines=16> */
.L_x_54744:
[----:B------:R-:W-:Y:S05]  /*bb70*/  BSYNC B4 ;  /* 0x0000000000047941 */ /* 0x000fea0003800000 */
.L_x_54743:
        /* <DEDUP_REMOVED lines=44> */
.L_x_54742:
[----:B------:R-:W-:Y:S05]  /*be40*/  BSYNC B3 ;  /* 0x0000000000037941 */ /* 0x000fea0003800000 */
.L_x_54741:
        /* <DEDUP_REMOVED lines=13> */
.L_x_54737:
[----:B------:R-:W-:Y:S05]  /*bf20*/  BSYNC B2 ;  /* 0x0000000000027941 */ /* 0x000fea0003800000 */
.L_x_54736:
        /* <DEDUP_REMOVED lines=18> */
.L_x_54748:
[----:B------:R-:W-:Y:S02]  /*c050*/  IMAD.MOV.U32 R9, RZ, RZ, R10 ;  /* 0x000000ffff097224 */ /* 0x000fe400078e000a */
.L_x_54749:
[----:B------:R-:W-:Y:S05]  /*c060*/  BSYNC B3 ;  /* 0x0000000000037941 */ /* 0x000fea0003800000 */
.L_x_54747:
        /* <DEDUP_REMOVED lines=16> */
.L_x_54753:
[----:B------:R-:W-:Y:S05]  /*c170*/  BSYNC B4 ;  /* 0x0000000000047941 */ /* 0x000fea0003800000 */
.L_x_54752:
        /* <DEDUP_REMOVED lines=44> */
.L_x_54751:
[----:B------:R-:W-:Y:S05]  /*c440*/  BSYNC B3 ;  /* 0x0000000000037941 */ /* 0x000fea0003800000 */
.L_x_54750:
        /* <DEDUP_REMOVED lines=13> */
.L_x_54746:
[----:B------:R-:W-:Y:S05]  /*c520*/  BSYNC B2 ;  /* 0x0000000000027941 */ /* 0x000fea0003800000 */
.L_x_54745:
        /* <DEDUP_REMOVED lines=18> */
.L_x_54757:
[----:B------:R-:W-:Y:S02]  /*c650*/  IMAD.MOV.U32 R9, RZ, RZ, R10 ;  /* 0x000000ffff097224 */ /* 0x000fe400078e000a */
.L_x_54758:
[----:B------:R-:W-:Y:S05]  /*c660*/  BSYNC B3 ;  /* 0x0000000000037941 */ /* 0x000fea0003800000 */
.L_x_54756:
        /* <DEDUP_REMOVED lines=16> */
.L_x_54762:
[----:B------:R-:W-:Y:S05]  /*c770*/  BSYNC B4 ;  /* 0x0000000000047941 */ /* 0x000fea0003800000 */
.L_x_54761:
        /* <DEDUP_REMOVED lines=44> */
.L_x_54760:
[----:B------:R-:W-:Y:S05]  /*ca40*/  BSYNC B3 ;  /* 0x0000000000037941 */ /* 0x000fea0003800000 */
.L_x_54759:
        /* <DEDUP_REMOVED lines=13> */
.L_x_54755:
[----:B------:R-:W-:Y:S05]  /*cb20*/  BSYNC B2 ;  /* 0x0000000000027941 */ /* 0x000fea0003800000 */
.L_x_54754:
        /* <DEDUP_REMOVED lines=18> */
.L_x_54766:
[----:B------:R-:W-:Y:S02]  /*cc50*/  IMAD.MOV.U32 R9, RZ, RZ, R10 ;  /* 0x000000ffff097224 */ /* 0x000fe400078e000a */
.L_x_54767:
[----:B------:R-:W-:Y:S05]  /*cc60*/  BSYNC B3 ;  /* 0x0000000000037941 */ /* 0x000fea0003800000 */
.L_x_54765:
        /* <DEDUP_REMOVED lines=16> */
.L_x_54771:
[----:B------:R-:W-:Y:S05]  /*cd70*/  BSYNC B4 ;  /* 0x0000000000047941 */ /* 0x000fea0003800000 */
.L_x_54770:
        /* <DEDUP_REMOVED lines=44> */
.L_x_54769:
[----:B------:R-:W-:Y:S05]  /*d040*/  BSYNC B3 ;  /* 0x0000000000037941 */ /* 0x000fea0003800000 */
.L_x_54768:
        /* <DEDUP_REMOVED lines=13> */
.L_x_54764:
[----:B------:R-:W-:Y:S05]  /*d120*/  BSYNC B2 ;  /* 0x0000000000027941 */ /* 0x000fea0003800000 */
.L_x_54763:
        /* <DEDUP_REMOVED lines=18> */
.L_x_54775:
[----:B------:R-:W-:Y:S02]  /*d250*/  IMAD.MOV.U32 R9, RZ, RZ, R10 ;  /* 0x000000ffff097224 */ /* 0x000fe400078e000a */
.L_x_54776:
[----:B------:R-:W-:Y:S05]  /*d260*/  BSYNC B3 ;  /* 0x0000000000037941 */ /* 0x000fea0003800000 */
.L_x_54774:
        /* <DEDUP_REMOVED lines=16> */
.L_x_54780:
[----:B------:R-:W-:Y:S05]  /*d370*/  BSYNC B4 ;  /* 0x0000000000047941 */ /* 0x000fea0003800000 */
.L_x_54779:
        /* <DEDUP_REMOVED lines=44> */
.L_x_54778:
[----:B------:R-:W-:Y:S05]  /*d640*/  BSYNC B3 ;  /* 0x0000000000037941 */ /* 0x000fea0003800000 */
.L_x_54777:
[----:B------:R-:W2:Y:S01]  /*d650*/  LDL R154, [R1+0x13c] ;  /* 0x00013c00019a7983 */ /* 0x000ea20000100800 */
        /* <DEDUP_REMOVED lines=12> */
.L_x_54773:
[----:B------:R-:W-:Y:S05]  /*d720*/  BSYNC B2 ;  /* 0x0000000000027941 */ /* 0x000fea0003800000 */
.L_x_54772:
        /* <DEDUP_REMOVED lines=18> */
.L_x_54784:
[----:B------:R-:W-:Y:S02]  /*d850*/  MOV R9, R10 ;  /* 0x0000000a00097202 */ /* 0x000fe40000000f00 */
.L_x_54785:
[----:B------:R-:W-:Y:S05]  /*d860*/  BSYNC B3 ;  /* 0x0000000000037941 */ /* 0x000fea0003800000 */
.L_x_54783:
        /* <DEDUP_REMOVED lines=16> */
.L_x_54789:
[----:B------:R-:W-:Y:S05]  /*d970*/  BSYNC B4 ;  /* 0x0000000000047941 */ /* 0x000fea0003800000 */
.L_x_54788:
        /* <DEDUP_REMOVED lines=44> */
.L_x_54787:
[----:B------:R-:W-:Y:S05]  /*dc40*/  BSYNC B3 ;  /* 0x0000000000037941 */ /* 0x000fea0003800000 */
.L_x_54786:
        /* <DEDUP_REMOVED lines=13> */
.L_x_54782:
[----:B------:R-:W-:Y:S05]  /*dd20*/  BSYNC B2 ;  /* 0x0000000000027941 */ /* 0x000fea0003800000 */
.L_x_54781:
        /* <DEDUP_REMOVED lines=18> */
.L_x_54793:
[----:B------:R-:W-:Y:S02]  /*de50*/  IMAD.MOV.U32 R155, RZ, RZ, R10 ;  /* 0x000000ffff9b7224 */ /* 0x000fe400078e000a */
.L_x_54794:
[----:B------:R-:W-:Y:S05]  /*de60*/  BSYNC B3 ;  /* 0x0000000000037941 */ /* 0x000fea0003800000 */
.L_x_54792:
        /* <DEDUP_REMOVED lines=16> */
.L_x_54798:
[----:B------:R-:W-:Y:S05]  /*df70*/  BSYNC B4 ;  /* 0x0000000000047941 */ /* 0x000fea0003800000 */
.L_x_54797:
        /* <DEDUP_REMOVED lines=44> */
.L_x_54796:
[----:B------:R-:W-:Y:S05]  /*e240*/  BSYNC B3 ;  /* 0x0000000000037941 */ /* 0x000fea0003800000 */
.L_x_54795:
        /* <DEDUP_REMOVED lines=13> */
.L_x_54791:
[----:B------:R-:W-:Y:S05]  /*e320*/  BSYNC B2 ;  /* 0x0000000000027941 */ /* 0x000fea0003800000 */
.L_x_54790:
        /* <DEDUP_REMOVED lines=26> */
.L_x_54800:
[----:B------:R-:W-:Y:S05]  /*e4d0*/  BSYNC B2 ;  /* 0x0000000000027941 */ /* 0x000fea0003800000 */
.L_x_54799:
[----:B------:R-:W-:Y:S02]  /*e4e0*/  IADD3 R206, R206, 0x20, RZ ;  /* 0x00000020cece7810 */ /* 0x000fe40007ffe0ff */
[----:B------:R-:W-:Y:S02]  /*e4f0*/  IADD3 R205, R205, 0x20, RZ ;  /* 0x00000020cdcd7810 */ /* 0x000fe40007ffe0ff */
.L_x_54726:
[----:B------:R-:W-:Y:S05]  /*e500*/  BSYNC B1 ;  /* 0x0000000000017941 */ /* 0x000fea0003800000 */
.L_x_54725:
        /* <DEDUP_REMOVED lines=31> */
.L_x_54806:
[----:B------:R-:W-:Y:S02]  /*e700*/  IMAD.MOV.U32 R13, RZ, RZ, R10 ;  /* 0x000000ffff0d7224 */ /* 0x000fe400078e000a */
.L_x_54807:
[----:B------:R-:W-:Y:S05]  /*e710*/  BSYNC B3 ;  /* 0x0000000000037941 */ /* 0x000fea0003800000 */
.L_x_54805:
        /* <DEDUP_REMOVED lines=16> */
.L_x_54811:
[----:B------:R-:W-:Y:S05]  /*e820*/  BSYNC B4 ;  /* 0x0000000000047941 */ /* 0x000fea0003800000 */
.L_x_54810:
        /* <DEDUP_REMOVED lines=44> */
.L_x_54809:
[----:B------:R-:W-:Y:S05]  /*eaf0*/  BSYNC B3 ;  /* 0x0000000000037941 */ /* 0x000fea0003800000 */
.L_x_54808:
        /* <DEDUP_REMOVED lines=13> */
.L_x_54804:
[----:B------:R-:W-:Y:S05]  /*ebd0*/  BSYNC B2 ;  /* 0x0000000000027941 */ /* 0x000fea0003800000 */
.L_x_54803:
        /* <DEDUP_REMOVED lines=18> */
.L_x_54815:
[----:B------:R-:W-:Y:S02]  /*ed00*/  IMAD.MOV.U32 R9, RZ, RZ, R10 ;  /* 0x000000ffff097224 */ /* 0x000fe400078e000a */
.L_x_54816:
[----:B------:R-:W-:Y:S05]  /*ed10*/  BSYNC B3 ;  /* 0x0000000000037941 */ /* 0x000fea0003800000 */
.L_x_54814:
        /* <DEDUP_REMOVED lines=16> */
.L_x_54820:
[----:B------:R-:W-:Y:S05]  /*ee20*/  BSYNC B4 ;  /* 0x0000000000047941 */ /* 0x000fea0003800000 */
.L_x_54819:
        /* <DEDUP_REMOVED lines=44> */
.L_x_54818:
[----:B------:R-:W-:Y:S05]  /*f0f0*/  BSYNC B3 ;  /* 0x0000000000037941 */ /* 0x000fea0003800000 */
.L_x_54817:
        /* <DEDUP_REMOVED lines=13> */
.L_x_54813:
[----:B------:R-:W-:Y:S05]  /*f1d0*/  BSYNC B2 ;  /* 0x0000000000027941 */ /* 0x000fea0003800000 */
.L_x_54812:
        /* <DEDUP_REMOVED lines=18> */
.L_x_54824:
[----:B------:R-:W-:Y:S02]  /*f300*/  IMAD.MOV.U32 R9, RZ, RZ, R10 ;  /* 0x000000ffff097224 */ /* 0x000fe400078e000a */
.L_x_54825:
[----:B------:R-:W-:Y:S05]  /*f310*/  BSYNC B3 ;  /* 0x0000000000037941 */ /* 0x000fea0003800000 */
.L_x_54823:
        /* <DEDUP_REMOVED lines=16> */
.L_x_54829:
[----:B------:R-:W-:Y:S05]  /*f420*/  BSYNC B4 ;  /* 0x0000000000047941 */ /* 0x000fea0003800000 */
.L_x_54828:
        /* <DEDUP_REMOVED lines=44> */
.L_x_54827:
[----:B------:R-:W-:Y:S05]  /*f6f0*/  BSYNC B3 ;  /* 0x0000000000037941 */ /* 0x000fea0003800000 */
.L_x_54826:
        /* <DEDUP_REMOVED lines=13> */
.L_x_54822:
[----:B------:R-:W-:Y:S05]  /*f7d0*/  BSYNC B2 ;  /* 0x0000000000027941 */ /* 0x000fea0003800000 */
.L_x_54821:
        /* <DEDUP_REMOVED lines=18> */
.L_x_54833:
[----:B------:R-:W-:Y:S02]  /*f900*/  MOV R9, R10 ;  /* 0x0000000a00097202 */ /* 0x000fe40000000f00 */
.L_x_54834:
[----:B------:R-:W-:Y:S05]  /*f910*/  BSYNC B3 ;  /* 0x0000000000037941 */ /* 0x000fea0003800000 */
.L_x_54832:
        /* <DEDUP_REMOVED lines=16> */
.L_x_54838:
[----:B------:R-:W-:Y:S05]  /*fa20*/  BSYNC B4 ;  /* 0x0000000000047941 */ /* 0x000fea0003800000 */
.L_x_54837:
        /* <DEDUP_REMOVED lines=44> */
.L_x_54836:
[----:B------:R-:W-:Y:S05]  /*fcf0*/  BSYNC B3 ;  /* 0x0000000000037941 */ /* 0x000fea0003800000 */
.L_x_54835:
        /* <DEDUP_REMOVED lines=13> */
.L_x_54831:
[----:B------:R-:W-:Y:S05]  /*fdd0*/  BSYNC B2 ;  /* 0x0000000000027941 */ /* 0x000fea0003800000 */
.L_x_54830:
        /* <DEDUP_REMOVED lines=18> */
.L_x_54842:
[----:B------:R-:W-:Y:S02]  /*ff00*/  IMAD.MOV.U32 R9, RZ, RZ, R10 ;  /* 0x000000ffff097224 */ /* 0x000fe400078e000a */
.L_x_54843:
[----:B------:R-:W-:Y:S05]  /*ff10*/  BSYNC B3 ;  /* 0x0000000000037941 */ /* 0x000fea0003800000 */
.L_x_54841:
        /* <DEDUP_REMOVED lines=16> */
.L_x_54847:
[----:B------:R-:W-:Y:S05]  /*10020*/  BSYNC B4 ;  /* 0x0000000000047941 */ /* 0x000fea0003800000 */
.L_x_54846:
        /* <DEDUP_REMOVED lines=44> */
.L_x_54845:
[----:B------:R-:W-:Y:S05]  /*102f0*/  BSYNC B3 ;  /* 0x0000000000037941 */ /* 0x000fea0003800000 */
.L_x_54844:
        /* <DEDUP_REMOVED lines=13> */
.L_x_54840:
[----:B------:R-:W-:Y:S05]  /*103d0*/  BSYNC B2 ;  /* 0x0000000000027941 */ /* 0x000fea0003800000 */
.L_x_54839:
        /* <DEDUP_REMOVED lines=18> */
.L_x_54851:
[----:B------:R-:W-:Y:S02]  /*10500*/  IMAD.MOV.U32 R9, RZ, RZ, R10 ;  /* 0x000000ffff097224 */ /* 0x000fe400078e000a */
.L_x_54852:
[----:B------:R-:W-:Y:S05]  /*10510*/  BSYNC B3 ;  /* 0x0000000000037941 */ /* 0x000fea0003800000 */
.L_x_54850:
        /* <DEDUP_REMOVED lines=16> */
.L_x_54856:
[----:B------:R-:W-:Y:S05]  /*10620*/  BSYNC B4 ;  /* 0x0000000000047941 */ /* 0x000fea0003800000 */
.L_x_54855:
        /* <DEDUP_REMOVED lines=44> */
.L_x_54854:
[----:B------:R-:W-:Y:S05]  /*108f0*/  BSYNC B3 ;  /* 0x0000000000037941 */ /* 0x000fea0003800000 */
.L_x_54853:
        /* <DEDUP_REMOVED lines=13> */
.L_x_54849:
[----:B------:R-:W-:Y:S05]  /*109d0*/  BSYNC B2 ;  /* 0x0000000000027941 */ /* 0x000fea0003800000 */
.L_x_54848:
        /* <DEDUP_REMOVED lines=18> */
.L_x_54860:
[----:B------:R-:W-:Y:S02]  /*10b00*/  IMAD.MOV.U32 R9, RZ, RZ, R10 ;  /* 0x000000ffff097224 */ /* 0x000fe400078e000a */
.L_x_54861:
[----:B------:R-:W-:Y:S05]  /*10b10*/  BSYNC B3 ;  /* 0x0000000000037941 */ /* 0x000fea0003800000 */
.L_x_54859:
        /* <DEDUP_REMOVED lines=16> */
.L_x_54865:
[----:B------:R-:W-:Y:S05]  /*10c20*/  BSYNC B4 ;  /* 0x0000000000047941 */ /* 0x000fea0003800000 */
.L_x_54864:
        /* <DEDUP_REMOVED lines=44> */
.L_x_54863:
[----:B------:R-:W-:Y:S05]  /*10ef0*/  BSYNC B3 ;  /* 0x0000000000037941 */ /* 0x000fea0003800000 */
.L_x_54862:
        /* <DEDUP_REMOVED lines=13> */
.L_x_54858:
[----:B------:R-:W-:Y:S05]  /*10fd0*/  BSYNC B2 ;  /* 0x0000000000027941 */ /* 0x000fea0003800000 */
.L_x_54857:
        /* <DEDUP_REMOVED lines=18> */
.L_x_54869:
[----:B------:R-:W-:Y:S02]  /*11100*/  IMAD.MOV.U32 R163, RZ, RZ, R10 ;  /* 0x000000ffffa37224 */ /* 0x000fe400078e000a */
.L_x_54870:
[----:B------:R-:W-:Y:S05]  /*11110*/  BSYNC B3 ;  /* 0x0000000000037941 */ /* 0x000fea0003800000 */
.L_x_54868:
        /* <DEDUP_REMOVED lines=16> */
.L_x_54874:
[----:B------:R-:W-:Y:S05]  /*11220*/  BSYNC B4 ;  /* 0x0000000000047941 */ /* 0x000fea0003800000 */
.L_x_54873:
        /* <DEDUP_REMOVED lines=44> */
.L_x_54872:
[----:B------:R-:W-:Y:S05]  /*114f0*/  BSYNC B3 ;  /* 0x0000000000037941 */ /* 0x000fea0003800000 */
.L_x_54871:
[----:B------:R-:W2:Y:S01]  /*11500*/  LDL R213, [R1+0x124] ;  /* 0x0001240001d57983 */ /* 0x000ea20000100800 */
        /* <DEDUP_REMOVED lines=12> */
.L_x_54867:
[----:B------:R-:W-:Y:S05]  /*115d0*/  BSYNC B2 ;  /* 0x0000000000027941 */ /* 0x000fea0003800000 */
.L_x_54866:
        /* <DEDUP_REMOVED lines=26> */
.L_x_54876:
[----:B------:R-:W-:Y:S05]  /*11780*/  BSYNC B2 ;  /* 0x0000000000027941 */ /* 0x000fea0003800000 */
.L_x_54875:
[----:B------:R-:W-:Y:S02]  /*11790*/  IADD3 R206, R206, 0x20, RZ ;  /* 0x00000020cece7810 */ /* 0x000fe40007ffe0ff */
[----:B------:R-:W-:Y:S02]  /*117a0*/  IADD3 R205, R205, 0x20, RZ ;  /* 0x00000020cdcd7810 */ /* 0x000fe40007ffe0ff */
.L_x_54802:
[----:B------:R-:W-:Y:S05]  /*117b0*/  BSYNC B1 ;  /* 0x0000000000017941 */ /* 0x000fea0003800000 */
.L_x_54801:
        /* <DEDUP_REMOVED lines=31> */
.L_x_54882:
[----:B------:R-:W-:Y:S02]  /*119b0*/  MOV R13, R10 ;  /* 0x0000000a000d7202 */ /* 0x000fe40000000f00 */
.L_x_54883:
[----:B------:R-:W-:Y:S05]  /*119c0*/  BSYNC B3 ;  /* 0x0000000000037941 */ /* 0x000fea0003800000 */
.L_x_54881:
        /* <DEDUP_REMOVED lines=16> */
.L_x_54887:
[----:B------:R-:W-:Y:S05]  /*11ad0*/  BSYNC B4 ;  /* 0x0000000000047941 */ /* 0x000fea0003800000 */
.L_x_54886:
        /* <DEDUP_REMOVED lines=44> */
.L_x_54885:
[----:B------:R-:W-:Y:S05]  /*11da0*/  BSYNC B3 ;  /* 0x0000000000037941 */ /* 0x000fea0003800000 */
.L_x_54884:
        /* <DEDUP_REMOVED lines=13> */
.L_x_54880:
[----:B------:R-:W-:Y:S05]  /*11e80*/  BSYNC B2 ;  /* 0x0000000000027941 */ /* 0x000fea0003800000 */
.L_x_54879:
        /* <DEDUP_REMOVED lines=18> */
.L_x_54891:
[----:B------:R-:W-:Y:S02]  /*11fb0*/  IMAD.MOV.U32 R9, RZ, RZ, R10 ;  /* 0x000000ffff097224 */ /* 0x000fe400078e000a */
.L_x_54892:
[----:B------:R-:W-:Y:S05]  /*11fc0*/  BSYNC B3 ;  /* 0x0000000000037941 */ /* 0x000fea0003800000 */
.L_x_54890:
        /* <DEDUP_REMOVED lines=16> */
.L_x_54896:
[----:B------:R-:W-:Y:S05]  /*120d0*/  BSYNC B4 ;  /* 0x0000000000047941 */ /* 0x000fea0003800000 */
.L_x_54895:
        /* <DEDUP_REMOVED lines=44> */
.L_x_54894:
[----:B------:R-:W-:Y:S05]  /*123a0*/  BSYNC B3 ;  /* 0x0000000000037941 */ /* 0x000fea0003800000 */
.L_x_54893:
        /* <DEDUP_REMOVED lines=13> */
.L_x_54889:
[----:B------:R-:W-:Y:S05]  /*12480*/  BSYNC B2 ;  /* 0x0000000000027941 */ /* 0x000fea0003800000 */
.L_x_54888:
        /* <DEDUP_REMOVED lines=18> */
.L_x_54900:
[----:B------:R-:W-:Y:S02]  /*125b0*/  IMAD.MOV.U32 R9, RZ, RZ, R10 ;  /* 0x000000ffff097224 */ /* 0x000fe400078e000a */
.L_x_54901:
[----:B------:R-:W-:Y:S05]  /*125c0*/  BSYNC B3 ;  /* 0x0000000000037941 */ /* 0x000fea0003800000 */
.L_x_54899:
        /* <DEDUP_REMOVED lines=16> */
.L_x_54905:
[----:B------:R-:W-:Y:S05]  /*126d0*/  BSYNC B4 ;  /* 0x0000000000047941 */ /* 0x000fea0003800000 */
.L_x_54904:
        /* <DEDUP_REMOVED lines=44> */
.L_x_54903:
[----:B------:R-:W-:Y:S05]  /*129a0*/  BSYNC B3 ;  /* 0x0000000000037941 */ /* 0x000fea0003800000 */
.L_x_54902:
        /* <DEDUP_REMOVED lines=13> */
.L_x_54898:
[----:B------:R-:W-:Y:S05]  /*12a80*/  BSYNC B2 ;  /* 0x0000000000027941 */ /* 0x000fea0003800000 */
.L_x_54897:
        /* <DEDUP_REMOVED lines=18> */
.L_x_54909:
[----:B------:R-:W-:Y:S02]  /*12bb0*/  IMAD.MOV.U32 R9, RZ, RZ, R10 ;  /* 0x000000ffff097224 */ /* 0x000fe400078e000a */
.L_x_54910:
[----:B------:R-:W-:Y:S05]  /*12bc0*/  BSYNC B3 ;  /* 0x0000000000037941 */ /* 0x000fea0003800000 */
.L_x_54908:
        /* <DEDUP_REMOVED lines=16> */
.L_x_54914:
[----:B------:R-:W-:Y:S05]  /*12cd0*/  BSYNC B4 ;  /* 0x0000000000047941 */ /* 0x000fea0003800000 */
.L_x_54913:
        /* <DEDUP_REMOVED lines=44> */
.L_x_54912:
[----:B------:R-:W-:Y:S05]  /*12fa0*/  BSYNC B3 ;  /* 0x0000000000037941 */ /* 0x000fea0003800000 */
.L_x_54911:
        /* <DEDUP_REMOVED lines=13> */
.L_x_54907:
[----:B------:R-:W-:Y:S05]  /*13080*/  BSYNC B2 ;  /* 0x0000000000027941 */ /* 0x000fea0003800000 */
.L_x_54906:
        /* <DEDUP_REMOVED lines=18> */
.L_x_54918:
[----:B------:R-:W-:Y:S02]  /*131b0*/  IMAD.MOV.U32 R9, RZ, RZ, R10 ;  /* 0x000000ffff097224 */ /* 0x000fe400078e000a */
.L_x_54919:
[----:B------:R-:W-:Y:S05]  /*131c0*/  BSYNC B3 ;  /* 0x0000000000037941 */ /* 0x000fea0003800000 */
.L_x_54917:
        /* <DEDUP_REMOVED lines=16> */
.L_x_54923:
[----:B------:R-:W-:Y:S05]  /*132d0*/  BSYNC B4 ;  /* 0x0000000000047941 */ /* 0x000fea0003800000 */
.L_x_54922:
        /* <DEDUP_REMOVED lines=44> */
.L_x_54921:
[----:B------:R-:W-:Y:S05]  /*135a0*/  BSYNC B3 ;  /* 0x0000000000037941 */ /* 0x000fea0003800000 */
.L_x_54920:
        /* <DEDUP_REMOVED lines=13> */
.L_x_54916:
[----:B------:R-:W-:Y:S05]  /*13680*/  BSYNC B2 ;  /* 0x0000000000027941 */ /* 0x000fea0003800000 */
.L_x_54915:
        /* <DEDUP_REMOVED lines=18> */
.L_x_54927:
[----:B------:R-:W-:Y:S02]  /*137b0*/  MOV R9, R10 ;  /* 0x0000000a00097202 */ /* 0x000fe40000000f00 */
.L_x_54928:
[----:B------:R-:W-:Y:S05]  /*137c0*/  BSYNC B3 ;  /* 0x0000000000037941 */ /* 0x000fea0003800000 */
.L_x_54926:
        /* <DEDUP_REMOVED lines=16> */
.L_x_54932:
[----:B------:R-:W-:Y:S05]  /*138d0*/  BSYNC B4 ;  /* 0x0000000000047941 */ /* 0x000fea0003800000 */
.L_x_54931:
        /* <DEDUP_REMOVED lines=44> */
.L_x_54930:
[----:B------:R-:W-:Y:S05]  /*13ba0*/  BSYNC B3 ;  /* 0x0000000000037941 */ /* 0x000fea0003800000 */
.L_x_54929:
        /* <DEDUP_REMOVED lines=13> */
.L_x_54925:
[----:B------:R-:W-:Y:S05]  /*13c80*/  BSYNC B2 ;  /* 0x0000000000027941 */ /* 0x000fea0003800000 */
.L_x_54924:
        /* <DEDUP_REMOVED lines=18> */
.L_x_54936:
[----:B------:R-:W-:Y:S02]  /*13db0*/  IMAD.MOV.U32 R9, RZ, RZ, R10 ;  /* 0x000000ffff097224 */ /* 0x000fe400078e000a */
.L_x_54937:
[----:B------:R-:W-:Y:S05]  /*13dc0*/  BSYNC B3 ;  /* 0x0000000000037941 */ /* 0x000fea0003800000 */
.L_x_54935:
        /* <DEDUP_REMOVED lines=16> */
.L_x_54941:
[----:B------:R-:W-:Y:S05]  /*13ed0*/  BSYNC B4 ;  /* 0x0000000000047941 */ /* 0x000fea0003800000 */
.L_x_54940:
        /* <DEDUP_REMOVED lines=44> */
.L_x_54939:
[----:B------:R-:W-:Y:S05]  /*141a0*/  BSYNC B3 ;  /* 0x0000000000037941 */ /* 0x000fea0003800000 */
.L_x_54938:
        /* <DEDUP_REMOVED lines=13> */
.L_x_54934:
[----:B------:R-:W-:Y:S05]  /*14280*/  BSYNC B2 ;  /* 0x0000000000027941 */ /* 0x000fea0003800000 */
.L_x_54933:
        /* <DEDUP_REMOVED lines=18> */
.L_x_54945:
[----:B------:R-:W-:Y:S02]  /*143b0*/  IMAD.MOV.U32 R171, RZ, RZ, R10 ;  /* 0x000000ffffab7224 */ /* 0x000fe400078e000a */
.L_x_54946:
[----:B------:R-:W-:Y:S05]  /*143c0*/  BSYNC B3 ;  /* 0x0000000000037941 */ /* 0x000fea0003800000 */
.L_x_54944:
        /* <DEDUP_REMOVED lines=16> */
.L_x_54950:
[----:B------:R-:W-:Y:S05]  /*144d0*/  BSYNC B4 ;  /* 0x0000000000047941 */ /* 0x000fea0003800000 */
.L_x_54949:
        /* <DEDUP_REMOVED lines=44> */
.L_x_54948:
[----:B------:R-:W-:Y:S05]  /*147a0*/  BSYNC B3 ;  /* 0x0000000000037941 */ /* 0x000fea0003800000 */
.L_x_54947:
        /* <DEDUP_REMOVED lines=13> */
.L_x_54943:
[----:B------:R-:W-:Y:S05]  /*14880*/  BSYNC B2 ;  /* 0x0000000000027941 */ /* 0x000fea0003800000 */
.L_x_54942:
        /* <DEDUP_REMOVED lines=26> */
.L_x_54952:
[----:B------:R-:W-:Y:S05]  /*14a30*/  BSYNC B2 ;  /* 0x0000000000027941 */ /* 0x000fea0003800000 */
.L_x_54951:
[----:B------:R-:W-:Y:S02]  /*14a40*/  IADD3 R206, R206, 0x20, RZ ;  /* 0x00000020cece7810 */ /* 0x000fe40007ffe0ff */
[----:B------:R-:W-:Y:S02]  /*14a50*/  IADD3 R205, R205, 0x20, RZ ;  /* 0x00000020cdcd7810 */ /* 0x000fe40007ffe0ff */
.L_x_54878:
[----:B------:R-:W-:Y:S05]  /*14a60*/  BSYNC B1 ;  /* 0x0000000000017941 */ /* 0x000fea0003800000 */
.L_x_54877:
        /* <DEDUP_REMOVED lines=31> */
.L_x_54958:
[----:B------:R-:W-:Y:S02]  /*14c60*/  IMAD.MOV.U32 R13, RZ, RZ, R10 ;  /* 0x000000ffff0d7224 */ /* 0x000fe400078e000a */
.L_x_54959:
[----:B------:R-:W-:Y:S05]  /*14c70*/  BSYNC B3 ;  /* 0x0000000000037941 */ /* 0x000fea0003800000 */
.L_x_54957:
        /* <DEDUP_REMOVED lines=16> */
.L_x_54963:
[----:B------:R-:W-:Y:S05]  /*14d80*/  BSYNC B4 ;  /* 0x0000000000047941 */ /* 0x000fea0003800000 */
.L_x_54962:
        /* <DEDUP_REMOVED lines=44> */
.L_x_54961:
[----:B------:R-:W-:Y:S05]  /*15050*/  BSYNC B3 ;  /* 0x0000000000037941 */ /* 0x000fea0003800000 */
.L_x_54960:
        /* <DEDUP_REMOVED lines=13> */
.L_x_54956:
[----:B------:R-:W-:Y:S05]  /*15130*/  BSYNC B2 ;  /* 0x0000000000027941 */ /* 0x000fea0003800000 */
.L_x_54955:
        /* <DEDUP_REMOVED lines=18> */
.L_x_54967:
[----:B------:R-:W-:Y:S02]  /*15260*/  IMAD.MOV.U32 R9, RZ, RZ, R10 ;  /* 0x000000ffff097224 */ /* 0x000fe400078e000a */
.L_x_54968:
[----:B------:R-:W-:Y:S05]  /*15270*/  BSYNC B3 ;  /* 0x0000000000037941 */ /* 0x000fea0003800000 */
.L_x_54966:
        /* <DEDUP_REMOVED lines=16> */
.L_x_54972:
[----:B------:R-:W-:Y:S05]  /*15380*/  BSYNC B4 ;  /* 0x0000000000047941 */ /* 0x000fea0003800000 */
.L_x_54971:
        /* <DEDUP_REMOVED lines=44> */
.L_x_54970:
[----:B------:R-:W-:Y:S05]  /*15650*/  BSYNC B3 ;  /* 0x0000000000037941 */ /* 0x000fea0003800000 */
.L_x_54969:
        /* <DEDUP_REMOVED lines=13> */
.L_x_54965:
[----:B------:R-:W-:Y:S05]  /*15730*/  BSYNC B2 ;  /* 0x0000000000027941 */ /* 0x000fea0003800000 */
.L_x_54964:
        /* <DEDUP_REMOVED lines=18> */
.L_x_54976:
[----:B------:R-:W-:Y:S02]  /*15860*/  MOV R9, R10 ;  /* 0x0000000a00097202 */ /* 0x000fe40000000f00 */
.L_x_54977:
[----:B------:R-:W-:Y:S05]  /*15870*/  BSYNC B3 ;  /* 0x0000000000037941 */ /* 0x000fea0003800000 */
.L_x_54975:
        /* <DEDUP_REMOVED lines=16> */
.L_x_54981:
[----:B------:R-:W-:Y:S05]  /*15980*/  BSYNC B4 ;  /* 0x0000000000047941 */ /* 0x000fea0003800000 */
.L_x_54980:
        /* <DEDUP_REMOVED lines=44> */
.L_x_54979:
[----:B------:R-:W-:Y:S05]  /*15c50*/  BSYNC B3 ;  /* 0x0000000000037941 */ /* 0x000fea0003800000 */
.L_x_54978:
        /* <DEDUP_REMOVED lines=13> */
.L_x_54974:
[----:B------:R-:W-:Y:S05]  /*15d30*/  BSYNC B2 ;  /* 0x0000000000027941 */ /* 0x000fea0003800000 */
.L_x_54973:
        /* <DEDUP_REMOVED lines=18> */
.L_x_54985:
[----:B------:R-:W-:Y:S02]  /*15e60*/  IMAD.MOV.U32 R9, RZ, RZ, R10 ;  /* 0x000000ffff097224 */ /* 0x000fe400078e000a */
.L_x_54986:
[----:B------:R-:W-:Y:S05]  /*15e70*/  BSYNC B3 ;  /* 0x0000000000037941 */ /* 0x000fea0003800000 */
.L_x_54984:
        /* <DEDUP_REMOVED lines=16> */
.L_x_54990:
[----:B------:R-:W-:Y:S05]  /*15f80*/  BSYNC B4 ;  /* 0x0000000000047941 */ /* 0x000fea0003800000 */
.L_x_54989:
        /* <DEDUP_REMOVED lines=44> */
.L_x_54988:
[----:B------:R-:W-:Y:S05]  /*16250*/  BSYNC B3 ;  /* 0x0000000000037941 */ /* 0x000fea0003800000 */
.L_x_54987:
        /* <DEDUP_REMOVED lines=13> */
.L_x_54983:
[----:B------:R-:W-:Y:S05]  /*16330*/  BSYNC B2 ;  /* 0x0000000000027941 */ /* 0x000fea0003800000 */
.L_x_54982:
        /* <DEDUP_REMOVED lines=18> */
.L_x_54994:
[----:B------:R-:W-:Y:S02]  /*16460*/  IMAD.MOV.U32 R9, RZ, RZ, R10 ;  /* 0x000000ffff097224 */ /* 0x000fe400078e000a */
.L_x_54995:
[----:B------:R-:W-:Y:S05]  /*16470*/  BSYNC B3 ;  /* 0x0000000000037941 */ /* 0x000fea0003800000 */
.L_x_54993:
        /* <DEDUP_REMOVED lines=16> */
.L_x_54999:
[----:B------:R-:W-:Y:S05]  /*16580*/  BSYNC B4 ;  /* 0x0000000000047941 */ /* 0x000fea0003800000 */
.L_x_54998:
        /* <DEDUP_REMOVED lines=44> */
.L_x_54997:
[----:B------:R-:W-:Y:S05]  /*16850*/  BSYNC B3 ;  /* 0x0000000000037941 */ /* 0x000fea0003800000 */
.L_x_54996:
        /* <DEDUP_REMOVED lines=13> */
.L_x_54992:
[----:B------:R-:W-:Y:S05]  /*16930*/  BSYNC B2 ;  /* 0x0000000000027941 */ /* 0x000fea0003800000 */
.L_x_54991:
        /* <DEDUP_REMOVED lines=18> */
.L_x_55003:
[----:B------:R-:W-:Y:S02]  /*16a60*/  IMAD.MOV.U32 R9, RZ, RZ, R10 ;  /* 0x000000ffff097224 */ /* 0x000fe400078e000a */
.L_x_55004:
[----:B------:R-:W-:Y:S05]  /*16a70*/  BSYNC B3 ;  /* 0x0000000000037941 */ /* 0x000fea0003800000 */
.L_x_55002:
        /* <DEDUP_REMOVED lines=16> */
.L_x_55008:
[----:B------:R-:W-:Y:S05]  /*16b80*/  BSYNC B4 ;  /* 0x0000000000047941 */ /* 0x000fea0003800000 */
.L_x_55007:
        /* <DEDUP_REMOVED lines=44> */
.L_x_55006:
[----:B------:R-:W-:Y:S05]  /*16e50*/  BSYNC B3 ;  /* 0x0000000000037941 */ /* 0x000fea0003800000 */
.L_x_55005:
        /* <DEDUP_REMOVED lines=13> */
.L_x_55001:
[----:B------:R-:W-:Y:S05]  /*16f30*/  BSYNC B2 ;  /* 0x0000000000027941 */ /* 0x000fea0003800000 */
.L_x_55000:
        /* <DEDUP_REMOVED lines=18> */
.L_x_55012:
[----:B------:R-:W-:Y:S02]  /*17060*/  IMAD.MOV.U32 R9, RZ, RZ, R10 ;  /* 0x000000ffff097224 */ /* 0x000fe400078e000a */
.L_x_55013:
[----:B------:R-:W-:Y:S05]  /*17070*/  BSYNC B3 ;  /* 0x0000000000037941 */ /* 0x000fea0003800000 */
.L_x_55011:
        /* <DEDUP_REMOVED lines=16> */
.L_x_55017:
[----:B------:R-:W-:Y:S05]  /*17180*/  BSYNC B4 ;  /* 0x0000000000047941 */ /* 0x000fea0003800000 */
.L_x_55016:
        /* <DEDUP_REMOVED lines=44> */
.L_x_55015:
[----:B------:R-:W-:Y:S05]  /*17450*/  BSYNC B3 ;  /* 0x0000000000037941 */ /* 0x000fea0003800000 */
.L_x_55014:
        /* <DEDUP_REMOVED lines=13> */
.L_x_55010:
[----:B------:R-:W-:Y:S05]  /*17530*/  BSYNC B2 ;  /* 0x0000000000027941 */ /* 0x000fea0003800000 */
.L_x_55009:
        /* <DEDUP_REMOVED lines=18> */
.L_x_55021:
[----:B------:R-:W-:Y:S02]  /*17660*/  MOV R179, R10 ;  /* 0x0000000a00b37202 */ /* 0x000fe40000000f00 */
.L_x_55022:
[----:B------:R-:W-:Y:S05]  /*17670*/  BSYNC B3 ;  /* 0x0000000000037941 */ /* 0x000fea0003800000 */
.L_x_55020:
        /* <DEDUP_REMOVED lines=16> */
.L_x_55026:
[----:B------:R-:W-:Y:S05]  /*17780*/  BSYNC B4 ;  /* 0x0000000000047941 */ /* 0x000fea0003800000 */
.L_x_55025:
        /* <DEDUP_REMOVED lines=44> */
.L_x_55024:
[----:B------:R-:W-:Y:S05]  /*17a50*/  BSYNC B3 ;  /* 0x0000000000037941 */ /* 0x000fea0003800000 */
.L_x_55023:
        /* <DEDUP_REMOVED lines=13> */
.L_x_55019:
[----:B------:R-:W-:Y:S05]  /*17b30*/  BSYNC B2 ;  /* 0x0000000000027941 */ /* 0x000fea0003800000 */
.L_x_55018:
        /* <DEDUP_REMOVED lines=26> */
.L_x_55028:
[----:B------:R-:W-:Y:S05]  /*17ce0*/  BSYNC B2 ;  /* 0x0000000000027941 */ /* 0x000fea0003800000 */
.L_x_55027:
[----:B------:R-:W-:Y:S02]  /*17cf0*/  IADD3 R206, R206, 0x20, RZ ;  /* 0x00000020cece7810 */ /* 0x000fe40007ffe0ff */
[----:B------:R-:W-:Y:S02]  /*17d00*/  IADD3 R205, R205, 0x20, RZ ;  /* 0x00000020cdcd7810 */ /* 0x000fe40007ffe0ff */
.L_x_54954:
[----:B------:R-:W-:Y:S05]  /*17d10*/  BSYNC B1 ;  /* 0x0000000000017941 */ /* 0x000fea0003800000 */
.L_x_54953:
        /* <DEDUP_REMOVED lines=31> */
.L_x_55034:
[----:B------:R-:W-:Y:S02]  /*17f10*/  IMAD.MOV.U32 R13, RZ, RZ, R10 ;  /* 0x000000ffff0d7224 */ /* 0x000fe400078e000a */
.L_x_55035:
[----:B------:R-:W-:Y:S05]  /*17f20*/  BSYNC B3 ;  /* 0x0000000000037941 */ /* 0x000fea0003800000 */
.L_x_55033:
        /* <DEDUP_REMOVED lines=16> */
.L_x_55039:
[----:B------:R-:W-:Y:S05]  /*18030*/  BSYNC B4 ;  /* 0x0000000000047941 */ /* 0x000fea0003800000 */
.L_x_55038:
        /* <DEDUP_REMOVED lines=44> */
.L_x_55037:
[----:B------:R-:W-:Y:S05]  /*18300*/  BSYNC B3 ;  /* 0x0000000000037941 */ /* 0x000fea0003800000 */
.L_x_55036:
        /* <DEDUP_REMOVED lines=13> */
.L_x_55032:
[----:B------:R-:W-:Y:S05]  /*183e0*/  BSYNC B2 ;  /* 0x0000000000027941 */ /* 0x000fea0003800000 */
.L_x_55031:
        /* <DEDUP_REMOVED lines=18> */
.L_x_55043:
[----:B------:R-:W-:Y:S02]  /*18510*/  IMAD.MOV.U32 R9, RZ, RZ, R10 ;  /* 0x000000ffff097224 */ /* 0x000fe400078e000a */
.L_x_55044:
[----:B------:R-:W-:Y:S05]  /*18520*/  BSYNC B3 ;  /* 0x0000000000037941 */ /* 0x000fea0003800000 */
.L_x_55042:
        /* <DEDUP_REMOVED lines=16> */
.L_x_55048:
[----:B------:R-:W-:Y:S05]  /*18630*/  BSYNC B4 ;  /* 0x0000000000047941 */ /* 0x000fea0003800000 */
.L_x_55047:
        /* <DEDUP_REMOVED lines=44> */
.L_x_55046:
[----:B------:R-:W-:Y:S05]  /*18900*/  BSYNC B3 ;  /* 0x0000000000037941 */ /* 0x000fea0003800000 */
.L_x_55045:
        /* <DEDUP_REMOVED lines=13> */
.L_x_55041:
[----:B------:R-:W-:Y:S05]  /*189e0*/  BSYNC B2 ;  /* 0x0000000000027941 */ /* 0x000fea0003800000 */
.L_x_55040:
        /* <DEDUP_REMOVED lines=18> */
.L_x_55052:
[----:B------:R-:W-:Y:S02]  /*18b10*/  IMAD.MOV.U32 R9, RZ, RZ, R10 ;  /* 0x000000ffff097224 */ /* 0x000fe400078e000a */
.L_x_55053:
[----:B------:R-:W-:Y:S05]  /*18b20*/  BSYNC B3 ;  /* 0x0000000000037941 */ /* 0x000fea0003800000 */
.L_x_55051:
        /* <DEDUP_REMOVED lines=16> */
.L_x_55057:
[----:B------:R-:W-:Y:S05]  /*18c30*/  BSYNC B4 ;  /* 0x0000000000047941 */ /* 0x000fea0003800000 */
.L_x_55056:
        /* <DEDUP_REMOVED lines=44> */
.L_x_55055:
[----:B------:R-:W-:Y:S05]  /*18f00*/  BSYNC B3 ;  /* 0x0000000000037941 */ /* 0x000fea0003800000 */
.L_x_55054:
        /* <DEDUP_REMOVED lines=13> */
.L_x_55050:
[----:B------:R-:W-:Y:S05]  /*18fe0*/  BSYNC B2 ;  /* 0x0000000000027941 */ /* 0x000fea0003800000 */
.L_x_55049:
        /* <DEDUP_REMOVED lines=18> */
.L_x_55061:
[----:B------:R-:W-:Y:S02]  /*19110*/  IMAD.MOV.U32 R9, RZ, RZ, R10 ;  /* 0x000000ffff097224 */ /* 0x000fe400078e000a */
.L_x_55062:
[----:B------:R-:W-:Y:S05]  /*19120*/  BSYNC B3 ;  /* 0x0000000000037941 */ /* 0x000fea0003800000 */
.L_x_55060:
        /* <DEDUP_REMOVED lines=16> */
.L_x_55066:
[----:B------:R-:W-:Y:S05]  /*19230*/  BSYNC B4 ;  /* 0x0000000000047941 */ /* 0x000fea0003800000 */
.L_x_55065:
        /* <DEDUP_REMOVED lines=44> */
.L_x_55064:
[----:B------:R-:W-:Y:S05]  /*19500*/  BSYNC B3 ;  /* 0x0000000000037941 */ /* 0x000fea0003800000 */
.L_x_55063:
        /* <DEDUP_REMOVED lines=13> */
.L_x_55059:
[----:B------:R-:W-:Y:S05]  /*195e0*/  BSYNC B2 ;  /* 0x0000000000027941 */ /* 0x000fea0003800000 */
.L_x_55058:
        /* <DEDUP_REMOVED lines=18> */
.L_x_55070:
[----:B------:R-:W-:Y:S02]  /*19710*/  MOV R9, R10 ;  /* 0x0000000a00097202 */ /* 0x000fe40000000f00 */
.L_x_55071:
[----:B------:R-:W-:Y:S05]  /*19720*/  BSYNC B3 ;  /* 0x0000000000037941 */ /* 0x000fea0003800000 */
.L_x_55069:
        /* <DEDUP_REMOVED lines=16> */
.L_x_55075:
[----:B------:R-:W-:Y:S05]  /*19830*/  BSYNC B4 ;  /* 0x0000000000047941 */ /* 0x000fea0003800000 */
.L_x_55074:
        /* <DEDUP_REMOVED lines=44> */
.L_x_55073:
[----:B------:R-:W-:Y:S05]  /*19b00*/  BSYNC B3 ;  /* 0x0000000000037941 */ /* 0x000fea0003800000 */
.L_x_55072:
        /* <DEDUP_REMOVED lines=13> */
.L_x_55068:
[----:B------:R-:W-:Y:S05]  /*19be0*/  BSYNC B2 ;  /* 0x0000000000027941 */ /* 0x000fea0003800000 */
.L_x_55067:
        /* <DEDUP_REMOVED lines=18> */
.L_x_55079:
[----:B------:R-:W-:Y:S02]  /*19d10*/  IMAD.MOV.U32 R9, RZ, RZ, R10 ;  /* 0x000000ffff097224 */ /* 0x000fe400078e000a */
.L_x_55080:
[----:B------:R-:W-:Y:S05]  /*19d20*/  BSYNC B3 ;  /* 0x0000000000037941 */ /* 0x000fea0003800000 */
.L_x_55078:
        /* <DEDUP_REMOVED lines=16> */
.L_x_55084:
[----:B------:R-:W-:Y:S05]  /*19e30*/  BSYNC B4 ;  /* 0x0000000000047941 */ /* 0x000fea0003800000 */
.L_x_55083:
        /* <DEDUP_REMOVED lines=44> */
.L_x_55082:
[----:B------:R-:W-:Y:S05]  /*1a100*/  BSYNC B3 ;  /* 0x0000000000037941 */ /* 0x000fea0003800000 */
.L_x_55081:
        /* <DEDUP_REMOVED lines=13> */
.L_x_55077:
[----:B------:R-:W-:Y:S05]  /*1a1e0*/  BSYNC B2 ;  /* 0x0000000000027941 */ /* 0x000fea0003800000 */
.L_x_55076:
        /* <DEDUP_REMOVED lines=18> */
.L_x_55088:
[----:B------:R-:W-:Y:S02]  /*1a310*/  IMAD.MOV.U32 R9, RZ, RZ, R10 ;  /* 0x000000ffff097224 */ /* 0x000fe400078e000a */
.L_x_55089:
[----:B------:R-:W-:Y:S05]  /*1a320*/  BSYNC B3 ;  /* 0x0000000000037941 */ /* 0x000fea0003800000 */
.L_x_55087:
        /* <DEDUP_REMOVED lines=16> */
.L_x_55093:
[----:B------:R-:W-:Y:S05]  /*1a430*/  BSYNC B4 ;  /* 0x0000000000047941 */ /* 0x000fea0003800000 */
.L_x_55092:
        /* <DEDUP_REMOVED lines=44> */
.L_x_55091:
[----:B------:R-:W-:Y:S05]  /*1a700*/  BSYNC B3 ;  /* 0x0000000000037941 */ /* 0x000fea0003800000 */
.L_x_55090:
        /* <DEDUP_REMOVED lines=13> */
.L_x_55086:
[----:B------:R-:W-:Y:S05]  /*1a7e0*/  BSYNC B2 ;  /* 0x0000000000027941 */ /* 0x000fea0003800000 */
.L_x_55085:
        /* <DEDUP_REMOVED lines=18> */
.L_x_55097:
[----:B------:R-:W-:Y:S02]  /*1a910*/  IMAD.MOV.U32 R187, RZ, RZ, R10 ;  /* 0x000000ffffbb7224 */ /* 0x000fe400078e000a */
.L_x_55098:
[----:B------:R-:W-:Y:S05]  /*1a920*/  BSYNC B3 ;  /* 0x0000000000037941 */ /* 0x000fea0003800000 */
.L_x_55096:
        /* <DEDUP_REMOVED lines=16> */
.L_x_55102:
[----:B------:R-:W-:Y:S05]  /*1aa30*/  BSYNC B4 ;  /* 0x0000000000047941 */ /* 0x000fea0003800000 */
.L_x_55101:
        /* <DEDUP_REMOVED lines=44> */
.L_x_55100:
[----:B------:R-:W-:Y:S05]  /*1ad00*/  BSYNC B3 ;  /* 0x0000000000037941 */ /* 0x000fea0003800000 */
.L_x_55099:
        /* <DEDUP_REMOVED lines=13> */
.L_x_55095:
[----:B------:R-:W-:Y:S05]  /*1ade0*/  BSYNC B2 ;  /* 0x0000000000027941 */ /* 0x000fea0003800000 */
.L_x_55094:
        /* <DEDUP_REMOVED lines=26> */
.L_x_55104:
[----:B------:R-:W-:Y:S05]  /*1af90*/  BSYNC B2 ;  /* 0x0000000000027941 */ /* 0x000fea0003800000 */
.L_x_55103:
[----:B------:R-:W-:Y:S02]  /*1afa0*/  IADD3 R206, R206, 0x20, RZ ;  /* 0x00000020cece7810 */ /* 0x000fe40007ffe0ff */
[----:B------:R-:W-:Y:S02]  /*1afb0*/  IADD3 R205, R205, 0x20, RZ ;  /* 0x00000020cdcd7810 */ /* 0x000fe40007ffe0ff */
.L_x_55030:
[----:B------:R-:W-:Y:S05]  /*1afc0*/  BSYNC B1 ;  /* 0x0000000000017941 */ /* 0x000fea0003800000 */
.L_x_55029:
        /* <DEDUP_REMOVED lines=31> */
.L_x_55110:
[----:B------:R-:W-:Y:S02]  /*1b1c0*/  IMAD.MOV.U32 R13, RZ, RZ, R10 ;  /* 0x000000ffff0d7224 */ /* 0x000fe400078e000a */
.L_x_55111:
[----:B------:R-:W-:Y:S05]  /*1b1d0*/  BSYNC B3 ;  /* 0x0000000000037941 */ /* 0x000fea0003800000 */
.L_x_55109:
        /* <DEDUP_REMOVED lines=16> */
.L_x_55115:
[----:B------:R-:W-:Y:S05]  /*1b2e0*/  BSYNC B4 ;  /* 0x0000000000047941 */ /* 0x000fea0003800000 */
.L_x_55114:
        /* <DEDUP_REMOVED lines=44> */
.L_x_55113:
[----:B------:R-:W-:Y:S05]  /*1b5b0*/  BSYNC B3 ;  /* 0x0000000000037941 */ /* 0x000fea0003800000 */
.L_x_55112:
        /* <DEDUP_REMOVED lines=13> */
.L_x_55108:
[----:B------:R-:W-:Y:S05]  /*1b690*/  BSYNC B2 ;  /* 0x0000000000027941 */ /* 0x000fea0003800000 */
.L_x_55107:
        /* <DEDUP_REMOVED lines=18> */
.L_x_55119:
[----:B------:R-:W-:Y:S02]  /*1b7c0*/  IMAD.MOV.U32 R9, RZ, RZ, R10 ;  /* 0x000000ffff097224 */ /* 0x000fe400078e000a */
.L_x_55120:
[----:B------:R-:W-:Y:S05]  /*1b7d0*/  BSYNC B3 ;  /* 0x0000000000037941 */ /* 0x000fea0003800000 */
.L_x_55118:
        /* <DEDUP_REMOVED lines=16> */
.L_x_55124:
[----:B------:R-:W-:Y:S05]  /*1b8e0*/  BSYNC B4 ;  /* 0x0000000000047941 */ /* 0x000fea0003800000 */
.L_x_55123:
        /* <DEDUP_REMOVED lines=44> */
.L_x_55122:
[----:B------:R-:W-:Y:S05]  /*1bbb0*/  BSYNC B3 ;  /* 0x0000000000037941 */ /* 0x000fea0003800000 */
.L_x_55121:
        /* <DEDUP_REMOVED lines=13> */
.L_x_55117:
[----:B------:R-:W-:Y:S05]  /*1bc90*/  BSYNC B2 ;  /* 0x0000000000027941 */ /* 0x000fea0003800000 */
.L_x_55116:
        /* <DEDUP_REMOVED lines=18> */
.L_x_55128:
[----:B------:R-:W-:Y:S02]  /*1bdc0*/  IMAD.MOV.U32 R9, RZ, RZ, R10 ;  /* 0x000000ffff097224 */ /* 0x000fe400078e000a */
.L_x_55129:
[----:B------:R-:W-:Y:S05]  /*1bdd0*/  BSYNC B3 ;  /* 0x0000000000037941 */ /* 0x000fea0003800000 */
.L_x_55127:
        /* <DEDUP_REMOVED lines=16> */
.L_x_55133:
[----:B------:R-:W-:Y:S05]  /*1bee0*/  BSYNC B4 ;  /* 0x0000000000047941 */ /* 0x000fea0003800000 */
.L_x_55132:
        /* <DEDUP_REMOVED lines=44> */
.L_x_55131:
[----:B------:R-:W-:Y:S05]  /*1c1b0*/  BSYNC B3 ;  /* 0x0000000000037941 */ /* 0x000fea0003800000 */
.L_x_55130:
        /* <DEDUP_REMOVED lines=13> */
.L_x_55126:
[----:B------:R-:W-:Y:S05]  /*1c290*/  BSYNC B2 ;  /* 0x0000000000027941 */ /* 0x000fea0003800000 */
.L_x_55125:
        /* <DEDUP_REMOVED lines=18> */
.L_x_55137:
[----:B------:R-:W-:Y:S02]  /*1c3c0*/  IMAD.MOV.U32 R9, RZ, RZ, R10 ;  /* 0x000000ffff097224 */ /* 0x000fe400078e000a */
.L_x_55138:
[----:B------:R-:W-:Y:S05]  /*1c3d0*/  BSYNC B3 ;  /* 0x0000000000037941 */ /* 0x000fea0003800000 */
.L_x_55136:
        /* <DEDUP_REMOVED lines=16> */
.L_x_55142:
[----:B------:R-:W-:Y:S05]  /*1c4e0*/  BSYNC B4 ;  /* 0x0000000000047941 */ /* 0x000fea0003800000 */
.L_x_55141:
        /* <DEDUP_REMOVED lines=44> */
.L_x_55140:
[----:B------:R-:W-:Y:S05]  /*1c7b0*/  BSYNC B3 ;  /* 0x0000000000037941 */ /* 0x000fea0003800000 */
.L_x_55139:
        /* <DEDUP_REMOVED lines=13> */
.L_x_55135:
[----:B------:R-:W-:Y:S05]  /*1c890*/  BSYNC B2 ;  /* 0x0000000000027941 */ /* 0x000fea0003800000 */
.L_x_55134:
        /* <DEDUP_REMOVED lines=18> */
.L_x_55146:
[----:B------:R-:W-:Y:S02]  /*1c9c0*/  IMAD.MOV.U32 R9, RZ, RZ, R10 ;  /* 0x000000ffff097224 */ /* 0x000fe400078e000a */
.L_x_55147:
[----:B------:R-:W-:Y:S05]  /*1c9d0*/  BSYNC B3 ;  /* 0x0000000000037941 */ /* 0x000fea0003800000 */
.L_x_55145:
        /* <DEDUP_REMOVED lines=16> */
.L_x_55151:
[----:B------:R-:W-:Y:S05]  /*1cae0*/  BSYNC B4 ;  /* 0x0000000000047941 */ /* 0x000fea0003800000 */
.L_x_55150:
        /* <DEDUP_REMOVED lines=44> */
.L_x_55149:
[----:B------:R-:W-:Y:S05]  /*1cdb0*/  BSYNC B3 ;  /* 0x0000000000037941 */ /* 0x000fea0003800000 */
.L_x_55148:
        /* <DEDUP_REMOVED lines=13> */
.L_x_55144:
[----:B------:R-:W-:Y:S05]  /*1ce90*/  BSYNC B2 ;  /* 0x0000000000027941 */ /* 0x000fea0003800000 */
.L_x_55143:
        /* <DEDUP_REMOVED lines=18> */
.L_x_55155:
[----:B------:R-:W-:Y:S02]  /*1cfc0*/  IMAD.MOV.U32 R9, RZ, RZ, R10 ;  /* 0x000000ffff097224 */ /* 0x000fe400078e000a */
.L_x_55156:
[----:B------:R-:W-:Y:S05]  /*1cfd0*/  BSYNC B3 ;  /* 0x0000000000037941 */ /* 0x000fea0003800000 */
.L_x_55154:
        /* <DEDUP_REMOVED lines=16> */
.L_x_55160:
[----:B------:R-:W-:Y:S05]  /*1d0e0*/  BSYNC B4 ;  /* 0x0000000000047941 */ /* 0x000fea0003800000 */
.L_x_55159:
        /* <DEDUP_REMOVED lines=44> */
.L_x_55158:
[----:B------:R-:W-:Y:S05]  /*1d3b0*/  BSYNC B3 ;  /* 0x0000000000037941 */ /* 0x000fea0003800000 */
.L_x_55157:
        /* <DEDUP_REMOVED lines=13> */
.L_x_55153:
[----:B------:R-:W-:Y:S05]  /*1d490*/  BSYNC B2 ;  /* 0x0000000000027941 */ /* 0x000fea0003800000 */
.L_x_55152:
        /* <DEDUP_REMOVED lines=18> */
.L_x_55164:
[----:B------:R-:W-:Y:S02]  /*1d5c0*/  IMAD.MOV.U32 R9, RZ, RZ, R10 ;  /* 0x000000ffff097224 */ /* 0x000fe400078e000a */
.L_x_55165:
[----:B------:R-:W-:Y:S05]  /*1d5d0*/  BSYNC B3 ;  /* 0x0000000000037941 */ /* 0x000fea0003800000 */
.L_x_55163:
        /* <DEDUP_REMOVED lines=16> */
.L_x_55169:
[----:B------:R-:W-:Y:S05]  /*1d6e0*/  BSYNC B4 ;  /* 0x0000000000047941 */ /* 0x000fea0003800000 */
.L_x_55168:
        /* <DEDUP_REMOVED lines=44> */
.L_x_55167:
[----:B------:R-:W-:Y:S05]  /*1d9b0*/  BSYNC B3 ;  /* 0x0000000000037941 */ /* 0x000fea0003800000 */
.L_x_55166:
        /* <DEDUP_REMOVED lines=13> */
.L_x_55162:
[----:B------:R-:W-:Y:S05]  /*1da90*/  BSYNC B2 ;  /* 0x0000000000027941 */ /* 0x000fea0003800000 */
.L_x_55161:
        /* <DEDUP_REMOVED lines=18> */
.L_x_55173:
[----:B------:R-:W-:Y:S02]  /*1dbc0*/  IMAD.MOV.U32 R195, RZ, RZ, R10 ;  /* 0x000000ffffc37224 */ /* 0x000fe400078e000a */
.L_x_55174:
[----:B------:R-:W-:Y:S05]  /*1dbd0*/  BSYNC B3 ;  /* 0x0000000000037941 */ /* 0x000fea0003800000 */
.L_x_55172:
        /* <DEDUP_REMOVED lines=16> */
.L_x_55178:
[----:B------:R-:W-:Y:S05]  /*1dce0*/  BSYNC B4 ;  /* 0x0000000000047941 */ /* 0x000fea0003800000 */
.L_x_55177:
        /* <DEDUP_REMOVED lines=44> */
.L_x_55176:
[----:B------:R-:W-:Y:S05]  /*1dfb0*/  BSYNC B3 ;  /* 0x0000000000037941 */ /* 0x000fea0003800000 */
.L_x_55175:
        /* <DEDUP_REMOVED lines=13> */
.L_x_55171:
[----:B------:R-:W-:Y:S05]  /*1e090*/  BSYNC B2 ;  /* 0x0000000000027941 */ /* 0x000fea0003800000 */
.L_x_55170:
        /* <DEDUP_REMOVED lines=26> */
.L_x_55180:
[----:B------:R-:W-:Y:S05]  /*1e240*/  BSYNC B2 ;  /* 0x0000000000027941 */ /* 0x000fea0003800000 */
.L_x_55179:
[----:B------:R-:W-:Y:S02]  /*1e250*/  IADD3 R206, R206, 0x20, RZ ;  /* 0x00000020cece7810 */ /* 0x000fe40007ffe0ff */
[----:B------:R-:W-:Y:S02]  /*1e260*/  IADD3 R205, R205, 0x20, RZ ;  /* 0x00000020cdcd7810 */ /* 0x000fe40007ffe0ff */
.L_x_55106:
[----:B------:R-:W-:Y:S05]  /*1e270*/  BSYNC B1 ;  /* 0x0000000000017941 */ /* 0x000fea0003800000 */
.L_x_55105:
        /* <DEDUP_REMOVED lines=31> */
.L_x_55186:
[----:B------:R-:W-:Y:S02]  /*1e470*/  IMAD.MOV.U32 R13, RZ, RZ, R10 ;  /* 0x000000ffff0d7224 */ /* 0x000fe400078e000a */
.L_x_55187:
[----:B------:R-:W-:Y:S05]  /*1e480*/  BSYNC B3 ;  /* 0x0000000000037941 */ /* 0x000fea0003800000 */
.L_x_55185:
        /* <DEDUP_REMOVED lines=16> */
.L_x_55191:
[----:B------:R-:W-:Y:S05]  /*1e590*/  BSYNC B4 ;  /* 0x0000000000047941 */ /* 0x000fea0003800000 */
.L_x_55190:
        /* <DEDUP_REMOVED lines=44> */
.L_x_55189:
[----:B------:R-:W-:Y:S05]  /*1e860*/  BSYNC B3 ;  /* 0x0000000000037941 */ /* 0x000fea0003800000 */
.L_x_55188:
        /* <DEDUP_REMOVED lines=13> */
.L_x_55184:
[----:B------:R-:W-:Y:S05]  /*1e940*/  BSYNC B2 ;  /* 0x0000000000027941 */ /* 0x000fea0003800000 */
.L_x_55183:
        /* <DEDUP_REMOVED lines=18> */
.L_x_55195:
[----:B------:R-:W-:Y:S02]  /*1ea70*/  IMAD.MOV.U32 R9, RZ, RZ, R10 ;  /* 0x000000ffff097224 */ /* 0x000fe400078e000a */
.L_x_55196:
[----:B------:R-:W-:Y:S05]  /*1ea80*/  BSYNC B3 ;  /* 0x0000000000037941 */ /* 0x000fea0003800000 */
.L_x_55194:
        /* <DEDUP_REMOVED lines=16> */
.L_x_55200:
[----:B------:R-:W-:Y:S05]  /*1eb90*/  BSYNC B4 ;  /* 0x0000000000047941 */ /* 0x000fea0003800000 */
.L_x_55199:
        /* <DEDUP_REMOVED lines=44> */
.L_x_55198:
[----:B------:R-:W-:Y:S05]  /*1ee60*/  BSYNC B3 ;  /* 0x0000000000037941 */ /* 0x000fea0003800000 */
.L_x_55197:
        /* <DEDUP_REMOVED lines=13> */
.L_x_55193:
[----:B------:R-:W-:Y:S05]  /*1ef40*/  BSYNC B2 ;  /* 0x0000000000027941 */ /* 0x000fea0003800000 */
.L_x_55192:
        /* <DEDUP_REMOVED lines=18> */
.L_x_55204:
[----:B------:R-:W-:Y:S02]  /*1f070*/  IMAD.MOV.U32 R9, RZ, RZ, R10 ;  /* 0x000000ffff097224 */ /* 0x000fe400078e000a */
.L_x_55205:
[----:B------:R-:W-:Y:S05]  /*1f080*/  BSYNC B3 ;  /* 0x0000000000037941 */ /* 0x000fea0003800000 */
.L_x_55203:
        /* <DEDUP_REMOVED lines=16> */
.L_x_55209:
[----:B------:R-:W-:Y:S05]  /*1f190*/  BSYNC B4 ;  /* 0x0000000000047941 */ /* 0x000fea0003800000 */
.L_x_55208:
        /* <DEDUP_REMOVED lines=44> */
.L_x_55207:
[----:B------:R-:W-:Y:S05]  /*1f460*/  BSYNC B3 ;  /* 0x0000000000037941 */ /* 0x000fea0003800000 */
.L_x_55206:
        /* <DEDUP_REMOVED lines=13> */
.L_x_55202:
[----:B------:R-:W-:Y:S05]  /*1f540*/  BSYNC B2 ;  /* 0x0000000000027941 */ /* 0x000fea0003800000 */
.L_x_55201:
        /* <DEDUP_REMOVED lines=18> */
.L_x_55213:
[----:B------:R-:W-:Y:S02]  /*1f670*/  IMAD.MOV.U32 R9, RZ, RZ, R10 ;  /* 0x000000ffff097224 */ /* 0x000fe400078e000a */
.L_x_55214:
[----:B------:R-:W-:Y:S05]  /*1f680*/  BSYNC B3 ;  /* 0x0000000000037941 */ /* 0x000fea0003800000 */
.L_x_55212:
        /* <DEDUP_REMOVED lines=16> */
.L_x_55218:
[----:B------:R-:W-:Y:S05]  /*1f790*/  BSYNC B4 ;  /* 0x0000000000047941 */ /* 0x000fea0003800000 */
.L_x_55217:
        /* <DEDUP_REMOVED lines=44> */
.L_x_55216:
[----:B------:R-:W-:Y:S05]  /*1fa60*/  BSYNC B3 ;  /* 0x0000000000037941 */ /* 0x000fea0003800000 */
.L_x_55215:
        /* <DEDUP_REMOVED lines=13> */
.L_x_55211:
[----:B------:R-:W-:Y:S05]  /*1fb40*/  BSYNC B2 ;  /* 0x0000000000027941 */ /* 0x000fea0003800000 */
.L_x_55210:
        /* <DEDUP_REMOVED lines=18> */
.L_x_55222:
[----:B------:R-:W-:Y:S02]  /*1fc70*/  IMAD.MOV.U32 R9, RZ, RZ, R10 ;  /* 0x000000ffff097224 */ /* 0x000fe400078e000a */
.L_x_55223:
[----:B------:R-:W-:Y:S05]  /*1fc80*/  BSYNC B3 ;  /* 0x0000000000037941 */ /* 0x000fea0003800000 */
.L_x_55221:
        /* <DEDUP_REMOVED lines=16> */
.L_x_55227:
[----:B------:R-:W-:Y:S05]  /*1fd90*/  BSYNC B4 ;  /* 0x0000000000047941 */ /* 0x000fea0003800000 */
.L_x_55226:
        /* <DEDUP_REMOVED lines=44> */
.L_x_55225:
[----:B------:R-:W-:Y:S05]  /*20060*/  BSYNC B3 ;  /* 0x0000000000037941 */ /* 0x000fea0003800000 */
.L_x_55224:
        /* <DEDUP_REMOVED lines=13> */
.L_x_55220:
[----:B------:R-:W-:Y:S05]  /*20140*/  BSYNC B2 ;  /* 0x0000000000027941 */ /* 0x000fea0003800000 */
.L_x_55219:
        /* <DEDUP_REMOVED lines=18> */
.L_x_55231:
[----:B------:R-:W-:Y:S02]  /*20270*/  IMAD.MOV.U32 R9, RZ, RZ, R10 ;  /* 0x000000ffff097224 */ /* 0x000fe400078e000a */
.L_x_55232:
[----:B------:R-:W-:Y:S05]  /*20280*/  BSYNC B3 ;  /* 0x0000000000037941 */ /* 0x000fea0003800000 */
.L_x_55230:
        /* <DEDUP_REMOVED lines=16> */
.L_x_55236:
[----:B------:R-:W-:Y:S05]  /*20390*/  BSYNC B4 ;  /* 0x0000000000047941 */ /* 0x000fea0003800000 */
.L_x_55235:
        /* <DEDUP_REMOVED lines=44> */
.L_x_55234:
[----:B------:R-:W-:Y:S05]  /*20660*/  BSYNC B3 ;  /* 0x0000000000037941 */ /* 0x000fea0003800000 */
.L_x_55233:
        /* <DEDUP_REMOVED lines=13> */
.L_x_55229:
[----:B------:R-:W-:Y:S05]  /*20740*/  BSYNC B2 ;  /* 0x0000000000027941 */ /* 0x000fea0003800000 */
.L_x_55228:
        /* <DEDUP_REMOVED lines=18> */
.L_x_55240:
[----:B------:R-:W-:Y:S02]  /*20870*/  IMAD.MOV.U32 R9, RZ, RZ, R10 ;  /* 0x000000ffff097224 */ /* 0x000fe400078e000a */
.L_x_55241:
[----:B------:R-:W-:Y:S05]  /*20880*/  BSYNC B3 ;  /* 0x0000000000037941 */ /* 0x000fea0003800000 */
.L_x_55239:
        /* <DEDUP_REMOVED lines=16> */
.L_x_55245:
[----:B------:R-:W-:Y:S05]  /*20990*/  BSYNC B4 ;  /* 0x0000000000047941 */ /* 0x000fea0003800000 */
.L_x_55244:
        /* <DEDUP_REMOVED lines=44> */
.L_x_55243:
[----:B------:R-:W-:Y:S05]  /*20c60*/  BSYNC B3 ;  /* 0x0000000000037941 */ /* 0x000fea0003800000 */
.L_x_55242:
        /* <DEDUP_REMOVED lines=13> */
.L_x_55238:
[----:B------:R-:W-:Y:S05]  /*20d40*/  BSYNC B2 ;  /* 0x0000000000027941 */ /* 0x000fea0003800000 */
.L_x_55237:
        /* <DEDUP_REMOVED lines=18> */
.L_x_55249:
[----:B------:R-:W-:Y:S02]  /*20e70*/  IMAD.MOV.U32 R203, RZ, RZ, R10 ;  /* 0x000000ffffcb7224 */ /* 0x000fe400078e000a */
.L_x_55250:
[----:B------:R-:W-:Y:S05]  /*20e80*/  BSYNC B3 ;  /* 0x0000000000037941 */ /* 0x000fea0003800000 */
.L_x_55248:
        /* <DEDUP_REMOVED lines=16> */
.L_x_55254:
[----:B------:R-:W-:Y:S05]  /*20f90*/  BSYNC B4 ;  /* 0x0000000000047941 */ /* 0x000fea0003800000 */
.L_x_55253:
        /* <DEDUP_REMOVED lines=44> */
.L_x_55252:
[----:B------:R-:W-:Y:S05]  /*21260*/  BSYNC B3 ;  /* 0x0000000000037941 */ /* 0x000fea0003800000 */
.L_x_55251:
[----:B---3--:R-:W2:Y:S01]  /*21270*/  LDL R207, [R1+0x64] ;  /* 0x0000640001cf7983 */ /* 0x008ea20000100800 */
        /* <DEDUP_REMOVED lines=12> */
.L_x_55247:
[----:B------:R-:W-:Y:S05]  /*21340*/  BSYNC B2 ;  /* 0x0000000000027941 */ /* 0x000fea0003800000 */
.L_x_55246:
[----:B---3--:R-:W-:-:S04]  /*21350*/  IMAD.MOV.U32 R207, RZ, RZ, 0x20 ;  /* 0x00000020ffcf7424 */ /* 0x008fc800078e00ff */
[----:B------:R-:W-:-:S05]  /*21360*/  IMAD.WIDE.U32 R206, R206, R207, c[0x0][0x188] ;  /* 0x00006200cece7625 */ /* 0x000fca00078e00cf */
[----:B------:R1:W-:Y:S04]  /*21370*/  STG.E.128 [R206.64], R196 ;  /* 0x000000c4ce007986 */ /* 0x0003e8000c101d06 */
[----:B------:R1:W-:Y:S01]  /*21380*/  STG.E.128 [R206.64+0x10], R200 ;  /* 0x000010c8ce007986 */ /* 0x0003e2000c101d06 */
[----:B------:R-:W-:Y:S05]  /*21390*/  @!P1 BRA `(.L_x_55182) ;  /* 0x0000014000009947 */ /* 0x000fea0003800000 */
[----:B------:R-:W-:Y:S02]  /*213a0*/  SHF.L.U32 R204, R211, 0x10, RZ ;  /* 0x00000010d3cc7819 */ /* 0x000fe400000006ff */
[----:B-1----:R-:W-:Y:S02]  /*213b0*/  LOP3.LUT R206, R212, 0xffff, RZ, 0xc0, !PT ;  /* 0x0000ffffd4ce7812 */ /* 0x002fe400078ec0ff */
        /* <DEDUP_REMOVED lines=18> */
.L_x_55182:
[----:B------:R-:W-:Y:S05]  /*214e0*/  BSYNC B1 ;  /* 0x0000000000017941 */ /* 0x000fea0003800000 */
.L_x_55181:
        /* <DEDUP_REMOVED lines=105> */
.L_x_55279:
        /* <DEDUP_REMOVED lines=190> */
.L_x_55280:
        /* <DEDUP_REMOVED lines=75> */
.L_x_55260:
[----:B------:R-:W-:Y:S05]  /*22c10*/  BSYNC B2 ;  /* 0x0000000000027941 */ /* 0x000fea0003800000 */
.L_x_55259:
        /* <DEDUP_REMOVED lines=49> */
.L_x_55262:
[----:B------:R-:W-:Y:S05]  /*22f30*/  BSYNC B2 ;  /* 0x0000000000027941 */ /* 0x000fea0003800000 */
.L_x_55261:
        /* <DEDUP_REMOVED lines=49> */
.L_x_55264:
[----:B------:R-:W-:Y:S05]  /*23250*/  BSYNC B2 ;  /* 0x0000000000027941 */ /* 0x000fea0003800000 */
.L_x_55263:
        /* <DEDUP_REMOVED lines=35> */
.L_x_55266:
[----:B------:R-:W-:Y:S05]  /*23490*/  BSYNC B2 ;  /* 0x0000000000027941 */ /* 0x000fea0003800000 */
.L_x_55265:
        /* <DEDUP_REMOVED lines=35> */
.L_x_55268:
[----:B------:R-:W-:Y:S05]  /*236d0*/  BSYNC B2 ;  /* 0x0000000000027941 */ /* 0x000fea0003800000 */
.L_x_55267:
        /* <DEDUP_REMOVED lines=35> */
.L_x_55270:
[----:B------:R-:W-:Y:S05]  /*23910*/  BSYNC B2 ;  /* 0x0000000000027941 */ /* 0x000fea0003800000 */
.L_x_55269:
        /* <DEDUP_REMOVED lines=35> */
.L_x_55272:
[----:B------:R-:W-:Y:S05]  /*23b50*/  BSYNC B2 ;  /* 0x0000000000027941 */ /* 0x000fea0003800000 */
.L_x_55271:
        /* <DEDUP_REMOVED lines=35> */
.L_x_55274:
[----:B------:R-:W-:Y:S05]  /*23d90*/  BSYNC B2 ;  /* 0x0000000000027941 */ /* 0x000fea0003800000 */
.L_x_55273:
        /* <DEDUP_REMOVED lines=35> */
.L_x_55276:
[----:B------:R-:W-:Y:S05]  /*23fd0*/  BSYNC B2 ;  /* 0x0000000000027941 */ /* 0x000fea0003800000 */
.L_x_55275:
        /* <DEDUP_REMOVED lines=37> */
[----:B------:R-:W-:Y:S01]  /*24230*/  HFMA2.MMA R214, -RZ, RZ, 0, 9.5367431640625e-07 ;  /* 0x00000010ffd67435 */ /* 0x000fe200000001ff */
[----:B------:R-:W-:Y:S02]  /*24240*/  FFMA.FTZ R207, R225, R207, R111 ;  /* 0x000000cfe1cf7223 */ /* 0x000fe4000001006f */
[----:B------:R-:W-:-:S05]  /*24250*/  FFMA.FTZ R215, R224, R215, R110 ;  /* 0x000000d7e0d77223 */ /* 0x000fca000001006e */
[----:B------:R-:W-:Y:S02]  /*24260*/  F2FP.PACK_AB R207, R207, R215 ;  /* 0x000000d7cfcf723e */ /* 0x000fe400000000ff */
[----:B------:R-:W-:-:S05]  /*24270*/  IMAD.WIDE.U32 R214, R213, R214, c[0x0][0x208] ;  /* 0x00008200d5d67625 */ /* 0x000fca00078e00d6 */
[----:B------:R0:W-:Y:S02]  /*24280*/  STG.E.128 [R214.64], R204 ;  /* 0x000000ccd6007986 */ /* 0x0001e4000c101d06 */
.L_x_55258:
[----:B------:R-:W-:Y:S05]  /*24290*/  BSYNC B1 ;  /* 0x0000000000017941 */ /* 0x000fea0003800000 */
.L_x_55257:
[----:B01----:R-:W-:-:S04]  /*242a0*/  IMAD.MOV.U32 R204, RZ, RZ, c[0x0][0x160] ;  /* 0x00005800ffcc7624 */ /* 0x003fc800078e00ff */
[----:B------:R-:W-:-:S05]  /*242b0*/  IMAD R5, R204, 0x4, R5 ;  /* 0x00000004cc057824 */ /* 0x000fca00078e0205 */
[----:B------:R-:W-:-:S13]  /*242c0*/  ISETP.GE.AND P1, PT, R5, c[0x0][0x164], PT ;  /* 0x0000590005007a0c */ /* 0x000fda0003f26270 */
[----:B-----5:R-:W-:Y:S01]  /*242d0*/  @P1 CALL.REL.NOINC `(.L_x_55277) ;  /* 0x0000001000001944 */ /* 0x020fe20003c00000 */
[----:B------:R-:W-:Y:S05]  /*242e0*/  BRA `(.L_x_55278) ;  /* 0xfffdd63000007947 */ /* 0x000fea000383ffff */
.L_x_55277:
[----:B------:R-:W-:Y:S05]  /*242f0*/  BSYNC B0 ;  /* 0x0000000000007941 */ /* 0x000fea0003800000 */
.L_x_54496:
[----:B------:R-:W-:Y:S05]  /*24300*/  EXIT ;  /* 0x000000000000794d */ /* 0x000fea0003800000 */
.L_x_55255:
[----:B------:R-:W-:Y:S01]  /*24310*/  IMAD.MOV.U32 R213, RZ, RZ, R207 ;  /* 0x000000ffffd57224 */ /* 0x000fe200078e00cf */
[----:B------:R-:W-:Y:S01]  /*24320*/  MOV R206, 0x1 ;  /* 0x0000000100ce7802 */ /* 0x000fe20000000f00 */
[----:B------:R-:W-:Y:S01]  /*24330*/  IMAD.MOV.U32 R214, RZ, RZ, 0x1f ;  /* 0x0000001fffd67424 */ /* 0x000fe200078e00ff */
[----:B------:R-:W-:Y:S01]  /*24340*/  MOV R204, 0x24370 ;  /* 0x0002437000cc7802 */ /* 0x000fe20000000f00 */
[----:B------:R-:W-:Y:S02]  /*24350*/  IMAD.MOV.U32 R205, RZ, RZ, -0x1 ;  /* 0xffffffffffcd7424 */ /* 0x000fe400078e00ff */
[----:B-----5:R-:W-:Y:S05]  /*24360*/  CALL.REL.NOINC `($__internal_126_$__cuda_sm70_shflsync_bfly_p) ;  /* 0x00000e6000007944 */ /* 0x020fea0003c00000 */
[----:B-1----:R-:W-:Y:S05]  /*24370*/  BRA `(.L_x_55279) ;  /* 0xffffd80000007947 */ /* 0x002fea000383ffff */
.L_x_55256:
[----:B------:R-:W-:Y:S01]  /*24380*/  HFMA2.MMA R206, -RZ, RZ, 0, 1.1920928955078125e-07 ;  /* 0x00000002ffce7435 */ /* 0x000fe200000001ff */
[----:B------:R-:W-:Y:S01]  /*24390*/  IMAD.MOV.U32 R213, RZ, RZ, R207 ;  /* 0x000000ffffd57224 */ /* 0x000fe200078e00cf */
[----:B------:R-:W-:Y:S01]  /*243a0*/  MOV R204, 0x243e0 ;  /* 0x000243e000cc7802 */ /* 0x000fe20000000f00 */
[----:B------:R-:W-:Y:S02]  /*243b0*/  IMAD.MOV.U32 R214, RZ, RZ, 0x1f ;  /* 0x0000001fffd67424 */ /* 0x000fe400078e00ff */
[----:B------:R-:W-:Y:S02]  /*243c0*/  IMAD.MOV.U32 R205, RZ, RZ, -0x1 ;  /* 0xffffffffffcd7424 */ /* 0x000fe400078e00ff */
[----:B-----5:R-:W-:Y:S05]  /*243d0*/  CALL.REL.NOINC `($__internal_126_$__cuda_sm70_shflsync_bfly_p) ;  /* 0x00000df000007944 */ /* 0x020fea0003c00000 */
[----:B-1----:R-:W-:Y:S01]  /*243e0*/  FADD.FTZ R207, R207, R206 ;  /* 0x000000cecfcf7221 */ /* 0x002fe20000010000 */
[----:B------:R-:W-:Y:S01]  /*243f0*/  MOV R214, 0x1f ;  /* 0x0000001f00d67802 */ /* 0x000fe20000000f00 */
[----:B------:R-:W-:Y:S01]  /*24400*/  IMAD.MOV.U32 R206, RZ, RZ, 0x4 ;  /* 0x00000004ffce7424 */ /* 0x000fe200078e00ff */
[----:B------:R-:W-:Y:S01]  /*24410*/  MOV R204, 0x24450 ;  /* 0x0002445000cc7802 */ /* 0x000fe20000000f00 */
[----:B------:R-:W-:-:S02]  /*24420*/  IMAD.MOV.U32 R205, RZ, RZ, -0x1 ;  /* 0xffffffffffcd7424 */ /* 0x000fc400078e00ff */
[----:B------:R-:W-:Y:S02]  /*24430*/  IMAD.MOV.U32 R213, RZ, RZ, R207 ;  /* 0x000000ffffd57224 */ /* 0x000fe400078e00cf */
[----:B------:R-:W-:Y:S05]  /*24440*/  CALL.REL.NOINC `($__internal_126_$__cuda_sm70_shflsync_bfly_p) ;  /* 0x00000d8000007944 */ /* 0x000fea0003c00000 */
[----:B-1----:R-:W-:Y:S01]  /*24450*/  FADD.FTZ R207, R207, R206 ;  /* 0x000000cecfcf7221 */ /* 0x002fe20000010000 */
[----:B------:R-:W-:Y:S01]  /*24460*/  HFMA2.MMA R214, -RZ, RZ, 0, 1.847743988037109375e-06 ;  /* 0x0000001fffd67435 */ /* 0x000fe200000001ff */
[----:B------:R-:W-:Y:S01]  /*24470*/  IMAD.MOV.U32 R206, RZ, RZ, 0x8 ;  /* 0x00000008ffce7424 */ /* 0x000fe200078e00ff */
[----:B------:R-:W-:Y:S01]  /*24480*/  MOV R204, 0x244c0 ;  /* 0x000244c000cc7802 */ /* 0x000fe20000000f00 */
[----:B------:R-:W-:Y:S02]  /*24490*/  IMAD.MOV.U32 R205, RZ, RZ, -0x1 ;  /* 0xffffffffffcd7424 */ /* 0x000fe400078e00ff */
[----:B------:R-:W-:Y:S02]  /*244a0*/  IMAD.MOV.U32 R213, RZ, RZ, R207 ;  /* 0x000000ffffd57224 */ /* 0x000fe400078e00cf */
[----:B------:R-:W-:Y:S05]  /*244b0*/  CALL.REL.NOINC `($__internal_126_$__cuda_sm70_shflsync_bfly_p) ;  /* 0x00000d1000007944 */ /* 0x000fea0003c00000 */
        /* <DEDUP_REMOVED lines=183> */
[----:B------:R-:W-:Y:S05]  /*25030*/  CALL.REL.NOINC `($__internal_126_$__cuda_sm70_shflsync_bfly_p) ;  /* 0x0000019000007944 */ /* 0x000fea0003c00000 */
[----:B-1----:R-:W-:Y:S01]  /*25040*/  FADD.FTZ R213, R213, R206 ;  /* 0x000000ced5d57221 */ /* 0x002fe20000010000 */
[----:B------:R-:W-:Y:S01]  /*25050*/  MOV R205, 0xffffffff ;  /* 0xffffffff00cd7802 */ /* 0x000fe20000000f00 */
[----:B------:R-:W-:Y:S01]  /*25060*/  IMAD.MOV.U32 R206, RZ, RZ, 0x2 ;  /* 0x00000002ffce7424 */ /* 0x000fe200078e00ff */
[----:B------:R-:W-:Y:S01]  /*25070*/  MOV R204, 0x250a0 ;  /* 0x000250a000cc7802 */ /* 0x000fe20000000f00 */
[----:B------:R-:W-:Y:S02]  /*25080*/  IMAD.MOV.U32 R214, RZ, RZ, 0x1f ;  /* 0x0000001fffd67424 */ /* 0x000fe400078e00ff */
[----:B------:R-:W-:Y:S05]  /*25090*/  CALL.REL.NOINC `($__internal_126_$__cuda_sm70_shflsync_bfly_p) ;  /* 0x0000013000007944 */ /* 0x000fea0003c00000 */
[----:B-1----:R-:W-:Y:S01]  /*250a0*/  FADD.FTZ R213, R213, R206 ;  /* 0x000000ced5d57221 */ /* 0x002fe20000010000 */
[----:B------:R-:W-:Y:S01]  /*250b0*/  MOV R204, 0x25100 ;  /* 0x0002510000cc7802 */ /* 0x000fe20000000f00 */
[----:B------:R-:W-:Y:S02]  /*250c0*/  IMAD.MOV.U32 R206, RZ, RZ, 0x4 ;  /* 0x00000004ffce7424 */ /* 0x000fe400078e00ff */
[----:B------:R-:W-:-:S02]  /*250d0*/  IMAD.MOV.U32 R214, RZ, RZ, 0x1f ;  /* 0x0000001fffd67424 */ /* 0x000fc400078e00ff */
[----:B------:R-:W-:Y:S02]  /*250e0*/  IMAD.MOV.U32 R205, RZ, RZ, -0x1 ;  /* 0xffffffffffcd7424 */ /* 0x000fe400078e00ff */
[----:B------:R-:W-:Y:S05]  /*250f0*/  CALL.REL.NOINC `($__internal_126_$__cuda_sm70_shflsync_bfly_p) ;  /* 0x000000d000007944 */ /* 0x000fea0003c00000 */
[----:B-1----:R-:W-:Y:S01]  /*25100*/  FADD.FTZ R213, R213, R206 ;  /* 0x000000ced5d57221 */ /* 0x002fe20000010000 */
[----:B------:R-:W-:Y:S01]  /*25110*/  HFMA2.MMA R206, -RZ, RZ, 0, 4.76837158203125e-07 ;  /* 0x00000008ffce7435 */ /* 0x000fe200000001ff */
[----:B------:R-:W-:Y:S01]  /*25120*/  IMAD.MOV.U32 R214, RZ, RZ, 0x1f ;  /* 0x0000001fffd67424 */ /* 0x000fe200078e00ff */
[----:B------:R-:W-:Y:S01]  /*25130*/  MOV R204, 0x25160 ;  /* 0x0002516000cc7802 */ /* 0x000fe20000000f00 */
[----:B------:R-:W-:-:S03]  /*25140*/  IMAD.MOV.U32 R205, RZ, RZ, -0x1 ;  /* 0xffffffffffcd7424 */ /* 0x000fc600078e00ff */
[----:B------:R-:W-:Y:S05]  /*25150*/  CALL.REL.NOINC `($__internal_126_$__cuda_sm70_shflsync_bfly_p) ;  /* 0x0000007000007944 */ /* 0x000fea0003c00000 */
[----:B-1----:R-:W-:Y:S01]  /*25160*/  FADD.FTZ R213, R213, R206 ;  /* 0x000000ced5d57221 */ /* 0x002fe20000010000 */
[----:B------:R-:W-:Y:S01]  /*25170*/  MOV R214, 0x1f ;  /* 0x0000001f00d67802 */ /* 0x000fe20000000f00 */
[----:B------:R-:W-:Y:S01]  /*25180*/  IMAD.MOV.U32 R206, RZ, RZ, 0x10 ;  /* 0x00000010ffce7424 */ /* 0x000fe200078e00ff */
[----:B------:R-:W-:Y:S01]  /*25190*/  MOV R204, 0x251c0 ;  /* 0x000251c000cc7802 */ /* 0x000fe20000000f00 */
[----:B------:R-:W-:Y:S02]  /*251a0*/  IMAD.MOV.U32 R205, RZ, RZ, -0x1 ;  /* 0xffffffffffcd7424 */ /* 0x000fe400078e00ff */
[----:B------:R-:W-:Y:S05]  /*251b0*/  CALL.REL.NOINC `($__internal_126_$__cuda_sm70_shflsync_bfly_p) ;  /* 0x0000001000007944 */ /* 0x000fea0003c00000 */
[----:B-1----:R-:W-:Y:S05]  /*251c0*/  BRA `(.L_x_55280) ;  /* 0xffffd59000007947 */ /* 0x002fea000383ffff */
        .weak           $__internal_126_$__cuda_sm70_shflsync_bfly_p
        .type           $__internal_126_$__cuda_sm70_shflsync_bfly_p,@function
        .size           $__internal_126_$__cuda_sm70_shflsync_bfly_p,(.L_x_71126 - $__internal_126_$__cuda_sm70_shflsync_bfly_p)
$__internal_126_$__cuda_sm70_shflsync_bfly_p:
[----:B------:R-:W-:Y:S04]  /*251d0*/  WARPSYNC R205 ;  /* 0x000000cd00007348 */ /* 0x000fe80003800000 */
[----:B------:R0:W1:Y:S02]  /*251e0*/  SHFL.BFLY PT, R206, R213, R206, R214 ;  /* 0x0c0000ced5ce7389 */ /* 0x00006400000e00d6 */
[----:B0-----:R-:W-:-:S04]  /*251f0*/  IMAD.MOV.U32 R205, RZ, RZ, 0x0 ;  /* 0x00000000ffcd7424 */ /* 0x001fc800078e00ff */
[----:B------:R-:W-:Y:S05]  /*25200*/  RET.REL.NODEC R204 `(_ZN10layer_norm13ln_fwd_kernelINS_13Kernel_traitsIf6__halffS2_fjLj2560ELj1ELj4ELj1ELj16ENS_18Kernel_traits_baseILj2560EfS2_fS2_fjLj128EEEEELb1ELb1ELb1ELb0EEEvNS_9FwdParamsE) ;  /* 0xfffdadf0cc007950 */ /* 0x000fea0003c3ffff */
.L_x_55281:
        /* <DEDUP_REMOVED lines=15> */
.L_x_71126:


//--------------------- .text._ZN10layer_norm13ln_fwd_kernelINS_13Kernel_traitsIf6__halffS2_fjLj2560ELj1ELj4ELj1ELj16ENS_18Kernel_traits_baseILj2560EfS2_fS2_fjLj128EEEEELb1ELb1ELb1ELb1EEEvNS_9FwdParamsE --------------------------
	.section	.text._ZN10layer_norm13ln_fwd_kernelINS_13Kernel_traitsIf6__halffS2_fjLj2560ELj1ELj4ELj1ELj16ENS_18Kernel_traits_baseILj2560EfS2_fS2_fjLj128EEEEELb1ELb1ELb1ELb1EEEvNS_9FwdParamsE,"ax",@progbits
	.sectioninfo	@"SHI_REGISTERS=255"
	.align	128
        .global         _ZN10layer_norm13ln_fwd_kernelINS_13Kernel_traitsIf6__halffS2_fjLj2560ELj1ELj4ELj1ELj16ENS_18Kernel_traits_baseILj2560EfS2_fS2_fjLj128EEEEELb1ELb1ELb1ELb1EEEvNS_9FwdParamsE
        .type           _ZN10layer_norm13ln_fwd_kernelINS_13Kernel_traitsIf6__halffS2_fjLj2560ELj1ELj4ELj1ELj16ENS_18Kernel_traits_baseILj2560EfS2_fS2_fjLj128EEEEELb1ELb1ELb1ELb1EEEvNS_9FwdParamsE,@function
        .size           _ZN10layer_norm13ln_fwd_kernelINS_13Kernel_traitsIf6__halffS2_fjLj2560ELj1ELj4ELj1ELj16ENS_18Kernel_traits_baseILj2560EfS2_fS2_fjLj128EEEEELb1ELb1ELb1ELb1EEEvNS_9FwdParamsE,(.L_x_71127 - _ZN10layer_norm13ln_fwd_kernelINS_13Kernel_traitsIf6__halffS2_fjLj2560ELj1ELj4ELj1ELj16ENS_18Kernel_traits_baseILj2560EfS2_fS2_fjLj128EEEEELb1ELb1ELb1ELb1EEEvNS_9FwdParamsE)
        .other          _ZN10layer_norm13ln_fwd_kernelINS_13Kernel_traitsIf6__halffS2_fjLj2560ELj1ELj4ELj1ELj16ENS_18Kernel_traits_baseILj2560EfS2_fS2_fjLj128EEEEELb1ELb1ELb1ELb1EEEvNS_9FwdParamsE,@"STO_CUDA_ENTRY STV_DEFAULT"
_ZN10layer_norm13ln_fwd_kernelINS_13Kernel_traitsIf6__halffS2_fjLj2560ELj1ELj4ELj1ELj16ENS_18Kernel_traits_baseILj2560EfS2_fS2_fjLj128EEEEELb1ELb1ELb1ELb1EEEvNS_9FwdParamsE:
.text._ZN10layer_norm13ln_fwd_kernelINS_13Kernel_traitsIf6__halffS2_fjLj2560ELj1ELj4ELj1ELj16ENS_18Kernel_traits_baseILj2560EfS2_fS2_fjLj128EEEEELb1ELb1ELb1ELb1EEEvNS_9FwdParamsE:
        /* <DEDUP_REMOVED lines=258> */
.L_x_56028:
        /* <DEDUP_REMOVED lines=47> */
.L_x_55286:
[----:B------:R-:W-:Y:S02]  /*1310*/  IMAD.MOV.U32 R9, RZ, RZ, R8 ;  /* 0x000000ffff097224 */ /* 0x000fe400078e0008 */
.L_x_55287:
[----:B------:R-:W-:Y:S05]  /*1320*/  BSYNC B2 ;  /* 0x0000000000027941 */ /* 0x000fea0003800000 */
.L_x_55285:
        /* <DEDUP_REMOVED lines=16> */
.L_x_55291:
[----:B------:R-:W-:Y:S05]  /*1430*/  BSYNC B3 ;  /* 0x0000000000037941 */ /* 0x000fea0003800000 */
.L_x_55290:
        /* <DEDUP_REMOVED lines=44> */
.L_x_55289:
[----:B------:R-:W-:Y:S05]  /*1700*/  BSYNC B2 ;  /* 0x0000000000027941 */ /* 0x000fea0003800000 */
.L_x_55288:
        /* <DEDUP_REMOVED lines=10> */
[----:B------:R-:W-:-:S03]  /*17b0*/  SEL R9, RZ, 0x1, P1 ;  /* 0x00000001ff097807 */ /* 0x000fc60000800000 */
[----:B------:R-:W-:Y:S02]  /*17c0*/  @P0 FADD.FTZ R12, R144, R12 ;  /* 0x0000000c900c0221 */ /* 0x000fe40000010000 */
.L_x_55284:
[----:B------:R-:W-:Y:S05]  /*17d0*/  BSYNC B1 ;  /* 0x0000000000017941 */ /* 0x000fea0003800000 */
.L_x_55283:
        /* <DEDUP_REMOVED lines=18> */
.L_x_55295:
[----:B------:R-:W-:Y:S02]  /*1900*/  IMAD.MOV.U32 R11, RZ, RZ, R8 ;  /* 0x000000ffff0b7224 */ /* 0x000fe400078e0008 */
.L_x_55296:
[----:B------:R-:W-:Y:S05]  /*1910*/  BSYNC B2 ;  /* 0x0000000000027941 */ /* 0x000fea0003800000 */
.L_x_55294:
        /* <DEDUP_REMOVED lines=16> */
.L_x_55300:
[----:B------:R-:W-:Y:S05]  /*1a20*/  BSYNC B3 ;  /* 0x0000000000037941 */ /* 0x000fea0003800000 */
.L_x_55299:
        /* <DEDUP_REMOVED lines=44> */
.L_x_55298:
[----:B------:R-:W-:Y:S05]  /*1cf0*/  BSYNC B2 ;  /* 0x0000000000027941 */ /* 0x000fea0003800000 */
.L_x_55297:
        /* <DEDUP_REMOVED lines=10> */
[----:B------:R-:W-:-:S03]  /*1da0*/  SEL R11, RZ, 0x1, P1 ;  /* 0x00000001ff0b7807 */ /* 0x000fc60000800000 */
[----:B------:R-:W-:Y:S02]  /*1db0*/  @P0 FADD.FTZ R13, R145, R13 ;  /* 0x0000000d910d0221 */ /* 0x000fe40000010000 */
.L_x_55293:
[----:B------:R-:W-:Y:S05]  /*1dc0*/  BSYNC B1 ;  /* 0x0000000000017941 */ /* 0x000fea0003800000 */
.L_x_55292:
        /* <DEDUP_REMOVED lines=18> */
.L_x_55304:
[----:B------:R-:W-:Y:S02]  /*1ef0*/  IMAD.MOV.U32 R156, RZ, RZ, R8 ;  /* 0x000000ffff9c7224 */ /* 0x000fe400078e0008 */
.L_x_55305:
[----:B------:R-:W-:Y:S05]  /*1f00*/  BSYNC B2 ;  /* 0x0000000000027941 */ /* 0x000fea0003800000 */
.L_x_55303:
        /* <DEDUP_REMOVED lines=16> */
.L_x_55309:
[----:B------:R-:W-:Y:S05]  /*2010*/  BSYNC B3 ;  /* 0x0000000000037941 */ /* 0x000fea0003800000 */
.L_x_55308:
        /* <DEDUP_REMOVED lines=44> */
.L_x_55307:
[----:B------:R-:W-:Y:S05]  /*22e0*/  BSYNC B2 ;  /* 0x0000000000027941 */ /* 0x000fea0003800000 */
.L_x_55306:
[----:B------:R-:W2:Y:S01]  /*22f0*/  LDL R158, [R1+0x188] ;  /* 0x00018800019e7983 */ /* 0x000ea20000100800 */
[----:B------:R-:W0:Y:S01]  /*2300*/  I2F.U32 R14, R156 ;  /* 0x0000009c000e7306 */ /* 0x000e220000201000 */
[----:B------:R-:W-:-:S04]  /*2310*/  IMAD.MOV.U32 R15, RZ, RZ, 0x2f800000 ;  /* 0x2f800000ff0f7424 */ /* 0x000fc800078e00ff */
[----:B0-----:R-:W-:-:S05]  /*2320*/  FFMA.FTZ R14, R14, R15, 1.1641532182693481445e-10 ;  /* 0x2f0000000e0e7423 */ /* 0x001fca000001000f */
[----:B------:R-:W-:Y:S01]  /*2330*/  FSETP.GTU.FTZ.AND P1, PT, R14, c[0x0][0x1e4], PT ;  /* 0x000079000e007a0b */ /* 0x000fe20003f3c000 */
[----:B-----5:R-:W-:-:S03]  /*2340*/  HADD2.F32 R14, -RZ, R153.H0_H0 ;  /* 0x20000099ff0e7230 */ /* 0x020fc60000004100 */
[----:B------:R-:W-:Y:S02]  /*2350*/  SEL R15, RZ, 0x1, P1 ;  /* 0x00000001ff0f7807 */ /* 0x000fe40000800000 */
[----:B------:R-:W-:Y:S02]  /*2360*/  FMUL.FTZ R14, R14, c[0x0][0x1ec] ;  /* 0x00007b000e0e7a20 */ /* 0x000fe40000410000 */
[----:B------:R-:W-:Y:S02]  /*2370*/  PRMT R232, R15, 0x7610, R232 ;  /* 0x000076100fe87816 */ /* 0x000fe400000000e8 */
[----:B------:R-:W-:-:S05]  /*2380*/  FMUL.FTZ R14, R14, c[0x0][0x1e8] ;  /* 0x00007a000e0e7a20 */ /* 0x000fca0000410000 */
[----:B------:R-:W-:-:S05]  /*2390*/  FSEL R14, R14, RZ, !P1 ;  /* 0x000000ff0e0e7208 */ /* 0x000fca0004800000 */
[----:B--2---:R-:W-:-:S04]  /*23a0*/  FMUL.FTZ R14, R158, R14 ;  /* 0x0000000e9e0e7220 */ /* 0x004fc80000410000 */
[----:B------:R-:W-:Y:S02]  /*23b0*/  @P0 FADD.FTZ R14, R146, R14 ;  /* 0x0000000e920e0221 */ /* 0x000fe40000010000 */
.L_x_55302:
[----:B------:R-:W-:Y:S05]  /*23c0*/  BSYNC B1 ;  /* 0x0000000000017941 */ /* 0x000fea0003800000 */
.L_x_55301:
        /* <DEDUP_REMOVED lines=18> */
.L_x_55313:
[----:B------:R-:W-:Y:S02]  /*24f0*/  IMAD.MOV.U32 R15, RZ, RZ, R8 ;  /* 0x000000ffff0f7224 */ /* 0x000fe400078e0008 */
.L_x_55314:
[----:B------:R-:W-:Y:S05]  /*2500*/  BSYNC B2 ;  /* 0x0000000000027941 */ /* 0x000fea0003800000 */
.L_x_55312:
        /* <DEDUP_REMOVED lines=16> */
.L_x_55318:
[----:B------:R-:W-:Y:S05]  /*2610*/  BSYNC B3 ;  /* 0x0000000000037941 */ /* 0x000fea0003800000 */
.L_x_55317:
        /* <DEDUP_REMOVED lines=44> */
.L_x_55316:
[----:B------:R-:W-:Y:S05]  /*28e0*/  BSYNC B2 ;  /* 0x0000000000027941 */ /* 0x000fea0003800000 */
.L_x_55315:
[----:B------:R-:W2:Y:S01]  /*28f0*/  LDL R157, [R1+0x18c] ;  /* 0x00018c00019d7983 */ /* 0x000ea20000100800 */
        /* <DEDUP_REMOVED lines=10> */
[----:B--2---:R-:W-:-:S04]  /*29a0*/  FMUL.FTZ R15, R157, R15 ;  /* 0x0000000f9d0f7220 */ /* 0x004fc80000410000 */
[----:B------:R-:W-:Y:S02]  /*29b0*/  @P0 FADD.FTZ R15, R147, R15 ;  /* 0x0000000f930f0221 */ /* 0x000fe40000010000 */
.L_x_55311:
[----:B------:R-:W-:Y:S05]  /*29c0*/  BSYNC B1 ;  /* 0x0000000000017941 */ /* 0x000fea0003800000 */
.L_x_55310:
        /* <DEDUP_REMOVED lines=18> */
.L_x_55322:
[----:B------:R-:W-:Y:S02]  /*2af0*/  IMAD.MOV.U32 R156, RZ, RZ, R8 ;  /* 0x000000ffff9c7224 */ /* 0x000fe400078e0008 */
.L_x_55323:
[----:B------:R-:W-:Y:S05]  /*2b00*/  BSYNC B2 ;  /* 0x0000000000027941 */ /* 0x000fea0003800000 */
.L_x_55321:
        /* <DEDUP_REMOVED lines=16> */
.L_x_55327:
[----:B------:R-:W-:Y:S05]  /*2c10*/  BSYNC B3 ;  /* 0x0000000000037941 */ /* 0x000fea0003800000 */
.L_x_55326:
        /* <DEDUP_REMOVED lines=44> */
.L_x_55325:
[----:B------:R-:W-:Y:S05]  /*2ee0*/  BSYNC B2 ;  /* 0x0000000000027941 */ /* 0x000fea0003800000 */
.L_x_55324:
        /* <DEDUP_REMOVED lines=8> */
[----:B------:R-:W-:-:S05]  /*2f70*/  FSEL R156, R156, RZ, !P1 ;  /* 0x000000ff9c9c7208 */ /* 0x000fca0004800000 */
[----:B--2---:R-:W-:Y:S01]  /*2f80*/  FMUL.FTZ R228, R159, R156 ;  /* 0x0000009c9fe47220 */ /* 0x004fe20000410000 */
[----:B------:R-:W-:-:S03]  /*2f90*/  SEL R156, RZ, 0x1, P1 ;  /* 0x00000001ff9c7807 */ /* 0x000fc60000800000 */
[----:B------:R-:W-:Y:S01]  /*2fa0*/  @P0 FADD.FTZ R228, R148, R228 ;  /* 0x000000e494e40221 */ /* 0x000fe20000010000 */
[----:B------:R-:W-:Y:S02]  /*2fb0*/  PRMT R234, R156, 0x7610, R234 ;  /* 0x000076109cea7816 */ /* 0x000fe400000000ea */
.L_x_55320:
[----:B------:R-:W-:Y:S05]  /*2fc0*/  BSYNC B1 ;  /* 0x0000000000017941 */ /* 0x000fea0003800000 */
.L_x_55319:
        /* <DEDUP_REMOVED lines=18> */
.L_x_55331:
[----:B------:R-:W-:Y:S02]  /*30f0*/  IMAD.MOV.U32 R158, RZ, RZ, R8 ;  /* 0x000000ffff9e7224 */ /* 0x000fe400078e0008 */
.L_x_55332:
[----:B------:R-:W-:Y:S05]  /*3100*/  BSYNC B2 ;  /* 0x0000000000027941 */ /* 0x000fea0003800000 */
.L_x_55330:
        /* <DEDUP_REMOVED lines=16> */
.L_x_55336:
[----:B------:R-:W-:Y:S05]  /*3210*/  BSYNC B3 ;  /* 0x0000000000037941 */ /* 0x000fea0003800000 */
.L_x_55335:
        /* <DEDUP_REMOVED lines=44> */
.L_x_55334:
[----:B------:R-:W-:Y:S05]  /*34e0*/  BSYNC B2 ;  /* 0x0000000000027941 */ /* 0x000fea0003800000 */
.L_x_55333:
[----:B------:R-:W2:Y:S01]  /*34f0*/  LDL R159, [R1+0x174] ;  /* 0x00017400019f7983 */ /* 0x000ea20000100800 */
[----:B------:R0:W1:Y:S02]  /*3500*/  I2F.U32 R157, R158 ;  /* 0x0000009e009d7306 */ /* 0x0000640000201000 */
[----:B0-----:R-:W-:-:S04]  /*3510*/  IMAD.MOV.U32 R158, RZ, RZ, 0x2f800000 ;  /* 0x2f800000ff9e7424 */ /* 0x001fc800078e00ff */
[----:B-1----:R-:W-:-:S05]  /*3520*/  FFMA.FTZ R157, R157, R158, 1.1641532182693481445e-10 ;  /* 0x2f0000009d9d7423 */ /* 0x002fca000001009e */
[----:B------:R-:W-:Y:S01]  /*3530*/  FSETP.GTU.FTZ.AND P1, PT, R157, c[0x0][0x1e4], PT ;  /* 0x000079009d007a0b */ /* 0x000fe20003f3c000 */
[----:B------:R-:W-:-:S05]  /*3540*/  HADD2.F32 R157, -RZ, R154.H1_H1 ;  /* 0x3000009aff9d7230 */ /* 0x000fca0000004100 */
[----:B------:R-:W-:-:S04]  /*3550*/  FMUL.FTZ R157, R157, c[0x0][0x1ec] ;  /* 0x00007b009d9d7a20 */ /* 0x000fc80000410000 */
[----:B------:R-:W-:-:S05]  /*3560*/  FMUL.FTZ R157, R157, c[0x0][0x1e8] ;  /* 0x00007a009d9d7a20 */ /* 0x000fca0000410000 */
[----:B------:R-:W-:-:S05]  /*3570*/  FSEL R157, R157, RZ, !P1 ;  /* 0x000000ff9d9d7208 */ /* 0x000fca0004800000 */
[----:B--2---:R-:W-:Y:S01]  /*3580*/  FMUL.FTZ R229, R159, R157 ;  /* 0x0000009d9fe57220 */ /* 0x004fe20000410000 */
[----:B------:R-:W-:-:S03]  /*3590*/  SEL R157, RZ, 0x1, P1 ;  /* 0x00000001ff9d7807 */ /* 0x000fc60000800000 */
[----:B------:R-:W-:Y:S01]  /*35a0*/  @P0 FADD.FTZ R229, R149, R229 ;  /* 0x000000e595e50221 */ /* 0x000fe20000010000 */
[----:B------:R-:W-:Y:S02]  /*35b0*/  PRMT R235, R157, 0x7610, R235 ;  /* 0x000076109deb7816 */ /* 0x000fe400000000eb */
.L_x_55329:
[----:B------:R-:W-:Y:S05]  /*35c0*/  BSYNC B1 ;  /* 0x0000000000017941 */ /* 0x000fea0003800000 */
.L_x_55328:
        /* <DEDUP_REMOVED lines=18> */
.L_x_55340:
[----:B------:R-:W-:Y:S02]  /*36f0*/  IMAD.MOV.U32 R158, RZ, RZ, R8 ;  /* 0x000000ffff9e7224 */ /* 0x000fe400078e0008 */
.L_x_55341:
[----:B------:R-:W-:Y:S05]  /*3700*/  BSYNC B2 ;  /* 0x0000000000027941 */ /* 0x000fea0003800000 */
.L_x_55339:
        /* <DEDUP_REMOVED lines=16> */
.L_x_55345:
[----:B------:R-:W-:Y:S05]  /*3810*/  BSYNC B3 ;  /* 0x0000000000037941 */ /* 0x000fea0003800000 */
.L_x_55344:
        /* <DEDUP_REMOVED lines=44> */
.L_x_55343:
[----:B------:R-:W-:Y:S05]  /*3ae0*/  BSYNC B2 ;  /* 0x0000000000027941 */ /* 0x000fea0003800000 */
.L_x_55342:
[----:B------:R-:W2:Y:S01]  /*3af0*/  LDL R159, [R1+0x178] ;  /* 0x00017800019f7983 */ /* 0x000ea20000100800 */
[----:B------:R0:W1:Y:S02]  /*3b00*/  I2F.U32 R156, R158 ;  /* 0x0000009e009c7306 */ /* 0x0000640000201000 */
[----:B0-----:R-:W-:-:S04]  /*3b10*/  IMAD.MOV.U32 R158, RZ, RZ, 0x2f800000 ;  /* 0x2f800000ff9e7424 */ /* 0x001fc800078e00ff */
[----:B-1----:R-:W-:-:S05]  /*3b20*/  FFMA.FTZ R156, R156, R158, 1.1641532182693481445e-10 ;  /* 0x2f0000009c9c7423 */ /* 0x002fca000001009e */
        /* <DEDUP_REMOVED lines=9> */
.L_x_55338:
[----:B------:R-:W-:Y:S05]  /*3bc0*/  BSYNC B1 ;  /* 0x0000000000017941 */ /* 0x000fea0003800000 */
.L_x_55337:
        /* <DEDUP_REMOVED lines=18> */
.L_x_55349:
[----:B------:R-:W-:Y:S02]  /*3cf0*/  IMAD.MOV.U32 R156, RZ, RZ, R8 ;  /* 0x000000ffff9c7224 */ /* 0x000fe400078e0008 */
.L_x_55350:
[----:B------:R-:W-:Y:S05]  /*3d00*/  BSYNC B2 ;  /* 0x0000000000027941 */ /* 0x000fea0003800000 */
.L_x_55348:
        /* <DEDUP_REMOVED lines=16> */
.L_x_55354:
[----:B------:R-:W-:Y:S05]  /*3e10*/  BSYNC B3 ;  /* 0x0000000000037941 */ /* 0x000fea0003800000 */
.L_x_55353:
        /* <DEDUP_REMOVED lines=44> */
.L_x_55352:
[----:B------:R-:W-:Y:S05]  /*40e0*/  BSYNC B2 ;  /* 0x0000000000027941 */ /* 0x000fea0003800000 */
.L_x_55351:
        /* <DEDUP_REMOVED lines=13> */
.L_x_55347:
[----:B------:R-:W-:Y:S05]  /*41c0*/  BSYNC B1 ;  /* 0x0000000000017941 */ /* 0x000fea0003800000 */
.L_x_55346:
        /* <DEDUP_REMOVED lines=26> */
.L_x_55356:
[----:B------:R-:W-:Y:S05]  /*4370*/  BSYNC B1 ;  /* 0x0000000000017941 */ /* 0x000fea0003800000 */
.L_x_55355:
        /* <DEDUP_REMOVED lines=26> */
.L_x_55360:
[----:B------:R-:W-:Y:S02]  /*4520*/  IMAD.MOV.U32 R9, RZ, RZ, R8 ;  /* 0x000000ffff097224 */ /* 0x000fe400078e0008 */
.L_x_55361:
[----:B------:R-:W-:Y:S05]  /*4530*/  BSYNC B2 ;  /* 0x0000000000027941 */ /* 0x000fea0003800000 */
.L_x_55359:
        /* <DEDUP_REMOVED lines=16> */
.L_x_55365:
[----:B------:R-:W-:Y:S05]  /*4640*/  BSYNC B3 ;  /* 0x0000000000037941 */ /* 0x000fea0003800000 */
.L_x_55364:
        /* <DEDUP_REMOVED lines=44> */
.L_x_55363:
[----:B------:R-:W-:Y:S05]  /*4910*/  BSYNC B2 ;  /* 0x0000000000027941 */ /* 0x000fea0003800000 */
.L_x_55362:
        /* <DEDUP_REMOVED lines=12> */
.L_x_55358:
[----:B0-----:R-:W-:Y:S05]  /*49e0*/  BSYNC B1 ;  /* 0x0000000000017941 */ /* 0x001fea0003800000 */
.L_x_55357:
        /* <DEDUP_REMOVED lines=18> */
.L_x_55369:
[----:B------:R-:W-:Y:S02]  /*4b10*/  IMAD.MOV.U32 R11, RZ, RZ, R8 ;  /* 0x000000ffff0b7224 */ /* 0x000fe400078e0008 */
.L_x_55370:
[----:B------:R-:W-:Y:S05]  /*4b20*/  BSYNC B2 ;  /* 0x0000000000027941 */ /* 0x000fea0003800000 */
.L_x_55368:
        /* <DEDUP_REMOVED lines=16> */
.L_x_55374:
[----:B------:R-:W-:Y:S05]  /*4c30*/  BSYNC B3 ;  /* 0x0000000000037941 */ /* 0x000fea0003800000 */
.L_x_55373:
        /* <DEDUP_REMOVED lines=44> */
.L_x_55372:
[----:B------:R-:W-:Y:S05]  /*4f00*/  BSYNC B2 ;  /* 0x0000000000027941 */ /* 0x000fea0003800000 */
.L_x_55371:
        /* <DEDUP_REMOVED lines=12> */
.L_x_55367:
[----:B------:R-:W-:Y:S05]  /*4fd0*/  BSYNC B1 ;  /* 0x0000000000017941 */ /* 0x000fea0003800000 */
.L_x_55366:
        /* <DEDUP_REMOVED lines=18> */
.L_x_55378:
[----:B------:R-:W-:Y:S02]  /*5100*/  IMAD.MOV.U32 R157, RZ, RZ, R8 ;  /* 0x000000ffff9d7224 */ /* 0x000fe400078e0008 */
.L_x_55379:
[----:B------:R-:W-:Y:S05]  /*5110*/  BSYNC B2 ;  /* 0x0000000000027941 */ /* 0x000fea0003800000 */
.L_x_55377:
        /* <DEDUP_REMOVED lines=16> */
.L_x_55383:
[----:B------:R-:W-:Y:S05]  /*5220*/  BSYNC B3 ;  /* 0x0000000000037941 */ /* 0x000fea0003800000 */
.L_x_55382:
        /* <DEDUP_REMOVED lines=44> */
.L_x_55381:
[----:B------:R-:W-:Y:S05]  /*54f0*/  BSYNC B2 ;  /* 0x0000000000027941 */ /* 0x000fea0003800000 */
.L_x_55380:
        /* <DEDUP_REMOVED lines=11> */
[----:B------:R-:W-:Y:S01]  /*55b0*/  @P0 FADD.FTZ R222, R146, R222 ;  /* 0x000000de92de0221 */ /* 0x000fe20000010000 */
[----:B------:R-:W-:Y:S02]  /*55c0*/  PRMT R232, R157, 0x7610, R232 ;  /* 0x000076109de87816 */ /* 0x000fe400000000e8 */
.L_x_55376:
[----:B------:R-:W-:Y:S05]  /*55d0*/  BSYNC B1 ;  /* 0x0000000000017941 */ /* 0x000fea0003800000 */
.L_x_55375:
        /* <DEDUP_REMOVED lines=18> */
.L_x_55387:
[----:B------:R-:W-:Y:S02]  /*5700*/  IMAD.MOV.U32 R157, RZ, RZ, R8 ;  /* 0x000000ffff9d7224 */ /* 0x000fe400078e0008 */
.L_x_55388:
[----:B------:R-:W-:Y:S05]  /*5710*/  BSYNC B2 ;  /* 0x0000000000027941 */ /* 0x000fea0003800000 */
.L_x_55386:
        /* <DEDUP_REMOVED lines=16> */
.L_x_55392:
[----:B------:R-:W-:Y:S05]  /*5820*/  BSYNC B3 ;  /* 0x0000000000037941 */ /* 0x000fea0003800000 */
.L_x_55391:
        /* <DEDUP_REMOVED lines=44> */
.L_x_55390:
[----:B------:R-:W-:Y:S05]  /*5af0*/  BSYNC B2 ;  /* 0x0000000000027941 */ /* 0x000fea0003800000 */
.L_x_55389:
        /* <DEDUP_REMOVED lines=11> */
[----:B------:R-:W-:Y:S01]  /*5bb0*/  @P0 FADD.FTZ R223, R147, R223 ;  /* 0x000000df93df0221 */ /* 0x000fe20000010000 */
[----:B------:R-:W-:Y:S02]  /*5bc0*/  PRMT R233, R157, 0x7610, R233 ;  /* 0x000076109de97816 */ /* 0x000fe400000000e9 */
.L_x_55385:
[----:B------:R-:W-:Y:S05]  /*5bd0*/  BSYNC B1 ;  /* 0x0000000000017941 */ /* 0x000fea0003800000 */
.L_x_55384:
        /* <DEDUP_REMOVED lines=18> */
.L_x_55396:
[----:B------:R-:W-:Y:S02]  /*5d00*/  IMAD.MOV.U32 R157, RZ, RZ, R8 ;  /* 0x000000ffff9d7224 */ /* 0x000fe400078e0008 */
.L_x_55397:
[----:B------:R-:W-:Y:S05]  /*5d10*/  BSYNC B2 ;  /* 0x0000000000027941 */ /* 0x000fea0003800000 */
.L_x_55395:
        /* <DEDUP_REMOVED lines=16> */
.L_x_55401:
[----:B------:R-:W-:Y:S05]  /*5e20*/  BSYNC B3 ;  /* 0x0000000000037941 */ /* 0x000fea0003800000 */
.L_x_55400:
        /* <DEDUP_REMOVED lines=44> */
.L_x_55399:
[----:B------:R-:W-:Y:S05]  /*60f0*/  BSYNC B2 ;  /* 0x0000000000027941 */ /* 0x000fea0003800000 */
.L_x_55398:
        /* <DEDUP_REMOVED lines=13> */
.L_x_55394:
[----:B------:R-:W-:Y:S05]  /*61d0*/  BSYNC B1 ;  /* 0x0000000000017941 */ /* 0x000fea0003800000 */
.L_x_55393:
        /* <DEDUP_REMOVED lines=18> */
.L_x_55405:
[----:B------:R-:W-:Y:S02]  /*6300*/  IMAD.MOV.U32 R157, RZ, RZ, R8 ;  /* 0x000000ffff9d7224 */ /* 0x000fe400078e0008 */
.L_x_55406:
[----:B------:R-:W-:Y:S05]  /*6310*/  BSYNC B2 ;  /* 0x0000000000027941 */ /* 0x000fea0003800000 */
.L_x_55404:
        /* <DEDUP_REMOVED lines=16> */
.L_x_55410:
[----:B------:R-:W-:Y:S05]  /*6420*/  BSYNC B3 ;  /* 0x0000000000037941 */ /* 0x000fea0003800000 */
.L_x_55409:
        /* <DEDUP_REMOVED lines=44> */
.L_x_55408:
[----:B------:R-:W-:Y:S05]  /*66f0*/  BSYNC B2 ;  /* 0x0000000000027941 */ /* 0x000fea0003800000 */
.L_x_55407:
        /* <DEDUP_REMOVED lines=13> */
.L_x_55403:
[----:B------:R-:W-:Y:S05]  /*67d0*/  BSYNC B1 ;  /* 0x0000000000017941 */ /* 0x000fea0003800000 */
.L_x_55402:
        /* <DEDUP_REMOVED lines=18> */
.L_x_55414:
[----:B------:R-:W-:Y:S02]  /*6900*/  IMAD.MOV.U32 R157, RZ, RZ, R8 ;  /* 0x000000ffff9d7224 */ /* 0x000fe400078e0008 */
.L_x_55415:
[----:B------:R-:W-:Y:S05]  /*6910*/  BSYNC B2 ;  /* 0x0000000000027941 */ /* 0x000fea0003800000 */
.L_x_55413:
        /* <DEDUP_REMOVED lines=16> */
.L_x_55419:
[----:B------:R-:W-:Y:S05]  /*6a20*/  BSYNC B3 ;  /* 0x0000000000037941 */ /* 0x000fea0003800000 */
.L_x_55418:
        /* <DEDUP_REMOVED lines=44> */
.L_x_55417:
[----:B------:R-:W-:Y:S05]  /*6cf0*/  BSYNC B2 ;  /* 0x0000000000027941 */ /* 0x000fea0003800000 */
.L_x_55416:
        /* <DEDUP_REMOVED lines=13> */
.L_x_55412:
[----:B------:R-:W-:Y:S05]  /*6dd0*/  BSYNC B1 ;  /* 0x0000000000017941 */ /* 0x000fea0003800000 */
.L_x_55411:
        /* <DEDUP_REMOVED lines=18> */
.L_x_55423:
[----:B------:R-:W-:Y:S02]  /*6f00*/  IMAD.MOV.U32 R157, RZ, RZ, R8 ;  /* 0x000000ffff9d7224 */ /* 0x000fe400078e0008 */
.L_x_55424:
[----:B------:R-:W-:Y:S05]  /*6f10*/  BSYNC B2 ;  /* 0x0000000000027941 */ /* 0x000fea0003800000 */
.L_x_55422:
        /* <DEDUP_REMOVED lines=16> */
.L_x_55428:
[----:B------:R-:W-:Y:S05]  /*7020*/  BSYNC B3 ;  /* 0x0000000000037941 */ /* 0x000fea0003800000 */
.L_x_55427:
        /* <DEDUP_REMOVED lines=44> */
.L_x_55426:
[----:B------:R-:W-:Y:S05]  /*72f0*/  BSYNC B2 ;  /* 0x0000000000027941 */ /* 0x000fea0003800000 */
.L_x_55425:
        /* <DEDUP_REMOVED lines=13> */
.L_x_55421:
[----:B------:R-:W-:Y:S05]  /*73d0*/  BSYNC B1 ;  /* 0x0000000000017941 */ /* 0x000fea0003800000 */
.L_x_55420:
        /* <DEDUP_REMOVED lines=25> */
.L_x_55430:
[----:B------:R-:W-:Y:S05]  /*7570*/  BSYNC B1 ;  /* 0x0000000000017941 */ /* 0x000fea0003800000 */
.L_x_55429:
        /* <DEDUP_REMOVED lines=26> */
.L_x_55434:
[----:B------:R-:W-:Y:S02]  /*7720*/  IMAD.MOV.U32 R9, RZ, RZ, R8 ;  /* 0x000000ffff097224 */ /* 0x000fe400078e0008 */
.L_x_55435:
[----:B------:R-:W-:Y:S05]  /*7730*/  BSYNC B2 ;  /* 0x0000000000027941 */ /* 0x000fea0003800000 */
.L_x_55433:
        /* <DEDUP_REMOVED lines=16> */
.L_x_55439:
[----:B------:R-:W-:Y:S05]  /*7840*/  BSYNC B3 ;  /* 0x0000000000037941 */ /* 0x000fea0003800000 */
.L_x_55438:
        /* <DEDUP_REMOVED lines=44> */
.L_x_55437:
[----:B------:R-:W-:Y:S05]  /*7b10*/  BSYNC B2 ;  /* 0x0000000000027941 */ /* 0x000fea0003800000 */
.L_x_55436:
        /* <DEDUP_REMOVED lines=12> */
.L_x_55432:
[----:B0-----:R-:W-:Y:S05]  /*7be0*/  BSYNC B1 ;  /* 0x0000000000017941 */ /* 0x001fea0003800000 */
.L_x_55431:
        /* <DEDUP_REMOVED lines=18> */
.L_x_55443:
[----:B------:R-:W-:Y:S02]  /*7d10*/  IMAD.MOV.U32 R11, RZ, RZ, R8 ;  /* 0x000000ffff0b7224 */ /* 0x000fe400078e0008 */
.L_x_55444:
[----:B------:R-:W-:Y:S05]  /*7d20*/  BSYNC B2 ;  /* 0x0000000000027941 */ /* 0x000fea0003800000 */
.L_x_55442:
        /* <DEDUP_REMOVED lines=16> */
.L_x_55448:
[----:B------:R-:W-:Y:S05]  /*7e30*/  BSYNC B3 ;  /* 0x0000000000037941 */ /* 0x000fea0003800000 */
.L_x_55447:
        /* <DEDUP_REMOVED lines=44> */
.L_x_55446:
[----:B------:R-:W-:Y:S05]  /*8100*/  BSYNC B2 ;  /* 0x0000000000027941 */ /* 0x000fea0003800000 */
.L_x_55445:
        /* <DEDUP_REMOVED lines=12> */
.L_x_55441:
[----:B------:R-:W-:Y:S05]  /*81d0*/  BSYNC B1 ;  /* 0x0000000000017941 */ /* 0x000fea0003800000 */
.L_x_55440:
        /* <DEDUP_REMOVED lines=18> */
.L_x_55452:
[----:B------:R-:W-:Y:S02]  /*8300*/  IMAD.MOV.U32 R157, RZ, RZ, R8 ;  /* 0x000000ffff9d7224 */ /* 0x000fe400078e0008 */
.L_x_55453:
[----:B------:R-:W-:Y:S05]  /*8310*/  BSYNC B2 ;  /* 0x0000000000027941 */ /* 0x000fea0003800000 */
.L_x_55451:
        /* <DEDUP_REMOVED lines=16> */
.L_x_55457:
[----:B------:R-:W-:Y:S05]  /*8420*/  BSYNC B3 ;  /* 0x0000000000037941 */ /* 0x000fea0003800000 */
.L_x_55456:
        /* <DEDUP_REMOVED lines=44> */
.L_x_55455:
[----:B------:R-:W-:Y:S05]  /*86f0*/  BSYNC B2 ;  /* 0x0000000000027941 */ /* 0x000fea0003800000 */
.L_x_55454:
        /* <DEDUP_REMOVED lines=13> */
.L_x_55450:
[----:B------:R-:W-:Y:S05]  /*87d0*/  BSYNC B1 ;  /* 0x0000000000017941 */ /* 0x000fea0003800000 */
.L_x_55449:
        /* <DEDUP_REMOVED lines=18> */
.L_x_55461:
[----:B------:R-:W-:Y:S02]  /*8900*/  IMAD.MOV.U32 R157, RZ, RZ, R8 ;  /* 0x000000ffff9d7224 */ /* 0x000fe400078e0008 */
.L_x_55462:
[----:B------:R-:W-:Y:S05]  /*8910*/  BSYNC B2 ;  /* 0x0000000000027941 */ /* 0x000fea0003800000 */
.L_x_55460:
        /* <DEDUP_REMOVED lines=16> */
.L_x_55466:
[----:B------:R-:W-:Y:S05]  /*8a20*/  BSYNC B3 ;  /* 0x0000000000037941 */ /* 0x000fea0003800000 */
.L_x_55465:
        /* <DEDUP_REMOVED lines=44> */
.L_x_55464:
[----:B------:R-:W-:Y:S05]  /*8cf0*/  BSYNC B2 ;  /* 0x0000000000027941 */ /* 0x000fea0003800000 */
.L_x_55463:
        /* <DEDUP_REMOVED lines=13> */
.L_x_55459:
[----:B------:R-:W-:Y:S05]  /*8dd0*/  BSYNC B1 ;  /* 0x0000000000017941 */ /* 0x000fea0003800000 */
.L_x_55458:
        /* <DEDUP_REMOVED lines=18> */
.L_x_55470:
[----:B------:R-:W-:Y:S02]  /*8f00*/  IMAD.MOV.U32 R157, RZ, RZ, R8 ;  /* 0x000000ffff9d7224 */ /* 0x000fe400078e0008 */
.L_x_55471:
[----:B------:R-:W-:Y:S05]  /*8f10*/  BSYNC B2 ;  /* 0x0000000000027941 */ /* 0x000fea0003800000 */
.L_x_55469:
        /* <DEDUP_REMOVED lines=16> */
.L_x_55475:
[----:B------:R-:W-:Y:S05]  /*9020*/  BSYNC B3 ;  /* 0x0000000000037941 */ /* 0x000fea0003800000 */
.L_x_55474:
        /* <DEDUP_REMOVED lines=44> */
.L_x_55473:
[----:B------:R-:W-:Y:S05]  /*92f0*/  BSYNC B2 ;  /* 0x0000000000027941 */ /* 0x000fea0003800000 */
.L_x_55472:
        /* <DEDUP_REMOVED lines=13> */
.L_x_55468:
[----:B------:R-:W-:Y:S05]  /*93d0*/  BSYNC B1 ;  /* 0x0000000000017941 */ /* 0x000fea0003800000 */
.L_x_55467:
        /* <DEDUP_REMOVED lines=18> */
.L_x_55479:
[----:B------:R-:W-:Y:S02]  /*9500*/  IMAD.MOV.U32 R157, RZ, RZ, R8 ;  /* 0x000000ffff9d7224 */ /* 0x000fe400078e0008 */
.L_x_55480:
[----:B------:R-:W-:Y:S05]  /*9510*/  BSYNC B2 ;  /* 0x0000000000027941 */ /* 0x000fea0003800000 */
.L_x_55478:
        /* <DEDUP_REMOVED lines=16> */
.L_x_55484:
[----:B------:R-:W-:Y:S05]  /*9620*/  BSYNC B3 ;  /* 0x0000000000037941 */ /* 0x000fea0003800000 */
.L_x_55483:
        /* <DEDUP_REMOVED lines=44> */
.L_x_55482:
[----:B------:R-:W-:Y:S05]  /*98f0*/  BSYNC B2 ;  /* 0x0000000000027941 */ /* 0x000fea0003800000 */
.L_x_55481:
        /* <DEDUP_REMOVED lines=13> */
.L_x_55477:
[----:B------:R-:W-:Y:S05]  /*99d0*/  BSYNC B1 ;  /* 0x0000000000017941 */ /* 0x000fea0003800000 */
.L_x_55476:
        /* <DEDUP_REMOVED lines=18> */
.L_x_55488:
[----:B------:R-:W-:Y:S02]  /*9b00*/  IMAD.MOV.U32 R157, RZ, RZ, R8 ;  /* 0x000000ffff9d7224 */ /* 0x000fe400078e0008 */
.L_x_55489:
[----:B------:R-:W-:Y:S05]  /*9b10*/  BSYNC B2 ;  /* 0x0000000000027941 */ /* 0x000fea0003800000 */
.L_x_55487:
        /* <DEDUP_REMOVED lines=16> */
.L_x_55493:
[----:B------:R-:W-:Y:S05]  /*9c20*/  BSYNC B3 ;  /* 0x0000000000037941 */ /* 0x000fea0003800000 */
.L_x_55492:
        /* <DEDUP_REMOVED lines=44> */
.L_x_55491:
[----:B------:R-:W-:Y:S05]  /*9ef0*/  BSYNC B2 ;  /* 0x0000000000027941 */ /* 0x000fea0003800000 */
.L_x_55490:
        /* <DEDUP_REMOVED lines=13> */
.L_x_55486:
[----:B------:R-:W-:Y:S05]  /*9fd0*/  BSYNC B1 ;  /* 0x0000000000017941 */ /* 0x000fea0003800000 */
.L_x_55485:
        /* <DEDUP_REMOVED lines=18> */
.L_x_55497:
[----:B------:R-:W-:Y:S02]  /*a100*/  IMAD.MOV.U32 R157, RZ, RZ, R8 ;  /* 0x000000ffff9d7224 */ /* 0x000fe400078e0008 */
.L_x_55498:
[----:B------:R-:W-:Y:S05]  /*a110*/  BSYNC B2 ;  /* 0x0000000000027941 */ /* 0x000fea0003800000 */
.L_x_55496:
        /* <DEDUP_REMOVED lines=16> */
.L_x_55502:
[----:B------:R-:W-:Y:S05]  /*a220*/  BSYNC B3 ;  /* 0x0000000000037941 */ /* 0x000fea0003800000 */
.L_x_55501:
        /* <DEDUP_REMOVED lines=44> */
.L_x_55500:
[----:B------:R-:W-:Y:S05]  /*a4f0*/  BSYNC B2 ;  /* 0x0000000000027941 */ /* 0x000fea0003800000 */
.L_x_55499:
        /* <DEDUP_REMOVED lines=13> */
.L_x_55495:
[----:B------:R-:W-:Y:S05]  /*a5d0*/  BSYNC B1 ;  /* 0x0000000000017941 */ /* 0x000fea0003800000 */
.L_x_55494:
        /* <DEDUP_REMOVED lines=25> */
.L_x_55504:
[----:B------:R-:W-:Y:S05]  /*a770*/  BSYNC B1 ;  /* 0x0000000000017941 */ /* 0x000fea0003800000 */
.L_x_55503:
        /* <DEDUP_REMOVED lines=26> */
.L_x_55508:
[----:B------:R-:W-:Y:S02]  /*a920*/  IMAD.MOV.U32 R9, RZ, RZ, R8 ;  /* 0x000000ffff097224 */ /* 0x000fe400078e0008 */
.L_x_55509:
[----:B------:R-:W-:Y:S05]  /*a930*/  BSYNC B2 ;  /* 0x0000000000027941 */ /* 0x000fea0003800000 */
.L_x_55507:
        /* <DEDUP_REMOVED lines=16> */
.L_x_55513:
[----:B------:R-:W-:Y:S05]  /*aa40*/  BSYNC B3 ;  /* 0x0000000000037941 */ /* 0x000fea0003800000 */
.L_x_55512:
        /* <DEDUP_REMOVED lines=44> */
.L_x_55511:
[----:B------:R-:W-:Y:S05]  /*ad10*/  BSYNC B2 ;  /* 0x0000000000027941 */ /* 0x000fea0003800000 */
.L_x_55510:
        /* <DEDUP_REMOVED lines=12> */
.L_x_55506:
[----:B0-----:R-:W-:Y:S05]  /*ade0*/  BSYNC B1 ;  /* 0x0000000000017941 */ /* 0x001fea0003800000 */
.L_x_55505:
        /* <DEDUP_REMOVED lines=18> */
.L_x_55517:
[----:B------:R-:W-:Y:S02]  /*af10*/  IMAD.MOV.U32 R11, RZ, RZ, R8 ;  /* 0x000000ffff0b7224 */ /* 0x000fe400078e0008 */
.L_x_55518:
[----:B------:R-:W-:Y:S05]  /*af20*/  BSYNC B2 ;  /* 0x0000000000027941 */ /* 0x000fea0003800000 */
.L_x_55516:
        /* <DEDUP_REMOVED lines=16> */
.L_x_55522:
[----:B------:R-:W-:Y:S05]  /*b030*/  BSYNC B3 ;  /* 0x0000000000037941 */ /* 0x000fea0003800000 */
.L_x_55521:
        /* <DEDUP_REMOVED lines=44> */
.L_x_55520:
[----:B------:R-:W-:Y:S05]  /*b300*/  BSYNC B2 ;  /* 0x0000000000027941 */ /* 0x000fea0003800000 */
.L_x_55519:
        /* <DEDUP_REMOVED lines=12> */
.L_x_55515:
[----:B------:R-:W-:Y:S05]  /*b3d0*/  BSYNC B1 ;  /* 0x0000000000017941 */ /* 0x000fea0003800000 */
.L_x_55514:
        /* <DEDUP_REMOVED lines=18> */
.L_x_55526:
[----:B------:R-:W-:Y:S02]  /*b500*/  IMAD.MOV.U32 R157, RZ, RZ, R8 ;  /* 0x000000ffff9d7224 */ /* 0x000fe400078e0008 */
.L_x_55527:
[----:B------:R-:W-:Y:S05]  /*b510*/  BSYNC B2 ;  /* 0x0000000000027941 */ /* 0x000fea0003800000 */
.L_x_55525:
        /* <DEDUP_REMOVED lines=16> */
.L_x_55531:
[----:B------:R-:W-:Y:S05]  /*b620*/  BSYNC B3 ;  /* 0x0000000000037941 */ /* 0x000fea0003800000 */
.L_x_55530:
        /* <DEDUP_REMOVED lines=44> */
.L_x_55529:
[----:B------:R-:W-:Y:S05]  /*b8f0*/  BSYNC B2 ;  /* 0x0000000000027941 */ /* 0x000fea0003800000 */
.L_x_55528:
        /* <DEDUP_REMOVED lines=13> */
.L_x_55524:
[----:B------:R-:W-:Y:S05]  /*b9d0*/  BSYNC B1 ;  /* 0x0000000000017941 */ /* 0x000fea0003800000 */
.L_x_55523:
        /* <DEDUP_REMOVED lines=18> */
.L_x_55535:
[----:B------:R-:W-:Y:S02]  /*bb00*/  IMAD.MOV.U32 R157, RZ, RZ, R8 ;  /* 0x000000ffff9d7224 */ /* 0x000fe400078e0008 */
.L_x_55536:
[----:B------:R-:W-:Y:S05]  /*bb10*/  BSYNC B2 ;  /* 0x0000000000027941 */ /* 0x000fea0003800000 */
.L_x_55534:
        /* <DEDUP_REMOVED lines=16> */
.L_x_55540:
[----:B------:R-:W-:Y:S05]  /*bc20*/  BSYNC B3 ;  /* 0x0000000000037941 */ /* 0x000fea0003800000 */
.L_x_55539:
        /* <DEDUP_REMOVED lines=44> */
.L_x_55538:
[----:B------:R-:W-:Y:S05]  /*bef0*/  BSYNC B2 ;  /* 0x0000000000027941 */ /* 0x000fea0003800000 */
.L_x_55537:
        /* <DEDUP_REMOVED lines=13> */
.L_x_55533:
[----:B------:R-:W-:Y:S05]  /*bfd0*/  BSYNC B1 ;  /* 0x0000000000017941 */ /* 0x000fea0003800000 */
.L_x_55532:
        /* <DEDUP_REMOVED lines=18> */
.L_x_55544:
[----:B------:R-:W-:Y:S02]  /*c100*/  IMAD.MOV.U32 R157, RZ, RZ, R8 ;  /* 0x000000ffff9d7224 */ /* 0x000fe400078e0008 */
.L_x_55545:
[----:B------:R-:W-:Y:S05]  /*c110*/  BSYNC B2 ;  /* 0x0000000000027941 */ /* 0x000fea0003800000 */
.L_x_55543:
        /* <DEDUP_REMOVED lines=16> */
.L_x_55549:
[----:B------:R-:W-:Y:S05]  /*c220*/  BSYNC B3 ;  /* 0x0000000000037941 */ /* 0x000fea0003800000 */
.L_x_55548:
        /* <DEDUP_REMOVED lines=44> */
.L_x_55547:
[----:B------:R-:W-:Y:S05]  /*c4f0*/  BSYNC B2 ;  /* 0x0000000000027941 */ /* 0x000fea0003800000 */
.L_x_55546:
        /* <DEDUP_REMOVED lines=13> */
.L_x_55542:
[----:B------:R-:W-:Y:S05]  /*c5d0*/  BSYNC B1 ;  /* 0x0000000000017941 */ /* 0x000fea0003800000 */
.L_x_55541:
        /* <DEDUP_REMOVED lines=18> */
.L_x_55553:
[----:B------:R-:W-:Y:S02]  /*c700*/  IMAD.MOV.U32 R157, RZ, RZ, R8 ;  /* 0x000000ffff9d7224 */ /* 0x000fe400078e0008 */
.L_x_55554:
[----:B------:R-:W-:Y:S05]  /*c710*/  BSYNC B2 ;  /* 0x0000000000027941 */ /* 0x000fea0003800000 */
.L_x_55552:
        /* <DEDUP_REMOVED lines=16> */
.L_x_55558:
[----:B------:R-:W-:Y:S05]  /*c820*/  BSYNC B3 ;  /* 0x0000000000037941 */ /* 0x000fea0003800000 */
.L_x_55557:
        /* <DEDUP_REMOVED lines=44> */
.L_x_55556:
[----:B------:R-:W-:Y:S05]  /*caf0*/  BSYNC B2 ;  /* 0x0000000000027941 */ /* 0x000fea0003800000 */
.L_x_55555:
[----:B------:R-:W2:Y:S01]  /*cb00*/  LDL R160, [R1+0xb4] ;  /* 0x0000b40001a07983 */ /* 0x000ea20000100800 */
[----:B------:R-:W0:Y:S01]  /*cb10*/  I2F.U32 R157, R157 ;  /* 0x0000009d009d7306 */ /* 0x000e220000201000 */
[----:B------:R-:W-:-:S10]  /*cb20*/  HFMA2.MMA R158, -RZ, RZ, 0.1171875, 0 ;  /* 0x2f800000ff9e7435 */ /* 0x000fd400000001ff */
        /* <DEDUP_REMOVED lines=10> */
.L_x_55551:
[----:B------:R-:W-:Y:S05]  /*cbd0*/  BSYNC B1 ;  /* 0x0000000000017941 */ /* 0x000fea0003800000 */
.L_x_55550:
        /* <DEDUP_REMOVED lines=18> */
.L_x_55562:
[----:B------:R-:W-:Y:S02]  /*cd00*/  IMAD.MOV.U32 R157, RZ, RZ, R8 ;  /* 0x000000ffff9d7224 */ /* 0x000fe400078e0008 */
.L_x_55563:
[----:B------:R-:W-:Y:S05]  /*cd10*/  BSYNC B2 ;  /* 0x0000000000027941 */ /* 0x000fea0003800000 */
.L_x_55561:
        /* <DEDUP_REMOVED lines=16> */
.L_x_55567:
[----:B------:R-:W-:Y:S05]  /*ce20*/  BSYNC B3 ;  /* 0x0000000000037941 */ /* 0x000fea0003800000 */
.L_x_55566:
        /* <DEDUP_REMOVED lines=44> */
.L_x_55565:
[----:B------:R-:W-:Y:S05]  /*d0f0*/  BSYNC B2 ;  /* 0x0000000000027941 */ /* 0x000fea0003800000 */
.L_x_55564:
        /* <DEDUP_REMOVED lines=13> */
.L_x_55560:
[----:B------:R-:W-:Y:S05]  /*d1d0*/  BSYNC B1 ;  /* 0x0000000000017941 */ /* 0x000fea0003800000 */
.L_x_55559:
        /* <DEDUP_REMOVED lines=18> */
.L_x_55571:
[----:B------:R-:W-:Y:S02]  /*d300*/  IMAD.MOV.U32 R157, RZ, RZ, R8 ;  /* 0x000000ffff9d7224 */ /* 0x000fe400078e0008 */
.L_x_55572:
[----:B------:R-:W-:Y:S05]  /*d310*/  BSYNC B2 ;  /* 0x0000000000027941 */ /* 0x000fea0003800000 */
.L_x_55570:
        /* <DEDUP_REMOVED lines=16> */
.L_x_55576:
[----:B------:R-:W-:Y:S05]  /*d420*/  BSYNC B3 ;  /* 0x0000000000037941 */ /* 0x000fea0003800000 */
.L_x_55575:
        /* <DEDUP_REMOVED lines=44> */
.L_x_55574:
[----:B------:R-:W-:Y:S05]  /*d6f0*/  BSYNC B2 ;  /* 0x0000000000027941 */ /* 0x000fea0003800000 */
.L_x_55573:
        /* <DEDUP_REMOVED lines=13> */
.L_x_55569:
[----:B------:R-:W-:Y:S05]  /*d7d0*/  BSYNC B1 ;  /* 0x0000000000017941 */ /* 0x000fea0003800000 */
.L_x_55568:
        /* <DEDUP_REMOVED lines=25> */
.L_x_55578:
[----:B------:R-:W-:Y:S05]  /*d970*/  BSYNC B1 ;  /* 0x0000000000017941 */ /* 0x000fea0003800000 */
.L_x_55577:
        /* <DEDUP_REMOVED lines=26> */
.L_x_55582:
[----:B------:R-:W-:Y:S02]  /*db20*/  MOV R9, R8 ;  /* 0x0000000800097202 */ /* 0x000fe40000000f00 */
.L_x_55583:
[----:B------:R-:W-:Y:S05]  /*db30*/  BSYNC B2 ;  /* 0x0000000000027941 */ /* 0x000fea0003800000 */
.L_x_55581:
        /* <DEDUP_REMOVED lines=16> */
.L_x_55587:
[----:B------:R-:W-:Y:S05]  /*dc40*/  BSYNC B3 ;  /* 0x0000000000037941 */ /* 0x000fea0003800000 */
.L_x_55586:
        /* <DEDUP_REMOVED lines=44> */
.L_x_55585:
[----:B------:R-:W-:Y:S05]  /*df10*/  BSYNC B2 ;  /* 0x0000000000027941 */ /* 0x000fea0003800000 */
.L_x_55584:
        /* <DEDUP_REMOVED lines=12> */
.L_x_55580:
[----:B0-----:R-:W-:Y:S05]  /*dfe0*/  BSYNC B1 ;  /* 0x0000000000017941 */ /* 0x001fea0003800000 */
.L_x_55579:
        /* <DEDUP_REMOVED lines=18> */
.L_x_55591:
[----:B------:R-:W-:Y:S02]  /*e110*/  MOV R11, R8 ;  /* 0x00000008000b7202 */ /* 0x000fe40000000f00 */
.L_x_55592:
[----:B------:R-:W-:Y:S05]  /*e120*/  BSYNC B2 ;  /* 0x0000000000027941 */ /* 0x000fea0003800000 */
.L_x_55590:
        /* <DEDUP_REMOVED lines=16> */
.L_x_55596:
[----:B------:R-:W-:Y:S05]  /*e230*/  BSYNC B3 ;  /* 0x0000000000037941 */ /* 0x000fea0003800000 */
.L_x_55595:
        /* <DEDUP_REMOVED lines=44> */
.L_x_55594:
[----:B------:R-:W-:Y:S05]  /*e500*/  BSYNC B2 ;  /* 0x0000000000027941 */ /* 0x000fea0003800000 */
.L_x_55593:
        /* <DEDUP_REMOVED lines=12> */
.L_x_55589:
[----:B------:R-:W-:Y:S05]  /*e5d0*/  BSYNC B1 ;  /* 0x0000000000017941 */ /* 0x000fea0003800000 */
.L_x_55588:
        /* <DEDUP_REMOVED lines=18> */
.L_x_55600:
[----:B------:R-:W-:Y:S02]  /*e700*/  MOV R157, R8 ;  /* 0x00000008009d7202 */ /* 0x000fe40000000f00 */
.L_x_55601:
[----:B------:R-:W-:Y:S05]  /*e710*/  BSYNC B2 ;  /* 0x0000000000027941 */ /* 0x000fea0003800000 */
.L_x_55599:
        /* <DEDUP_REMOVED lines=16> */
.L_x_55605:
[----:B------:R-:W-:Y:S05]  /*e820*/  BSYNC B3 ;  /* 0x0000000000037941 */ /* 0x000fea0003800000 */
.L_x_55604:
        /* <DEDUP_REMOVED lines=44> */
.L_x_55603:
[----:B------:R-:W-:Y:S05]  /*eaf0*/  BSYNC B2 ;  /* 0x0000000000027941 */ /* 0x000fea0003800000 */
.L_x_55602:
        /* <DEDUP_REMOVED lines=13> */
.L_x_55598:
[----:B------:R-:W-:Y:S05]  /*ebd0*/  BSYNC B1 ;  /* 0x0000000000017941 */ /* 0x000fea0003800000 */
.L_x_55597:
        /* <DEDUP_REMOVED lines=18> */
.L_x_55609:
[----:B------:R-:W-:Y:S02]  /*ed00*/  MOV R157, R8 ;  /* 0x00000008009d7202 */ /* 0x000fe40000000f00 */
.L_x_55610:
[----:B------:R-:W-:Y:S05]  /*ed10*/  BSYNC B2 ;  /* 0x0000000000027941 */ /* 0x000fea0003800000 */
.L_x_55608:
        /* <DEDUP_REMOVED lines=16> */
.L_x_55614:
[----:B------:R-:W-:Y:S05]  /*ee20*/  BSYNC B3 ;  /* 0x0000000000037941 */ /* 0x000fea0003800000 */
.L_x_55613:
        /* <DEDUP_REMOVED lines=44> */
.L_x_55612:
[----:B------:R-:W-:Y:S05]  /*f0f0*/  BSYNC B2 ;  /* 0x0000000000027941 */ /* 0x000fea0003800000 */
.L_x_55611:
        /* <DEDUP_REMOVED lines=13> */
.L_x_55607:
[----:B------:R-:W-:Y:S05]  /*f1d0*/  BSYNC B1 ;  /* 0x0000000000017941 */ /* 0x000fea0003800000 */
.L_x_55606:
        /* <DEDUP_REMOVED lines=18> */
.L_x_55618:
[----:B------:R-:W-:Y:S02]  /*f300*/  MOV R157, R8 ;  /* 0x00000008009d7202 */ /* 0x000fe40000000f00 */
.L_x_55619:
[----:B------:R-:W-:Y:S05]  /*f310*/  BSYNC B2 ;  /* 0x0000000000027941 */ /* 0x000fea0003800000 */
.L_x_55617:
        /* <DEDUP_REMOVED lines=16> */
.L_x_55623:
[----:B------:R-:W-:Y:S05]  /*f420*/  BSYNC B3 ;  /* 0x0000000000037941 */ /* 0x000fea0003800000 */
.L_x_55622:
        /* <DEDUP_REMOVED lines=44> */
.L_x_55621:
[----:B------:R-:W-:Y:S05]  /*f6f0*/  BSYNC B2 ;  /* 0x0000000000027941 */ /* 0x000fea0003800000 */
.L_x_55620:
        /* <DEDUP_REMOVED lines=13> */
.L_x_55616:
[----:B------:R-:W-:Y:S05]  /*f7d0*/  BSYNC B1 ;  /* 0x0000000000017941 */ /* 0x000fea0003800000 */
.L_x_55615:
        /* <DEDUP_REMOVED lines=18> */
.L_x_55627:
[----:B------:R-:W-:Y:S02]  /*f900*/  MOV R157, R8 ;  /* 0x00000008009d7202 */ /* 0x000fe40000000f00 */
.L_x_55628:
[----:B------:R-:W-:Y:S05]  /*f910*/  BSYNC B2 ;  /* 0x0000000000027941 */ /* 0x000fea0003800000 */
.L_x_55626:
        /* <DEDUP_REMOVED lines=16> */
.L_x_55632:
[----:B------:R-:W-:Y:S05]  /*fa20*/  BSYNC B3 ;  /* 0x0000000000037941 */ /* 0x000fea0003800000 */
.L_x_55631:
        /* <DEDUP_REMOVED lines=44> */
.L_x_55630:
[----:B------:R-:W-:Y:S05]  /*fcf0*/  BSYNC B2 ;  /* 0x0000000000027941 */ /* 0x000fea0003800000 */
.L_x_55629:
        /* <DEDUP_REMOVED lines=13> */
.L_x_55625:
[----:B------:R-:W-:Y:S05]  /*fdd0*/  BSYNC B1 ;  /* 0x0000000000017941 */ /* 0x000fea0003800000 */
.L_x_55624:
        /* <DEDUP_REMOVED lines=18> */
.L_x_55636:
[----:B------:R-:W-:Y:S02]  /*ff00*/  MOV R157, R8 ;  /* 0x00000008009d7202 */ /* 0x000fe40000000f00 */
.L_x_55637:
[----:B------:R-:W-:Y:S05]  /*ff10*/  BSYNC B2 ;  /* 0x0000000000027941 */ /* 0x000fea0003800000 */
.L_x_55635:
        /* <DEDUP_REMOVED lines=16> */
.L_x_55641:
[----:B------:R-:W-:Y:S05]  /*10020*/  BSYNC B3 ;  /* 0x0000000000037941 */ /* 0x000fea0003800000 */
.L_x_55640:
        /* <DEDUP_REMOVED lines=44> */
.L_x_55639:
[----:B------:R-:W-:Y:S05]  /*102f0*/  BSYNC B2 ;  /* 0x0000000000027941 */ /* 0x000fea0003800000 */
.L_x_55638:
        /* <DEDUP_REMOVED lines=13> */
.L_x_55634:
[----:B------:R-:W-:Y:S05]  /*103d0*/  BSYNC B1 ;  /* 0x0000000000017941 */ /* 0x000fea0003800000 */
.L_x_55633:
        /* <DEDUP_REMOVED lines=18> */
.L_x_55645:
[----:B------:R-:W-:Y:S02]  /*10500*/  MOV R157, R8 ;  /* 0x00000008009d7202 */ /* 0x000fe40000000f00 */
.L_x_55646:
[----:B------:R-:W-:Y:S05]  /*10510*/  BSYNC B2 ;  /* 0x0000000000027941 */ /* 0x000fea0003800000 */
.L_x_55644:
        /* <DEDUP_REMOVED lines=16> */
.L_x_55650:
[----:B------:R-:W-:Y:S05]  /*10620*/  BSYNC B3 ;  /* 0x0000000000037941 */ /* 0x000fea0003800000 */
.L_x_55649:
        /* <DEDUP_REMOVED lines=44> */
.L_x_55648:
[----:B------:R-:W-:Y:S05]  /*108f0*/  BSYNC B2 ;  /* 0x0000000000027941 */ /* 0x000fea0003800000 */
.L_x_55647:
        /* <DEDUP_REMOVED lines=13> */
.L_x_55643:
[----:B------:R-:W-:Y:S05]  /*109d0*/  BSYNC B1 ;  /* 0x0000000000017941 */ /* 0x000fea0003800000 */
.L_x_55642:
        /* <DEDUP_REMOVED lines=25> */
.L_x_55652:
[----:B------:R-:W-:Y:S05]  /*10b70*/  BSYNC B1 ;  /* 0x0000000000017941 */ /* 0x000fea0003800000 */
.L_x_55651:
        /* <DEDUP_REMOVED lines=26> */
.L_x_55656:
[----:B------:R-:W-:Y:S02]  /*10d20*/  MOV R9, R8 ;  /* 0x0000000800097202 */ /* 0x000fe40000000f00 */
.L_x_55657:
[----:B------:R-:W-:Y:S05]  /*10d30*/  BSYNC B2 ;  /* 0x0000000000027941 */ /* 0x000fea0003800000 */
.L_x_55655:
        /* <DEDUP_REMOVED lines=16> */
.L_x_55661:
[----:B------:R-:W-:Y:S05]  /*10e40*/  BSYNC B3 ;  /* 0x0000000000037941 */ /* 0x000fea0003800000 */
.L_x_55660:
        /* <DEDUP_REMOVED lines=44> */
.L_x_55659:
[----:B------:R-:W-:Y:S05]  /*11110*/  BSYNC B2 ;  /* 0x0000000000027941 */ /* 0x000fea0003800000 */
.L_x_55658:
        /* <DEDUP_REMOVED lines=12> */
.L_x_55654:
[----:B------:R-:W-:Y:S05]  /*111e0*/  BSYNC B1 ;  /* 0x0000000000017941 */ /* 0x000fea0003800000 */
.L_x_55653:
        /* <DEDUP_REMOVED lines=18> */
.L_x_55665:
[----:B------:R-:W-:Y:S02]  /*11310*/  MOV R11, R8 ;  /* 0x00000008000b7202 */ /* 0x000fe40000000f00 */
.L_x_55666:
[----:B------:R-:W-:Y:S05]  /*11320*/  BSYNC B2 ;  /* 0x0000000000027941 */ /* 0x000fea0003800000 */
.L_x_55664:
        /* <DEDUP_REMOVED lines=16> */
.L_x_55670:
[----:B------:R-:W-:Y:S05]  /*11430*/  BSYNC B3 ;  /* 0x0000000000037941 */ /* 0x000fea0003800000 */
.L_x_55669:
        /* <DEDUP_REMOVED lines=44> */
.L_x_55668:
[----:B------:R-:W-:Y:S05]  /*11700*/  BSYNC B2 ;  /* 0x0000000000027941 */ /* 0x000fea0003800000 */
.L_x_55667:
        /* <DEDUP_REMOVED lines=12> */
.L_x_55663:
[----:B------:R-:W-:Y:S05]  /*117d0*/  BSYNC B1 ;  /* 0x0000000000017941 */ /* 0x000fea0003800000 */
.L_x_55662:
        /* <DEDUP_REMOVED lines=18> */
.L_x_55674:
[----:B------:R-:W-:Y:S02]  /*11900*/  MOV R158, R8 ;  /* 0x00000008009e7202 */ /* 0x000fe40000000f00 */
.L_x_55675:
[----:B------:R-:W-:Y:S05]  /*11910*/  BSYNC B2 ;  /* 0x0000000000027941 */ /* 0x000fea0003800000 */
.L_x_55673:
        /* <DEDUP_REMOVED lines=16> */
.L_x_55679:
[----:B------:R-:W-:Y:S05]  /*11a20*/  BSYNC B3 ;  /* 0x0000000000037941 */ /* 0x000fea0003800000 */
.L_x_55678:
        /* <DEDUP_REMOVED lines=44> */
.L_x_55677:
[----:B------:R-:W-:Y:S05]  /*11cf0*/  BSYNC B2 ;  /* 0x0000000000027941 */ /* 0x000fea0003800000 */
.L_x_55676:
        /* <DEDUP_REMOVED lines=13> */
.L_x_55672:
[----:B------:R-:W-:Y:S05]  /*11dd0*/  BSYNC B1 ;  /* 0x0000000000017941 */ /* 0x000fea0003800000 */
.L_x_55671:
        /* <DEDUP_REMOVED lines=18> */
.L_x_55683:
[----:B------:R-:W-:Y:S02]  /*11f00*/  MOV R158, R8 ;  /* 0x00000008009e7202 */ /* 0x000fe40000000f00 */
.L_x_55684:
[----:B------:R-:W-:Y:S05]  /*11f10*/  BSYNC B2 ;  /* 0x0000000000027941 */ /* 0x000fea0003800000 */
.L_x_55682:
        /* <DEDUP_REMOVED lines=16> */
.L_x_55688:
[----:B------:R-:W-:Y:S05]  /*12020*/  BSYNC B3 ;  /* 0x0000000000037941 */ /* 0x000fea0003800000 */
.L_x_55687:
        /* <DEDUP_REMOVED lines=44> */
.L_x_55686:
[----:B------:R-:W-:Y:S05]  /*122f0*/  BSYNC B2 ;  /* 0x0000000000027941 */ /* 0x000fea0003800000 */
.L_x_55685:
[----:B------:R-:W2:Y:S01]  /*12300*/  LDL R159, [R1+0x4c] ;  /* 0x00004c00019f7983 */ /* 0x000ea20000100800 */
[----:B------:R0:W1:Y:S02]  /*12310*/  I2F.U32 R156, R158 ;  /* 0x0000009e009c7306 */ /* 0x0000640000201000 */
[----:B0-----:R-:W-:-:S04]  /*12320*/  IMAD.MOV.U32 R158, RZ, RZ, 0x2f800000 ;  /* 0x2f800000ff9e7424 */ /* 0x001fc800078e00ff */
[----:B-1----:R-:W-:-:S05]  /*12330*/  FFMA.FTZ R156, R156, R158, 1.1641532182693481445e-10 ;  /* 0x2f0000009c9c7423 */ /* 0x002fca000001009e */
        /* <DEDUP_REMOVED lines=9> */
.L_x_55681:
[----:B------:R-:W-:Y:S05]  /*123d0*/  BSYNC B1 ;  /* 0x0000000000017941 */ /* 0x000fea0003800000 */
.L_x_55680:
        /* <DEDUP_REMOVED lines=18> */
.L_x_55692:
[----:B------:R-:W-:Y:S02]  /*12500*/  MOV R158, R8 ;  /* 0x00000008009e7202 */ /* 0x000fe40000000f00 */
.L_x_55693:
[----:B------:R-:W-:Y:S05]  /*12510*/  BSYNC B2 ;  /* 0x0000000000027941 */ /* 0x000fea0003800000 */
.L_x_55691:
        /* <DEDUP_REMOVED lines=16> */
.L_x_55697:
[----:B------:R-:W-:Y:S05]  /*12620*/  BSYNC B3 ;  /* 0x0000000000037941 */ /* 0x000fea0003800000 */
.L_x_55696:
        /* <DEDUP_REMOVED lines=44> */
.L_x_55695:
[----:B------:R-:W-:Y:S05]  /*128f0*/  BSYNC B2 ;  /* 0x0000000000027941 */ /* 0x000fea0003800000 */
.L_x_55694:
[----:B------:R-:W2:Y:S01]  /*12900*/  LDL R159, [R1+0x30] ;  /* 0x00003000019f7983 */ /* 0x000ea20000100800 */
        /* <DEDUP_REMOVED lines=10> */
[----:B--2---:R-:W-:-:S04]  /*129b0*/  FMUL.FTZ R156, R159, R156 ;  /* 0x0000009c9f9c7220 */ /* 0x004fc80000410000 */
[----:B------:R-:W-:Y:S02]  /*129c0*/  @P0 FADD.FTZ R156, R148, R156 ;  /* 0x0000009c949c0221 */ /* 0x000fe40000010000 */
.L_x_55690:
[----:B------:R-:W-:Y:S05]  /*129d0*/  BSYNC B1 ;  /* 0x0000000000017941 */ /* 0x000fea0003800000 */
.L_x_55689:
        /* <DEDUP_REMOVED lines=18> */
.L_x_55701:
[----:B------:R-:W-:Y:S02]  /*12b00*/  MOV R157, R8 ;  /* 0x00000008009d7202 */ /* 0x000fe40000000f00 */
.L_x_55702:
[----:B------:R-:W-:Y:S05]  /*12b10*/  BSYNC B2 ;  /* 0x0000000000027941 */ /* 0x000fea0003800000 */
.L_x_55700:
        /* <DEDUP_REMOVED lines=16> */
.L_x_55706:
[----:B------:R-:W-:Y:S05]  /*12c20*/  BSYNC B3 ;  /* 0x0000000000037941 */ /* 0x000fea0003800000 */
.L_x_55705:
        /* <DEDUP_REMOVED lines=44> */
.L_x_55704:
[----:B------:R-:W-:Y:S05]  /*12ef0*/  BSYNC B2 ;  /* 0x0000000000027941 */ /* 0x000fea0003800000 */
.L_x_55703:
        /* <DEDUP_REMOVED lines=13> */
.L_x_55699:
[----:B------:R-:W-:Y:S05]  /*12fd0*/  BSYNC B1 ;  /* 0x0000000000017941 */ /* 0x000fea0003800000 */
.L_x_55698:
        /* <DEDUP_REMOVED lines=18> */
.L_x_55710:
[----:B------:R-:W-:Y:S02]  /*13100*/  MOV R158, R8 ;  /* 0x00000008009e7202 */ /* 0x000fe40000000f00 */
.L_x_55711:
[----:B------:R-:W-:Y:S05]  /*13110*/  BSYNC B2 ;  /* 0x0000000000027941 */ /* 0x000fea0003800000 */
.L_x_55709:
        /* <DEDUP_REMOVED lines=16> */
.L_x_55715:
[----:B------:R-:W-:Y:S05]  /*13220*/  BSYNC B3 ;  /* 0x0000000000037941 */ /* 0x000fea0003800000 */
.L_x_55714:
        /* <DEDUP_REMOVED lines=44> */
.L_x_55713:
[----:B------:R-:W-:Y:S05]  /*134f0*/  BSYNC B2 ;  /* 0x0000000000027941 */ /* 0x000fea0003800000 */
.L_x_55712:
        /* <DEDUP_REMOVED lines=13> */
.L_x_55708:
[----:B------:R-:W-:Y:S05]  /*135d0*/  BSYNC B1 ;  /* 0x0000000000017941 */ /* 0x000fea0003800000 */
.L_x_55707:
        /* <DEDUP_REMOVED lines=18> */
.L_x_55719:
[----:B------:R-:W-:Y:S02]  /*13700*/  MOV R159, R8 ;  /* 0x00000008009f7202 */ /* 0x000fe40000000f00 */
.L_x_55720:
[----:B------:R-:W-:Y:S05]  /*13710*/  BSYNC B2 ;  /* 0x0000000000027941 */ /* 0x000fea0003800000 */
.L_x_55718:
        /* <DEDUP_REMOVED lines=16> */
.L_x_55724:
[----:B------:R-:W-:Y:S05]  /*13820*/  BSYNC B3 ;  /* 0x0000000000037941 */ /* 0x000fea0003800000 */
.L_x_55723:
        /* <DEDUP_REMOVED lines=44> */
.L_x_55722:
[----:B------:R-:W-:Y:S05]  /*13af0*/  BSYNC B2 ;  /* 0x0000000000027941 */ /* 0x000fea0003800000 */
.L_x_55721:
        /* <DEDUP_REMOVED lines=13> */
.L_x_55717:
[----:B------:R-:W-:Y:S05]  /*13bd0*/  BSYNC B1 ;  /* 0x0000000000017941 */ /* 0x000fea0003800000 */
.L_x_55716:
        /* <DEDUP_REMOVED lines=25> */
.L_x_55726:
[----:B------:R-:W-:Y:S05]  /*13d70*/  BSYNC B1 ;  /* 0x0000000000017941 */ /* 0x000fea0003800000 */
.L_x_55725:
        /* <DEDUP_REMOVED lines=26> */
.L_x_55730:
[----:B------:R-:W-:Y:S02]  /*13f20*/  MOV R161, R8 ;  /* 0x0000000800a17202 */ /* 0x000fe40000000f00 */
.L_x_55731:
[----:B------:R-:W-:Y:S05]  /*13f30*/  BSYNC B2 ;  /* 0x0000000000027941 */ /* 0x000fea0003800000 */
.L_x_55729:
        /* <DEDUP_REMOVED lines=16> */
.L_x_55735:
[----:B------:R-:W-:Y:S05]  /*14040*/  BSYNC B3 ;  /* 0x0000000000037941 */ /* 0x000fea0003800000 */
.L_x_55734:
        /* <DEDUP_REMOVED lines=43> */
.L_x_55733:
[----:B------:R-:W-:Y:S05]  /*14300*/  BSYNC B2 ;  /* 0x0000000000027941 */ /* 0x000fea0003800000 */
.L_x_55732:
[----:B------:R-:W2:Y:S01]  /*14310*/  LDL R163, [R1] ;  /* 0x0000000001a37983 */ /* 0x000ea20000100800 */
        /* <DEDUP_REMOVED lines=11> */
.L_x_55728:
[----:B------:R-:W-:Y:S05]  /*143d0*/  BSYNC B1 ;  /* 0x0000000000017941 */ /* 0x000fea0003800000 */
.L_x_55727:
        /* <DEDUP_REMOVED lines=18> */
.L_x_55739:
[----:B------:R-:W-:Y:S02]  /*14500*/  IMAD.MOV.U32 R11, RZ, RZ, R8 ;  /* 0x000000ffff0b7224 */ /* 0x000fe400078e0008 */
.L_x_55740:
[----:B------:R-:W-:Y:S05]  /*14510*/  BSYNC B2 ;  /* 0x0000000000027941 */ /* 0x000fea0003800000 */
.L_x_55738:
        /* <DEDUP_REMOVED lines=16> */
.L_x_55744:
[----:B------:R-:W-:Y:S05]  /*14620*/  BSYNC B3 ;  /* 0x0000000000037941 */ /* 0x000fea0003800000 */
.L_x_55743:
        /* <DEDUP_REMOVED lines=44> */
.L_x_55742:
[----:B------:R-:W-:Y:S05]  /*148f0*/  BSYNC B2 ;  /* 0x0000000000027941 */ /* 0x000fea0003800000 */
.L_x_55741:
        /* <DEDUP_REMOVED lines=12> */
.L_x_55737:
[----:B------:R-:W-:Y:S05]  /*149c0*/  BSYNC B1 ;  /* 0x0000000000017941 */ /* 0x000fea0003800000 */
.L_x_55736:
        /* <DEDUP_REMOVED lines=18> */
.L_x_55748:
[----:B------:R-:W-:Y:S02]  /*14af0*/  IMAD.MOV.U32 R161, RZ, RZ, R8 ;  /* 0x000000ffffa17224 */ /* 0x000fe400078e0008 */
.L_x_55749:
[----:B------:R-:W-:Y:S05]  /*14b00*/  BSYNC B2 ;  /* 0x0000000000027941 */ /* 0x000fea0003800000 */
.L_x_55747:
        /* <DEDUP_REMOVED lines=16> */
.L_x_55753:
[----:B------:R-:W-:Y:S05]  /*14c10*/  BSYNC B3 ;  /* 0x0000000000037941 */ /* 0x000fea0003800000 */
.L_x_55752:
        /* <DEDUP_REMOVED lines=44> */
.L_x_55751:
[----:B------:R-:W-:Y:S05]  /*14ee0*/  BSYNC B2 ;  /* 0x0000000000027941 */ /* 0x000fea0003800000 */
.L_x_55750:
        /* <DEDUP_REMOVED lines=13> */
.L_x_55746:
[----:B------:R-:W-:Y:S05]  /*14fc0*/  BSYNC B1 ;  /* 0x0000000000017941 */ /* 0x000fea0003800000 */
.L_x_55745:
        /* <DEDUP_REMOVED lines=18> */
.L_x_55757:
[----:B------:R-:W-:Y:S02]  /*150f0*/  IMAD.MOV.U32 R161, RZ, RZ, R8 ;  /* 0x000000ffffa17224 */ /* 0x000fe400078e0008 */
.L_x_55758:
[----:B------:R-:W-:Y:S05]  /*15100*/  BSYNC B2 ;  /* 0x0000000000027941 */ /* 0x000fea0003800000 */
.L_x_55756:
        /* <DEDUP_REMOVED lines=16> */
.L_x_55762:
[----:B------:R-:W-:Y:S05]  /*15210*/  BSYNC B3 ;  /* 0x0000000000037941 */ /* 0x000fea0003800000 */
.L_x_55761:
        /* <DEDUP_REMOVED lines=44> */
.L_x_55760:
[----:B------:R-:W-:Y:S05]  /*154e0*/  BSYNC B2 ;  /* 0x0000000000027941 */ /* 0x000fea0003800000 */
.L_x_55759:
        /* <DEDUP_REMOVED lines=13> */
.L_x_55755:
[----:B------:R-:W-:Y:S05]  /*155c0*/  BSYNC B1 ;  /* 0x0000000000017941 */ /* 0x000fea0003800000 */
.L_x_55754:
        /* <DEDUP_REMOVED lines=18> */
.L_x_55766:
[----:B------:R-:W-:Y:S02]  /*156f0*/  IMAD.MOV.U32 R161, RZ, RZ, R8 ;  /* 0x000000ffffa17224 */ /* 0x000fe400078e0008 */
.L_x_55767:
[----:B------:R-:W-:Y:S05]  /*15700*/  BSYNC B2 ;  /* 0x0000000000027941 */ /* 0x000fea0003800000 */
.L_x_55765:
        /* <DEDUP_REMOVED lines=16> */
.L_x_55771:
[----:B------:R-:W-:Y:S05]  /*15810*/  BSYNC B3 ;  /* 0x0000000000037941 */ /* 0x000fea0003800000 */
.L_x_55770:
        /* <DEDUP_REMOVED lines=44> */
.L_x_55769:
[----:B------:R-:W-:Y:S05]  /*15ae0*/  BSYNC B2 ;  /* 0x0000000000027941 */ /* 0x000fea0003800000 */
.L_x_55768:
        /* <DEDUP_REMOVED lines=8> */
[----:B------:R-:W-:Y:S01]  /*15b70*/  FMUL.FTZ R168, R248, R161 ;  /* 0x000000a1f8a87220 */ /* 0x000fe20000410000 */
[----:B------:R-:W-:-:S03]  /*15b80*/  SEL R161, RZ, 0x1, P1 ;  /* 0x00000001ffa17807 */ /* 0x000fc60000800000 */
[----:B------:R-:W-:Y:S01]  /*15b90*/  @P0 FADD.FTZ R168, R148, R168 ;  /* 0x000000a894a80221 */ /* 0x000fe20000010000 */
[----:B------:R-:W-:Y:S02]  /*15ba0*/  PRMT R234, R161, 0x7610, R234 ;  /* 0x00007610a1ea7816 */ /* 0x000fe400000000ea */
.L_x_55764:
[----:B------:R-:W-:Y:S05]  /*15bb0*/  BSYNC B1 ;  /* 0x0000000000017941 */ /* 0x000fea0003800000 */
.L_x_55763:
        /* <DEDUP_REMOVED lines=18> */
.L_x_55775:
[----:B------:R-:W-:Y:S02]  /*15ce0*/  IMAD.MOV.U32 R161, RZ, RZ, R8 ;  /* 0x000000ffffa17224 */ /* 0x000fe400078e0008 */
.L_x_55776:
[----:B------:R-:W-:Y:S05]  /*15cf0*/  BSYNC B2 ;  /* 0x0000000000027941 */ /* 0x000fea0003800000 */
.L_x_55774:
        /* <DEDUP_REMOVED lines=16> */
.L_x_55780:
[----:B------:R-:W-:Y:S05]  /*15e00*/  BSYNC B3 ;  /* 0x0000000000037941 */ /* 0x000fea0003800000 */
.L_x_55779:
        /* <DEDUP_REMOVED lines=44> */
.L_x_55778:
[----:B------:R-:W-:Y:S05]  /*160d0*/  BSYNC B2 ;  /* 0x0000000000027941 */ /* 0x000fea0003800000 */
.L_x_55777:
        /* <DEDUP_REMOVED lines=8> */
[----:B------:R-:W-:Y:S01]  /*16160*/  FMUL.FTZ R169, R249, R161 ;  /* 0x000000a1f9a97220 */ /* 0x000fe20000410000 */
[----:B------:R-:W-:-:S03]  /*16170*/  SEL R161, RZ, 0x1, P1 ;  /* 0x00000001ffa17807 */ /* 0x000fc60000800000 */
[----:B------:R-:W-:Y:S01]  /*16180*/  @P0 FADD.FTZ R169, R149, R169 ;  /* 0x000000a995a90221 */ /* 0x000fe20000010000 */
[----:B------:R-:W-:Y:S02]  /*16190*/  PRMT R235, R161, 0x7610, R235 ;  /* 0x00007610a1eb7816 */ /* 0x000fe400000000eb */
.L_x_55773:
[----:B------:R-:W-:Y:S05]  /*161a0*/  BSYNC B1 ;  /* 0x0000000000017941 */ /* 0x000fea0003800000 */
.L_x_55772:
        /* <DEDUP_REMOVED lines=18> */
.L_x_55784:
[----:B------:R-:W-:Y:S02]  /*162d0*/  IMAD.MOV.U32 R161, RZ, RZ, R8 ;  /* 0x000000ffffa17224 */ /* 0x000fe400078e0008 */
.L_x_55785:
[----:B------:R-:W-:Y:S05]  /*162e0*/  BSYNC B2 ;  /* 0x0000000000027941 */ /* 0x000fea0003800000 */
.L_x_55783:
        /* <DEDUP_REMOVED lines=16> */
.L_x_55789:
[----:B------:R-:W-:Y:S05]  /*163f0*/  BSYNC B3 ;  /* 0x0000000000037941 */ /* 0x000fea0003800000 */
.L_x_55788:
        /* <DEDUP_REMOVED lines=44> */
.L_x_55787:
[----:B------:R-:W-:Y:S05]  /*166c0*/  BSYNC B2 ;  /* 0x0000000000027941 */ /* 0x000fea0003800000 */
.L_x_55786:
        /* <DEDUP_REMOVED lines=12> */
.L_x_55782:
[----:B------:R-:W-:Y:S05]  /*16790*/  BSYNC B1 ;  /* 0x0000000000017941 */ /* 0x000fea0003800000 */
.L_x_55781:
        /* <DEDUP_REMOVED lines=18> */
.L_x_55793:
[----:B------:R-:W-:Y:S02]  /*168c0*/  IMAD.MOV.U32 R161, RZ, RZ, R8 ;  /* 0x000000ffffa17224 */ /* 0x000fe400078e0008 */
.L_x_55794:
[----:B------:R-:W-:Y:S05]  /*168d0*/  BSYNC B2 ;  /* 0x0000000000027941 */ /* 0x000fea0003800000 */
.L_x_55792:
        /* <DEDUP_REMOVED lines=16> */
.L_x_55798:
[----:B------:R-:W-:Y:S05]  /*169e0*/  BSYNC B3 ;  /* 0x0000000000037941 */ /* 0x000fea0003800000 */
.L_x_55797:
        /* <DEDUP_REMOVED lines=44> */
.L_x_55796:
[----:B------:R-:W-:Y:S05]  /*16cb0*/  BSYNC B2 ;  /* 0x0000000000027941 */ /* 0x000fea0003800000 */
.L_x_55795:
        /* <DEDUP_REMOVED lines=12> */
.L_x_55791:
[----:B------:R-:W-:Y:S05]  /*16d80*/  BSYNC B1 ;  /* 0x0000000000017941 */ /* 0x000fea0003800000 */
.L_x_55790:
        /* <DEDUP_REMOVED lines=25> */
.L_x_55800:
[----:B------:R-:W-:Y:S05]  /*16f20*/  BSYNC B1 ;  /* 0x0000000000017941 */ /* 0x000fea0003800000 */
.L_x_55799:
        /* <DEDUP_REMOVED lines=26> */
.L_x_55804:
[----:B------:R-:W-:Y:S02]  /*170d0*/  IMAD.MOV.U32 R9, RZ, RZ, R8 ;  /* 0x000000ffff097224 */ /* 0x000fe400078e0008 */
.L_x_55805:
[----:B------:R-:W-:Y:S05]  /*170e0*/  BSYNC B2 ;  /* 0x0000000000027941 */ /* 0x000fea0003800000 */
.L_x_55803:
        /* <DEDUP_REMOVED lines=16> */
.L_x_55809:
[----:B------:R-:W-:Y:S05]  /*171f0*/  BSYNC B3 ;  /* 0x0000000000037941 */ /* 0x000fea0003800000 */
.L_x_55808:
        /* <DEDUP_REMOVED lines=44> */
.L_x_55807:
[----:B------:R-:W-:Y:S05]  /*174c0*/  BSYNC B2 ;  /* 0x0000000000027941 */ /* 0x000fea0003800000 */
.L_x_55806:
        /* <DEDUP_REMOVED lines=8> */
[----:B------:R-:W-:Y:S01]  /*17550*/  FMUL.FTZ R172, R120, R9 ;  /* 0x0000000978ac7220 */ /* 0x000fe20000410000 */
[----:B------:R-:W-:-:S03]  /*17560*/  SEL R9, RZ, 0x1, P1 ;  /* 0x00000001ff097807 */ /* 0x000fc60000800000 */
[----:B------:R-:W-:Y:S02]  /*17570*/  @P0 FADD.FTZ R172, R144, R172 ;  /* 0x000000ac90ac0221 */ /* 0x000fe40000010000 */
.L_x_55802:
[----:B0-----:R-:W-:Y:S05]  /*17580*/  BSYNC B1 ;  /* 0x0000000000017941 */ /* 0x001fea0003800000 */
.L_x_55801:
        /* <DEDUP_REMOVED lines=18> */
.L_x_55813:
[----:B------:R-:W-:Y:S02]  /*176b0*/  IMAD.MOV.U32 R11, RZ, RZ, R8 ;  /* 0x000000ffff0b7224 */ /* 0x000fe400078e0008 */
.L_x_55814:
[----:B------:R-:W-:Y:S05]  /*176c0*/  BSYNC B2 ;  /* 0x0000000000027941 */ /* 0x000fea0003800000 */
.L_x_55812:
        /* <DEDUP_REMOVED lines=16> */
.L_x_55818:
[----:B------:R-:W-:Y:S05]  /*177d0*/  BSYNC B3 ;  /* 0x0000000000037941 */ /* 0x000fea0003800000 */
.L_x_55817:
        /* <DEDUP_REMOVED lines=44> */
.L_x_55816:
[----:B------:R-:W-:Y:S05]  /*17aa0*/  BSYNC B2 ;  /* 0x0000000000027941 */ /* 0x000fea0003800000 */
.L_x_55815:
        /* <DEDUP_REMOVED lines=8> */
[----:B------:R-:W-:Y:S01]  /*17b30*/  FMUL.FTZ R173, R121, R11 ;  /* 0x0000000b79ad7220 */ /* 0x000fe20000410000 */
[----:B------:R-:W-:-:S03]  /*17b40*/  SEL R11, RZ, 0x1, P1 ;  /* 0x00000001ff0b7807 */ /* 0x000fc60000800000 */
[----:B------:R-:W-:Y:S02]  /*17b50*/  @P0 FADD.FTZ R173, R145, R173 ;  /* 0x000000ad91ad0221 */ /* 0x000fe40000010000 */
.L_x_55811:
[----:B------:R-:W-:Y:S05]  /*17b60*/  BSYNC B1 ;  /* 0x0000000000017941 */ /* 0x000fea0003800000 */
.L_x_55810:
        /* <DEDUP_REMOVED lines=18> */
.L_x_55822:
[----:B------:R-:W-:Y:S02]  /*17c90*/  IMAD.MOV.U32 R161, RZ, RZ, R8 ;  /* 0x000000ffffa17224 */ /* 0x000fe400078e0008 */
.L_x_55823:
[----:B------:R-:W-:Y:S05]  /*17ca0*/  BSYNC B2 ;  /* 0x0000000000027941 */ /* 0x000fea0003800000 */
.L_x_55821:
        /* <DEDUP_REMOVED lines=16> */
.L_x_55827:
[----:B------:R-:W-:Y:S05]  /*17db0*/  BSYNC B3 ;  /* 0x0000000000037941 */ /* 0x000fea0003800000 */
.L_x_55826:
        /* <DEDUP_REMOVED lines=44> */
.L_x_55825:
[----:B------:R-:W-:Y:S05]  /*18080*/  BSYNC B2 ;  /* 0x0000000000027941 */ /* 0x000fea0003800000 */
.L_x_55824:
        /* <DEDUP_REMOVED lines=10> */
[----:B------:R-:W-:Y:S01]  /*18130*/  @P0 FADD.FTZ R174, R146, R174 ;  /* 0x000000ae92ae0221 */ /* 0x000fe20000010000 */
[----:B------:R-:W-:Y:S02]  /*18140*/  PRMT R232, R161, 0x7610, R232 ;  /* 0x00007610a1e87816 */ /* 0x000fe400000000e8 */
.L_x_55820:
[----:B------:R-:W-:Y:S05]  /*18150*/  BSYNC B1 ;  /* 0x0000000000017941 */ /* 0x000fea0003800000 */
.L_x_55819:
        /* <DEDUP_REMOVED lines=18> */
.L_x_55831:
[----:B------:R-:W-:Y:S02]  /*18280*/  IMAD.MOV.U32 R161, RZ, RZ, R8 ;  /* 0x000000ffffa17224 */ /* 0x000fe400078e0008 */
.L_x_55832:
[----:B------:R-:W-:Y:S05]  /*18290*/  BSYNC B2 ;  /* 0x0000000000027941 */ /* 0x000fea0003800000 */
.L_x_55830:
        /* <DEDUP_REMOVED lines=16> */
.L_x_55836:
[----:B------:R-:W-:Y:S05]  /*183a0*/  BSYNC B3 ;  /* 0x0000000000037941 */ /* 0x000fea0003800000 */
.L_x_55835:
        /* <DEDUP_REMOVED lines=44> */
.L_x_55834:
[----:B------:R-:W-:Y:S05]  /*18670*/  BSYNC B2 ;  /* 0x0000000000027941 */ /* 0x000fea0003800000 */
.L_x_55833:
        /* <DEDUP_REMOVED lines=10> */
[----:B------:R-:W-:Y:S01]  /*18720*/  @P0 FADD.FTZ R175, R147, R175 ;  /* 0x000000af93af0221 */ /* 0x000fe20000010000 */
[----:B------:R-:W-:Y:S02]  /*18730*/  PRMT R233, R161, 0x7610, R233 ;  /* 0x00007610a1e97816 */ /* 0x000fe400000000e9 */
.L_x_55829:
[----:B------:R-:W-:Y:S05]  /*18740*/  BSYNC B1 ;  /* 0x0000000000017941 */ /* 0x000fea0003800000 */
.L_x_55828:
        /* <DEDUP_REMOVED lines=18> */
.L_x_55840:
[----:B------:R-:W-:Y:S02]  /*18870*/  IMAD.MOV.U32 R161, RZ, RZ, R8 ;  /* 0x000000ffffa17224 */ /* 0x000fe400078e0008 */
.L_x_55841:
[----:B------:R-:W-:Y:S05]  /*18880*/  BSYNC B2 ;  /* 0x0000000000027941 */ /* 0x000fea0003800000 */
.L_x_55839:
        /* <DEDUP_REMOVED lines=16> */
.L_x_55845:
[----:B------:R-:W-:Y:S05]  /*18990*/  BSYNC B3 ;  /* 0x0000000000037941 */ /* 0x000fea0003800000 */
.L_x_55844:
        /* <DEDUP_REMOVED lines=44> */
.L_x_55843:
[----:B------:R-:W-:Y:S05]  /*18c60*/  BSYNC B2 ;  /* 0x0000000000027941 */ /* 0x000fea0003800000 */
.L_x_55842:
        /* <DEDUP_REMOVED lines=12> */
.L_x_55838:
[----:B------:R-:W-:Y:S05]  /*18d30*/  BSYNC B1 ;  /* 0x0000000000017941 */ /* 0x000fea0003800000 */
.L_x_55837:
        /* <DEDUP_REMOVED lines=18> */
.L_x_55849:
[----:B------:R-:W-:Y:S02]  /*18e60*/  IMAD.MOV.U32 R161, RZ, RZ, R8 ;  /* 0x000000ffffa17224 */ /* 0x000fe400078e0008 */
.L_x_55850:
[----:B------:R-:W-:Y:S05]  /*18e70*/  BSYNC B2 ;  /* 0x0000000000027941 */ /* 0x000fea0003800000 */
.L_x_55848:
        /* <DEDUP_REMOVED lines=16> */
.L_x_55854:
[----:B------:R-:W-:Y:S05]  /*18f80*/  BSYNC B3 ;  /* 0x0000000000037941 */ /* 0x000fea0003800000 */
.L_x_55853:
        /* <DEDUP_REMOVED lines=44> */
.L_x_55852:
[----:B------:R-:W-:Y:S05]  /*19250*/  BSYNC B2 ;  /* 0x0000000000027941 */ /* 0x000fea0003800000 */
.L_x_55851:
        /* <DEDUP_REMOVED lines=12> */
.L_x_55847:
[----:B------:R-:W-:Y:S05]  /*19320*/  BSYNC B1 ;  /* 0x0000000000017941 */ /* 0x000fea0003800000 */
.L_x_55846:
        /* <DEDUP_REMOVED lines=18> */
.L_x_55858:
[----:B------:R-:W-:Y:S02]  /*19450*/  IMAD.MOV.U32 R161, RZ, RZ, R8 ;  /* 0x000000ffffa17224 */ /* 0x000fe400078e0008 */
.L_x_55859:
[----:B------:R-:W-:Y:S05]  /*19460*/  BSYNC B2 ;  /* 0x0000000000027941 */ /* 0x000fea0003800000 */
.L_x_55857:
        /* <DEDUP_REMOVED lines=16> */
.L_x_55863:
[----:B------:R-:W-:Y:S05]  /*19570*/  BSYNC B3 ;  /* 0x0000000000037941 */ /* 0x000fea0003800000 */
.L_x_55862:
        /* <DEDUP_REMOVED lines=44> */
.L_x_55861:
[----:B------:R-:W-:Y:S05]  /*19840*/  BSYNC B2 ;  /* 0x0000000000027941 */ /* 0x000fea0003800000 */
.L_x_55860:
        /* <DEDUP_REMOVED lines=12> */
.L_x_55856:
[----:B------:R-:W-:Y:S05]  /*19910*/  BSYNC B1 ;  /* 0x0000000000017941 */ /* 0x000fea0003800000 */
.L_x_55855:
        /* <DEDUP_REMOVED lines=18> */
.L_x_55867:
[----:B------:R-:W-:Y:S02]  /*19a40*/  IMAD.MOV.U32 R161, RZ, RZ, R8 ;  /* 0x000000ffffa17224 */ /* 0x000fe400078e0008 */
.L_x_55868:
[----:B------:R-:W-:Y:S05]  /*19a50*/  BSYNC B2 ;  /* 0x0000000000027941 */ /* 0x000fea0003800000 */
.L_x_55866:
        /* <DEDUP_REMOVED lines=16> */
.L_x_55872:
[----:B------:R-:W-:Y:S05]  /*19b60*/  BSYNC B3 ;  /* 0x0000000000037941 */ /* 0x000fea0003800000 */
.L_x_55871:
        /* <DEDUP_REMOVED lines=44> */
.L_x_55870:
[----:B------:R-:W-:Y:S05]  /*19e30*/  BSYNC B2 ;  /* 0x0000000000027941 */ /* 0x000fea0003800000 */
.L_x_55869:
        /* <DEDUP_REMOVED lines=12> */
.L_x_55865:
[----:B------:R-:W-:Y:S05]  /*19f00*/  BSYNC B1 ;  /* 0x0000000000017941 */ /* 0x000fea0003800000 */
.L_x_55864:
        /* <DEDUP_REMOVED lines=25> */
.L_x_55874:
[----:B------:R-:W-:Y:S05]  /*1a0a0*/  BSYNC B1 ;  /* 0x0000000000017941 */ /* 0x000fea0003800000 */
.L_x_55873:
        /* <DEDUP_REMOVED lines=26> */
.L_x_55878:
[----:B------:R-:W-:Y:S02]  /*1a250*/  IMAD.MOV.U32 R9, RZ, RZ, R8 ;  /* 0x000000ffff097224 */ /* 0x000fe400078e0008 */
.L_x_55879:
[----:B------:R-:W-:Y:S05]  /*1a260*/  BSYNC B2 ;  /* 0x0000000000027941 */ /* 0x000fea0003800000 */
.L_x_55877:
        /* <DEDUP_REMOVED lines=16> */
.L_x_55883:
[----:B------:R-:W-:Y:S05]  /*1a370*/  BSYNC B3 ;  /* 0x0000000000037941 */ /* 0x000fea0003800000 */
.L_x_55882:
        /* <DEDUP_REMOVED lines=44> */
.L_x_55881:
[----:B------:R-:W-:Y:S05]  /*1a640*/  BSYNC B2 ;  /* 0x0000000000027941 */ /* 0x000fea0003800000 */
.L_x_55880:
        /* <DEDUP_REMOVED lines=11> */
.L_x_55876:
[----:B------:R-:W-:Y:S05]  /*1a700*/  BSYNC B1 ;  /* 0x0000000000017941 */ /* 0x000fea0003800000 */
.L_x_55875:
        /* <DEDUP_REMOVED lines=18> */
.L_x_55887:
[----:B------:R-:W-:Y:S02]  /*1a830*/  IMAD.MOV.U32 R11, RZ, RZ, R8 ;  /* 0x000000ffff0b7224 */ /* 0x000fe400078e0008 */
.L_x_55888:
[----:B------:R-:W-:Y:S05]  /*1a840*/  BSYNC B2 ;  /* 0x0000000000027941 */ /* 0x000fea0003800000 */
.L_x_55886:
        /* <DEDUP_REMOVED lines=16> */
.L_x_55892:
[----:B------:R-:W-:Y:S05]  /*1a950*/  BSYNC B3 ;  /* 0x0000000000037941 */ /* 0x000fea0003800000 */
.L_x_55891:
        /* <DEDUP_REMOVED lines=44> */
.L_x_55890:
[----:B------:R-:W-:Y:S05]  /*1ac20*/  BSYNC B2 ;  /* 0x0000000000027941 */ /* 0x000fea0003800000 */
.L_x_55889:
        /* <DEDUP_REMOVED lines=11> */
.L_x_55885:
[----:B------:R-:W-:Y:S05]  /*1ace0*/  BSYNC B1 ;  /* 0x0000000000017941 */ /* 0x000fea0003800000 */
.L_x_55884:
        /* <DEDUP_REMOVED lines=18> */
.L_x_55896:
[----:B------:R-:W-:Y:S02]  /*1ae10*/  IMAD.MOV.U32 R162, RZ, RZ, R8 ;  /* 0x000000ffffa27224 */ /* 0x000fe400078e0008 */
.L_x_55897:
[----:B------:R-:W-:Y:S05]  /*1ae20*/  BSYNC B2 ;  /* 0x0000000000027941 */ /* 0x000fea0003800000 */
.L_x_55895:
        /* <DEDUP_REMOVED lines=16> */
.L_x_55901:
[----:B------:R-:W-:Y:S05]  /*1af30*/  BSYNC B3 ;  /* 0x0000000000037941 */ /* 0x000fea0003800000 */
.L_x_55900:
        /* <DEDUP_REMOVED lines=44> */
.L_x_55899:
[----:B------:R-:W-:Y:S05]  /*1b200*/  BSYNC B2 ;  /* 0x0000000000027941 */ /* 0x000fea0003800000 */
.L_x_55898:
        /* <DEDUP_REMOVED lines=12> */
.L_x_55894:
[----:B------:R-:W-:Y:S05]  /*1b2d0*/  BSYNC B1 ;  /* 0x0000000000017941 */ /* 0x000fea0003800000 */
.L_x_55893:
        /* <DEDUP_REMOVED lines=18> */
.L_x_55905:
[----:B------:R-:W-:Y:S02]  /*1b400*/  IMAD.MOV.U32 R162, RZ, RZ, R8 ;  /* 0x000000ffffa27224 */ /* 0x000fe400078e0008 */
.L_x_55906:
[----:B------:R-:W-:Y:S05]  /*1b410*/  BSYNC B2 ;  /* 0x0000000000027941 */ /* 0x000fea0003800000 */
.L_x_55904:
        /* <DEDUP_REMOVED lines=16> */
.L_x_55910:
[----:B------:R-:W-:Y:S05]  /*1b520*/  BSYNC B3 ;  /* 0x0000000000037941 */ /* 0x000fea0003800000 */
.L_x_55909:
        /* <DEDUP_REMOVED lines=44> */
.L_x_55908:
[----:B------:R-:W-:Y:S05]  /*1b7f0*/  BSYNC B2 ;  /* 0x0000000000027941 */ /* 0x000fea0003800000 */
.L_x_55907:
[----:B------:R0:W1:Y:S02]  /*1b800*/  I2F.U32 R160, R162 ;  /* 0x000000a200a07306 */ /* 0x0000640000201000 */
[----:B0-----:R-:W-:-:S10]  /*1b810*/  HFMA2.MMA R162, -RZ, RZ, 0.1171875, 0 ;  /* 0x2f800000ffa27435 */ /* 0x001fd400000001ff */
[----:B-1----:R-:W-:-:S05]  /*1b820*/  FFMA.FTZ R160, R160, R162, 1.1641532182693481445e-10 ;  /* 0x2f000000a0a07423 */ /* 0x002fca00000100a2 */
        /* <DEDUP_REMOVED lines=9> */
.L_x_55903:
[----:B------:R-:W-:Y:S05]  /*1b8c0*/  BSYNC B1 ;  /* 0x0000000000017941 */ /* 0x000fea0003800000 */
.L_x_55902:
        /* <DEDUP_REMOVED lines=18> */
.L_x_55914:
[----:B------:R-:W-:Y:S02]  /*1b9f0*/  IMAD.MOV.U32 R162, RZ, RZ, R8 ;  /* 0x000000ffffa27224 */ /* 0x000fe400078e0008 */
.L_x_55915:
[----:B------:R-:W-:Y:S05]  /*1ba00*/  BSYNC B2 ;  /* 0x0000000000027941 */ /* 0x000fea0003800000 */
.L_x_55913:
        /* <DEDUP_REMOVED lines=16> */
.L_x_55919:
[----:B------:R-:W-:Y:S05]  /*1bb10*/  BSYNC B3 ;  /* 0x0000000000037941 */ /* 0x000fea0003800000 */
.L_x_55918:
        /* <DEDUP_REMOVED lines=44> */
.L_x_55917:
[----:B------:R-:W-:Y:S05]  /*1bde0*/  BSYNC B2 ;  /* 0x0000000000027941 */ /* 0x000fea0003800000 */
.L_x_55916:
[----:B------:R-:W0:Y:S01]  /*1bdf0*/  I2F.U32 R160, R162 ;  /* 0x000000a200a07306 */ /* 0x000e220000201000 */
[----:B------:R-:W-:-:S10]  /*1be00*/  HFMA2.MMA R161, -RZ, RZ, 0.1171875, 0 ;  /* 0x2f800000ffa17435 */ /* 0x000fd400000001ff */
        /* <DEDUP_REMOVED lines=8> */
[----:B------:R-:W-:-:S04]  /*1be90*/  FMUL.FTZ R160, R132, R160 ;  /* 0x000000a084a07220 */ /* 0x000fc80000410000 */
[----:B------:R-:W-:Y:S02]  /*1bea0*/  @P0 FADD.FTZ R160, R148, R160 ;  /* 0x000000a094a00221 */ /* 0x000fe40000010000 */
.L_x_55912:
[----:B------:R-:W-:Y:S05]  /*1beb0*/  BSYNC B1 ;  /* 0x0000000000017941 */ /* 0x000fea0003800000 */
.L_x_55911:
        /* <DEDUP_REMOVED lines=18> */
.L_x_55923:
[----:B------:R-:W-:Y:S02]  /*1bfe0*/  IMAD.MOV.U32 R161, RZ, RZ, R8 ;  /* 0x000000ffffa17224 */ /* 0x000fe400078e0008 */
.L_x_55924:
[----:B------:R-:W-:Y:S05]  /*1bff0*/  BSYNC B2 ;  /* 0x0000000000027941 */ /* 0x000fea0003800000 */
.L_x_55922:
        /* <DEDUP_REMOVED lines=16> */
.L_x_55928:
[----:B------:R-:W-:Y:S05]  /*1c100*/  BSYNC B3 ;  /* 0x0000000000037941 */ /* 0x000fea0003800000 */
.L_x_55927:
        /* <DEDUP_REMOVED lines=44> */
.L_x_55926:
[----:B------:R-:W-:Y:S05]  /*1c3d0*/  BSYNC B2 ;  /* 0x0000000000027941 */ /* 0x000fea0003800000 */
.L_x_55925:
[----:B------:R-:W0:Y:S01]  /*1c3e0*/  I2F.U32 R161, R161 ;  /* 0x000000a100a17306 */ /* 0x000e220000201000 */
[----:B------:R-:W-:-:S10]  /*1c3f0*/  HFMA2.MMA R162, -RZ, RZ, 0.1171875, 0 ;  /* 0x2f800000ffa27435 */ /* 0x000fd400000001ff */
        /* <DEDUP_REMOVED lines=8> */
[----:B------:R-:W-:-:S04]  /*1c480*/  FMUL.FTZ R161, R133, R161 ;  /* 0x000000a185a17220 */ /* 0x000fc80000410000 */
[----:B------:R-:W-:Y:S02]  /*1c490*/  @P0 FADD.FTZ R161, R149, R161 ;  /* 0x000000a195a10221 */ /* 0x000fe40000010000 */
.L_x_55921:
[----:B------:R-:W-:Y:S05]  /*1c4a0*/  BSYNC B1 ;  /* 0x0000000000017941 */ /* 0x000fea0003800000 */
.L_x_55920:
        /* <DEDUP_REMOVED lines=18> */
.L_x_55932:
[----:B------:R-:W-:Y:S02]  /*1c5d0*/  IMAD.MOV.U32 R162, RZ, RZ, R8 ;  /* 0x000000ffffa27224 */ /* 0x000fe400078e0008 */
.L_x_55933:
[----:B------:R-:W-:Y:S05]  /*1c5e0*/  BSYNC B2 ;  /* 0x0000000000027941 */ /* 0x000fea0003800000 */
.L_x_55931:
        /* <DEDUP_REMOVED lines=16> */
.L_x_55937:
[----:B------:R-:W-:Y:S05]  /*1c6f0*/  BSYNC B3 ;  /* 0x0000000000037941 */ /* 0x000fea0003800000 */
.L_x_55936:
        /* <DEDUP_REMOVED lines=44> */
.L_x_55935:
[----:B------:R-:W-:Y:S05]  /*1c9c0*/  BSYNC B2 ;  /* 0x0000000000027941 */ /* 0x000fea0003800000 */
.L_x_55934:
        /* <DEDUP_REMOVED lines=12> */
.L_x_55930:
[----:B------:R-:W-:Y:S05]  /*1ca90*/  BSYNC B1 ;  /* 0x0000000000017941 */ /* 0x000fea0003800000 */
.L_x_55929:
        /* <DEDUP_REMOVED lines=18> */
.L_x_55941:
[----:B------:R-:W-:Y:S02]  /*1cbc0*/  IMAD.MOV.U32 R163, RZ, RZ, R8 ;  /* 0x000000ffffa37224 */ /* 0x000fe400078e0008 */
.L_x_55942:
[----:B------:R-:W-:Y:S05]  /*1cbd0*/  BSYNC B2 ;  /* 0x0000000000027941 */ /* 0x000fea0003800000 */
.L_x_55940:
        /* <DEDUP_REMOVED lines=16> */
.L_x_55946:
[----:B------:R-:W-:Y:S05]  /*1cce0*/  BSYNC B3 ;  /* 0x0000000000037941 */ /* 0x000fea0003800000 */
.L_x_55945:
        /* <DEDUP_REMOVED lines=44> */
.L_x_55944:
[----:B------:R-:W-:Y:S05]  /*1cfb0*/  BSYNC B2 ;  /* 0x0000000000027941 */ /* 0x000fea0003800000 */
.L_x_55943:
        /* <DEDUP_REMOVED lines=12> */
.L_x_55939:
[----:B------:R-:W-:Y:S05]  /*1d080*/  BSYNC B1 ;  /* 0x0000000000017941 */ /* 0x000fea0003800000 */
.L_x_55938:
        /* <DEDUP_REMOVED lines=25> */
.L_x_55948:
[----:B------:R-:W-:Y:S05]  /*1d220*/  BSYNC B1 ;  /* 0x0000000000017941 */ /* 0x000fea0003800000 */
.L_x_55947:
        /* <DEDUP_REMOVED lines=26> */
.L_x_55952:
[----:B------:R-:W-:Y:S02]  /*1d3d0*/  IMAD.MOV.U32 R176, RZ, RZ, R8 ;  /* 0x000000ffffb07224 */ /* 0x000fe400078e0008 */
.L_x_55953:
[----:B------:R-:W-:Y:S05]  /*1d3e0*/  BSYNC B2 ;  /* 0x0000000000027941 */ /* 0x000fea0003800000 */
.L_x_55951:
        /* <DEDUP_REMOVED lines=16> */
.L_x_55957:
[----:B------:R-:W-:Y:S05]  /*1d4f0*/  BSYNC B3 ;  /* 0x0000000000037941 */ /* 0x000fea0003800000 */
.L_x_55956:
        /* <DEDUP_REMOVED lines=43> */
.L_x_55955:
[----:B------:R-:W-:Y:S05]  /*1d7b0*/  BSYNC B2 ;  /* 0x0000000000027941 */ /* 0x000fea0003800000 */
.L_x_55954:
        /* <DEDUP_REMOVED lines=11> */
.L_x_55950:
[----:B------:R-:W-:Y:S05]  /*1d870*/  BSYNC B1 ;  /* 0x0000000000017941 */ /* 0x000fea0003800000 */
.L_x_55949:
        /* <DEDUP_REMOVED lines=18> */
.L_x_55961:
[----:B------:R-:W-:Y:S02]  /*1d9a0*/  IMAD.MOV.U32 R11, RZ, RZ, R8 ;  /* 0x000000ffff0b7224 */ /* 0x000fe400078e0008 */
.L_x_55962:
[----:B------:R-:W-:Y:S05]  /*1d9b0*/  BSYNC B2 ;  /* 0x0000000000027941 */ /* 0x000fea0003800000 */
.L_x_55960:
        /* <DEDUP_REMOVED lines=16> */
.L_x_55966:
[----:B------:R-:W-:Y:S05]  /*1dac0*/  BSYNC B3 ;  /* 0x0000000000037941 */ /* 0x000fea0003800000 */
.L_x_55965:
        /* <DEDUP_REMOVED lines=44> */
.L_x_55964:
[----:B------:R-:W-:Y:S05]  /*1dd90*/  BSYNC B2 ;  /* 0x0000000000027941 */ /* 0x000fea0003800000 */
.L_x_55963:
        /* <DEDUP_REMOVED lines=11> */
.L_x_55959:
[----:B------:R-:W-:Y:S05]  /*1de50*/  BSYNC B1 ;  /* 0x0000000000017941 */ /* 0x000fea0003800000 */
.L_x_55958:
        /* <DEDUP_REMOVED lines=18> */
.L_x_55970:
[----:B------:R-:W-:Y:S02]  /*1df80*/  IMAD.MOV.U32 R178, RZ, RZ, R8 ;  /* 0x000000ffffb27224 */ /* 0x000fe400078e0008 */
.L_x_55971:
[----:B------:R-:W-:Y:S05]  /*1df90*/  BSYNC B2 ;  /* 0x0000000000027941 */ /* 0x000fea0003800000 */
.L_x_55969:
        /* <DEDUP_REMOVED lines=16> */
.L_x_55975:
[----:B------:R-:W-:Y:S05]  /*1e0a0*/  BSYNC B3 ;  /* 0x0000000000037941 */ /* 0x000fea0003800000 */
.L_x_55974:
        /* <DEDUP_REMOVED lines=44> */
.L_x_55973:
[----:B------:R-:W-:Y:S05]  /*1e370*/  BSYNC B2 ;  /* 0x0000000000027941 */ /* 0x000fea0003800000 */
.L_x_55972:
        /* <DEDUP_REMOVED lines=12> */
.L_x_55968:
[----:B------:R-:W-:Y:S05]  /*1e440*/  BSYNC B1 ;  /* 0x0000000000017941 */ /* 0x000fea0003800000 */
.L_x_55967:
        /* <DEDUP_REMOVED lines=18> */
.L_x_55979:
[----:B------:R-:W-:Y:S02]  /*1e570*/  IMAD.MOV.U32 R176, RZ, RZ, R8 ;  /* 0x000000ffffb07224 */ /* 0x000fe400078e0008 */
.L_x_55980:
[----:B------:R-:W-:Y:S05]  /*1e580*/  BSYNC B2 ;  /* 0x0000000000027941 */ /* 0x000fea0003800000 */
.L_x_55978:
        /* <DEDUP_REMOVED lines=16> */
.L_x_55984:
[----:B------:R-:W-:Y:S05]  /*1e690*/  BSYNC B3 ;  /* 0x0000000000037941 */ /* 0x000fea0003800000 */
.L_x_55983:
        /* <DEDUP_REMOVED lines=44> */
.L_x_55982:
[----:B------:R-:W-:Y:S05]  /*1e960*/  BSYNC B2 ;  /* 0x0000000000027941 */ /* 0x000fea0003800000 */
.L_x_55981:
        /* <DEDUP_REMOVED lines=12> */
.L_x_55977:
[----:B------:R-:W-:Y:S05]  /*1ea30*/  BSYNC B1 ;  /* 0x0000000000017941 */ /* 0x000fea0003800000 */
.L_x_55976:
        /* <DEDUP_REMOVED lines=18> */
.L_x_55988:
[----:B------:R-:W-:Y:S02]  /*1eb60*/  IMAD.MOV.U32 R176, RZ, RZ, R8 ;  /* 0x000000ffffb07224 */ /* 0x000fe400078e0008 */
.L_x_55989:
[----:B------:R-:W-:Y:S05]  /*1eb70*/  BSYNC B2 ;  /* 0x0000000000027941 */ /* 0x000fea0003800000 */
.L_x_55987:
        /* <DEDUP_REMOVED lines=16> */
.L_x_55993:
[----:B------:R-:W-:Y:S05]  /*1ec80*/  BSYNC B3 ;  /* 0x0000000000037941 */ /* 0x000fea0003800000 */
.L_x_55992:
        /* <DEDUP_REMOVED lines=44> */
.L_x_55991:
[----:B------:R-:W-:Y:S05]  /*1ef50*/  BSYNC B2 ;  /* 0x0000000000027941 */ /* 0x000fea0003800000 */
.L_x_55990:
        /* <DEDUP_REMOVED lines=12> */
.L_x_55986:
[----:B------:R-:W-:Y:S05]  /*1f020*/  BSYNC B1 ;  /* 0x0000000000017941 */ /* 0x000fea0003800000 */
.L_x_55985:
        /* <DEDUP_REMOVED lines=18> */
.L_x_55997:
[----:B------:R-:W-:Y:S02]  /*1f150*/  IMAD.MOV.U32 R177, RZ, RZ, R8 ;  /* 0x000000ffffb17224 */ /* 0x000fe400078e0008 */
.L_x_55998:
[----:B------:R-:W-:Y:S05]  /*1f160*/  BSYNC B2 ;  /* 0x0000000000027941 */ /* 0x000fea0003800000 */
.L_x_55996:
        /* <DEDUP_REMOVED lines=16> */
.L_x_56002:
[----:B------:R-:W-:Y:S05]  /*1f270*/  BSYNC B3 ;  /* 0x0000000000037941 */ /* 0x000fea0003800000 */
.L_x_56001:
        /* <DEDUP_REMOVED lines=44> */
.L_x_56000:
[----:B------:R-:W-:Y:S05]  /*1f540*/  BSYNC B2 ;  /* 0x0000000000027941 */ /* 0x000fea0003800000 */
.L_x_55999:
        /* <DEDUP_REMOVED lines=12> */
.L_x_55995:
[----:B------:R-:W-:Y:S05]  /*1f610*/  BSYNC B1 ;  /* 0x0000000000017941 */ /* 0x000fea0003800000 */
.L_x_55994:
        /* <DEDUP_REMOVED lines=18> */
.L_x_56006:
[----:B------:R-:W-:Y:S02]  /*1f740*/  IMAD.MOV.U32 R236, RZ, RZ, R8 ;  /* 0x000000ffffec7224 */ /* 0x000fe400078e0008 */
.L_x_56007:
[----:B------:R-:W-:Y:S05]  /*1f750*/  BSYNC B2 ;  /* 0x0000000000027941 */ /* 0x000fea0003800000 */
.L_x_56005:
        /* <DEDUP_REMOVED lines=16> */
.L_x_56011:
[----:B------:R-:W-:Y:S05]  /*1f860*/  BSYNC B3 ;  /* 0x0000000000037941 */ /* 0x000fea0003800000 */
.L_x_56010:
        /* <DEDUP_REMOVED lines=44> */
.L_x_56009:
[----:B------:R-:W-:Y:S05]  /*1fb30*/  BSYNC B2 ;  /* 0x0000000000027941 */ /* 0x000fea0003800000 */
.L_x_56008:
        /* <DEDUP_REMOVED lines=12> */
.L_x_56004:
[----:B------:R-:W-:Y:S05]  /*1fc00*/  BSYNC B1 ;  /* 0x0000000000017941 */ /* 0x000fea0003800000 */
.L_x_56003:
        /* <DEDUP_REMOVED lines=18> */
.L_x_56015:
[----:B------:R-:W-:Y:S02]  /*1fd30*/  IMAD.MOV.U32 R179, RZ, RZ, R8 ;  /* 0x000000ffffb37224 */ /* 0x000fe400078e0008 */
.L_x_56016:
[----:B------:R-:W-:Y:S05]  /*1fd40*/  BSYNC B2 ;  /* 0x0000000000027941 */ /* 0x000fea0003800000 */
.L_x_56014:
        /* <DEDUP_REMOVED lines=16> */
.L_x_56020:
[----:B------:R-:W-:Y:S05]  /*1fe50*/  BSYNC B3 ;  /* 0x0000000000037941 */ /* 0x000fea0003800000 */
.L_x_56019:
        /* <DEDUP_REMOVED lines=44> */
.L_x_56018:
[----:B------:R-:W-:Y:S05]  /*20120*/  BSYNC B2 ;  /* 0x0000000000027941 */ /* 0x000fea0003800000 */
.L_x_56017:
        /* <DEDUP_REMOVED lines=11> */
.L_x_56013:
[----:B------:R-:W-:Y:S05]  /*201e0*/  BSYNC B1 ;  /* 0x0000000000017941 */ /* 0x000fea0003800000 */
.L_x_56012:
        /* <DEDUP_REMOVED lines=25> */
.L_x_56022:
[----:B------:R-:W-:Y:S05]  /*20380*/  BSYNC B1 ;  /* 0x0000000000017941 */ /* 0x000fea0003800000 */
.L_x_56021:
        /* <DEDUP_REMOVED lines=85> */
.L_x_56029:
        /* <DEDUP_REMOVED lines=180> */
.L_x_56030:
        /* <DEDUP_REMOVED lines=45> */
[----:B------:R-:W-:Y:S01]  /*216f0*/  F2FP.PACK_AB R231, R231, R230 ;  /* 0x000000e6e7e7723e */ /* 0x000fe200000000ff */
[----:B------:R0:W5:Y:S03]  /*21700*/  LDL.LU R0, [R1+0x1b0] ;  /* 0x0001b00001007983 */ /* 0x0001660000300800 */
[----:B------:R-:W-:Y:S01]  /*21710*/  F2FP.PACK_AB R230, R229, R228 ;  /* 0x000000e4e5e6723e */ /* 0x000fe200000000ff */
        /* <DEDUP_REMOVED lines=12> */
[----:B------:R-:W-:-:S03]  /*217e0*/  F2FP.PACK_AB R229, R15, R14 ;  /* 0x0000000e0fe5723e */ /* 0x000fc600000000ff */
[----:B------:R-:W2:Y:S04]  /*217f0*/  LDL R14, [R1+0x158] ;  /* 0x00015800010e7983 */ /* 0x000ea80000100800 */
[----:B------:R-:W3:Y:S04]  /*21800*/  LDL R15, [R1+0x15c] ;  /* 0x00015c00010f7983 */ /* 0x000ee80000100800 */
[----:B------:R-:W1:Y:S01]  /*21810*/  S2R R244, SR_TID.X ;  /* 0x0000000000f47919 */ /* 0x000e620000002100 */
[----:B------:R-:W-:-:S03]  /*21820*/  FMUL.FTZ R12, R236, R12 ;  /* 0x0000000cec0c7220 */ /* 0x000fc60000410000 */
[----:B------:R-:W4:Y:S01]  /*21830*/  LDL R243, [R1+0x11c] ;  /* 0x00011c0001f37983 */ /* 0x000f220000100800 */
[----:B------:R-:W-:-:S03]  /*21840*/  FFMA.FTZ R12, R252, R12, R16 ;  /* 0x0000000cfc0c7223 */ /* 0x000fc60000010010 */
[----:B------:R-:W4:Y:S02]  /*21850*/  LDL R252, [R1+0x150] ;  /* 0x0001500001fc7983 */ /* 0x000f240000100800 */
[----:B------:R-:W-:Y:S02]  /*21860*/  F2FP.PACK_AB R228, R13, R12 ;  /* 0x0000000c0de4723e */ /* 0x000fe400000000ff */
        /* <DEDUP_REMOVED lines=17> */
[----:B------:R-:W-:Y:S01]  /*21980*/  F2FP.PACK_AB R15, R13, R12 ;  /* 0x0000000c0d0f723e */ /* 0x000fe200000000ff */
        /* <DEDUP_REMOVED lines=21> */
[----:B------:R-:W-:Y:S01]  /*21ae0*/  F2FP.PACK_AB R14, R221, R14 ;  /* 0x0000000edd0e723e */ /* 0x000fe200000000ff */
[----:B------:R-:W4:Y:S03]  /*21af0*/  LDL R230, [R1+0xd0] ;  /* 0x0000d00001e67983 */ /* 0x000f260000100800 */
[----:B------:R-:W-:Y:S02]  /*21b00*/  F2FP.PACK_AB R12, R220, R12 ;  /* 0x0000000cdc0c723e */ /* 0x000fe400000000ff */
[----:B------:R-:W-:Y:S02]  /*21b10*/  IADD3 R220, R241, 0x20, RZ ;  /* 0x00000020f1dc7810 */ /* 0x000fe40007ffe0ff */
[----:B------:R-:W-:Y:S02]  /*21b20*/  F2FP.PACK_AB R13, R223, R222 ;  /* 0x000000dedf0d723e */ /* 0x000fe400000000ff */
        /* <DEDUP_REMOVED lines=15> */
[----:B------:R-:W-:Y:S01]  /*21c20*/  F2FP.PACK_AB R15, R13, R12 ;  /* 0x0000000c0d0f723e */ /* 0x000fe200000000ff */
        /* <DEDUP_REMOVED lines=23> */
[----:B------:R-:W-:Y:S02]  /*21da0*/  F2FP.PACK_AB R12, R212, R12 ;  /* 0x0000000cd40c723e */ /* 0x000fe400000000ff */
[----:B------:R-:W-:Y:S02]  /*21db0*/  IADD3 R212, R241, 0x40, RZ ;  /* 0x00000040f1d47810 */ /* 0x000fe40007ffe0ff */
[----:B------:R-:W-:Y:S01]  /*21dc0*/  F2FP.PACK_AB R14, R213, R14 ;  /* 0x0000000ed50e723e */ /* 0x000fe200000000ff */
[----:B---3--:R-:W-:Y:S02]  /*21dd0*/  FFMA.FTZ R215, R225, R215, R35 ;  /* 0x000000d7e1d77223 */ /* 0x008fe40000010023 */
[----:B------:R-:W-:Y:S01]  /*21de0*/  IMAD.WIDE.U32 R212, R212, R242, c[0x0][0x208] ;  /* 0x00008200d4d47625 */ /* 0x000fe200078e00f2 */
[----:B------:R-:W3:Y:S02]  /*21df0*/  LDL R225, [R1+0xe0] ;  /* 0x0000e00001e17983 */ /* 0x000ee40000100800 */
[----:B------:R-:W-:Y:S01]  /*21e00*/  F2FP.PACK_AB R13, R215, R214 ;  /* 0x000000d6d70d723e */ /* 0x000fe200000000ff */
        /* <DEDUP_REMOVED lines=43> */
[----:B------:R-:W-:Y:S01]  /*220c0*/  F2FP.PACK_AB R14, R156, R159 ;  /* 0x0000009f9c0e723e */ /* 0x000fe200000000ff */
[----:B------:R-:W-:Y:S02]  /*220d0*/  FFMA.FTZ R158, R228, R158, R47 ;  /* 0x0000009ee49e7223 */ /* 0x000fe4000001002f */
[C---:B------:R-:W-:Y:S01]  /*220e0*/  FMUL.FTZ R156, R236.reuse, R209 ;  /* 0x000000d1ec9c7220 */ /* 0x040fe20000410000 */
[----:B------:R-:W-:Y:S01]  /*220f0*/  F2FP.PACK_AB R13, R157, R13 ;  /* 0x0000000d9d0d723e */ /* 0x000fe200000000ff */
[C---:B------:R-:W-:Y:S02]  /*22100*/  FMUL.FTZ R157, R236.reuse, R200 ;  /* 0x000000c8ec9d7220 */ /* 0x040fe40000410000 */
[----:B------:R-:W-:Y:S01]  /*22110*/  FMUL.FTZ R159, R236, R202 ;  /* 0x000000caec9f7220 */ /* 0x000fe20000410000 */
[----:B------:R-:W-:Y:S01]  /*22120*/  F2FP.PACK_AB R15, R158, R15 ;  /* 0x0000000f9e0f723e */ /* 0x000fe200000000ff */
        /* <DEDUP_REMOVED lines=25> */
[----:B------:R-:W-:Y:S01]  /*222c0*/  F2FP.PACK_AB R158, R201, R200 ;  /* 0x000000c8c99e723e */ /* 0x000fe200000000ff */
[C---:B------:R-:W-:Y:S02]  /*222d0*/  FADD.FTZ R172, -R237.reuse, R172 ;  /* 0x000000acedac7221 */ /* 0x040fe40000010100 */
[C---:B------:R-:W-:Y:S02]  /*222e0*/  FADD.FTZ R167, -R237.reuse, R167 ;  /* 0x000000a7eda77221 */ /* 0x040fe40000010100 */
[----:B------:R-:W-:-:S02]  /*222f0*/  FADD.FTZ R185, -R237, R185 ;  /* 0x000000b9edb97221 */ /* 0x000fc40000010100 */
[C---:B------:R-:W-:Y:S01]  /*22300*/  FADD.FTZ R160, -R237.reuse, R160 ;  /* 0x000000a0eda07221 */ /* 0x040fe20000010100 */
[----:B------:R-:W-:Y:S01]  /*22310*/  F2FP.PACK_AB R156, R204, R156 ;  /* 0x0000009ccc9c723e */ /* 0x000fe200000000ff */
        /* <DEDUP_REMOVED lines=11> */
[----:B------:R-:W-:Y:S01]  /*223d0*/  F2FP.PACK_AB R159, R202, R159 ;  /* 0x0000009fca9f723e */ /* 0x000fe200000000ff */
        /* <DEDUP_REMOVED lines=18> */
[----:B------:R-:W-:Y:S01]  /*22500*/  F2FP.PACK_AB R12, R205, R12 ;  /* 0x0000000ccd0c723e */ /* 0x000fe200000000ff */
[C---:B------:R-:W-:Y:S02]  /*22510*/  FMUL.FTZ R165, R236.reuse, R186 ;  /* 0x000000baeca57220 */ /* 0x040fe40000410000 */
[----:B------:R-:W-:Y:S01]  /*22520*/  FMUL.FTZ R184, R236, R161 ;  /* 0x000000a1ecb87220 */ /* 0x000fe20000410000 */
[----:B------:R-:W-:Y:S01]  /*22530*/  F2FP.PACK_AB R157, R203, R157 ;  /* 0x0000009dcb9d723e */ /* 0x000fe200000000ff */
        /* <DEDUP_REMOVED lines=27> */
[----:B------:R-:W-:Y:S01]  /*226f0*/  F2FP.PACK_AB R159, R161, R159 ;  /* 0x0000009fa19f723e */ /* 0x000fe200000000ff */
        /* <DEDUP_REMOVED lines=11> */
[----:B------:R-:W-:Y:S01]  /*227b0*/  F2FP.PACK_AB R163, R173, R163 ;  /* 0x000000a3ada3723e */ /* 0x000fe200000000ff */
[C---:B------:R-:W-:Y:S02]  /*227c0*/  FADD.FTZ R178, -R237.reuse, R178 ;  /* 0x000000b2edb27221 */ /* 0x040fe40000010100 */
[C---:B------:R-:W-:Y:S01]  /*227d0*/  FADD.FTZ R179, -R237.reuse, R179 ;  /* 0x000000b3edb37221 */ /* 0x040fe20000010100 */
[----:B------:R-:W-:Y:S01]  /*227e0*/  F2FP.PACK_AB R162, R174, R162 ;  /* 0x000000a2aea2723e */ /* 0x000fe200000000ff */
        /* <DEDUP_REMOVED lines=17> */
[----:B------:R-:W-:Y:S01]  /*22900*/  F2FP.PACK_AB R165, R174, R165 ;  /* 0x000000a5aea5723e */ /* 0x000fe200000000ff */
[----:B------:R-:W-:Y:S02]  /*22910*/  FFMA.FTZ R175, R115, R183, R91 ;  /* 0x000000b773af7223 */ /* 0x000fe4000001005b */
[----:B------:R-:W-:-:S02]  /*22920*/  FFMA.FTZ R14, R218, R196, R60 ;  /* 0x000000c4da0e7223 */ /* 0x000fc4000001003c */
[----:B------:R-:W-:Y:S02]  /*22930*/  FFMA.FTZ R158, R215, R197, R61 ;  /* 0x000000c5d79e7223 */ /* 0x000fe4000001003d */
[----:B------:R-:W-:Y:S02]  /*22940*/  FFMA.FTZ R164, R104, R164, R80 ;  /* 0x000000a468a47223 */ /* 0x000fe40000010050 */
[C---:B------:R-:W-:Y:S02]  /*22950*/  FMUL.FTZ R180, R236.reuse, R180 ;  /* 0x000000b4ecb47220 */ /* 0x040fe40000410000 */
[----:B------:R-:W-:Y:S02]  /*22960*/  FMUL.FTZ R181, R236, R181 ;  /* 0x000000b5ecb57220 */ /* 0x000fe40000410000 */
[----:B------:R-:W-:Y:S01]  /*22970*/  FFMA.FTZ R174, R117, R177, R93 ;  /* 0x000000b175ae7223 */ /* 0x000fe2000001005d */
[----:B------:R-:W-:Y:S01]  /*22980*/  F2FP.PACK_AB R14, R158, R14 ;  /* 0x0000000e9e0e723e */ /* 0x000fe200000000ff */
[----:B------:R-:W-:-:S02]  /*22990*/  FFMA.FTZ R158, R207, R199, R68 ;  /* 0x000000c7cf9e7223 */ /* 0x000fc40000010044 */
[----:B------:R-:W-:-:S05]  /*229a0*/  FFMA.FTZ R187, R206, R201, R69 ;  /* 0x000000c9cebb7223 */ /* 0x000fca0000010045 */
[----:B------:R-:W-:Y:S01]  /*229b0*/  F2FP.PACK_AB R158, R187, R158 ;  /* 0x0000009ebb9e723e */ /* 0x000fe200000000ff */
[----:B--2---:R-:W-:Y:S02]  /*229c0*/  FFMA.FTZ R156, R220, R193, R57 ;  /* 0x000000c1dc9c7223 */ /* 0x004fe40000010039 */
[----:B------:R-:W-:Y:S02]  /*229d0*/  FFMA.FTZ R13, R219, R194, R58 ;  /* 0x000000c2db0d7223 */ /* 0x000fe4000001003a */
[----:B------:R-:W-:-:S03]  /*229e0*/  FFMA.FTZ R157, R216, R200, R63 ;  /* 0x000000c8d89d7223 */ /* 0x000fc6000001003f */
[----:B------:R-:W-:Y:S01]  /*229f0*/  F2FP.PACK_AB R13, R160, R13 ;  /* 0x0000000da00d723e */ /* 0x000fe200000000ff */
[----:B------:R-:W-:Y:S01]  /*22a00*/  FFMA.FTZ R160, R210, R189, R65 ;  /* 0x000000bdd2a07223 */ /* 0x000fe20000010041 */
[----:B------:R-:W-:Y:S01]  /*22a10*/  F2FP.PACK_AB R12, R156, R12 ;  /* 0x0000000c9c0c723e */ /* 0x000fe200000000ff */
[----:B------:R-:W-:Y:S01]  /*22a20*/  FFMA.FTZ R156, R211, R188, R64 ;  /* 0x000000bcd39c7223 */ /* 0x000fe20000010040 */
[----:B------:R-:W-:Y:S01]  /*22a30*/  F2FP.PACK_AB R15, R157, R15 ;  /* 0x0000000f9d0f723e */ /* 0x000fe200000000ff */
[----:B------:R-:W-:-:S03]  /*22a40*/  FFMA.FTZ R157, R209, R190, R66 ;  /* 0x000000bed19d7223 */ /* 0x000fc60000010042 */
[----:B------:R-:W-:Y:S01]  /*22a50*/  F2FP.PACK_AB R156, R160, R156 ;  /* 0x0000009ca09c723e */ /* 0x000fe200000000ff */
[----:B------:R-:W-:Y:S01]  /*22a60*/  FFMA.FTZ R160, R96, R168, R72 ;  /* 0x000000a860a07223 */ /* 0x000fe20000010048 */
[----:B------:R-:W-:Y:S01]  /*22a70*/  F2FP.PACK_AB R157, R161, R157 ;  /* 0x0000009da19d723e */ /* 0x000fe200000000ff */
        /* <DEDUP_REMOVED lines=17> */
[----:B------:R-:W-:Y:S02]  /*22b90*/  F2FP.PACK_AB R171, R173, R171 ;  /* 0x000000abadab723e */ /* 0x000fe400000000ff */
[C---:B------:R-:W-:Y:S02]  /*22ba0*/  IADD3 R175, R241.reuse, 0xa0, RZ ;  /* 0x000000a0f1af7810 */ /* 0x040fe40007ffe0ff */
[----:B------:R-:W-:Y:S02]  /*22bb0*/  F2FP.PACK_AB R170, R174, R172 ;  /* 0x000000acaeaa723e */ /* 0x000fe400000000ff */
[----:B------:R-:W-:-:S02]  /*22bc0*/  IADD3 R173, R241, 0xc0, RZ ;  /* 0x000000c0f1ad7810 */ /* 0x000fc40007ffe0ff */
[C---:B------:R-:W-:Y:S02]  /*22bd0*/  IADD3 R174, R241.reuse, 0xe0, RZ ;  /* 0x000000e0f1ae7810 */ /* 0x040fe40007ffe0ff */
[----:B------:R-:W-:Y:S01]  /*22be0*/  IADD3 R172, R241, 0x100, RZ ;  /* 0x00000100f1ac7810 */ /* 0x000fe20007ffe0ff */
        /* <DEDUP_REMOVED lines=12> */
.L_x_56026:
[----:B0-----:R-:W-:Y:S05]  /*22cb0*/  BSYNC B1 ;  /* 0x0000000000017941 */ /* 0x001fea0003800000 */
.L_x_56025:
[----:B------:R-:W-:-:S04]  /*22cc0*/  IMAD.MOV.U32 R12, RZ, RZ, c[0x0][0x160] ;  /* 0x00005800ff0c7624 */ /* 0x000fc800078e00ff */
[----:B-----5:R-:W-:-:S05]  /*22cd0*/  IMAD R0, R12, 0x4, R0 ;  /* 0x000000040c007824 */ /* 0x020fca00078e0200 */
[----:B------:R-:W-:-:S13]  /*22ce0*/  ISETP.GE.AND P0, PT, R0, c[0x0][0x164], PT ;  /* 0x0000590000007a0c */ /* 0x000fda0003f06270 */
[----:B------:R-:W-:Y:S01]  /*22cf0*/  @P0 CALL.REL.NOINC `(.L_x_56027) ;  /* 0x0000001000000944 */ /* 0x000fe20003c00000 */
[----:B------:R-:W-:Y:S05]  /*22d00*/  BRA `(.L_x_56028) ;  /* 0xfffde31000007947 */ /* 0x000fea000383ffff */
.L_x_56027:
[----:B------:R-:W-:Y:S05]  /*22d10*/  BSYNC B0 ;  /* 0x0000000000007941 */ /* 0x000fea0003800000 */
.L_x_55282:
[----:B------:R-:W-:Y:S05]  /*22d20*/  EXIT ;  /* 0x000000000000794d */ /* 0x000fea0003800000 */
.L_x_56023:
[----:B------:R-:W-:Y:S01]  /*22d30*/  MOV R243, R241 ;  /* 0x000000f100f37202 */ /* 0x000fe20000000f00 */
[----:B------:R-:W-:Y:S01]  /*22d40*/  IMAD.MOV.U32 R237, RZ, RZ, 0x1 ;  /* 0x00000001ffed7424 */ /* 0x000fe200078e00ff */
[----:B------:R-:W-:Y:S01]  /*22d50*/  MOV R242, 0xffffffff ;  /* 0xffffffff00f27802 */ /* 0x000fe20000000f00 */
[----:B------:R-:W-:Y:S01]  /*22d60*/  IMAD.MOV.U32 R244, RZ, RZ, 0x1f ;  /* 0x0000001ffff47424 */ /* 0x000fe200078e00ff */
[----:B------:R-:W-:Y:S02]  /*22d70*/  MOV R236, 0x22d90 ;  /* 0x00022d9000ec7802 */ /* 0x000fe40000000f00 */
[----:B------:R-:W-:Y:S05]  /*22d80*/  CALL.REL.NOINC `($__internal_127_$__cuda_sm70_shflsync_bfly_p) ;  /* 0x00000de000007944 */ /* 0x000fea0003c00000 */
[----:B-1----:R-:W-:Y:S01]  /*22d90*/  IMAD.MOV.U32 R236, RZ, RZ, R242 ;  /* 0x000000ffffec7224 */ /* 0x002fe200078e00f2 */
[----:B------:R-:W-:Y:S05]  /*22da0*/  BRA `(.L_x_56029) ;  /* 0xffffdb3000007947 */ /* 0x000fea000383ffff */
.L_x_56024:
[----:B------:R-:W-:Y:S01]  /*22db0*/  HFMA2.MMA R237, -RZ, RZ, 0, 1.1920928955078125e-07 ;  /* 0x00000002ffed7435 */ /* 0x000fe200000001ff */
[----:B------:R-:W-:Y:S01]  /*22dc0*/  IMAD.MOV.U32 R243, RZ, RZ, R241 ;  /* 0x000000fffff37224 */ /* 0x000fe200078e00f1 */
[----:B------:R-:W-:Y:S01]  /*22dd0*/  MOV R236, 0x22e10 ;  /* 0x00022e1000ec7802 */ /* 0x000fe20000000f00 */
[----:B------:R-:W-:Y:S02]  /*22de0*/  IMAD.MOV.U32 R244, RZ, RZ, 0x1f ;  /* 0x0000001ffff47424 */ /* 0x000fe400078e00ff */
[----:B------:R-:W-:-:S02]  /*22df0*/  IMAD.MOV.U32 R242, RZ, RZ, -0x1 ;  /* 0xfffffffffff27424 */ /* 0x000fc400078e00ff */
[----:B------:R-:W-:Y:S05]  /*22e00*/  CALL.REL.NOINC `($__internal_127_$__cuda_sm70_shflsync_bfly_p) ;  /* 0x00000d6000007944 */ /* 0x000fea0003c00000 */
[----:B-1----:R-:W-:Y:S01]  /*22e10*/  FADD.FTZ R241, R241, R242 ;  /* 0x000000f2f1f17221 */ /* 0x002fe20000010000 */
[----:B------:R-:W-:Y:S01]  /*22e20*/  MOV R237, 0x4 ;  /* 0x0000000400ed7802 */ /* 0x000fe20000000f00 */
[----:B------:R-:W-:Y:S01]  /*22e30*/  IMAD.MOV.U32 R244, RZ, RZ, 0x1f ;  /* 0x0000001ffff47424 */ /* 0x000fe200078e00ff */
[----:B------:R-:W-:Y:S01]  /*22e40*/  MOV R236, 0x22e80 ;  /* 0x00022e8000ec7802 */ /* 0x000fe20000000f00 */
[----:B------:R-:W-:Y:S01]  /*22e50*/  IMAD.MOV.U32 R242, RZ, RZ, -0x1 ;  /* 0xfffffffffff27424 */ /* 0x000fe200078e00ff */
[----:B------:R-:W-:-:S02]  /*22e60*/  MOV R243, R241 ;  /* 0x000000f100f37202 */ /* 0x000fc40000000f00 */
[----:B------:R-:W-:Y:S05]  /*22e70*/  CALL.REL.NOINC `($__internal_127_$__cuda_sm70_shflsync_bfly_p) ;  /* 0x00000cf000007944 */ /* 0x000fea0003c00000 */
[----:B-1----:R-:W-:Y:S01]  /*22e80*/  FADD.FTZ R241, R241, R242 ;  /* 0x000000f2f1f17221 */ /* 0x002fe20000010000 */
[----:B------:R-:W-:Y:S01]  /*22e90*/  MOV R242, 0xffffffff ;  /* 0xffffffff00f27802 */ /* 0x000fe20000000f00 */
[----:B------:R-:W-:Y:S01]  /*22ea0*/  IMAD.MOV.U32 R237, RZ, RZ, 0x8 ;  /* 0x00000008ffed7424 */ /* 0x000fe200078e00ff */
[----:B------:R-:W-:Y:S01]  /*22eb0*/  MOV R236, 0x22ef0 ;  /* 0x00022ef000ec7802 */ /* 0x000fe20000000f00 */
[----:B------:R-:W-:-:S02]  /*22ec0*/  IMAD.MOV.U32 R244, RZ, RZ, 0x1f ;  /* 0x0000001ffff47424 */ /* 0x000fc400078e00ff */
[----:B------:R-:W-:Y:S02]  /*22ed0*/  IMAD.MOV.U32 R243, RZ, RZ, R241 ;  /* 0x000000fffff37224 */ /* 0x000fe400078e00f1 */
[----:B------:R-:W-:Y:S05]  /*22ee0*/  CALL.REL.NOINC `($__internal_127_$__cuda_sm70_shflsync_bfly_p) ;  /* 0x00000c8000007944 */ /* 0x000fea0003c00000 */
[----:B-1----:R-:W-:Y:S01]  /*22ef0*/  FADD.FTZ R241, R241, R242 ;  /* 0x000000f2f1f17221 */ /* 0x002fe20000010000 */
[----:B------:R-:W-:Y:S01]  /*22f00*/  HFMA2.MMA R244, -RZ, RZ, 0, 1.847743988037109375e-06 ;  /* 0x0000001ffff47435 */ /* 0x000fe200000001ff */
[----:B------:R-:W-:Y:S01]  /*22f10*/  IMAD.MOV.U32 R237, RZ, RZ, 0x10 ;  /* 0x00000010ffed7424 */ /* 0x000fe200078e00ff */
[----:B------:R-:W-:Y:S01]  /*22f20*/  MOV R236, 0x22f60 ;  /* 0x00022f6000ec7802 */ /* 0x000fe20000000f00 */
[----:B------:R-:W-:Y:S02]  /*22f30*/  IMAD.MOV.U32 R242, RZ, RZ, -0x1 ;  /* 0xfffffffffff27424 */ /* 0x000fe400078e00ff */
[----:B------:R-:W-:Y:S02]  /*22f40*/  IMAD.MOV.U32 R243, RZ, RZ, R241 ;  /* 0x000000fffff37224 */ /* 0x000fe400078e00f1 */
[----:B------:R-:W-:Y:S05]  /*22f50*/  CALL.REL.NOINC `($__internal_127_$__cuda_sm70_shflsync_bfly_p) ;  /* 0x00000c1000007944 */ /* 0x000fea0003c00000 */
        /* <DEDUP_REMOVED lines=166> */
[----:B------:R-:W-:Y:S05]  /*239c0*/  CALL.REL.NOINC `($__internal_127_$__cuda_sm70_shflsync_bfly_p) ;  /* 0x000001a000007944 */ /* 0x000fea0003c00000 */
[----:B------:R-:W-:Y:S01]  /*239d0*/  HFMA2.MMA R237, -RZ, RZ, 0, 1.1920928955078125e-07 ;  /* 0x00000002ffed7435 */ /* 0x000fe200000001ff */
[----:B-1----:R-:W-:Y:S01]  /*239e0*/  FADD.FTZ R243, R243, R242 ;  /* 0x000000f2f3f37221 */ /* 0x002fe20000010000 */
[----:B------:R-:W-:Y:S01]  /*239f0*/  MOV R236, 0x23a30 ;  /* 0x00023a3000ec7802 */ /* 0x000fe20000000f00 */
[----:B------:R-:W-:Y:S02]  /*23a00*/  IMAD.MOV.U32 R244, RZ, RZ, 0x1f ;  /* 0x0000001ffff47424 */ /* 0x000fe400078e00ff */
[----:B------:R-:W-:Y:S02]  /*23a10*/  IMAD.MOV.U32 R242, RZ, RZ, -0x1 ;  /* 0xfffffffffff27424 */ /* 0x000fe400078e00ff */
[----:B------:R-:W-:Y:S05]  /*23a20*/  CALL.REL.NOINC `($__internal_127_$__cuda_sm70_shflsync_bfly_p) ;  /* 0x0000014000007944 */ /* 0x000fea0003c00000 */
[----:B-1----:R-:W-:Y:S01]  /*23a30*/  FADD.FTZ R243, R243, R242 ;  /* 0x000000f2f3f37221 */ /* 0x002fe20000010000 */
[----:B------:R-:W-:Y:S01]  /*23a40*/  MOV R237, 0x4 ;  /* 0x0000000400ed7802 */ /* 0x000fe20000000f00 */
[----:B------:R-:W-:Y:S01]  /*23a50*/  IMAD.MOV.U32 R244, RZ, RZ, 0x1f ;  /* 0x0000001ffff47424 */ /* 0x000fe200078e00ff */
[----:B------:R-:W-:Y:S01]  /*23a60*/  MOV R236, 0x23a90 ;  /* 0x00023a9000ec7802 */ /* 0x000fe20000000f00 */
[----:B------:R-:W-:-:S02]  /*23a70*/  IMAD.MOV.U32 R242, RZ, RZ, -0x1 ;  /* 0xfffffffffff27424 */ /* 0x000fc400078e00ff */
[----:B------:R-:W-:Y:S05]  /*23a80*/  CALL.REL.NOINC `($__internal_127_$__cuda_sm70_shflsync_bfly_p) ;  /* 0x000000e000007944 */ /* 0x000fea0003c00000 */
[----:B------:R-:W-:Y:S01]  /*23a90*/  HFMA2.MMA R237, -RZ, RZ, 0, 4.76837158203125e-07 ;  /* 0x00000008ffed7435 */ /* 0x000fe200000001ff */
[----:B-1----:R-:W-:Y:S01]  /*23aa0*/  FADD.FTZ R243, R243, R242 ;  /* 0x000000f2f3f37221 */ /* 0x002fe20000010000 */
[----:B------:R-:W-:Y:S01]  /*23ab0*/  MOV R236, 0x23af0 ;  /* 0x00023af000ec7802 */ /* 0x000fe20000000f00 */
[----:B------:R-:W-:-:S02]  /*23ac0*/  IMAD.MOV.U32 R244, RZ, RZ, 0x1f ;  /* 0x0000001ffff47424 */ /* 0x000fc400078e00ff */
[----:B------:R-:W-:Y:S02]  /*23ad0*/  IMAD.MOV.U32 R242, RZ, RZ, -0x1 ;  /* 0xfffffffffff27424 */ /* 0x000fe400078e00ff */
[----:B------:R-:W-:Y:S05]  /*23ae0*/  CALL.REL.NOINC `($__internal_127_$__cuda_sm70_shflsync_bfly_p) ;  /* 0x0000008000007944 */ /* 0x000fea0003c00000 */
[----:B-1----:R-:W-:Y:S01]  /*23af0*/  FADD.FTZ R243, R243, R242 ;  /* 0x000000f2f3f37221 */ /* 0x002fe20000010000 */
[----:B------:R-:W-:Y:S01]  /*23b00*/  MOV R237, 0x10 ;  /* 0x0000001000ed7802 */ /* 0x000fe20000000f00 */
[----:B------:R-:W-:Y:S01]  /*23b10*/  IMAD.MOV.U32 R244, RZ, RZ, 0x1f ;  /* 0x0000001ffff47424 */ /* 0x000fe200078e00ff */
[----:B------:R-:W-:Y:S01]  /*23b20*/  MOV R236, 0x23b50 ;  /* 0x00023b5000ec7802 */ /* 0x000fe20000000f00 */
[----:B------:R-:W-:Y:S02]  /*23b30*/  IMAD.MOV.U32 R242, RZ, RZ, -0x1 ;  /* 0xfffffffffff27424 */ /* 0x000fe400078e00ff */
[----:B------:R-:W-:Y:S05]  /*23b40*/  CALL.REL.NOINC `($__internal_127_$__cuda_sm70_shflsync_bfly_p) ;  /* 0x0000002000007944 */ /* 0x000fea0003c00000 */
[----:B-1----:R-:W-:Y:S01]  /*23b50*/  MOV R236, R242 ;  /* 0x000000f200ec7202 */ /* 0x002fe20000000f00 */
[----:B------:R-:W-:Y:S05]  /*23b60*/  BRA `(.L_x_56030) ;  /* 0xffffd8b000007947 */ /* 0x000fea000383ffff */
        .weak           $__internal_127_$__cuda_sm70_shflsync_bfly_p
        .type           $__internal_127_$__cuda_sm70_shflsync_bfly_p,@function
        .size           $__internal_127_$__cuda_sm70_shflsync_bfly_p,(.L_x_71127 - $__internal_127_$__cuda_sm70_shflsync_bfly_p)
$__internal_127_$__cuda_sm70_shflsync_bfly_p:
[----:B------:R-:W-:Y:S04]  /*23b70*/  WARPSYNC R242 ;  /* 0x000000f200007348 */ /* 0x000fe80003800000 */
[----:B------:R0:W1:Y:S02]  /*23b80*/  SHFL.BFLY PT, R242, R243, R237, R244 ;  /* 0x0c0000edf3f27389 */ /* 0x00006400000e00f4 */
[----:B0-----:R-:W-:-:S04]  /*23b90*/  IMAD.MOV.U32 R237, RZ, RZ, 0x0 ;  /* 0x00000000ffed7424 */ /* 0x001fc800078e00ff */
[----:B------:R-:W-:Y:S05]  /*23ba0*/  RET.REL.NODEC R236 `(_ZN10layer_norm13ln_fwd_kernelINS_13Kernel_traitsIf6__halffS2_fjLj2560ELj1ELj4ELj1ELj16ENS_18Kernel_traits_baseILj2560EfS2_fS2_fjLj128EEEEELb1ELb1ELb1ELb1EEEvNS_9FwdParamsE) ;  /* 0xfffdc450ec007950 */ /* 0x000fea0003c3ffff */
.L_x_56031:
        /* <DEDUP_REMOVED lines=13> */
.L_x_71127:


//--------------------- .text._ZN10layer_norm13ln_fwd_kernelINS_13Kernel_traitsI6__halfffffjLj2560ELj1ELj4ELj1ELj16ENS_18Kernel_traits_baseILj2560ES2_ffffjLj128EEEEELb0ELb0ELb0ELb0EEEvNS_9FwdParamsE --------------------------
	.section	.text._ZN10layer_norm13ln_fwd_kernelINS_13Kernel_traitsI6__halfffffjLj2560ELj1ELj4ELj1ELj16ENS_18Kernel_traits_baseILj2560ES2_ffffjLj128EEEEELb0ELb0ELb0ELb0EEEvNS_9FwdParamsE,"ax",@progbits
	.sectioninfo	@"SHI_REGISTERS=255"
	.align	128
        .global         _ZN10layer_norm13ln_fwd_kernelINS_13Kernel_traitsI6__halfffffjLj2560ELj1ELj4ELj1ELj16ENS_18Kernel_traits_baseILj2560ES2_ffffjLj128EEEEELb0ELb0ELb0ELb0EEEvNS_9FwdParamsE
        .type           _ZN10layer_norm13ln_fwd_kernelINS_13Kernel_traitsI6__halfffffjLj2560ELj1ELj4ELj1ELj16ENS_18Kernel_traits_baseILj2560ES2_ffffjLj128EEEEELb0ELb0ELb0ELb0EEEvNS_9FwdParamsE,@function
        .size           _ZN10layer_norm13ln_fwd_kernelINS_13Kernel_traitsI6__halfffffjLj2560ELj1ELj4ELj1ELj16ENS_18Kernel_traits_baseILj2560ES2_ffffjLj128EEEEELb0ELb0ELb0ELb0EEEvNS_9FwdParamsE,(.L_x_71128 - _ZN10layer_norm13ln_fwd_kernelINS_13Kernel_traitsI6__halfffffjLj2560ELj1ELj4ELj1ELj16ENS_18Kernel_traits_baseILj2560ES2_ffffjLj128EEEEELb0ELb0ELb0ELb0EEEvNS_9FwdParamsE)
        .other          _ZN10layer_norm13ln_fwd_kernelINS_13Kernel_traitsI6__halfffffjLj2560ELj1ELj4ELj1ELj16ENS_18Kernel_traits_baseILj2560ES2_ffffjLj128EEEEELb0ELb0ELb0ELb0EEEvNS_9FwdParamsE,@"STO_CUDA_ENTRY STV_DEFAULT"
_ZN10layer_norm13ln_fwd_kernelINS_13Kernel_traitsI6__halfffffjLj2560ELj1ELj4ELj1ELj16ENS_18Kernel_traits_baseILj2560ES2_ffffjLj128EEEEELb0ELb0ELb0ELb0EEEvNS_9FwdParamsE:
.text._ZN10layer_norm13ln_fwd_kernelINS_13Kernel_traitsI6__halfffffjLj2560ELj1ELj4ELj1ELj16ENS_18Kernel_traits_baseILj2560ES2_ffffjLj128EEEEELb0ELb0ELb0ELb0EEEvNS_9FwdParamsE:
        /* <DEDUP_REMOVED lines=8> */
[----:B------:R-:W-:Y:S02]  /*0080*/  LOP3.LUT R5, R5, 0x7fffffff, RZ, 0xc0, !PT ;  /* 0x7fffffff05057812 */ /* 0x000fe400078ec0ff */
[----:B------:R-:W-:Y:S02]  /*0090*/  LEA.HI R0, R0, c[0x0][0x168], RZ, 0x2 ;  /* 0x00005a0000007a11 */ /* 0x000fe400078f10ff */
[----:B------:R-:W-:-:S02]  /*00a0*/  IADD3 R1, R1, -0x40, RZ ;  /* 0xffffffc001017810 */ /* 0x000fc40007ffe0ff */
[----:B0-----:R-:W-:-:S04]  /*00b0*/  LOP3.LUT R3, R4, 0x1f, RZ, 0xc, !PT ;  /* 0x0000001f04037812 */ /* 0x001fc800078e0cff */
[----:B------:R-:W-:Y:S02]  /*00c0*/  LEA.HI.SX32 R6, R0, R3, 0x1e ;  /* 0x0000000300067211 */ /* 0x000fe400078ff2ff */
[----:B------:R-:W-:Y:S02]  /*00d0*/  LOP3.LUT R0, R4, 0x1f, RZ, 0xc0, !PT ;  /* 0x0000001f04007812 */ /* 0x000fe400078ec0ff */
[C---:B------:R-:W-:Y:S02]  /*00e0*/  ISETP.GE.U32.AND P6, PT, R6.reuse, 0x40, PT ;  /* 0x000000400600780c */ /* 0x040fe40003fc6070 */
[C---:B------:R-:W-:Y:S02]  /*00f0*/  ISETP.GE.U32.AND P4, PT, R6.reuse, 0x80, PT ;  /* 0x000000800600780c */ /* 0x040fe40003f86070 */
[C---:B------:R-:W-:Y:S02]  /*0100*/  LOP3.LUT P1, RZ, R6.reuse, 0xffffffe0, RZ, 0xc0, !PT ;  /* 0xffffffe006ff7812 */ /* 0x040fe4000782c0ff */
[----:B------:R-:W-:-:S02]  /*0110*/  ISETP.GE.U32.AND P5, PT, R6, 0x60, PT ;  /* 0x000000600600780c */ /* 0x000fc40003fa6070 */
[----:B------:R-:W-:-:S05]  /*0120*/  ISETP.GE.U32.AND P3, PT, R6, 0xa0, PT ;  /* 0x000000a00600780c */ /* 0x000fca0003f66070 */
[----:B------:R-:W-:Y:S02]  /*0130*/  @P6 LOP3.LUT R7, R7, 0x2, RZ, 0xfc, !PT ;  /* 0x0000000207076812 */ /* 0x000fe400078efcff */
[----:B------:R-:W-:Y:S02]  /*0140*/  @P4 LOP3.LUT R5, R5, 0x80000000, RZ, 0xfc, !PT ;  /* 0x8000000005054812 */ /* 0x000fe400078efcff */
[----:B------:R-:W-:Y:S02]  /*0150*/  LOP3.LUT R7, R7, 0xfffffffe, RZ, 0xc0, !PT ;  /* 0xfffffffe07077812 */ /* 0x000fe400078ec0ff */
[----:B------:R-:W-:Y:S02]  /*0160*/  LOP3.LUT R5, R5, 0xbfffffff, RZ, 0xc0, !PT ;  /* 0xbfffffff05057812 */ /* 0x000fe400078ec0ff */
[----:B------:R-:W-:Y:S02]  /*0170*/  @P5 LOP3.LUT R7, R7, 0x1, RZ, 0xfc, !PT ;  /* 0x0000000107075812 */ /* 0x000fe400078efcff */
[----:B------:R-:W-:Y:S01]  /*0180*/  @P3 LOP3.LUT R5, R5, 0x40000000, RZ, 0xfc, !PT ;  /* 0x4000000005053812 */ /* 0x000fe200078efcff */
[----:B------:R-:W-:Y:S05]  /*0190*/  @!P1 BRA `(.L_x_56033) ;  /* 0x000000a000009947 */ /* 0x000fea0003800000 */
[----:B-1----:R-:W-:Y:S01]  /*01a0*/  ISETP.NE.U32.AND P0, PT, RZ, c[0x0][0x218], PT ;  /* 0x00008600ff007a0c */ /* 0x002fe20003f05070 */
[----:B------:R-:W-:-:S03]  /*01b0*/  HFMA2.MMA R3, -RZ, RZ, 0, 4.76837158203125e-07 ;  /* 0x00000008ff037435 */ /* 0x000fc600000001ff */
[----:B------:R-:W-:-:S13]  /*01c0*/  ISETP.NE.AND.EX P0, PT, RZ, c[0x0][0x21c], PT, P0 ;  /* 0x00008700ff007a0c */ /* 0x000fda0003f05300 */
[----:B------:R-:W-:-:S04]  /*01d0*/  @P0 LEA R10, P2, R0, c[0x0][0x218], 0x3 ;  /* 0x00008600000a0a11 */ /* 0x000fc800078418ff */
[C---:B------:R-:W-:Y:S01]  /*01e0*/  @P0 LEA.HI.X R11, R0.reuse, c[0x0][0x21c], RZ, 0x3, P2 ;  /* 0x00008700000b0a11 */ /* 0x040fe200010f1cff */
[----:B------:R-:W-:-:S04]  /*01f0*/  IMAD.WIDE.U32 R2, R0, R3, c[0x0][0x1b0] ;  /* 0x00006c0000027625 */ /* 0x000fc800078e0003 */
[----:B------:R0:W5:Y:S04]  /*0200*/  @P0 LDG.E.64 R8, [R10.64] ;  /* 0x000000040a080981 */ /* 0x000168000c1e1b00 */
[----:B------:R0:W5:Y:S01]  /*0210*/  LDG.E.64 R16, [R2.64] ;  /* 0x0000000402107981 */ /* 0x000162000c1e1b00 */
[----:B------:R-:W-:Y:S01]  /*0220*/  LOP3.LUT R0, R0, 0x20, RZ, 0xfc, !PT ;  /* 0x0000002000007812 */ /* 0x000fe200078efcff */
[----:B------:R-:W-:Y:S02]  /*0230*/  @!P0 CS2R R8, SRZ ;  /* 0x0000000000088805 */ /* 0x000fe4000001ff00 */
.L_x_56033:
[----:B01----:R-:W-:Y:S05]  /*0240*/  BSYNC B0 ;  /* 0x0000000000007941 */ /* 0x003fea0003800000 */
.L_x_56032:
[----:B------:R-:W-:Y:S01]  /*0250*/  BSSY B0, `(.L_x_56034) ;  /* 0x000000c000007945 */ /* 0x000fe20003800000 */
[----:B------:R-:W-:Y:S05]  /*0260*/  @!P6 BRA `(.L_x_56035) ;  /* 0x000000a00000e947 */ /* 0x000fea0003800000 */
[----:B------:R-:W-:Y:S02]  /*0270*/  ISETP.NE.U32.AND P0, PT, RZ, c[0x0][0x218], PT ;  /* 0x00008600ff007a0c */ /* 0x000fe40003f05070 */
[----:B------:R-:W-:Y:S02]  /*0280*/  MOV R11, 0x8 ;  /* 0x00000008000b7802 */ /* 0x000fe40000000f00 */
[----:B------:R-:W-:-:S03]  /*0290*/  ISETP.NE.AND.EX P0, PT, RZ, c[0x0][0x21c], PT, P0 ;  /* 0x00008700ff007a0c */ /* 0x000fc60003f05300 */
[----:B------:R-:W-:-:S05]  /*02a0*/  IMAD.WIDE.U32 R10, R0, R11, c[0x0][0x1b0] ;  /* 0x00006c00000a7625 */ /* 0x000fca00078e000b */
[----:B------:R0:W5:Y:S05]  /*02b0*/  LDG.E.64 R18, [R10.64] ;  /* 0x000000040a127981 */ /* 0x00016a000c1e1b00 */
[----:B------:R-:W-:-:S04]  /*02c0*/  @P0 LEA R2, P2, R0, c[0x0][0x218], 0x3 ;  /* 0x0000860000020a11 */ /* 0x000fc800078418ff */
[----:B------:R-:W-:-:S05]  /*02d0*/  @P0 LEA.HI.X R3, R0, c[0x0][0x21c], RZ, 0x3, P2 ;  /* 0x0000870000030a11 */ /* 0x000fca00010f1cff */
[----:B------:R0:W5:Y:S01]  /*02e0*/  @P0 LDG.E.64 R20, [R2.64] ;  /* 0x0000000402140981 */ /* 0x000162000c1e1b00 */
[----:B------:R-:W-:Y:S01]  /*02f0*/  IADD3 R0, R0, 0x20, RZ ;  /* 0x0000002000007810 */ /* 0x000fe20007ffe0ff */
[----:B------:R-:W-:Y:S02]  /*0300*/  @!P0 CS2R R20, SRZ ;  /* 0x0000000000148805 */ /* 0x000fe4000001ff00 */
.L_x_56035:
[----:B0-----:R-:W-:Y:S05]  /*0310*/  BSYNC B0 ;  /* 0x0000000000007941 */ /* 0x001fea0003800000 */
.L_x_56034:
[----:B------:R-:W-:Y:S01]  /*0320*/  BSSY B0, `(.L_x_56036) ;  /* 0x000000c000007945 */ /* 0x000fe20003800000 */
[----:B------:R-:W-:Y:S05]  /*0330*/  @!P5 BRA `(.L_x_56037) ;  /* 0x000000a00000d947 */ /* 0x000fea0003800000 */
[----:B------:R-:W-:Y:S01]  /*0340*/  ISETP.NE.U32.AND P0, PT, RZ, c[0x0][0x218], PT ;  /* 0x00008600ff007a0c */ /* 0x000fe20003f05070 */
[----:B------:R-:W-:-:S03]  /*0350*/  HFMA2.MMA R11, -RZ, RZ, 0, 4.76837158203125e-07 ;  /* 0x00000008ff0b7435 */ /* 0x000fc600000001ff */
[----:B------:R-:W-:-:S13]  /*0360*/  ISETP.NE.AND.EX P0, PT, RZ, c[0x0][0x21c], PT, P0 ;  /* 0x00008700ff007a0c */ /* 0x000fda0003f05300 */
[----:B------:R-:W-:-:S04]  /*0370*/  @P0 LEA R2, P2, R0, c[0x0][0x218], 0x3 ;  /* 0x0000860000020a11 */ /* 0x000fc800078418ff */
[C---:B------:R-:W-:Y:S01]  /*0380*/  @P0 LEA.HI.X R3, R0.reuse, c[0x0][0x21c], RZ, 0x3, P2 ;  /* 0x0000870000030a11 */ /* 0x040fe200010f1cff */
[----:B------:R-:W-:-:S04]  /*0390*/  IMAD.WIDE.U32 R10, R0, R11, c[0x0][0x1b0] ;  /* 0x00006c00000a7625 */ /* 0x000fc800078e000b */
[----:B------:R0:W5:Y:S04]  /*03a0*/  @P0 LDG.E.64 R244, [R2.64] ;  /* 0x0000000402f40981 */ /* 0x000168000c1e1b00 */
[----:B------:R0:W5:Y:S01]  /*03b0*/  LDG.E.64 R22, [R10.64] ;  /* 0x000000040a167981 */ /* 0x000162000c1e1b00 */
[----:B------:R-:W-:Y:S01]  /*03c0*/  IADD3 R0, R0, 0x20, RZ ;  /* 0x0000002000007810 */ /* 0x000fe20007ffe0ff */
[----:B------:R-:W-:Y:S02]  /*03d0*/  @!P0 CS2R R244, SRZ ;  /* 0x0000000000f48805 */ /* 0x000fe4000001ff00 */
.L_x_56037:
[----:B0-----:R-:W-:Y:S05]  /*03e0*/  BSYNC B0 ;  /* 0x0000000000007941 */ /* 0x001fea0003800000 */
.L_x_56036:
        /* <DEDUP_REMOVED lines=12> */
.L_x_56039:
[----:B0-----:R-:W-:Y:S05]  /*04b0*/  BSYNC B0 ;  /* 0x0000000000007941 */ /* 0x001fea0003800000 */
.L_x_56038:
        /* <DEDUP_REMOVED lines=12> */
.L_x_56041:
[----:B0-----:R-:W-:Y:S05]  /*0580*/  BSYNC B0 ;  /* 0x0000000000007941 */ /* 0x001fea0003800000 */
.L_x_56040:
        /* <DEDUP_REMOVED lines=15> */
.L_x_56043:
[----:B0-----:R-:W-:Y:S05]  /*0680*/  BSYNC B0 ;  /* 0x0000000000007941 */ /* 0x001fea0003800000 */
.L_x_56042:
        /* <DEDUP_REMOVED lines=10> */
[----:B------:R-:W-:-:S12]  /*0730*/  HFMA2.MMA R13, -RZ, RZ, 0, 4.76837158203125e-07 ;  /* 0x00000008ff0d7435 */ /* 0x000fd800000001ff */
[----:B------:R-:W-:-:S04]  /*0740*/  @P0 LEA R2, P2, R0, c[0x0][0x218], 0x3 ;  /* 0x0000860000020a11 */ /* 0x000fc800078418ff */
[C---:B------:R-:W-:Y:S01]  /*0750*/  @P0 LEA.HI.X R3, R0.reuse, c[0x0][0x21c], RZ, 0x3, P2 ;  /* 0x0000870000030a11 */ /* 0x040fe200010f1cff */
[----:B------:R-:W-:-:S04]  /*0760*/  IMAD.WIDE.U32 R12, R0, R13, c[0x0][0x1b0] ;  /* 0x00006c00000c7625 */ /* 0x000fc800078e000d */
[----:B------:R0:W5:Y:S04]  /*0770*/  @P0 LDG.E.64 R212, [R2.64] ;  /* 0x0000000402d40981 */ /* 0x000168000c1e1b00 */
[----:B------:R0:W5:Y:S01]  /*0780*/  LDG.E.64 R30, [R12.64] ;  /* 0x000000040c1e7981 */ /* 0x000162000c1e1b00 */
[----:B------:R-:W-:Y:S01]  /*0790*/  IADD3 R0, R0, 0x20, RZ ;  /* 0x0000002000007810 */ /* 0x000fe20007ffe0ff */
[----:B------:R-:W-:Y:S02]  /*07a0*/  @!P0 CS2R R212, SRZ ;  /* 0x0000000000d48805 */ /* 0x000fe4000001ff00 */
.L_x_56045:
[----:B0-----:R-:W-:Y:S05]  /*07b0*/  BSYNC B0 ;  /* 0x0000000000007941 */ /* 0x001fea0003800000 */
.L_x_56044:
        /* <DEDUP_REMOVED lines=11> */
[----:B------:R0:W5:Y:S04]  /*0870*/  @P0 LDG.E.64 R204, [R2.64] ;  /* 0x0000000402cc0981 */ /* 0x000168000c1e1b00 */
[----:B------:R0:W5:Y:S01]  /*0880*/  LDG.E.64 R32, [R12.64] ;  /* 0x000000040c207981 */ /* 0x000162000c1e1b00 */
[----:B------:R-:W-:Y:S01]  /*0890*/  IADD3 R0, R0, 0x20, RZ ;  /* 0x0000002000007810 */ /* 0x000fe20007ffe0ff */
[----:B------:R-:W-:Y:S02]  /*08a0*/  @!P0 CS2R R204, SRZ ;  /* 0x0000000000cc8805 */ /* 0x000fe4000001ff00 */
.L_x_56047:
[----:B0-----:R-:W-:Y:S05]  /*08b0*/  BSYNC B0 ;  /* 0x0000000000007941 */ /* 0x001fea0003800000 */
.L_x_56046:
[----:B------:R-:W-:Y:S01]  /*08c0*/  ISETP.GE.U32.AND P0, PT, R6, 0x120, PT ;  /* 0x000001200600780c */ /* 0x000fe20003f06070 */
[----:B------:R-:W-:Y:S01]  /*08d0*/  BSSY B0, `(.L_x_56048) ;  /* 0x000000e000007945 */ /* 0x000fe20003800000 */
[----:B------:R-:W-:-:S11]  /*08e0*/  LOP3.LUT R5, R5, 0xfbffffff, RZ, 0xc0, !PT ;  /* 0xfbffffff05057812 */ /* 0x000fd600078ec0ff */
        /* <DEDUP_REMOVED lines=12> */
.L_x_56049:
[----:B0-----:R-:W-:Y:S05]  /*09b0*/  BSYNC B0 ;  /* 0x0000000000007941 */ /* 0x001fea0003800000 */
.L_x_56048:
        /* <DEDUP_REMOVED lines=15> */
.L_x_56051:
[----:B0-----:R-:W-:Y:S05]  /*0ab0*/  BSYNC B0 ;  /* 0x0000000000007941 */ /* 0x001fea0003800000 */
.L_x_56050:
        /* <DEDUP_REMOVED lines=15> */
.L_x_56053:
[----:B0-----:R-:W-:Y:S05]  /*0bb0*/  BSYNC B0 ;  /* 0x0000000000007941 */ /* 0x001fea0003800000 */
.L_x_56052:
        /* <DEDUP_REMOVED lines=15> */
.L_x_56055:
[----:B0-----:R-:W-:Y:S05]  /*0cb0*/  BSYNC B0 ;  /* 0x0000000000007941 */ /* 0x001fea0003800000 */
.L_x_56054:
        /* <DEDUP_REMOVED lines=15> */
.L_x_56057:
[----:B0-----:R-:W-:Y:S05]  /*0db0*/  BSYNC B0 ;  /* 0x0000000000007941 */ /* 0x001fea0003800000 */
.L_x_56056:
        /* <DEDUP_REMOVED lines=15> */
.L_x_56059:
[----:B0-----:R-:W-:Y:S05]  /*0eb0*/  BSYNC B0 ;  /* 0x0000000000007941 */ /* 0x001fea0003800000 */
.L_x_56058:
        /* <DEDUP_REMOVED lines=15> */
.L_x_56061:
[----:B0-----:R-:W-:Y:S05]  /*0fb0*/  BSYNC B0 ;  /* 0x0000000000007941 */ /* 0x001fea0003800000 */
.L_x_56060:
        /* <DEDUP_REMOVED lines=15> */
.L_x_56063:
[----:B0-----:R-:W-:Y:S05]  /*10b0*/  BSYNC B0 ;  /* 0x0000000000007941 */ /* 0x001fea0003800000 */
.L_x_56062:
        /* <DEDUP_REMOVED lines=15> */
.L_x_56065:
[----:B0-----:R-:W-:Y:S05]  /*11b0*/  BSYNC B0 ;  /* 0x0000000000007941 */ /* 0x001fea0003800000 */
.L_x_56064:
        /* <DEDUP_REMOVED lines=15> */
.L_x_56067:
[----:B0-----:R-:W-:Y:S05]  /*12b0*/  BSYNC B0 ;  /* 0x0000000000007941 */ /* 0x001fea0003800000 */
.L_x_56066:
        /* <DEDUP_REMOVED lines=15> */
.L_x_56069:
[----:B0-----:R-:W-:Y:S05]  /*13b0*/  BSYNC B0 ;  /* 0x0000000000007941 */ /* 0x001fea0003800000 */
.L_x_56068:
        /* <DEDUP_REMOVED lines=13> */
[----:B------:R-:W-:-:S03]  /*1490*/  @!P0 CS2R R104, SRZ ;  /* 0x0000000000688805 */ /* 0x000fc6000001ff00 */
.L_x_56071:
[----:B0-----:R-:W-:Y:S05]  /*14a0*/  BSYNC B0 ;  /* 0x0000000000007941 */ /* 0x001fea0003800000 */
.L_x_56070:
[----:B------:R-:W-:Y:S02]  /*14b0*/  ISETP.GE.AND P2, PT, R11, c[0x0][0x164], PT ;  /* 0x000059000b007a0c */ /* 0x000fe40003f46270 */
[----:B------:R-:W-:Y:S02]  /*14c0*/  MOV R0, c[0x0][0x184] ;  /* 0x0000610000007a02 */ /* 0x000fe40000000f00 */
[----:B------:R-:W-:-:S04]  /*14d0*/  LOP3.LUT P0, RZ, R4, c[0x0][0x1c0], RZ, 0xfc, !PT ;  /* 0x0000700004ff7a12 */ /* 0x000fc8000780fcff */
[----:B------:R-:W-:-:S05]  /*14e0*/  LOP3.LUT P0, RZ, R0, c[0x0][0x1c4], RZ, 0xfc, P0 ;  /* 0x0000710000ff7a12 */ /* 0x000fca000000fcff */
[----:B------:R-:W-:Y:S08]  /*14f0*/  @P2 EXIT ;  /* 0x000000000000294d */ /* 0x000ff00003800000 */
[----:B-----5:R-:W-:Y:S01]  /*1500*/  MOV R13, R16 ;  /* 0x00000010000d7202 */ /* 0x020fe20000000f00 */
[----:B------:R-:W-:Y:S01]  /*1510*/  HADD2.F32 R134, -RZ, R3.H0_H0 ;  /* 0x20000003ff867230 */ /* 0x000fe20000004100 */
[----:B------:R-:W-:Y:S01]  /*1520*/  SHF.R.U64 R37, R16, 0x10, R17 ;  /* 0x0000001010257819 */ /* 0x000fe20000001211 */
[----:B------:R-:W-:Y:S01]  /*1530*/  HADD2.F32 R4, -RZ, R9.H0_H0 ;  /* 0x20000009ff047230 */ /* 0x000fe20000004100 */
[--C-:B------:R-:W-:Y:S01]  /*1540*/  SHF.R.U64 R235, R24, 0x10, R25.reuse ;  /* 0x0000001018eb7819 */ /* 0x100fe20000001219 */
[----:B------:R-:W-:Y:S01]  /*1550*/  HADD2.F32 R139, -RZ, R2.H0_H0 ;  /* 0x20000002ff8b7230 */ /* 0x000fe20000004100 */
[----:B------:R-:W-:Y:S01]  /*1560*/  MOV R233, R25 ;  /* 0x0000001900e97202 */ /* 0x000fe20000000f00 */
[----:B------:R-:W-:Y:S01]  /*1570*/  HADD2.F32 R240, -RZ, R245.H0_H0 ;  /* 0x200000f5fff07230 */ /* 0x000fe20000004100 */
[----:B------:R-:W-:Y:S01]  /*1580*/  SHF.R.U32.HI R231, RZ, 0x10, R25 ;  /* 0x00000010ffe77819 */ /* 0x000fe20000011619 */
[----:B------:R-:W-:Y:S01]  /*1590*/  HADD2.F32 R25, -RZ, R8.H0_H0 ;  /* 0x20000008ff197230 */ /* 0x000fe20000004100 */
[--C-:B------:R-:W-:Y:S01]  /*15a0*/  SHF.R.U64 R136, R2, 0x10, R3.reuse ;  /* 0x0000001002887819 */ /* 0x100fe20000001203 */
[----:B------:R-:W-:Y:S01]  /*15b0*/  HADD2.F32 R2, -RZ, R37.H0_H0 ;  /* 0x20000025ff027230 */ /* 0x000fe20000004100 */
[----:B------:R-:W-:Y:S01]  /*15c0*/  SHF.R.U32.HI R130, RZ, 0x10, R3 ;  /* 0x00000010ff827819 */ /* 0x000fe20000011603 */
[----:B------:R-:W-:Y:S01]  /*15d0*/  HADD2.F32 R232, -RZ, R237.H0_H0 ;  /* 0x200000edffe87230 */ /* 0x000fe20000004100 */
[----:B------:R-:W-:Y:S01]  /*15e0*/  MOV R3, R11 ;  /* 0x0000000b00037202 */ /* 0x000fe20000000f00 */
[----:B------:R-:W-:Y:S01]  /*15f0*/  HADD2.F32 R11, -RZ, R13.H0_H0 ;  /* 0x2000000dff0b7230 */ /* 0x000fe20000004100 */
[----:B------:R-:W-:Y:S01]  /*1600*/  MOV R15, R17 ;  /* 0x00000011000f7202 */ /* 0x000fe20000000f00 */
[----:B------:R-:W-:Y:S01]  /*1610*/  STL [R1+0x1c], R25 ;  /* 0x00001c1901007387 */ /* 0x000fe20000100800 */
[----:B------:R-:W-:Y:S01]  /*1620*/  SHF.R.U32.HI R35, RZ, 0x10, R17 ;  /* 0x00000010ff237819 */ /* 0x000fe20000011611 */
[----:B------:R-:W-:Y:S01]  /*1630*/  HADD2.F32 R224, -RZ, R229.H0_H0 ;  /* 0x200000e5ffe07230 */ /* 0x000fe20000004100 */
[----:B------:R-:W-:Y:S01]  /*1640*/  MOV R17, R18 ;  /* 0x0000001200117202 */ /* 0x000fe20000000f00 */
[----:B------:R-:W-:Y:S01]  /*1650*/  STL [R1+0xc], R4 ;  /* 0x00000c0401007387 */ /* 0x000fe20000100800 */
[----:B------:R-:W-:Y:S01]  /*1660*/  HADD2.F32 R13, -RZ, R15.H0_H0 ;  /* 0x2000000fff0d7230 */ /* 0x000fe20000004100 */
[----:B------:R-:W-:Y:S01]  /*1670*/  SHF.R.U32.HI R10, RZ, 0x10, R45 ;  /* 0x00000010ff0a7819 */ /* 0x000fe2000001162d */
[----:B------:R-:W-:Y:S01]  /*1680*/  HADD2.F32 R216, -RZ, R221.H0_H0 ;  /* 0x200000ddffd87230 */ /* 0x000fe20000004100 */
[----:B------:R0:W-:Y:S01]  /*1690*/  STL [R1+0x20], R11 ;  /* 0x0000200b01007387 */ /* 0x0001e20000100800 */
[--C-:B------:R-:W-:Y:S01]  /*16a0*/  SHF.R.U64 R0, R8, 0x10, R9.reuse ;  /* 0x0000001008007819 */ /* 0x100fe20000001209 */
[----:B------:R-:W-:Y:S01]  /*16b0*/  HADD2.F32 R208, -RZ, R213.H0_H0 ;  /* 0x200000d5ffd07230 */ /* 0x000fe20000004100 */
[----:B------:R-:W-:Y:S01]  /*16c0*/  SHF.R.U32.HI R8, RZ, 0x10, R9 ;  /* 0x00000010ff087819 */ /* 0x000fe20000011609 */
[----:B------:R1:W-:Y:S01]  /*16d0*/  STL [R1+0x18], R2 ;  /* 0x0000180201007387 */ /* 0x0003e20000100800 */
[--C-:B------:R-:W-:Y:S01]  /*16e0*/  SHF.R.U64 R251, R18, 0x10, R19.reuse ;  /* 0x0000001012fb7819 */ /* 0x100fe20000001213 */
[----:B------:R-:W-:Y:S01]  /*16f0*/  HADD2.F32 R200, -RZ, R205.H0_H0 ;  /* 0x200000cdffc87230 */ /* 0x000fe20000004100 */
[----:B------:R-:W-:Y:S01]  /*1700*/  MOV R249, R19 ;  /* 0x0000001300f97202 */ /* 0x000fe20000000f00 */
[----:B------:R-:W-:Y:S01]  /*1710*/  STL [R1+0x10], R13 ;  /* 0x0000100d01007387 */ /* 0x000fe20000100800 */
[----:B------:R-:W-:Y:S01]  /*1720*/  SHF.R.U32.HI R247, RZ, 0x10, R19 ;  /* 0x00000010fff77819 */ /* 0x000fe20000011613 */
[----:B0-----:R-:W-:Y:S01]  /*1730*/  HADD2.F32 R11, -RZ, R35.H0_H0 ;  /* 0x20000023ff0b7230 */ /* 0x001fe20000004100 */
[--C-:B------:R-:W-:Y:S01]  /*1740*/  SHF.R.U64 R243, R22, 0x10, R23.reuse ;  /* 0x0000001016f37819 */ /* 0x100fe20000001217 */
[----:B------:R-:W-:Y:S01]  /*1750*/  HADD2.F32 R192, -RZ, R197.H0_H0 ;  /* 0x200000c5ffc07230 */ /* 0x000fe20000004100 */
[----:B------:R-:W-:Y:S01]  /*1760*/  MOV R241, R23 ;  /* 0x0000001700f17202 */ /* 0x000fe20000000f00 */
[----:B-1----:R-:W-:Y:S01]  /*1770*/  HADD2.F32 R2, -RZ, R17.H0_H0 ;  /* 0x20000011ff027230 */ /* 0x002fe20000004100 */
[----:B------:R-:W-:Y:S01]  /*1780*/  STL [R1+0x8], R11 ;  /* 0x0000080b01007387 */ /* 0x000fe20000100800 */
[----:B------:R-:W-:Y:S01]  /*1790*/  SHF.R.U32.HI R239, RZ, 0x10, R23 ;  /* 0x00000010ffef7819 */ /* 0x000fe20000011617 */
[----:B------:R-:W-:Y:S01]  /*17a0*/  HADD2.F32 R184, -RZ, R189.H0_H0 ;  /* 0x200000bdffb87230 */ /* 0x000fe20000004100 */
[----:B------:R-:W-:Y:S01]  /*17b0*/  MOV R19, R22 ;  /* 0x0000001600137202 */ /* 0x000fe20000000f00 */
[----:B------:R0:W-:Y:S01]  /*17c0*/  STL [R1], R2 ;  /* 0x0000000201007387 */ /* 0x0001e20000100800 */
[----:B------:R-:W-:Y:S01]  /*17d0*/  MOV R23, R24 ;  /* 0x0000001800177202 */ /* 0x000fe20000000f00 */
[----:B------:R-:W-:Y:S01]  /*17e0*/  HADD2.F32 R176, -RZ, R181.H0_H0 ;  /* 0x200000b5ffb07230 */ /* 0x000fe20000004100 */
[----:B------:R-:W-:Y:S01]  /*17f0*/  MOV R42, R26 ;  /* 0x0000001a002a7202 */ /* 0x000fe20000000f00 */
[----:B------:R-:W-:Y:S01]  /*1800*/  HADD2.F32 R168, -RZ, R173.H0_H0 ;  /* 0x200000adffa87230 */ /* 0x000fe20000004100 */
[----:B------:R-:W-:Y:S01]  /*1810*/  SHF.R.U64 R227, R26, 0x10, R27 ;  /* 0x000000101ae37819 */ /* 0x000fe2000000121b */
[----:B------:R-:W-:Y:S01]  /*1820*/  HADD2.F32 R160, -RZ, R165.H0_H0 ;  /* 0x200000a5ffa07230 */ /* 0x000fe20000004100 */
[----:B------:R-:W-:Y:S01]  /*1830*/  MOV R40, R28 ;  /* 0x0000001c00287202 */ /* 0x000fe20000000f00 */
[----:B------:R-:W-:Y:S01]  /*1840*/  HADD2.F32 R152, -RZ, R157.H0_H0 ;  /* 0x2000009dff987230 */ /* 0x000fe20000004100 */
[----:B------:R-:W-:Y:S01]  /*1850*/  SHF.R.U64 R219, R28, 0x10, R29 ;  /* 0x000000101cdb7819 */ /* 0x000fe2000000121d */
[----:B0-----:R-:W-:Y:S01]  /*1860*/  HADD2.F32 R2, -RZ, R10.H0_H0 ;  /* 0x2000000aff027230 */ /* 0x001fe20000004100 */
[----:B------:R-:W-:Y:S01]  /*1870*/  MOV R38, R30 ;  /* 0x0000001e00267202 */ /* 0x000fe20000000f00 */
[----:B------:R-:W-:Y:S01]  /*1880*/  HADD2.F32 R10, -RZ, R0.H0_H0 ;  /* 0x20000000ff0a7230 */ /* 0x000fe20000004100 */
[----:B------:R-:W-:Y:S01]  /*1890*/  SHF.R.U64 R211, R30, 0x10, R31 ;  /* 0x000000101ed37819 */ /* 0x000fe2000000121f */
[----:B------:R-:W-:Y:S01]  /*18a0*/  HADD2.F32 R0, -RZ, R8.H0_H0 ;  /* 0x20000008ff007230 */ /* 0x000fe20000004100 */
[----:B------:R-:W-:Y:S01]  /*18b0*/  MOV R36, R32 ;  /* 0x0000002000247202 */ /* 0x000fe20000000f00 */
[----:B------:R-:W-:Y:S01]  /*18c0*/  HADD2.F32 R144, -RZ, R149.H0_H0 ;  /* 0x20000095ff907230 */ /* 0x000fe20000004100 */
[----:B------:R-:W-:Y:S01]  /*18d0*/  SHF.R.U64 R203, R32, 0x10, R33 ;  /* 0x0000001020cb7819 */ /* 0x000fe20000001221 */
[----:B------:R-:W-:Y:S01]  /*18e0*/  STL [R1+0x14], R10 ;  /* 0x0000140a01007387 */ /* 0x000fe20000100800 */
[----:B------:R-:W-:Y:S01]  /*18f0*/  MOV R225, R27 ;  /* 0x0000001b00e17202 */ /* 0x000fe20000000f00 */
[----:B------:R-:W-:Y:S01]  /*1900*/  HADD2.F32 R124, -RZ, R129.H0_H0 ;  /* 0x20000081ff7c7230 */ /* 0x000fe20000004100 */
[----:B------:R-:W-:Y:S01]  /*1910*/  SHF.R.U32.HI R223, RZ, 0x10, R27 ;  /* 0x00000010ffdf7819 */ /* 0x000fe2000001161b */
[----:B------:R-:W-:Y:S01]  /*1920*/  HADD2.F32 R116, -RZ, R121.H0_H0 ;  /* 0x20000079ff747230 */ /* 0x000fe20000004100 */
[----:B------:R-:W-:Y:S01]  /*1930*/  MOV R217, R29 ;  /* 0x0000001d00d97202 */ /* 0x000fe20000000f00 */
[----:B------:R-:W-:Y:S01]  /*1940*/  HADD2.F32 R108, -RZ, R113.H0_H0 ;  /* 0x20000071ff6c7230 */ /* 0x000fe20000004100 */
[----:B------:R-:W-:Y:S01]  /*1950*/  SHF.R.U32.HI R215, RZ, 0x10, R29 ;  /* 0x00000010ffd77819 */ /* 0x000fe2000001161d */
[----:B------:R-:W-:Y:S01]  /*1960*/  HADD2.F32 R4, -RZ, R105.H0_H0 ;  /* 0x20000069ff047230 */ /* 0x000fe20000004100 */
[----:B------:R-:W-:Y:S01]  /*1970*/  MOV R209, R31 ;  /* 0x0000001f00d17202 */ /* 0x000fe20000000f00 */
[----:B------:R0:W-:Y:S01]  /*1980*/  STL [R1+0x4], R0 ;  /* 0x0000040001007387 */ /* 0x0001e20000100800 */
[----:B------:R-:W-:Y:S01]  /*1990*/  SHF.R.U32.HI R207, RZ, 0x10, R31 ;  /* 0x00000010ffcf7819 */ /* 0x000fe2000001161f */
[----:B------:R-:W-:Y:S01]  /*19a0*/  HADD2.F32 R252, -RZ, R20.H0_H0 ;  /* 0x20000014fffc7230 */ /* 0x000fe20000004100 */
[----:B------:R-:W-:Y:S01]  /*19b0*/  MOV R201, R33 ;  /* 0x0000002100c97202 */ /* 0x000fe20000000f00 */
[----:B------:R-:W-:Y:S01]  /*19c0*/  HADD2.F32 R248, -RZ, R21.H0_H0 ;  /* 0x20000015fff87230 */ /* 0x000fe20000004100 */
[----:B------:R-:W-:Y:S01]  /*19d0*/  SHF.R.U32.HI R199, RZ, 0x10, R33 ;  /* 0x00000010ffc77819 */ /* 0x000fe20000011621 */
[----:B------:R-:W-:Y:S01]  /*19e0*/  HADD2.F32 R251, -RZ, R251.H0_H0 ;  /* 0x200000fbfffb7230 */ /* 0x000fe20000004100 */
[----:B------:R-:W-:Y:S01]  /*19f0*/  MOV R34, R46 ;  /* 0x0000002e00227202 */ /* 0x000fe20000000f00 */
[----:B------:R-:W-:Y:S01]  /*1a00*/  HADD2.F32 R249, -RZ, R249.H0_H0 ;  /* 0x200000f9fff97230 */ /* 0x000fe20000004100 */
[--C-:B------:R-:W-:Y:S01]  /*1a10*/  SHF.R.U64 R195, R46, 0x10, R47.reuse ;  /* 0x000000102ec37819 */ /* 0x100fe2000000122f */
        /* <DEDUP_REMOVED lines=87> */
[----:B------:R-:W-:Y:S01]  /*1f90*/  SHF.R.U64 R103, R44, 0x10, R45 ;  /* 0x000000102c677819 */ /* 0x000fe2000000122d */
[----:B------:R-:W-:Y:S01]  /*1fa0*/  HADD2.F32 R127, -RZ, R127.H0_H0 ;  /* 0x2000007fff7f7230 */ /* 0x000fe20000004100 */
[----:B------:R-:W-:Y:S01]  /*1fb0*/  MOV R101, R45 ;  /* 0x0000002d00657202 */ /* 0x000fe20000000f00 */
[----:B------:R-:W-:Y:S01]  /*1fc0*/  HADD2.F32 R125, -RZ, R125.H0_H0 ;  /* 0x2000007dff7d7230 */ /* 0x000fe20000004100 */
[--C-:B------:R-:W-:Y:S01]  /*1fd0*/  SHF.R.U64 R250, R20, 0x10, R21.reuse ;  /* 0x0000001014fa7819 */ /* 0x100fe20000001215 */
[----:B------:R-:W-:Y:S01]  /*1fe0*/  HADD2.F32 R123, -RZ, R123.H0_H0 ;  /* 0x2000007bff7b7230 */ /* 0x000fe20000004100 */
[----:B------:R-:W-:Y:S01]  /*1ff0*/  SHF.R.U32.HI R246, RZ, 0x10, R21 ;  /* 0x00000010fff67819 */ /* 0x000fe20000011615 */
        /* <DEDUP_REMOVED lines=69> */
[----:B------:R-:W-:Y:S01]  /*2450*/  ULDC.U8 UR6, c[0x0][0x1f0] ;  /* 0x00007c0000067ab9 */ /* 0x000fe20000000000 */
        /* <DEDUP_REMOVED lines=44> */
[----:B0-----:R-:W-:Y:S02]  /*2720*/  HADD2.F32 R0, -RZ, R9.H0_H0 ;  /* 0x20000009ff007230 */ /* 0x001fe40000004100 */
.L_x_56395:
[----:B------:R-:W-:Y:S01]  /*2730*/  ISETP.NE.U32.AND P2, PT, RZ, c[0x0][0x1c0], PT ;  /* 0x00007000ff007a0c */ /* 0x000fe20003f45070 */
[----:B------:R-:W-:-:S03]  /*2740*/  HFMA2.MMA R132, -RZ, RZ, 1.875, 0 ;  /* 0x3f800000ff847435 */ /* 0x000fc600000001ff */
[----:B------:R-:W-:Y:S01]  /*2750*/  ISETP.NE.AND.EX P2, PT, RZ, c[0x0][0x1c4], PT, P2 ;  /* 0x00007100ff007a0c */ /* 0x000fe20003f45320 */
[----:B------:R-:W0:-:S12]  /*2760*/  S2R R137, SR_TID.X ;  /* 0x0000000000897919 */ /* 0x000e180000002100 */
[----:B------:R-:W-:-:S05]  /*2770*/  @P2 MOV R68, 0x4 ;  /* 0x0000000400442802 */ /* 0x000fca0000000f00 */
[----:B------:R-:W-:-:S05]  /*2780*/  @P2 IMAD.WIDE R68, R3, R68, c[0x0][0x1c0] ;  /* 0x0000700003442625 */ /* 0x000fca00078e0244 */
[----:B------:R1:W5:Y:S01]  /*2790*/  @P2 LDG.E R132, [R68.64] ;  /* 0x0000000444842981 */ /* 0x000362000c1e1900 */
[----:B------:R-:W-:Y:S01]  /*27a0*/  BSSY B0, `(.L_x_56072) ;  /* 0x000002e000007945 */ /* 0x000fe20003800000 */
[----:B0-----:R-:W-:Y:S01]  /*27b0*/  LOP3.LUT R137, R137, 0x1f, RZ, 0xc0, !PT ;  /* 0x0000001f89897812 */ /* 0x001fe200078ec0ff */
[----:B-1----:R-:W-:-:S05]  /*27c0*/  IMAD R68, R3, c[0x0][0x168], RZ ;  /* 0x00005a0003447a24 */ /* 0x002fca00078e02ff */
        /* <DEDUP_REMOVED lines=10> */
[----:B------:R0:W5:Y:S02]  /*2870*/  @P2 LDG.E.128 R60, [R68.64] ;  /* 0x00000004443c2981 */ /* 0x000164000c1e1d00 */
[----:B0-----:R-:W-:-:S06]  /*2880*/  IMAD.WIDE.U32 R68, R80, R25, c[0x0][0x170] ;  /* 0x00005c0050447625 */ /* 0x001fcc00078e0019 */
[----:B------:R-:W2:Y:S01]  /*2890*/  LDG.E.128 R68, [R68.64] ;  /* 0x0000000444447981 */ /* 0x000ea2000c1e1d00 */
[----:B------:R-:W-:-:S04]  /*28a0*/  ISETP.NE.U32.AND P2, PT, RZ, c[0x0][0x180], PT ;  /* 0x00006000ff007a0c */ /* 0x000fc80003f45070 */
[----:B------:R-:W-:Y:S01]  /*28b0*/  ISETP.NE.AND.EX P2, PT, RZ, c[0x0][0x184], PT, P2 ;  /* 0x00006100ff007a0c */ /* 0x000fe20003f45320 */
[----:B--2--5:R-:W-:-:S12]  /*28c0*/  FMUL.FTZ R25, R68, R132 ;  /* 0x0000008444197220 */ /* 0x024fd80000410000 */
[----:B------:R-:W-:Y:S05]  /*28d0*/  @P2 BRA `(.L_x_56074) ;  /* 0x0000002000002947 */ /* 0x000fea0003800000 */
[----:B------:R-:W-:Y:S05]  /*28e0*/  @P0 BRA `(.L_x_56075) ;  /* 0x0000002000000947 */ /* 0x000fea0003800000 */
[----:B------:R-:W-:Y:S05]  /*28f0*/  BRA `(.L_x_56076) ;  /* 0x0000002000007947 */ /* 0x000fea0003800000 */
.L_x_56074:
[----:B------:R-:W-:-:S05]  /*2900*/  FADD.FTZ R25, R60, R25 ;  /* 0x000000193c197221 */ /* 0x000fca0000010000 */
.L_x_56075:
[----:B------:R-:W-:Y:S02]  /*2910*/  MOV R64, R25 ;  /* 0x0000001900407202 */ /* 0x000fe40000000f00 */
.L_x_56076:
[----:B------:R-:W-:Y:S01]  /*2920*/  FMUL.FTZ R46, R69, R132 ;  /* 0x00000084452e7220 */ /* 0x000fe20000410000 */
[----:B------:R-:W-:Y:S05]  /*2930*/  @P2 BRA `(.L_x_56077) ;  /* 0x0000002000002947 */ /* 0x000fea0003800000 */
[----:B------:R-:W-:Y:S05]  /*2940*/  @P0 BRA `(.L_x_56078) ;  /* 0x0000002000000947 */ /* 0x000fea0003800000 */
[----:B------:R-:W-:Y:S05]  /*2950*/  BRA `(.L_x_56079) ;  /* 0x0000002000007947 */ /* 0x000fea0003800000 */
.L_x_56077:
[----:B------:R-:W-:-:S05]  /*2960*/  FADD.FTZ R46, R61, R46 ;  /* 0x0000002e3d2e7221 */ /* 0x000fca0000010000 */
.L_x_56078:
[----:B------:R-:W-:Y:S02]  /*2970*/  MOV R65, R46 ;  /* 0x0000002e00417202 */ /* 0x000fe40000000f00 */
.L_x_56079:
[----:B------:R-:W-:Y:S01]  /*2980*/  FMUL.FTZ R79, R70, R132 ;  /* 0x00000084464f7220 */ /* 0x000fe20000410000 */
[----:B------:R-:W-:Y:S05]  /*2990*/  @P2 BRA `(.L_x_56080) ;  /* 0x0000002000002947 */ /* 0x000fea0003800000 */
[----:B------:R-:W-:Y:S05]  /*29a0*/  @P0 BRA `(.L_x_56081) ;  /* 0x0000002000000947 */ /* 0x000fea0003800000 */
[----:B------:R-:W-:Y:S05]  /*29b0*/  BRA `(.L_x_56082) ;  /* 0x0000002000007947 */ /* 0x000fea0003800000 */
.L_x_56080:
[----:B------:R-:W-:-:S05]  /*29c0*/  FADD.FTZ R79, R62, R79 ;  /* 0x0000004f3e4f7221 */ /* 0x000fca0000010000 */
.L_x_56081:
[----:B------:R-:W-:Y:S02]  /*29d0*/  MOV R66, R79 ;  /* 0x0000004f00427202 */ /* 0x000fe40000000f00 */
.L_x_56082:
[----:B------:R-:W-:Y:S01]  /*29e0*/  FMUL.FTZ R81, R71, R132 ;  /* 0x0000008447517220 */ /* 0x000fe20000410000 */
[----:B------:R-:W-:Y:S05]  /*29f0*/  @P2 BRA `(.L_x_56083) ;  /* 0x0000002000002947 */ /* 0x000fea0003800000 */
[----:B------:R-:W-:Y:S05]  /*2a00*/  @P0 BRA `(.L_x_56084) ;  /* 0x0000002000000947 */ /* 0x000fea0003800000 */
[----:B------:R-:W-:Y:S05]  /*2a10*/  BRA `(.L_x_56085) ;  /* 0x0000002000007947 */ /* 0x000fea0003800000 */
.L_x_56083:
[----:B------:R-:W-:-:S05]  /*2a20*/  FADD.FTZ R81, R63, R81 ;  /* 0x000000513f517221 */ /* 0x000fca0000010000 */
.L_x_56084:
[----:B------:R-:W-:Y:S02]  /*2a30*/  MOV R67, R81 ;  /* 0x0000005100437202 */ /* 0x000fe40000000f00 */
.L_x_56085:
[C---:B------:R-:W-:Y:S02]  /*2a40*/  @P0 LEA R68, P2, R80.reuse, c[0x0][0x188], 0x4 ;  /* 0x0000620050440a11 */ /* 0x040fe400078420ff */
[C---:B------:R-:W-:Y:S02]  /*2a50*/  IADD3 R133, R80.reuse, 0x20, RZ ;  /* 0x0000002050857810 */ /* 0x040fe40007ffe0ff */
[----:B------:R-:W-:-:S05]  /*2a60*/  @P0 LEA.HI.X R69, R80, c[0x0][0x18c], RZ, 0x4, P2 ;  /* 0x0000630050450a11 */ /* 0x000fca00010f24ff */
[----:B------:R0:W-:Y:S04]  /*2a70*/  @P0 STG.E.128 [R68.64], R64 ;  /* 0x0000004044000986 */ /* 0x0001e8000c101d04 */
.L_x_56073:
[----:B------:R-:W-:Y:S05]  /*2a80*/  BSYNC B0 ;  /* 0x0000000000007941 */ /* 0x000fea0003800000 */
.L_x_56072:
[----:B------:R-:W-:Y:S01]  /*2a90*/  ISETP.GE.U32.AND P2, PT, R6, 0x40, PT ;  /* 0x000000400600780c */ /* 0x000fe20003f46070 */
        /* <DEDUP_REMOVED lines=9> */
[----:B------:R-:W2:Y:S01]  /*2b30*/  LDG.E.128 R68, [R68.64] ;  /* 0x0000000444447981 */ /* 0x000ea2000c1e1d00 */
[----:B------:R-:W-:-:S04]  /*2b40*/  ISETP.NE.U32.AND P2, PT, RZ, c[0x0][0x180], PT ;  /* 0x00006000ff007a0c */ /* 0x000fc80003f45070 */
[----:B------:R-:W-:Y:S01]  /*2b50*/  ISETP.NE.AND.EX P2, PT, RZ, c[0x0][0x184], PT, P2 ;  /* 0x00006100ff007a0c */ /* 0x000fe20003f45320 */
[----:B--2--5:R-:W-:-:S12]  /*2b60*/  FMUL.FTZ R24, R68, R132 ;  /* 0x0000008444187220 */ /* 0x024fd80000410000 */
[----:B------:R-:W-:Y:S05]  /*2b70*/  @P2 BRA `(.L_x_56088) ;  /* 0x0000002000002947 */ /* 0x000fea0003800000 */
[----:B------:R-:W-:Y:S05]  /*2b80*/  @P0 BRA `(.L_x_56089) ;  /* 0x0000002000000947 */ /* 0x000fea0003800000 */
[----:B------:R-:W-:Y:S05]  /*2b90*/  BRA `(.L_x_56090) ;  /* 0x0000002000007947 */ /* 0x000fea0003800000 */
.L_x_56088:
[----:B------:R-:W-:-:S05]  /*2ba0*/  FADD.FTZ R24, R60, R24 ;  /* 0x000000183c187221 */ /* 0x000fca0000010000 */
.L_x_56089:
[----:B------:R-:W-:Y:S02]  /*2bb0*/  MOV R64, R24 ;  /* 0x0000001800407202 */ /* 0x000fe40000000f00 */
.L_x_56090:
[----:B------:R-:W-:Y:S01]  /*2bc0*/  FMUL.FTZ R45, R69, R132 ;  /* 0x00000084452d7220 */ /* 0x000fe20000410000 */
[----:B------:R-:W-:Y:S05]  /*2bd0*/  @P2 BRA `(.L_x_56091) ;  /* 0x0000002000002947 */ /* 0x000fea0003800000 */
[----:B------:R-:W-:Y:S05]  /*2be0*/  @P0 BRA `(.L_x_56092) ;  /* 0x0000002000000947 */ /* 0x000fea0003800000 */
[----:B------:R-:W-:Y:S05]  /*2bf0*/  BRA `(.L_x_56093) ;  /* 0x0000002000007947 */ /* 0x000fea0003800000 */
.L_x_56091:
[----:B------:R-:W-:-:S05]  /*2c00*/  FADD.FTZ R45, R61, R45 ;  /* 0x0000002d3d2d7221 */ /* 0x000fca0000010000 */
.L_x_56092:
[----:B------:R-:W-:Y:S02]  /*2c10*/  MOV R65, R45 ;  /* 0x0000002d00417202 */ /* 0x000fe40000000f00 */
.L_x_56093:
[----:B------:R-:W-:Y:S01]  /*2c20*/  FMUL.FTZ R78, R70, R132 ;  /* 0x00000084464e7220 */ /* 0x000fe20000410000 */
[----:B------:R-:W-:Y:S05]  /*2c30*/  @P2 BRA `(.L_x_56094) ;  /* 0x0000002000002947 */ /* 0x000fea0003800000 */
[----:B------:R-:W-:Y:S05]  /*2c40*/  @P0 BRA `(.L_x_56095) ;  /* 0x0000002000000947 */ /* 0x000fea0003800000 */
[----:B------:R-:W-:Y:S05]  /*2c50*/  BRA `(.L_x_56096) ;  /* 0x0000002000007947 */ /* 0x000fea0003800000 */
.L_x_56094:
[----:B------:R-:W-:-:S05]  /*2c60*/  FADD.FTZ R78, R62, R78 ;  /* 0x0000004e3e4e7221 */ /* 0x000fca0000010000 */
.L_x_56095:
[----:B------:R-:W-:Y:S02]  /*2c70*/  MOV R66, R78 ;  /* 0x0000004e00427202 */ /* 0x000fe40000000f00 */
.L_x_56096:
[----:B------:R-:W-:Y:S01]  /*2c80*/  FMUL.FTZ R82, R71, R132 ;  /* 0x0000008447527220 */ /* 0x000fe20000410000 */
[----:B------:R-:W-:Y:S05]  /*2c90*/  @P2 BRA `(.L_x_56097) ;  /* 0x0000002000002947 */ /* 0x000fea0003800000 */
[----:B------:R-:W-:Y:S05]  /*2ca0*/  @P0 BRA `(.L_x_56098) ;  /* 0x0000002000000947 */ /* 0x000fea0003800000 */
[----:B------:R-:W-:Y:S05]  /*2cb0*/  BRA `(.L_x_56099) ;  /* 0x0000002000007947 */ /* 0x000fea0003800000 */
.L_x_56097:
[----:B------:R-:W-:-:S05]  /*2cc0*/  FADD.FTZ R82, R63, R82 ;  /* 0x000000523f527221 */ /* 0x000fca0000010000 */
.L_x_56098:
[----:B------:R-:W-:Y:S02]  /*2cd0*/  MOV R67, R82 ;  /* 0x0000005200437202 */ /* 0x000fe40000000f00 */
.L_x_56099:
[----:B------:R-:W-:-:S04]  /*2ce0*/  @P0 LEA R68, P2, R133, c[0x0][0x188], 0x4 ;  /* 0x0000620085440a11 */ /* 0x000fc800078420ff */
[C---:B------:R-:W-:Y:S02]  /*2cf0*/  @P0 LEA.HI.X R69, R133.reuse, c[0x0][0x18c], RZ, 0x4, P2 ;  /* 0x0000630085450a11 */ /* 0x040fe400010f24ff */
[----:B------:R-:W-:-:S03]  /*2d00*/  IADD3 R133, R133, 0x20, RZ ;  /* 0x0000002085857810 */ /* 0x000fc60007ffe0ff */
[----:B------:R0:W-:Y:S04]  /*2d10*/  @P0 STG.E.128 [R68.64], R64 ;  /* 0x0000004044000986 */ /* 0x0001e8000c101d04 */
.L_x_56087:
[----:B------:R-:W-:Y:S05]  /*2d20*/  BSYNC B0 ;  /* 0x0000000000007941 */ /* 0x000fea0003800000 */
.L_x_56086:
        /* <DEDUP_REMOVED lines=17> */
.L_x_56102:
[----:B------:R-:W-:-:S05]  /*2e40*/  FADD.FTZ R23, R60, R23 ;  /* 0x000000173c177221 */ /* 0x000fca0000010000 */
.L_x_56103:
[----:B------:R-:W-:Y:S02]  /*2e50*/  MOV R64, R23 ;  /* 0x0000001700407202 */ /* 0x000fe40000000f00 */
.L_x_56104:
[----:B------:R-:W-:Y:S01]  /*2e60*/  FMUL.FTZ R44, R69, R132 ;  /* 0x00000084452c7220 */ /* 0x000fe20000410000 */
[----:B------:R-:W-:Y:S05]  /*2e70*/  @P2 BRA `(.L_x_56105) ;  /* 0x0000002000002947 */ /* 0x000fea0003800000 */
[----:B------:R-:W-:Y:S05]  /*2e80*/  @P0 BRA `(.L_x_56106) ;  /* 0x0000002000000947 */ /* 0x000fea0003800000 */
[----:B------:R-:W-:Y:S05]  /*2e90*/  BRA `(.L_x_56107) ;  /* 0x0000002000007947 */ /* 0x000fea0003800000 */
.L_x_56105:
[----:B------:R-:W-:-:S05]  /*2ea0*/  FADD.FTZ R44, R61, R44 ;  /* 0x0000002c3d2c7221 */ /* 0x000fca0000010000 */
.L_x_56106:
[----:B------:R-:W-:Y:S02]  /*2eb0*/  MOV R65, R44 ;  /* 0x0000002c00417202 */ /* 0x000fe40000000f00 */
.L_x_56107:
[----:B------:R-:W-:Y:S01]  /*2ec0*/  FMUL.FTZ R77, R70, R132 ;  /* 0x00000084464d7220 */ /* 0x000fe20000410000 */
[----:B------:R-:W-:Y:S05]  /*2ed0*/  @P2 BRA `(.L_x_56108) ;  /* 0x0000002000002947 */ /* 0x000fea0003800000 */
[----:B------:R-:W-:Y:S05]  /*2ee0*/  @P0 BRA `(.L_x_56109) ;  /* 0x0000002000000947 */ /* 0x000fea0003800000 */
[----:B------:R-:W-:Y:S05]  /*2ef0*/  BRA `(.L_x_56110) ;  /* 0x0000002000007947 */ /* 0x000fea0003800000 */
.L_x_56108:
[----:B------:R-:W-:-:S05]  /*2f00*/  FADD.FTZ R77, R62, R77 ;  /* 0x0000004d3e4d7221 */ /* 0x000fca0000010000 */
.L_x_56109:
[----:B------:R-:W-:Y:S02]  /*2f10*/  MOV R66, R77 ;  /* 0x0000004d00427202 */ /* 0x000fe40000000f00 */
.L_x_56110:
[----:B------:R-:W-:Y:S01]  /*2f20*/  FMUL.FTZ R83, R71, R132 ;  /* 0x0000008447537220 */ /* 0x000fe20000410000 */
[----:B------:R-:W-:Y:S05]  /*2f30*/  @P2 BRA `(.L_x_56111) ;  /* 0x0000002000002947 */ /* 0x000fea0003800000 */
[----:B------:R-:W-:Y:S05]  /*2f40*/  @P0 BRA `(.L_x_56112) ;  /* 0x0000002000000947 */ /* 0x000fea0003800000 */
[----:B------:R-:W-:Y:S05]  /*2f50*/  BRA `(.L_x_56113) ;  /* 0x0000002000007947 */ /* 0x000fea0003800000 */
.L_x_56111:
[----:B------:R-:W-:-:S05]  /*2f60*/  FADD.FTZ R83, R63, R83 ;  /* 0x000000533f537221 */ /* 0x000fca0000010000 */
.L_x_56112:
[----:B------:R-:W-:Y:S02]  /*2f70*/  MOV R67, R83 ;  /* 0x0000005300437202 */ /* 0x000fe40000000f00 */
.L_x_56113:
[----:B------:R-:W-:-:S04]  /*2f80*/  @P0 LEA R68, P2, R133, c[0x0][0x188], 0x4 ;  /* 0x0000620085440a11 */ /* 0x000fc800078420ff */
[C---:B------:R-:W-:Y:S02]  /*2f90*/  @P0 LEA.HI.X R69, R133.reuse, c[0x0][0x18c], RZ, 0x4, P2 ;  /* 0x0000630085450a11 */ /* 0x040fe400010f24ff */
[----:B------:R-:W-:-:S03]  /*2fa0*/  IADD3 R133, R133, 0x20, RZ ;  /* 0x0000002085857810 */ /* 0x000fc60007ffe0ff */
[----:B------:R0:W-:Y:S04]  /*2fb0*/  @P0 STG.E.128 [R68.64], R64 ;  /* 0x0000004044000986 */ /* 0x0001e8000c101d04 */
.L_x_56101:
[----:B------:R-:W-:Y:S05]  /*2fc0*/  BSYNC B0 ;  /* 0x0000000000007941 */ /* 0x000fea0003800000 */
.L_x_56100:
        /* <DEDUP_REMOVED lines=17> */
.L_x_56116:
[----:B------:R-:W-:-:S05]  /*30e0*/  FADD.FTZ R22, R60, R22 ;  /* 0x000000163c167221 */ /* 0x000fca0000010000 */
.L_x_56117:
[----:B------:R-:W-:Y:S02]  /*30f0*/  MOV R64, R22 ;  /* 0x0000001600407202 */ /* 0x000fe40000000f00 */
.L_x_56118:
[----:B------:R-:W-:Y:S01]  /*3100*/  FMUL.FTZ R43, R69, R132 ;  /* 0x00000084452b7220 */ /* 0x000fe20000410000 */
[----:B------:R-:W-:Y:S05]  /*3110*/  @P2 BRA `(.L_x_56119) ;  /* 0x0000002000002947 */ /* 0x000fea0003800000 */
[----:B------:R-:W-:Y:S05]  /*3120*/  @P0 BRA `(.L_x_56120) ;  /* 0x0000002000000947 */ /* 0x000fea0003800000 */
[----:B------:R-:W-:Y:S05]  /*3130*/  BRA `(.L_x_56121) ;  /* 0x0000002000007947 */ /* 0x000fea0003800000 */
.L_x_56119:
[----:B------:R-:W-:-:S05]  /*3140*/  FADD.FTZ R43, R61, R43 ;  /* 0x0000002b3d2b7221 */ /* 0x000fca0000010000 */
.L_x_56120:
[----:B------:R-:W-:Y:S02]  /*3150*/  MOV R65, R43 ;  /* 0x0000002b00417202 */ /* 0x000fe40000000f00 */
.L_x_56121:
[----:B------:R-:W-:Y:S01]  /*3160*/  FMUL.FTZ R76, R70, R132 ;  /* 0x00000084464c7220 */ /* 0x000fe20000410000 */
[----:B------:R-:W-:Y:S05]  /*3170*/  @P2 BRA `(.L_x_56122) ;  /* 0x0000002000002947 */ /* 0x000fea0003800000 */
[----:B------:R-:W-:Y:S05]  /*3180*/  @P0 BRA `(.L_x_56123) ;  /* 0x0000002000000947 */ /* 0x000fea0003800000 */
[----:B------:R-:W-:Y:S05]  /*3190*/  BRA `(.L_x_56124) ;  /* 0x0000002000007947 */ /* 0x000fea0003800000 */
.L_x_56122:
[----:B------:R-:W-:-:S05]  /*31a0*/  FADD.FTZ R76, R62, R76 ;  /* 0x0000004c3e4c7221 */ /* 0x000fca0000010000 */
.L_x_56123:
[----:B------:R-:W-:Y:S02]  /*31b0*/  MOV R66, R76 ;  /* 0x0000004c00427202 */ /* 0x000fe40000000f00 */
.L_x_56124:
[----:B------:R-:W-:Y:S01]  /*31c0*/  FMUL.FTZ R84, R71, R132 ;  /* 0x0000008447547220 */ /* 0x000fe20000410000 */
[----:B------:R-:W-:Y:S05]  /*31d0*/  @P2 BRA `(.L_x_56125) ;  /* 0x0000002000002947 */ /* 0x000fea0003800000 */
[----:B------:R-:W-:Y:S05]  /*31e0*/  @P0 BRA `(.L_x_56126) ;  /* 0x0000002000000947 */ /* 0x000fea0003800000 */
[----:B------:R-:W-:Y:S05]  /*31f0*/  BRA `(.L_x_56127) ;  /* 0x0000002000007947 */ /* 0x000fea0003800000 */
.L_x_56125:
[----:B------:R-:W-:-:S05]  /*3200*/  FADD.FTZ R84, R63, R84 ;  /* 0x000000543f547221 */ /* 0x000fca0000010000 */
.L_x_56126:
[----:B------:R-:W-:Y:S02]  /*3210*/  MOV R67, R84 ;  /* 0x0000005400437202 */ /* 0x000fe40000000f00 */
.L_x_56127:
[----:B------:R-:W-:-:S04]  /*3220*/  @P0 LEA R68, P2, R133, c[0x0][0x188], 0x4 ;  /* 0x0000620085440a11 */ /* 0x000fc800078420ff */
[C---:B------:R-:W-:Y:S02]  /*3230*/  @P0 LEA.HI.X R69, R133.reuse, c[0x0][0x18c], RZ, 0x4, P2 ;  /* 0x0000630085450a11 */ /* 0x040fe400010f24ff */
[----:B------:R-:W-:-:S03]  /*3240*/  IADD3 R133, R133, 0x20, RZ ;  /* 0x0000002085857810 */ /* 0x000fc60007ffe0ff */
[----:B------:R0:W-:Y:S04]  /*3250*/  @P0 STG.E.128 [R68.64], R64 ;  /* 0x0000004044000986 */ /* 0x0001e8000c101d04 */
.L_x_56115:
[----:B------:R-:W-:Y:S05]  /*3260*/  BSYNC B0 ;  /* 0x0000000000007941 */ /* 0x000fea0003800000 */
.L_x_56114:
        /* <DEDUP_REMOVED lines=17> */
.L_x_56130:
[----:B------:R-:W-:-:S05]  /*3380*/  FADD.FTZ R21, R60, R21 ;  /* 0x000000153c157221 */ /* 0x000fca0000010000 */
.L_x_56131:
[----:B------:R-:W-:Y:S02]  /*3390*/  MOV R64, R21 ;  /* 0x0000001500407202 */ /* 0x000fe40000000f00 */
.L_x_56132:
[----:B------:R-:W-:Y:S01]  /*33a0*/  FMUL.FTZ R42, R69, R132 ;  /* 0x00000084452a7220 */ /* 0x000fe20000410000 */
[----:B------:R-:W-:Y:S05]  /*33b0*/  @P2 BRA `(.L_x_56133) ;  /* 0x0000002000002947 */ /* 0x000fea0003800000 */
[----:B------:R-:W-:Y:S05]  /*33c0*/  @P0 BRA `(.L_x_56134) ;  /* 0x0000002000000947 */ /* 0x000fea0003800000 */
[----:B------:R-:W-:Y:S05]  /*33d0*/  BRA `(.L_x_56135) ;  /* 0x0000002000007947 */ /* 0x000fea0003800000 */
.L_x_56133:
[----:B------:R-:W-:-:S05]  /*33e0*/  FADD.FTZ R42, R61, R42 ;  /* 0x0000002a3d2a7221 */ /* 0x000fca0000010000 */
.L_x_56134:
[----:B------:R-:W-:Y:S02]  /*33f0*/  MOV R65, R42 ;  /* 0x0000002a00417202 */ /* 0x000fe40000000f00 */
.L_x_56135:
[----:B------:R-:W-:Y:S01]  /*3400*/  FMUL.FTZ R75, R70, R132 ;  /* 0x00000084464b7220 */ /* 0x000fe20000410000 */
[----:B------:R-:W-:Y:S05]  /*3410*/  @P2 BRA `(.L_x_56136) ;  /* 0x0000002000002947 */ /* 0x000fea0003800000 */
[----:B------:R-:W-:Y:S05]  /*3420*/  @P0 BRA `(.L_x_56137) ;  /* 0x0000002000000947 */ /* 0x000fea0003800000 */
[----:B------:R-:W-:Y:S05]  /*3430*/  BRA `(.L_x_56138) ;  /* 0x0000002000007947 */ /* 0x000fea0003800000 */
.L_x_56136:
[----:B------:R-:W-:-:S05]  /*3440*/  FADD.FTZ R75, R62, R75 ;  /* 0x0000004b3e4b7221 */ /* 0x000fca0000010000 */
.L_x_56137:
[----:B------:R-:W-:Y:S02]  /*3450*/  MOV R66, R75 ;  /* 0x0000004b00427202 */ /* 0x000fe40000000f00 */
.L_x_56138:
[----:B------:R-:W-:Y:S01]  /*3460*/  FMUL.FTZ R85, R71, R132 ;  /* 0x0000008447557220 */ /* 0x000fe20000410000 */
[----:B------:R-:W-:Y:S05]  /*3470*/  @P2 BRA `(.L_x_56139) ;  /* 0x0000002000002947 */ /* 0x000fea0003800000 */
[----:B------:R-:W-:Y:S05]  /*3480*/  @P0 BRA `(.L_x_56140) ;  /* 0x0000002000000947 */ /* 0x000fea0003800000 */
[----:B------:R-:W-:Y:S05]  /*3490*/  BRA `(.L_x_56141) ;  /* 0x0000002000007947 */ /* 0x000fea0003800000 */
.L_x_56139:
[----:B------:R-:W-:-:S05]  /*34a0*/  FADD.FTZ R85, R63, R85 ;  /* 0x000000553f557221 */ /* 0x000fca0000010000 */
.L_x_56140:
[----:B------:R-:W-:Y:S02]  /*34b0*/  MOV R67, R85 ;  /* 0x0000005500437202 */ /* 0x000fe40000000f00 */
.L_x_56141:
[----:B------:R-:W-:-:S04]  /*34c0*/  @P0 LEA R68, P2, R133, c[0x0][0x188], 0x4 ;  /* 0x0000620085440a11 */ /* 0x000fc800078420ff */
[C---:B------:R-:W-:Y:S02]  /*34d0*/  @P0 LEA.HI.X R69, R133.reuse, c[0x0][0x18c], RZ, 0x4, P2 ;  /* 0x0000630085450a11 */ /* 0x040fe400010f24ff */
[----:B------:R-:W-:-:S03]  /*34e0*/  IADD3 R133, R133, 0x20, RZ ;  /* 0x0000002085857810 */ /* 0x000fc60007ffe0ff */
[----:B------:R0:W-:Y:S04]  /*34f0*/  @P0 STG.E.128 [R68.64], R64 ;  /* 0x0000004044000986 */ /* 0x0001e8000c101d04 */
.L_x_56129:
[----:B------:R-:W-:Y:S05]  /*3500*/  BSYNC B0 ;  /* 0x0000000000007941 */ /* 0x000fea0003800000 */
.L_x_56128:
        /* <DEDUP_REMOVED lines=17> */
.L_x_56144:
[----:B------:R-:W-:-:S05]  /*3620*/  FADD.FTZ R20, R60, R20 ;  /* 0x000000143c147221 */ /* 0x000fca0000010000 */
.L_x_56145:
[----:B------:R-:W-:Y:S02]  /*3630*/  MOV R64, R20 ;  /* 0x0000001400407202 */ /* 0x000fe40000000f00 */
.L_x_56146:
[----:B------:R-:W-:Y:S01]  /*3640*/  FMUL.FTZ R41, R69, R132 ;  /* 0x0000008445297220 */ /* 0x000fe20000410000 */
[----:B------:R-:W-:Y:S05]  /*3650*/  @P2 BRA `(.L_x_56147) ;  /* 0x0000002000002947 */ /* 0x000fea0003800000 */
[----:B------:R-:W-:Y:S05]  /*3660*/  @P0 BRA `(.L_x_56148) ;  /* 0x0000002000000947 */ /* 0x000fea0003800000 */
[----:B------:R-:W-:Y:S05]  /*3670*/  BRA `(.L_x_56149) ;  /* 0x0000002000007947 */ /* 0x000fea0003800000 */
.L_x_56147:
[----:B------:R-:W-:-:S05]  /*3680*/  FADD.FTZ R41, R61, R41 ;  /* 0x000000293d297221 */ /* 0x000fca0000010000 */
.L_x_56148:
[----:B------:R-:W-:Y:S02]  /*3690*/  MOV R65, R41 ;  /* 0x0000002900417202 */ /* 0x000fe40000000f00 */
.L_x_56149:
[----:B------:R-:W-:Y:S01]  /*36a0*/  FMUL.FTZ R74, R70, R132 ;  /* 0x00000084464a7220 */ /* 0x000fe20000410000 */
[----:B------:R-:W-:Y:S05]  /*36b0*/  @P2 BRA `(.L_x_56150) ;  /* 0x0000002000002947 */ /* 0x000fea0003800000 */
[----:B------:R-:W-:Y:S05]  /*36c0*/  @P0 BRA `(.L_x_56151) ;  /* 0x0000002000000947 */ /* 0x000fea0003800000 */
[----:B------:R-:W-:Y:S05]  /*36d0*/  BRA `(.L_x_56152) ;  /* 0x0000002000007947 */ /* 0x000fea0003800000 */
.L_x_56150:
[----:B------:R-:W-:-:S05]  /*36e0*/  FADD.FTZ R74, R62, R74 ;  /* 0x0000004a3e4a7221 */ /* 0x000fca0000010000 */
.L_x_56151:
[----:B------:R-:W-:Y:S02]  /*36f0*/  MOV R66, R74 ;  /* 0x0000004a00427202 */ /* 0x000fe40000000f00 */
.L_x_56152:
[----:B------:R-:W-:Y:S01]  /*3700*/  FMUL.FTZ R86, R71, R132 ;  /* 0x0000008447567220 */ /* 0x000fe20000410000 */
[----:B------:R-:W-:Y:S05]  /*3710*/  @P2 BRA `(.L_x_56153) ;  /* 0x0000002000002947 */ /* 0x000fea0003800000 */
[----:B------:R-:W-:Y:S05]  /*3720*/  @P0 BRA `(.L_x_56154) ;  /* 0x0000002000000947 */ /* 0x000fea0003800000 */
[----:B------:R-:W-:Y:S05]  /*3730*/  BRA `(.L_x_56155) ;  /* 0x0000002000007947 */ /* 0x000fea0003800000 */
.L_x_56153:
[----:B------:R-:W-:-:S05]  /*3740*/  FADD.FTZ R86, R63, R86 ;  /* 0x000000563f567221 */ /* 0x000fca0000010000 */
.L_x_56154:
[----:B------:R-:W-:Y:S02]  /*3750*/  MOV R67, R86 ;  /* 0x0000005600437202 */ /* 0x000fe40000000f00 */
.L_x_56155:
[----:B------:R-:W-:-:S04]  /*3760*/  @P0 LEA R68, P2, R133, c[0x0][0x188], 0x4 ;  /* 0x0000620085440a11 */ /* 0x000fc800078420ff */
[C---:B------:R-:W-:Y:S02]  /*3770*/  @P0 LEA.HI.X R69, R133.reuse, c[0x0][0x18c], RZ, 0x4, P2 ;  /* 0x0000630085450a11 */ /* 0x040fe400010f24ff */
[----:B------:R-:W-:-:S03]  /*3780*/  IADD3 R133, R133, 0x20, RZ ;  /* 0x0000002085857810 */ /* 0x000fc60007ffe0ff */
[----:B------:R0:W-:Y:S04]  /*3790*/  @P0 STG.E.128 [R68.64], R64 ;  /* 0x0000004044000986 */ /* 0x0001e8000c101d04 */
.L_x_56143:
[----:B------:R-:W-:Y:S05]  /*37a0*/  BSYNC B0 ;  /* 0x0000000000007941 */ /* 0x000fea0003800000 */
.L_x_56142:
        /* <DEDUP_REMOVED lines=17> */
.L_x_56158:
[----:B------:R-:W-:-:S05]  /*38c0*/  FADD.FTZ R19, R60, R19 ;  /* 0x000000133c137221 */ /* 0x000fca0000010000 */
.L_x_56159:
[----:B------:R-:W-:Y:S02]  /*38d0*/  MOV R64, R19 ;  /* 0x0000001300407202 */ /* 0x000fe40000000f00 */
.L_x_56160:
[----:B------:R-:W-:Y:S01]  /*38e0*/  FMUL.FTZ R40, R69, R132 ;  /* 0x0000008445287220 */ /* 0x000fe20000410000 */
[----:B------:R-:W-:Y:S05]  /*38f0*/  @P2 BRA `(.L_x_56161) ;  /* 0x0000002000002947 */ /* 0x000fea0003800000 */
[----:B------:R-:W-:Y:S05]  /*3900*/  @P0 BRA `(.L_x_56162) ;  /* 0x0000002000000947 */ /* 0x000fea0003800000 */
[----:B------:R-:W-:Y:S05]  /*3910*/  BRA `(.L_x_56163) ;  /* 0x0000002000007947 */ /* 0x000fea0003800000 */
.L_x_56161:
[----:B------:R-:W-:-:S05]  /*3920*/  FADD.FTZ R40, R61, R40 ;  /* 0x000000283d287221 */ /* 0x000fca0000010000 */
.L_x_56162:
[----:B------:R-:W-:Y:S02]  /*3930*/  MOV R65, R40 ;  /* 0x0000002800417202 */ /* 0x000fe40000000f00 */
.L_x_56163:
[----:B------:R-:W-:Y:S01]  /*3940*/  FMUL.FTZ R73, R70, R132 ;  /* 0x0000008446497220 */ /* 0x000fe20000410000 */
[----:B------:R-:W-:Y:S05]  /*3950*/  @P2 BRA `(.L_x_56164) ;  /* 0x0000002000002947 */ /* 0x000fea0003800000 */
[----:B------:R-:W-:Y:S05]  /*3960*/  @P0 BRA `(.L_x_56165) ;  /* 0x0000002000000947 */ /* 0x000fea0003800000 */
[----:B------:R-:W-:Y:S05]  /*3970*/  BRA `(.L_x_56166) ;  /* 0x0000002000007947 */ /* 0x000fea0003800000 */
.L_x_56164:
[----:B------:R-:W-:-:S05]  /*3980*/  FADD.FTZ R73, R62, R73 ;  /* 0x000000493e497221 */ /* 0x000fca0000010000 */
.L_x_56165:
[----:B------:R-:W-:Y:S02]  /*3990*/  MOV R66, R73 ;  /* 0x0000004900427202 */ /* 0x000fe40000000f00 */
.L_x_56166:
[----:B------:R-:W-:Y:S01]  /*39a0*/  FMUL.FTZ R87, R71, R132 ;  /* 0x0000008447577220 */ /* 0x000fe20000410000 */
[----:B------:R-:W-:Y:S05]  /*39b0*/  @P2 BRA `(.L_x_56167) ;  /* 0x0000002000002947 */ /* 0x000fea0003800000 */
[----:B------:R-:W-:Y:S05]  /*39c0*/  @P0 BRA `(.L_x_56168) ;  /* 0x0000002000000947 */ /* 0x000fea0003800000 */
[----:B------:R-:W-:Y:S05]  /*39d0*/  BRA `(.L_x_56169) ;  /* 0x0000002000007947 */ /* 0x000fea0003800000 */
.L_x_56167:
[----:B------:R-:W-:-:S05]  /*39e0*/  FADD.FTZ R87, R63, R87 ;  /* 0x000000573f577221 */ /* 0x000fca0000010000 */
.L_x_56168:
[----:B------:R-:W-:Y:S02]  /*39f0*/  MOV R67, R87 ;  /* 0x0000005700437202 */ /* 0x000fe40000000f00 */
.L_x_56169:
[----:B------:R-:W-:-:S04]  /*3a00*/  @P0 LEA R68, P2, R133, c[0x0][0x188], 0x4 ;  /* 0x0000620085440a11 */ /* 0x000fc800078420ff */
[C---:B------:R-:W-:Y:S02]  /*3a10*/  @P0 LEA.HI.X R69, R133.reuse, c[0x0][0x18c], RZ, 0x4, P2 ;  /* 0x0000630085450a11 */ /* 0x040fe400010f24ff */
[----:B------:R-:W-:-:S03]  /*3a20*/  IADD3 R133, R133, 0x20, RZ ;  /* 0x0000002085857810 */ /* 0x000fc60007ffe0ff */
[----:B------:R0:W-:Y:S04]  /*3a30*/  @P0 STG.E.128 [R68.64], R64 ;  /* 0x0000004044000986 */ /* 0x0001e8000c101d04 */
.L_x_56157:
[----:B------:R-:W-:Y:S05]  /*3a40*/  BSYNC B0 ;  /* 0x0000000000007941 */ /* 0x000fea0003800000 */
.L_x_56156:
        /* <DEDUP_REMOVED lines=17> */
.L_x_56172:
[----:B------:R-:W-:-:S05]  /*3b60*/  FADD.FTZ R18, R60, R18 ;  /* 0x000000123c127221 */ /* 0x000fca0000010000 */
.L_x_56173:
[----:B------:R-:W-:Y:S02]  /*3b70*/  MOV R64, R18 ;  /* 0x0000001200407202 */ /* 0x000fe40000000f00 */
.L_x_56174:
[----:B------:R-:W-:Y:S01]  /*3b80*/  FMUL.FTZ R39, R69, R132 ;  /* 0x0000008445277220 */ /* 0x000fe20000410000 */
[----:B------:R-:W-:Y:S05]  /*3b90*/  @P2 BRA `(.L_x_56175) ;  /* 0x0000002000002947 */ /* 0x000fea0003800000 */
[----:B------:R-:W-:Y:S05]  /*3ba0*/  @P0 BRA `(.L_x_56176) ;  /* 0x0000002000000947 */ /* 0x000fea0003800000 */
[----:B------:R-:W-:Y:S05]  /*3bb0*/  BRA `(.L_x_56177) ;  /* 0x0000002000007947 */ /* 0x000fea0003800000 */
.L_x_56175:
[----:B------:R-:W-:-:S05]  /*3bc0*/  FADD.FTZ R39, R61, R39 ;  /* 0x000000273d277221 */ /* 0x000fca0000010000 */
.L_x_56176:
[----:B------:R-:W-:Y:S02]  /*3bd0*/  MOV R65, R39 ;  /* 0x0000002700417202 */ /* 0x000fe40000000f00 */
.L_x_56177:
[----:B------:R-:W-:Y:S01]  /*3be0*/  FMUL.FTZ R72, R70, R132 ;  /* 0x0000008446487220 */ /* 0x000fe20000410000 */
[----:B------:R-:W-:Y:S05]  /*3bf0*/  @P2 BRA `(.L_x_56178) ;  /* 0x0000002000002947 */ /* 0x000fea0003800000 */
[----:B------:R-:W-:Y:S05]  /*3c00*/  @P0 BRA `(.L_x_56179) ;  /* 0x0000002000000947 */ /* 0x000fea0003800000 */
[----:B------:R-:W-:Y:S05]  /*3c10*/  BRA `(.L_x_56180) ;  /* 0x0000002000007947 */ /* 0x000fea0003800000 */
.L_x_56178:
[----:B------:R-:W-:-:S05]  /*3c20*/  FADD.FTZ R72, R62, R72 ;  /* 0x000000483e487221 */ /* 0x000fca0000010000 */
.L_x_56179:
[----:B------:R-:W-:Y:S02]  /*3c30*/  MOV R66, R72 ;  /* 0x0000004800427202 */ /* 0x000fe40000000f00 */
.L_x_56180:
[----:B------:R-:W-:Y:S01]  /*3c40*/  FMUL.FTZ R88, R71, R132 ;  /* 0x0000008447587220 */ /* 0x000fe20000410000 */
[----:B------:R-:W-:Y:S05]  /*3c50*/  @P2 BRA `(.L_x_56181) ;  /* 0x0000002000002947 */ /* 0x000fea0003800000 */
[----:B------:R-:W-:Y:S05]  /*3c60*/  @P0 BRA `(.L_x_56182) ;  /* 0x0000002000000947 */ /* 0x000fea0003800000 */
[----:B------:R-:W-:Y:S05]  /*3c70*/  BRA `(.L_x_56183) ;  /* 0x0000002000007947 */ /* 0x000fea0003800000 */
.L_x_56181:
[----:B------:R-:W-:-:S05]  /*3c80*/  FADD.FTZ R88, R63, R88 ;  /* 0x000000583f587221 */ /* 0x000fca0000010000 */
.L_x_56182:
[----:B------:R-:W-:Y:S02]  /*3c90*/  MOV R67, R88 ;  /* 0x0000005800437202 */ /* 0x000fe40000000f00 */
.L_x_56183:
[----:B------:R-:W-:-:S04]  /*3ca0*/  @P0 LEA R68, P2, R133, c[0x0][0x188], 0x4 ;  /* 0x0000620085440a11 */ /* 0x000fc800078420ff */
[C---:B------:R-:W-:Y:S02]  /*3cb0*/  @P0 LEA.HI.X R69, R133.reuse, c[0x0][0x18c], RZ, 0x4, P2 ;  /* 0x0000630085450a11 */ /* 0x040fe400010f24ff */
[----:B------:R-:W-:-:S03]  /*3cc0*/  IADD3 R133, R133, 0x20, RZ ;  /* 0x0000002085857810 */ /* 0x000fc60007ffe0ff */
[----:B------:R0:W-:Y:S04]  /*3cd0*/  @P0 STG.E.128 [R68.64], R64 ;  /* 0x0000004044000986 */ /* 0x0001e8000c101d04 */
.L_x_56171:
[----:B------:R-:W-:Y:S05]  /*3ce0*/  BSYNC B0 ;  /* 0x0000000000007941 */ /* 0x000fea0003800000 */
.L_x_56170:
        /* <DEDUP_REMOVED lines=17> */
.L_x_56186:
[----:B------:R-:W-:-:S05]  /*3e00*/  FADD.FTZ R17, R60, R17 ;  /* 0x000000113c117221 */ /* 0x000fca0000010000 */
.L_x_56187:
[----:B------:R-:W-:Y:S02]  /*3e10*/  MOV R64, R17 ;  /* 0x0000001100407202 */ /* 0x000fe40000000f00 */
.L_x_56188:
[----:B------:R-:W-:Y:S01]  /*3e20*/  FMUL.FTZ R38, R69, R132 ;  /* 0x0000008445267220 */ /* 0x000fe20000410000 */
[----:B------:R-:W-:Y:S05]  /*3e30*/  @P2 BRA `(.L_x_56189) ;  /* 0x0000002000002947 */ /* 0x000fea0003800000 */
[----:B------:R-:W-:Y:S05]  /*3e40*/  @P0 BRA `(.L_x_56190) ;  /* 0x0000002000000947 */ /* 0x000fea0003800000 */
[----:B------:R-:W-:Y:S05]  /*3e50*/  BRA `(.L_x_56191) ;  /* 0x0000002000007947 */ /* 0x000fea0003800000 */
.L_x_56189:
[----:B------:R-:W-:-:S05]  /*3e60*/  FADD.FTZ R38, R61, R38 ;  /* 0x000000263d267221 */ /* 0x000fca0000010000 */
.L_x_56190:
[----:B------:R-:W-:Y:S02]  /*3e70*/  MOV R65, R38 ;  /* 0x0000002600417202 */ /* 0x000fe40000000f00 */
.L_x_56191:
[----:B------:R-:W-:Y:S01]  /*3e80*/  FMUL.FTZ R59, R70, R132 ;  /* 0x00000084463b7220 */ /* 0x000fe20000410000 */
[----:B------:R-:W-:Y:S05]  /*3e90*/  @P2 BRA `(.L_x_56192) ;  /* 0x0000002000002947 */ /* 0x000fea0003800000 */
[----:B------:R-:W-:Y:S05]  /*3ea0*/  @P0 BRA `(.L_x_56193) ;  /* 0x0000002000000947 */ /* 0x000fea0003800000 */
[----:B------:R-:W-:Y:S05]  /*3eb0*/  BRA `(.L_x_56194) ;  /* 0x0000002000007947 */ /* 0x000fea0003800000 */
.L_x_56192:
[----:B------:R-:W-:-:S05]  /*3ec0*/  FADD.FTZ R59, R62, R59 ;  /* 0x0000003b3e3b7221 */ /* 0x000fca0000010000 */
.L_x_56193:
[----:B------:R-:W-:Y:S02]  /*3ed0*/  MOV R66, R59 ;  /* 0x0000003b00427202 */ /* 0x000fe40000000f00 */
.L_x_56194:
[----:B------:R-:W-:Y:S01]  /*3ee0*/  FMUL.FTZ R89, R71, R132 ;  /* 0x0000008447597220 */ /* 0x000fe20000410000 */
[----:B------:R-:W-:Y:S05]  /*3ef0*/  @P2 BRA `(.L_x_56195) ;  /* 0x0000002000002947 */ /* 0x000fea0003800000 */
[----:B------:R-:W-:Y:S05]  /*3f00*/  @P0 BRA `(.L_x_56196) ;  /* 0x0000002000000947 */ /* 0x000fea0003800000 */
[----:B------:R-:W-:Y:S05]  /*3f10*/  BRA `(.L_x_56197) ;  /* 0x0000002000007947 */ /* 0x000fea0003800000 */
.L_x_56195:
[----:B------:R-:W-:-:S05]  /*3f20*/  FADD.FTZ R89, R63, R89 ;  /* 0x000000593f597221 */ /* 0x000fca0000010000 */
.L_x_56196:
[----:B------:R-:W-:Y:S02]  /*3f30*/  MOV R67, R89 ;  /* 0x0000005900437202 */ /* 0x000fe40000000f00 */
.L_x_56197:
[----:B------:R-:W-:-:S04]  /*3f40*/  @P0 LEA R68, P2, R133, c[0x0][0x188], 0x4 ;  /* 0x0000620085440a11 */ /* 0x000fc800078420ff */
[C---:B------:R-:W-:Y:S02]  /*3f50*/  @P0 LEA.HI.X R69, R133.reuse, c[0x0][0x18c], RZ, 0x4, P2 ;  /* 0x0000630085450a11 */ /* 0x040fe400010f24ff */
[----:B------:R-:W-:-:S03]  /*3f60*/  IADD3 R133, R133, 0x20, RZ ;  /* 0x0000002085857810 */ /* 0x000fc60007ffe0ff */
[----:B------:R0:W-:Y:S04]  /*3f70*/  @P0 STG.E.128 [R68.64], R64 ;  /* 0x0000004044000986 */ /* 0x0001e8000c101d04 */
.L_x_56185:
[----:B------:R-:W-:Y:S05]  /*3f80*/  BSYNC B0 ;  /* 0x0000000000007941 */ /* 0x000fea0003800000 */
.L_x_56184:
        /* <DEDUP_REMOVED lines=17> */
.L_x_56200:
[----:B------:R-:W-:-:S05]  /*40a0*/  FADD.FTZ R16, R60, R16 ;  /* 0x000000103c107221 */ /* 0x000fca0000010000 */
.L_x_56201:
[----:B------:R-:W-:Y:S02]  /*40b0*/  MOV R64, R16 ;  /* 0x0000001000407202 */ /* 0x000fe40000000f00 */
.L_x_56202:
[----:B------:R-:W-:Y:S01]  /*40c0*/  FMUL.FTZ R37, R69, R132 ;  /* 0x0000008445257220 */ /* 0x000fe20000410000 */
[----:B------:R-:W-:Y:S05]  /*40d0*/  @P2 BRA `(.L_x_56203) ;  /* 0x0000002000002947 */ /* 0x000fea0003800000 */
[----:B------:R-:W-:Y:S05]  /*40e0*/  @P0 BRA `(.L_x_56204) ;  /* 0x0000002000000947 */ /* 0x000fea0003800000 */
[----:B------:R-:W-:Y:S05]  /*40f0*/  BRA `(.L_x_56205) ;  /* 0x0000002000007947 */ /* 0x000fea0003800000 */
.L_x_56203:
[----:B------:R-:W-:-:S05]  /*4100*/  FADD.FTZ R37, R61, R37 ;  /* 0x000000253d257221 */ /* 0x000fca0000010000 */
.L_x_56204:
[----:B------:R-:W-:Y:S02]  /*4110*/  MOV R65, R37 ;  /* 0x0000002500417202 */ /* 0x000fe40000000f00 */
.L_x_56205:
[----:B------:R-:W-:Y:S01]  /*4120*/  FMUL.FTZ R58, R70, R132 ;  /* 0x00000084463a7220 */ /* 0x000fe20000410000 */
[----:B------:R-:W-:Y:S05]  /*4130*/  @P2 BRA `(.L_x_56206) ;  /* 0x0000002000002947 */ /* 0x000fea0003800000 */
[----:B------:R-:W-:Y:S05]  /*4140*/  @P0 BRA `(.L_x_56207) ;  /* 0x0000002000000947 */ /* 0x000fea0003800000 */
[----:B------:R-:W-:Y:S05]  /*4150*/  BRA `(.L_x_56208) ;  /* 0x0000002000007947 */ /* 0x000fea0003800000 */
.L_x_56206:
[----:B------:R-:W-:-:S05]  /*4160*/  FADD.FTZ R58, R62, R58 ;  /* 0x0000003a3e3a7221 */ /* 0x000fca0000010000 */
.L_x_56207:
[----:B------:R-:W-:Y:S02]  /*4170*/  MOV R66, R58 ;  /* 0x0000003a00427202 */ /* 0x000fe40000000f00 */
.L_x_56208:
[----:B------:R-:W-:Y:S01]  /*4180*/  FMUL.FTZ R90, R71, R132 ;  /* 0x00000084475a7220 */ /* 0x000fe20000410000 */
[----:B------:R-:W-:Y:S05]  /*4190*/  @P2 BRA `(.L_x_56209) ;  /* 0x0000002000002947 */ /* 0x000fea0003800000 */
[----:B------:R-:W-:Y:S05]  /*41a0*/  @P0 BRA `(.L_x_56210) ;  /* 0x0000002000000947 */ /* 0x000fea0003800000 */
[----:B------:R-:W-:Y:S05]  /*41b0*/  BRA `(.L_x_56211) ;  /* 0x0000002000007947 */ /* 0x000fea0003800000 */
.L_x_56209:
[----:B------:R-:W-:-:S05]  /*41c0*/  FADD.FTZ R90, R63, R90 ;  /* 0x0000005a3f5a7221 */ /* 0x000fca0000010000 */
.L_x_56210:
[----:B------:R-:W-:Y:S02]  /*41d0*/  MOV R67, R90 ;  /* 0x0000005a00437202 */ /* 0x000fe40000000f00 */
.L_x_56211:
[----:B------:R-:W-:-:S04]  /*41e0*/  @P0 LEA R68, P2, R133, c[0x0][0x188], 0x4 ;  /* 0x0000620085440a11 */ /* 0x000fc800078420ff */
[C---:B------:R-:W-:Y:S02]  /*41f0*/  @P0 LEA.HI.X R69, R133.reuse, c[0x0][0x18c], RZ, 0x4, P2 ;  /* 0x0000630085450a11 */ /* 0x040fe400010f24ff */
[----:B------:R-:W-:-:S03]  /*4200*/  IADD3 R133, R133, 0x20, RZ ;  /* 0x0000002085857810 */ /* 0x000fc60007ffe0ff */
[----:B------:R0:W-:Y:S04]  /*4210*/  @P0 STG.E.128 [R68.64], R64 ;  /* 0x0000004044000986 */ /* 0x0001e8000c101d04 */
.L_x_56199:
[----:B------:R-:W-:Y:S05]  /*4220*/  BSYNC B0 ;  /* 0x0000000000007941 */ /* 0x000fea0003800000 */
.L_x_56198:
        /* <DEDUP_REMOVED lines=17> */
.L_x_56214:
[----:B------:R-:W-:-:S05]  /*4340*/  FADD.FTZ R15, R60, R15 ;  /* 0x0000000f3c0f7221 */ /* 0x000fca0000010000 */
.L_x_56215:
[----:B------:R-:W-:Y:S02]  /*4350*/  MOV R64, R15 ;  /* 0x0000000f00407202 */ /* 0x000fe40000000f00 */
.L_x_56216:
[----:B------:R-:W-:Y:S01]  /*4360*/  FMUL.FTZ R36, R69, R132 ;  /* 0x0000008445247220 */ /* 0x000fe20000410000 */
[----:B------:R-:W-:Y:S05]  /*4370*/  @P2 BRA `(.L_x_56217) ;  /* 0x0000002000002947 */ /* 0x000fea0003800000 */
[----:B------:R-:W-:Y:S05]  /*4380*/  @P0 BRA `(.L_x_56218) ;  /* 0x0000002000000947 */ /* 0x000fea0003800000 */
[----:B------:R-:W-:Y:S05]  /*4390*/  BRA `(.L_x_56219) ;  /* 0x0000002000007947 */ /* 0x000fea0003800000 */
.L_x_56217:
[----:B------:R-:W-:-:S05]  /*43a0*/  FADD.FTZ R36, R61, R36 ;  /* 0x000000243d247221 */ /* 0x000fca0000010000 */
.L_x_56218:
[----:B------:R-:W-:Y:S02]  /*43b0*/  MOV R65, R36 ;  /* 0x0000002400417202 */ /* 0x000fe40000000f00 */
.L_x_56219:
[----:B------:R-:W-:Y:S01]  /*43c0*/  FMUL.FTZ R57, R70, R132 ;  /* 0x0000008446397220 */ /* 0x000fe20000410000 */
[----:B------:R-:W-:Y:S05]  /*43d0*/  @P2 BRA `(.L_x_56220) ;  /* 0x0000002000002947 */ /* 0x000fea0003800000 */
[----:B------:R-:W-:Y:S05]  /*43e0*/  @P0 BRA `(.L_x_56221) ;  /* 0x0000002000000947 */ /* 0x000fea0003800000 */
[----:B------:R-:W-:Y:S05]  /*43f0*/  BRA `(.L_x_56222) ;  /* 0x0000002000007947 */ /* 0x000fea0003800000 */
.L_x_56220:
[----:B------:R-:W-:-:S05]  /*4400*/  FADD.FTZ R57, R62, R57 ;  /* 0x000000393e397221 */ /* 0x000fca0000010000 */
.L_x_56221:
[----:B------:R-:W-:Y:S02]  /*4410*/  MOV R66, R57 ;  /* 0x0000003900427202 */ /* 0x000fe40000000f00 */
.L_x_56222:
[----:B------:R-:W-:Y:S01]  /*4420*/  FMUL.FTZ R91, R71, R132 ;  /* 0x00000084475b7220 */ /* 0x000fe20000410000 */
[----:B------:R-:W-:Y:S05]  /*4430*/  @P2 BRA `(.L_x_56223) ;  /* 0x0000002000002947 */ /* 0x000fea0003800000 */
[----:B------:R-:W-:Y:S05]  /*4440*/  @P0 BRA `(.L_x_56224) ;  /* 0x0000002000000947 */ /* 0x000fea0003800000 */
[----:B------:R-:W-:Y:S05]  /*4450*/  BRA `(.L_x_56225) ;  /* 0x0000002000007947 */ /* 0x000fea0003800000 */
.L_x_56223:
[----:B------:R-:W-:-:S05]  /*4460*/  FADD.FTZ R91, R63, R91 ;  /* 0x0000005b3f5b7221 */ /* 0x000fca0000010000 */
.L_x_56224:
[----:B------:R-:W-:Y:S02]  /*4470*/  MOV R67, R91 ;  /* 0x0000005b00437202 */ /* 0x000fe40000000f00 */
.L_x_56225:
[----:B------:R-:W-:-:S04]  /*4480*/  @P0 LEA R68, P2, R133, c[0x0][0x188], 0x4 ;  /* 0x0000620085440a11 */ /* 0x000fc800078420ff */
[C---:B------:R-:W-:Y:S02]  /*4490*/  @P0 LEA.HI.X R69, R133.reuse, c[0x0][0x18c], RZ, 0x4, P2 ;  /* 0x0000630085450a11 */ /* 0x040fe400010f24ff */
[----:B------:R-:W-:-:S03]  /*44a0*/  IADD3 R133, R133, 0x20, RZ ;  /* 0x0000002085857810 */ /* 0x000fc60007ffe0ff */
[----:B------:R0:W-:Y:S04]  /*44b0*/  @P0 STG.E.128 [R68.64], R64 ;  /* 0x0000004044000986 */ /* 0x0001e8000c101d04 */
.L_x_56213:
[----:B------:R-:W-:Y:S05]  /*44c0*/  BSYNC B0 ;  /* 0x0000000000007941 */ /* 0x000fea0003800000 */
.L_x_56212:
        /* <DEDUP_REMOVED lines=17> */
.L_x_56228:
[----:B------:R-:W-:-:S05]  /*45e0*/  FADD.FTZ R14, R60, R14 ;  /* 0x0000000e3c0e7221 */ /* 0x000fca0000010000 */
.L_x_56229:
[----:B------:R-:W-:Y:S02]  /*45f0*/  MOV R64, R14 ;  /* 0x0000000e00407202 */ /* 0x000fe40000000f00 */
.L_x_56230:
[----:B------:R-:W-:Y:S01]  /*4600*/  FMUL.FTZ R35, R69, R132 ;  /* 0x0000008445237220 */ /* 0x000fe20000410000 */
[----:B------:R-:W-:Y:S05]  /*4610*/  @P2 BRA `(.L_x_56231) ;  /* 0x0000002000002947 */ /* 0x000fea0003800000 */
[----:B------:R-:W-:Y:S05]  /*4620*/  @P0 BRA `(.L_x_56232) ;  /* 0x0000002000000947 */ /* 0x000fea0003800000 */
[----:B------:R-:W-:Y:S05]  /*4630*/  BRA `(.L_x_56233) ;  /* 0x0000002000007947 */ /* 0x000fea0003800000 */
.L_x_56231:
[----:B------:R-:W-:-:S05]  /*4640*/  FADD.FTZ R35, R61, R35 ;  /* 0x000000233d237221 */ /* 0x000fca0000010000 */
.L_x_56232:
[----:B------:R-:W-:Y:S02]  /*4650*/  MOV R65, R35 ;  /* 0x0000002300417202 */ /* 0x000fe40000000f00 */
.L_x_56233:
[----:B------:R-:W-:Y:S01]  /*4660*/  FMUL.FTZ R56, R70, R132 ;  /* 0x0000008446387220 */ /* 0x000fe20000410000 */
[----:B------:R-:W-:Y:S05]  /*4670*/  @P2 BRA `(.L_x_56234) ;  /* 0x0000002000002947 */ /* 0x000fea0003800000 */
[----:B------:R-:W-:Y:S05]  /*4680*/  @P0 BRA `(.L_x_56235) ;  /* 0x0000002000000947 */ /* 0x000fea0003800000 */
[----:B------:R-:W-:Y:S05]  /*4690*/  BRA `(.L_x_56236) ;  /* 0x0000002000007947 */ /* 0x000fea0003800000 */
.L_x_56234:
[----:B------:R-:W-:-:S05]  /*46a0*/  FADD.FTZ R56, R62, R56 ;  /* 0x000000383e387221 */ /* 0x000fca0000010000 */
.L_x_56235:
[----:B------:R-:W-:Y:S02]  /*46b0*/  MOV R66, R56 ;  /* 0x0000003800427202 */ /* 0x000fe40000000f00 */
.L_x_56236:
[----:B------:R-:W-:Y:S01]  /*46c0*/  FMUL.FTZ R92, R71, R132 ;  /* 0x00000084475c7220 */ /* 0x000fe20000410000 */
[----:B------:R-:W-:Y:S05]  /*46d0*/  @P2 BRA `(.L_x_56237) ;  /* 0x0000002000002947 */ /* 0x000fea0003800000 */
[----:B------:R-:W-:Y:S05]  /*46e0*/  @P0 BRA `(.L_x_56238) ;  /* 0x0000002000000947 */ /* 0x000fea0003800000 */
[----:B------:R-:W-:Y:S05]  /*46f0*/  BRA `(.L_x_56239) ;  /* 0x0000002000007947 */ /* 0x000fea0003800000 */
.L_x_56237:
[----:B------:R-:W-:-:S05]  /*4700*/  FADD.FTZ R92, R63, R92 ;  /* 0x0000005c3f5c7221 */ /* 0x000fca0000010000 */
.L_x_56238:
[----:B------:R-:W-:Y:S02]  /*4710*/  MOV R67, R92 ;  /* 0x0000005c00437202 */ /* 0x000fe40000000f00 */
.L_x_56239:
[----:B------:R-:W-:-:S04]  /*4720*/  @P0 LEA R68, P2, R133, c[0x0][0x188], 0x4 ;  /* 0x0000620085440a11 */ /* 0x000fc800078420ff */
[C---:B------:R-:W-:Y:S02]  /*4730*/  @P0 LEA.HI.X R69, R133.reuse, c[0x0][0x18c], RZ, 0x4, P2 ;  /* 0x0000630085450a11 */ /* 0x040fe400010f24ff */
[----:B------:R-:W-:-:S03]  /*4740*/  IADD3 R133, R133, 0x20, RZ ;  /* 0x0000002085857810 */ /* 0x000fc60007ffe0ff */
[----:B------:R0:W-:Y:S04]  /*4750*/  @P0 STG.E.128 [R68.64], R64 ;  /* 0x0000004044000986 */ /* 0x0001e8000c101d04 */
.L_x_56227:
[----:B------:R-:W-:Y:S05]  /*4760*/  BSYNC B0 ;  /* 0x0000000000007941 */ /* 0x000fea0003800000 */
.L_x_56226:
        /* <DEDUP_REMOVED lines=17> */
.L_x_56242:
[----:B------:R-:W-:-:S05]  /*4880*/  FADD.FTZ R13, R60, R13 ;  /* 0x0000000d3c0d7221 */ /* 0x000fca0000010000 */
.L_x_56243:
[----:B------:R-:W-:Y:S02]  /*4890*/  MOV R64, R13 ;  /* 0x0000000d00407202 */ /* 0x000fe40000000f00 */
.L_x_56244:
[----:B------:R-:W-:Y:S01]  /*48a0*/  FMUL.FTZ R34, R69, R132 ;  /* 0x0000008445227220 */ /* 0x000fe20000410000 */
[----:B------:R-:W-:Y:S05]  /*48b0*/  @P2 BRA `(.L_x_56245) ;  /* 0x0000002000002947 */ /* 0x000fea0003800000 */
[----:B------:R-:W-:Y:S05]  /*48c0*/  @P0 BRA `(.L_x_56246) ;  /* 0x0000002000000947 */ /* 0x000fea0003800000 */
[----:B------:R-:W-:Y:S05]  /*48d0*/  BRA `(.L_x_56247) ;  /* 0x0000002000007947 */ /* 0x000fea0003800000 */
.L_x_56245:
[----:B------:R-:W-:-:S05]  /*48e0*/  FADD.FTZ R34, R61, R34 ;  /* 0x000000223d227221 */ /* 0x000fca0000010000 */
.L_x_56246:
[----:B------:R-:W-:Y:S02]  /*48f0*/  MOV R65, R34 ;  /* 0x0000002200417202 */ /* 0x000fe40000000f00 */
.L_x_56247:
[----:B------:R-:W-:Y:S01]  /*4900*/  FMUL.FTZ R55, R70, R132 ;  /* 0x0000008446377220 */ /* 0x000fe20000410000 */
[----:B------:R-:W-:Y:S05]  /*4910*/  @P2 BRA `(.L_x_56248) ;  /* 0x0000002000002947 */ /* 0x000fea0003800000 */
[----:B------:R-:W-:Y:S05]  /*4920*/  @P0 BRA `(.L_x_56249) ;  /* 0x0000002000000947 */ /* 0x000fea0003800000 */
[----:B------:R-:W-:Y:S05]  /*4930*/  BRA `(.L_x_56250) ;  /* 0x0000002000007947 */ /* 0x000fea0003800000 */
.L_x_56248:
[----:B------:R-:W-:-:S05]  /*4940*/  FADD.FTZ R55, R62, R55 ;  /* 0x000000373e377221 */ /* 0x000fca0000010000 */
.L_x_56249:
[----:B------:R-:W-:Y:S02]  /*4950*/  MOV R66, R55 ;  /* 0x0000003700427202 */ /* 0x000fe40000000f00 */
.L_x_56250:
[----:B------:R-:W-:Y:S01]  /*4960*/  FMUL.FTZ R93, R71, R132 ;  /* 0x00000084475d7220 */ /* 0x000fe20000410000 */
[----:B------:R-:W-:Y:S05]  /*4970*/  @P2 BRA `(.L_x_56251) ;  /* 0x0000002000002947 */ /* 0x000fea0003800000 */
[----:B------:R-:W-:Y:S05]  /*4980*/  @P0 BRA `(.L_x_56252) ;  /* 0x0000002000000947 */ /* 0x000fea0003800000 */
[----:B------:R-:W-:Y:S05]  /*4990*/  BRA `(.L_x_56253) ;  /* 0x0000002000007947 */ /* 0x000fea0003800000 */
.L_x_56251:
[----:B------:R-:W-:-:S05]  /*49a0*/  FADD.FTZ R93, R63, R93 ;  /* 0x0000005d3f5d7221 */ /* 0x000fca0000010000 */
.L_x_56252:
[----:B------:R-:W-:Y:S02]  /*49b0*/  MOV R67, R93 ;  /* 0x0000005d00437202 */ /* 0x000fe40000000f00 */
.L_x_56253:
[----:B------:R-:W-:-:S04]  /*49c0*/  @P0 LEA R68, P2, R133, c[0x0][0x188], 0x4 ;  /* 0x0000620085440a11 */ /* 0x000fc800078420ff */
[C---:B------:R-:W-:Y:S02]  /*49d0*/  @P0 LEA.HI.X R69, R133.reuse, c[0x0][0x18c], RZ, 0x4, P2 ;  /* 0x0000630085450a11 */ /* 0x040fe400010f24ff */
[----:B------:R-:W-:-:S03]  /*49e0*/  IADD3 R133, R133, 0x20, RZ ;  /* 0x0000002085857810 */ /* 0x000fc60007ffe0ff */
[----:B------:R0:W-:Y:S04]  /*49f0*/  @P0 STG.E.128 [R68.64], R64 ;  /* 0x0000004044000986 */ /* 0x0001e8000c101d04 */
.L_x_56241:
[----:B------:R-:W-:Y:S05]  /*4a00*/  BSYNC B0 ;  /* 0x0000000000007941 */ /* 0x000fea0003800000 */
.L_x_56240:
        /* <DEDUP_REMOVED lines=17> */
.L_x_56256:
[----:B------:R-:W-:-:S05]  /*4b20*/  FADD.FTZ R12, R60, R12 ;  /* 0x0000000c3c0c7221 */ /* 0x000fca0000010000 */
.L_x_56257:
[----:B------:R-:W-:Y:S02]  /*4b30*/  MOV R64, R12 ;  /* 0x0000000c00407202 */ /* 0x000fe40000000f00 */
.L_x_56258:
[----:B------:R-:W-:Y:S01]  /*4b40*/  FMUL.FTZ R33, R69, R132 ;  /* 0x0000008445217220 */ /* 0x000fe20000410000 */
[----:B------:R-:W-:Y:S05]  /*4b50*/  @P2 BRA `(.L_x_56259) ;  /* 0x0000002000002947 */ /* 0x000fea0003800000 */
[----:B------:R-:W-:Y:S05]  /*4b60*/  @P0 BRA `(.L_x_56260) ;  /* 0x0000002000000947 */ /* 0x000fea0003800000 */
[----:B------:R-:W-:Y:S05]  /*4b70*/  BRA `(.L_x_56261) ;  /* 0x0000002000007947 */ /* 0x000fea0003800000 */
.L_x_56259:
[----:B------:R-:W-:-:S05]  /*4b80*/  FADD.FTZ R33, R61, R33 ;  /* 0x000000213d217221 */ /* 0x000fca0000010000 */
.L_x_56260:
[----:B------:R-:W-:Y:S02]  /*4b90*/  MOV R65, R33 ;  /* 0x0000002100417202 */ /* 0x000fe40000000f00 */
.L_x_56261:
[----:B------:R-:W-:Y:S01]  /*4ba0*/  FMUL.FTZ R54, R70, R132 ;  /* 0x0000008446367220 */ /* 0x000fe20000410000 */
[----:B------:R-:W-:Y:S05]  /*4bb0*/  @P2 BRA `(.L_x_56262) ;  /* 0x0000002000002947 */ /* 0x000fea0003800000 */
[----:B------:R-:W-:Y:S05]  /*4bc0*/  @P0 BRA `(.L_x_56263) ;  /* 0x0000002000000947 */ /* 0x000fea0003800000 */
[----:B------:R-:W-:Y:S05]  /*4bd0*/  BRA `(.L_x_56264) ;  /* 0x0000002000007947 */ /* 0x000fea0003800000 */
.L_x_56262:
[----:B------:R-:W-:-:S05]  /*4be0*/  FADD.FTZ R54, R62, R54 ;  /* 0x000000363e367221 */ /* 0x000fca0000010000 */
.L_x_56263:
[----:B------:R-:W-:Y:S02]  /*4bf0*/  MOV R66, R54 ;  /* 0x0000003600427202 */ /* 0x000fe40000000f00 */
.L_x_56264:
[----:B------:R-:W-:Y:S01]  /*4c00*/  FMUL.FTZ R94, R71, R132 ;  /* 0x00000084475e7220 */ /* 0x000fe20000410000 */
[----:B------:R-:W-:Y:S05]  /*4c10*/  @P2 BRA `(.L_x_56265) ;  /* 0x0000002000002947 */ /* 0x000fea0003800000 */
[----:B------:R-:W-:Y:S05]  /*4c20*/  @P0 BRA `(.L_x_56266) ;  /* 0x0000002000000947 */ /* 0x000fea0003800000 */
[----:B------:R-:W-:Y:S05]  /*4c30*/  BRA `(.L_x_56267) ;  /* 0x0000002000007947 */ /* 0x000fea0003800000 */
.L_x_56265:
[----:B------:R-:W-:-:S05]  /*4c40*/  FADD.FTZ R94, R63, R94 ;  /* 0x0000005e3f5e7221 */ /* 0x000fca0000010000 */
.L_x_56266:
[----:B------:R-:W-:Y:S02]  /*4c50*/  MOV R67, R94 ;  /* 0x0000005e00437202 */ /* 0x000fe40000000f00 */
.L_x_56267:
[----:B------:R-:W-:-:S04]  /*4c60*/  @P0 LEA R68, P2, R133, c[0x0][0x188], 0x4 ;  /* 0x0000620085440a11 */ /* 0x000fc800078420ff */
[C---:B------:R-:W-:Y:S02]  /*4c70*/  @P0 LEA.HI.X R69, R133.reuse, c[0x0][0x18c], RZ, 0x4, P2 ;  /* 0x0000630085450a11 */ /* 0x040fe400010f24ff */
[----:B------:R-:W-:-:S03]  /*4c80*/  IADD3 R133, R133, 0x20, RZ ;  /* 0x0000002085857810 */ /* 0x000fc60007ffe0ff */
[----:B------:R0:W-:Y:S04]  /*4c90*/  @P0 STG.E.128 [R68.64], R64 ;  /* 0x0000004044000986 */ /* 0x0001e8000c101d04 */
.L_x_56255:
[----:B------:R-:W-:Y:S05]  /*4ca0*/  BSYNC B0 ;  /* 0x0000000000007941 */ /* 0x000fea0003800000 */
.L_x_56254:
        /* <DEDUP_REMOVED lines=17> */
.L_x_56270:
[----:B------:R-:W-:-:S05]  /*4dc0*/  FADD.FTZ R11, R60, R11 ;  /* 0x0000000b3c0b7221 */ /* 0x000fca0000010000 */
.L_x_56271:
[----:B------:R-:W-:Y:S02]  /*4dd0*/  MOV R64, R11 ;  /* 0x0000000b00407202 */ /* 0x000fe40000000f00 */
.L_x_56272:
[----:B------:R-:W-:Y:S01]  /*4de0*/  FMUL.FTZ R32, R69, R132 ;  /* 0x0000008445207220 */ /* 0x000fe20000410000 */
[----:B------:R-:W-:Y:S05]  /*4df0*/  @P2 BRA `(.L_x_56273) ;  /* 0x0000002000002947 */ /* 0x000fea0003800000 */
[----:B------:R-:W-:Y:S05]  /*4e00*/  @P0 BRA `(.L_x_56274) ;  /* 0x0000002000000947 */ /* 0x000fea0003800000 */
[----:B------:R-:W-:Y:S05]  /*4e10*/  BRA `(.L_x_56275) ;  /* 0x0000002000007947 */ /* 0x000fea0003800000 */
.L_x_56273:
[----:B------:R-:W-:-:S05]  /*4e20*/  FADD.FTZ R32, R61, R32 ;  /* 0x000000203d207221 */ /* 0x000fca0000010000 */
.L_x_56274:
[----:B------:R-:W-:Y:S02]  /*4e30*/  MOV R65, R32 ;  /* 0x0000002000417202 */ /* 0x000fe40000000f00 */
.L_x_56275:
[----:B------:R-:W-:Y:S01]  /*4e40*/  FMUL.FTZ R53, R70, R132 ;  /* 0x0000008446357220 */ /* 0x000fe20000410000 */
[----:B------:R-:W-:Y:S05]  /*4e50*/  @P2 BRA `(.L_x_56276) ;  /* 0x0000002000002947 */ /* 0x000fea0003800000 */
[----:B------:R-:W-:Y:S05]  /*4e60*/  @P0 BRA `(.L_x_56277) ;  /* 0x0000002000000947 */ /* 0x000fea0003800000 */
[----:B------:R-:W-:Y:S05]  /*4e70*/  BRA `(.L_x_56278) ;  /* 0x0000002000007947 */ /* 0x000fea0003800000 */
.L_x_56276:
[----:B------:R-:W-:-:S05]  /*4e80*/  FADD.FTZ R53, R62, R53 ;  /* 0x000000353e357221 */ /* 0x000fca0000010000 */
.L_x_56277:
[----:B------:R-:W-:Y:S02]  /*4e90*/  MOV R66, R53 ;  /* 0x0000003500427202 */ /* 0x000fe40000000f00 */
.L_x_56278:
[----:B------:R-:W-:Y:S01]  /*4ea0*/  FMUL.FTZ R95, R71, R132 ;  /* 0x00000084475f7220 */ /* 0x000fe20000410000 */
[----:B------:R-:W-:Y:S05]  /*4eb0*/  @P2 BRA `(.L_x_56279) ;  /* 0x0000002000002947 */ /* 0x000fea0003800000 */
[----:B------:R-:W-:Y:S05]  /*4ec0*/  @P0 BRA `(.L_x_56280) ;  /* 0x0000002000000947 */ /* 0x000fea0003800000 */
[----:B------:R-:W-:Y:S05]  /*4ed0*/  BRA `(.L_x_56281) ;  /* 0x0000002000007947 */ /* 0x000fea0003800000 */
.L_x_56279:
[----:B------:R-:W-:-:S05]  /*4ee0*/  FADD.FTZ R95, R63, R95 ;  /* 0x0000005f3f5f7221 */ /* 0x000fca0000010000 */
.L_x_56280:
[----:B------:R-:W-:Y:S02]  /*4ef0*/  MOV R67, R95 ;  /* 0x0000005f00437202 */ /* 0x000fe40000000f00 */
.L_x_56281:
[----:B------:R-:W-:-:S04]  /*4f00*/  @P0 LEA R68, P2, R133, c[0x0][0x188], 0x4 ;  /* 0x0000620085440a11 */ /* 0x000fc800078420ff */
[C---:B------:R-:W-:Y:S02]  /*4f10*/  @P0 LEA.HI.X R69, R133.reuse, c[0x0][0x18c], RZ, 0x4, P2 ;  /* 0x0000630085450a11 */ /* 0x040fe400010f24ff */
[----:B------:R-:W-:-:S03]  /*4f20*/  IADD3 R133, R133, 0x20, RZ ;  /* 0x0000002085857810 */ /* 0x000fc60007ffe0ff */
[----:B------:R0:W-:Y:S04]  /*4f30*/  @P0 STG.E.128 [R68.64], R64 ;  /* 0x0000004044000986 */ /* 0x0001e8000c101d04 */
.L_x_56269:
[----:B------:R-:W-:Y:S05]  /*4f40*/  BSYNC B0 ;  /* 0x0000000000007941 */ /* 0x000fea0003800000 */
.L_x_56268:
        /* <DEDUP_REMOVED lines=17> */
.L_x_56284:
[----:B------:R-:W-:-:S05]  /*5060*/  FADD.FTZ R10, R60, R10 ;  /* 0x0000000a3c0a7221 */ /* 0x000fca0000010000 */
.L_x_56285:
[----:B------:R-:W-:Y:S02]  /*5070*/  MOV R64, R10 ;  /* 0x0000000a00407202 */ /* 0x000fe40000000f00 */
.L_x_56286:
[----:B------:R-:W-:Y:S01]  /*5080*/  FMUL.FTZ R31, R69, R132 ;  /* 0x00000084451f7220 */ /* 0x000fe20000410000 */
[----:B------:R-:W-:Y:S05]  /*5090*/  @P2 BRA `(.L_x_56287) ;  /* 0x0000002000002947 */ /* 0x000fea0003800000 */
[----:B------:R-:W-:Y:S05]  /*50a0*/  @P0 BRA `(.L_x_56288) ;  /* 0x0000002000000947 */ /* 0x000fea0003800000 */
[----:B------:R-:W-:Y:S05]  /*50b0*/  BRA `(.L_x_56289) ;  /* 0x0000002000007947 */ /* 0x000fea0003800000 */
.L_x_56287:
[----:B------:R-:W-:-:S05]  /*50c0*/  FADD.FTZ R31, R61, R31 ;  /* 0x0000001f3d1f7221 */ /* 0x000fca0000010000 */
.L_x_56288:
[----:B------:R-:W-:Y:S02]  /*50d0*/  MOV R65, R31 ;  /* 0x0000001f00417202 */ /* 0x000fe40000000f00 */
.L_x_56289:
[----:B------:R-:W-:Y:S01]  /*50e0*/  FMUL.FTZ R52, R70, R132 ;  /* 0x0000008446347220 */ /* 0x000fe20000410000 */
[----:B------:R-:W-:Y:S05]  /*50f0*/  @P2 BRA `(.L_x_56290) ;  /* 0x0000002000002947 */ /* 0x000fea0003800000 */
[----:B------:R-:W-:Y:S05]  /*5100*/  @P0 BRA `(.L_x_56291) ;  /* 0x0000002000000947 */ /* 0x000fea0003800000 */
[----:B------:R-:W-:Y:S05]  /*5110*/  BRA `(.L_x_56292) ;  /* 0x0000002000007947 */ /* 0x000fea0003800000 */
.L_x_56290:
[----:B------:R-:W-:-:S05]  /*5120*/  FADD.FTZ R52, R62, R52 ;  /* 0x000000343e347221 */ /* 0x000fca0000010000 */
.L_x_56291:
[----:B------:R-:W-:Y:S02]  /*5130*/  MOV R66, R52 ;  /* 0x0000003400427202 */ /* 0x000fe40000000f00 */
.L_x_56292:
[----:B------:R-:W-:Y:S01]  /*5140*/  FMUL.FTZ R96, R71, R132 ;  /* 0x0000008447607220 */ /* 0x000fe20000410000 */
[----:B------:R-:W-:Y:S05]  /*5150*/  @P2 BRA `(.L_x_56293) ;  /* 0x0000002000002947 */ /* 0x000fea0003800000 */
[----:B------:R-:W-:Y:S05]  /*5160*/  @P0 BRA `(.L_x_56294) ;  /* 0x0000002000000947 */ /* 0x000fea0003800000 */
[----:B------:R-:W-:Y:S05]  /*5170*/  BRA `(.L_x_56295) ;  /* 0x0000002000007947 */ /* 0x000fea0003800000 */
.L_x_56293:
[----:B------:R-:W-:-:S05]  /*5180*/  FADD.FTZ R96, R63, R96 ;  /* 0x000000603f607221 */ /* 0x000fca0000010000 */
.L_x_56294:
[----:B------:R-:W-:Y:S02]  /*5190*/  MOV R67, R96 ;  /* 0x0000006000437202 */ /* 0x000fe40000000f00 */
.L_x_56295:
[----:B------:R-:W-:-:S04]  /*51a0*/  @P0 LEA R68, P2, R133, c[0x0][0x188], 0x4 ;  /* 0x0000620085440a11 */ /* 0x000fc800078420ff */
[C---:B------:R-:W-:Y:S02]  /*51b0*/  @P0 LEA.HI.X R69, R133.reuse, c[0x0][0x18c], RZ, 0x4, P2 ;  /* 0x0000630085450a11 */ /* 0x040fe400010f24ff */
[----:B------:R-:W-:-:S03]  /*51c0*/  IADD3 R133, R133, 0x20, RZ ;  /* 0x0000002085857810 */ /* 0x000fc60007ffe0ff */
[----:B------:R0:W-:Y:S04]  /*51d0*/  @P0 STG.E.128 [R68.64], R64 ;  /* 0x0000004044000986 */ /* 0x0001e8000c101d04 */
.L_x_56283:
[----:B------:R-:W-:Y:S05]  /*51e0*/  BSYNC B0 ;  /* 0x0000000000007941 */ /* 0x000fea0003800000 */
.L_x_56282:
        /* <DEDUP_REMOVED lines=17> */
.L_x_56298:
[----:B------:R-:W-:-:S05]  /*5300*/  FADD.FTZ R9, R60, R9 ;  /* 0x000000093c097221 */ /* 0x000fca0000010000 */
.L_x_56299:
[----:B------:R-:W-:Y:S02]  /*5310*/  MOV R64, R9 ;  /* 0x0000000900407202 */ /* 0x000fe40000000f00 */
.L_x_56300:
[----:B------:R-:W-:Y:S01]  /*5320*/  FMUL.FTZ R30, R69, R132 ;  /* 0x00000084451e7220 */ /* 0x000fe20000410000 */
[----:B------:R-:W-:Y:S05]  /*5330*/  @P2 BRA `(.L_x_56301) ;  /* 0x0000002000002947 */ /* 0x000fea0003800000 */
[----:B------:R-:W-:Y:S05]  /*5340*/  @P0 BRA `(.L_x_56302) ;  /* 0x0000002000000947 */ /* 0x000fea0003800000 */
[----:B------:R-:W-:Y:S05]  /*5350*/  BRA `(.L_x_56303) ;  /* 0x0000002000007947 */ /* 0x000fea0003800000 */
.L_x_56301:
[----:B------:R-:W-:-:S05]  /*5360*/  FADD.FTZ R30, R61, R30 ;  /* 0x0000001e3d1e7221 */ /* 0x000fca0000010000 */
.L_x_56302:
[----:B------:R-:W-:Y:S02]  /*5370*/  MOV R65, R30 ;  /* 0x0000001e00417202 */ /* 0x000fe40000000f00 */
.L_x_56303:
[----:B------:R-:W-:Y:S01]  /*5380*/  FMUL.FTZ R51, R70, R132 ;  /* 0x0000008446337220 */ /* 0x000fe20000410000 */
[----:B------:R-:W-:Y:S05]  /*5390*/  @P2 BRA `(.L_x_56304) ;  /* 0x0000002000002947 */ /* 0x000fea0003800000 */
[----:B------:R-:W-:Y:S05]  /*53a0*/  @P0 BRA `(.L_x_56305) ;  /* 0x0000002000000947 */ /* 0x000fea0003800000 */
[----:B------:R-:W-:Y:S05]  /*53b0*/  BRA `(.L_x_56306) ;  /* 0x0000002000007947 */ /* 0x000fea0003800000 */
.L_x_56304:
[----:B------:R-:W-:-:S05]  /*53c0*/  FADD.FTZ R51, R62, R51 ;  /* 0x000000333e337221 */ /* 0x000fca0000010000 */
.L_x_56305:
[----:B------:R-:W-:Y:S02]  /*53d0*/  MOV R66, R51 ;  /* 0x0000003300427202 */ /* 0x000fe40000000f00 */
.L_x_56306:
[----:B------:R-:W-:Y:S01]  /*53e0*/  FMUL.FTZ R97, R71, R132 ;  /* 0x0000008447617220 */ /* 0x000fe20000410000 */
[----:B------:R-:W-:Y:S05]  /*53f0*/  @P2 BRA `(.L_x_56307) ;  /* 0x0000002000002947 */ /* 0x000fea0003800000 */
[----:B------:R-:W-:Y:S05]  /*5400*/  @P0 BRA `(.L_x_56308) ;  /* 0x0000002000000947 */ /* 0x000fea0003800000 */
[----:B------:R-:W-:Y:S05]  /*5410*/  BRA `(.L_x_56309) ;  /* 0x0000002000007947 */ /* 0x000fea0003800000 */
.L_x_56307:
[----:B------:R-:W-:-:S05]  /*5420*/  FADD.FTZ R97, R63, R97 ;  /* 0x000000613f617221 */ /* 0x000fca0000010000 */
.L_x_56308:
[----:B------:R-:W-:Y:S02]  /*5430*/  MOV R67, R97 ;  /* 0x0000006100437202 */ /* 0x000fe40000000f00 */
.L_x_56309:
[----:B------:R-:W-:-:S04]  /*5440*/  @P0 LEA R68, P2, R133, c[0x0][0x188], 0x4 ;  /* 0x0000620085440a11 */ /* 0x000fc800078420ff */
[C---:B------:R-:W-:Y:S02]  /*5450*/  @P0 LEA.HI.X R69, R133.reuse, c[0x0][0x18c], RZ, 0x4, P2 ;  /* 0x0000630085450a11 */ /* 0x040fe400010f24ff */
[----:B------:R-:W-:-:S03]  /*5460*/  IADD3 R133, R133, 0x20, RZ ;  /* 0x0000002085857810 */ /* 0x000fc60007ffe0ff */
[----:B------:R0:W-:Y:S04]  /*5470*/  @P0 STG.E.128 [R68.64], R64 ;  /* 0x0000004044000986 */ /* 0x0001e8000c101d04 */
.L_x_56297:
[----:B------:R-:W-:Y:S05]  /*5480*/  BSYNC B0 ;  /* 0x0000000000007941 */ /* 0x000fea0003800000 */
.L_x_56296:
        /* <DEDUP_REMOVED lines=17> */
.L_x_56312:
[----:B------:R-:W-:-:S05]  /*55a0*/  FADD.FTZ R8, R60, R8 ;  /* 0x000000083c087221 */ /* 0x000fca0000010000 */
.L_x_56313:
[----:B------:R-:W-:Y:S02]  /*55b0*/  MOV R64, R8 ;  /* 0x0000000800407202 */ /* 0x000fe40000000f00 */
.L_x_56314:
[----:B------:R-:W-:Y:S01]  /*55c0*/  FMUL.FTZ R29, R69, R132 ;  /* 0x00000084451d7220 */ /* 0x000fe20000410000 */
[----:B------:R-:W-:Y:S05]  /*55d0*/  @P2 BRA `(.L_x_56315) ;  /* 0x0000002000002947 */ /* 0x000fea0003800000 */
[----:B------:R-:W-:Y:S05]  /*55e0*/  @P0 BRA `(.L_x_56316) ;  /* 0x0000002000000947 */ /* 0x000fea0003800000 */
[----:B------:R-:W-:Y:S05]  /*55f0*/  BRA `(.L_x_56317) ;  /* 0x0000002000007947 */ /* 0x000fea0003800000 */
.L_x_56315:
[----:B------:R-:W-:-:S05]  /*5600*/  FADD.FTZ R29, R61, R29 ;  /* 0x0000001d3d1d7221 */ /* 0x000fca0000010000 */
.L_x_56316:
[----:B------:R-:W-:Y:S02]  /*5610*/  MOV R65, R29 ;  /* 0x0000001d00417202 */ /* 0x000fe40000000f00 */
.L_x_56317:
[----:B------:R-:W-:Y:S01]  /*5620*/  FMUL.FTZ R50, R70, R132 ;  /* 0x0000008446327220 */ /* 0x000fe20000410000 */
[----:B------:R-:W-:Y:S05]  /*5630*/  @P2 BRA `(.L_x_56318) ;  /* 0x0000002000002947 */ /* 0x000fea0003800000 */
[----:B------:R-:W-:Y:S05]  /*5640*/  @P0 BRA `(.L_x_56319) ;  /* 0x0000002000000947 */ /* 0x000fea0003800000 */
[----:B------:R-:W-:Y:S05]  /*5650*/  BRA `(.L_x_56320) ;  /* 0x0000002000007947 */ /* 0x000fea0003800000 */
.L_x_56318:
[----:B------:R-:W-:-:S05]  /*5660*/  FADD.FTZ R50, R62, R50 ;  /* 0x000000323e327221 */ /* 0x000fca0000010000 */
.L_x_56319:
[----:B------:R-:W-:Y:S02]  /*5670*/  MOV R66, R50 ;  /* 0x0000003200427202 */ /* 0x000fe40000000f00 */
.L_x_56320:
[----:B------:R-:W-:Y:S01]  /*5680*/  FMUL.FTZ R98, R71, R132 ;  /* 0x0000008447627220 */ /* 0x000fe20000410000 */
[----:B------:R-:W-:Y:S05]  /*5690*/  @P2 BRA `(.L_x_56321) ;  /* 0x0000002000002947 */ /* 0x000fea0003800000 */
[----:B------:R-:W-:Y:S05]  /*56a0*/  @P0 BRA `(.L_x_56322) ;  /* 0x0000002000000947 */ /* 0x000fea0003800000 */
[----:B------:R-:W-:Y:S05]  /*56b0*/  BRA `(.L_x_56323) ;  /* 0x0000002000007947 */ /* 0x000fea0003800000 */
.L_x_56321:
[----:B------:R-:W-:-:S05]  /*56c0*/  FADD.FTZ R98, R63, R98 ;  /* 0x000000623f627221 */ /* 0x000fca0000010000 */
.L_x_56322:
[----:B------:R-:W-:Y:S02]  /*56d0*/  MOV R67, R98 ;  /* 0x0000006200437202 */ /* 0x000fe40000000f00 */
.L_x_56323:
[----:B------:R-:W-:-:S04]  /*56e0*/  @P0 LEA R68, P2, R133, c[0x0][0x188], 0x4 ;  /* 0x0000620085440a11 */ /* 0x000fc800078420ff */
[C---:B------:R-:W-:Y:S02]  /*56f0*/  @P0 LEA.HI.X R69, R133.reuse, c[0x0][0x18c], RZ, 0x4, P2 ;  /* 0x0000630085450a11 */ /* 0x040fe400010f24ff */
[----:B------:R-:W-:-:S03]  /*5700*/  IADD3 R133, R133, 0x20, RZ ;  /* 0x0000002085857810 */ /* 0x000fc60007ffe0ff */
[----:B------:R0:W-:Y:S04]  /*5710*/  @P0 STG.E.128 [R68.64], R64 ;  /* 0x0000004044000986 */ /* 0x0001e8000c101d04 */
.L_x_56311:
[----:B------:R-:W-:Y:S05]  /*5720*/  BSYNC B0 ;  /* 0x0000000000007941 */ /* 0x000fea0003800000 */
.L_x_56310:
        /* <DEDUP_REMOVED lines=17> */
.L_x_56326:
[----:B------:R-:W-:-:S05]  /*5840*/  FADD.FTZ R26, R60, R26 ;  /* 0x0000001a3c1a7221 */ /* 0x000fca0000010000 */
.L_x_56327:
[----:B------:R-:W-:Y:S02]  /*5850*/  MOV R64, R26 ;  /* 0x0000001a00407202 */ /* 0x000fe40000000f00 */
.L_x_56328:
[----:B------:R-:W-:Y:S01]  /*5860*/  FMUL.FTZ R28, R69, R132 ;  /* 0x00000084451c7220 */ /* 0x000fe20000410000 */
[----:B------:R-:W-:Y:S05]  /*5870*/  @P2 BRA `(.L_x_56329) ;  /* 0x0000002000002947 */ /* 0x000fea0003800000 */
[----:B------:R-:W-:Y:S05]  /*5880*/  @P0 BRA `(.L_x_56330) ;  /* 0x0000002000000947 */ /* 0x000fea0003800000 */
[----:B------:R-:W-:Y:S05]  /*5890*/  BRA `(.L_x_56331) ;  /* 0x0000002000007947 */ /* 0x000fea0003800000 */
.L_x_56329:
[----:B------:R-:W-:-:S05]  /*58a0*/  FADD.FTZ R28, R61, R28 ;  /* 0x0000001c3d1c7221 */ /* 0x000fca0000010000 */
.L_x_56330:
[----:B------:R-:W-:Y:S02]  /*58b0*/  MOV R65, R28 ;  /* 0x0000001c00417202 */ /* 0x000fe40000000f00 */
.L_x_56331:
[----:B------:R-:W-:Y:S01]  /*58c0*/  FMUL.FTZ R49, R70, R132 ;  /* 0x0000008446317220 */ /* 0x000fe20000410000 */
[----:B------:R-:W-:Y:S05]  /*58d0*/  @P2 BRA `(.L_x_56332) ;  /* 0x0000002000002947 */ /* 0x000fea0003800000 */
[----:B------:R-:W-:Y:S05]  /*58e0*/  @P0 BRA `(.L_x_56333) ;  /* 0x0000002000000947 */ /* 0x000fea0003800000 */
[----:B------:R-:W-:Y:S05]  /*58f0*/  BRA `(.L_x_56334) ;  /* 0x0000002000007947 */ /* 0x000fea0003800000 */
.L_x_56332:
[----:B------:R-:W-:-:S05]  /*5900*/  FADD.FTZ R49, R62, R49 ;  /* 0x000000313e317221 */ /* 0x000fca0000010000 */
.L_x_56333:
[----:B------:R-:W-:Y:S02]  /*5910*/  MOV R66, R49 ;  /* 0x0000003100427202 */ /* 0x000fe40000000f00 */
.L_x_56334:
[----:B------:R-:W-:Y:S01]  /*5920*/  FMUL.FTZ R99, R71, R132 ;  /* 0x0000008447637220 */ /* 0x000fe20000410000 */
[----:B------:R-:W-:Y:S05]  /*5930*/  @P2 BRA `(.L_x_56335) ;  /* 0x0000002000002947 */ /* 0x000fea0003800000 */
[----:B------:R-:W-:Y:S05]  /*5940*/  @P0 BRA `(.L_x_56336) ;  /* 0x0000002000000947 */ /* 0x000fea0003800000 */
[----:B------:R-:W-:Y:S05]  /*5950*/  BRA `(.L_x_56337) ;  /* 0x0000002000007947 */ /* 0x000fea0003800000 */
.L_x_56335:
[----:B------:R-:W-:-:S05]  /*5960*/  FADD.FTZ R99, R63, R99 ;  /* 0x000000633f637221 */ /* 0x000fca0000010000 */
.L_x_56336:
[----:B------:R-:W-:Y:S02]  /*5970*/  MOV R67, R99 ;  /* 0x0000006300437202 */ /* 0x000fe40000000f00 */
.L_x_56337:
[----:B------:R-:W-:-:S04]  /*5980*/  @P0 LEA R68, P2, R133, c[0x0][0x188], 0x4 ;  /* 0x0000620085440a11 */ /* 0x000fc800078420ff */
[C---:B------:R-:W-:Y:S02]  /*5990*/  @P0 LEA.HI.X R69, R133.reuse, c[0x0][0x18c], RZ, 0x4, P2 ;  /* 0x0000630085450a11 */ /* 0x040fe400010f24ff */
[----:B------:R-:W-:-:S03]  /*59a0*/  IADD3 R133, R133, 0x20, RZ ;  /* 0x0000002085857810 */ /* 0x000fc60007ffe0ff */
[----:B------:R0:W-:Y:S04]  /*59b0*/  @P0 STG.E.128 [R68.64], R64 ;  /* 0x0000004044000986 */ /* 0x0001e8000c101d04 */
.L_x_56325:
[----:B------:R-:W-:Y:S05]  /*59c0*/  BSYNC B0 ;  /* 0x0000000000007941 */ /* 0x000fea0003800000 */
.L_x_56324:
        /* <DEDUP_REMOVED lines=17> */
.L_x_56340:
[----:B------:R-:W-:-:S05]  /*5ae0*/  FADD.FTZ R27, R60, R27 ;  /* 0x0000001b3c1b7221 */ /* 0x000fca0000010000 */
.L_x_56341:
[----:B------:R-:W-:Y:S02]  /*5af0*/  MOV R64, R27 ;  /* 0x0000001b00407202 */ /* 0x000fe40000000f00 */
.L_x_56342:
[----:B------:R-:W-:Y:S01]  /*5b00*/  FMUL.FTZ R47, R69, R132 ;  /* 0x00000084452f7220 */ /* 0x000fe20000410000 */
[----:B------:R-:W-:Y:S05]  /*5b10*/  @P2 BRA `(.L_x_56343) ;  /* 0x0000002000002947 */ /* 0x000fea0003800000 */
[----:B------:R-:W-:Y:S05]  /*5b20*/  @P0 BRA `(.L_x_56344) ;  /* 0x0000002000000947 */ /* 0x000fea0003800000 */
[----:B------:R-:W-:Y:S05]  /*5b30*/  BRA `(.L_x_56345) ;  /* 0x0000002000007947 */ /* 0x000fea0003800000 */
.L_x_56343:
[----:B------:R-:W-:-:S05]  /*5b40*/  FADD.FTZ R47, R61, R47 ;  /* 0x0000002f3d2f7221 */ /* 0x000fca0000010000 */
.L_x_56344:
[----:B------:R-:W-:Y:S02]  /*5b50*/  MOV R65, R47 ;  /* 0x0000002f00417202 */ /* 0x000fe40000000f00 */
.L_x_56345:
[----:B------:R-:W-:Y:S01]  /*5b60*/  FMUL.FTZ R48, R70, R132 ;  /* 0x0000008446307220 */ /* 0x000fe20000410000 */
[----:B------:R-:W-:Y:S05]  /*5b70*/  @P2 BRA `(.L_x_56346) ;  /* 0x0000002000002947 */ /* 0x000fea0003800000 */
[----:B------:R-:W-:Y:S05]  /*5b80*/  @P0 BRA `(.L_x_56347) ;  /* 0x0000002000000947 */ /* 0x000fea0003800000 */
[----:B------:R-:W-:Y:S05]  /*5b90*/  BRA `(.L_x_56348) ;  /* 0x0000002000007947 */ /* 0x000fea0003800000 */
.L_x_56346:
[----:B------:R-:W-:-:S05]  /*5ba0*/  FADD.FTZ R48, R62, R48 ;  /* 0x000000303e307221 */ /* 0x000fca0000010000 */
.L_x_56347:
[----:B------:R-:W-:Y:S02]  /*5bb0*/  MOV R66, R48 ;  /* 0x0000003000427202 */ /* 0x000fe40000000f00 */
.L_x_56348:
[----:B------:R-:W-:Y:S01]  /*5bc0*/  FMUL.FTZ R100, R71, R132 ;  /* 0x0000008447647220 */ /* 0x000fe20000410000 */
[----:B------:R-:W-:Y:S05]  /*5bd0*/  @P2 BRA `(.L_x_56349) ;  /* 0x0000002000002947 */ /* 0x000fea0003800000 */
[----:B------:R-:W-:Y:S05]  /*5be0*/  @P0 BRA `(.L_x_56350) ;  /* 0x0000002000000947 */ /* 0x000fea0003800000 */
[----:B------:R-:W-:Y:S05]  /*5bf0*/  BRA `(.L_x_56351) ;  /* 0x0000002000007947 */ /* 0x000fea0003800000 */
.L_x_56349:
[----:B------:R-:W-:-:S05]  /*5c00*/  FADD.FTZ R100, R63, R100 ;  /* 0x000000643f647221 */ /* 0x000fca0000010000 */
.L_x_56350:
[----:B------:R-:W-:Y:S02]  /*5c10*/  MOV R67, R100 ;  /* 0x0000006400437202 */ /* 0x000fe40000000f00 */
.L_x_56351:
[----:B------:R-:W-:-:S04]  /*5c20*/  @P0 LEA R68, P2, R133, c[0x0][0x188], 0x4 ;  /* 0x0000620085440a11 */ /* 0x000fc800078420ff */
[----:B------:R-:W-:-:S05]  /*5c30*/  @P0 LEA.HI.X R69, R133, c[0x0][0x18c], RZ, 0x4, P2 ;  /* 0x0000630085450a11 */ /* 0x000fca00010f24ff */
[----:B------:R0:W-:Y:S04]  /*5c40*/  @P0 STG.E.128 [R68.64], R64 ;  /* 0x0000004044000986 */ /* 0x0001e8000c101d04 */
.L_x_56339:
[----:B------:R-:W-:Y:S05]  /*5c50*/  BSYNC B0 ;  /* 0x0000000000007941 */ /* 0x000fea0003800000 */
.L_x_56338:
        /* <DEDUP_REMOVED lines=10> */
[----:B------:R-:W-:-:S03]  /*5d00*/  @P2 LOP3.LUT R5, R5, 0x4000, RZ, 0xfc, !PT ;  /* 0x0000400005052812 */ /* 0x000fc600078efcff */
[----:B------:R-:W-:Y:S02]  /*5d10*/  FSEL R71, R68, RZ, P1 ;  /* 0x000000ff44477208 */ /* 0x000fe40000800000 */
[----:B------:R-:W-:-:S03]  /*5d20*/  LOP3.LUT R5, R5, 0xffffdfff, RZ, 0xc0, !PT ;  /* 0xffffdfff05057812 */ /* 0x000fc600078ec0ff */
        /* <DEDUP_REMOVED lines=9> */
[----:B------:R-:W-:Y:S01]  /*5dc0*/  @P2 FADD.FTZ R71, R83, R68 ;  /* 0x0000004453472221 */ /* 0x000fe20000010000 */
[----:B------:R-:W-:Y:S02]  /*5dd0*/  ISETP.GT.U32.AND P2, PT, R6, 0x7f, PT ;  /* 0x0000007f0600780c */ /* 0x000fe40003f44070 */
[----:B------:R-:W-:Y:S01]  /*5de0*/  LOP3.LUT R5, R5, 0xffffefff, RZ, 0xc0, !PT ;  /* 0xffffefff05057812 */ /* 0x000fe200078ec0ff */
        /* <DEDUP_REMOVED lines=89> */
[----:B------:R-:W-:-:S03]  /*6380*/  ISETP.GT.U32.AND P2, PT, R6, 0x21f, PT ;  /* 0x0000021f0600780c */ /* 0x000fc60003f44070 */
[----:B------:R-:W-:-:S04]  /*6390*/  FADD.FTZ R68, R9, R71 ;  /* 0x0000004709447221 */ /* 0x000fc80000010000 */
[----:B------:R-:W-:-:S04]  /*63a0*/  FADD.FTZ R68, R30, R68 ;  /* 0x000000441e447221 */ /* 0x000fc80000010000 */
[----:B------:R-:W-:-:S04]  /*63b0*/  FADD.FTZ R68, R51, R68 ;  /* 0x0000004433447221 */ /* 0x000fc80000010000 */
[----:B------:R-:W-:-:S04]  /*63c0*/  @P2 FADD.FTZ R71, R97, R68 ;  /* 0x0000004461472221 */ /* 0x000fc80000010000 */
        /* <DEDUP_REMOVED lines=11> */
[----:B------:R-:W-:Y:S01]  /*6480*/  @P5 FADD.FTZ R71, R100, R68 ;  /* 0x0000004464475221 */ /* 0x000fe20000010000 */
[----:B------:R-:W-:Y:S05]  /*6490*/  BRA.DIV ~URZ, `(.L_x_56352) ;  /* 0x000029327f007947 */ /* 0x000fea000b800000 */
[----:B------:R0:W1:Y:S02]  /*64a0*/  SHFL.BFLY PT, R70, R71, 0x1, 0x1f ;  /* 0x0c201f0047467f89 */ /* 0x00006400000e0000 */
.L_x_56396:
        /* <DEDUP_REMOVED lines=199> */
.L_x_56397:
        /* <DEDUP_REMOVED lines=21> */
[----:B-1----:R-:W3:Y:S04]  /*7270*/  LDL R4, [R1+0x14] ;  /* 0x0000140001047983 */ /* 0x002ee80000100800 */
[----:B------:R1:W-:Y:S04]  /*7280*/  STL [R1+0x2c], R3 ;  /* 0x00002c0301007387 */ /* 0x0003e80000100800 */
[----:B-1----:R-:W3:Y:S04]  /*7290*/  LDL R3, [R1+0x18] ;  /* 0x0000180001037983 */ /* 0x002ee80000100800 */
[----:B------:R1:W-:Y:S04]  /*72a0*/  STL [R1+0x28], R2 ;  /* 0x0000280201007387 */ /* 0x0003e80000100800 */
[----:B-1----:R-:W4:Y:S04]  /*72b0*/  LDL R2, [R1+0x4] ;  /* 0x0000040001027983 */ /* 0x002f280000100800 */
[----:B------:R1:W-:Y:S04]  /*72c0*/  STL [R1+0x24], R0 ;  /* 0x0000240001007387 */ /* 0x0003e80000100800 */
[----:B-----5:R-:W4:Y:S04]  /*72d0*/  LDL R132, [R1+0xc] ;  /* 0x00000c0001847983 */ /* 0x020f280000100800 */
[----:B------:R-:W4:Y:S04]  /*72e0*/  LDL R133, [R1+0x10] ;  /* 0x0000100001857983 */ /* 0x000f280000100800 */
[----:B-1----:R-:W4:Y:S01]  /*72f0*/  LDL R0, [R1+0x8] ;  /* 0x0000080001007983 */ /* 0x002f220000100800 */
[----:B------:R-:W-:-:S05]  /*7300*/  FSEL R71, R137, RZ, !P2 ;  /* 0x000000ff89477208 */ /* 0x000fca0005000000 */
[--C-:B0-----:R-:W-:Y:S02]  /*7310*/  FADD.FTZ R68, R25, -R71.reuse ;  /* 0x8000004719447221 */ /* 0x101fe40000010000 */
[--C-:B------:R-:W-:Y:S02]  /*7320*/  FADD.FTZ R69, R46, -R71.reuse ;  /* 0x800000472e457221 */ /* 0x100fe40000010000 */
[--C-:B------:R-:W-:Y:S02]  /*7330*/  FADD.FTZ R70, R79, -R71.reuse ;  /* 0x800000474f467221 */ /* 0x100fe40000010000 */
[----:B------:R-:W-:Y:S02]  /*7340*/  FADD.FTZ R71, R81, -R71 ;  /* 0x8000004751477221 */ /* 0x000fe40000010000 */
[C---:B------:R-:W-:Y:S02]  /*7350*/  FMUL.FTZ R68, R142.reuse, R68 ;  /* 0x000000448e447220 */ /* 0x040fe40000410000 */
[----:B------:R-:W-:-:S02]  /*7360*/  FMUL.FTZ R69, R142, R69 ;  /* 0x000000458e457220 */ /* 0x000fc40000410000 */
[----:B------:R-:W-:Y:S02]  /*7370*/  FMUL.FTZ R71, R142, R71 ;  /* 0x000000478e477220 */ /* 0x000fe40000410000 */
[----:B--2---:R-:W-:Y:S02]  /*7380*/  FFMA.FTZ R68, R5, R68, R6 ;  /* 0x0000004405447223 */ /* 0x004fe40000010006 */
[----:B------:R0:W5:Y:S04]  /*7390*/  LDL.LU R6, [R1+0x38] ;  /* 0x0000380001067983 */ /* 0x0001680000300800 */
[----:B------:R0:W5:Y:S01]  /*73a0*/  LDL.LU R5, [R1+0x34] ;  /* 0x0000340001057983 */ /* 0x0001620000300800 */
[----:B---3--:R-:W-:-:S03]  /*73b0*/  FFMA.FTZ R69, R3, R69, R4 ;  /* 0x0000004503457223 */ /* 0x008fc60000010004 */
[----:B------:R0:W5:Y:S04]  /*73c0*/  LDL.LU R4, [R1+0x30] ;  /* 0x0000300001047983 */ /* 0x0001680000300800 */
[----:B------:R0:W5:Y:S01]  /*73d0*/  LDL.LU R3, [R1+0x2c] ;  /* 0x00002c0001037983 */ /* 0x0001620000300800 */
[----:B----4-:R-:W-:-:S03]  /*73e0*/  FFMA.FTZ R71, R0, R71, R2 ;  /* 0x0000004700477223 */ /* 0x010fc60000010002 */
[----:B------:R0:W5:Y:S04]  /*73f0*/  LDL.LU R2, [R1+0x28] ;  /* 0x0000280001027983 */ /* 0x0001680000300800 */
[----:B------:R0:W5:Y:S01]  /*7400*/  LDL.LU R0, [R1+0x24] ;  /* 0x0000240001007983 */ /* 0x0001620000300800 */
[----:B------:R-:W-:-:S04]  /*7410*/  FMUL.FTZ R70, R142, R70 ;  /* 0x000000468e467220 */ /* 0x000fc80000410000 */
[----:B------:R-:W-:Y:S01]  /*7420*/  FFMA.FTZ R70, R133, R70, R132 ;  /* 0x0000004685467223 */ /* 0x000fe20000010084 */
[----:B------:R-:W-:-:S10]  /*7430*/  HFMA2.MMA R132, -RZ, RZ, 0, 9.5367431640625e-07 ;  /* 0x00000010ff847435 */ /* 0x000fd400000001ff */
[----:B------:R-:W-:-:S05]  /*7440*/  IMAD.WIDE.U32 R132, R80, R132, c[0x0][0x208] ;  /* 0x0000820050847625 */ /* 0x000fca00078e0084 */
[----:B------:R0:W-:Y:S01]  /*7450*/  STG.E.128 [R132.64], R68 ;  /* 0x0000004484007986 */ /* 0x0001e2000c101d04 */
[----:B------:R-:W-:-:S03]  /*7460*/  IADD3 R80, R80, 0x20, RZ ;  /* 0x0000002050507810 */ /* 0x000fc60007ffe0ff */
.L_x_56355:
[----:B------:R-:W-:Y:S05]  /*7470*/  BSYNC B0 ;  /* 0x0000000000007941 */ /* 0x000fea0003800000 */
.L_x_56354:
[----:B-----5:R-:W-:Y:S01]  /*7480*/  ISETP.GE.U32.AND P3, PT, R6, 0x40, PT ;  /* 0x000000400600780c */ /* 0x020fe20003f66070 */
[----:B------:R-:W-:-:S12]  /*7490*/  BSSY B0, `(.L_x_56356) ;  /* 0x0000014000007945 */ /* 0x000fd80003800000 */
[----:B------:R-:W-:Y:S05]  /*74a0*/  @!P3 BRA `(.L_x_56357) ;  /* 0x000001200000b947 */ /* 0x000fea0003800000 */
[----:B0-----:R-:W2:Y:S01]  /*74b0*/  LDL R132, [R1] ;  /* 0x0000000001847983 */ /* 0x001ea20000100800 */
[----:B------:R-:W-:-:S05]  /*74c0*/  FSEL R71, R137, RZ, !P2 ;  /* 0x000000ff89477208 */ /* 0x000fca0005000000 */
[--C-:B------:R-:W-:Y:S02]  /*74d0*/  FADD.FTZ R68, R24, -R71.reuse ;  /* 0x8000004718447221 */ /* 0x100fe40000010000 */
        /* <DEDUP_REMOVED lines=10> */
[----:B--2---:R-:W-:Y:S01]  /*7580*/  FFMA.FTZ R68, R132, R68, R252 ;  /* 0x0000004484447223 */ /* 0x004fe200000100fc */
[----:B------:R-:W-:-:S05]  /*7590*/  MOV R132, 0x10 ;  /* 0x0000001000847802 */ /* 0x000fca0000000f00 */
[C---:B------:R-:W-:Y:S01]  /*75a0*/  IMAD.WIDE.U32 R132, R80.reuse, R132, c[0x0][0x208] ;  /* 0x0000820050847625 */ /* 0x040fe200078e0084 */
[----:B------:R-:W-:-:S04]  /*75b0*/  IADD3 R80, R80, 0x20, RZ ;  /* 0x0000002050507810 */ /* 0x000fc80007ffe0ff */
[----:B------:R0:W-:Y:S03]  /*75c0*/  STG.E.128 [R132.64], R68 ;  /* 0x0000004484007986 */ /* 0x0001e6000c101d04 */
.L_x_56357:
[----:B------:R-:W-:Y:S05]  /*75d0*/  BSYNC B0 ;  /* 0x0000000000007941 */ /* 0x000fea0003800000 */
.L_x_56356:
[----:B------:R-:W-:Y:S01]  /*75e0*/  ISETP.GE.U32.AND P3, PT, R6, 0x60, PT ;  /* 0x000000600600780c */ /* 0x000fe20003f66070 */
[----:B------:R-:W-:-:S12]  /*75f0*/  BSSY B0, `(.L_x_56358) ;  /* 0x0000013000007945 */ /* 0x000fd80003800000 */
[----:B------:R-:W-:Y:S05]  /*7600*/  @!P3 BRA `(.L_x_56359) ;  /* 0x000001100000b947 */ /* 0x000fea0003800000 */
[----:B0-----:R-:W-:Y:S01]  /*7610*/  FSEL R71, R137, RZ, !P2 ;  /* 0x000000ff89477208 */ /* 0x001fe20005000000 */
[----:B------:R-:W-:-:S04]  /*7620*/  HFMA2.MMA R132, -RZ, RZ, 0, 9.5367431640625e-07 ;  /* 0x00000010ff847435 */ /* 0x000fc800000001ff */
[--C-:B------:R-:W-:Y:S02]  /*7630*/  FADD.FTZ R68, R23, -R71.reuse ;  /* 0x8000004717447221 */ /* 0x100fe40000010000 */
        /* <DEDUP_REMOVED lines=10> */
[----:B------:R-:W-:-:S02]  /*76e0*/  FFMA.FTZ R70, R241, R70, R240 ;  /* 0x00000046f1467223 */ /* 0x000fc400000100f0 */
[C---:B------:R-:W-:Y:S01]  /*76f0*/  IMAD.WIDE.U32 R132, R80.reuse, R132, c[0x0][0x208] ;  /* 0x0000820050847625 */ /* 0x040fe200078e0084 */
[----:B------:R-:W-:-:S04]  /*7700*/  IADD3 R80, R80, 0x20, RZ ;  /* 0x0000002050507810 */ /* 0x000fc80007ffe0ff */
[----:B------:R0:W-:Y:S03]  /*7710*/  STG.E.128 [R132.64], R68 ;  /* 0x0000004484007986 */ /* 0x0001e6000c101d04 */
.L_x_56359:
[----:B------:R-:W-:Y:S05]  /*7720*/  BSYNC B0 ;  /* 0x0000000000007941 */ /* 0x000fea0003800000 */
.L_x_56358:
[----:B------:R-:W-:Y:S01]  /*7730*/  ISETP.GE.U32.AND P3, PT, R6, 0x80, PT ;  /* 0x000000800600780c */ /* 0x000fe20003f66070 */
[----:B------:R-:W-:-:S12]  /*7740*/  BSSY B0, `(.L_x_56360) ;  /* 0x0000013000007945 */ /* 0x000fd80003800000 */
[----:B------:R-:W-:Y:S05]  /*7750*/  @!P3 BRA `(.L_x_56361) ;  /* 0x000001100000b947 */ /* 0x000fea0003800000 */
[----:B0-----:R-:W-:Y:S02]  /*7760*/  FSEL R71, R137, RZ, !P2 ;  /* 0x000000ff89477208 */ /* 0x001fe40005000000 */
[----:B------:R-:W-:-:S03]  /*7770*/  MOV R132, 0x10 ;  /* 0x0000001000847802 */ /* 0x000fc60000000f00 */
        /* <DEDUP_REMOVED lines=15> */
.L_x_56361:
[----:B------:R-:W-:Y:S05]  /*7870*/  BSYNC B0 ;  /* 0x0000000000007941 */ /* 0x000fea0003800000 */
.L_x_56360:
        /* <DEDUP_REMOVED lines=20> */
.L_x_56363:
[----:B------:R-:W-:Y:S05]  /*79c0*/  BSYNC B0 ;  /* 0x0000000000007941 */ /* 0x000fea0003800000 */
.L_x_56362:
        /* <DEDUP_REMOVED lines=20> */
.L_x_56365:
[----:B------:R-:W-:Y:S05]  /*7b10*/  BSYNC B0 ;  /* 0x0000000000007941 */ /* 0x000fea0003800000 */
.L_x_56364:
        /* <DEDUP_REMOVED lines=20> */
.L_x_56367:
[----:B------:R-:W-:Y:S05]  /*7c60*/  BSYNC B0 ;  /* 0x0000000000007941 */ /* 0x000fea0003800000 */
.L_x_56366:
        /* <DEDUP_REMOVED lines=20> */
.L_x_56369:
[----:B------:R-:W-:Y:S05]  /*7db0*/  BSYNC B0 ;  /* 0x0000000000007941 */ /* 0x000fea0003800000 */
.L_x_56368:
        /* <DEDUP_REMOVED lines=20> */
.L_x_56371:
[----:B------:R-:W-:Y:S05]  /*7f00*/  BSYNC B0 ;  /* 0x0000000000007941 */ /* 0x000fea0003800000 */
.L_x_56370:
        /* <DEDUP_REMOVED lines=20> */
.L_x_56373:
[----:B------:R-:W-:Y:S05]  /*8050*/  BSYNC B0 ;  /* 0x0000000000007941 */ /* 0x000fea0003800000 */
.L_x_56372:
        /* <DEDUP_REMOVED lines=20> */
.L_x_56375:
[----:B------:R-:W-:Y:S05]  /*81a0*/  BSYNC B0 ;  /* 0x0000000000007941 */ /* 0x000fea0003800000 */
.L_x_56374:
        /* <DEDUP_REMOVED lines=20> */
.L_x_56377:
[----:B------:R-:W-:Y:S05]  /*82f0*/  BSYNC B0 ;  /* 0x0000000000007941 */ /* 0x000fea0003800000 */
.L_x_56376:
        /* <DEDUP_REMOVED lines=20> */
.L_x_56379:
[----:B------:R-:W-:Y:S05]  /*8440*/  BSYNC B0 ;  /* 0x0000000000007941 */ /* 0x000fea0003800000 */
.L_x_56378:
        /* <DEDUP_REMOVED lines=20> */
.L_x_56381:
[----:B------:R-:W-:Y:S05]  /*8590*/  BSYNC B0 ;  /* 0x0000000000007941 */ /* 0x000fea0003800000 */
.L_x_56380:
        /* <DEDUP_REMOVED lines=20> */
.L_x_56383:
[----:B------:R-:W-:Y:S05]  /*86e0*/  BSYNC B0 ;  /* 0x0000000000007941 */ /* 0x000fea0003800000 */
.L_x_56382:
        /* <DEDUP_REMOVED lines=20> */
.L_x_56385:
[----:B------:R-:W-:Y:S05]  /*8830*/  BSYNC B0 ;  /* 0x0000000000007941 */ /* 0x000fea0003800000 */
.L_x_56384:
        /* <DEDUP_REMOVED lines=20> */
.L_x_56387:
[----:B------:R-:W-:Y:S05]  /*8980*/  BSYNC B0 ;  /* 0x0000000000007941 */ /* 0x000fea0003800000 */
.L_x_56386:
        /* <DEDUP_REMOVED lines=20> */
.L_x_56389:
[----:B------:R-:W-:Y:S05]  /*8ad0*/  BSYNC B0 ;  /* 0x0000000000007941 */ /* 0x000fea0003800000 */
.L_x_56388:
        /* <DEDUP_REMOVED lines=20> */
.L_x_56391:
[----:B------:R-:W-:Y:S05]  /*8c20*/  BSYNC B0 ;  /* 0x0000000000007941 */ /* 0x000fea0003800000 */
.L_x_56390:
        /* <DEDUP_REMOVED lines=13> */
[----:B------:R-:W-:-:S04]  /*8d00*/  IMAD.WIDE.U32 R132, R80, R132, c[0x0][0x208] ;  /* 0x0000820050847625 */ /* 0x000fc800078e0084 */
[----:B------:R-:W-:Y:S02]  /*8d10*/  FFMA.FTZ R68, R105, R68, R104 ;  /* 0x0000004469447223 */ /* 0x000fe40000010068 */
[----:B------:R-:W-:Y:S02]  /*8d20*/  FFMA.FTZ R69, R103, R69, R102 ;  /* 0x0000004567457223 */ /* 0x000fe40000010066 */
[----:B------:R-:W-:Y:S02]  /*8d30*/  FFMA.FTZ R71, R2, R71, R0 ;  /* 0x0000004702477223 */ /* 0x000fe40000010000 */
[----:B------:R-:W-:-:S05]  /*8d40*/  FFMA.FTZ R70, R101, R70, R4 ;  /* 0x0000004665467223 */ /* 0x000fca0000010004 */
[----:B------:R0:W-:Y:S02]  /*8d50*/  STG.E.128 [R132.64], R68 ;  /* 0x0000004484007986 */ /* 0x0001e4000c101d04 */
.L_x_56393:
[----:B------:R-:W-:Y:S05]  /*8d60*/  BSYNC B0 ;  /* 0x0000000000007941 */ /* 0x000fea0003800000 */
.L_x_56392:
[----:B0-----:R-:W-:-:S10]  /*8d70*/  HFMA2.MMA R68, -RZ, RZ, 0, 2.384185791015625e-07 ;  /* 0x00000004ff447435 */ /* 0x001fd400000001ff */
[----:B------:R-:W-:-:S05]  /*8d80*/  IMAD R3, R68, c[0x0][0x160], R3 ;  /* 0x0000580044037a24 */ /* 0x000fca00078e0203 */
[----:B------:R-:W-:-:S13]  /*8d90*/  ISETP.GE.AND P2, PT, R3, c[0x0][0x164], PT ;  /* 0x0000590003007a0c */ /* 0x000fda0003f46270 */
[----:B------:R-:W-:Y:S01]  /*8da0*/  @P2 CALL.REL.NOINC `(.L_x_56394) ;  /* 0x0000001000002944 */ /* 0x000fe20003c00000 */
[----:B------:R-:W-:Y:S05]  /*8db0*/  BRA `(.L_x_56395) ;  /* 0xffff997000007947 */ /* 0x000fea000383ffff */
.L_x_56394:
[----:B------:R-:W-:Y:S05]  /*8dc0*/  EXIT ;  /* 0x000000000000794d */ /* 0x000fea0003800000 */
.L_x_56352:
[----:B-----5:R-:W-:Y:S01]  /*8dd0*/  HFMA2.MMA R132, -RZ, RZ, 0, 1.847743988037109375e-06 ;  /* 0x0000001fff847435 */ /* 0x020fe200000001ff */
[----:B------:R-:W-:Y:S02]  /*8de0*/  MOV R70, 0x1 ;  /* 0x0000000100467802 */ /* 0x000fe40000000f00 */
[----:B------:R-:W-:Y:S02]  /*8df0*/  MOV R69, 0xffffffff ;  /* 0xffffffff00457802 */ /* 0x000fe40000000f00 */
[----:B------:R-:W-:Y:S02]  /*8e00*/  MOV R68, 0x8e20 ;  /* 0x00008e2000447802 */ /* 0x000fe40000000f00 */
[----:B------:R-:W-:Y:S05]  /*8e10*/  CALL.REL.NOINC `($__internal_128_$__cuda_sm70_shflsync_bfly_p) ;  /* 0x00000eb000007944 */ /* 0x000fea0003c00000 */
[----:B-1----:R-:W-:Y:S05]  /*8e20*/  BRA `(.L_x_56396) ;  /* 0xffffd68000007947 */ /* 0x002fea000383ffff */
.L_x_56353:
[----:B------:R-:W-:Y:S01]  /*8e30*/  HFMA2.MMA R70, -RZ, RZ, 0, 1.1920928955078125e-07 ;  /* 0x00000002ff467435 */ /* 0x000fe200000001ff */
[----:B-----5:R-:W-:Y:S02]  /*8e40*/  MOV R132, 0x1f ;  /* 0x0000001f00847802 */ /* 0x020fe40000000f00 */
[----:B------:R-:W-:Y:S02]  /*8e50*/  MOV R69, 0xffffffff ;  /* 0xffffffff00457802 */ /* 0x000fe40000000f00 */
[----:B------:R-:W-:-:S02]  /*8e60*/  MOV R68, 0x8e80 ;  /* 0x00008e8000447802 */ /* 0x000fc40000000f00 */
[----:B------:R-:W-:Y:S05]  /*8e70*/  CALL.REL.NOINC `($__internal_128_$__cuda_sm70_shflsync_bfly_p) ;  /* 0x00000e5000007944 */ /* 0x000fea0003c00000 */
[----:B-1----:R-:W-:Y:S01]  /*8e80*/  FADD.FTZ R71, R71, R70 ;  /* 0x0000004647477221 */ /* 0x002fe20000010000 */
[----:B------:R-:W-:Y:S01]  /*8e90*/  HFMA2.MMA R70, -RZ, RZ, 0, 2.384185791015625e-07 ;  /* 0x00000004ff467435 */ /* 0x000fe200000001ff */
[----:B------:R-:W-:-:S02]  /*8ea0*/  MOV R132, 0x1f ;  /* 0x0000001f00847802 */ /* 0x000fc40000000f00 */
[----:B------:R-:W-:Y:S02]  /*8eb0*/  MOV R69, 0xffffffff ;  /* 0xffffffff00457802 */ /* 0x000fe40000000f00 */
[----:B------:R-:W-:Y:S02]  /*8ec0*/  MOV R68, 0x8ee0 ;  /* 0x00008ee000447802 */ /* 0x000fe40000000f00 */
[----:B------:R-:W-:Y:S05]  /*8ed0*/  CALL.REL.NOINC `($__internal_128_$__cuda_sm70_shflsync_bfly_p) ;  /* 0x00000df000007944 */ /* 0x000fea0003c00000 */
[----:B-1----:R-:W-:Y:S01]  /*8ee0*/  FADD.FTZ R71, R71, R70 ;  /* 0x0000004647477221 */ /* 0x002fe20000010000 */
[----:B------:R-:W-:Y:S01]  /*8ef0*/  HFMA2.MMA R70, -RZ, RZ, 0, 4.76837158203125e-07 ;  /* 0x00000008ff467435 */ /* 0x000fe200000001ff */
[----:B------:R-:W-:Y:S02]  /*8f00*/  MOV R132, 0x1f ;  /* 0x0000001f00847802 */ /* 0x000fe40000000f00 */
[----:B------:R-:W-:Y:S02]  /*8f10*/  MOV R69, 0xffffffff ;  /* 0xffffffff00457802 */ /* 0x000fe40000000f00 */
[----:B------:R-:W-:Y:S02]  /*8f20*/  MOV R68, 0x8f40 ;  /* 0x00008f4000447802 */ /* 0x000fe40000000f00 */
[----:B------:R-:W-:Y:S05]  /*8f30*/  CALL.REL.NOINC `($__internal_128_$__cuda_sm70_shflsync_bfly_p) ;  /* 0x00000d9000007944 */ /* 0x000fea0003c00000 */
[----:B-1----:R-:W-:Y:S01]  /*8f40*/  FADD.FTZ R71, R71, R70 ;  /* 0x0000004647477221 */ /* 0x002fe20000010000 */
[----:B------:R-:W-:Y:S01]  /*8f50*/  HFMA2.MMA R70, -RZ, RZ, 0, 9.5367431640625e-07 ;  /* 0x00000010ff467435 */ /* 0x000fe200000001ff */
[----:B------:R-:W-:-:S02]  /*8f60*/  MOV R132, 0x1f ;  /* 0x0000001f00847802 */ /* 0x000fc40000000f00 */
[----:B------:R-:W-:Y:S02]  /*8f70*/  MOV R69, 0xffffffff ;  /* 0xffffffff00457802 */ /* 0x000fe40000000f00 */
[----:B------:R-:W-:Y:S02]  /*8f80*/  MOV R68, 0x8fa0 ;  /* 0x00008fa000447802 */ /* 0x000fe40000000f00 */
[----:B------:R-:W-:Y:S05]  /*8f90*/  CALL.REL.NOINC `($__internal_128_$__cuda_sm70_shflsync_bfly_p) ;  /* 0x00000d3000007944 */ /* 0x000fea0003c00000 */
        /* <DEDUP_REMOVED lines=183> */
[----:B------:R-:W-:Y:S02]  /*9b10*/  MOV R69, 0xffffffff ;  /* 0xffffffff00457802 */ /* 0x000fe40000000f00 */
[----:B------:R-:W-:Y:S02]  /*9b20*/  MOV R68, 0x9b40 ;  /* 0x00009b4000447802 */ /* 0x000fe40000000f00 */
[----:B------:R-:W-:Y:S05]  /*9b30*/  CALL.REL.NOINC `($__internal_128_$__cuda_sm70_shflsync_bfly_p) ;  /* 0x0000019000007944 */ /* 0x000fea0003c00000 */
[----:B-1----:R-:W-:Y:S01]  /*9b40*/  FADD.FTZ R71, R71, R70 ;  /* 0x0000004647477221 */ /* 0x002fe20000010000 */
[----:B------:R-:W-:Y:S01]  /*9b50*/  HFMA2.MMA R70, -RZ, RZ, 0, 1.1920928955078125e-07 ;  /* 0x00000002ff467435 */ /* 0x000fe200000001ff */
[----:B------:R-:W-:Y:S02]  /*9b60*/  MOV R132, 0x1f ;  /* 0x0000001f00847802 */ /* 0x000fe40000000f00 */
[----:B------:R-:W-:Y:S02]  /*9b70*/  MOV R69, 0xffffffff ;  /* 0xffffffff00457802 */ /* 0x000fe40000000f00 */
[----:B------:R-:W-:Y:S02]  /*9b80*/  MOV R68, 0x9ba0 ;  /* 0x00009ba000447802 */ /* 0x000fe40000000f00 */
        /* <DEDUP_REMOVED lines=19> */
[----:B-1----:R-:W-:Y:S05]  /*9cc0*/  BRA `(.L_x_56397) ;  /* 0xffffd45000007947 */ /* 0x002fea000383ffff */
        .weak           $__internal_128_$__cuda_sm70_shflsync_bfly_p
        .type           $__internal_128_$__cuda_sm70_shflsync_bfly_p,@function
        .size           $__internal_128_$__cuda_sm70_shflsync_bfly_p,(.L_x_71128 - $__internal_128_$__cuda_sm70_shflsync_bfly_p)
$__internal_128_$__cuda_sm70_shflsync_bfly_p:
[----:B------:R-:W-:Y:S04]  /*9cd0*/  WARPSYNC R69 ;  /* 0x0000004500007348 */ /* 0x000fe80003800000 */
[----:B------:R0:W1:Y:S02]  /*9ce0*/  SHFL.BFLY PT, R70, R71, R70, R132 ;  /* 0x0c00004647467389 */ /* 0x00006400000e0084 */
[----:B0-----:R-:W-:-:S06]  /*9cf0*/  HFMA2.MMA R69, -RZ, RZ, 0, 0 ;  /* 0x00000000ff457435 */ /* 0x001fcc00000001ff */
[----:B------:R-:W-:Y:S05]  /*9d00*/  RET.REL.NODEC R68 `(_ZN10layer_norm13ln_fwd_kernelINS_13Kernel_traitsI6__halfffffjLj2560ELj1ELj4ELj1ELj16ENS_18Kernel_traits_baseILj2560ES2_ffffjLj128EEEEELb0ELb0ELb0ELb0EEEvNS_9FwdParamsE) ;  /* 0xffff62f044007950 */ /* 0x000fea0003c3ffff */
.L_x_56398:
        /* <DEDUP_REMOVED lines=15> */
.L_x_71128:


//--------------------- .text._ZN10layer_norm13ln_fwd_kernelINS_13Kernel_traitsI6__halfffffjLj2560ELj1ELj4ELj1ELj16ENS_18Kernel_traits_baseILj2560ES2_ffffjLj128EEEEELb0ELb0ELb0ELb1EEEvNS_9FwdParamsE --------------------------
	.section	.text._ZN10layer_norm13ln_fwd_kernelINS_13Kernel_traitsI6__halfffffjLj2560ELj1ELj4ELj1ELj16ENS_18Kernel_traits_baseILj2560ES2_ffffjLj128EEEEELb0ELb0ELb0ELb1EEEvNS_9FwdParamsE,"ax",@progbits
	.sectioninfo	@"SHI_REGISTERS=255"
	.align	128
        .global         _ZN10layer_norm13ln_fwd_kernelINS_13Kernel_traitsI6__halfffffjLj2560ELj1ELj4ELj1ELj16ENS_18Kernel_traits_baseILj2560ES2_ffffjLj128EEEEELb0ELb0ELb0ELb1EEEvNS_9FwdParamsE
        .type           _ZN10layer_norm13ln_fwd_kernelINS_13Kernel_traitsI6__halfffffjLj2560ELj1ELj4ELj1ELj16ENS_18Kernel_traits_baseILj2560ES2_ffffjLj128EEEEELb0ELb0ELb0ELb1EEEvNS_9FwdParamsE,@function
        .size           _ZN10layer_norm13ln_fwd_kernelINS_13Kernel_traitsI6__halfffffjLj2560ELj1ELj4ELj1ELj16ENS_18Kernel_traits_baseILj2560ES2_ffffjLj128EEEEELb0ELb0ELb0ELb1EEEvNS_9FwdParamsE,(.L_x_71129 - _ZN10layer_norm13ln_fwd_kernelINS_13Kernel_traitsI6__halfffffjLj2560ELj1ELj4ELj1ELj16ENS_18Kernel_traits_baseILj2560ES2_ffffjLj128EEEEELb0ELb0ELb0ELb1EEEvNS_9FwdParamsE)
        .other          _ZN10layer_norm13ln_fwd_kernelINS_13Kernel_traitsI6__halfffffjLj2560ELj1ELj4ELj1ELj16ENS_18Kernel_traits_baseILj2560ES2_ffffjLj128EEEEELb0ELb0ELb0ELb1EEEvNS_9FwdParamsE,@"STO_CUDA_ENTRY STV_DEFAULT"
_ZN10layer_norm13ln_fwd_kernelINS_13Kernel_traitsI6__halfffffjLj2560ELj1ELj4ELj1ELj16ENS_18Kernel_traits_baseILj2560ES2_ffffjLj128EEEEELb0ELb0ELb0ELb1EEEvNS_9FwdParamsE:
.text._ZN10layer_norm13ln_fwd_kernelINS_13Kernel_traitsI6__halfffffjLj2560ELj1ELj4ELj1ELj16ENS_18Kernel_traits_baseILj2560ES2_ffffjLj128EEEEELb0ELb0ELb0ELb1EEEvNS_9FwdParamsE:
[----:B------:R-:W-:Y:S02]  /*0000*/  MOV R1, c[0x0][0x28] ;  /* 0x00000a0000017a02 */ /* 0x000fe40000000f00 */
[----:B------:R-:W0:Y:S01]  /*0010*/  S2R R33, SR_TID.X ;  /* 0x0000000000217919 */ /* 0x000e220000002100 */
[----:B------:R-:W-:Y:S01]  /*0020*/  ISETP.NE.U32.AND P1, PT, RZ, c[0x0][0x218], PT ;  /* 0x00008600ff007a0c */ /* 0x000fe20003f25070 */
[----:B------:R-:W-:Y:S01]  /*0030*/  ULDC.64 UR4, c[0x0][0x118] ;  /* 0x0000460000047ab9 */ /* 0x000fe20000000a00 */
[----:B------:R-:W-:Y:S02]  /*0040*/  IADD3 R1, R1, -0x70, RZ ;  /* 0xffffff9001017810 */ /* 0x000fe40007ffe0ff */
[----:B------:R-:W-:Y:S02]  /*0050*/  ISETP.NE.AND.EX P1, PT, RZ, c[0x0][0x21c], PT, P1 ;  /* 0x00008700ff007a0c */ /* 0x000fe40003f25310 */
[----:B0-----:R-:W-:-:S11]  /*0060*/  LOP3.LUT R18, R33, 0x1f, RZ, 0xc0, !PT ;  /* 0x0000001f21127812 */ /* 0x001fd600078ec0ff */
[C---:B------:R-:W-:Y:S02]  /*0070*/  @P1 LEA R2, P0, R18.reuse, c[0x0][0x218], 0x3 ;  /* 0x0000860012021a11 */ /* 0x040fe400078018ff */
[C---:B------:R-:W-:Y:S02]  /*0080*/  LOP3.LUT R12, R18.reuse, 0x20, RZ, 0xfc, !PT ;  /* 0x00000020120c7812 */ /* 0x040fe400078efcff */
[----:B------:R-:W-:Y:S02]  /*0090*/  LOP3.LUT R13, R18, 0x40, RZ, 0xfc, !PT ;  /* 0x00000040120d7812 */ /* 0x000fe400078efcff */
[----:B------:R-:W-:Y:S02]  /*00a0*/  @P1 IADD3.X R3, RZ, c[0x0][0x21c], RZ, P0, !PT ;  /* 0x00008700ff031a10 */ /* 0x000fe400007fe4ff */
[----:B------:R-:W-:Y:S02]  /*00b0*/  @P1 LEA R4, P2, R12, c[0x0][0x218], 0x3 ;  /* 0x000086000c041a11 */ /* 0x000fe400078418ff */
[----:B------:R-:W-:Y:S01]  /*00c0*/  @P1 LEA R6, P0, R13, c[0x0][0x218], 0x3 ;  /* 0x000086000d061a11 */ /* 0x000fe200078018ff */
[----:B------:R0:W5:Y:S01]  /*00d0*/  @P1 LDG.E.64 R174, [R2.64] ;  /* 0x0000000402ae1981 */ /* 0x000162000c1e1b00 */
[----:B------:R-:W-:-:S02]  /*00e0*/  LOP3.LUT R14, R18, 0x60, RZ, 0xfc, !PT ;  /* 0x00000060120e7812 */ /* 0x000fc400078efcff */
[----:B------:R-:W-:Y:S02]  /*00f0*/  LOP3.LUT R15, R18, 0x80, RZ, 0xfc, !PT ;  /* 0x00000080120f7812 */ /* 0x000fe400078efcff */
[----:B------:R-:W-:Y:S02]  /*0100*/  @P1 LEA.HI.X R5, R12, c[0x0][0x21c], RZ, 0x3, P2 ;  /* 0x000087000c051a11 */ /* 0x000fe400010f1cff */
[----:B------:R-:W-:Y:S02]  /*0110*/  @P1 LEA.HI.X R7, R13, c[0x0][0x21c], RZ, 0x3, P0 ;  /* 0x000087000d071a11 */ /* 0x000fe400000f1cff */
[----:B------:R-:W-:Y:S01]  /*0120*/  @P1 LEA R8, P2, R14, c[0x0][0x218], 0x3 ;  /* 0x000086000e081a11 */ /* 0x000fe200078418ff */
[----:B------:R1:W5:Y:S01]  /*0130*/  @P1 LDG.E.64 R52, [R4.64] ;  /* 0x0000000404341981 */ /* 0x000362000c1e1b00 */
[----:B------:R-:W-:Y:S02]  /*0140*/  @P1 LEA R10, P0, R15, c[0x0][0x218], 0x3 ;  /* 0x000086000f0a1a11 */ /* 0x000fe400078018ff */
[C---:B------:R-:W-:Y:S01]  /*0150*/  LOP3.LUT R16, R18.reuse, 0xa0, RZ, 0xfc, !PT ;  /* 0x000000a012107812 */ /* 0x040fe200078efcff */
[----:B------:R-:W-:Y:S01]  /*0160*/  HFMA2.MMA R179, -RZ, RZ, 0, 4.76837158203125e-07 ;  /* 0x00000008ffb37435 */ /* 0x000fe200000001ff */
[----:B------:R-:W-:Y:S01]  /*0170*/  LOP3.LUT R17, R18, 0xc0, RZ, 0xfc, !PT ;  /* 0x000000c012117812 */ /* 0x000fe200078efcff */
[----:B------:R2:W5:Y:S01]  /*0180*/  @P1 LDG.E.64 R156, [R6.64] ;  /* 0x00000004069c1981 */ /* 0x000562000c1e1b00 */
[----:B------:R-:W-:-:S02]  /*0190*/  @P1 LEA.HI.X R9, R14, c[0x0][0x21c], RZ, 0x3, P2 ;  /* 0x000087000e091a11 */ /* 0x000fc400010f1cff */
[----:B------:R-:W-:Y:S02]  /*01a0*/  @P1 LEA.HI.X R11, R15, c[0x0][0x21c], RZ, 0x3, P0 ;  /* 0x000087000f0b1a11 */ /* 0x000fe400000f1cff */
[----:B------:R-:W-:Y:S01]  /*01b0*/  @P1 LEA R46, P2, R16, c[0x0][0x218], 0x3 ;  /* 0x00008600102e1a11 */ /* 0x000fe200078418ff */
[----:B------:R3:W5:Y:S01]  /*01c0*/  @P1 LDG.E.64 R50, [R8.64] ;  /* 0x0000000408321981 */ /* 0x000762000c1e1b00 */
[----:B------:R-:W-:Y:S02]  /*01d0*/  @P1 LEA R44, P0, R17, c[0x0][0x218], 0x3 ;  /* 0x00008600112c1a11 */ /* 0x000fe400078018ff */
[C---:B------:R-:W-:Y:S01]  /*01e0*/  LOP3.LUT R248, R18.reuse, 0xe0, RZ, 0xfc, !PT ;  /* 0x000000e012f87812 */ /* 0x040fe200078efcff */
[----:B------:R3:W5:Y:S01]  /*01f0*/  @P1 LDG.E.64 R48, [R10.64] ;  /* 0x000000040a301981 */ /* 0x000762000c1e1b00 */
[----:B------:R-:W-:Y:S02]  /*0200*/  LOP3.LUT R244, R18, 0x100, RZ, 0xfc, !PT ;  /* 0x0000010012f47812 */ /* 0x000fe400078efcff */
[----:B------:R-:W-:-:S02]  /*0210*/  @P1 LEA.HI.X R47, R16, c[0x0][0x21c], RZ, 0x3, P2 ;  /* 0x00008700102f1a11 */ /* 0x000fc400010f1cff */
[----:B------:R-:W-:Y:S02]  /*0220*/  @P1 LEA.HI.X R45, R17, c[0x0][0x21c], RZ, 0x3, P0 ;  /* 0x00008700112d1a11 */ /* 0x000fe400000f1cff */
[----:B------:R-:W-:Y:S02]  /*0230*/  @P1 LEA R42, P2, R248, c[0x0][0x218], 0x3 ;  /* 0x00008600f82a1a11 */ /* 0x000fe400078418ff */
[----:B------:R-:W-:Y:S01]  /*0240*/  @P1 LEA R40, P0, R244, c[0x0][0x218], 0x3 ;  /* 0x00008600f4281a11 */ /* 0x000fe200078018ff */
[----:B------:R-:W5:Y:S01]  /*0250*/  @P1 LDG.E.64 R46, [R46.64] ;  /* 0x000000042e2e1981 */ /* 0x000f62000c1e1b00 */
[C---:B------:R-:W-:Y:S02]  /*0260*/  LOP3.LUT R240, R18.reuse, 0x120, RZ, 0xfc, !PT ;  /* 0x0000012012f07812 */ /* 0x040fe400078efcff */
[----:B------:R-:W-:Y:S01]  /*0270*/  LOP3.LUT R236, R18, 0x140, RZ, 0xfc, !PT ;  /* 0x0000014012ec7812 */ /* 0x000fe200078efcff */
[----:B------:R-:W5:Y:S01]  /*0280*/  @P1 LDG.E.64 R44, [R44.64] ;  /* 0x000000042c2c1981 */ /* 0x000f62000c1e1b00 */
        /* <DEDUP_REMOVED lines=30> */
[C---:B------:R-:W-:Y:S01]  /*0470*/  LOP3.LUT R186, R18.reuse, 0x240, RZ, 0xfc, !PT ;  /* 0x0000024012ba7812 */ /* 0x040fe200078efcff */
[----:B------:R-:W5:Y:S01]  /*0480*/  @P1 LDG.E.64 R26, [R26.64] ;  /* 0x000000041a1a1981 */ /* 0x000f62000c1e1b00 */
[----:B------:R-:W-:-:S02]  /*0490*/  LOP3.LUT R178, R18, 0x260, RZ, 0xfc, !PT ;  /* 0x0000026012b27812 */ /* 0x000fc400078efcff */
[----:B------:R-:W-:Y:S02]  /*04a0*/  @P1 LEA.HI.X R25, R206, c[0x0][0x21c], RZ, 0x3, P2 ;  /* 0x00008700ce191a11 */ /* 0x000fe400010f1cff */
[----:B------:R-:W-:Y:S02]  /*04b0*/  @P1 LEA.HI.X R23, R198, c[0x0][0x21c], RZ, 0x3, P0 ;  /* 0x00008700c6171a11 */ /* 0x000fe400000f1cff */
[----:B------:R-:W-:Y:S02]  /*04c0*/  @P1 LEA R20, P2, R194, c[0x0][0x218], 0x3 ;  /* 0x00008600c2141a11 */ /* 0x000fe400078418ff */
[----:B------:R-:W-:Y:S01]  /*04d0*/  @P1 LEA R18, P0, R186, c[0x0][0x218], 0x3 ;  /* 0x00008600ba121a11 */ /* 0x000fe200078018ff */
[----:B------:R-:W5:Y:S01]  /*04e0*/  @P1 LDG.E.64 R24, [R24.64] ;  /* 0x0000000418181981 */ /* 0x000f62000c1e1b00 */
[----:B0-----:R-:W-:Y:S02]  /*04f0*/  @P1 LEA R2, P3, R178, c[0x0][0x218], 0x3 ;  /* 0x00008600b2021a11 */ /* 0x001fe400078618ff */
[----:B------:R-:W-:Y:S01]  /*0500*/  @P1 LEA.HI.X R21, R194, c[0x0][0x21c], RZ, 0x3, P2 ;  /* 0x00008700c2151a11 */ /* 0x000fe200010f1cff */
[----:B------:R-:W5:Y:S01]  /*0510*/  @P1 LDG.E.64 R22, [R22.64] ;  /* 0x0000000416161981 */ /* 0x000f62000c1e1b00 */
[----:B------:R-:W-:-:S02]  /*0520*/  @P1 LEA.HI.X R19, R186, c[0x0][0x21c], RZ, 0x3, P0 ;  /* 0x00008700ba131a11 */ /* 0x000fc400000f1cff */
[----:B------:R-:W-:Y:S02]  /*0530*/  @P1 LEA.HI.X R3, R178, c[0x0][0x21c], RZ, 0x3, P3 ;  /* 0x00008700b2031a11 */ /* 0x000fe400018f1cff */
[----:B------:R-:W5:Y:S04]  /*0540*/  @P1 LDG.E.64 R20, [R20.64] ;  /* 0x0000000414141981 */ /* 0x000f68000c1e1b00 */
[----:B------:R-:W5:Y:S04]  /*0550*/  @P1 LDG.E.64 R18, [R18.64] ;  /* 0x0000000412121981 */ /* 0x000f68000c1e1b00 */
[----:B------:R-:W5:Y:S04]  /*0560*/  @P1 LDG.E.64 R2, [R2.64] ;  /* 0x0000000402021981 */ /* 0x000f68000c1e1b00 */
[----:B-1----:R-:W0:Y:S01]  /*0570*/  S2R R4, SR_CTAID.X ;  /* 0x0000000000047919 */ /* 0x002e220000002500 */
[----:B------:R-:W-:-:S02]  /*0580*/  SHF.L.U32 R0, R33, 0x3, RZ ;  /* 0x0000000321007819 */ /* 0x000fc400000006ff */
[----:B------:R-:W-:Y:S02]  /*0590*/  SHF.R.U32.HI R33, RZ, 0x5, R33 ;  /* 0x00000005ff217819 */ /* 0x000fe40000011621 */
[----:B------:R-:W-:Y:S02]  /*05a0*/  LOP3.LUT R0, R0, 0xf8, RZ, 0xc0, !PT ;  /* 0x000000f800007812 */ /* 0x000fe400078ec0ff */
[----:B0-----:R-:W-:-:S04]  /*05b0*/  LEA R33, R4, R33, 0x2 ;  /* 0x0000002104217211 */ /* 0x001fc800078e10ff */
[----:B------:R-:W-:Y:S02]  /*05c0*/  ISETP.GE.AND P0, PT, R33, c[0x0][0x164], PT ;  /* 0x0000590021007a0c */ /* 0x000fe40003f06270 */
[----:B------:R-:W-:Y:S01]  /*05d0*/  IADD3 R4, P2, R0, c[0x0][0x1b0], RZ ;  /* 0x00006c0000047a10 */ /* 0x000fe20007f5e0ff */
[----:B--2---:R-:W-:-:S03]  /*05e0*/  IMAD.WIDE.U32 R6, R12, R179, c[0x0][0x1b0] ;  /* 0x00006c000c067625 */ /* 0x004fc600078e00b3 */
[----:B------:R-:W-:-:S07]  /*05f0*/  IADD3.X R5, RZ, c[0x0][0x1b4], RZ, P2, !PT ;  /* 0x00006d00ff057a10 */ /* 0x000fce00017fe4ff */
[----:B------:R-:W-:Y:S05]  /*0600*/  @P0 EXIT ;  /* 0x000000000000094d */ /* 0x000fea0003800000 */
[----:B---3--:R-:W2:Y:S01]  /*0610*/  LDG.E.64 R4, [R4.64] ;  /* 0x0000000404047981 */ /* 0x008ea2000c1e1b00 */
[----:B------:R-:W-:-:S03]  /*0620*/  IMAD.WIDE.U32 R8, R13, R179, c[0x0][0x1b0] ;  /* 0x00006c000d087625 */ /* 0x000fc600078e00b3 */
[----:B------:R-:W3:Y:S01]  /*0630*/  LDG.E.64 R6, [R6.64] ;  /* 0x0000000406067981 */ /* 0x000ee2000c1e1b00 */
[----:B------:R-:W-:-:S03]  /*0640*/  IMAD.WIDE.U32 R10, R14, R179, c[0x0][0x1b0] ;  /* 0x00006c000e0a7625 */ /* 0x000fc600078e00b3 */
[----:B------:R-:W4:Y:S01]  /*0650*/  LDG.E.64 R8, [R8.64] ;  /* 0x0000000408087981 */ /* 0x000f22000c1e1b00 */
        /* <DEDUP_REMOVED lines=31> */
[----:B------:R-:W4:Y:S04]  /*0850*/  LDG.E.64 R186, [R186.64] ;  /* 0x00000004baba7981 */ /* 0x000f28000c1e1b00 */
[----:B------:R-:W4:Y:S01]  /*0860*/  LDG.E.64 R178, [R178.64] ;  /* 0x00000004b2b27981 */ /* 0x000f22000c1e1b00 */
[----:B------:R-:W-:Y:S01]  /*0870*/  MOV R0, c[0x0][0x180] ;  /* 0x0000600000007a02 */ /* 0x000fe20000000f00 */
[----:B-----5:R-:W-:Y:S01]  /*0880*/  @!P1 CS2R R50, SRZ ;  /* 0x0000000000329805 */ /* 0x020fe2000001ff00 */
[----:B------:R-:W-:Y:S01]  /*0890*/  @!P1 CS2R R34, SRZ ;  /* 0x0000000000229805 */ /* 0x000fe2000001ff00 */
[----:B------:R-:W-:Y:S01]  /*08a0*/  @!P1 CS2R R2, SRZ ;  /* 0x0000000000029805 */ /* 0x000fe2000001ff00 */
[----:B------:R-:W-:Y:S01]  /*08b0*/  LOP3.LUT P0, RZ, R0, c[0x0][0x1c0], RZ, 0xfc, !PT ;  /* 0x0000700000ff7a12 */ /* 0x000fe2000780fcff */
[----:B------:R-:W-:Y:S01]  /*08c0*/  @!P1 CS2R R18, SRZ ;  /* 0x0000000000129805 */ /* 0x000fe2000001ff00 */
[----:B------:R-:W-:Y:S01]  /*08d0*/  MOV R0, c[0x0][0x184] ;  /* 0x0000610000007a02 */ /* 0x000fe20000000f00 */
[----:B------:R-:W-:Y:S01]  /*08e0*/  HADD2.F32 R142, -RZ, R51.H0_H0 ;  /* 0x20000033ff8e7230 */ /* 0x000fe20000004100 */
[--C-:B------:R-:W-:Y:S01]  /*08f0*/  SHF.R.U64 R149, R50, 0x10, R51.reuse ;  /* 0x0000001032957819 */ /* 0x100fe20000001233 */
[----:B------:R-:W-:Y:S01]  /*0900*/  HADD2.F32 R155, -RZ, R50.H0_H0 ;  /* 0x20000032ff9b7230 */ /* 0x000fe20000004100 */
[----:B------:R-:W-:Y:S01]  /*0910*/  SHF.R.U32.HI R141, RZ, 0x10, R51 ;  /* 0x00000010ff8d7819 */ /* 0x000fe20000011633 */
[----:B------:R-:W-:Y:S01]  /*0920*/  HADD2.F32 R51, -RZ, R34.H0_H0 ;  /* 0x20000022ff337230 */ /* 0x000fe20000004100 */
[----:B------:R-:W-:Y:S01]  /*0930*/  LOP3.LUT P0, RZ, R0, c[0x0][0x1c4], RZ, 0xfc, P0 ;  /* 0x0000710000ff7a12 */ /* 0x000fe2000000fcff */
[----:B------:R-:W-:Y:S01]  /*0940*/  HADD2.F32 R50, -RZ, R35.H0_H0 ;  /* 0x20000023ff327230 */ /* 0x000fe20000004100 */
[--C-:B------:R-:W-:Y:S01]  /*0950*/  SHF.R.U64 R72, R34, 0x10, R35.reuse ;  /* 0x0000001022487819 */ /* 0x100fe20000001223 */
[----:B------:R-:W-:Y:S01]  /*0960*/  HADD2.F32 R34, -RZ, R3.H0_H0 ;  /* 0x20000003ff227230 */ /* 0x000fe20000004100 */
[----:B------:R-:W-:Y:S01]  /*0970*/  SHF.R.U32.HI R71, RZ, 0x10, R35 ;  /* 0x00000010ff477819 */ /* 0x000fe20000011623 */
[----:B------:R-:W-:Y:S01]  /*0980*/  HADD2.F32 R35, -RZ, R2.H0_H0 ;  /* 0x20000002ff237230 */ /* 0x000fe20000004100 */
[--C-:B------:R-:W-:Y:S01]  /*0990*/  SHF.R.U64 R56, R2, 0x10, R3.reuse ;  /* 0x0000001002387819 */ /* 0x100fe20000001203 */
[----:B------:R-:W-:Y:S01]  /*09a0*/  @!P1 CS2R R156, SRZ ;  /* 0x00000000009c9805 */ /* 0x000fe2000001ff00 */
[----:B------:R-:W-:Y:S01]  /*09b0*/  SHF.R.U32.HI R0, RZ, 0x10, R3 ;  /* 0x00000010ff007819 */ /* 0x000fe20000011603 */
[----:B------:R-:W-:Y:S01]  /*09c0*/  @!P1 CS2R R174, SRZ ;  /* 0x0000000000ae9805 */ /* 0x000fe2000001ff00 */
[--C-:B------:R-:W-:Y:S01]  /*09d0*/  SHF.R.U64 R58, R18, 0x10, R19.reuse ;  /* 0x00000010123a7819 */ /* 0x100fe20000001213 */
[----:B------:R-:W-:Y:S01]  /*09e0*/  @!P1 CS2R R52, SRZ ;  /* 0x0000000000349805 */ /* 0x000fe2000001ff00 */
[----:B------:R-:W-:Y:S01]  /*09f0*/  SHF.R.U32.HI R57, RZ, 0x10, R19 ;  /* 0x00000010ff397819 */ /* 0x000fe20000011613 */
        /* <DEDUP_REMOVED lines=13> */
[----:B------:R-:W-:Y:S01]  /*0ad0*/  SHF.R.U64 R158, R156, 0x10, R157 ;  /* 0x000000109c9e7819 */ /* 0x000fe2000000129d */
        /* <DEDUP_REMOVED lines=90> */
[----:B--2---:R-:W-:Y:S01]  /*1080*/  HADD2.F32 R3, -RZ, R4.H0_H0 ;  /* 0x20000004ff037230 */ /* 0x004fe20000004100 */
[--C-:B------:R-:W-:Y:S01]  /*1090*/  SHF.R.U64 R108, R4, 0x10, R5.reuse ;  /* 0x00000010046c7819 */ /* 0x100fe20000001205 */
[----:B------:R-:W-:Y:S01]  /*10a0*/  HADD2.F32 R2, -RZ, R5.H0_H0 ;  /* 0x20000005ff027230 */ /* 0x000fe20000004100 */
[----:B------:R-:W-:Y:S01]  /*10b0*/  SHF.R.U32.HI R107, RZ, 0x10, R5 ;  /* 0x00000010ff6b7819 */ /* 0x000fe20000011605 */
[----:B------:R-:W-:Y:S01]  /*10c0*/  HADD2.F32 R4, -RZ, R58.H0_H0 ;  /* 0x2000003aff047230 */ /* 0x000fe20000004100 */
[----:B------:R0:W-:Y:S01]  /*10d0*/  STL [R1+0x68], R3 ;  /* 0x0000680301007387 */ /* 0x0001e20000100800 */
[--C-:B---3--:R-:W-:Y:S01]  /*10e0*/  SHF.R.U64 R106, R6, 0x10, R7.reuse ;  /* 0x00000010066a7819 */ /* 0x108fe20000001207 */
[----:B------:R-:W-:Y:S01]  /*10f0*/  HADD2.F32 R5, -RZ, R59.H0_H0 ;  /* 0x2000003bff057230 */ /* 0x000fe20000004100 */
[----:B------:R-:W-:Y:S01]  /*1100*/  SHF.R.U32.HI R105, RZ, 0x10, R7 ;  /* 0x00000010ff697819 */ /* 0x000fe20000011607 */
[----:B------:R1:W-:Y:S01]  /*1110*/  STL [R1+0x60], R2 ;  /* 0x0000600201007387 */ /* 0x0003e20000100800 */
[----:B------:R-:W-:Y:S01]  /*1120*/  HADD2.F32 R58, -RZ, R107.H0_H0 ;  /* 0x2000006bff3a7230 */ /* 0x000fe20000004100 */
[----:B----4-:R-:W-:-:S02]  /*1130*/  SHF.R.U64 R104, R8, 0x10, R9 ;  /* 0x0000001008687819 */ /* 0x010fc40000001209 */
[----:B------:R-:W-:Y:S01]  /*1140*/  SHF.R.U32.HI R103, RZ, 0x10, R9 ;  /* 0x00000010ff677819 */ /* 0x000fe20000011609 */
[----:B0-----:R-:W-:Y:S01]  /*1150*/  HADD2.F32 R3, -RZ, R6.H0_H0 ;  /* 0x20000006ff037230 */ /* 0x001fe20000004100 */
[--C-:B------:R-:W-:Y:S01]  /*1160*/  SHF.R.U64 R102, R10, 0x10, R11.reuse ;  /* 0x000000100a667819 */ /* 0x100fe2000000120b */
[----:B------:R-:W-:Y:S01]  /*1170*/  HADD2.F32 R6, -RZ, R60.H0_H0 ;  /* 0x2000003cff067230 */ /* 0x000fe20000004100 */
[----:B------:R-:W-:Y:S01]  /*1180*/  SHF.R.U32.HI R101, RZ, 0x10, R11 ;  /* 0x00000010ff657819 */ /* 0x000fe2000001160b */
[----:B-1----:R-:W-:Y:S01]  /*1190*/  HADD2.F32 R2, -RZ, R7.H0_H0 ;  /* 0x20000007ff027230 */ /* 0x002fe20000004100 */
[----:B------:R0:W-:Y:S01]  /*11a0*/  STL [R1+0x58], R3 ;  /* 0x0000580301007387 */ /* 0x0001e20000100800 */
[--C-:B------:R-:W-:Y:S01]  /*11b0*/  SHF.R.U64 R100, R12, 0x10, R13.reuse ;  /* 0x000000100c647819 */ /* 0x100fe2000000120d */
[----:B------:R-:W-:Y:S01]  /*11c0*/  HADD2.F32 R7, -RZ, R61.H0_H0 ;  /* 0x2000003dff077230 */ /* 0x000fe20000004100 */
[----:B------:R-:W-:Y:S01]  /*11d0*/  SHF.R.U32.HI R99, RZ, 0x10, R13 ;  /* 0x00000010ff637819 */ /* 0x000fe2000001160d */
[----:B------:R1:W-:Y:S01]  /*11e0*/  STL [R1+0x50], R2 ;  /* 0x0000500201007387 */ /* 0x0003e20000100800 */
[----:B------:R-:W-:-:S02]  /*11f0*/  SHF.R.U64 R97, R14, 0x10, R15 ;  /* 0x000000100e617819 */ /* 0x000fc4000000120f */
[----:B------:R-:W-:Y:S01]  /*1200*/  SHF.R.U32.HI R95, RZ, 0x10, R15 ;  /* 0x00000010ff5f7819 */ /* 0x000fe2000001160f */
[----:B------:R-:W-:Y:S01]  /*1210*/  HADD2.F32 R251, -RZ, R248.H0_H0 ;  /* 0x200000f8fffb7230 */ /* 0x000fe20000004100 */
[----:B------:R-:W-:Y:S01]  /*1220*/  SHF.R.U64 R83, R16, 0x10, R17 ;  /* 0x0000001010537819 */ /* 0x000fe20000001211 */
[----:B0-----:R-:W-:Y:S01]  /*1230*/  HADD2.F32 R3, -RZ, R8.H0_H0 ;  /* 0x20000008ff037230 */ /* 0x001fe20000004100 */
[----:B------:R-:W-:Y:S01]  /*1240*/  SHF.R.U64 R250, R248, 0x10, R249 ;  /* 0x00000010f8fa7819 */ /* 0x000fe200000012f9 */
[----:B------:R-:W-:Y:S01]  /*1250*/  HADD2.F32 R247, -RZ, R244.H0_H0 ;  /* 0x200000f4fff77230 */ /* 0x000fe20000004100 */
[----:B------:R-:W-:Y:S01]  /*1260*/  SHF.R.U64 R246, R244, 0x10, R245 ;  /* 0x00000010f4f67819 */ /* 0x000fe200000012f5 */
[----:B-1----:R-:W-:Y:S01]  /*1270*/  HADD2.F32 R2, -RZ, R9.H0_H0 ;  /* 0x20000009ff027230 */ /* 0x002fe20000004100 */
[----:B------:R0:W-:Y:S01]  /*1280*/  STL [R1+0x48], R3 ;  /* 0x0000480301007387 */ /* 0x0001e20000100800 */
[----:B------:R-:W-:Y:S01]  /*1290*/  SHF.R.U64 R242, R240, 0x10, R241 ;  /* 0x00000010f0f27819 */ /* 0x000fe200000012f1 */
[----:B------:R-:W-:Y:S01]  /*12a0*/  HADD2.F32 R243, -RZ, R240.H0_H0 ;  /* 0x200000f0fff37230 */ /* 0x000fe20000004100 */
[----:B------:R-:W-:Y:S01]  /*12b0*/  SHF.R.U32.HI R252, RZ, 0x10, R17 ;  /* 0x00000010fffc7819 */ /* 0x000fe20000011611 */
[----:B------:R1:W-:Y:S01]  /*12c0*/  STL [R1+0x40], R2 ;  /* 0x0000400201007387 */ /* 0x0003e20000100800 */
[----:B------:R-:W-:Y:S01]  /*12d0*/  SHF.R.U64 R238, R236, 0x10, R237 ;  /* 0x00000010ecee7819 */ /* 0x000fe200000012ed */
[----:B------:R-:W-:Y:S01]  /*12e0*/  HADD2.F32 R239, -RZ, R236.H0_H0 ;  /* 0x200000ecffef7230 */ /* 0x000fe20000004100 */
[----:B------:R-:W-:Y:S01]  /*12f0*/  SHF.R.U32.HI R248, RZ, 0x10, R249 ;  /* 0x00000010fff87819 */ /* 0x000fe200000116f9 */
[----:B------:R-:W-:Y:S01]  /*1300*/  HADD2.F32 R249, -RZ, R249.H0_H0 ;  /* 0x200000f9fff97230 */ /* 0x000fe20000004100 */
[----:B------:R-:W-:Y:S01]  /*1310*/  SHF.R.U64 R234, R232, 0x10, R233 ;  /* 0x00000010e8ea7819 */ /* 0x000fe200000012e9 */
[----:B0-----:R-:W-:Y:S01]  /*1320*/  HADD2.F32 R3, -RZ, R10.H0_H0 ;  /* 0x2000000aff037230 */ /* 0x001fe20000004100 */
[----:B------:R-:W-:Y:S01]  /*1330*/  SHF.R.U32.HI R244, RZ, 0x10, R245 ;  /* 0x00000010fff47819 */ /* 0x000fe200000116f5 */
[----:B------:R-:W-:Y:S01]  /*1340*/  HADD2.F32 R235, -RZ, R232.H0_H0 ;  /* 0x200000e8ffeb7230 */ /* 0x000fe20000004100 */
[----:B------:R-:W-:Y:S01]  /*1350*/  SHF.R.U64 R230, R228, 0x10, R229 ;  /* 0x00000010e4e67819 */ /* 0x000fe200000012e5 */
[----:B-1----:R-:W-:Y:S01]  /*1360*/  HADD2.F32 R2, -RZ, R11.H0_H0 ;  /* 0x2000000bff027230 */ /* 0x002fe20000004100 */
[----:B------:R0:W-:Y:S01]  /*1370*/  STL [R1+0x38], R3 ;  /* 0x0000380301007387 */ /* 0x0001e20000100800 */
[----:B------:R-:W-:Y:S01]  /*1380*/  HADD2.F32 R231, -RZ, R228.H0_H0 ;  /* 0x200000e4ffe77230 */ /* 0x000fe20000004100 */
[----:B------:R-:W-:Y:S01]  /*1390*/  SHF.R.U64 R226, R224, 0x10, R225 ;  /* 0x00000010e0e27819 */ /* 0x000fe200000012e1 */
[----:B------:R-:W-:Y:S01]  /*13a0*/  HADD2.F32 R227, -RZ, R224.H0_H0 ;  /* 0x200000e0ffe37230 */ /* 0x000fe20000004100 */
[----:B------:R1:W-:Y:S01]  /*13b0*/  STL [R1+0x30], R2 ;  /* 0x0000300201007387 */ /* 0x0003e20000100800 */
[----:B------:R-:W-:Y:S01]  /*13c0*/  SHF.R.U32.HI R240, RZ, 0x10, R241 ;  /* 0x00000010fff07819 */ /* 0x000fe200000116f1 */
[----:B------:R-:W-:Y:S01]  /*13d0*/  HADD2.F32 R223, -RZ, R220.H0_H0 ;  /* 0x200000dcffdf7230 */ /* 0x000fe20000004100 */
[----:B------:R-:W-:Y:S01]  /*13e0*/  SHF.R.U64 R222, R220, 0x10, R221 ;  /* 0x00000010dcde7819 */ /* 0x000fe200000012dd */
[----:B------:R-:W-:Y:S01]  /*13f0*/  HADD2.F32 R245, -RZ, R245.H0_H0 ;  /* 0x200000f5fff57230 */ /* 0x000fe20000004100 */
[----:B------:R-:W-:Y:S01]  /*1400*/  SHF.R.U32.HI R236, RZ, 0x10, R237 ;  /* 0x00000010ffec7819 */ /* 0x000fe200000116ed */
[----:B0-----:R-:W-:Y:S01]  /*1410*/  HADD2.F32 R3, -RZ, R12.H0_H0 ;  /* 0x2000000cff037230 */ /* 0x001fe20000004100 */
[----:B------:R-:W-:Y:S01]  /*1420*/  SHF.R.U64 R208, R206, 0x10, R207 ;  /* 0x00000010ced07819 */ /* 0x000fe200000012cf */
[----:B------:R-:W-:Y:S01]  /*1430*/  HADD2.F32 R209, -RZ, R206.H0_H0 ;  /* 0x200000ceffd17230 */ /* 0x000fe20000004100 */
[----:B------:R-:W-:Y:S01]  /*1440*/  SHF.R.U32.HI R232, RZ, 0x10, R233 ;  /* 0x00000010ffe87819 */ /* 0x000fe200000116e9 */
[----:B-1----:R-:W-:Y:S01]  /*1450*/  HADD2.F32 R2, -RZ, R13.H0_H0 ;  /* 0x2000000dff027230 */ /* 0x002fe20000004100 */
[----:B------:R0:W-:Y:S01]  /*1460*/  STL [R1+0x28], R3 ;  /* 0x0000280301007387 */ /* 0x0001e20000100800 */
[----:B------:R-:W-:Y:S01]  /*1470*/  SHF.R.U64 R200, R198, 0x10, R199 ;  /* 0x00000010c6c87819 */ /* 0x000fe200000012c7 */
[----:B------:R-:W-:Y:S01]  /*1480*/  HADD2.F32 R205, -RZ, R198.H0_H0 ;  /* 0x200000c6ffcd7230 */ /* 0x000fe20000004100 */
[----:B------:R-:W-:Y:S01]  /*1490*/  SHF.R.U32.HI R228, RZ, 0x10, R229 ;  /* 0x00000010ffe47819 */ /* 0x000fe200000116e5 */
        /* <DEDUP_REMOVED lines=12> */
[----:B------:R-:W-:Y:S01]  /*1560*/  SHF.R.U32.HI R198, RZ, 0x10, R199 ;  /* 0x00000010ffc67819 */ /* 0x000fe200000116c7 */
[----:B------:R-:W-:Y:S01]  /*1570*/  HADD2.F32 R237, -RZ, R237.H0_H0 ;  /* 0x200000edffed7230 */ /* 0x000fe20000004100 */
[--C-:B------:R-:W-:Y:S01]  /*1580*/  SHF.R.U64 R196, R194, 0x10, R195.reuse ;  /* 0x00000010c2c47819 */ /* 0x100fe200000012c3 */
[----:B------:R1:W-:Y:S01]  /*1590*/  STL [R1+0x10], R2 ;  /* 0x0000100201007387 */ /* 0x0003e20000100800 */
[----:B------:R-:W-:Y:S01]  /*15a0*/  SHF.R.U32.HI R190, RZ, 0x10, R195 ;  /* 0x00000010ffbe7819 */ /* 0x000fe200000116c3 */
[----:B------:R-:W-:Y:S01]  /*15b0*/  HADD2.F32 R233, -RZ, R233.H0_H0 ;  /* 0x200000e9ffe97230 */ /* 0x000fe20000004100 */
[----:B------:R-:W-:Y:S01]  /*15c0*/  SHF.R.U32.HI R186, RZ, 0x10, R187 ;  /* 0x00000010ffba7819 */ /* 0x000fe200000116bb */
[----:B------:R-:W-:Y:S01]  /*15d0*/  HADD2.F32 R229, -RZ, R229.H0_H0 ;  /* 0x200000e5ffe57230 */ /* 0x000fe20000004100 */
[----:B------:R-:W-:Y:S01]  /*15e0*/  SHF.R.U32.HI R178, RZ, 0x10, R179 ;  /* 0x00000010ffb27819 */ /* 0x000fe200000116b3 */
[----:B0-----:R-:W-:-:S02]  /*15f0*/  HADD2.F32 R3, -RZ, R16.H0_H0 ;  /* 0x20000010ff037230 */ /* 0x001fc40000004100 */
[----:B------:R-:W-:Y:S02]  /*1600*/  HADD2.F32 R225, -RZ, R225.H0_H0 ;  /* 0x200000e1ffe17230 */ /* 0x000fe40000004100 */
[----:B-1----:R-:W-:Y:S01]  /*1610*/  HADD2.F32 R2, -RZ, R17.H0_H0 ;  /* 0x20000011ff027230 */ /* 0x002fe20000004100 */
[----:B------:R0:W-:Y:S01]  /*1620*/  STL [R1+0x8], R3 ;  /* 0x0000080301007387 */ /* 0x0001e20000100800 */
[----:B------:R-:W-:Y:S02]  /*1630*/  HADD2.F32 R221, -RZ, R221.H0_H0 ;  /* 0x200000ddffdd7230 */ /* 0x000fe40000004100 */
[----:B------:R-:W-:Y:S01]  /*1640*/  HADD2.F32 R207, -RZ, R207.H0_H0 ;  /* 0x200000cfffcf7230 */ /* 0x000fe20000004100 */
[----:B------:R1:W-:Y:S01]  /*1650*/  STL [R1], R2 ;  /* 0x0000000201007387 */ /* 0x0003e20000100800 */
[----:B------:R-:W-:Y:S02]  /*1660*/  HADD2.F32 R199, -RZ, R199.H0_H0 ;  /* 0x200000c7ffc77230 */ /* 0x000fe40000004100 */
[----:B------:R-:W-:-:S02]  /*1670*/  HADD2.F32 R197, -RZ, R194.H0_H0 ;  /* 0x200000c2ffc57230 */ /* 0x000fc40000004100 */
[----:B------:R-:W-:Y:S02]  /*1680*/  HADD2.F32 R195, -RZ, R195.H0_H0 ;  /* 0x200000c3ffc37230 */ /* 0x000fe40000004100 */
[----:B0-----:R-:W-:Y:S02]  /*1690*/  HADD2.F32 R3, -RZ, R57.H0_H0 ;  /* 0x20000039ff037230 */ /* 0x001fe40000004100 */
[----:B------:R-:W-:Y:S02]  /*16a0*/  HADD2.F32 R57, -RZ, R106.H0_H0 ;  /* 0x2000006aff397230 */ /* 0x000fe40000004100 */
[----:B-1----:R-:W-:Y:S02]  /*16b0*/  HADD2.F32 R2, -RZ, R56.H0_H0 ;  /* 0x20000038ff027230 */ /* 0x002fe40000004100 */
[----:B------:R-:W-:Y:S02]  /*16c0*/  HADD2.F32 R56, -RZ, R108.H0_H0 ;  /* 0x2000006cff387230 */ /* 0x000fe40000004100 */
[----:B------:R-:W-:-:S02]  /*16d0*/  HADD2.F32 R187, -RZ, R187.H0_H0 ;  /* 0x200000bbffbb7230 */ /* 0x000fc40000004100 */
[----:B------:R-:W-:Y:S01]  /*16e0*/  HADD2.F32 R179, -RZ, R179.H0_H0 ;  /* 0x200000b3ffb37230 */ /* 0x000fe20000004100 */
[----:B------:R0:W-:Y:S01]  /*16f0*/  STL [R1+0x64], R56 ;  /* 0x0000643801007387 */ /* 0x0001e20000100800 */
[----:B------:R-:W-:Y:S02]  /*1700*/  HADD2.F32 R17, -RZ, R71.H0_H0 ;  /* 0x20000047ff117230 */ /* 0x000fe40000004100 */
[----:B------:R-:W-:Y:S01]  /*1710*/  HADD2.F32 R16, -RZ, R70.H0_H0 ;  /* 0x20000046ff107230 */ /* 0x000fe20000004100 */
[----:B------:R1:W-:Y:S01]  /*1720*/  STL [R1+0x5c], R58 ;  /* 0x00005c3a01007387 */ /* 0x0003e20000100800 */
[----:B------:R-:W-:Y:S02]  /*1730*/  HADD2.F32 R15, -RZ, R69.H0_H0 ;  /* 0x20000045ff0f7230 */ /* 0x000fe40000004100 */
[----:B------:R-:W-:Y:S01]  /*1740*/  HADD2.F32 R14, -RZ, R68.H0_H0 ;  /* 0x20000044ff0e7230 */ /* 0x000fe20000004100 */
[----:B------:R2:W-:Y:S01]  /*1750*/  STL [R1+0x54], R57 ;  /* 0x0000543901007387 */ /* 0x0005e20000100800 */
[----:B------:R-:W-:-:S02]  /*1760*/  HADD2.F32 R13, -RZ, R67.H0_H0 ;  /* 0x20000043ff0d7230 */ /* 0x000fc40000004100 */
[----:B0-----:R-:W-:Y:S02]  /*1770*/  HADD2.F32 R56, -RZ, R105.H0_H0 ;  /* 0x20000069ff387230 */ /* 0x001fe40000004100 */
[----:B------:R-:W-:Y:S02]  /*1780*/  HADD2.F32 R12, -RZ, R66.H0_H0 ;  /* 0x20000042ff0c7230 */ /* 0x000fe40000004100 */
[----:B-1----:R-:W-:Y:S01]  /*1790*/  HADD2.F32 R58, -RZ, R104.H0_H0 ;  /* 0x20000068ff3a7230 */ /* 0x002fe20000004100 */
[----:B------:R0:W-:Y:S01]  /*17a0*/  STL [R1+0x4c], R56 ;  /* 0x00004c3801007387 */ /* 0x0001e20000100800 */
[----:B------:R-:W-:Y:S02]  /*17b0*/  HADD2.F32 R11, -RZ, R65.H0_H0 ;  /* 0x20000041ff0b7230 */ /* 0x000fe40000004100 */
[----:B--2---:R-:W-:Y:S01]  /*17c0*/  HADD2.F32 R57, -RZ, R103.H0_H0 ;  /* 0x20000067ff397230 */ /* 0x004fe20000004100 */
[----:B------:R1:W-:Y:S01]  /*17d0*/  STL [R1+0x44], R58 ;  /* 0x0000443a01007387 */ /* 0x0003e20000100800 */
[----:B------:R-:W-:-:S02]  /*17e0*/  HADD2.F32 R10, -RZ, R64.H0_H0 ;  /* 0x20000040ff0a7230 */ /* 0x000fc40000004100 */
[----:B------:R-:W-:Y:S01]  /*17f0*/  HADD2.F32 R9, -RZ, R63.H0_H0 ;  /* 0x2000003fff097230 */ /* 0x000fe20000004100 */
[----:B------:R2:W-:Y:S01]  /*1800*/  STL [R1+0x3c], R57 ;  /* 0x00003c3901007387 */ /* 0x0005e20000100800 */
[----:B------:R-:W-:Y:S02]  /*1810*/  HADD2.F32 R8, -RZ, R62.H0_H0 ;  /* 0x2000003eff087230 */ /* 0x000fe40000004100 */
[----:B0-----:R-:W-:Y:S02]  /*1820*/  HADD2.F32 R56, -RZ, R102.H0_H0 ;  /* 0x20000066ff387230 */ /* 0x001fe40000004100 */
[----:B------:R-:W-:Y:S02]  /*1830*/  HADD2.F32 R252, -RZ, R252.H0_H0 ;  /* 0x200000fcfffc7230 */ /* 0x000fe40000004100 */
[----:B-1----:R-:W-:Y:S01]  /*1840*/  HADD2.F32 R58, -RZ, R101.H0_H0 ;  /* 0x20000065ff3a7230 */ /* 0x002fe20000004100 */
[----:B------:R0:W-:Y:S01]  /*1850*/  STL [R1+0x34], R56 ;  /* 0x0000343801007387 */ /* 0x0001e20000100800 */
[----:B------:R-:W-:-:S02]  /*1860*/  HADD2.F32 R250, -RZ, R250.H0_H0 ;  /* 0x200000fafffa7230 */ /* 0x000fc40000004100 */
[----:B--2---:R-:W-:Y:S01]  /*1870*/  HADD2.F32 R57, -RZ, R100.H0_H0 ;  /* 0x20000064ff397230 */ /* 0x004fe20000004100 */
[----:B------:R1:W-:Y:S01]  /*1880*/  STL [R1+0x2c], R58 ;  /* 0x00002c3a01007387 */ /* 0x0003e20000100800 */
[----:B------:R-:W-:Y:S02]  /*1890*/  HADD2.F32 R248, -RZ, R248.H0_H0 ;  /* 0x200000f8fff87230 */ /* 0x000fe40000004100 */
[----:B------:R-:W-:Y:S01]  /*18a0*/  HADD2.F32 R246, -RZ, R246.H0_H0 ;  /* 0x200000f6fff67230 */ /* 0x000fe20000004100 */
[----:B------:R2:W-:Y:S01]  /*18b0*/  STL [R1+0x24], R57 ;  /* 0x0000243901007387 */ /* 0x0005e20000100800 */
[----:B------:R-:W-:Y:S02]  /*18c0*/  HADD2.F32 R244, -RZ, R244.H0_H0 ;  /* 0x200000f4fff47230 */ /* 0x000fe40000004100 */
[----:B0-----:R-:W-:Y:S02]  /*18d0*/  HADD2.F32 R56, -RZ, R99.H0_H0 ;  /* 0x20000063ff387230 */ /* 0x001fe40000004100 */
[----:B------:R-:W-:-:S02]  /*18e0*/  HADD2.F32 R242, -RZ, R242.H0_H0 ;  /* 0x200000f2fff27230 */ /* 0x000fc40000004100 */
[----:B-1----:R-:W-:Y:S01]  /*18f0*/  HADD2.F32 R58, -RZ, R97.H0_H0 ;  /* 0x20000061ff3a7230 */ /* 0x002fe20000004100 */
[----:B------:R0:W-:Y:S01]  /*1900*/  STL [R1+0x1c], R56 ;  /* 0x00001c3801007387 */ /* 0x0001e20000100800 */
[----:B------:R-:W-:Y:S02]  /*1910*/  HADD2.F32 R240, -RZ, R240.H0_H0 ;  /* 0x200000f0fff07230 */ /* 0x000fe40000004100 */
[----:B--2---:R-:W-:Y:S01]  /*1920*/  HADD2.F32 R57, -RZ, R95.H0_H0 ;  /* 0x2000005fff397230 */ /* 0x004fe20000004100 */
[----:B------:R1:W-:Y:S01]  /*1930*/  STL [R1+0x14], R58 ;  /* 0x0000143a01007387 */ /* 0x0003e20000100800 */
[----:B------:R-:W-:Y:S02]  /*1940*/  HADD2.F32 R238, -RZ, R238.H0_H0 ;  /* 0x200000eeffee7230 */ /* 0x000fe40000004100 */
[----:B------:R-:W-:Y:S01]  /*1950*/  HADD2.F32 R236, -RZ, R236.H0_H0 ;  /* 0x200000ecffec7230 */ /* 0x000fe20000004100 */
[----:B------:R1:W-:Y:S01]  /*1960*/  STL [R1+0xc], R57 ;  /* 0x00000c3901007387 */ /* 0x0003e20000100800 */
[----:B------:R-:W-:-:S02]  /*1970*/  HADD2.F32 R234, -RZ, R234.H0_H0 ;  /* 0x200000eaffea7230 */ /* 0x000fc40000004100 */
[----:B0-----:R-:W-:Y:S02]  /*1980*/  HADD2.F32 R56, -RZ, R83.H0_H0 ;  /* 0x20000053ff387230 */ /* 0x001fe40000004100 */
[----:B------:R-:W-:Y:S02]  /*1990*/  HADD2.F32 R232, -RZ, R232.H0_H0 ;  /* 0x200000e8ffe87230 */ /* 0x000fe40000004100 */
[----:B------:R-:W-:Y:S01]  /*19a0*/  HADD2.F32 R230, -RZ, R230.H0_H0 ;  /* 0x200000e6ffe67230 */ /* 0x000fe20000004100 */
[----:B------:R1:W-:Y:S01]  /*19b0*/  STL [R1+0x4], R56 ;  /* 0x0000043801007387 */ /* 0x0003e20000100800 */
        /* <DEDUP_REMOVED lines=14> */
[----:B-1----:R-:W-:-:S02]  /*1aa0*/  HADD2.F32 R178, -RZ, R178.H0_H0 ;  /* 0x200000b2ffb27230 */ /* 0x002fc40000004100 */
.L_x_56642:
[----:B------:R-:W0:Y:S01]  /*1ab0*/  S2R R218, SR_TID.X ;  /* 0x0000000000da7919 */ /* 0x000e220000002100 */
[----:B------:R-:W-:Y:S01]  /*1ac0*/  ISETP.NE.U32.AND P2, PT, RZ, c[0x0][0x1c0], PT ;  /* 0x00007000ff007a0c */ /* 0x000fe20003f45070 */
[----:B------:R-:W-:Y:S01]  /*1ad0*/  IMAD R64, R33, c[0x0][0x168], RZ ;  /* 0x00005a0021407a24 */ /* 0x000fe200078e02ff */
[----:B------:R-:W-:Y:S01]  /*1ae0*/  ISETP.NE.U32.AND P1, PT, RZ, c[0x0][0x180], PT ;  /* 0x00006000ff007a0c */ /* 0x000fe20003f25070 */
[----:B------:R-:W-:Y:S01]  /*1af0*/  HFMA2.MMA R73, -RZ, RZ, 1.875, 0 ;  /* 0x3f800000ff497435 */ /* 0x000fe200000001ff */
[----:B------:R-:W-:-:S02]  /*1b00*/  ISETP.NE.AND.EX P2, PT, RZ, c[0x0][0x1c4], PT, P2 ;  /* 0x00007100ff007a0c */ /* 0x000fc40003f45320 */
[----:B------:R-:W-:Y:S02]  /*1b10*/  SHF.R.S32.HI R65, RZ, 0x1f, R64 ;  /* 0x0000001fff417819 */ /* 0x000fe40000011440 */
[----:B------:R-:W-:Y:S02]  /*1b20*/  ISETP.NE.AND.EX P1, PT, RZ, c[0x0][0x184], PT, P1 ;  /* 0x00006100ff007a0c */ /* 0x000fe40003f25310 */
[----:B------:R-:W-:Y:S02]  /*1b30*/  LEA.HI R65, R65, R64, RZ, 0x2 ;  /* 0x0000004041417211 */ /* 0x000fe400078f10ff */
[----:B------:R-:W-:-:S05]  /*1b40*/  MOV R71, 0x10 ;  /* 0x0000001000477802 */ /* 0x000fca0000000f00 */
[----:B------:R-:W-:Y:S02]  /*1b50*/  @P2 MOV R64, 0x4 ;  /* 0x0000000400402802 */ /* 0x000fe40000000f00 */
[----:B0-----:R-:W-:-:S04]  /*1b60*/  LOP3.LUT R218, R218, 0x1f, RZ, 0xc0, !PT ;  /* 0x0000001fdada7812 */ /* 0x001fc800078ec0ff */
[----:B------:R-:W-:Y:S01]  /*1b70*/  LEA.HI.SX32 R72, R65, R218, 0x1e ;  /* 0x000000da41487211 */ /* 0x000fe200078ff2ff */
[----:B------:R-:W-:-:S03]  /*1b80*/  @P2 IMAD.WIDE R64, R33, R64, c[0x0][0x1c0] ;  /* 0x0000700021402625 */ /* 0x000fc600078e0240 */
[C---:B------:R-:W-:Y:S01]  /*1b90*/  @P1 LEA R68, P3, R72.reuse, c[0x0][0x180], 0x4 ;  /* 0x0000600048441a11 */ /* 0x040fe200078620ff */
[C---:B------:R-:W-:Y:S01]  /*1ba0*/  IMAD.WIDE.U32 R66, R72.reuse, R71, c[0x0][0x170] ;  /* 0x00005c0048427625 */ /* 0x040fe200078e0047 */
[----:B------:R0:W2:Y:S02]  /*1bb0*/  @P2 LDG.E R73, [R64.64] ;  /* 0x0000000440492981 */ /* 0x0000a4000c1e1900 */
[----:B------:R-:W-:-:S05]  /*1bc0*/  @P1 LEA.HI.X R69, R72, c[0x0][0x184], RZ, 0x4, P3 ;  /* 0x0000610048451a11 */ /* 0x000fca00018f24ff */
[----:B------:R1:W5:Y:S04]  /*1bd0*/  @P1 LDG.E.128 R56, [R68.64] ;  /* 0x0000000444381981 */ /* 0x000368000c1e1d00 */
[----:B0-----:R-:W2:Y:S01]  /*1be0*/  LDG.E.128 R64, [R66.64] ;  /* 0x0000000442407981 */ /* 0x001ea2000c1e1d00 */
[----:B------:R-:W-:-:S04]  /*1bf0*/  ISETP.NE.U32.AND P2, PT, RZ, c[0x0][0x180], PT ;  /* 0x00006000ff007a0c */ /* 0x000fc80003f45070 */
[----:B------:R-:W-:Y:S01]  /*1c00*/  ISETP.NE.AND.EX P2, PT, RZ, c[0x0][0x184], PT, P2 ;  /* 0x00006100ff007a0c */ /* 0x000fe20003f45320 */
[----:B--2---:R-:W-:-:S12]  /*1c10*/  FMUL.FTZ R76, R64, R73 ;  /* 0x00000049404c7220 */ /* 0x004fd80000410000 */
[----:B------:R-:W-:Y:S05]  /*1c20*/  @P2 BRA `(.L_x_56399) ;  /* 0x0000002000002947 */ /* 0x000fea0003800000 */
[----:B-1----:R-:W-:Y:S05]  /*1c30*/  @P0 BRA `(.L_x_56400) ;  /* 0x0000002000000947 */ /* 0x002fea0003800000 */
[----:B------:R-:W-:Y:S05]  /*1c40*/  BRA `(.L_x_56401) ;  /* 0x0000002000007947 */ /* 0x000fea0003800000 */
.L_x_56399:
[----:B-1---5:R-:W-:-:S05]  /*1c50*/  FADD.FTZ R76, R56, R76 ;  /* 0x0000004c384c7221 */ /* 0x022fca0000010000 */
.L_x_56400:
[----:B------:R-:W-:Y:S02]  /*1c60*/  MOV R60, R76 ;  /* 0x0000004c003c7202 */ /* 0x000fe40000000f00 */
.L_x_56401:
[----:B------:R-:W-:Y:S01]  /*1c70*/  FMUL.FTZ R81, R65, R73 ;  /* 0x0000004941517220 */ /* 0x000fe20000410000 */
[----:B------:R-:W-:Y:S05]  /*1c80*/  @P2 BRA `(.L_x_56402) ;  /* 0x0000002000002947 */ /* 0x000fea0003800000 */
[----:B------:R-:W-:Y:S05]  /*1c90*/  @P0 BRA `(.L_x_56403) ;  /* 0x0000002000000947 */ /* 0x000fea0003800000 */
[----:B------:R-:W-:Y:S05]  /*1ca0*/  BRA `(.L_x_56404) ;  /* 0x0000002000007947 */ /* 0x000fea0003800000 */
.L_x_56402:
[----:B-----5:R-:W-:-:S05]  /*1cb0*/  FADD.FTZ R81, R57, R81 ;  /* 0x0000005139517221 */ /* 0x020fca0000010000 */
.L_x_56403:
[----:B------:R-:W-:Y:S02]  /*1cc0*/  MOV R61, R81 ;  /* 0x00000051003d7202 */ /* 0x000fe40000000f00 */
.L_x_56404:
[----:B------:R-:W-:Y:S01]  /*1cd0*/  FMUL.FTZ R97, R66, R73 ;  /* 0x0000004942617220 */ /* 0x000fe20000410000 */
[----:B------:R-:W-:Y:S05]  /*1ce0*/  @P2 BRA `(.L_x_56405) ;  /* 0x0000002000002947 */ /* 0x000fea0003800000 */
[----:B------:R-:W-:Y:S05]  /*1cf0*/  @P0 BRA `(.L_x_56406) ;  /* 0x0000002000000947 */ /* 0x000fea0003800000 */
[----:B------:R-:W-:Y:S05]  /*1d00*/  BRA `(.L_x_56407) ;  /* 0x0000002000007947 */ /* 0x000fea0003800000 */
.L_x_56405:
[----:B-----5:R-:W-:-:S05]  /*1d10*/  FADD.FTZ R97, R58, R97 ;  /* 0x000000613a617221 */ /* 0x020fca0000010000 */
.L_x_56406:
[----:B------:R-:W-:Y:S02]  /*1d20*/  MOV R62, R97 ;  /* 0x00000061003e7202 */ /* 0x000fe40000000f00 */
.L_x_56407:
[----:B------:R-:W-:Y:S01]  /*1d30*/  FMUL.FTZ R102, R67, R73 ;  /* 0x0000004943667220 */ /* 0x000fe20000410000 */
[----:B------:R-:W-:Y:S05]  /*1d40*/  @P2 BRA `(.L_x_56408) ;  /* 0x0000002000002947 */ /* 0x000fea0003800000 */
[----:B------:R-:W-:Y:S05]  /*1d50*/  @P0 BRA `(.L_x_56409) ;  /* 0x0000002000000947 */ /* 0x000fea0003800000 */
[----:B------:R-:W-:Y:S05]  /*1d60*/  BRA `(.L_x_56410) ;  /* 0x0000002000007947 */ /* 0x000fea0003800000 */
.L_x_56408:
[----:B-----5:R-:W-:-:S05]  /*1d70*/  FADD.FTZ R102, R59, R102 ;  /* 0x000000663b667221 */ /* 0x020fca0000010000 */
.L_x_56409:
[----:B------:R-:W-:Y:S02]  /*1d80*/  MOV R63, R102 ;  /* 0x00000066003f7202 */ /* 0x000fe40000000f00 */
.L_x_56410:
[C---:B------:R-:W-:Y:S02]  /*1d90*/  IADD3 R68, R72.reuse, 0x20, RZ ;  /* 0x0000002048447810 */ /* 0x040fe40007ffe0ff */
[----:B------:R-:W-:-:S03]  /*1da0*/  @P0 LEA R64, P3, R72, c[0x0][0x188], 0x4 ;  /* 0x0000620048400a11 */ /* 0x000fc600078620ff */
[----:B------:R-:W-:Y:S01]  /*1db0*/  IMAD.WIDE.U32 R66, R68, R71, c[0x0][0x170] ;  /* 0x00005c0044427625 */ /* 0x000fe200078e0047 */
[----:B------:R-:W-:-:S03]  /*1dc0*/  @P0 LEA.HI.X R65, R72, c[0x0][0x18c], RZ, 0x4, P3 ;  /* 0x0000630048410a11 */ /* 0x000fc600018f24ff */
[----:B------:R-:W-:Y:S02]  /*1dd0*/  @P1 IMAD.WIDE.U32 R74, R68, R71, c[0x0][0x180] ;  /* 0x00006000444a1625 */ /* 0x000fe400078e0047 */
[----:B------:R0:W-:Y:S04]  /*1de0*/  @P0 STG.E.128 [R64.64], R60 ;  /* 0x0000003c40000986 */ /* 0x0001e8000c101d04 */
[----:B-----5:R1:W5:Y:S04]  /*1df0*/  @P1 LDG.E.128 R56, [R74.64] ;  /* 0x000000044a381981 */ /* 0x020368000c1e1d00 */
[----:B0-----:R-:W2:Y:S02]  /*1e00*/  LDG.E.128 R64, [R66.64] ;  /* 0x0000000442407981 */ /* 0x001ea4000c1e1d00 */
[----:B--2---:R-:W-:Y:S01]  /*1e10*/  FMUL.FTZ R77, R64, R73 ;  /* 0x00000049404d7220 */ /* 0x004fe20000410000 */
[----:B------:R-:W-:Y:S05]  /*1e20*/  @P2 BRA `(.L_x_56411) ;  /* 0x0000002000002947 */ /* 0x000fea0003800000 */
[----:B-1----:R-:W-:Y:S05]  /*1e30*/  @P0 BRA `(.L_x_56412) ;  /* 0x0000002000000947 */ /* 0x002fea0003800000 */
[----:B------:R-:W-:Y:S05]  /*1e40*/  BRA `(.L_x_56413) ;  /* 0x0000002000007947 */ /* 0x000fea0003800000 */
.L_x_56411:
[----:B-1---5:R-:W-:-:S05]  /*1e50*/  FADD.FTZ R77, R56, R77 ;  /* 0x0000004d384d7221 */ /* 0x022fca0000010000 */
.L_x_56412:
[----:B------:R-:W-:Y:S02]  /*1e60*/  MOV R60, R77 ;  /* 0x0000004d003c7202 */ /* 0x000fe40000000f00 */
.L_x_56413:
[----:B------:R-:W-:Y:S01]  /*1e70*/  FMUL.FTZ R82, R65, R73 ;  /* 0x0000004941527220 */ /* 0x000fe20000410000 */
[----:B------:R-:W-:Y:S05]  /*1e80*/  @P2 BRA `(.L_x_56414) ;  /* 0x0000002000002947 */ /* 0x000fea0003800000 */
[----:B------:R-:W-:Y:S05]  /*1e90*/  @P0 BRA `(.L_x_56415) ;  /* 0x0000002000000947 */ /* 0x000fea0003800000 */
[----:B------:R-:W-:Y:S05]  /*1ea0*/  BRA `(.L_x_56416) ;  /* 0x0000002000007947 */ /* 0x000fea0003800000 */
.L_x_56414:
[----:B-----5:R-:W-:-:S05]  /*1eb0*/  FADD.FTZ R82, R57, R82 ;  /* 0x0000005239527221 */ /* 0x020fca0000010000 */
.L_x_56415:
[----:B------:R-:W-:Y:S02]  /*1ec0*/  MOV R61, R82 ;  /* 0x00000052003d7202 */ /* 0x000fe40000000f00 */
.L_x_56416:
[----:B------:R-:W-:Y:S01]  /*1ed0*/  FMUL.FTZ R98, R66, R73 ;  /* 0x0000004942627220 */ /* 0x000fe20000410000 */
[----:B------:R-:W-:Y:S05]  /*1ee0*/  @P2 BRA `(.L_x_56417) ;  /* 0x0000002000002947 */ /* 0x000fea0003800000 */
[----:B------:R-:W-:Y:S05]  /*1ef0*/  @P0 BRA `(.L_x_56418) ;  /* 0x0000002000000947 */ /* 0x000fea0003800000 */
[----:B------:R-:W-:Y:S05]  /*1f00*/  BRA `(.L_x_56419) ;  /* 0x0000002000007947 */ /* 0x000fea0003800000 */
.L_x_56417:
[----:B-----5:R-:W-:-:S05]  /*1f10*/  FADD.FTZ R98, R58, R98 ;  /* 0x000000623a627221 */ /* 0x020fca0000010000 */
.L_x_56418:
[----:B------:R-:W-:Y:S02]  /*1f20*/  MOV R62, R98 ;  /* 0x00000062003e7202 */ /* 0x000fe40000000f00 */
.L_x_56419:
[----:B------:R-:W-:Y:S01]  /*1f30*/  FMUL.FTZ R103, R67, R73 ;  /* 0x0000004943677220 */ /* 0x000fe20000410000 */
[----:B------:R-:W-:Y:S05]  /*1f40*/  @P2 BRA `(.L_x_56420) ;  /* 0x0000002000002947 */ /* 0x000fea0003800000 */
[----:B------:R-:W-:Y:S05]  /*1f50*/  @P0 BRA `(.L_x_56421) ;  /* 0x0000002000000947 */ /* 0x000fea0003800000 */
[----:B------:R-:W-:Y:S05]  /*1f60*/  BRA `(.L_x_56422) ;  /* 0x0000002000007947 */ /* 0x000fea0003800000 */
.L_x_56420:
[----:B-----5:R-:W-:-:S05]  /*1f70*/  FADD.FTZ R103, R59, R103 ;  /* 0x000000673b677221 */ /* 0x020fca0000010000 */
.L_x_56421:
[----:B------:R-:W-:Y:S02]  /*1f80*/  MOV R63, R103 ;  /* 0x00000067003f7202 */ /* 0x000fe40000000f00 */
.L_x_56422:
[----:B------:R-:W-:Y:S01]  /*1f90*/  IADD3 R69, R72, 0x40, RZ ;  /* 0x0000004048457810 */ /* 0x000fe20007ffe0ff */
[----:B------:R-:W-:-:S04]  /*1fa0*/  @P0 IMAD.WIDE.U32 R64, R68, R71, c[0x0][0x188] ;  /* 0x0000620044400625 */ /* 0x000fc800078e0047 */
[CC--:B------:R-:W-:Y:S01]  /*1fb0*/  IMAD.WIDE.U32 R66, R69.reuse, R71.reuse, c[0x0][0x170] ;  /* 0x00005c0045427625 */ /* 0x0c0fe200078e0047 */
[----:B------:R0:W-:Y:S03]  /*1fc0*/  @P0 STG.E.128 [R64.64], R60 ;  /* 0x0000003c40000986 */ /* 0x0001e6000c101d04 */
[----:B------:R-:W-:-:S05]  /*1fd0*/  @P1 IMAD.WIDE.U32 R74, R69, R71, c[0x0][0x180] ;  /* 0x00006000454a1625 */ /* 0x000fca00078e0047 */
[----:B-----5:R1:W5:Y:S04]  /*1fe0*/  @P1 LDG.E.128 R56, [R74.64] ;  /* 0x000000044a381981 */ /* 0x020368000c1e1d00 */
[----:B0-----:R-:W2:Y:S02]  /*1ff0*/  LDG.E.128 R64, [R66.64] ;  /* 0x0000000442407981 */ /* 0x001ea4000c1e1d00 */
[----:B--2---:R-:W-:Y:S01]  /*2000*/  FMUL.FTZ R78, R64, R73 ;  /* 0x00000049404e7220 */ /* 0x004fe20000410000 */
[----:B------:R-:W-:Y:S05]  /*2010*/  @P2 BRA `(.L_x_56423) ;  /* 0x0000002000002947 */ /* 0x000fea0003800000 */
[----:B-1----:R-:W-:Y:S05]  /*2020*/  @P0 BRA `(.L_x_56424) ;  /* 0x0000002000000947 */ /* 0x002fea0003800000 */
[----:B------:R-:W-:Y:S05]  /*2030*/  BRA `(.L_x_56425) ;  /* 0x0000002000007947 */ /* 0x000fea0003800000 */
.L_x_56423:
[----:B-1---5:R-:W-:-:S05]  /*2040*/  FADD.FTZ R78, R56, R78 ;  /* 0x0000004e384e7221 */ /* 0x022fca0000010000 */
.L_x_56424:
[----:B------:R-:W-:Y:S02]  /*2050*/  MOV R60, R78 ;  /* 0x0000004e003c7202 */ /* 0x000fe40000000f00 */
.L_x_56425:
[----:B------:R-:W-:Y:S01]  /*2060*/  FMUL.FTZ R83, R65, R73 ;  /* 0x0000004941537220 */ /* 0x000fe20000410000 */
[----:B------:R-:W-:Y:S05]  /*2070*/  @P2 BRA `(.L_x_56426) ;  /* 0x0000002000002947 */ /* 0x000fea0003800000 */
[----:B------:R-:W-:Y:S05]  /*2080*/  @P0 BRA `(.L_x_56427) ;  /* 0x0000002000000947 */ /* 0x000fea0003800000 */
[----:B------:R-:W-:Y:S05]  /*2090*/  BRA `(.L_x_56428) ;  /* 0x0000002000007947 */ /* 0x000fea0003800000 */
.L_x_56426:
[----:B-----5:R-:W-:-:S05]  /*20a0*/  FADD.FTZ R83, R57, R83 ;  /* 0x0000005339537221 */ /* 0x020fca0000010000 */
.L_x_56427:
[----:B------:R-:W-:Y:S02]  /*20b0*/  MOV R61, R83 ;  /* 0x00000053003d7202 */ /* 0x000fe40000000f00 */
.L_x_56428:
[----:B------:R-:W-:Y:S01]  /*20c0*/  FMUL.FTZ R99, R66, R73 ;  /* 0x0000004942637220 */ /* 0x000fe20000410000 */
[----:B------:R-:W-:Y:S05]  /*20d0*/  @P2 BRA `(.L_x_56429) ;  /* 0x0000002000002947 */ /* 0x000fea0003800000 */
[----:B------:R-:W-:Y:S05]  /*20e0*/  @P0 BRA `(.L_x_56430) ;  /* 0x0000002000000947 */ /* 0x000fea0003800000 */
[----:B------:R-:W-:Y:S05]  /*20f0*/  BRA `(.L_x_56431) ;  /* 0x0000002000007947 */ /* 0x000fea0003800000 */
.L_x_56429:
[----:B-----5:R-:W-:-:S05]  /*2100*/  FADD.FTZ R99, R58, R99 ;  /* 0x000000633a637221 */ /* 0x020fca0000010000 */
.L_x_56430:
[----:B------:R-:W-:Y:S02]  /*2110*/  MOV R62, R99 ;  /* 0x00000063003e7202 */ /* 0x000fe40000000f00 */
.L_x_56431:
[----:B------:R-:W-:Y:S01]  /*2120*/  FMUL.FTZ R104, R67, R73 ;  /* 0x0000004943687220 */ /* 0x000fe20000410000 */
[----:B------:R-:W-:Y:S05]  /*2130*/  @P2 BRA `(.L_x_56432) ;  /* 0x0000002000002947 */ /* 0x000fea0003800000 */
[----:B------:R-:W-:Y:S05]  /*2140*/  @P0 BRA `(.L_x_56433) ;  /* 0x0000002000000947 */ /* 0x000fea0003800000 */
[----:B------:R-:W-:Y:S05]  /*2150*/  BRA `(.L_x_56434) ;  /* 0x0000002000007947 */ /* 0x000fea0003800000 */
.L_x_56432:
[----:B-----5:R-:W-:-:S05]  /*2160*/  FADD.FTZ R104, R59, R104 ;  /* 0x000000683b687221 */ /* 0x020fca0000010000 */
.L_x_56433:
[----:B------:R-:W-:Y:S02]  /*2170*/  MOV R63, R104 ;  /* 0x00000068003f7202 */ /* 0x000fe40000000f00 */
.L_x_56434:
        /* <DEDUP_REMOVED lines=11> */
.L_x_56435:
[----:B-1---5:R-:W-:-:S05]  /*2230*/  FADD.FTZ R79, R56, R79 ;  /* 0x0000004f384f7221 */ /* 0x022fca0000010000 */
.L_x_56436:
[----:B------:R-:W-:Y:S02]  /*2240*/  MOV R60, R79 ;  /* 0x0000004f003c7202 */ /* 0x000fe40000000f00 */
.L_x_56437:
[----:B------:R-:W-:Y:S01]  /*2250*/  FMUL.FTZ R95, R65, R73 ;  /* 0x00000049415f7220 */ /* 0x000fe20000410000 */
[----:B------:R-:W-:Y:S05]  /*2260*/  @P2 BRA `(.L_x_56438) ;  /* 0x0000002000002947 */ /* 0x000fea0003800000 */
[----:B------:R-:W-:Y:S05]  /*2270*/  @P0 BRA `(.L_x_56439) ;  /* 0x0000002000000947 */ /* 0x000fea0003800000 */
[----:B------:R-:W-:Y:S05]  /*2280*/  BRA `(.L_x_56440) ;  /* 0x0000002000007947 */ /* 0x000fea0003800000 */
.L_x_56438:
[----:B-----5:R-:W-:-:S05]  /*2290*/  FADD.FTZ R95, R57, R95 ;  /* 0x0000005f395f7221 */ /* 0x020fca0000010000 */
.L_x_56439:
[----:B------:R-:W-:Y:S02]  /*22a0*/  MOV R61, R95 ;  /* 0x0000005f003d7202 */ /* 0x000fe40000000f00 */
.L_x_56440:
[----:B------:R-:W-:Y:S01]  /*22b0*/  FMUL.FTZ R100, R66, R73 ;  /* 0x0000004942647220 */ /* 0x000fe20000410000 */
[----:B------:R-:W-:Y:S05]  /*22c0*/  @P2 BRA `(.L_x_56441) ;  /* 0x0000002000002947 */ /* 0x000fea0003800000 */
[----:B------:R-:W-:Y:S05]  /*22d0*/  @P0 BRA `(.L_x_56442) ;  /* 0x0000002000000947 */ /* 0x000fea0003800000 */
[----:B------:R-:W-:Y:S05]  /*22e0*/  BRA `(.L_x_56443) ;  /* 0x0000002000007947 */ /* 0x000fea0003800000 */
.L_x_56441:
[----:B-----5:R-:W-:-:S05]  /*22f0*/  FADD.FTZ R100, R58, R100 ;  /* 0x000000643a647221 */ /* 0x020fca0000010000 */
.L_x_56442:
[----:B------:R-:W-:Y:S02]  /*2300*/  MOV R62, R100 ;  /* 0x00000064003e7202 */ /* 0x000fe40000000f00 */
.L_x_56443:
[----:B------:R-:W-:Y:S01]  /*2310*/  FMUL.FTZ R105, R67, R73 ;  /* 0x0000004943697220 */ /* 0x000fe20000410000 */
[----:B------:R-:W-:Y:S05]  /*2320*/  @P2 BRA `(.L_x_56444) ;  /* 0x0000002000002947 */ /* 0x000fea0003800000 */
[----:B------:R-:W-:Y:S05]  /*2330*/  @P0 BRA `(.L_x_56445) ;  /* 0x0000002000000947 */ /* 0x000fea0003800000 */
[----:B------:R-:W-:Y:S05]  /*2340*/  BRA `(.L_x_56446) ;  /* 0x0000002000007947 */ /* 0x000fea0003800000 */
.L_x_56444:
[----:B-----5:R-:W-:-:S05]  /*2350*/  FADD.FTZ R105, R59, R105 ;  /* 0x000000693b697221 */ /* 0x020fca0000010000 */
.L_x_56445:
[----:B------:R-:W-:Y:S02]  /*2360*/  MOV R63, R105 ;  /* 0x00000069003f7202 */ /* 0x000fe40000000f00 */
.L_x_56446:
        /* <DEDUP_REMOVED lines=11> */
.L_x_56447:
[----:B-1---5:R-:W-:-:S05]  /*2420*/  FADD.FTZ R80, R56, R80 ;  /* 0x0000005038507221 */ /* 0x022fca0000010000 */
.L_x_56448:
[----:B------:R-:W-:Y:S02]  /*2430*/  MOV R60, R80 ;  /* 0x00000050003c7202 */ /* 0x000fe40000000f00 */
.L_x_56449:
[----:B------:R-:W-:Y:S01]  /*2440*/  FMUL.FTZ R96, R65, R73 ;  /* 0x0000004941607220 */ /* 0x000fe20000410000 */
[----:B------:R-:W-:Y:S05]  /*2450*/  @P2 BRA `(.L_x_56450) ;  /* 0x0000002000002947 */ /* 0x000fea0003800000 */
[----:B------:R-:W-:Y:S05]  /*2460*/  @P0 BRA `(.L_x_56451) ;  /* 0x0000002000000947 */ /* 0x000fea0003800000 */
[----:B------:R-:W-:Y:S05]  /*2470*/  BRA `(.L_x_56452) ;  /* 0x0000002000007947 */ /* 0x000fea0003800000 */
.L_x_56450:
[----:B-----5:R-:W-:-:S05]  /*2480*/  FADD.FTZ R96, R57, R96 ;  /* 0x0000006039607221 */ /* 0x020fca0000010000 */
.L_x_56451:
[----:B------:R-:W-:Y:S02]  /*2490*/  MOV R61, R96 ;  /* 0x00000060003d7202 */ /* 0x000fe40000000f00 */
.L_x_56452:
[----:B------:R-:W-:Y:S01]  /*24a0*/  FMUL.FTZ R101, R66, R73 ;  /* 0x0000004942657220 */ /* 0x000fe20000410000 */
[----:B------:R-:W-:Y:S05]  /*24b0*/  @P2 BRA `(.L_x_56453) ;  /* 0x0000002000002947 */ /* 0x000fea0003800000 */
[----:B------:R-:W-:Y:S05]  /*24c0*/  @P0 BRA `(.L_x_56454) ;  /* 0x0000002000000947 */ /* 0x000fea0003800000 */
[----:B------:R-:W-:Y:S05]  /*24d0*/  BRA `(.L_x_56455) ;  /* 0x0000002000007947 */ /* 0x000fea0003800000 */
.L_x_56453:
[----:B-----5:R-:W-:-:S05]  /*24e0*/  FADD.FTZ R101, R58, R101 ;  /* 0x000000653a657221 */ /* 0x020fca0000010000 */
.L_x_56454:
[----:B------:R-:W-:Y:S02]  /*24f0*/  MOV R62, R101 ;  /* 0x00000065003e7202 */ /* 0x000fe40000000f00 */
.L_x_56455:
[----:B------:R-:W-:Y:S01]  /*2500*/  FMUL.FTZ R106, R67, R73 ;  /* 0x00000049436a7220 */ /* 0x000fe20000410000 */
[----:B------:R-:W-:Y:S05]  /*2510*/  @P2 BRA `(.L_x_56456) ;  /* 0x0000002000002947 */ /* 0x000fea0003800000 */
[----:B------:R-:W-:Y:S05]  /*2520*/  @P0 BRA `(.L_x_56457) ;  /* 0x0000002000000947 */ /* 0x000fea0003800000 */
[----:B------:R-:W-:Y:S05]  /*2530*/  BRA `(.L_x_56458) ;  /* 0x0000002000007947 */ /* 0x000fea0003800000 */
.L_x_56456:
[----:B-----5:R-:W-:-:S05]  /*2540*/  FADD.FTZ R106, R59, R106 ;  /* 0x0000006a3b6a7221 */ /* 0x020fca0000010000 */
.L_x_56457:
[----:B------:R-:W-:Y:S02]  /*2550*/  MOV R63, R106 ;  /* 0x0000006a003f7202 */ /* 0x000fe40000000f00 */
.L_x_56458:
[----:B------:R-:W-:Y:S01]  /*2560*/  IADD3 R75, R72, 0xa0, RZ ;  /* 0x000000a0484b7810 */ /* 0x000fe20007ffe0ff */
[----:B------:R-:W-:-:S04]  /*2570*/  @P0 IMAD.WIDE.U32 R64, R74, R71, c[0x0][0x188] ;  /* 0x000062004a400625 */ /* 0x000fc800078e0047 */
[CC--:B------:R-:W-:Y:S01]  /*2580*/  IMAD.WIDE.U32 R66, R75.reuse, R71.reuse, c[0x0][0x170] ;  /* 0x00005c004b427625 */ /* 0x0c0fe200078e0047 */
[----:B------:R0:W-:Y:S05]  /*2590*/  @P0 STG.E.128 [R64.64], R60 ;  /* 0x0000003c40000986 */ /* 0x0001ea000c101d04 */
[----:B0-----:R-:W2:Y:S01]  /*25a0*/  LDG.E.128 R64, [R66.64] ;  /* 0x0000000442407981 */ /* 0x001ea2000c1e1d00 */
[----:B------:R-:W-:-:S05]  /*25b0*/  @P1 IMAD.WIDE.U32 R108, R75, R71, c[0x0][0x180] ;  /* 0x000060004b6c1625 */ /* 0x000fca00078e0047 */
[----:B-----5:R2:W5:Y:S02]  /*25c0*/  @P1 LDG.E.128 R56, [R108.64] ;  /* 0x000000046c381981 */ /* 0x020564000c1e1d00 */
[----:B--2---:R-:W-:Y:S01]  /*25d0*/  FMUL.FTZ R109, R64, R73 ;  /* 0x00000049406d7220 */ /* 0x004fe20000410000 */
[----:B------:R-:W-:Y:S05]  /*25e0*/  @P2 BRA `(.L_x_56459) ;  /* 0x0000002000002947 */ /* 0x000fea0003800000 */
[----:B------:R-:W-:Y:S05]  /*25f0*/  @P0 BRA `(.L_x_56460) ;  /* 0x0000002000000947 */ /* 0x000fea0003800000 */
[----:B------:R-:W-:Y:S05]  /*2600*/  BRA `(.L_x_56461) ;  /* 0x0000002000007947 */ /* 0x000fea0003800000 */
.L_x_56459:
[----:B-----5:R-:W-:-:S05]  /*2610*/  FADD.FTZ R109, R56, R109 ;  /* 0x0000006d386d7221 */ /* 0x020fca0000010000 */
.L_x_56460:
[----:B------:R-:W-:Y:S02]  /*2620*/  MOV R60, R109 ;  /* 0x0000006d003c7202 */ /* 0x000fe40000000f00 */
.L_x_56461:
[----:B------:R-:W-:Y:S01]  /*2630*/  FMUL.FTZ R110, R65, R73 ;  /* 0x00000049416e7220 */ /* 0x000fe20000410000 */
[----:B------:R-:W-:Y:S05]  /*2640*/  @P2 BRA `(.L_x_56462) ;  /* 0x0000002000002947 */ /* 0x000fea0003800000 */
[----:B------:R-:W-:Y:S05]  /*2650*/  @P0 BRA `(.L_x_56463) ;  /* 0x0000002000000947 */ /* 0x000fea0003800000 */
[----:B------:R-:W-:Y:S05]  /*2660*/  BRA `(.L_x_56464) ;  /* 0x0000002000007947 */ /* 0x000fea0003800000 */
.L_x_56462:
[----:B-----5:R-:W-:-:S05]  /*2670*/  FADD.FTZ R110, R57, R110 ;  /* 0x0000006e396e7221 */ /* 0x020fca0000010000 */
.L_x_56463:
[----:B------:R-:W-:Y:S02]  /*2680*/  MOV R61, R110 ;  /* 0x0000006e003d7202 */ /* 0x000fe40000000f00 */
.L_x_56464:
[----:B------:R-:W-:Y:S01]  /*2690*/  FMUL.FTZ R111, R66, R73 ;  /* 0x00000049426f7220 */ /* 0x000fe20000410000 */
[----:B------:R-:W-:Y:S05]  /*26a0*/  @P2 BRA `(.L_x_56465) ;  /* 0x0000002000002947 */ /* 0x000fea0003800000 */
[----:B------:R-:W-:Y:S05]  /*26b0*/  @P0 BRA `(.L_x_56466) ;  /* 0x0000002000000947 */ /* 0x000fea0003800000 */
[----:B------:R-:W-:Y:S05]  /*26c0*/  BRA `(.L_x_56467) ;  /* 0x0000002000007947 */ /* 0x000fea0003800000 */
.L_x_56465:
[----:B-----5:R-:W-:-:S05]  /*26d0*/  FADD.FTZ R111, R58, R111 ;  /* 0x0000006f3a6f7221 */ /* 0x020fca0000010000 */
.L_x_56466:
[----:B------:R-:W-:Y:S02]  /*26e0*/  MOV R62, R111 ;  /* 0x0000006f003e7202 */ /* 0x000fe40000000f00 */
.L_x_56467:
[----:B------:R-:W-:Y:S01]  /*26f0*/  FMUL.FTZ R112, R67, R73 ;  /* 0x0000004943707220 */ /* 0x000fe20000410000 */
[----:B------:R-:W-:Y:S05]  /*2700*/  @P2 BRA `(.L_x_56468) ;  /* 0x0000002000002947 */ /* 0x000fea0003800000 */
[----:B------:R-:W-:Y:S05]  /*2710*/  @P0 BRA `(.L_x_56469) ;  /* 0x0000002000000947 */ /* 0x000fea0003800000 */
[----:B------:R-:W-:Y:S05]  /*2720*/  BRA `(.L_x_56470) ;  /* 0x0000002000007947 */ /* 0x000fea0003800000 */
.L_x_56468:
[----:B-----5:R-:W-:-:S05]  /*2730*/  FADD.FTZ R112, R59, R112 ;  /* 0x000000703b707221 */ /* 0x020fca0000010000 */
.L_x_56469:
[----:B------:R-:W-:Y:S02]  /*2740*/  MOV R63, R112 ;  /* 0x00000070003f7202 */ /* 0x000fe40000000f00 */
.L_x_56470:
        /* <DEDUP_REMOVED lines=11> */
.L_x_56471:
[----:B-----5:R-:W-:-:S05]  /*2800*/  FADD.FTZ R115, R56, R115 ;  /* 0x0000007338737221 */ /* 0x020fca0000010000 */
.L_x_56472:
[----:B------:R-:W-:Y:S02]  /*2810*/  MOV R60, R115 ;  /* 0x00000073003c7202 */ /* 0x000fe40000000f00 */
.L_x_56473:
[----:B------:R-:W-:Y:S01]  /*2820*/  FMUL.FTZ R116, R65, R73 ;  /* 0x0000004941747220 */ /* 0x000fe20000410000 */
[----:B------:R-:W-:Y:S05]  /*2830*/  @P2 BRA `(.L_x_56474) ;  /* 0x0000002000002947 */ /* 0x000fea0003800000 */
[----:B------:R-:W-:Y:S05]  /*2840*/  @P0 BRA `(.L_x_56475) ;  /* 0x0000002000000947 */ /* 0x000fea0003800000 */
[----:B------:R-:W-:Y:S05]  /*2850*/  BRA `(.L_x_56476) ;  /* 0x0000002000007947 */ /* 0x000fea0003800000 */
.L_x_56474:
[----:B-----5:R-:W-:-:S05]  /*2860*/  FADD.FTZ R116, R57, R116 ;  /* 0x0000007439747221 */ /* 0x020fca0000010000 */
.L_x_56475:
[----:B------:R-:W-:Y:S02]  /*2870*/  MOV R61, R116 ;  /* 0x00000074003d7202 */ /* 0x000fe40000000f00 */
.L_x_56476:
[----:B------:R-:W-:Y:S01]  /*2880*/  FMUL.FTZ R117, R66, R73 ;  /* 0x0000004942757220 */ /* 0x000fe20000410000 */
[----:B------:R-:W-:Y:S05]  /*2890*/  @P2 BRA `(.L_x_56477) ;  /* 0x0000002000002947 */ /* 0x000fea0003800000 */
[----:B------:R-:W-:Y:S05]  /*28a0*/  @P0 BRA `(.L_x_56478) ;  /* 0x0000002000000947 */ /* 0x000fea0003800000 */
[----:B------:R-:W-:Y:S05]  /*28b0*/  BRA `(.L_x_56479) ;  /* 0x0000002000007947 */ /* 0x000fea0003800000 */
.L_x_56477:
[----:B-----5:R-:W-:-:S05]  /*28c0*/  FADD.FTZ R117, R58, R117 ;  /* 0x000000753a757221 */ /* 0x020fca0000010000 */
.L_x_56478:
[----:B------:R-:W-:Y:S02]  /*28d0*/  MOV R62, R117 ;  /* 0x00000075003e7202 */ /* 0x000fe40000000f00 */
.L_x_56479:
[----:B------:R-:W-:Y:S01]  /*28e0*/  FMUL.FTZ R119, R67, R73 ;  /* 0x0000004943777220 */ /* 0x000fe20000410000 */
[----:B------:R-:W-:Y:S05]  /*28f0*/  @P2 BRA `(.L_x_56480) ;  /* 0x0000002000002947 */ /* 0x000fea0003800000 */
[----:B------:R-:W-:Y:S05]  /*2900*/  @P0 BRA `(.L_x_56481) ;  /* 0x0000002000000947 */ /* 0x000fea0003800000 */
[----:B------:R-:W-:Y:S05]  /*2910*/  BRA `(.L_x_56482) ;  /* 0x0000002000007947 */ /* 0x000fea0003800000 */
.L_x_56480:
[----:B-----5:R-:W-:-:S05]  /*2920*/  FADD.FTZ R119, R59, R119 ;  /* 0x000000773b777221 */ /* 0x020fca0000010000 */
.L_x_56481:
[----:B------:R-:W-:Y:S02]  /*2930*/  MOV R63, R119 ;  /* 0x00000077003f7202 */ /* 0x000fe40000000f00 */
.L_x_56482:
        /* <DEDUP_REMOVED lines=11> */
.L_x_56483:
[----:B-----5:R-:W-:-:S05]  /*29f0*/  FADD.FTZ R120, R56, R120 ;  /* 0x0000007838787221 */ /* 0x020fca0000010000 */
.L_x_56484:
[----:B------:R-:W-:Y:S02]  /*2a00*/  MOV R60, R120 ;  /* 0x00000078003c7202 */ /* 0x000fe40000000f00 */
.L_x_56485:
[----:B------:R-:W-:Y:S01]  /*2a10*/  FMUL.FTZ R121, R65, R73 ;  /* 0x0000004941797220 */ /* 0x000fe20000410000 */
[----:B------:R-:W-:Y:S05]  /*2a20*/  @P2 BRA `(.L_x_56486) ;  /* 0x0000002000002947 */ /* 0x000fea0003800000 */
[----:B------:R-:W-:Y:S05]  /*2a30*/  @P0 BRA `(.L_x_56487) ;  /* 0x0000002000000947 */ /* 0x000fea0003800000 */
[----:B------:R-:W-:Y:S05]  /*2a40*/  BRA `(.L_x_56488) ;  /* 0x0000002000007947 */ /* 0x000fea0003800000 */
.L_x_56486:
[----:B-----5:R-:W-:-:S05]  /*2a50*/  FADD.FTZ R121, R57, R121 ;  /* 0x0000007939797221 */ /* 0x020fca0000010000 */
.L_x_56487:
[----:B------:R-:W-:Y:S02]  /*2a60*/  MOV R61, R121 ;  /* 0x00000079003d7202 */ /* 0x000fe40000000f00 */
.L_x_56488:
[----:B------:R-:W-:Y:S01]  /*2a70*/  FMUL.FTZ R122, R66, R73 ;  /* 0x00000049427a7220 */ /* 0x000fe20000410000 */
[----:B------:R-:W-:Y:S05]  /*2a80*/  @P2 BRA `(.L_x_56489) ;  /* 0x0000002000002947 */ /* 0x000fea0003800000 */
[----:B------:R-:W-:Y:S05]  /*2a90*/  @P0 BRA `(.L_x_56490) ;  /* 0x0000002000000947 */ /* 0x000fea0003800000 */
[----:B------:R-:W-:Y:S05]  /*2aa0*/  BRA `(.L_x_56491) ;  /* 0x0000002000007947 */ /* 0x000fea0003800000 */
.L_x_56489:
[----:B-----5:R-:W-:-:S05]  /*2ab0*/  FADD.FTZ R122, R58, R122 ;  /* 0x0000007a3a7a7221 */ /* 0x020fca0000010000 */
.L_x_56490:
[----:B------:R-:W-:Y:S02]  /*2ac0*/  MOV R62, R122 ;  /* 0x0000007a003e7202 */ /* 0x000fe40000000f00 */
.L_x_56491:
[----:B------:R-:W-:Y:S01]  /*2ad0*/  FMUL.FTZ R124, R67, R73 ;  /* 0x00000049437c7220 */ /* 0x000fe20000410000 */
[----:B------:R-:W-:Y:S05]  /*2ae0*/  @P2 BRA `(.L_x_56492) ;  /* 0x0000002000002947 */ /* 0x000fea0003800000 */
[----:B------:R-:W-:Y:S05]  /*2af0*/  @P0 BRA `(.L_x_56493) ;  /* 0x0000002000000947 */ /* 0x000fea0003800000 */
[----:B------:R-:W-:Y:S05]  /*2b00*/  BRA `(.L_x_56494) ;  /* 0x0000002000007947 */ /* 0x000fea0003800000 */
.L_x_56492:
[----:B-----5:R-:W-:-:S05]  /*2b10*/  FADD.FTZ R124, R59, R124 ;  /* 0x0000007c3b7c7221 */ /* 0x020fca0000010000 */
.L_x_56493:
[----:B------:R-:W-:Y:S02]  /*2b20*/  MOV R63, R124 ;  /* 0x0000007c003f7202 */ /* 0x000fe40000000f00 */
.L_x_56494:
        /* <DEDUP_REMOVED lines=11> */
.L_x_56495:
[----:B-1---5:R-:W-:-:S05]  /*2be0*/  FADD.FTZ R125, R56, R125 ;  /* 0x0000007d387d7221 */ /* 0x022fca0000010000 */
.L_x_56496:
[----:B------:R-:W-:Y:S02]  /*2bf0*/  MOV R60, R125 ;  /* 0x0000007d003c7202 */ /* 0x000fe40000000f00 */
.L_x_56497:
[----:B------:R-:W-:Y:S01]  /*2c00*/  FMUL.FTZ R126, R65, R73 ;  /* 0x00000049417e7220 */ /* 0x000fe20000410000 */
[----:B------:R-:W-:Y:S05]  /*2c10*/  @P2 BRA `(.L_x_56498) ;  /* 0x0000002000002947 */ /* 0x000fea0003800000 */
[----:B------:R-:W-:Y:S05]  /*2c20*/  @P0 BRA `(.L_x_56499) ;  /* 0x0000002000000947 */ /* 0x000fea0003800000 */
[----:B------:R-:W-:Y:S05]  /*2c30*/  BRA `(.L_x_56500) ;  /* 0x0000002000007947 */ /* 0x000fea0003800000 */
.L_x_56498:
[----:B-----5:R-:W-:-:S05]  /*2c40*/  FADD.FTZ R126, R57, R126 ;  /* 0x0000007e397e7221 */ /* 0x020fca0000010000 */
.L_x_56499:
[----:B------:R-:W-:Y:S02]  /*2c50*/  MOV R61, R126 ;  /* 0x0000007e003d7202 */ /* 0x000fe40000000f00 */
.L_x_56500:
[----:B------:R-:W-:Y:S01]  /*2c60*/  FMUL.FTZ R127, R66, R73 ;  /* 0x00000049427f7220 */ /* 0x000fe20000410000 */
[----:B------:R-:W-:Y:S05]  /*2c70*/  @P2 BRA `(.L_x_56501) ;  /* 0x0000002000002947 */ /* 0x000fea0003800000 */
[----:B------:R-:W-:Y:S05]  /*2c80*/  @P0 BRA `(.L_x_56502) ;  /* 0x0000002000000947 */ /* 0x000fea0003800000 */
[----:B------:R-:W-:Y:S05]  /*2c90*/  BRA `(.L_x_56503) ;  /* 0x0000002000007947 */ /* 0x000fea0003800000 */
.L_x_56501:
[----:B-----5:R-:W-:-:S05]  /*2ca0*/  FADD.FTZ R127, R58, R127 ;  /* 0x0000007f3a7f7221 */ /* 0x020fca0000010000 */
.L_x_56502:
[----:B------:R-:W-:Y:S02]  /*2cb0*/  MOV R62, R127 ;  /* 0x0000007f003e7202 */ /* 0x000fe40000000f00 */
.L_x_56503:
[----:B------:R-:W-:Y:S01]  /*2cc0*/  FMUL.FTZ R128, R67, R73 ;  /* 0x0000004943807220 */ /* 0x000fe20000410000 */
[----:B------:R-:W-:Y:S05]  /*2cd0*/  @P2 BRA `(.L_x_56504) ;  /* 0x0000002000002947 */ /* 0x000fea0003800000 */
[----:B------:R-:W-:Y:S05]  /*2ce0*/  @P0 BRA `(.L_x_56505) ;  /* 0x0000002000000947 */ /* 0x000fea0003800000 */
[----:B------:R-:W-:Y:S05]  /*2cf0*/  BRA `(.L_x_56506) ;  /* 0x0000002000007947 */ /* 0x000fea0003800000 */
.L_x_56504:
[----:B-----5:R-:W-:-:S05]  /*2d00*/  FADD.FTZ R128, R59, R128 ;  /* 0x000000803b807221 */ /* 0x020fca0000010000 */
.L_x_56505:
[----:B------:R-:W-:Y:S02]  /*2d10*/  MOV R63, R128 ;  /* 0x00000080003f7202 */ /* 0x000fe40000000f00 */
.L_x_56506:
        /* <DEDUP_REMOVED lines=11> */
.L_x_56507:
[----:B-1---5:R-:W-:-:S05]  /*2dd0*/  FADD.FTZ R129, R56, R129 ;  /* 0x0000008138817221 */ /* 0x022fca0000010000 */
.L_x_56508:
[----:B------:R-:W-:Y:S02]  /*2de0*/  MOV R60, R129 ;  /* 0x00000081003c7202 */ /* 0x000fe40000000f00 */
.L_x_56509:
[----:B------:R-:W-:Y:S01]  /*2df0*/  FMUL.FTZ R130, R65, R73 ;  /* 0x0000004941827220 */ /* 0x000fe20000410000 */
[----:B------:R-:W-:Y:S05]  /*2e00*/  @P2 BRA `(.L_x_56510) ;  /* 0x0000002000002947 */ /* 0x000fea0003800000 */
[----:B------:R-:W-:Y:S05]  /*2e10*/  @P0 BRA `(.L_x_56511) ;  /* 0x0000002000000947 */ /* 0x000fea0003800000 */
[----:B------:R-:W-:Y:S05]  /*2e20*/  BRA `(.L_x_56512) ;  /* 0x0000002000007947 */ /* 0x000fea0003800000 */
.L_x_56510:
[----:B-----5:R-:W-:-:S05]  /*2e30*/  FADD.FTZ R130, R57, R130 ;  /* 0x0000008239827221 */ /* 0x020fca0000010000 */
.L_x_56511:
[----:B------:R-:W-:Y:S02]  /*2e40*/  MOV R61, R130 ;  /* 0x00000082003d7202 */ /* 0x000fe40000000f00 */
.L_x_56512:
[----:B------:R-:W-:Y:S01]  /*2e50*/  FMUL.FTZ R131, R66, R73 ;  /* 0x0000004942837220 */ /* 0x000fe20000410000 */
[----:B------:R-:W-:Y:S05]  /*2e60*/  @P2 BRA `(.L_x_56513) ;  /* 0x0000002000002947 */ /* 0x000fea0003800000 */
[----:B------:R-:W-:Y:S05]  /*2e70*/  @P0 BRA `(.L_x_56514) ;  /* 0x0000002000000947 */ /* 0x000fea0003800000 */
[----:B------:R-:W-:Y:S05]  /*2e80*/  BRA `(.L_x_56515) ;  /* 0x0000002000007947 */ /* 0x000fea0003800000 */
.L_x_56513:
[----:B-----5:R-:W-:-:S05]  /*2e90*/  FADD.FTZ R131, R58, R131 ;  /* 0x000000833a837221 */ /* 0x020fca0000010000 */
.L_x_56514:
[----:B------:R-:W-:Y:S02]  /*2ea0*/  MOV R62, R131 ;  /* 0x00000083003e7202 */ /* 0x000fe40000000f00 */
.L_x_56515:
[----:B------:R-:W-:Y:S01]  /*2eb0*/  FMUL.FTZ R134, R67, R73 ;  /* 0x0000004943867220 */ /* 0x000fe20000410000 */
[----:B------:R-:W-:Y:S05]  /*2ec0*/  @P2 BRA `(.L_x_56516) ;  /* 0x0000002000002947 */ /* 0x000fea0003800000 */
[----:B------:R-:W-:Y:S05]  /*2ed0*/  @P0 BRA `(.L_x_56517) ;  /* 0x0000002000000947 */ /* 0x000fea0003800000 */
[----:B------:R-:W-:Y:S05]  /*2ee0*/  BRA `(.L_x_56518) ;  /* 0x0000002000007947 */ /* 0x000fea0003800000 */
.L_x_56516:
[----:B-----5:R-:W-:-:S05]  /*2ef0*/  FADD.FTZ R134, R59, R134 ;  /* 0x000000863b867221 */ /* 0x020fca0000010000 */
.L_x_56517:
[----:B------:R-:W-:Y:S02]  /*2f00*/  MOV R63, R134 ;  /* 0x00000086003f7202 */ /* 0x000fe40000000f00 */
.L_x_56518:
        /* <DEDUP_REMOVED lines=11> */
.L_x_56519:
[----:B-1---5:R-:W-:-:S05]  /*2fc0*/  FADD.FTZ R135, R56, R135 ;  /* 0x0000008738877221 */ /* 0x022fca0000010000 */
.L_x_56520:
[----:B------:R-:W-:Y:S02]  /*2fd0*/  MOV R60, R135 ;  /* 0x00000087003c7202 */ /* 0x000fe40000000f00 */
.L_x_56521:
[----:B------:R-:W-:Y:S01]  /*2fe0*/  FMUL.FTZ R136, R65, R73 ;  /* 0x0000004941887220 */ /* 0x000fe20000410000 */
[----:B------:R-:W-:Y:S05]  /*2ff0*/  @P2 BRA `(.L_x_56522) ;  /* 0x0000002000002947 */ /* 0x000fea0003800000 */
[----:B------:R-:W-:Y:S05]  /*3000*/  @P0 BRA `(.L_x_56523) ;  /* 0x0000002000000947 */ /* 0x000fea0003800000 */
[----:B------:R-:W-:Y:S05]  /*3010*/  BRA `(.L_x_56524) ;  /* 0x0000002000007947 */ /* 0x000fea0003800000 */
.L_x_56522:
[----:B-----5:R-:W-:-:S05]  /*3020*/  FADD.FTZ R136, R57, R136 ;  /* 0x0000008839887221 */ /* 0x020fca0000010000 */
.L_x_56523:
[----:B------:R-:W-:Y:S02]  /*3030*/  MOV R61, R136 ;  /* 0x00000088003d7202 */ /* 0x000fe40000000f00 */
.L_x_56524:
[----:B------:R-:W-:Y:S01]  /*3040*/  FMUL.FTZ R139, R66, R73 ;  /* 0x00000049428b7220 */ /* 0x000fe20000410000 */
[----:B------:R-:W-:Y:S05]  /*3050*/  @P2 BRA `(.L_x_56525) ;  /* 0x0000002000002947 */ /* 0x000fea0003800000 */
[----:B------:R-:W-:Y:S05]  /*3060*/  @P0 BRA `(.L_x_56526) ;  /* 0x0000002000000947 */ /* 0x000fea0003800000 */
[----:B------:R-:W-:Y:S05]  /*3070*/  BRA `(.L_x_56527) ;  /* 0x0000002000007947 */ /* 0x000fea0003800000 */
.L_x_56525:
[----:B-----5:R-:W-:-:S05]  /*3080*/  FADD.FTZ R139, R58, R139 ;  /* 0x0000008b3a8b7221 */ /* 0x020fca0000010000 */
.L_x_56526:
[----:B------:R-:W-:Y:S02]  /*3090*/  MOV R62, R139 ;  /* 0x0000008b003e7202 */ /* 0x000fe40000000f00 */
.L_x_56527:
[----:B------:R-:W-:Y:S01]  /*30a0*/  FMUL.FTZ R140, R67, R73 ;  /* 0x00000049438c7220 */ /* 0x000fe20000410000 */
[----:B------:R-:W-:Y:S05]  /*30b0*/  @P2 BRA `(.L_x_56528) ;  /* 0x0000002000002947 */ /* 0x000fea0003800000 */
[----:B------:R-:W-:Y:S05]  /*30c0*/  @P0 BRA `(.L_x_56529) ;  /* 0x0000002000000947 */ /* 0x000fea0003800000 */
[----:B------:R-:W-:Y:S05]  /*30d0*/  BRA `(.L_x_56530) ;  /* 0x0000002000007947 */ /* 0x000fea0003800000 */
.L_x_56528:
[----:B-----5:R-:W-:-:S05]  /*30e0*/  FADD.FTZ R140, R59, R140 ;  /* 0x0000008c3b8c7221 */ /* 0x020fca0000010000 */
.L_x_56529:
[----:B------:R-:W-:Y:S02]  /*30f0*/  MOV R63, R140 ;  /* 0x0000008c003f7202 */ /* 0x000fe40000000f00 */
.L_x_56530:
        /* <DEDUP_REMOVED lines=11> */
.L_x_56531:
[----:B-1---5:R-:W-:-:S05]  /*31b0*/  FADD.FTZ R143, R56, R143 ;  /* 0x0000008f388f7221 */ /* 0x022fca0000010000 */
.L_x_56532:
[----:B------:R-:W-:Y:S02]  /*31c0*/  MOV R60, R143 ;  /* 0x0000008f003c7202 */ /* 0x000fe40000000f00 */
.L_x_56533:
[----:B------:R-:W-:Y:S01]  /*31d0*/  FMUL.FTZ R144, R65, R73 ;  /* 0x0000004941907220 */ /* 0x000fe20000410000 */
[----:B------:R-:W-:Y:S05]  /*31e0*/  @P2 BRA `(.L_x_56534) ;  /* 0x0000002000002947 */ /* 0x000fea0003800000 */
[----:B------:R-:W-:Y:S05]  /*31f0*/  @P0 BRA `(.L_x_56535) ;  /* 0x0000002000000947 */ /* 0x000fea0003800000 */
[----:B------:R-:W-:Y:S05]  /*3200*/  BRA `(.L_x_56536) ;  /* 0x0000002000007947 */ /* 0x000fea0003800000 */
.L_x_56534:
[----:B-----5:R-:W-:-:S05]  /*3210*/  FADD.FTZ R144, R57, R144 ;  /* 0x0000009039907221 */ /* 0x020fca0000010000 */
.L_x_56535:
[----:B------:R-:W-:Y:S02]  /*3220*/  MOV R61, R144 ;  /* 0x00000090003d7202 */ /* 0x000fe40000000f00 */
.L_x_56536:
[----:B------:R-:W-:Y:S01]  /*3230*/  FMUL.FTZ R147, R66, R73 ;  /* 0x0000004942937220 */ /* 0x000fe20000410000 */
[----:B------:R-:W-:Y:S05]  /*3240*/  @P2 BRA `(.L_x_56537) ;  /* 0x0000002000002947 */ /* 0x000fea0003800000 */
[----:B------:R-:W-:Y:S05]  /*3250*/  @P0 BRA `(.L_x_56538) ;  /* 0x0000002000000947 */ /* 0x000fea0003800000 */
[----:B------:R-:W-:Y:S05]  /*3260*/  BRA `(.L_x_56539) ;  /* 0x0000002000007947 */ /* 0x000fea0003800000 */
.L_x_56537:
[----:B-----5:R-:W-:-:S05]  /*3270*/  FADD.FTZ R147, R58, R147 ;  /* 0x000000933a937221 */ /* 0x020fca0000010000 */
.L_x_56538:
[----:B------:R-:W-:Y:S02]  /*3280*/  MOV R62, R147 ;  /* 0x00000093003e7202 */ /* 0x000fe40000000f00 */
.L_x_56539:
[----:B------:R-:W-:Y:S01]  /*3290*/  FMUL.FTZ R148, R67, R73 ;  /* 0x0000004943947220 */ /* 0x000fe20000410000 */
[----:B------:R-:W-:Y:S05]  /*32a0*/  @P2 BRA `(.L_x_56540) ;  /* 0x0000002000002947 */ /* 0x000fea0003800000 */
[----:B------:R-:W-:Y:S05]  /*32b0*/  @P0 BRA `(.L_x_56541) ;  /* 0x0000002000000947 */ /* 0x000fea0003800000 */
[----:B------:R-:W-:Y:S05]  /*32c0*/  BRA `(.L_x_56542) ;  /* 0x0000002000007947 */ /* 0x000fea0003800000 */
.L_x_56540:
[----:B-----5:R-:W-:-:S05]  /*32d0*/  FADD.FTZ R148, R59, R148 ;  /* 0x000000943b947221 */ /* 0x020fca0000010000 */
.L_x_56541:
[----:B------:R-:W-:Y:S02]  /*32e0*/  MOV R63, R148 ;  /* 0x00000094003f7202 */ /* 0x000fe40000000f00 */
.L_x_56542:
[----:B------:R-:W-:Y:S01]  /*32f0*/  @P0 IMAD.WIDE.U32 R64, R108, R71, c[0x0][0x188] ;  /* 0x000062006c400625 */ /* 0x000fe200078e0047 */
[----:B------:R-:W-:-:S04]  /*3300*/  IADD3 R114, R72, 0x180, RZ ;  /* 0x0000018048727810 */ /* 0x000fc80007ffe0ff */
[----:B------:R0:W-:Y:S02]  /*3310*/  @P0 STG.E.128 [R64.64], R60 ;  /* 0x0000003c40000986 */ /* 0x0001e4000c101d04 */
[----:B0-----:R-:W-:-:S05]  /*3320*/  @P1 IMAD.WIDE.U32 R64, R114, R71, c[0x0][0x180] ;  /* 0x0000600072401625 */ /* 0x001fca00078e0047 */
[----:B-----5:R0:W5:Y:S02]  /*3330*/  @P1 LDG.E.128 R56, [R64.64] ;  /* 0x0000000440381981 */ /* 0x020164000c1e1d00 */
[----:B0-----:R-:W-:-:S06]  /*3340*/  IMAD.WIDE.U32 R64, R114, R71, c[0x0][0x170] ;  /* 0x00005c0072407625 */ /* 0x001fcc00078e0047 */
[----:B------:R-:W2:Y:S02]  /*3350*/  LDG.E.128 R64, [R64.64] ;  /* 0x0000000440407981 */ /* 0x000ea4000c1e1d00 */
[----:B--2---:R-:W-:Y:S01]  /*3360*/  FMUL.FTZ R150, R64, R73 ;  /* 0x0000004940967220 */ /* 0x004fe20000410000 */
[----:B------:R-:W-:Y:S05]  /*3370*/  @P2 BRA `(.L_x_56543) ;  /* 0x0000002000002947 */ /* 0x000fea0003800000 */
[----:B------:R-:W-:Y:S05]  /*3380*/  @P0 BRA `(.L_x_56544) ;  /* 0x0000002000000947 */ /* 0x000fea0003800000 */
[----:B------:R-:W-:Y:S05]  /*3390*/  BRA `(.L_x_56545) ;  /* 0x0000002000007947 */ /* 0x000fea0003800000 */
.L_x_56543:
[----:B-----5:R-:W-:-:S05]  /*33a0*/  FADD.FTZ R150, R56, R150 ;  /* 0x0000009638967221 */ /* 0x020fca0000010000 */
.L_x_56544:
[----:B------:R-:W-:Y:S02]  /*33b0*/  MOV R60, R150 ;  /* 0x00000096003c7202 */ /* 0x000fe40000000f00 */
.L_x_56545:
[----:B------:R-:W-:Y:S01]  /*33c0*/  FMUL.FTZ R152, R65, R73 ;  /* 0x0000004941987220 */ /* 0x000fe20000410000 */
[----:B------:R-:W-:Y:S05]  /*33d0*/  @P2 BRA `(.L_x_56546) ;  /* 0x0000002000002947 */ /* 0x000fea0003800000 */
[----:B------:R-:W-:Y:S05]  /*33e0*/  @P0 BRA `(.L_x_56547) ;  /* 0x0000002000000947 */ /* 0x000fea0003800000 */
[----:B------:R-:W-:Y:S05]  /*33f0*/  BRA `(.L_x_56548) ;  /* 0x0000002000007947 */ /* 0x000fea0003800000 */
.L_x_56546:
[----:B-----5:R-:W-:-:S05]  /*3400*/  FADD.FTZ R152, R57, R152 ;  /* 0x0000009839987221 */ /* 0x020fca0000010000 */
.L_x_56547:
[----:B------:R-:W-:Y:S02]  /*3410*/  MOV R61, R152 ;  /* 0x00000098003d7202 */ /* 0x000fe40000000f00 */
.L_x_56548:
[----:B------:R-:W-:Y:S01]  /*3420*/  FMUL.FTZ R153, R66, R73 ;  /* 0x0000004942997220 */ /* 0x000fe20000410000 */
[----:B------:R-:W-:Y:S05]  /*3430*/  @P2 BRA `(.L_x_56549) ;  /* 0x0000002000002947 */ /* 0x000fea0003800000 */
[----:B------:R-:W-:Y:S05]  /*3440*/  @P0 BRA `(.L_x_56550) ;  /* 0x0000002000000947 */ /* 0x000fea0003800000 */
[----:B------:R-:W-:Y:S05]  /*3450*/  BRA `(.L_x_56551) ;  /* 0x0000002000007947 */ /* 0x000fea0003800000 */
.L_x_56549:
[----:B-----5:R-:W-:-:S05]  /*3460*/  FADD.FTZ R153, R58, R153 ;  /* 0x000000993a997221 */ /* 0x020fca0000010000 */
.L_x_56550:
[----:B------:R-:W-:Y:S02]  /*3470*/  MOV R62, R153 ;  /* 0x00000099003e7202 */ /* 0x000fe40000000f00 */
.L_x_56551:
[----:B------:R-:W-:Y:S01]  /*3480*/  FMUL.FTZ R154, R67, R73 ;  /* 0x00000049439a7220 */ /* 0x000fe20000410000 */
[----:B------:R-:W-:Y:S05]  /*3490*/  @P2 BRA `(.L_x_56552) ;  /* 0x0000002000002947 */ /* 0x000fea0003800000 */
[----:B------:R-:W-:Y:S05]  /*34a0*/  @P0 BRA `(.L_x_56553) ;  /* 0x0000002000000947 */ /* 0x000fea0003800000 */
[----:B------:R-:W-:Y:S05]  /*34b0*/  BRA `(.L_x_56554) ;  /* 0x0000002000007947 */ /* 0x000fea0003800000 */
.L_x_56552:
[----:B-----5:R-:W-:-:S05]  /*34c0*/  FADD.FTZ R154, R59, R154 ;  /* 0x0000009a3b9a7221 */ /* 0x020fca0000010000 */
.L_x_56553:
[----:B------:R-:W-:Y:S02]  /*34d0*/  MOV R63, R154 ;  /* 0x0000009a003f7202 */ /* 0x000fe40000000f00 */
.L_x_56554:
        /* <DEDUP_REMOVED lines=11> */
.L_x_56555:
[----:B-----5:R-:W-:-:S05]  /*3590*/  FADD.FTZ R160, R56, R160 ;  /* 0x000000a038a07221 */ /* 0x020fca0000010000 */
.L_x_56556:
[----:B------:R-:W-:Y:S02]  /*35a0*/  MOV R60, R160 ;  /* 0x000000a0003c7202 */ /* 0x000fe40000000f00 */
.L_x_56557:
[----:B------:R-:W-:Y:S01]  /*35b0*/  FMUL.FTZ R161, R65, R73 ;  /* 0x0000004941a17220 */ /* 0x000fe20000410000 */
[----:B------:R-:W-:Y:S05]  /*35c0*/  @P2 BRA `(.L_x_56558) ;  /* 0x0000002000002947 */ /* 0x000fea0003800000 */
[----:B------:R-:W-:Y:S05]  /*35d0*/  @P0 BRA `(.L_x_56559) ;  /* 0x0000002000000947 */ /* 0x000fea0003800000 */
[----:B------:R-:W-:Y:S05]  /*35e0*/  BRA `(.L_x_56560) ;  /* 0x0000002000007947 */ /* 0x000fea0003800000 */
.L_x_56558:
[----:B-----5:R-:W-:-:S05]  /*35f0*/  FADD.FTZ R161, R57, R161 ;  /* 0x000000a139a17221 */ /* 0x020fca0000010000 */
.L_x_56559:
[----:B------:R-:W-:Y:S02]  /*3600*/  MOV R61, R161 ;  /* 0x000000a1003d7202 */ /* 0x000fe40000000f00 */
.L_x_56560:
[----:B------:R-:W-:Y:S01]  /*3610*/  FMUL.FTZ R163, R66, R73 ;  /* 0x0000004942a37220 */ /* 0x000fe20000410000 */
[----:B------:R-:W-:Y:S05]  /*3620*/  @P2 BRA `(.L_x_56561) ;  /* 0x0000002000002947 */ /* 0x000fea0003800000 */
[----:B------:R-:W-:Y:S05]  /*3630*/  @P0 BRA `(.L_x_56562) ;  /* 0x0000002000000947 */ /* 0x000fea0003800000 */
[----:B------:R-:W-:Y:S05]  /*3640*/  BRA `(.L_x_56563) ;  /* 0x0000002000007947 */ /* 0x000fea0003800000 */
.L_x_56561:
[----:B-----5:R-:W-:-:S05]  /*3650*/  FADD.FTZ R163, R58, R163 ;  /* 0x000000a33aa37221 */ /* 0x020fca0000010000 */
.L_x_56562:
[----:B------:R-:W-:Y:S02]  /*3660*/  MOV R62, R163 ;  /* 0x000000a3003e7202 */ /* 0x000fe40000000f00 */
.L_x_56563:
[----:B------:R-:W-:Y:S01]  /*3670*/  FMUL.FTZ R164, R67, R73 ;  /* 0x0000004943a47220 */ /* 0x000fe20000410000 */
[----:B------:R-:W-:Y:S05]  /*3680*/  @P2 BRA `(.L_x_56564) ;  /* 0x0000002000002947 */ /* 0x000fea0003800000 */
[----:B------:R-:W-:Y:S05]  /*3690*/  @P0 BRA `(.L_x_56565) ;  /* 0x0000002000000947 */ /* 0x000fea0003800000 */
[----:B------:R-:W-:Y:S05]  /*36a0*/  BRA `(.L_x_56566) ;  /* 0x0000002000007947 */ /* 0x000fea0003800000 */
.L_x_56564:
[----:B-----5:R-:W-:-:S05]  /*36b0*/  FADD.FTZ R164, R59, R164 ;  /* 0x000000a43ba47221 */ /* 0x020fca0000010000 */
.L_x_56565:
[----:B------:R-:W-:Y:S02]  /*36c0*/  MOV R63, R164 ;  /* 0x000000a4003f7202 */ /* 0x000fe40000000f00 */
.L_x_56566:
        /* <DEDUP_REMOVED lines=11> */
.L_x_56567:
[----:B-----5:R-:W-:-:S05]  /*3780*/  FADD.FTZ R170, R56, R170 ;  /* 0x000000aa38aa7221 */ /* 0x020fca0000010000 */
.L_x_56568:
[----:B------:R-:W-:Y:S02]  /*3790*/  MOV R60, R170 ;  /* 0x000000aa003c7202 */ /* 0x000fe40000000f00 */
.L_x_56569:
[----:B------:R-:W-:Y:S01]  /*37a0*/  FMUL.FTZ R171, R65, R73 ;  /* 0x0000004941ab7220 */ /* 0x000fe20000410000 */
[----:B------:R-:W-:Y:S05]  /*37b0*/  @P2 BRA `(.L_x_56570) ;  /* 0x0000002000002947 */ /* 0x000fea0003800000 */
[----:B------:R-:W-:Y:S05]  /*37c0*/  @P0 BRA `(.L_x_56571) ;  /* 0x0000002000000947 */ /* 0x000fea0003800000 */
[----:B------:R-:W-:Y:S05]  /*37d0*/  BRA `(.L_x_56572) ;  /* 0x0000002000007947 */ /* 0x000fea0003800000 */
.L_x_56570:
[----:B-----5:R-:W-:-:S05]  /*37e0*/  FADD.FTZ R171, R57, R171 ;  /* 0x000000ab39ab7221 */ /* 0x020fca0000010000 */
.L_x_56571:
[----:B------:R-:W-:Y:S02]  /*37f0*/  MOV R61, R171 ;  /* 0x000000ab003d7202 */ /* 0x000fe40000000f00 */
.L_x_56572:
[----:B------:R-:W-:Y:S01]  /*3800*/  FMUL.FTZ R173, R66, R73 ;  /* 0x0000004942ad7220 */ /* 0x000fe20000410000 */
[----:B------:R-:W-:Y:S05]  /*3810*/  @P2 BRA `(.L_x_56573) ;  /* 0x0000002000002947 */ /* 0x000fea0003800000 */
[----:B------:R-:W-:Y:S05]  /*3820*/  @P0 BRA `(.L_x_56574) ;  /* 0x0000002000000947 */ /* 0x000fea0003800000 */
[----:B------:R-:W-:Y:S05]  /*3830*/  BRA `(.L_x_56575) ;  /* 0x0000002000007947 */ /* 0x000fea0003800000 */
.L_x_56573:
[----:B-----5:R-:W-:-:S05]  /*3840*/  FADD.FTZ R173, R58, R173 ;  /* 0x000000ad3aad7221 */ /* 0x020fca0000010000 */
.L_x_56574:
[----:B------:R-:W-:Y:S02]  /*3850*/  MOV R62, R173 ;  /* 0x000000ad003e7202 */ /* 0x000fe40000000f00 */
.L_x_56575:
[----:B------:R-:W-:Y:S01]  /*3860*/  FMUL.FTZ R174, R67, R73 ;  /* 0x0000004943ae7220 */ /* 0x000fe20000410000 */
[----:B------:R-:W-:Y:S05]  /*3870*/  @P2 BRA `(.L_x_56576) ;  /* 0x0000002000002947 */ /* 0x000fea0003800000 */
[----:B------:R-:W-:Y:S05]  /*3880*/  @P0 BRA `(.L_x_56577) ;  /* 0x0000002000000947 */ /* 0x000fea0003800000 */
[----:B------:R-:W-:Y:S05]  /*3890*/  BRA `(.L_x_56578) ;  /* 0x0000002000007947 */ /* 0x000fea0003800000 */
.L_x_56576:
[----:B-----5:R-:W-:-:S05]  /*38a0*/  FADD.FTZ R174, R59, R174 ;  /* 0x000000ae3bae7221 */ /* 0x020fca0000010000 */
.L_x_56577:
[----:B------:R-:W-:Y:S02]  /*38b0*/  MOV R63, R174 ;  /* 0x000000ae003f7202 */ /* 0x000fe40000000f00 */
.L_x_56578:
        /* <DEDUP_REMOVED lines=11> */
.L_x_56579:
[----:B-----5:R-:W-:-:S05]  /*3970*/  FADD.FTZ R181, R56, R181 ;  /* 0x000000b538b57221 */ /* 0x020fca0000010000 */
.L_x_56580:
[----:B------:R-:W-:Y:S02]  /*3980*/  MOV R60, R181 ;  /* 0x000000b5003c7202 */ /* 0x000fe40000000f00 */
.L_x_56581:
[----:B------:R-:W-:Y:S01]  /*3990*/  FMUL.FTZ R182, R65, R73 ;  /* 0x0000004941b67220 */ /* 0x000fe20000410000 */
[----:B------:R-:W-:Y:S05]  /*39a0*/  @P2 BRA `(.L_x_56582) ;  /* 0x0000002000002947 */ /* 0x000fea0003800000 */
[----:B------:R-:W-:Y:S05]  /*39b0*/  @P0 BRA `(.L_x_56583) ;  /* 0x0000002000000947 */ /* 0x000fea0003800000 */
[----:B------:R-:W-:Y:S05]  /*39c0*/  BRA `(.L_x_56584) ;  /* 0x0000002000007947 */ /* 0x000fea0003800000 */
.L_x_56582:
[----:B-----5:R-:W-:-:S05]  /*39d0*/  FADD.FTZ R182, R57, R182 ;  /* 0x000000b639b67221 */ /* 0x020fca0000010000 */
.L_x_56583:
[----:B------:R-:W-:Y:S02]  /*39e0*/  MOV R61, R182 ;  /* 0x000000b6003d7202 */ /* 0x000fe40000000f00 */
.L_x_56584:
[----:B------:R-:W-:Y:S01]  /*39f0*/  FMUL.FTZ R183, R66, R73 ;  /* 0x0000004942b77220 */ /* 0x000fe20000410000 */
[----:B------:R-:W-:Y:S05]  /*3a00*/  @P2 BRA `(.L_x_56585) ;  /* 0x0000002000002947 */ /* 0x000fea0003800000 */
[----:B------:R-:W-:Y:S05]  /*3a10*/  @P0 BRA `(.L_x_56586) ;  /* 0x0000002000000947 */ /* 0x000fea0003800000 */
[----:B------:R-:W-:Y:S05]  /*3a20*/  BRA `(.L_x_56587) ;  /* 0x0000002000007947 */ /* 0x000fea0003800000 */
.L_x_56585:
[----:B-----5:R-:W-:-:S05]  /*3a30*/  FADD.FTZ R183, R58, R183 ;  /* 0x000000b73ab77221 */ /* 0x020fca0000010000 */
.L_x_56586:
[----:B------:R-:W-:Y:S02]  /*3a40*/  MOV R62, R183 ;  /* 0x000000b7003e7202 */ /* 0x000fe40000000f00 */
.L_x_56587:
[----:B------:R-:W-:Y:S01]  /*3a50*/  FMUL.FTZ R184, R67, R73 ;  /* 0x0000004943b87220 */ /* 0x000fe20000410000 */
[----:B------:R-:W-:Y:S05]  /*3a60*/  @P2 BRA `(.L_x_56588) ;  /* 0x0000002000002947 */ /* 0x000fea0003800000 */
[----:B------:R-:W-:Y:S05]  /*3a70*/  @P0 BRA `(.L_x_56589) ;  /* 0x0000002000000947 */ /* 0x000fea0003800000 */
[----:B------:R-:W-:Y:S05]  /*3a80*/  BRA `(.L_x_56590) ;  /* 0x0000002000007947 */ /* 0x000fea0003800000 */
.L_x_56588:
[----:B-----5:R-:W-:-:S05]  /*3a90*/  FADD.FTZ R184, R59, R184 ;  /* 0x000000b83bb87221 */ /* 0x020fca0000010000 */
.L_x_56589:
[----:B------:R-:W-:Y:S02]  /*3aa0*/  MOV R63, R184 ;  /* 0x000000b8003f7202 */ /* 0x000fe40000000f00 */
.L_x_56590:
        /* <DEDUP_REMOVED lines=11> */
.L_x_56591:
[----:B-----5:R-:W-:-:S05]  /*3b60*/  FADD.FTZ R191, R56, R191 ;  /* 0x000000bf38bf7221 */ /* 0x020fca0000010000 */
.L_x_56592:
[----:B------:R-:W-:Y:S02]  /*3b70*/  MOV R60, R191 ;  /* 0x000000bf003c7202 */ /* 0x000fe40000000f00 */
.L_x_56593:
[----:B------:R-:W-:Y:S01]  /*3b80*/  FMUL.FTZ R192, R65, R73 ;  /* 0x0000004941c07220 */ /* 0x000fe20000410000 */
[----:B------:R-:W-:Y:S05]  /*3b90*/  @P2 BRA `(.L_x_56594) ;  /* 0x0000002000002947 */ /* 0x000fea0003800000 */
[----:B------:R-:W-:Y:S05]  /*3ba0*/  @P0 BRA `(.L_x_56595) ;  /* 0x0000002000000947 */ /* 0x000fea0003800000 */
[----:B------:R-:W-:Y:S05]  /*3bb0*/  BRA `(.L_x_56596) ;  /* 0x0000002000007947 */ /* 0x000fea0003800000 */
.L_x_56594:
[----:B-----5:R-:W-:-:S05]  /*3bc0*/  FADD.FTZ R192, R57, R192 ;  /* 0x000000c039c07221 */ /* 0x020fca0000010000 */
.L_x_56595:
[----:B------:R-:W-:Y:S02]  /*3bd0*/  MOV R61, R192 ;  /* 0x000000c0003d7202 */ /* 0x000fe40000000f00 */
.L_x_56596:
[----:B------:R-:W-:Y:S01]  /*3be0*/  FMUL.FTZ R193, R66, R73 ;  /* 0x0000004942c17220 */ /* 0x000fe20000410000 */
[----:B------:R-:W-:Y:S05]  /*3bf0*/  @P2 BRA `(.L_x_56597) ;  /* 0x0000002000002947 */ /* 0x000fea0003800000 */
[----:B------:R-:W-:Y:S05]  /*3c00*/  @P0 BRA `(.L_x_56598) ;  /* 0x0000002000000947 */ /* 0x000fea0003800000 */
[----:B------:R-:W-:Y:S05]  /*3c10*/  BRA `(.L_x_56599) ;  /* 0x0000002000007947 */ /* 0x000fea0003800000 */
.L_x_56597:
[----:B-----5:R-:W-:-:S05]  /*3c20*/  FADD.FTZ R193, R58, R193 ;  /* 0x000000c13ac17221 */ /* 0x020fca0000010000 */
.L_x_56598:
[----:B------:R-:W-:Y:S02]  /*3c30*/  MOV R62, R193 ;  /* 0x000000c1003e7202 */ /* 0x000fe40000000f00 */
.L_x_56599:
[----:B------:R-:W-:Y:S01]  /*3c40*/  FMUL.FTZ R194, R67, R73 ;  /* 0x0000004943c27220 */ /* 0x000fe20000410000 */
[----:B------:R-:W-:Y:S05]  /*3c50*/  @P2 BRA `(.L_x_56600) ;  /* 0x0000002000002947 */ /* 0x000fea0003800000 */
[----:B------:R-:W-:Y:S05]  /*3c60*/  @P0 BRA `(.L_x_56601) ;  /* 0x0000002000000947 */ /* 0x000fea0003800000 */
[----:B------:R-:W-:Y:S05]  /*3c70*/  BRA `(.L_x_56602) ;  /* 0x0000002000007947 */ /* 0x000fea0003800000 */
.L_x_56600:
[----:B-----5:R-:W-:-:S05]  /*3c80*/  FADD.FTZ R194, R59, R194 ;  /* 0x000000c23bc27221 */ /* 0x020fca0000010000 */
.L_x_56601:
[----:B------:R-:W-:Y:S02]  /*3c90*/  MOV R63, R194 ;  /* 0x000000c2003f7202 */ /* 0x000fe40000000f00 */
.L_x_56602:
        /* <DEDUP_REMOVED lines=11> */
.L_x_56603:
[----:B-----5:R-:W-:-:S05]  /*3d50*/  FADD.FTZ R201, R56, R201 ;  /* 0x000000c938c97221 */ /* 0x020fca0000010000 */
.L_x_56604:
[----:B------:R-:W-:Y:S02]  /*3d60*/  MOV R60, R201 ;  /* 0x000000c9003c7202 */ /* 0x000fe40000000f00 */
.L_x_56605:
[----:B------:R-:W-:Y:S01]  /*3d70*/  FMUL.FTZ R202, R65, R73 ;  /* 0x0000004941ca7220 */ /* 0x000fe20000410000 */
[----:B------:R-:W-:Y:S05]  /*3d80*/  @P2 BRA `(.L_x_56606) ;  /* 0x0000002000002947 */ /* 0x000fea0003800000 */
[----:B------:R-:W-:Y:S05]  /*3d90*/  @P0 BRA `(.L_x_56607) ;  /* 0x0000002000000947 */ /* 0x000fea0003800000 */
[----:B------:R-:W-:Y:S05]  /*3da0*/  BRA `(.L_x_56608) ;  /* 0x0000002000007947 */ /* 0x000fea0003800000 */
.L_x_56606:
[----:B-----5:R-:W-:-:S05]  /*3db0*/  FADD.FTZ R202, R57, R202 ;  /* 0x000000ca39ca7221 */ /* 0x020fca0000010000 */
.L_x_56607:
[----:B------:R-:W-:Y:S02]  /*3dc0*/  MOV R61, R202 ;  /* 0x000000ca003d7202 */ /* 0x000fe40000000f00 */
.L_x_56608:
[----:B------:R-:W-:Y:S01]  /*3dd0*/  FMUL.FTZ R203, R66, R73 ;  /* 0x0000004942cb7220 */ /* 0x000fe20000410000 */
[----:B------:R-:W-:Y:S05]  /*3de0*/  @P2 BRA `(.L_x_56609) ;  /* 0x0000002000002947 */ /* 0x000fea0003800000 */
[----:B------:R-:W-:Y:S05]  /*3df0*/  @P0 BRA `(.L_x_56610) ;  /* 0x0000002000000947 */ /* 0x000fea0003800000 */
[----:B------:R-:W-:Y:S05]  /*3e00*/  BRA `(.L_x_56611) ;  /* 0x0000002000007947 */ /* 0x000fea0003800000 */
.L_x_56609:
[----:B-----5:R-:W-:-:S05]  /*3e10*/  FADD.FTZ R203, R58, R203 ;  /* 0x000000cb3acb7221 */ /* 0x020fca0000010000 */
.L_x_56610:
[----:B------:R-:W-:Y:S02]  /*3e20*/  MOV R62, R203 ;  /* 0x000000cb003e7202 */ /* 0x000fe40000000f00 */
.L_x_56611:
[----:B------:R-:W-:Y:S01]  /*3e30*/  FMUL.FTZ R204, R67, R73 ;  /* 0x0000004943cc7220 */ /* 0x000fe20000410000 */
[----:B------:R-:W-:Y:S05]  /*3e40*/  @P2 BRA `(.L_x_56612) ;  /* 0x0000002000002947 */ /* 0x000fea0003800000 */
[----:B------:R-:W-:Y:S05]  /*3e50*/  @P0 BRA `(.L_x_56613) ;  /* 0x0000002000000947 */ /* 0x000fea0003800000 */
[----:B------:R-:W-:Y:S05]  /*3e60*/  BRA `(.L_x_56614) ;  /* 0x0000002000007947 */ /* 0x000fea0003800000 */
.L_x_56612:
[----:B-----5:R-:W-:-:S05]  /*3e70*/  FADD.FTZ R204, R59, R204 ;  /* 0x000000cc3bcc7221 */ /* 0x020fca0000010000 */
.L_x_56613:
[----:B------:R-:W-:Y:S02]  /*3e80*/  MOV R63, R204 ;  /* 0x000000cc003f7202 */ /* 0x000fe40000000f00 */
.L_x_56614:
        /* <DEDUP_REMOVED lines=11> */
.L_x_56615:
[----:B-----5:R-:W-:-:S05]  /*3f40*/  FADD.FTZ R210, R56, R210 ;  /* 0x000000d238d27221 */ /* 0x020fca0000010000 */
.L_x_56616:
[----:B------:R-:W-:Y:S02]  /*3f50*/  MOV R60, R210 ;  /* 0x000000d2003c7202 */ /* 0x000fe40000000f00 */
.L_x_56617:
[----:B------:R-:W-:Y:S01]  /*3f60*/  FMUL.FTZ R211, R65, R73 ;  /* 0x0000004941d37220 */ /* 0x000fe20000410000 */
[----:B------:R-:W-:Y:S05]  /*3f70*/  @P2 BRA `(.L_x_56618) ;  /* 0x0000002000002947 */ /* 0x000fea0003800000 */
[----:B------:R-:W-:Y:S05]  /*3f80*/  @P0 BRA `(.L_x_56619) ;  /* 0x0000002000000947 */ /* 0x000fea0003800000 */
[----:B------:R-:W-:Y:S05]  /*3f90*/  BRA `(.L_x_56620) ;  /* 0x0000002000007947 */ /* 0x000fea0003800000 */
.L_x_56618:
[----:B-----5:R-:W-:-:S05]  /*3fa0*/  FADD.FTZ R211, R57, R211 ;  /* 0x000000d339d37221 */ /* 0x020fca0000010000 */
.L_x_56619:
[----:B------:R-:W-:Y:S02]  /*3fb0*/  MOV R61, R211 ;  /* 0x000000d3003d7202 */ /* 0x000fe40000000f00 */
.L_x_56620:
[----:B------:R-:W-:Y:S01]  /*3fc0*/  FMUL.FTZ R212, R66, R73 ;  /* 0x0000004942d47220 */ /* 0x000fe20000410000 */
[----:B------:R-:W-:Y:S05]  /*3fd0*/  @P2 BRA `(.L_x_56621) ;  /* 0x0000002000002947 */ /* 0x000fea0003800000 */
[----:B------:R-:W-:Y:S05]  /*3fe0*/  @P0 BRA `(.L_x_56622) ;  /* 0x0000002000000947 */ /* 0x000fea0003800000 */
[----:B------:R-:W-:Y:S05]  /*3ff0*/  BRA `(.L_x_56623) ;  /* 0x0000002000007947 */ /* 0x000fea0003800000 */
.L_x_56621:
[----:B-----5:R-:W-:-:S05]  /*4000*/  FADD.FTZ R212, R58, R212 ;  /* 0x000000d43ad47221 */ /* 0x020fca0000010000 */
.L_x_56622:
[----:B------:R-:W-:Y:S02]  /*4010*/  MOV R62, R212 ;  /* 0x000000d4003e7202 */ /* 0x000fe40000000f00 */
.L_x_56623:
[----:B------:R-:W-:Y:S01]  /*4020*/  FMUL.FTZ R213, R67, R73 ;  /* 0x0000004943d57220 */ /* 0x000fe20000410000 */
[----:B------:R-:W-:Y:S05]  /*4030*/  @P2 BRA `(.L_x_56624) ;  /* 0x0000002000002947 */ /* 0x000fea0003800000 */
[----:B------:R-:W-:Y:S05]  /*4040*/  @P0 BRA `(.L_x_56625) ;  /* 0x0000002000000947 */ /* 0x000fea0003800000 */
[----:B------:R-:W-:Y:S05]  /*4050*/  BRA `(.L_x_56626) ;  /* 0x0000002000007947 */ /* 0x000fea0003800000 */
.L_x_56624:
[----:B-----5:R-:W-:-:S05]  /*4060*/  FADD.FTZ R213, R59, R213 ;  /* 0x000000d53bd57221 */ /* 0x020fca0000010000 */
.L_x_56625:
[----:B------:R-:W-:Y:S02]  /*4070*/  MOV R63, R213 ;  /* 0x000000d5003f7202 */ /* 0x000fe40000000f00 */
.L_x_56626:
        /* <DEDUP_REMOVED lines=11> */
.L_x_56627:
[----:B-----5:R-:W-:-:S05]  /*4130*/  FADD.FTZ R214, R56, R214 ;  /* 0x000000d638d67221 */ /* 0x020fca0000010000 */
.L_x_56628:
[----:B------:R-:W-:Y:S02]  /*4140*/  MOV R60, R214 ;  /* 0x000000d6003c7202 */ /* 0x000fe40000000f00 */
.L_x_56629:
[----:B------:R-:W-:Y:S01]  /*4150*/  FMUL.FTZ R215, R65, R73 ;  /* 0x0000004941d77220 */ /* 0x000fe20000410000 */
[----:B------:R-:W-:Y:S05]  /*4160*/  @P2 BRA `(.L_x_56630) ;  /* 0x0000002000002947 */ /* 0x000fea0003800000 */
[----:B------:R-:W-:Y:S05]  /*4170*/  @P0 BRA `(.L_x_56631) ;  /* 0x0000002000000947 */ /* 0x000fea0003800000 */
[----:B------:R-:W-:Y:S05]  /*4180*/  BRA `(.L_x_56632) ;  /* 0x0000002000007947 */ /* 0x000fea0003800000 */
.L_x_56630:
[----:B-----5:R-:W-:-:S05]  /*4190*/  FADD.FTZ R215, R57, R215 ;  /* 0x000000d739d77221 */ /* 0x020fca0000010000 */
.L_x_56631:
[----:B------:R-:W-:Y:S02]  /*41a0*/  MOV R61, R215 ;  /* 0x000000d7003d7202 */ /* 0x000fe40000000f00 */
.L_x_56632:
[----:B------:R-:W-:Y:S01]  /*41b0*/  FMUL.FTZ R216, R66, R73 ;  /* 0x0000004942d87220 */ /* 0x000fe20000410000 */
[----:B------:R-:W-:Y:S05]  /*41c0*/  @P2 BRA `(.L_x_56633) ;  /* 0x0000002000002947 */ /* 0x000fea0003800000 */
[----:B------:R-:W-:Y:S05]  /*41d0*/  @P0 BRA `(.L_x_56634) ;  /* 0x0000002000000947 */ /* 0x000fea0003800000 */
[----:B------:R-:W-:Y:S05]  /*41e0*/  BRA `(.L_x_56635) ;  /* 0x0000002000007947 */ /* 0x000fea0003800000 */
.L_x_56633:
[----:B-----5:R-:W-:-:S05]  /*41f0*/  FADD.FTZ R216, R58, R216 ;  /* 0x000000d83ad87221 */ /* 0x020fca0000010000 */
.L_x_56634:
[----:B------:R-:W-:Y:S02]  /*4200*/  MOV R62, R216 ;  /* 0x000000d8003e7202 */ /* 0x000fe40000000f00 */
.L_x_56635:
[----:B------:R-:W-:Y:S01]  /*4210*/  FMUL.FTZ R217, R67, R73 ;  /* 0x0000004943d97220 */ /* 0x000fe20000410000 */
[----:B------:R-:W-:Y:S05]  /*4220*/  @P2 BRA `(.L_x_56636) ;  /* 0x0000002000002947 */ /* 0x000fea0003800000 */
[----:B------:R-:W-:Y:S05]  /*4230*/  @P0 BRA `(.L_x_56637) ;  /* 0x0000002000000947 */ /* 0x000fea0003800000 */
[----:B------:R-:W-:Y:S05]  /*4240*/  BRA `(.L_x_56638) ;  /* 0x0000002000007947 */ /* 0x000fea0003800000 */
.L_x_56636:
[----:B-----5:R-:W-:-:S05]  /*4250*/  FADD.FTZ R217, R59, R217 ;  /* 0x000000d93bd97221 */ /* 0x020fca0000010000 */
.L_x_56637:
[----:B------:R-:W-:Y:S02]  /*4260*/  MOV R63, R217 ;  /* 0x000000d9003f7202 */ /* 0x000fe40000000f00 */
.L_x_56638:
        /* <DEDUP_REMOVED lines=85> */
.L_x_56643:
        /* <DEDUP_REMOVED lines=180> */
.L_x_56644:
[----:B------:R-:W-:Y:S01]  /*5300*/  HFMA2.MMA R73, -RZ, RZ, 0, 2.384185791015625e-07 ;  /* 0x00000004ff497435 */ /* 0x000fe200000001ff */
[----:B01----:R-:W-:Y:S01]  /*5310*/  FADD.FTZ R71, R66, R71 ;  /* 0x0000004742477221 */ /* 0x003fe20000010000 */
[----:B------:R-:W-:-:S08]  /*5320*/  ISETP.NE.AND P1, PT, RZ, UR6, PT ;  /* 0x00000006ff007c0c */ /* 0x000fd0000bf25270 */
[----:B------:R-:W-:-:S05]  /*5330*/  @!P2 IMAD.WIDE R64, R33, R73, c[0x0][0x1a0] ;  /* 0x000068002140a625 */ /* 0x000fca00078e0249 */
[----:B------:R0:W-:Y:S02]  /*5340*/  @!P2 STG.E [R64.64], R67 ;  /* 0x000000434000a986 */ /* 0x0001e4000c101904 */
[----:B0-----:R-:W-:-:S05]  /*5350*/  MOV R64, c[0x0][0x1e0] ;  /* 0x0000780000407a02 */ /* 0x001fca0000000f00 */
[----:B------:R-:W-:Y:S02]  /*5360*/  FFMA.FTZ R71, R71, R64, c[0x0][0x228] ;  /* 0x00008a0047477623 */ /* 0x000fe40000010040 */
[----:B------:R-:W-:-:S05]  /*5370*/  FMUL.FTZ R64, R67, R67 ;  /* 0x0000004343407220 */ /* 0x000fca0000410000 */
[----:B------:R-:W-:-:S05]  /*5380*/  FSEL R64, R64, RZ, P1 ;  /* 0x000000ff40407208 */ /* 0x000fca0000800000 */
[----:B------:R-:W-:-:S04]  /*5390*/  FADD.FTZ R64, R71, R64 ;  /* 0x0000004047407221 */ /* 0x000fc80000010000 */
[----:B------:R0:W1:Y:S01]  /*53a0*/  MUFU.RSQ R218, R64 ;  /* 0x0000004000da7308 */ /* 0x0000620000001400 */
[----:B------:R-:W-:Y:S01]  /*53b0*/  FSEL R219, R67, RZ, !P1 ;  /* 0x000000ff43db7208 */ /* 0x000fe20004800000 */
[----:B0-----:R-:W-:Y:S02]  /*53c0*/  @!P2 IMAD.WIDE R64, R33, R73, c[0x0][0x1a8] ;  /* 0x00006a002140a625 */ /* 0x001fe400078e0249 */
[----:B------:R-:W2:Y:S01]  /*53d0*/  LDL R73, [R1+0x68] ;  /* 0x0000680001497983 */ /* 0x000ea20000100800 */
[----:B------:R-:W-:-:S03]  /*53e0*/  LEA R132, P1, R72, c[0x0][0x208], 0x4 ;  /* 0x0000820048847a11 */ /* 0x000fc600078220ff */
[----:B-1----:R0:W-:Y:S01]  /*53f0*/  @!P2 STG.E [R64.64], R218 ;  /* 0x000000da4000a986 */ /* 0x0021e2000c101904 */
[C---:B------:R-:W-:Y:S01]  /*5400*/  FADD.FTZ R66, -R219.reuse, R81 ;  /* 0x00000051db427221 */ /* 0x040fe20000010100 */
[----:B------:R-:W-:Y:S01]  /*5410*/  LEA.HI.X R133, R72, c[0x0][0x20c], RZ, 0x4, P1 ;  /* 0x0000830048857a11 */ /* 0x000fe200008f24ff */
[C---:B------:R-:W-:Y:S01]  /*5420*/  FADD.FTZ R67, -R219.reuse, R76 ;  /* 0x0000004cdb437221 */ /* 0x040fe20000010100 */
[----:B------:R-:W3:Y:S01]  /*5430*/  LDL R81, [R1+0x54] ;  /* 0x0000540001517983 */ /* 0x000ee20000100800 */
[----:B0-----:R-:W-:-:S03]  /*5440*/  FADD.FTZ R65, -R219, R97 ;  /* 0x00000061db417221 */ /* 0x001fc60000010100 */
[----:B------:R-:W4:Y:S01]  /*5450*/  LDL R76, [R1+0x64] ;  /* 0x00006400014c7983 */ /* 0x000f220000100800 */
[----:B------:R-:W-:-:S03]  /*5460*/  FADD.FTZ R64, -R219, R102 ;  /* 0x00000066db407221 */ /* 0x000fc60000010100 */
[----:B------:R-:W2:Y:S01]  /*5470*/  LDL R97, [R1+0x5c] ;  /* 0x00005c0001617983 */ /* 0x000ea20000100800 */
[----:B------:R-:W-:-:S03]  /*5480*/  FMUL.FTZ R71, R218, R66 ;  /* 0x00000042da477220 */ /* 0x000fc60000410000 */
[----:B------:R-:W3:Y:S04]  /*5490*/  LDL R66, [R1+0x60] ;  /* 0x0000600001427983 */ /* 0x000ee80000100800 */
[----:B------:R-:W4:Y:S01]  /*54a0*/  LDL R102, [R1+0x4c] ;  /* 0x00004c0001667983 */ /* 0x000f220000100800 */
[C---:B------:R-:W-:Y:S02]  /*54b0*/  FMUL.FTZ R64, R218.reuse, R64 ;  /* 0x00000040da407220 */ /* 0x040fe40000410000 */
[C---:B------:R-:W-:Y:S02]  /*54c0*/  FMUL.FTZ R72, R218.reuse, R67 ;  /* 0x00000043da487220 */ /* 0x040fe40000410000 */
[----:B------:R-:W-:Y:S02]  /*54d0*/  FMUL.FTZ R65, R218, R65 ;  /* 0x00000041da417220 */ /* 0x000fe40000410000 */
[----:B--2---:R-:W-:-:S02]  /*54e0*/  FFMA.FTZ R67, R97, R64, R169 ;  /* 0x0000004061437223 */ /* 0x004fc400000100a9 */
[----:B------:R-:W2:Y:S01]  /*54f0*/  LDL R97, [R1+0x50] ;  /* 0x0000500001617983 */ /* 0x000ea20000100800 */
[----:B------:R-:W-:Y:S02]  /*5500*/  FFMA.FTZ R64, R73, R72, R177 ;  /* 0x0000004849407223 */ /* 0x000fe400000100b1 */
[----:B---3--:R-:W-:Y:S01]  /*5510*/  FFMA.FTZ R66, R66, R65, R175 ;  /* 0x0000004142427223 */ /* 0x008fe200000100af */
[----:B------:R-:W3:Y:S01]  /*5520*/  LDL R73, [R1+0x58] ;  /* 0x0000580001497983 */ /* 0x000ee20000100800 */
[----:B----4-:R-:W-:-:S05]  /*5530*/  FFMA.FTZ R65, R76, R71, R176 ;  /* 0x000000474c417223 */ /* 0x010fca00000100b0 */
[----:B------:R0:W-:Y:S02]  /*5540*/  STG.E.128 [R132.64], R64 ;  /* 0x0000004084007986 */ /* 0x0001e4000c101d04 */
[C---:B0-----:R-:W-:Y:S02]  /*5550*/  FADD.FTZ R64, -R219.reuse, R103 ;  /* 0x00000067db407221 */ /* 0x041fe40000010100 */
[----:B------:R-:W4:Y:S01]  /*5560*/  LDL R132, [R1+0x3c] ;  /* 0x00003c0001847983 */ /* 0x000f220000100800 */
[C---:B------:R-:W-:Y:S02]  /*5570*/  FADD.FTZ R66, -R219.reuse, R77 ;  /* 0x0000004ddb427221 */ /* 0x040fe40000010100 */
[----:B------:R-:W-:Y:S01]  /*5580*/  FADD.FTZ R67, -R219, R98 ;  /* 0x00000062db437221 */ /* 0x000fe20000010100 */
[----:B------:R-:W4:Y:S01]  /*5590*/  LDL R103, [R1+0x40] ;  /* 0x0000400001677983 */ /* 0x000f220000100800 */
[C---:B------:R-:W-:Y:S02]  /*55a0*/  FMUL.FTZ R71, R218.reuse, R64 ;  /* 0x00000040da477220 */ /* 0x040fe40000410000 */
[C---:B------:R-:W-:Y:S01]  /*55b0*/  FMUL.FTZ R64, R218.reuse, R66 ;  /* 0x00000042da407220 */ /* 0x040fe20000410000 */
[----:B------:R-:W4:Y:S01]  /*55c0*/  LDL R98, [R1+0x48] ;  /* 0x0000480001627983 */ /* 0x000f220000100800 */
[----:B------:R-:W-:-:S02]  /*55d0*/  FMUL.FTZ R66, R218, R67 ;  /* 0x00000043da427220 */ /* 0x000fc40000410000 */
[----:B------:R-:W-:Y:S01]  /*55e0*/  FFMA.FTZ R67, R102, R71, R165 ;  /* 0x0000004766437223 */ /* 0x000fe200000100a5 */
[----:B------:R-:W4:Y:S04]  /*55f0*/  LDL R77, [R1+0x38] ;  /* 0x00003800014d7983 */ /* 0x000f280000100800 */
[----:B------:R-:W4:Y:S01]  /*5600*/  LDL R102, [R1+0x44] ;  /* 0x0000440001667983 */ /* 0x000f220000100800 */
[----:B------:R-:W-:-:S03]  /*5610*/  FADD.FTZ R65, -R219, R82 ;  /* 0x00000052db417221 */ /* 0x000fc60000010100 */
[----:B------:R-:W4:Y:S01]  /*5620*/  LDL R82, [R1+0x30] ;  /* 0x0000300001527983 */ /* 0x000f220000100800 */
[----:B------:R-:W-:-:S04]  /*5630*/  FMUL.FTZ R65, R218, R65 ;  /* 0x00000041da417220 */ /* 0x000fc80000410000 */
[----:B------:R-:W-:Y:S02]  /*5640*/  FFMA.FTZ R65, R81, R65, R167 ;  /* 0x0000004151417223 */ /* 0x000fe400000100a7 */
[----:B------:R-:W4:Y:S01]  /*5650*/  LDL R81, [R1+0x34] ;  /* 0x0000340001517983 */ /* 0x000f220000100800 */
[----:B--2---:R-:W-:-:S03]  /*5660*/  FFMA.FTZ R66, R97, R66, R166 ;  /* 0x0000004261427223 */ /* 0x004fc600000100a6 */
[----:B------:R-:W2:Y:S01]  /*5670*/  LDL R97, [R1+0x2c] ;  /* 0x00002c0001617983 */ /* 0x000ea20000100800 */
[----:B------:R-:W-:Y:S01]  /*5680*/  HFMA2.MMA R76, -RZ, RZ, 0, 9.5367431640625e-07 ;  /* 0x00000010ff4c7435 */ /* 0x000fe200000001ff */
[----:B---3--:R-:W-:-:S09]  /*5690*/  FFMA.FTZ R64, R73, R64, R168 ;  /* 0x0000004049407223 */ /* 0x008fd200000100a8 */
[----:B------:R-:W-:-:S05]  /*56a0*/  IMAD.WIDE.U32 R72, R68, R76, c[0x0][0x208] ;  /* 0x0000820044487625 */ /* 0x000fca00078e004c */
[----:B------:R0:W-:Y:S02]  /*56b0*/  STG.E.128 [R72.64], R64 ;  /* 0x0000004048007986 */ /* 0x0001e4000c101d04 */
[C---:B0-----:R-:W-:Y:S02]  /*56c0*/  FADD.FTZ R65, -R219.reuse, R99 ;  /* 0x00000063db417221 */ /* 0x041fe40000010100 */
[C---:B------:R-:W-:Y:S02]  /*56d0*/  FADD.FTZ R64, -R219.reuse, R104 ;  /* 0x00000068db407221 */ /* 0x040fe40000010100 */
[C---:B------:R-:W-:Y:S02]  /*56e0*/  FADD.FTZ R66, -R219.reuse, R83 ;  /* 0x00000053db427221 */ /* 0x040fe40000010100 */
[----:B------:R-:W-:Y:S02]  /*56f0*/  FADD.FTZ R67, -R219, R78 ;  /* 0x0000004edb437221 */ /* 0x000fe40000010100 */
[----:B------:R-:W-:-:S02]  /*5700*/  FMUL.FTZ R65, R218, R65 ;  /* 0x00000041da417220 */ /* 0x000fc40000410000 */
[C---:B------:R-:W-:Y:S02]  /*5710*/  FMUL.FTZ R64, R218.reuse, R64 ;  /* 0x00000040da407220 */ /* 0x040fe40000410000 */
[C---:B------:R-:W-:Y:S02]  /*5720*/  FMUL.FTZ R68, R218.reuse, R66 ;  /* 0x00000042da447220 */ /* 0x040fe40000410000 */
[----:B------:R-:W-:Y:S02]  /*5730*/  FMUL.FTZ R71, R218, R67 ;  /* 0x00000043da477220 */ /* 0x000fe40000410000 */
[----:B----4-:R-:W-:Y:S02]  /*5740*/  FFMA.FTZ R66, R103, R65, R157 ;  /* 0x0000004167427223 */ /* 0x010fe4000001009d */
[----:B------:R-:W-:Y:S02]  /*5750*/  FFMA.FTZ R67, R132, R64, R156 ;  /* 0x0000004084437223 */ /* 0x000fe4000001009c */
[----:B------:R-:W-:-:S02]  /*5760*/  FFMA.FTZ R65, R102, R68, R158 ;  /* 0x0000004466417223 */ /* 0x000fc4000001009e */
[----:B------:R-:W-:Y:S02]  /*5770*/  FFMA.FTZ R64, R98, R71, R159 ;  /* 0x0000004762407223 */ /* 0x000fe4000001009f */
[----:B------:R-:W-:-:S05]  /*5780*/  IMAD.WIDE.U32 R68, R69, R76, c[0x0][0x208] ;  /* 0x0000820045447625 */ /* 0x000fca00078e004c */
[----:B------:R0:W-:Y:S01]  /*5790*/  STG.E.128 [R68.64], R64 ;  /* 0x0000004044007986 */ /* 0x0001e2000c101d04 */
[----:B------:R-:W-:-:S04]  /*57a0*/  IMAD.WIDE.U32 R70, R70, R76, c[0x0][0x208] ;  /* 0x0000820046467625 */ /* 0x000fc800078e004c */
[C---:B------:R-:W-:Y:S02]  /*57b0*/  FADD.FTZ R98, -R219.reuse, R130 ;  /* 0x00000082db627221 */ /* 0x040fe40000010100 */
[C---:B------:R-:W-:Y:S02]  /*57c0*/  FADD.FTZ R99, -R219.reuse, R131 ;  /* 0x00000083db637221 */ /* 0x040fe40000010100 */
[C---:B0-----:R-:W-:Y:S02]  /*57d0*/  FADD.FTZ R64, -R219.reuse, R105 ;  /* 0x00000069db407221 */ /* 0x041fe40000010100 */
[C---:B------:R-:W-:Y:S02]  /*57e0*/  FADD.FTZ R65, -R219.reuse, R100 ;  /* 0x00000064db417221 */ /* 0x040fe40000010100 */
[C---:B------:R-:W-:Y:S02]  /*57f0*/  FADD.FTZ R66, -R219.reuse, R95 ;  /* 0x0000005fdb427221 */ /* 0x040fe40000010100 */
[----:B------:R-:W-:-:S02]  /*5800*/  FADD.FTZ R67, -R219, R79 ;  /* 0x0000004fdb437221 */ /* 0x000fc40000010100 */
[C---:B------:R-:W-:Y:S02]  /*5810*/  FMUL.FTZ R64, R218.reuse, R64 ;  /* 0x00000040da407220 */ /* 0x040fe40000410000 */
[C---:B------:R-:W-:Y:S02]  /*5820*/  FMUL.FTZ R65, R218.reuse, R65 ;  /* 0x00000041da417220 */ /* 0x040fe40000410000 */
[C---:B------:R-:W-:Y:S02]  /*5830*/  FMUL.FTZ R68, R218.reuse, R66 ;  /* 0x00000042da447220 */ /* 0x040fe40000410000 */
[----:B------:R-:W-:Y:S02]  /*5840*/  FMUL.FTZ R69, R218, R67 ;  /* 0x00000043da457220 */ /* 0x000fe40000410000 */
[----:B------:R-:W-:Y:S02]  /*5850*/  FFMA.FTZ R66, R82, R65, R142 ;  /* 0x0000004152427223 */ /* 0x000fe4000001008e */
[----:B------:R-:W-:-:S02]  /*5860*/  FFMA.FTZ R65, R81, R68, R149 ;  /* 0x0000004451417223 */ /* 0x000fc40000010095 */
[C---:B------:R-:W-:Y:S02]  /*5870*/  FADD.FTZ R95, -R219.reuse, R124 ;  /* 0x0000007cdb5f7221 */ /* 0x040fe40000010100 */
[C---:B------:R-:W-:Y:S02]  /*5880*/  FADD.FTZ R130, -R219.reuse, R183 ;  /* 0x000000b7db827221 */ /* 0x040fe40000010100 */
[C---:B------:R-:W-:Y:S02]  /*5890*/  FADD.FTZ R131, -R219.reuse, R184 ;  /* 0x000000b8db837221 */ /* 0x040fe40000010100 */
[C---:B------:R-:W-:Y:S02]  /*58a0*/  FADD.FTZ R124, -R219.reuse, R191 ;  /* 0x000000bfdb7c7221 */ /* 0x040fe40000010100 */
[C---:B------:R-:W-:Y:S02]  /*58b0*/  FADD.FTZ R183, -R219.reuse, R211 ;  /* 0x000000d3dbb77221 */ /* 0x040fe40000010100 */
[C---:B------:R-:W-:Y:S01]  /*58c0*/  FADD.FTZ R184, -R219.reuse, R212 ;  /* 0x000000d4dbb87221 */ /* 0x040fe20000010100 */
[----:B------:R-:W3:Y:S01]  /*58d0*/  LDL R211, [R1+0x28] ;  /* 0x0000280001d37983 */ /* 0x000ee20000100800 */
[----:B------:R-:W-:-:S02]  /*58e0*/  FADD.FTZ R191, -R219, R213 ;  /* 0x000000d5dbbf7221 */ /* 0x000fc40000010100 */
[C---:B------:R-:W-:Y:S01]  /*58f0*/  FADD.FTZ R104, -R219.reuse, R214 ;  /* 0x000000d6db687221 */ /* 0x040fe20000010100 */
[----:B------:R-:W4:Y:S04]  /*5900*/  LDL R212, [R1+0x24] ;  /* 0x0000240001d47983 */ /* 0x000f280000100800 */
[----:B------:R-:W4:Y:S04]  /*5910*/  LDL R213, [R1+0x20] ;  /* 0x0000200001d57983 */ /* 0x000f280000100800 */
[----:B------:R-:W4:Y:S01]  /*5920*/  LDL R214, [R1+0x1c] ;  /* 0x00001c0001d67983 */ /* 0x000f220000100800 */
[----:B------:R-:W-:-:S02]  /*5930*/  FADD.FTZ R78, -R219, R120 ;  /* 0x00000078db4e7221 */ /* 0x000fc40000010100 */
[C---:B------:R-:W-:Y:S02]  /*5940*/  FADD.FTZ R79, -R219.reuse, R121 ;  /* 0x00000079db4f7221 */ /* 0x040fe40000010100 */
[C---:B------:R-:W-:Y:S02]  /*5950*/  FADD.FTZ R120, -R219.reuse, R202 ;  /* 0x000000cadb787221 */ /* 0x040fe40000010100 */
[C---:B------:R-:W-:Y:S01]  /*5960*/  FADD.FTZ R121, -R219.reuse, R203 ;  /* 0x000000cbdb797221 */ /* 0x040fe20000010100 */
[----:B------:R-:W4:Y:S01]  /*5970*/  LDL R202, [R1+0x18] ;  /* 0x0000180001ca7983 */ /* 0x000f220000100800 */
[C---:B------:R-:W-:Y:S02]  /*5980*/  FADD.FTZ R82, -R219.reuse, R126 ;  /* 0x0000007edb527221 */ /* 0x040fe40000010100 */
[C---:B------:R-:W-:Y:S01]  /*5990*/  FADD.FTZ R83, -R219.reuse, R127 ;  /* 0x0000007fdb537221 */ /* 0x040fe20000010100 */
[----:B------:R-:W4:Y:S01]  /*59a0*/  LDL R203, [R1+0x14] ;  /* 0x0000140001cb7983 */ /* 0x000f220000100800 */
[----:B------:R-:W-:-:S02]  /*59b0*/  FADD.FTZ R126, -R219, R193 ;  /* 0x000000c1db7e7221 */ /* 0x000fc40000010100 */
[----:B------:R-:W-:Y:S01]  /*59c0*/  FADD.FTZ R127, -R219, R194 ;  /* 0x000000c2db7f7221 */ /* 0x000fe20000010100 */
[----:B------:R-:W4:Y:S04]  /*59d0*/  LDL R193, [R1+0x8] ;  /* 0x0000080001c17983 */ /* 0x000f280000100800 */
[----:B------:R-:W4:Y:S01]  /*59e0*/  LDL R194, [R1+0x4] ;  /* 0x0000040001c27983 */ /* 0x000f220000100800 */
[----:B--2---:R-:W-:Y:S02]  /*59f0*/  FFMA.FTZ R67, R97, R64, R141 ;  /* 0x0000004061437223 */ /* 0x004fe4000001008d */
[----:B------:R-:W-:Y:S02]  /*5a00*/  FFMA.FTZ R64, R77, R69, R155 ;  /* 0x000000454d407223 */ /* 0x000fe4000001009b */
[----:B------:R-:W-:-:S03]  /*5a10*/  FADD.FTZ R97, -R219, R129 ;  /* 0x00000081db617221 */ /* 0x000fc60000010100 */
[----:B------:R0:W-:Y:S01]  /*5a20*/  STG.E.128 [R70.64], R64 ;  /* 0x0000004046007986 */ /* 0x0001e2000c101d04 */
[C---:B------:R-:W-:Y:S02]  /*5a30*/  FADD.FTZ R129, -R219.reuse, R182 ;  /* 0x000000b6db817221 */ /* 0x040fe40000010100 */
[C---:B------:R-:W-:Y:S02]  /*5a40*/  FADD.FTZ R182, -R219.reuse, R210 ;  /* 0x000000d2dbb67221 */ /* 0x040fe40000010100 */
[C---:B------:R-:W-:Y:S01]  /*5a50*/  FADD.FTZ R77, -R219.reuse, R119 ;  /* 0x00000077db4d7221 */ /* 0x040fe20000010100 */
[----:B------:R-:W2:Y:S01]  /*5a60*/  LDL R210, [R1+0xc] ;  /* 0x00000c0001d27983 */ /* 0x000ea20000100800 */
[----:B------:R-:W-:-:S03]  /*5a70*/  FADD.FTZ R119, -R219, R201 ;  /* 0x000000c9db777221 */ /* 0x000fc60000010100 */
[----:B------:R-:W2:Y:S01]  /*5a80*/  LDL R201, [R1] ;  /* 0x0000000001c97983 */ /* 0x000ea20000100800 */
[C---:B0-----:R-:W-:Y:S02]  /*5a90*/  FADD.FTZ R64, -R219.reuse, R80 ;  /* 0x00000050db407221 */ /* 0x041fe40000010100 */
[C---:B------:R-:W-:Y:S02]  /*5aa0*/  FADD.FTZ R80, -R219.reuse, R122 ;  /* 0x0000007adb507221 */ /* 0x040fe40000010100 */
[C---:B------:R-:W-:Y:S02]  /*5ab0*/  FADD.FTZ R122, -R219.reuse, R204 ;  /* 0x000000ccdb7a7221 */ /* 0x040fe40000010100 */
[----:B------:R-:W2:Y:S01]  /*5ac0*/  LDL R204, [R1+0x10] ;  /* 0x0000100001cc7983 */ /* 0x000ea20000100800 */
[C---:B------:R-:W-:Y:S02]  /*5ad0*/  FADD.FTZ R65, -R219.reuse, R96 ;  /* 0x00000060db417221 */ /* 0x040fe40000010100 */
[----:B------:R-:W-:-:S02]  /*5ae0*/  FADD.FTZ R66, -R219, R101 ;  /* 0x00000065db427221 */ /* 0x000fc40000010100 */
[C---:B------:R-:W-:Y:S02]  /*5af0*/  FADD.FTZ R67, -R219.reuse, R106 ;  /* 0x0000006adb437221 */ /* 0x040fe40000010100 */
[C---:B------:R-:W-:Y:S02]  /*5b00*/  FADD.FTZ R81, -R219.reuse, R125 ;  /* 0x0000007ddb517221 */ /* 0x040fe40000010100 */
[----:B------:R-:W-:Y:S01]  /*5b10*/  FADD.FTZ R125, -R219, R192 ;  /* 0x000000c0db7d7221 */ /* 0x000fe20000010100 */
[----:B------:R-:W-:Y:S01]  /*5b20*/  MOV R192, 0x10 ;  /* 0x0000001000c07802 */ /* 0x000fe20000000f00 */
[C---:B------:R-:W-:Y:S02]  /*5b30*/  FMUL.FTZ R64, R218.reuse, R64 ;  /* 0x00000040da407220 */ /* 0x040fe40000410000 */
        /* <DEDUP_REMOVED lines=13> */
[----:B------:R-:W-:-:S04]  /*5c10*/  IMAD.WIDE.U32 R68, R74, R192, c[0x0][0x208] ;  /* 0x000082004a447625 */ /* 0x000fc800078e00c0 */
        /* <DEDUP_REMOVED lines=16> */
[C---:B------:R-:W-:Y:S02]  /*5d20*/  FMUL.FTZ R73, R218.reuse, R79 ;  /* 0x0000004fda497220 */ /* 0x040fe40000410000 */
[----:B------:R-:W-:-:S02]  /*5d30*/  FMUL.FTZ R74, R218, R80 ;  /* 0x00000050da4a7220 */ /* 0x000fc40000410000 */
[----:B---3--:R-:W-:Y:S02]  /*5d40*/  FFMA.FTZ R64, R211, R64, R93 ;  /* 0x00000040d3407223 */ /* 0x008fe4000001005d */
[----:B----4-:R-:W-:Y:S02]  /*5d50*/  FFMA.FTZ R65, R212, R65, R32 ;  /* 0x00000041d4417223 */ /* 0x010fe40000010020 */
[----:B------:R-:W-:Y:S02]  /*5d60*/  FFMA.FTZ R66, R213, R66, R92 ;  /* 0x00000042d5427223 */ /* 0x000fe4000001005c */
[----:B------:R-:W-:Y:S02]  /*5d70*/  FFMA.FTZ R67, R214, R67, R31 ;  /* 0x00000043d6437223 */ /* 0x000fe4000001001f */
[C---:B------:R-:W-:Y:S02]  /*5d80*/  FMUL.FTZ R72, R218.reuse, R78 ;  /* 0x0000004eda487220 */ /* 0x040fe40000410000 */
[C---:B------:R-:W-:Y:S01]  /*5d90*/  FMUL.FTZ R95, R218.reuse, R95 ;  /* 0x0000005fda5f7220 */ /* 0x040fe20000410000 */
[----:B------:R0:W-:Y:S01]  /*5da0*/  STG.E.128 [R68.64], R64 ;  /* 0x0000004044007986 */ /* 0x0001e2000c101d04 */
[----:B------:R-:W-:-:S02]  /*5db0*/  FMUL.FTZ R79, R218, R96 ;  /* 0x00000060da4f7220 */ /* 0x000fc40000410000 */
[C---:B------:R-:W-:Y:S02]  /*5dc0*/  FMUL.FTZ R80, R218.reuse, R97 ;  /* 0x00000061da507220 */ /* 0x040fe40000410000 */
[C---:B------:R-:W-:Y:S02]  /*5dd0*/  FADD.FTZ R111, -R219.reuse, R143 ;  /* 0x0000008fdb6f7221 */ /* 0x040fe40000010100 */
[----:B------:R-:W-:Y:S02]  /*5de0*/  FADD.FTZ R112, -R219, R144 ;  /* 0x00000090db707221 */ /* 0x000fe40000010100 */
[C---:B------:R-:W-:Y:S02]  /*5df0*/  FMUL.FTZ R76, R218.reuse, R81 ;  /* 0x00000051da4c7220 */ /* 0x040fe40000410000 */
[C---:B------:R-:W-:Y:S02]  /*5e00*/  FMUL.FTZ R77, R218.reuse, R82 ;  /* 0x00000052da4d7220 */ /* 0x040fe40000410000 */
[----:B------:R-:W-:-:S02]  /*5e10*/  FMUL.FTZ R78, R218, R83 ;  /* 0x00000053da4e7220 */ /* 0x000fc40000410000 */
[----:B------:R-:W-:-:S04]  /*5e20*/  IMAD.WIDE.U32 R96, R75, R192, c[0x0][0x208] ;  /* 0x000082004b607625 */ /* 0x000fc800078e00c0 */
[----:B0-----:R-:W-:Y:S02]  /*5e30*/  FFMA.FTZ R65, R203, R173, R30 ;  /* 0x000000adcb417223 */ /* 0x001fe4000001001e */
[----:B------:R-:W-:Y:S02]  /*5e40*/  FFMA.FTZ R64, R202, R171, R91 ;  /* 0x000000abca407223 */ /* 0x000fe4000001005b */
        /* <DEDUP_REMOVED lines=22> */
[----:B------:R-:W-:Y:S02]  /*5fb0*/  FMUL.FTZ R117, R218, R119 ;  /* 0x00000077da757220 */ /* 0x000fe40000410000 */
[----:B------:R-:W-:-:S04]  /*5fc0*/  IMAD.WIDE.U32 R100, R113, R192, c[0x0][0x208] ;  /* 0x0000820071647625 */ /* 0x000fc800078e00c0 */
[----:B------:R-:W-:Y:S02]  /*5fd0*/  FFMA.FTZ R75, R248, R95, R25 ;  /* 0x0000005ff84b7223 */ /* 0x000fe40000010019 */
[----:B------:R-:W-:Y:S02]  /*5fe0*/  FFMA.FTZ R74, R249, R74, R86 ;  /* 0x0000004af94a7223 */ /* 0x000fe40000010056 */
[----:B------:R-:W-:Y:S02]  /*5ff0*/  FFMA.FTZ R73, R250, R73, R26 ;  /* 0x00000049fa497223 */ /* 0x000fe4000001001a */
[----:B------:R-:W-:Y:S02]  /*6000*/  FFMA.FTZ R72, R251, R72, R87 ;  /* 0x00000048fb487223 */ /* 0x000fe40000010057 */
[----:B------:R-:W-:-:S04]  /*6010*/  IMAD.WIDE.U32 R118, R118, R192, c[0x0][0x208] ;  /* 0x0000820076767625 */ /* 0x000fc800078e00c0 */
[----:B------:R-:W-:Y:S02]  /*6020*/  FFMA.FTZ R79, R244, R79, R23 ;  /* 0x0000004ff44f7223 */ /* 0x000fe40000010017 */
[----:B------:R-:W-:Y:S02]  /*6030*/  FFMA.FTZ R78, R245, R78, R84 ;  /* 0x0000004ef54e7223 */ /* 0x000fe40000010054 */
[----:B------:R-:W-:Y:S02]  /*6040*/  FFMA.FTZ R77, R246, R77, R24 ;  /* 0x0000004df64d7223 */ /* 0x000fe40000010018 */
[----:B------:R-:W-:Y:S02]  /*6050*/  FFMA.FTZ R76, R247, R76, R85 ;  /* 0x0000004cf74c7223 */ /* 0x000fe40000010055 */
[C---:B------:R-:W-:Y:S02]  /*6060*/  FMUL.FTZ R152, R218.reuse, R111 ;  /* 0x0000006fda987220 */ /* 0x040fe40000410000 */
[----:B------:R-:W-:-:S02]  /*6070*/  FMUL.FTZ R153, R218, R112 ;  /* 0x00000070da997220 */ /* 0x000fc40000410000 */
[----:B------:R-:W-:Y:S02]  /*6080*/  FMUL.FTZ R154, R218, R116 ;  /* 0x00000074da9a7220 */ /* 0x000fe40000410000 */
[----:B------:R-:W-:-:S04]  /*6090*/  IMAD.WIDE.U32 R102, R123, R192, c[0x0][0x208] ;  /* 0x000082007b667625 */ /* 0x000fc800078e00c0 */
[----:B------:R-:W-:Y:S02]  /*60a0*/  FFMA.FTZ R83, R240, R83, R21 ;  /* 0x00000053f0537223 */ /* 0x000fe40000010015 */
[----:B------:R-:W-:Y:S02]  /*60b0*/  FFMA.FTZ R82, R241, R82, R54 ;  /* 0x00000052f1527223 */ /* 0x000fe40000010036 */
[----:B------:R-:W-:Y:S02]  /*60c0*/  FFMA.FTZ R81, R242, R81, R22 ;  /* 0x00000051f2517223 */ /* 0x000fe40000010016 */
[----:B------:R-:W-:Y:S02]  /*60d0*/  FFMA.FTZ R80, R243, R80, R55 ;  /* 0x00000050f3507223 */ /* 0x000fe40000010037 */
[C---:B------:R-:W-:Y:S02]  /*60e0*/  FMUL.FTZ R144, R218.reuse, R144 ;  /* 0x00000090da907220 */ /* 0x040fe40000410000 */
[----:B------:R-:W-:-:S02]  /*60f0*/  FMUL.FTZ R147, R218, R147 ;  /* 0x00000093da937220 */ /* 0x000fc40000410000 */
[C---:B------:R-:W-:Y:S02]  /*6100*/  FMUL.FTZ R148, R218.reuse, R148 ;  /* 0x00000094da947220 */ /* 0x040fe40000410000 */
[----:B------:R-:W-:Y:S02]  /*6110*/  FMUL.FTZ R150, R218, R150 ;  /* 0x00000096da967220 */ /* 0x000fe40000410000 */
[----:B------:R-:W-:-:S04]  /*6120*/  IMAD.WIDE.U32 R94, R94, R192, c[0x0][0x208] ;  /* 0x000082005e5e7625 */ /* 0x000fc800078e00c0 */
        /* <DEDUP_REMOVED lines=10> */
[----:B------:R-:W-:-:S04]  /*61d0*/  IMAD.WIDE.U32 R108, R108, R192, c[0x0][0x208] ;  /* 0x000082006c6c7625 */ /* 0x000fc800078e00c0 */
[----:B------:R-:W-:Y:S02]  /*61e0*/  FADD.FTZ R219, -R219, R217 ;  /* 0x000000d9dbdb7221 */ /* 0x000fe40000010100 */
[C---:B------:R-:W-:Y:S02]  /*61f0*/  FMUL.FTZ R128, R218.reuse, R128 ;  /* 0x00000080da807220 */ /* 0x040fe40000410000 */
[C---:B------:R-:W-:Y:S02]  /*6200*/  FMUL.FTZ R129, R218.reuse, R129 ;  /* 0x00000081da817220 */ /* 0x040fe40000410000 */
[C---:B------:R-:W-:Y:S02]  /*6210*/  FMUL.FTZ R130, R218.reuse, R130 ;  /* 0x00000082da827220 */ /* 0x040fe40000410000 */
[----:B------:R-:W-:Y:S02]  /*6220*/  FMUL.FTZ R131, R218, R131 ;  /* 0x00000083da837220 */ /* 0x000fe40000410000 */
[----:B------:R-:W-:-:S04]  /*6230*/  IMAD.WIDE.U32 R114, R114, R192, c[0x0][0x208] ;  /* 0x0000820072727625 */ /* 0x000fc800078e00c0 */
[C---:B------:R-:W-:Y:S02]  /*6240*/  FMUL.FTZ R124, R218.reuse, R124 ;  /* 0x0000007cda7c7220 */ /* 0x040fe40000410000 */
[C---:B------:R-:W-:Y:S02]  /*6250*/  FMUL.FTZ R125, R218.reuse, R125 ;  /* 0x0000007dda7d7220 */ /* 0x040fe40000410000 */
[C---:B------:R-:W-:Y:S02]  /*6260*/  FMUL.FTZ R126, R218.reuse, R126 ;  /* 0x0000007eda7e7220 */ /* 0x040fe40000410000 */
[C---:B------:R-:W-:Y:S02]  /*6270*/  FMUL.FTZ R127, R218.reuse, R127 ;  /* 0x0000007fda7f7220 */ /* 0x040fe40000410000 */
[----:B------:R-:W-:Y:S02]  /*6280*/  FMUL.FTZ R120, R218, R120 ;  /* 0x00000078da787220 */ /* 0x000fe40000410000 */
[----:B--2---:R-:W-:-:S02]  /*6290*/  FFMA.FTZ R67, R210, R181, R29 ;  /* 0x000000b5d2437223 */ /* 0x004fc4000001001d */
[----:B------:R-:W-:Y:S02]  /*62a0*/  FFMA.FTZ R70, R201, R70, R88 ;  /* 0x00000046c9467223 */ /* 0x000fe40000010058 */
[----:B------:R-:W-:Y:S02]  /*62b0*/  FMUL.FTZ R121, R218, R121 ;  /* 0x00000079da797220 */ /* 0x000fe40000410000 */
[----:B------:R-:W-:-:S05]  /*62c0*/  FFMA.FTZ R66, R204, R174, R90 ;  /* 0x000000aecc427223 */ /* 0x000fca000001005a */
[----:B------:R0:W-:Y:S04]  /*62d0*/  STG.E.128 [R96.64], R64 ;  /* 0x0000004060007986 */ /* 0x0001e8000c101d04 */
[----:B------:R1:W-:Y:S04]  /*62e0*/  STG.E.128 [R98.64], R68 ;  /* 0x0000004462007986 */ /* 0x0003e8000c101d04 */
[----:B------:R2:W-:Y:S01]  /*62f0*/  STG.E.128 [R100.64], R72 ;  /* 0x0000004864007986 */ /* 0x0005e2000c101d04 */
[----:B------:R-:W-:-:S03]  /*6300*/  FMUL.FTZ R122, R218, R122 ;  /* 0x0000007ada7a7220 */ /* 0x000fc60000410000 */
[----:B------:R3:W-:Y:S01]  /*6310*/  STG.E.128 [R118.64], R76 ;  /* 0x0000004c76007986 */ /* 0x0007e2000c101d04 */
[----:B0-----:R-:W-:Y:S02]  /*6320*/  FFMA.FTZ R67, R236, R170, R19 ;  /* 0x000000aaec437223 */ /* 0x001fe40000010013 */
[----:B------:R-:W-:Y:S02]  /*6330*/  FFMA.FTZ R66, R237, R164, R52 ;  /* 0x000000a4ed427223 */ /* 0x000fe40000010034 */
[----:B------:R-:W-:Y:S02]  /*6340*/  FFMA.FTZ R65, R238, R163, R20 ;  /* 0x000000a3ee417223 */ /* 0x000fe40000010014 */
[----:B------:R-:W-:Y:S01]  /*6350*/  FFMA.FTZ R64, R239, R161, R53 ;  /* 0x000000a1ef407223 */ /* 0x000fe20000010035 */
[----:B------:R0:W-:Y:S01]  /*6360*/  STG.E.128 [R102.64], R80 ;  /* 0x0000005066007986 */ /* 0x0001e2000c101d04 */
[----:B-1----:R-:W-:Y:S02]  /*6370*/  FFMA.FTZ R71, R232, R160, R17 ;  /* 0x000000a0e8477223 */ /* 0x002fe40000010011 */
[----:B------:R-:W-:-:S02]  /*6380*/  FFMA.FTZ R70, R233, R154, R50 ;  /* 0x0000009ae9467223 */ /* 0x000fc40000010032 */
[----:B------:R-:W-:Y:S02]  /*6390*/  FFMA.FTZ R69, R234, R153, R18 ;  /* 0x00000099ea457223 */ /* 0x000fe40000010012 */
[----:B------:R-:W-:Y:S01]  /*63a0*/  FFMA.FTZ R68, R235, R152, R51 ;  /* 0x00000098eb447223 */ /* 0x000fe20000010033 */
[----:B------:R1:W-:Y:S01]  /*63b0*/  STG.E.128 [R94.64], R64 ;  /* 0x000000405e007986 */ /* 0x0003e2000c101d04 */
[----:B--2---:R-:W-:Y:S02]  /*63c0*/  FFMA.FTZ R75, R228, R150, R15 ;  /* 0x00000096e44b7223 */ /* 0x004fe4000001000f */
[----:B------:R-:W-:Y:S02]  /*63d0*/  FFMA.FTZ R74, R229, R148, R48 ;  /* 0x00000094e54a7223 */ /* 0x000fe40000010030 */
[----:B------:R-:W-:Y:S02]  /*63e0*/  FFMA.FTZ R73, R230, R147, R16 ;  /* 0x00000093e6497223 */ /* 0x000fe40000010010 */
[----:B------:R-:W-:-:S02]  /*63f0*/  FFMA.FTZ R72, R231, R144, R49 ;  /* 0x00000090e7487223 */ /* 0x000fc40000010031 */
[----:B------:R-:W-:Y:S01]  /*6400*/  IMAD.WIDE.U32 R96, R137, R192, c[0x0][0x208] ;  /* 0x0000820089607625 */ /* 0x000fe200078e00c0 */
[----:B------:R2:W-:Y:S03]  /*6410*/  STG.E.128 [R108.64], R68 ;  /* 0x000000446c007986 */ /* 0x0005e6000c101d04 */
[----:B---3--:R-:W-:Y:S02]  /*6420*/  FFMA.FTZ R79, R224, R143, R13 ;  /* 0x0000008fe04f7223 */ /* 0x008fe4000001000d */
[----:B------:R-:W-:Y:S02]  /*6430*/  FFMA.FTZ R78, R225, R140, R46 ;  /* 0x0000008ce14e7223 */ /* 0x000fe4000001002e */
[----:B------:R-:W-:Y:S02]  /*6440*/  FFMA.FTZ R77, R226, R139, R14 ;  /* 0x0000008be24d7223 */ /* 0x000fe4000001000e */
[----:B------:R-:W-:-:S02]  /*6450*/  FFMA.FTZ R76, R227, R136, R47 ;  /* 0x00000088e34c7223 */ /* 0x000fc4000001002f */
[----:B------:R-:W-:Y:S01]  /*6460*/  IMAD.WIDE.U32 R98, R145, R192, c[0x0][0x208] ;  /* 0x0000820091627625 */ /* 0x000fe200078e00c0 */
[----:B------:R3:W-:Y:S03]  /*6470*/  STG.E.128 [R114.64], R72 ;  /* 0x0000004872007986 */ /* 0x0007e6000c101d04 */
[----:B0-----:R-:W-:Y:S02]  /*6480*/  FFMA.FTZ R83, R220, R135, R11 ;  /* 0x00000087dc537223 */ /* 0x001fe4000001000b */
[----:B------:R-:W-:Y:S02]  /*6490*/  FFMA.FTZ R82, R221, R134, R44 ;  /* 0x00000086dd527223 */ /* 0x000fe4000001002c */
[----:B------:R-:W-:Y:S02]  /*64a0*/  FFMA.FTZ R81, R222, R133, R12 ;  /* 0x00000085de517223 */ /* 0x000fe4000001000c */
[----:B------:R-:W-:-:S02]  /*64b0*/  FFMA.FTZ R80, R223, R132, R45 ;  /* 0x00000084df507223 */ /* 0x000fc4000001002d */
[----:B------:R-:W-:-:S04]  /*64c0*/  IMAD.WIDE.U32 R138, R138, R192, c[0x0][0x208] ;  /* 0x000082008a8a7625 */ /* 0x000fc800078e00c0 */
[----:B------:R-:W-:-:S04]  /*64d0*/  IMAD.WIDE.U32 R146, R146, R192, c[0x0][0x208] ;  /* 0x0000820092927625 */ /* 0x000fc800078e00c0 */
[----:B-1----:R-:W-:-:S04]  /*64e0*/  IMAD.WIDE.U32 R94, R151, R192, c[0x0][0x208] ;  /* 0x00008200975e7625 */ /* 0x002fc800078e00c0 */
[----:B------:R-:W-:-:S04]  /*64f0*/  IMAD.WIDE.U32 R162, R162, R192, c[0x0][0x208] ;  /* 0x00008200a2a27625 */ /* 0x000fc800078e00c0 */
[----:B------:R-:W-:Y:S01]  /*6500*/  IMAD.WIDE.U32 R172, R172, R192, c[0x0][0x208] ;  /* 0x00008200acac7625 */ /* 0x000fe200078e00c0 */
[----:B------:R-:W-:-:S03]  /*6510*/  HFMA2.MMA R192, -RZ, RZ, 0, 2.384185791015625e-07 ;  /* 0x00000004ffc07435 */ /* 0x000fc600000001ff */
        /* <DEDUP_REMOVED lines=12> */
[----:B------:R0:W-:Y:S01]  /*65e0*/  STG.E.128 [R96.64], R76 ;  /* 0x0000004c60007986 */ /* 0x0001e2000c101d04 */
[----:B--2---:R-:W-:-:S02]  /*65f0*/  FFMA.FTZ R71, R198, R127, R7 ;  /* 0x0000007fc6477223 */ /* 0x004fc40000010007 */
[----:B------:R-:W-:Y:S02]  /*6600*/  FFMA.FTZ R70, R199, R126, R40 ;  /* 0x0000007ec7467223 */ /* 0x000fe40000010028 */
[----:B------:R-:W-:Y:S02]  /*6610*/  FFMA.FTZ R69, R200, R125, R8 ;  /* 0x0000007dc8457223 */ /* 0x000fe40000010008 */
[----:B------:R-:W-:Y:S01]  /*6620*/  FFMA.FTZ R68, R205, R124, R41 ;  /* 0x0000007ccd447223 */ /* 0x000fe20000010029 */
[----:B------:R1:W-:Y:S01]  /*6630*/  STG.E.128 [R98.64], R80 ;  /* 0x0000005062007986 */ /* 0x0003e2000c101d04 */
[----:B---3--:R-:W-:Y:S02]  /*6640*/  FFMA.FTZ R75, R190, R122, R5 ;  /* 0x0000007abe4b7223 */ /* 0x008fe40000010005 */
[----:B------:R-:W-:Y:S02]  /*6650*/  FFMA.FTZ R74, R195, R121, R38 ;  /* 0x00000079c34a7223 */ /* 0x000fe40000010026 */
[----:B------:R-:W-:-:S02]  /*6660*/  FFMA.FTZ R73, R196, R120, R6 ;  /* 0x00000078c4497223 */ /* 0x000fc40000010006 */
[----:B------:R-:W-:Y:S01]  /*6670*/  FFMA.FTZ R72, R197, R117, R39 ;  /* 0x00000075c5487223 */ /* 0x000fe20000010027 */
[----:B------:R2:W-:Y:S01]  /*6680*/  STG.E.128 [R138.64], R64 ;  /* 0x000000408a007986 */ /* 0x0005e2000c101d04 */
[----:B0-----:R-:W-:Y:S02]  /*6690*/  FFMA.FTZ R79, R186, R116, R3 ;  /* 0x00000074ba4f7223 */ /* 0x001fe40000010003 */
[----:B------:R-:W-:Y:S02]  /*66a0*/  FFMA.FTZ R78, R187, R112, R36 ;  /* 0x00000070bb4e7223 */ /* 0x000fe40000010024 */
[----:B------:R-:W-:Y:S02]  /*66b0*/  FFMA.FTZ R77, R188, R111, R4 ;  /* 0x0000006fbc4d7223 */ /* 0x000fe40000010004 */
[----:B------:R-:W-:Y:S02]  /*66c0*/  FFMA.FTZ R76, R189, R110, R37 ;  /* 0x0000006ebd4c7223 */ /* 0x000fe40000010025 */
[----:B-1----:R-:W-:-:S02]  /*66d0*/  FFMA.FTZ R83, R178, R218, R0 ;  /* 0x000000dab2537223 */ /* 0x002fc40000010000 */
[----:B------:R-:W-:Y:S02]  /*66e0*/  FFMA.FTZ R82, R179, R106, R34 ;  /* 0x0000006ab3527223 */ /* 0x000fe40000010022 */
[----:B------:R-:W-:Y:S02]  /*66f0*/  FFMA.FTZ R81, R180, R105, R2 ;  /* 0x00000069b4517223 */ /* 0x000fe40000010002 */
[----:B------:R-:W-:Y:S01]  /*6700*/  FFMA.FTZ R80, R185, R104, R35 ;  /* 0x00000068b9507223 */ /* 0x000fe20000010023 */
[----:B------:R2:W-:Y:S01]  /*6710*/  STG.E.128 [R146.64], R68 ;  /* 0x0000004492007986 */ /* 0x0005e2000c101d04 */
[----:B------:R-:W-:-:S03]  /*6720*/  IMAD R33, R192, c[0x0][0x160], R33 ;  /* 0x00005800c0217a24 */ /* 0x000fc600078e0221 */
[----:B------:R2:W-:Y:S04]  /*6730*/  STG.E.128 [R94.64], R72 ;  /* 0x000000485e007986 */ /* 0x0005e8000c101d04 */
[----:B------:R2:W-:Y:S04]  /*6740*/  STG.E.128 [R162.64], R76 ;  /* 0x0000004ca2007986 */ /* 0x0005e8000c101d04 */
[----:B------:R2:W-:Y:S01]  /*6750*/  STG.E.128 [R172.64], R80 ;  /* 0x00000050ac007986 */ /* 0x0005e2000c101d04 */
[----:B------:R-:W-:-:S13]  /*6760*/  ISETP.GE.AND P1, PT, R33, c[0x0][0x164], PT ;  /* 0x0000590021007a0c */ /* 0x000fda0003f26270 */
[----:B--2--5:R-:W-:Y:S01]  /*6770*/  @P1 CALL.REL.NOINC `(.L_x_56641) ;  /* 0x0000001000001944 */ /* 0x024fe20003c00000 */
[----:B------:R-:W-:Y:S05]  /*6780*/  BRA `(.L_x_56642) ;  /* 0xffffb32000007947 */ /* 0x000fea000383ffff */
.L_x_56641:
[----:B------:R-:W-:Y:S05]  /*6790*/  EXIT ;  /* 0x000000000000794d */ /* 0x000fea0003800000 */
.L_x_56639:
[----:B------:R-:W-:Y:S01]  /*67a0*/  HFMA2.MMA R66, -RZ, RZ, 0, 5.9604644775390625e-08 ;  /* 0x00000001ff427435 */ /* 0x000fe200000001ff */
[----:B------:R-:W-:Y:S02]  /*67b0*/  MOV R71, R67 ;  /* 0x0000004300477202 */ /* 0x000fe40000000f00 */
[----:B------:R-:W-:Y:S02]  /*67c0*/  MOV R132, 0x1f ;  /* 0x0000001f00847802 */ /* 0x000fe40000000f00 */
[----:B------:R-:W-:Y:S02]  /*67d0*/  MOV R65, 0xffffffff ;  /* 0xffffffff00417802 */ /* 0x000fe40000000f00 */
[----:B------:R-:W-:Y:S02]  /*67e0*/  MOV R64, 0x6800 ;  /* 0x0000680000407802 */ /* 0x000fe40000000f00 */
[----:B-----5:R-:W-:Y:S05]  /*67f0*/  CALL.REL.NOINC `($__internal_129_$__cuda_sm70_shflsync_bfly_p) ;  /* 0x00000dc000007944 */ /* 0x020fea0003c00000 */
[----:B-1----:R-:W-:Y:S05]  /*6800*/  BRA `(.L_x_56643) ;  /* 0xffffdfb000007947 */ /* 0x002fea000383ffff */
.L_x_56640:
[----:B------:R-:W-:Y:S01]  /*6810*/  HFMA2.MMA R66, -RZ, RZ, 0, 1.1920928955078125e-07 ;  /* 0x00000002ff427435 */ /* 0x000fe200000001ff */
[----:B------:R-:W-:Y:S02]  /*6820*/  MOV R71, R67 ;  /* 0x0000004300477202 */ /* 0x000fe40000000f00 */
[----:B------:R-:W-:-:S02]  /*6830*/  MOV R132, 0x1f ;  /* 0x0000001f00847802 */ /* 0x000fc40000000f00 */
[----:B------:R-:W-:Y:S02]  /*6840*/  MOV R65, 0xffffffff ;  /* 0xffffffff00417802 */ /* 0x000fe40000000f00 */
[----:B------:R-:W-:Y:S02]  /*6850*/  MOV R64, 0x6870 ;  /* 0x0000687000407802 */ /* 0x000fe40000000f00 */
[----:B-----5:R-:W-:Y:S05]  /*6860*/  CALL.REL.NOINC `($__internal_129_$__cuda_sm70_shflsync_bfly_p) ;  /* 0x00000d5000007944 */ /* 0x020fea0003c00000 */
[----:B-1----:R-:W-:Y:S01]  /*6870*/  FADD.FTZ R67, R67, R66 ;  /* 0x0000004243437221 */ /* 0x002fe20000010000 */
[----:B------:R-:W-:Y:S01]  /*6880*/  HFMA2.MMA R66, -RZ, RZ, 0, 2.384185791015625e-07 ;  /* 0x00000004ff427435 */ /* 0x000fe200000001ff */
[----:B------:R-:W-:Y:S02]  /*6890*/  MOV R132, 0x1f ;  /* 0x0000001f00847802 */ /* 0x000fe40000000f00 */
[----:B------:R-:W-:Y:S02]  /*68a0*/  MOV R65, 0xffffffff ;  /* 0xffffffff00417802 */ /* 0x000fe40000000f00 */
[----:B------:R-:W-:Y:S02]  /*68b0*/  MOV R71, R67 ;  /* 0x0000004300477202 */ /* 0x000fe40000000f00 */
[----:B------:R-:W-:-:S02]  /*68c0*/  MOV R64, 0x68e0 ;  /* 0x000068e000407802 */ /* 0x000fc40000000f00 */
[----:B------:R-:W-:Y:S05]  /*68d0*/  CALL.REL.NOINC `($__internal_129_$__cuda_sm70_shflsync_bfly_p) ;  /* 0x00000ce000007944 */ /* 0x000fea0003c00000 */
[----:B-1----:R-:W-:Y:S01]  /*68e0*/  FADD.FTZ R67, R67, R66 ;  /* 0x0000004243437221 */ /* 0x002fe20000010000 */
[----:B------:R-:W-:Y:S01]  /*68f0*/  HFMA2.MMA R66, -RZ, RZ, 0, 4.76837158203125e-07 ;  /* 0x00000008ff427435 */ /* 0x000fe200000001ff */
[----:B------:R-:W-:-:S02]  /*6900*/  MOV R132, 0x1f ;  /* 0x0000001f00847802 */ /* 0x000fc40000000f00 */
[----:B------:R-:W-:Y:S02]  /*6910*/  MOV R65, 0xffffffff ;  /* 0xffffffff00417802 */ /* 0x000fe40000000f00 */
[----:B------:R-:W-:Y:S02]  /*6920*/  MOV R71, R67 ;  /* 0x0000004300477202 */ /* 0x000fe40000000f00 */
[----:B------:R-:W-:Y:S02]  /*6930*/  MOV R64, 0x6950 ;  /* 0x0000695000407802 */ /* 0x000fe40000000f00 */
[----:B------:R-:W-:Y:S05]  /*6940*/  CALL.REL.NOINC `($__internal_129_$__cuda_sm70_shflsync_bfly_p) ;  /* 0x00000c7000007944 */ /* 0x000fea0003c00000 */
[----:B-1----:R-:W-:Y:S01]  /*6950*/  FADD.FTZ R67, R67, R66 ;  /* 0x0000004243437221 */ /* 0x002fe20000010000 */
[----:B------:R-:W-:Y:S01]  /*6960*/  HFMA2.MMA R66, -RZ, RZ, 0, 9.5367431640625e-07 ;  /* 0x00000010ff427435 */ /* 0x000fe200000001ff */
[----:B------:R-:W-:Y:S02]  /*6970*/  MOV R132, 0x1f ;  /* 0x0000001f00847802 */ /* 0x000fe40000000f00 */
[----:B------:R-:W-:Y:S02]  /*6980*/  MOV R65, 0xffffffff ;  /* 0xffffffff00417802 */ /* 0x000fe40000000f00 */
[----:B------:R-:W-:-:S02]  /*6990*/  MOV R71, R67 ;  /* 0x0000004300477202 */ /* 0x000fc40000000f00 */
[----:B------:R-:W-:Y:S02]  /*69a0*/  MOV R64, 0x69c0 ;  /* 0x000069c000407802 */ /* 0x000fe40000000f00 */
[----:B------:R-:W-:Y:S05]  /*69b0*/  CALL.REL.NOINC `($__internal_129_$__cuda_sm70_shflsync_bfly_p) ;  /* 0x00000c0000007944 */ /* 0x000fea0003c00000 */
        /* <DEDUP_REMOVED lines=166> */
[----:B------:R-:W-:Y:S05]  /*7420*/  CALL.REL.NOINC `($__internal_129_$__cuda_sm70_shflsync_bfly_p) ;  /* 0x0000019000007944 */ /* 0x000fea0003c00000 */
[----:B-1----:R-:W-:Y:S01]  /*7430*/  FADD.FTZ R71, R71, R66 ;  /* 0x0000004247477221 */ /* 0x002fe20000010000 */
[----:B------:R-:W-:Y:S01]  /*7440*/  HFMA2.MMA R66, -RZ, RZ, 0, 1.1920928955078125e-07 ;  /* 0x00000002ff427435 */ /* 0x000fe200000001ff */
[----:B------:R-:W-:Y:S02]  /*7450*/  MOV R132, 0x1f ;  /* 0x0000001f00847802 */ /* 0x000fe40000000f00 */
[----:B------:R-:W-:Y:S02]  /*7460*/  MOV R65, 0xffffffff ;  /* 0xffffffff00417802 */ /* 0x000fe40000000f00 */
[----:B------:R-:W-:Y:S02]  /*7470*/  MOV R64, 0x7490 ;  /* 0x0000749000407802 */ /* 0x000fe40000000f00 */
[----:B------:R-:W-:Y:S05]  /*7480*/  CALL.REL.NOINC `($__internal_129_$__cuda_sm70_shflsync_bfly_p) ;  /* 0x0000013000007944 */ /* 0x000fea0003c00000 */
[----:B-1----:R-:W-:Y:S01]  /*7490*/  FADD.FTZ R71, R71, R66 ;  /* 0x0000004247477221 */ /* 0x002fe20000010000 */
[----:B------:R-:W-:Y:S01]  /*74a0*/  HFMA2.MMA R66, -RZ, RZ, 0, 2.384185791015625e-07 ;  /* 0x00000004ff427435 */ /* 0x000fe200000001ff */
[----:B------:R-:W-:Y:S02]  /*74b0*/  MOV R132, 0x1f ;  /* 0x0000001f00847802 */ /* 0x000fe40000000f00 */
[----:B------:R-:W-:-:S02]  /*74c0*/  MOV R65, 0xffffffff ;  /* 0xffffffff00417802 */ /* 0x000fc40000000f00 */
[----:B------:R-:W-:Y:S02]  /*74d0*/  MOV R64, 0x74f0 ;  /* 0x000074f000407802 */ /* 0x000fe40000000f00 */
[----:B------:R-:W-:Y:S05]  /*74e0*/  CALL.REL.NOINC `($__internal_129_$__cuda_sm70_shflsync_bfly_p) ;  /* 0x000000d000007944 */ /* 0x000fea0003c00000 */
[----:B-1----:R-:W-:Y:S01]  /*74f0*/  FADD.FTZ R71, R71, R66 ;  /* 0x0000004247477221 */ /* 0x002fe20000010000 */
[----:B------:R-:W-:Y:S01]  /*7500*/  HFMA2.MMA R66, -RZ, RZ, 0, 4.76837158203125e-07 ;  /* 0x00000008ff427435 */ /* 0x000fe200000001ff */
[----:B------:R-:W-:Y:S02]  /*7510*/  MOV R132, 0x1f ;  /* 0x0000001f00847802 */ /* 0x000fe40000000f00 */
[----:B------:R-:W-:Y:S02]  /*7520*/  MOV R65, 0xffffffff ;  /* 0xffffffff00417802 */ /* 0x000fe40000000f00 */
[----:B------:R-:W-:Y:S02]  /*7530*/  MOV R64, 0x7550 ;  /* 0x0000755000407802 */ /* 0x000fe40000000f00 */
[----:B------:R-:W-:Y:S05]  /*7540*/  CALL.REL.NOINC `($__internal_129_$__cuda_sm70_shflsync_bfly_p) ;  /* 0x0000007000007944 */ /* 0x000fea0003c00000 */
[----:B-1----:R-:W-:Y:S01]  /*7550*/  FADD.FTZ R71, R71, R66 ;  /* 0x0000004247477221 */ /* 0x002fe20000010000 */
[----:B------:R-:W-:Y:S01]  /*7560*/  HFMA2.MMA R66, -RZ, RZ, 0, 9.5367431640625e-07 ;  /* 0x00000010ff427435 */ /* 0x000fe200000001ff */
[----:B------:R-:W-:Y:S02]  /*7570*/  MOV R132, 0x1f ;  /* 0x0000001f00847802 */ /* 0x000fe40000000f00 */
[----:B------:R-:W-:-:S02]  /*7580*/  MOV R65, 0xffffffff ;  /* 0xffffffff00417802 */ /* 0x000fc40000000f00 */
[----:B------:R-:W-:Y:S02]  /*7590*/  MOV R64, 0x75b0 ;  /* 0x000075b000407802 */ /* 0x000fe40000000f00 */
[----:B------:R-:W-:Y:S05]  /*75a0*/  CALL.REL.NOINC `($__internal_129_$__cuda_sm70_shflsync_bfly_p) ;  /* 0x0000001000007944 */ /* 0x000fea0003c00000 */
[----:B-1----:R-:W-:Y:S05]  /*75b0*/  BRA `(.L_x_56644) ;  /* 0xffffdd4000007947 */ /* 0x002fea000383ffff */
        .weak           $__internal_129_$__cuda_sm70_shflsync_bfly_p
        .type           $__internal_129_$__cuda_sm70_shflsync_bfly_p,@function
        .size           $__internal_129_$__cuda_sm70_shflsync_bfly_p,(.L_x_71129 - $__internal_129_$__cuda_sm70_shflsync_bfly_p)
$__internal_129_$__cuda_sm70_shflsync_bfly_p:
[----:B------:R-:W-:Y:S04]  /*75c0*/  WARPSYNC R65 ;  /* 0x0000004100007348 */ /* 0x000fe80003800000 */
[----:B------:R0:W1:Y:S02]  /*75d0*/  SHFL.BFLY PT, R66, R71, R66, R132 ;  /* 0x0c00004247427389 */ /* 0x00006400000e0084 */
[----:B0-----:R-:W-:-:S06]  /*75e0*/  HFMA2.MMA R65, -RZ, RZ, 0, 0 ;  /* 0x00000000ff417435 */ /* 0x001fcc00000001ff */
[----:B------:R-:W-:Y:S05]  /*75f0*/  RET.REL.NODEC R64 `(_ZN10layer_norm13ln_fwd_kernelINS_13Kernel_traitsI6__halfffffjLj2560ELj1ELj4ELj1ELj16ENS_18Kernel_traits_baseILj2560ES2_ffffjLj128EEEEELb0ELb0ELb0ELb1EEEvNS_9FwdParamsE) ;  /* 0xffff8a0040007950 */ /* 0x000fea0003c3ffff */
.L_x_56645:
        /* <DEDUP_REMOVED lines=16> */
.L_x_71129:


//--------------------- .text._ZN10layer_norm13ln_fwd_kernelINS_13Kernel_traitsI6__halfffffjLj2560ELj1ELj4ELj1ELj16ENS_18Kernel_traits_baseILj2560ES2_ffffjLj128EEEEELb0ELb0ELb1ELb0EEEvNS_9FwdParamsE --------------------------
	.section	.text._ZN10layer_norm13ln_fwd_kernelINS_13Kernel_traitsI6__halfffffjLj2560ELj1ELj4ELj1ELj16ENS_18Kernel_traits_baseILj2560ES2_ffffjLj128EEEEELb0ELb0ELb1ELb0EEEvNS_9FwdParamsE,"ax",@progbits
	.sectioninfo	@"SHI_REGISTERS=255"
	.align	128
        .global         _ZN10layer_norm13ln_fwd_kernelINS_13Kernel_traitsI6__halfffffjLj2560ELj1ELj4ELj1ELj16ENS_18Kernel_traits_baseILj2560ES2_ffffjLj128EEEEELb0ELb0ELb1ELb0EEEvNS_9FwdParamsE
        .type           _ZN10layer_norm13ln_fwd_kernelINS_13Kernel_traitsI6__halfffffjLj2560ELj1ELj4ELj1ELj16ENS_18Kernel_traits_baseILj2560ES2_ffffjLj128EEEEELb0ELb0ELb1ELb0EEEvNS_9FwdParamsE,@function
        .size           _ZN10layer_norm13ln_fwd_kernelINS_13Kernel_traitsI6__halfffffjLj2560ELj1ELj4ELj1ELj16ENS_18Kernel_traits_baseILj2560ES2_ffffjLj128EEEEELb0ELb0ELb1ELb0EEEvNS_9FwdParamsE,(.L_x_71130 - _ZN10layer_norm13ln_fwd_kernelINS_13Kernel_traitsI6__halfffffjLj2560ELj1ELj4ELj1ELj16ENS_18Kernel_traits_baseILj2560ES2_ffffjLj128EEEEELb0ELb0ELb1ELb0EEEvNS_9FwdParamsE)
        .other          _ZN10layer_norm13ln_fwd_kernelINS_13Kernel_traitsI6__halfffffjLj2560ELj1ELj4ELj1ELj16ENS_18Kernel_traits_baseILj2560ES2_ffffjLj128EEEEELb0ELb0ELb1ELb0EEEvNS_9FwdParamsE,@"STO_CUDA_ENTRY STV_DEFAULT"
_ZN10layer_norm13ln_fwd_kernelINS_13Kernel_traitsI6__halfffffjLj2560ELj1ELj4ELj1ELj16ENS_18Kernel_traits_baseILj2560ES2_ffffjLj128EEEEELb0ELb0ELb1ELb0EEEvNS_9FwdParamsE:
.text._ZN10layer_norm13ln_fwd_kernelINS_13Kernel_traitsI6__halfffffjLj2560ELj1ELj4ELj1ELj16ENS_18Kernel_traits_baseILj2560ES2_ffffjLj128EEEEELb0ELb0ELb1ELb0EEEvNS_9FwdParamsE:
        /* <DEDUP_REMOVED lines=19> */
[----:B------:R-:W-:-:S04]  /*0130*/  @P5 LOP3.LUT R2, R2, 0x80000000, RZ, 0xfc, !PT ;  /* 0x8000000002025812 */ /* 0x000fc800078efcff */
[----:B------:R-:W-:Y:S02]  /*0140*/  LOP3.LUT R2, R2, 0xbfffffff, RZ, 0xc0, !PT ;  /* 0xbfffffff02027812 */ /* 0x000fe400078ec0ff */
[----:B------:R-:W-:Y:S02]  /*0150*/  @P6 LOP3.LUT R167, R167, 0x1, RZ, 0xfc, !PT ;  /* 0x00000001a7a76812 */ /* 0x000fe400078efcff */
[----:B------:R-:W-:-:S04]  /*0160*/  @P4 LOP3.LUT R2, R2, 0x40000000, RZ, 0xfc, !PT ;  /* 0x4000000002024812 */ /* 0x000fc800078efcff */
[----:B------:R-:W-:-:S04]  /*0170*/  LOP3.LUT R2, R2, 0xdfffffff, RZ, 0xc0, !PT ;  /* 0xdfffffff02027812 */ /* 0x000fc800078ec0ff */
        /* <DEDUP_REMOVED lines=12> */
.L_x_56647:
[----:B01----:R-:W-:Y:S05]  /*0240*/  BSYNC B0 ;  /* 0x0000000000007941 */ /* 0x003fea0003800000 */
.L_x_56646:
        /* <DEDUP_REMOVED lines=12> */
.L_x_56649:
[----:B0-----:R-:W-:Y:S05]  /*0310*/  BSYNC B0 ;  /* 0x0000000000007941 */ /* 0x001fea0003800000 */
.L_x_56648:
        /* <DEDUP_REMOVED lines=12> */
.L_x_56651:
[----:B0-----:R-:W-:Y:S05]  /*03e0*/  BSYNC B0 ;  /* 0x0000000000007941 */ /* 0x001fea0003800000 */
.L_x_56650:
        /* <DEDUP_REMOVED lines=12> */
.L_x_56653:
[----:B0-----:R-:W-:Y:S05]  /*04b0*/  BSYNC B0 ;  /* 0x0000000000007941 */ /* 0x001fea0003800000 */
.L_x_56652:
        /* <DEDUP_REMOVED lines=12> */
.L_x_56655:
[----:B0-----:R-:W-:Y:S05]  /*0580*/  BSYNC B0 ;  /* 0x0000000000007941 */ /* 0x001fea0003800000 */
.L_x_56654:
        /* <DEDUP_REMOVED lines=15> */
.L_x_56657:
[----:B0-----:R-:W-:Y:S05]  /*0680*/  BSYNC B0 ;  /* 0x0000000000007941 */ /* 0x001fea0003800000 */
.L_x_56656:
        /* <DEDUP_REMOVED lines=9> */
[----:B------:R-:W-:-:S04]  /*0720*/  IMAD.MOV.U32 R6, RZ, RZ, 0x8 ;  /* 0x00000008ff067424 */ /* 0x000fc800078e00ff */
[----:B------:R-:W-:-:S05]  /*0730*/  IMAD.WIDE.U32 R6, R3, R6, c[0x0][0x1b0] ;  /* 0x00006c0003067625 */ /* 0x000fca00078e0006 */
[----:B------:R0:W5:Y:S03]  /*0740*/  LDG.E.64 R46, [R6.64] ;  /* 0x00000004062e7981 */ /* 0x000166000c1e1b00 */
[----:B------:R-:W-:-:S04]  /*0750*/  @P1 LEA R4, P2, R3, c[0x0][0x218], 0x3 ;  /* 0x0000860003041a11 */ /* 0x000fc800078418ff */
[----:B------:R-:W-:-:S05]  /*0760*/  @P1 LEA.HI.X R5, R3, c[0x0][0x21c], RZ, 0x3, P2 ;  /* 0x0000870003051a11 */ /* 0x000fca00010f1cff */
[----:B------:R0:W5:Y:S01]  /*0770*/  @P1 LDG.E.64 R212, [R4.64] ;  /* 0x0000000404d41981 */ /* 0x000162000c1e1b00 */
[----:B------:R-:W-:Y:S01]  /*0780*/  IADD3 R3, R3, 0x20, RZ ;  /* 0x0000002003037810 */ /* 0x000fe20007ffe0ff */
[----:B------:R-:W-:Y:S02]  /*0790*/  @!P1 CS2R R212, SRZ ;  /* 0x0000000000d49805 */ /* 0x000fe4000001ff00 */
.L_x_56659:
[----:B0-----:R-:W-:Y:S05]  /*07a0*/  BSYNC B0 ;  /* 0x0000000000007941 */ /* 0x001fea0003800000 */
.L_x_56658:
        /* <DEDUP_REMOVED lines=15> */
.L_x_56661:
[----:B0-----:R-:W-:Y:S05]  /*08a0*/  BSYNC B0 ;  /* 0x0000000000007941 */ /* 0x001fea0003800000 */
.L_x_56660:
        /* <DEDUP_REMOVED lines=15> */
.L_x_56663:
[----:B0-----:R-:W-:Y:S05]  /*09a0*/  BSYNC B0 ;  /* 0x0000000000007941 */ /* 0x001fea0003800000 */
.L_x_56662:
        /* <DEDUP_REMOVED lines=15> */
.L_x_56665:
[----:B0-----:R-:W-:Y:S05]  /*0aa0*/  BSYNC B0 ;  /* 0x0000000000007941 */ /* 0x001fea0003800000 */
.L_x_56664:
        /* <DEDUP_REMOVED lines=15> */
.L_x_56667:
[----:B0-----:R-:W-:Y:S05]  /*0ba0*/  BSYNC B0 ;  /* 0x0000000000007941 */ /* 0x001fea0003800000 */
.L_x_56666:
        /* <DEDUP_REMOVED lines=15> */
.L_x_56669:
[----:B0-----:R-:W-:Y:S05]  /*0ca0*/  BSYNC B0 ;  /* 0x0000000000007941 */ /* 0x001fea0003800000 */
.L_x_56668:
        /* <DEDUP_REMOVED lines=15> */
.L_x_56671:
[----:B0-----:R-:W-:Y:S05]  /*0da0*/  BSYNC B0 ;  /* 0x0000000000007941 */ /* 0x001fea0003800000 */
.L_x_56670:
        /* <DEDUP_REMOVED lines=15> */
.L_x_56673:
[----:B0-----:R-:W-:Y:S05]  /*0ea0*/  BSYNC B0 ;  /* 0x0000000000007941 */ /* 0x001fea0003800000 */
.L_x_56672:
        /* <DEDUP_REMOVED lines=15> */
.L_x_56675:
[----:B0-----:R-:W-:Y:S05]  /*0fa0*/  BSYNC B0 ;  /* 0x0000000000007941 */ /* 0x001fea0003800000 */
.L_x_56674:
        /* <DEDUP_REMOVED lines=15> */
.L_x_56677:
[----:B0-----:R-:W-:Y:S05]  /*10a0*/  BSYNC B0 ;  /* 0x0000000000007941 */ /* 0x001fea0003800000 */
.L_x_56676:
        /* <DEDUP_REMOVED lines=15> */
.L_x_56679:
[----:B0-----:R-:W-:Y:S05]  /*11a0*/  BSYNC B0 ;  /* 0x0000000000007941 */ /* 0x001fea0003800000 */
.L_x_56678:
        /* <DEDUP_REMOVED lines=15> */
.L_x_56681:
[----:B0-----:R-:W-:Y:S05]  /*12a0*/  BSYNC B0 ;  /* 0x0000000000007941 */ /* 0x001fea0003800000 */
.L_x_56680:
        /* <DEDUP_REMOVED lines=15> */
.L_x_56683:
[----:B0-----:R-:W-:Y:S05]  /*13a0*/  BSYNC B0 ;  /* 0x0000000000007941 */ /* 0x001fea0003800000 */
.L_x_56682:
        /* <DEDUP_REMOVED lines=14> */
.L_x_56685:
[----:B0-----:R-:W-:Y:S05]  /*1490*/  BSYNC B0 ;  /* 0x0000000000007941 */ /* 0x001fea0003800000 */
.L_x_56684:
[----:B------:R-:W-:-:S13]  /*14a0*/  ISETP.GE.AND P1, PT, R26, c[0x0][0x164], PT ;  /* 0x000059001a007a0c */ /* 0x000fda0003f26270 */
[----:B------:R-:W-:Y:S05]  /*14b0*/  @P1 EXIT ;  /* 0x000000000000194d */ /* 0x000fea0003800000 */
[----:B-----5:R-:W-:Y:S01]  /*14c0*/  MOV R59, R32 ;  /* 0x00000020003b7202 */ /* 0x020fe20000000f00 */
[----:B------:R-:W-:Y:S01]  /*14d0*/  HADD2.F32 R3, -RZ, R25.H0_H0 ;  /* 0x20000019ff037230 */ /* 0x000fe20000004100 */
[----:B------:R-:W-:Y:S01]  /*14e0*/  MOV R72, R42 ;  /* 0x0000002a00487202 */ /* 0x000fe20000000f00 */
[----:B------:R-:W-:Y:S01]  /*14f0*/  HADD2.F32 R248, -RZ, R23.H0_H0 ;  /* 0x20000017fff87230 */ /* 0x000fe20000004100 */
[----:B------:R-:W-:Y:S01]  /*1500*/  SHF.R.U64 R227, R42, 0x10, R43 ;  /* 0x000000102ae37819 */ /* 0x000fe2000000122b */
[----:B------:R-:W-:Y:S01]  /*1510*/  HADD2.F32 R252, -RZ, R22.H0_H0 ;  /* 0x20000016fffc7230 */ /* 0x000fe20000004100 */
[----:B------:R-:W-:Y:S01]  /*1520*/  SHF.R.U64 R71, R32, 0x10, R33 ;  /* 0x0000001020477819 */ /* 0x000fe20000001221 */
[----:B------:R-:W-:Y:S01]  /*1530*/  IMAD.MOV.U32 R65, RZ, RZ, R36 ;  /* 0x000000ffff417224 */ /* 0x000fe200078e0024 */
[----:B------:R-:W-:Y:S01]  /*1540*/  MOV R42, R40 ;  /* 0x00000028002a7202 */ /* 0x000fe20000000f00 */
[----:B------:R-:W-:Y:S01]  /*1550*/  IMAD.MOV.U32 R58, RZ, RZ, R56 ;  /* 0x000000ffff3a7224 */ /* 0x000fe200078e0038 */
[----:B------:R-:W-:Y:S01]  /*1560*/  SHF.R.U64 R146, R40, 0x10, R41 ;  /* 0x0000001028927819 */ /* 0x000fe20000001229 */
[----:B------:R-:W-:Y:S01]  /*1570*/  IMAD.MOV.U32 R209, RZ, RZ, R47 ;  /* 0x000000ffffd17224 */ /* 0x000fe200078e002f */
[----:B------:R-:W-:Y:S01]  /*1580*/  SHF.R.U64 R40, R24, 0x10, R25 ;  /* 0x0000001018287819 */ /* 0x000fe20000001219 */
[----:B------:R-:W-:Y:S01]  /*1590*/  HADD2.F32 R24, -RZ, R24.H0_H0 ;  /* 0x20000018ff187230 */ /* 0x000fe20000004100 */
[--C-:B------:R-:W-:Y:S01]  /*15a0*/  SHF.R.U64 R250, R22, 0x10, R23.reuse ;  /* 0x0000001016fa7819 */ /* 0x100fe20000001217 */
        /* <DEDUP_REMOVED lines=8> */
[----:B------:R1:W-:Y:S01]  /*1630*/  STL [R1+0xc], R3 ;  /* 0x00000c0301007387 */ /* 0x0003e20000100800 */
[----:B------:R-:W-:Y:S01]  /*1640*/  MOV R147, R41 ;  /* 0x0000002900937202 */ /* 0x000fe20000000f00 */
[----:B------:R-:W-:Y:S01]  /*1650*/  HADD2.F32 R42, -RZ, R40.H0_H0 ;  /* 0x20000028ff2a7230 */ /* 0x000fe20000004100 */
[----:B------:R-:W-:Y:S01]  /*1660*/  SHF.R.U32.HI R148, RZ, 0x10, R41 ;  /* 0x00000010ff947819 */ /* 0x000fe20000011629 */
[----:B------:R2:W-:Y:S01]  /*1670*/  STL [R1+0x20], R23 ;  /* 0x0000201701007387 */ /* 0x0005e20000100800 */
[----:B------:R-:W-:Y:S01]  /*1680*/  SHF.R.U32.HI R41, RZ, 0x10, R25 ;  /* 0x00000010ff297819 */ /* 0x000fe20000011619 */
[----:B0-----:R-:W-:Y:S01]  /*1690*/  HADD2.F32 R24, -RZ, R61.H0_H0 ;  /* 0x2000003dff187230 */ /* 0x001fe20000004100 */
[--C-:B------:R-:W-:Y:S01]  /*16a0*/  SHF.R.U64 R149, R4, 0x10, R5.reuse ;  /* 0x0000001004957819 */ /* 0x100fe20000001205 */
[----:B------:R0:W-:Y:S01]  /*16b0*/  STL [R1+0x18], R22 ;  /* 0x0000181601007387 */ /* 0x0001e20000100800 */
[----:B------:R-:W-:Y:S01]  /*16c0*/  SHF.R.U32.HI R150, RZ, 0x10, R5 ;  /* 0x00000010ff967819 */ /* 0x000fe20000011605 */
[----:B------:R-:W-:Y:S01]  /*16d0*/  HADD2.F32 R40, -RZ, R41.H0_H0 ;  /* 0x20000029ff287230 */ /* 0x000fe20000004100 */
[--C-:B------:R-:W-:Y:S01]  /*16e0*/  SHF.R.U64 R151, R6, 0x10, R7.reuse ;  /* 0x0000001006977819 */ /* 0x100fe20000001207 */
[----:B------:R-:W-:Y:S01]  /*16f0*/  STL [R1+0x10], R24 ;  /* 0x0000101801007387 */ /* 0x000fe20000100800 */
[----:B-1----:R-:W-:Y:S01]  /*1700*/  HADD2.F32 R3, -RZ, R4.H0_H0 ;  /* 0x20000004ff037230 */ /* 0x002fe20000004100 */
[----:B------:R-:W-:Y:S01]  /*1710*/  SHF.R.U32.HI R152, RZ, 0x10, R7 ;  /* 0x00000010ff987819 */ /* 0x000fe20000011607 */
[----:B--2---:R-:W-:Y:S01]  /*1720*/  HADD2.F32 R23, -RZ, R69.H0_H0 ;  /* 0x20000045ff177230 */ /* 0x004fe20000004100 */
[--C-:B------:R-:W-:Y:S01]  /*1730*/  SHF.R.U64 R153, R8, 0x10, R9.reuse ;  /* 0x0000001008997819 */ /* 0x100fe20000001209 */
[----:B------:R-:W-:Y:S01]  /*1740*/  HADD2.F32 R4, -RZ, R5.H0_H0 ;  /* 0x20000005ff047230 */ /* 0x000fe20000004100 */
[----:B------:R-:W-:Y:S01]  /*1750*/  SHF.R.U32.HI R154, RZ, 0x10, R9 ;  /* 0x00000010ff9a7819 */ /* 0x000fe20000011609 */
[----:B0-----:R-:W-:Y:S01]  /*1760*/  HADD2.F32 R22, -RZ, R63.H0_H0 ;  /* 0x2000003fff167230 */ /* 0x001fe20000004100 */
[----:B------:R-:W-:Y:S01]  /*1770*/  STL [R1+0x8], R23 ;  /* 0x0000081701007387 */ /* 0x000fe20000100800 */
[----:B------:R-:W-:Y:S01]  /*1780*/  HADD2.F32 R5, -RZ, R6.H0_H0 ;  /* 0x20000006ff057230 */ /* 0x000fe20000004100 */
[--C-:B------:R-:W-:Y:S01]  /*1790*/  SHF.R.U64 R155, R10, 0x10, R11.reuse ;  /* 0x000000100a9b7819 */ /* 0x100fe2000000120b */
[----:B------:R-:W-:Y:S01]  /*17a0*/  HADD2.F32 R6, -RZ, R7.H0_H0 ;  /* 0x20000007ff067230 */ /* 0x000fe20000004100 */
[----:B------:R0:W-:Y:S01]  /*17b0*/  STL [R1], R22 ;  /* 0x0000001601007387 */ /* 0x0001e20000100800 */
[----:B------:R-:W-:Y:S01]  /*17c0*/  HADD2.F32 R7, -RZ, R8.H0_H0 ;  /* 0x20000008ff077230 */ /* 0x000fe20000004100 */
[----:B------:R-:W-:Y:S01]  /*17d0*/  SHF.R.U32.HI R156, RZ, 0x10, R11 ;  /* 0x00000010ff9c7819 */ /* 0x000fe2000001160b */
[----:B------:R-:W-:Y:S01]  /*17e0*/  HADD2.F32 R8, -RZ, R9.H0_H0 ;  /* 0x20000009ff087230 */ /* 0x000fe20000004100 */
[----:B------:R1:W-:Y:S01]  /*17f0*/  STL [R1+0x14], R42 ;  /* 0x0000142a01007387 */ /* 0x0003e20000100800 */
[----:B------:R-:W-:Y:S01]  /*1800*/  HADD2.F32 R9, -RZ, R10.H0_H0 ;  /* 0x2000000aff097230 */ /* 0x000fe20000004100 */
[--C-:B------:R-:W-:Y:S01]  /*1810*/  SHF.R.U64 R157, R12, 0x10, R13.reuse ;  /* 0x000000100c9d7819 */ /* 0x100fe2000000120d */
[----:B------:R-:W-:Y:S01]  /*1820*/  HADD2.F32 R10, -RZ, R11.H0_H0 ;  /* 0x2000000bff0a7230 */ /* 0x000fe20000004100 */
[----:B------:R1:W-:Y:S01]  /*1830*/  STL [R1+0x4], R40 ;  /* 0x0000042801007387 */ /* 0x0003e20000100800 */
        /* <DEDUP_REMOVED lines=13> */
[----:B------:R-:W-:Y:S01]  /*1910*/  MOV R241, R37 ;  /* 0x0000002500f17202 */ /* 0x000fe20000000f00 */
[----:B------:R-:W-:Y:S01]  /*1920*/  HADD2.F32 R240, -RZ, R245.H0_H0 ;  /* 0x200000f5fff07230 */ /* 0x000fe20000004100 */
[----:B------:R-:W-:Y:S01]  /*1930*/  SHF.R.U32.HI R239, RZ, 0x10, R37 ;  /* 0x00000010ffef7819 */ /* 0x000fe20000011625 */
[----:B------:R-:W-:Y:S01]  /*1940*/  HADD2.F32 R232, -RZ, R237.H0_H0 ;  /* 0x200000edffe87230 */ /* 0x000fe20000004100 */
[----:B------:R-:W-:Y:S01]  /*1950*/  SHF.R.U64 R27, R74, 0x10, R75 ;  /* 0x000000104a1b7819 */ /* 0x000fe2000000124b */
        /* <DEDUP_REMOVED lines=32> */
[----:B------:R-:W-:Y:S01]  /*1b60*/  IMAD.MOV.U32 R48, RZ, RZ, R82 ;  /* 0x000000ffff307224 */ /* 0x000fe200078e0052 */
        /* <DEDUP_REMOVED lines=12> */
[----:B------:R-:W-:Y:S01]  /*1c30*/  SHF.R.U64 R33, R56, 0x10, R57 ;  /* 0x0000001038217819 */ /* 0x000fe20000001239 */
[----:B------:R-:W-:Y:S01]  /*1c40*/  HADD2.F32 R209, -RZ, R209.H0_H0 ;  /* 0x200000d1ffd17230 */ /* 0x000fe20000004100 */
[----:B------:R-:W-:Y:S01]  /*1c50*/  MOV R37, R57 ;  /* 0x0000003900257202 */ /* 0x000fe20000000f00 */
[----:B------:R-:W-:Y:S01]  /*1c60*/  HADD2.F32 R203, -RZ, R203.H0_H0 ;  /* 0x200000cbffcb7230 */ /* 0x000fe20000004100 */
[----:B------:R-:W-:Y:S01]  /*1c70*/  MOV R29, R75 ;  /* 0x0000004b001d7202 */ /* 0x000fe20000000f00 */
[----:B0-----:R-:W-:Y:S01]  /*1c80*/  HADD2.F32 R22, -RZ, R33.H0_H0 ;  /* 0x20000021ff167230 */ /* 0x001fe20000004100 */
[----:B------:R-:W-:Y:S01]  /*1c90*/  SHF.R.U32.HI R164, RZ, 0x10, R19 ;  /* 0x00000010ffa47819 */ /* 0x000fe20000011613 */
[----:B------:R-:W-:Y:S01]  /*1ca0*/  HADD2.F32 R19, -RZ, R20.H0_H0 ;  /* 0x20000014ff137230 */ /* 0x000fe20000004100 */
[----:B------:R-:W-:Y:S01]  /*1cb0*/  MOV R217, R45 ;  /* 0x0000002d00d97202 */ /* 0x000fe20000000f00 */
[----:B------:R-:W-:Y:S01]  /*1cc0*/  HADD2.F32 R23, -RZ, R37.H0_H0 ;  /* 0x20000025ff177230 */ /* 0x000fe20000004100 */
[----:B------:R-:W-:Y:S01]  /*1cd0*/  SHF.R.U32.HI R215, RZ, 0x10, R45 ;  /* 0x00000010ffd77819 */ /* 0x000fe2000001162d */
        /* <DEDUP_REMOVED lines=160> */
[----:B-1----:R-:W-:Y:S02]  /*26e0*/  HADD2.F32 R166, -RZ, R166.H0_H0 ;  /* 0x200000a6ffa67230 */ /* 0x002fe40000004100 */
.L_x_56929:
[----:B------:R-:W-:-:S10]  /*26f0*/  HFMA2.MMA R168, -RZ, RZ, 0, 2.384185791015625e-07 ;  /* 0x00000004ffa87435 */ /* 0x000fd400000001ff */
[----:B------:R-:W-:-:S06]  /*2700*/  IMAD.WIDE R130, R21, R168, c[0x0][0x1d0] ;  /* 0x0000740015827625 */ /* 0x000fcc00078e02a8 */
[----:B------:R0:W2:Y:S01]  /*2710*/  LDG.E R130, [R130.64] ;  /* 0x0000000482827981 */ /* 0x0000a2000c1e1900 */
[----:B------:R-:W-:-:S03]  /*2720*/  IMAD R170, R21, c[0x0][0x168], RZ ;  /* 0x00005a0015aa7a24 */ /* 0x000fc600078e02ff */
[----:B------:R-:W1:Y:S02]  /*2730*/  S2R R172, SR_TID.X ;  /* 0x0000000000ac7919 */ /* 0x000e640000002100 */
[----:B------:R-:W-:-:S04]  /*2740*/  SHF.R.S32.HI R129, RZ, 0x1f, R170 ;  /* 0x0000001fff817819 */ /* 0x000fc800000114aa */
[----:B------:R-:W-:Y:S01]  /*2750*/  LEA.HI R170, R129, R170, RZ, 0x2 ;  /* 0x000000aa81aa7211 */ /* 0x000fe200078f10ff */
[----:B0-----:R-:W-:Y:S01]  /*2760*/  IMAD.MOV.U32 R131, RZ, RZ, RZ ;  /* 0x000000ffff837224 */ /* 0x001fe200078e00ff */
[----:B------:R-:W-:Y:S01]  /*2770*/  BSSY B0, `(.L_x_56686) ;  /* 0x000003b000007945 */ /* 0x000fe20003800000 */
        /* <DEDUP_REMOVED lines=8> */
[----:B------:R-:W-:-:S06]  /*2800*/  IMAD.WIDE R128, R21, R168, c[0x0][0x1d8] ;  /* 0x0000760015807625 */ /* 0x000fcc00078e02a8 */
[----:B------:R0:W5:Y:S02]  /*2810*/  LDG.E R128, [R128.64] ;  /* 0x0000000480807981 */ /* 0x000164000c1e1900 */
[----:B0-----:R-:W-:Y:S01]  /*2820*/  SHF.R.S32.HI R129, RZ, 0x1f, R21 ;  /* 0x0000001fff817819 */ /* 0x001fe20000011415 */
[----:B------:R-:W-:Y:S05]  /*2830*/  @!P0 BRA `(.L_x_56687) ;  /* 0x000002e000008947 */ /* 0x000fea0003800000 */
[----:B------:R-:W-:-:S04]  /*2840*/  ISETP.NE.U32.AND P2, PT, RZ, c[0x0][0x180], PT ;  /* 0x00006000ff007a0c */ /* 0x000fc80003f45070 */
[----:B------:R-:W-:-:S13]  /*2850*/  ISETP.NE.AND.EX P2, PT, RZ, c[0x0][0x184], PT, P2 ;  /* 0x00006100ff007a0c */ /* 0x000fda0003f45320 */
[----:B------:R-:W-:-:S05]  /*2860*/  @P2 MOV R48, 0x10 ;  /* 0x0000001000302802 */ /* 0x000fca0000000f00 */
[----:B------:R-:W-:-:S05]  /*2870*/  @P2 IMAD.WIDE.U32 R48, R170, R48, c[0x0][0x180] ;  /* 0x00006000aa302625 */ /* 0x000fca00078e0030 */
[----:B------:R-:W2:Y:S01]  /*2880*/  @P2 LDG.E.128 R40, [R48.64] ;  /* 0x0000000430282981 */ /* 0x000ea2000c1e1d00 */
[----:B------:R-:W-:Y:S02]  /*2890*/  @P1 MOV R168, 0x10 ;  /* 0x0000001000a81802 */ /* 0x000fe40000000f00 */
[----:B------:R-:W-:-:S03]  /*28a0*/  ISETP.GT.AND P3, PT, R130, RZ, PT ;  /* 0x000000ff8200720c */ /* 0x000fc60003f64270 */
[----:B------:R-:W-:-:S05]  /*28b0*/  @P1 IMAD.WIDE.U32 R168, R131, R168, c[0x0][0x170] ;  /* 0x00005c0083a81625 */ /* 0x000fca00078e00a8 */
[----:B------:R0:W5:Y:S05]  /*28c0*/  @P1 LDG.E.128 R44, [R168.64] ;  /* 0x00000004a82c1981 */ /* 0x00016a000c1e1d00 */
        /* <DEDUP_REMOVED lines=14> */
[----:B0----5:R-:W-:-:S04]  /*29b0*/  FMUL.FTZ R48, R44, c[0x0][0x1ec] ;  /* 0x00007b002c307a20 */ /* 0x021fc80000410000 */
[----:B------:R-:W-:Y:S02]  /*29c0*/  @P2 FADD.FTZ R48, R40, R48 ;  /* 0x0000003028302221 */ /* 0x000fe40000010000 */
.L_x_56689:
[----:B0-----:R-:W-:Y:S05]  /*29d0*/  BSYNC B1 ;  /* 0x0000000000017941 */ /* 0x001fea0003800000 */
.L_x_56688:
[----:B------:R-:W-:Y:S01]  /*29e0*/  BSSY B1, `(.L_x_56690) ;  /* 0x0000004000017945 */ /* 0x000fe20003800000 */
[----:B------:R-:W-:Y:S05]  /*29f0*/  @!P3 BRA `(.L_x_56691) ;  /* 0x000000200000b947 */ /* 0x000fea0003800000 */
[----:B-----5:R-:W-:-:S04]  /*2a00*/  FMUL.FTZ R49, R45, c[0x0][0x1ec] ;  /* 0x00007b002d317a20 */ /* 0x020fc80000410000 */
[----:B------:R-:W-:Y:S02]  /*2a10*/  @P2 FADD.FTZ R49, R41, R49 ;  /* 0x0000003129312221 */ /* 0x000fe40000010000 */
.L_x_56691:
[----:B------:R-:W-:Y:S05]  /*2a20*/  BSYNC B1 ;  /* 0x0000000000017941 */ /* 0x000fea0003800000 */
.L_x_56690:
[----:B------:R-:W-:Y:S01]  /*2a30*/  BSSY B1, `(.L_x_56692) ;  /* 0x0000004000017945 */ /* 0x000fe20003800000 */
[----:B------:R-:W-:Y:S05]  /*2a40*/  @!P3 BRA `(.L_x_56693) ;  /* 0x000000200000b947 */ /* 0x000fea0003800000 */
[----:B-----5:R-:W-:-:S04]  /*2a50*/  FMUL.FTZ R50, R46, c[0x0][0x1ec] ;  /* 0x00007b002e327a20 */ /* 0x020fc80000410000 */
[----:B------:R-:W-:Y:S02]  /*2a60*/  @P2 FADD.FTZ R50, R42, R50 ;  /* 0x000000322a322221 */ /* 0x000fe40000010000 */
.L_x_56693:
[----:B------:R-:W-:Y:S05]  /*2a70*/  BSYNC B1 ;  /* 0x0000000000017941 */ /* 0x000fea0003800000 */
.L_x_56692:
[----:B------:R-:W-:Y:S01]  /*2a80*/  BSSY B1, `(.L_x_56694) ;  /* 0x0000004000017945 */ /* 0x000fe20003800000 */
[----:B------:R-:W-:Y:S05]  /*2a90*/  @!P3 BRA `(.L_x_56695) ;  /* 0x000000200000b947 */ /* 0x000fea0003800000 */
[----:B-----5:R-:W-:-:S04]  /*2aa0*/  FMUL.FTZ R51, R47, c[0x0][0x1ec] ;  /* 0x00007b002f337a20 */ /* 0x020fc80000410000 */
[----:B------:R-:W-:Y:S02]  /*2ab0*/  @P2 FADD.FTZ R51, R43, R51 ;  /* 0x000000332b332221 */ /* 0x000fe40000010000 */
.L_x_56695:
[----:B------:R-:W-:Y:S05]  /*2ac0*/  BSYNC B1 ;  /* 0x0000000000017941 */ /* 0x000fea0003800000 */
.L_x_56694:
[----:B------:R-:W-:Y:S02]  /*2ad0*/  MOV R168, 0x10 ;  /* 0x0000001000a87802 */ /* 0x000fe40000000f00 */
[----:B------:R-:W-:-:S03]  /*2ae0*/  IADD3 R131, R131, 0x20, RZ ;  /* 0x0000002083837810 */ /* 0x000fc60007ffe0ff */
[C---:B------:R-:W-:Y:S01]  /*2af0*/  IMAD.WIDE.U32 R168, R170.reuse, R168, c[0x0][0x188] ;  /* 0x00006200aaa87625 */ /* 0x040fe200078e00a8 */
[----:B------:R-:W-:-:S04]  /*2b00*/  IADD3 R170, R170, 0x20, RZ ;  /* 0x00000020aaaa7810 */ /* 0x000fc80007ffe0ff */
[----:B------:R0:W-:Y:S03]  /*2b10*/  STG.E.128 [R168.64], R48 ;  /* 0x00000030a8007986 */ /* 0x0001e6000c101d04 */
.L_x_56687:
[----:B------:R-:W-:Y:S05]  /*2b20*/  BSYNC B0 ;  /* 0x0000000000007941 */ /* 0x000fea0003800000 */
.L_x_56686:
        /* <DEDUP_REMOVED lines=8> */
[----:B0-----:R-:W-:Y:S02]  /*2bb0*/  @P1 MOV R168, 0x10 ;  /* 0x0000001000a81802 */ /* 0x001fe40000000f00 */
[----:B------:R-:W-:-:S03]  /*2bc0*/  ISETP.GT.AND P3, PT, R130, RZ, PT ;  /* 0x000000ff8200720c */ /* 0x000fc60003f64270 */
[----:B------:R-:W-:-:S05]  /*2bd0*/  @P1 IMAD.WIDE.U32 R168, R131, R168, c[0x0][0x170] ;  /* 0x00005c0083a81625 */ /* 0x000fca00078e00a8 */
[----:B-----5:R0:W5:Y:S05]  /*2be0*/  @P1 LDG.E.128 R44, [R168.64] ;  /* 0x00000004a82c1981 */ /* 0x02016a000c1e1d00 */
        /* <DEDUP_REMOVED lines=16> */
.L_x_56699:
[----:B0-----:R-:W-:Y:S05]  /*2cf0*/  BSYNC B1 ;  /* 0x0000000000017941 */ /* 0x001fea0003800000 */
.L_x_56698:
[----:B------:R-:W-:Y:S01]  /*2d00*/  BSSY B1, `(.L_x_56700) ;  /* 0x0000004000017945 */ /* 0x000fe20003800000 */
[----:B------:R-:W-:Y:S05]  /*2d10*/  @!P3 BRA `(.L_x_56701) ;  /* 0x000000200000b947 */ /* 0x000fea0003800000 */
[----:B-----5:R-:W-:-:S04]  /*2d20*/  FMUL.FTZ R53, R45, c[0x0][0x1ec] ;  /* 0x00007b002d357a20 */ /* 0x020fc80000410000 */
[----:B------:R-:W-:Y:S02]  /*2d30*/  @P2 FADD.FTZ R53, R41, R53 ;  /* 0x0000003529352221 */ /* 0x000fe40000010000 */
.L_x_56701:
[----:B------:R-:W-:Y:S05]  /*2d40*/  BSYNC B1 ;  /* 0x0000000000017941 */ /* 0x000fea0003800000 */
.L_x_56700:
[----:B------:R-:W-:Y:S01]  /*2d50*/  BSSY B1, `(.L_x_56702) ;  /* 0x0000004000017945 */ /* 0x000fe20003800000 */
[----:B------:R-:W-:Y:S05]  /*2d60*/  @!P3 BRA `(.L_x_56703) ;  /* 0x000000200000b947 */ /* 0x000fea0003800000 */
[----:B-----5:R-:W-:-:S04]  /*2d70*/  FMUL.FTZ R54, R46, c[0x0][0x1ec] ;  /* 0x00007b002e367a20 */ /* 0x020fc80000410000 */
[----:B------:R-:W-:Y:S02]  /*2d80*/  @P2 FADD.FTZ R54, R42, R54 ;  /* 0x000000362a362221 */ /* 0x000fe40000010000 */
.L_x_56703:
[----:B------:R-:W-:Y:S05]  /*2d90*/  BSYNC B1 ;  /* 0x0000000000017941 */ /* 0x000fea0003800000 */
.L_x_56702:
[----:B------:R-:W-:Y:S01]  /*2da0*/  BSSY B1, `(.L_x_56704) ;  /* 0x0000004000017945 */ /* 0x000fe20003800000 */
[----:B------:R-:W-:Y:S05]  /*2db0*/  @!P3 BRA `(.L_x_56705) ;  /* 0x000000200000b947 */ /* 0x000fea0003800000 */
[----:B-----5:R-:W-:-:S04]  /*2dc0*/  FMUL.FTZ R55, R47, c[0x0][0x1ec] ;  /* 0x00007b002f377a20 */ /* 0x020fc80000410000 */
[----:B------:R-:W-:Y:S02]  /*2dd0*/  @P2 FADD.FTZ R55, R43, R55 ;  /* 0x000000372b372221 */ /* 0x000fe40000010000 */
.L_x_56705:
[----:B------:R-:W-:Y:S05]  /*2de0*/  BSYNC B1 ;  /* 0x0000000000017941 */ /* 0x000fea0003800000 */
.L_x_56704:
[----:B------:R-:W-:Y:S01]  /*2df0*/  HFMA2.MMA R168, -RZ, RZ, 0, 9.5367431640625e-07 ;  /* 0x00000010ffa87435 */ /* 0x000fe200000001ff */
[----:B------:R-:W-:-:S09]  /*2e00*/  IADD3 R131, R131, 0x20, RZ ;  /* 0x0000002083837810 */ /* 0x000fd20007ffe0ff */
[C---:B------:R-:W-:Y:S01]  /*2e10*/  IMAD.WIDE.U32 R168, R170.reuse, R168, c[0x0][0x188] ;  /* 0x00006200aaa87625 */ /* 0x040fe200078e00a8 */
[----:B------:R-:W-:-:S04]  /*2e20*/  IADD3 R170, R170, 0x20, RZ ;  /* 0x00000020aaaa7810 */ /* 0x000fc80007ffe0ff */
[----:B------:R0:W-:Y:S03]  /*2e30*/  STG.E.128 [R168.64], R52 ;  /* 0x00000034a8007986 */ /* 0x0001e6000c101d04 */
.L_x_56697:
[----:B------:R-:W-:Y:S05]  /*2e40*/  BSYNC B0 ;  /* 0x0000000000007941 */ /* 0x000fea0003800000 */
.L_x_56696:
        /* <DEDUP_REMOVED lines=28> */
.L_x_56709:
[----:B0-----:R-:W-:Y:S05]  /*3010*/  BSYNC B1 ;  /* 0x0000000000017941 */ /* 0x001fea0003800000 */
.L_x_56708:
[----:B------:R-:W-:Y:S01]  /*3020*/  BSSY B1, `(.L_x_56710) ;  /* 0x0000004000017945 */ /* 0x000fe20003800000 */
[----:B------:R-:W-:Y:S05]  /*3030*/  @!P3 BRA `(.L_x_56711) ;  /* 0x000000200000b947 */ /* 0x000fea0003800000 */
[----:B-----5:R-:W-:-:S04]  /*3040*/  FMUL.FTZ R57, R45, c[0x0][0x1ec] ;  /* 0x00007b002d397a20 */ /* 0x020fc80000410000 */
[----:B------:R-:W-:Y:S02]  /*3050*/  @P2 FADD.FTZ R57, R41, R57 ;  /* 0x0000003929392221 */ /* 0x000fe40000010000 */
.L_x_56711:
[----:B------:R-:W-:Y:S05]  /*3060*/  BSYNC B1 ;  /* 0x0000000000017941 */ /* 0x000fea0003800000 */
.L_x_56710:
[----:B------:R-:W-:Y:S01]  /*3070*/  BSSY B1, `(.L_x_56712) ;  /* 0x0000004000017945 */ /* 0x000fe20003800000 */
[----:B------:R-:W-:Y:S05]  /*3080*/  @!P3 BRA `(.L_x_56713) ;  /* 0x000000200000b947 */ /* 0x000fea0003800000 */
[----:B-----5:R-:W-:-:S04]  /*3090*/  FMUL.FTZ R58, R46, c[0x0][0x1ec] ;  /* 0x00007b002e3a7a20 */ /* 0x020fc80000410000 */
[----:B------:R-:W-:Y:S02]  /*30a0*/  @P2 FADD.FTZ R58, R42, R58 ;  /* 0x0000003a2a3a2221 */ /* 0x000fe40000010000 */
.L_x_56713:
[----:B------:R-:W-:Y:S05]  /*30b0*/  BSYNC B1 ;  /* 0x0000000000017941 */ /* 0x000fea0003800000 */
.L_x_56712:
[----:B------:R-:W-:Y:S01]  /*30c0*/  BSSY B1, `(.L_x_56714) ;  /* 0x0000004000017945 */ /* 0x000fe20003800000 */
[----:B------:R-:W-:Y:S05]  /*30d0*/  @!P3 BRA `(.L_x_56715) ;  /* 0x000000200000b947 */ /* 0x000fea0003800000 */
[----:B-----5:R-:W-:-:S04]  /*30e0*/  FMUL.FTZ R59, R47, c[0x0][0x1ec] ;  /* 0x00007b002f3b7a20 */ /* 0x020fc80000410000 */
[----:B------:R-:W-:Y:S02]  /*30f0*/  @P2 FADD.FTZ R59, R43, R59 ;  /* 0x0000003b2b3b2221 */ /* 0x000fe40000010000 */
.L_x_56715:
[----:B------:R-:W-:Y:S05]  /*3100*/  BSYNC B1 ;  /* 0x0000000000017941 */ /* 0x000fea0003800000 */
.L_x_56714:
[----:B------:R-:W-:Y:S01]  /*3110*/  HFMA2.MMA R168, -RZ, RZ, 0, 9.5367431640625e-07 ;  /* 0x00000010ffa87435 */ /* 0x000fe200000001ff */
[----:B------:R-:W-:-:S09]  /*3120*/  IADD3 R131, R131, 0x20, RZ ;  /* 0x0000002083837810 */ /* 0x000fd20007ffe0ff */
[C---:B------:R-:W-:Y:S01]  /*3130*/  IMAD.WIDE.U32 R168, R170.reuse, R168, c[0x0][0x188] ;  /* 0x00006200aaa87625 */ /* 0x040fe200078e00a8 */
[----:B------:R-:W-:-:S04]  /*3140*/  IADD3 R170, R170, 0x20, RZ ;  /* 0x00000020aaaa7810 */ /* 0x000fc80007ffe0ff */
[----:B------:R0:W-:Y:S03]  /*3150*/  STG.E.128 [R168.64], R56 ;  /* 0x00000038a8007986 */ /* 0x0001e6000c101d04 */
.L_x_56707:
[----:B------:R-:W-:Y:S05]  /*3160*/  BSYNC B0 ;  /* 0x0000000000007941 */ /* 0x000fea0003800000 */
.L_x_56706:
[----:B------:R-:W-:Y:S01]  /*3170*/  ISETP.GE.U32.AND P2, PT, R0, 0x80, PT ;  /* 0x000000800000780c */ /* 0x000fe20003f46070 */
[----:B------:R-:W-:-:S12]  /*3180*/  BSSY B0, `(.L_x_56716) ;  /* 0x0000030000007945 */ /* 0x000fd80003800000 */
[----:B------:R-:W-:Y:S05]  /*3190*/  @!P2 BRA `(.L_x_56717) ;  /* 0x000002e00000a947 */ /* 0x000fea0003800000 */
[----:B------:R-:W-:-:S04]  /*31a0*/  ISETP.NE.U32.AND P2, PT, RZ, c[0x0][0x180], PT ;  /* 0x00006000ff007a0c */ /* 0x000fc80003f45070 */
[----:B------:R-:W-:-:S13]  /*31b0*/  ISETP.NE.AND.EX P2, PT, RZ, c[0x0][0x184], PT, P2 ;  /* 0x00006100ff007a0c */ /* 0x000fda0003f45320 */
[----:B------:R-:W-:-:S04]  /*31c0*/  @P2 IMAD.MOV.U32 R60, RZ, RZ, 0x10 ;  /* 0x00000010ff3c2424 */ /* 0x000fc800078e00ff */
        /* <DEDUP_REMOVED lines=22> */
.L_x_56719:
[----:B0-----:R-:W-:Y:S05]  /*3330*/  BSYNC B1 ;  /* 0x0000000000017941 */ /* 0x001fea0003800000 */
.L_x_56718:
[----:B------:R-:W-:Y:S01]  /*3340*/  BSSY B1, `(.L_x_56720) ;  /* 0x0000004000017945 */ /* 0x000fe20003800000 */
[----:B------:R-:W-:Y:S05]  /*3350*/  @!P3 BRA `(.L_x_56721) ;  /* 0x000000200000b947 */ /* 0x000fea0003800000 */
[----:B-----5:R-:W-:-:S04]  /*3360*/  FMUL.FTZ R61, R45, c[0x0][0x1ec] ;  /* 0x00007b002d3d7a20 */ /* 0x020fc80000410000 */
[----:B------:R-:W-:Y:S02]  /*3370*/  @P2 FADD.FTZ R61, R41, R61 ;  /* 0x0000003d293d2221 */ /* 0x000fe40000010000 */
.L_x_56721:
[----:B------:R-:W-:Y:S05]  /*3380*/  BSYNC B1 ;  /* 0x0000000000017941 */ /* 0x000fea0003800000 */
.L_x_56720:
[----:B------:R-:W-:Y:S01]  /*3390*/  BSSY B1, `(.L_x_56722) ;  /* 0x0000004000017945 */ /* 0x000fe20003800000 */
[----:B------:R-:W-:Y:S05]  /*33a0*/  @!P3 BRA `(.L_x_56723) ;  /* 0x000000200000b947 */ /* 0x000fea0003800000 */
[----:B-----5:R-:W-:-:S04]  /*33b0*/  FMUL.FTZ R62, R46, c[0x0][0x1ec] ;  /* 0x00007b002e3e7a20 */ /* 0x020fc80000410000 */
[----:B------:R-:W-:Y:S02]  /*33c0*/  @P2 FADD.FTZ R62, R42, R62 ;  /* 0x0000003e2a3e2221 */ /* 0x000fe40000010000 */
.L_x_56723:
[----:B------:R-:W-:Y:S05]  /*33d0*/  BSYNC B1 ;  /* 0x0000000000017941 */ /* 0x000fea0003800000 */
.L_x_56722:
[----:B------:R-:W-:Y:S01]  /*33e0*/  BSSY B1, `(.L_x_56724) ;  /* 0x0000004000017945 */ /* 0x000fe20003800000 */
[----:B------:R-:W-:Y:S05]  /*33f0*/  @!P3 BRA `(.L_x_56725) ;  /* 0x000000200000b947 */ /* 0x000fea0003800000 */
[----:B-----5:R-:W-:-:S04]  /*3400*/  FMUL.FTZ R63, R47, c[0x0][0x1ec] ;  /* 0x00007b002f3f7a20 */ /* 0x020fc80000410000 */
[----:B------:R-:W-:Y:S02]  /*3410*/  @P2 FADD.FTZ R63, R43, R63 ;  /* 0x0000003f2b3f2221 */ /* 0x000fe40000010000 */
.L_x_56725:
[----:B------:R-:W-:Y:S05]  /*3420*/  BSYNC B1 ;  /* 0x0000000000017941 */ /* 0x000fea0003800000 */
.L_x_56724:
[----:B------:R-:W-:Y:S01]  /*3430*/  HFMA2.MMA R168, -RZ, RZ, 0, 9.5367431640625e-07 ;  /* 0x00000010ffa87435 */ /* 0x000fe200000001ff */
[----:B------:R-:W-:-:S09]  /*3440*/  IADD3 R131, R131, 0x20, RZ ;  /* 0x0000002083837810 */ /* 0x000fd20007ffe0ff */
[C---:B------:R-:W-:Y:S01]  /*3450*/  IMAD.WIDE.U32 R168, R170.reuse, R168, c[0x0][0x188] ;  /* 0x00006200aaa87625 */ /* 0x040fe200078e00a8 */
[----:B------:R-:W-:-:S04]  /*3460*/  IADD3 R170, R170, 0x20, RZ ;  /* 0x00000020aaaa7810 */ /* 0x000fc80007ffe0ff */
[----:B------:R0:W-:Y:S03]  /*3470*/  STG.E.128 [R168.64], R60 ;  /* 0x0000003ca8007986 */ /* 0x0001e6000c101d04 */
.L_x_56717:
[----:B------:R-:W-:Y:S05]  /*3480*/  BSYNC B0 ;  /* 0x0000000000007941 */ /* 0x000fea0003800000 */
.L_x_56716:
        /* <DEDUP_REMOVED lines=28> */
.L_x_56729:
[----:B0-----:R-:W-:Y:S05]  /*3650*/  BSYNC B1 ;  /* 0x0000000000017941 */ /* 0x001fea0003800000 */
.L_x_56728:
[----:B------:R-:W-:Y:S01]  /*3660*/  BSSY B1, `(.L_x_56730) ;  /* 0x0000004000017945 */ /* 0x000fe20003800000 */
[----:B------:R-:W-:Y:S05]  /*3670*/  @!P3 BRA `(.L_x_56731) ;  /* 0x000000200000b947 */ /* 0x000fea0003800000 */
[----:B-----5:R-:W-:-:S04]  /*3680*/  FMUL.FTZ R65, R45, c[0x0][0x1ec] ;  /* 0x00007b002d417a20 */ /* 0x020fc80000410000 */
[----:B------:R-:W-:Y:S02]  /*3690*/  @P2 FADD.FTZ R65, R41, R65 ;  /* 0x0000004129412221 */ /* 0x000fe40000010000 */
.L_x_56731:
[----:B------:R-:W-:Y:S05]  /*36a0*/  BSYNC B1 ;  /* 0x0000000000017941 */ /* 0x000fea0003800000 */
.L_x_56730:
[----:B------:R-:W-:Y:S01]  /*36b0*/  BSSY B1, `(.L_x_56732) ;  /* 0x0000004000017945 */ /* 0x000fe20003800000 */
[----:B------:R-:W-:Y:S05]  /*36c0*/  @!P3 BRA `(.L_x_56733) ;  /* 0x000000200000b947 */ /* 0x000fea0003800000 */
[----:B-----5:R-:W-:-:S04]  /*36d0*/  FMUL.FTZ R66, R46, c[0x0][0x1ec] ;  /* 0x00007b002e427a20 */ /* 0x020fc80000410000 */
[----:B------:R-:W-:Y:S02]  /*36e0*/  @P2 FADD.FTZ R66, R42, R66 ;  /* 0x000000422a422221 */ /* 0x000fe40000010000 */
.L_x_56733:
[----:B------:R-:W-:Y:S05]  /*36f0*/  BSYNC B1 ;  /* 0x0000000000017941 */ /* 0x000fea0003800000 */
.L_x_56732:
[----:B------:R-:W-:Y:S01]  /*3700*/  BSSY B1, `(.L_x_56734) ;  /* 0x0000004000017945 */ /* 0x000fe20003800000 */
[----:B------:R-:W-:Y:S05]  /*3710*/  @!P3 BRA `(.L_x_56735) ;  /* 0x000000200000b947 */ /* 0x000fea0003800000 */
[----:B-----5:R-:W-:-:S04]  /*3720*/  FMUL.FTZ R67, R47, c[0x0][0x1ec] ;  /* 0x00007b002f437a20 */ /* 0x020fc80000410000 */
[----:B------:R-:W-:Y:S02]  /*3730*/  @P2 FADD.FTZ R67, R43, R67 ;  /* 0x000000432b432221 */ /* 0x000fe40000010000 */
.L_x_56735:
[----:B------:R-:W-:Y:S05]  /*3740*/  BSYNC B1 ;  /* 0x0000000000017941 */ /* 0x000fea0003800000 */
.L_x_56734:
[----:B------:R-:W-:Y:S01]  /*3750*/  HFMA2.MMA R168, -RZ, RZ, 0, 9.5367431640625e-07 ;  /* 0x00000010ffa87435 */ /* 0x000fe200000001ff */
[----:B------:R-:W-:-:S09]  /*3760*/  IADD3 R131, R131, 0x20, RZ ;  /* 0x0000002083837810 */ /* 0x000fd20007ffe0ff */
[C---:B------:R-:W-:Y:S01]  /*3770*/  IMAD.WIDE.U32 R168, R170.reuse, R168, c[0x0][0x188] ;  /* 0x00006200aaa87625 */ /* 0x040fe200078e00a8 */
[----:B------:R-:W-:-:S04]  /*3780*/  IADD3 R170, R170, 0x20, RZ ;  /* 0x00000020aaaa7810 */ /* 0x000fc80007ffe0ff */
[----:B------:R0:W-:Y:S03]  /*3790*/  STG.E.128 [R168.64], R64 ;  /* 0x00000040a8007986 */ /* 0x0001e6000c101d04 */
.L_x_56727:
[----:B------:R-:W-:Y:S05]  /*37a0*/  BSYNC B0 ;  /* 0x0000000000007941 */ /* 0x000fea0003800000 */
.L_x_56726:
        /* <DEDUP_REMOVED lines=28> */
.L_x_56739:
[----:B0-----:R-:W-:Y:S05]  /*3970*/  BSYNC B1 ;  /* 0x0000000000017941 */ /* 0x001fea0003800000 */
.L_x_56738:
[----:B------:R-:W-:Y:S01]  /*3980*/  BSSY B1, `(.L_x_56740) ;  /* 0x0000004000017945 */ /* 0x000fe20003800000 */
[----:B------:R-:W-:Y:S05]  /*3990*/  @!P3 BRA `(.L_x_56741) ;  /* 0x000000200000b947 */ /* 0x000fea0003800000 */
[----:B-----5:R-:W-:-:S04]  /*39a0*/  FMUL.FTZ R69, R45, c[0x0][0x1ec] ;  /* 0x00007b002d457a20 */ /* 0x020fc80000410000 */
[----:B------:R-:W-:Y:S02]  /*39b0*/  @P2 FADD.FTZ R69, R41, R69 ;  /* 0x0000004529452221 */ /* 0x000fe40000010000 */
.L_x_56741:
[----:B------:R-:W-:Y:S05]  /*39c0*/  BSYNC B1 ;  /* 0x0000000000017941 */ /* 0x000fea0003800000 */
.L_x_56740:
[----:B------:R-:W-:Y:S01]  /*39d0*/  BSSY B1, `(.L_x_56742) ;  /* 0x0000004000017945 */ /* 0x000fe20003800000 */
[----:B------:R-:W-:Y:S05]  /*39e0*/  @!P3 BRA `(.L_x_56743) ;  /* 0x000000200000b947 */ /* 0x000fea0003800000 */
[----:B-----5:R-:W-:-:S04]  /*39f0*/  FMUL.FTZ R70, R46, c[0x0][0x1ec] ;  /* 0x00007b002e467a20 */ /* 0x020fc80000410000 */
[----:B------:R-:W-:Y:S02]  /*3a00*/  @P2 FADD.FTZ R70, R42, R70 ;  /* 0x000000462a462221 */ /* 0x000fe40000010000 */
.L_x_56743:
[----:B------:R-:W-:Y:S05]  /*3a10*/  BSYNC B1 ;  /* 0x0000000000017941 */ /* 0x000fea0003800000 */
.L_x_56742:
[----:B------:R-:W-:Y:S01]  /*3a20*/  BSSY B1, `(.L_x_56744) ;  /* 0x0000004000017945 */ /* 0x000fe20003800000 */
[----:B------:R-:W-:Y:S05]  /*3a30*/  @!P3 BRA `(.L_x_56745) ;  /* 0x000000200000b947 */ /* 0x000fea0003800000 */
[----:B-----5:R-:W-:-:S04]  /*3a40*/  FMUL.FTZ R71, R47, c[0x0][0x1ec] ;  /* 0x00007b002f477a20 */ /* 0x020fc80000410000 */
[----:B------:R-:W-:Y:S02]  /*3a50*/  @P2 FADD.FTZ R71, R43, R71 ;  /* 0x000000472b472221 */ /* 0x000fe40000010000 */
.L_x_56745:
[----:B------:R-:W-:Y:S05]  /*3a60*/  BSYNC B1 ;  /* 0x0000000000017941 */ /* 0x000fea0003800000 */
.L_x_56744:
[----:B------:R-:W-:Y:S01]  /*3a70*/  HFMA2.MMA R168, -RZ, RZ, 0, 9.5367431640625e-07 ;  /* 0x00000010ffa87435 */ /* 0x000fe200000001ff */
[----:B------:R-:W-:-:S09]  /*3a80*/  IADD3 R131, R131, 0x20, RZ ;  /* 0x0000002083837810 */ /* 0x000fd20007ffe0ff */
[C---:B------:R-:W-:Y:S01]  /*3a90*/  IMAD.WIDE.U32 R168, R170.reuse, R168, c[0x0][0x188] ;  /* 0x00006200aaa87625 */ /* 0x040fe200078e00a8 */
[----:B------:R-:W-:-:S04]  /*3aa0*/  IADD3 R170, R170, 0x20, RZ ;  /* 0x00000020aaaa7810 */ /* 0x000fc80007ffe0ff */
[----:B------:R0:W-:Y:S03]  /*3ab0*/  STG.E.128 [R168.64], R68 ;  /* 0x00000044a8007986 */ /* 0x0001e6000c101d04 */
.L_x_56737:
[----:B------:R-:W-:Y:S05]  /*3ac0*/  BSYNC B0 ;  /* 0x0000000000007941 */ /* 0x000fea0003800000 */
.L_x_56736:
        /* <DEDUP_REMOVED lines=8> */
[----:B0-----:R-:W-:Y:S01]  /*3b50*/  @P1 IMAD.MOV.U32 R168, RZ, RZ, 0x10 ;  /* 0x00000010ffa81424 */ /* 0x001fe200078e00ff */
        /* <DEDUP_REMOVED lines=19> */
.L_x_56749:
[----:B0-----:R-:W-:Y:S05]  /*3c90*/  BSYNC B1 ;  /* 0x0000000000017941 */ /* 0x001fea0003800000 */
.L_x_56748:
[----:B------:R-:W-:Y:S01]  /*3ca0*/  BSSY B1, `(.L_x_56750) ;  /* 0x0000004000017945 */ /* 0x000fe20003800000 */
[----:B------:R-:W-:Y:S05]  /*3cb0*/  @!P3 BRA `(.L_x_56751) ;  /* 0x000000200000b947 */ /* 0x000fea0003800000 */
[----:B-----5:R-:W-:-:S04]  /*3cc0*/  FMUL.FTZ R73, R45, c[0x0][0x1ec] ;  /* 0x00007b002d497a20 */ /* 0x020fc80000410000 */
[----:B------:R-:W-:Y:S02]  /*3cd0*/  @P2 FADD.FTZ R73, R41, R73 ;  /* 0x0000004929492221 */ /* 0x000fe40000010000 */
.L_x_56751:
[----:B------:R-:W-:Y:S05]  /*3ce0*/  BSYNC B1 ;  /* 0x0000000000017941 */ /* 0x000fea0003800000 */
.L_x_56750:
[----:B------:R-:W-:Y:S01]  /*3cf0*/  BSSY B1, `(.L_x_56752) ;  /* 0x0000004000017945 */ /* 0x000fe20003800000 */
[----:B------:R-:W-:Y:S05]  /*3d00*/  @!P3 BRA `(.L_x_56753) ;  /* 0x000000200000b947 */ /* 0x000fea0003800000 */
[----:B-----5:R-:W-:-:S04]  /*3d10*/  FMUL.FTZ R74, R46, c[0x0][0x1ec] ;  /* 0x00007b002e4a7a20 */ /* 0x020fc80000410000 */
[----:B------:R-:W-:Y:S02]  /*3d20*/  @P2 FADD.FTZ R74, R42, R74 ;  /* 0x0000004a2a4a2221 */ /* 0x000fe40000010000 */
.L_x_56753:
[----:B------:R-:W-:Y:S05]  /*3d30*/  BSYNC B1 ;  /* 0x0000000000017941 */ /* 0x000fea0003800000 */
.L_x_56752:
[----:B------:R-:W-:Y:S01]  /*3d40*/  BSSY B1, `(.L_x_56754) ;  /* 0x0000004000017945 */ /* 0x000fe20003800000 */
[----:B------:R-:W-:Y:S05]  /*3d50*/  @!P3 BRA `(.L_x_56755) ;  /* 0x000000200000b947 */ /* 0x000fea0003800000 */
[----:B-----5:R-:W-:-:S04]  /*3d60*/  FMUL.FTZ R75, R47, c[0x0][0x1ec] ;  /* 0x00007b002f4b7a20 */ /* 0x020fc80000410000 */
[----:B------:R-:W-:Y:S02]  /*3d70*/  @P2 FADD.FTZ R75, R43, R75 ;  /* 0x0000004b2b4b2221 */ /* 0x000fe40000010000 */
.L_x_56755:
[----:B------:R-:W-:Y:S05]  /*3d80*/  BSYNC B1 ;  /* 0x0000000000017941 */ /* 0x000fea0003800000 */
.L_x_56754:
[----:B------:R-:W-:Y:S01]  /*3d90*/  HFMA2.MMA R168, -RZ, RZ, 0, 9.5367431640625e-07 ;  /* 0x00000010ffa87435 */ /* 0x000fe200000001ff */
[----:B------:R-:W-:-:S09]  /*3da0*/  IADD3 R131, R131, 0x20, RZ ;  /* 0x0000002083837810 */ /* 0x000fd20007ffe0ff */
[C---:B------:R-:W-:Y:S01]  /*3db0*/  IMAD.WIDE.U32 R168, R170.reuse, R168, c[0x0][0x188] ;  /* 0x00006200aaa87625 */ /* 0x040fe200078e00a8 */
[----:B------:R-:W-:-:S04]  /*3dc0*/  IADD3 R170, R170, 0x20, RZ ;  /* 0x00000020aaaa7810 */ /* 0x000fc80007ffe0ff */
[----:B------:R0:W-:Y:S03]  /*3dd0*/  STG.E.128 [R168.64], R72 ;  /* 0x00000048a8007986 */ /* 0x0001e6000c101d04 */
.L_x_56747:
[----:B------:R-:W-:Y:S05]  /*3de0*/  BSYNC B0 ;  /* 0x0000000000007941 */ /* 0x000fea0003800000 */
.L_x_56746:
        /* <DEDUP_REMOVED lines=28> */
.L_x_56759:
[----:B0-----:R-:W-:Y:S05]  /*3fb0*/  BSYNC B1 ;  /* 0x0000000000017941 */ /* 0x001fea0003800000 */
.L_x_56758:
[----:B------:R-:W-:Y:S01]  /*3fc0*/  BSSY B1, `(.L_x_56760) ;  /* 0x0000004000017945 */ /* 0x000fe20003800000 */
[----:B------:R-:W-:Y:S05]  /*3fd0*/  @!P3 BRA `(.L_x_56761) ;  /* 0x000000200000b947 */ /* 0x000fea0003800000 */
[----:B-----5:R-:W-:-:S04]  /*3fe0*/  FMUL.FTZ R77, R45, c[0x0][0x1ec] ;  /* 0x00007b002d4d7a20 */ /* 0x020fc80000410000 */
[----:B------:R-:W-:Y:S02]  /*3ff0*/  @P2 FADD.FTZ R77, R41, R77 ;  /* 0x0000004d294d2221 */ /* 0x000fe40000010000 */
.L_x_56761:
[----:B------:R-:W-:Y:S05]  /*4000*/  BSYNC B1 ;  /* 0x0000000000017941 */ /* 0x000fea0003800000 */
.L_x_56760:
[----:B------:R-:W-:Y:S01]  /*4010*/  BSSY B1, `(.L_x_56762) ;  /* 0x0000004000017945 */ /* 0x000fe20003800000 */
[----:B------:R-:W-:Y:S05]  /*4020*/  @!P3 BRA `(.L_x_56763) ;  /* 0x000000200000b947 */ /* 0x000fea0003800000 */
[----:B-----5:R-:W-:-:S04]  /*4030*/  FMUL.FTZ R78, R46, c[0x0][0x1ec] ;  /* 0x00007b002e4e7a20 */ /* 0x020fc80000410000 */
[----:B------:R-:W-:Y:S02]  /*4040*/  @P2 FADD.FTZ R78, R42, R78 ;  /* 0x0000004e2a4e2221 */ /* 0x000fe40000010000 */
.L_x_56763:
[----:B------:R-:W-:Y:S05]  /*4050*/  BSYNC B1 ;  /* 0x0000000000017941 */ /* 0x000fea0003800000 */
.L_x_56762:
[----:B------:R-:W-:Y:S01]  /*4060*/  BSSY B1, `(.L_x_56764) ;  /* 0x0000004000017945 */ /* 0x000fe20003800000 */
[----:B------:R-:W-:Y:S05]  /*4070*/  @!P3 BRA `(.L_x_56765) ;  /* 0x000000200000b947 */ /* 0x000fea0003800000 */
[----:B-----5:R-:W-:-:S04]  /*4080*/  FMUL.FTZ R79, R47, c[0x0][0x1ec] ;  /* 0x00007b002f4f7a20 */ /* 0x020fc80000410000 */
[----:B------:R-:W-:Y:S02]  /*4090*/  @P2 FADD.FTZ R79, R43, R79 ;  /* 0x0000004f2b4f2221 */ /* 0x000fe40000010000 */
.L_x_56765:
[----:B------:R-:W-:Y:S05]  /*40a0*/  BSYNC B1 ;  /* 0x0000000000017941 */ /* 0x000fea0003800000 */
.L_x_56764:
[----:B------:R-:W-:Y:S01]  /*40b0*/  HFMA2.MMA R168, -RZ, RZ, 0, 9.5367431640625e-07 ;  /* 0x00000010ffa87435 */ /* 0x000fe200000001ff */
[----:B------:R-:W-:-:S09]  /*40c0*/  IADD3 R131, R131, 0x20, RZ ;  /* 0x0000002083837810 */ /* 0x000fd20007ffe0ff */
[C---:B------:R-:W-:Y:S01]  /*40d0*/  IMAD.WIDE.U32 R168, R170.reuse, R168, c[0x0][0x188] ;  /* 0x00006200aaa87625 */ /* 0x040fe200078e00a8 */
[----:B------:R-:W-:-:S04]  /*40e0*/  IADD3 R170, R170, 0x20, RZ ;  /* 0x00000020aaaa7810 */ /* 0x000fc80007ffe0ff */
[----:B------:R0:W-:Y:S03]  /*40f0*/  STG.E.128 [R168.64], R76 ;  /* 0x0000004ca8007986 */ /* 0x0001e6000c101d04 */
.L_x_56757:
[----:B------:R-:W-:Y:S05]  /*4100*/  BSYNC B0 ;  /* 0x0000000000007941 */ /* 0x000fea0003800000 */
.L_x_56756:
        /* <DEDUP_REMOVED lines=28> */
.L_x_56769:
[----:B0-----:R-:W-:Y:S05]  /*42d0*/  BSYNC B1 ;  /* 0x0000000000017941 */ /* 0x001fea0003800000 */
.L_x_56768:
[----:B------:R-:W-:Y:S01]  /*42e0*/  BSSY B1, `(.L_x_56770) ;  /* 0x0000004000017945 */ /* 0x000fe20003800000 */
[----:B------:R-:W-:Y:S05]  /*42f0*/  @!P3 BRA `(.L_x_56771) ;  /* 0x000000200000b947 */ /* 0x000fea0003800000 */
[----:B-----5:R-:W-:-:S04]  /*4300*/  FMUL.FTZ R81, R45, c[0x0][0x1ec] ;  /* 0x00007b002d517a20 */ /* 0x020fc80000410000 */
[----:B------:R-:W-:Y:S02]  /*4310*/  @P2 FADD.FTZ R81, R41, R81 ;  /* 0x0000005129512221 */ /* 0x000fe40000010000 */
.L_x_56771:
[----:B------:R-:W-:Y:S05]  /*4320*/  BSYNC B1 ;  /* 0x0000000000017941 */ /* 0x000fea0003800000 */
.L_x_56770:
[----:B------:R-:W-:Y:S01]  /*4330*/  BSSY B1, `(.L_x_56772) ;  /* 0x0000004000017945 */ /* 0x000fe20003800000 */
[----:B------:R-:W-:Y:S05]  /*4340*/  @!P3 BRA `(.L_x_56773) ;  /* 0x000000200000b947 */ /* 0x000fea0003800000 */
[----:B-----5:R-:W-:-:S04]  /*4350*/  FMUL.FTZ R82, R46, c[0x0][0x1ec] ;  /* 0x00007b002e527a20 */ /* 0x020fc80000410000 */
[----:B------:R-:W-:Y:S02]  /*4360*/  @P2 FADD.FTZ R82, R42, R82 ;  /* 0x000000522a522221 */ /* 0x000fe40000010000 */
.L_x_56773:
[----:B------:R-:W-:Y:S05]  /*4370*/  BSYNC B1 ;  /* 0x0000000000017941 */ /* 0x000fea0003800000 */
.L_x_56772:
[----:B------:R-:W-:Y:S01]  /*4380*/  BSSY B1, `(.L_x_56774) ;  /* 0x0000004000017945 */ /* 0x000fe20003800000 */
[----:B------:R-:W-:Y:S05]  /*4390*/  @!P3 BRA `(.L_x_56775) ;  /* 0x000000200000b947 */ /* 0x000fea0003800000 */
[----:B-----5:R-:W-:-:S04]  /*43a0*/  FMUL.FTZ R83, R47, c[0x0][0x1ec] ;  /* 0x00007b002f537a20 */ /* 0x020fc80000410000 */
[----:B------:R-:W-:Y:S02]  /*43b0*/  @P2 FADD.FTZ R83, R43, R83 ;  /* 0x000000532b532221 */ /* 0x000fe40000010000 */
.L_x_56775:
[----:B------:R-:W-:Y:S05]  /*43c0*/  BSYNC B1 ;  /* 0x0000000000017941 */ /* 0x000fea0003800000 */
.L_x_56774:
[----:B------:R-:W-:Y:S01]  /*43d0*/  HFMA2.MMA R168, -RZ, RZ, 0, 9.5367431640625e-07 ;  /* 0x00000010ffa87435 */ /* 0x000fe200000001ff */
[----:B------:R-:W-:-:S09]  /*43e0*/  IADD3 R131, R131, 0x20, RZ ;  /* 0x0000002083837810 */ /* 0x000fd20007ffe0ff */
[C---:B------:R-:W-:Y:S01]  /*43f0*/  IMAD.WIDE.U32 R168, R170.reuse, R168, c[0x0][0x188] ;  /* 0x00006200aaa87625 */ /* 0x040fe200078e00a8 */
[----:B------:R-:W-:-:S04]  /*4400*/  IADD3 R170, R170, 0x20, RZ ;  /* 0x00000020aaaa7810 */ /* 0x000fc80007ffe0ff */
[----:B------:R0:W-:Y:S03]  /*4410*/  STG.E.128 [R168.64], R80 ;  /* 0x00000050a8007986 */ /* 0x0001e6000c101d04 */
.L_x_56767:
[----:B------:R-:W-:Y:S05]  /*4420*/  BSYNC B0 ;  /* 0x0000000000007941 */ /* 0x000fea0003800000 */
.L_x_56766:
        /* <DEDUP_REMOVED lines=28> */
.L_x_56779:
[----:B0-----:R-:W-:Y:S05]  /*45f0*/  BSYNC B1 ;  /* 0x0000000000017941 */ /* 0x001fea0003800000 */
.L_x_56778:
[----:B------:R-:W-:Y:S01]  /*4600*/  BSSY B1, `(.L_x_56780) ;  /* 0x0000004000017945 */ /* 0x000fe20003800000 */
[----:B------:R-:W-:Y:S05]  /*4610*/  @!P3 BRA `(.L_x_56781) ;  /* 0x000000200000b947 */ /* 0x000fea0003800000 */
[----:B-----5:R-:W-:-:S04]  /*4620*/  FMUL.FTZ R85, R45, c[0x0][0x1ec] ;  /* 0x00007b002d557a20 */ /* 0x020fc80000410000 */
[----:B------:R-:W-:Y:S02]  /*4630*/  @P2 FADD.FTZ R85, R41, R85 ;  /* 0x0000005529552221 */ /* 0x000fe40000010000 */
.L_x_56781:
[----:B------:R-:W-:Y:S05]  /*4640*/  BSYNC B1 ;  /* 0x0000000000017941 */ /* 0x000fea0003800000 */
.L_x_56780:
[----:B------:R-:W-:Y:S01]  /*4650*/  BSSY B1, `(.L_x_56782) ;  /* 0x0000004000017945 */ /* 0x000fe20003800000 */
[----:B------:R-:W-:Y:S05]  /*4660*/  @!P3 BRA `(.L_x_56783) ;  /* 0x000000200000b947 */ /* 0x000fea0003800000 */
[----:B-----5:R-:W-:-:S04]  /*4670*/  FMUL.FTZ R86, R46, c[0x0][0x1ec] ;  /* 0x00007b002e567a20 */ /* 0x020fc80000410000 */
[----:B------:R-:W-:Y:S02]  /*4680*/  @P2 FADD.FTZ R86, R42, R86 ;  /* 0x000000562a562221 */ /* 0x000fe40000010000 */
.L_x_56783:
[----:B------:R-:W-:Y:S05]  /*4690*/  BSYNC B1 ;  /* 0x0000000000017941 */ /* 0x000fea0003800000 */
.L_x_56782:
[----:B------:R-:W-:Y:S01]  /*46a0*/  BSSY B1, `(.L_x_56784) ;  /* 0x0000004000017945 */ /* 0x000fe20003800000 */
[----:B------:R-:W-:Y:S05]  /*46b0*/  @!P3 BRA `(.L_x_56785) ;  /* 0x000000200000b947 */ /* 0x000fea0003800000 */
[----:B-----5:R-:W-:-:S04]  /*46c0*/  FMUL.FTZ R87, R47, c[0x0][0x1ec] ;  /* 0x00007b002f577a20 */ /* 0x020fc80000410000 */
[----:B------:R-:W-:Y:S02]  /*46d0*/  @P2 FADD.FTZ R87, R43, R87 ;  /* 0x000000572b572221 */ /* 0x000fe40000010000 */
.L_x_56785:
[----:B------:R-:W-:Y:S05]  /*46e0*/  BSYNC B1 ;  /* 0x0000000000017941 */ /* 0x000fea0003800000 */
.L_x_56784:
[----:B------:R-:W-:Y:S01]  /*46f0*/  IMAD.MOV.U32 R168, RZ, RZ, 0x10 ;  /* 0x00000010ffa87424 */ /* 0x000fe200078e00ff */
[----:B------:R-:W-:-:S03]  /*4700*/  IADD3 R131, R131, 0x20, RZ ;  /* 0x0000002083837810 */ /* 0x000fc60007ffe0ff */
[C---:B------:R-:W-:Y:S01]  /*4710*/  IMAD.WIDE.U32 R168, R170.reuse, R168, c[0x0][0x188] ;  /* 0x00006200aaa87625 */ /* 0x040fe200078e00a8 */
[----:B------:R-:W-:-:S04]  /*4720*/  IADD3 R170, R170, 0x20, RZ ;  /* 0x00000020aaaa7810 */ /* 0x000fc80007ffe0ff */
[----:B------:R0:W-:Y:S03]  /*4730*/  STG.E.128 [R168.64], R84 ;  /* 0x00000054a8007986 */ /* 0x0001e6000c101d04 */
.L_x_56777:
[----:B------:R-:W-:Y:S05]  /*4740*/  BSYNC B0 ;  /* 0x0000000000007941 */ /* 0x000fea0003800000 */
.L_x_56776:
        /* <DEDUP_REMOVED lines=28> */
.L_x_56789:
[----:B0-----:R-:W-:Y:S05]  /*4910*/  BSYNC B1 ;  /* 0x0000000000017941 */ /* 0x001fea0003800000 */
.L_x_56788:
[----:B------:R-:W-:Y:S01]  /*4920*/  BSSY B1, `(.L_x_56790) ;  /* 0x0000004000017945 */ /* 0x000fe20003800000 */
[----:B------:R-:W-:Y:S05]  /*4930*/  @!P3 BRA `(.L_x_56791) ;  /* 0x000000200000b947 */ /* 0x000fea0003800000 */
[----:B-----5:R-:W-:-:S04]  /*4940*/  FMUL.FTZ R89, R45, c[0x0][0x1ec] ;  /* 0x00007b002d597a20 */ /* 0x020fc80000410000 */
[----:B------:R-:W-:Y:S02]  /*4950*/  @P2 FADD.FTZ R89, R41, R89 ;  /* 0x0000005929592221 */ /* 0x000fe40000010000 */
.L_x_56791:
[----:B------:R-:W-:Y:S05]  /*4960*/  BSYNC B1 ;  /* 0x0000000000017941 */ /* 0x000fea0003800000 */
.L_x_56790:
[----:B------:R-:W-:Y:S01]  /*4970*/  BSSY B1, `(.L_x_56792) ;  /* 0x0000004000017945 */ /* 0x000fe20003800000 */
[----:B------:R-:W-:Y:S05]  /*4980*/  @!P3 BRA `(.L_x_56793) ;  /* 0x000000200000b947 */ /* 0x000fea0003800000 */
[----:B-----5:R-:W-:-:S04]  /*4990*/  FMUL.FTZ R90, R46, c[0x0][0x1ec] ;  /* 0x00007b002e5a7a20 */ /* 0x020fc80000410000 */
[----:B------:R-:W-:Y:S02]  /*49a0*/  @P2 FADD.FTZ R90, R42, R90 ;  /* 0x0000005a2a5a2221 */ /* 0x000fe40000010000 */
.L_x_56793:
[----:B------:R-:W-:Y:S05]  /*49b0*/  BSYNC B1 ;  /* 0x0000000000017941 */ /* 0x000fea0003800000 */
.L_x_56792:
[----:B------:R-:W-:Y:S01]  /*49c0*/  BSSY B1, `(.L_x_56794) ;  /* 0x0000004000017945 */ /* 0x000fe20003800000 */
[----:B------:R-:W-:Y:S05]  /*49d0*/  @!P3 BRA `(.L_x_56795) ;  /* 0x000000200000b947 */ /* 0x000fea0003800000 */
[----:B-----5:R-:W-:-:S04]  /*49e0*/  FMUL.FTZ R91, R47, c[0x0][0x1ec] ;  /* 0x00007b002f5b7a20 */ /* 0x020fc80000410000 */
[----:B------:R-:W-:Y:S02]  /*49f0*/  @P2 FADD.FTZ R91, R43, R91 ;  /* 0x0000005b2b5b2221 */ /* 0x000fe40000010000 */
.L_x_56795:
[----:B------:R-:W-:Y:S05]  /*4a00*/  BSYNC B1 ;  /* 0x0000000000017941 */ /* 0x000fea0003800000 */
.L_x_56794:
[----:B------:R-:W-:Y:S01]  /*4a10*/  HFMA2.MMA R168, -RZ, RZ, 0, 9.5367431640625e-07 ;  /* 0x00000010ffa87435 */ /* 0x000fe200000001ff */
[----:B------:R-:W-:-:S09]  /*4a20*/  IADD3 R131, R131, 0x20, RZ ;  /* 0x0000002083837810 */ /* 0x000fd20007ffe0ff */
[C---:B------:R-:W-:Y:S01]  /*4a30*/  IMAD.WIDE.U32 R168, R170.reuse, R168, c[0x0][0x188] ;  /* 0x00006200aaa87625 */ /* 0x040fe200078e00a8 */
[----:B------:R-:W-:-:S04]  /*4a40*/  IADD3 R170, R170, 0x20, RZ ;  /* 0x00000020aaaa7810 */ /* 0x000fc80007ffe0ff */
[----:B------:R0:W-:Y:S03]  /*4a50*/  STG.E.128 [R168.64], R88 ;  /* 0x00000058a8007986 */ /* 0x0001e6000c101d04 */
.L_x_56787:
[----:B------:R-:W-:Y:S05]  /*4a60*/  BSYNC B0 ;  /* 0x0000000000007941 */ /* 0x000fea0003800000 */
.L_x_56786:
        /* <DEDUP_REMOVED lines=28> */
.L_x_56799:
[----:B0-----:R-:W-:Y:S05]  /*4c30*/  BSYNC B1 ;  /* 0x0000000000017941 */ /* 0x001fea0003800000 */
.L_x_56798:
[----:B------:R-:W-:Y:S01]  /*4c40*/  BSSY B1, `(.L_x_56800) ;  /* 0x0000004000017945 */ /* 0x000fe20003800000 */
[----:B------:R-:W-:Y:S05]  /*4c50*/  @!P3 BRA `(.L_x_56801) ;  /* 0x000000200000b947 */ /* 0x000fea0003800000 */
[----:B-----5:R-:W-:-:S04]  /*4c60*/  FMUL.FTZ R93, R45, c[0x0][0x1ec] ;  /* 0x00007b002d5d7a20 */ /* 0x020fc80000410000 */
[----:B------:R-:W-:Y:S02]  /*4c70*/  @P2 FADD.FTZ R93, R41, R93 ;  /* 0x0000005d295d2221 */ /* 0x000fe40000010000 */
.L_x_56801:
[----:B------:R-:W-:Y:S05]  /*4c80*/  BSYNC B1 ;  /* 0x0000000000017941 */ /* 0x000fea0003800000 */
.L_x_56800:
[----:B------:R-:W-:Y:S01]  /*4c90*/  BSSY B1, `(.L_x_56802) ;  /* 0x0000004000017945 */ /* 0x000fe20003800000 */
[----:B------:R-:W-:Y:S05]  /*4ca0*/  @!P3 BRA `(.L_x_56803) ;  /* 0x000000200000b947 */ /* 0x000fea0003800000 */
[----:B-----5:R-:W-:-:S04]  /*4cb0*/  FMUL.FTZ R94, R46, c[0x0][0x1ec] ;  /* 0x00007b002e5e7a20 */ /* 0x020fc80000410000 */
[----:B------:R-:W-:Y:S02]  /*4cc0*/  @P2 FADD.FTZ R94, R42, R94 ;  /* 0x0000005e2a5e2221 */ /* 0x000fe40000010000 */
.L_x_56803:
[----:B------:R-:W-:Y:S05]  /*4cd0*/  BSYNC B1 ;  /* 0x0000000000017941 */ /* 0x000fea0003800000 */
.L_x_56802:
[----:B------:R-:W-:Y:S01]  /*4ce0*/  BSSY B1, `(.L_x_56804) ;  /* 0x0000004000017945 */ /* 0x000fe20003800000 */
[----:B------:R-:W-:Y:S05]  /*4cf0*/  @!P3 BRA `(.L_x_56805) ;  /* 0x000000200000b947 */ /* 0x000fea0003800000 */
[----:B-----5:R-:W-:-:S04]  /*4d00*/  FMUL.FTZ R95, R47, c[0x0][0x1ec] ;  /* 0x00007b002f5f7a20 */ /* 0x020fc80000410000 */
[----:B------:R-:W-:Y:S02]  /*4d10*/  @P2 FADD.FTZ R95, R43, R95 ;  /* 0x0000005f2b5f2221 */ /* 0x000fe40000010000 */
.L_x_56805:
[----:B------:R-:W-:Y:S05]  /*4d20*/  BSYNC B1 ;  /* 0x0000000000017941 */ /* 0x000fea0003800000 */
.L_x_56804:
[----:B------:R-:W-:Y:S01]  /*4d30*/  HFMA2.MMA R168, -RZ, RZ, 0, 9.5367431640625e-07 ;  /* 0x00000010ffa87435 */ /* 0x000fe200000001ff */
[----:B------:R-:W-:-:S09]  /*4d40*/  IADD3 R131, R131, 0x20, RZ ;  /* 0x0000002083837810 */ /* 0x000fd20007ffe0ff */
[C---:B------:R-:W-:Y:S01]  /*4d50*/  IMAD.WIDE.U32 R168, R170.reuse, R168, c[0x0][0x188] ;  /* 0x00006200aaa87625 */ /* 0x040fe200078e00a8 */
[----:B------:R-:W-:-:S04]  /*4d60*/  IADD3 R170, R170, 0x20, RZ ;  /* 0x00000020aaaa7810 */ /* 0x000fc80007ffe0ff */
[----:B------:R0:W-:Y:S03]  /*4d70*/  STG.E.128 [R168.64], R92 ;  /* 0x0000005ca8007986 */ /* 0x0001e6000c101d04 */
.L_x_56797:
[----:B------:R-:W-:Y:S05]  /*4d80*/  BSYNC B0 ;  /* 0x0000000000007941 */ /* 0x000fea0003800000 */
.L_x_56796:
        /* <DEDUP_REMOVED lines=28> */
.L_x_56809:
[----:B0-----:R-:W-:Y:S05]  /*4f50*/  BSYNC B1 ;  /* 0x0000000000017941 */ /* 0x001fea0003800000 */
.L_x_56808:
[----:B------:R-:W-:Y:S01]  /*4f60*/  BSSY B1, `(.L_x_56810) ;  /* 0x0000004000017945 */ /* 0x000fe20003800000 */
[----:B------:R-:W-:Y:S05]  /*4f70*/  @!P3 BRA `(.L_x_56811) ;  /* 0x000000200000b947 */ /* 0x000fea0003800000 */
[----:B-----5:R-:W-:-:S04]  /*4f80*/  FMUL.FTZ R97, R45, c[0x0][0x1ec] ;  /* 0x00007b002d617a20 */ /* 0x020fc80000410000 */
[----:B------:R-:W-:Y:S02]  /*4f90*/  @P2 FADD.FTZ R97, R41, R97 ;  /* 0x0000006129612221 */ /* 0x000fe40000010000 */
.L_x_56811:
[----:B------:R-:W-:Y:S05]  /*4fa0*/  BSYNC B1 ;  /* 0x0000000000017941 */ /* 0x000fea0003800000 */
.L_x_56810:
[----:B------:R-:W-:Y:S01]  /*4fb0*/  BSSY B1, `(.L_x_56812) ;  /* 0x0000004000017945 */ /* 0x000fe20003800000 */
[----:B------:R-:W-:Y:S05]  /*4fc0*/  @!P3 BRA `(.L_x_56813) ;  /* 0x000000200000b947 */ /* 0x000fea0003800000 */
[----:B-----5:R-:W-:-:S04]  /*4fd0*/  FMUL.FTZ R98, R46, c[0x0][0x1ec] ;  /* 0x00007b002e627a20 */ /* 0x020fc80000410000 */
[----:B------:R-:W-:Y:S02]  /*4fe0*/  @P2 FADD.FTZ R98, R42, R98 ;  /* 0x000000622a622221 */ /* 0x000fe40000010000 */
.L_x_56813:
[----:B------:R-:W-:Y:S05]  /*4ff0*/  BSYNC B1 ;  /* 0x0000000000017941 */ /* 0x000fea0003800000 */
.L_x_56812:
[----:B------:R-:W-:Y:S01]  /*5000*/  BSSY B1, `(.L_x_56814) ;  /* 0x0000004000017945 */ /* 0x000fe20003800000 */
[----:B------:R-:W-:Y:S05]  /*5010*/  @!P3 BRA `(.L_x_56815) ;  /* 0x000000200000b947 */ /* 0x000fea0003800000 */
[----:B-----5:R-:W-:-:S04]  /*5020*/  FMUL.FTZ R99, R47, c[0x0][0x1ec] ;  /* 0x00007b002f637a20 */ /* 0x020fc80000410000 */
[----:B------:R-:W-:Y:S02]  /*5030*/  @P2 FADD.FTZ R99, R43, R99 ;  /* 0x000000632b632221 */ /* 0x000fe40000010000 */
.L_x_56815:
[----:B------:R-:W-:Y:S05]  /*5040*/  BSYNC B1 ;  /* 0x0000000000017941 */ /* 0x000fea0003800000 */
.L_x_56814:
[----:B------:R-:W-:Y:S01]  /*5050*/  HFMA2.MMA R168, -RZ, RZ, 0, 9.5367431640625e-07 ;  /* 0x00000010ffa87435 */ /* 0x000fe200000001ff */
[----:B------:R-:W-:-:S09]  /*5060*/  IADD3 R131, R131, 0x20, RZ ;  /* 0x0000002083837810 */ /* 0x000fd20007ffe0ff */
[C---:B------:R-:W-:Y:S01]  /*5070*/  IMAD.WIDE.U32 R168, R170.reuse, R168, c[0x0][0x188] ;  /* 0x00006200aaa87625 */ /* 0x040fe200078e00a8 */
[----:B------:R-:W-:-:S04]  /*5080*/  IADD3 R170, R170, 0x20, RZ ;  /* 0x00000020aaaa7810 */ /* 0x000fc80007ffe0ff */
[----:B------:R0:W-:Y:S03]  /*5090*/  STG.E.128 [R168.64], R96 ;  /* 0x00000060a8007986 */ /* 0x0001e6000c101d04 */
.L_x_56807:
[----:B------:R-:W-:Y:S05]  /*50a0*/  BSYNC B0 ;  /* 0x0000000000007941 */ /* 0x000fea0003800000 */
.L_x_56806:
        /* <DEDUP_REMOVED lines=28> */
.L_x_56819:
[----:B0-----:R-:W-:Y:S05]  /*5270*/  BSYNC B1 ;  /* 0x0000000000017941 */ /* 0x001fea0003800000 */
.L_x_56818:
[----:B------:R-:W-:Y:S01]  /*5280*/  BSSY B1, `(.L_x_56820) ;  /* 0x0000004000017945 */ /* 0x000fe20003800000 */
[----:B------:R-:W-:Y:S05]  /*5290*/  @!P3 BRA `(.L_x_56821) ;  /* 0x000000200000b947 */ /* 0x000fea0003800000 */
[----:B-----5:R-:W-:-:S04]  /*52a0*/  FMUL.FTZ R101, R45, c[0x0][0x1ec] ;  /* 0x00007b002d657a20 */ /* 0x020fc80000410000 */
[----:B------:R-:W-:Y:S02]  /*52b0*/  @P2 FADD.FTZ R101, R41, R101 ;  /* 0x0000006529652221 */ /* 0x000fe40000010000 */
.L_x_56821:
[----:B------:R-:W-:Y:S05]  /*52c0*/  BSYNC B1 ;  /* 0x0000000000017941 */ /* 0x000fea0003800000 */
.L_x_56820:
[----:B------:R-:W-:Y:S01]  /*52d0*/  BSSY B1, `(.L_x_56822) ;  /* 0x0000004000017945 */ /* 0x000fe20003800000 */
[----:B------:R-:W-:Y:S05]  /*52e0*/  @!P3 BRA `(.L_x_56823) ;  /* 0x000000200000b947 */ /* 0x000fea0003800000 */
[----:B-----5:R-:W-:-:S04]  /*52f0*/  FMUL.FTZ R102, R46, c[0x0][0x1ec] ;  /* 0x00007b002e667a20 */ /* 0x020fc80000410000 */
[----:B------:R-:W-:Y:S02]  /*5300*/  @P2 FADD.FTZ R102, R42, R102 ;  /* 0x000000662a662221 */ /* 0x000fe40000010000 */
.L_x_56823:
[----:B------:R-:W-:Y:S05]  /*5310*/  BSYNC B1 ;  /* 0x0000000000017941 */ /* 0x000fea0003800000 */
.L_x_56822:
[----:B------:R-:W-:Y:S01]  /*5320*/  BSSY B1, `(.L_x_56824) ;  /* 0x0000004000017945 */ /* 0x000fe20003800000 */
[----:B------:R-:W-:Y:S05]  /*5330*/  @!P3 BRA `(.L_x_56825) ;  /* 0x000000200000b947 */ /* 0x000fea0003800000 */
[----:B-----5:R-:W-:-:S04]  /*5340*/  FMUL.FTZ R103, R47, c[0x0][0x1ec] ;  /* 0x00007b002f677a20 */ /* 0x020fc80000410000 */
[----:B------:R-:W-:Y:S02]  /*5350*/  @P2 FADD.FTZ R103, R43, R103 ;  /* 0x000000672b672221 */ /* 0x000fe40000010000 */
.L_x_56825:
[----:B------:R-:W-:Y:S05]  /*5360*/  BSYNC B1 ;  /* 0x0000000000017941 */ /* 0x000fea0003800000 */
.L_x_56824:
[----:B------:R-:W-:Y:S01]  /*5370*/  HFMA2.MMA R168, -RZ, RZ, 0, 9.5367431640625e-07 ;  /* 0x00000010ffa87435 */ /* 0x000fe200000001ff */
[----:B------:R-:W-:-:S09]  /*5380*/  IADD3 R131, R131, 0x20, RZ ;  /* 0x0000002083837810 */ /* 0x000fd20007ffe0ff */
[C---:B------:R-:W-:Y:S01]  /*5390*/  IMAD.WIDE.U32 R168, R170.reuse, R168, c[0x0][0x188] ;  /* 0x00006200aaa87625 */ /* 0x040fe200078e00a8 */
[----:B------:R-:W-:-:S04]  /*53a0*/  IADD3 R170, R170, 0x20, RZ ;  /* 0x00000020aaaa7810 */ /* 0x000fc80007ffe0ff */
[----:B------:R0:W-:Y:S03]  /*53b0*/  STG.E.128 [R168.64], R100 ;  /* 0x00000064a8007986 */ /* 0x0001e6000c101d04 */
.L_x_56817:
[----:B------:R-:W-:Y:S05]  /*53c0*/  BSYNC B0 ;  /* 0x0000000000007941 */ /* 0x000fea0003800000 */
.L_x_56816:
        /* <DEDUP_REMOVED lines=28> */
.L_x_56829:
[----:B0-----:R-:W-:Y:S05]  /*5590*/  BSYNC B1 ;  /* 0x0000000000017941 */ /* 0x001fea0003800000 */
.L_x_56828:
[----:B------:R-:W-:Y:S01]  /*55a0*/  BSSY B1, `(.L_x_56830) ;  /* 0x0000004000017945 */ /* 0x000fe20003800000 */
[----:B------:R-:W-:Y:S05]  /*55b0*/  @!P3 BRA `(.L_x_56831) ;  /* 0x000000200000b947 */ /* 0x000fea0003800000 */
[----:B-----5:R-:W-:-:S04]  /*55c0*/  FMUL.FTZ R105, R45, c[0x0][0x1ec] ;  /* 0x00007b002d697a20 */ /* 0x020fc80000410000 */
[----:B------:R-:W-:Y:S02]  /*55d0*/  @P2 FADD.FTZ R105, R41, R105 ;  /* 0x0000006929692221 */ /* 0x000fe40000010000 */
.L_x_56831:
[----:B------:R-:W-:Y:S05]  /*55e0*/  BSYNC B1 ;  /* 0x0000000000017941 */ /* 0x000fea0003800000 */
.L_x_56830:
[----:B------:R-:W-:Y:S01]  /*55f0*/  BSSY B1, `(.L_x_56832) ;  /* 0x0000004000017945 */ /* 0x000fe20003800000 */
[----:B------:R-:W-:Y:S05]  /*5600*/  @!P3 BRA `(.L_x_56833) ;  /* 0x000000200000b947 */ /* 0x000fea0003800000 */
[----:B-----5:R-:W-:-:S04]  /*5610*/  FMUL.FTZ R106, R46, c[0x0][0x1ec] ;  /* 0x00007b002e6a7a20 */ /* 0x020fc80000410000 */
[----:B------:R-:W-:Y:S02]  /*5620*/  @P2 FADD.FTZ R106, R42, R106 ;  /* 0x0000006a2a6a2221 */ /* 0x000fe40000010000 */
.L_x_56833:
[----:B------:R-:W-:Y:S05]  /*5630*/  BSYNC B1 ;  /* 0x0000000000017941 */ /* 0x000fea0003800000 */
.L_x_56832:
[----:B------:R-:W-:Y:S01]  /*5640*/  BSSY B1, `(.L_x_56834) ;  /* 0x0000004000017945 */ /* 0x000fe20003800000 */
[----:B------:R-:W-:Y:S05]  /*5650*/  @!P3 BRA `(.L_x_56835) ;  /* 0x000000200000b947 */ /* 0x000fea0003800000 */
[----:B-----5:R-:W-:-:S04]  /*5660*/  FMUL.FTZ R107, R47, c[0x0][0x1ec] ;  /* 0x00007b002f6b7a20 */ /* 0x020fc80000410000 */
[----:B------:R-:W-:Y:S02]  /*5670*/  @P2 FADD.FTZ R107, R43, R107 ;  /* 0x0000006b2b6b2221 */ /* 0x000fe40000010000 */
.L_x_56835:
[----:B------:R-:W-:Y:S05]  /*5680*/  BSYNC B1 ;  /* 0x0000000000017941 */ /* 0x000fea0003800000 */
.L_x_56834:
[----:B------:R-:W-:Y:S01]  /*5690*/  HFMA2.MMA R168, -RZ, RZ, 0, 9.5367431640625e-07 ;  /* 0x00000010ffa87435 */ /* 0x000fe200000001ff */
[----:B------:R-:W-:-:S09]  /*56a0*/  IADD3 R131, R131, 0x20, RZ ;  /* 0x0000002083837810 */ /* 0x000fd20007ffe0ff */
[C---:B------:R-:W-:Y:S01]  /*56b0*/  IMAD.WIDE.U32 R168, R170.reuse, R168, c[0x0][0x188] ;  /* 0x00006200aaa87625 */ /* 0x040fe200078e00a8 */
[----:B------:R-:W-:-:S04]  /*56c0*/  IADD3 R170, R170, 0x20, RZ ;  /* 0x00000020aaaa7810 */ /* 0x000fc80007ffe0ff */
[----:B------:R0:W-:Y:S03]  /*56d0*/  STG.E.128 [R168.64], R104 ;  /* 0x00000068a8007986 */ /* 0x0001e6000c101d04 */
.L_x_56827:
[----:B------:R-:W-:Y:S05]  /*56e0*/  BSYNC B0 ;  /* 0x0000000000007941 */ /* 0x000fea0003800000 */
.L_x_56826:
        /* <DEDUP_REMOVED lines=28> */
.L_x_56839:
[----:B0-----:R-:W-:Y:S05]  /*58b0*/  BSYNC B1 ;  /* 0x0000000000017941 */ /* 0x001fea0003800000 */
.L_x_56838:
[----:B------:R-:W-:Y:S01]  /*58c0*/  BSSY B1, `(.L_x_56840) ;  /* 0x0000004000017945 */ /* 0x000fe20003800000 */
[----:B------:R-:W-:Y:S05]  /*58d0*/  @!P3 BRA `(.L_x_56841) ;  /* 0x000000200000b947 */ /* 0x000fea0003800000 */
[----:B-----5:R-:W-:-:S04]  /*58e0*/  FMUL.FTZ R109, R45, c[0x0][0x1ec] ;  /* 0x00007b002d6d7a20 */ /* 0x020fc80000410000 */
[----:B------:R-:W-:Y:S02]  /*58f0*/  @P2 FADD.FTZ R109, R41, R109 ;  /* 0x0000006d296d2221 */ /* 0x000fe40000010000 */
.L_x_56841:
[----:B------:R-:W-:Y:S05]  /*5900*/  BSYNC B1 ;  /* 0x0000000000017941 */ /* 0x000fea0003800000 */
.L_x_56840:
[----:B------:R-:W-:Y:S01]  /*5910*/  BSSY B1, `(.L_x_56842) ;  /* 0x0000004000017945 */ /* 0x000fe20003800000 */
[----:B------:R-:W-:Y:S05]  /*5920*/  @!P3 BRA `(.L_x_56843) ;  /* 0x000000200000b947 */ /* 0x000fea0003800000 */
[----:B-----5:R-:W-:-:S04]  /*5930*/  FMUL.FTZ R110, R46, c[0x0][0x1ec] ;  /* 0x00007b002e6e7a20 */ /* 0x020fc80000410000 */
[----:B------:R-:W-:Y:S02]  /*5940*/  @P2 FADD.FTZ R110, R42, R110 ;  /* 0x0000006e2a6e2221 */ /* 0x000fe40000010000 */
.L_x_56843:
[----:B------:R-:W-:Y:S05]  /*5950*/  BSYNC B1 ;  /* 0x0000000000017941 */ /* 0x000fea0003800000 */
.L_x_56842:
[----:B------:R-:W-:Y:S01]  /*5960*/  BSSY B1, `(.L_x_56844) ;  /* 0x0000004000017945 */ /* 0x000fe20003800000 */
[----:B------:R-:W-:Y:S05]  /*5970*/  @!P3 BRA `(.L_x_56845) ;  /* 0x000000200000b947 */ /* 0x000fea0003800000 */
[----:B-----5:R-:W-:-:S04]  /*5980*/  FMUL.FTZ R111, R47, c[0x0][0x1ec] ;  /* 0x00007b002f6f7a20 */ /* 0x020fc80000410000 */
[----:B------:R-:W-:Y:S02]  /*5990*/  @P2 FADD.FTZ R111, R43, R111 ;  /* 0x0000006f2b6f2221 */ /* 0x000fe40000010000 */
.L_x_56845:
[----:B------:R-:W-:Y:S05]  /*59a0*/  BSYNC B1 ;  /* 0x0000000000017941 */ /* 0x000fea0003800000 */
.L_x_56844:
[----:B------:R-:W-:Y:S01]  /*59b0*/  HFMA2.MMA R168, -RZ, RZ, 0, 9.5367431640625e-07 ;  /* 0x00000010ffa87435 */ /* 0x000fe200000001ff */
[----:B------:R-:W-:-:S09]  /*59c0*/  IADD3 R131, R131, 0x20, RZ ;  /* 0x0000002083837810 */ /* 0x000fd20007ffe0ff */
[C---:B------:R-:W-:Y:S01]  /*59d0*/  IMAD.WIDE.U32 R168, R170.reuse, R168, c[0x0][0x188] ;  /* 0x00006200aaa87625 */ /* 0x040fe200078e00a8 */
[----:B------:R-:W-:-:S04]  /*59e0*/  IADD3 R170, R170, 0x20, RZ ;  /* 0x00000020aaaa7810 */ /* 0x000fc80007ffe0ff */
[----:B------:R0:W-:Y:S03]  /*59f0*/  STG.E.128 [R168.64], R108 ;  /* 0x0000006ca8007986 */ /* 0x0001e6000c101d04 */
.L_x_56837:
[----:B------:R-:W-:Y:S05]  /*5a00*/  BSYNC B0 ;  /* 0x0000000000007941 */ /* 0x000fea0003800000 */
.L_x_56836:
        /* <DEDUP_REMOVED lines=28> */
.L_x_56849:
[----:B0-----:R-:W-:Y:S05]  /*5bd0*/  BSYNC B1 ;  /* 0x0000000000017941 */ /* 0x001fea0003800000 */
.L_x_56848:
[----:B------:R-:W-:Y:S01]  /*5be0*/  BSSY B1, `(.L_x_56850) ;  /* 0x0000004000017945 */ /* 0x000fe20003800000 */
[----:B------:R-:W-:Y:S05]  /*5bf0*/  @!P3 BRA `(.L_x_56851) ;  /* 0x000000200000b947 */ /* 0x000fea0003800000 */
[----:B-----5:R-:W-:-:S04]  /*5c00*/  FMUL.FTZ R113, R45, c[0x0][0x1ec] ;  /* 0x00007b002d717a20 */ /* 0x020fc80000410000 */
[----:B------:R-:W-:Y:S02]  /*5c10*/  @P2 FADD.FTZ R113, R41, R113 ;  /* 0x0000007129712221 */ /* 0x000fe40000010000 */
.L_x_56851:
[----:B------:R-:W-:Y:S05]  /*5c20*/  BSYNC B1 ;  /* 0x0000000000017941 */ /* 0x000fea0003800000 */
.L_x_56850:
[----:B------:R-:W-:Y:S01]  /*5c30*/  BSSY B1, `(.L_x_56852) ;  /* 0x0000004000017945 */ /* 0x000fe20003800000 */
[----:B------:R-:W-:Y:S05]  /*5c40*/  @!P3 BRA `(.L_x_56853) ;  /* 0x000000200000b947 */ /* 0x000fea0003800000 */
[----:B-----5:R-:W-:-:S04]  /*5c50*/  FMUL.FTZ R114, R46, c[0x0][0x1ec] ;  /* 0x00007b002e727a20 */ /* 0x020fc80000410000 */
[----:B------:R-:W-:Y:S02]  /*5c60*/  @P2 FADD.FTZ R114, R42, R114 ;  /* 0x000000722a722221 */ /* 0x000fe40000010000 */
.L_x_56853:
[----:B------:R-:W-:Y:S05]  /*5c70*/  BSYNC B1 ;  /* 0x0000000000017941 */ /* 0x000fea0003800000 */
.L_x_56852:
[----:B------:R-:W-:Y:S01]  /*5c80*/  BSSY B1, `(.L_x_56854) ;  /* 0x0000004000017945 */ /* 0x000fe20003800000 */
[----:B------:R-:W-:Y:S05]  /*5c90*/  @!P3 BRA `(.L_x_56855) ;  /* 0x000000200000b947 */ /* 0x000fea0003800000 */
[----:B-----5:R-:W-:-:S04]  /*5ca0*/  FMUL.FTZ R115, R47, c[0x0][0x1ec] ;  /* 0x00007b002f737a20 */ /* 0x020fc80000410000 */
[----:B------:R-:W-:Y:S02]  /*5cb0*/  @P2 FADD.FTZ R115, R43, R115 ;  /* 0x000000732b732221 */ /* 0x000fe40000010000 */
.L_x_56855:
[----:B------:R-:W-:Y:S05]  /*5cc0*/  BSYNC B1 ;  /* 0x0000000000017941 */ /* 0x000fea0003800000 */
.L_x_56854:
[----:B------:R-:W-:Y:S01]  /*5cd0*/  HFMA2.MMA R168, -RZ, RZ, 0, 9.5367431640625e-07 ;  /* 0x00000010ffa87435 */ /* 0x000fe200000001ff */
[----:B------:R-:W-:-:S09]  /*5ce0*/  IADD3 R131, R131, 0x20, RZ ;  /* 0x0000002083837810 */ /* 0x000fd20007ffe0ff */
[C---:B------:R-:W-:Y:S01]  /*5cf0*/  IMAD.WIDE.U32 R168, R170.reuse, R168, c[0x0][0x188] ;  /* 0x00006200aaa87625 */ /* 0x040fe200078e00a8 */
[----:B------:R-:W-:-:S04]  /*5d00*/  IADD3 R170, R170, 0x20, RZ ;  /* 0x00000020aaaa7810 */ /* 0x000fc80007ffe0ff */
[----:B------:R0:W-:Y:S03]  /*5d10*/  STG.E.128 [R168.64], R112 ;  /* 0x00000070a8007986 */ /* 0x0001e6000c101d04 */
.L_x_56847:
[----:B------:R-:W-:Y:S05]  /*5d20*/  BSYNC B0 ;  /* 0x0000000000007941 */ /* 0x000fea0003800000 */
.L_x_56846:
        /* <DEDUP_REMOVED lines=28> */
.L_x_56859:
[----:B0-----:R-:W-:Y:S05]  /*5ef0*/  BSYNC B1 ;  /* 0x0000000000017941 */ /* 0x001fea0003800000 */
.L_x_56858:
[----:B------:R-:W-:Y:S01]  /*5f00*/  BSSY B1, `(.L_x_56860) ;  /* 0x0000004000017945 */ /* 0x000fe20003800000 */
[----:B------:R-:W-:Y:S05]  /*5f10*/  @!P3 BRA `(.L_x_56861) ;  /* 0x000000200000b947 */ /* 0x000fea0003800000 */
[----:B-----5:R-:W-:-:S04]  /*5f20*/  FMUL.FTZ R117, R45, c[0x0][0x1ec] ;  /* 0x00007b002d757a20 */ /* 0x020fc80000410000 */
[----:B------:R-:W-:Y:S02]  /*5f30*/  @P2 FADD.FTZ R117, R41, R117 ;  /* 0x0000007529752221 */ /* 0x000fe40000010000 */
.L_x_56861:
[----:B------:R-:W-:Y:S05]  /*5f40*/  BSYNC B1 ;  /* 0x0000000000017941 */ /* 0x000fea0003800000 */
.L_x_56860:
[----:B------:R-:W-:Y:S01]  /*5f50*/  BSSY B1, `(.L_x_56862) ;  /* 0x0000004000017945 */ /* 0x000fe20003800000 */
[----:B------:R-:W-:Y:S05]  /*5f60*/  @!P3 BRA `(.L_x_56863) ;  /* 0x000000200000b947 */ /* 0x000fea0003800000 */
[----:B-----5:R-:W-:-:S04]  /*5f70*/  FMUL.FTZ R118, R46, c[0x0][0x1ec] ;  /* 0x00007b002e767a20 */ /* 0x020fc80000410000 */
[----:B------:R-:W-:Y:S02]  /*5f80*/  @P2 FADD.FTZ R118, R42, R118 ;  /* 0x000000762a762221 */ /* 0x000fe40000010000 */
.L_x_56863:
[----:B------:R-:W-:Y:S05]  /*5f90*/  BSYNC B1 ;  /* 0x0000000000017941 */ /* 0x000fea0003800000 */
.L_x_56862:
[----:B------:R-:W-:Y:S01]  /*5fa0*/  BSSY B1, `(.L_x_56864) ;  /* 0x0000004000017945 */ /* 0x000fe20003800000 */
[----:B------:R-:W-:Y:S05]  /*5fb0*/  @!P3 BRA `(.L_x_56865) ;  /* 0x000000200000b947 */ /* 0x000fea0003800000 */
[----:B-----5:R-:W-:-:S04]  /*5fc0*/  FMUL.FTZ R119, R47, c[0x0][0x1ec] ;  /* 0x00007b002f777a20 */ /* 0x020fc80000410000 */
[----:B------:R-:W-:Y:S02]  /*5fd0*/  @P2 FADD.FTZ R119, R43, R119 ;  /* 0x000000772b772221 */ /* 0x000fe40000010000 */
.L_x_56865:
[----:B------:R-:W-:Y:S05]  /*5fe0*/  BSYNC B1 ;  /* 0x0000000000017941 */ /* 0x000fea0003800000 */
.L_x_56864:
[----:B------:R-:W-:Y:S01]  /*5ff0*/  HFMA2.MMA R168, -RZ, RZ, 0, 9.5367431640625e-07 ;  /* 0x00000010ffa87435 */ /* 0x000fe200000001ff */
[----:B------:R-:W-:-:S09]  /*6000*/  IADD3 R131, R131, 0x20, RZ ;  /* 0x0000002083837810 */ /* 0x000fd20007ffe0ff */
[C---:B------:R-:W-:Y:S01]  /*6010*/  IMAD.WIDE.U32 R168, R170.reuse, R168, c[0x0][0x188] ;  /* 0x00006200aaa87625 */ /* 0x040fe200078e00a8 */
[----:B------:R-:W-:-:S04]  /*6020*/  IADD3 R170, R170, 0x20, RZ ;  /* 0x00000020aaaa7810 */ /* 0x000fc80007ffe0ff */
[----:B------:R0:W-:Y:S03]  /*6030*/  STG.E.128 [R168.64], R116 ;  /* 0x00000074a8007986 */ /* 0x0001e6000c101d04 */
.L_x_56857:
[----:B------:R-:W-:Y:S05]  /*6040*/  BSYNC B0 ;  /* 0x0000000000007941 */ /* 0x000fea0003800000 */
.L_x_56856:
        /* <DEDUP_REMOVED lines=28> */
.L_x_56869:
[----:B0-----:R-:W-:Y:S05]  /*6210*/  BSYNC B1 ;  /* 0x0000000000017941 */ /* 0x001fea0003800000 */
.L_x_56868:
[----:B------:R-:W-:Y:S01]  /*6220*/  BSSY B1, `(.L_x_56870) ;  /* 0x0000004000017945 */ /* 0x000fe20003800000 */
[----:B------:R-:W-:Y:S05]  /*6230*/  @!P3 BRA `(.L_x_56871) ;  /* 0x000000200000b947 */ /* 0x000fea0003800000 */
[----:B-----5:R-:W-:-:S04]  /*6240*/  FMUL.FTZ R121, R45, c[0x0][0x1ec] ;  /* 0x00007b002d797a20 */ /* 0x020fc80000410000 */
[----:B------:R-:W-:Y:S02]  /*6250*/  @P2 FADD.FTZ R121, R41, R121 ;  /* 0x0000007929792221 */ /* 0x000fe40000010000 */
.L_x_56871:
[----:B------:R-:W-:Y:S05]  /*6260*/  BSYNC B1 ;  /* 0x0000000000017941 */ /* 0x000fea0003800000 */
.L_x_56870:
[----:B------:R-:W-:Y:S01]  /*6270*/  BSSY B1, `(.L_x_56872) ;  /* 0x0000004000017945 */ /* 0x000fe20003800000 */
[----:B------:R-:W-:Y:S05]  /*6280*/  @!P3 BRA `(.L_x_56873) ;  /* 0x000000200000b947 */ /* 0x000fea0003800000 */
[----:B-----5:R-:W-:-:S04]  /*6290*/  FMUL.FTZ R122, R46, c[0x0][0x1ec] ;  /* 0x00007b002e7a7a20 */ /* 0x020fc80000410000 */
[----:B------:R-:W-:Y:S02]  /*62a0*/  @P2 FADD.FTZ R122, R42, R122 ;  /* 0x0000007a2a7a2221 */ /* 0x000fe40000010000 */
.L_x_56873:
[----:B------:R-:W-:Y:S05]  /*62b0*/  BSYNC B1 ;  /* 0x0000000000017941 */ /* 0x000fea0003800000 */
.L_x_56872:
[----:B------:R-:W-:Y:S01]  /*62c0*/  BSSY B1, `(.L_x_56874) ;  /* 0x0000004000017945 */ /* 0x000fe20003800000 */
[----:B------:R-:W-:Y:S05]  /*62d0*/  @!P3 BRA `(.L_x_56875) ;  /* 0x000000200000b947 */ /* 0x000fea0003800000 */
[----:B-----5:R-:W-:-:S04]  /*62e0*/  FMUL.FTZ R123, R47, c[0x0][0x1ec] ;  /* 0x00007b002f7b7a20 */ /* 0x020fc80000410000 */
[----:B------:R-:W-:Y:S02]  /*62f0*/  @P2 FADD.FTZ R123, R43, R123 ;  /* 0x0000007b2b7b2221 */ /* 0x000fe40000010000 */
.L_x_56875:
[----:B------:R-:W-:Y:S05]  /*6300*/  BSYNC B1 ;  /* 0x0000000000017941 */ /* 0x000fea0003800000 */
.L_x_56874:
[----:B------:R-:W-:Y:S01]  /*6310*/  HFMA2.MMA R168, -RZ, RZ, 0, 9.5367431640625e-07 ;  /* 0x00000010ffa87435 */ /* 0x000fe200000001ff */
[----:B------:R-:W-:-:S09]  /*6320*/  IADD3 R131, R131, 0x20, RZ ;  /* 0x0000002083837810 */ /* 0x000fd20007ffe0ff */
[C---:B------:R-:W-:Y:S01]  /*6330*/  IMAD.WIDE.U32 R168, R170.reuse, R168, c[0x0][0x188] ;  /* 0x00006200aaa87625 */ /* 0x040fe200078e00a8 */
[----:B------:R-:W-:-:S04]  /*6340*/  IADD3 R170, R170, 0x20, RZ ;  /* 0x00000020aaaa7810 */ /* 0x000fc80007ffe0ff */
[----:B------:R0:W-:Y:S03]  /*6350*/  STG.E.128 [R168.64], R120 ;  /* 0x00000078a8007986 */ /* 0x0001e6000c101d04 */
.L_x_56867:
[----:B------:R-:W-:Y:S05]  /*6360*/  BSYNC B0 ;  /* 0x0000000000007941 */ /* 0x000fea0003800000 */
.L_x_56866:
        /* <DEDUP_REMOVED lines=11> */
[----:B------:R-:W-:Y:S01]  /*6420*/  ISETP.GT.AND P2, PT, R130, RZ, PT ;  /* 0x000000ff8200720c */ /* 0x000fe20003f44270 */
[----:B------:R-:W-:-:S12]  /*6430*/  BSSY B1, `(.L_x_56878) ;  /* 0x0000010000017945 */ /* 0x000fd80003800000 */
[----:B------:R-:W-:-:S04]  /*6440*/  @!P2 ISETP.NE.U32.AND P3, PT, RZ, c[0x0][0x180], PT ;  /* 0x00006000ff00aa0c */ /* 0x000fc80003f65070 */
[----:B------:R-:W-:-:S04]  /*6450*/  @!P2 ISETP.NE.AND.EX P3, PT, RZ, c[0x0][0x184], PT, P3 ;  /* 0x00006100ff00aa0c */ /* 0x000fc80003f65330 */
        /* <DEDUP_REMOVED lines=11> */
[----:B-----5:R-:W-:-:S04]  /*6510*/  FMUL.FTZ R124, R44, c[0x0][0x1ec] ;  /* 0x00007b002c7c7a20 */ /* 0x020fc80000410000 */
[----:B------:R-:W-:Y:S02]  /*6520*/  @P1 FADD.FTZ R124, R40, R124 ;  /* 0x0000007c287c1221 */ /* 0x000fe40000010000 */
.L_x_56879:
[----:B------:R-:W-:Y:S05]  /*6530*/  BSYNC B1 ;  /* 0x0000000000017941 */ /* 0x000fea0003800000 */
.L_x_56878:
[----:B------:R-:W-:Y:S01]  /*6540*/  BSSY B1, `(.L_x_56880) ;  /* 0x0000004000017945 */ /* 0x000fe20003800000 */
[----:B------:R-:W-:Y:S05]  /*6550*/  @!P2 BRA `(.L_x_56881) ;  /* 0x000000200000a947 */ /* 0x000fea0003800000 */
[----:B-----5:R-:W-:-:S04]  /*6560*/  FMUL.FTZ R125, R45, c[0x0][0x1ec] ;  /* 0x00007b002d7d7a20 */ /* 0x020fc80000410000 */
[----:B------:R-:W-:Y:S02]  /*6570*/  @P1 FADD.FTZ R125, R41, R125 ;  /* 0x0000007d297d1221 */ /* 0x000fe40000010000 */
.L_x_56881:
[----:B------:R-:W-:Y:S05]  /*6580*/  BSYNC B1 ;  /* 0x0000000000017941 */ /* 0x000fea0003800000 */
.L_x_56880:
[----:B------:R-:W-:Y:S01]  /*6590*/  BSSY B1, `(.L_x_56882) ;  /* 0x0000004000017945 */ /* 0x000fe20003800000 */
[----:B------:R-:W-:Y:S05]  /*65a0*/  @!P2 BRA `(.L_x_56883) ;  /* 0x000000200000a947 */ /* 0x000fea0003800000 */
[----:B-----5:R-:W-:-:S04]  /*65b0*/  FMUL.FTZ R126, R46, c[0x0][0x1ec] ;  /* 0x00007b002e7e7a20 */ /* 0x020fc80000410000 */
[----:B------:R-:W-:Y:S02]  /*65c0*/  @P1 FADD.FTZ R126, R42, R126 ;  /* 0x0000007e2a7e1221 */ /* 0x000fe40000010000 */
.L_x_56883:
[----:B------:R-:W-:Y:S05]  /*65d0*/  BSYNC B1 ;  /* 0x0000000000017941 */ /* 0x000fea0003800000 */
.L_x_56882:
[----:B------:R-:W-:Y:S01]  /*65e0*/  BSSY B1, `(.L_x_56884) ;  /* 0x0000004000017945 */ /* 0x000fe20003800000 */
[----:B------:R-:W-:Y:S05]  /*65f0*/  @!P2 BRA `(.L_x_56885) ;  /* 0x000000200000a947 */ /* 0x000fea0003800000 */
[----:B-----5:R-:W-:-:S04]  /*6600*/  FMUL.FTZ R127, R47, c[0x0][0x1ec] ;  /* 0x00007b002f7f7a20 */ /* 0x020fc80000410000 */
[----:B------:R-:W-:Y:S02]  /*6610*/  @P1 FADD.FTZ R127, R43, R127 ;  /* 0x0000007f2b7f1221 */ /* 0x000fe40000010000 */
.L_x_56885:
[----:B------:R-:W-:Y:S05]  /*6620*/  BSYNC B1 ;  /* 0x0000000000017941 */ /* 0x000fea0003800000 */
.L_x_56884:
[----:B------:R-:W-:-:S04]  /*6630*/  IMAD.MOV.U32 R130, RZ, RZ, 0x10 ;  /* 0x00000010ff827424 */ /* 0x000fc800078e00ff */
[----:B------:R-:W-:-:S05]  /*6640*/  IMAD.WIDE.U32 R130, R170, R130, c[0x0][0x188] ;  /* 0x00006200aa827625 */ /* 0x000fca00078e0082 */
[----:B------:R1:W-:Y:S02]  /*6650*/  STG.E.128 [R130.64], R124 ;  /* 0x0000007c82007986 */ /* 0x0003e4000c101d04 */
.L_x_56877:
[----:B------:R-:W-:Y:S05]  /*6660*/  BSYNC B0 ;  /* 0x0000000000007941 */ /* 0x000fea0003800000 */
.L_x_56876:
[----:B-1----:R-:W-:Y:S01]  /*6670*/  FADD.FTZ R130, RZ, R48 ;  /* 0x00000030ff827221 */ /* 0x002fe20000010000 */
[----:B------:R-:W-:Y:S02]  /*6680*/  ISETP.GT.U32.AND P1, PT, R0, 0x3f, PT ;  /* 0x0000003f0000780c */ /* 0x000fe40003f24070 */
[----:B------:R-:W-:Y:S01]  /*6690*/  LOP3.LUT R167, R167, 0xfffffffd, RZ, 0xc0, !PT ;  /* 0xfffffffda7a77812 */ /* 0x000fe200078ec0ff */
[----:B------:R-:W-:Y:S01]  /*66a0*/  FADD.FTZ R130, R49, R130 ;  /* 0x0000008231827221 */ /* 0x000fe20000010000 */
[----:B------:R-:W-:Y:S02]  /*66b0*/  LOP3.LUT R2, R2, 0xffffefff, RZ, 0xc0, !PT ;  /* 0xffffefff02027812 */ /* 0x000fe400078ec0ff */
[----:B------:R-:W-:Y:S01]  /*66c0*/  @P0 LOP3.LUT R167, R167, 0x2, RZ, 0xfc, !PT ;  /* 0x00000002a7a70812 */ /* 0x000fe200078efcff */
[----:B------:R-:W-:Y:S01]  /*66d0*/  FADD.FTZ R130, R50, R130 ;  /* 0x0000008232827221 */ /* 0x000fe20000010000 */
[C---:B------:R-:W-:Y:S02]  /*66e0*/  ISETP.GT.U32.AND P2, PT, R0.reuse, 0x1ff, PT ;  /* 0x000001ff0000780c */ /* 0x040fe40003f44070 */
[C---:B------:R-:W-:Y:S01]  /*66f0*/  ISETP.GT.U32.AND P3, PT, R0.reuse, 0x21f, PT ;  /* 0x0000021f0000780c */ /* 0x040fe20003f64070 */
[----:B------:R-:W-:Y:S01]  /*6700*/  FADD.FTZ R130, R51, R130 ;  /* 0x0000008233827221 */ /* 0x000fe20000010000 */
[----:B------:R-:W-:-:S02]  /*6710*/  ISETP.GT.U32.AND P4, PT, R0, 0x23f, PT ;  /* 0x0000023f0000780c */ /* 0x000fc40003f84070 */
[----:B------:R-:W-:Y:S02]  /*6720*/  @P1 LOP3.LUT R2, R2, 0x1000, RZ, 0xfc, !PT ;  /* 0x0000100002021812 */ /* 0x000fe400078efcff */
[----:B0-----:R-:W-:Y:S02]  /*6730*/  FSEL R168, R130, RZ, P0 ;  /* 0x000000ff82a87208 */ /* 0x001fe40000000000 */
[----:B------:R-:W-:Y:S02]  /*6740*/  ISETP.GT.U32.AND P0, PT, R0, 0x5f, PT ;  /* 0x0000005f0000780c */ /* 0x000fe40003f04070 */
[----:B------:R-:W-:Y:S01]  /*6750*/  LOP3.LUT R2, R2, 0xfffff7ff, RZ, 0xc0, !PT ;  /* 0xfffff7ff02027812 */ /* 0x000fe200078ec0ff */
[----:B------:R-:W-:Y:S01]  /*6760*/  FADD.FTZ R130, R52, R168 ;  /* 0x000000a834827221 */ /* 0x000fe20000010000 */
[C---:B------:R-:W-:Y:S02]  /*6770*/  ISETP.GT.U32.AND P5, PT, R0.reuse, 0x25f, PT ;  /* 0x0000025f0000780c */ /* 0x040fe40003fa4070 */
[----:B------:R-:W-:Y:S01]  /*6780*/  ISETP.GT.U32.AND P6, PT, R0, 0x27f, PT ;  /* 0x0000027f0000780c */ /* 0x000fe20003fc4070 */
        /* <DEDUP_REMOVED lines=86> */
[----:B------:R-:W-:Y:S02]  /*6cf0*/  LOP3.LUT P0, RZ, R172, 0x1f, RZ, 0xc0, !PT ;  /* 0x0000001facff7812 */ /* 0x000fe4000780c0ff */
[----:B------:R-:W-:Y:S01]  /*6d00*/  LOP3.LUT R2, R2, 0xffff7fff, RZ, 0xc0, !PT ;  /* 0xffff7fff02027812 */ /* 0x000fe200078ec0ff */
[----:B------:R-:W-:-:S04]  /*6d10*/  FADD.FTZ R130, R104, R168 ;  /* 0x000000a868827221 */ /* 0x000fc80000010000 */
[----:B------:R-:W-:-:S04]  /*6d20*/  FADD.FTZ R130, R105, R130 ;  /* 0x0000008269827221 */ /* 0x000fc80000010000 */
[----:B------:R-:W-:Y:S02]  /*6d30*/  FADD.FTZ R130, R106, R130 ;  /* 0x000000826a827221 */ /* 0x000fe40000010000 */
[----:B------:R-:W-:Y:S02]  /*6d40*/  @P0 LOP3.LUT R2, R2, 0x8000, RZ, 0xfc, !PT ;  /* 0x0000800002020812 */ /* 0x000fe400078efcff */
[----:B------:R-:W-:Y:S01]  /*6d50*/  @P1 FADD.FTZ R168, R107, R130 ;  /* 0x000000826ba81221 */ /* 0x000fe20000010000 */
[----:B------:R-:W-:-:S03]  /*6d60*/  LOP3.LUT P0, RZ, R167, 0x2, RZ, 0xc0, !PT ;  /* 0x00000002a7ff7812 */ /* 0x000fc6000780c0ff */
        /* <DEDUP_REMOVED lines=22> */
.L_x_56930:
        /* <DEDUP_REMOVED lines=197> */
.L_x_56931:
[----:B------:R-:W-:Y:S01]  /*7b20*/  LOP3.LUT P3, RZ, R172, 0x1f, RZ, 0xc0, !PT ;  /* 0x0000001facff7812 */ /* 0x000fe2000786c0ff */
[----:B01----:R-:W-:Y:S01]  /*7b30*/  FADD.FTZ R170, R169, R170 ;  /* 0x000000aaa9aa7221 */ /* 0x003fe20000010000 */
[----:B------:R-:W-:Y:S01]  /*7b40*/  MOV R169, c[0x0][0x1e0] ;  /* 0x0000780000a97a02 */ /* 0x000fe20000000f00 */
[----:B------:R-:W-:Y:S04]  /*7b50*/  BSSY B0, `(.L_x_56888) ;  /* 0x00001ca000007945 */ /* 0x000fe80003800000 */
[----:B------:R-:W-:-:S06]  /*7b60*/  FFMA.FTZ R169, R170, R169, c[0x0][0x228] ;  /* 0x00008a00aaa97623 */ /* 0x000fcc00000100a9 */
        /* <DEDUP_REMOVED lines=13> */
[----:B------:R-:W-:Y:S01]  /*7c40*/  IADD3 R128, R128, -0x1, RZ ;  /* 0xffffffff80807810 */ /* 0x000fe20007ffe0ff */
        /* <DEDUP_REMOVED lines=18> */
[----:B------:R-:W4:Y:S04]  /*7d70*/  LDL R172, [R1+0xc] ;  /* 0x00000c0001ac7983 */ /* 0x000f280000100800 */
[----:B------:R-:W4:Y:S04]  /*7d80*/  LDL R173, [R1+0x10] ;  /* 0x0000100001ad7983 */ /* 0x000f280000100800 */
[----:B-1----:R-:W4:Y:S01]  /*7d90*/  LDL R0, [R1+0x8] ;  /* 0x0000080001007983 */ /* 0x002f220000100800 */
[----:B0-----:R-:W-:-:S05]  /*7da0*/  FSEL R131, R168, RZ, !P1 ;  /* 0x000000ffa8837208 */ /* 0x001fca0004800000 */
[--C-:B------:R-:W-:Y:S02]  /*7db0*/  FADD.FTZ R128, R48, -R131.reuse ;  /* 0x8000008330807221 */ /* 0x100fe40000010000 */
        /* <DEDUP_REMOVED lines=21> */
.L_x_56891:
[----:B------:R-:W-:Y:S05]  /*7f10*/  BSYNC B1 ;  /* 0x0000000000017941 */ /* 0x000fea0003800000 */
.L_x_56890:
        /* <DEDUP_REMOVED lines=21> */
.L_x_56893:
[----:B------:R-:W-:Y:S05]  /*8070*/  BSYNC B1 ;  /* 0x0000000000017941 */ /* 0x000fea0003800000 */
.L_x_56892:
        /* <DEDUP_REMOVED lines=20> */
.L_x_56895:
[----:B------:R-:W-:Y:S05]  /*81c0*/  BSYNC B1 ;  /* 0x0000000000017941 */ /* 0x000fea0003800000 */
.L_x_56894:
        /* <DEDUP_REMOVED lines=20> */
.L_x_56897:
[----:B------:R-:W-:Y:S05]  /*8310*/  BSYNC B1 ;  /* 0x0000000000017941 */ /* 0x000fea0003800000 */
.L_x_56896:
        /* <DEDUP_REMOVED lines=20> */
.L_x_56899:
[----:B------:R-:W-:Y:S05]  /*8460*/  BSYNC B1 ;  /* 0x0000000000017941 */ /* 0x000fea0003800000 */
.L_x_56898:
        /* <DEDUP_REMOVED lines=20> */
.L_x_56901:
[----:B------:R-:W-:Y:S05]  /*85b0*/  BSYNC B1 ;  /* 0x0000000000017941 */ /* 0x000fea0003800000 */
.L_x_56900:
        /* <DEDUP_REMOVED lines=20> */
.L_x_56903:
[----:B------:R-:W-:Y:S05]  /*8700*/  BSYNC B1 ;  /* 0x0000000000017941 */ /* 0x000fea0003800000 */
.L_x_56902:
        /* <DEDUP_REMOVED lines=20> */
.L_x_56905:
[----:B------:R-:W-:Y:S05]  /*8850*/  BSYNC B1 ;  /* 0x0000000000017941 */ /* 0x000fea0003800000 */
.L_x_56904:
[----:B------:R-:W-:Y:S01]  /*8860*/  ISETP.GE.U32.AND P2, PT, R0, 0x120, PT ;  /* 0x000001200000780c */ /* 0x000fe20003f46070 */
[----:B------:R-:W-:-:S12]  /*8870*/  BSSY B1, `(.L_x_56906) ;  /* 0x0000013000017945 */ /* 0x000fd80003800000 */
[----:B------:R-:W-:Y:S05]  /*8880*/  @!P2 BRA `(.L_x_56907) ;  /* 0x000001100000a947 */ /* 0x000fea0003800000 */
[----:B0-----:R-:W-:Y:S01]  /*8890*/  FSEL R131, R168, RZ, !P1 ;  /* 0x000000ffa8837208 */ /* 0x001fe20004800000 */
[----:B------:R-:W-:-:S04]  /*88a0*/  IMAD.MOV.U32 R172, RZ, RZ, 0x10 ;  /* 0x00000010ffac7424 */ /* 0x000fc800078e00ff */
        /* <DEDUP_REMOVED lines=15> */
.L_x_56907:
[----:B------:R-:W-:Y:S05]  /*89a0*/  BSYNC B1 ;  /* 0x0000000000017941 */ /* 0x000fea0003800000 */
.L_x_56906:
        /* <DEDUP_REMOVED lines=20> */
.L_x_56909:
[----:B------:R-:W-:Y:S05]  /*8af0*/  BSYNC B1 ;  /* 0x0000000000017941 */ /* 0x000fea0003800000 */
.L_x_56908:
        /* <DEDUP_REMOVED lines=20> */
.L_x_56911:
[----:B------:R-:W-:Y:S05]  /*8c40*/  BSYNC B1 ;  /* 0x0000000000017941 */ /* 0x000fea0003800000 */
.L_x_56910:
        /* <DEDUP_REMOVED lines=20> */
.L_x_56913:
[----:B------:R-:W-:Y:S05]  /*8d90*/  BSYNC B1 ;  /* 0x0000000000017941 */ /* 0x000fea0003800000 */
.L_x_56912:
        /* <DEDUP_REMOVED lines=20> */
.L_x_56915:
[----:B------:R-:W-:Y:S05]  /*8ee0*/  BSYNC B1 ;  /* 0x0000000000017941 */ /* 0x000fea0003800000 */
.L_x_56914:
        /* <DEDUP_REMOVED lines=20> */
.L_x_56917:
[----:B------:R-:W-:Y:S05]  /*9030*/  BSYNC B1 ;  /* 0x0000000000017941 */ /* 0x000fea0003800000 */
.L_x_56916:
        /* <DEDUP_REMOVED lines=20> */
.L_x_56919:
[----:B------:R-:W-:Y:S05]  /*9180*/  BSYNC B1 ;  /* 0x0000000000017941 */ /* 0x000fea0003800000 */
.L_x_56918:
        /* <DEDUP_REMOVED lines=20> */
.L_x_56921:
[----:B------:R-:W-:Y:S05]  /*92d0*/  BSYNC B1 ;  /* 0x0000000000017941 */ /* 0x000fea0003800000 */
.L_x_56920:
        /* <DEDUP_REMOVED lines=20> */
.L_x_56923:
[----:B------:R-:W-:Y:S05]  /*9420*/  BSYNC B1 ;  /* 0x0000000000017941 */ /* 0x000fea0003800000 */
.L_x_56922:
        /* <DEDUP_REMOVED lines=20> */
.L_x_56925:
[----:B------:R-:W-:Y:S05]  /*9570*/  BSYNC B1 ;  /* 0x0000000000017941 */ /* 0x000fea0003800000 */
.L_x_56924:
        /* <DEDUP_REMOVED lines=20> */
.L_x_56927:
[----:B------:R-:W-:Y:S05]  /*96c0*/  BSYNC B1 ;  /* 0x0000000000017941 */ /* 0x000fea0003800000 */
.L_x_56926:
[----:B------:R-:W-:-:S13]  /*96d0*/  ISETP.GE.U32.AND P2, PT, R0, 0x280, PT ;  /* 0x000002800000780c */ /* 0x000fda0003f46070 */
        /* <DEDUP_REMOVED lines=17> */
.L_x_56889:
[----:B------:R-:W-:Y:S05]  /*97f0*/  BSYNC B0 ;  /* 0x0000000000007941 */ /* 0x000fea0003800000 */
.L_x_56888:
[----:B0-----:R-:W-:-:S04]  /*9800*/  MOV R128, c[0x0][0x160] ;  /* 0x0000580000807a02 */ /* 0x001fc80000000f00 */
[----:B------:R-:W-:-:S04]  /*9810*/  LEA R21, R128, R21, 0x2 ;  /* 0x0000001580157211 */ /* 0x000fc800078e10ff */
[----:B------:R-:W-:-:S13]  /*9820*/  ISETP.GE.AND P1, PT, R21, c[0x0][0x164], PT ;  /* 0x0000590015007a0c */ /* 0x000fda0003f26270 */
[----:B------:R-:W-:Y:S01]  /*9830*/  @P1 CALL.REL.NOINC `(.L_x_56928) ;  /* 0x0000001000001944 */ /* 0x000fe20003c00000 */
[----:B------:R-:W-:Y:S05]  /*9840*/  BRA `(.L_x_56929) ;  /* 0xffff8ea000007947 */ /* 0x000fea000383ffff */
.L_x_56928:
[----:B------:R-:W-:Y:S05]  /*9850*/  EXIT ;  /* 0x000000000000794d */ /* 0x000fea0003800000 */
.L_x_56886:
[----:B------:R-:W-:Y:S01]  /*9860*/  HFMA2.MMA R169, -RZ, RZ, 0, 5.9604644775390625e-08 ;  /* 0x00000001ffa97435 */ /* 0x000fe200000001ff */
[----:B------:R-:W-:Y:S02]  /*9870*/  MOV R170, R168 ;  /* 0x000000a800aa7202 */ /* 0x000fe40000000f00 */
[----:B------:R-:W-:Y:S02]  /*9880*/  MOV R173, 0x1f ;  /* 0x0000001f00ad7802 */ /* 0x000fe40000000f00 */
[----:B------:R-:W-:Y:S02]  /*9890*/  MOV R131, 0xffffffff ;  /* 0xffffffff00837802 */ /* 0x000fe40000000f00 */
[----:B------:R-:W-:Y:S02]  /*98a0*/  MOV R130, 0x98c0 ;  /* 0x000098c000827802 */ /* 0x000fe40000000f00 */
[----:B-----5:R-:W-:Y:S05]  /*98b0*/  CALL.REL.NOINC `($__internal_130_$__cuda_sm70_shflsync_bfly_p) ;  /* 0x00000ed000007944 */ /* 0x020fea0003c00000 */
[----:B-1----:R-:W-:Y:S05]  /*98c0*/  BRA `(.L_x_56930) ;  /* 0xffffd60000007947 */ /* 0x002fea000383ffff */
.L_x_56887:
[----:B------:R-:W-:Y:S01]  /*98d0*/  HFMA2.MMA R169, -RZ, RZ, 0, 1.1920928955078125e-07 ;  /* 0x00000002ffa97435 */ /* 0x000fe200000001ff */
[----:B------:R-:W-:Y:S01]  /*98e0*/  MOV R170, R168 ;  /* 0x000000a800aa7202 */ /* 0x000fe20000000f00 */
[----:B------:R-:W-:Y:S01]  /*98f0*/  IMAD.MOV.U32 R173, RZ, RZ, 0x1f ;  /* 0x0000001fffad7424 */ /* 0x000fe200078e00ff */
[----:B------:R-:W-:-:S02]  /*9900*/  MOV R131, 0xffffffff ;  /* 0xffffffff00837802 */ /* 0x000fc40000000f00 */
[----:B------:R-:W-:Y:S02]  /*9910*/  MOV R130, 0x9930 ;  /* 0x0000993000827802 */ /* 0x000fe40000000f00 */
[----:B-----5:R-:W-:Y:S05]  /*9920*/  CALL.REL.NOINC `($__internal_130_$__cuda_sm70_shflsync_bfly_p) ;  /* 0x00000e6000007944 */ /* 0x020fea0003c00000 */
[----:B-1----:R-:W-:Y:S01]  /*9930*/  FADD.FTZ R168, R168, R169 ;  /* 0x000000a9a8a87221 */ /* 0x002fe20000010000 */
[----:B------:R-:W-:Y:S01]  /*9940*/  HFMA2.MMA R169, -RZ, RZ, 0, 2.384185791015625e-07 ;  /* 0x00000004ffa97435 */ /* 0x000fe200000001ff */
[----:B------:R-:W-:Y:S02]  /*9950*/  MOV R173, 0x1f ;  /* 0x0000001f00ad7802 */ /* 0x000fe40000000f00 */
[----:B------:R-:W-:Y:S02]  /*9960*/  MOV R131, 0xffffffff ;  /* 0xffffffff00837802 */ /* 0x000fe40000000f00 */
[----:B------:R-:W-:Y:S02]  /*9970*/  MOV R170, R168 ;  /* 0x000000a800aa7202 */ /* 0x000fe40000000f00 */
[----:B------:R-:W-:Y:S02]  /*9980*/  MOV R130, 0x99a0 ;  /* 0x000099a000827802 */ /* 0x000fe40000000f00 */
[----:B------:R-:W-:Y:S05]  /*9990*/  CALL.REL.NOINC `($__internal_130_$__cuda_sm70_shflsync_bfly_p) ;  /* 0x00000df000007944 */ /* 0x000fea0003c00000 */
[----:B-1----:R-:W-:Y:S01]  /*99a0*/  FADD.FTZ R168, R168, R169 ;  /* 0x000000a9a8a87221 */ /* 0x002fe20000010000 */
[----:B------:R-:W-:Y:S01]  /*99b0*/  HFMA2.MMA R169, -RZ, RZ, 0, 4.76837158203125e-07 ;  /* 0x00000008ffa97435 */ /* 0x000fe200000001ff */
[----:B------:R-:W-:-:S02]  /*99c0*/  MOV R173, 0x1f ;  /* 0x0000001f00ad7802 */ /* 0x000fc40000000f00 */
[----:B------:R-:W-:Y:S02]  /*99d0*/  MOV R131, 0xffffffff ;  /* 0xffffffff00837802 */ /* 0x000fe40000000f00 */
[----:B------:R-:W-:Y:S02]  /*99e0*/  MOV R170, R168 ;  /* 0x000000a800aa7202 */ /* 0x000fe40000000f00 */
[----:B------:R-:W-:Y:S02]  /*99f0*/  MOV R130, 0x9a10 ;  /* 0x00009a1000827802 */ /* 0x000fe40000000f00 */
[----:B------:R-:W-:Y:S05]  /*9a00*/  CALL.REL.NOINC `($__internal_130_$__cuda_sm70_shflsync_bfly_p) ;  /* 0x00000d8000007944 */ /* 0x000fea0003c00000 */
[----:B-1----:R-:W-:Y:S01]  /*9a10*/  FADD.FTZ R168, R168, R169 ;  /* 0x000000a9a8a87221 */ /* 0x002fe20000010000 */
[----:B------:R-:W-:Y:S01]  /*9a20*/  HFMA2.MMA R173, -RZ, RZ, 0, 1.847743988037109375e-06 ;  /* 0x0000001fffad7435 */ /* 0x000fe200000001ff */
[----:B------:R-:W-:Y:S01]  /*9a30*/  IMAD.MOV.U32 R169, RZ, RZ, 0x10 ;  /* 0x00000010ffa97424 */ /* 0x000fe200078e00ff */
[----:B------:R-:W-:Y:S02]  /*9a40*/  MOV R131, 0xffffffff ;  /* 0xffffffff00837802 */ /* 0x000fe40000000f00 */
[----:B------:R-:W-:Y:S02]  /*9a50*/  MOV R170, R168 ;  /* 0x000000a800aa7202 */ /* 0x000fe40000000f00 */
[----:B------:R-:W-:-:S02]  /*9a60*/  MOV R130, 0x9a80 ;  /* 0x00009a8000827802 */ /* 0x000fc40000000f00 */
[----:B------:R-:W-:Y:S05]  /*9a70*/  CALL.REL.NOINC `($__internal_130_$__cuda_sm70_shflsync_bfly_p) ;  /* 0x00000d1000007944 */ /* 0x000fea0003c00000 */
[----:B-1----:R-:W-:Y:S01]  /*9a80*/  FADD.FTZ R168, R168, R169 ;  /* 0x000000a9a8a87221 */ /* 0x002fe20000010000 */
[----:B------:R-:W-:Y:S01]  /*9a90*/  LOP3.LUT R167, R167, 0xfffffffd, RZ, 0xc0, !PT ;  /* 0xfffffffda7a77812 */ /* 0x000fe200078ec0ff */
[----:B------:R-:W-:Y:S01]  /*9aa0*/  HFMA2.MMA R169, -RZ, RZ, 0, 5.9604644775390625e-08 ;  /* 0x00000001ffa97435 */ /* 0x000fe200000001ff */
[----:B------:R-:W-:Y:S01]  /*9ab0*/  MOV R173, 0x1f ;  /* 0x0000001f00ad7802 */ /* 0x000fe20000000f00 */
[----:B------:R-:W-:Y:S01]  /*9ac0*/  FMUL.FTZ R168, R168, c[0x0][0x1e0] ;  /* 0x00007800a8a87a20 */ /* 0x000fe20000410000 */
[----:B------:R-:W-:-:S02]  /*9ad0*/  @P6 LOP3.LUT R167, R167, 0x2, RZ, 0xfc, !PT ;  /* 0x00000002a7a76812 */ /* 0x000fc400078efcff */
[----:B------:R-:W-:Y:S01]  /*9ae0*/  ISETP.GT.U32.AND P6, PT, R0, 0x3f, PT ;  /* 0x0000003f0000780c */ /* 0x000fe20003fc4070 */
        /* <DEDUP_REMOVED lines=176> */
[----:B------:R-:W-:Y:S05]  /*a5f0*/  CALL.REL.NOINC `($__internal_130_$__cuda_sm70_shflsync_bfly_p) ;  /* 0x0000019000007944 */ /* 0x000fea0003c00000 */
[----:B-1----:R-:W-:Y:S01]  /*a600*/  FADD.FTZ R170, R170, R169 ;  /* 0x000000a9aaaa7221 */ /* 0x002fe20000010000 */
[----:B------:R-:W-:Y:S01]  /*a610*/  HFMA2.MMA R169, -RZ, RZ, 0, 1.1920928955078125e-07 ;  /* 0x00000002ffa97435 */ /* 0x000fe200000001ff */
[----:B------:R-:W-:Y:S02]  /*a620*/  MOV R173, 0x1f ;  /* 0x0000001f00ad7802 */ /* 0x000fe40000000f00 */
[----:B------:R-:W-:Y:S02]  /*a630*/  MOV R131, 0xffffffff ;  /* 0xffffffff00837802 */ /* 0x000fe40000000f00 */
[----:B------:R-:W-:Y:S02]  /*a640*/  MOV R130, 0xa660 ;  /* 0x0000a66000827802 */ /* 0x000fe40000000f00 */
[----:B------:R-:W-:Y:S05]  /*a650*/  CALL.REL.NOINC `($__internal_130_$__cuda_sm70_shflsync_bfly_p) ;  /* 0x0000013000007944 */ /* 0x000fea0003c00000 */
[----:B------:R-:W-:Y:S01]  /*a660*/  HFMA2.MMA R173, -RZ, RZ, 0, 1.847743988037109375e-06 ;  /* 0x0000001fffad7435 */ /* 0x000fe200000001ff */
[----:B-1----:R-:W-:Y:S01]  /*a670*/  FADD.FTZ R170, R170, R169 ;  /* 0x000000a9aaaa7221 */ /* 0x002fe20000010000 */
[----:B------:R-:W-:Y:S01]  /*a680*/  MOV R131, 0xffffffff ;  /* 0xffffffff00837802 */ /* 0x000fe20000000f00 */
[----:B------:R-:W-:Y:S01]  /*a690*/  IMAD.MOV.U32 R169, RZ, RZ, 0x4 ;  /* 0x00000004ffa97424 */ /* 0x000fe200078e00ff */
[----:B------:R-:W-:-:S02]  /*a6a0*/  MOV R130, 0xa6c0 ;  /* 0x0000a6c000827802 */ /* 0x000fc40000000f00 */
[----:B------:R-:W-:Y:S05]  /*a6b0*/  CALL.REL.NOINC `($__internal_130_$__cuda_sm70_shflsync_bfly_p) ;  /* 0x000000d000007944 */ /* 0x000fea0003c00000 */
[----:B-1----:R-:W-:Y:S01]  /*a6c0*/  FADD.FTZ R170, R170, R169 ;  /* 0x000000a9aaaa7221 */ /* 0x002fe20000010000 */
[----:B------:R-:W-:Y:S01]  /*a6d0*/  HFMA2.MMA R169, -RZ, RZ, 0, 4.76837158203125e-07 ;  /* 0x00000008ffa97435 */ /* 0x000fe200000001ff */
[----:B------:R-:W-:-:S02]  /*a6e0*/  MOV R173, 0x1f ;  /* 0x0000001f00ad7802 */ /* 0x000fc40000000f00 */
[----:B------:R-:W-:Y:S02]  /*a6f0*/  MOV R131, 0xffffffff ;  /* 0xffffffff00837802 */ /* 0x000fe40000000f00 */
[----:B------:R-:W-:Y:S02]  /*a700*/  MOV R130, 0xa720 ;  /* 0x0000a72000827802 */ /* 0x000fe40000000f00 */
[----:B------:R-:W-:Y:S05]  /*a710*/  CALL.REL.NOINC `($__internal_130_$__cuda_sm70_shflsync_bfly_p) ;  /* 0x0000007000007944 */ /* 0x000fea0003c00000 */
[----:B-1----:R-:W-:Y:S01]  /*a720*/  FADD.FTZ R170, R170, R169 ;  /* 0x000000a9aaaa7221 */ /* 0x002fe20000010000 */
[----:B------:R-:W-:Y:S01]  /*a730*/  HFMA2.MMA R169, -RZ, RZ, 0, 9.5367431640625e-07 ;  /* 0x00000010ffa97435 */ /* 0x000fe200000001ff */
[----:B------:R-:W-:Y:S02]  /*a740*/  MOV R173, 0x1f ;  /* 0x0000001f00ad7802 */ /* 0x000fe40000000f00 */
[----:B------:R-:W-:Y:S02]  /*a750*/  MOV R131, 0xffffffff ;  /* 0xffffffff00837802 */ /* 0x000fe40000000f00 */
[----:B------:R-:W-:Y:S02]  /*a760*/  MOV R130, 0xa780 ;  /* 0x0000a78000827802 */ /* 0x000fe40000000f00 */
[----:B------:R-:W-:Y:S05]  /*a770*/  CALL.REL.NOINC `($__internal_130_$__cuda_sm70_shflsync_bfly_p) ;  /* 0x0000001000007944 */ /* 0x000fea0003c00000 */
[----:B-1----:R-:W-:Y:S05]  /*a780*/  BRA `(.L_x_56931) ;  /* 0xffffd39000007947 */ /* 0x002fea000383ffff */
        .weak           $__internal_130_$__cuda_sm70_shflsync_bfly_p
        .type           $__internal_130_$__cuda_sm70_shflsync_bfly_p,@function
        .size           $__internal_130_$__cuda_sm70_shflsync_bfly_p,(.L_x_71130 - $__internal_130_$__cuda_sm70_shflsync_bfly_p)
$__internal_130_$__cuda_sm70_shflsync_bfly_p:
[----:B------:R-:W-:Y:S04]  /*a790*/  WARPSYNC R131 ;  /* 0x0000008300007348 */ /* 0x000fe80003800000 */
[----:B------:R0:W1:Y:S02]  /*a7a0*/  SHFL.BFLY PT, R169, R170, R169, R173 ;  /* 0x0c0000a9aaa97389 */ /* 0x00006400000e00ad */
[----:B0-----:R-:W-:-:S06]  /*a7b0*/  HFMA2.MMA R131, -RZ, RZ, 0, 0 ;  /* 0x00000000ff837435 */ /* 0x001fcc00000001ff */
[----:B------:R-:W-:Y:S05]  /*a7c0*/  RET.REL.NODEC R130 `(_ZN10layer_norm13ln_fwd_kernelINS_13Kernel_traitsI6__halfffffjLj2560ELj1ELj4ELj1ELj16ENS_18Kernel_traits_baseILj2560ES2_ffffjLj128EEEEELb0ELb0ELb1ELb0EEEvNS_9FwdParamsE) ;  /* 0xffff583082007950 */ /* 0x000fea0003c3ffff */
.L_x_56932:
        /* <DEDUP_REMOVED lines=11> */
.L_x_71130:


//--------------------- .text._ZN10layer_norm13ln_fwd_kernelINS_13Kernel_traitsI6__halfffffjLj2560ELj1ELj4ELj1ELj16ENS_18Kernel_traits_baseILj2560ES2_ffffjLj128EEEEELb0ELb0ELb1ELb1EEEvNS_9FwdParamsE --------------------------
	.section	.text._ZN10layer_norm13ln_fwd_kernelINS_13Kernel_traitsI6__halfffffjLj2560ELj1ELj4ELj1ELj16ENS_18Kernel_traits_baseILj2560ES2_ffffjLj128EEEEELb0ELb0ELb1ELb1EEEvNS_9FwdParamsE,"ax",@progbits
	.sectioninfo	@"SHI_REGISTERS=255"
	.align	128
        .global         _ZN10layer_norm13ln_fwd_kernelINS_13Kernel_traitsI6__halfffffjLj2560ELj1ELj4ELj1ELj16ENS_18Kernel_traits_baseILj2560ES2_ffffjLj128EEEEELb0ELb0ELb1ELb1EEEvNS_9FwdParamsE
        .type           _ZN10layer_norm13ln_fwd_kernelINS_13Kernel_traitsI6__halfffffjLj2560ELj1ELj4ELj1ELj16ENS_18Kernel_traits_baseILj2560ES2_ffffjLj128EEEEELb0ELb0ELb1ELb1EEEvNS_9FwdParamsE,@function
        .size           _ZN10layer_norm13ln_fwd_kernelINS_13Kernel_traitsI6__halfffffjLj2560ELj1ELj4ELj1ELj16ENS_18Kernel_traits_baseILj2560ES2_ffffjLj128EEEEELb0ELb0ELb1ELb1EEEvNS_9FwdParamsE,(.L_x_71131 - _ZN10layer_norm13ln_fwd_kernelINS_13Kernel_traitsI6__halfffffjLj2560ELj1ELj4ELj1ELj16ENS_18Kernel_traits_baseILj2560ES2_ffffjLj128EEEEELb0ELb0ELb1ELb1EEEvNS_9FwdParamsE)
        .other          _ZN10layer_norm13ln_fwd_kernelINS_13Kernel_traitsI6__halfffffjLj2560ELj1ELj4ELj1ELj16ENS_18Kernel_traits_baseILj2560ES2_ffffjLj128EEEEELb0ELb0ELb1ELb1EEEvNS_9FwdParamsE,@"STO_CUDA_ENTRY STV_DEFAULT"
_ZN10layer_norm13ln_fwd_kernelINS_13Kernel_traitsI6__halfffffjLj2560ELj1ELj4ELj1ELj16ENS_18Kernel_traits_baseILj2560ES2_ffffjLj128EEEEELb0ELb0ELb1ELb1EEEvNS_9FwdParamsE:
.text._ZN10layer_norm13ln_fwd_kernelINS_13Kernel_traitsI6__halfffffjLj2560ELj1ELj4ELj1ELj16ENS_18Kernel_traits_baseILj2560ES2_ffffjLj128EEEEELb0ELb0ELb1ELb1EEEvNS_9FwdParamsE:
        /* <DEDUP_REMOVED lines=18> */
[----:B------:R-:W-:Y:S02]  /*0120*/  @P0 LEA R8, P2, R242, c[0x0][0x218], 0x3 ;  /* 0x00008600f2080a11 */ /* 0x000fe400078418ff */
[----:B------:R-:W-:Y:S01]  /*0130*/  @P0 LEA R10, P1, R238, c[0x0][0x218], 0x3 ;  /* 0x00008600ee0a0a11 */ /* 0x000fe200078218ff */
[----:B------:R-:W5:Y:S01]  /*0140*/  @P0 LDG.E.64 R4, [R4.64] ;  /* 0x0000000404040981 */ /* 0x000f62000c1e1b00 */
[----:B------:R-:W-:-:S02]  /*0150*/  LOP3.LUT R234, R36, 0xa0, RZ, 0xfc, !PT ;  /* 0x000000a024ea7812 */ /* 0x000fc400078efcff */
[----:B------:R-:W-:Y:S01]  /*0160*/  LOP3.LUT R230, R36, 0xc0, RZ, 0xfc, !PT ;  /* 0x000000c024e67812 */ /* 0x000fe200078efcff */
[----:B------:R-:W5:Y:S01]  /*0170*/  @P0 LDG.E.64 R6, [R6.64] ;  /* 0x0000000406060981 */ /* 0x000f62000c1e1b00 */
        /* <DEDUP_REMOVED lines=10> */
[----:B------:R-:W-:Y:S01]  /*0220*/  @P0 LEA R14, P2, R226, c[0x0][0x218], 0x3 ;  /* 0x00008600e20e0a11 */ /* 0x000fe200078418ff */
[----:B------:R1:W5:Y:S01]  /*0230*/  @P0 LDG.E.64 R48, [R16.64] ;  /* 0x0000000410300981 */ /* 0x000362000c1e1b00 */
[----:B0-----:R-:W-:Y:S02]  /*0240*/  @P0 LEA R2, P1, R218, c[0x0][0x218], 0x3 ;  /* 0x00008600da020a11 */ /* 0x001fe400078218ff */
        /* <DEDUP_REMOVED lines=8> */
[C---:B------:R-:W-:Y:S02]  /*02d0*/  LOP3.LUT R208, R36.reuse, 0x160, RZ, 0xfc, !PT ;  /* 0x0000016024d07812 */ /* 0x040fe400078efcff */
[----:B------:R-:W-:Y:S01]  /*02e0*/  LOP3.LUT R204, R36, 0x180, RZ, 0xfc, !PT ;  /* 0x0000018024cc7812 */ /* 0x000fe200078efcff */
[----:B-1----:R0:W5:Y:S01]  /*02f0*/  @P0 LDG.E.64 R16, [R2.64] ;  /* 0x0000000402100981 */ /* 0x002162000c1e1b00 */
        /* <DEDUP_REMOVED lines=30> */
[----:B------:R-:W-:Y:S02]  /*04e0*/  @P0 LEA R38, P3, R172, c[0x0][0x218], 0x3 ;  /* 0x00008600ac260a11 */ /* 0x000fe400078618ff */
[----:B------:R-:W-:Y:S01]  /*04f0*/  @P0 LEA.HI.X R35, R184, c[0x0][0x21c], RZ, 0x3, P2 ;  /* 0x00008700b8230a11 */ /* 0x000fe200010f1cff */
[----:B------:R-:W5:Y:S01]  /*0500*/  @P0 LDG.E.64 R32, [R32.64] ;  /* 0x0000000420200981 */ /* 0x000f62000c1e1b00 */
[----:B------:R-:W-:-:S02]  /*0510*/  @P0 LEA.HI.X R37, R180, c[0x0][0x21c], RZ, 0x3, P1 ;  /* 0x00008700b4250a11 */ /* 0x000fc400008f1cff */
[----:B------:R-:W-:Y:S02]  /*0520*/  @P0 LEA.HI.X R39, R172, c[0x0][0x21c], RZ, 0x3, P3 ;  /* 0x00008700ac270a11 */ /* 0x000fe400018f1cff */
[----:B------:R-:W5:Y:S04]  /*0530*/  @P0 LDG.E.64 R34, [R34.64] ;  /* 0x0000000422220981 */ /* 0x000f68000c1e1b00 */
[----:B------:R-:W5:Y:S04]  /*0540*/  @P0 LDG.E.64 R36, [R36.64] ;  /* 0x0000000424240981 */ /* 0x000f68000c1e1b00 */
[----:B------:R-:W5:Y:S04]  /*0550*/  @P0 LDG.E.64 R38, [R38.64] ;  /* 0x0000000426260981 */ /* 0x000f68000c1e1b00 */
[----:B0-----:R-:W0:Y:S01]  /*0560*/  S2R R3, SR_CTAID.X ;  /* 0x0000000000037919 */ /* 0x001e220000002500 */
[----:B------:R-:W-:-:S02]  /*0570*/  SHF.L.U32 R0, R46, 0x3, RZ ;  /* 0x000000032e007819 */ /* 0x000fc400000006ff */
[----:B------:R-:W-:Y:S01]  /*0580*/  SHF.R.U32.HI R46, RZ, 0x5, R46 ;  /* 0x00000005ff2e7819 */ /* 0x000fe2000001162e */
[----:B------:R-:W-:Y:S01]  /*0590*/  HFMA2.MMA R173, -RZ, RZ, 0, 4.76837158203125e-07 ;  /* 0x00000008ffad7435 */ /* 0x000fe200000001ff */
[----:B------:R-:W-:-:S04]  /*05a0*/  LOP3.LUT R0, R0, 0xf8, RZ, 0xc0, !PT ;  /* 0x000000f800007812 */ /* 0x000fc800078ec0ff */
[----:B------:R-:W-:Y:S02]  /*05b0*/  IADD3 R40, P2, R0, c[0x0][0x1b0], RZ ;  /* 0x00006c0000287a10 */ /* 0x000fe40007f5e0ff */
[----:B0-----:R-:W-:-:S04]  /*05c0*/  LEA R46, R3, R46, 0x2 ;  /* 0x0000002e032e7211 */ /* 0x001fc800078e10ff */
[----:B------:R-:W-:Y:S01]  /*05d0*/  ISETP.GE.AND P1, PT, R46, c[0x0][0x164], PT ;  /* 0x000059002e007a0c */ /* 0x000fe20003f26270 */
[----:B------:R-:W-:Y:S01]  /*05e0*/  IMAD.WIDE.U32 R42, R42, R173, c[0x0][0x1b0] ;  /* 0x00006c002a2a7625 */ /* 0x000fe200078e00ad */
[----:B------:R-:W-:-:S11]  /*05f0*/  IADD3.X R41, RZ, c[0x0][0x1b4], RZ, P2, !PT ;  /* 0x00006d00ff297a10 */ /* 0x000fd600017fe4ff */
[----:B------:R-:W-:Y:S05]  /*0600*/  @P1 EXIT ;  /* 0x000000000000194d */ /* 0x000fea0003800000 */
[----:B------:R-:W2:Y:S01]  /*0610*/  LDG.E.64 R40, [R40.64] ;  /* 0x0000000428287981 */ /* 0x000ea2000c1e1b00 */
        /* <DEDUP_REMOVED lines=37> */
[----:B-----5:R-:W-:Y:S01]  /*0870*/  @!P0 CS2R R4, SRZ ;  /* 0x0000000000048805 */ /* 0x020fe2000001ff00 */
[----:B------:R-:W-:Y:S01]  /*0880*/  @!P0 CS2R R6, SRZ ;  /* 0x0000000000068805 */ /* 0x000fe2000001ff00 */
[----:B------:R-:W-:Y:S01]  /*0890*/  @!P0 CS2R R8, SRZ ;  /* 0x0000000000088805 */ /* 0x000fe2000001ff00 */
[----:B------:R-:W-:Y:S01]  /*08a0*/  @!P0 CS2R R10, SRZ ;  /* 0x00000000000a8805 */ /* 0x000fe2000001ff00 */
[----:B------:R-:W-:Y:S01]  /*08b0*/  @!P0 CS2R R50, SRZ ;  /* 0x0000000000328805 */ /* 0x000fe2000001ff00 */
[----:B------:R-:W-:Y:S01]  /*08c0*/  @!P0 CS2R R48, SRZ ;  /* 0x0000000000308805 */ /* 0x000fe2000001ff00 */
[--C-:B------:R-:W-:Y:S01]  /*08d0*/  SHF.R.U64 R59, R4, 0x10, R5.reuse ;  /* 0x00000010043b7819 */ /* 0x100fe20000001205 */
        /* <DEDUP_REMOVED lines=130> */
[----:B------:R-:W-:Y:S01]  /*1100*/  HADD2.F32 R168, -RZ, R168.H0_H0 ;  /* 0x200000a8ffa87230 */ /* 0x000fe20000004100 */
[--C-:B--2---:R-:W-:Y:S01]  /*1110*/  SHF.R.U64 R63, R40, 0x10, R41.reuse ;  /* 0x00000010283f7819 */ /* 0x104fe20000001229 */
[----:B------:R-:W-:Y:S01]  /*1120*/  HADD2.F32 R47, -RZ, R40.H0_H0 ;  /* 0x20000028ff2f7230 */ /* 0x000fe20000004100 */
[----:B------:R-:W-:Y:S01]  /*1130*/  SHF.R.U32.HI R61, RZ, 0x10, R41 ;  /* 0x00000010ff3d7819 */ /* 0x000fe20000011629 */
[----:B------:R-:W-:Y:S01]  /*1140*/  HADD2.F32 R40, -RZ, R41.H0_H0 ;  /* 0x20000029ff287230 */ /* 0x000fe20000004100 */
[--C-:B---3--:R-:W-:Y:S01]  /*1150*/  SHF.R.U64 R251, R42, 0x10, R43.reuse ;  /* 0x000000102afb7819 */ /* 0x108fe2000000122b */
[----:B------:R-:W-:Y:S01]  /*1160*/  HADD2.F32 R250, -RZ, R43.H0_H0 ;  /* 0x2000002bfffa7230 */ /* 0x000fe20000004100 */
[----:B------:R-:W-:Y:S01]  /*1170*/  STL [R1+0xc], R47 ;  /* 0x00000c2f01007387 */ /* 0x000fe20000100800 */
[----:B------:R-:W-:Y:S01]  /*1180*/  SHF.R.U32.HI R248, RZ, 0x10, R43 ;  /* 0x00000010fff87819 */ /* 0x000fe2000001162b */
[----:B------:R-:W-:Y:S01]  /*1190*/  HADD2.F32 R43, -RZ, R59.H0_H0 ;  /* 0x2000003bff2b7230 */ /* 0x000fe20000004100 */
[--C-:B----4-:R-:W-:Y:S01]  /*11a0*/  SHF.R.U64 R245, R246, 0x10, R247.reuse ;  /* 0x00000010f6f57819 */ /* 0x110fe200000012f7 */
[----:B------:R0:W-:Y:S01]  /*11b0*/  STL [R1+0x4], R40 ;  /* 0x0000042801007387 */ /* 0x0001e20000100800 */
[----:B------:R-:W-:Y:S01]  /*11c0*/  HADD2.F32 R59, -RZ, R63.H0_H0 ;  /* 0x2000003fff3b7230 */ /* 0x000fe20000004100 */
[----:B------:R-:W-:Y:S01]  /*11d0*/  SHF.R.U32.HI R58, RZ, 0x10, R247 ;  /* 0x00000010ff3a7819 */ /* 0x000fe200000116f7 */
[----:B------:R-:W-:Y:S01]  /*11e0*/  HADD2.F32 R252, -RZ, R42.H0_H0 ;  /* 0x2000002afffc7230 */ /* 0x000fe20000004100 */
[--C-:B------:R-:W-:Y:S01]  /*11f0*/  SHF.R.U64 R241, R242, 0x10, R243.reuse ;  /* 0x00000010f2f17819 */ /* 0x100fe200000012f3 */
[----:B------:R-:W-:Y:S01]  /*1200*/  HADD2.F32 R240, -RZ, R243.H0_H0 ;  /* 0x200000f3fff07230 */ /* 0x000fe20000004100 */
[----:B------:R1:W-:Y:S01]  /*1210*/  STL [R1+0x8], R59 ;  /* 0x0000083b01007387 */ /* 0x0003e20000100800 */
[----:B------:R-:W-:Y:S01]  /*1220*/  SHF.R.U32.HI R57, RZ, 0x10, R243 ;  /* 0x00000010ff397819 */ /* 0x000fe200000116f3 */
[----:B------:R-:W-:Y:S01]  /*1230*/  HADD2.F32 R236, -RZ, R239.H0_H0 ;  /* 0x200000efffec7230 */ /* 0x000fe20000004100 */
[--C-:B------:R-:W-:Y:S01]  /*1240*/  SHF.R.U64 R237, R238, 0x10, R239.reuse ;  /* 0x00000010eeed7819 */ /* 0x100fe200000012ef */
[----:B------:R-:W-:Y:S01]  /*1250*/  HADD2.F32 R232, -RZ, R235.H0_H0 ;  /* 0x200000ebffe87230 */ /* 0x000fe20000004100 */
[----:B0-----:R-:W-:Y:S01]  /*1260*/  MOV R40, R46 ;  /* 0x0000002e00287202 */ /* 0x001fe20000000f00 */
[----:B------:R-:W-:Y:S01]  /*1270*/  HADD2.F32 R46, -RZ, R61.H0_H0 ;  /* 0x2000003dff2e7230 */ /* 0x000fe20000004100 */
[----:B------:R-:W-:Y:S01]  /*1280*/  SHF.R.U32.HI R56, RZ, 0x10, R239 ;  /* 0x00000010ff387819 */ /* 0x000fe200000116ef */
[----:B------:R-:W-:Y:S01]  /*1290*/  HADD2.F32 R228, -RZ, R231.H0_H0 ;  /* 0x200000e7ffe47230 */ /* 0x000fe20000004100 */
[--C-:B------:R-:W-:Y:S01]  /*12a0*/  SHF.R.U64 R233, R234, 0x10, R235.reuse ;  /* 0x00000010eae97819 */ /* 0x100fe200000012eb */
[----:B------:R-:W-:Y:S01]  /*12b0*/  HADD2.F32 R246, -RZ, R246.H0_H0 ;  /* 0x200000f6fff67230 */ /* 0x000fe20000004100 */
[----:B------:R1:W-:Y:S01]  /*12c0*/  STL [R1], R46 ;  /* 0x0000002e01007387 */ /* 0x0003e20000100800 */
[----:B------:R-:W-:Y:S01]  /*12d0*/  SHF.R.U32.HI R55, RZ, 0x10, R235 ;  /* 0x00000010ff377819 */ /* 0x000fe200000116eb */
[----:B------:R-:W-:Y:S01]  /*12e0*/  HADD2.F32 R224, -RZ, R227.H0_H0 ;  /* 0x200000e3ffe07230 */ /* 0x000fe20000004100 */
[----:B------:R-:W-:Y:S01]  /*12f0*/  SHF.R.U64 R229, R230, 0x10, R231 ;  /* 0x00000010e6e57819 */ /* 0x000fe200000012e7 */
[----:B------:R-:W-:Y:S01]  /*1300*/  HADD2.F32 R244, -RZ, R247.H0_H0 ;  /* 0x200000f7fff47230 */ /* 0x000fe20000004100 */
[----:B------:R-:W-:Y:S01]  /*1310*/  SHF.R.U64 R221, R218, 0x10, R219 ;  /* 0x00000010dadd7819 */ /* 0x000fe200000012db */
        /* <DEDUP_REMOVED lines=95> */
.L_x_57098:
[----:B------:R-:W-:-:S05]  /*1910*/  MOV R57, 0x4 ;  /* 0x0000000400397802 */ /* 0x000fca0000000f00 */
        /* <DEDUP_REMOVED lines=12> */
[----:B------:R0:W3:Y:S01]  /*19e0*/  @P0 LDG.E.128 R44, [R52.64] ;  /* 0x00000004342c0981 */ /* 0x0000e2000c1e1d00 */
[----:B------:R-:W-:Y:S02]  /*19f0*/  HFMA2.MMA R58, -RZ, RZ, 0, 0 ;  /* 0x00000000ff3a7435 */ /* 0x000fe400000001ff */
[----:B------:R-:W-:Y:S01]  /*1a00*/  HFMA2.MMA R170, -RZ, RZ, 0, 9.5367431640625e-07 ;  /* 0x00000010ffaa7435 */ /* 0x000fe200000001ff */
[----:B0-----:R-:W-:Y:S01]  /*1a10*/  IMAD.WIDE R52, R40, R57, c[0x0][0x1d8] ;  /* 0x0000760028347625 */ /* 0x001fe200078e0239 */
[----:B------:R-:W-:-:S04]  /*1a20*/  IADD3 R61, R59, 0x20, RZ ;  /* 0x000000203b3d7810 */ /* 0x000fc80007ffe0ff */
[----:B------:R0:W5:Y:S01]  /*1a30*/  LDG.E R174, [R52.64] ;  /* 0x0000000434ae7981 */ /* 0x000162000c1e1900 */
[----:B------:R-:W-:Y:S01]  /*1a40*/  BSSY B0, `(.L_x_56933) ;  /* 0x000001c000007945 */ /* 0x000fe20003800000 */
[C---:B--2---:R-:W-:Y:S02]  /*1a50*/  ISETP.GE.AND P5, PT, R56.reuse, 0x1, PT ;  /* 0x000000013800780c */ /* 0x044fe40003fa6270 */
        /* <DEDUP_REMOVED lines=15> */
[-C--:B------:R-:W-:Y:S01]  /*1b50*/  @P0 IMAD.WIDE.U32 R54, R61, R170.reuse, c[0x0][0x180] ;  /* 0x000060003d360625 */ /* 0x080fe200078e00aa */
[----:B------:R-:W-:Y:S02]  /*1b60*/  @!P6 ISETP.NE.AND.EX P4, PT, RZ, c[0x0][0x184], PT, P4 ;  /* 0x00006100ff00ea0c */ /* 0x000fe40003f85340 */
[----:B------:R-:W-:Y:S02]  /*1b70*/  @!P6 ISETP.NE.AND.EX P3, PT, RZ, c[0x0][0x184], PT, P3 ;  /* 0x00006100ff00ea0c */ /* 0x000fe40003f65330 */
[----:B---3--:R-:W-:Y:S02]  /*1b80*/  @!P6 FSEL R129, R45, RZ, P1 ;  /* 0x000000ff2d81e208 */ /* 0x008fe40000800000 */
[----:B------:R-:W-:Y:S01]  /*1b90*/  @!P6 FSEL R130, R46, RZ, P2 ;  /* 0x000000ff2e82e208 */ /* 0x000fe20001000000 */
[----:B0-----:R-:W-:Y:S01]  /*1ba0*/  IMAD.WIDE.U32 R52, R59, R170, c[0x0][0x188] ;  /* 0x000062003b347625 */ /* 0x001fe200078e00aa */
[----:B------:R-:W-:-:S02]  /*1bb0*/  @!P6 FSEL R131, R47, RZ, P4 ;  /* 0x000000ff2f83e208 */ /* 0x000fc40002000000 */
[----:B------:R-:W-:Y:S01]  /*1bc0*/  @!P6 FSEL R128, R44, RZ, P3 ;  /* 0x000000ff2c80e208 */ /* 0x000fe20001800000 */
[----:B------:R-:W-:Y:S05]  /*1bd0*/  @!P6 BRA `(.L_x_56934) ;  /* 0x000000200000e947 */ /* 0x000fea0003800000 */
[----:B-----5:R-:W-:-:S04]  /*1be0*/  FMUL.FTZ R128, R48, c[0x0][0x1ec] ;  /* 0x00007b0030807a20 */ /* 0x020fc80000410000 */
[----:B------:R-:W-:Y:S02]  /*1bf0*/  @P0 FADD.FTZ R128, R44, R128 ;  /* 0x000000802c800221 */ /* 0x000fe40000010000 */
.L_x_56934:
[----:B------:R-:W-:Y:S05]  /*1c00*/  BSYNC B0 ;  /* 0x0000000000007941 */ /* 0x000fea0003800000 */
.L_x_56933:
[----:B------:R-:W-:Y:S01]  /*1c10*/  BSSY B0, `(.L_x_56935) ;  /* 0x0000004000007945 */ /* 0x000fe20003800000 */
[----:B------:R-:W-:Y:S05]  /*1c20*/  @!P6 BRA `(.L_x_56936) ;  /* 0x000000200000e947 */ /* 0x000fea0003800000 */
[----:B-----5:R-:W-:-:S04]  /*1c30*/  FMUL.FTZ R129, R49, c[0x0][0x1ec] ;  /* 0x00007b0031817a20 */ /* 0x020fc80000410000 */
[----:B------:R-:W-:Y:S02]  /*1c40*/  @P0 FADD.FTZ R129, R45, R129 ;  /* 0x000000812d810221 */ /* 0x000fe40000010000 */
.L_x_56936:
[----:B------:R-:W-:Y:S05]  /*1c50*/  BSYNC B0 ;  /* 0x0000000000007941 */ /* 0x000fea0003800000 */
.L_x_56935:
[----:B------:R-:W-:Y:S01]  /*1c60*/  BSSY B0, `(.L_x_56937) ;  /* 0x0000004000007945 */ /* 0x000fe20003800000 */
[----:B------:R-:W-:Y:S05]  /*1c70*/  @!P6 BRA `(.L_x_56938) ;  /* 0x000000200000e947 */ /* 0x000fea0003800000 */
[----:B-----5:R-:W-:-:S04]  /*1c80*/  FMUL.FTZ R130, R50, c[0x0][0x1ec] ;  /* 0x00007b0032827a20 */ /* 0x020fc80000410000 */
[----:B------:R-:W-:Y:S02]  /*1c90*/  @P0 FADD.FTZ R130, R46, R130 ;  /* 0x000000822e820221 */ /* 0x000fe40000010000 */
.L_x_56938:
[----:B------:R-:W-:Y:S05]  /*1ca0*/  BSYNC B0 ;  /* 0x0000000000007941 */ /* 0x000fea0003800000 */
.L_x_56937:
[----:B------:R-:W-:Y:S01]  /*1cb0*/  BSSY B0, `(.L_x_56939) ;  /* 0x0000004000007945 */ /* 0x000fe20003800000 */
[----:B------:R-:W-:Y:S05]  /*1cc0*/  @!P6 BRA `(.L_x_56940) ;  /* 0x000000200000e947 */ /* 0x000fea0003800000 */
[----:B-----5:R-:W-:-:S04]  /*1cd0*/  FMUL.FTZ R131, R51, c[0x0][0x1ec] ;  /* 0x00007b0033837a20 */ /* 0x020fc80000410000 */
[----:B------:R-:W-:Y:S02]  /*1ce0*/  @P0 FADD.FTZ R131, R47, R131 ;  /* 0x000000832f830221 */ /* 0x000fe40000010000 */
.L_x_56940:
[----:B------:R-:W-:Y:S05]  /*1cf0*/  BSYNC B0 ;  /* 0x0000000000007941 */ /* 0x000fea0003800000 */
.L_x_56939:
[----:B------:R0:W-:Y:S04]  /*1d00*/  STG.E.128 [R52.64], R128 ;  /* 0x0000008034007986 */ /* 0x0001e8000c101d04 */
[----:B------:R1:W2:Y:S01]  /*1d10*/  @P0 LDG.E.128 R44, [R54.64] ;  /* 0x00000004362c0981 */ /* 0x0002a2000c1e1d00 */
[----:B------:R-:W-:Y:S02]  /*1d20*/  @P5 IADD3 R57, R58, 0x20, RZ ;  /* 0x000000203a395810 */ /* 0x000fe40007ffe0ff */
[----:B------:R-:W-:Y:S02]  /*1d30*/  @!P6 ISETP.NE.U32.AND P3, PT, RZ, c[0x0][0x180], PT ;  /* 0x00006000ff00ea0c */ /* 0x000fe40003f65070 */
[----:B------:R-:W-:Y:S02]  /*1d40*/  @!P6 ISETP.NE.U32.AND P1, PT, RZ, c[0x0][0x180], PT ;  /* 0x00006000ff00ea0c */ /* 0x000fe40003f25070 */
[----:B------:R-:W-:-:S02]  /*1d50*/  @!P6 ISETP.NE.U32.AND P2, PT, RZ, c[0x0][0x180], PT ;  /* 0x00006000ff00ea0c */ /* 0x000fc40003f45070 */
[----:B------:R-:W-:Y:S02]  /*1d60*/  @!P6 ISETP.NE.U32.AND P4, PT, RZ, c[0x0][0x180], PT ;  /* 0x00006000ff00ea0c */ /* 0x000fe40003f85070 */
[----:B------:R-:W-:Y:S01]  /*1d70*/  IADD3 R63, R59, 0x40, RZ ;  /* 0x000000403b3f7810 */ /* 0x000fe20007ffe0ff */
[-C--:B0-----:R-:W-:Y:S01]  /*1d80*/  @P5 IMAD.WIDE.U32 R52, R57, R170.reuse, c[0x0][0x170] ;  /* 0x00005c0039345625 */ /* 0x081fe200078e00aa */
[----:B------:R-:W-:Y:S01]  /*1d90*/  @!P6 ISETP.NE.AND.EX P1, PT, RZ, c[0x0][0x184], PT, P1 ;  /* 0x00006100ff00ea0c */ /* 0x000fe20003f25310 */
[----:B------:R-:W-:Y:S01]  /*1da0*/  BSSY B0, `(.L_x_56941) ;  /* 0x000000e000007945 */ /* 0x000fe20003800000 */
[----:B------:R-:W-:Y:S02]  /*1db0*/  @!P6 ISETP.NE.AND.EX P2, PT, RZ, c[0x0][0x184], PT, P2 ;  /* 0x00006100ff00ea0c */ /* 0x000fe40003f45320 */
[----:B------:R-:W-:Y:S01]  /*1dc0*/  @!P6 ISETP.NE.AND.EX P4, PT, RZ, c[0x0][0x184], PT, P4 ;  /* 0x00006100ff00ea0c */ /* 0x000fe20003f85340 */
[----:B-----5:R0:W5:Y:S01]  /*1dd0*/  @P5 LDG.E.128 R48, [R52.64] ;  /* 0x0000000434305981 */ /* 0x020162000c1e1d00 */
[----:B------:R-:W-:Y:S01]  /*1de0*/  @!P6 ISETP.NE.AND.EX P3, PT, RZ, c[0x0][0x184], PT, P3 ;  /* 0x00006100ff00ea0c */ /* 0x000fe20003f65330 */
[----:B-1----:R-:W-:-:S04]  /*1df0*/  @P0 IMAD.WIDE.U32 R54, R63, R170, c[0x0][0x180] ;  /* 0x000060003f360625 */ /* 0x002fc800078e00aa */
[----:B0-----:R-:W-:Y:S01]  /*1e00*/  IMAD.WIDE.U32 R52, R61, R170, c[0x0][0x188] ;  /* 0x000062003d347625 */ /* 0x001fe200078e00aa */
[----:B--2---:R-:W-:Y:S02]  /*1e10*/  @!P6 FSEL R125, R45, RZ, P1 ;  /* 0x000000ff2d7de208 */ /* 0x004fe40000800000 */
[----:B------:R-:W-:Y:S02]  /*1e20*/  @!P6 FSEL R126, R46, RZ, P2 ;  /* 0x000000ff2e7ee208 */ /* 0x000fe40001000000 */
[----:B------:R-:W-:Y:S02]  /*1e30*/  @!P6 FSEL R127, R47, RZ, P4 ;  /* 0x000000ff2f7fe208 */ /* 0x000fe40002000000 */
[----:B------:R-:W-:Y:S01]  /*1e40*/  @!P6 FSEL R124, R44, RZ, P3 ;  /* 0x000000ff2c7ce208 */ /* 0x000fe20001800000 */
[----:B------:R-:W-:Y:S05]  /*1e50*/  @!P6 BRA `(.L_x_56942) ;  /* 0x000000200000e947 */ /* 0x000fea0003800000 */
[----:B-----5:R-:W-:-:S04]  /*1e60*/  FMUL.FTZ R124, R48, c[0x0][0x1ec] ;  /* 0x00007b00307c7a20 */ /* 0x020fc80000410000 */
[----:B------:R-:W-:Y:S02]  /*1e70*/  @P0 FADD.FTZ R124, R44, R124 ;  /* 0x0000007c2c7c0221 */ /* 0x000fe40000010000 */
.L_x_56942:
[----:B------:R-:W-:Y:S05]  /*1e80*/  BSYNC B0 ;  /* 0x0000000000007941 */ /* 0x000fea0003800000 */
.L_x_56941:
[----:B------:R-:W-:Y:S01]  /*1e90*/  BSSY B0, `(.L_x_56943) ;  /* 0x0000004000007945 */ /* 0x000fe20003800000 */
[----:B------:R-:W-:Y:S05]  /*1ea0*/  @!P6 BRA `(.L_x_56944) ;  /* 0x000000200000e947 */ /* 0x000fea0003800000 */
[----:B-----5:R-:W-:-:S04]  /*1eb0*/  FMUL.FTZ R125, R49, c[0x0][0x1ec] ;  /* 0x00007b00317d7a20 */ /* 0x020fc80000410000 */
[----:B------:R-:W-:Y:S02]  /*1ec0*/  @P0 FADD.FTZ R125, R45, R125 ;  /* 0x0000007d2d7d0221 */ /* 0x000fe40000010000 */
.L_x_56944:
[----:B------:R-:W-:Y:S05]  /*1ed0*/  BSYNC B0 ;  /* 0x0000000000007941 */ /* 0x000fea0003800000 */
.L_x_56943:
[----:B------:R-:W-:Y:S01]  /*1ee0*/  BSSY B0, `(.L_x_56945) ;  /* 0x0000004000007945 */ /* 0x000fe20003800000 */
[----:B------:R-:W-:Y:S05]  /*1ef0*/  @!P6 BRA `(.L_x_56946) ;  /* 0x000000200000e947 */ /* 0x000fea0003800000 */
[----:B-----5:R-:W-:-:S04]  /*1f00*/  FMUL.FTZ R126, R50, c[0x0][0x1ec] ;  /* 0x00007b00327e7a20 */ /* 0x020fc80000410000 */
[----:B------:R-:W-:Y:S02]  /*1f10*/  @P0 FADD.FTZ R126, R46, R126 ;  /* 0x0000007e2e7e0221 */ /* 0x000fe40000010000 */
.L_x_56946:
[----:B------:R-:W-:Y:S05]  /*1f20*/  BSYNC B0 ;  /* 0x0000000000007941 */ /* 0x000fea0003800000 */
.L_x_56945:
[----:B------:R-:W-:Y:S01]  /*1f30*/  BSSY B0, `(.L_x_56947) ;  /* 0x0000004000007945 */ /* 0x000fe20003800000 */
[----:B------:R-:W-:Y:S05]  /*1f40*/  @!P6 BRA `(.L_x_56948) ;  /* 0x000000200000e947 */ /* 0x000fea0003800000 */
[----:B-----5:R-:W-:-:S04]  /*1f50*/  FMUL.FTZ R127, R51, c[0x0][0x1ec] ;  /* 0x00007b00337f7a20 */ /* 0x020fc80000410000 */
[----:B------:R-:W-:Y:S02]  /*1f60*/  @P0 FADD.FTZ R127, R47, R127 ;  /* 0x0000007f2f7f0221 */ /* 0x000fe40000010000 */
.L_x_56948:
[----:B------:R-:W-:Y:S05]  /*1f70*/  BSYNC B0 ;  /* 0x0000000000007941 */ /* 0x000fea0003800000 */
.L_x_56947:
        /* <DEDUP_REMOVED lines=24> */
.L_x_56950:
[----:B------:R-:W-:Y:S05]  /*2100*/  BSYNC B0 ;  /* 0x0000000000007941 */ /* 0x000fea0003800000 */
.L_x_56949:
[----:B------:R-:W-:Y:S01]  /*2110*/  BSSY B0, `(.L_x_56951) ;  /* 0x0000004000007945 */ /* 0x000fe20003800000 */
[----:B------:R-:W-:Y:S05]  /*2120*/  @!P6 BRA `(.L_x_56952) ;  /* 0x000000200000e947 */ /* 0x000fea0003800000 */
[----:B-----5:R-:W-:-:S04]  /*2130*/  FMUL.FTZ R121, R49, c[0x0][0x1ec] ;  /* 0x00007b0031797a20 */ /* 0x020fc80000410000 */
[----:B------:R-:W-:Y:S02]  /*2140*/  @P0 FADD.FTZ R121, R45, R121 ;  /* 0x000000792d790221 */ /* 0x000fe40000010000 */
.L_x_56952:
[----:B------:R-:W-:Y:S05]  /*2150*/  BSYNC B0 ;  /* 0x0000000000007941 */ /* 0x000fea0003800000 */
.L_x_56951:
[----:B------:R-:W-:Y:S01]  /*2160*/  BSSY B0, `(.L_x_56953) ;  /* 0x0000004000007945 */ /* 0x000fe20003800000 */
[----:B------:R-:W-:Y:S05]  /*2170*/  @!P6 BRA `(.L_x_56954) ;  /* 0x000000200000e947 */ /* 0x000fea0003800000 */
[----:B-----5:R-:W-:-:S04]  /*2180*/  FMUL.FTZ R122, R50, c[0x0][0x1ec] ;  /* 0x00007b00327a7a20 */ /* 0x020fc80000410000 */
[----:B------:R-:W-:Y:S02]  /*2190*/  @P0 FADD.FTZ R122, R46, R122 ;  /* 0x0000007a2e7a0221 */ /* 0x000fe40000010000 */
.L_x_56954:
[----:B------:R-:W-:Y:S05]  /*21a0*/  BSYNC B0 ;  /* 0x0000000000007941 */ /* 0x000fea0003800000 */
.L_x_56953:
[----:B------:R-:W-:Y:S01]  /*21b0*/  BSSY B0, `(.L_x_56955) ;  /* 0x0000004000007945 */ /* 0x000fe20003800000 */
[----:B------:R-:W-:Y:S05]  /*21c0*/  @!P6 BRA `(.L_x_56956) ;  /* 0x000000200000e947 */ /* 0x000fea0003800000 */
[----:B-----5:R-:W-:-:S04]  /*21d0*/  FMUL.FTZ R123, R51, c[0x0][0x1ec] ;  /* 0x00007b00337b7a20 */ /* 0x020fc80000410000 */
[----:B------:R-:W-:Y:S02]  /*21e0*/  @P0 FADD.FTZ R123, R47, R123 ;  /* 0x0000007b2f7b0221 */ /* 0x000fe40000010000 */
.L_x_56956:
[----:B------:R-:W-:Y:S05]  /*21f0*/  BSYNC B0 ;  /* 0x0000000000007941 */ /* 0x000fea0003800000 */
.L_x_56955:
        /* <DEDUP_REMOVED lines=24> */
.L_x_56958:
[----:B------:R-:W-:Y:S05]  /*2380*/  BSYNC B0 ;  /* 0x0000000000007941 */ /* 0x000fea0003800000 */
.L_x_56957:
[----:B------:R-:W-:Y:S01]  /*2390*/  BSSY B0, `(.L_x_56959) ;  /* 0x0000004000007945 */ /* 0x000fe20003800000 */
[----:B------:R-:W-:Y:S05]  /*23a0*/  @!P6 BRA `(.L_x_56960) ;  /* 0x000000200000e947 */ /* 0x000fea0003800000 */
[----:B-----5:R-:W-:-:S04]  /*23b0*/  FMUL.FTZ R117, R49, c[0x0][0x1ec] ;  /* 0x00007b0031757a20 */ /* 0x020fc80000410000 */
[----:B------:R-:W-:Y:S02]  /*23c0*/  @P0 FADD.FTZ R117, R45, R117 ;  /* 0x000000752d750221 */ /* 0x000fe40000010000 */
.L_x_56960:
[----:B------:R-:W-:Y:S05]  /*23d0*/  BSYNC B0 ;  /* 0x0000000000007941 */ /* 0x000fea0003800000 */
.L_x_56959:
[----:B------:R-:W-:Y:S01]  /*23e0*/  BSSY B0, `(.L_x_56961) ;  /* 0x0000004000007945 */ /* 0x000fe20003800000 */
[----:B------:R-:W-:Y:S05]  /*23f0*/  @!P6 BRA `(.L_x_56962) ;  /* 0x000000200000e947 */ /* 0x000fea0003800000 */
[----:B-----5:R-:W-:-:S04]  /*2400*/  FMUL.FTZ R118, R50, c[0x0][0x1ec] ;  /* 0x00007b0032767a20 */ /* 0x020fc80000410000 */
[----:B------:R-:W-:Y:S02]  /*2410*/  @P0 FADD.FTZ R118, R46, R118 ;  /* 0x000000762e760221 */ /* 0x000fe40000010000 */
.L_x_56962:
[----:B------:R-:W-:Y:S05]  /*2420*/  BSYNC B0 ;  /* 0x0000000000007941 */ /* 0x000fea0003800000 */
.L_x_56961:
[----:B------:R-:W-:Y:S01]  /*2430*/  BSSY B0, `(.L_x_56963) ;  /* 0x0000004000007945 */ /* 0x000fe20003800000 */
[----:B------:R-:W-:Y:S05]  /*2440*/  @!P6 BRA `(.L_x_56964) ;  /* 0x000000200000e947 */ /* 0x000fea0003800000 */
[----:B-----5:R-:W-:-:S04]  /*2450*/  FMUL.FTZ R119, R51, c[0x0][0x1ec] ;  /* 0x00007b0033777a20 */ /* 0x020fc80000410000 */
[----:B------:R-:W-:Y:S02]  /*2460*/  @P0 FADD.FTZ R119, R47, R119 ;  /* 0x000000772f770221 */ /* 0x000fe40000010000 */
.L_x_56964:
[----:B------:R-:W-:Y:S05]  /*2470*/  BSYNC B0 ;  /* 0x0000000000007941 */ /* 0x000fea0003800000 */
.L_x_56963:
        /* <DEDUP_REMOVED lines=24> */
.L_x_56966:
[----:B------:R-:W-:Y:S05]  /*2600*/  BSYNC B0 ;  /* 0x0000000000007941 */ /* 0x000fea0003800000 */
.L_x_56965:
[----:B------:R-:W-:Y:S01]  /*2610*/  BSSY B0, `(.L_x_56967) ;  /* 0x0000004000007945 */ /* 0x000fe20003800000 */
[----:B------:R-:W-:Y:S05]  /*2620*/  @!P6 BRA `(.L_x_56968) ;  /* 0x000000200000e947 */ /* 0x000fea0003800000 */
[----:B-----5:R-:W-:-:S04]  /*2630*/  FMUL.FTZ R113, R49, c[0x0][0x1ec] ;  /* 0x00007b0031717a20 */ /* 0x020fc80000410000 */
[----:B------:R-:W-:Y:S02]  /*2640*/  @P0 FADD.FTZ R113, R45, R113 ;  /* 0x000000712d710221 */ /* 0x000fe40000010000 */
.L_x_56968:
[----:B------:R-:W-:Y:S05]  /*2650*/  BSYNC B0 ;  /* 0x0000000000007941 */ /* 0x000fea0003800000 */
.L_x_56967:
[----:B------:R-:W-:Y:S01]  /*2660*/  BSSY B0, `(.L_x_56969) ;  /* 0x0000004000007945 */ /* 0x000fe20003800000 */
[----:B------:R-:W-:Y:S05]  /*2670*/  @!P6 BRA `(.L_x_56970) ;  /* 0x000000200000e947 */ /* 0x000fea0003800000 */
[----:B-----5:R-:W-:-:S04]  /*2680*/  FMUL.FTZ R114, R50, c[0x0][0x1ec] ;  /* 0x00007b0032727a20 */ /* 0x020fc80000410000 */
[----:B------:R-:W-:Y:S02]  /*2690*/  @P0 FADD.FTZ R114, R46, R114 ;  /* 0x000000722e720221 */ /* 0x000fe40000010000 */
.L_x_56970:
[----:B------:R-:W-:Y:S05]  /*26a0*/  BSYNC B0 ;  /* 0x0000000000007941 */ /* 0x000fea0003800000 */
.L_x_56969:
[----:B------:R-:W-:Y:S01]  /*26b0*/  BSSY B0, `(.L_x_56971) ;  /* 0x0000004000007945 */ /* 0x000fe20003800000 */
[----:B------:R-:W-:Y:S05]  /*26c0*/  @!P6 BRA `(.L_x_56972) ;  /* 0x000000200000e947 */ /* 0x000fea0003800000 */
[----:B-----5:R-:W-:-:S04]  /*26d0*/  FMUL.FTZ R115, R51, c[0x0][0x1ec] ;  /* 0x00007b0033737a20 */ /* 0x020fc80000410000 */
[----:B------:R-:W-:Y:S02]  /*26e0*/  @P0 FADD.FTZ R115, R47, R115 ;  /* 0x000000732f730221 */ /* 0x000fe40000010000 */
.L_x_56972:
[----:B------:R-:W-:Y:S05]  /*26f0*/  BSYNC B0 ;  /* 0x0000000000007941 */ /* 0x000fea0003800000 */
.L_x_56971:
        /* <DEDUP_REMOVED lines=24> */
.L_x_56974:
[----:B------:R-:W-:Y:S05]  /*2880*/  BSYNC B0 ;  /* 0x0000000000007941 */ /* 0x000fea0003800000 */
.L_x_56973:
[----:B------:R-:W-:Y:S01]  /*2890*/  BSSY B0, `(.L_x_56975) ;  /* 0x0000004000007945 */ /* 0x000fe20003800000 */
[----:B------:R-:W-:Y:S05]  /*28a0*/  @!P6 BRA `(.L_x_56976) ;  /* 0x000000200000e947 */ /* 0x000fea0003800000 */
[----:B-----5:R-:W-:-:S04]  /*28b0*/  FMUL.FTZ R109, R49, c[0x0][0x1ec] ;  /* 0x00007b00316d7a20 */ /* 0x020fc80000410000 */
[----:B------:R-:W-:Y:S02]  /*28c0*/  @P0 FADD.FTZ R109, R45, R109 ;  /* 0x0000006d2d6d0221 */ /* 0x000fe40000010000 */
.L_x_56976:
[----:B------:R-:W-:Y:S05]  /*28d0*/  BSYNC B0 ;  /* 0x0000000000007941 */ /* 0x000fea0003800000 */
.L_x_56975:
[----:B------:R-:W-:Y:S01]  /*28e0*/  BSSY B0, `(.L_x_56977) ;  /* 0x0000004000007945 */ /* 0x000fe20003800000 */
[----:B------:R-:W-:Y:S05]  /*28f0*/  @!P6 BRA `(.L_x_56978) ;  /* 0x000000200000e947 */ /* 0x000fea0003800000 */
[----:B-----5:R-:W-:-:S04]  /*2900*/  FMUL.FTZ R110, R50, c[0x0][0x1ec] ;  /* 0x00007b00326e7a20 */ /* 0x020fc80000410000 */
[----:B------:R-:W-:Y:S02]  /*2910*/  @P0 FADD.FTZ R110, R46, R110 ;  /* 0x0000006e2e6e0221 */ /* 0x000fe40000010000 */
.L_x_56978:
[----:B------:R-:W-:Y:S05]  /*2920*/  BSYNC B0 ;  /* 0x0000000000007941 */ /* 0x000fea0003800000 */
.L_x_56977:
[----:B------:R-:W-:Y:S01]  /*2930*/  BSSY B0, `(.L_x_56979) ;  /* 0x0000004000007945 */ /* 0x000fe20003800000 */
[----:B------:R-:W-:Y:S05]  /*2940*/  @!P6 BRA `(.L_x_56980) ;  /* 0x000000200000e947 */ /* 0x000fea0003800000 */
[----:B-----5:R-:W-:-:S04]  /*2950*/  FMUL.FTZ R111, R51, c[0x0][0x1ec] ;  /* 0x00007b00336f7a20 */ /* 0x020fc80000410000 */
[----:B------:R-:W-:Y:S02]  /*2960*/  @P0 FADD.FTZ R111, R47, R111 ;  /* 0x0000006f2f6f0221 */ /* 0x000fe40000010000 */
.L_x_56980:
[----:B------:R-:W-:Y:S05]  /*2970*/  BSYNC B0 ;  /* 0x0000000000007941 */ /* 0x000fea0003800000 */
.L_x_56979:
        /* <DEDUP_REMOVED lines=24> */
.L_x_56982:
[----:B------:R-:W-:Y:S05]  /*2b00*/  BSYNC B0 ;  /* 0x0000000000007941 */ /* 0x000fea0003800000 */
.L_x_56981:
[----:B------:R-:W-:Y:S01]  /*2b10*/  BSSY B0, `(.L_x_56983) ;  /* 0x0000004000007945 */ /* 0x000fe20003800000 */
[----:B------:R-:W-:Y:S05]  /*2b20*/  @!P6 BRA `(.L_x_56984) ;  /* 0x000000200000e947 */ /* 0x000fea0003800000 */
[----:B-----5:R-:W-:-:S04]  /*2b30*/  FMUL.FTZ R105, R49, c[0x0][0x1ec] ;  /* 0x00007b0031697a20 */ /* 0x020fc80000410000 */
[----:B------:R-:W-:Y:S02]  /*2b40*/  @P0 FADD.FTZ R105, R45, R105 ;  /* 0x000000692d690221 */ /* 0x000fe40000010000 */
.L_x_56984:
[----:B------:R-:W-:Y:S05]  /*2b50*/  BSYNC B0 ;  /* 0x0000000000007941 */ /* 0x000fea0003800000 */
.L_x_56983:
[----:B------:R-:W-:Y:S01]  /*2b60*/  BSSY B0, `(.L_x_56985) ;  /* 0x0000004000007945 */ /* 0x000fe20003800000 */
[----:B------:R-:W-:Y:S05]  /*2b70*/  @!P6 BRA `(.L_x_56986) ;  /* 0x000000200000e947 */ /* 0x000fea0003800000 */
[----:B-----5:R-:W-:-:S04]  /*2b80*/  FMUL.FTZ R106, R50, c[0x0][0x1ec] ;  /* 0x00007b00326a7a20 */ /* 0x020fc80000410000 */
[----:B------:R-:W-:Y:S02]  /*2b90*/  @P0 FADD.FTZ R106, R46, R106 ;  /* 0x0000006a2e6a0221 */ /* 0x000fe40000010000 */
.L_x_56986:
[----:B------:R-:W-:Y:S05]  /*2ba0*/  BSYNC B0 ;  /* 0x0000000000007941 */ /* 0x000fea0003800000 */
.L_x_56985:
[----:B------:R-:W-:Y:S01]  /*2bb0*/  BSSY B0, `(.L_x_56987) ;  /* 0x0000004000007945 */ /* 0x000fe20003800000 */
[----:B------:R-:W-:Y:S05]  /*2bc0*/  @!P6 BRA `(.L_x_56988) ;  /* 0x000000200000e947 */ /* 0x000fea0003800000 */
[----:B-----5:R-:W-:-:S04]  /*2bd0*/  FMUL.FTZ R107, R51, c[0x0][0x1ec] ;  /* 0x00007b00336b7a20 */ /* 0x020fc80000410000 */
[----:B------:R-:W-:Y:S02]  /*2be0*/  @P0 FADD.FTZ R107, R47, R107 ;  /* 0x0000006b2f6b0221 */ /* 0x000fe40000010000 */
.L_x_56988:
[----:B------:R-:W-:Y:S05]  /*2bf0*/  BSYNC B0 ;  /* 0x0000000000007941 */ /* 0x000fea0003800000 */
.L_x_56987:
        /* <DEDUP_REMOVED lines=24> */
.L_x_56990:
[----:B------:R-:W-:Y:S05]  /*2d80*/  BSYNC B0 ;  /* 0x0000000000007941 */ /* 0x000fea0003800000 */
.L_x_56989:
[----:B------:R-:W-:Y:S01]  /*2d90*/  BSSY B0, `(.L_x_56991) ;  /* 0x0000004000007945 */ /* 0x000fe20003800000 */
[----:B------:R-:W-:Y:S05]  /*2da0*/  @!P6 BRA `(.L_x_56992) ;  /* 0x000000200000e947 */ /* 0x000fea0003800000 */
[----:B-----5:R-:W-:-:S04]  /*2db0*/  FMUL.FTZ R101, R49, c[0x0][0x1ec] ;  /* 0x00007b0031657a20 */ /* 0x020fc80000410000 */
[----:B------:R-:W-:Y:S02]  /*2dc0*/  @P0 FADD.FTZ R101, R45, R101 ;  /* 0x000000652d650221 */ /* 0x000fe40000010000 */
.L_x_56992:
[----:B------:R-:W-:Y:S05]  /*2dd0*/  BSYNC B0 ;  /* 0x0000000000007941 */ /* 0x000fea0003800000 */
.L_x_56991:
[----:B------:R-:W-:Y:S01]  /*2de0*/  BSSY B0, `(.L_x_56993) ;  /* 0x0000004000007945 */ /* 0x000fe20003800000 */
[----:B------:R-:W-:Y:S05]  /*2df0*/  @!P6 BRA `(.L_x_56994) ;  /* 0x000000200000e947 */ /* 0x000fea0003800000 */
[----:B-----5:R-:W-:-:S04]  /*2e00*/  FMUL.FTZ R102, R50, c[0x0][0x1ec] ;  /* 0x00007b0032667a20 */ /* 0x020fc80000410000 */
[----:B------:R-:W-:Y:S02]  /*2e10*/  @P0 FADD.FTZ R102, R46, R102 ;  /* 0x000000662e660221 */ /* 0x000fe40000010000 */
.L_x_56994:
[----:B------:R-:W-:Y:S05]  /*2e20*/  BSYNC B0 ;  /* 0x0000000000007941 */ /* 0x000fea0003800000 */
.L_x_56993:
[----:B------:R-:W-:Y:S01]  /*2e30*/  BSSY B0, `(.L_x_56995) ;  /* 0x0000004000007945 */ /* 0x000fe20003800000 */
[----:B------:R-:W-:Y:S05]  /*2e40*/  @!P6 BRA `(.L_x_56996) ;  /* 0x000000200000e947 */ /* 0x000fea0003800000 */
[----:B-----5:R-:W-:-:S04]  /*2e50*/  FMUL.FTZ R103, R51, c[0x0][0x1ec] ;  /* 0x00007b0033677a20 */ /* 0x020fc80000410000 */
[----:B------:R-:W-:Y:S02]  /*2e60*/  @P0 FADD.FTZ R103, R47, R103 ;  /* 0x000000672f670221 */ /* 0x000fe40000010000 */
.L_x_56996:
[----:B------:R-:W-:Y:S05]  /*2e70*/  BSYNC B0 ;  /* 0x0000000000007941 */ /* 0x000fea0003800000 */
.L_x_56995:
        /* <DEDUP_REMOVED lines=24> */
.L_x_56998:
[----:B------:R-:W-:Y:S05]  /*3000*/  BSYNC B0 ;  /* 0x0000000000007941 */ /* 0x000fea0003800000 */
.L_x_56997:
[----:B------:R-:W-:Y:S01]  /*3010*/  BSSY B0, `(.L_x_56999) ;  /* 0x0000004000007945 */ /* 0x000fe20003800000 */
[----:B------:R-:W-:Y:S05]  /*3020*/  @!P6 BRA `(.L_x_57000) ;  /* 0x000000200000e947 */ /* 0x000fea0003800000 */
[----:B-----5:R-:W-:-:S04]  /*3030*/  FMUL.FTZ R97, R49, c[0x0][0x1ec] ;  /* 0x00007b0031617a20 */ /* 0x020fc80000410000 */
[----:B------:R-:W-:Y:S02]  /*3040*/  @P0 FADD.FTZ R97, R45, R97 ;  /* 0x000000612d610221 */ /* 0x000fe40000010000 */
.L_x_57000:
[----:B------:R-:W-:Y:S05]  /*3050*/  BSYNC B0 ;  /* 0x0000000000007941 */ /* 0x000fea0003800000 */
.L_x_56999:
[----:B------:R-:W-:Y:S01]  /*3060*/  BSSY B0, `(.L_x_57001) ;  /* 0x0000004000007945 */ /* 0x000fe20003800000 */
[----:B------:R-:W-:Y:S05]  /*3070*/  @!P6 BRA `(.L_x_57002) ;  /* 0x000000200000e947 */ /* 0x000fea0003800000 */
[----:B-----5:R-:W-:-:S04]  /*3080*/  FMUL.FTZ R98, R50, c[0x0][0x1ec] ;  /* 0x00007b0032627a20 */ /* 0x020fc80000410000 */
[----:B------:R-:W-:Y:S02]  /*3090*/  @P0 FADD.FTZ R98, R46, R98 ;  /* 0x000000622e620221 */ /* 0x000fe40000010000 */
.L_x_57002:
[----:B------:R-:W-:Y:S05]  /*30a0*/  BSYNC B0 ;  /* 0x0000000000007941 */ /* 0x000fea0003800000 */
.L_x_57001:
[----:B------:R-:W-:Y:S01]  /*30b0*/  BSSY B0, `(.L_x_57003) ;  /* 0x0000004000007945 */ /* 0x000fe20003800000 */
[----:B------:R-:W-:Y:S05]  /*30c0*/  @!P6 BRA `(.L_x_57004) ;  /* 0x000000200000e947 */ /* 0x000fea0003800000 */
[----:B-----5:R-:W-:-:S04]  /*30d0*/  FMUL.FTZ R99, R51, c[0x0][0x1ec] ;  /* 0x00007b0033637a20 */ /* 0x020fc80000410000 */
[----:B------:R-:W-:Y:S02]  /*30e0*/  @P0 FADD.FTZ R99, R47, R99 ;  /* 0x000000632f630221 */ /* 0x000fe40000010000 */
.L_x_57004:
[----:B------:R-:W-:Y:S05]  /*30f0*/  BSYNC B0 ;  /* 0x0000000000007941 */ /* 0x000fea0003800000 */
.L_x_57003:
        /* <DEDUP_REMOVED lines=24> */
.L_x_57006:
[----:B------:R-:W-:Y:S05]  /*3280*/  BSYNC B0 ;  /* 0x0000000000007941 */ /* 0x000fea0003800000 */
.L_x_57005:
[----:B------:R-:W-:Y:S01]  /*3290*/  BSSY B0, `(.L_x_57007) ;  /* 0x0000004000007945 */ /* 0x000fe20003800000 */
[----:B------:R-:W-:Y:S05]  /*32a0*/  @!P6 BRA `(.L_x_57008) ;  /* 0x000000200000e947 */ /* 0x000fea0003800000 */
[----:B-----5:R-:W-:-:S04]  /*32b0*/  FMUL.FTZ R93, R49, c[0x0][0x1ec] ;  /* 0x00007b00315d7a20 */ /* 0x020fc80000410000 */
[----:B------:R-:W-:Y:S02]  /*32c0*/  @P0 FADD.FTZ R93, R45, R93 ;  /* 0x0000005d2d5d0221 */ /* 0x000fe40000010000 */
.L_x_57008:
[----:B------:R-:W-:Y:S05]  /*32d0*/  BSYNC B0 ;  /* 0x0000000000007941 */ /* 0x000fea0003800000 */
.L_x_57007:
[----:B------:R-:W-:Y:S01]  /*32e0*/  BSSY B0, `(.L_x_57009) ;  /* 0x0000004000007945 */ /* 0x000fe20003800000 */
[----:B------:R-:W-:Y:S05]  /*32f0*/  @!P6 BRA `(.L_x_57010) ;  /* 0x000000200000e947 */ /* 0x000fea0003800000 */
[----:B-----5:R-:W-:-:S04]  /*3300*/  FMUL.FTZ R94, R50, c[0x0][0x1ec] ;  /* 0x00007b00325e7a20 */ /* 0x020fc80000410000 */
[----:B------:R-:W-:Y:S02]  /*3310*/  @P0 FADD.FTZ R94, R46, R94 ;  /* 0x0000005e2e5e0221 */ /* 0x000fe40000010000 */
.L_x_57010:
[----:B------:R-:W-:Y:S05]  /*3320*/  BSYNC B0 ;  /* 0x0000000000007941 */ /* 0x000fea0003800000 */
.L_x_57009:
[----:B------:R-:W-:Y:S01]  /*3330*/  BSSY B0, `(.L_x_57011) ;  /* 0x0000004000007945 */ /* 0x000fe20003800000 */
[----:B------:R-:W-:Y:S05]  /*3340*/  @!P6 BRA `(.L_x_57012) ;  /* 0x000000200000e947 */ /* 0x000fea0003800000 */
[----:B-----5:R-:W-:-:S04]  /*3350*/  FMUL.FTZ R95, R51, c[0x0][0x1ec] ;  /* 0x00007b00335f7a20 */ /* 0x020fc80000410000 */
[----:B------:R-:W-:Y:S02]  /*3360*/  @P0 FADD.FTZ R95, R47, R95 ;  /* 0x0000005f2f5f0221 */ /* 0x000fe40000010000 */
.L_x_57012:
[----:B------:R-:W-:Y:S05]  /*3370*/  BSYNC B0 ;  /* 0x0000000000007941 */ /* 0x000fea0003800000 */
.L_x_57011:
        /* <DEDUP_REMOVED lines=24> */
.L_x_57014:
[----:B------:R-:W-:Y:S05]  /*3500*/  BSYNC B0 ;  /* 0x0000000000007941 */ /* 0x000fea0003800000 */
.L_x_57013:
[----:B------:R-:W-:Y:S01]  /*3510*/  BSSY B0, `(.L_x_57015) ;  /* 0x0000004000007945 */ /* 0x000fe20003800000 */
[----:B------:R-:W-:Y:S05]  /*3520*/  @!P6 BRA `(.L_x_57016) ;  /* 0x000000200000e947 */ /* 0x000fea0003800000 */
[----:B-----5:R-:W-:-:S04]  /*3530*/  FMUL.FTZ R89, R49, c[0x0][0x1ec] ;  /* 0x00007b0031597a20 */ /* 0x020fc80000410000 */
[----:B------:R-:W-:Y:S02]  /*3540*/  @P0 FADD.FTZ R89, R45, R89 ;  /* 0x000000592d590221 */ /* 0x000fe40000010000 */
.L_x_57016:
[----:B------:R-:W-:Y:S05]  /*3550*/  BSYNC B0 ;  /* 0x0000000000007941 */ /* 0x000fea0003800000 */
.L_x_57015:
[----:B------:R-:W-:Y:S01]  /*3560*/  BSSY B0, `(.L_x_57017) ;  /* 0x0000004000007945 */ /* 0x000fe20003800000 */
[----:B------:R-:W-:Y:S05]  /*3570*/  @!P6 BRA `(.L_x_57018) ;  /* 0x000000200000e947 */ /* 0x000fea0003800000 */
[----:B-----5:R-:W-:-:S04]  /*3580*/  FMUL.FTZ R90, R50, c[0x0][0x1ec] ;  /* 0x00007b00325a7a20 */ /* 0x020fc80000410000 */
[----:B------:R-:W-:Y:S02]  /*3590*/  @P0 FADD.FTZ R90, R46, R90 ;  /* 0x0000005a2e5a0221 */ /* 0x000fe40000010000 */
.L_x_57018:
[----:B------:R-:W-:Y:S05]  /*35a0*/  BSYNC B0 ;  /* 0x0000000000007941 */ /* 0x000fea0003800000 */
.L_x_57017:
[----:B------:R-:W-:Y:S01]  /*35b0*/  BSSY B0, `(.L_x_57019) ;  /* 0x0000004000007945 */ /* 0x000fe20003800000 */
[----:B------:R-:W-:Y:S05]  /*35c0*/  @!P6 BRA `(.L_x_57020) ;  /* 0x000000200000e947 */ /* 0x000fea0003800000 */
[----:B-----5:R-:W-:-:S04]  /*35d0*/  FMUL.FTZ R91, R51, c[0x0][0x1ec] ;  /* 0x00007b00335b7a20 */ /* 0x020fc80000410000 */
[----:B------:R-:W-:Y:S02]  /*35e0*/  @P0 FADD.FTZ R91, R47, R91 ;  /* 0x0000005b2f5b0221 */ /* 0x000fe40000010000 */
.L_x_57020:
[----:B------:R-:W-:Y:S05]  /*35f0*/  BSYNC B0 ;  /* 0x0000000000007941 */ /* 0x000fea0003800000 */
.L_x_57019:
        /* <DEDUP_REMOVED lines=24> */
.L_x_57022:
[----:B------:R-:W-:Y:S05]  /*3780*/  BSYNC B0 ;  /* 0x0000000000007941 */ /* 0x000fea0003800000 */
.L_x_57021:
[----:B------:R-:W-:Y:S01]  /*3790*/  BSSY B0, `(.L_x_57023) ;  /* 0x0000004000007945 */ /* 0x000fe20003800000 */
[----:B------:R-:W-:Y:S05]  /*37a0*/  @!P6 BRA `(.L_x_57024) ;  /* 0x000000200000e947 */ /* 0x000fea0003800000 */
[----:B-----5:R-:W-:-:S04]  /*37b0*/  FMUL.FTZ R81, R49, c[0x0][0x1ec] ;  /* 0x00007b0031517a20 */ /* 0x020fc80000410000 */
[----:B------:R-:W-:Y:S02]  /*37c0*/  @P0 FADD.FTZ R81, R45, R81 ;  /* 0x000000512d510221 */ /* 0x000fe40000010000 */
.L_x_57024:
[----:B------:R-:W-:Y:S05]  /*37d0*/  BSYNC B0 ;  /* 0x0000000000007941 */ /* 0x000fea0003800000 */
.L_x_57023:
[----:B------:R-:W-:Y:S01]  /*37e0*/  BSSY B0, `(.L_x_57025) ;  /* 0x0000004000007945 */ /* 0x000fe20003800000 */
[----:B------:R-:W-:Y:S05]  /*37f0*/  @!P6 BRA `(.L_x_57026) ;  /* 0x000000200000e947 */ /* 0x000fea0003800000 */
[----:B-----5:R-:W-:-:S04]  /*3800*/  FMUL.FTZ R82, R50, c[0x0][0x1ec] ;  /* 0x00007b0032527a20 */ /* 0x020fc80000410000 */
[----:B------:R-:W-:Y:S02]  /*3810*/  @P0 FADD.FTZ R82, R46, R82 ;  /* 0x000000522e520221 */ /* 0x000fe40000010000 */
.L_x_57026:
[----:B------:R-:W-:Y:S05]  /*3820*/  BSYNC B0 ;  /* 0x0000000000007941 */ /* 0x000fea0003800000 */
.L_x_57025:
[----:B------:R-:W-:Y:S01]  /*3830*/  BSSY B0, `(.L_x_57027) ;  /* 0x0000004000007945 */ /* 0x000fe20003800000 */
[----:B------:R-:W-:Y:S05]  /*3840*/  @!P6 BRA `(.L_x_57028) ;  /* 0x000000200000e947 */ /* 0x000fea0003800000 */
[----:B-----5:R-:W-:-:S04]  /*3850*/  FMUL.FTZ R83, R51, c[0x0][0x1ec] ;  /* 0x00007b0033537a20 */ /* 0x020fc80000410000 */
[----:B------:R-:W-:Y:S02]  /*3860*/  @P0 FADD.FTZ R83, R47, R83 ;  /* 0x000000532f530221 */ /* 0x000fe40000010000 */
.L_x_57028:
[----:B------:R-:W-:Y:S05]  /*3870*/  BSYNC B0 ;  /* 0x0000000000007941 */ /* 0x000fea0003800000 */
.L_x_57027:
        /* <DEDUP_REMOVED lines=24> */
.L_x_57030:
[----:B------:R-:W-:Y:S05]  /*3a00*/  BSYNC B0 ;  /* 0x0000000000007941 */ /* 0x000fea0003800000 */
.L_x_57029:
[----:B------:R-:W-:Y:S01]  /*3a10*/  BSSY B0, `(.L_x_57031) ;  /* 0x0000004000007945 */ /* 0x000fe20003800000 */
[----:B------:R-:W-:Y:S05]  /*3a20*/  @!P6 BRA `(.L_x_57032) ;  /* 0x000000200000e947 */ /* 0x000fea0003800000 */
[----:B-----5:R-:W-:-:S04]  /*3a30*/  FMUL.FTZ R85, R49, c[0x0][0x1ec] ;  /* 0x00007b0031557a20 */ /* 0x020fc80000410000 */
[----:B------:R-:W-:Y:S02]  /*3a40*/  @P0 FADD.FTZ R85, R45, R85 ;  /* 0x000000552d550221 */ /* 0x000fe40000010000 */
.L_x_57032:
[----:B------:R-:W-:Y:S05]  /*3a50*/  BSYNC B0 ;  /* 0x0000000000007941 */ /* 0x000fea0003800000 */
.L_x_57031:
[----:B------:R-:W-:Y:S01]  /*3a60*/  BSSY B0, `(.L_x_57033) ;  /* 0x0000004000007945 */ /* 0x000fe20003800000 */
[----:B------:R-:W-:Y:S05]  /*3a70*/  @!P6 BRA `(.L_x_57034) ;  /* 0x000000200000e947 */ /* 0x000fea0003800000 */
[----:B-----5:R-:W-:-:S04]  /*3a80*/  FMUL.FTZ R86, R50, c[0x0][0x1ec] ;  /* 0x00007b0032567a20 */ /* 0x020fc80000410000 */
[----:B------:R-:W-:Y:S02]  /*3a90*/  @P0 FADD.FTZ R86, R46, R86 ;  /* 0x000000562e560221 */ /* 0x000fe40000010000 */
.L_x_57034:
[----:B------:R-:W-:Y:S05]  /*3aa0*/  BSYNC B0 ;  /* 0x0000000000007941 */ /* 0x000fea0003800000 */
.L_x_57033:
[----:B------:R-:W-:Y:S01]  /*3ab0*/  BSSY B0, `(.L_x_57035) ;  /* 0x0000004000007945 */ /* 0x000fe20003800000 */
[----:B------:R-:W-:Y:S05]  /*3ac0*/  @!P6 BRA `(.L_x_57036) ;  /* 0x000000200000e947 */ /* 0x000fea0003800000 */
[----:B-----5:R-:W-:-:S04]  /*3ad0*/  FMUL.FTZ R87, R51, c[0x0][0x1ec] ;  /* 0x00007b0033577a20 */ /* 0x020fc80000410000 */
[----:B------:R-:W-:Y:S02]  /*3ae0*/  @P0 FADD.FTZ R87, R47, R87 ;  /* 0x000000572f570221 */ /* 0x000fe40000010000 */
.L_x_57036:
[----:B------:R-:W-:Y:S05]  /*3af0*/  BSYNC B0 ;  /* 0x0000000000007941 */ /* 0x000fea0003800000 */
.L_x_57035:
        /* <DEDUP_REMOVED lines=24> */
.L_x_57038:
[----:B------:R-:W-:Y:S05]  /*3c80*/  BSYNC B0 ;  /* 0x0000000000007941 */ /* 0x000fea0003800000 */
.L_x_57037:
[----:B------:R-:W-:Y:S01]  /*3c90*/  BSSY B0, `(.L_x_57039) ;  /* 0x0000004000007945 */ /* 0x000fe20003800000 */
[----:B------:R-:W-:Y:S05]  /*3ca0*/  @!P6 BRA `(.L_x_57040) ;  /* 0x000000200000e947 */ /* 0x000fea0003800000 */
[----:B-----5:R-:W-:-:S04]  /*3cb0*/  FMUL.FTZ R77, R49, c[0x0][0x1ec] ;  /* 0x00007b00314d7a20 */ /* 0x020fc80000410000 */
[----:B------:R-:W-:Y:S02]  /*3cc0*/  @P0 FADD.FTZ R77, R45, R77 ;  /* 0x0000004d2d4d0221 */ /* 0x000fe40000010000 */
.L_x_57040:
[----:B------:R-:W-:Y:S05]  /*3cd0*/  BSYNC B0 ;  /* 0x0000000000007941 */ /* 0x000fea0003800000 */
.L_x_57039:
[----:B------:R-:W-:Y:S01]  /*3ce0*/  BSSY B0, `(.L_x_57041) ;  /* 0x0000004000007945 */ /* 0x000fe20003800000 */
[----:B------:R-:W-:Y:S05]  /*3cf0*/  @!P6 BRA `(.L_x_57042) ;  /* 0x000000200000e947 */ /* 0x000fea0003800000 */
[----:B-----5:R-:W-:-:S04]  /*3d00*/  FMUL.FTZ R78, R50, c[0x0][0x1ec] ;  /* 0x00007b00324e7a20 */ /* 0x020fc80000410000 */
[----:B------:R-:W-:Y:S02]  /*3d10*/  @P0 FADD.FTZ R78, R46, R78 ;  /* 0x0000004e2e4e0221 */ /* 0x000fe40000010000 */
.L_x_57042:
[----:B------:R-:W-:Y:S05]  /*3d20*/  BSYNC B0 ;  /* 0x0000000000007941 */ /* 0x000fea0003800000 */
.L_x_57041:
[----:B------:R-:W-:Y:S01]  /*3d30*/  BSSY B0, `(.L_x_57043) ;  /* 0x0000004000007945 */ /* 0x000fe20003800000 */
[----:B------:R-:W-:Y:S05]  /*3d40*/  @!P6 BRA `(.L_x_57044) ;  /* 0x000000200000e947 */ /* 0x000fea0003800000 */
[----:B-----5:R-:W-:-:S04]  /*3d50*/  FMUL.FTZ R79, R51, c[0x0][0x1ec] ;  /* 0x00007b00334f7a20 */ /* 0x020fc80000410000 */
[----:B------:R-:W-:Y:S02]  /*3d60*/  @P0 FADD.FTZ R79, R47, R79 ;  /* 0x0000004f2f4f0221 */ /* 0x000fe40000010000 */
.L_x_57044:
[----:B------:R-:W-:Y:S05]  /*3d70*/  BSYNC B0 ;  /* 0x0000000000007941 */ /* 0x000fea0003800000 */
.L_x_57043:
        /* <DEDUP_REMOVED lines=24> */
.L_x_57046:
[----:B------:R-:W-:Y:S05]  /*3f00*/  BSYNC B0 ;  /* 0x0000000000007941 */ /* 0x000fea0003800000 */
.L_x_57045:
[----:B------:R-:W-:Y:S01]  /*3f10*/  BSSY B0, `(.L_x_57047) ;  /* 0x0000004000007945 */ /* 0x000fe20003800000 */
[----:B------:R-:W-:Y:S05]  /*3f20*/  @!P6 BRA `(.L_x_57048) ;  /* 0x000000200000e947 */ /* 0x000fea0003800000 */
[----:B-----5:R-:W-:-:S04]  /*3f30*/  FMUL.FTZ R73, R49, c[0x0][0x1ec] ;  /* 0x00007b0031497a20 */ /* 0x020fc80000410000 */
[----:B------:R-:W-:Y:S02]  /*3f40*/  @P0 FADD.FTZ R73, R45, R73 ;  /* 0x000000492d490221 */ /* 0x000fe40000010000 */
.L_x_57048:
[----:B------:R-:W-:Y:S05]  /*3f50*/  BSYNC B0 ;  /* 0x0000000000007941 */ /* 0x000fea0003800000 */
.L_x_57047:
[----:B------:R-:W-:Y:S01]  /*3f60*/  BSSY B0, `(.L_x_57049) ;  /* 0x0000004000007945 */ /* 0x000fe20003800000 */
[----:B------:R-:W-:Y:S05]  /*3f70*/  @!P6 BRA `(.L_x_57050) ;  /* 0x000000200000e947 */ /* 0x000fea0003800000 */
[----:B-----5:R-:W-:-:S04]  /*3f80*/  FMUL.FTZ R74, R50, c[0x0][0x1ec] ;  /* 0x00007b00324a7a20 */ /* 0x020fc80000410000 */
[----:B------:R-:W-:Y:S02]  /*3f90*/  @P0 FADD.FTZ R74, R46, R74 ;  /* 0x0000004a2e4a0221 */ /* 0x000fe40000010000 */
.L_x_57050:
[----:B------:R-:W-:Y:S05]  /*3fa0*/  BSYNC B0 ;  /* 0x0000000000007941 */ /* 0x000fea0003800000 */
.L_x_57049:
[----:B------:R-:W-:Y:S01]  /*3fb0*/  BSSY B0, `(.L_x_57051) ;  /* 0x0000004000007945 */ /* 0x000fe20003800000 */
[----:B------:R-:W-:Y:S05]  /*3fc0*/  @!P6 BRA `(.L_x_57052) ;  /* 0x000000200000e947 */ /* 0x000fea0003800000 */
[----:B-----5:R-:W-:-:S04]  /*3fd0*/  FMUL.FTZ R75, R51, c[0x0][0x1ec] ;  /* 0x00007b00334b7a20 */ /* 0x020fc80000410000 */
[----:B------:R-:W-:Y:S02]  /*3fe0*/  @P0 FADD.FTZ R75, R47, R75 ;  /* 0x0000004b2f4b0221 */ /* 0x000fe40000010000 */
.L_x_57052:
[----:B------:R-:W-:Y:S05]  /*3ff0*/  BSYNC B0 ;  /* 0x0000000000007941 */ /* 0x000fea0003800000 */
.L_x_57051:
        /* <DEDUP_REMOVED lines=24> */
.L_x_57054:
[----:B------:R-:W-:Y:S05]  /*4180*/  BSYNC B0 ;  /* 0x0000000000007941 */ /* 0x000fea0003800000 */
.L_x_57053:
[----:B------:R-:W-:Y:S01]  /*4190*/  BSSY B0, `(.L_x_57055) ;  /* 0x0000004000007945 */ /* 0x000fe20003800000 */
[----:B------:R-:W-:Y:S05]  /*41a0*/  @!P6 BRA `(.L_x_57056) ;  /* 0x000000200000e947 */ /* 0x000fea0003800000 */
[----:B-----5:R-:W-:-:S04]  /*41b0*/  FMUL.FTZ R69, R49, c[0x0][0x1ec] ;  /* 0x00007b0031457a20 */ /* 0x020fc80000410000 */
[----:B------:R-:W-:Y:S02]  /*41c0*/  @P0 FADD.FTZ R69, R45, R69 ;  /* 0x000000452d450221 */ /* 0x000fe40000010000 */
.L_x_57056:
[----:B------:R-:W-:Y:S05]  /*41d0*/  BSYNC B0 ;  /* 0x0000000000007941 */ /* 0x000fea0003800000 */
.L_x_57055:
[----:B------:R-:W-:Y:S01]  /*41e0*/  BSSY B0, `(.L_x_57057) ;  /* 0x0000004000007945 */ /* 0x000fe20003800000 */
[----:B------:R-:W-:Y:S05]  /*41f0*/  @!P6 BRA `(.L_x_57058) ;  /* 0x000000200000e947 */ /* 0x000fea0003800000 */
[----:B-----5:R-:W-:-:S04]  /*4200*/  FMUL.FTZ R70, R50, c[0x0][0x1ec] ;  /* 0x00007b0032467a20 */ /* 0x020fc80000410000 */
[----:B------:R-:W-:Y:S02]  /*4210*/  @P0 FADD.FTZ R70, R46, R70 ;  /* 0x000000462e460221 */ /* 0x000fe40000010000 */
.L_x_57058:
[----:B------:R-:W-:Y:S05]  /*4220*/  BSYNC B0 ;  /* 0x0000000000007941 */ /* 0x000fea0003800000 */
.L_x_57057:
[----:B------:R-:W-:Y:S01]  /*4230*/  BSSY B0, `(.L_x_57059) ;  /* 0x0000004000007945 */ /* 0x000fe20003800000 */
[----:B------:R-:W-:Y:S05]  /*4240*/  @!P6 BRA `(.L_x_57060) ;  /* 0x000000200000e947 */ /* 0x000fea0003800000 */
[----:B-----5:R-:W-:-:S04]  /*4250*/  FMUL.FTZ R71, R51, c[0x0][0x1ec] ;  /* 0x00007b0033477a20 */ /* 0x020fc80000410000 */
[----:B------:R-:W-:Y:S02]  /*4260*/  @P0 FADD.FTZ R71, R47, R71 ;  /* 0x000000472f470221 */ /* 0x000fe40000010000 */
.L_x_57060:
[----:B------:R-:W-:Y:S05]  /*4270*/  BSYNC B0 ;  /* 0x0000000000007941 */ /* 0x000fea0003800000 */
.L_x_57059:
[----:B------:R0:W-:Y:S04]  /*4280*/  STG.E.128 [R52.64], R68 ;  /* 0x0000004434007986 */ /* 0x0001e8000c101d04 */
[----:B------:R-:W2:Y:S01]  /*4290*/  @P0 LDG.E.128 R44, [R54.64] ;  /* 0x00000004362c0981 */ /* 0x000ea2000c1e1d00 */
[----:B------:R-:W-:Y:S02]  /*42a0*/  @P5 IADD3 R57, R58, 0x200, RZ ;  /* 0x000002003a395810 */ /* 0x000fe40007ffe0ff */
[----:B------:R-:W-:Y:S02]  /*42b0*/  @!P6 ISETP.NE.U32.AND P2, PT, RZ, c[0x0][0x180], PT ;  /* 0x00006000ff00ea0c */ /* 0x000fe40003f45070 */
[----:B------:R-:W-:Y:S02]  /*42c0*/  @!P6 ISETP.NE.U32.AND P4, PT, RZ, c[0x0][0x180], PT ;  /* 0x00006000ff00ea0c */ /* 0x000fe40003f85070 */
[----:B------:R-:W-:Y:S01]  /*42d0*/  @!P6 ISETP.NE.U32.AND P3, PT, RZ, c[0x0][0x180], PT ;  /* 0x00006000ff00ea0c */ /* 0x000fe20003f65070 */
[----:B------:R-:W-:Y:S01]  /*42e0*/  BSSY B0, `(.L_x_57061) ;  /* 0x0000010000007945 */ /* 0x000fe20003800000 */
[----:B------:R-:W-:-:S02]  /*42f0*/  @!P6 ISETP.NE.U32.AND P1, PT, RZ, c[0x0][0x180], PT ;  /* 0x00006000ff00ea0c */ /* 0x000fc40003f25070 */
[----:B------:R-:W-:Y:S02]  /*4300*/  @!P6 ISETP.NE.AND.EX P2, PT, RZ, c[0x0][0x184], PT, P2 ;  /* 0x00006100ff00ea0c */ /* 0x000fe40003f45320 */
[----:B------:R-:W-:Y:S01]  /*4310*/  IADD3 R60, R59, 0x220, RZ ;  /* 0x000002203b3c7810 */ /* 0x000fe20007ffe0ff */
[-C--:B0-----:R-:W-:Y:S01]  /*4320*/  @P5 IMAD.WIDE.U32 R52, R57, R170.reuse, c[0x0][0x170] ;  /* 0x00005c0039345625 */ /* 0x081fe200078e00aa */
[----:B------:R-:W-:Y:S02]  /*4330*/  @!P6 ISETP.NE.AND.EX P4, PT, RZ, c[0x0][0x184], PT, P4 ;  /* 0x00006100ff00ea0c */ /* 0x000fe40003f85340 */
[----:B------:R-:W-:Y:S01]  /*4340*/  @!P6 ISETP.NE.AND.EX P3, PT, RZ, c[0x0][0x184], PT, P3 ;  /* 0x00006100ff00ea0c */ /* 0x000fe20003f65330 */
[----:B------:R-:W-:Y:S01]  /*4350*/  IMAD.WIDE.U32 R56, R63, R170, c[0x0][0x188] ;  /* 0x000062003f387625 */ /* 0x000fe200078e00aa */
[----:B-----5:R2:W5:Y:S01]  /*4360*/  @P5 LDG.E.128 R48, [R52.64] ;  /* 0x0000000434305981 */ /* 0x020562000c1e1d00 */
[----:B------:R-:W-:Y:S02]  /*4370*/  @!P6 ISETP.NE.AND.EX P1, PT, RZ, c[0x0][0x184], PT, P1 ;  /* 0x00006100ff00ea0c */ /* 0x000fe40003f25310 */
[----:B--2---:R-:W-:-:S02]  /*4380*/  @!P6 FSEL R53, R45, RZ, P2 ;  /* 0x000000ff2d35e208 */ /* 0x004fc40001000000 */
[----:B------:R-:W-:Y:S02]  /*4390*/  @!P6 FSEL R54, R46, RZ, P4 ;  /* 0x000000ff2e36e208 */ /* 0x000fe40002000000 */
[----:B------:R-:W-:Y:S01]  /*43a0*/  @!P6 FSEL R52, R44, RZ, P3 ;  /* 0x000000ff2c34e208 */ /* 0x000fe20001800000 */
[----:B------:R-:W-:Y:S05]  /*43b0*/  @!P6 BRA `(.L_x_57062) ;  /* 0x000000200000e947 */ /* 0x000fea0003800000 */
[----:B-----5:R-:W-:-:S04]  /*43c0*/  FMUL.FTZ R52, R48, c[0x0][0x1ec] ;  /* 0x00007b0030347a20 */ /* 0x020fc80000410000 */
[----:B------:R-:W-:Y:S02]  /*43d0*/  @P0 FADD.FTZ R52, R44, R52 ;  /* 0x000000342c340221 */ /* 0x000fe40000010000 */
.L_x_57062:
[----:B------:R-:W-:Y:S05]  /*43e0*/  BSYNC B0 ;  /* 0x0000000000007941 */ /* 0x000fea0003800000 */
.L_x_57061:
[----:B------:R-:W-:Y:S01]  /*43f0*/  BSSY B0, `(.L_x_57063) ;  /* 0x0000004000007945 */ /* 0x000fe20003800000 */
[----:B------:R-:W-:Y:S05]  /*4400*/  @!P6 BRA `(.L_x_57064) ;  /* 0x000000200000e947 */ /* 0x000fea0003800000 */
[----:B-----5:R-:W-:-:S04]  /*4410*/  FMUL.FTZ R53, R49, c[0x0][0x1ec] ;  /* 0x00007b0031357a20 */ /* 0x020fc80000410000 */
[----:B------:R-:W-:Y:S02]  /*4420*/  @P0 FADD.FTZ R53, R45, R53 ;  /* 0x000000352d350221 */ /* 0x000fe40000010000 */
.L_x_57064:
[----:B------:R-:W-:Y:S05]  /*4430*/  BSYNC B0 ;  /* 0x0000000000007941 */ /* 0x000fea0003800000 */
.L_x_57063:
[----:B------:R-:W-:Y:S01]  /*4440*/  BSSY B0, `(.L_x_57065) ;  /* 0x0000004000007945 */ /* 0x000fe20003800000 */
[----:B------:R-:W-:Y:S05]  /*4450*/  @!P6 BRA `(.L_x_57066) ;  /* 0x000000200000e947 */ /* 0x000fea0003800000 */
[----:B-----5:R-:W-:-:S04]  /*4460*/  FMUL.FTZ R54, R50, c[0x0][0x1ec] ;  /* 0x00007b0032367a20 */ /* 0x020fc80000410000 */
[----:B------:R-:W-:Y:S02]  /*4470*/  @P0 FADD.FTZ R54, R46, R54 ;  /* 0x000000362e360221 */ /* 0x000fe40000010000 */
.L_x_57066:
[----:B------:R-:W-:Y:S05]  /*4480*/  BSYNC B0 ;  /* 0x0000000000007941 */ /* 0x000fea0003800000 */
.L_x_57065:
[----:B------:R-:W-:Y:S01]  /*4490*/  BSSY B0, `(.L_x_57067) ;  /* 0x0000005000007945 */ /* 0x000fe20003800000 */
[----:B------:R-:W-:Y:S01]  /*44a0*/  @!P6 FSEL R55, R47, RZ, P1 ;  /* 0x000000ff2f37e208 */ /* 0x000fe20000800000 */
[----:B------:R-:W-:Y:S05]  /*44b0*/  @!P6 BRA `(.L_x_57068) ;  /* 0x000000200000e947 */ /* 0x000fea0003800000 */
[----:B-----5:R-:W-:-:S04]  /*44c0*/  FMUL.FTZ R55, R51, c[0x0][0x1ec] ;  /* 0x00007b0033377a20 */ /* 0x020fc80000410000 */
[----:B------:R-:W-:Y:S02]  /*44d0*/  @P0 FADD.FTZ R55, R47, R55 ;  /* 0x000000372f370221 */ /* 0x000fe40000010000 */
.L_x_57068:
[----:B------:R-:W-:Y:S05]  /*44e0*/  BSYNC B0 ;  /* 0x0000000000007941 */ /* 0x000fea0003800000 */
.L_x_57067:
[----:B------:R0:W-:Y:S01]  /*44f0*/  STG.E.128 [R56.64], R52 ;  /* 0x0000003438007986 */ /* 0x0001e2000c101d04 */
[----:B------:R-:W-:Y:S01]  /*4500*/  @P5 IADD3 R61, R58, 0x220, RZ ;  /* 0x000002203a3d5810 */ /* 0x000fe20007ffe0ff */
[----:B0-----:R-:W-:-:S05]  /*4510*/  @P0 IMAD.WIDE.U32 R56, R60, R170, c[0x0][0x180] ;  /* 0x000060003c380625 */ /* 0x001fca00078e00aa */
[----:B------:R0:W2:Y:S01]  /*4520*/  @P0 LDG.E.128 R44, [R56.64] ;  /* 0x00000004382c0981 */ /* 0x0000a2000c1e1d00 */
[----:B------:R-:W-:Y:S01]  /*4530*/  @!P6 ISETP.NE.U32.AND P3, PT, RZ, c[0x0][0x180], PT ;  /* 0x00006000ff00ea0c */ /* 0x000fe20003f65070 */
[----:B------:R-:W-:Y:S01]  /*4540*/  BSSY B0, `(.L_x_57069) ;  /* 0x000000e000007945 */ /* 0x000fe20003800000 */
[----:B------:R-:W-:Y:S02]  /*4550*/  @!P6 ISETP.NE.U32.AND P2, PT, RZ, c[0x0][0x180], PT ;  /* 0x00006000ff00ea0c */ /* 0x000fe40003f45070 */
[----:B------:R-:W-:Y:S02]  /*4560*/  @!P6 ISETP.NE.U32.AND P1, PT, RZ, c[0x0][0x180], PT ;  /* 0x00006000ff00ea0c */ /* 0x000fe40003f25070 */
[----:B------:R-:W-:Y:S02]  /*4570*/  @!P6 ISETP.NE.U32.AND P4, PT, RZ, c[0x0][0x180], PT ;  /* 0x00006000ff00ea0c */ /* 0x000fe40003f85070 */
[----:B------:R-:W-:Y:S01]  /*4580*/  @!P6 ISETP.NE.AND.EX P3, PT, RZ, c[0x0][0x184], PT, P3 ;  /* 0x00006100ff00ea0c */ /* 0x000fe20003f65330 */
[----:B0-----:R-:W-:Y:S01]  /*4590*/  @P5 IMAD.WIDE.U32 R56, R61, R170, c[0x0][0x170] ;  /* 0x00005c003d385625 */ /* 0x001fe200078e00aa */
[----:B------:R-:W-:-:S02]  /*45a0*/  @!P6 ISETP.NE.AND.EX P2, PT, RZ, c[0x0][0x184], PT, P2 ;  /* 0x00006100ff00ea0c */ /* 0x000fc40003f45320 */
[----:B------:R-:W-:Y:S02]  /*45b0*/  @!P6 ISETP.NE.AND.EX P1, PT, RZ, c[0x0][0x184], PT, P1 ;  /* 0x00006100ff00ea0c */ /* 0x000fe40003f25310 */
[----:B-----5:R0:W5:Y:S01]  /*45c0*/  @P5 LDG.E.128 R48, [R56.64] ;  /* 0x0000000438305981 */ /* 0x020162000c1e1d00 */
[----:B------:R-:W-:Y:S02]  /*45d0*/  @!P6 ISETP.NE.AND.EX P4, PT, RZ, c[0x0][0x184], PT, P4 ;  /* 0x00006100ff00ea0c */ /* 0x000fe40003f85340 */
[----:B--2---:R-:W-:Y:S01]  /*45e0*/  @!P6 FSEL R64, R44, RZ, P3 ;  /* 0x000000ff2c40e208 */ /* 0x004fe20001800000 */
[----:B------:R-:W-:Y:S05]  /*45f0*/  @!P6 BRA `(.L_x_57070) ;  /* 0x000000200000e947 */ /* 0x000fea0003800000 */
[----:B0----5:R-:W-:-:S04]  /*4600*/  FMUL.FTZ R64, R48, c[0x0][0x1ec] ;  /* 0x00007b0030407a20 */ /* 0x021fc80000410000 */
[----:B------:R-:W-:Y:S02]  /*4610*/  @P0 FADD.FTZ R64, R44, R64 ;  /* 0x000000402c400221 */ /* 0x000fe40000010000 */
.L_x_57070:
[----:B0-----:R-:W-:Y:S05]  /*4620*/  BSYNC B0 ;  /* 0x0000000000007941 */ /* 0x001fea0003800000 */
.L_x_57069:
[----:B------:R-:W-:Y:S01]  /*4630*/  BSSY B0, `(.L_x_57071) ;  /* 0x0000005000007945 */ /* 0x000fe20003800000 */
[----:B------:R-:W-:Y:S01]  /*4640*/  @!P6 FSEL R65, R45, RZ, P2 ;  /* 0x000000ff2d41e208 */ /* 0x000fe20001000000 */
[----:B------:R-:W-:Y:S05]  /*4650*/  @!P6 BRA `(.L_x_57072) ;  /* 0x000000200000e947 */ /* 0x000fea0003800000 */
[----:B-----5:R-:W-:-:S04]  /*4660*/  FMUL.FTZ R65, R49, c[0x0][0x1ec] ;  /* 0x00007b0031417a20 */ /* 0x020fc80000410000 */
[----:B------:R-:W-:Y:S02]  /*4670*/  @P0 FADD.FTZ R65, R45, R65 ;  /* 0x000000412d410221 */ /* 0x000fe40000010000 */
.L_x_57072:
[----:B------:R-:W-:Y:S05]  /*4680*/  BSYNC B0 ;  /* 0x0000000000007941 */ /* 0x000fea0003800000 */
.L_x_57071:
[----:B------:R-:W-:Y:S01]  /*4690*/  BSSY B0, `(.L_x_57073) ;  /* 0x0000005000007945 */ /* 0x000fe20003800000 */
[----:B------:R-:W-:Y:S01]  /*46a0*/  @!P6 FSEL R66, R46, RZ, P1 ;  /* 0x000000ff2e42e208 */ /* 0x000fe20000800000 */
[----:B------:R-:W-:Y:S05]  /*46b0*/  @!P6 BRA `(.L_x_57074) ;  /* 0x000000200000e947 */ /* 0x000fea0003800000 */
[----:B-----5:R-:W-:-:S04]  /*46c0*/  FMUL.FTZ R66, R50, c[0x0][0x1ec] ;  /* 0x00007b0032427a20 */ /* 0x020fc80000410000 */
[----:B------:R-:W-:Y:S02]  /*46d0*/  @P0 FADD.FTZ R66, R46, R66 ;  /* 0x000000422e420221 */ /* 0x000fe40000010000 */
.L_x_57074:
[----:B------:R-:W-:Y:S05]  /*46e0*/  BSYNC B0 ;  /* 0x0000000000007941 */ /* 0x000fea0003800000 */
.L_x_57073:
[----:B------:R-:W-:Y:S01]  /*46f0*/  BSSY B0, `(.L_x_57075) ;  /* 0x0000006000007945 */ /* 0x000fe20003800000 */
[----:B------:R-:W-:Y:S01]  /*4700*/  IMAD.WIDE.U32 R56, R60, R170, c[0x0][0x188] ;  /* 0x000062003c387625 */ /* 0x000fe200078e00aa */
[----:B------:R-:W-:Y:S01]  /*4710*/  @!P6 FSEL R67, R47, RZ, P4 ;  /* 0x000000ff2f43e208 */ /* 0x000fe20002000000 */
[----:B------:R-:W-:Y:S05]  /*4720*/  @!P6 BRA `(.L_x_57076) ;  /* 0x000000200000e947 */ /* 0x000fea0003800000 */
[----:B-----5:R-:W-:-:S04]  /*4730*/  FMUL.FTZ R67, R51, c[0x0][0x1ec] ;  /* 0x00007b0033437a20 */ /* 0x020fc80000410000 */
[----:B------:R-:W-:Y:S02]  /*4740*/  @P0 FADD.FTZ R67, R47, R67 ;  /* 0x000000432f430221 */ /* 0x000fe40000010000 */
.L_x_57076:
[----:B------:R-:W-:Y:S05]  /*4750*/  BSYNC B0 ;  /* 0x0000000000007941 */ /* 0x000fea0003800000 */
.L_x_57075:
[----:B------:R-:W-:Y:S01]  /*4760*/  IADD3 R63, R59, 0x240, RZ ;  /* 0x000002403b3f7810 */ /* 0x000fe20007ffe0ff */
[----:B------:R0:W-:Y:S01]  /*4770*/  STG.E.128 [R56.64], R64 ;  /* 0x0000004038007986 */ /* 0x0001e2000c101d04 */
[----:B------:R-:W-:-:S03]  /*4780*/  @P5 IADD3 R61, R58, 0x240, RZ ;  /* 0x000002403a3d5810 */ /* 0x000fc60007ffe0ff */
[----:B0-----:R-:W-:-:S05]  /*4790*/  @P0 IMAD.WIDE.U32 R56, R63, R170, c[0x0][0x180] ;  /* 0x000060003f380625 */ /* 0x001fca00078e00aa */
[----:B------:R0:W2:Y:S02]  /*47a0*/  @P0 LDG.E.128 R44, [R56.64] ;  /* 0x00000004382c0981 */ /* 0x0000a4000c1e1d00 */
[----:B0-----:R-:W-:-:S05]  /*47b0*/  @P5 IMAD.WIDE.U32 R56, R61, R170, c[0x0][0x170] ;  /* 0x00005c003d385625 */ /* 0x001fca00078e00aa */
[----:B-----5:R0:W5:Y:S01]  /*47c0*/  @P5 LDG.E.128 R48, [R56.64] ;  /* 0x0000000438305981 */ /* 0x020162000c1e1d00 */
[----:B------:R-:W-:Y:S01]  /*47d0*/  @!P6 ISETP.NE.U32.AND P3, PT, RZ, c[0x0][0x180], PT ;  /* 0x00006000ff00ea0c */ /* 0x000fe20003f65070 */
[----:B------:R-:W-:Y:S01]  /*47e0*/  BSSY B0, `(.L_x_57077) ;  /* 0x000000c000007945 */ /* 0x000fe20003800000 */
[----:B------:R-:W-:Y:S02]  /*47f0*/  @!P6 ISETP.NE.U32.AND P2, PT, RZ, c[0x0][0x180], PT ;  /* 0x00006000ff00ea0c */ /* 0x000fe40003f45070 */
[----:B------:R-:W-:Y:S02]  /*4800*/  @!P6 ISETP.NE.U32.AND P1, PT, RZ, c[0x0][0x180], PT ;  /* 0x00006000ff00ea0c */ /* 0x000fe40003f25070 */
[----:B------:R-:W-:Y:S02]  /*4810*/  @!P6 ISETP.NE.U32.AND P4, PT, RZ, c[0x0][0x180], PT ;  /* 0x00006000ff00ea0c */ /* 0x000fe40003f85070 */
[----:B------:R-:W-:Y:S02]  /*4820*/  @!P6 ISETP.NE.AND.EX P3, PT, RZ, c[0x0][0x184], PT, P3 ;  /* 0x00006100ff00ea0c */ /* 0x000fe40003f65330 */
[----:B------:R-:W-:-:S02]  /*4830*/  @!P6 ISETP.NE.AND.EX P2, PT, RZ, c[0x0][0x184], PT, P2 ;  /* 0x00006100ff00ea0c */ /* 0x000fc40003f45320 */
[----:B------:R-:W-:Y:S02]  /*4840*/  @!P6 ISETP.NE.AND.EX P1, PT, RZ, c[0x0][0x184], PT, P1 ;  /* 0x00006100ff00ea0c */ /* 0x000fe40003f25310 */
[----:B------:R-:W-:Y:S02]  /*4850*/  @!P6 ISETP.NE.AND.EX P4, PT, RZ, c[0x0][0x184], PT, P4 ;  /* 0x00006100ff00ea0c */ /* 0x000fe40003f85340 */
[----:B--2---:R-:W-:Y:S01]  /*4860*/  @!P6 FSEL R60, R44, RZ, P3 ;  /* 0x000000ff2c3ce208 */ /* 0x004fe20001800000 */
[----:B------:R-:W-:Y:S05]  /*4870*/  @!P6 BRA `(.L_x_57078) ;  /* 0x000000200000e947 */ /* 0x000fea0003800000 */
[----:B0----5:R-:W-:-:S04]  /*4880*/  FMUL.FTZ R60, R48, c[0x0][0x1ec] ;  /* 0x00007b00303c7a20 */ /* 0x021fc80000410000 */
[----:B------:R-:W-:Y:S02]  /*4890*/  @P0 FADD.FTZ R60, R44, R60 ;  /* 0x0000003c2c3c0221 */ /* 0x000fe40000010000 */
.L_x_57078:
[----:B0-----:R-:W-:Y:S05]  /*48a0*/  BSYNC B0 ;  /* 0x0000000000007941 */ /* 0x001fea0003800000 */
.L_x_57077:
[----:B------:R-:W-:Y:S01]  /*48b0*/  BSSY B0, `(.L_x_57079) ;  /* 0x0000005000007945 */ /* 0x000fe20003800000 */
[----:B------:R-:W-:Y:S01]  /*48c0*/  @!P6 FSEL R61, R45, RZ, P2 ;  /* 0x000000ff2d3de208 */ /* 0x000fe20001000000 */
[----:B------:R-:W-:Y:S05]  /*48d0*/  @!P6 BRA `(.L_x_57080) ;  /* 0x000000200000e947 */ /* 0x000fea0003800000 */
[----:B-----5:R-:W-:-:S04]  /*48e0*/  FMUL.FTZ R61, R49, c[0x0][0x1ec] ;  /* 0x00007b00313d7a20 */ /* 0x020fc80000410000 */
[----:B------:R-:W-:Y:S02]  /*48f0*/  @P0 FADD.FTZ R61, R45, R61 ;  /* 0x0000003d2d3d0221 */ /* 0x000fe40000010000 */
.L_x_57080:
[----:B------:R-:W-:Y:S05]  /*4900*/  BSYNC B0 ;  /* 0x0000000000007941 */ /* 0x000fea0003800000 */
.L_x_57079:
[----:B------:R-:W-:Y:S01]  /*4910*/  BSSY B0, `(.L_x_57081) ;  /* 0x0000005000007945 */ /* 0x000fe20003800000 */
[----:B------:R-:W-:Y:S01]  /*4920*/  @!P6 FSEL R62, R46, RZ, P1 ;  /* 0x000000ff2e3ee208 */ /* 0x000fe20000800000 */
[----:B------:R-:W-:Y:S05]  /*4930*/  @!P6 BRA `(.L_x_57082) ;  /* 0x000000200000e947 */ /* 0x000fea0003800000 */
[----:B-----5:R-:W-:-:S04]  /*4940*/  FMUL.FTZ R62, R50, c[0x0][0x1ec] ;  /* 0x00007b00323e7a20 */ /* 0x020fc80000410000 */
[----:B------:R-:W-:Y:S02]  /*4950*/  @P0 FADD.FTZ R62, R46, R62 ;  /* 0x0000003e2e3e0221 */ /* 0x000fe40000010000 */
.L_x_57082:
[----:B------:R-:W-:Y:S05]  /*4960*/  BSYNC B0 ;  /* 0x0000000000007941 */ /* 0x000fea0003800000 */
.L_x_57081:
[----:B------:R-:W-:Y:S01]  /*4970*/  BSSY B0, `(.L_x_57083) ;  /* 0x0000006000007945 */ /* 0x000fe20003800000 */
[----:B------:R-:W-:Y:S01]  /*4980*/  IMAD.WIDE.U32 R56, R63, R170, c[0x0][0x188] ;  /* 0x000062003f387625 */ /* 0x000fe200078e00aa */
[----:B------:R-:W-:Y:S01]  /*4990*/  @!P6 FSEL R63, R47, RZ, P4 ;  /* 0x000000ff2f3fe208 */ /* 0x000fe20002000000 */
[----:B------:R-:W-:Y:S05]  /*49a0*/  @!P6 BRA `(.L_x_57084) ;  /* 0x000000200000e947 */ /* 0x000fea0003800000 */
[----:B-----5:R-:W-:-:S04]  /*49b0*/  FMUL.FTZ R63, R51, c[0x0][0x1ec] ;  /* 0x00007b00333f7a20 */ /* 0x020fc80000410000 */
[----:B------:R-:W-:Y:S02]  /*49c0*/  @P0 FADD.FTZ R63, R47, R63 ;  /* 0x0000003f2f3f0221 */ /* 0x000fe40000010000 */
.L_x_57084:
[----:B------:R-:W-:Y:S05]  /*49d0*/  BSYNC B0 ;  /* 0x0000000000007941 */ /* 0x000fea0003800000 */
.L_x_57083:
[----:B------:R-:W-:Y:S01]  /*49e0*/  IADD3 R59, R59, 0x260, RZ ;  /* 0x000002603b3b7810 */ /* 0x000fe20007ffe0ff */
[----:B------:R0:W-:Y:S04]  /*49f0*/  STG.E.128 [R56.64], R60 ;  /* 0x0000003c38007986 */ /* 0x0001e8000c101d04 */
[----:B0-----:R-:W-:-:S05]  /*4a00*/  @P0 IMAD.WIDE.U32 R56, R59, R170, c[0x0][0x180] ;  /* 0x000060003b380625 */ /* 0x001fca00078e00aa */
[----:B------:R0:W2:Y:S01]  /*4a10*/  @P0 LDG.E.128 R44, [R56.64] ;  /* 0x00000004382c0981 */ /* 0x0000a2000c1e1d00 */
[----:B------:R-:W-:Y:S02]  /*4a20*/  @P5 IADD3 R171, R58, 0x260, RZ ;  /* 0x000002603aab5810 */ /* 0x000fe40007ffe0ff */
[----:B------:R-:W-:Y:S01]  /*4a30*/  @!P6 ISETP.NE.U32.AND P3, PT, RZ, c[0x0][0x180], PT ;  /* 0x00006000ff00ea0c */ /* 0x000fe20003f65070 */
[----:B------:R-:W-:Y:S01]  /*4a40*/  BSSY B0, `(.L_x_57085) ;  /* 0x000000f000007945 */ /* 0x000fe20003800000 */
[----:B------:R-:W-:Y:S02]  /*4a50*/  @!P6 ISETP.NE.U32.AND P1, PT, RZ, c[0x0][0x180], PT ;  /* 0x00006000ff00ea0c */ /* 0x000fe40003f25070 */
[----:B------:R-:W-:Y:S01]  /*4a60*/  @!P6 ISETP.NE.U32.AND P4, PT, RZ, c[0x0][0x180], PT ;  /* 0x00006000ff00ea0c */ /* 0x000fe20003f85070 */
[-C--:B0-----:R-:W-:Y:S01]  /*4a70*/  @P5 IMAD.WIDE.U32 R56, R171, R170.reuse, c[0x0][0x170] ;  /* 0x00005c00ab385625 */ /* 0x081fe200078e00aa */
[----:B------:R-:W-:Y:S02]  /*4a80*/  @!P6 ISETP.NE.U32.AND P2, PT, RZ, c[0x0][0x180], PT ;  /* 0x00006000ff00ea0c */ /* 0x000fe40003f45070 */
[----:B------:R-:W-:Y:S01]  /*4a90*/  @!P6 ISETP.NE.AND.EX P3, PT, RZ, c[0x0][0x184], PT, P3 ;  /* 0x00006100ff00ea0c */ /* 0x000fe20003f65330 */
[----:B------:R-:W-:Y:S01]  /*4aa0*/  IMAD.WIDE.U32 R170, R59, R170, c[0x0][0x188] ;  /* 0x000062003baa7625 */ /* 0x000fe200078e00aa */
[----:B-----5:R2:W5:Y:S01]  /*4ab0*/  @P5 LDG.E.128 R48, [R56.64] ;  /* 0x0000000438305981 */ /* 0x020562000c1e1d00 */
[----:B------:R-:W-:-:S02]  /*4ac0*/  @!P6 ISETP.NE.AND.EX P1, PT, RZ, c[0x0][0x184], PT, P1 ;  /* 0x00006100ff00ea0c */ /* 0x000fc40003f25310 */
[----:B------:R-:W-:Y:S02]  /*4ad0*/  @!P6 ISETP.NE.AND.EX P4, PT, RZ, c[0x0][0x184], PT, P4 ;  /* 0x00006100ff00ea0c */ /* 0x000fe40003f85340 */
[----:B------:R-:W-:Y:S02]  /*4ae0*/  @!P6 ISETP.NE.AND.EX P2, PT, RZ, c[0x0][0x184], PT, P2 ;  /* 0x00006100ff00ea0c */ /* 0x000fe40003f45320 */
[----:B--2---:R-:W-:Y:S01]  /*4af0*/  @!P6 FSEL R56, R44, RZ, P3 ;  /* 0x000000ff2c38e208 */ /* 0x004fe20001800000 */
[----:B------:R-:W-:Y:S05]  /*4b00*/  @!P6 BRA `(.L_x_57086) ;  /* 0x000000200000e947 */ /* 0x000fea0003800000 */
[----:B-----5:R-:W-:-:S04]  /*4b10*/  FMUL.FTZ R56, R48, c[0x0][0x1ec] ;  /* 0x00007b0030387a20 */ /* 0x020fc80000410000 */
[----:B------:R-:W-:Y:S02]  /*4b20*/  @P0 FADD.FTZ R56, R44, R56 ;  /* 0x000000382c380221 */ /* 0x000fe40000010000 */
.L_x_57086:
[----:B------:R-:W-:Y:S05]  /*4b30*/  BSYNC B0 ;  /* 0x0000000000007941 */ /* 0x000fea0003800000 */
.L_x_57085:
[----:B------:R-:W-:Y:S01]  /*4b40*/  BSSY B0, `(.L_x_57087) ;  /* 0x0000005000007945 */ /* 0x000fe20003800000 */
[----:B------:R-:W-:Y:S01]  /*4b50*/  @!P6 FSEL R57, R45, RZ, P1 ;  /* 0x000000ff2d39e208 */ /* 0x000fe20000800000 */
[----:B------:R-:W-:Y:S05]  /*4b60*/  @!P6 BRA `(.L_x_57088) ;  /* 0x000000200000e947 */ /* 0x000fea0003800000 */
[----:B-----5:R-:W-:-:S04]  /*4b70*/  FMUL.FTZ R57, R49, c[0x0][0x1ec] ;  /* 0x00007b0031397a20 */ /* 0x020fc80000410000 */
[----:B------:R-:W-:Y:S02]  /*4b80*/  @P0 FADD.FTZ R57, R45, R57 ;  /* 0x000000392d390221 */ /* 0x000fe40000010000 */
.L_x_57088:
[----:B------:R-:W-:Y:S05]  /*4b90*/  BSYNC B0 ;  /* 0x0000000000007941 */ /* 0x000fea0003800000 */
.L_x_57087:
[----:B------:R-:W-:Y:S01]  /*4ba0*/  BSSY B0, `(.L_x_57089) ;  /* 0x0000005000007945 */ /* 0x000fe20003800000 */
[----:B------:R-:W-:Y:S01]  /*4bb0*/  @!P6 FSEL R58, R46, RZ, P4 ;  /* 0x000000ff2e3ae208 */ /* 0x000fe20002000000 */
[----:B------:R-:W-:Y:S05]  /*4bc0*/  @!P6 BRA `(.L_x_57090) ;  /* 0x000000200000e947 */ /* 0x000fea0003800000 */
[----:B-----5:R-:W-:-:S04]  /*4bd0*/  FMUL.FTZ R58, R50, c[0x0][0x1ec] ;  /* 0x00007b00323a7a20 */ /* 0x020fc80000410000 */
[----:B------:R-:W-:Y:S02]  /*4be0*/  @P0 FADD.FTZ R58, R46, R58 ;  /* 0x0000003a2e3a0221 */ /* 0x000fe40000010000 */
.L_x_57090:
[----:B------:R-:W-:Y:S05]  /*4bf0*/  BSYNC B0 ;  /* 0x0000000000007941 */ /* 0x000fea0003800000 */
.L_x_57089:
[----:B------:R-:W-:Y:S01]  /*4c00*/  BSSY B0, `(.L_x_57091) ;  /* 0x0000005000007945 */ /* 0x000fe20003800000 */
[----:B------:R-:W-:Y:S01]  /*4c10*/  @!P6 FSEL R59, R47, RZ, P2 ;  /* 0x000000ff2f3be208 */ /* 0x000fe20001000000 */
[----:B------:R-:W-:Y:S05]  /*4c20*/  @!P6 BRA `(.L_x_57092) ;  /* 0x000000200000e947 */ /* 0x000fea0003800000 */
[----:B-----5:R-:W-:-:S04]  /*4c30*/  FMUL.FTZ R59, R51, c[0x0][0x1ec] ;  /* 0x00007b00333b7a20 */ /* 0x020fc80000410000 */
[----:B------:R-:W-:Y:S02]  /*4c40*/  @P0 FADD.FTZ R59, R47, R59 ;  /* 0x0000003b2f3b0221 */ /* 0x000fe40000010000 */
.L_x_57092:
[----:B------:R-:W-:Y:S05]  /*4c50*/  BSYNC B0 ;  /* 0x0000000000007941 */ /* 0x000fea0003800000 */
.L_x_57091:
[----:B------:R-:W-:Y:S01]  /*4c60*/  FADD.FTZ R220, RZ, R128 ;  /* 0x00000080ffdc7221 */ /* 0x000fe20000010000 */
[----:B------:R0:W-:Y:S01]  /*4c70*/  STG.E.128 [R170.64], R56 ;  /* 0x00000038aa007986 */ /* 0x0001e2000c101d04 */
[----:B------:R-:W-:Y:S02]  /*4c80*/  ISETP.NE.AND P1, PT, R247, RZ, PT ;  /* 0x000000fff700720c */ /* 0x000fe40003f25270 */
        /* <DEDUP_REMOVED lines=9> */
[----:B------:R-:W-:-:S03]  /*4d20*/  SHF.R.S32.HI R220, RZ, 0x1f, R40 ;  /* 0x0000001fffdc7819 */ /* 0x000fc60000011428 */
        /* <DEDUP_REMOVED lines=72> */
.L_x_57099:
        /* <DEDUP_REMOVED lines=180> */
.L_x_57100:
        /* <DEDUP_REMOVED lines=17> */
[----:B0-----:R0:W-:Y:S01]  /*5e00*/  STL [R1+0x10], R40 ;  /* 0x0000102801007387 */ /* 0x0011e20000100800 */
[----:B------:R-:W-:-:S03]  /*5e10*/  IADD3 R174, R174, -0x1, RZ ;  /* 0xffffffffaeae7810 */ /* 0x000fc60007ffe0ff */
[----:B------:R-:W2:Y:S04]  /*5e20*/  LDL R171, [R1+0x8] ;  /* 0x0000080001ab7983 */ /* 0x000ea80000100800 */
[----:B------:R-:W3:Y:S04]  /*5e30*/  LDL R249, [R1+0xc] ;  /* 0x00000c0001f97983 */ /* 0x000ee80000100800 */
[----:B0-----:R-:W4:Y:S01]  /*5e40*/  LDL R40, [R1] ;  /* 0x0000000001287983 */ /* 0x001f220000100800 */
[----:B------:R-:W-:-:S05]  /*5e50*/  IMAD R174, R174, c[0x0][0x168], RZ ;  /* 0x00005a00aeae7a24 */ /* 0x000fca00078e02ff */
[----:B------:R-:W-:-:S04]  /*5e60*/  SHF.R.S32.HI R170, RZ, 0x1f, R174 ;  /* 0x0000001fffaa7819 */ /* 0x000fc800000114ae */
[----:B------:R-:W-:Y:S02]  /*5e70*/  LEA.HI R174, R170, R174, RZ, 0x2 ;  /* 0x000000aeaaae7211 */ /* 0x000fe400078f10ff */
[----:B------:R-:W3:Y:S01]  /*5e80*/  LDL R170, [R1+0x4] ;  /* 0x0000040001aa7983 */ /* 0x000ee20000100800 */
[----:B------:R-:W-:-:S05]  /*5e90*/  FSEL R220, R247, RZ, !P0 ;  /* 0x000000fff7dc7208 */ /* 0x000fca0004000000 */
[----:B------:R-:W-:-:S04]  /*5ea0*/  FADD.FTZ R131, -R220, R131 ;  /* 0x00000083dc837221 */ /* 0x000fc80000010100 */
[C---:B------:R-:W-:Y:S01]  /*5eb0*/  FMUL.FTZ R131, R215.reuse, R131 ;  /* 0x00000083d7837220 */ /* 0x040fe20000410000 */
[----:B------:R-:W0:Y:S01]  /*5ec0*/  S2R R247, SR_TID.X ;  /* 0x0000000000f77919 */ /* 0x000e220000002100 */
[C---:B------:R-:W-:Y:S02]  /*5ed0*/  FADD.FTZ R129, -R220.reuse, R129 ;  /* 0x00000081dc817221 */ /* 0x040fe40000010100 */
[C---:B------:R-:W-:Y:S02]  /*5ee0*/  FADD.FTZ R130, -R220.reuse, R130 ;  /* 0x00000082dc827221 */ /* 0x040fe40000010100 */
[----:B------:R-:W-:Y:S02]  /*5ef0*/  FADD.FTZ R128, -R220, R128 ;  /* 0x00000080dc807221 */ /* 0x000fe40000010100 */
[C---:B------:R-:W-:Y:S02]  /*5f00*/  FMUL.FTZ R129, R215.reuse, R129 ;  /* 0x00000081d7817220 */ /* 0x040fe40000410000 */
[----:B------:R-:W-:-:S02]  /*5f10*/  FMUL.FTZ R130, R215, R130 ;  /* 0x00000082d7827220 */ /* 0x000fc40000410000 */
[----:B------:R-:W-:Y:S01]  /*5f20*/  FMUL.FTZ R128, R215, R128 ;  /* 0x00000080d7807220 */ /* 0x000fe20000410000 */
[----:B0-----:R-:W-:-:S04]  /*5f30*/  LOP3.LUT R247, R247, 0x1f, RZ, 0xc0, !PT ;  /* 0x0000001ff7f77812 */ /* 0x001fc800078ec0ff */
[----:B------:R-:W-:Y:S01]  /*5f40*/  LEA.HI.SX32 R174, R174, R247, 0x1e ;  /* 0x000000f7aeae7211 */ /* 0x000fe200078ff2ff */
[----:B------:R-:W-:Y:S01]  /*5f50*/  HFMA2.MMA R247, -RZ, RZ, 0, 9.5367431640625e-07 ;  /* 0x00000010fff77435 */ /* 0x000fe200000001ff */
[C---:B------:R-:W-:Y:S02]  /*5f60*/  FADD.FTZ R127, -R220.reuse, R127 ;  /* 0x0000007fdc7f7221 */ /* 0x040fe40000010100 */
[C---:B------:R-:W-:Y:S02]  /*5f70*/  FADD.FTZ R126, -R220.reuse, R126 ;  /* 0x0000007edc7e7221 */ /* 0x040fe40000010100 */
[----:B------:R-:W-:Y:S02]  /*5f80*/  FADD.FTZ R120, -R220, R120 ;  /* 0x00000078dc787221 */ /* 0x000fe40000010100 */
[C---:B------:R-:W-:Y:S02]  /*5f90*/  FMUL.FTZ R127, R215.reuse, R127 ;  /* 0x0000007fd77f7220 */ /* 0x040fe40000410000 */
[----:B------:R-:W-:-:S02]  /*5fa0*/  FMUL.FTZ R126, R215, R126 ;  /* 0x0000007ed77e7220 */ /* 0x000fc40000410000 */
[----:B------:R-:W-:Y:S02]  /*5fb0*/  FADD.FTZ R122, -R220, R122 ;  /* 0x0000007adc7a7221 */ /* 0x000fe40000010100 */
[----:B------:R-:W-:Y:S02]  /*5fc0*/  FFMA.FTZ R127, R248, R127, R132 ;  /* 0x0000007ff87f7223 */ /* 0x000fe40000010084 */
[----:B------:R-:W-:Y:S02]  /*5fd0*/  FFMA.FTZ R126, R250, R126, R3 ;  /* 0x0000007efa7e7223 */ /* 0x000fe40000010003 */
[----:B------:R-:W-:Y:S02]  /*5fe0*/  FMUL.FTZ R122, R215, R122 ;  /* 0x0000007ad77a7220 */ /* 0x000fe40000410000 */
[----:B------:R-:W-:Y:S02]  /*5ff0*/  FADD.FTZ R116, -R220, R116 ;  /* 0x00000074dc747221 */ /* 0x000fe40000010100 */
[----:B------:R-:W-:-:S02]  /*6000*/  FFMA.FTZ R122, R244, R122, R5 ;  /* 0x0000007af47a7223 */ /* 0x000fc40000010005 */
[C---:B------:R-:W-:Y:S02]  /*6010*/  FADD.FTZ R118, -R220.reuse, R118 ;  /* 0x00000076dc767221 */ /* 0x040fe40000010100 */
[C---:B------:R-:W-:Y:S02]  /*6020*/  FADD.FTZ R112, -R220.reuse, R112 ;  /* 0x00000070dc707221 */ /* 0x040fe40000010100 */
[C---:B------:R-:W-:Y:S02]  /*6030*/  FMUL.FTZ R118, R215.reuse, R118 ;  /* 0x00000076d7767220 */ /* 0x040fe40000410000 */
[----:B------:R-:W-:Y:S02]  /*6040*/  FADD.FTZ R114, -R220, R114 ;  /* 0x00000072dc727221 */ /* 0x000fe40000010100 */
[----:B------:R-:W-:Y:S02]  /*6050*/  FFMA.FTZ R118, R240, R118, R7 ;  /* 0x00000076f0767223 */ /* 0x000fe40000010007 */
[----:B------:R-:W-:-:S02]  /*6060*/  FMUL.FTZ R114, R215, R114 ;  /* 0x00000072d7727220 */ /* 0x000fc40000410000 */
[----:B----4-:R-:W-:Y:S02]  /*6070*/  FFMA.FTZ R131, R40, R131, R42 ;  /* 0x0000008328837223 */ /* 0x010fe4000001002a */
[----:B------:R0:W5:Y:S01]  /*6080*/  LDL.LU R40, [R1+0x10] ;  /* 0x0000100001287983 */ /* 0x0001620000300800 */
[----:B--2---:R-:W-:Y:S02]  /*6090*/  FFMA.FTZ R129, R171, R129, R41 ;  /* 0x00000081ab817223 */ /* 0x004fe40000010029 */
[----:B---3--:R-:W-:Y:S02]  /*60a0*/  FFMA.FTZ R128, R249, R128, R169 ;  /* 0x00000080f9807223 */ /* 0x008fe400000100a9 */
[C---:B------:R-:W-:Y:S02]  /*60b0*/  FADD.FTZ R249, -R220.reuse, R124 ;  /* 0x0000007cdcf97221 */ /* 0x040fe40000010100 */
[----:B------:R-:W-:Y:S02]  /*60c0*/  FADD.FTZ R124, -R220, R125 ;  /* 0x0000007ddc7c7221 */ /* 0x000fe40000010100 */
[----:B------:R-:W-:-:S02]  /*60d0*/  FFMA.FTZ R130, R170, R130, R0 ;  /* 0x00000082aa827223 */ /* 0x000fc40000010000 */
[----:B------:R-:W-:-:S04]  /*60e0*/  IMAD.WIDE.U32 R170, R174, R247, c[0x0][0x208] ;  /* 0x00008200aeaa7625 */ /* 0x000fc800078e00f7 */
[C---:B------:R-:W-:Y:S01]  /*60f0*/  FMUL.FTZ R124, R215.reuse, R124 ;  /* 0x0000007cd77c7220 */ /* 0x040fe20000410000 */
[----:B------:R1:W-:Y:S01]  /*6100*/  STG.E.128 [R170.64], R128 ;  /* 0x00000080aa007986 */ /* 0x0003e2000c101d04 */
[----:B------:R-:W-:Y:S02]  /*6110*/  FMUL.FTZ R249, R215, R249 ;  /* 0x000000f9d7f97220 */ /* 0x000fe40000410000 */
[----:B------:R-:W-:Y:S02]  /*6120*/  FFMA.FTZ R125, R251, R124, R43 ;  /* 0x0000007cfb7d7223 */ /* 0x000fe4000001002b */
[----:B------:R-:W-:Y:S01]  /*6130*/  FFMA.FTZ R124, R252, R249, R2 ;  /* 0x000000f9fc7c7223 */ /* 0x000fe20000010002 */
[----:B-1----:R-:W-:Y:S01]  /*6140*/  IADD3 R128, R174, 0x20, RZ ;  /* 0x00000020ae807810 */ /* 0x002fe20007ffe0ff */
[C---:B------:R-:W-:Y:S02]  /*6150*/  FADD.FTZ R130, -R220.reuse, R121 ;  /* 0x00000079dc827221 */ /* 0x040fe40000010100 */
[----:B------:R-:W-:-:S02]  /*6160*/  FADD.FTZ R170, -R220, R123 ;  /* 0x0000007bdcaa7221 */ /* 0x000fc40000010100 */
[----:B------:R-:W-:Y:S02]  /*6170*/  FMUL.FTZ R131, R215, R120 ;  /* 0x00000078d7837220 */ /* 0x000fe40000410000 */
[----:B------:R-:W-:-:S04]  /*6180*/  IMAD.WIDE.U32 R128, R128, R247, c[0x0][0x208] ;  /* 0x0000820080807625 */ /* 0x000fc800078e00f7 */
[C---:B------:R-:W-:Y:S01]  /*6190*/  FMUL.FTZ R120, R215.reuse, R130 ;  /* 0x00000082d7787220 */ /* 0x040fe20000410000 */
[----:B------:R-:W-:Y:S01]  /*61a0*/  IADD3 R130, R174, 0x40, RZ ;  /* 0x00000040ae827810 */ /* 0x000fe20007ffe0ff */
[----:B------:R-:W-:Y:S01]  /*61b0*/  FMUL.FTZ R123, R215, R170 ;  /* 0x000000aad77b7220 */ /* 0x000fe20000410000 */
[----:B------:R1:W-:Y:S01]  /*61c0*/  STG.E.128 [R128.64], R124 ;  /* 0x0000007c80007986 */ /* 0x0003e2000c101d04 */
[----:B------:R-:W-:Y:S02]  /*61d0*/  FFMA.FTZ R121, R245, R120, R133 ;  /* 0x00000078f5797223 */ /* 0x000fe40000010085 */
[----:B------:R-:W-:Y:S02]  /*61e0*/  FFMA.FTZ R123, R243, R123, R134 ;  /* 0x0000007bf37b7223 */ /* 0x000fe40000010086 */
[----:B------:R-:W-:Y:S02]  /*61f0*/  FFMA.FTZ R120, R246, R131, R4 ;  /* 0x00000083f6787223 */ /* 0x000fe40000010004 */
[----:B-1----:R-:W-:-:S04]  /*6200*/  IMAD.WIDE.U32 R124, R130, R247, c[0x0][0x208] ;  /* 0x00008200827c7625 */ /* 0x002fc800078e00f7 */
[C---:B------:R-:W-:Y:S02]  /*6210*/  FADD.FTZ R126, -R220.reuse, R117 ;  /* 0x00000075dc7e7221 */ /* 0x040fe40000010100 */
[----:B------:R-:W-:Y:S02]  /*6220*/  FADD.FTZ R128, -R220, R119 ;  /* 0x00000077dc807221 */ /* 0x000fe40000010100 */
[C---:B------:R-:W-:Y:S01]  /*6230*/  FMUL.FTZ R127, R215.reuse, R116 ;  /* 0x00000074d77f7220 */ /* 0x040fe20000410000 */
[----:B------:R1:W-:Y:S01]  /*6240*/  STG.E.128 [R124.64], R120 ;  /* 0x000000787c007986 */ /* 0x0003e2000c101d04 */
[C---:B------:R-:W-:Y:S01]  /*6250*/  FMUL.FTZ R116, R215.reuse, R126 ;  /* 0x0000007ed7747220 */ /* 0x040fe20000410000 */
[----:B------:R-:W-:Y:S01]  /*6260*/  IADD3 R126, R174, 0x60, RZ ;  /* 0x00000060ae7e7810 */ /* 0x000fe20007ffe0ff */
[----:B------:R-:W-:Y:S02]  /*6270*/  FMUL.FTZ R119, R215, R128 ;  /* 0x00000080d7777220 */ /* 0x000fe40000410000 */
[----:B------:R-:W-:-:S02]  /*6280*/  FFMA.FTZ R117, R241, R116, R135 ;  /* 0x00000074f1757223 */ /* 0x000fc40000010087 */
[----:B------:R-:W-:Y:S02]  /*6290*/  FFMA.FTZ R119, R239, R119, R136 ;  /* 0x00000077ef777223 */ /* 0x000fe40000010088 */
[----:B------:R-:W-:Y:S02]  /*62a0*/  FFMA.FTZ R116, R242, R127, R6 ;  /* 0x0000007ff2747223 */ /* 0x000fe40000010006 */
[C---:B-1----:R-:W-:Y:S02]  /*62b0*/  FADD.FTZ R122, -R220.reuse, R113 ;  /* 0x00000071dc7a7221 */ /* 0x042fe40000010100 */
[----:B------:R-:W-:Y:S02]  /*62c0*/  FADD.FTZ R124, -R220, R115 ;  /* 0x00000073dc7c7221 */ /* 0x000fe40000010100 */
        /* <DEDUP_REMOVED lines=9> */
[----:B------:R-:W-:-:S02]  /*6360*/  FFMA.FTZ R112, R238, R123, R8 ;  /* 0x0000007bee707223 */ /* 0x000fc40000010008 */
[C---:B------:R-:W-:Y:S02]  /*6370*/  FADD.FTZ R97, -R220.reuse, R97 ;  /* 0x00000061dc617221 */ /* 0x040fe40000010100 */
[----:B------:R-:W-:Y:S02]  /*6380*/  FADD.FTZ R68, -R220, R68 ;  /* 0x00000044dc447221 */ /* 0x000fe40000010100 */
[----:B-1----:R-:W-:-:S04]  /*6390*/  IMAD.WIDE.U32 R116, R122, R247, c[0x0][0x208] ;  /* 0x000082007a747625 */ /* 0x002fc800078e00f7 */
[C---:B------:R-:W-:Y:S01]  /*63a0*/  FADD.FTZ R108, -R220.reuse, R108 ;  /* 0x0000006cdc6c7221 */ /* 0x040fe20000010100 */
[----:B------:R1:W-:Y:S01]  /*63b0*/  STG.E.128 [R116.64], R112 ;  /* 0x0000007074007986 */ /* 0x0003e2000c101d04 */
        /* <DEDUP_REMOVED lines=8> */
[C---:B-1----:R-:W-:Y:S02]  /*6440*/  FADD.FTZ R114, -R220.reuse, R91 ;  /* 0x0000005bdc727221 */ /* 0x042fe40000010100 */
[----:B------:R-:W-:Y:S02]  /*6450*/  FADD.FTZ R91, -R220, R66 ;  /* 0x00000042dc5b7221 */ /* 0x000fe40000010100 */
[----:B------:R-:W-:-:S02]  /*6460*/  FMUL.FTZ R66, R215, R97 ;  /* 0x00000061d7427220 */ /* 0x000fc40000410000 */
[C---:B------:R-:W-:Y:S02]  /*6470*/  FADD.FTZ R95, -R220.reuse, R95 ;  /* 0x0000005fdc5f7221 */ /* 0x040fe40000010100 */
[C---:B------:R-:W-:Y:S02]  /*6480*/  FADD.FTZ R52, -R220.reuse, R52 ;  /* 0x00000034dc347221 */ /* 0x040fe40000010100 */
[C---:B------:R-:W-:Y:S02]  /*6490*/  FADD.FTZ R53, -R220.reuse, R53 ;  /* 0x00000035dc357221 */ /* 0x040fe40000010100 */
[C---:B------:R-:W-:Y:S02]  /*64a0*/  FADD.FTZ R82, -R220.reuse, R56 ;  /* 0x00000038dc527221 */ /* 0x040fe40000010100 */
[----:B------:R-:W-:Y:S02]  /*64b0*/  FADD.FTZ R83, -R220, R57 ;  /* 0x00000039dc537221 */ /* 0x000fe40000010100 */
[----:B------:R-:W-:Y:S01]  /*64c0*/  FMUL.FTZ R97, R215, R68 ;  /* 0x00000044d7617220 */ /* 0x000fe20000410000 */
[----:B------:R-:W-:Y:S01]  /*64d0*/  IADD3 R68, R174, 0xa0, RZ ;  /* 0x000000a0ae447810 */ /* 0x000fe20007ffe0ff */
[----:B------:R-:W-:-:S02]  /*64e0*/  FADD.FTZ R113, -R220, R90 ;  /* 0x0000005adc717221 */ /* 0x000fc40000010100 */
        /* <DEDUP_REMOVED lines=9> */
[C---:B------:R-:W-:Y:S02]  /*6580*/  FMUL.FTZ R65, R215.reuse, R93 ;  /* 0x0000005dd7417220 */ /* 0x040fe40000410000 */
[----:B------:R-:W-:Y:S02]  /*6590*/  FMUL.FTZ R125, R215, R94 ;  /* 0x0000005ed77d7220 */ /* 0x000fe40000410000 */
        /* <DEDUP_REMOVED lines=10> */
[----:B------:R-:W-:Y:S02]  /*6640*/  FFMA.FTZ R52, R234, R56, R10 ;  /* 0x00000038ea347223 */ /* 0x000fe4000001000a */
[C---:B------:R-:W-:Y:S02]  /*6650*/  FADD.FTZ R101, -R220.reuse, R101 ;  /* 0x00000065dc657221 */ /* 0x040fe40000010100 */
[----:B------:R-:W-:-:S02]  /*6660*/  FADD.FTZ R99, -R220, R99 ;  /* 0x00000063dc637221 */ /* 0x000fc40000010100 */
[C---:B------:R-:W-:Y:S02]  /*6670*/  FADD.FTZ R80, -R220.reuse, R84 ;  /* 0x00000054dc507221 */ /* 0x040fe40000010100 */
[----:B------:R-:W-:Y:S02]  /*6680*/  FADD.FTZ R119, -R220, R76 ;  /* 0x0000004cdc777221 */ /* 0x000fe40000010100 */
[----:B------:R-:W-:Y:S02]  /*6690*/  FFMA.FTZ R55, R231, R131, R140 ;  /* 0x00000083e7377223 */ /* 0x000fe4000001008c */
[----:B------:R-:W-:Y:S02]  /*66a0*/  FFMA.FTZ R54, R232, R130, R11 ;  /* 0x00000082e8367223 */ /* 0x000fe4000001000b */
[----:B------:R-:W-:-:S04]  /*66b0*/  IMAD.WIDE.U32 R56, R68, R247, c[0x0][0x208] ;  /* 0x0000820044387625 */ /* 0x000fc800078e00f7 */
        /* <DEDUP_REMOVED lines=15> */
[----:B------:R-:W-:Y:S01]  /*67b0*/  FMUL.FTZ R74, R215, R102 ;  /* 0x00000066d74a7220 */ /* 0x000fe20000410000 */
[----:B------:R1:W-:Y:S01]  /*67c0*/  STG.E.128 [R56.64], R52 ;  /* 0x0000003438007986 */ /* 0x0003e2000c101d04 */
[----:B------:R-:W-:Y:S01]  /*67d0*/  FADD.FTZ R92, -R220, R92 ;  /* 0x0000005cdc5c7221 */ /* 0x000fe20000010100 */
[----:B------:R-:W-:Y:S01]  /*67e0*/  IADD3 R68, R174, 0xc0, RZ ;  /* 0x000000c0ae447810 */ /* 0x000fe20007ffe0ff */
        /* <DEDUP_REMOVED lines=16> */
[C---:B------:R-:W-:Y:S01]  /*68f0*/  FMUL.FTZ R99, R215.reuse, R70 ;  /* 0x00000046d7637220 */ /* 0x040fe20000410000 */
[----:B------:R-:W-:Y:S01]  /*6900*/  IADD3 R70, R174, 0xe0, RZ ;  /* 0x000000e0ae467810 */ /* 0x000fe20007ffe0ff */
[----:B------:R-:W-:Y:S02]  /*6910*/  FADD.FTZ R59, -R220, R59 ;  /* 0x0000003bdc3b7221 */ /* 0x000fe40000010100 */
[----:B------:R-:W-:-:S02]  /*6920*/  FMUL.FTZ R62, R215, R105 ;  /* 0x00000069d73e7220 */ /* 0x000fc40000410000 */
[C---:B------:R-:W-:Y:S02]  /*6930*/  FMUL.FTZ R75, R215.reuse, R106 ;  /* 0x0000006ad74b7220 */ /* 0x040fe40000410000 */
[C---:B------:R-:W-:Y:S02]  /*6940*/  FMUL.FTZ R126, R215.reuse, R107 ;  /* 0x0000006bd77e7220 */ /* 0x040fe40000410000 */
[C---:B------:R-:W-:Y:S01]  /*6950*/  FMUL.FTZ R76, R215.reuse, R72 ;  /* 0x00000048d74c7220 */ /* 0x040fe20000410000 */
[----:B------:R-:W-:Y:S01]  /*6960*/  IADD3 R72, R174, 0x100, RZ ;  /* 0x00000100ae487810 */ /* 0x000fe20007ffe0ff */
[----:B-1----:R-:W-:Y:S02]  /*6970*/  FFMA.FTZ R52, R230, R58, R12 ;  /* 0x0000003ae6347223 */ /* 0x002fe4000001000c */
[C---:B------:R-:W-:Y:S02]  /*6980*/  FMUL.FTZ R61, R215.reuse, R100 ;  /* 0x00000064d73d7220 */ /* 0x040fe40000410000 */
[----:B------:R-:W-:-:S02]  /*6990*/  FMUL.FTZ R127, R215, R103 ;  /* 0x00000067d77f7220 */ /* 0x000fc40000410000 */
[C---:B------:R-:W-:Y:S02]  /*69a0*/  FMUL.FTZ R73, R215.reuse, R98 ;  /* 0x00000062d7497220 */ /* 0x040fe40000410000 */
[----:B------:R-:W-:Y:S01]  /*69b0*/  FFMA.FTZ R58, R224, R74, R15 ;  /* 0x0000004ae03a7223 */ /* 0x000fe2000001000f */
[----:B------:R-:W-:Y:S01]  /*69c0*/  IADD3 R74, R174, 0x120, RZ ;  /* 0x00000120ae4a7810 */ /* 0x000fe20007ffe0ff */
        /* <DEDUP_REMOVED lines=32> */
[----:B------:R-:W-:Y:S02]  /*6bd0*/  FMUL.FTZ R215, R215, R59 ;  /* 0x0000003bd7d77220 */ /* 0x000fe40000410000 */
[----:B------:R-:W-:-:S02]  /*6be0*/  FFMA.FTZ R55, R227, R126, R142 ;  /* 0x0000007ee3377223 */ /* 0x000fc4000001008e */
[----:B------:R-:W-:Y:S02]  /*6bf0*/  FFMA.FTZ R54, R228, R75, R13 ;  /* 0x0000004be4367223 */ /* 0x000fe4000001000d */
[----:B------:R-:W-:Y:S02]  /*6c00*/  FFMA.FTZ R53, R229, R62, R141 ;  /* 0x0000003ee5357223 */ /* 0x000fe4000001008d */
[----:B------:R-:W-:-:S04]  /*6c10*/  IMAD.WIDE.U32 R68, R68, R247, c[0x0][0x208] ;  /* 0x0000820044447625 */ /* 0x000fc800078e00f7 */
[----:B------:R-:W-:Y:S02]  /*6c20*/  FFMA.FTZ R59, R223, R127, R144 ;  /* 0x0000007fdf3b7223 */ /* 0x000fe40000010090 */
[----:B------:R-:W-:Y:S02]  /*6c30*/  FFMA.FTZ R57, R225, R63, R143 ;  /* 0x0000003fe1397223 */ /* 0x000fe4000001008f */
[----:B------:R-:W-:Y:S02]  /*6c40*/  FFMA.FTZ R56, R226, R61, R14 ;  /* 0x0000003de2387223 */ /* 0x000fe4000001000e */
[----:B------:R-:W-:Y:S02]  /*6c50*/  FFMA.FTZ R62, R219, R73, R17 ;  /* 0x00000049db3e7223 */ /* 0x000fe40000010011 */
[----:B------:R-:W-:Y:S01]  /*6c60*/  IMAD.WIDE.U32 R70, R70, R247, c[0x0][0x208] ;  /* 0x0000820046467625 */ /* 0x000fe200078e00f7 */
[----:B------:R1:W-:Y:S03]  /*6c70*/  STG.E.128 [R68.64], R52 ;  /* 0x0000003444007986 */ /* 0x0003e6000c101d04 */
[----:B------:R-:W-:-:S02]  /*6c80*/  FFMA.FTZ R63, R218, R128, R146 ;  /* 0x00000080da3f7223 */ /* 0x000fc40000010092 */
[----:B------:R-:W-:Y:S02]  /*6c90*/  FFMA.FTZ R61, R221, R66, R145 ;  /* 0x00000042dd3d7223 */ /* 0x000fe40000010091 */
[----:B------:R-:W-:Y:S02]  /*6ca0*/  FFMA.FTZ R60, R222, R60, R16 ;  /* 0x0000003cde3c7223 */ /* 0x000fe40000010010 */
[----:B------:R-:W-:Y:S01]  /*6cb0*/  IMAD.WIDE.U32 R72, R72, R247, c[0x0][0x208] ;  /* 0x0000820048487625 */ /* 0x000fe200078e00f7 */
[----:B------:R2:W-:Y:S03]  /*6cc0*/  STG.E.128 [R70.64], R56 ;  /* 0x0000003846007986 */ /* 0x0005e6000c101d04 */
[----:B------:R-:W-:Y:S02]  /*6cd0*/  FFMA.FTZ R67, R213, R129, R148 ;  /* 0x00000081d5437223 */ /* 0x000fe40000010094 */
[----:B------:R-:W-:-:S02]  /*6ce0*/  FFMA.FTZ R66, R214, R125, R19 ;  /* 0x0000007dd6427223 */ /* 0x000fc40000010013 */
[----:B------:R-:W-:Y:S02]  /*6cf0*/  FFMA.FTZ R65, R216, R65, R147 ;  /* 0x00000041d8417223 */ /* 0x000fe40000010093 */
[----:B------:R-:W-:Y:S02]  /*6d00*/  FFMA.FTZ R64, R217, R64, R18 ;  /* 0x00000040d9407223 */ /* 0x000fe40000010012 */
[----:B------:R-:W-:Y:S01]  /*6d10*/  IMAD.WIDE.U32 R74, R74, R247, c[0x0][0x208] ;  /* 0x000082004a4a7625 */ /* 0x000fe200078e00f7 */
[----:B------:R3:W-:Y:S03]  /*6d20*/  STG.E.128 [R72.64], R60 ;  /* 0x0000003c48007986 */ /* 0x0007e6000c101d04 */
[----:B-1----:R-:W-:Y:S01]  /*6d30*/  FFMA.FTZ R68, R196, R76, R28 ;  /* 0x0000004cc4447223 */ /* 0x002fe2000001001c */
[----:B------:R1:W-:Y:S01]  /*6d40*/  STG.E.128 [R74.64], R64 ;  /* 0x000000404a007986 */ /* 0x0003e2000c101d04 */
[----:B------:R-:W-:Y:S01]  /*6d50*/  IADD3 R76, R174, 0x180, RZ ;  /* 0x00000180ae4c7810 */ /* 0x000fe20007ffe0ff */
[----:B--2---:R-:W-:Y:S01]  /*6d60*/  FFMA.FTZ R70, R194, R78, R29 ;  /* 0x0000004ec2467223 */ /* 0x004fe2000001001d */
[----:B------:R-:W-:Y:S01]  /*6d70*/  IADD3 R78, R174, 0x1a0, RZ ;  /* 0x000001a0ae4e7810 */ /* 0x000fe20007ffe0ff */
[----:B------:R-:W-:-:S02]  /*6d80*/  FFMA.FTZ R55, R209, R114, R150 ;  /* 0x00000072d1377223 */ /* 0x000fc40000010096 */
[----:B------:R-:W-:Y:S02]  /*6d90*/  FFMA.FTZ R54, R210, R113, R21 ;  /* 0x00000071d2367223 */ /* 0x000fe40000010015 */
[----:B------:R-:W-:Y:S01]  /*6da0*/  FFMA.FTZ R53, R211, R112, R149 ;  /* 0x00000070d3357223 */ /* 0x000fe20000010095 */
[C---:B---3--:R-:W-:Y:S02]  /*6db0*/  IADD3 R72, R174.reuse, 0x140, RZ ;  /* 0x00000140ae487810 */ /* 0x048fe40007ffe0ff */
[----:B-1----:R-:W-:Y:S01]  /*6dc0*/  IADD3 R74, R174, 0x160, RZ ;  /* 0x00000160ae4a7810 */ /* 0x002fe20007ffe0ff */
[----:B------:R-:W-:Y:S01]  /*6dd0*/  FFMA.FTZ R64, R200, R80, R26 ;  /* 0x00000050c8407223 */ /* 0x000fe2000001001a */
[----:B------:R-:W-:Y:S01]  /*6de0*/  IADD3 R80, R174, 0x1c0, RZ ;  /* 0x000001c0ae507810 */ /* 0x000fe20007ffe0ff */
[----:B------:R-:W-:Y:S02]  /*6df0*/  FFMA.FTZ R52, R212, R111, R20 ;  /* 0x0000006fd4347223 */ /* 0x000fe40000010014 */
[----:B------:R-:W-:-:S04]  /*6e00*/  IMAD.WIDE.U32 R72, R72, R247, c[0x0][0x208] ;  /* 0x0000820048487625 */ /* 0x000fc800078e00f7 */
[----:B------:R-:W-:Y:S02]  /*6e10*/  FFMA.FTZ R59, R205, R110, R152 ;  /* 0x0000006ecd3b7223 */ /* 0x000fe40000010098 */
        /* <DEDUP_REMOVED lines=17> */
[----:B-1----:R-:W-:-:S03]  /*6f30*/  IADD3 R72, R174, 0x1e0, RZ ;  /* 0x000001e0ae487810 */ /* 0x002fc60007ffe0ff */
[----:B------:R-:W-:Y:S01]  /*6f40*/  IMAD.WIDE.U32 R80, R80, R247, c[0x0][0x208] ;  /* 0x0000820050507625 */ /* 0x000fe200078e00f7 */
[----:B------:R1:W-:Y:S01]  /*6f50*/  STG.E.128 [R76.64], R60 ;  /* 0x0000003c4c007986 */ /* 0x0003e2000c101d04 */
[----:B--2---:R-:W-:-:S03]  /*6f60*/  IADD3 R74, R174, 0x200, RZ ;  /* 0x00000200ae4a7810 */ /* 0x004fc60007ffe0ff */
[----:B------:R2:W-:Y:S01]  /*6f70*/  STG.E.128 [R78.64], R64 ;  /* 0x000000404e007986 */ /* 0x0005e2000c101d04 */
[----:B------:R-:W-:-:S03]  /*6f80*/  FFMA.FTZ R55, R189, R100, R160 ;  /* 0x00000064bd377223 */ /* 0x000fc600000100a0 */
[----:B------:R3:W-:Y:S01]  /*6f90*/  STG.E.128 [R80.64], R68 ;  /* 0x0000004450007986 */ /* 0x0007e2000c101d04 */
[----:B------:R-:W-:Y:S02]  /*6fa0*/  FFMA.FTZ R54, R190, R99, R31 ;  /* 0x00000063be367223 */ /* 0x000fe4000001001f */
[----:B------:R-:W-:Y:S02]  /*6fb0*/  FFMA.FTZ R53, R191, R98, R159 ;  /* 0x00000062bf357223 */ /* 0x000fe4000001009f */
[----:B------:R-:W-:Y:S01]  /*6fc0*/  FFMA.FTZ R52, R192, R97, R30 ;  /* 0x00000061c0347223 */ /* 0x000fe2000001001e */
[----:B-1----:R-:W-:Y:S01]  /*6fd0*/  IADD3 R76, R174, 0x220, RZ ;  /* 0x00000220ae4c7810 */ /* 0x002fe20007ffe0ff */
[----:B------:R-:W-:Y:S01]  /*6fe0*/  IMAD.WIDE.U32 R72, R72, R247, c[0x0][0x208] ;  /* 0x0000820048487625 */ /* 0x000fe200078e00f7 */
[----:B--2---:R-:W-:-:S03]  /*6ff0*/  IADD3 R78, R174, 0x240, RZ ;  /* 0x00000240ae4e7810 */ /* 0x004fc60007ffe0ff */
[----:B------:R-:W-:Y:S01]  /*7000*/  FFMA.FTZ R59, R185, R96, R162 ;  /* 0x00000060b93b7223 */ /* 0x000fe200000100a2 */
[----:B---3--:R-:W-:Y:S01]  /*7010*/  IADD3 R80, R174, 0x260, RZ ;  /* 0x00000260ae507810 */ /* 0x008fe20007ffe0ff */
        /* <DEDUP_REMOVED lines=22> */
[----:B------:R0:W-:Y:S04]  /*7180*/  STG.E.128 [R78.64], R64 ;  /* 0x000000404e007986 */ /* 0x0001e8000c101d04 */
[----:B------:R0:W-:Y:S02]  /*7190*/  STG.E.128 [R80.64], R68 ;  /* 0x0000004450007986 */ /* 0x0001e4000c101d04 */
.L_x_57096:
[----:B0-----:R-:W-:Y:S05]  /*71a0*/  BSYNC B0 ;  /* 0x0000000000007941 */ /* 0x001fea0003800000 */
.L_x_57095:
[----:B------:R-:W-:-:S04]  /*71b0*/  MOV R53, c[0x0][0x160] ;  /* 0x0000580000357a02 */ /* 0x000fc80000000f00 */
[----:B-----5:R-:W-:-:S04]  /*71c0*/  LEA R40, R53, R40, 0x2 ;  /* 0x0000002835287211 */ /* 0x020fc800078e10ff */
[----:B------:R-:W-:-:S13]  /*71d0*/  ISETP.GE.AND P0, PT, R40, c[0x0][0x164], PT ;  /* 0x0000590028007a0c */ /* 0x000fda0003f06270 */
[----:B------:R-:W-:Y:S01]  /*71e0*/  @P0 CALL.REL.NOINC `(.L_x_57097) ;  /* 0x0000001000000944 */ /* 0x000fe20003c00000 */
[----:B------:R-:W-:Y:S05]  /*71f0*/  BRA `(.L_x_57098) ;  /* 0xffffa71000007947 */ /* 0x000fea000383ffff */
.L_x_57097:
[----:B------:R-:W-:Y:S05]  /*7200*/  EXIT ;  /* 0x000000000000794d */ /* 0x000fea0003800000 */
.L_x_57093:
[----:B------:R-:W-:Y:S01]  /*7210*/  HFMA2.MMA R215, -RZ, RZ, 0, 5.9604644775390625e-08 ;  /* 0x00000001ffd77435 */ /* 0x000fe200000001ff */
[----:B------:R-:W-:Y:S02]  /*7220*/  MOV R249, R247 ;  /* 0x000000f700f97202 */ /* 0x000fe40000000f00 */
[----:B------:R-:W-:Y:S02]  /*7230*/  MOV R171, 0xffffffff ;  /* 0xffffffff00ab7802 */ /* 0x000fe40000000f00 */
[----:B------:R-:W-:Y:S02]  /*7240*/  MOV R170, 0x7260 ;  /* 0x0000726000aa7802 */ /* 0x000fe40000000f00 */
[----:B-----5:R-:W-:Y:S05]  /*7250*/  CALL.REL.NOINC `($__internal_131_$__cuda_sm70_shflsync_bfly_p) ;  /* 0x00000d3000007944 */ /* 0x020fea0003c00000 */
[----:B01---5:R-:W-:Y:S05]  /*7260*/  BRA `(.L_x_57099) ;  /* 0xffffdf4000007947 */ /* 0x023fea000383ffff */
.L_x_57094:
[----:B------:R-:W-:Y:S01]  /*7270*/  HFMA2.MMA R215, -RZ, RZ, 0, 1.1920928955078125e-07 ;  /* 0x00000002ffd77435 */ /* 0x000fe200000001ff */
[----:B------:R-:W-:Y:S02]  /*7280*/  MOV R249, R247 ;  /* 0x000000f700f97202 */ /* 0x000fe40000000f00 */
[----:B------:R-:W-:Y:S02]  /*7290*/  MOV R171, 0xffffffff ;  /* 0xffffffff00ab7802 */ /* 0x000fe40000000f00 */
[----:B------:R-:W-:-:S02]  /*72a0*/  MOV R170, 0x72c0 ;  /* 0x000072c000aa7802 */ /* 0x000fc40000000f00 */
[----:B-----5:R-:W-:Y:S05]  /*72b0*/  CALL.REL.NOINC `($__internal_131_$__cuda_sm70_shflsync_bfly_p) ;  /* 0x00000cd000007944 */ /* 0x020fea0003c00000 */
[----:B-1----:R-:W-:Y:S01]  /*72c0*/  FADD.FTZ R247, R247, R215 ;  /* 0x000000d7f7f77221 */ /* 0x002fe20000010000 */
[----:B------:R-:W-:Y:S01]  /*72d0*/  HFMA2.MMA R215, -RZ, RZ, 0, 2.384185791015625e-07 ;  /* 0x00000004ffd77435 */ /* 0x000fe200000001ff */
[----:B------:R-:W-:-:S02]  /*72e0*/  MOV R171, 0xffffffff ;  /* 0xffffffff00ab7802 */ /* 0x000fc40000000f00 */
[----:B------:R-:W-:Y:S02]  /*72f0*/  MOV R170, 0x7320 ;  /* 0x0000732000aa7802 */ /* 0x000fe40000000f00 */
[----:B------:R-:W-:Y:S02]  /*7300*/  MOV R249, R247 ;  /* 0x000000f700f97202 */ /* 0x000fe40000000f00 */
[----:B0----5:R-:W-:Y:S05]  /*7310*/  CALL.REL.NOINC `($__internal_131_$__cuda_sm70_shflsync_bfly_p) ;  /* 0x00000c7000007944 */ /* 0x021fea0003c00000 */
[----:B-1----:R-:W-:Y:S01]  /*7320*/  FADD.FTZ R247, R247, R215 ;  /* 0x000000d7f7f77221 */ /* 0x002fe20000010000 */
[----:B------:R-:W-:Y:S01]  /*7330*/  HFMA2.MMA R215, -RZ, RZ, 0, 4.76837158203125e-07 ;  /* 0x00000008ffd77435 */ /* 0x000fe200000001ff */
[----:B------:R-:W-:Y:S02]  /*7340*/  MOV R171, 0xffffffff ;  /* 0xffffffff00ab7802 */ /* 0x000fe40000000f00 */
[----:B------:R-:W-:Y:S02]  /*7350*/  MOV R170, 0x7380 ;  /* 0x0000738000aa7802 */ /* 0x000fe40000000f00 */
[----:B------:R-:W-:Y:S02]  /*7360*/  MOV R249, R247 ;  /* 0x000000f700f97202 */ /* 0x000fe40000000f00 */
[----:B0----5:R-:W-:Y:S05]  /*7370*/  CALL.REL.NOINC `($__internal_131_$__cuda_sm70_shflsync_bfly_p) ;  /* 0x00000c1000007944 */ /* 0x021fea0003c00000 */
[----:B-1----:R-:W-:Y:S01]  /*7380*/  FADD.FTZ R247, R247, R215 ;  /* 0x000000d7f7f77221 */ /* 0x002fe20000010000 */
[----:B------:R-:W-:Y:S01]  /*7390*/  HFMA2.MMA R215, -RZ, RZ, 0, 9.5367431640625e-07 ;  /* 0x00000010ffd77435 */ /* 0x000fe200000001ff */
[----:B------:R-:W-:-:S02]  /*73a0*/  MOV R171, 0xffffffff ;  /* 0xffffffff00ab7802 */ /* 0x000fc40000000f00 */
[----:B------:R-:W-:Y:S02]  /*73b0*/  MOV R170, 0x73e0 ;  /* 0x000073e000aa7802 */ /* 0x000fe40000000f00 */
[----:B------:R-:W-:Y:S02]  /*73c0*/  MOV R249, R247 ;  /* 0x000000f700f97202 */ /* 0x000fe40000000f00 */
[----:B0----5:R-:W-:Y:S05]  /*73d0*/  CALL.REL.NOINC `($__internal_131_$__cuda_sm70_shflsync_bfly_p) ;  /* 0x00000bb000007944 */ /* 0x021fea0003c00000 */
        /* <DEDUP_REMOVED lines=165> */
[----:B0----5:R-:W-:Y:S05]  /*7e30*/  CALL.REL.NOINC `($__internal_131_$__cuda_sm70_shflsync_bfly_p) ;  /* 0x0000015000007944 */ /* 0x021fea0003c00000 */
[----:B-1----:R-:W-:Y:S01]  /*7e40*/  FADD.FTZ R249, R249, R215 ;  /* 0x000000d7f9f97221 */ /* 0x002fe20000010000 */
[----:B------:R-:W-:Y:S01]  /*7e50*/  HFMA2.MMA R215, -RZ, RZ, 0, 1.1920928955078125e-07 ;  /* 0x00000002ffd77435 */ /* 0x000fe200000001ff */
[----:B------:R-:W-:Y:S02]  /*7e60*/  MOV R171, 0xffffffff ;  /* 0xffffffff00ab7802 */ /* 0x000fe40000000f00 */
[----:B------:R-:W-:-:S03]  /*7e70*/  MOV R170, 0x7e90 ;  /* 0x00007e9000aa7802 */ /* 0x000fc60000000f00 */
[----:B0----5:R-:W-:Y:S05]  /*7e80*/  CALL.REL.NOINC `($__internal_131_$__cuda_sm70_shflsync_bfly_p) ;  /* 0x0000010000007944 */ /* 0x021fea0003c00000 */
[----:B-1----:R-:W-:Y:S01]  /*7e90*/  FADD.FTZ R249, R249, R215 ;  /* 0x000000d7f9f97221 */ /* 0x002fe20000010000 */
[----:B------:R-:W-:Y:S01]  /*7ea0*/  HFMA2.MMA R215, -RZ, RZ, 0, 2.384185791015625e-07 ;  /* 0x00000004ffd77435 */ /* 0x000fe200000001ff */
[----:B------:R-:W-:Y:S02]  /*7eb0*/  MOV R171, 0xffffffff ;  /* 0xffffffff00ab7802 */ /* 0x000fe40000000f00 */
[----:B------:R-:W-:-:S03]  /*7ec0*/  MOV R170, 0x7ee0 ;  /* 0x00007ee000aa7802 */ /* 0x000fc60000000f00 */
[----:B0----5:R-:W-:Y:S05]  /*7ed0*/  CALL.REL.NOINC `($__internal_131_$__cuda_sm70_shflsync_bfly_p) ;  /* 0x000000b000007944 */ /* 0x021fea0003c00000 */
[----:B-1----:R-:W-:Y:S01]  /*7ee0*/  FADD.FTZ R249, R249, R215 ;  /* 0x000000d7f9f97221 */ /* 0x002fe20000010000 */
[----:B------:R-:W-:Y:S01]  /*7ef0*/  HFMA2.MMA R215, -RZ, RZ, 0, 4.76837158203125e-07 ;  /* 0x00000008ffd77435 */ /* 0x000fe200000001ff */
[----:B------:R-:W-:-:S02]  /*7f00*/  MOV R171, 0xffffffff ;  /* 0xffffffff00ab7802 */ /* 0x000fc40000000f00 */
[----:B------:R-:W-:-:S03]  /*7f10*/  MOV R170, 0x7f30 ;  /* 0x00007f3000aa7802 */ /* 0x000fc60000000f00 */
[----:B0----5:R-:W-:Y:S05]  /*7f20*/  CALL.REL.NOINC `($__internal_131_$__cuda_sm70_shflsync_bfly_p) ;  /* 0x0000006000007944 */ /* 0x021fea0003c00000 */
[----:B-1----:R-:W-:Y:S01]  /*7f30*/  FADD.FTZ R249, R249, R215 ;  /* 0x000000d7f9f97221 */ /* 0x002fe20000010000 */
[----:B------:R-:W-:Y:S01]  /*7f40*/  HFMA2.MMA R215, -RZ, RZ, 0, 9.5367431640625e-07 ;  /* 0x00000010ffd77435 */ /* 0x000fe200000001ff */
[----:B------:R-:W-:Y:S02]  /*7f50*/  MOV R171, 0xffffffff ;  /* 0xffffffff00ab7802 */ /* 0x000fe40000000f00 */
[----:B------:R-:W-:-:S03]  /*7f60*/  MOV R170, 0x7f80 ;  /* 0x00007f8000aa7802 */ /* 0x000fc60000000f00 */
[----:B0----5:R-:W-:Y:S05]  /*7f70*/  CALL.REL.NOINC `($__internal_131_$__cuda_sm70_shflsync_bfly_p) ;  /* 0x0000001000007944 */ /* 0x021fea0003c00000 */
[----:B01---5:R-:W-:Y:S05]  /*7f80*/  BRA `(.L_x_57100) ;  /* 0xffffdd6000007947 */ /* 0x023fea000383ffff */
        .weak           $__internal_131_$__cuda_sm70_shflsync_bfly_p
        .type           $__internal_131_$__cuda_sm70_shflsync_bfly_p,@function
        .size           $__internal_131_$__cuda_sm70_shflsync_bfly_p,(.L_x_71131 - $__internal_131_$__cuda_sm70_shflsync_bfly_p)
$__internal_131_$__cuda_sm70_shflsync_bfly_p:
[----:B------:R0:W-:Y:S01]  /*7f90*/  STL [R1+0x10], R0 ;  /* 0x0000100001007387 */ /* 0x0001e20000100800 */
[----:B------:R-:W-:Y:S04]  /*7fa0*/  WARPSYNC R171 ;  /* 0x000000ab00007348 */ /* 0x000fe80003800000 */
[----:B0-----:R-:W-:-:S07]  /*7fb0*/  HFMA2.MMA R0, -RZ, RZ, 0, 1.847743988037109375e-06 ;  /* 0x0000001fff007435 */ /* 0x001fce00000001ff */
[----:B------:R0:W1:Y:S04]  /*7fc0*/  SHFL.BFLY PT, R215, R249, R215, R0 ;  /* 0x0c0000d7f9d77389 */ /* 0x00006800000e0000 */
[----:B0-----:R0:W5:Y:S01]  /*7fd0*/  LDL.LU R0, [R1+0x10] ;  /* 0x0000100001007983 */ /* 0x0011620000300800 */
[----:B------:R-:W-:-:S04]  /*7fe0*/  MOV R171, 0x0 ;  /* 0x0000000000ab7802 */ /* 0x000fc80000000f00 */
[----:B------:R-:W-:Y:S05]  /*7ff0*/  RET.REL.NODEC R170 `(_ZN10layer_norm13ln_fwd_kernelINS_13Kernel_traitsI6__halfffffjLj2560ELj1ELj4ELj1ELj16ENS_18Kernel_traits_baseILj2560ES2_ffffjLj128EEEEELb0ELb0ELb1ELb1EEEvNS_9FwdParamsE) ;  /* 0xffff8000aa007950 */ /* 0x000fea0003c3ffff */
.L_x_57101:
        /* <DEDUP_REMOVED lines=16> */
.L_x_71131:


//--------------------- .text._ZN10layer_norm13ln_fwd_kernelINS_13Kernel_traitsI6__halfffffjLj2560ELj1ELj4ELj1ELj16ENS_18Kernel_traits_baseILj2560ES2_ffffjLj128EEEEELb0ELb1ELb0ELb0EEEvNS_9FwdParamsE --------------------------
	.section	.text._ZN10layer_norm13ln_fwd_kernelINS_13Kernel_traitsI6__halfffffjLj2560ELj1ELj4ELj1ELj16ENS_18Kernel_traits_baseILj2560ES2_ffffjLj128EEEEELb0ELb1ELb0ELb0EEEvNS_9FwdParamsE,"ax",@progbits
	.sectioninfo	@"SHI_REGISTERS=255"
	.align	128
        .global         _ZN10layer_norm13ln_fwd_kernelINS_13Kernel_traitsI6__halfffffjLj2560ELj1ELj4ELj1ELj16ENS_18Kernel_traits_baseILj2560ES2_ffffjLj128EEEEELb0ELb1ELb0ELb0EEEvNS_9FwdParamsE
        .type           _ZN10layer_norm13ln_fwd_kernelINS_13Kernel_traitsI6__halfffffjLj2560ELj1ELj4ELj1ELj16ENS_18Kernel_traits_baseILj2560ES2_ffffjLj128EEEEELb0ELb1ELb0ELb0EEEvNS_9FwdParamsE,@function
        .size           _ZN10layer_norm13ln_fwd_kernelINS_13Kernel_traitsI6__halfffffjLj2560ELj1ELj4ELj1ELj16ENS_18Kernel_traits_baseILj2560ES2_ffffjLj128EEEEELb0ELb1ELb0ELb0EEEvNS_9FwdParamsE,(.L_x_71132 - _ZN10layer_norm13ln_fwd_kernelINS_13Kernel_traitsI6__halfffffjLj2560ELj1ELj4ELj1ELj16ENS_18Kernel_traits_baseILj2560ES2_ffffjLj128EEEEELb0ELb1ELb0ELb0EEEvNS_9FwdParamsE)
        .other          _ZN10layer_norm13ln_fwd_kernelINS_13Kernel_traitsI6__halfffffjLj2560ELj1ELj4ELj1ELj16ENS_18Kernel_traits_baseILj2560ES2_ffffjLj128EEEEELb0ELb1ELb0ELb0EEEvNS_9FwdParamsE,@"STO_CUDA_ENTRY STV_DEFAULT"
_ZN10layer_norm13ln_fwd_kernelINS_13Kernel_traitsI6__halfffffjLj2560ELj1ELj4ELj1ELj16ENS_18Kernel_traits_baseILj2560ES2_ffffjLj128EEEEELb0ELb1ELb0ELb0EEEvNS_9FwdParamsE:
.text._ZN10layer_norm13ln_fwd_kernelINS_13Kernel_traitsI6__halfffffjLj2560ELj1ELj4ELj1ELj16ENS_18Kernel_traits_baseILj2560ES2_ffffjLj128EEEEELb0ELb1ELb0ELb0EEEvNS_9FwdParamsE:
        /* <DEDUP_REMOVED lines=30> */
[C---:B------:R-:W-:Y:S02]  /*01e0*/  @P1 LEA.HI.X R5, R3.reuse, c[0x0][0x21c], RZ, 0x3, P2 ;  /* 0x0000870003051a11 */ /* 0x040fe400010f1cff */
[C---:B------:R-:W-:Y:S01]  /*01f0*/  LEA R54, P2, R3.reuse, c[0x0][0x1c8], 0x3 ;  /* 0x0000720003367a11 */ /* 0x040fe200078418ff */
[C---:B------:R-:W-:Y:S02]  /*0200*/  IMAD.WIDE.U32 R172, R3.reuse, R172, c[0x0][0x1b0] ;  /* 0x00006c0003ac7625 */ /* 0x040fe400078e00ac */
[----:B------:R0:W5:Y:S01]  /*0210*/  @P1 LDG.E.64 R88, [R4.64] ;  /* 0x0000000404581981 */ /* 0x000162000c1e1b00 */
[----:B------:R-:W-:-:S03]  /*0220*/  LEA.HI.X R55, R3, c[0x0][0x1cc], RZ, 0x3, P2 ;  /* 0x0000730003377a11 */ /* 0x000fc600010f1cff */
[----:B------:R-:W5:Y:S04]  /*0230*/  LDG.E.64 R172, [R172.64] ;  /* 0x00000004acac7981 */ /* 0x000f68000c1e1b00 */
[----:B------:R-:W5:Y:S01]  /*0240*/  LDG.E.64 R54, [R54.64] ;  /* 0x0000000436367981 */ /* 0x000f62000c1e1b00 */
[----:B------:R-:W-:Y:S01]  /*0250*/  LOP3.LUT R3, R3, 0x20, RZ, 0xfc, !PT ;  /* 0x0000002003037812 */ /* 0x000fe200078efcff */
[----:B------:R-:W-:Y:S02]  /*0260*/  @!P1 CS2R R88, SRZ ;  /* 0x0000000000589805 */ /* 0x000fe4000001ff00 */
.L_x_57103:
[----:B01----:R-:W-:Y:S05]  /*0270*/  BSYNC B0 ;  /* 0x0000000000007941 */ /* 0x003fea0003800000 */
.L_x_57102:
[----:B------:R-:W-:Y:S01]  /*0280*/  BSSY B0, `(.L_x_57104) ;  /* 0x000000f000007945 */ /* 0x000fe20003800000 */
[----:B------:R-:W-:Y:S05]  /*0290*/  @!P6 BRA `(.L_x_57105) ;  /* 0x000000d00000e947 */ /* 0x000fea0003800000 */
[----:B------:R-:W-:Y:S02]  /*02a0*/  ISETP.NE.U32.AND P1, PT, RZ, c[0x0][0x218], PT ;  /* 0x00008600ff007a0c */ /* 0x000fe40003f25070 */
[----:B------:R-:W-:Y:S02]  /*02b0*/  MOV R164, 0x8 ;  /* 0x0000000800a47802 */ /* 0x000fe40000000f00 */
[----:B------:R-:W-:-:S03]  /*02c0*/  ISETP.NE.AND.EX P1, PT, RZ, c[0x0][0x21c], PT, P1 ;  /* 0x00008700ff007a0c */ /* 0x000fc60003f25310 */
[----:B------:R-:W-:-:S06]  /*02d0*/  IMAD.WIDE.U32 R164, R3, R164, c[0x0][0x1b0] ;  /* 0x00006c0003a47625 */ /* 0x000fcc00078e00a4 */
[----:B------:R-:W5:Y:S04]  /*02e0*/  LDG.E.64 R164, [R164.64] ;  /* 0x00000004a4a47981 */ /* 0x000f68000c1e1b00 */
[----:B------:R-:W-:-:S04]  /*02f0*/  @P1 LEA R4, P2, R3, c[0x0][0x218], 0x3 ;  /* 0x0000860003041a11 */ /* 0x000fc800078418ff */
[C---:B------:R-:W-:Y:S02]  /*0300*/  @P1 LEA.HI.X R5, R3.reuse, c[0x0][0x21c], RZ, 0x3, P2 ;  /* 0x0000870003051a11 */ /* 0x040fe400010f1cff */
[----:B------:R-:W-:-:S03]  /*0310*/  LEA R52, P2, R3, c[0x0][0x1c8], 0x3 ;  /* 0x0000720003347a11 */ /* 0x000fc600078418ff */
[----:B------:R0:W5:Y:S01]  /*0320*/  @P1 LDG.E.64 R86, [R4.64] ;  /* 0x0000000404561981 */ /* 0x000162000c1e1b00 */
[----:B------:R-:W-:-:S06]  /*0330*/  LEA.HI.X R53, R3, c[0x0][0x1cc], RZ, 0x3, P2 ;  /* 0x0000730003357a11 */ /* 0x000fcc00010f1cff */
[----:B------:R-:W5:Y:S01]  /*0340*/  LDG.E.64 R52, [R52.64] ;  /* 0x0000000434347981 */ /* 0x000f62000c1e1b00 */
[----:B------:R-:W-:Y:S01]  /*0350*/  IADD3 R3, R3, 0x20, RZ ;  /* 0x0000002003037810 */ /* 0x000fe20007ffe0ff */
[----:B------:R-:W-:Y:S02]  /*0360*/  @!P1 CS2R R86, SRZ ;  /* 0x0000000000569805 */ /* 0x000fe4000001ff00 */
.L_x_57105:
[----:B0-----:R-:W-:Y:S05]  /*0370*/  BSYNC B0 ;  /* 0x0000000000007941 */ /* 0x001fea0003800000 */
.L_x_57104:
[----:B------:R-:W-:Y:S01]  /*0380*/  BSSY B0, `(.L_x_57106) ;  /* 0x000000f000007945 */ /* 0x000fe20003800000 */
[----:B------:R-:W-:Y:S05]  /*0390*/  @!P5 BRA `(.L_x_57107) ;  /* 0x000000d00000d947 */ /* 0x000fea0003800000 */
[----:B------:R-:W-:Y:S01]  /*03a0*/  ISETP.NE.U32.AND P1, PT, RZ, c[0x0][0x218], PT ;  /* 0x00008600ff007a0c */ /* 0x000fe20003f25070 */
        /* <DEDUP_REMOVED lines=10> */
[----:B------:R-:W-:Y:S01]  /*0450*/  IADD3 R3, R3, 0x20, RZ ;  /* 0x0000002003037810 */ /* 0x000fe20007ffe0ff */
[----:B------:R-:W-:Y:S02]  /*0460*/  @!P1 CS2R R84, SRZ ;  /* 0x0000000000549805 */ /* 0x000fe4000001ff00 */
.L_x_57107:
[----:B0-----:R-:W-:Y:S05]  /*0470*/  BSYNC B0 ;  /* 0x0000000000007941 */ /* 0x001fea0003800000 */
.L_x_57106:
        /* <DEDUP_REMOVED lines=15> */
.L_x_57109:
[----:B0-----:R-:W-:Y:S05]  /*0570*/  BSYNC B0 ;  /* 0x0000000000007941 */ /* 0x001fea0003800000 */
.L_x_57108:
        /* <DEDUP_REMOVED lines=15> */
.L_x_57111:
[----:B0-----:R-:W-:Y:S05]  /*0670*/  BSYNC B0 ;  /* 0x0000000000007941 */ /* 0x001fea0003800000 */
.L_x_57110:
        /* <DEDUP_REMOVED lines=18> */
.L_x_57113:
[----:B0-----:R-:W-:Y:S05]  /*07a0*/  BSYNC B0 ;  /* 0x0000000000007941 */ /* 0x001fea0003800000 */
.L_x_57112:
        /* <DEDUP_REMOVED lines=9> */
[----:B------:R-:W-:-:S12]  /*0840*/  HFMA2.MMA R130, -RZ, RZ, 0, 4.76837158203125e-07 ;  /* 0x00000008ff827435 */ /* 0x000fd800000001ff */
        /* <DEDUP_REMOVED lines=10> */
.L_x_57115:
[----:B0-----:R-:W-:Y:S05]  /*08f0*/  BSYNC B0 ;  /* 0x0000000000007941 */ /* 0x001fea0003800000 */
.L_x_57114:
        /* <DEDUP_REMOVED lines=18> */
.L_x_57117:
[----:B0-----:R-:W-:Y:S05]  /*0a20*/  BSYNC B0 ;  /* 0x0000000000007941 */ /* 0x001fea0003800000 */
.L_x_57116:
        /* <DEDUP_REMOVED lines=18> */
.L_x_57119:
[----:B0-----:R-:W-:Y:S05]  /*0b50*/  BSYNC B0 ;  /* 0x0000000000007941 */ /* 0x001fea0003800000 */
.L_x_57118:
        /* <DEDUP_REMOVED lines=18> */
.L_x_57121:
[----:B0-----:R-:W-:Y:S05]  /*0c80*/  BSYNC B0 ;  /* 0x0000000000007941 */ /* 0x001fea0003800000 */
.L_x_57120:
        /* <DEDUP_REMOVED lines=18> */
.L_x_57123:
[----:B0-----:R-:W-:Y:S05]  /*0db0*/  BSYNC B0 ;  /* 0x0000000000007941 */ /* 0x001fea0003800000 */
.L_x_57122:
        /* <DEDUP_REMOVED lines=18> */
.L_x_57125:
[----:B0-----:R-:W-:Y:S05]  /*0ee0*/  BSYNC B0 ;  /* 0x0000000000007941 */ /* 0x001fea0003800000 */
.L_x_57124:
        /* <DEDUP_REMOVED lines=18> */
.L_x_57127:
[----:B0-----:R-:W-:Y:S05]  /*1010*/  BSYNC B0 ;  /* 0x0000000000007941 */ /* 0x001fea0003800000 */
.L_x_57126:
        /* <DEDUP_REMOVED lines=18> */
.L_x_57129:
[----:B0-----:R-:W-:Y:S05]  /*1140*/  BSYNC B0 ;  /* 0x0000000000007941 */ /* 0x001fea0003800000 */
.L_x_57128:
        /* <DEDUP_REMOVED lines=18> */
.L_x_57131:
[----:B0-----:R-:W-:Y:S05]  /*1270*/  BSYNC B0 ;  /* 0x0000000000007941 */ /* 0x001fea0003800000 */
.L_x_57130:
        /* <DEDUP_REMOVED lines=18> */
.L_x_57133:
[----:B0-----:R-:W-:Y:S05]  /*13a0*/  BSYNC B0 ;  /* 0x0000000000007941 */ /* 0x001fea0003800000 */
.L_x_57132:
        /* <DEDUP_REMOVED lines=18> */
.L_x_57135:
[----:B0-----:R-:W-:Y:S05]  /*14d0*/  BSYNC B0 ;  /* 0x0000000000007941 */ /* 0x001fea0003800000 */
.L_x_57134:
        /* <DEDUP_REMOVED lines=18> */
.L_x_57137:
[----:B0-----:R-:W-:Y:S05]  /*1600*/  BSYNC B0 ;  /* 0x0000000000007941 */ /* 0x001fea0003800000 */
.L_x_57136:
        /* <DEDUP_REMOVED lines=18> */
.L_x_57139:
[----:B0-----:R-:W-:Y:S05]  /*1730*/  BSYNC B0 ;  /* 0x0000000000007941 */ /* 0x001fea0003800000 */
.L_x_57138:
        /* <DEDUP_REMOVED lines=16> */
[----:B------:R-:W-:-:S03]  /*1840*/  @!P1 CS2R R10, SRZ ;  /* 0x00000000000a9805 */ /* 0x000fc6000001ff00 */
.L_x_57141:
[----:B0-----:R-:W-:Y:S05]  /*1850*/  BSYNC B0 ;  /* 0x0000000000007941 */ /* 0x001fea0003800000 */
.L_x_57140:
[----:B------:R-:W-:-:S13]  /*1860*/  ISETP.GE.AND P1, PT, R12, c[0x0][0x164], PT ;  /* 0x000059000c007a0c */ /* 0x000fda0003f26270 */
[----:B------:R-:W-:Y:S05]  /*1870*/  @P1 EXIT ;  /* 0x000000000000194d */ /* 0x000fea0003800000 */
[----:B-----5:R-:W-:Y:S01]  /*1880*/  MOV R178, R54 ;  /* 0x0000003600b27202 */ /* 0x020fe20000000f00 */
[----:B------:R-:W-:Y:S01]  /*1890*/  HADD2.F32 R136, -RZ, R88.H0_H0 ;  /* 0x20000058ff887230 */ /* 0x000fe20000004100 */
[----:B------:R-:W-:Y:S01]  /*18a0*/  SHF.R.U64 R174, R54, 0x10, R55 ;  /* 0x0000001036ae7819 */ /* 0x000fe20000001237 */
[----:B------:R-:W-:Y:S01]  /*18b0*/  HADD2.F32 R228, -RZ, R83.H0_H0 ;  /* 0x20000053ffe47230 */ /* 0x000fe20000004100 */
[--C-:B------:R-:W-:Y:S01]  /*18c0*/  SHF.R.U64 R230, R82, 0x10, R83.reuse ;  /* 0x0000001052e67819 */ /* 0x100fe20000001253 */
[----:B------:R-:W-:Y:S01]  /*18d0*/  HADD2.F32 R240, -RZ, R84.H0_H0 ;  /* 0x20000054fff07230 */ /* 0x000fe20000004100 */
[----:B------:R-:W-:Y:S01]  /*18e0*/  SHF.R.U32.HI R226, RZ, 0x10, R83 ;  /* 0x00000010ffe27819 */ /* 0x000fe20000011653 */
[----:B------:R-:W-:Y:S01]  /*18f0*/  HADD2.F32 R83, -RZ, R178.H0_H0 ;  /* 0x200000b2ff537230 */ /* 0x000fe20000004100 */
[----:B------:R-:W-:Y:S01]  /*1900*/  MOV R171, R55 ;  /* 0x0000003700ab7202 */ /* 0x000fe20000000f00 */
[----:B------:R-:W-:Y:S01]  /*1910*/  STL [R1+0xc], R136 ;  /* 0x00000c8801007387 */ /* 0x000fe20000100800 */
[----:B------:R-:W-:Y:S01]  /*1920*/  SHF.R.U32.HI R170, RZ, 0x10, R55 ;  /* 0x00000010ffaa7819 */ /* 0x000fe20000011637 */
[----:B------:R-:W-:Y:S01]  /*1930*/  HADD2.F32 R236, -RZ, R85.H0_H0 ;  /* 0x20000055ffec7230 */ /* 0x000fe20000004100 */
[--C-:B------:R-:W-:Y:S01]  /*1940*/  SHF.R.U64 R238, R84, 0x10, R85.reuse ;  /* 0x0000001054ee7819 */ /* 0x100fe20000001255 */
[----:B------:R-:W-:Y:S01]  /*1950*/  HADD2.F32 R84, -RZ, R174.H0_H0 ;  /* 0x200000aeff547230 */ /* 0x000fe20000004100 */
[----:B------:R-:W-:Y:S01]  /*1960*/  SHF.R.U32.HI R234, RZ, 0x10, R85 ;  /* 0x00000010ffea7819 */ /* 0x000fe20000011655 */
[----:B------:R-:W-:Y:S01]  /*1970*/  HADD2.F32 R85, -RZ, R171.H0_H0 ;  /* 0x200000abff557230 */ /* 0x000fe20000004100 */
[----:B------:R-:W-:Y:S01]  /*1980*/  MOV R168, R52 ;  /* 0x0000003400a87202 */ /* 0x000fe20000000f00 */
[----:B------:R0:W-:Y:S01]  /*1990*/  STL [R1+0x150], R83 ;  /* 0x0001505301007387 */ /* 0x0001e20000100800 */
[--C-:B------:R-:W-:Y:S01]  /*19a0*/  SHF.R.U64 R167, R52, 0x10, R53.reuse ;  /* 0x0000001034a77819 */ /* 0x100fe20000001235 */
[----:B------:R-:W-:Y:S01]  /*19b0*/  HADD2.F32 R184, -RZ, R68.H0_H0 ;  /* 0x20000044ffb87230 */ /* 0x000fe20000004100 */
[----:B------:R-:W-:Y:S01]  /*19c0*/  MOV R166, R53 ;  /* 0x0000003500a67202 */ /* 0x000fe20000000f00 */
[----:B------:R1:W-:Y:S01]  /*19d0*/  STL [R1+0x14c], R84 ;  /* 0x00014c5401007387 */ /* 0x0003e20000100800 */
[----:B------:R-:W-:Y:S01]  /*19e0*/  SHF.R.U32.HI R162, RZ, 0x10, R53 ;  /* 0x00000010ffa27819 */ /* 0x000fe20000011635 */
[----:B------:R-:W-:Y:S01]  /*19f0*/  HADD2.F32 R180, -RZ, R69.H0_H0 ;  /* 0x20000045ffb47230 */ /* 0x000fe20000004100 */
[----:B------:R-:W-:Y:S01]  /*1a00*/  MOV R161, R50 ;  /* 0x0000003200a17202 */ /* 0x000fe20000000f00 */
[----:B------:R2:W-:Y:S01]  /*1a10*/  STL [R1+0x148], R85 ;  /* 0x0001485501007387 */ /* 0x0005e20000100800 */
[--C-:B------:R-:W-:Y:S01]  /*1a20*/  SHF.R.U64 R158, R50, 0x10, R51.reuse ;  /* 0x00000010329e7819 */ /* 0x100fe20000001233 */
[----:B0-----:R-:W-:Y:S01]  /*1a30*/  HADD2.F32 R83, -RZ, R170.H0_H0 ;  /* 0x200000aaff537230 */ /* 0x001fe20000004100 */
[----:B------:R-:W-:Y:S01]  /*1a40*/  MOV R153, R51 ;  /* 0x0000003300997202 */ /* 0x000fe20000000f00 */
[----:B------:R-:W-:Y:S01]  /*1a50*/  HADD2.F32 R176, -RZ, R64.H0_H0 ;  /* 0x20000040ffb07230 */ /* 0x000fe20000004100 */
[----:B------:R-:W-:Y:S01]  /*1a60*/  SHF.R.U32.HI R151, RZ, 0x10, R51 ;  /* 0x00000010ff977819 */ /* 0x000fe20000011633 */
[----:B-1----:R-:W-:Y:S01]  /*1a70*/  HADD2.F32 R84, -RZ, R168.H0_H0 ;  /* 0x200000a8ff547230 */ /* 0x002fe20000004100 */
[----:B------:R0:W-:Y:S01]  /*1a80*/  STL [R1+0x144], R83 ;  /* 0x0001445301007387 */ /* 0x0001e20000100800 */
[----:B------:R-:W-:Y:S01]  /*1a90*/  MOV R150, R48 ;  /* 0x0000003000967202 */ /* 0x000fe20000000f00 */
[----:B------:R-:W-:Y:S01]  /*1aa0*/  HADD2.F32 R232, -RZ, R82.H0_H0 ;  /* 0x20000052ffe87230 */ /* 0x000fe20000004100 */
[--C-:B------:R-:W-:Y:S01]  /*1ab0*/  SHF.R.U64 R145, R48, 0x10, R49.reuse ;  /* 0x0000001030917819 */ /* 0x100fe20000001231 */
[----:B--2---:R-:W-:Y:S01]  /*1ac0*/  HADD2.F32 R85, -RZ, R167.H0_H0 ;  /* 0x200000a7ff557230 */ /* 0x004fe20000004100 */
[----:B------:R1:W-:Y:S01]  /*1ad0*/  STL [R1+0x140], R84 ;  /* 0x0001405401007387 */ /* 0x0003e20000100800 */
[----:B------:R-:W-:Y:S01]  /*1ae0*/  MOV R143, R49 ;  /* 0x00000031008f7202 */ /* 0x000fe20000000f00 */
[----:B------:R-:W-:Y:S01]  /*1af0*/  HADD2.F32 R224, -RZ, R80.H0_H0 ;  /* 0x20000050ffe07230 */ /* 0x000fe20000004100 */
[----:B------:R-:W-:Y:S01]  /*1b00*/  SHF.R.U32.HI R142, RZ, 0x10, R49 ;  /* 0x00000010ff8e7819 */ /* 0x000fe20000011631 */
[----:B------:R2:W-:Y:S01]  /*1b10*/  STL [R1+0x13c], R85 ;  /* 0x00013c5501007387 */ /* 0x0005e20000100800 */
[----:B0-----:R-:W-:Y:S01]  /*1b20*/  HADD2.F32 R83, -RZ, R166.H0_H0 ;  /* 0x200000a6ff537230 */ /* 0x001fe20000004100 */
[----:B------:R-:W-:Y:S01]  /*1b30*/  MOV R137, R46 ;  /* 0x0000002e00897202 */ /* 0x000fe20000000f00 */
[----:B------:R-:W-:Y:S01]  /*1b40*/  HADD2.F32 R220, -RZ, R81.H0_H0 ;  /* 0x20000051ffdc7230 */ /* 0x000fe20000004100 */
[--C-:B------:R-:W-:Y:S01]  /*1b50*/  SHF.R.U64 R135, R46, 0x10, R47.reuse ;  /* 0x000000102e877819 */ /* 0x100fe2000000122f */
[----:B------:R-:W-:Y:S01]  /*1b60*/  HADD2.F32 R216, -RZ, R78.H0_H0 ;  /* 0x2000004effd87230 */ /* 0x000fe20000004100 */
[----:B------:R0:W-:Y:S01]  /*1b70*/  STL [R1+0x138], R83 ;  /* 0x0001385301007387 */ /* 0x0001e20000100800 */
[----:B-1----:R-:W-:Y:S01]  /*1b80*/  HADD2.F32 R84, -RZ, R162.H0_H0 ;  /* 0x200000a2ff547230 */ /* 0x002fe20000004100 */
[----:B------:R-:W-:Y:S01]  /*1b90*/  MOV R134, R47 ;  /* 0x0000002f00867202 */ /* 0x000fe20000000f00 */
[----:B------:R-:W-:Y:S01]  /*1ba0*/  HADD2.F32 R212, -RZ, R79.H0_H0 ;  /* 0x2000004fffd47230 */ /* 0x000fe20000004100 */
[----:B------:R-:W-:Y:S01]  /*1bb0*/  SHF.R.U32.HI R129, RZ, 0x10, R47 ;  /* 0x00000010ff817819 */ /* 0x000fe2000001162f */
[----:B--2---:R-:W-:Y:S01]  /*1bc0*/  HADD2.F32 R85, -RZ, R161.H0_H0 ;  /* 0x200000a1ff557230 */ /* 0x004fe20000004100 */
[----:B------:R1:W-:Y:S01]  /*1bd0*/  STL [R1+0x134], R84 ;  /* 0x0001345401007387 */ /* 0x0003e20000100800 */
[----:B------:R-:W-:Y:S01]  /*1be0*/  MOV R128, R44 ;  /* 0x0000002c00807202 */ /* 0x000fe20000000f00 */
[----:B------:R-:W-:Y:S01]  /*1bf0*/  HADD2.F32 R208, -RZ, R76.H0_H0 ;  /* 0x2000004cffd07230 */ /* 0x000fe20000004100 */
[--C-:B------:R-:W-:Y:S01]  /*1c00*/  SHF.R.U64 R125, R44, 0x10, R45.reuse ;  /* 0x000000102c7d7819 */ /* 0x100fe2000000122d */
[----:B0-----:R-:W-:Y:S01]  /*1c10*/  HADD2.F32 R83, -RZ, R158.H0_H0 ;  /* 0x2000009eff537230 */ /* 0x001fe20000004100 */
[----:B------:R0:W-:Y:S01]  /*1c20*/  STL [R1+0x130], R85 ;  /* 0x0001305501007387 */ /* 0x0001e20000100800 */
[----:B------:R-:W-:Y:S01]  /*1c30*/  MOV R124, R45 ;  /* 0x0000002d007c7202 */ /* 0x000fe20000000f00 */
[----:B------:R-:W-:Y:S01]  /*1c40*/  HADD2.F32 R204, -RZ, R77.H0_H0 ;  /* 0x2000004dffcc7230 */ /* 0x000fe20000004100 */
[----:B------:R-:W-:Y:S01]  /*1c50*/  SHF.R.U32.HI R123, RZ, 0x10, R45 ;  /* 0x00000010ff7b7819 */ /* 0x000fe2000001162d */
[----:B------:R2:W-:Y:S01]  /*1c60*/  STL [R1+0x12c], R83 ;  /* 0x00012c5301007387 */ /* 0x0005e20000100800 */
[----:B-1----:R-:W-:Y:S01]  /*1c70*/  HADD2.F32 R84, -RZ, R153.H0_H0 ;  /* 0x20000099ff547230 */ /* 0x002fe20000004100 */
[----:B------:R-:W-:Y:S01]  /*1c80*/  MOV R122, R42 ;  /* 0x0000002a007a7202 */ /* 0x000fe20000000f00 */
[----:B------:R-:W-:Y:S01]  /*1c90*/  HADD2.F32 R200, -RZ, R74.H0_H0 ;  /* 0x2000004affc87230 */ /* 0x000fe20000004100 */
[--C-:B------:R-:W-:Y:S01]  /*1ca0*/  SHF.R.U64 R119, R42, 0x10, R43.reuse ;  /* 0x000000102a777819 */ /* 0x100fe2000000122b */
[----:B------:R-:W-:Y:S01]  /*1cb0*/  HADD2.F32 R196, -RZ, R75.H0_H0 ;  /* 0x2000004bffc47230 */ /* 0x000fe20000004100 */
[----:B------:R1:W-:Y:S01]  /*1cc0*/  STL [R1+0x128], R84 ;  /* 0x0001285401007387 */ /* 0x0003e20000100800 */
[----:B0-----:R-:W-:Y:S01]  /*1cd0*/  HADD2.F32 R85, -RZ, R151.H0_H0 ;  /* 0x20000097ff557230 */ /* 0x001fe20000004100 */
        /* <DEDUP_REMOVED lines=8> */
[----:B-1----:R-:W-:Y:S01]  /*1d60*/  HADD2.F32 R84, -RZ, R145.H0_H0 ;  /* 0x20000091ff547230 */ /* 0x002fe20000004100 */
        /* <DEDUP_REMOVED lines=43> */
[----:B------:R-:W-:Y:S01]  /*2020*/  HADD2.F32 R56, -RZ, R56.H0_H0 ;  /* 0x20000038ff387230 */ /* 0x000fe20000004100 */
[----:B------:R-:W-:Y:S01]  /*2030*/  MOV R50, R31 ;  /* 0x0000001f00327202 */ /* 0x000fe20000000f00 */
[----:B------:R-:W-:Y:S01]  /*2040*/  HADD2.F32 R55, -RZ, R55.H0_H0 ;  /* 0x20000037ff377230 */ /* 0x000fe20000004100 */
[----:B------:R2:W-:Y:S01]  /*2050*/  STL [R1+0xfc], R83 ;  /* 0x0000fc5301007387 */ /* 0x0005e20000100800 */
[----:B0-----:R-:W-:Y:S01]  /*2060*/  HADD2.F32 R84, -RZ, R124.H0_H0 ;  /* 0x2000007cff547230 */ /* 0x001fe20000004100 */
[----:B------:R-:W-:Y:S01]  /*2070*/  SHF.R.U32.HI R49, RZ, 0x10, R31 ;  /* 0x00000010ff317819 */ /* 0x000fe2000001161f */
[----:B------:R-:W-:Y:S01]  /*2080*/  HADD2.F32 R54, -RZ, R54.H0_H0 ;  /* 0x20000036ff367230 */ /* 0x000fe20000004100 */
[----:B------:R-:W-:Y:S01]  /*2090*/  MOV R48, R28 ;  /* 0x0000001c00307202 */ /* 0x000fe20000000f00 */
[----:B------:R-:W-:Y:S01]  /*20a0*/  HADD2.F32 R53, -RZ, R53.H0_H0 ;  /* 0x20000035ff357230 */ /* 0x000fe20000004100 */
[----:B------:R0:W-:Y:S01]  /*20b0*/  STL [R1+0xf8], R84 ;  /* 0x0000f85401007387 */ /* 0x0001e20000100800 */
[----:B-1----:R-:W-:Y:S01]  /*20c0*/  HADD2.F32 R85, -RZ, R122.H0_H0 ;  /* 0x2000007aff557230 */ /* 0x002fe20000004100 */
[--C-:B------:R-:W-:Y:S01]  /*20d0*/  SHF.R.U64 R47, R28, 0x10, R29.reuse ;  /* 0x000000101c2f7819 */ /* 0x100fe2000000121d */
[----:B------:R-:W-:Y:S01]  /*20e0*/  HADD2.F32 R52, -RZ, R52.H0_H0 ;  /* 0x20000034ff347230 */ /* 0x000fe20000004100 */
[----:B------:R-:W-:Y:S01]  /*20f0*/  MOV R46, R29 ;  /* 0x0000001d002e7202 */ /* 0x000fe20000000f00 */
[----:B--2---:R-:W-:Y:S01]  /*2100*/  HADD2.F32 R83, -RZ, R123.H0_H0 ;  /* 0x2000007bff537230 */ /* 0x004fe20000004100 */
[----:B------:R-:W-:Y:S01]  /*2110*/  SHF.R.U32.HI R45, RZ, 0x10, R29 ;  /* 0x00000010ff2d7819 */ /* 0x000fe2000001161d */
[----:B------:R-:W-:Y:S01]  /*2120*/  HADD2.F32 R51, -RZ, R51.H0_H0 ;  /* 0x20000033ff337230 */ /* 0x000fe20000004100 */
[----:B------:R-:W-:Y:S01]  /*2130*/  MOV R44, R26 ;  /* 0x0000001a002c7202 */ /* 0x000fe20000000f00 */
[----:B------:R-:W-:Y:S01]  /*2140*/  HADD2.F32 R50, -RZ, R50.H0_H0 ;  /* 0x20000032ff327230 */ /* 0x000fe20000004100 */
[----:B------:R1:W-:Y:S01]  /*2150*/  STL [R1+0xf4], R83 ;  /* 0x0000f45301007387 */ /* 0x0003e20000100800 */
[----:B0-----:R-:W-:Y:S01]  /*2160*/  HADD2.F32 R84, -RZ, R119.H0_H0 ;  /* 0x20000077ff547230 */ /* 0x001fe20000004100 */
[--C-:B------:R-:W-:Y:S01]  /*2170*/  SHF.R.U64 R43, R26, 0x10, R27.reuse ;  /* 0x000000101a2b7819 */ /* 0x100fe2000000121b */
[----:B------:R-:W-:Y:S01]  /*2180*/  HADD2.F32 R49, -RZ, R49.H0_H0 ;  /* 0x20000031ff317230 */ /* 0x000fe20000004100 */
[----:B------:R0:W-:Y:S01]  /*2190*/  STL [R1+0xf0], R85 ;  /* 0x0000f05501007387 */ /* 0x0001e20000100800 */
[----:B------:R-:W-:Y:S01]  /*21a0*/  HADD2.F32 R48, -RZ, R48.H0_H0 ;  /* 0x20000030ff307230 */ /* 0x000fe20000004100 */
[----:B------:R-:W-:Y:S01]  /*21b0*/  MOV R42, R27 ;  /* 0x0000001b002a7202 */ /* 0x000fe20000000f00 */
[----:B------:R-:W-:Y:S01]  /*21c0*/  HADD2.F32 R47, -RZ, R47.H0_H0 ;  /* 0x2000002fff2f7230 */ /* 0x000fe20000004100 */
[----:B------:R2:W-:Y:S01]  /*21d0*/  STL [R1+0xec], R84 ;  /* 0x0000ec5401007387 */ /* 0x0005e20000100800 */
[----:B------:R-:W-:Y:S01]  /*21e0*/  SHF.R.U32.HI R40, RZ, 0x10, R27 ;  /* 0x00000010ff287819 */ /* 0x000fe2000001161b */
[----:B-1----:R-:W-:Y:S01]  /*21f0*/  HADD2.F32 R83, -RZ, R118.H0_H0 ;  /* 0x20000076ff537230 */ /* 0x002fe20000004100 */
[----:B------:R-:W-:Y:S01]  /*2200*/  MOV R39, R24 ;  /* 0x0000001800277202 */ /* 0x000fe20000000f00 */
[----:B------:R-:W-:Y:S01]  /*2210*/  HADD2.F32 R46, -RZ, R46.H0_H0 ;  /* 0x2000002eff2e7230 */ /* 0x000fe20000004100 */
[--C-:B------:R-:W-:Y:S01]  /*2220*/  SHF.R.U64 R38, R24, 0x10, R25.reuse ;  /* 0x0000001018267819 */ /* 0x100fe20000001219 */
[----:B0-----:R-:W-:Y:S01]  /*2230*/  HADD2.F32 R85, -RZ, R115.H0_H0 ;  /* 0x20000073ff557230 */ /* 0x001fe20000004100 */
[----:B------:R0:W-:Y:S01]  /*2240*/  STL [R1+0xe8], R83 ;  /* 0x0000e85301007387 */ /* 0x0001e20000100800 */
[----:B------:R-:W-:Y:S01]  /*2250*/  HADD2.F32 R45, -RZ, R45.H0_H0 ;  /* 0x2000002dff2d7230 */ /* 0x000fe20000004100 */
[----:B------:R-:W-:Y:S01]  /*2260*/  MOV R37, R25 ;  /* 0x0000001900257202 */ /* 0x000fe20000000f00 */
[----:B--2---:R-:W-:Y:S01]  /*2270*/  HADD2.F32 R84, -RZ, R114.H0_H0 ;  /* 0x20000072ff547230 */ /* 0x004fe20000004100 */
[----:B------:R1:W-:Y:S01]  /*2280*/  STL [R1+0xe4], R85 ;  /* 0x0000e45501007387 */ /* 0x0003e20000100800 */
[----:B------:R-:W-:Y:S01]  /*2290*/  HADD2.F32 R44, -RZ, R44.H0_H0 ;  /* 0x2000002cff2c7230 */ /* 0x000fe20000004100 */
[----:B------:R-:W-:Y:S01]  /*22a0*/  SHF.R.U32.HI R36, RZ, 0x10, R25 ;  /* 0x00000010ff247819 */ /* 0x000fe20000011619 */
[----:B------:R-:W-:Y:S01]  /*22b0*/  HADD2.F32 R43, -RZ, R43.H0_H0 ;  /* 0x2000002bff2b7230 */ /* 0x000fe20000004100 */
[----:B------:R2:W-:Y:S01]  /*22c0*/  STL [R1+0xe0], R84 ;  /* 0x0000e05401007387 */ /* 0x0005e20000100800 */
[----:B------:R-:W-:Y:S01]  /*22d0*/  HADD2.F32 R42, -RZ, R42.H0_H0 ;  /* 0x2000002aff2a7230 */ /* 0x000fe20000004100 */
[----:B------:R-:W-:Y:S01]  /*22e0*/  MOV R35, R22 ;  /* 0x0000001600237202 */ /* 0x000fe20000000f00 */
[----:B0-----:R-:W-:Y:S01]  /*22f0*/  HADD2.F32 R83, -RZ, R113.H0_H0 ;  /* 0x20000071ff537230 */ /* 0x001fe20000004100 */
[--C-:B------:R-:W-:Y:S01]  /*2300*/  SHF.R.U64 R34, R22, 0x10, R23.reuse ;  /* 0x0000001016227819 */ /* 0x100fe20000001217 */
[----:B------:R-:W-:Y:S01]  /*2310*/  HADD2.F32 R40, -RZ, R40.H0_H0 ;  /* 0x20000028ff287230 */ /* 0x000fe20000004100 */
[----:B------:R-:W-:Y:S01]  /*2320*/  MOV R33, R23 ;  /* 0x0000001700217202 */ /* 0x000fe20000000f00 */
[----:B-1----:R-:W-:Y:S01]  /*2330*/  HADD2.F32 R85, -RZ, R112.H0_H0 ;  /* 0x20000070ff557230 */ /* 0x002fe20000004100 */
[----:B------:R0:W-:Y:S01]  /*2340*/  STL [R1+0xdc], R83 ;  /* 0x0000dc5301007387 */ /* 0x0001e20000100800 */
[----:B------:R-:W-:Y:S01]  /*2350*/  HADD2.F32 R39, -RZ, R39.H0_H0 ;  /* 0x20000027ff277230 */ /* 0x000fe20000004100 */
[----:B------:R-:W-:Y:S01]  /*2360*/  SHF.R.U32.HI R32, RZ, 0x10, R23 ;  /* 0x00000010ff207819 */ /* 0x000fe20000011617 */
[----:B--2---:R-:W-:Y:S01]  /*2370*/  HADD2.F32 R84, -RZ, R109.H0_H0 ;  /* 0x2000006dff547230 */ /* 0x004fe20000004100 */
[----:B------:R-:W-:Y:S01]  /*2380*/  STL [R1+0xd8], R85 ;  /* 0x0000d85501007387 */ /* 0x000fe20000100800 */
[----:B------:R-:W-:Y:S01]  /*2390*/  HADD2.F32 R38, -RZ, R38.H0_H0 ;  /* 0x20000026ff267230 */ /* 0x000fe20000004100 */
[----:B------:R-:W-:Y:S01]  /*23a0*/  MOV R31, R20 ;  /* 0x00000014001f7202 */ /* 0x000fe20000000f00 */
[----:B------:R-:W-:Y:S01]  /*23b0*/  HADD2.F32 R37, -RZ, R37.H0_H0 ;  /* 0x20000025ff257230 */ /* 0x000fe20000004100 */
[----:B------:R-:W-:Y:S01]  /*23c0*/  STL [R1+0xd4], R84 ;  /* 0x0000d45401007387 */ /* 0x000fe20000100800 */
[----:B------:R-:W-:Y:S01]  /*23d0*/  HADD2.F32 R36, -RZ, R36.H0_H0 ;  /* 0x20000024ff247230 */ /* 0x000fe20000004100 */
[--C-:B------:R-:W-:Y:S01]  /*23e0*/  SHF.R.U64 R30, R20, 0x10, R21.reuse ;  /* 0x00000010141e7819 */ /* 0x100fe20000001215 */
[----:B0-----:R-:W-:Y:S01]  /*23f0*/  HADD2.F32 R83, -RZ, R108.H0_H0 ;  /* 0x2000006cff537230 */ /* 0x001fe20000004100 */
[----:B------:R-:W-:Y:S01]  /*2400*/  MOV R29, R21 ;  /* 0x00000015001d7202 */ /* 0x000fe20000000f00 */
[----:B------:R-:W-:Y:S01]  /*2410*/  HADD2.F32 R35, -RZ, R35.H0_H0 ;  /* 0x20000023ff237230 */ /* 0x000fe20000004100 */
[----:B------:R-:W-:Y:S01]  /*2420*/  SHF.R.U32.HI R28, RZ, 0x10, R21 ;  /* 0x00000010ff1c7819 */ /* 0x000fe20000011615 */
[----:B------:R-:W-:Y:S01]  /*2430*/  HADD2.F32 R34, -RZ, R34.H0_H0 ;  /* 0x20000022ff227230 */ /* 0x000fe20000004100 */
[----:B------:R-:W-:Y:S01]  /*2440*/  STL [R1+0xd0], R83 ;  /* 0x0000d05301007387 */ /* 0x000fe20000100800 */
[----:B------:R-:W-:Y:S01]  /*2450*/  HADD2.F32 R33, -RZ, R33.H0_H0 ;  /* 0x20000021ff217230 */ /* 0x000fe20000004100 */
[----:B------:R-:W-:Y:S01]  /*2460*/  MOV R27, R18 ;  /* 0x00000012001b7202 */ /* 0x000fe20000000f00 */
[----:B------:R-:W-:Y:S01]  /*2470*/  HADD2.F32 R32, -RZ, R32.H0_H0 ;  /* 0x20000020ff207230 */ /* 0x000fe20000004100 */
[----:B------:R-:W-:Y:S01]  /*2480*/  STL [R1+0xcc], R73 ;  /* 0x0000cc4901007387 */ /* 0x000fe20000100800 */
[--C-:B------:R-:W-:Y:S01]  /*2490*/  SHF.R.U64 R26, R18, 0x10, R19.reuse ;  /* 0x00000010121a7819 */ /* 0x100fe20000001213 */
[----:B------:R-:W-:Y:S01]  /*24a0*/  HADD2.F32 R31, -RZ, R31.H0_H0 ;  /* 0x2000001fff1f7230 */ /* 0x000fe20000004100 */
[----:B------:R-:W-:Y:S01]  /*24b0*/  MOV R25, R19 ;  /* 0x0000001300197202 */ /* 0x000fe20000000f00 */
[----:B------:R-:W-:Y:S01]  /*24c0*/  STL [R1+0xc8], R72 ;  /* 0x0000c84801007387 */ /* 0x000fe20000100800 */
[----:B------:R-:W-:Y:S01]  /*24d0*/  HADD2.F32 R30, -RZ, R30.H0_H0 ;  /* 0x2000001eff1e7230 */ /* 0x000fe20000004100 */
[----:B------:R-:W-:Y:S01]  /*24e0*/  SHF.R.U32.HI R24, RZ, 0x10, R19 ;  /* 0x00000010ff187819 */ /* 0x000fe20000011613 */
[----:B------:R-:W-:Y:S01]  /*24f0*/  HADD2.F32 R29, -RZ, R29.H0_H0 ;  /* 0x2000001dff1d7230 */ /* 0x000fe20000004100 */
[----:B------:R-:W-:Y:S01]  /*2500*/  STL [R1+0xc4], R67 ;  /* 0x0000c44301007387 */ /* 0x000fe20000100800 */
[----:B------:R-:W-:Y:S01]  /*2510*/  MOV R23, R16 ;  /* 0x0000001000177202 */ /* 0x000fe20000000f00 */
[----:B------:R-:W-:Y:S01]  /*2520*/  HADD2.F32 R28, -RZ, R28.H0_H0 ;  /* 0x2000001cff1c7230 */ /* 0x000fe20000004100 */
[--C-:B------:R-:W-:Y:S01]  /*2530*/  SHF.R.U64 R22, R16, 0x10, R17.reuse ;  /* 0x0000001010167819 */ /* 0x100fe20000001211 */
[----:B------:R-:W-:Y:S01]  /*2540*/  STL [R1+0xc0], R66 ;  /* 0x0000c04201007387 */ /* 0x000fe20000100800 */
[----:B------:R-:W-:Y:S01]  /*2550*/  HADD2.F32 R27, -RZ, R27.H0_H0 ;  /* 0x2000001bff1b7230 */ /* 0x000fe20000004100 */
[----:B------:R-:W-:Y:S01]  /*2560*/  MOV R21, R17 ;  /* 0x0000001100157202 */ /* 0x000fe20000000f00 */
[----:B------:R-:W-:Y:S01]  /*2570*/  HADD2.F32 R26, -RZ, R26.H0_H0 ;  /* 0x2000001aff1a7230 */ /* 0x000fe20000004100 */
[----:B------:R-:W-:Y:S01]  /*2580*/  STL [R1+0xbc], R61 ;  /* 0x0000bc3d01007387 */ /* 0x000fe20000100800 */
[----:B------:R-:W-:Y:S01]  /*2590*/  SHF.R.U32.HI R20, RZ, 0x10, R17 ;  /* 0x00000010ff147819 */ /* 0x000fe20000011611 */
[----:B------:R-:W-:Y:S01]  /*25a0*/  HADD2.F32 R25, -RZ, R25.H0_H0 ;  /* 0x20000019ff197230 */ /* 0x000fe20000004100 */
[----:B------:R-:W-:Y:S01]  /*25b0*/  MOV R19, R14 ;  /* 0x0000000e00137202 */ /* 0x000fe20000000f00 */
[----:B------:R-:W-:Y:S01]  /*25c0*/  STL [R1+0xb8], R60 ;  /* 0x0000b83c01007387 */ /* 0x000fe20000100800 */
[----:B------:R-:W-:Y:S01]  /*25d0*/  HADD2.F32 R24, -RZ, R24.H0_H0 ;  /* 0x20000018ff187230 */ /* 0x000fe20000004100 */
[--C-:B------:R-:W-:Y:S01]  /*25e0*/  SHF.R.U64 R18, R14, 0x10, R15.reuse ;  /* 0x000000100e127819 */ /* 0x100fe2000000120f */
[----:B------:R-:W-:Y:S01]  /*25f0*/  HADD2.F32 R23, -RZ, R23.H0_H0 ;  /* 0x20000017ff177230 */ /* 0x000fe20000004100 */
[----:B------:R-:W-:Y:S01]  /*2600*/  STL [R1+0xb4], R57 ;  /* 0x0000b43901007387 */ /* 0x000fe20000100800 */
[----:B------:R-:W-:Y:S01]  /*2610*/  MOV R17, R15 ;  /* 0x0000000f00117202 */ /* 0x000fe20000000f00 */
[----:B------:R-:W-:Y:S01]  /*2620*/  HADD2.F32 R22, -RZ, R22.H0_H0 ;  /* 0x20000016ff167230 */ /* 0x000fe20000004100 */
[----:B------:R-:W-:Y:S01]  /*2630*/  SHF.R.U32.HI R16, RZ, 0x10, R15 ;  /* 0x00000010ff107819 */ /* 0x000fe2000001160f */
[----:B------:R-:W-:Y:S01]  /*2640*/  STL [R1+0xb0], R56 ;  /* 0x0000b03801007387 */ /* 0x000fe20000100800 */
[--C-:B------:R-:W-:Y:S01]  /*2650*/  SHF.R.U64 R247, R164, 0x10, R165.reuse ;  /* 0x00000010a4f77819 */ /* 0x100fe200000012a5 */
[----:B------:R-:W-:Y:S01]  /*2660*/  HADD2.F32 R21, -RZ, R21.H0_H0 ;  /* 0x20000015ff157230 */ /* 0x000fe20000004100 */
[----:B------:R-:W-:Y:S01]  /*2670*/  MOV R245, R165 ;  /* 0x000000a500f57202 */ /* 0x000fe20000000f00 */
[----:B------:R-:W-:Y:S01]  /*2680*/  STL [R1+0xac], R55 ;  /* 0x0000ac3701007387 */ /* 0x000fe20000100800 */
[----:B------:R-:W-:Y:S01]  /*2690*/  SHF.R.U32.HI R243, RZ, 0x10, R165 ;  /* 0x00000010fff37819 */ /* 0x000fe200000116a5 */
[----:B------:R-:W-:Y:S01]  /*26a0*/  HADD2.F32 R20, -RZ, R20.H0_H0 ;  /* 0x20000014ff147230 */ /* 0x000fe20000004100 */
[----:B------:R-:W-:Y:S01]  /*26b0*/  MOV R15, R172 ;  /* 0x000000ac000f7202 */ /* 0x000fe20000000f00 */
[----:B------:R-:W-:Y:S01]  /*26c0*/  STL [R1+0xa8], R54 ;  /* 0x0000a83601007387 */ /* 0x000fe20000100800 */
[--C-:B------:R-:W-:Y:S01]  /*26d0*/  SHF.R.U64 R239, R156, 0x10, R157.reuse ;  /* 0x000000109cef7819 */ /* 0x100fe2000000129d */
[----:B------:R-:W-:Y:S01]  /*26e0*/  HADD2.F32 R19, -RZ, R19.H0_H0 ;  /* 0x20000013ff137230 */ /* 0x000fe20000004100 */
[----:B------:R-:W-:Y:S01]  /*26f0*/  MOV R237, R157 ;  /* 0x0000009d00ed7202 */ /* 0x000fe20000000f00 */
[----:B------:R-:W-:Y:S01]  /*2700*/  STL [R1+0xa4], R53 ;  /* 0x0000a43501007387 */ /* 0x000fe20000100800 */
[----:B------:R-:W-:Y:S01]  /*2710*/  SHF.R.U32.HI R235, RZ, 0x10, R157 ;  /* 0x00000010ffeb7819 */ /* 0x000fe2000001169d */
[----:B------:R-:W-:Y:S01]  /*2720*/  HADD2.F32 R18, -RZ, R18.H0_H0 ;  /* 0x20000012ff127230 */ /* 0x000fe20000004100 */
[--C-:B------:R-:W-:Y:S01]  /*2730*/  SHF.R.U64 R231, R154, 0x10, R155.reuse ;  /* 0x000000109ae77819 */ /* 0x100fe2000000129b */
[----:B------:R-:W-:Y:S01]  /*2740*/  STL [R1+0xa0], R52 ;  /* 0x0000a03401007387 */ /* 0x000fe20000100800 */
[----:B------:R-:W-:Y:S01]  /*2750*/  MOV R229, R155 ;  /* 0x0000009b00e57202 */ /* 0x000fe20000000f00 */
[----:B------:R-:W-:Y:S01]  /*2760*/  HADD2.F32 R17, -RZ, R17.H0_H0 ;  /* 0x20000011ff117230 */ /* 0x000fe20000004100 */
[----:B------:R-:W-:Y:S01]  /*2770*/  SHF.R.U32.HI R227, RZ, 0x10, R155 ;  /* 0x00000010ffe37819 */ /* 0x000fe2000001169b */
[----:B------:R-:W-:Y:S01]  /*2780*/  STL [R1+0x9c], R51 ;  /* 0x00009c3301007387 */ /* 0x000fe20000100800 */
[----:B------:R-:W-:Y:S01]  /*2790*/  MOV R165, R106 ;  /* 0x0000006a00a57202 */ /* 0x000fe20000000f00 */
[----:B------:R-:W-:Y:S01]  /*27a0*/  HADD2.F32 R16, -RZ, R16.H0_H0 ;  /* 0x20000010ff107230 */ /* 0x000fe20000004100 */
[----:B------:R-:W-:Y:S01]  /*27b0*/  SHF.R.U64 R163, R106, 0x10, R107 ;  /* 0x000000106aa37819 */ /* 0x000fe2000000126b */
[----:B------:R-:W-:Y:S01]  /*27c0*/  STL [R1+0x98], R50 ;  /* 0x0000983201007387 */ /* 0x000fe20000100800 */
[----:B------:R-:W-:Y:S01]  /*27d0*/  SHF.R.U64 R14, R172, 0x10, R173 ;  /* 0x00000010ac0e7819 */ /* 0x000fe200000012ad */
[----:B------:R-:W-:Y:S01]  /*27e0*/  HADD2.F32 R15, -RZ, R15.H0_H0 ;  /* 0x2000000fff0f7230 */ /* 0x000fe20000004100 */
[----:B------:R-:W-:Y:S01]  /*27f0*/  MOV R106, R107 ;  /* 0x0000006b006a7202 */ /* 0x000fe20000000f00 */
[----:B------:R-:W-:Y:S01]  /*2800*/  STL [R1+0x94], R49 ;  /* 0x0000943101007387 */ /* 0x000fe20000100800 */
[----:B------:R-:W-:Y:S01]  /*2810*/  SHF.R.U32.HI R159, RZ, 0x10, R107 ;  /* 0x00000010ff9f7819 */ /* 0x000fe2000001166b */
[----:B------:R-:W-:Y:S01]  /*2820*/  HADD2.F32 R172, -RZ, R65.H0_H0 ;  /* 0x20000041ffac7230 */ /* 0x000fe20000004100 */
[----:B------:R-:W-:Y:S01]  /*2830*/  MOV R157, R96 ;  /* 0x00000060009d7202 */ /* 0x000fe20000000f00 */
[----:B------:R-:W-:Y:S01]  /*2840*/  STL [R1+0x90], R48 ;  /* 0x0000903001007387 */ /* 0x000fe20000100800 */
[----:B------:R-:W-:Y:S01]  /*2850*/  SHF.R.U64 R155, R96, 0x10, R97 ;  /* 0x00000010609b7819 */ /* 0x000fe20000001261 */
        /* <DEDUP_REMOVED lines=23> */
[----:B------:R-:W-:Y:S01]  /*29d0*/  SHF.R.U64 R147, R100, 0x10, R101 ;  /* 0x0000001064937819 */ /* 0x000fe20000001265 */
[----:B------:R-:W-:Y:S01]  /*29e0*/  HADD2.F32 R247, -RZ, R247.H0_H0 ;  /* 0x200000f7fff77230 */ /* 0x000fe20000004100 */
[----:B------:R-:W-:Y:S01]  /*29f0*/  SHF.R.U64 R138, R88, 0x10, R89 ;  /* 0x00000010588a7819 */ /* 0x000fe20000001259 */
[----:B------:R-:W-:Y:S01]  /*2a00*/  STL [R1+0x74], R40 ;  /* 0x0000742801007387 */ /* 0x000fe20000100800 */
[----:B------:R-:W-:Y:S01]  /*2a10*/  SHF.R.U64 R182, R68, 0x10, R69 ;  /* 0x0000001044b67819 */ /* 0x000fe20000001245 */
[----:B------:R-:W-:Y:S01]  /*2a20*/  HADD2.F32 R245, -RZ, R245.H0_H0 ;  /* 0x200000f5fff57230 */ /* 0x000fe20000004100 */
[----:B------:R-:W-:Y:S01]  /*2a30*/  SHF.R.U32.HI R251, RZ, 0x10, R173 ;  /* 0x00000010fffb7819 */ /* 0x000fe200000116ad */
[----:B------:R-:W-:Y:S01]  /*2a40*/  STL [R1+0x70], R39 ;  /* 0x0000702701007387 */ /* 0x000fe20000100800 */
[----:B------:R-:W-:Y:S01]  /*2a50*/  MOV R213, R139 ;  /* 0x0000008b00d57202 */ /* 0x000fe20000000f00 */
[----:B------:R-:W-:Y:S01]  /*2a60*/  HADD2.F32 R243, -RZ, R243.H0_H0 ;  /* 0x200000f3fff37230 */ /* 0x000fe20000004100 */
[----:B------:R-:W-:Y:S01]  /*2a70*/  SHF.R.U32.HI R211, RZ, 0x10, R139 ;  /* 0x00000010ffd37819 */ /* 0x000fe2000001168b */
[----:B------:R-:W-:Y:S01]  /*2a80*/  STL [R1+0x6c], R38 ;  /* 0x00006c2601007387 */ /* 0x000fe20000100800 */
[----:B------:R-:W-:Y:S01]  /*2a90*/  MOV R110, R101 ;  /* 0x00000065006e7202 */ /* 0x000fe20000000f00 */
[----:B------:R-:W-:Y:S01]  /*2aa0*/  HADD2.F32 R251, -RZ, R251.H0_H0 ;  /* 0x200000fbfffb7230 */ /* 0x000fe20000004100 */
[----:B------:R-:W-:Y:S01]  /*2ab0*/  SHF.R.U32.HI R100, RZ, 0x10, R101 ;  /* 0x00000010ff647819 */ /* 0x000fe20000011665 */
[----:B------:R-:W-:Y:S01]  /*2ac0*/  STL [R1+0x68], R37 ;  /* 0x0000682501007387 */ /* 0x000fe20000100800 */
[----:B------:R-:W-:Y:S01]  /*2ad0*/  SHF.R.U32.HI R68, RZ, 0x10, R69 ;  /* 0x00000010ff447819 */ /* 0x000fe20000011645 */
        /* <DEDUP_REMOVED lines=13> */
[----:B------:R-:W-:Y:S01]  /*2bb0*/  MOV R249, R164 ;  /* 0x000000a400f97202 */ /* 0x000fe20000000f00 */
[----:B------:R-:W-:Y:S01]  /*2bc0*/  STL [R1+0x58], R33 ;  /* 0x0000582101007387 */ /* 0x000fe20000100800 */
[----:B------:R-:W-:Y:S01]  /*2bd0*/  MOV R241, R156 ;  /* 0x0000009c00f17202 */ /* 0x000fe20000000f00 */
[----:B------:R-:W-:Y:S01]  /*2be0*/  HADD2.F32 R164, -RZ, R62.H0_H0 ;  /* 0x2000003effa47230 */ /* 0x000fe20000004100 */
[----:B------:R-:W-:Y:S01]  /*2bf0*/  MOV R233, R154 ;  /* 0x0000009a00e97202 */ /* 0x000fe20000000f00 */
[----:B------:R-:W-:Y:S01]  /*2c00*/  STL [R1+0x54], R32 ;  /* 0x0000542001007387 */ /* 0x000fe20000100800 */
[----:B------:R-:W-:Y:S01]  /*2c10*/  MOV R209, R130 ;  /* 0x0000008200d17202 */ /* 0x000fe20000000f00 */
[----:B------:R-:W-:Y:S01]  /*2c20*/  HADD2.F32 R156, -RZ, R58.H0_H0 ;  /* 0x2000003aff9c7230 */ /* 0x000fe20000004100 */
[----:B------:R-:W-:Y:S01]  /*2c30*/  SHF.R.U64 R207, R130, 0x10, R131 ;  /* 0x0000001082cf7819 */ /* 0x000fe20000001283 */
[----:B------:R0:W-:Y:S01]  /*2c40*/  STL [R1+0x50], R31 ;  /* 0x0000501f01007387 */ /* 0x0001e20000100800 */
[----:B------:R-:W-:Y:S01]  /*2c50*/  MOV R201, R126 ;  /* 0x0000007e00c97202 */ /* 0x000fe20000000f00 */
[----:B------:R-:W-:Y:S01]  /*2c60*/  HADD2.F32 R249, -RZ, R249.H0_H0 ;  /* 0x200000f9fff97230 */ /* 0x000fe20000004100 */
[----:B------:R-:W-:Y:S01]  /*2c70*/  SHF.R.U64 R199, R126, 0x10, R127 ;  /* 0x000000107ec77819 */ /* 0x000fe2000000127f */
[----:B------:R-:W-:Y:S01]  /*2c80*/  STL [R1+0x4c], R30 ;  /* 0x00004c1e01007387 */ /* 0x000fe20000100800 */
[----:B------:R-:W-:Y:S01]  /*2c90*/  MOV R193, R120 ;  /* 0x0000007800c17202 */ /* 0x000fe20000000f00 */
[----:B------:R-:W-:Y:S01]  /*2ca0*/  HADD2.F32 R241, -RZ, R241.H0_H0 ;  /* 0x200000f1fff17230 */ /* 0x000fe20000004100 */
[----:B------:R-:W-:Y:S01]  /*2cb0*/  SHF.R.U64 R191, R120, 0x10, R121 ;  /* 0x0000001078bf7819 */ /* 0x000fe20000001279 */
[----:B------:R-:W-:Y:S01]  /*2cc0*/  STL [R1+0x48], R29 ;  /* 0x0000481d01007387 */ /* 0x000fe20000100800 */
[----:B------:R-:W-:Y:S01]  /*2cd0*/  MOV R185, R116 ;  /* 0x0000007400b97202 */ /* 0x000fe20000000f00 */
[----:B0-----:R-:W-:Y:S01]  /*2ce0*/  HADD2.F32 R31, -RZ, R138.H0_H0 ;  /* 0x2000008aff1f7230 */ /* 0x001fe20000004100 */
[----:B------:R-:W-:Y:S01]  /*2cf0*/  SHF.R.U64 R183, R116, 0x10, R117 ;  /* 0x0000001074b77819 */ /* 0x000fe20000001275 */
        /* <DEDUP_REMOVED lines=31> */
[----:B------:R-:W-:Y:S01]  /*2ef0*/  MOV R130, R90 ;  /* 0x0000005a00827202 */ /* 0x000fe20000000f00 */
[----:B------:R-:W-:Y:S01]  /*2f00*/  STL [R1+0x24], R20 ;  /* 0x0000241401007387 */ /* 0x000fe20000100800 */
[----:B------:R-:W-:Y:S01]  /*2f10*/  SHF.R.U64 R65, R62, 0x10, R63 ;  /* 0x000000103e417819 */ /* 0x000fe2000000123f */
        /* <DEDUP_REMOVED lines=23> */
[--C-:B------:R-:W-:Y:S01]  /*3090*/  SHF.R.U64 R222, R80, 0x10, R81.reuse ;  /* 0x0000001050de7819 */ /* 0x100fe20000001251 */
[----:B------:R-:W-:Y:S01]  /*30a0*/  HADD2.F32 R203, -RZ, R203.H0_H0 ;  /* 0x200000cbffcb7230 */ /* 0x000fe20000004100 */
[----:B------:R-:W-:Y:S01]  /*30b0*/  SHF.R.U32.HI R218, RZ, 0x10, R81 ;  /* 0x00000010ffda7819 */ /* 0x000fe20000011651 */
[----:B------:R0:W-:Y:S01]  /*30c0*/  STL [R1], R13 ;  /* 0x0000000d01007387 */ /* 0x0001e20000100800 */
[--C-:B------:R-:W-:Y:S01]  /*30d0*/  SHF.R.U64 R214, R78, 0x10, R79.reuse ;  /* 0x000000104ed67819 */ /* 0x100fe2000000124f */
[----:B------:R-:W-:Y:S01]  /*30e0*/  HADD2.F32 R201, -RZ, R201.H0_H0 ;  /* 0x200000c9ffc97230 */ /* 0x000fe20000004100 */
[----:B------:R-:W-:Y:S01]  /*30f0*/  SHF.R.U32.HI R210, RZ, 0x10, R79 ;  /* 0x00000010ffd27819 */ /* 0x000fe2000001164f */
[----:B------:R1:W-:Y:S01]  /*3100*/  STL [R1+0x4], R31 ;  /* 0x0000041f01007387 */ /* 0x0003e20000100800 */
        /* <DEDUP_REMOVED lines=125> */
[----:B-1----:R-:W-:Y:S02]  /*38e0*/  HADD2.F32 R31, -RZ, R74.H0_H0 ;  /* 0x2000004aff1f7230 */ /* 0x002fe40000004100 */
        /* <DEDUP_REMOVED lines=8> */
.L_x_57225:
[----:B------:R-:W-:Y:S01]  /*3970*/  ISETP.NE.U32.AND P1, PT, RZ, c[0x0][0x1c0], PT ;  /* 0x00007000ff007a0c */ /* 0x000fe20003f25070 */
[----:B------:R-:W-:-:S03]  /*3980*/  HFMA2.MMA R130, -RZ, RZ, 1.875, 0 ;  /* 0x3f800000ff827435 */ /* 0x000fc600000001ff */
[----:B------:R-:W-:Y:S01]  /*3990*/  ISETP.NE.AND.EX P1, PT, RZ, c[0x0][0x1c4], PT, P1 ;  /* 0x00007100ff007a0c */ /* 0x000fe20003f25310 */
[----:B------:R-:W0:Y:S01]  /*39a0*/  S2R R167, SR_TID.X ;  /* 0x0000000000a77919 */ /* 0x000e220000002100 */
[----:B------:R-:W-:-:S11]  /*39b0*/  IMAD R40, R12, c[0x0][0x168], RZ ;  /* 0x00005a000c287a24 */ /* 0x000fd600078e02ff */
[----:B------:R-:W-:-:S05]  /*39c0*/  @P1 MOV R128, 0x4 ;  /* 0x0000000400801802 */ /* 0x000fca0000000f00 */
[----:B------:R-:W-:-:S05]  /*39d0*/  @P1 IMAD.WIDE R128, R12, R128, c[0x0][0x1c0] ;  /* 0x000070000c801625 */ /* 0x000fca00078e0280 */
[----:B------:R1:W5:Y:S01]  /*39e0*/  @P1 LDG.E R130, [R128.64] ;  /* 0x0000000480821981 */ /* 0x000362000c1e1900 */
[----:B------:R-:W-:Y:S01]  /*39f0*/  BSSY B0, `(.L_x_57142) ;  /* 0x0000025000007945 */ /* 0x000fe20003800000 */
[----:B0-----:R-:W-:Y:S02]  /*3a00*/  LOP3.LUT R167, R167, 0x1f, RZ, 0xc0, !PT ;  /* 0x0000001fa7a77812 */ /* 0x001fe400078ec0ff */
[----:B-1----:R-:W-:-:S04]  /*3a10*/  SHF.R.S32.HI R128, RZ, 0x1f, R40 ;  /* 0x0000001fff807819 */ /* 0x002fc80000011428 */
        /* <DEDUP_REMOVED lines=10> */
[----:B------:R-:W-:-:S04]  /*3ac0*/  @P1 LEA R48, P2, R40, c[0x0][0x180], 0x4 ;  /* 0x0000600028301a11 */ /* 0x000fc800078420ff */
[----:B------:R-:W-:-:S05]  /*3ad0*/  @P1 LEA.HI.X R49, R40, c[0x0][0x184], RZ, 0x4, P2 ;  /* 0x0000610028311a11 */ /* 0x000fca00010f24ff */
[----:B------:R0:W2:Y:S02]  /*3ae0*/  @P1 LDG.E.128 R44, [R48.64] ;  /* 0x00000004302c1981 */ /* 0x0000a4000c1e1d00 */
[----:B0-----:R-:W-:-:S05]  /*3af0*/  MOV R48, 0x10 ;  /* 0x0000001000307802 */ /* 0x001fca0000000f00 */
[----:B------:R-:W-:-:S06]  /*3b00*/  IMAD.WIDE.U32 R48, R40, R48, c[0x0][0x170] ;  /* 0x00005c0028307625 */ /* 0x000fcc00078e0030 */
[----:B------:R-:W2:Y:S01]  /*3b10*/  LDG.E.128 R48, [R48.64] ;  /* 0x0000000430307981 */ /* 0x000ea2000c1e1d00 */
[----:B------:R-:W-:Y:S02]  /*3b20*/  ISETP.NE.U32.AND P1, PT, RZ, c[0x0][0x180], PT ;  /* 0x00006000ff007a0c */ /* 0x000fe40003f25070 */
[----:B------:R-:W-:Y:S02]  /*3b30*/  IADD3 R131, R40, 0x20, RZ ;  /* 0x0000002028837810 */ /* 0x000fe40007ffe0ff */
[----:B------:R-:W-:Y:S01]  /*3b40*/  ISETP.NE.AND.EX P1, PT, RZ, c[0x0][0x184], PT, P1 ;  /* 0x00006100ff007a0c */ /* 0x000fe20003f25310 */
[-C--:B--2--5:R-:W-:Y:S02]  /*3b50*/  FMUL.FTZ R48, R48, R130.reuse ;  /* 0x0000008230307220 */ /* 0x0a4fe40000410000 */
[-C--:B------:R-:W-:Y:S02]  /*3b60*/  FMUL.FTZ R49, R49, R130.reuse ;  /* 0x0000008231317220 */ /* 0x080fe40000410000 */
[----:B------:R-:W-:-:S02]  /*3b70*/  FMUL.FTZ R50, R50, R130 ;  /* 0x0000008232327220 */ /* 0x000fc40000410000 */
[----:B------:R-:W-:Y:S02]  /*3b80*/  FMUL.FTZ R51, R51, R130 ;  /* 0x0000008233337220 */ /* 0x000fe40000410000 */
[----:B------:R-:W-:Y:S02]  /*3b90*/  FMUL.FTZ R48, R129, R48 ;  /* 0x0000003081307220 */ /* 0x000fe40000410000 */
[----:B---3--:R-:W-:Y:S02]  /*3ba0*/  FMUL.FTZ R49, R171, R49 ;  /* 0x00000031ab317220 */ /* 0x008fe40000410000 */
[----:B----4-:R-:W-:Y:S02]  /*3bb0*/  FMUL.FTZ R50, R170, R50 ;  /* 0x00000032aa327220 */ /* 0x010fe40000410000 */
[----:B------:R-:W-:Y:S02]  /*3bc0*/  FMUL.FTZ R51, R168, R51 ;  /* 0x00000033a8337220 */ /* 0x000fe40000410000 */
[----:B------:R-:W-:-:S02]  /*3bd0*/  @P1 FADD.FTZ R48, R44, R48 ;  /* 0x000000302c301221 */ /* 0x000fc40000010000 */
[----:B------:R-:W-:Y:S02]  /*3be0*/  @P1 FADD.FTZ R49, R45, R49 ;  /* 0x000000312d311221 */ /* 0x000fe40000010000 */
[----:B------:R-:W-:Y:S02]  /*3bf0*/  @P1 FADD.FTZ R50, R46, R50 ;  /* 0x000000322e321221 */ /* 0x000fe40000010000 */
[----:B------:R-:W-:Y:S01]  /*3c00*/  @P1 FADD.FTZ R51, R47, R51 ;  /* 0x000000332f331221 */ /* 0x000fe20000010000 */
[----:B------:R-:W-:-:S04]  /*3c10*/  LEA R128, P1, R40, c[0x0][0x188], 0x4 ;  /* 0x0000620028807a11 */ /* 0x000fc800078220ff */
[----:B------:R-:W-:-:S05]  /*3c20*/  LEA.HI.X R129, R40, c[0x0][0x18c], RZ, 0x4, P1 ;  /* 0x0000630028817a11 */ /* 0x000fca00008f24ff */
[----:B------:R0:W-:Y:S04]  /*3c30*/  STG.E.128 [R128.64], R48 ;  /* 0x0000003080007986 */ /* 0x0001e8000c101d04 */
.L_x_57143:
[----:B------:R-:W-:Y:S05]  /*3c40*/  BSYNC B0 ;  /* 0x0000000000007941 */ /* 0x000fea0003800000 */
.L_x_57142:
        /* <DEDUP_REMOVED lines=9> */
[----:B------:R-:W-:-:S04]  /*3ce0*/  @P1 LEA R52, P2, R131, c[0x0][0x180], 0x4 ;  /* 0x0000600083341a11 */ /* 0x000fc800078420ff */
[----:B------:R-:W-:-:S05]  /*3cf0*/  @P1 LEA.HI.X R53, R131, c[0x0][0x184], RZ, 0x4, P2 ;  /* 0x0000610083351a11 */ /* 0x000fca00010f24ff */
[----:B------:R0:W2:Y:S02]  /*3d00*/  @P1 LDG.E.128 R44, [R52.64] ;  /* 0x00000004342c1981 */ /* 0x0000a4000c1e1d00 */
[----:B0-----:R-:W-:-:S10]  /*3d10*/  HFMA2.MMA R52, -RZ, RZ, 0, 9.5367431640625e-07 ;  /* 0x00000010ff347435 */ /* 0x001fd400000001ff */
[----:B------:R-:W-:-:S06]  /*3d20*/  IMAD.WIDE.U32 R52, R131, R52, c[0x0][0x170] ;  /* 0x00005c0083347625 */ /* 0x000fcc00078e0034 */
[----:B------:R-:W2:Y:S01]  /*3d30*/  LDG.E.128 R52, [R52.64] ;  /* 0x0000000434347981 */ /* 0x000ea2000c1e1d00 */
[----:B------:R-:W-:-:S04]  /*3d40*/  ISETP.NE.U32.AND P1, PT, RZ, c[0x0][0x180], PT ;  /* 0x00006000ff007a0c */ /* 0x000fc80003f25070 */
[----:B------:R-:W-:Y:S01]  /*3d50*/  ISETP.NE.AND.EX P1, PT, RZ, c[0x0][0x184], PT, P1 ;  /* 0x00006100ff007a0c */ /* 0x000fe20003f25310 */
[-C--:B--2--5:R-:W-:Y:S02]  /*3d60*/  FMUL.FTZ R52, R52, R130.reuse ;  /* 0x0000008234347220 */ /* 0x0a4fe40000410000 */
[-C--:B------:R-:W-:Y:S02]  /*3d70*/  FMUL.FTZ R53, R53, R130.reuse ;  /* 0x0000008235357220 */ /* 0x080fe40000410000 */
[-C--:B------:R-:W-:Y:S02]  /*3d80*/  FMUL.FTZ R54, R54, R130.reuse ;  /* 0x0000008236367220 */ /* 0x080fe40000410000 */
[----:B------:R-:W-:Y:S02]  /*3d90*/  FMUL.FTZ R55, R55, R130 ;  /* 0x0000008237377220 */ /* 0x000fe40000410000 */
[----:B------:R-:W-:Y:S02]  /*3da0*/  FMUL.FTZ R52, R170, R52 ;  /* 0x00000034aa347220 */ /* 0x000fe40000410000 */
[----:B---3--:R-:W-:-:S02]  /*3db0*/  FMUL.FTZ R53, R168, R53 ;  /* 0x00000035a8357220 */ /* 0x008fc40000410000 */
[----:B----4-:R-:W-:Y:S02]  /*3dc0*/  FMUL.FTZ R54, R129, R54 ;  /* 0x0000003681367220 */ /* 0x010fe40000410000 */
[----:B------:R-:W-:Y:S02]  /*3dd0*/  FMUL.FTZ R55, R128, R55 ;  /* 0x0000003780377220 */ /* 0x000fe40000410000 */
[----:B------:R-:W-:Y:S02]  /*3de0*/  @P1 FADD.FTZ R52, R44, R52 ;  /* 0x000000342c341221 */ /* 0x000fe40000010000 */
[----:B------:R-:W-:Y:S02]  /*3df0*/  @P1 FADD.FTZ R53, R45, R53 ;  /* 0x000000352d351221 */ /* 0x000fe40000010000 */
[----:B------:R-:W-:Y:S02]  /*3e00*/  @P1 FADD.FTZ R54, R46, R54 ;  /* 0x000000362e361221 */ /* 0x000fe40000010000 */
[----:B------:R-:W-:Y:S01]  /*3e10*/  @P1 FADD.FTZ R55, R47, R55 ;  /* 0x000000372f371221 */ /* 0x000fe20000010000 */
[----:B------:R-:W-:-:S04]  /*3e20*/  LEA R128, P1, R131, c[0x0][0x188], 0x4 ;  /* 0x0000620083807a11 */ /* 0x000fc800078220ff */
[C---:B------:R-:W-:Y:S02]  /*3e30*/  LEA.HI.X R129, R131.reuse, c[0x0][0x18c], RZ, 0x4, P1 ;  /* 0x0000630083817a11 */ /* 0x040fe400008f24ff */
[----:B------:R-:W-:-:S03]  /*3e40*/  IADD3 R131, R131, 0x20, RZ ;  /* 0x0000002083837810 */ /* 0x000fc60007ffe0ff */
[----:B------:R0:W-:Y:S04]  /*3e50*/  STG.E.128 [R128.64], R52 ;  /* 0x0000003480007986 */ /* 0x0001e8000c101d04 */
.L_x_57145:
[----:B------:R-:W-:Y:S05]  /*3e60*/  BSYNC B0 ;  /* 0x0000000000007941 */ /* 0x000fea0003800000 */
.L_x_57144:
        /* <DEDUP_REMOVED lines=12> */
[----:B0-----:R-:W-:-:S05]  /*3f30*/  MOV R56, 0x10 ;  /* 0x0000001000387802 */ /* 0x001fca0000000f00 */
        /* <DEDUP_REMOVED lines=20> */
.L_x_57147:
[----:B------:R-:W-:Y:S05]  /*4080*/  BSYNC B0 ;  /* 0x0000000000007941 */ /* 0x000fea0003800000 */
.L_x_57146:
        /* <DEDUP_REMOVED lines=33> */
.L_x_57149:
[----:B------:R-:W-:Y:S05]  /*42a0*/  BSYNC B0 ;  /* 0x0000000000007941 */ /* 0x000fea0003800000 */
.L_x_57148:
        /* <DEDUP_REMOVED lines=33> */
.L_x_57151:
[----:B------:R-:W-:Y:S05]  /*44c0*/  BSYNC B0 ;  /* 0x0000000000007941 */ /* 0x000fea0003800000 */
.L_x_57150:
        /* <DEDUP_REMOVED lines=33> */
.L_x_57153:
[----:B------:R-:W-:Y:S05]  /*46e0*/  BSYNC B0 ;  /* 0x0000000000007941 */ /* 0x000fea0003800000 */
.L_x_57152:
        /* <DEDUP_REMOVED lines=33> */
.L_x_57155:
[----:B------:R-:W-:Y:S05]  /*4900*/  BSYNC B0 ;  /* 0x0000000000007941 */ /* 0x000fea0003800000 */
.L_x_57154:
        /* <DEDUP_REMOVED lines=33> */
.L_x_57157:
[----:B------:R-:W-:Y:S05]  /*4b20*/  BSYNC B0 ;  /* 0x0000000000007941 */ /* 0x000fea0003800000 */
.L_x_57156:
        /* <DEDUP_REMOVED lines=33> */
.L_x_57159:
[----:B------:R-:W-:Y:S05]  /*4d40*/  BSYNC B0 ;  /* 0x0000000000007941 */ /* 0x000fea0003800000 */
.L_x_57158:
        /* <DEDUP_REMOVED lines=33> */
.L_x_57161:
[----:B------:R-:W-:Y:S05]  /*4f60*/  BSYNC B0 ;  /* 0x0000000000007941 */ /* 0x000fea0003800000 */
.L_x_57160:
        /* <DEDUP_REMOVED lines=33> */
.L_x_57163:
[----:B------:R-:W-:Y:S05]  /*5180*/  BSYNC B0 ;  /* 0x0000000000007941 */ /* 0x000fea0003800000 */
.L_x_57162:
        /* <DEDUP_REMOVED lines=33> */
.L_x_57165:
[----:B------:R-:W-:Y:S05]  /*53a0*/  BSYNC B0 ;  /* 0x0000000000007941 */ /* 0x000fea0003800000 */
.L_x_57164:
        /* <DEDUP_REMOVED lines=33> */
.L_x_57167:
[----:B------:R-:W-:Y:S05]  /*55c0*/  BSYNC B0 ;  /* 0x0000000000007941 */ /* 0x000fea0003800000 */
.L_x_57166:
        /* <DEDUP_REMOVED lines=33> */
.L_x_57169:
[----:B------:R-:W-:Y:S05]  /*57e0*/  BSYNC B0 ;  /* 0x0000000000007941 */ /* 0x000fea0003800000 */
.L_x_57168:
        /* <DEDUP_REMOVED lines=33> */
.L_x_57171:
[----:B------:R-:W-:Y:S05]  /*5a00*/  BSYNC B0 ;  /* 0x0000000000007941 */ /* 0x000fea0003800000 */
.L_x_57170:
        /* <DEDUP_REMOVED lines=33> */
.L_x_57173:
[----:B------:R-:W-:Y:S05]  /*5c20*/  BSYNC B0 ;  /* 0x0000000000007941 */ /* 0x000fea0003800000 */
.L_x_57172:
        /* <DEDUP_REMOVED lines=33> */
.L_x_57175:
[----:B------:R-:W-:Y:S05]  /*5e40*/  BSYNC B0 ;  /* 0x0000000000007941 */ /* 0x000fea0003800000 */
.L_x_57174:
        /* <DEDUP_REMOVED lines=33> */
.L_x_57177:
[----:B------:R-:W-:Y:S05]  /*6060*/  BSYNC B0 ;  /* 0x0000000000007941 */ /* 0x000fea0003800000 */
.L_x_57176:
        /* <DEDUP_REMOVED lines=33> */
.L_x_57179:
[----:B------:R-:W-:Y:S05]  /*6280*/  BSYNC B0 ;  /* 0x0000000000007941 */ /* 0x000fea0003800000 */
.L_x_57178:
[----:B------:R-:W-:Y:S01]  /*6290*/  ISETP.GE.U32.AND P1, PT, R0, 0x280, PT ;  /* 0x000002800000780c */ /* 0x000fe20003f26070 */
[----:B------:R-:W-:-:S12]  /*62a0*/  BSSY B0, `(.L_x_57180) ;  /* 0x000001f000007945 */ /* 0x000fd80003800000 */
[----:B------:R-:W-:Y:S05]  /*62b0*/  @!P1 BRA `(.L_x_57181) ;  /* 0x000001d000009947 */ /* 0x000fea0003800000 */
[----:B------:R-:W-:Y:S01]  /*62c0*/  ISETP.NE.U32.AND P1, PT, RZ, c[0x0][0x180], PT ;  /* 0x00006000ff007a0c */ /* 0x000fe20003f25070 */
[----:B------:R-:W2:Y:S03]  /*62d0*/  LDL R171, [R1+0x1c] ;  /* 0x00001c0001ab7983 */ /* 0x000ea60000100800 */
[----:B------:R-:W-:Y:S01]  /*62e0*/  ISETP.NE.AND.EX P1, PT, RZ, c[0x0][0x184], PT, P1 ;  /* 0x00006100ff007a0c */ /* 0x000fe20003f25310 */
[----:B------:R-:W3:Y:S04]  /*62f0*/  LDL R170, [R1+0x18] ;  /* 0x0000180001aa7983 */ /* 0x000ee80000100800 */
[----:B------:R-:W4:Y:S08]  /*6300*/  LDL R168, [R1+0x14] ;  /* 0x0000140001a87983 */ /* 0x000f300000100800 */
[----:B------:R-:W-:-:S04]  /*6310*/  @P1 LEA R124, P2, R131, c[0x0][0x180], 0x4 ;  /* 0x00006000837c1a11 */ /* 0x000fc800078420ff */
[----:B------:R-:W-:-:S05]  /*6320*/  @P1 LEA.HI.X R125, R131, c[0x0][0x184], RZ, 0x4, P2 ;  /* 0x00006100837d1a11 */ /* 0x000fca00010f24ff */
[----:B------:R1:W2:Y:S01]  /*6330*/  @P1 LDG.E.128 R44, [R124.64] ;  /* 0x000000047c2c1981 */ /* 0x0002a2000c1e1d00 */
[----:B0-----:R-:W-:-:S04]  /*6340*/  LEA R128, P1, R131, c[0x0][0x188], 0x4 ;  /* 0x0000620083807a11 */ /* 0x001fc800078220ff */
[----:B------:R-:W-:Y:S01]  /*6350*/  LEA.HI.X R129, R131, c[0x0][0x18c], RZ, 0x4, P1 ;  /* 0x0000630083817a11 */ /* 0x000fe200008f24ff */
[----:B-1----:R-:W-:-:S10]  /*6360*/  HFMA2.MMA R124, -RZ, RZ, 0, 9.5367431640625e-07 ;  /* 0x00000010ff7c7435 */ /* 0x002fd400000001ff */
[----:B------:R-:W-:Y:S02]  /*6370*/  IMAD.WIDE.U32 R124, R131, R124, c[0x0][0x170] ;  /* 0x00005c00837c7625 */ /* 0x000fe400078e007c */
[----:B------:R-:W2:Y:S04]  /*6380*/  LDL R131, [R1+0x20] ;  /* 0x0000200001837983 */ /* 0x000ea80000100800 */
        /* <DEDUP_REMOVED lines=8> */
[----:B------:R-:W-:-:S02]  /*6410*/  FMUL.FTZ R125, R171, R125 ;  /* 0x0000007dab7d7220 */ /* 0x000fc40000410000 */
[----:B---3--:R-:W-:Y:S02]  /*6420*/  FMUL.FTZ R126, R170, R126 ;  /* 0x0000007eaa7e7220 */ /* 0x008fe40000410000 */
[----:B----4-:R-:W-:Y:S02]  /*6430*/  FMUL.FTZ R127, R168, R127 ;  /* 0x0000007fa87f7220 */ /* 0x010fe40000410000 */
[----:B------:R-:W-:Y:S02]  /*6440*/  @P1 FADD.FTZ R124, R44, R124 ;  /* 0x0000007c2c7c1221 */ /* 0x000fe40000010000 */
[----:B------:R-:W-:Y:S02]  /*6450*/  @P1 FADD.FTZ R125, R45, R125 ;  /* 0x0000007d2d7d1221 */ /* 0x000fe40000010000 */
[----:B------:R-:W-:Y:S02]  /*6460*/  @P1 FADD.FTZ R126, R46, R126 ;  /* 0x0000007e2e7e1221 */ /* 0x000fe40000010000 */
[----:B------:R-:W-:-:S05]  /*6470*/  @P1 FADD.FTZ R127, R47, R127 ;  /* 0x0000007f2f7f1221 */ /* 0x000fca0000010000 */
[----:B------:R0:W-:Y:S02]  /*6480*/  STG.E.128 [R128.64], R124 ;  /* 0x0000007c80007986 */ /* 0x0001e4000c101d04 */
.L_x_57181:
[----:B------:R-:W-:Y:S05]  /*6490*/  BSYNC B0 ;  /* 0x0000000000007941 */ /* 0x000fea0003800000 */
.L_x_57180:
[----:B0-----:R-:W-:Y:S01]  /*64a0*/  FADD.FTZ R128, RZ, R48 ;  /* 0x00000030ff807221 */ /* 0x001fe20000010000 */
[----:B------:R-:W-:Y:S02]  /*64b0*/  ISETP.GT.U32.AND P1, PT, R0, 0x3f, PT ;  /* 0x0000003f0000780c */ /* 0x000fe40003f24070 */
        /* <DEDUP_REMOVED lines=9> */
[----:B------:R-:W-:Y:S02]  /*6550*/  @P1 LOP3.LUT R2, R2, 0x2000, RZ, 0xfc, !PT ;  /* 0x0000200002021812 */ /* 0x000fe400078efcff */
        /* <DEDUP_REMOVED lines=118> */
[----:B-----5:R0:W1:Y:S02]  /*6cc0*/  SHFL.BFLY PT, R130, R131, 0x1, 0x1f ;  /* 0x0c201f0083827f89 */ /* 0x02006400000e0000 */
.L_x_57226:
        /* <DEDUP_REMOVED lines=198> */
.L_x_57227:
        /* <DEDUP_REMOVED lines=22> */
[----:B------:R-:W4:Y:S04]  /*7a90*/  LDL R171, [R1] ;  /* 0x0000000001ab7983 */ /* 0x000f280000100800 */
[----:B-1----:R-:W3:Y:S01]  /*7aa0*/  LDL R0, [R1+0x4] ;  /* 0x0000040001007983 */ /* 0x002ee20000100800 */
[----:B------:R-:W-:-:S05]  /*7ab0*/  FSEL R131, R168, RZ, !P1 ;  /* 0x000000ffa8837208 */ /* 0x000fca0004800000 */
[--C-:B0-----:R-:W-:Y:S02]  /*7ac0*/  FADD.FTZ R128, R48, -R131.reuse ;  /* 0x8000008330807221 */ /* 0x101fe40000010000 */
[--C-:B------:R-:W-:Y:S02]  /*7ad0*/  FADD.FTZ R129, R49, -R131.reuse ;  /* 0x8000008331817221 */ /* 0x100fe40000010000 */
[C---:B------:R-:W-:Y:S02]  /*7ae0*/  FMUL.FTZ R128, R167.reuse, R128 ;  /* 0x00000080a7807220 */ /* 0x040fe40000410000 */
[----:B------:R-:W-:Y:S02]  /*7af0*/  FMUL.FTZ R129, R167, R129 ;  /* 0x00000081a7817220 */ /* 0x000fe40000410000 */
[--C-:B------:R-:W-:Y:S02]  /*7b00*/  FADD.FTZ R130, R50, -R131.reuse ;  /* 0x8000008332827221 */ /* 0x100fe40000010000 */
[----:B------:R-:W-:-:S02]  /*7b10*/  FADD.FTZ R131, R51, -R131 ;  /* 0x8000008333837221 */ /* 0x000fc40000010000 */
[----:B--2---:R-:W-:Y:S02]  /*7b20*/  FFMA.FTZ R128, R2, R128, R3 ;  /* 0x0000008002807223 */ /* 0x004fe40000010003 */
[----:B------:R0:W5:Y:S04]  /*7b30*/  LDL.LU R3, [R1+0x15c] ;  /* 0x00015c0001037983 */ /* 0x0001680000300800 */
[----:B------:R0:W5:Y:S01]  /*7b40*/  LDL.LU R2, [R1+0x158] ;  /* 0x0001580001027983 */ /* 0x0001620000300800 */
[----:B---3--:R-:W-:-:S03]  /*7b50*/  FFMA.FTZ R129, R170, R129, R0 ;  /* 0x00000081aa817223 */ /* 0x008fc60000010000 */
[----:B------:R0:W5:Y:S01]  /*7b60*/  LDL.LU R0, [R1+0x154] ;  /* 0x0001540001007983 */ /* 0x0001620000300800 */
[----:B------:R-:W-:Y:S01]  /*7b70*/  HFMA2.MMA R170, -RZ, RZ, 0, 9.5367431640625e-07 ;  /* 0x00000010ffaa7435 */ /* 0x000fe200000001ff */
[C---:B------:R-:W-:Y:S02]  /*7b80*/  FMUL.FTZ R130, R167.reuse, R130 ;  /* 0x00000082a7827220 */ /* 0x040fe40000410000 */
[----:B------:R-:W-:Y:S02]  /*7b90*/  FMUL.FTZ R131, R167, R131 ;  /* 0x00000083a7837220 */ /* 0x000fe40000410000 */
[----:B----4-:R-:W-:Y:S02]  /*7ba0*/  FFMA.FTZ R130, R171, R130, R252 ;  /* 0x00000082ab827223 */ /* 0x010fe400000100fc */
[----:B------:R-:W-:-:S03]  /*7bb0*/  FFMA.FTZ R131, R251, R131, R250 ;  /* 0x00000083fb837223 */ /* 0x000fc600000100fa */
[----:B------:R-:W-:-:S05]  /*7bc0*/  IMAD.WIDE.U32 R170, R40, R170, c[0x0][0x208] ;  /* 0x0000820028aa7625 */ /* 0x000fca00078e00aa */
[----:B------:R0:W-:Y:S01]  /*7bd0*/  STG.E.128 [R170.64], R128 ;  /* 0x00000080aa007986 */ /* 0x0001e2000c101d04 */
[----:B------:R-:W-:-:S03]  /*7be0*/  IADD3 R40, R40, 0x20, RZ ;  /* 0x0000002028287810 */ /* 0x000fc60007ffe0ff */
.L_x_57185:
[----:B------:R-:W-:Y:S05]  /*7bf0*/  BSYNC B0 ;  /* 0x0000000000007941 */ /* 0x000fea0003800000 */
.L_x_57184:
[----:B-----5:R-:W-:Y:S01]  /*7c00*/  ISETP.GE.U32.AND P2, PT, R0, 0x40, PT ;  /* 0x000000400000780c */ /* 0x020fe20003f46070 */
        /* <DEDUP_REMOVED lines=19> */
.L_x_57187:
[----:B------:R-:W-:Y:S05]  /*7d40*/  BSYNC B0 ;  /* 0x0000000000007941 */ /* 0x000fea0003800000 */
.L_x_57186:
        /* <DEDUP_REMOVED lines=20> */
.L_x_57189:
[----:B------:R-:W-:Y:S05]  /*7e90*/  BSYNC B0 ;  /* 0x0000000000007941 */ /* 0x000fea0003800000 */
.L_x_57188:
        /* <DEDUP_REMOVED lines=20> */
.L_x_57191:
[----:B------:R-:W-:Y:S05]  /*7fe0*/  BSYNC B0 ;  /* 0x0000000000007941 */ /* 0x000fea0003800000 */
.L_x_57190:
        /* <DEDUP_REMOVED lines=20> */
.L_x_57193:
[----:B------:R-:W-:Y:S05]  /*8130*/  BSYNC B0 ;  /* 0x0000000000007941 */ /* 0x000fea0003800000 */
.L_x_57192:
        /* <DEDUP_REMOVED lines=20> */
.L_x_57195:
[----:B------:R-:W-:Y:S05]  /*8280*/  BSYNC B0 ;  /* 0x0000000000007941 */ /* 0x000fea0003800000 */
.L_x_57194:
        /* <DEDUP_REMOVED lines=20> */
.L_x_57197:
[----:B------:R-:W-:Y:S05]  /*83d0*/  BSYNC B0 ;  /* 0x0000000000007941 */ /* 0x000fea0003800000 */
.L_x_57196:
        /* <DEDUP_REMOVED lines=20> */
.L_x_57199:
[----:B------:R-:W-:Y:S05]  /*8520*/  BSYNC B0 ;  /* 0x0000000000007941 */ /* 0x000fea0003800000 */
.L_x_57198:
        /* <DEDUP_REMOVED lines=20> */
.L_x_57201:
[----:B------:R-:W-:Y:S05]  /*8670*/  BSYNC B0 ;  /* 0x0000000000007941 */ /* 0x000fea0003800000 */
.L_x_57200:
        /* <DEDUP_REMOVED lines=20> */
.L_x_57203:
[----:B------:R-:W-:Y:S05]  /*87c0*/  BSYNC B0 ;  /* 0x0000000000007941 */ /* 0x000fea0003800000 */
.L_x_57202:
        /* <DEDUP_REMOVED lines=20> */
.L_x_57205:
[----:B------:R-:W-:Y:S05]  /*8910*/  BSYNC B0 ;  /* 0x0000000000007941 */ /* 0x000fea0003800000 */
.L_x_57204:
        /* <DEDUP_REMOVED lines=20> */
.L_x_57207:
[----:B------:R-:W-:Y:S05]  /*8a60*/  BSYNC B0 ;  /* 0x0000000000007941 */ /* 0x000fea0003800000 */
.L_x_57206:
        /* <DEDUP_REMOVED lines=20> */
.L_x_57209:
[----:B------:R-:W-:Y:S05]  /*8bb0*/  BSYNC B0 ;  /* 0x0000000000007941 */ /* 0x000fea0003800000 */
.L_x_57208:
        /* <DEDUP_REMOVED lines=20> */
.L_x_57211:
[----:B------:R-:W-:Y:S05]  /*8d00*/  BSYNC B0 ;  /* 0x0000000000007941 */ /* 0x000fea0003800000 */
.L_x_57210:
        /* <DEDUP_REMOVED lines=20> */
.L_x_57213:
[----:B------:R-:W-:Y:S05]  /*8e50*/  BSYNC B0 ;  /* 0x0000000000007941 */ /* 0x000fea0003800000 */
.L_x_57212:
        /* <DEDUP_REMOVED lines=20> */
.L_x_57215:
[----:B------:R-:W-:Y:S05]  /*8fa0*/  BSYNC B0 ;  /* 0x0000000000007941 */ /* 0x000fea0003800000 */
.L_x_57214:
        /* <DEDUP_REMOVED lines=20> */
.L_x_57217:
[----:B------:R-:W-:Y:S05]  /*90f0*/  BSYNC B0 ;  /* 0x0000000000007941 */ /* 0x000fea0003800000 */
.L_x_57216:
        /* <DEDUP_REMOVED lines=20> */
.L_x_57219:
[----:B------:R-:W-:Y:S05]  /*9240*/  BSYNC B0 ;  /* 0x0000000000007941 */ /* 0x000fea0003800000 */
.L_x_57218:
        /* <DEDUP_REMOVED lines=20> */
.L_x_57221:
[----:B------:R-:W-:Y:S05]  /*9390*/  BSYNC B0 ;  /* 0x0000000000007941 */ /* 0x000fea0003800000 */
.L_x_57220:
        /* <DEDUP_REMOVED lines=19> */
.L_x_57223:
[----:B------:R-:W-:Y:S05]  /*94d0*/  BSYNC B0 ;  /* 0x0000000000007941 */ /* 0x000fea0003800000 */
.L_x_57222:
[----:B------:R-:W-:-:S10]  /*94e0*/  HFMA2.MMA R40, -RZ, RZ, 0, 2.384185791015625e-07 ;  /* 0x00000004ff287435 */ /* 0x000fd400000001ff */
[----:B------:R-:W-:-:S05]  /*94f0*/  IMAD R12, R40, c[0x0][0x160], R12 ;  /* 0x00005800280c7a24 */ /* 0x000fca00078e020c */
[----:B------:R-:W-:-:S13]  /*9500*/  ISETP.GE.AND P1, PT, R12, c[0x0][0x164], PT ;  /* 0x000059000c007a0c */ /* 0x000fda0003f26270 */
[----:B0-----:R-:W-:Y:S01]  /*9510*/  @P1 CALL.REL.NOINC `(.L_x_57224) ;  /* 0x0000001000001944 */ /* 0x001fe20003c00000 */
[----:B------:R-:W-:Y:S05]  /*9520*/  BRA `(.L_x_57225) ;  /* 0xffffa44000007947 */ /* 0x000fea000383ffff */
.L_x_57224:
[----:B------:R-:W-:Y:S05]  /*9530*/  EXIT ;  /* 0x000000000000794d */ /* 0x000fea0003800000 */
.L_x_57182:
[----:B------:R-:W-:Y:S01]  /*9540*/  HFMA2.MMA R170, -RZ, RZ, 0, 1.847743988037109375e-06 ;  /* 0x0000001fffaa7435 */ /* 0x000fe200000001ff */
[----:B-----5:R-:W-:Y:S02]  /*9550*/  MOV R130, 0x1 ;  /* 0x0000000100827802 */ /* 0x020fe40000000f00 */
[----:B------:R-:W-:Y:S02]  /*9560*/  MOV R129, 0xffffffff ;  /* 0xffffffff00817802 */ /* 0x000fe40000000f00 */
[----:B------:R-:W-:Y:S02]  /*9570*/  MOV R128, 0x9590 ;  /* 0x0000959000807802 */ /* 0x000fe40000000f00 */
[----:B------:R-:W-:Y:S05]  /*9580*/  CALL.REL.NOINC `($__internal_132_$__cuda_sm70_shflsync_bfly_p) ;  /* 0x00000ea000007944 */ /* 0x000fea0003c00000 */
[----:B-1----:R-:W-:Y:S05]  /*9590*/  BRA `(.L_x_57226) ;  /* 0xffffd73000007947 */ /* 0x002fea000383ffff */
.L_x_57183:
[----:B------:R-:W-:Y:S01]  /*95a0*/  HFMA2.MMA R130, -RZ, RZ, 0, 1.1920928955078125e-07 ;  /* 0x00000002ff827435 */ /* 0x000fe200000001ff */
[----:B------:R-:W-:Y:S02]  /*95b0*/  MOV R170, 0x1f ;  /* 0x0000001f00aa7802 */ /* 0x000fe40000000f00 */
[----:B------:R-:W-:Y:S02]  /*95c0*/  MOV R129, 0xffffffff ;  /* 0xffffffff00817802 */ /* 0x000fe40000000f00 */
[----:B------:R-:W-:-:S02]  /*95d0*/  MOV R128, 0x95f0 ;  /* 0x000095f000807802 */ /* 0x000fc40000000f00 */
[----:B------:R-:W-:Y:S05]  /*95e0*/  CALL.REL.NOINC `($__internal_132_$__cuda_sm70_shflsync_bfly_p) ;  /* 0x00000e4000007944 */ /* 0x000fea0003c00000 */
[----:B-1----:R-:W-:Y:S01]  /*95f0*/  FADD.FTZ R131, R131, R130 ;  /* 0x0000008283837221 */ /* 0x002fe20000010000 */
[----:B------:R-:W-:Y:S01]  /*9600*/  HFMA2.MMA R130, -RZ, RZ, 0, 2.384185791015625e-07 ;  /* 0x00000004ff827435 */ /* 0x000fe200000001ff */
[----:B------:R-:W-:-:S02]  /*9610*/  MOV R170, 0x1f ;  /* 0x0000001f00aa7802 */ /* 0x000fc40000000f00 */
[----:B------:R-:W-:Y:S02]  /*9620*/  MOV R129, 0xffffffff ;  /* 0xffffffff00817802 */ /* 0x000fe40000000f00 */
[----:B------:R-:W-:Y:S02]  /*9630*/  MOV R128, 0x9650 ;  /* 0x0000965000807802 */ /* 0x000fe40000000f00 */
[----:B------:R-:W-:Y:S05]  /*9640*/  CALL.REL.NOINC `($__internal_132_$__cuda_sm70_shflsync_bfly_p) ;  /* 0x00000de000007944 */ /* 0x000fea0003c00000 */
[----:B-1----:R-:W-:Y:S01]  /*9650*/  FADD.FTZ R131, R131, R130 ;  /* 0x0000008283837221 */ /* 0x002fe20000010000 */
[----:B------:R-:W-:Y:S01]  /*9660*/  HFMA2.MMA R130, -RZ, RZ, 0, 4.76837158203125e-07 ;  /* 0x00000008ff827435 */ /* 0x000fe200000001ff */
[----:B------:R-:W-:Y:S02]  /*9670*/  MOV R170, 0x1f ;  /* 0x0000001f00aa7802 */ /* 0x000fe40000000f00 */
[----:B------:R-:W-:Y:S02]  /*9680*/  MOV R129, 0xffffffff ;  /* 0xffffffff00817802 */ /* 0x000fe40000000f00 */
[----:B------:R-:W-:Y:S02]  /*9690*/  MOV R128, 0x96b0 ;  /* 0x000096b000807802 */ /* 0x000fe40000000f00 */
[----:B------:R-:W-:Y:S05]  /*96a0*/  CALL.REL.NOINC `($__internal_132_$__cuda_sm70_shflsync_bfly_p) ;  /* 0x00000d8000007944 */ /* 0x000fea0003c00000 */
[----:B-1----:R-:W-:Y:S01]  /*96b0*/  FADD.FTZ R131, R131, R130 ;  /* 0x0000008283837221 */ /* 0x002fe20000010000 */
[----:B------:R-:W-:Y:S01]  /*96c0*/  HFMA2.MMA R130, -RZ, RZ, 0, 9.5367431640625e-07 ;  /* 0x00000010ff827435 */ /* 0x000fe200000001ff */
[----:B------:R-:W-:-:S02]  /*96d0*/  MOV R170, 0x1f ;  /* 0x0000001f00aa7802 */ /* 0x000fc40000000f00 */
[----:B------:R-:W-:Y:S02]  /*96e0*/  MOV R129, 0xffffffff ;  /* 0xffffffff00817802 */ /* 0x000fe40000000f00 */
[----:B------:R-:W-:Y:S02]  /*96f0*/  MOV R128, 0x9710 ;  /* 0x0000971000807802 */ /* 0x000fe40000000f00 */
[----:B------:R-:W-:Y:S05]  /*9700*/  CALL.REL.NOINC `($__internal_132_$__cuda_sm70_shflsync_bfly_p) ;  /* 0x00000d2000007944 */ /* 0x000fea0003c00000 */
        /* <DEDUP_REMOVED lines=184> */
[----:B------:R-:W-:Y:S05]  /*a290*/  CALL.REL.NOINC `($__internal_132_$__cuda_sm70_shflsync_bfly_p) ;  /* 0x0000019000007944 */ /* 0x000fea0003c00000 */
[----:B-1----:R-:W-:Y:S01]  /*a2a0*/  FADD.FTZ R131, R131, R130 ;  /* 0x0000008283837221 */ /* 0x002fe20000010000 */
[----:B------:R-:W-:Y:S01]  /*a2b0*/  HFMA2.MMA R130, -RZ, RZ, 0, 1.1920928955078125e-07 ;  /* 0x00000002ff827435 */ /* 0x000fe200000001ff */
[----:B------:R-:W-:Y:S02]  /*a2c0*/  MOV R170, 0x1f ;  /* 0x0000001f00aa7802 */ /* 0x000fe40000000f00 */
[----:B------:R-:W-:Y:S02]  /*a2d0*/  MOV R129, 0xffffffff ;  /* 0xffffffff00817802 */ /* 0x000fe40000000f00 */
[----:B------:R-:W-:Y:S02]  /*a2e0*/  MOV R128, 0xa300 ;  /* 0x0000a30000807802 */ /* 0x000fe40000000f00 */
        /* <DEDUP_REMOVED lines=19> */
[----:B-1----:R-:W-:Y:S05]  /*a420*/  BRA `(.L_x_57227) ;  /* 0xffffd50000007947 */ /* 0x002fea000383ffff */
        .weak           $__internal_132_$__cuda_sm70_shflsync_bfly_p
        .type           $__internal_132_$__cuda_sm70_shflsync_bfly_p,@function
        .size           $__internal_132_$__cuda_sm70_shflsync_bfly_p,(.L_x_71132 - $__internal_132_$__cuda_sm70_shflsync_bfly_p)
$__internal_132_$__cuda_sm70_shflsync_bfly_p:
[----:B------:R-:W-:Y:S04]  /*a430*/  WARPSYNC R129 ;  /* 0x0000008100007348 */ /* 0x000fe80003800000 */
[----:B------:R0:W1:Y:S02]  /*a440*/  SHFL.BFLY PT, R130, R131, R130, R170 ;  /* 0x0c00008283827389 */ /* 0x00006400000e00aa */
[----:B0-----:R-:W-:-:S06]  /*a450*/  HFMA2.MMA R129, -RZ, RZ, 0, 0 ;  /* 0x00000000ff817435 */ /* 0x001fcc00000001ff */
[----:B------:R-:W-:Y:S05]  /*a460*/  RET.REL.NODEC R128 `(_ZN10layer_norm13ln_fwd_kernelINS_13Kernel_traitsI6__halfffffjLj2560ELj1ELj4ELj1ELj16ENS_18Kernel_traits_baseILj2560ES2_ffffjLj128EEEEELb0ELb1ELb0ELb0EEEvNS_9FwdParamsE) ;  /* 0xffff5b9080007950 */ /* 0x000fea0003c3ffff */
.L_x_57228:
        /* <DEDUP_REMOVED lines=9> */
.L_x_71132:


//--------------------- .text._ZN10layer_norm13ln_fwd_kernelINS_13Kernel_traitsI6__halfffffjLj2560ELj1ELj4ELj1ELj16ENS_18Kernel_traits_baseILj2560ES2_ffffjLj128EEEEELb0ELb1ELb0ELb1EEEvNS_9FwdParamsE --------------------------
	.section	.text._ZN10layer_norm13ln_fwd_kernelINS_13Kernel_traitsI6__halfffffjLj2560ELj1ELj4ELj1ELj16ENS_18Kernel_traits_baseILj2560ES2_ffffjLj128EEEEELb0ELb1ELb0ELb1EEEvNS_9FwdParamsE,"ax",@progbits
	.sectioninfo	@"SHI_REGISTERS=255"
	.align	128
        .global         _ZN10layer_norm13ln_fwd_kernelINS_13Kernel_traitsI6__halfffffjLj2560ELj1ELj4ELj1ELj16ENS_18Kernel_traits_baseILj2560ES2_ffffjLj128EEEEELb0ELb1ELb0ELb1EEEvNS_9FwdParamsE
        .type           _ZN10layer_norm13ln_fwd_kernelINS_13Kernel_traitsI6__halfffffjLj2560ELj1ELj4ELj1ELj16ENS_18Kernel_traits_baseILj2560ES2_ffffjLj128EEEEELb0ELb1ELb0ELb1EEEvNS_9FwdParamsE,@function
        .size           _ZN10layer_norm13ln_fwd_kernelINS_13Kernel_traitsI6__halfffffjLj2560ELj1ELj4ELj1ELj16ENS_18Kernel_traits_baseILj2560ES2_ffffjLj128EEEEELb0ELb1ELb0ELb1EEEvNS_9FwdParamsE,(.L_x_71133 - _ZN10layer_norm13ln_fwd_kernelINS_13Kernel_traitsI6__halfffffjLj2560ELj1ELj4ELj1ELj16ENS_18Kernel_traits_baseILj2560ES2_ffffjLj128EEEEELb0ELb1ELb0ELb1EEEvNS_9FwdParamsE)
        .other          _ZN10layer_norm13ln_fwd_kernelINS_13Kernel_traitsI6__halfffffjLj2560ELj1ELj4ELj1ELj16ENS_18Kernel_traits_baseILj2560ES2_ffffjLj128EEEEELb0ELb1ELb0ELb1EEEvNS_9FwdParamsE,@"STO_CUDA_ENTRY STV_DEFAULT"
_ZN10layer_norm13ln_fwd_kernelINS_13Kernel_traitsI6__halfffffjLj2560ELj1ELj4ELj1ELj16ENS_18Kernel_traits_baseILj2560ES2_ffffjLj128EEEEELb0ELb1ELb0ELb1EEEvNS_9FwdParamsE:
.text._ZN10layer_norm13ln_fwd_kernelINS_13Kernel_traitsI6__halfffffjLj2560ELj1ELj4ELj1ELj16ENS_18Kernel_traits_baseILj2560ES2_ffffjLj128EEEEELb0ELb1ELb0ELb1EEEvNS_9FwdParamsE:
[----:B------:R-:W-:Y:S02]  /*0000*/  MOV R1, c[0x0][0x28] ;  /* 0x00000a0000017a02 */ /* 0x000fe40000000f00 */
[----:B------:R-:W0:Y:S01]  /*0010*/  S2R R144, SR_TID.X ;  /* 0x0000000000907919 */ /* 0x000e220000002100 */
[----:B------:R-:W-:Y:S01]  /*0020*/  ISETP.NE.U32.AND P0, PT, RZ, c[0x0][0x218], PT ;  /* 0x00008600ff007a0c */ /* 0x000fe20003f05070 */
[----:B------:R-:W-:Y:S01]  /*0030*/  ULDC.64 UR4, c[0x0][0x118] ;  /* 0x0000460000047ab9 */ /* 0x000fe20000000a00 */
[----:B------:R-:W-:Y:S02]  /*0040*/  IADD3 R1, R1, -0x198, RZ ;  /* 0xfffffe6801017810 */ /* 0x000fe40007ffe0ff */
[----:B------:R-:W-:Y:S02]  /*0050*/  ISETP.NE.AND.EX P0, PT, RZ, c[0x0][0x21c], PT, P0 ;  /* 0x00008700ff007a0c */ /* 0x000fe40003f05300 */
[----:B0-----:R-:W-:-:S04]  /*0060*/  LOP3.LUT R40, R144, 0x1f, RZ, 0xc0, !PT ;  /* 0x0000001f90287812 */ /* 0x001fc800078ec0ff */
[----:B------:R-:W-:-:S07]  /*0070*/  LOP3.LUT R28, R40, 0x20, RZ, 0xfc, !PT ;  /* 0x00000020281c7812 */ /* 0x000fce00078efcff */
[----:B------:R-:W-:Y:S02]  /*0080*/  @P0 LEA R192, P1, R40, c[0x0][0x218], 0x3 ;  /* 0x0000860028c00a11 */ /* 0x000fe400078218ff */
[----:B------:R-:W-:Y:S02]  /*0090*/  @P0 LEA R72, P2, R28, c[0x0][0x218], 0x3 ;  /* 0x000086001c480a11 */ /* 0x000fe400078418ff */
[C---:B------:R-:W-:Y:S02]  /*00a0*/  LOP3.LUT R29, R40.reuse, 0x40, RZ, 0xfc, !PT ;  /* 0x00000040281d7812 */ /* 0x040fe400078efcff */
[----:B------:R-:W-:Y:S02]  /*00b0*/  LOP3.LUT R30, R40, 0x60, RZ, 0xfc, !PT ;  /* 0x00000060281e7812 */ /* 0x000fe400078efcff */
[----:B------:R-:W-:Y:S02]  /*00c0*/  @P0 IADD3.X R193, RZ, c[0x0][0x21c], RZ, P1, !PT ;  /* 0x00008700ffc10a10 */ /* 0x000fe40000ffe4ff */
[----:B------:R-:W-:-:S02]  /*00d0*/  @P0 LEA.HI.X R73, R28, c[0x0][0x21c], RZ, 0x3, P2 ;  /* 0x000087001c490a11 */ /* 0x000fc400010f1cff */
[C---:B------:R-:W-:Y:S02]  /*00e0*/  @P0 LEA R68, P1, R29.reuse, c[0x0][0x218], 0x3 ;  /* 0x000086001d440a11 */ /* 0x040fe400078218ff */
[----:B------:R-:W-:Y:S01]  /*00f0*/  @P0 LEA R64, P2, R30, c[0x0][0x218], 0x3 ;  /* 0x000086001e400a11 */ /* 0x000fe200078418ff */
[----:B------:R-:W0:Y:S01]  /*0100*/  S2R R27, SR_CTAID.X ;  /* 0x00000000001b7919 */ /* 0x000e220000002500 */
[C---:B------:R-:W-:Y:S02]  /*0110*/  LOP3.LUT R31, R40.reuse, 0x80, RZ, 0xfc, !PT ;  /* 0x00000080281f7812 */ /* 0x040fe400078efcff */
[----:B------:R-:W-:Y:S01]  /*0120*/  LOP3.LUT R32, R40, 0xa0, RZ, 0xfc, !PT ;  /* 0x000000a028207812 */ /* 0x000fe200078efcff */
[----:B------:R-:W5:Y:S01]  /*0130*/  @P0 LDG.E.64 R192, [R192.64] ;  /* 0x00000004c0c00981 */ /* 0x000f62000c1e1b00 */
[----:B------:R-:W-:Y:S02]  /*0140*/  @P0 LEA.HI.X R69, R29, c[0x0][0x21c], RZ, 0x3, P1 ;  /* 0x000087001d450a11 */ /* 0x000fe400008f1cff */
[----:B------:R-:W-:Y:S01]  /*0150*/  @P0 LEA.HI.X R65, R30, c[0x0][0x21c], RZ, 0x3, P2 ;  /* 0x000087001e410a11 */ /* 0x000fe200010f1cff */
[----:B------:R-:W5:Y:S01]  /*0160*/  @P0 LDG.E.64 R72, [R72.64] ;  /* 0x0000000448480981 */ /* 0x000f62000c1e1b00 */
[----:B------:R-:W-:-:S02]  /*0170*/  @P0 LEA R56, P1, R31, c[0x0][0x218], 0x3 ;  /* 0x000086001f380a11 */ /* 0x000fc400078218ff */
[----:B------:R-:W-:Y:S01]  /*0180*/  @P0 LEA R146, P2, R32, c[0x0][0x218], 0x3 ;  /* 0x0000860020920a11 */ /* 0x000fe200078418ff */
[----:B------:R-:W5:Y:S01]  /*0190*/  @P0 LDG.E.64 R68, [R68.64] ;  /* 0x0000000444440981 */ /* 0x000f62000c1e1b00 */
[C---:B------:R-:W-:Y:S02]  /*01a0*/  LOP3.LUT R33, R40.reuse, 0xc0, RZ, 0xfc, !PT ;  /* 0x000000c028217812 */ /* 0x040fe400078efcff */
[----:B------:R-:W-:Y:S01]  /*01b0*/  LOP3.LUT R34, R40, 0xe0, RZ, 0xfc, !PT ;  /* 0x000000e028227812 */ /* 0x000fe200078efcff */
[----:B------:R-:W5:Y:S01]  /*01c0*/  @P0 LDG.E.64 R64, [R64.64] ;  /* 0x0000000440400981 */ /* 0x000f62000c1e1b00 */
[----:B------:R-:W-:Y:S02]  /*01d0*/  @P0 LEA.HI.X R57, R31, c[0x0][0x21c], RZ, 0x3, P1 ;  /* 0x000087001f390a11 */ /* 0x000fe400008f1cff */
[----:B------:R-:W-:Y:S02]  /*01e0*/  @P0 LEA.HI.X R147, R32, c[0x0][0x21c], RZ, 0x3, P2 ;  /* 0x0000870020930a11 */ /* 0x000fe400010f1cff */
        /* <DEDUP_REMOVED lines=33> */
[C---:B------:R-:W-:Y:S01]  /*0400*/  @P0 LEA R18, P2, R77.reuse, c[0x0][0x218], 0x3 ;  /* 0x000086004d120a11 */ /* 0x040fe200078418ff */
        /* <DEDUP_REMOVED lines=12> */
[----:B------:R-:W-:Y:S02]  /*04d0*/  SHF.L.U32 R0, R144, 0x3, RZ ;  /* 0x0000000390007819 */ /* 0x000fe400000006ff */
[----:B------:R-:W-:Y:S02]  /*04e0*/  @P0 LEA.HI.X R21, R80, c[0x0][0x21c], RZ, 0x3, P1 ;  /* 0x0000870050150a11 */ /* 0x000fe400008f1cff */
[----:B------:R-:W-:-:S02]  /*04f0*/  @P0 LEA.HI.X R23, R81, c[0x0][0x21c], RZ, 0x3, P2 ;  /* 0x0000870051170a11 */ /* 0x000fc400010f1cff */
[----:B------:R-:W-:Y:S02]  /*0500*/  SHF.R.U32.HI R144, RZ, 0x5, R144 ;  /* 0x00000005ff907819 */ /* 0x000fe40000011690 */
[C---:B------:R-:W-:Y:S01]  /*0510*/  @P0 LEA R24, P1, R84.reuse, c[0x0][0x218], 0x3 ;  /* 0x0000860054180a11 */ /* 0x040fe200078218ff */
[----:B------:R-:W5:Y:S01]  /*0520*/  @P0 LDG.E.64 R20, [R20.64] ;  /* 0x0000000414140981 */ /* 0x000f62000c1e1b00 */
[----:B------:R-:W-:Y:S02]  /*0530*/  @P0 LEA R26, P2, R85, c[0x0][0x218], 0x3 ;  /* 0x00008600551a0a11 */ /* 0x000fe400078418ff */
[----:B0-----:R-:W-:Y:S01]  /*0540*/  LEA R144, R27, R144, 0x2 ;  /* 0x000000901b907211 */ /* 0x001fe200078e10ff */
[----:B------:R-:W5:Y:S01]  /*0550*/  @P0 LDG.E.64 R22, [R22.64] ;  /* 0x0000000416160981 */ /* 0x000f62000c1e1b00 */
[----:B------:R-:W-:Y:S02]  /*0560*/  @P0 LEA.HI.X R25, R84, c[0x0][0x21c], RZ, 0x3, P1 ;  /* 0x0000870054190a11 */ /* 0x000fe400008f1cff */
[----:B------:R-:W-:-:S04]  /*0570*/  @P0 LEA.HI.X R27, R85, c[0x0][0x21c], RZ, 0x3, P2 ;  /* 0x00008700551b0a11 */ /* 0x000fc800010f1cff */
[----:B------:R-:W5:Y:S04]  /*0580*/  @P0 LDG.E.64 R24, [R24.64] ;  /* 0x0000000418180981 */ /* 0x000f68000c1e1b00 */
[----:B------:R-:W5:Y:S01]  /*0590*/  @P0 LDG.E.64 R26, [R26.64] ;  /* 0x000000041a1a0981 */ /* 0x000f62000c1e1b00 */
[----:B------:R-:W-:Y:S02]  /*05a0*/  ISETP.GE.AND P2, PT, R144, c[0x0][0x164], PT ;  /* 0x0000590090007a0c */ /* 0x000fe40003f46270 */
[----:B------:R-:W-:Y:S02]  /*05b0*/  LOP3.LUT R0, R0, 0xf8, RZ, 0xc0, !PT ;  /* 0x000000f800007812 */ /* 0x000fe400078ec0ff */
[----:B------:R-:W-:Y:S02]  /*05c0*/  LEA R96, P3, R40, c[0x0][0x1c8], 0x3 ;  /* 0x0000720028607a11 */ /* 0x000fe400078618ff */
[----:B------:R-:W-:Y:S01]  /*05d0*/  IADD3 R52, P1, R0, c[0x0][0x1b0], RZ ;  /* 0x00006c0000347a10 */ /* 0x000fe20007f3e0ff */
[----:B------:R-:W-:Y:S01]  /*05e0*/  HFMA2.MMA R196, -RZ, RZ, 0, 4.76837158203125e-07 ;  /* 0x00000008ffc47435 */ /* 0x000fe200000001ff */
[----:B------:R-:W-:-:S02]  /*05f0*/  IADD3.X R97, RZ, c[0x0][0x1cc], RZ, P3, !PT ;  /* 0x00007300ff617a10 */ /* 0x000fc40001ffe4ff */
[----:B------:R-:W-:-:S03]  /*0600*/  IADD3.X R53, RZ, c[0x0][0x1b4], RZ, P1, !PT ;  /* 0x00006d00ff357a10 */ /* 0x000fc60000ffe4ff */
[----:B------:R-:W-:Y:S06]  /*0610*/  @P2 EXIT ;  /* 0x000000000000294d */ /* 0x000fec0003800000 */
[----:B------:R-:W2:Y:S01]  /*0620*/  LDG.E.64 R52, [R52.64] ;  /* 0x0000000434347981 */ /* 0x000ea2000c1e1b00 */
[CC--:B------:R-:W-:Y:S01]  /*0630*/  IMAD.WIDE.U32 R50, R28.reuse, R196.reuse, c[0x0][0x1b0] ;  /* 0x00006c001c327625 */ /* 0x0c0fe200078e00c4 */
[C---:B------:R-:W-:Y:S02]  /*0640*/  LEA R94, P1, R28.reuse, c[0x0][0x1c8], 0x3 ;  /* 0x000072001c5e7a11 */ /* 0x040fe400078218ff */
[----:B------:R-:W3:Y:S01]  /*0650*/  LDG.E.64 R96, [R96.64] ;  /* 0x0000000460607981 */ /* 0x000ee2000c1e1b00 */
[C---:B------:R-:W-:Y:S01]  /*0660*/  IMAD.WIDE.U32 R48, R29.reuse, R196, c[0x0][0x1b0] ;  /* 0x00006c001d307625 */ /* 0x040fe200078e00c4 */
[----:B------:R-:W-:Y:S02]  /*0670*/  LEA.HI.X R95, R28, c[0x0][0x1cc], RZ, 0x3, P1 ;  /* 0x000073001c5f7a11 */ /* 0x000fe400008f1cff */
[----:B------:R-:W4:Y:S01]  /*0680*/  LDG.E.64 R50, [R50.64] ;  /* 0x0000000432327981 */ /* 0x000f22000c1e1b00 */
[----:B------:R-:W-:-:S03]  /*0690*/  LEA R92, P1, R29, c[0x0][0x1c8], 0x3 ;  /* 0x000072001d5c7a11 */ /* 0x000fc600078218ff */
[----:B------:R-:W4:Y:S01]  /*06a0*/  LDG.E.64 R94, [R94.64] ;  /* 0x000000045e5e7981 */ /* 0x000f22000c1e1b00 */
[----:B------:R-:W-:-:S03]  /*06b0*/  LEA.HI.X R93, R29, c[0x0][0x1cc], RZ, 0x3, P1 ;  /* 0x000073001d5d7a11 */ /* 0x000fc600008f1cff */
[----:B------:R-:W4:Y:S01]  /*06c0*/  LDG.E.64 R48, [R48.64] ;  /* 0x0000000430307981 */ /* 0x000f22000c1e1b00 */
[CC--:B------:R-:W-:Y:S01]  /*06d0*/  IMAD.WIDE.U32 R46, R30.reuse, R196.reuse, c[0x0][0x1b0] ;  /* 0x00006c001e2e7625 */ /* 0x0c0fe200078e00c4 */
[C---:B------:R-:W-:Y:S02]  /*06e0*/  LEA R88, P1, R30.reuse, c[0x0][0x1c8], 0x3 ;  /* 0x000072001e587a11 */ /* 0x040fe400078218ff */
[----:B------:R-:W4:Y:S02]  /*06f0*/  LDG.E.64 R92, [R92.64] ;  /* 0x000000045c5c7981 */ /* 0x000f24000c1e1b00 */
[----:B------:R-:W-:Y:S02]  /*0700*/  LEA.HI.X R89, R30, c[0x0][0x1cc], RZ, 0x3, P1 ;  /* 0x000073001e597a11 */ /* 0x000fe400008f1cff */
[----:B------:R-:W4:Y:S01]  /*0710*/  LDG.E.64 R46, [R46.64] ;  /* 0x000000042e2e7981 */ /* 0x000f22000c1e1b00 */
[C---:B------:R-:W-:Y:S01]  /*0720*/  IMAD.WIDE.U32 R44, R31.reuse, R196, c[0x0][0x1b0] ;  /* 0x00006c001f2c7625 */ /* 0x040fe200078e00c4 */
[----:B------:R-:W-:-:S02]  /*0730*/  LEA R82, P1, R31, c[0x0][0x1c8], 0x3 ;  /* 0x000072001f527a11 */ /* 0x000fc400078218ff */
[----:B------:R-:W4:Y:S02]  /*0740*/  LDG.E.64 R88, [R88.64] ;  /* 0x0000000458587981 */ /* 0x000f24000c1e1b00 */
[----:B------:R-:W-:Y:S02]  /*0750*/  LEA.HI.X R83, R31, c[0x0][0x1cc], RZ, 0x3, P1 ;  /* 0x000073001f537a11 */ /* 0x000fe400008f1cff */
[----:B------:R-:W4:Y:S01]  /*0760*/  LDG.E.64 R44, [R44.64] ;  /* 0x000000042c2c7981 */ /* 0x000f22000c1e1b00 */
[C---:B------:R-:W-:Y:S01]  /*0770*/  IMAD.WIDE.U32 R250, R32.reuse, R196, c[0x0][0x1b0] ;  /* 0x00006c0020fa7625 */ /* 0x040fe200078e00c4 */
[C---:B------:R-:W-:Y:S02]  /*0780*/  LEA R78, P1, R32.reuse, c[0x0][0x1c8], 0x3 ;  /* 0x00007200204e7a11 */ /* 0x040fe400078218ff */
[----:B------:R-:W4:Y:S02]  /*0790*/  LDG.E.64 R82, [R82.64] ;  /* 0x0000000452527981 */ /* 0x000f24000c1e1b00 */
[----:B------:R-:W-:-:S02]  /*07a0*/  LEA.HI.X R79, R32, c[0x0][0x1cc], RZ, 0x3, P1 ;  /* 0x00007300204f7a11 */ /* 0x000fc400008f1cff */
[----:B------:R-:W4:Y:S01]  /*07b0*/  LDG.E.64 R250, [R250.64] ;  /* 0x00000004fafa7981 */ /* 0x000f22000c1e1b00 */
[C---:B------:R-:W-:Y:S01]  /*07c0*/  LEA R74, P1, R33.reuse, c[0x0][0x1c8], 0x3 ;  /* 0x00007200214a7a11 */ /* 0x040fe200078218ff */
[CC--:B------:R-:W-:Y:S02]  /*07d0*/  IMAD.WIDE.U32 R248, R33.reuse, R196.reuse, c[0x0][0x1b0] ;  /* 0x00006c0021f87625 */ /* 0x0c0fe400078e00c4 */
[----:B------:R-:W4:Y:S01]  /*07e0*/  LDG.E.64 R78, [R78.64] ;  /* 0x000000044e4e7981 */ /* 0x000f22000c1e1b00 */
[----:B------:R-:W-:Y:S02]  /*07f0*/  LEA.HI.X R75, R33, c[0x0][0x1cc], RZ, 0x3, P1 ;  /* 0x00007300214b7a11 */ /* 0x000fe400008f1cff */
[----:B------:R-:W-:Y:S01]  /*0800*/  LEA R70, P1, R34, c[0x0][0x1c8], 0x3 ;  /* 0x0000720022467a11 */ /* 0x000fe200078218ff */
[----:B------:R-:W-:-:S04]  /*0810*/  IMAD.WIDE.U32 R220, R41, R196, c[0x0][0x1b0] ;  /* 0x00006c0029dc7625 */ /* 0x000fc800078e00c4 */
[-C--:B------:R-:W-:Y:S01]  /*0820*/  IMAD.WIDE.U32 R228, R38, R196.reuse, c[0x0][0x1b0] ;  /* 0x00006c0026e47625 */ /* 0x080fe200078e00c4 */
[----:B------:R-:W4:Y:S01]  /*0830*/  LDG.E.64 R74, [R74.64] ;  /* 0x000000044a4a7981 */ /* 0x000f22000c1e1b00 */
[----:B------:R-:W-:Y:S02]  /*0840*/  LEA.HI.X R71, R34, c[0x0][0x1cc], RZ, 0x3, P1 ;  /* 0x0000730022477a11 */ /* 0x000fe400008f1cff */
[----:B------:R-:W-:Y:S01]  /*0850*/  LEA R66, P1, R35, c[0x0][0x1c8], 0x3 ;  /* 0x0000720023427a11 */ /* 0x000fe200078218ff */
[----:B------:R-:W-:-:S04]  /*0860*/  IMAD.WIDE.U32 R224, R39, R196, c[0x0][0x1b0] ;  /* 0x00006c0027e07625 */ /* 0x000fc800078e00c4 */
[CC--:B------:R-:W-:Y:S01]  /*0870*/  IMAD.WIDE.U32 R236, R36.reuse, R196.reuse, c[0x0][0x1b0] ;  /* 0x00006c0024ec7625 */ /* 0x0c0fe200078e00c4 */
        /* <DEDUP_REMOVED lines=8> */
[-C--:B------:R-:W-:Y:S01]  /*0900*/  IMAD.WIDE.U32 R240, R35, R196.reuse, c[0x0][0x1b0] ;  /* 0x00006c0023f07625 */ /* 0x080fe200078e00c4 */
[----:B-----5:R-:W-:Y:S01]  /*0910*/  @!P0 CS2R R56, SRZ ;  /* 0x0000000000388805 */ /* 0x020fe2000001ff00 */
[----:B------:R-:W-:Y:S01]  /*0920*/  @!P0 CS2R R54, SRZ ;  /* 0x0000000000368805 */ /* 0x000fe2000001ff00 */
[----:B------:R-:W4:Y:S01]  /*0930*/  LDG.E.64 R62, [R62.64] ;  /* 0x000000043e3e7981 */ /* 0x000f22000c1e1b00 */
[----:B------:R-:W-:Y:S02]  /*0940*/  LEA.HI.X R61, R37, c[0x0][0x1cc], RZ, 0x3, P1 ;  /* 0x00007300253d7a11 */ /* 0x000fe400008f1cff */
[----:B------:R-:W-:Y:S01]  /*0950*/  LEA R58, P1, R38, c[0x0][0x1c8], 0x3 ;  /* 0x00007200263a7a11 */ /* 0x000fe200078218ff */
[----:B------:R-:W-:Y:S01]  /*0960*/  IMAD.WIDE.U32 R216, R76, R196, c[0x0][0x1b0] ;  /* 0x00006c004cd87625 */ /* 0x000fe200078e00c4 */
[----:B------:R-:W4:Y:S02]  /*0970*/  LDG.E.64 R248, [R248.64] ;  /* 0x00000004f8f87981 */ /* 0x000f24000c1e1b00 */
[----:B------:R-:W-:-:S02]  /*0980*/  LEA.HI.X R59, R38, c[0x0][0x1cc], RZ, 0x3, P1 ;  /* 0x00007300263b7a11 */ /* 0x000fc400008f1cff */
[----:B------:R-:W4:Y:S01]  /*0990*/  LDG.E.64 R60, [R60.64] ;  /* 0x000000043c3c7981 */ /* 0x000f22000c1e1b00 */
[----:B------:R-:W-:-:S03]  /*09a0*/  LEA R42, P1, R39, c[0x0][0x1c8], 0x3 ;  /* 0x00007200272a7a11 */ /* 0x000fc600078218ff */
[----:B------:R-:W4:Y:S01]  /*09b0*/  LDG.E.64 R58, [R58.64] ;  /* 0x000000043a3a7981 */ /* 0x000f22000c1e1b00 */
[----:B------:R-:W-:Y:S02]  /*09c0*/  LEA.HI.X R43, R39, c[0x0][0x1cc], RZ, 0x3, P1 ;  /* 0x00007300272b7a11 */ /* 0x000fe400008f1cff */
[----:B------:R-:W-:Y:S01]  /*09d0*/  LEA R40, P1, R41, c[0x0][0x1c8], 0x3 ;  /* 0x0000720029287a11 */ /* 0x000fe200078218ff */
[----:B------:R-:W-:Y:S01]  /*09e0*/  IMAD.WIDE.U32 R212, R77, R196, c[0x0][0x1b0] ;  /* 0x00006c004dd47625 */ /* 0x000fe200078e00c4 */
[----:B------:R-:W-:-:S03]  /*09f0*/  SHF.R.U64 R175, R56, 0x10, R57 ;  /* 0x0000001038af7819 */ /* 0x000fc60000001239 */
[-C--:B------:R-:W-:Y:S01]  /*0a00*/  IMAD.WIDE.U32 R208, R80, R196.reuse, c[0x0][0x1b0] ;  /* 0x00006c0050d07625 */ /* 0x080fe200078e00c4 */
[----:B------:R-:W4:Y:S01]  /*0a10*/  LDG.E.64 R42, [R42.64] ;  /* 0x000000042a2a7981 */ /* 0x000f22000c1e1b00 */
[----:B------:R-:W-:Y:S02]  /*0a20*/  LEA.HI.X R41, R41, c[0x0][0x1cc], RZ, 0x3, P1 ;  /* 0x0000730029297a11 */ /* 0x000fe400008f1cff */
[C---:B------:R-:W-:Y:S01]  /*0a30*/  LEA R38, P1, R76.reuse, c[0x0][0x1c8], 0x3 ;  /* 0x000072004c267a11 */ /* 0x040fe200078218ff */
[----:B------:R-:W-:Y:S01]  /*0a40*/  IMAD.WIDE.U32 R204, R81, R196, c[0x0][0x1b0] ;  /* 0x00006c0051cc7625 */ /* 0x000fe200078e00c4 */
[----:B------:R-:W-:Y:S01]  /*0a50*/  HADD2.F32 R176, -RZ, R56.H0_H0 ;  /* 0x20000038ffb07230 */ /* 0x000fe20000004100 */
[----:B------:R-:W4:Y:S01]  /*0a60*/  LDG.E.64 R244, [R244.64] ;  /* 0x00000004f4f47981 */ /* 0x000f22000c1e1b00 */
[----:B------:R-:W-:-:S03]  /*0a70*/  LEA.HI.X R39, R76, c[0x0][0x1cc], RZ, 0x3, P1 ;  /* 0x000073004c277a11 */ /* 0x000fc600008f1cff */
[----:B------:R-:W4:Y:S01]  /*0a80*/  LDG.E.64 R40, [R40.64] ;  /* 0x0000000428287981 */ /* 0x000f22000c1e1b00 */
[----:B------:R-:W-:-:S03]  /*0a90*/  LEA R36, P1, R77, c[0x0][0x1c8], 0x3 ;  /* 0x000072004d247a11 */ /* 0x000fc600078218ff */
[----:B------:R-:W4:Y:S01]  /*0aa0*/  LDG.E.64 R38, [R38.64] ;  /* 0x0000000426267981 */ /* 0x000f22000c1e1b00 */
[----:B------:R-:W-:Y:S02]  /*0ab0*/  LEA.HI.X R37, R77, c[0x0][0x1cc], RZ, 0x3, P1 ;  /* 0x000073004d257a11 */ /* 0x000fe400008f1cff */
[----:B------:R-:W-:Y:S01]  /*0ac0*/  LEA R34, P1, R80, c[0x0][0x1c8], 0x3 ;  /* 0x0000720050227a11 */ /* 0x000fe200078218ff */
[----:B------:R-:W-:Y:S01]  /*0ad0*/  IMAD.WIDE.U32 R200, R84, R196, c[0x0][0x1b0] ;  /* 0x00006c0054c87625 */ /* 0x000fe200078e00c4 */
[----:B------:R-:W4:Y:S02]  /*0ae0*/  LDG.E.64 R240, [R240.64] ;  /* 0x00000004f0f07981 */ /* 0x000f24000c1e1b00 */
[----:B------:R-:W-:Y:S02]  /*0af0*/  LEA.HI.X R35, R80, c[0x0][0x1cc], RZ, 0x3, P1 ;  /* 0x0000730050237a11 */ /* 0x000fe400008f1cff */
[----:B------:R-:W4:Y:S01]  /*0b00*/  LDG.E.64 R36, [R36.64] ;  /* 0x0000000424247981 */ /* 0x000f22000c1e1b00 */
[----:B------:R-:W-:-:S03]  /*0b10*/  LEA R32, P1, R81, c[0x0][0x1c8], 0x3 ;  /* 0x0000720051207a11 */ /* 0x000fc600078218ff */
[----:B------:R-:W4:Y:S01]  /*0b20*/  LDG.E.64 R34, [R34.64] ;  /* 0x0000000422227981 */ /* 0x000f22000c1e1b00 */
[----:B------:R-:W-:Y:S02]  /*0b30*/  LEA.HI.X R33, R81, c[0x0][0x1cc], RZ, 0x3, P1 ;  /* 0x0000730051217a11 */ /* 0x000fe400008f1cff */
[C---:B------:R-:W-:Y:S01]  /*0b40*/  LEA R30, P1, R84.reuse, c[0x0][0x1c8], 0x3 ;  /* 0x00007200541e7a11 */ /* 0x040fe200078218ff */
[C---:B------:R-:W-:Y:S01]  /*0b50*/  IMAD.WIDE.U32 R196, R85.reuse, R196, c[0x0][0x1b0] ;  /* 0x00006c0055c47625 */ /* 0x040fe200078e00c4 */
[----:B------:R-:W4:Y:S02]  /*0b60*/  LDG.E.64 R236, [R236.64] ;  /* 0x00000004ecec7981 */ /* 0x000f24000c1e1b00 */
[----:B------:R-:W-:Y:S02]  /*0b70*/  LEA.HI.X R31, R84, c[0x0][0x1cc], RZ, 0x3, P1 ;  /* 0x00007300541f7a11 */ /* 0x000fe400008f1cff */
[----:B------:R-:W4:Y:S01]  /*0b80*/  LDG.E.64 R32, [R32.64] ;  /* 0x0000000420207981 */ /* 0x000f22000c1e1b00 */
[----:B------:R-:W-:-:S03]  /*0b90*/  LEA R28, P1, R85, c[0x0][0x1c8], 0x3 ;  /* 0x00007200551c7a11 */ /* 0x000fc600078218ff */
[----:B------:R-:W4:Y:S01]  /*0ba0*/  LDG.E.64 R30, [R30.64] ;  /* 0x000000041e1e7981 */ /* 0x000f22000c1e1b00 */
[----:B------:R-:W-:Y:S01]  /*0bb0*/  LEA.HI.X R29, R85, c[0x0][0x1cc], RZ, 0x3, P1 ;  /* 0x00007300551d7a11 */ /* 0x000fe200008f1cff */
[----:B------:R-:W-:Y:S01]  /*0bc0*/  HADD2.F32 R0, -RZ, R55.H0_H0 ;  /* 0x20000037ff007230 */ /* 0x000fe20000004100 */
[--C-:B------:R-:W-:Y:S01]  /*0bd0*/  SHF.R.U64 R90, R54, 0x10, R55.reuse ;  /* 0x00000010365a7819 */ /* 0x100fe20000001237 */
[----:B------:R-:W4:Y:S04]  /*0be0*/  LDG.E.64 R232, [R232.64] ;  /* 0x00000004e8e87981 */ /* 0x000f28000c1e1b00 */
[----:B------:R-:W4:Y:S01]  /*0bf0*/  LDG.E.64 R28, [R28.64] ;  /* 0x000000041c1c7981 */ /* 0x000f22000c1e1b00 */
[----:B------:R-:W-:-:S03]  /*0c00*/  SHF.R.U32.HI R87, RZ, 0x10, R55 ;  /* 0x00000010ff577819 */ /* 0x000fc60000011637 */
[----:B------:R-:W4:Y:S04]  /*0c10*/  LDG.E.64 R228, [R228.64] ;  /* 0x00000004e4e47981 */ /* 0x000f28000c1e1b00 */
[----:B------:R-:W4:Y:S04]  /*0c20*/  LDG.E.64 R224, [R224.64] ;  /* 0x00000004e0e07981 */ /* 0x000f28000c1e1b00 */
[----:B------:R-:W4:Y:S04]  /*0c30*/  LDG.E.64 R220, [R220.64] ;  /* 0x00000004dcdc7981 */ /* 0x000f28000c1e1b00 */
[----:B------:R-:W4:Y:S04]  /*0c40*/  LDG.E.64 R216, [R216.64] ;  /* 0x00000004d8d87981 */ /* 0x000f28000c1e1b00 */
[----:B------:R-:W4:Y:S04]  /*0c50*/  LDG.E.64 R212, [R212.64] ;  /* 0x00000004d4d47981 */ /* 0x000f28000c1e1b00 */
[----:B------:R-:W4:Y:S04]  /*0c60*/  LDG.E.64 R208, [R208.64] ;  /* 0x00000004d0d07981 */ /* 0x000f28000c1e1b00 */
[----:B------:R-:W4:Y:S04]  /*0c70*/  LDG.E.64 R204, [R204.64] ;  /* 0x00000004cccc7981 */ /* 0x000f28000c1e1b00 */
[----:B------:R-:W4:Y:S04]  /*0c80*/  LDG.E.64 R200, [R200.64] ;  /* 0x00000004c8c87981 */ /* 0x000f28000c1e1b00 */
[----:B------:R-:W4:Y:S01]  /*0c90*/  LDG.E.64 R196, [R196.64] ;  /* 0x00000004c4c47981 */ /* 0x000f22000c1e1b00 */
[--C-:B--2---:R-:W-:Y:S01]  /*0ca0*/  SHF.R.U64 R56, R52, 0x10, R53.reuse ;  /* 0x0000001034387819 */ /* 0x104fe20000001235 */
[----:B------:R-:W-:Y:S01]  /*0cb0*/  HADD2.F32 R52, -RZ, R52.H0_H0 ;  /* 0x20000034ff347230 */ /* 0x000fe20000004100 */
[----:B------:R-:W-:Y:S01]  /*0cc0*/  SHF.R.U32.HI R55, RZ, 0x10, R53 ;  /* 0x00000010ff377819 */ /* 0x000fe20000011635 */
[----:B------:R-:W-:-:S03]  /*0cd0*/  HADD2.F32 R53, -RZ, R53.H0_H0 ;  /* 0x20000035ff357230 */ /* 0x000fc60000004100 */
[----:B------:R0:W-:Y:S01]  /*0ce0*/  STL [R1+0x50], R52 ;  /* 0x0000503401007387 */ /* 0x0001e20000100800 */
[----:B---3--:R-:W-:Y:S01]  /*0cf0*/  HADD2.F32 R91, -RZ, R97.H0_H0 ;  /* 0x20000061ff5b7230 */ /* 0x008fe20000004100 */
[----:B----4-:R-:W-:Y:S02]  /*0d00*/  SHF.R.U64 R102, R50, 0x10, R51 ;  /* 0x0000001032667819 */ /* 0x010fe40000001233 */
[----:B------:R-:W-:Y:S01]  /*0d10*/  STL [R1+0x48], R53 ;  /* 0x0000483501007387 */ /* 0x000fe20000100800 */
[----:B0-----:R-:W-:-:S05]  /*0d20*/  HADD2.F32 R52, -RZ, R96.H0_H0 ;  /* 0x20000060ff347230 */ /* 0x001fca0000004100 */
[----:B------:R0:W-:Y:S01]  /*0d30*/  STL [R1+0x190], R52 ;  /* 0x0001903401007387 */ /* 0x0001e20000100800 */
[----:B------:R-:W-:-:S03]  /*0d40*/  SHF.R.U64 R104, R48, 0x10, R49 ;  /* 0x0000001030687819 */ /* 0x000fc60000001231 */
[----:B------:R1:W-:Y:S01]  /*0d50*/  STL [R1+0x188], R91 ;  /* 0x0001885b01007387 */ /* 0x0003e20000100800 */
[----:B0-----:R-:W-:Y:S02]  /*0d60*/  HADD2.F32 R52, -RZ, R50.H0_H0 ;  /* 0x20000032ff347230 */ /* 0x001fe40000004100 */
[----:B------:R-:W-:Y:S02]  /*0d70*/  HADD2.F32 R50, -RZ, R51.H0_H0 ;  /* 0x20000033ff327230 */ /* 0x000fe40000004100 */
[----:B-1----:R-:W-:Y:S01]  /*0d80*/  HADD2.F32 R91, -RZ, R94.H0_H0 ;  /* 0x2000005eff5b7230 */ /* 0x002fe20000004100 */
[----:B------:R-:W-:Y:S01]  /*0d90*/  STL [R1+0x40], R52 ;  /* 0x0000403401007387 */ /* 0x000fe20000100800 */
[----:B------:R-:W-:-:S03]  /*0da0*/  HADD2.F32 R48, -RZ, R48.H0_H0 ;  /* 0x20000030ff307230 */ /* 0x000fc60000004100 */
[----:B------:R0:W-:Y:S01]  /*0db0*/  STL [R1+0x38], R50 ;  /* 0x0000383201007387 */ /* 0x0001e20000100800 */
[----:B------:R-:W-:Y:S01]  /*0dc0*/  SHF.R.U32.HI R105, RZ, 0x10, R49 ;  /* 0x00000010ff697819 */ /* 0x000fe20000011631 */
[----:B------:R-:W-:Y:S02]  /*0dd0*/  HADD2.F32 R49, -RZ, R49.H0_H0 ;  /* 0x20000031ff317230 */ /* 0x000fe40000004100 */
[----:B------:R1:W-:Y:S01]  /*0de0*/  STL [R1+0x180], R91 ;  /* 0x0001805b01007387 */ /* 0x0003e20000100800 */
[----:B0-----:R-:W-:-:S05]  /*0df0*/  HADD2.F32 R50, -RZ, R95.H0_H0 ;  /* 0x2000005fff327230 */ /* 0x001fca0000004100 */
[----:B------:R-:W-:Y:S04]  /*0e00*/  STL [R1+0x178], R50 ;  /* 0x0001783201007387 */ /* 0x000fe80000100800 */
[----:B------:R0:W-:Y:S01]  /*0e10*/  STL [R1+0x30], R48 ;  /* 0x0000303001007387 */ /* 0x0001e20000100800 */
[----:B-1----:R-:W-:-:S03]  /*0e20*/  HADD2.F32 R91, -RZ, R93.H0_H0 ;  /* 0x2000005dff5b7230 */ /* 0x002fc60000004100 */
[----:B------:R-:W-:Y:S01]  /*0e30*/  STL [R1+0x28], R49 ;  /* 0x0000283101007387 */ /* 0x000fe20000100800 */
[----:B0-----:R-:W-:Y:S01]  /*0e40*/  HADD2.F32 R48, -RZ, R92.H0_H0 ;  /* 0x2000005cff307230 */ /* 0x001fe20000004100 */
[----:B------:R-:W-:-:S04]  /*0e50*/  SHF.R.U64 R106, R46, 0x10, R47 ;  /* 0x000000102e6a7819 */ /* 0x000fc8000000122f */
[----:B------:R0:W-:Y:S04]  /*0e60*/  STL [R1+0x170], R48 ;  /* 0x0001703001007387 */ /* 0x0001e80000100800 */
[----:B------:R-:W-:Y:S01]  /*0e70*/  STL [R1+0x168], R91 ;  /* 0x0001685b01007387 */ /* 0x000fe20000100800 */
[----:B0-----:R-:W-:Y:S02]  /*0e80*/  HADD2.F32 R48, -RZ, R46.H0_H0 ;  /* 0x2000002eff307230 */ /* 0x001fe40000004100 */
[----:B------:R-:W-:-:S03]  /*0e90*/  HADD2.F32 R46, -RZ, R47.H0_H0 ;  /* 0x2000002fff2e7230 */ /* 0x000fc60000004100 */
[----:B------:R0:W-:Y:S01]  /*0ea0*/  STL [R1+0x20], R48 ;  /* 0x0000203001007387 */ /* 0x0001e20000100800 */
[----:B------:R-:W-:Y:S01]  /*0eb0*/  SHF.R.U64 R108, R44, 0x10, R45 ;  /* 0x000000102c6c7819 */ /* 0x000fe2000000122d */
[----:B------:R-:W-:Y:S02]  /*0ec0*/  HADD2.F32 R44, -RZ, R44.H0_H0 ;  /* 0x2000002cff2c7230 */ /* 0x000fe40000004100 */
[----:B------:R1:W-:Y:S01]  /*0ed0*/  STL [R1+0x18], R46 ;  /* 0x0000182e01007387 */ /* 0x0003e20000100800 */
[----:B0-----:R-:W-:Y:S01]  /*0ee0*/  SHF.R.U64 R48, R88, 0x10, R89 ;  /* 0x0000001058307819 */ /* 0x001fe20000001259 */
[----:B------:R-:W-:Y:S02]  /*0ef0*/  HADD2.F32 R88, -RZ, R88.H0_H0 ;  /* 0x20000058ff587230 */ /* 0x000fe40000004100 */
[----:B-1----:R-:W-:Y:S01]  /*0f00*/  HADD2.F32 R46, -RZ, R89.H0_H0 ;  /* 0x20000059ff2e7230 */ /* 0x002fe20000004100 */
[----:B------:R-:W-:Y:S02]  /*0f10*/  SHF.R.U32.HI R109, RZ, 0x10, R45 ;  /* 0x00000010ff6d7819 */ /* 0x000fe4000001162d */
[----:B------:R-:W-:Y:S01]  /*0f20*/  STL [R1+0x160], R88 ;  /* 0x0001605801007387 */ /* 0x000fe20000100800 */
[----:B------:R-:W-:-:S03]  /*0f30*/  HADD2.F32 R45, -RZ, R45.H0_H0 ;  /* 0x2000002dff2d7230 */ /* 0x000fc60000004100 */
[----:B------:R0:W-:Y:S04]  /*0f40*/  STL [R1+0x158], R46 ;  /* 0x0001582e01007387 */ /* 0x0001e80000100800 */
[----:B------:R1:W-:Y:S04]  /*0f50*/  STL [R1+0x10], R44 ;  /* 0x0000102c01007387 */ /* 0x0003e80000100800 */
[----:B------:R-:W-:Y:S01]  /*0f60*/  STL [R1+0x8], R45 ;  /* 0x0000082d01007387 */ /* 0x000fe20000100800 */
[----:B0-----:R-:W-:Y:S01]  /*0f70*/  SHF.R.U64 R46, R82, 0x10, R83 ;  /* 0x00000010522e7819 */ /* 0x001fe20000001253 */
[----:B-1----:R-:W-:-:S02]  /*0f80*/  HADD2.F32 R44, -RZ, R82.H0_H0 ;  /* 0x20000052ff2c7230 */ /* 0x002fc40000004100 */
[----:B------:R-:W-:-:S03]  /*0f90*/  HADD2.F32 R82, -RZ, R83.H0_H0 ;  /* 0x20000053ff527230 */ /* 0x000fc60000004100 */
[----:B------:R0:W-:Y:S04]  /*0fa0*/  STL [R1+0x150], R44 ;  /* 0x0001502c01007387 */ /* 0x0001e80000100800 */
[----:B------:R1:W-:Y:S01]  /*0fb0*/  STL [R1+0x148], R82 ;  /* 0x0001485201007387 */ /* 0x0003e20000100800 */
[----:B0-----:R-:W-:Y:S02]  /*0fc0*/  HADD2.F32 R44, -RZ, R250.H0_H0 ;  /* 0x200000faff2c7230 */ /* 0x001fe40000004100 */
[----:B-1----:R-:W-:-:S03]  /*0fd0*/  HADD2.F32 R82, -RZ, R78.H0_H0 ;  /* 0x2000004eff527230 */ /* 0x002fc60000004100 */
[----:B------:R0:W-:Y:S04]  /*0fe0*/  STL [R1], R44 ;  /* 0x0000002c01007387 */ /* 0x0001e80000100800 */
[----:B------:R1:W-:Y:S01]  /*0ff0*/  STL [R1+0x140], R82 ;  /* 0x0001405201007387 */ /* 0x0003e20000100800 */
[--C-:B0-----:R-:W-:Y:S02]  /*1000*/  SHF.R.U64 R44, R78, 0x10, R79.reuse ;  /* 0x000000104e2c7819 */ /* 0x101fe4000000124f */
[----:B------:R-:W-:Y:S01]  /*1010*/  SHF.R.U32.HI R78, RZ, 0x10, R79 ;  /* 0x00000010ff4e7819 */ /* 0x000fe2000001164f */
[----:B------:R-:W-:Y:S02]  /*1020*/  HADD2.F32 R79, -RZ, R79.H0_H0 ;  /* 0x2000004fff4f7230 */ /* 0x000fe40000004100 */
[----:B-1----:R-:W-:-:S03]  /*1030*/  HADD2.F32 R82, -RZ, R74.H0_H0 ;  /* 0x2000004aff527230 */ /* 0x002fc60000004100 */
[----:B------:R0:W-:Y:S04]  /*1040*/  STL [R1+0x138], R79 ;  /* 0x0001384f01007387 */ /* 0x0001e80000100800 */
        /* <DEDUP_REMOVED lines=29> */
[----:B------:R0:W-:Y:S01]  /*1220*/  STL [R1+0xe8], R61 ;  /* 0x0000e83d01007387 */ /* 0x0001e20000100800 */
[----:B------:R-:W-:Y:S01]  /*1230*/  SHF.R.U32.HI R45, RZ, 0x10, R83 ;  /* 0x00000010ff2d7819 */ /* 0x000fe20000011653 */
[----:B------:R-:W-:Y:S02]  /*1240*/  HADD2.F32 R83, -RZ, R42.H0_H0 ;  /* 0x2000002aff537230 */ /* 0x000fe40000004100 */
[----:B------:R-:W-:Y:S01]  /*1250*/  STL [R1+0xe0], R82 ;  /* 0x0000e05201007387 */ /* 0x000fe20000100800 */
[--C-:B0-----:R-:W-:Y:S02]  /*1260*/  SHF.R.U64 R61, R58, 0x10, R59.reuse ;  /* 0x000000103a3d7819 */ /* 0x101fe4000000123b */
[----:B------:R-:W-:Y:S01]  /*1270*/  SHF.R.U32.HI R58, RZ, 0x10, R59 ;  /* 0x00000010ff3a7819 */ /* 0x000fe2000001163b */
[----:B------:R-:W-:-:S05]  /*1280*/  HADD2.F32 R59, -RZ, R59.H0_H0 ;  /* 0x2000003bff3b7230 */ /* 0x000fca0000004100 */
[----:B------:R0:W-:Y:S04]  /*1290*/  STL [R1+0xd8], R59 ;  /* 0x0000d83b01007387 */ /* 0x0001e80000100800 */
[----:B------:R1:W-:Y:S01]  /*12a0*/  STL [R1+0xd0], R83 ;  /* 0x0000d05301007387 */ /* 0x0003e20000100800 */
[----:B0-----:R-:W-:Y:S01]  /*12b0*/  SHF.R.U64 R59, R42, 0x10, R43 ;  /* 0x000000102a3b7819 */ /* 0x001fe2000000122b */
[----:B------:R-:W-:Y:S01]  /*12c0*/  HADD2.F32 R42, -RZ, R43.H0_H0 ;  /* 0x2000002bff2a7230 */ /* 0x000fe20000004100 */
[----:B-1----:R-:W-:-:S04]  /*12d0*/  SHF.R.U64 R83, R40, 0x10, R41 ;  /* 0x0000001028537819 */ /* 0x002fc80000001229 */
[----:B------:R0:W-:Y:S01]  /*12e0*/  STL [R1+0xc8], R42 ;  /* 0x0000c82a01007387 */ /* 0x0001e20000100800 */
[----:B------:R-:W-:Y:S02]  /*12f0*/  SHF.R.U32.HI R107, RZ, 0x10, R47 ;  /* 0x00000010ff6b7819 */ /* 0x000fe4000001162f */
[----:B------:R-:W-:Y:S01]  /*1300*/  SHF.R.U32.HI R47, RZ, 0x10, R89 ;  /* 0x00000010ff2f7819 */ /* 0x000fe20000011659 */
[----:B0-----:R-:W-:Y:S02]  /*1310*/  HADD2.F32 R42, -RZ, R40.H0_H0 ;  /* 0x20000028ff2a7230 */ /* 0x001fe40000004100 */
[----:B------:R-:W-:Y:S01]  /*1320*/  HADD2.F32 R40, -RZ, R41.H0_H0 ;  /* 0x20000029ff287230 */ /* 0x000fe20000004100 */
[----:B------:R-:W-:Y:S02]  /*1330*/  SHF.R.U64 R89, R38, 0x10, R39 ;  /* 0x0000001026597819 */ /* 0x000fe40000001227 */
[----:B------:R-:W-:Y:S04]  /*1340*/  STL [R1+0xc0], R42 ;  /* 0x0000c02a01007387 */ /* 0x000fe80000100800 */
[----:B------:R0:W-:Y:S01]  /*1350*/  STL [R1+0xb8], R40 ;  /* 0x0000b82801007387 */ /* 0x0001e20000100800 */
[----:B------:R-:W-:-:S02]  /*1360*/  SHF.R.U64 R50, R92, 0x10, R93 ;  /* 0x000000105c327819 */ /* 0x000fc4000000125d */
[----:B------:R-:W-:Y:S01]  /*1370*/  SHF.R.U64 R92, R36, 0x10, R37 ;  /* 0x00000010245c7819 */ /* 0x000fe20000001225 */
[----:B0-----:R-:W-:Y:S02]  /*1380*/  HADD2.F32 R40, -RZ, R38.H0_H0 ;  /* 0x20000026ff287230 */ /* 0x001fe40000004100 */
[----:B------:R-:W-:-:S03]  /*1390*/  HADD2.F32 R38, -RZ, R39.H0_H0 ;  /* 0x20000027ff267230 */ /* 0x000fc60000004100 */
[----:B------:R-:W-:Y:S04]  /*13a0*/  STL [R1+0xb0], R40 ;  /* 0x0000b02801007387 */ /* 0x000fe80000100800 */
[----:B------:R0:W-:Y:S01]  /*13b0*/  STL [R1+0xa8], R38 ;  /* 0x0000a82601007387 */ /* 0x0001e20000100800 */
[----:B------:R-:W-:Y:S02]  /*13c0*/  SHF.R.U64 R52, R94, 0x10, R95 ;  /* 0x000000105e347819 */ /* 0x000fe4000000125f */
[----:B------:R-:W-:Y:S01]  /*13d0*/  SHF.R.U64 R94, R34, 0x10, R35 ;  /* 0x00000010225e7819 */ /* 0x000fe20000001223 */
[----:B0-----:R-:W-:Y:S02]  /*13e0*/  HADD2.F32 R38, -RZ, R36.H0_H0 ;  /* 0x20000024ff267230 */ /* 0x001fe40000004100 */
[----:B------:R-:W-:-:S03]  /*13f0*/  HADD2.F32 R36, -RZ, R37.H0_H0 ;  /* 0x20000025ff247230 */ /* 0x000fc60000004100 */
[----:B------:R-:W-:Y:S04]  /*1400*/  STL [R1+0xa0], R38 ;  /* 0x0000a02601007387 */ /* 0x000fe80000100800 */
[----:B------:R0:W-:Y:S01]  /*1410*/  STL [R1+0x98], R36 ;  /* 0x0000982401007387 */ /* 0x0001e20000100800 */
[----:B------:R-:W-:Y:S01]  /*1420*/  HADD2.F32 R145, -RZ, R54.H0_H0 ;  /* 0x20000036ff917230 */ /* 0x000fe20000004100 */
[----:B------:R-:W-:Y:S01]  /*1430*/  SHF.R.U64 R54, R96, 0x10, R97 ;  /* 0x0000001060367819 */ /* 0x000fe20000001261 */
[----:B0-----:R-:W-:Y:S02]  /*1440*/  HADD2.F32 R36, -RZ, R34.H0_H0 ;  /* 0x20000022ff247230 */ /* 0x001fe40000004100 */
[----:B------:R-:W-:Y:S01]  /*1450*/  HADD2.F32 R34, -RZ, R35.H0_H0 ;  /* 0x20000023ff227230 */ /* 0x000fe20000004100 */
[----:B------:R-:W-:-:S02]  /*1460*/  SHF.R.U64 R96, R32, 0x10, R33 ;  /* 0x0000001020607819 */ /* 0x000fc40000001221 */
[----:B------:R-:W-:Y:S04]  /*1470*/  STL [R1+0x90], R36 ;  /* 0x0000902401007387 */ /* 0x000fe80000100800 */
[----:B------:R0:W-:Y:S01]  /*1480*/  STL [R1+0x88], R34 ;  /* 0x0000882201007387 */ /* 0x0001e20000100800 */
[----:B------:R-:W-:Y:S01]  /*1490*/  @!P0 CS2R R64, SRZ ;  /* 0x0000000000408805 */ /* 0x000fe2000001ff00 */
[----:B------:R-:W-:Y:S01]  /*14a0*/  @!P0 CS2R R14, SRZ ;  /* 0x00000000000e8805 */ /* 0x000fe2000001ff00 */
[----:B------:R-:W-:Y:S01]  /*14b0*/  SHF.R.U64 R98, R30, 0x10, R31 ;  /* 0x000000101e627819 */ /* 0x000fe2000000121f */
[----:B0-----:R-:W-:Y:S02]  /*14c0*/  HADD2.F32 R34, -RZ, R32.H0_H0 ;  /* 0x20000020ff227230 */ /* 0x001fe40000004100 */
[----:B------:R-:W-:-:S03]  /*14d0*/  HADD2.F32 R32, -RZ, R33.H0_H0 ;  /* 0x20000021ff207230 */ /* 0x000fc60000004100 */
[----:B------:R-:W-:Y:S01]  /*14e0*/  STL [R1+0x80], R34 ;  /* 0x0000802201007387 */ /* 0x000fe20000100800 */
[----:B------:R-:W-:-:S03]  /*14f0*/  SHF.R.U64 R179, R64, 0x10, R65 ;  /* 0x0000001040b37819 */ /* 0x000fc60000001241 */
[----:B------:R0:W-:Y:S01]  /*1500*/  STL [R1+0x78], R32 ;  /* 0x0000782001007387 */ /* 0x0001e20000100800 */
[----:B------:R-:W-:Y:S01]  /*1510*/  HADD2.F32 R180, -RZ, R64.H0_H0 ;  /* 0x20000040ffb47230 */ /* 0x000fe20000004100 */
[----:B------:R-:W-:Y:S01]  /*1520*/  SHF.R.U32.HI R173, RZ, 0x10, R57 ;  /* 0x00000010ffad7819 */ /* 0x000fe20000011639 */
[----:B------:R-:W-:Y:S01]  /*1530*/  HADD2.F32 R174, -RZ, R57.H0_H0 ;  /* 0x20000039ffae7230 */ /* 0x000fe20000004100 */
[--C-:B------:R-:W-:Y:S02]  /*1540*/  SHF.R.U64 R64, R14, 0x10, R15.reuse ;  /* 0x000000100e407819 */ /* 0x100fe4000000120f */
[----:B------:R-:W-:Y:S01]  /*1550*/  SHF.R.U32.HI R57, RZ, 0x10, R15 ;  /* 0x00000010ff397819 */ /* 0x000fe2000001160f */
[----:B0-----:R-:W-:Y:S02]  /*1560*/  HADD2.F32 R32, -RZ, R30.H0_H0 ;  /* 0x2000001eff207230 */ /* 0x001fe40000004100 */
[----:B------:R-:W-:Y:S01]  /*1570*/  HADD2.F32 R30, -RZ, R31.H0_H0 ;  /* 0x2000001fff1e7230 */ /* 0x000fe20000004100 */
[----:B------:R-:W-:-:S02]  /*1580*/  SHF.R.U32.HI R53, RZ, 0x10, R97 ;  /* 0x00000010ff357819 */ /* 0x000fc40000011661 */
[----:B------:R-:W-:Y:S01]  /*1590*/  STL [R1+0x70], R32 ;  /* 0x0000702001007387 */ /* 0x000fe20000100800 */
[----:B------:R-:W-:Y:S01]  /*15a0*/  SHF.R.U64 R100, R28, 0x10, R29 ;  /* 0x000000101c647819 */ /* 0x000fe2000000121d */
[----:B------:R-:W-:Y:S02]  /*15b0*/  HADD2.F32 R42, -RZ, R64.H0_H0 ;  /* 0x20000040ff2a7230 */ /* 0x000fe40000004100 */
[----:B------:R0:W-:Y:S01]  /*15c0*/  STL [R1+0x68], R30 ;  /* 0x0000681e01007387 */ /* 0x0001e20000100800 */
[----:B------:R-:W-:Y:S01]  /*15d0*/  SHF.R.U32.HI R82, RZ, 0x10, R43 ;  /* 0x00000010ff527819 */ /* 0x000fe2000001162b */
[----:B------:R-:W-:Y:S01]  /*15e0*/  HADD2.F32 R43, -RZ, R57.H0_H0 ;  /* 0x20000039ff2b7230 */ /* 0x000fe20000004100 */
[----:B------:R-:W-:Y:S01]  /*15f0*/  SHF.R.U32.HI R103, RZ, 0x10, R51 ;  /* 0x00000010ff677819 */ /* 0x000fe20000011633 */
[----:B------:R-:W-:Y:S01]  /*1600*/  HADD2.F32 R64, -RZ, R56.H0_H0 ;  /* 0x20000038ff407230 */ /* 0x000fe20000004100 */
[----:B------:R-:W-:Y:S01]  /*1610*/  SHF.R.U32.HI R51, RZ, 0x10, R95 ;  /* 0x00000010ff337819 */ /* 0x000fe2000001165f */
[----:B------:R-:W-:-:S02]  /*1620*/  HADD2.F32 R57, -RZ, R55.H0_H0 ;  /* 0x20000037ff397230 */ /* 0x000fc40000004100 */
[----:B0-----:R-:W-:Y:S02]  /*1630*/  HADD2.F32 R30, -RZ, R28.H0_H0 ;  /* 0x2000001cff1e7230 */ /* 0x001fe40000004100 */
[----:B------:R-:W-:Y:S02]  /*1640*/  HADD2.F32 R28, -RZ, R29.H0_H0 ;  /* 0x2000001dff1c7230 */ /* 0x000fe40000004100 */
[----:B------:R-:W-:Y:S01]  /*1650*/  HADD2.F32 R56, -RZ, R54.H0_H0 ;  /* 0x20000036ff387230 */ /* 0x000fe20000004100 */
[----:B------:R-:W-:Y:S01]  /*1660*/  STL [R1+0x60], R30 ;  /* 0x0000601e01007387 */ /* 0x000fe20000100800 */
[----:B------:R-:W-:Y:S02]  /*1670*/  HADD2.F32 R55, -RZ, R53.H0_H0 ;  /* 0x20000035ff377230 */ /* 0x000fe40000004100 */
[----:B------:R-:W-:Y:S01]  /*1680*/  HADD2.F32 R54, -RZ, R102.H0_H0 ;  /* 0x20000066ff367230 */ /* 0x000fe20000004100 */
[----:B------:R-:W-:Y:S01]  /*1690*/  STL [R1+0x58], R28 ;  /* 0x0000581c01007387 */ /* 0x000fe20000100800 */
[----:B------:R-:W-:-:S02]  /*16a0*/  HADD2.F32 R53, -RZ, R103.H0_H0 ;  /* 0x20000067ff357230 */ /* 0x000fc40000004100 */
[----:B------:R-:W-:Y:S01]  /*16b0*/  HADD2.F32 R52, -RZ, R52.H0_H0 ;  /* 0x20000034ff347230 */ /* 0x000fe20000004100 */
[----:B------:R-:W-:Y:S01]  /*16c0*/  STL [R1+0x4c], R64 ;  /* 0x00004c4001007387 */ /* 0x000fe20000100800 */
[----:B------:R-:W-:-:S03]  /*16d0*/  HADD2.F32 R51, -RZ, R51.H0_H0 ;  /* 0x20000033ff337230 */ /* 0x000fc60000004100 */
[----:B------:R-:W-:Y:S01]  /*16e0*/  STL [R1+0x44], R57 ;  /* 0x0000443901007387 */ /* 0x000fe20000100800 */
[----:B------:R-:W-:-:S03]  /*16f0*/  SHF.R.U32.HI R49, RZ, 0x10, R93 ;  /* 0x00000010ff317819 */ /* 0x000fc6000001165d */
[----:B------:R-:W-:Y:S04]  /*1700*/  STL [R1+0x18c], R56 ;  /* 0x00018c3801007387 */ /* 0x000fe80000100800 */
[----:B------:R-:W-:Y:S04]  /*1710*/  STL [R1+0x184], R55 ;  /* 0x0001843701007387 */ /* 0x000fe80000100800 */
[----:B------:R-:W-:Y:S04]  /*1720*/  STL [R1+0x3c], R54 ;  /* 0x00003c3601007387 */ /* 0x000fe80000100800 */
[----:B------:R0:W-:Y:S04]  /*1730*/  STL [R1+0x34], R53 ;  /* 0x0000343501007387 */ /* 0x0001e80000100800 */
[----:B------:R1:W-:Y:S04]  /*1740*/  STL [R1+0x17c], R52 ;  /* 0x00017c3401007387 */ /* 0x0003e80000100800 */
[----:B------:R2:W-:Y:S01]  /*1750*/  STL [R1+0x174], R51 ;  /* 0x0001743301007387 */ /* 0x0005e20000100800 */
[----:B0-----:R-:W-:-:S02]  /*1760*/  HADD2.F32 R53, -RZ, R104.H0_H0 ;  /* 0x20000068ff357230 */ /* 0x001fc40000004100 */
[----:B-1----:R-:W-:-:S03]  /*1770*/  HADD2.F32 R52, -RZ, R105.H0_H0 ;  /* 0x20000069ff347230 */ /* 0x002fc60000004100 */
[----:B------:R-:W-:Y:S01]  /*1780*/  STL [R1+0x2c], R53 ;  /* 0x00002c3501007387 */ /* 0x000fe20000100800 */
[----:B--2---:R-:W-:Y:S02]  /*1790*/  HADD2.F32 R51, -RZ, R50.H0_H0 ;  /* 0x20000032ff337230 */ /* 0x004fe40000004100 */
[----:B------:R-:W-:Y:S02]  /*17a0*/  HADD2.F32 R50, -RZ, R49.H0_H0 ;  /* 0x20000031ff327230 */ /* 0x000fe40000004100 */
[----:B------:R-:W-:Y:S01]  /*17b0*/  HADD2.F32 R49, -RZ, R106.H0_H0 ;  /* 0x2000006aff317230 */ /* 0x000fe20000004100 */
[----:B------:R-:W-:Y:S04]  /*17c0*/  STL [R1+0x24], R52 ;  /* 0x0000243401007387 */ /* 0x000fe80000100800 */
[----:B------:R0:W-:Y:S04]  /*17d0*/  STL [R1+0x16c], R51 ;  /* 0x00016c3301007387 */ /* 0x0001e80000100800 */
[----:B------:R1:W-:Y:S04]  /*17e0*/  STL [R1+0x164], R50 ;  /* 0x0001643201007387 */ /* 0x0003e80000100800 */
[----:B------:R2:W-:Y:S01]  /*17f0*/  STL [R1+0x1c], R49 ;  /* 0x00001c3101007387 */ /* 0x0005e20000100800 */
[----:B0-----:R-:W-:-:S02]  /*1800*/  HADD2.F32 R51, -RZ, R107.H0_H0 ;  /* 0x2000006bff337230 */ /* 0x001fc40000004100 */
[----:B-1----:R-:W-:Y:S02]  /*1810*/  HADD2.F32 R50, -RZ, R48.H0_H0 ;  /* 0x20000030ff327230 */ /* 0x002fe40000004100 */
[----:B------:R-:W-:Y:S02]  /*1820*/  HADD2.F32 R48, -RZ, R108.H0_H0 ;  /* 0x2000006cff307230 */ /* 0x000fe40000004100 */
[----:B--2---:R-:W-:Y:S01]  /*1830*/  HADD2.F32 R49, -RZ, R47.H0_H0 ;  /* 0x2000002fff317230 */ /* 0x004fe20000004100 */
[----:B------:R-:W-:Y:S01]  /*1840*/  STL [R1+0x14], R51 ;  /* 0x0000143301007387 */ /* 0x000fe20000100800 */
[----:B------:R-:W-:Y:S02]  /*1850*/  HADD2.F32 R47, -RZ, R109.H0_H0 ;  /* 0x2000006dff2f7230 */ /* 0x000fe40000004100 */
[----:B------:R-:W-:Y:S01]  /*1860*/  HADD2.F32 R46, -RZ, R46.H0_H0 ;  /* 0x2000002eff2e7230 */ /* 0x000fe20000004100 */
[----:B------:R-:W-:Y:S01]  /*1870*/  STL [R1+0x15c], R50 ;  /* 0x00015c3201007387 */ /* 0x000fe20000100800 */
[----:B------:R-:W-:-:S03]  /*1880*/  HADD2.F32 R45, -RZ, R45.H0_H0 ;  /* 0x2000002dff2d7230 */ /* 0x000fc60000004100 */
[----:B------:R-:W-:Y:S04]  /*1890*/  STL [R1+0x154], R49 ;  /* 0x0001543101007387 */ /* 0x000fe80000100800 */
[----:B------:R-:W-:Y:S04]  /*18a0*/  STL [R1+0xc], R48 ;  /* 0x00000c3001007387 */ /* 0x000fe80000100800 */
[----:B------:R-:W-:Y:S04]  /*18b0*/  STL [R1+0x4], R47 ;  /* 0x0000042f01007387 */ /* 0x000fe80000100800 */
[----:B------:R-:W-:Y:S04]  /*18c0*/  STL [R1+0x14c], R46 ;  /* 0x00014c2e01007387 */ /* 0x000fe80000100800 */
[----:B------:R0:W-:Y:S02]  /*18d0*/  STL [R1+0x144], R45 ;  /* 0x0001442d01007387 */ /* 0x0001e40000100800 */
[----:B0-----:R-:W-:-:S02]  /*18e0*/  HADD2.F32 R45, -RZ, R44.H0_H0 ;  /* 0x2000002cff2d7230 */ /* 0x001fc40000004100 */
[----:B------:R-:W-:-:S03]  /*18f0*/  HADD2.F32 R44, -RZ, R78.H0_H0 ;  /* 0x2000004eff2c7230 */ /* 0x000fc60000004100 */
[----:B------:R0:W-:Y:S04]  /*1900*/  STL [R1+0x13c], R45 ;  /* 0x00013c2d01007387 */ /* 0x0001e80000100800 */
[----:B------:R1:W-:Y:S01]  /*1910*/  STL [R1+0x134], R44 ;  /* 0x0001342c01007387 */ /* 0x0003e20000100800 */
[----:B0-----:R-:W-:Y:S02]  /*1920*/  HADD2.F32 R45, -RZ, R79.H0_H0 ;  /* 0x2000004fff2d7230 */ /* 0x001fe40000004100 */
[----:B-1----:R-:W-:-:S03]  /*1930*/  HADD2.F32 R44, -RZ, R74.H0_H0 ;  /* 0x2000004aff2c7230 */ /* 0x002fc60000004100 */
        /* <DEDUP_REMOVED lines=20> */
[----:B------:R0:W-:Y:S01]  /*1a80*/  STL [R1+0xdc], R45 ;  /* 0x0000dc2d01007387 */ /* 0x0001e20000100800 */
[----:B------:R-:W-:-:S03]  /*1a90*/  SHF.R.U32.HI R88, RZ, 0x10, R41 ;  /* 0x00000010ff587819 */ /* 0x000fc60000011629 */
        /* <DEDUP_REMOVED lines=69> */
[----:B------:R-:W-:-:S02]  /*1ef0*/  SHF.R.U64 R148, R146, 0x10, R147 ;  /* 0x0000001092947819 */ /* 0x000fc40000001293 */
[----:B------:R-:W-:Y:S02]  /*1f00*/  SHF.R.U64 R252, R250, 0x10, R251 ;  /* 0x00000010fafc7819 */ /* 0x000fe400000012fb */
[----:B------:R-:W-:Y:S02]  /*1f10*/  SHF.R.U32.HI R146, RZ, 0x10, R147 ;  /* 0x00000010ff927819 */ /* 0x000fe40000011693 */
[--C-:B------:R-:W-:Y:S02]  /*1f20*/  SHF.R.U64 R86, R2, 0x10, R3.reuse ;  /* 0x0000001002567819 */ /* 0x100fe40000001203 */
[----:B------:R-:W-:Y:S02]  /*1f30*/  SHF.R.U32.HI R85, RZ, 0x10, R3 ;  /* 0x00000010ff557819 */ /* 0x000fe40000011603 */
[--C-:B------:R-:W-:Y:S02]  /*1f40*/  SHF.R.U64 R84, R4, 0x10, R5.reuse ;  /* 0x0000001004547819 */ /* 0x100fe40000001205 */
[----:B------:R-:W-:-:S02]  /*1f50*/  SHF.R.U32.HI R81, RZ, 0x10, R5 ;  /* 0x00000010ff517819 */ /* 0x000fc40000011605 */
[--C-:B------:R-:W-:Y:S02]  /*1f60*/  SHF.R.U64 R80, R6, 0x10, R7.reuse ;  /* 0x0000001006507819 */ /* 0x100fe40000001207 */
        /* <DEDUP_REMOVED lines=19> */
[----:B------:R-:W-:Y:S02]  /*20a0*/  SHF.R.U32.HI R250, RZ, 0x10, R251 ;  /* 0x00000010fffa7819 */ /* 0x000fe400000116fb */
[--C-:B------:R-:W-:Y:S02]  /*20b0*/  SHF.R.U64 R247, R248, 0x10, R249.reuse ;  /* 0x00000010f8f77819 */ /* 0x100fe400000012f9 */
[----:B------:R-:W-:Y:S02]  /*20c0*/  SHF.R.U32.HI R110, RZ, 0x10, R249 ;  /* 0x00000010ff6e7819 */ /* 0x000fe400000116f9 */
[----:B------:R-:W-:-:S02]  /*20d0*/  SHF.R.U64 R243, R244, 0x10, R245 ;  /* 0x00000010f4f37819 */ /* 0x000fc400000012f5 */
[----:B------:R-:W-:Y:S02]  /*20e0*/  SHF.R.U32.HI R111, RZ, 0x10, R245 ;  /* 0x00000010ff6f7819 */ /* 0x000fe400000116f5 */
[--C-:B------:R-:W-:Y:S02]  /*20f0*/  SHF.R.U64 R239, R240, 0x10, R241.reuse ;  /* 0x00000010f0ef7819 */ /* 0x100fe400000012f1 */
        /* <DEDUP_REMOVED lines=22> */
[----:B------:R-:W-:Y:S01]  /*2260*/  SHF.R.U32.HI R193, RZ, 0x10, R197 ;  /* 0x00000010ffc17819 */ /* 0x000fe200000116c5 */
        /* <DEDUP_REMOVED lines=124> */
[----:B------:R-:W-:Y:S01]  /*2a30*/  HADD2.F32 R193, -RZ, R193.H0_H0 ;  /* 0x200000c1ffc17230 */ /* 0x000fe20000004100 */
[----:B0-----:R-:W-:Y:S02]  /*2a40*/  ULDC.U8 UR6, c[0x0][0x1f0] ;  /* 0x00007c0000067ab9 */ /* 0x001fe40000000000 */
.L_x_57232:
[----:B------:R-:W0:Y:S01]  /*2a50*/  S2R R249, SR_TID.X ;  /* 0x0000000000f97919 */ /* 0x000e220000002100 */
[----:B------:R-:W-:Y:S01]  /*2a60*/  ISETP.NE.U32.AND P1, PT, RZ, c[0x0][0x1c0], PT ;  /* 0x00007000ff007a0c */ /* 0x000fe20003f25070 */
[----:B------:R-:W-:-:S02]  /*2a70*/  IMAD R48, R144, c[0x0][0x168], RZ ;  /* 0x00005a0090307a24 */ /* 0x000fc400078e02ff */
[----:B------:R-:W2:Y:S01]  /*2a80*/  LDL R57, [R1+0x190] ;  /* 0x0001900001397983 */ /* 0x000ea20000100800 */
[----:B------:R-:W-:Y:S02]  /*2a90*/  ISETP.NE.AND.EX P1, PT, RZ, c[0x0][0x1c4], PT, P1 ;  /* 0x00007100ff007a0c */ /* 0x000fe40003f25310 */
[----:B------:R-:W-:Y:S01]  /*2aa0*/  SHF.R.S32.HI R49, RZ, 0x1f, R48 ;  /* 0x0000001fff317819 */ /* 0x000fe20000011430 */
[----:B------:R-:W3:Y:S01]  /*2ab0*/  LDL R56, [R1+0x18c] ;  /* 0x00018c0001387983 */ /* 0x000ee20000100800 */
[----:B------:R-:W-:Y:S01]  /*2ac0*/  ISETP.NE.U32.AND P0, PT, RZ, c[0x0][0x180], PT ;  /* 0x00006000ff007a0c */ /* 0x000fe20003f05070 */
[----:B------:R-:W-:Y:S01]  /*2ad0*/  HFMA2.MMA R160, -RZ, RZ, 0, 9.5367431640625e-07 ;  /* 0x00000010ffa07435 */ /* 0x000fe200000001ff */
[----:B------:R-:W-:Y:S01]  /*2ae0*/  LEA.HI R49, R49, R48, RZ, 0x2 ;  /* 0x0000003031317211 */ /* 0x000fe200078f10ff */
[----:B------:R-:W4:Y:S01]  /*2af0*/  LDL R55, [R1+0x188] ;  /* 0x0001880001377983 */ /* 0x000f220000100800 */
[----:B------:R-:W-:-:S03]  /*2b00*/  ISETP.NE.AND.EX P0, PT, RZ, c[0x0][0x184], PT, P0 ;  /* 0x00006100ff007a0c */ /* 0x000fc60003f05300 */
[----:B------:R-:W2:Y:S02]  /*2b10*/  LDL R54, [R1+0x184] ;  /* 0x0001840001367983 */ /* 0x000ea40000100800 */
[----:B------:R-:W-:Y:S02]  /*2b20*/  @P1 MOV R51, 0x4 ;  /* 0x0000000400331802 */ /* 0x000fe40000000f00 */
[----:B------:R-:W2:Y:S01]  /*2b30*/  LDL R61, [R1+0x180] ;  /* 0x00018000013d7983 */ /* 0x000ea20000100800 */
[----:B0-----:R-:W-:-:S03]  /*2b40*/  LOP3.LUT R249, R249, 0x1f, RZ, 0xc0, !PT ;  /* 0x0000001ff9f97812 */ /* 0x001fc600078ec0ff */
[----:B------:R-:W2:Y:S01]  /*2b50*/  LDL R60, [R1+0x17c] ;  /* 0x00017c00013c7983 */ /* 0x000ea20000100800 */
[----:B------:R-:W-:Y:S01]  /*2b60*/  LEA.HI.SX32 R172, R49, R249, 0x1e ;  /* 0x000000f931ac7211 */ /* 0x000fe200078ff2ff */
[----:B------:R-:W-:Y:S01]  /*2b70*/  @P1 IMAD.WIDE R50, R144, R51, c[0x0][0x1c0] ;  /* 0x0000700090321625 */ /* 0x000fe200078e0233 */
[----:B------:R-:W-:Y:S01]  /*2b80*/  MOV R164, 0x3f800000 ;  /* 0x3f80000000a47802 */ /* 0x000fe20000000f00 */
[----:B------:R-:W2:Y:S02]  /*2b90*/  LDL R59, [R1+0x178] ;  /* 0x00017800013b7983 */ /* 0x000ea40000100800 */
[C---:B------:R-:W-:Y:S02]  /*2ba0*/  IMAD.WIDE.U32 R48, R172.reuse, R160, c[0x0][0x170] ;  /* 0x00005c00ac307625 */ /* 0x040fe400078e00a0 */
[----:B------:R-:W2:Y:S04]  /*2bb0*/  LDL R58, [R1+0x174] ;  /* 0x00017400013a7983 */ /* 0x000ea80000100800 */
[----:B------:R0:W2:Y:S01]  /*2bc0*/  @P1 LDG.E R164, [R50.64] ;  /* 0x0000000432a41981 */ /* 0x0000a2000c1e1900 */
[----:B------:R-:W-:-:S02]  /*2bd0*/  @P0 LEA R52, P1, R172, c[0x0][0x180], 0x4 ;  /* 0x00006000ac340a11 */ /* 0x000fc400078220ff */
[C---:B------:R-:W-:Y:S01]  /*2be0*/  SHF.L.U32 R154, R172.reuse, 0x4, RZ ;  /* 0x00000004ac9a7819 */ /* 0x040fe200000006ff */
[----:B------:R1:W-:Y:S01]  /*2bf0*/  STL [R1+0x194], R0 ;  /* 0x0001940001007387 */ /* 0x0003e20000100800 */
[C---:B------:R-:W-:Y:S02]  /*2c00*/  @P0 LEA.HI.X R53, R172.reuse, c[0x0][0x184], RZ, 0x4, P1 ;  /* 0x00006100ac350a11 */ /* 0x040fe400008f24ff */
[----:B------:R-:W-:Y:S01]  /*2c10*/  IADD3 R153, R172, 0x20, RZ ;  /* 0x00000020ac997810 */ /* 0x000fe20007ffe0ff */
[----:B------:R-:W2:Y:S04]  /*2c20*/  LDL R65, [R1+0x170] ;  /* 0x0001700001417983 */ /* 0x000ea80000100800 */
[----:B0-----:R-:W2:Y:S04]  /*2c30*/  LDG.E.128 R48, [R48.64] ;  /* 0x0000000430307981 */ /* 0x001ea8000c1e1d00 */
[----:B------:R0:W3:Y:S01]  /*2c40*/  @P0 LDG.E.128 R44, [R52.64] ;  /* 0x00000004342c0981 */ /* 0x0000e2000c1e1d00 */
[----:B------:R-:W-:-:S02]  /*2c50*/  ISETP.NE.U32.AND P1, PT, RZ, c[0x0][0x180], PT ;  /* 0x00006000ff007a0c */ /* 0x000fc40003f25070 */
[----:B------:R-:W-:Y:S01]  /*2c60*/  SHF.R.U32.HI R155, RZ, 0x1c, R172 ;  /* 0x0000001cff9b7819 */ /* 0x000fe200000116ac */
[----:B------:R-:W3:Y:S01]  /*2c70*/  LDL R64, [R1+0x16c] ;  /* 0x00016c0001407983 */ /* 0x000ee20000100800 */
[----:B------:R-:W-:Y:S02]  /*2c80*/  ISETP.NE.AND.EX P1, PT, RZ, c[0x0][0x184], PT, P1 ;  /* 0x00006100ff007a0c */ /* 0x000fe40003f25310 */
[----:B------:R-:W-:Y:S01]  /*2c90*/  IADD3 R152, R172, 0x40, RZ ;  /* 0x00000040ac987810 */ /* 0x000fe20007ffe0ff */
[----:B------:R-:W4:Y:S01]  /*2ca0*/  LDL R63, [R1+0x168] ;  /* 0x00016800013f7983 */ /* 0x000f220000100800 */
[----:B0-----:R-:W-:-:S03]  /*2cb0*/  IADD3 R52, P2, R154, c[0x0][0x188], RZ ;  /* 0x000062009a347a10 */ /* 0x001fc60007f5e0ff */
[----:B------:R-:W4:Y:S01]  /*2cc0*/  LDL R62, [R1+0x164] ;  /* 0x00016400013e7983 */ /* 0x000f220000100800 */
[----:B------:R-:W-:Y:S02]  /*2cd0*/  IADD3.X R53, R155, c[0x0][0x18c], RZ, P2, !PT ;  /* 0x000063009b357a10 */ /* 0x000fe400017fe4ff */
[C---:B------:R-:W-:Y:S01]  /*2ce0*/  IADD3 R151, R172.reuse, 0x60, RZ ;  /* 0x00000060ac977810 */ /* 0x040fe20007ffe0ff */
[----:B------:R-:W4:Y:S04]  /*2cf0*/  LDL R68, [R1+0x160] ;  /* 0x0001600001447983 */ /* 0x000f280000100800 */
[----:B------:R-:W4:Y:S04]  /*2d00*/  LDL R67, [R1+0x15c] ;  /* 0x00015c0001437983 */ /* 0x000f280000100800 */
[----:B------:R-:W4:Y:S04]  /*2d10*/  LDL R66, [R1+0x158] ;  /* 0x0001580001427983 */ /* 0x000f280000100800 */
[----:B-1----:R-:W4:Y:S01]  /*2d20*/  LDL R0, [R1+0x154] ;  /* 0x0001540001007983 */ /* 0x002f220000100800 */
[----:B------:R-:W-:-:S03]  /*2d30*/  IADD3 R150, R172, 0x80, RZ ;  /* 0x00000080ac967810 */ /* 0x000fc60007ffe0ff */
[----:B------:R-:W4:Y:S04]  /*2d40*/  LDL R73, [R1+0x150] ;  /* 0x0001500001497983 */ /* 0x000f280000100800 */
[----:B------:R-:W4:Y:S04]  /*2d50*/  LDL R72, [R1+0x14c] ;  /* 0x00014c0001487983 */ /* 0x000f280000100800 */
[----:B------:R-:W4:Y:S04]  /*2d60*/  LDL R71, [R1+0x148] ;  /* 0x0001480001477983 */ /* 0x000f280000100800 */
[----:B------:R-:W4:Y:S01]  /*2d70*/  LDL R70, [R1+0x144] ;  /* 0x0001440001467983 */ /* 0x000f220000100800 */
[----:B------:R-:W-:-:S03]  /*2d80*/  IADD3 R156, R172, 0xa0, RZ ;  /* 0x000000a0ac9c7810 */ /* 0x000fc60007ffe0ff */
[----:B------:R-:W4:Y:S04]  /*2d90*/  LDL R76, [R1+0x140] ;  /* 0x00014000014c7983 */ /* 0x000f280000100800 */
[----:B------:R-:W4:Y:S04]  /*2da0*/  LDL R75, [R1+0x13c] ;  /* 0x00013c00014b7983 */ /* 0x000f280000100800 */
[----:B------:R-:W4:Y:S01]  /*2db0*/  LDL R74, [R1+0x138] ;  /* 0x00013800014a7983 */ /* 0x000f220000100800 */
        /* <DEDUP_REMOVED lines=56> */
[----:B------:R-:W4:Y:S01]  /*3140*/  LDL R130, [R1+0x68] ;  /* 0x0000680001827983 */ /* 0x000f220000100800 */
[-C--:B--2---:R-:W-:Y:S02]  /*3150*/  FMUL.FTZ R48, R48, R164.reuse ;  /* 0x000000a430307220 */ /* 0x084fe40000410000 */
[-C--:B------:R-:W-:Y:S02]  /*3160*/  FMUL.FTZ R49, R49, R164.reuse ;  /* 0x000000a431317220 */ /* 0x080fe40000410000 */
[-C--:B------:R-:W-:Y:S02]  /*3170*/  FMUL.FTZ R50, R50, R164.reuse ;  /* 0x000000a432327220 */ /* 0x080fe40000410000 */
[----:B------:R-:W-:-:S02]  /*3180*/  FMUL.FTZ R51, R51, R164 ;  /* 0x000000a433337220 */ /* 0x000fc40000410000 */
[----:B------:R-:W-:Y:S02]  /*3190*/  FMUL.FTZ R48, R57, R48 ;  /* 0x0000003039307220 */ /* 0x000fe40000410000 */
[----:B---3--:R-:W-:Y:S02]  /*31a0*/  FMUL.FTZ R49, R56, R49 ;  /* 0x0000003138317220 */ /* 0x008fe40000410000 */
[----:B----4-:R-:W-:Y:S02]  /*31b0*/  FMUL.FTZ R50, R55, R50 ;  /* 0x0000003237327220 */ /* 0x010fe40000410000 */
[----:B------:R-:W-:Y:S02]  /*31c0*/  FMUL.FTZ R51, R54, R51 ;  /* 0x0000003336337220 */ /* 0x000fe40000410000 */
[----:B------:R-:W-:Y:S02]  /*31d0*/  @P1 FADD.FTZ R48, R44, R48 ;  /* 0x000000302c301221 */ /* 0x000fe40000010000 */
[----:B------:R-:W-:-:S02]  /*31e0*/  @P1 FADD.FTZ R49, R45, R49 ;  /* 0x000000312d311221 */ /* 0x000fc40000010000 */
[----:B------:R-:W-:Y:S02]  /*31f0*/  @P1 FADD.FTZ R50, R46, R50 ;  /* 0x000000322e321221 */ /* 0x000fe40000010000 */
[----:B------:R-:W-:Y:S02]  /*3200*/  @P1 FADD.FTZ R51, R47, R51 ;  /* 0x000000332f331221 */ /* 0x000fe40000010000 */
[----:B------:R-:W-:-:S03]  /*3210*/  IMAD.WIDE.U32 R54, R153, R160, c[0x0][0x170] ;  /* 0x00005c0099367625 */ /* 0x000fc600078e00a0 */
[----:B------:R0:W-:Y:S01]  /*3220*/  STG.E.128 [R52.64], R48 ;  /* 0x0000003034007986 */ /* 0x0001e2000c101d04 */
[----:B------:R-:W-:Y:S01]  /*3230*/  MOV R124, R44 ;  /* 0x0000002c007c7202 */ /* 0x000fe20000000f00 */
[----:B------:R-:W-:Y:S01]  /*3240*/  @P0 IMAD.WIDE.U32 R56, R153, R160, c[0x0][0x180] ;  /* 0x0000600099380625 */ /* 0x000fe200078e00a0 */
[----:B------:R-:W-:Y:S02]  /*3250*/  MOV R125, R45 ;  /* 0x0000002d007d7202 */ /* 0x000fe40000000f00 */
[----:B------:R-:W-:Y:S02]  /*3260*/  MOV R126, R46 ;  /* 0x0000002e007e7202 */ /* 0x000fe40000000f00 */
[----:B------:R-:W-:-:S06]  /*3270*/  MOV R127, R47 ;  /* 0x0000002f007f7202 */ /* 0x000fcc0000000f00 */
[----:B------:R1:W2:Y:S04]  /*3280*/  @P0 LDG.E.128 R124, [R56.64] ;  /* 0x00000004387c0981 */ /* 0x0002a8000c1e1d00 */
[----:B0-----:R-:W3:Y:S01]  /*3290*/  LDG.E.128 R52, [R54.64] ;  /* 0x0000000436347981 */ /* 0x001ee2000c1e1d00 */
[----:B-1----:R-:W-:-:S04]  /*32a0*/  IMAD.WIDE.U32 R56, R153, R160, c[0x0][0x188] ;  /* 0x0000620099387625 */ /* 0x002fc800078e00a0 */
[-C--:B---3--:R-:W-:Y:S02]  /*32b0*/  FMUL.FTZ R52, R52, R164.reuse ;  /* 0x000000a434347220 */ /* 0x088fe40000410000 */
[-C--:B------:R-:W-:Y:S02]  /*32c0*/  FMUL.FTZ R53, R53, R164.reuse ;  /* 0x000000a435357220 */ /* 0x080fe40000410000 */
[-C--:B------:R-:W-:Y:S02]  /*32d0*/  FMUL.FTZ R54, R54, R164.reuse ;  /* 0x000000a436367220 */ /* 0x080fe40000410000 */
[----:B------:R-:W-:Y:S02]  /*32e0*/  FMUL.FTZ R55, R55, R164 ;  /* 0x000000a437377220 */ /* 0x000fe40000410000 */
[----:B------:R-:W-:Y:S02]  /*32f0*/  FMUL.FTZ R52, R61, R52 ;  /* 0x000000343d347220 */ /* 0x000fe40000410000 */
[----:B------:R-:W-:-:S02]  /*3300*/  FMUL.FTZ R53, R60, R53 ;  /* 0x000000353c357220 */ /* 0x000fc40000410000 */
[----:B------:R-:W-:Y:S02]  /*3310*/  FMUL.FTZ R54, R59, R54 ;  /* 0x000000363b367220 */ /* 0x000fe40000410000 */
[----:B------:R-:W-:Y:S02]  /*3320*/  FMUL.FTZ R55, R58, R55 ;  /* 0x000000373a377220 */ /* 0x000fe40000410000 */
[----:B--2---:R-:W-:Y:S02]  /*3330*/  @P1 FADD.FTZ R52, R124, R52 ;  /* 0x000000347c341221 */ /* 0x004fe40000010000 */
[----:B------:R-:W-:Y:S02]  /*3340*/  @P1 FADD.FTZ R53, R125, R53 ;  /* 0x000000357d351221 */ /* 0x000fe40000010000 */
[----:B------:R-:W-:Y:S02]  /*3350*/  @P1 FADD.FTZ R54, R126, R54 ;  /* 0x000000367e361221 */ /* 0x000fe40000010000 */
[----:B------:R-:W-:-:S02]  /*3360*/  @P1 FADD.FTZ R55, R127, R55 ;  /* 0x000000377f371221 */ /* 0x000fc40000010000 */
[----:B------:R-:W-:-:S03]  /*3370*/  IMAD.WIDE.U32 R58, R152, R160, c[0x0][0x170] ;  /* 0x00005c00983a7625 */ /* 0x000fc600078e00a0 */
[----:B------:R0:W-:Y:S01]  /*3380*/  STG.E.128 [R56.64], R52 ;  /* 0x0000003438007986 */ /* 0x0001e2000c101d04 */
[C---:B------:R-:W-:Y:S01]  /*3390*/  @P0 IMAD.WIDE.U32 R60, R152.reuse, R160, c[0x0][0x180] ;  /* 0x00006000983c0625 */ /* 0x040fe200078e00a0 */
[----:B------:R-:W-:Y:S02]  /*33a0*/  @P0 MOV R44, R124 ;  /* 0x0000007c002c0202 */ /* 0x000fe40000000f00 */
[----:B------:R-:W-:Y:S02]  /*33b0*/  @P0 MOV R45, R125 ;  /* 0x0000007d002d0202 */ /* 0x000fe40000000f00 */
[----:B------:R-:W-:Y:S02]  /*33c0*/  @P0 MOV R46, R126 ;  /* 0x0000007e002e0202 */ /* 0x000fe40000000f00 */
[----:B------:R-:W-:Y:S02]  /*33d0*/  @P0 MOV R47, R127 ;  /* 0x0000007f002f0202 */ /* 0x000fe40000000f00 */
        /* <DEDUP_REMOVED lines=33> */
[----:B--2---:R-:W-:Y:S01]  /*35f0*/  @P1 FADD.FTZ R60, R124, R60 ;  /* 0x0000003c7c3c1221 */ /* 0x004fe20000010000 */
[----:B------:R-:W-:Y:S01]  /*3600*/  @P0 MOV R44, R124 ;  /* 0x0000007c002c0202 */ /* 0x000fe20000000f00 */
[----:B------:R-:W-:Y:S01]  /*3610*/  @P1 FADD.FTZ R61, R125, R61 ;  /* 0x0000003d7d3d1221 */ /* 0x000fe20000010000 */
[----:B------:R-:W-:Y:S01]  /*3620*/  @P0 MOV R45, R125 ;  /* 0x0000007d002d0202 */ /* 0x000fe20000000f00 */
[----:B------:R-:W-:Y:S01]  /*3630*/  @P1 FADD.FTZ R62, R126, R62 ;  /* 0x0000003e7e3e1221 */ /* 0x000fe20000010000 */
[----:B------:R-:W-:Y:S01]  /*3640*/  @P0 MOV R46, R126 ;  /* 0x0000007e002e0202 */ /* 0x000fe20000000f00 */
[----:B------:R-:W-:Y:S01]  /*3650*/  @P1 FADD.FTZ R63, R127, R63 ;  /* 0x0000003f7f3f1221 */ /* 0x000fe20000010000 */
[----:B------:R-:W-:Y:S01]  /*3660*/  @P0 MOV R47, R127 ;  /* 0x0000007f002f0202 */ /* 0x000fe20000000f00 */
[CC--:B------:R-:W-:Y:S01]  /*3670*/  IMAD.WIDE.U32 R66, R150.reuse, R160.reuse, c[0x0][0x170] ;  /* 0x00005c0096427625 */ /* 0x0c0fe200078e00a0 */
[----:B------:R-:W2:Y:S04]  /*3680*/  LDL R0, [R1+0x134] ;  /* 0x0001340001007983 */ /* 0x000ea80000100800 */
[----:B------:R0:W-:Y:S01]  /*3690*/  STG.E.128 [R64.64], R60 ;  /* 0x0000003c40007986 */ /* 0x0001e2000c101d04 */
[----:B------:R-:W-:-:S05]  /*36a0*/  @P0 IMAD.WIDE.U32 R68, R150, R160, c[0x0][0x180] ;  /* 0x0000600096440625 */ /* 0x000fca00078e00a0 */
[----:B------:R1:W3:Y:S04]  /*36b0*/  @P0 LDG.E.128 R124, [R68.64] ;  /* 0x00000004447c0981 */ /* 0x0002e8000c1e1d00 */
[----:B0-----:R-:W4:Y:S01]  /*36c0*/  LDG.E.128 R64, [R66.64] ;  /* 0x0000000442407981 */ /* 0x001f22000c1e1d00 */
[----:B-1----:R-:W-:-:S04]  /*36d0*/  IMAD.WIDE.U32 R68, R150, R160, c[0x0][0x188] ;  /* 0x0000620096447625 */ /* 0x002fc800078e00a0 */
[-C--:B----4-:R-:W-:Y:S02]  /*36e0*/  FMUL.FTZ R64, R64, R164.reuse ;  /* 0x000000a440407220 */ /* 0x090fe40000410000 */
[-C--:B------:R-:W-:Y:S02]  /*36f0*/  FMUL.FTZ R65, R65, R164.reuse ;  /* 0x000000a441417220 */ /* 0x080fe40000410000 */
[-C--:B------:R-:W-:Y:S02]  /*3700*/  FMUL.FTZ R66, R66, R164.reuse ;  /* 0x000000a442427220 */ /* 0x080fe40000410000 */
        /* <DEDUP_REMOVED lines=26> */
[----:B--2---:R-:W-:Y:S02]  /*38b0*/  FMUL.FTZ R71, R0, R71 ;  /* 0x0000004700477220 */ /* 0x004fe40000410000 */
[----:B---3--:R-:W-:Y:S01]  /*38c0*/  @P1 FADD.FTZ R68, R124, R68 ;  /* 0x000000447c441221 */ /* 0x008fe20000010000 */
        /* <DEDUP_REMOVED lines=232> */
[CC--:B------:R-:W-:Y:S01]  /*4750*/  @P0 IMAD.WIDE.U32 R116, R163.reuse, R160.reuse, c[0x0][0x180] ;  /* 0x00006000a3740625 */ /* 0x0c0fe200078e00a0 */
[----:B------:R-:W2:Y:S04]  /*4760*/  LDL R0, [R1+0x74] ;  /* 0x0000740001007983 */ /* 0x000ea80000100800 */
[----:B------:R0:W-:Y:S04]  /*4770*/  STG.E.128 [R112.64], R108 ;  /* 0x0000006c70007986 */ /* 0x0001e8000c101d04 */
[----:B------:R1:W3:Y:S01]  /*4780*/  @P0 LDG.E.128 R124, [R116.64] ;  /* 0x00000004747c0981 */ /* 0x0002e2000c1e1d00 */
[----:B0-----:R-:W-:-:S06]  /*4790*/  IMAD.WIDE.U32 R112, R163, R160, c[0x0][0x170] ;  /* 0x00005c00a3707625 */ /* 0x001fcc00078e00a0 */
[----:B------:R-:W4:Y:S01]  /*47a0*/  LDG.E.128 R112, [R112.64] ;  /* 0x0000000470707981 */ /* 0x000f22000c1e1d00 */
        /* <DEDUP_REMOVED lines=12> */
[----:B------:R-:W-:-:S05]  /*4870*/  @P1 FADD.FTZ R115, R127, R115 ;  /* 0x000000737f731221 */ /* 0x000fca0000010000 */
[----:B------:R0:W-:Y:S01]  /*4880*/  STG.E.128 [R116.64], R112 ;  /* 0x0000007074007986 */ /* 0x0001e2000c101d04 */
[C---:B------:R-:W-:Y:S01]  /*4890*/  @P0 IMAD.WIDE.U32 R120, R165.reuse, R160, c[0x0][0x180] ;  /* 0x00006000a5780625 */ /* 0x040fe200078e00a0 */
[----:B------:R-:W-:Y:S02]  /*48a0*/  @P0 MOV R44, R124 ;  /* 0x0000007c002c0202 */ /* 0x000fe40000000f00 */
[----:B------:R-:W-:Y:S01]  /*48b0*/  @P0 MOV R45, R125 ;  /* 0x0000007d002d0202 */ /* 0x000fe20000000f00 */
[----:B0-----:R-:W-:-:S06]  /*48c0*/  IMAD.WIDE.U32 R116, R165, R160, c[0x0][0x170] ;  /* 0x00005c00a5747625 */ /* 0x001fcc00078e00a0 */
[----:B------:R-:W3:Y:S01]  /*48d0*/  LDG.E.128 R116, [R116.64] ;  /* 0x0000000474747981 */ /* 0x000ee2000c1e1d00 */
[----:B------:R-:W-:Y:S02]  /*48e0*/  @P0 MOV R46, R126 ;  /* 0x0000007e002e0202 */ /* 0x000fe40000000f00 */
[----:B------:R-:W-:Y:S02]  /*48f0*/  @P0 MOV R47, R127 ;  /* 0x0000007f002f0202 */ /* 0x000fe40000000f00 */
[----:B------:R0:W4:Y:S02]  /*4900*/  @P0 LDG.E.128 R124, [R120.64] ;  /* 0x00000004787c0981 */ /* 0x000124000c1e1d00 */
[----:B0-----:R-:W-:-:S04]  /*4910*/  IMAD.WIDE.U32 R120, R165, R160, c[0x0][0x188] ;  /* 0x00006200a5787625 */ /* 0x001fc800078e00a0 */
[-C--:B---3--:R-:W-:Y:S02]  /*4920*/  FMUL.FTZ R116, R116, R164.reuse ;  /* 0x000000a474747220 */ /* 0x088fe40000410000 */
[-C--:B------:R-:W-:Y:S02]  /*4930*/  FMUL.FTZ R117, R117, R164.reuse ;  /* 0x000000a475757220 */ /* 0x080fe40000410000 */
[-C--:B------:R-:W-:Y:S02]  /*4940*/  FMUL.FTZ R118, R118, R164.reuse ;  /* 0x000000a476767220 */ /* 0x080fe40000410000 */
[----:B------:R-:W-:Y:S02]  /*4950*/  FMUL.FTZ R119, R119, R164 ;  /* 0x000000a477777220 */ /* 0x000fe40000410000 */
[----:B------:R-:W-:Y:S02]  /*4960*/  FMUL.FTZ R116, R128, R116 ;  /* 0x0000007480747220 */ /* 0x000fe40000410000 */
[----:B------:R-:W-:-:S02]  /*4970*/  FMUL.FTZ R117, R123, R117 ;  /* 0x000000757b757220 */ /* 0x000fc40000410000 */
[----:B------:R-:W-:Y:S02]  /*4980*/  FMUL.FTZ R118, R122, R118 ;  /* 0x000000767a767220 */ /* 0x000fe40000410000 */
[----:B--2---:R-:W-:Y:S02]  /*4990*/  FMUL.FTZ R119, R0, R119 ;  /* 0x0000007700777220 */ /* 0x004fe40000410000 */
[----:B----4-:R-:W-:Y:S01]  /*49a0*/  @P1 FADD.FTZ R116, R124, R116 ;  /* 0x000000747c741221 */ /* 0x010fe20000010000 */
        /* <DEDUP_REMOVED lines=10> */
[----:B------:R1:W3:Y:S04]  /*4a50*/  @P0 LDG.E.128 R124, [R128.64] ;  /* 0x00000004807c0981 */ /* 0x0002e8000c1e1d00 */
[----:B-1----:R-:W4:Y:S01]  /*4a60*/  LDL R129, [R1+0x70] ;  /* 0x0000700001817983 */ /* 0x002f220000100800 */
[----:B0-----:R-:W-:-:S06]  /*4a70*/  IMAD.WIDE.U32 R120, R168, R160, c[0x0][0x170] ;  /* 0x00005c00a8787625 */ /* 0x001fcc00078e00a0 */
[----:B------:R-:W2:Y:S01]  /*4a80*/  LDG.E.128 R120, [R120.64] ;  /* 0x0000000478787981 */ /* 0x000ea2000c1e1d00 */
[----:B------:R-:W-:Y:S02]  /*4a90*/  IADD3 R172, R172, 0x260, RZ ;  /* 0x00000260acac7810 */ /* 0x000fe40007ffe0ff */
[----:B---3--:R-:W-:Y:S02]  /*4aa0*/  @P0 MOV R44, R124 ;  /* 0x0000007c002c0202 */ /* 0x008fe40000000f00 */
[----:B------:R-:W-:Y:S02]  /*4ab0*/  @P0 MOV R45, R125 ;  /* 0x0000007d002d0202 */ /* 0x000fe40000000f00 */
[----:B------:R-:W-:Y:S02]  /*4ac0*/  @P0 MOV R46, R126 ;  /* 0x0000007e002e0202 */ /* 0x000fe40000000f00 */
[----:B------:R-:W-:Y:S01]  /*4ad0*/  @P0 MOV R47, R127 ;  /* 0x0000007f002f0202 */ /* 0x000fe20000000f00 */
[----:B--2---:R-:W-:-:S02]  /*4ae0*/  FMUL.FTZ R120, R120, R164 ;  /* 0x000000a478787220 */ /* 0x004fc40000410000 */
[-C--:B------:R-:W-:Y:S02]  /*4af0*/  FMUL.FTZ R121, R121, R164.reuse ;  /* 0x000000a479797220 */ /* 0x080fe40000410000 */
[-C--:B------:R-:W-:Y:S02]  /*4b00*/  FMUL.FTZ R122, R122, R164.reuse ;  /* 0x000000a47a7a7220 */ /* 0x080fe40000410000 */
[----:B------:R-:W-:Y:S02]  /*4b10*/  FMUL.FTZ R123, R123, R164 ;  /* 0x000000a47b7b7220 */ /* 0x000fe40000410000 */
[----:B----4-:R-:W-:Y:S02]  /*4b20*/  FMUL.FTZ R120, R129, R120 ;  /* 0x0000007881787220 */ /* 0x010fe40000410000 */
[----:B------:R-:W-:Y:S02]  /*4b30*/  FMUL.FTZ R121, R131, R121 ;  /* 0x0000007983797220 */ /* 0x000fe40000410000 */
[----:B------:R-:W-:-:S02]  /*4b40*/  FMUL.FTZ R122, R130, R122 ;  /* 0x0000007a827a7220 */ /* 0x000fc40000410000 */
[----:B------:R-:W-:Y:S02]  /*4b50*/  FMUL.FTZ R123, R0, R123 ;  /* 0x0000007b007b7220 */ /* 0x000fe40000410000 */
[----:B------:R-:W-:Y:S01]  /*4b60*/  @P1 FADD.FTZ R120, R124, R120 ;  /* 0x000000787c781221 */ /* 0x000fe20000010000 */
[----:B------:R-:W2:Y:S01]  /*4b70*/  LDL R0, [R1+0x60] ;  /* 0x0000600001007983 */ /* 0x000ea20000100800 */
[----:B------:R-:W-:Y:S02]  /*4b80*/  @P1 FADD.FTZ R121, R125, R121 ;  /* 0x000000797d791221 */ /* 0x000fe40000010000 */
[----:B------:R-:W-:Y:S02]  /*4b90*/  @P1 FADD.FTZ R122, R126, R122 ;  /* 0x0000007a7e7a1221 */ /* 0x000fe40000010000 */
[----:B------:R-:W-:Y:S02]  /*4ba0*/  @P1 FADD.FTZ R123, R127, R123 ;  /* 0x0000007b7f7b1221 */ /* 0x000fe40000010000 */
[----:B------:R-:W-:-:S05]  /*4bb0*/  IMAD.WIDE.U32 R128, R168, R160, c[0x0][0x188] ;  /* 0x00006200a8807625 */ /* 0x000fca00078e00a0 */
[----:B------:R0:W-:Y:S02]  /*4bc0*/  STG.E.128 [R128.64], R120 ;  /* 0x0000007880007986 */ /* 0x0001e4000c101d04 */
[----:B0-----:R-:W-:-:S05]  /*4bd0*/  @P0 IMAD.WIDE.U32 R128, R172, R160, c[0x0][0x180] ;  /* 0x00006000ac800625 */ /* 0x001fca00078e00a0 */
[----:B------:R0:W3:Y:S02]  /*4be0*/  @P0 LDG.E.128 R44, [R128.64] ;  /* 0x00000004802c0981 */ /* 0x0000e4000c1e1d00 */
[----:B0-----:R-:W-:Y:S02]  /*4bf0*/  IMAD.WIDE.U32 R128, R172, R160, c[0x0][0x170] ;  /* 0x00005c00ac807625 */ /* 0x001fe400078e00a0 */
[----:B------:R-:W4:Y:S04]  /*4c00*/  LDL R160, [R1+0x5c] ;  /* 0x00005c0001a07983 */ /* 0x000f280000100800 */
[----:B------:R-:W2:Y:S01]  /*4c10*/  LDG.E.128 R128, [R128.64] ;  /* 0x0000000480807981 */ /* 0x000ea2000c1e1d00 */
[----:B---3--:R-:W-:Y:S01]  /*4c20*/  @P0 MOV R124, R44 ;  /* 0x0000002c007c0202 */ /* 0x008fe20000000f00 */
[----:B--2---:R-:W-:-:S02]  /*4c30*/  FMUL.FTZ R128, R128, R164 ;  /* 0x000000a480807220 */ /* 0x004fc40000410000 */
[----:B------:R-:W-:Y:S02]  /*4c40*/  FMUL.FTZ R129, R129, R164 ;  /* 0x000000a481817220 */ /* 0x000fe40000410000 */
[----:B------:R-:W-:Y:S02]  /*4c50*/  FMUL.FTZ R128, R0, R128 ;  /* 0x0000008000807220 */ /* 0x000fe40000410000 */
[-C--:B------:R-:W-:Y:S02]  /*4c60*/  FMUL.FTZ R130, R130, R164.reuse ;  /* 0x000000a482827220 */ /* 0x080fe40000410000 */
[----:B------:R-:W-:Y:S02]  /*4c70*/  FMUL.FTZ R131, R131, R164 ;  /* 0x000000a483837220 */ /* 0x000fe40000410000 */
[----:B------:R-:W2:Y:S01]  /*4c80*/  LDL R164, [R1+0x54] ;  /* 0x0000540001a47983 */ /* 0x000ea20000100800 */
[----:B------:R-:W-:-:S03]  /*4c90*/  @P1 FADD.FTZ R128, R128, R124 ;  /* 0x0000007c80801221 */ /* 0x000fc60000010000 */
[----:B------:R0:W5:Y:S04]  /*4ca0*/  LDL.LU R0, [R1+0x194] ;  /* 0x0001940001007983 */ /* 0x0001680000300800 */
[----:B------:R-:W3:Y:S01]  /*4cb0*/  LDL R124, [R1+0x58] ;  /* 0x00005800017c7983 */ /* 0x000ee20000100800 */
[----:B----4-:R-:W-:Y:S01]  /*4cc0*/  FMUL.FTZ R129, R160, R129 ;  /* 0x00000081a0817220 */ /* 0x010fe20000410000 */
[----:B------:R-:W-:Y:S01]  /*4cd0*/  HFMA2.MMA R160, -RZ, RZ, 0, 9.5367431640625e-07 ;  /* 0x00000010ffa07435 */ /* 0x000fe200000001ff */
[----:B------:R-:W-:Y:S02]  /*4ce0*/  @P0 MOV R125, R45 ;  /* 0x0000002d007d0202 */ /* 0x000fe40000000f00 */
[----:B------:R-:W-:Y:S02]  /*4cf0*/  @P0 MOV R126, R46 ;  /* 0x0000002e007e0202 */ /* 0x000fe40000000f00 */
[----:B------:R-:W-:Y:S01]  /*4d00*/  @P0 MOV R127, R47 ;  /* 0x0000002f007f0202 */ /* 0x000fe20000000f00 */
[----:B------:R-:W-:-:S02]  /*4d10*/  @P1 FADD.FTZ R129, R129, R125 ;  /* 0x0000007d81811221 */ /* 0x000fc40000010000 */
[----:B--2---:R-:W-:-:S04]  /*4d20*/  FMUL.FTZ R131, R164, R131 ;  /* 0x00000083a4837220 */ /* 0x004fc80000410000 */
[----:B------:R-:W-:Y:S02]  /*4d30*/  @P1 FADD.FTZ R131, R131, R127 ;  /* 0x0000007f83831221 */ /* 0x000fe40000010000 */
[----:B---3--:R-:W-:Y:S02]  /*4d40*/  FMUL.FTZ R130, R124, R130 ;  /* 0x000000827c827220 */ /* 0x008fe40000410000 */
[----:B------:R-:W-:-:S04]  /*4d50*/  IMAD.WIDE.U32 R124, R172, R160, c[0x0][0x188] ;  /* 0x00006200ac7c7625 */ /* 0x000fc800078e00a0 */
[----:B------:R-:W-:-:S05]  /*4d60*/  @P1 FADD.FTZ R130, R130, R126 ;  /* 0x0000007e82821221 */ /* 0x000fca0000010000 */
[----:B------:R1:W-:Y:S02]  /*4d70*/  STG.E.128 [R124.64], R128 ;  /* 0x000000807c007986 */ /* 0x0003e4000c101d04 */
        /* <DEDUP_REMOVED lines=83> */
.L_x_57233:
        /* <DEDUP_REMOVED lines=180> */
.L_x_57234:
[----:B------:R-:W-:Y:S01]  /*5df0*/  HFMA2.MMA R160, -RZ, RZ, 0, 2.384185791015625e-07 ;  /* 0x00000004ffa07435 */ /* 0x000fe200000001ff */
[----:B01----:R-:W-:Y:S01]  /*5e00*/  FADD.FTZ R127, R126, R127 ;  /* 0x0000007f7e7f7221 */ /* 0x003fe20000010000 */
[----:B------:R-:W2:Y:S01]  /*5e10*/  LDL R164, [R1+0x44] ;  /* 0x0000440001a47983 */ /* 0x000ea20000100800 */
[----:B------:R-:W-:-:S03]  /*5e20*/  ISETP.NE.AND P0, PT, RZ, UR6, PT ;  /* 0x00000006ff007c0c */ /* 0x000fc6000bf05270 */
[----:B------:R0:W-:Y:S04]  /*5e30*/  STL [R1+0x194], R44 ;  /* 0x0001942c01007387 */ /* 0x0001e80000100800 */
[----:B------:R-:W-:-:S05]  /*5e40*/  @!P1 IMAD.WIDE R124, R144, R160, c[0x0][0x1a0] ;  /* 0x00006800907c9625 */ /* 0x000fca00078e02a0 */
[----:B------:R1:W-:Y:S04]  /*5e50*/  @!P1 STG.E [R124.64], R249 ;  /* 0x000000f97c009986 */ /* 0x0003e8000c101904 */
[----:B0-----:R-:W3:Y:S01]  /*5e60*/  LDL R44, [R1+0x4c] ;  /* 0x00004c00012c7983 */ /* 0x001ee20000100800 */
[----:B-1----:R-:W-:-:S05]  /*5e70*/  MOV R124, c[0x0][0x1e0] ;  /* 0x00007800007c7a02 */ /* 0x002fca0000000f00 */
[----:B------:R-:W-:Y:S02]  /*5e80*/  FFMA.FTZ R127, R127, R124, c[0x0][0x228] ;  /* 0x00008a007f7f7623 */ /* 0x000fe4000001007c */
[----:B------:R-:W-:-:S05]  /*5e90*/  FMUL.FTZ R124, R249, R249 ;  /* 0x000000f9f97c7220 */ /* 0x000fca0000410000 */
[----:B------:R-:W-:-:S05]  /*5ea0*/  FSEL R124, R124, RZ, P0 ;  /* 0x000000ff7c7c7208 */ /* 0x000fca0000000000 */
[----:B------:R-:W-:-:S04]  /*5eb0*/  FADD.FTZ R124, R127, R124 ;  /* 0x0000007c7f7c7221 */ /* 0x000fc80000010000 */
[----:B------:R0:W1:Y:S02]  /*5ec0*/  MUFU.RSQ R126, R124 ;  /* 0x0000007c007e7308 */ /* 0x0000640000001400 */
[----:B0-----:R-:W-:Y:S02]  /*5ed0*/  @!P1 IMAD.WIDE R124, R144, R160, c[0x0][0x1a8] ;  /* 0x00006a00907c9625 */ /* 0x001fe400078e02a0 */
[----:B------:R-:W4:Y:S04]  /*5ee0*/  LDL R160, [R1+0x50] ;  /* 0x0000500001a07983 */ /* 0x000f280000100800 */
[----:B-1----:R0:W-:Y:S04]  /*5ef0*/  @!P1 STG.E [R124.64], R126 ;  /* 0x0000007e7c009986 */ /* 0x0021e8000c101904 */
[----:B0-----:R-:W4:Y:S01]  /*5f00*/  LDL R124, [R1+0x48] ;  /* 0x00004800017c7983 */ /* 0x001f220000100800 */
[----:B------:R-:W-:-:S03]  /*5f10*/  FSEL R127, R249, RZ, !P0 ;  /* 0x000000fff97f7208 */ /* 0x000fc60004000000 */
[----:B------:R-:W4:Y:S01]  /*5f20*/  LDL R249, [R1+0x34] ;  /* 0x0000340001f97983 */ /* 0x000f220000100800 */
[----:B------:R-:W-:Y:S01]  /*5f30*/  IADD3 R154, P0, R154, c[0x0][0x208], RZ ;  /* 0x000082009a9a7a10 */ /* 0x000fe20007f1e0ff */
[--C-:B------:R-:W-:Y:S02]  /*5f40*/  FADD.FTZ R51, R51, -R127.reuse ;  /* 0x8000007f33337221 */ /* 0x100fe40000010000 */
[--C-:B------:R-:W-:Y:S01]  /*5f50*/  FADD.FTZ R50, R50, -R127.reuse ;  /* 0x8000007f32327221 */ /* 0x100fe20000010000 */
[----:B------:R-:W4:Y:S01]  /*5f60*/  LDL R125, [R1+0x3c] ;  /* 0x00003c00017d7983 */ /* 0x000f220000100800 */
[C---:B------:R-:W-:Y:S01]  /*5f70*/  FMUL.FTZ R51, R126.reuse, R51 ;  /* 0x000000337e337220 */ /* 0x040fe20000410000 */
[----:B------:R-:W-:Y:S01]  /*5f80*/  IADD3.X R155, R155, c[0x0][0x20c], RZ, P0, !PT ;  /* 0x000083009b9b7a10 */ /* 0x000fe200007fe4ff */
[----:B------:R-:W-:Y:S02]  /*5f90*/  FMUL.FTZ R50, R126, R50 ;  /* 0x000000327e327220 */ /* 0x000fe40000410000 */
[----:B------:R-:W-:-:S02]  /*5fa0*/  FADD.FTZ R48, R48, -R127 ;  /* 0x8000007f30307221 */ /* 0x000fc40000010000 */
[--C-:B------:R-:W-:Y:S02]  /*5fb0*/  FADD.FTZ R49, R49, -R127.reuse ;  /* 0x8000007f31317221 */ /* 0x100fe40000010000 */
[C---:B------:R-:W-:Y:S02]  /*5fc0*/  FMUL.FTZ R48, R126.reuse, R48 ;  /* 0x000000307e307220 */ /* 0x040fe40000410000 */
[----:B------:R-:W-:Y:S02]  /*5fd0*/  FMUL.FTZ R49, R126, R49 ;  /* 0x000000317e317220 */ /* 0x000fe40000410000 */
[----:B------:R-:W-:Y:S02]  /*5fe0*/  FADD.FTZ R54, R54, -R127 ;  /* 0x8000007f36367221 */ /* 0x000fe40000010000 */
[----:B--2---:R-:W-:Y:S02]  /*5ff0*/  FFMA.FTZ R51, R164, R51, R189 ;  /* 0x00000033a4337223 */ /* 0x004fe400000100bd */
[----:B------:R-:W2:Y:S01]  /*6000*/  LDL R164, [R1+0x38] ;  /* 0x0000380001a47983 */ /* 0x000ea20000100800 */
[----:B---3--:R-:W-:-:S02]  /*6010*/  FFMA.FTZ R49, R44, R49, R191 ;  /* 0x000000312c317223 */ /* 0x008fc400000100bf */
[----:B----4-:R-:W-:Y:S02]  /*6020*/  FFMA.FTZ R50, R124, R50, R190 ;  /* 0x000000327c327223 */ /* 0x010fe400000100be */
[----:B------:R-:W3:Y:S01]  /*6030*/  LDL R124, [R1+0x40] ;  /* 0x00004000017c7983 */ /* 0x000ee20000100800 */
[----:B------:R-:W-:-:S03]  /*6040*/  FFMA.FTZ R48, R160, R48, R192 ;  /* 0x00000030a0307223 */ /* 0x000fc600000100c0 */
[----:B------:R0:W5:Y:S04]  /*6050*/  LDL.LU R44, [R1+0x194] ;  /* 0x00019400012c7983 */ /* 0x0001680000300800 */
[----:B------:R1:W-:Y:S02]  /*6060*/  STG.E.128 [R154.64], R48 ;  /* 0x000000309a007986 */ /* 0x0003e4000c101d04 */
[----:B-1----:R-:W-:Y:S02]  /*6070*/  FMUL.FTZ R50, R126, R54 ;  /* 0x000000367e327220 */ /* 0x002fe40000410000 */
[----:B------:R-:W4:Y:S04]  /*6080*/  LDL R155, [R1+0x18] ;  /* 0x00001800019b7983 */ /* 0x000f280000100800 */
[----:B------:R-:W4:Y:S01]  /*6090*/  LDL R54, [R1+0x24] ;  /* 0x0000240001367983 */ /* 0x000f220000100800 */
[----:B------:R-:W-:-:S02]  /*60a0*/  FADD.FTZ R55, R55, -R127 ;  /* 0x8000007f37377221 */ /* 0x000fc40000010000 */
[--C-:B------:R-:W-:Y:S02]  /*60b0*/  FADD.FTZ R48, R52, -R127.reuse ;  /* 0x8000007f34307221 */ /* 0x100fe40000010000 */
[----:B------:R-:W-:Y:S01]  /*60c0*/  FADD.FTZ R53, R53, -R127 ;  /* 0x8000007f35357221 */ /* 0x000fe20000010000 */
[----:B------:R-:W-:Y:S01]  /*60d0*/  MOV R154, 0x10 ;  /* 0x00000010009a7802 */ /* 0x000fe20000000f00 */
[C---:B------:R-:W-:Y:S02]  /*60e0*/  FMUL.FTZ R51, R126.reuse, R55 ;  /* 0x000000377e337220 */ /* 0x040fe40000410000 */
[C---:B------:R-:W-:Y:S01]  /*60f0*/  FMUL.FTZ R48, R126.reuse, R48 ;  /* 0x000000307e307220 */ /* 0x040fe20000410000 */
[----:B------:R-:W4:Y:S01]  /*6100*/  LDL R55, [R1+0xc] ;  /* 0x00000c0001377983 */ /* 0x000f220000100800 */
[----:B------:R-:W-:Y:S02]  /*6110*/  FMUL.FTZ R49, R126, R53 ;  /* 0x000000357e317220 */ /* 0x000fe40000410000 */
[----:B------:R-:W-:-:S02]  /*6120*/  FFMA.FTZ R51, R249, R51, R185 ;  /* 0x00000033f9337223 */ /* 0x000fc400000100b9 */
[----:B------:R-:W-:Y:S01]  /*6130*/  FFMA.FTZ R49, R125, R49, R187 ;  /* 0x000000317d317223 */ /* 0x000fe200000100bb */
[----:B------:R-:W4:Y:S01]  /*6140*/  LDL R249, [R1+0x30] ;  /* 0x0000300001f97983 */ /* 0x000f220000100800 */
[----:B------:R-:W-:-:S03]  /*6150*/  IMAD.WIDE.U32 R52, R153, R154, c[0x0][0x208] ;  /* 0x0000820099347625 */ /* 0x000fc600078e009a */
[----:B------:R-:W4:Y:S01]  /*6160*/  LDL R153, [R1+0x2c] ;  /* 0x00002c0001997983 */ /* 0x000f220000100800 */
[----:B------:R-:W-:-:S03]  /*6170*/  FADD.FTZ R59, R59, -R127 ;  /* 0x8000007f3b3b7221 */ /* 0x000fc60000010000 */
[----:B------:R-:W4:Y:S01]  /*6180*/  LDL R125, [R1+0x1c] ;  /* 0x00001c00017d7983 */ /* 0x000f220000100800 */
[----:B--2---:R-:W-:-:S03]  /*6190*/  FFMA.FTZ R50, R164, R50, R186 ;  /* 0x00000032a4327223 */ /* 0x004fc600000100ba */
[----:B------:R-:W2:Y:S01]  /*61a0*/  LDL R164, [R1+0x14] ;  /* 0x0000140001a47983 */ /* 0x000ea20000100800 */
[----:B---3--:R-:W-:-:S03]  /*61b0*/  FFMA.FTZ R48, R124, R48, R188 ;  /* 0x000000307c307223 */ /* 0x008fc600000100bc */
[----:B------:R-:W3:Y:S04]  /*61c0*/  LDL R124, [R1+0x20] ;  /* 0x00002000017c7983 */ /* 0x000ee80000100800 */
[----:B------:R1:W-:Y:S04]  /*61d0*/  STG.E.128 [R52.64], R48 ;  /* 0x0000003034007986 */ /* 0x0003e8000c101d04 */
[----:B-1----:R-:W2:Y:S01]  /*61e0*/  LDL R53, [R1+0x28] ;  /* 0x0000280001357983 */ /* 0x002ea20000100800 */
[----:B------:R-:W-:-:S04]  /*61f0*/  FMUL.FTZ R51, R126, R59 ;  /* 0x0000003b7e337220 */ /* 0x000fc80000410000 */
[----:B----4-:R-:W-:Y:S02]  /*6200*/  FFMA.FTZ R51, R54, R51, R181 ;  /* 0x0000003336337223 */ /* 0x010fe400000100b5 */
[----:B------:R-:W4:Y:S01]  /*6210*/  LDL R54, [R1+0x10] ;  /* 0x0000100001367983 */ /* 0x000f220000100800 */
[--C-:B------:R-:W-:Y:S02]  /*6220*/  FADD.FTZ R57, R57, -R127.reuse ;  /* 0x8000007f39397221 */ /* 0x100fe40000010000 */
[--C-:B------:R-:W-:Y:S02]  /*6230*/  FADD.FTZ R58, R58, -R127.reuse ;  /* 0x8000007f3a3a7221 */ /* 0x100fe40000010000 */
[----:B------:R-:W-:Y:S02]  /*6240*/  FADD.FTZ R56, R56, -R127 ;  /* 0x8000007f38387221 */ /* 0x000fe40000010000 */
[C---:B------:R-:W-:Y:S02]  /*6250*/  FMUL.FTZ R49, R126.reuse, R57 ;  /* 0x000000397e317220 */ /* 0x040fe40000410000 */
[C---:B------:R-:W-:Y:S01]  /*6260*/  FMUL.FTZ R50, R126.reuse, R58 ;  /* 0x0000003a7e327220 */ /* 0x040fe20000410000 */
[----:B------:R-:W3:Y:S01]  /*6270*/  LDL R57, [R1+0x4] ;  /* 0x0000040001397983 */ /* 0x000ee20000100800 */
[----:B------:R-:W-:-:S02]  /*6280*/  FMUL.FTZ R48, R126, R56 ;  /* 0x000000387e307220 */ /* 0x000fc40000410000 */
[----:B------:R-:W-:Y:S01]  /*6290*/  FADD.FTZ R63, R63, -R127 ;  /* 0x8000007f3f3f7221 */ /* 0x000fe20000010000 */
[----:B------:R-:W3:Y:S01]  /*62a0*/  LDL R56, [R1+0x8] ;  /* 0x0000080001387983 */ /* 0x000ee20000100800 */
[----:B------:R-:W-:Y:S02]  /*62b0*/  FFMA.FTZ R48, R249, R48, R184 ;  /* 0x00000030f9307223 */ /* 0x000fe400000100b8 */
[----:B------:R-:W-:Y:S02]  /*62c0*/  FFMA.FTZ R49, R153, R49, R183 ;  /* 0x0000003199317223 */ /* 0x000fe400000100b7 */
[----:B------:R-:W-:-:S04]  /*62d0*/  IMAD.WIDE.U32 R152, R152, R154, c[0x0][0x208] ;  /* 0x0000820098987625 */ /* 0x000fc800078e009a */
[--C-:B------:R-:W-:Y:S02]  /*62e0*/  FADD.FTZ R62, R62, -R127.reuse ;  /* 0x8000007f3e3e7221 */ /* 0x100fe40000010000 */
[--C-:B------:R-:W-:Y:S02]  /*62f0*/  FADD.FTZ R61, R61, -R127.reuse ;  /* 0x8000007f3d3d7221 */ /* 0x100fe40000010000 */
[--C-:B------:R-:W-:Y:S02]  /*6300*/  FADD.FTZ R60, R60, -R127.reuse ;  /* 0x8000007f3c3c7221 */ /* 0x100fe40000010000 */
[----:B------:R-:W-:Y:S02]  /*6310*/  FADD.FTZ R64, R64, -R127 ;  /* 0x8000007f40407221 */ /* 0x000fe40000010000 */
[----:B--2---:R-:W-:-:S05]  /*6320*/  FFMA.FTZ R50, R53, R50, R182 ;  /* 0x0000003235327223 */ /* 0x004fca00000100b6 */
[----:B------:R1:W-:Y:S01]  /*6330*/  STG.E.128 [R152.64], R48 ;  /* 0x0000003098007986 */ /* 0x0003e2000c101d04 */
[----:B------:R-:W-:-:S04]  /*6340*/  IMAD.WIDE.U32 R52, R151, R154, c[0x0][0x208] ;  /* 0x0000820097347625 */ /* 0x000fc800078e009a */
[C---:B-1----:R-:W-:Y:S02]  /*6350*/  FMUL.FTZ R51, R126.reuse, R63 ;  /* 0x0000003f7e337220 */ /* 0x042fe40000410000 */
[C---:B------:R-:W-:Y:S02]  /*6360*/  FMUL.FTZ R50, R126.reuse, R62 ;  /* 0x0000003e7e327220 */ /* 0x040fe40000410000 */
[C---:B------:R-:W-:Y:S02]  /*6370*/  FMUL.FTZ R49, R126.reuse, R61 ;  /* 0x0000003d7e317220 */ /* 0x040fe40000410000 */
[----:B------:R-:W-:Y:S02]  /*6380*/  FMUL.FTZ R48, R126, R60 ;  /* 0x0000003c7e307220 */ /* 0x000fe40000410000 */
[----:B------:R-:W-:Y:S02]  /*6390*/  FFMA.FTZ R51, R164, R51, R177 ;  /* 0x00000033a4337223 */ /* 0x000fe400000100b1 */
[----:B------:R-:W-:-:S02]  /*63a0*/  FFMA.FTZ R50, R155, R50, R178 ;  /* 0x000000329b327223 */ /* 0x000fc400000100b2 */
[----:B------:R-:W-:Y:S02]  /*63b0*/  FFMA.FTZ R49, R125, R49, R179 ;  /* 0x000000317d317223 */ /* 0x000fe400000100b3 */
[----:B---3--:R-:W-:-:S05]  /*63c0*/  FFMA.FTZ R48, R124, R48, R180 ;  /* 0x000000307c307223 */ /* 0x008fca00000100b4 */
[----:B------:R1:W-:Y:S02]  /*63d0*/  STG.E.128 [R52.64], R48 ;  /* 0x0000003034007986 */ /* 0x0003e4000c101d04 */
[----:B-1----:R-:W-:-:S04]  /*63e0*/  FMUL.FTZ R48, R126, R64 ;  /* 0x000000407e307220 */ /* 0x002fc80000410000 */
[----:B----4-:R-:W-:Y:S02]  /*63f0*/  FFMA.FTZ R48, R54, R48, R176 ;  /* 0x0000003036307223 */ /* 0x010fe400000100b0 */
[----:B------:R-:W2:Y:S01]  /*6400*/  LDL R54, [R1] ;  /* 0x0000000001367983 */ /* 0x000ea20000100800 */
[--C-:B------:R-:W-:Y:S02]  /*6410*/  FADD.FTZ R67, R67, -R127.reuse ;  /* 0x8000007f43437221 */ /* 0x100fe40000010000 */
[--C-:B------:R-:W-:Y:S02]  /*6420*/  FADD.FTZ R66, R66, -R127.reuse ;  /* 0x8000007f42427221 */ /* 0x100fe40000010000 */
[----:B------:R-:W-:Y:S02]  /*6430*/  FADD.FTZ R65, R65, -R127 ;  /* 0x8000007f41417221 */ /* 0x000fe40000010000 */
[C---:B------:R-:W-:Y:S02]  /*6440*/  FMUL.FTZ R51, R126.reuse, R67 ;  /* 0x000000437e337220 */ /* 0x040fe40000410000 */
[----:B------:R-:W-:-:S02]  /*6450*/  FMUL.FTZ R50, R126, R66 ;  /* 0x000000427e327220 */ /* 0x000fc40000410000 */
[----:B------:R-:W-:Y:S02]  /*6460*/  FMUL.FTZ R49, R126, R65 ;  /* 0x000000417e317220 */ /* 0x000fe40000410000 */
[----:B------:R-:W-:Y:S02]  /*6470*/  FFMA.FTZ R51, R57, R51, R173 ;  /* 0x0000003339337223 */ /* 0x000fe400000100ad */
[----:B------:R-:W-:Y:S02]  /*6480*/  FFMA.FTZ R50, R56, R50, R174 ;  /* 0x0000003238327223 */ /* 0x000fe400000100ae */
[----:B------:R-:W-:Y:S02]  /*6490*/  FFMA.FTZ R49, R55, R49, R175 ;  /* 0x0000003137317223 */ /* 0x000fe400000100af */
[----:B------:R-:W-:-:S04]  /*64a0*/  IMAD.WIDE.U32 R150, R150, R154, c[0x0][0x208] ;  /* 0x0000820096967625 */ /* 0x000fc800078e009a */
[--C-:B------:R-:W-:Y:S02]  /*64b0*/  FADD.FTZ R68, R68, -R127.reuse ;  /* 0x8000007f44447221 */ /* 0x100fe40000010000 */
[--C-:B------:R-:W-:Y:S02]  /*64c0*/  FADD.FTZ R69, R69, -R127.reuse ;  /* 0x8000007f45457221 */ /* 0x100fe40000010000 */
[--C-:B------:R-:W-:Y:S02]  /*64d0*/  FADD.FTZ R70, R70, -R127.reuse ;  /* 0x8000007f46467221 */ /* 0x100fe40000010000 */
[----:B------:R-:W-:Y:S01]  /*64e0*/  FADD.FTZ R71, R71, -R127 ;  /* 0x8000007f47477221 */ /* 0x000fe20000010000 */
[----:B------:R1:W-:Y:S01]  /*64f0*/  STG.E.128 [R150.64], R48 ;  /* 0x0000003096007986 */ /* 0x0003e2000c101d04 */
[----:B------:R-:W-:-:S04]  /*6500*/  IMAD.WIDE.U32 R52, R156, R154, c[0x0][0x208] ;  /* 0x000082009c347625 */ /* 0x000fc800078e009a */
[--C-:B------:R-:W-:Y:S02]  /*6510*/  FADD.FTZ R72, R72, -R127.reuse ;  /* 0x8000007f48487221 */ /* 0x100fe40000010000 */
[--C-:B------:R-:W-:Y:S02]  /*6520*/  FADD.FTZ R73, R73, -R127.reuse ;  /* 0x8000007f49497221 */ /* 0x100fe40000010000 */
[--C-:B------:R-:W-:Y:S02]  /*6530*/  FADD.FTZ R74, R74, -R127.reuse ;  /* 0x8000007f4a4a7221 */ /* 0x100fe40000010000 */
[----:B------:R-:W-:Y:S02]  /*6540*/  FADD.FTZ R75, R75, -R127 ;  /* 0x8000007f4b4b7221 */ /* 0x000fe40000010000 */
[C---:B-1----:R-:W-:Y:S02]  /*6550*/  FMUL.FTZ R51, R126.reuse, R71 ;  /* 0x000000477e337220 */ /* 0x042fe40000410000 */
[----:B------:R-:W-:-:S02]  /*6560*/  FMUL.FTZ R50, R126, R70 ;  /* 0x000000467e327220 */ /* 0x000fc40000410000 */
[C---:B------:R-:W-:Y:S02]  /*6570*/  FMUL.FTZ R49, R126.reuse, R69 ;  /* 0x000000457e317220 */ /* 0x040fe40000410000 */
[----:B------:R-:W-:Y:S02]  /*6580*/  FMUL.FTZ R48, R126, R68 ;  /* 0x000000447e307220 */ /* 0x000fe40000410000 */
[----:B------:R-:W-:Y:S02]  /*6590*/  FFMA.FTZ R51, R250, R51, R146 ;  /* 0x00000033fa337223 */ /* 0x000fe40000010092 */
[----:B------:R-:W-:Y:S02]  /*65a0*/  FFMA.FTZ R50, R251, R50, R147 ;  /* 0x00000032fb327223 */ /* 0x000fe40000010093 */
[----:B------:R-:W-:Y:S02]  /*65b0*/  FFMA.FTZ R49, R252, R49, R148 ;  /* 0x00000031fc317223 */ /* 0x000fe40000010094 */
        /* <DEDUP_REMOVED lines=25> */
[----:B------:R-:W-:-:S04]  /*6750*/  IMAD.WIDE.U32 R64, R157, R154, c[0x0][0x208] ;  /* 0x000082009d407625 */ /* 0x000fc800078e009a */
[--C-:B------:R-:W-:Y:S02]  /*6760*/  FADD.FTZ R92, R92, -R127.reuse ;  /* 0x8000007f5c5c7221 */ /* 0x100fe40000010000 */
[--C-:B------:R-:W-:Y:S02]  /*6770*/  FADD.FTZ R93, R93, -R127.reuse ;  /* 0x8000007f5d5d7221 */ /* 0x100fe40000010000 */
[--C-:B------:R-:W-:Y:S02]  /*6780*/  FADD.FTZ R94, R94, -R127.reuse ;  /* 0x8000007f5e5e7221 */ /* 0x100fe40000010000 */
[----:B------:R-:W-:Y:S02]  /*6790*/  FADD.FTZ R95, R95, -R127 ;  /* 0x8000007f5f5f7221 */ /* 0x000fe40000010000 */
[----:B------:R-:W-:-:S04]  /*67a0*/  IMAD.WIDE.U32 R66, R161, R154, c[0x0][0x208] ;  /* 0x00008200a1427625 */ /* 0x000fc800078e009a */
[----:B------:R-:W-:Y:S02]  /*67b0*/  FFMA.FTZ R55, R241, R55, R31 ;  /* 0x00000037f1377223 */ /* 0x000fe4000001001f */
        /* <DEDUP_REMOVED lines=31> */
[----:B------:R-:W-:-:S04]  /*69b0*/  IMAD.WIDE.U32 R68, R167, R154, c[0x0][0x208] ;  /* 0x00008200a7447625 */ /* 0x000fc800078e009a */
[----:B------:R-:W-:Y:S02]  /*69c0*/  FFMA.FTZ R59, R237, R59, R33 ;  /* 0x0000003bed3b7223 */ /* 0x000fe40000010021 */
[----:B------:R-:W-:Y:S02]  /*69d0*/  FFMA.FTZ R58, R238, R58, R5 ;  /* 0x0000003aee3a7223 */ /* 0x000fe40000010005 */
[----:B------:R-:W-:Y:S02]  /*69e0*/  FFMA.FTZ R57, R239, R57, R32 ;  /* 0x00000039ef397223 */ /* 0x000fe40000010020 */
[----:B------:R-:W-:Y:S02]  /*69f0*/  FFMA.FTZ R56, R240, R56, R4 ;  /* 0x00000038f0387223 */ /* 0x000fe40000010004 */
[----:B------:R-:W-:Y:S02]  /*6a00*/  FADD.FTZ R127, R131, -R127 ;  /* 0x8000007f837f7221 */ /* 0x000fe40000010000 */
        /* <DEDUP_REMOVED lines=35> */
[----:B--2---:R-:W-:Y:S02]  /*6c40*/  FFMA.FTZ R48, R54, R48, R149 ;  /* 0x0000003036307223 */ /* 0x004fe40000010095 */
[----:B------:R-:W-:-:S03]  /*6c50*/  FMUL.FTZ R54, R126, R78 ;  /* 0x0000004e7e367220 */ /* 0x000fc60000410000 */
[----:B------:R1:W-:Y:S01]  /*6c60*/  STG.E.128 [R52.64], R48 ;  /* 0x0000003034007986 */ /* 0x0003e2000c101d04 */
[----:B------:R-:W-:Y:S02]  /*6c70*/  FFMA.FTZ R54, R242, R54, R3 ;  /* 0x00000036f2367223 */ /* 0x000fe40000010003 */
[C---:B-1----:R-:W-:Y:S02]  /*6c80*/  FMUL.FTZ R48, R126.reuse, R72 ;  /* 0x000000487e307220 */ /* 0x042fe40000410000 */
[C---:B------:R-:W-:Y:S02]  /*6c90*/  FMUL.FTZ R49, R126.reuse, R73 ;  /* 0x000000497e317220 */ /* 0x040fe40000410000 */
[C---:B------:R-:W-:Y:S02]  /*6ca0*/  FMUL.FTZ R50, R126.reuse, R74 ;  /* 0x0000004a7e327220 */ /* 0x040fe40000410000 */
[C---:B------:R-:W-:Y:S02]  /*6cb0*/  FMUL.FTZ R51, R126.reuse, R75 ;  /* 0x0000004b7e337220 */ /* 0x040fe40000410000 */
[----:B------:R-:W-:-:S02]  /*6cc0*/  FMUL.FTZ R52, R126, R76 ;  /* 0x0000004c7e347220 */ /* 0x000fc40000410000 */
[----:B------:R-:W-:Y:S02]  /*6cd0*/  FMUL.FTZ R53, R126, R77 ;  /* 0x0000004d7e357220 */ /* 0x000fe40000410000 */
[----:B------:R-:W-:Y:S02]  /*6ce0*/  FFMA.FTZ R51, R245, R51, R29 ;  /* 0x00000033f5337223 */ /* 0x000fe4000001001d */
[----:B-----5:R-:W-:Y:S02]  /*6cf0*/  FFMA.FTZ R50, R246, R50, R0 ;  /* 0x00000032f6327223 */ /* 0x020fe40000010000 */
[----:B------:R-:W-:Y:S02]  /*6d00*/  FFMA.FTZ R49, R247, R49, R28 ;  /* 0x00000031f7317223 */ /* 0x000fe4000001001c */
[----:B------:R-:W-:Y:S02]  /*6d10*/  FFMA.FTZ R48, R248, R48, R145 ;  /* 0x00000030f8307223 */ /* 0x000fe40000010091 */
[----:B------:R-:W-:-:S02]  /*6d20*/  FFMA.FTZ R53, R243, R53, R30 ;  /* 0x00000035f3357223 */ /* 0x000fc4000001001e */
[----:B------:R-:W-:Y:S01]  /*6d30*/  FFMA.FTZ R52, R244, R52, R2 ;  /* 0x00000034f4347223 */ /* 0x000fe20000010002 */
[----:B------:R1:W-:Y:S04]  /*6d40*/  STG.E.128 [R64.64], R48 ;  /* 0x0000003040007986 */ /* 0x0003e8000c101d04 */
[----:B------:R-:W-:Y:S04]  /*6d50*/  STG.E.128 [R66.64], R52 ;  /* 0x0000003442007986 */ /* 0x000fe8000c101d04 */
[----:B------:R2:W-:Y:S01]  /*6d60*/  STG.E.128 [R68.64], R56 ;  /* 0x0000003844007986 */ /* 0x0005e2000c101d04 */
[----:B------:R-:W-:-:S03]  /*6d70*/  IMAD.WIDE.U32 R72, R169, R154, c[0x0][0x208] ;  /* 0x00008200a9487625 */ /* 0x000fc600078e009a */
[----:B------:R3:W-:Y:S01]  /*6d80*/  STG.E.128 [R70.64], R60 ;  /* 0x0000003c46007986 */ /* 0x0007e2000c101d04 */
[----:B------:R-:W-:Y:S02]  /*6d90*/  FMUL.FTZ R83, R126, R116 ;  /* 0x000000747e537220 */ /* 0x000fe40000410000 */
[----:B-1----:R-:W-:Y:S02]  /*6da0*/  FFMA.FTZ R51, R229, R153, R37 ;  /* 0x00000099e5337223 */ /* 0x002fe40000010025 */
[----:B------:R-:W-:Y:S02]  /*6db0*/  FFMA.FTZ R50, R230, R151, R9 ;  /* 0x00000097e6327223 */ /* 0x000fe40000010009 */
[----:B------:R-:W-:Y:S02]  /*6dc0*/  FFMA.FTZ R49, R231, R131, R36 ;  /* 0x00000083e7317223 */ /* 0x000fe40000010024 */
[----:B------:R-:W-:Y:S02]  /*6dd0*/  FFMA.FTZ R48, R232, R125, R8 ;  /* 0x0000007de8307223 */ /* 0x000fe40000010008 */
[----:B--2---:R-:W-:-:S04]  /*6de0*/  IMAD.WIDE.U32 R68, R158, R154, c[0x0][0x208] ;  /* 0x000082009e447625 */ /* 0x004fc800078e009a */
[----:B---3--:R-:W-:-:S04]  /*6df0*/  IMAD.WIDE.U32 R70, R162, R154, c[0x0][0x208] ;  /* 0x00008200a2467625 */ /* 0x008fc800078e009a */
        /* <DEDUP_REMOVED lines=11> */
[----:B------:R-:W-:Y:S01]  /*6eb0*/  FFMA.FTZ R60, R220, R100, R14 ;  /* 0x00000064dc3c7223 */ /* 0x000fe2000001000e */
[----:B------:R1:W-:Y:S01]  /*6ec0*/  STG.E.128 [R68.64], R48 ;  /* 0x0000003044007986 */ /* 0x0003e2000c101d04 */
[----:B------:R-:W-:-:S02]  /*6ed0*/  FMUL.FTZ R84, R126, R117 ;  /* 0x000000757e547220 */ /* 0x000fc40000410000 */
[C---:B------:R-:W-:Y:S01]  /*6ee0*/  FMUL.FTZ R85, R126.reuse, R118 ;  /* 0x000000767e557220 */ /* 0x040fe20000410000 */
[----:B------:R2:W-:Y:S01]  /*6ef0*/  STG.E.128 [R70.64], R52 ;  /* 0x0000003446007986 */ /* 0x0005e2000c101d04 */
[----:B------:R-:W-:Y:S02]  /*6f00*/  FMUL.FTZ R86, R126, R119 ;  /* 0x000000777e567220 */ /* 0x000fe40000410000 */
[----:B------:R-:W-:Y:S01]  /*6f10*/  IMAD.WIDE.U32 R74, R171, R154, c[0x0][0x208] ;  /* 0x00008200ab4a7625 */ /* 0x000fe200078e009a */
[----:B------:R-:W-:Y:S03]  /*6f20*/  STG.E.128 [R166.64], R56 ;  /* 0x00000038a6007986 */ /* 0x000fe6000c101d04 */
[----:B------:R-:W-:Y:S02]  /*6f30*/  FFMA.FTZ R67, R213, R107, R133 ;  /* 0x0000006bd5437223 */ /* 0x000fe40000010085 */
[----:B------:R-:W-:-:S02]  /*6f40*/  FFMA.FTZ R66, R214, R106, R17 ;  /* 0x0000006ad6427223 */ /* 0x000fc40000010011 */
[----:B------:R-:W-:Y:S02]  /*6f50*/  FFMA.FTZ R65, R215, R105, R132 ;  /* 0x00000069d7417223 */ /* 0x000fe40000010084 */
[----:B------:R-:W-:Y:S02]  /*6f60*/  FFMA.FTZ R64, R216, R104, R16 ;  /* 0x00000068d8407223 */ /* 0x000fe40000010010 */
[C---:B------:R-:W-:Y:S02]  /*6f70*/  FMUL.FTZ R79, R126.reuse, R120 ;  /* 0x000000787e4f7220 */ /* 0x040fe40000410000 */
[C---:B------:R-:W-:Y:S02]  /*6f80*/  FMUL.FTZ R80, R126.reuse, R121 ;  /* 0x000000797e507220 */ /* 0x040fe40000410000 */
[C---:B------:R-:W-:Y:S02]  /*6f90*/  FMUL.FTZ R81, R126.reuse, R122 ;  /* 0x0000007a7e517220 */ /* 0x040fe40000410000 */
[----:B------:R-:W-:-:S02]  /*6fa0*/  FMUL.FTZ R82, R126, R123 ;  /* 0x0000007b7e527220 */ /* 0x000fc40000410000 */
[C---:B------:R-:W-:Y:S02]  /*6fb0*/  FMUL.FTZ R76, R126.reuse, R128 ;  /* 0x000000807e4c7220 */ /* 0x040fe40000410000 */
[C---:B------:R-:W-:Y:S02]  /*6fc0*/  FMUL.FTZ R77, R126.reuse, R129 ;  /* 0x000000817e4d7220 */ /* 0x040fe40000410000 */
[C---:B------:R-:W-:Y:S01]  /*6fd0*/  FMUL.FTZ R78, R126.reuse, R130 ;  /* 0x000000827e4e7220 */ /* 0x040fe20000410000 */
[----:B------:R3:W-:Y:S01]  /*6fe0*/  STG.E.128 [R72.64], R60 ;  /* 0x0000003c48007986 */ /* 0x0007e2000c101d04 */
[----:B------:R-:W-:Y:S02]  /*6ff0*/  FMUL.FTZ R126, R126, R127 ;  /* 0x0000007f7e7e7220 */ /* 0x000fe40000410000 */
[----:B-1----:R-:W-:Y:S01]  /*7000*/  IMAD.WIDE.U32 R68, R159, R154, c[0x0][0x208] ;  /* 0x000082009f447625 */ /* 0x002fe200078e009a */
[----:B------:R1:W-:Y:S03]  /*7010*/  STG.E.128 [R74.64], R64 ;  /* 0x000000404a007986 */ /* 0x0003e6000c101d04 */
[----:B------:R-:W-:-:S02]  /*7020*/  FFMA.FTZ R51, R209, R94, R135 ;  /* 0x0000005ed1337223 */ /* 0x000fc40000010087 */
[----:B------:R-:W-:Y:S02]  /*7030*/  FFMA.FTZ R50, R210, R93, R19 ;  /* 0x0000005dd2327223 */ /* 0x000fe40000010013 */
[----:B------:R-:W-:Y:S02]  /*7040*/  FFMA.FTZ R49, R211, R92, R134 ;  /* 0x0000005cd3317223 */ /* 0x000fe40000010086 */
[----:B------:R-:W-:Y:S02]  /*7050*/  FFMA.FTZ R48, R212, R91, R18 ;  /* 0x0000005bd4307223 */ /* 0x000fe40000010012 */
[----:B--2---:R-:W-:-:S04]  /*7060*/  IMAD.WIDE.U32 R70, R163, R154, c[0x0][0x208] ;  /* 0x00008200a3467625 */ /* 0x004fc800078e009a */
[----:B------:R-:W-:Y:S02]  /*7070*/  FFMA.FTZ R55, R205, R90, R137 ;  /* 0x0000005acd377223 */ /* 0x000fe40000010089 */
[----:B------:R-:W-:Y:S02]  /*7080*/  FFMA.FTZ R54, R206, R89, R21 ;  /* 0x00000059ce367223 */ /* 0x000fe40000010015 */
[----:B------:R-:W-:Y:S02]  /*7090*/  FFMA.FTZ R53, R207, R88, R136 ;  /* 0x00000058cf357223 */ /* 0x000fe40000010088 */
[----:B------:R-:W-:Y:S02]  /*70a0*/  FFMA.FTZ R52, R208, R87, R20 ;  /* 0x00000057d0347223 */ /* 0x000fe40000010014 */
[----:B---3--:R-:W-:Y:S01]  /*70b0*/  IMAD.WIDE.U32 R72, R165, R154, c[0x0][0x208] ;  /* 0x00008200a5487625 */ /* 0x008fe200078e009a */
        /* <DEDUP_REMOVED lines=11> */
[----:B-1----:R-:W-:Y:S01]  /*7170*/  IMAD.WIDE.U32 R74, R172, R154, c[0x0][0x208] ;  /* 0x00008200ac4a7625 */ /* 0x002fe200078e009a */
[----:B------:R0:W-:Y:S03]  /*7180*/  STG.E.128 [R72.64], R56 ;  /* 0x0000003848007986 */ /* 0x0001e6000c101d04 */
[----:B------:R-:W-:-:S02]  /*7190*/  FFMA.FTZ R67, R193, R126, R143 ;  /* 0x0000007ec1437223 */ /* 0x000fc4000001008f */
[----:B------:R-:W-:Y:S02]  /*71a0*/  FFMA.FTZ R66, R194, R78, R27 ;  /* 0x0000004ec2427223 */ /* 0x000fe4000001001b */
[----:B------:R-:W-:Y:S02]  /*71b0*/  FFMA.FTZ R65, R195, R77, R142 ;  /* 0x0000004dc3417223 */ /* 0x000fe4000001008e */
[----:B------:R-:W-:Y:S01]  /*71c0*/  FFMA.FTZ R64, R196, R76, R26 ;  /* 0x0000004cc4407223 */ /* 0x000fe2000001001a */
[----:B------:R0:W-:Y:S01]  /*71d0*/  STG.E.128 [R168.64], R60 ;  /* 0x0000003ca8007986 */ /* 0x0001e2000c101d04 */
[----:B------:R-:W-:-:S03]  /*71e0*/  IMAD R144, R160, c[0x0][0x160], R144 ;  /* 0x00005800a0907a24 */ /* 0x000fc600078e0290 */
[----:B------:R0:W-:Y:S02]  /*71f0*/  STG.E.128 [R74.64], R64 ;  /* 0x000000404a007986 */ /* 0x0001e4000c101d04 */
[----:B------:R-:W-:-:S13]  /*7200*/  ISETP.GE.AND P0, PT, R144, c[0x0][0x164], PT ;  /* 0x0000590090007a0c */ /* 0x000fda0003f06270 */
[----:B0-----:R-:W-:Y:S01]  /*7210*/  @P0 CALL.REL.NOINC `(.L_x_57231) ;  /* 0x0000001000000944 */ /* 0x001fe20003c00000 */
[----:B------:R-:W-:Y:S05]  /*7220*/  BRA `(.L_x_57232) ;  /* 0xffffb82000007947 */ /* 0x000fea000383ffff */
.L_x_57231:
[----:B------:R-:W-:Y:S05]  /*7230*/  EXIT ;  /* 0x000000000000794d */ /* 0x000fea0003800000 */
.L_x_57229:
[----:B0-----:R-:W-:Y:S02]  /*7240*/  MOV R126, 0x1 ;  /* 0x00000001007e7802 */ /* 0x001fe40000000f00 */
[----:B------:R-:W-:Y:S02]  /*7250*/  MOV R160, 0x1f ;  /* 0x0000001f00a07802 */ /* 0x000fe40000000f00 */
[----:B------:R-:W-:Y:S02]  /*7260*/  MOV R125, 0xffffffff ;  /* 0xffffffff007d7802 */ /* 0x000fe40000000f00 */
[----:B------:R-:W-:Y:S02]  /*7270*/  MOV R124, 0x7290 ;  /* 0x00007290007c7802 */ /* 0x000fe40000000f00 */
[----:B-----5:R-:W-:Y:S05]  /*7280*/  CALL.REL.NOINC `($__internal_133_$__cuda_sm70_shflsync_bfly_p) ;  /* 0x00000d8000007944 */ /* 0x020fea0003c00000 */
[----:B-1----:R-:W-:Y:S05]  /*7290*/  BRA `(.L_x_57233) ;  /* 0xffffe01000007947 */ /* 0x002fea000383ffff */
.L_x_57230:
[----:B------:R-:W-:Y:S01]  /*72a0*/  HFMA2.MMA R126, -RZ, RZ, 0, 1.1920928955078125e-07 ;  /* 0x00000002ff7e7435 */ /* 0x000fe200000001ff */
[----:B------:R-:W-:Y:S02]  /*72b0*/  MOV R160, 0x1f ;  /* 0x0000001f00a07802 */ /* 0x000fe40000000f00 */
[----:B------:R-:W-:Y:S02]  /*72c0*/  MOV R125, 0xffffffff ;  /* 0xffffffff007d7802 */ /* 0x000fe40000000f00 */
[----:B------:R-:W-:-:S02]  /*72d0*/  MOV R124, 0x72f0 ;  /* 0x000072f0007c7802 */ /* 0x000fc40000000f00 */
[----:B-----5:R-:W-:Y:S05]  /*72e0*/  CALL.REL.NOINC `($__internal_133_$__cuda_sm70_shflsync_bfly_p) ;  /* 0x00000d2000007944 */ /* 0x020fea0003c00000 */
[----:B-1----:R-:W-:Y:S01]  /*72f0*/  FADD.FTZ R127, R127, R126 ;  /* 0x0000007e7f7f7221 */ /* 0x002fe20000010000 */
[----:B------:R-:W-:Y:S01]  /*7300*/  HFMA2.MMA R126, -RZ, RZ, 0, 2.384185791015625e-07 ;  /* 0x00000004ff7e7435 */ /* 0x000fe200000001ff */
[----:B------:R-:W-:-:S02]  /*7310*/  MOV R160, 0x1f ;  /* 0x0000001f00a07802 */ /* 0x000fc40000000f00 */
[----:B------:R-:W-:Y:S02]  /*7320*/  MOV R125, 0xffffffff ;  /* 0xffffffff007d7802 */ /* 0x000fe40000000f00 */
[----:B------:R-:W-:Y:S02]  /*7330*/  MOV R124, 0x7350 ;  /* 0x00007350007c7802 */ /* 0x000fe40000000f00 */
[----:B------:R-:W-:Y:S05]  /*7340*/  CALL.REL.NOINC `($__internal_133_$__cuda_sm70_shflsync_bfly_p) ;  /* 0x00000cc000007944 */ /* 0x000fea0003c00000 */
[----:B-1----:R-:W-:Y:S01]  /*7350*/  FADD.FTZ R127, R127, R126 ;  /* 0x0000007e7f7f7221 */ /* 0x002fe20000010000 */
[----:B------:R-:W-:Y:S01]  /*7360*/  HFMA2.MMA R126, -RZ, RZ, 0, 4.76837158203125e-07 ;  /* 0x00000008ff7e7435 */ /* 0x000fe200000001ff */
[----:B------:R-:W-:Y:S02]  /*7370*/  MOV R160, 0x1f ;  /* 0x0000001f00a07802 */ /* 0x000fe40000000f00 */
[----:B------:R-:W-:Y:S02]  /*7380*/  MOV R125, 0xffffffff ;  /* 0xffffffff007d7802 */ /* 0x000fe40000000f00 */
[----:B------:R-:W-:Y:S02]  /*7390*/  MOV R124, 0x73b0 ;  /* 0x000073b0007c7802 */ /* 0x000fe40000000f00 */
[----:B------:R-:W-:Y:S05]  /*73a0*/  CALL.REL.NOINC `($__internal_133_$__cuda_sm70_shflsync_bfly_p) ;  /* 0x00000c6000007944 */ /* 0x000fea0003c00000 */
[----:B-1----:R-:W-:Y:S01]  /*73b0*/  FADD.FTZ R127, R127, R126 ;  /* 0x0000007e7f7f7221 */ /* 0x002fe20000010000 */
[----:B------:R-:W-:Y:S01]  /*73c0*/  HFMA2.MMA R126, -RZ, RZ, 0, 9.5367431640625e-07 ;  /* 0x00000010ff7e7435 */ /* 0x000fe200000001ff */
[----:B------:R-:W-:-:S02]  /*73d0*/  MOV R160, 0x1f ;  /* 0x0000001f00a07802 */ /* 0x000fc40000000f00 */
[----:B------:R-:W-:Y:S02]  /*73e0*/  MOV R125, 0xffffffff ;  /* 0xffffffff007d7802 */ /* 0x000fe40000000f00 */
[----:B------:R-:W-:Y:S02]  /*73f0*/  MOV R124, 0x7410 ;  /* 0x00007410007c7802 */ /* 0x000fe40000000f00 */
[----:B------:R-:W-:Y:S05]  /*7400*/  CALL.REL.NOINC `($__internal_133_$__cuda_sm70_shflsync_bfly_p) ;  /* 0x00000c0000007944 */ /* 0x000fea0003c00000 */
[----:B-1----:R-:W-:Y:S01]  /*7410*/  FADD.FTZ R126, R127, R126 ;  /* 0x0000007e7f7e7221 */ /* 0x002fe20000010000 */
[----:B------:R-:W-:-:S03]  /*7420*/  MOV R160, 0x1f ;  /* 0x0000001f00a07802 */ /* 0x000fc60000000f00 */
[----:B------:R-:W-:Y:S01]  /*7430*/  FMUL.FTZ R249, R126, c[0x0][0x1e0] ;  /* 0x000078007ef97a20 */ /* 0x000fe20000410000 */
[----:B------:R-:W-:-:S03]  /*7440*/  HFMA2.MMA R126, -RZ, RZ, 0, 5.9604644775390625e-08 ;  /* 0x00000001ff7e7435 */ /* 0x000fc600000001ff */
        /* <DEDUP_REMOVED lines=162> */
[----:B------:R-:W-:Y:S05]  /*7e70*/  CALL.REL.NOINC `($__internal_133_$__cuda_sm70_shflsync_bfly_p) ;  /* 0x0000019000007944 */ /* 0x000fea0003c00000 */
[----:B-1----:R-:W-:Y:S01]  /*7e80*/  FADD.FTZ R127, R127, R126 ;  /* 0x0000007e7f7f7221 */ /* 0x002fe20000010000 */
[----:B------:R-:W-:Y:S01]  /*7e90*/  HFMA2.MMA R126, -RZ, RZ, 0, 1.1920928955078125e-07 ;  /* 0x00000002ff7e7435 */ /* 0x000fe200000001ff */
[----:B------:R-:W-:Y:S02]  /*7ea0*/  MOV R160, 0x1f ;  /* 0x0000001f00a07802 */ /* 0x000fe40000000f00 */
[----:B------:R-:W-:Y:S02]  /*7eb0*/  MOV R125, 0xffffffff ;  /* 0xffffffff007d7802 */ /* 0x000fe40000000f00 */
[----:B------:R-:W-:Y:S02]  /*7ec0*/  MOV R124, 0x7ee0 ;  /* 0x00007ee0007c7802 */ /* 0x000fe40000000f00 */
[----:B------:R-:W-:Y:S05]  /*7ed0*/  CALL.REL.NOINC `($__internal_133_$__cuda_sm70_shflsync_bfly_p) ;  /* 0x0000013000007944 */ /* 0x000fea0003c00000 */
[----:B-1----:R-:W-:Y:S01]  /*7ee0*/  FADD.FTZ R127, R127, R126 ;  /* 0x0000007e7f7f7221 */ /* 0x002fe20000010000 */
[----:B------:R-:W-:Y:S01]  /*7ef0*/  HFMA2.MMA R126, -RZ, RZ, 0, 2.384185791015625e-07 ;  /* 0x00000004ff7e7435 */ /* 0x000fe200000001ff */
[----:B------:R-:W-:Y:S02]  /*7f00*/  MOV R160, 0x1f ;  /* 0x0000001f00a07802 */ /* 0x000fe40000000f00 */
[----:B------:R-:W-:-:S02]  /*7f10*/  MOV R125, 0xffffffff ;  /* 0xffffffff007d7802 */ /* 0x000fc40000000f00 */
        /* <DEDUP_REMOVED lines=10> */
[----:B------:R-:W-:Y:S02]  /*7fc0*/  MOV R160, 0x1f ;  /* 0x0000001f00a07802 */ /* 0x000fe40000000f00 */
[----:B------:R-:W-:-:S02]  /*7fd0*/  MOV R125, 0xffffffff ;  /* 0xffffffff007d7802 */ /* 0x000fc40000000f00 */
[----:B------:R-:W-:Y:S02]  /*7fe0*/  MOV R124, 0x8000 ;  /* 0x00008000007c7802 */ /* 0x000fe40000000f00 */
[----:B------:R-:W-:Y:S05]  /*7ff0*/  CALL.REL.NOINC `($__internal_133_$__cuda_sm70_shflsync_bfly_p) ;  /* 0x0000001000007944 */ /* 0x000fea0003c00000 */
[----:B-1----:R-:W-:Y:S05]  /*8000*/  BRA `(.L_x_57234) ;  /* 0xffffdde000007947 */ /* 0x002fea000383ffff */
        .weak           $__internal_133_$__cuda_sm70_shflsync_bfly_p
        .type           $__internal_133_$__cuda_sm70_shflsync_bfly_p,@function
        .size           $__internal_133_$__cuda_sm70_shflsync_bfly_p,(.L_x_71133 - $__internal_133_$__cuda_sm70_shflsync_bfly_p)
$__internal_133_$__cuda_sm70_shflsync_bfly_p:
[----:B------:R-:W-:Y:S04]  /*8010*/  WARPSYNC R125 ;  /* 0x0000007d00007348 */ /* 0x000fe80003800000 */
[----:B------:R0:W1:Y:S02]  /*8020*/  SHFL.BFLY PT, R126, R127, R126, R160 ;  /* 0x0c00007e7f7e7389 */ /* 0x00006400000e00a0 */
[----:B0-----:R-:W-:-:S06]  /*8030*/  HFMA2.MMA R125, -RZ, RZ, 0, 0 ;  /* 0x00000000ff7d7435 */ /* 0x001fcc00000001ff */
[----:B------:R-:W-:Y:S05]  /*8040*/  RET.REL.NODEC R124 `(_ZN10layer_norm13ln_fwd_kernelINS_13Kernel_traitsI6__halfffffjLj2560ELj1ELj4ELj1ELj16ENS_18Kernel_traits_baseILj2560ES2_ffffjLj128EEEEELb0ELb1ELb0ELb1EEEvNS_9FwdParamsE) ;  /* 0xffff7fb07c007950 */ /* 0x000fea0003c3ffff */
.L_x_57235:
        /* <DEDUP_REMOVED lines=11> */
.L_x_71133:


//--------------------- .text._ZN10layer_norm13ln_fwd_kernelINS_13Kernel_traitsI6__halfffffjLj2560ELj1ELj4ELj1ELj16ENS_18Kernel_traits_baseILj2560ES2_ffffjLj128EEEEELb0ELb1ELb1ELb0EEEvNS_9FwdParamsE --------------------------
	.section	.text._ZN10layer_norm13ln_fwd_kernelINS_13Kernel_traitsI6__halfffffjLj2560ELj1ELj4ELj1ELj16ENS_18Kernel_traits_baseILj2560ES2_ffffjLj128EEEEELb0ELb1ELb1ELb0EEEvNS_9FwdParamsE,"ax",@progbits
	.sectioninfo	@"SHI_REGISTERS=255"
	.align	128
        .global         _ZN10layer_norm13ln_fwd_kernelINS_13Kernel_traitsI6__halfffffjLj2560ELj1ELj4ELj1ELj16ENS_18Kernel_traits_baseILj2560ES2_ffffjLj128EEEEELb0ELb1ELb1ELb0EEEvNS_9FwdParamsE
        .type           _ZN10layer_norm13ln_fwd_kernelINS_13Kernel_traitsI6__halfffffjLj2560ELj1ELj4ELj1ELj16ENS_18Kernel_traits_baseILj2560ES2_ffffjLj128EEEEELb0ELb1ELb1ELb0EEEvNS_9FwdParamsE,@function
        .size           _ZN10layer_norm13ln_fwd_kernelINS_13Kernel_traitsI6__halfffffjLj2560ELj1ELj4ELj1ELj16ENS_18Kernel_traits_baseILj2560ES2_ffffjLj128EEEEELb0ELb1ELb1ELb0EEEvNS_9FwdParamsE,(.L_x_71134 - _ZN10layer_norm13ln_fwd_kernelINS_13Kernel_traitsI6__halfffffjLj2560ELj1ELj4ELj1ELj16ENS_18Kernel_traits_baseILj2560ES2_ffffjLj128EEEEELb0ELb1ELb1ELb0EEEvNS_9FwdParamsE)
        .other          _ZN10layer_norm13ln_fwd_kernelINS_13Kernel_traitsI6__halfffffjLj2560ELj1ELj4ELj1ELj16ENS_18Kernel_traits_baseILj2560ES2_ffffjLj128EEEEELb0ELb1ELb1ELb0EEEvNS_9FwdParamsE,@"STO_CUDA_ENTRY STV_DEFAULT"
_ZN10layer_norm13ln_fwd_kernelINS_13Kernel_traitsI6__halfffffjLj2560ELj1ELj4ELj1ELj16ENS_18Kernel_traits_baseILj2560ES2_ffffjLj128EEEEELb0ELb1ELb1ELb0EEEvNS_9FwdParamsE:
.text._ZN10layer_norm13ln_fwd_kernelINS_13Kernel_traitsI6__halfffffjLj2560ELj1ELj4ELj1ELj16ENS_18Kernel_traits_baseILj2560ES2_ffffjLj128EEEEELb0ELb1ELb1ELb0EEEvNS_9FwdParamsE:
        /* <DEDUP_REMOVED lines=39> */
.L_x_57237:
[----:B01----:R-:W-:Y:S05]  /*0270*/  BSYNC B0 ;  /* 0x0000000000007941 */ /* 0x003fea0003800000 */
.L_x_57236:
        /* <DEDUP_REMOVED lines=15> */
.L_x_57239:
[----:B0-----:R-:W-:Y:S05]  /*0370*/  BSYNC B0 ;  /* 0x0000000000007941 */ /* 0x001fea0003800000 */
.L_x_57238:
[----:B------:R-:W-:Y:S01]  /*0380*/  BSSY B0, `(.L_x_57240) ;  /* 0x000000f000007945 */ /* 0x000fe20003800000 */
[----:B------:R-:W-:Y:S05]  /*0390*/  @!P5 BRA `(.L_x_57241) ;  /* 0x000000d00000d947 */ /* 0x000fea0003800000 */
[----:B------:R-:W-:Y:S01]  /*03a0*/  ISETP.NE.U32.AND P1, PT, RZ, c[0x0][0x218], PT ;  /* 0x00008600ff007a0c */ /* 0x000fe20003f25070 */
[----:B------:R-:W-:-:S03]  /*03b0*/  IMAD.MOV.U32 R158, RZ, RZ, 0x8 ;  /* 0x00000008ff9e7424 */ /* 0x000fc600078e00ff */
[----:B------:R-:W-:Y:S01]  /*03c0*/  ISETP.NE.AND.EX P1, PT, RZ, c[0x0][0x21c], PT, P1 ;  /* 0x00008700ff007a0c */ /* 0x000fe20003f25310 */
[----:B------:R-:W-:-:S06]  /*03d0*/  IMAD.WIDE.U32 R158, R3, R158, c[0x0][0x1b0] ;  /* 0x00006c00039e7625 */ /* 0x000fcc00078e009e */
[----:B------:R-:W5:Y:S06]  /*03e0*/  LDG.E.64 R158, [R158.64] ;  /* 0x000000049e9e7981 */ /* 0x000f6c000c1e1b00 */
        /* <DEDUP_REMOVED lines=8> */
.L_x_57241:
[----:B0-----:R-:W-:Y:S05]  /*0470*/  BSYNC B0 ;  /* 0x0000000000007941 */ /* 0x001fea0003800000 */
.L_x_57240:
        /* <DEDUP_REMOVED lines=15> */
.L_x_57243:
[----:B0-----:R-:W-:Y:S05]  /*0570*/  BSYNC B0 ;  /* 0x0000000000007941 */ /* 0x001fea0003800000 */
.L_x_57242:
        /* <DEDUP_REMOVED lines=15> */
.L_x_57245:
[----:B0-----:R-:W-:Y:S05]  /*0670*/  BSYNC B0 ;  /* 0x0000000000007941 */ /* 0x001fea0003800000 */
.L_x_57244:
[----:B------:R-:W-:Y:S01]  /*0680*/  ISETP.GE.U32.AND P1, PT, R0, 0xc0, PT ;  /* 0x000000c00000780c */ /* 0x000fe20003f26070 */
[----:B------:R-:W-:Y:S01]  /*0690*/  BSSY B0, `(.L_x_57246) ;  /* 0x0000011000007945 */ /* 0x000fe20003800000 */
[----:B------:R-:W-:-:S11]  /*06a0*/  LOP3.LUT R2, R2, 0xefffffff, RZ, 0xc0, !PT ;  /* 0xefffffff02027812 */ /* 0x000fd600078ec0ff */
[----:B------:R-:W-:Y:S01]  /*06b0*/  @P1 LOP3.LUT R2, R2, 0x10000000, RZ, 0xfc, !PT ;  /* 0x1000000002021812 */ /* 0x000fe200078efcff */
        /* <DEDUP_REMOVED lines=14> */
.L_x_57247:
[----:B0-----:R-:W-:Y:S05]  /*07a0*/  BSYNC B0 ;  /* 0x0000000000007941 */ /* 0x001fea0003800000 */
.L_x_57246:
[----:B------:R-:W-:Y:S01]  /*07b0*/  ISETP.GE.U32.AND P1, PT, R0, 0xe0, PT ;  /* 0x000000e00000780c */ /* 0x000fe20003f26070 */
[----:B------:R-:W-:Y:S01]  /*07c0*/  BSSY B0, `(.L_x_57248) ;  /* 0x0000013000007945 */ /* 0x000fe20003800000 */
[----:B------:R-:W-:Y:S02]  /*07d0*/  SHF.R.U32.HI R169, RZ, 0x5, R169 ;  /* 0x00000005ffa97819 */ /* 0x000fe400000116a9 */
[----:B------:R-:W-:-:S02]  /*07e0*/  LOP3.LUT R2, R2, 0xf7ffffff, RZ, 0xc0, !PT ;  /* 0xf7ffffff02027812 */ /* 0x000fc400078ec0ff */
        /* <DEDUP_REMOVED lines=16> */
.L_x_57249:
[----:B0-----:R-:W-:Y:S05]  /*08f0*/  BSYNC B0 ;  /* 0x0000000000007941 */ /* 0x001fea0003800000 */
.L_x_57248:
        /* <DEDUP_REMOVED lines=18> */
.L_x_57251:
[----:B0-----:R-:W-:Y:S05]  /*0a20*/  BSYNC B0 ;  /* 0x0000000000007941 */ /* 0x001fea0003800000 */
.L_x_57250:
        /* <DEDUP_REMOVED lines=18> */
.L_x_57253:
[----:B0-----:R-:W-:Y:S05]  /*0b50*/  BSYNC B0 ;  /* 0x0000000000007941 */ /* 0x001fea0003800000 */
.L_x_57252:
        /* <DEDUP_REMOVED lines=18> */
.L_x_57255:
[----:B0-----:R-:W-:Y:S05]  /*0c80*/  BSYNC B0 ;  /* 0x0000000000007941 */ /* 0x001fea0003800000 */
.L_x_57254:
        /* <DEDUP_REMOVED lines=18> */
.L_x_57257:
[----:B0-----:R-:W-:Y:S05]  /*0db0*/  BSYNC B0 ;  /* 0x0000000000007941 */ /* 0x001fea0003800000 */
.L_x_57256:
        /* <DEDUP_REMOVED lines=18> */
.L_x_57259:
[----:B0-----:R-:W-:Y:S05]  /*0ee0*/  BSYNC B0 ;  /* 0x0000000000007941 */ /* 0x001fea0003800000 */
.L_x_57258:
        /* <DEDUP_REMOVED lines=18> */
.L_x_57261:
[----:B0-----:R-:W-:Y:S05]  /*1010*/  BSYNC B0 ;  /* 0x0000000000007941 */ /* 0x001fea0003800000 */
.L_x_57260:
        /* <DEDUP_REMOVED lines=18> */
.L_x_57263:
[----:B0-----:R-:W-:Y:S05]  /*1140*/  BSYNC B0 ;  /* 0x0000000000007941 */ /* 0x001fea0003800000 */
.L_x_57262:
        /* <DEDUP_REMOVED lines=18> */
.L_x_57265:
[----:B0-----:R-:W-:Y:S05]  /*1270*/  BSYNC B0 ;  /* 0x0000000000007941 */ /* 0x001fea0003800000 */
.L_x_57264:
        /* <DEDUP_REMOVED lines=18> */
.L_x_57267:
[----:B0-----:R-:W-:Y:S05]  /*13a0*/  BSYNC B0 ;  /* 0x0000000000007941 */ /* 0x001fea0003800000 */
.L_x_57266:
        /* <DEDUP_REMOVED lines=18> */
.L_x_57269:
[----:B0-----:R-:W-:Y:S05]  /*14d0*/  BSYNC B0 ;  /* 0x0000000000007941 */ /* 0x001fea0003800000 */
.L_x_57268:
        /* <DEDUP_REMOVED lines=18> */
.L_x_57271:
[----:B0-----:R-:W-:Y:S05]  /*1600*/  BSYNC B0 ;  /* 0x0000000000007941 */ /* 0x001fea0003800000 */
.L_x_57270:
        /* <DEDUP_REMOVED lines=18> */
.L_x_57273:
[----:B0-----:R-:W-:Y:S05]  /*1730*/  BSYNC B0 ;  /* 0x0000000000007941 */ /* 0x001fea0003800000 */
.L_x_57272:
        /* <DEDUP_REMOVED lines=17> */
.L_x_57275:
[----:B0-----:R-:W-:Y:S05]  /*1850*/  BSYNC B0 ;  /* 0x0000000000007941 */ /* 0x001fea0003800000 */
.L_x_57274:
        /* <DEDUP_REMOVED lines=8> */
[--C-:B------:R-:W-:Y:S01]  /*18e0*/  SHF.R.U64 R166, R64, 0x10, R65.reuse ;  /* 0x0000001040a67819 */ /* 0x100fe20000001241 */
[----:B------:R-:W-:Y:S01]  /*18f0*/  IMAD.MOV.U32 R165, RZ, RZ, R65 ;  /* 0x000000ffffa57224 */ /* 0x000fe200078e0041 */
[----:B------:R-:W-:Y:S01]  /*1900*/  SHF.R.U64 R234, R90, 0x10, R91 ;  /* 0x000000105aea7819 */ /* 0x000fe2000000125b */
[----:B------:R-:W-:Y:S01]  /*1910*/  HADD2.F32 R90, -RZ, R168.H0_H0 ;  /* 0x200000a8ff5a7230 */ /* 0x000fe20000004100 */
[----:B------:R-:W-:Y:S01]  /*1920*/  SHF.R.U32.HI R164, RZ, 0x10, R65 ;  /* 0x00000010ffa47819 */ /* 0x000fe20000011641 */
[----:B------:R-:W-:Y:S01]  /*1930*/  STL [R1+0x1c], R158 ;  /* 0x00001c9e01007387 */ /* 0x000fe20000100800 */
[----:B------:R-:W-:Y:S01]  /*1940*/  SHF.R.U64 R242, R92, 0x10, R93 ;  /* 0x000000105cf27819 */ /* 0x000fe2000000125d */
[----:B------:R-:W-:Y:S01]  /*1950*/  HADD2.F32 R244, -RZ, R92.H0_H0 ;  /* 0x2000005cfff47230 */ /* 0x000fe20000004100 */
[----:B------:R-:W-:Y:S01]  /*1960*/  SHF.R.U32.HI R230, RZ, 0x10, R91 ;  /* 0x00000010ffe67819 */ /* 0x000fe2000001165b */
[----:B------:R-:W-:Y:S01]  /*1970*/  STL [R1+0xc], R3 ;  /* 0x00000c0301007387 */ /* 0x000fe20000100800 */
[----:B------:R-:W-:Y:S01]  /*1980*/  HADD2.F32 R232, -RZ, R91.H0_H0 ;  /* 0x2000005bffe87230 */ /* 0x000fe20000004100 */
[----:B------:R-:W-:Y:S01]  /*1990*/  MOV R161, R62 ;  /* 0x0000003e00a17202 */ /* 0x000fe20000000f00 */
[----:B------:R-:W-:Y:S01]  /*19a0*/  HADD2.F32 R92, -RZ, R166.H0_H0 ;  /* 0x200000a6ff5c7230 */ /* 0x000fe20000004100 */
[----:B------:R0:W-:Y:S01]  /*19b0*/  STL [R1+0x160], R90 ;  /* 0x0001605a01007387 */ /* 0x0001e20000100800 */
[----:B------:R-:W-:Y:S01]  /*19c0*/  HADD2.F32 R91, -RZ, R165.H0_H0 ;  /* 0x200000a5ff5b7230 */ /* 0x000fe20000004100 */
[--C-:B------:R-:W-:Y:S01]  /*19d0*/  SHF.R.U64 R160, R62, 0x10, R63.reuse ;  /* 0x000000103ea07819 */ /* 0x100fe2000000123f */
[----:B------:R-:W-:Y:S01]  /*19e0*/  IMAD.MOV.U32 R147, RZ, RZ, R58 ;  /* 0x000000ffff937224 */ /* 0x000fe200078e003a */
[----:B------:R-:W-:Y:S01]  /*19f0*/  MOV R157, R63 ;  /* 0x0000003f009d7202 */ /* 0x000fe20000000f00 */
[----:B------:R1:W-:Y:S01]  /*1a00*/  STL [R1+0x15c], R92 ;  /* 0x00015c5c01007387 */ /* 0x0003e20000100800 */
[----:B------:R-:W-:Y:S01]  /*1a10*/  SHF.R.U32.HI R156, RZ, 0x10, R63 ;  /* 0x00000010ff9c7819 */ /* 0x000fe2000001163f */
[----:B------:R-:W-:Y:S01]  /*1a20*/  IMAD.MOV.U32 R131, RZ, RZ, R55 ;  /* 0x000000ffff837224 */ /* 0x000fe200078e0037 */
[----:B------:R-:W-:Y:S01]  /*1a30*/  MOV R155, R60 ;  /* 0x0000003c009b7202 */ /* 0x000fe20000000f00 */
[----:B------:R2:W-:Y:S01]  /*1a40*/  STL [R1+0x158], R91 ;  /* 0x0001585b01007387 */ /* 0x0005e20000100800 */
[----:B0-----:R-:W-:Y:S01]  /*1a50*/  HADD2.F32 R90, -RZ, R164.H0_H0 ;  /* 0x200000a4ff5a7230 */ /* 0x001fe20000004100 */
[--C-:B------:R-:W-:Y:S01]  /*1a60*/  SHF.R.U64 R154, R60, 0x10, R61.reuse ;  /* 0x000000103c9a7819 */ /* 0x100fe2000000123d */
[----:B------:R-:W-:Y:S01]  /*1a70*/  IMAD.MOV.U32 R115, RZ, RZ, R48 ;  /* 0x000000ffff737224 */ /* 0x000fe200078e0030 */
[----:B------:R-:W-:Y:S01]  /*1a80*/  MOV R151, R61 ;  /* 0x0000003d00977202 */ /* 0x000fe20000000f00 */
[----:B------:R-:W-:Y:S01]  /*1a90*/  IMAD.MOV.U32 R65, RZ, RZ, R42 ;  /* 0x000000ffff417224 */ /* 0x000fe200078e002a */
[----:B-1----:R-:W-:Y:S01]  /*1aa0*/  HADD2.F32 R92, -RZ, R161.H0_H0 ;  /* 0x200000a1ff5c7230 */ /* 0x002fe20000004100 */
[----:B------:R0:W-:Y:S01]  /*1ab0*/  STL [R1+0x154], R90 ;  /* 0x0001545a01007387 */ /* 0x0001e20000100800 */
[----:B------:R-:W-:Y:S01]  /*1ac0*/  SHF.R.U32.HI R150, RZ, 0x10, R61 ;  /* 0x00000010ff967819 */ /* 0x000fe2000001163d */
        /* <DEDUP_REMOVED lines=25> */
[----:B------:R-:W-:Y:S01]  /*1c60*/  SHF.R.U32.HI R130, RZ, 0x10, R55 ;  /* 0x00000010ff827819 */ /* 0x000fe20000011637 */
[----:B------:R-:W-:Y:S01]  /*1c70*/  HADD2.F32 R196, -RZ, R80.H0_H0 ;  /* 0x20000050ffc47230 */ /* 0x000fe20000004100 */
[----:B------:R-:W-:Y:S01]  /*1c80*/  MOV R127, R52 ;  /* 0x00000034007f7202 */ /* 0x000fe20000000f00 */
[----:B------:R2:W-:Y:S01]  /*1c90*/  STL [R1+0x13c], R90 ;  /* 0x00013c5a01007387 */ /* 0x0005e20000100800 */
[----:B-1----:R-:W-:Y:S01]  /*1ca0*/  HADD2.F32 R92, -RZ, R151.H0_H0 ;  /* 0x20000097ff5c7230 */ /* 0x002fe20000004100 */
[--C-:B------:R-:W-:Y:S01]  /*1cb0*/  SHF.R.U64 R126, R52, 0x10, R53.reuse ;  /* 0x00000010347e7819 */ /* 0x100fe20000001235 */
[----:B------:R-:W-:Y:S01]  /*1cc0*/  HADD2.F32 R192, -RZ, R81.H0_H0 ;  /* 0x20000051ffc07230 */ /* 0x000fe20000004100 */
[----:B------:R-:W-:Y:S01]  /*1cd0*/  MOV R125, R53 ;  /* 0x00000035007d7202 */ /* 0x000fe20000000f00 */
[----:B------:R-:W-:Y:S01]  /*1ce0*/  HADD2.F32 R204, -RZ, R82.H0_H0 ;  /* 0x20000052ffcc7230 */ /* 0x000fe20000004100 */
[----:B------:R1:W-:Y:S01]  /*1cf0*/  STL [R1+0x138], R92 ;  /* 0x0001385c01007387 */ /* 0x0003e20000100800 */
[----:B0-----:R-:W-:Y:S01]  /*1d00*/  HADD2.F32 R91, -RZ, R150.H0_H0 ;  /* 0x20000096ff5b7230 */ /* 0x001fe20000004100 */
[----:B------:R-:W-:Y:S01]  /*1d10*/  SHF.R.U32.HI R124, RZ, 0x10, R53 ;  /* 0x00000010ff7c7819 */ /* 0x000fe20000011635 */
[----:B------:R-:W-:Y:S01]  /*1d20*/  IMAD.MOV.U32 R53, RZ, RZ, R36 ;  /* 0x000000ffff357224 */ /* 0x000fe200078e0024 */
[----:B--2---:R-:W-:Y:S01]  /*1d30*/  HADD2.F32 R90, -RZ, R147.H0_H0 ;  /* 0x20000093ff5a7230 */ /* 0x004fe20000004100 */
[----:B------:R-:W-:Y:S01]  /*1d40*/  MOV R121, R50 ;  /* 0x0000003200797202 */ /* 0x000fe20000000f00 */
[----:B------:R0:W-:Y:S01]  /*1d50*/  STL [R1+0x134], R91 ;  /* 0x0001345b01007387 */ /* 0x0001e20000100800 */
[--C-:B------:R-:W-:Y:S01]  /*1d60*/  SHF.R.U64 R120, R50, 0x10, R51.reuse ;  /* 0x0000001032787819 */ /* 0x100fe20000001233 */
[----:B------:R-:W-:Y:S01]  /*1d70*/  HADD2.F32 R53, -RZ, R53.H0_H0 ;  /* 0x20000035ff357230 */ /* 0x000fe20000004100 */
[----:B------:R-:W-:Y:S01]  /*1d80*/  MOV R117, R51 ;  /* 0x0000003300757202 */ /* 0x000fe20000000f00 */
[----:B-1----:R-:W-:Y:S01]  /*1d90*/  HADD2.F32 R92, -RZ, R146.H0_H0 ;  /* 0x20000092ff5c7230 */ /* 0x002fe20000004100 */
[----:B------:R1:W-:Y:S01]  /*1da0*/  STL [R1+0x130], R90 ;  /* 0x0001305a01007387 */ /* 0x0003e20000100800 */
[----:B------:R-:W-:Y:S01]  /*1db0*/  SHF.R.U32.HI R116, RZ, 0x10, R51 ;  /* 0x00000010ff747819 */ /* 0x000fe20000011633 */
[----:B------:R-:W-:Y:S01]  /*1dc0*/  HADD2.F32 R200, -RZ, R83.H0_H0 ;  /* 0x20000053ffc87230 */ /* 0x000fe20000004100 */
[--C-:B------:R-:W-:Y:S01]  /*1dd0*/  SHF.R.U64 R114, R48, 0x10, R49.reuse ;  /* 0x0000001030727819 */ /* 0x100fe20000001231 */
[----:B------:R2:W-:Y:S01]  /*1de0*/  STL [R1+0x12c], R92 ;  /* 0x00012c5c01007387 */ /* 0x0005e20000100800 */
[----:B0-----:R-:W-:Y:S01]  /*1df0*/  HADD2.F32 R91, -RZ, R145.H0_H0 ;  /* 0x20000091ff5b7230 */ /* 0x001fe20000004100 */
[----:B------:R-:W-:Y:S01]  /*1e00*/  MOV R79, R49 ;  /* 0x00000031004f7202 */ /* 0x000fe20000000f00 */
[----:B------:R-:W-:Y:S01]  /*1e10*/  HADD2.F32 R212, -RZ, R84.H0_H0 ;  /* 0x20000054ffd47230 */ /* 0x000fe20000004100 */
[----:B------:R-:W-:Y:S01]  /*1e20*/  SHF.R.U32.HI R78, RZ, 0x10, R49 ;  /* 0x00000010ff4e7819 */ /* 0x000fe20000011631 */
[----:B------:R-:W-:Y:S01]  /*1e30*/  HADD2.F32 R208, -RZ, R85.H0_H0 ;  /* 0x20000055ffd07230 */ /* 0x000fe20000004100 */
[----:B------:R0:W-:Y:S01]  /*1e40*/  STL [R1+0x128], R91 ;  /* 0x0001285b01007387 */ /* 0x0001e20000100800 */
[----:B-1----:R-:W-:Y:S01]  /*1e50*/  HADD2.F32 R90, -RZ, R144.H0_H0 ;  /* 0x20000090ff5a7230 */ /* 0x002fe20000004100 */
        /* <DEDUP_REMOVED lines=8> */
[----:B0-----:R-:W-:Y:S01]  /*1ee0*/  HADD2.F32 R91, -RZ, R140.H0_H0 ;  /* 0x2000008cff5b7230 */ /* 0x001fe20000004100 */
[----:B------:R0:W-:Y:S01]  /*1ef0*/  STL [R1+0x120], R92 ;  /* 0x0001205c01007387 */ /* 0x0001e20000100800 */
[----:B------:R-:W-:Y:S01]  /*1f00*/  MOV R69, R44 ;  /* 0x0000002c00457202 */ /* 0x000fe20000000f00 */
[----:B------:R-:W-:Y:S01]  /*1f10*/  HADD2.F32 R73, -RZ, R73.H0_H0 ;  /* 0x20000049ff497230 */ /* 0x000fe20000004100 */
[--C-:B------:R-:W-:Y:S01]  /*1f20*/  SHF.R.U64 R68, R44, 0x10, R45.reuse ;  /* 0x000000102c447819 */ /* 0x100fe2000000122d */
[----:B------:R2:W-:Y:S01]  /*1f30*/  STL [R1+0x11c], R91 ;  /* 0x00011c5b01007387 */ /* 0x0005e20000100800 */
[----:B-1----:R-:W-:Y:S01]  /*1f40*/  HADD2.F32 R90, -RZ, R137.H0_H0 ;  /* 0x20000089ff5a7230 */ /* 0x002fe20000004100 */
[----:B------:R-:W-:Y:S01]  /*1f50*/  MOV R67, R45 ;  /* 0x0000002d00437202 */ /* 0x000fe20000000f00 */
[----:B------:R-:W-:Y:S01]  /*1f60*/  HADD2.F32 R72, -RZ, R72.H0_H0 ;  /* 0x20000048ff487230 */ /* 0x000fe20000004100 */
[----:B------:R-:W-:Y:S01]  /*1f70*/  SHF.R.U32.HI R66, RZ, 0x10, R45 ;  /* 0x00000010ff427819 */ /* 0x000fe2000001162d */
[----:B------:R-:W-:Y:S01]  /*1f80*/  HADD2.F32 R71, -RZ, R71.H0_H0 ;  /* 0x20000047ff477230 */ /* 0x000fe20000004100 */
[----:B------:R1:W-:Y:S01]  /*1f90*/  STL [R1+0x118], R90 ;  /* 0x0001185a01007387 */ /* 0x0003e20000100800 */
[----:B0-----:R-:W-:Y:S01]  /*1fa0*/  HADD2.F32 R92, -RZ, R136.H0_H0 ;  /* 0x20000088ff5c7230 */ /* 0x001fe20000004100 */
[--C-:B------:R-:W-:Y:S01]  /*1fb0*/  SHF.R.U64 R64, R42, 0x10, R43.reuse ;  /* 0x000000102a407819 */ /* 0x100fe2000000122b */
        /* <DEDUP_REMOVED lines=32> */
[----:B------:R-:W-:Y:S01]  /*21c0*/  HADD2.F32 R59, -RZ, R59.H0_H0 ;  /* 0x2000003bff3b7230 */ /* 0x000fe20000004100 */
[--C-:B------:R-:W-:Y:S01]  /*21d0*/  SHF.R.U64 R52, R36, 0x10, R37.reuse ;  /* 0x0000001024347819 */ /* 0x100fe20000001225 */
[----:B--2---:R-:W-:Y:S01]  /*21e0*/  HADD2.F32 R91, -RZ, R125.H0_H0 ;  /* 0x2000007dff5b7230 */ /* 0x004fe20000004100 */
[----:B------:R0:W-:Y:S01]  /*21f0*/  STL [R1+0xfc], R92 ;  /* 0x0000fc5c01007387 */ /* 0x0001e20000100800 */
[----:B------:R-:W-:Y:S01]  /*2200*/  HADD2.F32 R58, -RZ, R58.H0_H0 ;  /* 0x2000003aff3a7230 */ /* 0x000fe20000004100 */
[----:B------:R-:W-:Y:S01]  /*2210*/  MOV R51, R37 ;  /* 0x0000002500337202 */ /* 0x000fe20000000f00 */
[----:B------:R-:W-:Y:S01]  /*2220*/  HADD2.F32 R57, -RZ, R57.H0_H0 ;  /* 0x20000039ff397230 */ /* 0x000fe20000004100 */
[----:B------:R2:W-:Y:S01]  /*2230*/  STL [R1+0xf8], R91 ;  /* 0x0000f85b01007387 */ /* 0x0005e20000100800 */
[----:B-1----:R-:W-:Y:S01]  /*2240*/  HADD2.F32 R90, -RZ, R124.H0_H0 ;  /* 0x2000007cff5a7230 */ /* 0x002fe20000004100 */
        /* <DEDUP_REMOVED lines=26> */
[----:B------:R-:W-:Y:S01]  /*23f0*/  STL [R1+0xe4], R92 ;  /* 0x0000e45c01007387 */ /* 0x000fe20000100800 */
[----:B------:R-:W-:Y:S01]  /*2400*/  HADD2.F32 R47, -RZ, R47.H0_H0 ;  /* 0x2000002fff2f7230 */ /* 0x000fe20000004100 */
[----:B------:R-:W-:Y:S01]  /*2410*/  IMAD.MOV.U32 R41, RZ, RZ, R30 ;  /* 0x000000ffff297224 */ /* 0x000fe200078e001e */
[----:B------:R-:W-:Y:S01]  /*2420*/  HADD2.F32 R46, -RZ, R46.H0_H0 ;  /* 0x2000002eff2e7230 */ /* 0x000fe20000004100 */
[----:B------:R-:W-:Y:S01]  /*2430*/  STL [R1+0xe0], R91 ;  /* 0x0000e05b01007387 */ /* 0x000fe20000100800 */
[----:B-1----:R-:W-:Y:S01]  /*2440*/  HADD2.F32 R90, -RZ, R114.H0_H0 ;  /* 0x20000072ff5a7230 */ /* 0x002fe20000004100 */
[--C-:B------:R-:W-:Y:S01]  /*2450*/  SHF.R.U64 R40, R30, 0x10, R31.reuse ;  /* 0x000000101e287819 */ /* 0x100fe2000000121f */
        /* <DEDUP_REMOVED lines=28> */
[----:B------:R-:W-:Y:S01]  /*2620*/  IMAD.MOV.U32 R29, RZ, RZ, R22 ;  /* 0x000000ffff1d7224 */ /* 0x000fe200078e0016 */
        /* <DEDUP_REMOVED lines=19> */
[----:B------:R-:W-:Y:S01]  /*2760*/  SHF.R.U32.HI R96, RZ, 0x10, R97 ;  /* 0x00000010ff607819 */ /* 0x000fe20000011661 */
[----:B------:R-:W-:Y:S01]  /*2770*/  HADD2.F32 R28, -RZ, R28.H0_H0 ;  /* 0x2000001cff1c7230 */ /* 0x000fe20000004100 */
[--C-:B------:R-:W-:Y:S01]  /*2780*/  SHF.R.U64 R178, R74, 0x10, R75.reuse ;  /* 0x000000104ab27819 */ /* 0x100fe2000000124b */
[----:B------:R-:W-:Y:S01]  /*2790*/  STL [R1+0xac], R64 ;  /* 0x0000ac4001007387 */ /* 0x000fe20000100800 */
[----:B------:R-:W-:Y:S01]  /*27a0*/  HADD2.F32 R27, -RZ, R27.H0_H0 ;  /* 0x2000001bff1b7230 */ /* 0x000fe20000004100 */
[----:B------:R-:W-:Y:S01]  /*27b0*/  SHF.R.U32.HI R174, RZ, 0x10, R75 ;  /* 0x00000010ffae7819 */ /* 0x000fe2000001164b */
[----:B------:R-:W-:Y:S01]  /*27c0*/  HADD2.F32 R26, -RZ, R26.H0_H0 ;  /* 0x2000001aff1a7230 */ /* 0x000fe20000004100 */
[----:B------:R-:W-:Y:S01]  /*27d0*/  STL [R1+0xa8], R63 ;  /* 0x0000a83f01007387 */ /* 0x000fe20000100800 */
[----:B------:R-:W-:Y:S01]  /*27e0*/  HADD2.F32 R23, -RZ, R23.H0_H0 ;  /* 0x20000017ff177230 */ /* 0x000fe20000004100 */
[----:B------:R-:W-:Y:S01]  /*27f0*/  SHF.R.U64 R74, R4, 0x10, R5 ;  /* 0x00000010044a7819 */ /* 0x000fe20000001205 */
[----:B------:R-:W-:Y:S01]  /*2800*/  HADD2.F32 R4, -RZ, R5.H0_H0 ;  /* 0x20000005ff047230 */ /* 0x000fe20000004100 */
[----:B------:R-:W-:Y:S01]  /*2810*/  STL [R1+0xa4], R62 ;  /* 0x0000a43e01007387 */ /* 0x000fe20000100800 */
[----:B------:R-:W-:Y:S01]  /*2820*/  SHF.R.U64 R186, R76, 0x10, R77 ;  /* 0x000000104cba7819 */ /* 0x000fe2000000124d */
[----:B------:R-:W-:Y:S01]  /*2830*/  IMAD.MOV.U32 R237, RZ, RZ, R152 ;  /* 0x000000ffffed7224 */ /* 0x000fe200078e0098 */
[----:B------:R-:W-:Y:S01]  /*2840*/  SHF.R.U32.HI R75, RZ, 0x10, R5 ;  /* 0x00000010ff4b7819 */ /* 0x000fe20000011605 */
[----:B------:R-:W-:Y:S01]  /*2850*/  STL [R1+0xa0], R61 ;  /* 0x0000a03d01007387 */ /* 0x000fe20000100800 */
[----:B------:R-:W-:Y:S01]  /*2860*/  SHF.R.U32.HI R182, RZ, 0x10, R77 ;  /* 0x00000010ffb67819 */ /* 0x000fe2000001164d */
[----:B------:R-:W-:Y:S01]  /*2870*/  HADD2.F32 R5, -RZ, R6.H0_H0 ;  /* 0x20000006ff057230 */ /* 0x000fe20000004100 */
[----:B------:R-:W-:Y:S01]  /*2880*/  SHF.R.U64 R76, R6, 0x10, R7 ;  /* 0x00000010064c7819 */ /* 0x000fe20000001207 */
[----:B------:R-:W-:Y:S01]  /*2890*/  STL [R1+0x9c], R60 ;  /* 0x00009c3c01007387 */ /* 0x000fe20000100800 */
[----:B------:R-:W-:Y:S01]  /*28a0*/  SHF.R.U64 R194, R80, 0x10, R81 ;  /* 0x0000001050c27819 */ /* 0x000fe20000001251 */
[----:B------:R-:W-:Y:S01]  /*28b0*/  HADD2.F32 R6, -RZ, R7.H0_H0 ;  /* 0x20000007ff067230 */ /* 0x000fe20000004100 */
        /* <DEDUP_REMOVED lines=27> */
[----:B------:R-:W-:Y:S01]  /*2a70*/  IMAD.MOV.U32 R213, RZ, RZ, R138 ;  /* 0x000000ffffd57224 */ /* 0x000fe200078e008a */
[----:B------:R-:W-:Y:S01]  /*2a80*/  MOV R171, R24 ;  /* 0x0000001800ab7202 */ /* 0x000fe20000000f00 */
[----:B------:R-:W-:Y:S01]  /*2a90*/  STL [R1+0x7c], R52 ;  /* 0x00007c3401007387 */ /* 0x000fe20000100800 */
[----:B------:R-:W-:Y:S01]  /*2aa0*/  SHF.R.U64 R22, R24, 0x10, R25 ;  /* 0x0000001018167819 */ /* 0x000fe20000001219 */
[----:B------:R-:W-:Y:S01]  /*2ab0*/  IMAD.MOV.U32 R189, RZ, RZ, R122 ;  /* 0x000000ffffbd7224 */ /* 0x000fe200078e007a */
        /* <DEDUP_REMOVED lines=14> */
[--C-:B------:R-:W-:Y:S01]  /*2ba0*/  SHF.R.U64 R211, R138, 0x10, R139.reuse ;  /* 0x000000108ad37819 */ /* 0x100fe2000000128b */
[----:B------:R-:W-:Y:S01]  /*2bb0*/  IMAD.MOV.U32 R143, RZ, RZ, R110 ;  /* 0x000000ffff8f7224 */ /* 0x000fe200078e006e */
        /* <DEDUP_REMOVED lines=15> */
[----:B------:R-:W-:Y:S01]  /*2cb0*/  IMAD.MOV.U32 R129, RZ, RZ, R106 ;  /* 0x000000ffff817224 */ /* 0x000fe200078e006a */
        /* <DEDUP_REMOVED lines=9> */
[----:B------:R0:W-:Y:S01]  /*2d50*/  STL [R1+0x50], R41 ;  /* 0x0000502901007387 */ /* 0x0001e20000100800 */
[----:B------:R-:W-:Y:S01]  /*2d60*/  MOV R118, R25 ;  /* 0x0000001900767202 */ /* 0x000fe20000000f00 */
[----:B------:R-:W-:Y:S01]  /*2d70*/  HADD2.F32 R240, -RZ, R93.H0_H0 ;  /* 0x2000005dfff07230 */ /* 0x000fe20000004100 */
[----:B------:R-:W-:Y:S01]  /*2d80*/  SHF.R.U32.HI R24, RZ, 0x10, R25 ;  /* 0x00000010ff187819 */ /* 0x000fe20000011619 */
[----:B------:R1:W-:Y:S01]  /*2d90*/  STL [R1+0x4c], R40 ;  /* 0x00004c2801007387 */ /* 0x0003e20000100800 */
[----:B------:R-:W-:Y:S01]  /*2da0*/  SHF.R.U32.HI R206, RZ, 0x10, R85 ;  /* 0x00000010ffce7819 */ /* 0x000fe20000011655 */
[----:B------:R-:W-:Y:S01]  /*2db0*/  IMAD.MOV.U32 R25, RZ, RZ, R104 ;  /* 0x000000ffff197224 */ /* 0x000fe200078e0068 */
[----:B------:R-:W-:Y:S01]  /*2dc0*/  SHF.R.U64 R159, R14, 0x10, R15 ;  /* 0x000000100e9f7819 */ /* 0x000fe2000000120f */
[----:B------:R-:W-:Y:S01]  /*2dd0*/  STL [R1+0x48], R39 ;  /* 0x0000482701007387 */ /* 0x000fe20000100800 */
[----:B------:R-:W-:Y:S01]  /*2de0*/  MOV R229, R148 ;  /* 0x0000009400e57202 */ /* 0x000fe20000000f00 */
[----:B0-----:R-:W-:Y:S01]  /*2df0*/  HADD2.F32 R41, -RZ, R153.H0_H0 ;  /* 0x20000099ff297230 */ /* 0x001fe20000004100 */
[----:B------:R-:W-:Y:S01]  /*2e00*/  MOV R221, R142 ;  /* 0x0000008e00dd7202 */ /* 0x000fe20000000f00 */
[----:B------:R-:W-:Y:S01]  /*2e10*/  STL [R1+0x44], R38 ;  /* 0x0000442601007387 */ /* 0x000fe20000100800 */
[----:B------:R-:W-:Y:S01]  /*2e20*/  MOV R205, R132 ;  /* 0x0000008400cd7202 */ /* 0x000fe20000000f00 */
[----:B-1----:R-:W-:Y:S01]  /*2e30*/  HADD2.F32 R40, -RZ, R96.H0_H0 ;  /* 0x20000060ff287230 */ /* 0x002fe20000004100 */
        /* <DEDUP_REMOVED lines=9> */
[----:B------:R0:W-:Y:S01]  /*2ed0*/  STL [R1+0x38], R35 ;  /* 0x0000382301007387 */ /* 0x0001e20000100800 */
[----:B------:R-:W-:Y:S01]  /*2ee0*/  MOV R149, R98 ;  /* 0x0000006200957202 */ /* 0x000fe20000000f00 */
[----:B------:R-:W-:Y:S01]  /*2ef0*/  HADD2.F32 R243, -RZ, R243.H0_H0 ;  /* 0x200000f3fff37230 */ /* 0x000fe20000004100 */
[----:B------:R-:W-:Y:S01]  /*2f00*/  SHF.R.U64 R218, R86, 0x10, R87 ;  /* 0x0000001056da7819 */ /* 0x000fe20000001257 */
        /* <DEDUP_REMOVED lines=26> */
[----:B0-----:R-:W-:Y:S01]  /*30b0*/  HADD2.F32 R35, -RZ, R132.H0_H0 ;  /* 0x20000084ff237230 */ /* 0x001fe20000004100 */
        /* <DEDUP_REMOVED lines=9> */
[----:B------:R0:W-:Y:S01]  /*3150*/  STL [R1], R23 ;  /* 0x0000001701007387 */ /* 0x0001e20000100800 */
[----:B------:R-:W-:Y:S01]  /*3160*/  SHF.R.U64 R98, R98, 0x10, R99 ;  /* 0x0000001062627819 */ /* 0x000fe20000001263 */
[----:B------:R-:W-:Y:S01]  /*3170*/  HADD2.F32 R139, -RZ, R148.H0_H0 ;  /* 0x20000094ff8b7230 */ /* 0x000fe20000004100 */
[----:B------:R-:W-:Y:S01]  /*3180*/  MOV R170, R99 ;  /* 0x0000006300aa7202 */ /* 0x000fe20000000f00 */
[----:B------:R1:W-:Y:S01]  /*3190*/  STL [R1+0x14], R41 ;  /* 0x0000142901007387 */ /* 0x0003e20000100800 */
[--C-:B------:R-:W-:Y:S01]  /*31a0*/  SHF.R.U64 R226, R88, 0x10, R89.reuse ;  /* 0x0000001058e27819 */ /* 0x100fe20000001259 */
        /* <DEDUP_REMOVED lines=64> */
[----:B0-----:R-:W-:Y:S02]  /*35b0*/  HADD2.F32 R23, -RZ, R118.H0_H0 ;  /* 0x20000076ff177230 */ /* 0x001fe40000004100 */
        /* <DEDUP_REMOVED lines=62> */
[----:B-1----:R-:W-:Y:S02]  /*39a0*/  HADD2.F32 R166, -RZ, R89.H0_H0 ;  /* 0x20000059ffa67230 */ /* 0x002fe40000004100 */
.L_x_57519:
        /* <DEDUP_REMOVED lines=45> */
[----:B-----5:R-:W-:-:S04]  /*3c80*/  FMUL.FTZ R48, R44, c[0x0][0x1ec] ;  /* 0x00007b002c307a20 */ /* 0x020fc80000410000 */
[----:B--2---:R-:W-:-:S04]  /*3c90*/  FMUL.FTZ R48, R173, R48 ;  /* 0x00000030ad307220 */ /* 0x004fc80000410000 */
[----:B------:R-:W-:Y:S02]  /*3ca0*/  @P2 FADD.FTZ R48, R40, R48 ;  /* 0x0000003028302221 */ /* 0x000fe40000010000 */
.L_x_57279:
[----:B0-----:R-:W-:Y:S05]  /*3cb0*/  BSYNC B1 ;  /* 0x0000000000017941 */ /* 0x001fea0003800000 */
.L_x_57278:
[----:B------:R-:W-:Y:S01]  /*3cc0*/  BSSY B1, `(.L_x_57280) ;  /* 0x0000006000017945 */ /* 0x000fe20003800000 */
[----:B------:R-:W-:Y:S05]  /*3cd0*/  @!P3 BRA `(.L_x_57281) ;  /* 0x000000400000b947 */ /* 0x000fea0003800000 */
[----:B------:R-:W2:Y:S01]  /*3ce0*/  LDL R168, [R1+0x15c] ;  /* 0x00015c0001a87983 */ /* 0x000ea20000100800 */
[----:B-----5:R-:W-:-:S04]  /*3cf0*/  FMUL.FTZ R49, R45, c[0x0][0x1ec] ;  /* 0x00007b002d317a20 */ /* 0x020fc80000410000 */
[----:B--2---:R-:W-:-:S04]  /*3d00*/  FMUL.FTZ R49, R168, R49 ;  /* 0x00000031a8317220 */ /* 0x004fc80000410000 */
[----:B------:R-:W-:Y:S02]  /*3d10*/  @P2 FADD.FTZ R49, R41, R49 ;  /* 0x0000003129312221 */ /* 0x000fe40000010000 */
.L_x_57281:
[----:B------:R-:W-:Y:S05]  /*3d20*/  BSYNC B1 ;  /* 0x0000000000017941 */ /* 0x000fea0003800000 */
.L_x_57280:
[----:B------:R-:W-:Y:S01]  /*3d30*/  BSSY B1, `(.L_x_57282) ;  /* 0x0000006000017945 */ /* 0x000fe20003800000 */
[----:B------:R-:W-:Y:S05]  /*3d40*/  @!P3 BRA `(.L_x_57283) ;  /* 0x000000400000b947 */ /* 0x000fea0003800000 */
[----:B------:R-:W2:Y:S01]  /*3d50*/  LDL R168, [R1+0x158] ;  /* 0x0001580001a87983 */ /* 0x000ea20000100800 */
[----:B-----5:R-:W-:-:S04]  /*3d60*/  FMUL.FTZ R50, R46, c[0x0][0x1ec] ;  /* 0x00007b002e327a20 */ /* 0x020fc80000410000 */
[----:B--2---:R-:W-:-:S04]  /*3d70*/  FMUL.FTZ R50, R168, R50 ;  /* 0x00000032a8327220 */ /* 0x004fc80000410000 */
[----:B------:R-:W-:Y:S02]  /*3d80*/  @P2 FADD.FTZ R50, R42, R50 ;  /* 0x000000322a322221 */ /* 0x000fe40000010000 */
.L_x_57283:
[----:B------:R-:W-:Y:S05]  /*3d90*/  BSYNC B1 ;  /* 0x0000000000017941 */ /* 0x000fea0003800000 */
.L_x_57282:
[----:B------:R-:W-:Y:S01]  /*3da0*/  BSSY B1, `(.L_x_57284) ;  /* 0x0000006000017945 */ /* 0x000fe20003800000 */
[----:B------:R-:W-:Y:S05]  /*3db0*/  @!P3 BRA `(.L_x_57285) ;  /* 0x000000400000b947 */ /* 0x000fea0003800000 */
[----:B------:R-:W2:Y:S01]  /*3dc0*/  LDL R168, [R1+0x154] ;  /* 0x0001540001a87983 */ /* 0x000ea20000100800 */
[----:B-----5:R-:W-:-:S04]  /*3dd0*/  FMUL.FTZ R51, R47, c[0x0][0x1ec] ;  /* 0x00007b002f337a20 */ /* 0x020fc80000410000 */
[----:B--2---:R-:W-:-:S04]  /*3de0*/  FMUL.FTZ R51, R168, R51 ;  /* 0x00000033a8337220 */ /* 0x004fc80000410000 */
[----:B------:R-:W-:Y:S02]  /*3df0*/  @P2 FADD.FTZ R51, R43, R51 ;  /* 0x000000332b332221 */ /* 0x000fe40000010000 */
.L_x_57285:
[----:B------:R-:W-:Y:S05]  /*3e00*/  BSYNC B1 ;  /* 0x0000000000017941 */ /* 0x000fea0003800000 */
.L_x_57284:
[----:B------:R-:W-:Y:S02]  /*3e10*/  MOV R168, 0x10 ;  /* 0x0000001000a87802 */ /* 0x000fe40000000f00 */
[----:B------:R-:W-:-:S03]  /*3e20*/  IADD3 R131, R131, 0x20, RZ ;  /* 0x0000002083837810 */ /* 0x000fc60007ffe0ff */
[C---:B------:R-:W-:Y:S01]  /*3e30*/  IMAD.WIDE.U32 R168, R170.reuse, R168, c[0x0][0x188] ;  /* 0x00006200aaa87625 */ /* 0x040fe200078e00a8 */
[----:B------:R-:W-:-:S04]  /*3e40*/  IADD3 R170, R170, 0x20, RZ ;  /* 0x00000020aaaa7810 */ /* 0x000fc80007ffe0ff */
[----:B------:R0:W-:Y:S03]  /*3e50*/  STG.E.128 [R168.64], R48 ;  /* 0x00000030a8007986 */ /* 0x0001e6000c101d04 */
.L_x_57277:
[----:B------:R-:W-:Y:S05]  /*3e60*/  BSYNC B0 ;  /* 0x0000000000007941 */ /* 0x000fea0003800000 */
.L_x_57276:
        /* <DEDUP_REMOVED lines=30> */
.L_x_57289:
[----:B0-----:R-:W-:Y:S05]  /*4050*/  BSYNC B1 ;  /* 0x0000000000017941 */ /* 0x001fea0003800000 */
.L_x_57288:
[----:B------:R-:W-:Y:S01]  /*4060*/  BSSY B1, `(.L_x_57290) ;  /* 0x0000006000017945 */ /* 0x000fe20003800000 */
[----:B------:R-:W-:Y:S05]  /*4070*/  @!P3 BRA `(.L_x_57291) ;  /* 0x000000400000b947 */ /* 0x000fea0003800000 */
[----:B------:R-:W2:Y:S01]  /*4080*/  LDL R168, [R1+0x14c] ;  /* 0x00014c0001a87983 */ /* 0x000ea20000100800 */
[----:B-----5:R-:W-:-:S04]  /*4090*/  FMUL.FTZ R53, R45, c[0x0][0x1ec] ;  /* 0x00007b002d357a20 */ /* 0x020fc80000410000 */
[----:B--2---:R-:W-:-:S04]  /*40a0*/  FMUL.FTZ R53, R168, R53 ;  /* 0x00000035a8357220 */ /* 0x004fc80000410000 */
[----:B------:R-:W-:Y:S02]  /*40b0*/  @P2 FADD.FTZ R53, R41, R53 ;  /* 0x0000003529352221 */ /* 0x000fe40000010000 */
.L_x_57291:
[----:B------:R-:W-:Y:S05]  /*40c0*/  BSYNC B1 ;  /* 0x0000000000017941 */ /* 0x000fea0003800000 */
.L_x_57290:
[----:B------:R-:W-:Y:S01]  /*40d0*/  BSSY B1, `(.L_x_57292) ;  /* 0x0000006000017945 */ /* 0x000fe20003800000 */
[----:B------:R-:W-:Y:S05]  /*40e0*/  @!P3 BRA `(.L_x_57293) ;  /* 0x000000400000b947 */ /* 0x000fea0003800000 */
[----:B------:R-:W2:Y:S01]  /*40f0*/  LDL R168, [R1+0x148] ;  /* 0x0001480001a87983 */ /* 0x000ea20000100800 */
[----:B-----5:R-:W-:-:S04]  /*4100*/  FMUL.FTZ R54, R46, c[0x0][0x1ec] ;  /* 0x00007b002e367a20 */ /* 0x020fc80000410000 */
[----:B--2---:R-:W-:-:S04]  /*4110*/  FMUL.FTZ R54, R168, R54 ;  /* 0x00000036a8367220 */ /* 0x004fc80000410000 */
[----:B------:R-:W-:Y:S02]  /*4120*/  @P2 FADD.FTZ R54, R42, R54 ;  /* 0x000000362a362221 */ /* 0x000fe40000010000 */
.L_x_57293:
[----:B------:R-:W-:Y:S05]  /*4130*/  BSYNC B1 ;  /* 0x0000000000017941 */ /* 0x000fea0003800000 */
.L_x_57292:
[----:B------:R-:W-:Y:S01]  /*4140*/  BSSY B1, `(.L_x_57294) ;  /* 0x0000006000017945 */ /* 0x000fe20003800000 */
[----:B------:R-:W-:Y:S05]  /*4150*/  @!P3 BRA `(.L_x_57295) ;  /* 0x000000400000b947 */ /* 0x000fea0003800000 */
[----:B------:R-:W2:Y:S01]  /*4160*/  LDL R168, [R1+0x144] ;  /* 0x0001440001a87983 */ /* 0x000ea20000100800 */
[----:B-----5:R-:W-:-:S04]  /*4170*/  FMUL.FTZ R55, R47, c[0x0][0x1ec] ;  /* 0x00007b002f377a20 */ /* 0x020fc80000410000 */
[----:B--2---:R-:W-:-:S04]  /*4180*/  FMUL.FTZ R55, R168, R55 ;  /* 0x00000037a8377220 */ /* 0x004fc80000410000 */
[----:B------:R-:W-:Y:S02]  /*4190*/  @P2 FADD.FTZ R55, R43, R55 ;  /* 0x000000372b372221 */ /* 0x000fe40000010000 */
.L_x_57295:
[----:B------:R-:W-:Y:S05]  /*41a0*/  BSYNC B1 ;  /* 0x0000000000017941 */ /* 0x000fea0003800000 */
.L_x_57294:
[----:B------:R-:W-:Y:S01]  /*41b0*/  IMAD.MOV.U32 R168, RZ, RZ, 0x10 ;  /* 0x00000010ffa87424 */ /* 0x000fe200078e00ff */
[----:B------:R-:W-:-:S03]  /*41c0*/  IADD3 R131, R131, 0x20, RZ ;  /* 0x0000002083837810 */ /* 0x000fc60007ffe0ff */
[C---:B------:R-:W-:Y:S01]  /*41d0*/  IMAD.WIDE.U32 R168, R170.reuse, R168, c[0x0][0x188] ;  /* 0x00006200aaa87625 */ /* 0x040fe200078e00a8 */
[----:B------:R-:W-:-:S04]  /*41e0*/  IADD3 R170, R170, 0x20, RZ ;  /* 0x00000020aaaa7810 */ /* 0x000fc80007ffe0ff */
[----:B------:R0:W-:Y:S03]  /*41f0*/  STG.E.128 [R168.64], R52 ;  /* 0x00000034a8007986 */ /* 0x0001e6000c101d04 */
.L_x_57287:
[----:B------:R-:W-:Y:S05]  /*4200*/  BSYNC B0 ;  /* 0x0000000000007941 */ /* 0x000fea0003800000 */
.L_x_57286:
        /* <DEDUP_REMOVED lines=30> */
.L_x_57299:
[----:B0-----:R-:W-:Y:S05]  /*43f0*/  BSYNC B1 ;  /* 0x0000000000017941 */ /* 0x001fea0003800000 */
.L_x_57298:
[----:B------:R-:W-:Y:S01]  /*4400*/  BSSY B1, `(.L_x_57300) ;  /* 0x0000006000017945 */ /* 0x000fe20003800000 */
[----:B------:R-:W-:Y:S05]  /*4410*/  @!P3 BRA `(.L_x_57301) ;  /* 0x000000400000b947 */ /* 0x000fea0003800000 */
[----:B------:R-:W2:Y:S01]  /*4420*/  LDL R168, [R1+0x13c] ;  /* 0x00013c0001a87983 */ /* 0x000ea20000100800 */
[----:B-----5:R-:W-:-:S04]  /*4430*/  FMUL.FTZ R57, R45, c[0x0][0x1ec] ;  /* 0x00007b002d397a20 */ /* 0x020fc80000410000 */
[----:B--2---:R-:W-:-:S04]  /*4440*/  FMUL.FTZ R57, R168, R57 ;  /* 0x00000039a8397220 */ /* 0x004fc80000410000 */
[----:B------:R-:W-:Y:S02]  /*4450*/  @P2 FADD.FTZ R57, R41, R57 ;  /* 0x0000003929392221 */ /* 0x000fe40000010000 */
.L_x_57301:
[----:B------:R-:W-:Y:S05]  /*4460*/  BSYNC B1 ;  /* 0x0000000000017941 */ /* 0x000fea0003800000 */
.L_x_57300:
[----:B------:R-:W-:Y:S01]  /*4470*/  BSSY B1, `(.L_x_57302) ;  /* 0x0000006000017945 */ /* 0x000fe20003800000 */
[----:B------:R-:W-:Y:S05]  /*4480*/  @!P3 BRA `(.L_x_57303) ;  /* 0x000000400000b947 */ /* 0x000fea0003800000 */
[----:B------:R-:W2:Y:S01]  /*4490*/  LDL R168, [R1+0x138] ;  /* 0x0001380001a87983 */ /* 0x000ea20000100800 */
[----:B-----5:R-:W-:-:S04]  /*44a0*/  FMUL.FTZ R58, R46, c[0x0][0x1ec] ;  /* 0x00007b002e3a7a20 */ /* 0x020fc80000410000 */
[----:B--2---:R-:W-:-:S04]  /*44b0*/  FMUL.FTZ R58, R168, R58 ;  /* 0x0000003aa83a7220 */ /* 0x004fc80000410000 */
[----:B------:R-:W-:Y:S02]  /*44c0*/  @P2 FADD.FTZ R58, R42, R58 ;  /* 0x0000003a2a3a2221 */ /* 0x000fe40000010000 */
.L_x_57303:
[----:B------:R-:W-:Y:S05]  /*44d0*/  BSYNC B1 ;  /* 0x0000000000017941 */ /* 0x000fea0003800000 */
.L_x_57302:
[----:B------:R-:W-:Y:S01]  /*44e0*/  BSSY B1, `(.L_x_57304) ;  /* 0x0000006000017945 */ /* 0x000fe20003800000 */
[----:B------:R-:W-:Y:S05]  /*44f0*/  @!P3 BRA `(.L_x_57305) ;  /* 0x000000400000b947 */ /* 0x000fea0003800000 */
[----:B------:R-:W2:Y:S01]  /*4500*/  LDL R168, [R1+0x134] ;  /* 0x0001340001a87983 */ /* 0x000ea20000100800 */
[----:B-----5:R-:W-:-:S04]  /*4510*/  FMUL.FTZ R59, R47, c[0x0][0x1ec] ;  /* 0x00007b002f3b7a20 */ /* 0x020fc80000410000 */
[----:B--2---:R-:W-:-:S04]  /*4520*/  FMUL.FTZ R59, R168, R59 ;  /* 0x0000003ba83b7220 */ /* 0x004fc80000410000 */
[----:B------:R-:W-:Y:S02]  /*4530*/  @P2 FADD.FTZ R59, R43, R59 ;  /* 0x0000003b2b3b2221 */ /* 0x000fe40000010000 */
.L_x_57305:
[----:B------:R-:W-:Y:S05]  /*4540*/  BSYNC B1 ;  /* 0x0000000000017941 */ /* 0x000fea0003800000 */
.L_x_57304:
[----:B------:R-:W-:Y:S01]  /*4550*/  HFMA2.MMA R168, -RZ, RZ, 0, 9.5367431640625e-07 ;  /* 0x00000010ffa87435 */ /* 0x000fe200000001ff */
[----:B------:R-:W-:-:S09]  /*4560*/  IADD3 R131, R131, 0x20, RZ ;  /* 0x0000002083837810 */ /* 0x000fd20007ffe0ff */
[C---:B------:R-:W-:Y:S01]  /*4570*/  IMAD.WIDE.U32 R168, R170.reuse, R168, c[0x0][0x188] ;  /* 0x00006200aaa87625 */ /* 0x040fe200078e00a8 */
[----:B------:R-:W-:-:S04]  /*4580*/  IADD3 R170, R170, 0x20, RZ ;  /* 0x00000020aaaa7810 */ /* 0x000fc80007ffe0ff */
[----:B------:R0:W-:Y:S03]  /*4590*/  STG.E.128 [R168.64], R56 ;  /* 0x00000038a8007986 */ /* 0x0001e6000c101d04 */
.L_x_57297:
[----:B------:R-:W-:Y:S05]  /*45a0*/  BSYNC B0 ;  /* 0x0000000000007941 */ /* 0x000fea0003800000 */
.L_x_57296:
        /* <DEDUP_REMOVED lines=30> */
.L_x_57309:
[----:B0-----:R-:W-:Y:S05]  /*4790*/  BSYNC B1 ;  /* 0x0000000000017941 */ /* 0x001fea0003800000 */
.L_x_57308:
[----:B------:R-:W-:Y:S01]  /*47a0*/  BSSY B1, `(.L_x_57310) ;  /* 0x0000006000017945 */ /* 0x000fe20003800000 */
[----:B------:R-:W-:Y:S05]  /*47b0*/  @!P3 BRA `(.L_x_57311) ;  /* 0x000000400000b947 */ /* 0x000fea0003800000 */
[----:B------:R-:W2:Y:S01]  /*47c0*/  LDL R168, [R1+0x12c] ;  /* 0x00012c0001a87983 */ /* 0x000ea20000100800 */
[----:B-----5:R-:W-:-:S04]  /*47d0*/  FMUL.FTZ R61, R45, c[0x0][0x1ec] ;  /* 0x00007b002d3d7a20 */ /* 0x020fc80000410000 */
[----:B--2---:R-:W-:-:S04]  /*47e0*/  FMUL.FTZ R61, R168, R61 ;  /* 0x0000003da83d7220 */ /* 0x004fc80000410000 */
[----:B------:R-:W-:Y:S02]  /*47f0*/  @P2 FADD.FTZ R61, R41, R61 ;  /* 0x0000003d293d2221 */ /* 0x000fe40000010000 */
.L_x_57311:
[----:B------:R-:W-:Y:S05]  /*4800*/  BSYNC B1 ;  /* 0x0000000000017941 */ /* 0x000fea0003800000 */
.L_x_57310:
[----:B------:R-:W-:Y:S01]  /*4810*/  BSSY B1, `(.L_x_57312) ;  /* 0x0000006000017945 */ /* 0x000fe20003800000 */
[----:B------:R-:W-:Y:S05]  /*4820*/  @!P3 BRA `(.L_x_57313) ;  /* 0x000000400000b947 */ /* 0x000fea0003800000 */
[----:B------:R-:W2:Y:S01]  /*4830*/  LDL R168, [R1+0x128] ;  /* 0x0001280001a87983 */ /* 0x000ea20000100800 */
[----:B-----5:R-:W-:-:S04]  /*4840*/  FMUL.FTZ R62, R46, c[0x0][0x1ec] ;  /* 0x00007b002e3e7a20 */ /* 0x020fc80000410000 */
[----:B--2---:R-:W-:-:S04]  /*4850*/  FMUL.FTZ R62, R168, R62 ;  /* 0x0000003ea83e7220 */ /* 0x004fc80000410000 */
[----:B------:R-:W-:Y:S02]  /*4860*/  @P2 FADD.FTZ R62, R42, R62 ;  /* 0x0000003e2a3e2221 */ /* 0x000fe40000010000 */
.L_x_57313:
[----:B------:R-:W-:Y:S05]  /*4870*/  BSYNC B1 ;  /* 0x0000000000017941 */ /* 0x000fea0003800000 */
.L_x_57312:
[----:B------:R-:W-:Y:S01]  /*4880*/  BSSY B1, `(.L_x_57314) ;  /* 0x0000006000017945 */ /* 0x000fe20003800000 */
[----:B------:R-:W-:Y:S05]  /*4890*/  @!P3 BRA `(.L_x_57315) ;  /* 0x000000400000b947 */ /* 0x000fea0003800000 */
[----:B------:R-:W2:Y:S01]  /*48a0*/  LDL R168, [R1+0x124] ;  /* 0x0001240001a87983 */ /* 0x000ea20000100800 */
[----:B-----5:R-:W-:-:S04]  /*48b0*/  FMUL.FTZ R63, R47, c[0x0][0x1ec] ;  /* 0x00007b002f3f7a20 */ /* 0x020fc80000410000 */
[----:B--2---:R-:W-:-:S04]  /*48c0*/  FMUL.FTZ R63, R168, R63 ;  /* 0x0000003fa83f7220 */ /* 0x004fc80000410000 */
[----:B------:R-:W-:Y:S02]  /*48d0*/  @P2 FADD.FTZ R63, R43, R63 ;  /* 0x0000003f2b3f2221 */ /* 0x000fe40000010000 */
.L_x_57315:
[----:B------:R-:W-:Y:S05]  /*48e0*/  BSYNC B1 ;  /* 0x0000000000017941 */ /* 0x000fea0003800000 */
.L_x_57314:
[----:B------:R-:W-:Y:S01]  /*48f0*/  IMAD.MOV.U32 R168, RZ, RZ, 0x10 ;  /* 0x00000010ffa87424 */ /* 0x000fe200078e00ff */
[----:B------:R-:W-:-:S03]  /*4900*/  IADD3 R131, R131, 0x20, RZ ;  /* 0x0000002083837810 */ /* 0x000fc60007ffe0ff */
[C---:B------:R-:W-:Y:S01]  /*4910*/  IMAD.WIDE.U32 R168, R170.reuse, R168, c[0x0][0x188] ;  /* 0x00006200aaa87625 */ /* 0x040fe200078e00a8 */
[----:B------:R-:W-:-:S04]  /*4920*/  IADD3 R170, R170, 0x20, RZ ;  /* 0x00000020aaaa7810 */ /* 0x000fc80007ffe0ff */
[----:B------:R0:W-:Y:S03]  /*4930*/  STG.E.128 [R168.64], R60 ;  /* 0x0000003ca8007986 */ /* 0x0001e6000c101d04 */
.L_x_57307:
[----:B------:R-:W-:Y:S05]  /*4940*/  BSYNC B0 ;  /* 0x0000000000007941 */ /* 0x000fea0003800000 */
.L_x_57306:
        /* <DEDUP_REMOVED lines=30> */
.L_x_57319:
[----:B0-----:R-:W-:Y:S05]  /*4b30*/  BSYNC B1 ;  /* 0x0000000000017941 */ /* 0x001fea0003800000 */
.L_x_57318:
[----:B------:R-:W-:Y:S01]  /*4b40*/  BSSY B1, `(.L_x_57320) ;  /* 0x0000006000017945 */ /* 0x000fe20003800000 */
[----:B------:R-:W-:Y:S05]  /*4b50*/  @!P3 BRA `(.L_x_57321) ;  /* 0x000000400000b947 */ /* 0x000fea0003800000 */
[----:B------:R-:W2:Y:S01]  /*4b60*/  LDL R168, [R1+0x11c] ;  /* 0x00011c0001a87983 */ /* 0x000ea20000100800 */
[----:B-----5:R-:W-:-:S04]  /*4b70*/  FMUL.FTZ R65, R45, c[0x0][0x1ec] ;  /* 0x00007b002d417a20 */ /* 0x020fc80000410000 */
[----:B--2---:R-:W-:-:S04]  /*4b80*/  FMUL.FTZ R65, R168, R65 ;  /* 0x00000041a8417220 */ /* 0x004fc80000410000 */
[----:B------:R-:W-:Y:S02]  /*4b90*/  @P2 FADD.FTZ R65, R41, R65 ;  /* 0x0000004129412221 */ /* 0x000fe40000010000 */
.L_x_57321:
[----:B------:R-:W-:Y:S05]  /*4ba0*/  BSYNC B1 ;  /* 0x0000000000017941 */ /* 0x000fea0003800000 */
.L_x_57320:
[----:B------:R-:W-:Y:S01]  /*4bb0*/  BSSY B1, `(.L_x_57322) ;  /* 0x0000006000017945 */ /* 0x000fe20003800000 */
[----:B------:R-:W-:Y:S05]  /*4bc0*/  @!P3 BRA `(.L_x_57323) ;  /* 0x000000400000b947 */ /* 0x000fea0003800000 */
[----:B------:R-:W2:Y:S01]  /*4bd0*/  LDL R168, [R1+0x118] ;  /* 0x0001180001a87983 */ /* 0x000ea20000100800 */
[----:B-----5:R-:W-:-:S04]  /*4be0*/  FMUL.FTZ R66, R46, c[0x0][0x1ec] ;  /* 0x00007b002e427a20 */ /* 0x020fc80000410000 */
[----:B--2---:R-:W-:-:S04]  /*4bf0*/  FMUL.FTZ R66, R168, R66 ;  /* 0x00000042a8427220 */ /* 0x004fc80000410000 */
[----:B------:R-:W-:Y:S02]  /*4c00*/  @P2 FADD.FTZ R66, R42, R66 ;  /* 0x000000422a422221 */ /* 0x000fe40000010000 */
.L_x_57323:
[----:B------:R-:W-:Y:S05]  /*4c10*/  BSYNC B1 ;  /* 0x0000000000017941 */ /* 0x000fea0003800000 */
.L_x_57322:
[----:B------:R-:W-:Y:S01]  /*4c20*/  BSSY B1, `(.L_x_57324) ;  /* 0x0000006000017945 */ /* 0x000fe20003800000 */
[----:B------:R-:W-:Y:S05]  /*4c30*/  @!P3 BRA `(.L_x_57325) ;  /* 0x000000400000b947 */ /* 0x000fea0003800000 */
[----:B------:R-:W2:Y:S01]  /*4c40*/  LDL R168, [R1+0x114] ;  /* 0x0001140001a87983 */ /* 0x000ea20000100800 */
[----:B-----5:R-:W-:-:S04]  /*4c50*/  FMUL.FTZ R67, R47, c[0x0][0x1ec] ;  /* 0x00007b002f437a20 */ /* 0x020fc80000410000 */
[----:B--2---:R-:W-:-:S04]  /*4c60*/  FMUL.FTZ R67, R168, R67 ;  /* 0x00000043a8437220 */ /* 0x004fc80000410000 */
[----:B------:R-:W-:Y:S02]  /*4c70*/  @P2 FADD.FTZ R67, R43, R67 ;  /* 0x000000432b432221 */ /* 0x000fe40000010000 */
.L_x_57325:
[----:B------:R-:W-:Y:S05]  /*4c80*/  BSYNC B1 ;  /* 0x0000000000017941 */ /* 0x000fea0003800000 */
.L_x_57324:
[----:B------:R-:W-:Y:S01]  /*4c90*/  HFMA2.MMA R168, -RZ, RZ, 0, 9.5367431640625e-07 ;  /* 0x00000010ffa87435 */ /* 0x000fe200000001ff */
[----:B------:R-:W-:-:S09]  /*4ca0*/  IADD3 R131, R131, 0x20, RZ ;  /* 0x0000002083837810 */ /* 0x000fd20007ffe0ff */
[C---:B------:R-:W-:Y:S01]  /*4cb0*/  IMAD.WIDE.U32 R168, R170.reuse, R168, c[0x0][0x188] ;  /* 0x00006200aaa87625 */ /* 0x040fe200078e00a8 */
[----:B------:R-:W-:-:S04]  /*4cc0*/  IADD3 R170, R170, 0x20, RZ ;  /* 0x00000020aaaa7810 */ /* 0x000fc80007ffe0ff */
[----:B------:R0:W-:Y:S03]  /*4cd0*/  STG.E.128 [R168.64], R64 ;  /* 0x00000040a8007986 */ /* 0x0001e6000c101d04 */
.L_x_57317:
[----:B------:R-:W-:Y:S05]  /*4ce0*/  BSYNC B0 ;  /* 0x0000000000007941 */ /* 0x000fea0003800000 */
.L_x_57316:
        /* <DEDUP_REMOVED lines=30> */
.L_x_57329:
[----:B0-----:R-:W-:Y:S05]  /*4ed0*/  BSYNC B1 ;  /* 0x0000000000017941 */ /* 0x001fea0003800000 */
.L_x_57328:
[----:B------:R-:W-:Y:S01]  /*4ee0*/  BSSY B1, `(.L_x_57330) ;  /* 0x0000006000017945 */ /* 0x000fe20003800000 */
[----:B------:R-:W-:Y:S05]  /*4ef0*/  @!P3 BRA `(.L_x_57331) ;  /* 0x000000400000b947 */ /* 0x000fea0003800000 */
[----:B------:R-:W2:Y:S01]  /*4f00*/  LDL R168, [R1+0x10c] ;  /* 0x00010c0001a87983 */ /* 0x000ea20000100800 */
[----:B-----5:R-:W-:-:S04]  /*4f10*/  FMUL.FTZ R69, R45, c[0x0][0x1ec] ;  /* 0x00007b002d457a20 */ /* 0x020fc80000410000 */
[----:B--2---:R-:W-:-:S04]  /*4f20*/  FMUL.FTZ R69, R168, R69 ;  /* 0x00000045a8457220 */ /* 0x004fc80000410000 */
[----:B------:R-:W-:Y:S02]  /*4f30*/  @P2 FADD.FTZ R69, R41, R69 ;  /* 0x0000004529452221 */ /* 0x000fe40000010000 */
.L_x_57331:
[----:B------:R-:W-:Y:S05]  /*4f40*/  BSYNC B1 ;  /* 0x0000000000017941 */ /* 0x000fea0003800000 */
.L_x_57330:
[----:B------:R-:W-:Y:S01]  /*4f50*/  BSSY B1, `(.L_x_57332) ;  /* 0x0000006000017945 */ /* 0x000fe20003800000 */
[----:B------:R-:W-:Y:S05]  /*4f60*/  @!P3 BRA `(.L_x_57333) ;  /* 0x000000400000b947 */ /* 0x000fea0003800000 */
[----:B------:R-:W2:Y:S01]  /*4f70*/  LDL R168, [R1+0x108] ;  /* 0x0001080001a87983 */ /* 0x000ea20000100800 */
[----:B-----5:R-:W-:-:S04]  /*4f80*/  FMUL.FTZ R70, R46, c[0x0][0x1ec] ;  /* 0x00007b002e467a20 */ /* 0x020fc80000410000 */
[----:B--2---:R-:W-:-:S04]  /*4f90*/  FMUL.FTZ R70, R168, R70 ;  /* 0x00000046a8467220 */ /* 0x004fc80000410000 */
[----:B------:R-:W-:Y:S02]  /*4fa0*/  @P2 FADD.FTZ R70, R42, R70 ;  /* 0x000000462a462221 */ /* 0x000fe40000010000 */
.L_x_57333:
[----:B------:R-:W-:Y:S05]  /*4fb0*/  BSYNC B1 ;  /* 0x0000000000017941 */ /* 0x000fea0003800000 */
.L_x_57332:
[----:B------:R-:W-:Y:S01]  /*4fc0*/  BSSY B1, `(.L_x_57334) ;  /* 0x0000006000017945 */ /* 0x000fe20003800000 */
[----:B------:R-:W-:Y:S05]  /*4fd0*/  @!P3 BRA `(.L_x_57335) ;  /* 0x000000400000b947 */ /* 0x000fea0003800000 */
[----:B------:R-:W2:Y:S01]  /*4fe0*/  LDL R168, [R1+0x104] ;  /* 0x0001040001a87983 */ /* 0x000ea20000100800 */
[----:B-----5:R-:W-:-:S04]  /*4ff0*/  FMUL.FTZ R71, R47, c[0x0][0x1ec] ;  /* 0x00007b002f477a20 */ /* 0x020fc80000410000 */
[----:B--2---:R-:W-:-:S04]  /*5000*/  FMUL.FTZ R71, R168, R71 ;  /* 0x00000047a8477220 */ /* 0x004fc80000410000 */
[----:B------:R-:W-:Y:S02]  /*5010*/  @P2 FADD.FTZ R71, R43, R71 ;  /* 0x000000472b472221 */ /* 0x000fe40000010000 */
.L_x_57335:
[----:B------:R-:W-:Y:S05]  /*5020*/  BSYNC B1 ;  /* 0x0000000000017941 */ /* 0x000fea0003800000 */
.L_x_57334:
[----:B------:R-:W-:Y:S01]  /*5030*/  IMAD.MOV.U32 R168, RZ, RZ, 0x10 ;  /* 0x00000010ffa87424 */ /* 0x000fe200078e00ff */
[----:B------:R-:W-:-:S03]  /*5040*/  IADD3 R131, R131, 0x20, RZ ;  /* 0x0000002083837810 */ /* 0x000fc60007ffe0ff */
[C---:B------:R-:W-:Y:S01]  /*5050*/  IMAD.WIDE.U32 R168, R170.reuse, R168, c[0x0][0x188] ;  /* 0x00006200aaa87625 */ /* 0x040fe200078e00a8 */
[----:B------:R-:W-:-:S04]  /*5060*/  IADD3 R170, R170, 0x20, RZ ;  /* 0x00000020aaaa7810 */ /* 0x000fc80007ffe0ff */
[----:B------:R0:W-:Y:S03]  /*5070*/  STG.E.128 [R168.64], R68 ;  /* 0x00000044a8007986 */ /* 0x0001e6000c101d04 */
.L_x_57327:
[----:B------:R-:W-:Y:S05]  /*5080*/  BSYNC B0 ;  /* 0x0000000000007941 */ /* 0x000fea0003800000 */
.L_x_57326:
        /* <DEDUP_REMOVED lines=30> */
.L_x_57339:
[----:B0-----:R-:W-:Y:S05]  /*5270*/  BSYNC B1 ;  /* 0x0000000000017941 */ /* 0x001fea0003800000 */
.L_x_57338:
[----:B------:R-:W-:Y:S01]  /*5280*/  BSSY B1, `(.L_x_57340) ;  /* 0x0000006000017945 */ /* 0x000fe20003800000 */
[----:B------:R-:W-:Y:S05]  /*5290*/  @!P3 BRA `(.L_x_57341) ;  /* 0x000000400000b947 */ /* 0x000fea0003800000 */
[----:B------:R-:W2:Y:S01]  /*52a0*/  LDL R168, [R1+0xfc] ;  /* 0x0000fc0001a87983 */ /* 0x000ea20000100800 */
[----:B-----5:R-:W-:-:S04]  /*52b0*/  FMUL.FTZ R73, R45, c[0x0][0x1ec] ;  /* 0x00007b002d497a20 */ /* 0x020fc80000410000 */
[----:B--2---:R-:W-:-:S04]  /*52c0*/  FMUL.FTZ R73, R168, R73 ;  /* 0x00000049a8497220 */ /* 0x004fc80000410000 */
[----:B------:R-:W-:Y:S02]  /*52d0*/  @P2 FADD.FTZ R73, R41, R73 ;  /* 0x0000004929492221 */ /* 0x000fe40000010000 */
.L_x_57341:
[----:B------:R-:W-:Y:S05]  /*52e0*/  BSYNC B1 ;  /* 0x0000000000017941 */ /* 0x000fea0003800000 */
.L_x_57340:
[----:B------:R-:W-:Y:S01]  /*52f0*/  BSSY B1, `(.L_x_57342) ;  /* 0x0000006000017945 */ /* 0x000fe20003800000 */
[----:B------:R-:W-:Y:S05]  /*5300*/  @!P3 BRA `(.L_x_57343) ;  /* 0x000000400000b947 */ /* 0x000fea0003800000 */
[----:B------:R-:W2:Y:S01]  /*5310*/  LDL R168, [R1+0xf8] ;  /* 0x0000f80001a87983 */ /* 0x000ea20000100800 */
[----:B-----5:R-:W-:-:S04]  /*5320*/  FMUL.FTZ R74, R46, c[0x0][0x1ec] ;  /* 0x00007b002e4a7a20 */ /* 0x020fc80000410000 */
[----:B--2---:R-:W-:-:S04]  /*5330*/  FMUL.FTZ R74, R168, R74 ;  /* 0x0000004aa84a7220 */ /* 0x004fc80000410000 */
[----:B------:R-:W-:Y:S02]  /*5340*/  @P2 FADD.FTZ R74, R42, R74 ;  /* 0x0000004a2a4a2221 */ /* 0x000fe40000010000 */
.L_x_57343:
[----:B------:R-:W-:Y:S05]  /*5350*/  BSYNC B1 ;  /* 0x0000000000017941 */ /* 0x000fea0003800000 */
.L_x_57342:
[----:B------:R-:W-:Y:S01]  /*5360*/  BSSY B1, `(.L_x_57344) ;  /* 0x0000006000017945 */ /* 0x000fe20003800000 */
[----:B------:R-:W-:Y:S05]  /*5370*/  @!P3 BRA `(.L_x_57345) ;  /* 0x000000400000b947 */ /* 0x000fea0003800000 */
[----:B------:R-:W2:Y:S01]  /*5380*/  LDL R168, [R1+0xf4] ;  /* 0x0000f40001a87983 */ /* 0x000ea20000100800 */
[----:B-----5:R-:W-:-:S04]  /*5390*/  FMUL.FTZ R75, R47, c[0x0][0x1ec] ;  /* 0x00007b002f4b7a20 */ /* 0x020fc80000410000 */
[----:B--2---:R-:W-:-:S04]  /*53a0*/  FMUL.FTZ R75, R168, R75 ;  /* 0x0000004ba84b7220 */ /* 0x004fc80000410000 */
[----:B------:R-:W-:Y:S02]  /*53b0*/  @P2 FADD.FTZ R75, R43, R75 ;  /* 0x0000004b2b4b2221 */ /* 0x000fe40000010000 */
.L_x_57345:
[----:B------:R-:W-:Y:S05]  /*53c0*/  BSYNC B1 ;  /* 0x0000000000017941 */ /* 0x000fea0003800000 */
.L_x_57344:
[----:B------:R-:W-:Y:S01]  /*53d0*/  HFMA2.MMA R168, -RZ, RZ, 0, 9.5367431640625e-07 ;  /* 0x00000010ffa87435 */ /* 0x000fe200000001ff */
[----:B------:R-:W-:-:S09]  /*53e0*/  IADD3 R131, R131, 0x20, RZ ;  /* 0x0000002083837810 */ /* 0x000fd20007ffe0ff */
[C---:B------:R-:W-:Y:S01]  /*53f0*/  IMAD.WIDE.U32 R168, R170.reuse, R168, c[0x0][0x188] ;  /* 0x00006200aaa87625 */ /* 0x040fe200078e00a8 */
[----:B------:R-:W-:-:S04]  /*5400*/  IADD3 R170, R170, 0x20, RZ ;  /* 0x00000020aaaa7810 */ /* 0x000fc80007ffe0ff */
[----:B------:R0:W-:Y:S03]  /*5410*/  STG.E.128 [R168.64], R72 ;  /* 0x00000048a8007986 */ /* 0x0001e6000c101d04 */
.L_x_57337:
[----:B------:R-:W-:Y:S05]  /*5420*/  BSYNC B0 ;  /* 0x0000000000007941 */ /* 0x000fea0003800000 */
.L_x_57336:
        /* <DEDUP_REMOVED lines=30> */
.L_x_57349:
[----:B0-----:R-:W-:Y:S05]  /*5610*/  BSYNC B1 ;  /* 0x0000000000017941 */ /* 0x001fea0003800000 */
.L_x_57348:
[----:B------:R-:W-:Y:S01]  /*5620*/  BSSY B1, `(.L_x_57350) ;  /* 0x0000006000017945 */ /* 0x000fe20003800000 */
[----:B------:R-:W-:Y:S05]  /*5630*/  @!P3 BRA `(.L_x_57351) ;  /* 0x000000400000b947 */ /* 0x000fea0003800000 */
[----:B------:R-:W2:Y:S01]  /*5640*/  LDL R168, [R1+0xec] ;  /* 0x0000ec0001a87983 */ /* 0x000ea20000100800 */
[----:B-----5:R-:W-:-:S04]  /*5650*/  FMUL.FTZ R77, R45, c[0x0][0x1ec] ;  /* 0x00007b002d4d7a20 */ /* 0x020fc80000410000 */
[----:B--2---:R-:W-:-:S04]  /*5660*/  FMUL.FTZ R77, R168, R77 ;  /* 0x0000004da84d7220 */ /* 0x004fc80000410000 */
[----:B------:R-:W-:Y:S02]  /*5670*/  @P2 FADD.FTZ R77, R41, R77 ;  /* 0x0000004d294d2221 */ /* 0x000fe40000010000 */
.L_x_57351:
[----:B------:R-:W-:Y:S05]  /*5680*/  BSYNC B1 ;  /* 0x0000000000017941 */ /* 0x000fea0003800000 */
.L_x_57350:
[----:B------:R-:W-:Y:S01]  /*5690*/  BSSY B1, `(.L_x_57352) ;  /* 0x0000006000017945 */ /* 0x000fe20003800000 */
[----:B------:R-:W-:Y:S05]  /*56a0*/  @!P3 BRA `(.L_x_57353) ;  /* 0x000000400000b947 */ /* 0x000fea0003800000 */
[----:B------:R-:W2:Y:S01]  /*56b0*/  LDL R168, [R1+0xe8] ;  /* 0x0000e80001a87983 */ /* 0x000ea20000100800 */
[----:B-----5:R-:W-:-:S04]  /*56c0*/  FMUL.FTZ R78, R46, c[0x0][0x1ec] ;  /* 0x00007b002e4e7a20 */ /* 0x020fc80000410000 */
[----:B--2---:R-:W-:-:S04]  /*56d0*/  FMUL.FTZ R78, R168, R78 ;  /* 0x0000004ea84e7220 */ /* 0x004fc80000410000 */
[----:B------:R-:W-:Y:S02]  /*56e0*/  @P2 FADD.FTZ R78, R42, R78 ;  /* 0x0000004e2a4e2221 */ /* 0x000fe40000010000 */
.L_x_57353:
[----:B------:R-:W-:Y:S05]  /*56f0*/  BSYNC B1 ;  /* 0x0000000000017941 */ /* 0x000fea0003800000 */
.L_x_57352:
[----:B------:R-:W-:Y:S01]  /*5700*/  BSSY B1, `(.L_x_57354) ;  /* 0x0000006000017945 */ /* 0x000fe20003800000 */
[----:B------:R-:W-:Y:S05]  /*5710*/  @!P3 BRA `(.L_x_57355) ;  /* 0x000000400000b947 */ /* 0x000fea0003800000 */
[----:B------:R-:W2:Y:S01]  /*5720*/  LDL R168, [R1+0xe4] ;  /* 0x0000e40001a87983 */ /* 0x000ea20000100800 */
[----:B-----5:R-:W-:-:S04]  /*5730*/  FMUL.FTZ R79, R47, c[0x0][0x1ec] ;  /* 0x00007b002f4f7a20 */ /* 0x020fc80000410000 */
[----:B--2---:R-:W-:-:S04]  /*5740*/  FMUL.FTZ R79, R168, R79 ;  /* 0x0000004fa84f7220 */ /* 0x004fc80000410000 */
[----:B------:R-:W-:Y:S02]  /*5750*/  @P2 FADD.FTZ R79, R43, R79 ;  /* 0x0000004f2b4f2221 */ /* 0x000fe40000010000 */
.L_x_57355:
[----:B------:R-:W-:Y:S05]  /*5760*/  BSYNC B1 ;  /* 0x0000000000017941 */ /* 0x000fea0003800000 */
.L_x_57354:
[----:B------:R-:W-:Y:S01]  /*5770*/  IMAD.MOV.U32 R168, RZ, RZ, 0x10 ;  /* 0x00000010ffa87424 */ /* 0x000fe200078e00ff */
[----:B------:R-:W-:-:S03]  /*5780*/  IADD3 R131, R131, 0x20, RZ ;  /* 0x0000002083837810 */ /* 0x000fc60007ffe0ff */
[C---:B------:R-:W-:Y:S01]  /*5790*/  IMAD.WIDE.U32 R168, R170.reuse, R168, c[0x0][0x188] ;  /* 0x00006200aaa87625 */ /* 0x040fe200078e00a8 */
[----:B------:R-:W-:-:S04]  /*57a0*/  IADD3 R170, R170, 0x20, RZ ;  /* 0x00000020aaaa7810 */ /* 0x000fc80007ffe0ff */
[----:B------:R0:W-:Y:S03]  /*57b0*/  STG.E.128 [R168.64], R76 ;  /* 0x0000004ca8007986 */ /* 0x0001e6000c101d04 */
.L_x_57347:
[----:B------:R-:W-:Y:S05]  /*57c0*/  BSYNC B0 ;  /* 0x0000000000007941 */ /* 0x000fea0003800000 */
.L_x_57346:
        /* <DEDUP_REMOVED lines=30> */
.L_x_57359:
[----:B0-----:R-:W-:Y:S05]  /*59b0*/  BSYNC B1 ;  /* 0x0000000000017941 */ /* 0x001fea0003800000 */
.L_x_57358:
[----:B------:R-:W-:Y:S01]  /*59c0*/  BSSY B1, `(.L_x_57360) ;  /* 0x0000006000017945 */ /* 0x000fe20003800000 */
[----:B------:R-:W-:Y:S05]  /*59d0*/  @!P3 BRA `(.L_x_57361) ;  /* 0x000000400000b947 */ /* 0x000fea0003800000 */
[----:B------:R-:W2:Y:S01]  /*59e0*/  LDL R168, [R1+0xdc] ;  /* 0x0000dc0001a87983 */ /* 0x000ea20000100800 */
[----:B-----5:R-:W-:-:S04]  /*59f0*/  FMUL.FTZ R81, R45, c[0x0][0x1ec] ;  /* 0x00007b002d517a20 */ /* 0x020fc80000410000 */
[----:B--2---:R-:W-:-:S04]  /*5a00*/  FMUL.FTZ R81, R168, R81 ;  /* 0x00000051a8517220 */ /* 0x004fc80000410000 */
[----:B------:R-:W-:Y:S02]  /*5a10*/  @P2 FADD.FTZ R81, R41, R81 ;  /* 0x0000005129512221 */ /* 0x000fe40000010000 */
.L_x_57361:
[----:B------:R-:W-:Y:S05]  /*5a20*/  BSYNC B1 ;  /* 0x0000000000017941 */ /* 0x000fea0003800000 */
.L_x_57360:
[----:B------:R-:W-:Y:S01]  /*5a30*/  BSSY B1, `(.L_x_57362) ;  /* 0x0000006000017945 */ /* 0x000fe20003800000 */
[----:B------:R-:W-:Y:S05]  /*5a40*/  @!P3 BRA `(.L_x_57363) ;  /* 0x000000400000b947 */ /* 0x000fea0003800000 */
[----:B------:R-:W2:Y:S01]  /*5a50*/  LDL R168, [R1+0xd8] ;  /* 0x0000d80001a87983 */ /* 0x000ea20000100800 */
[----:B-----5:R-:W-:-:S04]  /*5a60*/  FMUL.FTZ R82, R46, c[0x0][0x1ec] ;  /* 0x00007b002e527a20 */ /* 0x020fc80000410000 */
[----:B--2---:R-:W-:-:S04]  /*5a70*/  FMUL.FTZ R82, R168, R82 ;  /* 0x00000052a8527220 */ /* 0x004fc80000410000 */
[----:B------:R-:W-:Y:S02]  /*5a80*/  @P2 FADD.FTZ R82, R42, R82 ;  /* 0x000000522a522221 */ /* 0x000fe40000010000 */
.L_x_57363:
[----:B------:R-:W-:Y:S05]  /*5a90*/  BSYNC B1 ;  /* 0x0000000000017941 */ /* 0x000fea0003800000 */
.L_x_57362:
[----:B------:R-:W-:Y:S01]  /*5aa0*/  BSSY B1, `(.L_x_57364) ;  /* 0x0000006000017945 */ /* 0x000fe20003800000 */
[----:B------:R-:W-:Y:S05]  /*5ab0*/  @!P3 BRA `(.L_x_57365) ;  /* 0x000000400000b947 */ /* 0x000fea0003800000 */
[----:B------:R-:W2:Y:S01]  /*5ac0*/  LDL R168, [R1+0xd4] ;  /* 0x0000d40001a87983 */ /* 0x000ea20000100800 */
[----:B-----5:R-:W-:-:S04]  /*5ad0*/  FMUL.FTZ R83, R47, c[0x0][0x1ec] ;  /* 0x00007b002f537a20 */ /* 0x020fc80000410000 */
[----:B--2---:R-:W-:-:S04]  /*5ae0*/  FMUL.FTZ R83, R168, R83 ;  /* 0x00000053a8537220 */ /* 0x004fc80000410000 */
[----:B------:R-:W-:Y:S02]  /*5af0*/  @P2 FADD.FTZ R83, R43, R83 ;  /* 0x000000532b532221 */ /* 0x000fe40000010000 */
.L_x_57365:
[----:B------:R-:W-:Y:S05]  /*5b00*/  BSYNC B1 ;  /* 0x0000000000017941 */ /* 0x000fea0003800000 */
.L_x_57364:
[----:B------:R-:W-:Y:S01]  /*5b10*/  HFMA2.MMA R168, -RZ, RZ, 0, 9.5367431640625e-07 ;  /* 0x00000010ffa87435 */ /* 0x000fe200000001ff */
[----:B------:R-:W-:-:S09]  /*5b20*/  IADD3 R131, R131, 0x20, RZ ;  /* 0x0000002083837810 */ /* 0x000fd20007ffe0ff */
[C---:B------:R-:W-:Y:S01]  /*5b30*/  IMAD.WIDE.U32 R168, R170.reuse, R168, c[0x0][0x188] ;  /* 0x00006200aaa87625 */ /* 0x040fe200078e00a8 */
[----:B------:R-:W-:-:S04]  /*5b40*/  IADD3 R170, R170, 0x20, RZ ;  /* 0x00000020aaaa7810 */ /* 0x000fc80007ffe0ff */
[----:B------:R0:W-:Y:S03]  /*5b50*/  STG.E.128 [R168.64], R80 ;  /* 0x00000050a8007986 */ /* 0x0001e6000c101d04 */
.L_x_57357:
[----:B------:R-:W-:Y:S05]  /*5b60*/  BSYNC B0 ;  /* 0x0000000000007941 */ /* 0x000fea0003800000 */
.L_x_57356:
        /* <DEDUP_REMOVED lines=30> */
.L_x_57369:
[----:B0-----:R-:W-:Y:S05]  /*5d50*/  BSYNC B1 ;  /* 0x0000000000017941 */ /* 0x001fea0003800000 */
.L_x_57368:
[----:B------:R-:W-:Y:S01]  /*5d60*/  BSSY B1, `(.L_x_57370) ;  /* 0x0000006000017945 */ /* 0x000fe20003800000 */
[----:B------:R-:W-:Y:S05]  /*5d70*/  @!P3 BRA `(.L_x_57371) ;  /* 0x000000400000b947 */ /* 0x000fea0003800000 */
[----:B------:R-:W2:Y:S01]  /*5d80*/  LDL R168, [R1+0xcc] ;  /* 0x0000cc0001a87983 */ /* 0x000ea20000100800 */
[----:B-----5:R-:W-:-:S04]  /*5d90*/  FMUL.FTZ R85, R45, c[0x0][0x1ec] ;  /* 0x00007b002d557a20 */ /* 0x020fc80000410000 */
[----:B--2---:R-:W-:-:S04]  /*5da0*/  FMUL.FTZ R85, R168, R85 ;  /* 0x00000055a8557220 */ /* 0x004fc80000410000 */
[----:B------:R-:W-:Y:S02]  /*5db0*/  @P2 FADD.FTZ R85, R41, R85 ;  /* 0x0000005529552221 */ /* 0x000fe40000010000 */
.L_x_57371:
[----:B------:R-:W-:Y:S05]  /*5dc0*/  BSYNC B1 ;  /* 0x0000000000017941 */ /* 0x000fea0003800000 */
.L_x_57370:
[----:B------:R-:W-:Y:S01]  /*5dd0*/  BSSY B1, `(.L_x_57372) ;  /* 0x0000006000017945 */ /* 0x000fe20003800000 */
[----:B------:R-:W-:Y:S05]  /*5de0*/  @!P3 BRA `(.L_x_57373) ;  /* 0x000000400000b947 */ /* 0x000fea0003800000 */
[----:B------:R-:W2:Y:S01]  /*5df0*/  LDL R168, [R1+0xc8] ;  /* 0x0000c80001a87983 */ /* 0x000ea20000100800 */
[----:B-----5:R-:W-:-:S04]  /*5e00*/  FMUL.FTZ R86, R46, c[0x0][0x1ec] ;  /* 0x00007b002e567a20 */ /* 0x020fc80000410000 */
[----:B--2---:R-:W-:-:S04]  /*5e10*/  FMUL.FTZ R86, R168, R86 ;  /* 0x00000056a8567220 */ /* 0x004fc80000410000 */
[----:B------:R-:W-:Y:S02]  /*5e20*/  @P2 FADD.FTZ R86, R42, R86 ;  /* 0x000000562a562221 */ /* 0x000fe40000010000 */
.L_x_57373:
[----:B------:R-:W-:Y:S05]  /*5e30*/  BSYNC B1 ;  /* 0x0000000000017941 */ /* 0x000fea0003800000 */
.L_x_57372:
[----:B------:R-:W-:Y:S01]  /*5e40*/  BSSY B1, `(.L_x_57374) ;  /* 0x0000006000017945 */ /* 0x000fe20003800000 */
[----:B------:R-:W-:Y:S05]  /*5e50*/  @!P3 BRA `(.L_x_57375) ;  /* 0x000000400000b947 */ /* 0x000fea0003800000 */
[----:B------:R-:W2:Y:S01]  /*5e60*/  LDL R168, [R1+0xc4] ;  /* 0x0000c40001a87983 */ /* 0x000ea20000100800 */
[----:B-----5:R-:W-:-:S04]  /*5e70*/  FMUL.FTZ R87, R47, c[0x0][0x1ec] ;  /* 0x00007b002f577a20 */ /* 0x020fc80000410000 */
[----:B--2---:R-:W-:-:S04]  /*5e80*/  FMUL.FTZ R87, R168, R87 ;  /* 0x00000057a8577220 */ /* 0x004fc80000410000 */
[----:B------:R-:W-:Y:S02]  /*5e90*/  @P2 FADD.FTZ R87, R43, R87 ;  /* 0x000000572b572221 */ /* 0x000fe40000010000 */
.L_x_57375:
[----:B------:R-:W-:Y:S05]  /*5ea0*/  BSYNC B1 ;  /* 0x0000000000017941 */ /* 0x000fea0003800000 */
.L_x_57374:
[----:B------:R-:W-:Y:S01]  /*5eb0*/  IMAD.MOV.U32 R168, RZ, RZ, 0x10 ;  /* 0x00000010ffa87424 */ /* 0x000fe200078e00ff */
[----:B------:R-:W-:-:S03]  /*5ec0*/  IADD3 R131, R131, 0x20, RZ ;  /* 0x0000002083837810 */ /* 0x000fc60007ffe0ff */
[C---:B------:R-:W-:Y:S01]  /*5ed0*/  IMAD.WIDE.U32 R168, R170.reuse, R168, c[0x0][0x188] ;  /* 0x00006200aaa87625 */ /* 0x040fe200078e00a8 */
[----:B------:R-:W-:-:S04]  /*5ee0*/  IADD3 R170, R170, 0x20, RZ ;  /* 0x00000020aaaa7810 */ /* 0x000fc80007ffe0ff */
[----:B------:R0:W-:Y:S03]  /*5ef0*/  STG.E.128 [R168.64], R84 ;  /* 0x00000054a8007986 */ /* 0x0001e6000c101d04 */
.L_x_57367:
[----:B------:R-:W-:Y:S05]  /*5f00*/  BSYNC B0 ;  /* 0x0000000000007941 */ /* 0x000fea0003800000 */
.L_x_57366:
        /* <DEDUP_REMOVED lines=30> */
.L_x_57379:
[----:B0-----:R-:W-:Y:S05]  /*60f0*/  BSYNC B1 ;  /* 0x0000000000017941 */ /* 0x001fea0003800000 */
.L_x_57378:
[----:B------:R-:W-:Y:S01]  /*6100*/  BSSY B1, `(.L_x_57380) ;  /* 0x0000006000017945 */ /* 0x000fe20003800000 */
[----:B------:R-:W-:Y:S05]  /*6110*/  @!P3 BRA `(.L_x_57381) ;  /* 0x000000400000b947 */ /* 0x000fea0003800000 */
[----:B------:R-:W2:Y:S01]  /*6120*/  LDL R168, [R1+0xbc] ;  /* 0x0000bc0001a87983 */ /* 0x000ea20000100800 */
[----:B-----5:R-:W-:-:S04]  /*6130*/  FMUL.FTZ R89, R45, c[0x0][0x1ec] ;  /* 0x00007b002d597a20 */ /* 0x020fc80000410000 */
[----:B--2---:R-:W-:-:S04]  /*6140*/  FMUL.FTZ R89, R168, R89 ;  /* 0x00000059a8597220 */ /* 0x004fc80000410000 */
[----:B------:R-:W-:Y:S02]  /*6150*/  @P2 FADD.FTZ R89, R41, R89 ;  /* 0x0000005929592221 */ /* 0x000fe40000010000 */
.L_x_57381:
[----:B------:R-:W-:Y:S05]  /*6160*/  BSYNC B1 ;  /* 0x0000000000017941 */ /* 0x000fea0003800000 */
.L_x_57380:
[----:B------:R-:W-:Y:S01]  /*6170*/  BSSY B1, `(.L_x_57382) ;  /* 0x0000006000017945 */ /* 0x000fe20003800000 */
[----:B------:R-:W-:Y:S05]  /*6180*/  @!P3 BRA `(.L_x_57383) ;  /* 0x000000400000b947 */ /* 0x000fea0003800000 */
[----:B------:R-:W2:Y:S01]  /*6190*/  LDL R168, [R1+0xb8] ;  /* 0x0000b80001a87983 */ /* 0x000ea20000100800 */
[----:B-----5:R-:W-:-:S04]  /*61a0*/  FMUL.FTZ R90, R46, c[0x0][0x1ec] ;  /* 0x00007b002e5a7a20 */ /* 0x020fc80000410000 */
[----:B--2---:R-:W-:-:S04]  /*61b0*/  FMUL.FTZ R90, R168, R90 ;  /* 0x0000005aa85a7220 */ /* 0x004fc80000410000 */
[----:B------:R-:W-:Y:S02]  /*61c0*/  @P2 FADD.FTZ R90, R42, R90 ;  /* 0x0000005a2a5a2221 */ /* 0x000fe40000010000 */
.L_x_57383:
[----:B------:R-:W-:Y:S05]  /*61d0*/  BSYNC B1 ;  /* 0x0000000000017941 */ /* 0x000fea0003800000 */
.L_x_57382:
[----:B------:R-:W-:Y:S01]  /*61e0*/  BSSY B1, `(.L_x_57384) ;  /* 0x0000006000017945 */ /* 0x000fe20003800000 */
[----:B------:R-:W-:Y:S05]  /*61f0*/  @!P3 BRA `(.L_x_57385) ;  /* 0x000000400000b947 */ /* 0x000fea0003800000 */
[----:B------:R-:W2:Y:S01]  /*6200*/  LDL R168, [R1+0xb4] ;  /* 0x0000b40001a87983 */ /* 0x000ea20000100800 */
[----:B-----5:R-:W-:-:S04]  /*6210*/  FMUL.FTZ R91, R47, c[0x0][0x1ec] ;  /* 0x00007b002f5b7a20 */ /* 0x020fc80000410000 */
[----:B--2---:R-:W-:-:S04]  /*6220*/  FMUL.FTZ R91, R168, R91 ;  /* 0x0000005ba85b7220 */ /* 0x004fc80000410000 */
[----:B------:R-:W-:Y:S02]  /*6230*/  @P2 FADD.FTZ R91, R43, R91 ;  /* 0x0000005b2b5b2221 */ /* 0x000fe40000010000 */
.L_x_57385:
[----:B------:R-:W-:Y:S05]  /*6240*/  BSYNC B1 ;  /* 0x0000000000017941 */ /* 0x000fea0003800000 */
.L_x_57384:
[----:B------:R-:W-:Y:S01]  /*6250*/  HFMA2.MMA R168, -RZ, RZ, 0, 9.5367431640625e-07 ;  /* 0x00000010ffa87435 */ /* 0x000fe200000001ff */
[----:B------:R-:W-:-:S09]  /*6260*/  IADD3 R131, R131, 0x20, RZ ;  /* 0x0000002083837810 */ /* 0x000fd20007ffe0ff */
[C---:B------:R-:W-:Y:S01]  /*6270*/  IMAD.WIDE.U32 R168, R170.reuse, R168, c[0x0][0x188] ;  /* 0x00006200aaa87625 */ /* 0x040fe200078e00a8 */
[----:B------:R-:W-:-:S04]  /*6280*/  IADD3 R170, R170, 0x20, RZ ;  /* 0x00000020aaaa7810 */ /* 0x000fc80007ffe0ff */
[----:B------:R0:W-:Y:S03]  /*6290*/  STG.E.128 [R168.64], R88 ;  /* 0x00000058a8007986 */ /* 0x0001e6000c101d04 */
.L_x_57377:
[----:B------:R-:W-:Y:S05]  /*62a0*/  BSYNC B0 ;  /* 0x0000000000007941 */ /* 0x000fea0003800000 */
.L_x_57376:
        /* <DEDUP_REMOVED lines=30> */
.L_x_57389:
[----:B0-----:R-:W-:Y:S05]  /*6490*/  BSYNC B1 ;  /* 0x0000000000017941 */ /* 0x001fea0003800000 */
.L_x_57388:
[----:B------:R-:W-:Y:S01]  /*64a0*/  BSSY B1, `(.L_x_57390) ;  /* 0x0000006000017945 */ /* 0x000fe20003800000 */
[----:B------:R-:W-:Y:S05]  /*64b0*/  @!P3 BRA `(.L_x_57391) ;  /* 0x000000400000b947 */ /* 0x000fea0003800000 */
[----:B------:R-:W2:Y:S01]  /*64c0*/  LDL R168, [R1+0xac] ;  /* 0x0000ac0001a87983 */ /* 0x000ea20000100800 */
[----:B-----5:R-:W-:-:S04]  /*64d0*/  FMUL.FTZ R93, R45, c[0x0][0x1ec] ;  /* 0x00007b002d5d7a20 */ /* 0x020fc80000410000 */
[----:B--2---:R-:W-:-:S04]  /*64e0*/  FMUL.FTZ R93, R168, R93 ;  /* 0x0000005da85d7220 */ /* 0x004fc80000410000 */
[----:B------:R-:W-:Y:S02]  /*64f0*/  @P2 FADD.FTZ R93, R41, R93 ;  /* 0x0000005d295d2221 */ /* 0x000fe40000010000 */
.L_x_57391:
[----:B------:R-:W-:Y:S05]  /*6500*/  BSYNC B1 ;  /* 0x0000000000017941 */ /* 0x000fea0003800000 */
.L_x_57390:
[----:B------:R-:W-:Y:S01]  /*6510*/  BSSY B1, `(.L_x_57392) ;  /* 0x0000006000017945 */ /* 0x000fe20003800000 */
[----:B------:R-:W-:Y:S05]  /*6520*/  @!P3 BRA `(.L_x_57393) ;  /* 0x000000400000b947 */ /* 0x000fea0003800000 */
[----:B------:R-:W2:Y:S01]  /*6530*/  LDL R168, [R1+0xa8] ;  /* 0x0000a80001a87983 */ /* 0x000ea20000100800 */
[----:B-----5:R-:W-:-:S04]  /*6540*/  FMUL.FTZ R94, R46, c[0x0][0x1ec] ;  /* 0x00007b002e5e7a20 */ /* 0x020fc80000410000 */
[----:B--2---:R-:W-:-:S04]  /*6550*/  FMUL.FTZ R94, R168, R94 ;  /* 0x0000005ea85e7220 */ /* 0x004fc80000410000 */
[----:B------:R-:W-:Y:S02]  /*6560*/  @P2 FADD.FTZ R94, R42, R94 ;  /* 0x0000005e2a5e2221 */ /* 0x000fe40000010000 */
.L_x_57393:
[----:B------:R-:W-:Y:S05]  /*6570*/  BSYNC B1 ;  /* 0x0000000000017941 */ /* 0x000fea0003800000 */
.L_x_57392:
[----:B------:R-:W-:Y:S01]  /*6580*/  BSSY B1, `(.L_x_57394) ;  /* 0x0000006000017945 */ /* 0x000fe20003800000 */
[----:B------:R-:W-:Y:S05]  /*6590*/  @!P3 BRA `(.L_x_57395) ;  /* 0x000000400000b947 */ /* 0x000fea0003800000 */
[----:B------:R-:W2:Y:S01]  /*65a0*/  LDL R168, [R1+0xa4] ;  /* 0x0000a40001a87983 */ /* 0x000ea20000100800 */
[----:B-----5:R-:W-:-:S04]  /*65b0*/  FMUL.FTZ R95, R47, c[0x0][0x1ec] ;  /* 0x00007b002f5f7a20 */ /* 0x020fc80000410000 */
[----:B--2---:R-:W-:-:S04]  /*65c0*/  FMUL.FTZ R95, R168, R95 ;  /* 0x0000005fa85f7220 */ /* 0x004fc80000410000 */
[----:B------:R-:W-:Y:S02]  /*65d0*/  @P2 FADD.FTZ R95, R43, R95 ;  /* 0x0000005f2b5f2221 */ /* 0x000fe40000010000 */
.L_x_57395:
[----:B------:R-:W-:Y:S05]  /*65e0*/  BSYNC B1 ;  /* 0x0000000000017941 */ /* 0x000fea0003800000 */
.L_x_57394:
[----:B------:R-:W-:Y:S01]  /*65f0*/  IMAD.MOV.U32 R168, RZ, RZ, 0x10 ;  /* 0x00000010ffa87424 */ /* 0x000fe200078e00ff */
[----:B------:R-:W-:-:S03]  /*6600*/  IADD3 R131, R131, 0x20, RZ ;  /* 0x0000002083837810 */ /* 0x000fc60007ffe0ff */
[C---:B------:R-:W-:Y:S01]  /*6610*/  IMAD.WIDE.U32 R168, R170.reuse, R168, c[0x0][0x188] ;  /* 0x00006200aaa87625 */ /* 0x040fe200078e00a8 */
[----:B------:R-:W-:-:S04]  /*6620*/  IADD3 R170, R170, 0x20, RZ ;  /* 0x00000020aaaa7810 */ /* 0x000fc80007ffe0ff */
[----:B------:R0:W-:Y:S03]  /*6630*/  STG.E.128 [R168.64], R92 ;  /* 0x0000005ca8007986 */ /* 0x0001e6000c101d04 */
.L_x_57387:
[----:B------:R-:W-:Y:S05]  /*6640*/  BSYNC B0 ;  /* 0x0000000000007941 */ /* 0x000fea0003800000 */
.L_x_57386:
        /* <DEDUP_REMOVED lines=30> */
.L_x_57399:
[----:B0-----:R-:W-:Y:S05]  /*6830*/  BSYNC B1 ;  /* 0x0000000000017941 */ /* 0x001fea0003800000 */
.L_x_57398:
[----:B------:R-:W-:Y:S01]  /*6840*/  BSSY B1, `(.L_x_57400) ;  /* 0x0000006000017945 */ /* 0x000fe20003800000 */
[----:B------:R-:W-:Y:S05]  /*6850*/  @!P3 BRA `(.L_x_57401) ;  /* 0x000000400000b947 */ /* 0x000fea0003800000 */
[----:B------:R-:W2:Y:S01]  /*6860*/  LDL R168, [R1+0x9c] ;  /* 0x00009c0001a87983 */ /* 0x000ea20000100800 */
[----:B-----5:R-:W-:-:S04]  /*6870*/  FMUL.FTZ R97, R45, c[0x0][0x1ec] ;  /* 0x00007b002d617a20 */ /* 0x020fc80000410000 */
[----:B--2---:R-:W-:-:S04]  /*6880*/  FMUL.FTZ R97, R168, R97 ;  /* 0x00000061a8617220 */ /* 0x004fc80000410000 */
[----:B------:R-:W-:Y:S02]  /*6890*/  @P2 FADD.FTZ R97, R41, R97 ;  /* 0x0000006129612221 */ /* 0x000fe40000010000 */
.L_x_57401:
[----:B------:R-:W-:Y:S05]  /*68a0*/  BSYNC B1 ;  /* 0x0000000000017941 */ /* 0x000fea0003800000 */
.L_x_57400:
[----:B------:R-:W-:Y:S01]  /*68b0*/  BSSY B1, `(.L_x_57402) ;  /* 0x0000006000017945 */ /* 0x000fe20003800000 */
[----:B------:R-:W-:Y:S05]  /*68c0*/  @!P3 BRA `(.L_x_57403) ;  /* 0x000000400000b947 */ /* 0x000fea0003800000 */
[----:B------:R-:W2:Y:S01]  /*68d0*/  LDL R168, [R1+0x98] ;  /* 0x0000980001a87983 */ /* 0x000ea20000100800 */
[----:B-----5:R-:W-:-:S04]  /*68e0*/  FMUL.FTZ R98, R46, c[0x0][0x1ec] ;  /* 0x00007b002e627a20 */ /* 0x020fc80000410000 */
[----:B--2---:R-:W-:-:S04]  /*68f0*/  FMUL.FTZ R98, R168, R98 ;  /* 0x00000062a8627220 */ /* 0x004fc80000410000 */
[----:B------:R-:W-:Y:S02]  /*6900*/  @P2 FADD.FTZ R98, R42, R98 ;  /* 0x000000622a622221 */ /* 0x000fe40000010000 */
.L_x_57403:
[----:B------:R-:W-:Y:S05]  /*6910*/  BSYNC B1 ;  /* 0x0000000000017941 */ /* 0x000fea0003800000 */
.L_x_57402:
[----:B------:R-:W-:Y:S01]  /*6920*/  BSSY B1, `(.L_x_57404) ;  /* 0x0000006000017945 */ /* 0x000fe20003800000 */
[----:B------:R-:W-:Y:S05]  /*6930*/  @!P3 BRA `(.L_x_57405) ;  /* 0x000000400000b947 */ /* 0x000fea0003800000 */
[----:B------:R-:W2:Y:S01]  /*6940*/  LDL R168, [R1+0x94] ;  /* 0x0000940001a87983 */ /* 0x000ea20000100800 */
[----:B-----5:R-:W-:-:S04]  /*6950*/  FMUL.FTZ R99, R47, c[0x0][0x1ec] ;  /* 0x00007b002f637a20 */ /* 0x020fc80000410000 */
[----:B--2---:R-:W-:-:S04]  /*6960*/  FMUL.FTZ R99, R168, R99 ;  /* 0x00000063a8637220 */ /* 0x004fc80000410000 */
[----:B------:R-:W-:Y:S02]  /*6970*/  @P2 FADD.FTZ R99, R43, R99 ;  /* 0x000000632b632221 */ /* 0x000fe40000010000 */
.L_x_57405:
[----:B------:R-:W-:Y:S05]  /*6980*/  BSYNC B1 ;  /* 0x0000000000017941 */ /* 0x000fea0003800000 */
.L_x_57404:
[----:B------:R-:W-:Y:S01]  /*6990*/  HFMA2.MMA R168, -RZ, RZ, 0, 9.5367431640625e-07 ;  /* 0x00000010ffa87435 */ /* 0x000fe200000001ff */
[----:B------:R-:W-:-:S09]  /*69a0*/  IADD3 R131, R131, 0x20, RZ ;  /* 0x0000002083837810 */ /* 0x000fd20007ffe0ff */
[C---:B------:R-:W-:Y:S01]  /*69b0*/  IMAD.WIDE.U32 R168, R170.reuse, R168, c[0x0][0x188] ;  /* 0x00006200aaa87625 */ /* 0x040fe200078e00a8 */
[----:B------:R-:W-:-:S04]  /*69c0*/  IADD3 R170, R170, 0x20, RZ ;  /* 0x00000020aaaa7810 */ /* 0x000fc80007ffe0ff */
[----:B------:R0:W-:Y:S03]  /*69d0*/  STG.E.128 [R168.64], R96 ;  /* 0x00000060a8007986 */ /* 0x0001e6000c101d04 */
.L_x_57397:
[----:B------:R-:W-:Y:S05]  /*69e0*/  BSYNC B0 ;  /* 0x0000000000007941 */ /* 0x000fea0003800000 */
.L_x_57396:
        /* <DEDUP_REMOVED lines=30> */
.L_x_57409:
[----:B0-----:R-:W-:Y:S05]  /*6bd0*/  BSYNC B1 ;  /* 0x0000000000017941 */ /* 0x001fea0003800000 */
.L_x_57408:
[----:B------:R-:W-:Y:S01]  /*6be0*/  BSSY B1, `(.L_x_57410) ;  /* 0x0000006000017945 */ /* 0x000fe20003800000 */
[----:B------:R-:W-:Y:S05]  /*6bf0*/  @!P3 BRA `(.L_x_57411) ;  /* 0x000000400000b947 */ /* 0x000fea0003800000 */
[----:B------:R-:W2:Y:S01]  /*6c00*/  LDL R168, [R1+0x8c] ;  /* 0x00008c0001a87983 */ /* 0x000ea20000100800 */
[----:B-----5:R-:W-:-:S04]  /*6c10*/  FMUL.FTZ R101, R45, c[0x0][0x1ec] ;  /* 0x00007b002d657a20 */ /* 0x020fc80000410000 */
[----:B--2---:R-:W-:-:S04]  /*6c20*/  FMUL.FTZ R101, R168, R101 ;  /* 0x00000065a8657220 */ /* 0x004fc80000410000 */
[----:B------:R-:W-:Y:S02]  /*6c30*/  @P2 FADD.FTZ R101, R41, R101 ;  /* 0x0000006529652221 */ /* 0x000fe40000010000 */
.L_x_57411:
[----:B------:R-:W-:Y:S05]  /*6c40*/  BSYNC B1 ;  /* 0x0000000000017941 */ /* 0x000fea0003800000 */
.L_x_57410:
[----:B------:R-:W-:Y:S01]  /*6c50*/  BSSY B1, `(.L_x_57412) ;  /* 0x0000006000017945 */ /* 0x000fe20003800000 */
[----:B------:R-:W-:Y:S05]  /*6c60*/  @!P3 BRA `(.L_x_57413) ;  /* 0x000000400000b947 */ /* 0x000fea0003800000 */
[----:B------:R-:W2:Y:S01]  /*6c70*/  LDL R168, [R1+0x88] ;  /* 0x0000880001a87983 */ /* 0x000ea20000100800 */
[----:B-----5:R-:W-:-:S04]  /*6c80*/  FMUL.FTZ R102, R46, c[0x0][0x1ec] ;  /* 0x00007b002e667a20 */ /* 0x020fc80000410000 */
[----:B--2---:R-:W-:-:S04]  /*6c90*/  FMUL.FTZ R102, R168, R102 ;  /* 0x00000066a8667220 */ /* 0x004fc80000410000 */
[----:B------:R-:W-:Y:S02]  /*6ca0*/  @P2 FADD.FTZ R102, R42, R102 ;  /* 0x000000662a662221 */ /* 0x000fe40000010000 */
.L_x_57413:
[----:B------:R-:W-:Y:S05]  /*6cb0*/  BSYNC B1 ;  /* 0x0000000000017941 */ /* 0x000fea0003800000 */
.L_x_57412:
[----:B------:R-:W-:Y:S01]  /*6cc0*/  BSSY B1, `(.L_x_57414) ;  /* 0x0000006000017945 */ /* 0x000fe20003800000 */
[----:B------:R-:W-:Y:S05]  /*6cd0*/  @!P3 BRA `(.L_x_57415) ;  /* 0x000000400000b947 */ /* 0x000fea0003800000 */
[----:B------:R-:W2:Y:S01]  /*6ce0*/  LDL R168, [R1+0x84] ;  /* 0x0000840001a87983 */ /* 0x000ea20000100800 */
[----:B-----5:R-:W-:-:S04]  /*6cf0*/  FMUL.FTZ R103, R47, c[0x0][0x1ec] ;  /* 0x00007b002f677a20 */ /* 0x020fc80000410000 */
[----:B--2---:R-:W-:-:S04]  /*6d00*/  FMUL.FTZ R103, R168, R103 ;  /* 0x00000067a8677220 */ /* 0x004fc80000410000 */
[----:B------:R-:W-:Y:S02]  /*6d10*/  @P2 FADD.FTZ R103, R43, R103 ;  /* 0x000000672b672221 */ /* 0x000fe40000010000 */
.L_x_57415:
[----:B------:R-:W-:Y:S05]  /*6d20*/  BSYNC B1 ;  /* 0x0000000000017941 */ /* 0x000fea0003800000 */
.L_x_57414:
[----:B------:R-:W-:Y:S01]  /*6d30*/  IMAD.MOV.U32 R168, RZ, RZ, 0x10 ;  /* 0x00000010ffa87424 */ /* 0x000fe200078e00ff */
[----:B------:R-:W-:-:S03]  /*6d40*/  IADD3 R131, R131, 0x20, RZ ;  /* 0x0000002083837810 */ /* 0x000fc60007ffe0ff */
[C---:B------:R-:W-:Y:S01]  /*6d50*/  IMAD.WIDE.U32 R168, R170.reuse, R168, c[0x0][0x188] ;  /* 0x00006200aaa87625 */ /* 0x040fe200078e00a8 */
[----:B------:R-:W-:-:S04]  /*6d60*/  IADD3 R170, R170, 0x20, RZ ;  /* 0x00000020aaaa7810 */ /* 0x000fc80007ffe0ff */
[----:B------:R0:W-:Y:S03]  /*6d70*/  STG.E.128 [R168.64], R100 ;  /* 0x00000064a8007986 */ /* 0x0001e6000c101d04 */
.L_x_57407:
[----:B------:R-:W-:Y:S05]  /*6d80*/  BSYNC B0 ;  /* 0x0000000000007941 */ /* 0x000fea0003800000 */
.L_x_57406:
        /* <DEDUP_REMOVED lines=30> */
.L_x_57419:
[----:B0-----:R-:W-:Y:S05]  /*6f70*/  BSYNC B1 ;  /* 0x0000000000017941 */ /* 0x001fea0003800000 */
.L_x_57418:
[----:B------:R-:W-:Y:S01]  /*6f80*/  BSSY B1, `(.L_x_57420) ;  /* 0x0000006000017945 */ /* 0x000fe20003800000 */
[----:B------:R-:W-:Y:S05]  /*6f90*/  @!P3 BRA `(.L_x_57421) ;  /* 0x000000400000b947 */ /* 0x000fea0003800000 */
[----:B------:R-:W2:Y:S01]  /*6fa0*/  LDL R168, [R1+0x7c] ;  /* 0x00007c0001a87983 */ /* 0x000ea20000100800 */
[----:B-----5:R-:W-:-:S04]  /*6fb0*/  FMUL.FTZ R105, R45, c[0x0][0x1ec] ;  /* 0x00007b002d697a20 */ /* 0x020fc80000410000 */
[----:B--2---:R-:W-:-:S04]  /*6fc0*/  FMUL.FTZ R105, R168, R105 ;  /* 0x00000069a8697220 */ /* 0x004fc80000410000 */
[----:B------:R-:W-:Y:S02]  /*6fd0*/  @P2 FADD.FTZ R105, R41, R105 ;  /* 0x0000006929692221 */ /* 0x000fe40000010000 */
.L_x_57421:
[----:B------:R-:W-:Y:S05]  /*6fe0*/  BSYNC B1 ;  /* 0x0000000000017941 */ /* 0x000fea0003800000 */
.L_x_57420:
[----:B------:R-:W-:Y:S01]  /*6ff0*/  BSSY B1, `(.L_x_57422) ;  /* 0x0000006000017945 */ /* 0x000fe20003800000 */
[----:B------:R-:W-:Y:S05]  /*7000*/  @!P3 BRA `(.L_x_57423) ;  /* 0x000000400000b947 */ /* 0x000fea0003800000 */
[----:B------:R-:W2:Y:S01]  /*7010*/  LDL R168, [R1+0x78] ;  /* 0x0000780001a87983 */ /* 0x000ea20000100800 */
[----:B-----5:R-:W-:-:S04]  /*7020*/  FMUL.FTZ R106, R46, c[0x0][0x1ec] ;  /* 0x00007b002e6a7a20 */ /* 0x020fc80000410000 */
[----:B--2---:R-:W-:-:S04]  /*7030*/  FMUL.FTZ R106, R168, R106 ;  /* 0x0000006aa86a7220 */ /* 0x004fc80000410000 */
[----:B------:R-:W-:Y:S02]  /*7040*/  @P2 FADD.FTZ R106, R42, R106 ;  /* 0x0000006a2a6a2221 */ /* 0x000fe40000010000 */
.L_x_57423:
[----:B------:R-:W-:Y:S05]  /*7050*/  BSYNC B1 ;  /* 0x0000000000017941 */ /* 0x000fea0003800000 */
.L_x_57422:
[----:B------:R-:W-:Y:S01]  /*7060*/  BSSY B1, `(.L_x_57424) ;  /* 0x0000006000017945 */ /* 0x000fe20003800000 */
[----:B------:R-:W-:Y:S05]  /*7070*/  @!P3 BRA `(.L_x_57425) ;  /* 0x000000400000b947 */ /* 0x000fea0003800000 */
[----:B------:R-:W2:Y:S01]  /*7080*/  LDL R168, [R1+0x74] ;  /* 0x0000740001a87983 */ /* 0x000ea20000100800 */
[----:B-----5:R-:W-:-:S04]  /*7090*/  FMUL.FTZ R107, R47, c[0x0][0x1ec] ;  /* 0x00007b002f6b7a20 */ /* 0x020fc80000410000 */
[----:B--2---:R-:W-:-:S04]  /*70a0*/  FMUL.FTZ R107, R168, R107 ;  /* 0x0000006ba86b7220 */ /* 0x004fc80000410000 */
[----:B------:R-:W-:Y:S02]  /*70b0*/  @P2 FADD.FTZ R107, R43, R107 ;  /* 0x0000006b2b6b2221 */ /* 0x000fe40000010000 */
.L_x_57425:
[----:B------:R-:W-:Y:S05]  /*70c0*/  BSYNC B1 ;  /* 0x0000000000017941 */ /* 0x000fea0003800000 */
.L_x_57424:
[----:B------:R-:W-:Y:S01]  /*70d0*/  HFMA2.MMA R168, -RZ, RZ, 0, 9.5367431640625e-07 ;  /* 0x00000010ffa87435 */ /* 0x000fe200000001ff */
[----:B------:R-:W-:-:S09]  /*70e0*/  IADD3 R131, R131, 0x20, RZ ;  /* 0x0000002083837810 */ /* 0x000fd20007ffe0ff */
[C---:B------:R-:W-:Y:S01]  /*70f0*/  IMAD.WIDE.U32 R168, R170.reuse, R168, c[0x0][0x188] ;  /* 0x00006200aaa87625 */ /* 0x040fe200078e00a8 */
[----:B------:R-:W-:-:S04]  /*7100*/  IADD3 R170, R170, 0x20, RZ ;  /* 0x00000020aaaa7810 */ /* 0x000fc80007ffe0ff */
[----:B------:R0:W-:Y:S03]  /*7110*/  STG.E.128 [R168.64], R104 ;  /* 0x00000068a8007986 */ /* 0x0001e6000c101d04 */
.L_x_57417:
[----:B------:R-:W-:Y:S05]  /*7120*/  BSYNC B0 ;  /* 0x0000000000007941 */ /* 0x000fea0003800000 */
.L_x_57416:
        /* <DEDUP_REMOVED lines=30> */
.L_x_57429:
[----:B0-----:R-:W-:Y:S05]  /*7310*/  BSYNC B1 ;  /* 0x0000000000017941 */ /* 0x001fea0003800000 */
.L_x_57428:
[----:B------:R-:W-:Y:S01]  /*7320*/  BSSY B1, `(.L_x_57430) ;  /* 0x0000006000017945 */ /* 0x000fe20003800000 */
[----:B------:R-:W-:Y:S05]  /*7330*/  @!P3 BRA `(.L_x_57431) ;  /* 0x000000400000b947 */ /* 0x000fea0003800000 */
[----:B------:R-:W2:Y:S01]  /*7340*/  LDL R168, [R1+0x6c] ;  /* 0x00006c0001a87983 */ /* 0x000ea20000100800 */
[----:B-----5:R-:W-:-:S04]  /*7350*/  FMUL.FTZ R109, R45, c[0x0][0x1ec] ;  /* 0x00007b002d6d7a20 */ /* 0x020fc80000410000 */
[----:B--2---:R-:W-:-:S04]  /*7360*/  FMUL.FTZ R109, R168, R109 ;  /* 0x0000006da86d7220 */ /* 0x004fc80000410000 */
[----:B------:R-:W-:Y:S02]  /*7370*/  @P2 FADD.FTZ R109, R41, R109 ;  /* 0x0000006d296d2221 */ /* 0x000fe40000010000 */
.L_x_57431:
[----:B------:R-:W-:Y:S05]  /*7380*/  BSYNC B1 ;  /* 0x0000000000017941 */ /* 0x000fea0003800000 */
.L_x_57430:
[----:B------:R-:W-:Y:S01]  /*7390*/  BSSY B1, `(.L_x_57432) ;  /* 0x0000006000017945 */ /* 0x000fe20003800000 */
[----:B------:R-:W-:Y:S05]  /*73a0*/  @!P3 BRA `(.L_x_57433) ;  /* 0x000000400000b947 */ /* 0x000fea0003800000 */
[----:B------:R-:W2:Y:S01]  /*73b0*/  LDL R168, [R1+0x68] ;  /* 0x0000680001a87983 */ /* 0x000ea20000100800 */
[----:B-----5:R-:W-:-:S04]  /*73c0*/  FMUL.FTZ R110, R46, c[0x0][0x1ec] ;  /* 0x00007b002e6e7a20 */ /* 0x020fc80000410000 */
[----:B--2---:R-:W-:-:S04]  /*73d0*/  FMUL.FTZ R110, R168, R110 ;  /* 0x0000006ea86e7220 */ /* 0x004fc80000410000 */
[----:B------:R-:W-:Y:S02]  /*73e0*/  @P2 FADD.FTZ R110, R42, R110 ;  /* 0x0000006e2a6e2221 */ /* 0x000fe40000010000 */
.L_x_57433:
[----:B------:R-:W-:Y:S05]  /*73f0*/  BSYNC B1 ;  /* 0x0000000000017941 */ /* 0x000fea0003800000 */
.L_x_57432:
[----:B------:R-:W-:Y:S01]  /*7400*/  BSSY B1, `(.L_x_57434) ;  /* 0x0000006000017945 */ /* 0x000fe20003800000 */
[----:B------:R-:W-:Y:S05]  /*7410*/  @!P3 BRA `(.L_x_57435) ;  /* 0x000000400000b947 */ /* 0x000fea0003800000 */
[----:B------:R-:W2:Y:S01]  /*7420*/  LDL R168, [R1+0x64] ;  /* 0x0000640001a87983 */ /* 0x000ea20000100800 */
[----:B-----5:R-:W-:-:S04]  /*7430*/  FMUL.FTZ R111, R47, c[0x0][0x1ec] ;  /* 0x00007b002f6f7a20 */ /* 0x020fc80000410000 */
[----:B--2---:R-:W-:-:S04]  /*7440*/  FMUL.FTZ R111, R168, R111 ;  /* 0x0000006fa86f7220 */ /* 0x004fc80000410000 */
[----:B------:R-:W-:Y:S02]  /*7450*/  @P2 FADD.FTZ R111, R43, R111 ;  /* 0x0000006f2b6f2221 */ /* 0x000fe40000010000 */
.L_x_57435:
[----:B------:R-:W-:Y:S05]  /*7460*/  BSYNC B1 ;  /* 0x0000000000017941 */ /* 0x000fea0003800000 */
.L_x_57434:
[----:B------:R-:W-:Y:S01]  /*7470*/  IMAD.MOV.U32 R168, RZ, RZ, 0x10 ;  /* 0x00000010ffa87424 */ /* 0x000fe200078e00ff */
[----:B------:R-:W-:-:S03]  /*7480*/  IADD3 R131, R131, 0x20, RZ ;  /* 0x0000002083837810 */ /* 0x000fc60007ffe0ff */
[C---:B------:R-:W-:Y:S01]  /*7490*/  IMAD.WIDE.U32 R168, R170.reuse, R168, c[0x0][0x188] ;  /* 0x00006200aaa87625 */ /* 0x040fe200078e00a8 */
[----:B------:R-:W-:-:S04]  /*74a0*/  IADD3 R170, R170, 0x20, RZ ;  /* 0x00000020aaaa7810 */ /* 0x000fc80007ffe0ff */
[----:B------:R0:W-:Y:S03]  /*74b0*/  STG.E.128 [R168.64], R108 ;  /* 0x0000006ca8007986 */ /* 0x0001e6000c101d04 */
.L_x_57427:
[----:B------:R-:W-:Y:S05]  /*74c0*/  BSYNC B0 ;  /* 0x0000000000007941 */ /* 0x000fea0003800000 */
.L_x_57426:
        /* <DEDUP_REMOVED lines=30> */
.L_x_57439:
[----:B0-----:R-:W-:Y:S05]  /*76b0*/  BSYNC B1 ;  /* 0x0000000000017941 */ /* 0x001fea0003800000 */
.L_x_57438:
[----:B------:R-:W-:Y:S01]  /*76c0*/  BSSY B1, `(.L_x_57440) ;  /* 0x0000006000017945 */ /* 0x000fe20003800000 */
[----:B------:R-:W-:Y:S05]  /*76d0*/  @!P3 BRA `(.L_x_57441) ;  /* 0x000000400000b947 */ /* 0x000fea0003800000 */
[----:B------:R-:W2:Y:S01]  /*76e0*/  LDL R168, [R1+0x5c] ;  /* 0x00005c0001a87983 */ /* 0x000ea20000100800 */
[----:B-----5:R-:W-:-:S04]  /*76f0*/  FMUL.FTZ R113, R45, c[0x0][0x1ec] ;  /* 0x00007b002d717a20 */ /* 0x020fc80000410000 */
[----:B--2---:R-:W-:-:S04]  /*7700*/  FMUL.FTZ R113, R168, R113 ;  /* 0x00000071a8717220 */ /* 0x004fc80000410000 */
[----:B------:R-:W-:Y:S02]  /*7710*/  @P2 FADD.FTZ R113, R41, R113 ;  /* 0x0000007129712221 */ /* 0x000fe40000010000 */
.L_x_57441:
[----:B------:R-:W-:Y:S05]  /*7720*/  BSYNC B1 ;  /* 0x0000000000017941 */ /* 0x000fea0003800000 */
.L_x_57440:
[----:B------:R-:W-:Y:S01]  /*7730*/  BSSY B1, `(.L_x_57442) ;  /* 0x0000006000017945 */ /* 0x000fe20003800000 */
[----:B------:R-:W-:Y:S05]  /*7740*/  @!P3 BRA `(.L_x_57443) ;  /* 0x000000400000b947 */ /* 0x000fea0003800000 */
[----:B------:R-:W2:Y:S01]  /*7750*/  LDL R168, [R1+0x58] ;  /* 0x0000580001a87983 */ /* 0x000ea20000100800 */
[----:B-----5:R-:W-:-:S04]  /*7760*/  FMUL.FTZ R114, R46, c[0x0][0x1ec] ;  /* 0x00007b002e727a20 */ /* 0x020fc80000410000 */
[----:B--2---:R-:W-:-:S04]  /*7770*/  FMUL.FTZ R114, R168, R114 ;  /* 0x00000072a8727220 */ /* 0x004fc80000410000 */
[----:B------:R-:W-:Y:S02]  /*7780*/  @P2 FADD.FTZ R114, R42, R114 ;  /* 0x000000722a722221 */ /* 0x000fe40000010000 */
.L_x_57443:
[----:B------:R-:W-:Y:S05]  /*7790*/  BSYNC B1 ;  /* 0x0000000000017941 */ /* 0x000fea0003800000 */
.L_x_57442:
[----:B------:R-:W-:Y:S01]  /*77a0*/  BSSY B1, `(.L_x_57444) ;  /* 0x0000006000017945 */ /* 0x000fe20003800000 */
[----:B------:R-:W-:Y:S05]  /*77b0*/  @!P3 BRA `(.L_x_57445) ;  /* 0x000000400000b947 */ /* 0x000fea0003800000 */
[----:B------:R-:W2:Y:S01]  /*77c0*/  LDL R168, [R1+0x54] ;  /* 0x0000540001a87983 */ /* 0x000ea20000100800 */
[----:B-----5:R-:W-:-:S04]  /*77d0*/  FMUL.FTZ R115, R47, c[0x0][0x1ec] ;  /* 0x00007b002f737a20 */ /* 0x020fc80000410000 */
[----:B--2---:R-:W-:-:S04]  /*77e0*/  FMUL.FTZ R115, R168, R115 ;  /* 0x00000073a8737220 */ /* 0x004fc80000410000 */
[----:B------:R-:W-:Y:S02]  /*77f0*/  @P2 FADD.FTZ R115, R43, R115 ;  /* 0x000000732b732221 */ /* 0x000fe40000010000 */
.L_x_57445:
[----:B------:R-:W-:Y:S05]  /*7800*/  BSYNC B1 ;  /* 0x0000000000017941 */ /* 0x000fea0003800000 */
.L_x_57444:
[----:B------:R-:W-:Y:S01]  /*7810*/  HFMA2.MMA R168, -RZ, RZ, 0, 9.5367431640625e-07 ;  /* 0x00000010ffa87435 */ /* 0x000fe200000001ff */
[----:B------:R-:W-:-:S09]  /*7820*/  IADD3 R131, R131, 0x20, RZ ;  /* 0x0000002083837810 */ /* 0x000fd20007ffe0ff */
[C---:B------:R-:W-:Y:S01]  /*7830*/  IMAD.WIDE.U32 R168, R170.reuse, R168, c[0x0][0x188] ;  /* 0x00006200aaa87625 */ /* 0x040fe200078e00a8 */
[----:B------:R-:W-:-:S04]  /*7840*/  IADD3 R170, R170, 0x20, RZ ;  /* 0x00000020aaaa7810 */ /* 0x000fc80007ffe0ff */
[----:B------:R0:W-:Y:S03]  /*7850*/  STG.E.128 [R168.64], R112 ;  /* 0x00000070a8007986 */ /* 0x0001e6000c101d04 */
.L_x_57437:
[----:B------:R-:W-:Y:S05]  /*7860*/  BSYNC B0 ;  /* 0x0000000000007941 */ /* 0x000fea0003800000 */
.L_x_57436:
        /* <DEDUP_REMOVED lines=30> */
.L_x_57449:
[----:B0-----:R-:W-:Y:S05]  /*7a50*/  BSYNC B1 ;  /* 0x0000000000017941 */ /* 0x001fea0003800000 */
.L_x_57448:
[----:B------:R-:W-:Y:S01]  /*7a60*/  BSSY B1, `(.L_x_57450) ;  /* 0x0000006000017945 */ /* 0x000fe20003800000 */
[----:B------:R-:W-:Y:S05]  /*7a70*/  @!P3 BRA `(.L_x_57451) ;  /* 0x000000400000b947 */ /* 0x000fea0003800000 */
[----:B------:R-:W2:Y:S01]  /*7a80*/  LDL R168, [R1+0x4c] ;  /* 0x00004c0001a87983 */ /* 0x000ea20000100800 */
[----:B-----5:R-:W-:-:S04]  /*7a90*/  FMUL.FTZ R117, R45, c[0x0][0x1ec] ;  /* 0x00007b002d757a20 */ /* 0x020fc80000410000 */
[----:B--2---:R-:W-:-:S04]  /*7aa0*/  FMUL.FTZ R117, R168, R117 ;  /* 0x00000075a8757220 */ /* 0x004fc80000410000 */
[----:B------:R-:W-:Y:S02]  /*7ab0*/  @P2 FADD.FTZ R117, R41, R117 ;  /* 0x0000007529752221 */ /* 0x000fe40000010000 */
.L_x_57451:
[----:B------:R-:W-:Y:S05]  /*7ac0*/  BSYNC B1 ;  /* 0x0000000000017941 */ /* 0x000fea0003800000 */
.L_x_57450:
[----:B------:R-:W-:Y:S01]  /*7ad0*/  BSSY B1, `(.L_x_57452) ;  /* 0x0000006000017945 */ /* 0x000fe20003800000 */
[----:B------:R-:W-:Y:S05]  /*7ae0*/  @!P3 BRA `(.L_x_57453) ;  /* 0x000000400000b947 */ /* 0x000fea0003800000 */
[----:B------:R-:W2:Y:S01]  /*7af0*/  LDL R168, [R1+0x48] ;  /* 0x0000480001a87983 */ /* 0x000ea20000100800 */
[----:B-----5:R-:W-:-:S04]  /*7b00*/  FMUL.FTZ R118, R46, c[0x0][0x1ec] ;  /* 0x00007b002e767a20 */ /* 0x020fc80000410000 */
[----:B--2---:R-:W-:-:S04]  /*7b10*/  FMUL.FTZ R118, R168, R118 ;  /* 0x00000076a8767220 */ /* 0x004fc80000410000 */
[----:B------:R-:W-:Y:S02]  /*7b20*/  @P2 FADD.FTZ R118, R42, R118 ;  /* 0x000000762a762221 */ /* 0x000fe40000010000 */
.L_x_57453:
[----:B------:R-:W-:Y:S05]  /*7b30*/  BSYNC B1 ;  /* 0x0000000000017941 */ /* 0x000fea0003800000 */
.L_x_57452:
[----:B------:R-:W-:Y:S01]  /*7b40*/  BSSY B1, `(.L_x_57454) ;  /* 0x0000006000017945 */ /* 0x000fe20003800000 */
[----:B------:R-:W-:Y:S05]  /*7b50*/  @!P3 BRA `(.L_x_57455) ;  /* 0x000000400000b947 */ /* 0x000fea0003800000 */
[----:B------:R-:W2:Y:S01]  /*7b60*/  LDL R168, [R1+0x44] ;  /* 0x0000440001a87983 */ /* 0x000ea20000100800 */
[----:B-----5:R-:W-:-:S04]  /*7b70*/  FMUL.FTZ R119, R47, c[0x0][0x1ec] ;  /* 0x00007b002f777a20 */ /* 0x020fc80000410000 */
[----:B--2---:R-:W-:-:S04]  /*7b80*/  FMUL.FTZ R119, R168, R119 ;  /* 0x00000077a8777220 */ /* 0x004fc80000410000 */
[----:B------:R-:W-:Y:S02]  /*7b90*/  @P2 FADD.FTZ R119, R43, R119 ;  /* 0x000000772b772221 */ /* 0x000fe40000010000 */
.L_x_57455:
[----:B------:R-:W-:Y:S05]  /*7ba0*/  BSYNC B1 ;  /* 0x0000000000017941 */ /* 0x000fea0003800000 */
.L_x_57454:
[----:B------:R-:W-:Y:S01]  /*7bb0*/  IMAD.MOV.U32 R168, RZ, RZ, 0x10 ;  /* 0x00000010ffa87424 */ /* 0x000fe200078e00ff */
[----:B------:R-:W-:-:S03]  /*7bc0*/  IADD3 R131, R131, 0x20, RZ ;  /* 0x0000002083837810 */ /* 0x000fc60007ffe0ff */
[C---:B------:R-:W-:Y:S01]  /*7bd0*/  IMAD.WIDE.U32 R168, R170.reuse, R168, c[0x0][0x188] ;  /* 0x00006200aaa87625 */ /* 0x040fe200078e00a8 */
[----:B------:R-:W-:-:S04]  /*7be0*/  IADD3 R170, R170, 0x20, RZ ;  /* 0x00000020aaaa7810 */ /* 0x000fc80007ffe0ff */
[----:B------:R0:W-:Y:S03]  /*7bf0*/  STG.E.128 [R168.64], R116 ;  /* 0x00000074a8007986 */ /* 0x0001e6000c101d04 */
.L_x_57447:
[----:B------:R-:W-:Y:S05]  /*7c00*/  BSYNC B0 ;  /* 0x0000000000007941 */ /* 0x000fea0003800000 */
.L_x_57446:
        /* <DEDUP_REMOVED lines=30> */
.L_x_57459:
[----:B0-----:R-:W-:Y:S05]  /*7df0*/  BSYNC B1 ;  /* 0x0000000000017941 */ /* 0x001fea0003800000 */
.L_x_57458:
[----:B------:R-:W-:Y:S01]  /*7e00*/  BSSY B1, `(.L_x_57460) ;  /* 0x0000006000017945 */ /* 0x000fe20003800000 */
[----:B------:R-:W-:Y:S05]  /*7e10*/  @!P3 BRA `(.L_x_57461) ;  /* 0x000000400000b947 */ /* 0x000fea0003800000 */
[----:B------:R-:W2:Y:S01]  /*7e20*/  LDL R168, [R1+0x3c] ;  /* 0x00003c0001a87983 */ /* 0x000ea20000100800 */
[----:B-----5:R-:W-:-:S04]  /*7e30*/  FMUL.FTZ R121, R45, c[0x0][0x1ec] ;  /* 0x00007b002d797a20 */ /* 0x020fc80000410000 */
[----:B--2---:R-:W-:-:S04]  /*7e40*/  FMUL.FTZ R121, R168, R121 ;  /* 0x00000079a8797220 */ /* 0x004fc80000410000 */
[----:B------:R-:W-:Y:S02]  /*7e50*/  @P2 FADD.FTZ R121, R41, R121 ;  /* 0x0000007929792221 */ /* 0x000fe40000010000 */
.L_x_57461:
[----:B------:R-:W-:Y:S05]  /*7e60*/  BSYNC B1 ;  /* 0x0000000000017941 */ /* 0x000fea0003800000 */
.L_x_57460:
[----:B------:R-:W-:Y:S01]  /*7e70*/  BSSY B1, `(.L_x_57462) ;  /* 0x0000006000017945 */ /* 0x000fe20003800000 */
[----:B------:R-:W-:Y:S05]  /*7e80*/  @!P3 BRA `(.L_x_57463) ;  /* 0x000000400000b947 */ /* 0x000fea0003800000 */
[----:B------:R-:W2:Y:S01]  /*7e90*/  LDL R168, [R1+0x38] ;  /* 0x0000380001a87983 */ /* 0x000ea20000100800 */
[----:B-----5:R-:W-:-:S04]  /*7ea0*/  FMUL.FTZ R122, R46, c[0x0][0x1ec] ;  /* 0x00007b002e7a7a20 */ /* 0x020fc80000410000 */
[----:B--2---:R-:W-:-:S04]  /*7eb0*/  FMUL.FTZ R122, R168, R122 ;  /* 0x0000007aa87a7220 */ /* 0x004fc80000410000 */
[----:B------:R-:W-:Y:S02]  /*7ec0*/  @P2 FADD.FTZ R122, R42, R122 ;  /* 0x0000007a2a7a2221 */ /* 0x000fe40000010000 */
.L_x_57463:
[----:B------:R-:W-:Y:S05]  /*7ed0*/  BSYNC B1 ;  /* 0x0000000000017941 */ /* 0x000fea0003800000 */
.L_x_57462:
[----:B------:R-:W-:Y:S01]  /*7ee0*/  BSSY B1, `(.L_x_57464) ;  /* 0x0000006000017945 */ /* 0x000fe20003800000 */
[----:B------:R-:W-:Y:S05]  /*7ef0*/  @!P3 BRA `(.L_x_57465) ;  /* 0x000000400000b947 */ /* 0x000fea0003800000 */
[----:B------:R-:W2:Y:S01]  /*7f00*/  LDL R168, [R1+0x34] ;  /* 0x0000340001a87983 */ /* 0x000ea20000100800 */
[----:B-----5:R-:W-:-:S04]  /*7f10*/  FMUL.FTZ R123, R47, c[0x0][0x1ec] ;  /* 0x00007b002f7b7a20 */ /* 0x020fc80000410000 */
[----:B--2---:R-:W-:-:S04]  /*7f20*/  FMUL.FTZ R123, R168, R123 ;  /* 0x0000007ba87b7220 */ /* 0x004fc80000410000 */
[----:B------:R-:W-:Y:S02]  /*7f30*/  @P2 FADD.FTZ R123, R43, R123 ;  /* 0x0000007b2b7b2221 */ /* 0x000fe40000010000 */
.L_x_57465:
[----:B------:R-:W-:Y:S05]  /*7f40*/  BSYNC B1 ;  /* 0x0000000000017941 */ /* 0x000fea0003800000 */
.L_x_57464:
[----:B------:R-:W-:Y:S01]  /*7f50*/  HFMA2.MMA R168, -RZ, RZ, 0, 9.5367431640625e-07 ;  /* 0x00000010ffa87435 */ /* 0x000fe200000001ff */
[----:B------:R-:W-:-:S09]  /*7f60*/  IADD3 R131, R131, 0x20, RZ ;  /* 0x0000002083837810 */ /* 0x000fd20007ffe0ff */
[C---:B------:R-:W-:Y:S01]  /*7f70*/  IMAD.WIDE.U32 R168, R170.reuse, R168, c[0x0][0x188] ;  /* 0x00006200aaa87625 */ /* 0x040fe200078e00a8 */
[----:B------:R-:W-:-:S04]  /*7f80*/  IADD3 R170, R170, 0x20, RZ ;  /* 0x00000020aaaa7810 */ /* 0x000fc80007ffe0ff */
[----:B------:R0:W-:Y:S03]  /*7f90*/  STG.E.128 [R168.64], R120 ;  /* 0x00000078a8007986 */ /* 0x0001e6000c101d04 */
.L_x_57457:
[----:B------:R-:W-:Y:S05]  /*7fa0*/  BSYNC B0 ;  /* 0x0000000000007941 */ /* 0x000fea0003800000 */
.L_x_57456:
        /* <DEDUP_REMOVED lines=30> */
.L_x_57469:
[----:B------:R-:W-:Y:S05]  /*8190*/  BSYNC B1 ;  /* 0x0000000000017941 */ /* 0x000fea0003800000 */
.L_x_57468:
[----:B------:R-:W-:Y:S01]  /*81a0*/  BSSY B1, `(.L_x_57470) ;  /* 0x0000006000017945 */ /* 0x000fe20003800000 */
[----:B------:R-:W-:Y:S05]  /*81b0*/  @!P2 BRA `(.L_x_57471) ;  /* 0x000000400000a947 */ /* 0x000fea0003800000 */
[----:B------:R-:W2:Y:S01]  /*81c0*/  LDL R130, [R1+0x2c] ;  /* 0x00002c0001827983 */ /* 0x000ea20000100800 */
[----:B-----5:R-:W-:-:S04]  /*81d0*/  FMUL.FTZ R125, R45, c[0x0][0x1ec] ;  /* 0x00007b002d7d7a20 */ /* 0x020fc80000410000 */
[----:B--2---:R-:W-:-:S04]  /*81e0*/  FMUL.FTZ R125, R130, R125 ;  /* 0x0000007d827d7220 */ /* 0x004fc80000410000 */
[----:B------:R-:W-:Y:S02]  /*81f0*/  @P1 FADD.FTZ R125, R41, R125 ;  /* 0x0000007d297d1221 */ /* 0x000fe40000010000 */
.L_x_57471:
[----:B------:R-:W-:Y:S05]  /*8200*/  BSYNC B1 ;  /* 0x0000000000017941 */ /* 0x000fea0003800000 */
.L_x_57470:
[----:B------:R-:W-:Y:S01]  /*8210*/  BSSY B1, `(.L_x_57472) ;  /* 0x0000006000017945 */ /* 0x000fe20003800000 */
[----:B------:R-:W-:Y:S05]  /*8220*/  @!P2 BRA `(.L_x_57473) ;  /* 0x000000400000a947 */ /* 0x000fea0003800000 */
[----:B------:R-:W2:Y:S01]  /*8230*/  LDL R130, [R1+0x28] ;  /* 0x0000280001827983 */ /* 0x000ea20000100800 */
[----:B-----5:R-:W-:-:S04]  /*8240*/  FMUL.FTZ R126, R46, c[0x0][0x1ec] ;  /* 0x00007b002e7e7a20 */ /* 0x020fc80000410000 */
[----:B--2---:R-:W-:-:S04]  /*8250*/  FMUL.FTZ R126, R130, R126 ;  /* 0x0000007e827e7220 */ /* 0x004fc80000410000 */
[----:B------:R-:W-:Y:S02]  /*8260*/  @P1 FADD.FTZ R126, R42, R126 ;  /* 0x0000007e2a7e1221 */ /* 0x000fe40000010000 */
.L_x_57473:
[----:B------:R-:W-:Y:S05]  /*8270*/  BSYNC B1 ;  /* 0x0000000000017941 */ /* 0x000fea0003800000 */
.L_x_57472:
[----:B------:R-:W-:Y:S01]  /*8280*/  BSSY B1, `(.L_x_57474) ;  /* 0x0000006000017945 */ /* 0x000fe20003800000 */
[----:B------:R-:W-:Y:S05]  /*8290*/  @!P2 BRA `(.L_x_57475) ;  /* 0x000000400000a947 */ /* 0x000fea0003800000 */
[----:B------:R-:W2:Y:S01]  /*82a0*/  LDL R130, [R1+0x24] ;  /* 0x0000240001827983 */ /* 0x000ea20000100800 */
[----:B-----5:R-:W-:-:S04]  /*82b0*/  FMUL.FTZ R127, R47, c[0x0][0x1ec] ;  /* 0x00007b002f7f7a20 */ /* 0x020fc80000410000 */
[----:B--2---:R-:W-:-:S04]  /*82c0*/  FMUL.FTZ R127, R130, R127 ;  /* 0x0000007f827f7220 */ /* 0x004fc80000410000 */
[----:B------:R-:W-:Y:S02]  /*82d0*/  @P1 FADD.FTZ R127, R43, R127 ;  /* 0x0000007f2b7f1221 */ /* 0x000fe40000010000 */
.L_x_57475:
[----:B------:R-:W-:Y:S05]  /*82e0*/  BSYNC B1 ;  /* 0x0000000000017941 */ /* 0x000fea0003800000 */
.L_x_57474:
[----:B------:R-:W-:-:S04]  /*82f0*/  IMAD.MOV.U32 R130, RZ, RZ, 0x10 ;  /* 0x00000010ff827424 */ /* 0x000fc800078e00ff */
[----:B------:R-:W-:-:S05]  /*8300*/  IMAD.WIDE.U32 R130, R170, R130, c[0x0][0x188] ;  /* 0x00006200aa827625 */ /* 0x000fca00078e0082 */
[----:B------:R1:W-:Y:S02]  /*8310*/  STG.E.128 [R130.64], R124 ;  /* 0x0000007c82007986 */ /* 0x0003e4000c101d04 */
.L_x_57467:
[----:B------:R-:W-:Y:S05]  /*8320*/  BSYNC B0 ;  /* 0x0000000000007941 */ /* 0x000fea0003800000 */
.L_x_57466:
        /* <DEDUP_REMOVED lines=134> */
.L_x_57520:
        /* <DEDUP_REMOVED lines=197> */
.L_x_57521:
        /* <DEDUP_REMOVED lines=63> */
.L_x_57481:
[----:B------:R-:W-:Y:S05]  /*9bd0*/  BSYNC B1 ;  /* 0x0000000000017941 */ /* 0x000fea0003800000 */
.L_x_57480:
        /* <DEDUP_REMOVED lines=21> */
.L_x_57483:
[----:B------:R-:W-:Y:S05]  /*9d30*/  BSYNC B1 ;  /* 0x0000000000017941 */ /* 0x000fea0003800000 */
.L_x_57482:
        /* <DEDUP_REMOVED lines=20> */
.L_x_57485:
[----:B------:R-:W-:Y:S05]  /*9e80*/  BSYNC B1 ;  /* 0x0000000000017941 */ /* 0x000fea0003800000 */
.L_x_57484:
        /* <DEDUP_REMOVED lines=20> */
.L_x_57487:
[----:B------:R-:W-:Y:S05]  /*9fd0*/  BSYNC B1 ;  /* 0x0000000000017941 */ /* 0x000fea0003800000 */
.L_x_57486:
        /* <DEDUP_REMOVED lines=20> */
.L_x_57489:
[----:B------:R-:W-:Y:S05]  /*a120*/  BSYNC B1 ;  /* 0x0000000000017941 */ /* 0x000fea0003800000 */
.L_x_57488:
        /* <DEDUP_REMOVED lines=20> */
.L_x_57491:
[----:B------:R-:W-:Y:S05]  /*a270*/  BSYNC B1 ;  /* 0x0000000000017941 */ /* 0x000fea0003800000 */
.L_x_57490:
        /* <DEDUP_REMOVED lines=20> */
.L_x_57493:
[----:B------:R-:W-:Y:S05]  /*a3c0*/  BSYNC B1 ;  /* 0x0000000000017941 */ /* 0x000fea0003800000 */
.L_x_57492:
        /* <DEDUP_REMOVED lines=20> */
.L_x_57495:
[----:B------:R-:W-:Y:S05]  /*a510*/  BSYNC B1 ;  /* 0x0000000000017941 */ /* 0x000fea0003800000 */
.L_x_57494:
        /* <DEDUP_REMOVED lines=20> */
.L_x_57497:
[----:B------:R-:W-:Y:S05]  /*a660*/  BSYNC B1 ;  /* 0x0000000000017941 */ /* 0x000fea0003800000 */
.L_x_57496:
        /* <DEDUP_REMOVED lines=20> */
.L_x_57499:
[----:B------:R-:W-:Y:S05]  /*a7b0*/  BSYNC B1 ;  /* 0x0000000000017941 */ /* 0x000fea0003800000 */
.L_x_57498:
        /* <DEDUP_REMOVED lines=20> */
.L_x_57501:
[----:B------:R-:W-:Y:S05]  /*a900*/  BSYNC B1 ;  /* 0x0000000000017941 */ /* 0x000fea0003800000 */
.L_x_57500:
        /* <DEDUP_REMOVED lines=20> */
.L_x_57503:
[----:B------:R-:W-:Y:S05]  /*aa50*/  BSYNC B1 ;  /* 0x0000000000017941 */ /* 0x000fea0003800000 */
.L_x_57502:
        /* <DEDUP_REMOVED lines=20> */
.L_x_57505:
[----:B------:R-:W-:Y:S05]  /*aba0*/  BSYNC B1 ;  /* 0x0000000000017941 */ /* 0x000fea0003800000 */
.L_x_57504:
        /* <DEDUP_REMOVED lines=20> */
.L_x_57507:
[----:B------:R-:W-:Y:S05]  /*acf0*/  BSYNC B1 ;  /* 0x0000000000017941 */ /* 0x000fea0003800000 */
.L_x_57506:
        /* <DEDUP_REMOVED lines=20> */
.L_x_57509:
[----:B------:R-:W-:Y:S05]  /*ae40*/  BSYNC B1 ;  /* 0x0000000000017941 */ /* 0x000fea0003800000 */
.L_x_57508:
        /* <DEDUP_REMOVED lines=20> */
.L_x_57511:
[----:B------:R-:W-:Y:S05]  /*af90*/  BSYNC B1 ;  /* 0x0000000000017941 */ /* 0x000fea0003800000 */
.L_x_57510:
        /* <DEDUP_REMOVED lines=20> */
.L_x_57513:
[----:B------:R-:W-:Y:S05]  /*b0e0*/  BSYNC B1 ;  /* 0x0000000000017941 */ /* 0x000fea0003800000 */
.L_x_57512:
        /* <DEDUP_REMOVED lines=20> */
.L_x_57515:
[----:B------:R-:W-:Y:S05]  /*b230*/  BSYNC B1 ;  /* 0x0000000000017941 */ /* 0x000fea0003800000 */
.L_x_57514:
        /* <DEDUP_REMOVED lines=20> */
.L_x_57517:
[----:B------:R-:W-:Y:S05]  /*b380*/  BSYNC B1 ;  /* 0x0000000000017941 */ /* 0x000fea0003800000 */
.L_x_57516:
[----:B------:R-:W-:-:S13]  /*b390*/  ISETP.GE.U32.AND P2, PT, R0, 0x280, PT ;  /* 0x000002800000780c */ /* 0x000fda0003f46070 */
        /* <DEDUP_REMOVED lines=17> */
.L_x_57479:
[----:B------:R-:W-:Y:S05]  /*b4b0*/  BSYNC B0 ;  /* 0x0000000000007941 */ /* 0x000fea0003800000 */
.L_x_57478:
[----:B0-----:R-:W-:-:S04]  /*b4c0*/  MOV R128, c[0x0][0x160] ;  /* 0x0000580000807a02 */ /* 0x001fc80000000f00 */
[----:B------:R-:W-:-:S04]  /*b4d0*/  LEA R21, R128, R21, 0x2 ;  /* 0x0000001580157211 */ /* 0x000fc800078e10ff */
[----:B------:R-:W-:-:S13]  /*b4e0*/  ISETP.GE.AND P1, PT, R21, c[0x0][0x164], PT ;  /* 0x0000590015007a0c */ /* 0x000fda0003f26270 */
[----:B------:R-:W-:Y:S01]  /*b4f0*/  @P1 CALL.REL.NOINC `(.L_x_57518) ;  /* 0x0000001000001944 */ /* 0x000fe20003c00000 */
[----:B------:R-:W-:Y:S05]  /*b500*/  BRA `(.L_x_57519) ;  /* 0xffff84a000007947 */ /* 0x000fea000383ffff */
.L_x_57518:
[----:B------:R-:W-:Y:S05]  /*b510*/  EXIT ;  /* 0x000000000000794d */ /* 0x000fea0003800000 */
.L_x_57476:
[----:B------:R-:W-:Y:S01]  /*b520*/  HFMA2.MMA R169, -RZ, RZ, 0, 5.9604644775390625e-08 ;  /* 0x00000001ffa97435 */ /* 0x000fe200000001ff */
[----:B------:R-:W-:Y:S01]  /*b530*/  IMAD.MOV.U32 R170, RZ, RZ, R168 ;  /* 0x000000ffffaa7224 */ /* 0x000fe200078e00a8 */
[----:B------:R-:W-:Y:S02]  /*b540*/  MOV R173, 0x1f ;  /* 0x0000001f00ad7802 */ /* 0x000fe40000000f00 */
[----:B------:R-:W-:Y:S02]  /*b550*/  MOV R131, 0xffffffff ;  /* 0xffffffff00837802 */ /* 0x000fe40000000f00 */
[----:B------:R-:W-:Y:S02]  /*b560*/  MOV R130, 0xb580 ;  /* 0x0000b58000827802 */ /* 0x000fe40000000f00 */
[----:B-----5:R-:W-:Y:S05]  /*b570*/  CALL.REL.NOINC `($__internal_134_$__cuda_sm70_shflsync_bfly_p) ;  /* 0x00000ed000007944 */ /* 0x020fea0003c00000 */
[----:B-1----:R-:W-:Y:S05]  /*b580*/  BRA `(.L_x_57520) ;  /* 0xffffd60000007947 */ /* 0x002fea000383ffff */
.L_x_57477:
[----:B------:R-:W-:Y:S01]  /*b590*/  HFMA2.MMA R169, -RZ, RZ, 0, 1.1920928955078125e-07 ;  /* 0x00000002ffa97435 */ /* 0x000fe200000001ff */
[----:B------:R-:W-:Y:S01]  /*b5a0*/  MOV R170, R168 ;  /* 0x000000a800aa7202 */ /* 0x000fe20000000f00 */
[----:B------:R-:W-:Y:S01]  /*b5b0*/  IMAD.MOV.U32 R173, RZ, RZ, 0x1f ;  /* 0x0000001fffad7424 */ /* 0x000fe200078e00ff */
[----:B------:R-:W-:Y:S02]  /*b5c0*/  MOV R131, 0xffffffff ;  /* 0xffffffff00837802 */ /* 0x000fe40000000f00 */
[----:B------:R-:W-:-:S02]  /*b5d0*/  MOV R130, 0xb5f0 ;  /* 0x0000b5f000827802 */ /* 0x000fc40000000f00 */
[----:B-----5:R-:W-:Y:S05]  /*b5e0*/  CALL.REL.NOINC `($__internal_134_$__cuda_sm70_shflsync_bfly_p) ;  /* 0x00000e6000007944 */ /* 0x020fea0003c00000 */
[----:B-1----:R-:W-:Y:S01]  /*b5f0*/  FADD.FTZ R168, R168, R169 ;  /* 0x000000a9a8a87221 */ /* 0x002fe20000010000 */
[----:B------:R-:W-:Y:S01]  /*b600*/  HFMA2.MMA R169, -RZ, RZ, 0, 2.384185791015625e-07 ;  /* 0x00000004ffa97435 */ /* 0x000fe200000001ff */
[----:B------:R-:W-:-:S02]  /*b610*/  MOV R173, 0x1f ;  /* 0x0000001f00ad7802 */ /* 0x000fc40000000f00 */
[----:B------:R-:W-:Y:S02]  /*b620*/  MOV R131, 0xffffffff ;  /* 0xffffffff00837802 */ /* 0x000fe40000000f00 */
[----:B------:R-:W-:Y:S02]  /*b630*/  MOV R170, R168 ;  /* 0x000000a800aa7202 */ /* 0x000fe40000000f00 */
[----:B------:R-:W-:Y:S02]  /*b640*/  MOV R130, 0xb660 ;  /* 0x0000b66000827802 */ /* 0x000fe40000000f00 */
[----:B------:R-:W-:Y:S05]  /*b650*/  CALL.REL.NOINC `($__internal_134_$__cuda_sm70_shflsync_bfly_p) ;  /* 0x00000df000007944 */ /* 0x000fea0003c00000 */
[----:B-1----:R-:W-:Y:S01]  /*b660*/  FADD.FTZ R168, R168, R169 ;  /* 0x000000a9a8a87221 */ /* 0x002fe20000010000 */
[----:B------:R-:W-:Y:S01]  /*b670*/  HFMA2.MMA R173, -RZ, RZ, 0, 1.847743988037109375e-06 ;  /* 0x0000001fffad7435 */ /* 0x000fe200000001ff */
[----:B------:R-:W-:Y:S01]  /*b680*/  IMAD.MOV.U32 R169, RZ, RZ, 0x8 ;  /* 0x00000008ffa97424 */ /* 0x000fe200078e00ff */
[----:B------:R-:W-:Y:S02]  /*b690*/  MOV R131, 0xffffffff ;  /* 0xffffffff00837802 */ /* 0x000fe40000000f00 */
[----:B------:R-:W-:Y:S02]  /*b6a0*/  MOV R170, R168 ;  /* 0x000000a800aa7202 */ /* 0x000fe40000000f00 */
[----:B------:R-:W-:-:S02]  /*b6b0*/  MOV R130, 0xb6d0 ;  /* 0x0000b6d000827802 */ /* 0x000fc40000000f00 */
[----:B------:R-:W-:Y:S05]  /*b6c0*/  CALL.REL.NOINC `($__internal_134_$__cuda_sm70_shflsync_bfly_p) ;  /* 0x00000d8000007944 */ /* 0x000fea0003c00000 */
[----:B-1----:R-:W-:Y:S01]  /*b6d0*/  FADD.FTZ R168, R168, R169 ;  /* 0x000000a9a8a87221 */ /* 0x002fe20000010000 */
[----:B------:R-:W-:Y:S01]  /*b6e0*/  HFMA2.MMA R169, -RZ, RZ, 0, 9.5367431640625e-07 ;  /* 0x00000010ffa97435 */ /* 0x000fe200000001ff */
[----:B------:R-:W-:Y:S01]  /*b6f0*/  MOV R173, 0x1f ;  /* 0x0000001f00ad7802 */ /* 0x000fe20000000f00 */
[----:B------:R-:W-:Y:S01]  /*b700*/  IMAD.MOV.U32 R131, RZ, RZ, -0x1 ;  /* 0xffffffffff837424 */ /* 0x000fe200078e00ff */
[----:B------:R-:W-:-:S02]  /*b710*/  MOV R130, 0xb740 ;  /* 0x0000b74000827802 */ /* 0x000fc40000000f00 */
[----:B------:R-:W-:Y:S02]  /*b720*/  MOV R170, R168 ;  /* 0x000000a800aa7202 */ /* 0x000fe40000000f00 */
[----:B------:R-:W-:Y:S05]  /*b730*/  CALL.REL.NOINC `($__internal_134_$__cuda_sm70_shflsync_bfly_p) ;  /* 0x00000d1000007944 */ /* 0x000fea0003c00000 */
        /* <DEDUP_REMOVED lines=183> */
[----:B------:R-:W-:Y:S05]  /*c2b0*/  CALL.REL.NOINC `($__internal_134_$__cuda_sm70_shflsync_bfly_p) ;  /* 0x0000019000007944 */ /* 0x000fea0003c00000 */
[----:B-1----:R-:W-:Y:S01]  /*c2c0*/  FADD.FTZ R170, R170, R169 ;  /* 0x000000a9aaaa7221 */ /* 0x002fe20000010000 */
[----:B------:R-:W-:Y:S01]  /*c2d0*/  HFMA2.MMA R169, -RZ, RZ, 0, 1.1920928955078125e-07 ;  /* 0x00000002ffa97435 */ /* 0x000fe200000001ff */
[----:B------:R-:W-:Y:S01]  /*c2e0*/  IMAD.MOV.U32 R173, RZ, RZ, 0x1f ;  /* 0x0000001fffad7424 */ /* 0x000fe200078e00ff */
[----:B------:R-:W-:Y:S02]  /*c2f0*/  MOV R131, 0xffffffff ;  /* 0xffffffff00837802 */ /* 0x000fe40000000f00 */
[----:B------:R-:W-:Y:S02]  /*c300*/  MOV R130, 0xc320 ;  /* 0x0000c32000827802 */ /* 0x000fe40000000f00 */
[----:B------:R-:W-:Y:S05]  /*c310*/  CALL.REL.NOINC `($__internal_134_$__cuda_sm70_shflsync_bfly_p) ;  /* 0x0000013000007944 */ /* 0x000fea0003c00000 */
[----:B-1----:R-:W-:Y:S01]  /*c320*/  FADD.FTZ R170, R170, R169 ;  /* 0x000000a9aaaa7221 */ /* 0x002fe20000010000 */
[----:B------:R-:W-:Y:S01]  /*c330*/  HFMA2.MMA R169, -RZ, RZ, 0, 2.384185791015625e-07 ;  /* 0x00000004ffa97435 */ /* 0x000fe200000001ff */
[----:B------:R-:W-:-:S02]  /*c340*/  MOV R173, 0x1f ;  /* 0x0000001f00ad7802 */ /* 0x000fc40000000f00 */
[----:B------:R-:W-:Y:S02]  /*c350*/  MOV R131, 0xffffffff ;  /* 0xffffffff00837802 */ /* 0x000fe40000000f00 */
[----:B------:R-:W-:Y:S02]  /*c360*/  MOV R130, 0xc380 ;  /* 0x0000c38000827802 */ /* 0x000fe40000000f00 */
[----:B------:R-:W-:Y:S05]  /*c370*/  CALL.REL.NOINC `($__internal_134_$__cuda_sm70_shflsync_bfly_p) ;  /* 0x000000d000007944 */ /* 0x000fea0003c00000 */
[----:B-1----:R-:W-:Y:S01]  /*c380*/  FADD.FTZ R170, R170, R169 ;  /* 0x000000a9aaaa7221 */ /* 0x002fe20000010000 */
[----:B------:R-:W-:Y:S01]  /*c390*/  HFMA2.MMA R169, -RZ, RZ, 0, 4.76837158203125e-07 ;  /* 0x00000008ffa97435 */ /* 0x000fe200000001ff */
[----:B------:R-:W-:Y:S01]  /*c3a0*/  IMAD.MOV.U32 R173, RZ, RZ, 0x1f ;  /* 0x0000001fffad7424 */ /* 0x000fe200078e00ff */
[----:B------:R-:W-:Y:S02]  /*c3b0*/  MOV R131, 0xffffffff ;  /* 0xffffffff00837802 */ /* 0x000fe40000000f00 */
[----:B------:R-:W-:Y:S02]  /*c3c0*/  MOV R130, 0xc3e0 ;  /* 0x0000c3e000827802 */ /* 0x000fe40000000f00 */
[----:B------:R-:W-:Y:S05]  /*c3d0*/  CALL.REL.NOINC `($__internal_134_$__cuda_sm70_shflsync_bfly_p) ;  /* 0x0000007000007944 */ /* 0x000fea0003c00000 */
[----:B-1----:R-:W-:Y:S01]  /*c3e0*/  FADD.FTZ R170, R170, R169 ;  /* 0x000000a9aaaa7221 */ /* 0x002fe20000010000 */
[----:B------:R-:W-:Y:S01]  /*c3f0*/  HFMA2.MMA R169, -RZ, RZ, 0, 9.5367431640625e-07 ;  /* 0x00000010ffa97435 */ /* 0x000fe200000001ff */
[----:B------:R-:W-:Y:S02]  /*c400*/  MOV R173, 0x1f ;  /* 0x0000001f00ad7802 */ /* 0x000fe40000000f00 */
[----:B------:R-:W-:-:S02]  /*c410*/  MOV R131, 0xffffffff ;  /* 0xffffffff00837802 */ /* 0x000fc40000000f00 */
[----:B------:R-:W-:Y:S02]  /*c420*/  MOV R130, 0xc440 ;  /* 0x0000c44000827802 */ /* 0x000fe40000000f00 */
[----:B------:R-:W-:Y:S05]  /*c430*/  CALL.REL.NOINC `($__internal_134_$__cuda_sm70_shflsync_bfly_p) ;  /* 0x0000001000007944 */ /* 0x000fea0003c00000 */
[----:B-1----:R-:W-:Y:S05]  /*c440*/  BRA `(.L_x_57521) ;  /* 0xffffd39000007947 */ /* 0x002fea000383ffff */
        .weak           $__internal_134_$__cuda_sm70_shflsync_bfly_p
        .type           $__internal_134_$__cuda_sm70_shflsync_bfly_p,@function
        .size           $__internal_134_$__cuda_sm70_shflsync_bfly_p,(.L_x_71134 - $__internal_134_$__cuda_sm70_shflsync_bfly_p)
$__internal_134_$__cuda_sm70_shflsync_bfly_p:
[----:B------:R-:W-:Y:S04]  /*c450*/  WARPSYNC R131 ;  /* 0x0000008300007348 */ /* 0x000fe80003800000 */
[----:B------:R0:W1:Y:S02]  /*c460*/  SHFL.BFLY PT, R169, R170, R169, R173 ;  /* 0x0c0000a9aaa97389 */ /* 0x00006400000e00ad */
[----:B0-----:R-:W-:-:S06]  /*c470*/  HFMA2.MMA R131, -RZ, RZ, 0, 0 ;  /* 0x00000000ff837435 */ /* 0x001fcc00000001ff */
[----:B------:R-:W-:Y:S05]  /*c480*/  RET.REL.NODEC R130 `(_ZN10layer_norm13ln_fwd_kernelINS_13Kernel_traitsI6__halfffffjLj2560ELj1ELj4ELj1ELj16ENS_18Kernel_traits_baseILj2560ES2_ffffjLj128EEEEELb0ELb1ELb1ELb0EEEvNS_9FwdParamsE) ;  /* 0xffff3b7082007950 */ /* 0x000fea0003c3ffff */
.L_x_57522:
        /* <DEDUP_REMOVED lines=15> */
.L_x_71134:


//--------------------- .text._ZN10layer_norm13ln_fwd_kernelINS_13Kernel_traitsI6__halfffffjLj2560ELj1ELj4ELj1ELj16ENS_18Kernel_traits_baseILj2560ES2_ffffjLj128EEEEELb0ELb1ELb1ELb1EEEvNS_9FwdParamsE --------------------------
	.section	.text._ZN10layer_norm13ln_fwd_kernelINS_13Kernel_traitsI6__halfffffjLj2560ELj1ELj4ELj1ELj16ENS_18Kernel_traits_baseILj2560ES2_ffffjLj128EEEEELb0ELb1ELb1ELb1EEEvNS_9FwdParamsE,"ax",@progbits
	.sectioninfo	@"SHI_REGISTERS=255"
	.align	128
        .global         _ZN10layer_norm13ln_fwd_kernelINS_13Kernel_traitsI6__halfffffjLj2560ELj1ELj4ELj1ELj16ENS_18Kernel_traits_baseILj2560ES2_ffffjLj128EEEEELb0ELb1ELb1ELb1EEEvNS_9FwdParamsE
        .type           _ZN10layer_norm13ln_fwd_kernelINS_13Kernel_traitsI6__halfffffjLj2560ELj1ELj4ELj1ELj16ENS_18Kernel_traits_baseILj2560ES2_ffffjLj128EEEEELb0ELb1ELb1ELb1EEEvNS_9FwdParamsE,@function
        .size           _ZN10layer_norm13ln_fwd_kernelINS_13Kernel_traitsI6__halfffffjLj2560ELj1ELj4ELj1ELj16ENS_18Kernel_traits_baseILj2560ES2_ffffjLj128EEEEELb0ELb1ELb1ELb1EEEvNS_9FwdParamsE,(.L_x_71135 - _ZN10layer_norm13ln_fwd_kernelINS_13Kernel_traitsI6__halfffffjLj2560ELj1ELj4ELj1ELj16ENS_18Kernel_traits_baseILj2560ES2_ffffjLj128EEEEELb0ELb1ELb1ELb1EEEvNS_9FwdParamsE)
        .other          _ZN10layer_norm13ln_fwd_kernelINS_13Kernel_traitsI6__halfffffjLj2560ELj1ELj4ELj1ELj16ENS_18Kernel_traits_baseILj2560ES2_ffffjLj128EEEEELb0ELb1ELb1ELb1EEEvNS_9FwdParamsE,@"STO_CUDA_ENTRY STV_DEFAULT"
_ZN10layer_norm13ln_fwd_kernelINS_13Kernel_traitsI6__halfffffjLj2560ELj1ELj4ELj1ELj16ENS_18Kernel_traits_baseILj2560ES2_ffffjLj128EEEEELb0ELb1ELb1ELb1EEEvNS_9FwdParamsE:
.text._ZN10layer_norm13ln_fwd_kernelINS_13Kernel_traitsI6__halfffffjLj2560ELj1ELj4ELj1ELj16ENS_18Kernel_traits_baseILj2560ES2_ffffjLj128EEEEELb0ELb1ELb1ELb1EEEvNS_9FwdParamsE:
        /* <DEDUP_REMOVED lines=12> */
[----:B------:R-:W-:-:S02]  /*00c0*/  @P0 LEA R4, P1, R41, c[0x0][0x218], 0x3 ;  /* 0x0000860029040a11 */ /* 0x000fc400078218ff */
[C---:B------:R-:W-:Y:S01]  /*00d0*/  LOP3.LUT R42, R44.reuse, 0x60, RZ, 0xfc, !PT ;  /* 0x000000602c2a7812 */ /* 0x040fe200078efcff */
[----:B------:R-:W0:Y:S01]  /*00e0*/  S2R R39, SR_CTAID.X ;  /* 0x0000000000277919 */ /* 0x000e220000002500 */
[----:B------:R-:W-:Y:S02]  /*00f0*/  LOP3.LUT R43, R44, 0x80, RZ, 0xfc, !PT ;  /* 0x000000802c2b7812 */ /* 0x000fe400078efcff */
[----:B------:R-:W-:Y:S01]  /*0100*/  @P0 LEA.HI.X R3, R40, c[0x0][0x21c], RZ, 0x3, P2 ;  /* 0x0000870028030a11 */ /* 0x000fe200010f1cff */
[----:B------:R-:W5:Y:S01]  /*0110*/  @P0 LDG.E.64 R56, [R56.64] ;  /* 0x0000000438380981 */ /* 0x000f62000c1e1b00 */
        /* <DEDUP_REMOVED lines=53> */
[C---:B------:R-:W-:Y:S01]  /*0470*/  LOP3.LUT R94, R44.reuse, 0x240, RZ, 0xfc, !PT ;  /* 0x000002402c5e7812 */ /* 0x040fe200078efcff */
[----:B------:R-:W5:Y:S01]  /*0480*/  @P0 LDG.E.64 R28, [R28.64] ;  /* 0x000000041c1c0981 */ /* 0x000f62000c1e1b00 */
[----:B------:R-:W-:Y:S02]  /*0490*/  LOP3.LUT R95, R44, 0x260, RZ, 0xfc, !PT ;  /* 0x000002602c5f7812 */ /* 0x000fe400078efcff */
[----:B------:R-:W-:Y:S02]  /*04a0*/  SHF.L.U32 R0, R92, 0x3, RZ ;  /* 0x000000035c007819 */ /* 0x000fe400000006ff */
[----:B------:R-:W-:Y:S02]  /*04b0*/  @P0 LEA.HI.X R31, R88, c[0x0][0x21c], RZ, 0x3, P2 ;  /* 0x00008700581f0a11 */ /* 0x000fe400010f1cff */
[----:B------:R-:W-:Y:S02]  /*04c0*/  @P0 LEA.HI.X R33, R89, c[0x0][0x21c], RZ, 0x3, P1 ;  /* 0x0000870059210a11 */ /* 0x000fe400008f1cff */
[----:B------:R-:W-:-:S02]  /*04d0*/  SHF.R.U32.HI R92, RZ, 0x5, R92 ;  /* 0x00000005ff5c7819 */ /* 0x000fc4000001165c */
[----:B------:R-:W-:Y:S01]  /*04e0*/  @P0 LEA R34, P2, R93, c[0x0][0x218], 0x3 ;  /* 0x000086005d220a11 */ /* 0x000fe200078418ff */
[----:B------:R-:W5:Y:S01]  /*04f0*/  @P0 LDG.E.64 R30, [R30.64] ;  /* 0x000000041e1e0981 */ /* 0x000f62000c1e1b00 */
[C---:B------:R-:W-:Y:S02]  /*0500*/  @P0 LEA R36, P1, R94.reuse, c[0x0][0x218], 0x3 ;  /* 0x000086005e240a11 */ /* 0x040fe400078218ff */
[----:B------:R-:W-:Y:S01]  /*0510*/  @P0 LEA R38, P3, R95, c[0x0][0x218], 0x3 ;  /* 0x000086005f260a11 */ /* 0x000fe200078618ff */
[----:B------:R-:W5:Y:S01]  /*0520*/  @P0 LDG.E.64 R32, [R32.64] ;  /* 0x0000000420200981 */ /* 0x000f62000c1e1b00 */
[----:B0-----:R-:W-:Y:S02]  /*0530*/  LEA R92, R39, R92, 0x2 ;  /* 0x0000005c275c7211 */ /* 0x001fe400078e10ff */
[----:B------:R-:W-:Y:S02]  /*0540*/  @P0 LEA.HI.X R35, R93, c[0x0][0x21c], RZ, 0x3, P2 ;  /* 0x000087005d230a11 */ /* 0x000fe400010f1cff */
[----:B------:R-:W-:-:S02]  /*0550*/  @P0 LEA.HI.X R37, R94, c[0x0][0x21c], RZ, 0x3, P1 ;  /* 0x000087005e250a11 */ /* 0x000fc400008f1cff */
[----:B------:R-:W-:Y:S02]  /*0560*/  @P0 LEA.HI.X R39, R95, c[0x0][0x21c], RZ, 0x3, P3 ;  /* 0x000087005f270a11 */ /* 0x000fe400018f1cff */
[----:B------:R-:W5:Y:S04]  /*0570*/  @P0 LDG.E.64 R34, [R34.64] ;  /* 0x0000000422220981 */ /* 0x000f68000c1e1b00 */
[----:B------:R-:W5:Y:S04]  /*0580*/  @P0 LDG.E.64 R36, [R36.64] ;  /* 0x0000000424240981 */ /* 0x000f68000c1e1b00 */
[----:B------:R-:W5:Y:S01]  /*0590*/  @P0 LDG.E.64 R38, [R38.64] ;  /* 0x0000000426260981 */ /* 0x000f62000c1e1b00 */
[----:B------:R-:W-:-:S02]  /*05a0*/  ISETP.GE.AND P1, PT, R92, c[0x0][0x164], PT ;  /* 0x000059005c007a0c */ /* 0x000fc40003f26270 */
[----:B------:R-:W-:Y:S02]  /*05b0*/  LOP3.LUT R0, R0, 0xf8, RZ, 0xc0, !PT ;  /* 0x000000f800007812 */ /* 0x000fe400078ec0ff */
[----:B------:R-:W-:Y:S02]  /*05c0*/  LEA R90, P3, R44, c[0x0][0x1c8], 0x3 ;  /* 0x000072002c5a7a11 */ /* 0x000fe400078618ff */
[----:B------:R-:W-:Y:S01]  /*05d0*/  IADD3 R52, P2, R0, c[0x0][0x1b0], RZ ;  /* 0x00006c0000347a10 */ /* 0x000fe20007f5e0ff */
[----:B------:R-:W-:Y:S01]  /*05e0*/  HFMA2.MMA R172, -RZ, RZ, 0, 4.76837158203125e-07 ;  /* 0x00000008ffac7435 */ /* 0x000fe200000001ff */
[----:B------:R-:W-:Y:S02]  /*05f0*/  IADD3.X R91, RZ, c[0x0][0x1cc], RZ, P3, !PT ;  /* 0x00007300ff5b7a10 */ /* 0x000fe40001ffe4ff */
[----:B------:R-:W-:-:S03]  /*0600*/  IADD3.X R53, RZ, c[0x0][0x1b4], RZ, P2, !PT ;  /* 0x00006d00ff357a10 */ /* 0x000fc600017fe4ff */
[----:B------:R-:W-:Y:S06]  /*0610*/  @P1 EXIT ;  /* 0x000000000000194d */ /* 0x000fec0003800000 */
[----:B------:R-:W2:Y:S01]  /*0620*/  LDG.E.64 R52, [R52.64] ;  /* 0x0000000434347981 */ /* 0x000ea2000c1e1b00 */
[C---:B------:R-:W-:Y:S01]  /*0630*/  LEA R48, P1, R40.reuse, c[0x0][0x1c8], 0x3 ;  /* 0x0000720028307a11 */ /* 0x040fe200078218ff */
[CC--:B------:R-:W-:Y:S02]  /*0640*/  IMAD.WIDE.U32 R50, R40.reuse, R172.reuse, c[0x0][0x1b0] ;  /* 0x00006c0028327625 */ /* 0x0c0fe400078e00ac */
[----:B------:R-:W3:Y:S01]  /*0650*/  LDG.E.64 R90, [R90.64] ;  /* 0x000000045a5a7981 */ /* 0x000ee2000c1e1b00 */
[----:B------:R-:W-:Y:S02]  /*0660*/  LEA.HI.X R49, R40, c[0x0][0x1cc], RZ, 0x3, P1 ;  /* 0x0000730028317a11 */ /* 0x000fe400008f1cff */
[C---:B------:R-:W-:Y:S01]  /*0670*/  LEA R46, P1, R41.reuse, c[0x0][0x1c8], 0x3 ;  /* 0x00007200292e7a11 */ /* 0x040fe200078218ff */
[----:B------:R-:W4:Y:S01]  /*0680*/  LDG.E.64 R50, [R50.64] ;  /* 0x0000000432327981 */ /* 0x000f22000c1e1b00 */
[CC--:B------:R-:W-:Y:S02]  /*0690*/  IMAD.WIDE.U32 R246, R41.reuse, R172.reuse, c[0x0][0x1b0] ;  /* 0x00006c0029f67625 */ /* 0x0c0fe400078e00ac */
[----:B------:R-:W-:Y:S01]  /*06a0*/  LEA.HI.X R47, R41, c[0x0][0x1cc], RZ, 0x3, P1 ;  /* 0x00007300292f7a11 */ /* 0x000fe200008f1cff */
[----:B------:R-:W3:Y:S01]  /*06b0*/  LDG.E.64 R48, [R48.64] ;  /* 0x0000000430307981 */ /* 0x000ee2000c1e1b00 */
[----:B------:R-:W-:Y:S01]  /*06c0*/  LEA R44, P1, R42, c[0x0][0x1c8], 0x3 ;  /* 0x000072002a2c7a11 */ /* 0x000fe200078218ff */
[----:B------:R-:W-:-:S02]  /*06d0*/  IMAD.WIDE.U32 R206, R62, R172, c[0x0][0x1b0] ;  /* 0x00006c003ece7625 */ /* 0x000fc400078e00ac */
[----:B------:R-:W4:Y:S01]  /*06e0*/  LDG.E.64 R246, [R246.64] ;  /* 0x00000004f6f67981 */ /* 0x000f22000c1e1b00 */
[C---:B------:R-:W-:Y:S01]  /*06f0*/  LEA.HI.X R45, R42.reuse, c[0x0][0x1cc], RZ, 0x3, P1 ;  /* 0x000073002a2d7a11 */ /* 0x040fe200008f1cff */
[----:B------:R-:W-:Y:S02]  /*0700*/  IMAD.WIDE.U32 R242, R42, R172, c[0x0][0x1b0] ;  /* 0x00006c002af27625 */ /* 0x000fe400078e00ac */
        /* <DEDUP_REMOVED lines=37> */
[-C--:B------:R-:W-:Y:S01]  /*0960*/  IMAD.WIDE.U32 R222, R59, R172.reuse, c[0x0][0x1b0] ;  /* 0x00006c003bde7625 */ /* 0x080fe200078e00ac */
[----:B------:R-:W4:Y:S02]  /*0970*/  LDG.E.64 R242, [R242.64] ;  /* 0x00000004f2f27981 */ /* 0x000f24000c1e1b00 */
[----:B------:R-:W-:Y:S01]  /*0980*/  LEA.HI.X R69, R64, c[0x0][0x1cc], RZ, 0x3, P1 ;  /* 0x0000730040457a11 */ /* 0x000fe200008f1cff */
[----:B------:R-:W-:Y:S01]  /*0990*/  IMAD.WIDE.U32 R238, R43, R172, c[0x0][0x1b0] ;  /* 0x00006c002bee7625 */ /* 0x000fe200078e00ac */
        /* <DEDUP_REMOVED lines=11> */
[----:B------:R-:W-:-:S03]  /*0a50*/  LEA.HI.X R59, R89, c[0x0][0x1cc], RZ, 0x3, P1 ;  /* 0x00007300593b7a11 */ /* 0x000fc600008f1cff */
[----:B------:R-:W4:Y:S01]  /*0a60*/  LDG.E.64 R62, [R62.64] ;  /* 0x000000043e3e7981 */ /* 0x000f22000c1e1b00 */
[-C--:B------:R-:W-:Y:S01]  /*0a70*/  IMAD.WIDE.U32 R234, R54, R172.reuse, c[0x0][0x1b0] ;  /* 0x00006c0036ea7625 */ /* 0x080fe200078e00ac */
[----:B------:R-:W-:Y:S02]  /*0a80*/  LEA R54, P1, R93, c[0x0][0x1c8], 0x3 ;  /* 0x000072005d367a11 */ /* 0x000fe400078218ff */
[----:B------:R-:W4:Y:S01]  /*0a90*/  LDG.E.64 R58, [R58.64] ;  /* 0x000000043a3a7981 */ /* 0x000f22000c1e1b00 */
[-C--:B------:R-:W-:Y:S01]  /*0aa0*/  IMAD.WIDE.U32 R230, R55, R172.reuse, c[0x0][0x1b0] ;  /* 0x00006c0037e67625 */ /* 0x080fe200078e00ac */
        /* <DEDUP_REMOVED lines=8> */
[----:B------:R-:W-:Y:S01]  /*0b30*/  LEA.HI.X R41, R95, c[0x0][0x1cc], RZ, 0x3, P1 ;  /* 0x000073005f297a11 */ /* 0x000fe200008f1cff */
[-C--:B------:R-:W-:Y:S02]  /*0b40*/  IMAD.WIDE.U32 R210, R61, R172.reuse, c[0x0][0x1b0] ;  /* 0x00006c003dd27625 */ /* 0x080fe400078e00ac */
[----:B------:R-:W4:Y:S04]  /*0b50*/  LDG.E.64 R230, [R230.64] ;  /* 0x00000004e6e67981 */ /* 0x000f28000c1e1b00 */
        /* <DEDUP_REMOVED lines=9> */
[----:B------:R-:W4:Y:S04]  /*0bf0*/  LDG.E.64 R172, [R172.64] ;  /* 0x00000004acac7981 */ /* 0x000f28000c1e1b00 */
[----:B------:R-:W4:Y:S04]  /*0c00*/  LDG.E.64 R188, [R188.64] ;  /* 0x00000004bcbc7981 */ /* 0x000f28000c1e1b00 */
[----:B------:R-:W4:Y:S04]  /*0c10*/  LDG.E.64 R184, [R184.64] ;  /* 0x00000004b8b87981 */ /* 0x000f28000c1e1b00 */
[----:B------:R-:W4:Y:S01]  /*0c20*/  LDG.E.64 R180, [R180.64] ;  /* 0x00000004b4b47981 */ /* 0x000f22000c1e1b00 */
[----:B-----5:R-:W-:-:S06]  /*0c30*/  @!P0 CS2R R56, SRZ ;  /* 0x0000000000388805 */ /* 0x020fcc000001ff00 */
[----:B------:R-:W-:Y:S01]  /*0c40*/  SHF.R.U64 R89, R56, 0x10, R57 ;  /* 0x0000001038597819 */ /* 0x000fe20000001239 */
[----:B------:R-:W-:Y:S02]  /*0c50*/  HADD2.F32 R169, -RZ, R56.H0_H0 ;  /* 0x20000038ffa97230 */ /* 0x000fe40000004100 */
[----:B--2---:R-:W-:Y:S01]  /*0c60*/  HADD2.F32 R56, -RZ, R52.H0_H0 ;  /* 0x20000034ff387230 */ /* 0x004fe20000004100 */
[----:B------:R-:W-:Y:S01]  /*0c70*/  SHF.R.U64 R60, R52, 0x10, R53 ;  /* 0x00000010343c7819 */ /* 0x000fe20000001235 */
[----:B------:R-:W-:-:S03]  /*0c80*/  HADD2.F32 R52, -RZ, R53.H0_H0 ;  /* 0x20000035ff347230 */ /* 0x000fc60000004100 */
[----:B------:R3:W-:Y:S04]  /*0c90*/  STL [R1+0xc], R56 ;  /* 0x00000c3801007387 */ /* 0x0007e80000100800 */
[----:B------:R0:W-:Y:S01]  /*0ca0*/  STL [R1+0x4], R52 ;  /* 0x0000043401007387 */ /* 0x0001e20000100800 */
[----:B---3--:R-:W-:Y:S01]  /*0cb0*/  SHF.R.U64 R56, R90, 0x10, R91 ;  /* 0x000000105a387819 */ /* 0x008fe2000000125b */
[----:B------:R-:W-:Y:S02]  /*0cc0*/  HADD2.F32 R90, -RZ, R90.H0_H0 ;  /* 0x2000005aff5a7230 */ /* 0x000fe40000004100 */
[----:B0-----:R-:W-:Y:S01]  /*0cd0*/  HADD2.F32 R52, -RZ, R91.H0_H0 ;  /* 0x2000005bff347230 */ /* 0x001fe20000004100 */
[----:B----4-:R-:W-:Y:S02]  /*0ce0*/  SHF.R.U64 R251, R50, 0x10, R51 ;  /* 0x0000001032fb7819 */ /* 0x010fe40000001233 */
[----:B------:R-:W-:Y:S01]  /*0cf0*/  STL [R1+0x14c], R90 ;  /* 0x00014c5a01007387 */ /* 0x000fe20000100800 */
[----:B------:R-:W-:-:S02]  /*0d00*/  HADD2.F32 R252, -RZ, R50.H0_H0 ;  /* 0x20000032fffc7230 */ /* 0x000fc40000004100 */
[----:B------:R-:W-:Y:S01]  /*0d10*/  HADD2.F32 R50, -RZ, R48.H0_H0 ;  /* 0x20000030ff327230 */ /* 0x000fe20000004100 */
[----:B------:R0:W-:Y:S04]  /*0d20*/  STL [R1+0x144], R52 ;  /* 0x0001443401007387 */ /* 0x0001e80000100800 */
[----:B------:R1:W-:Y:S01]  /*0d30*/  STL [R1+0x13c], R50 ;  /* 0x00013c3201007387 */ /* 0x0003e20000100800 */
[----:B0-----:R-:W-:Y:S01]  /*0d40*/  SHF.R.U64 R52, R48, 0x10, R49 ;  /* 0x0000001030347819 */ /* 0x001fe20000001231 */
[----:B------:R-:W-:Y:S01]  /*0d50*/  HADD2.F32 R48, -RZ, R49.H0_H0 ;  /* 0x20000031ff307230 */ /* 0x000fe20000004100 */
[----:B-1----:R-:W-:-:S04]  /*0d60*/  SHF.R.U64 R50, R46, 0x10, R47 ;  /* 0x000000102e327819 */ /* 0x002fc8000000122f */
[----:B------:R0:W-:Y:S02]  /*0d70*/  STL [R1+0x134], R48 ;  /* 0x0001343001007387 */ /* 0x0001e40000100800 */
[----:B0-----:R-:W-:Y:S02]  /*0d80*/  HADD2.F32 R48, -RZ, R46.H0_H0 ;  /* 0x2000002eff307230 */ /* 0x001fe40000004100 */
[----:B------:R-:W-:-:S03]  /*0d90*/  HADD2.F32 R46, -RZ, R47.H0_H0 ;  /* 0x2000002fff2e7230 */ /* 0x000fc60000004100 */
[----:B------:R0:W-:Y:S04]  /*0da0*/  STL [R1+0x12c], R48 ;  /* 0x00012c3001007387 */ /* 0x0001e80000100800 */
[----:B------:R1:W-:Y:S01]  /*0db0*/  STL [R1+0x124], R46 ;  /* 0x0001242e01007387 */ /* 0x0003e20000100800 */
[----:B0-----:R-:W-:Y:S01]  /*0dc0*/  SHF.R.U64 R48, R44, 0x10, R45 ;  /* 0x000000102c307819 */ /* 0x001fe2000000122d */
[----:B-1----:R-:W-:Y:S02]  /*0dd0*/  HADD2.F32 R46, -RZ, R44.H0_H0 ;  /* 0x2000002cff2e7230 */ /* 0x002fe40000004100 */
[----:B------:R-:W-:-:S03]  /*0de0*/  HADD2.F32 R44, -RZ, R45.H0_H0 ;  /* 0x2000002dff2c7230 */ /* 0x000fc60000004100 */
[----:B------:R0:W-:Y:S04]  /*0df0*/  STL [R1+0x11c], R46 ;  /* 0x00011c2e01007387 */ /* 0x0001e80000100800 */
[----:B------:R1:W-:Y:S01]  /*0e00*/  STL [R1+0x114], R44 ;  /* 0x0001142c01007387 */ /* 0x0003e20000100800 */
[----:B0-----:R-:W-:Y:S01]  /*0e10*/  SHF.R.U64 R46, R86, 0x10, R87 ;  /* 0x00000010562e7819 */ /* 0x001fe20000001257 */
[----:B------:R-:W-:Y:S02]  /*0e20*/  HADD2.F32 R86, -RZ, R86.H0_H0 ;  /* 0x20000056ff567230 */ /* 0x000fe40000004100 */
[----:B-1----:R-:W-:-:S03]  /*0e30*/  HADD2.F32 R44, -RZ, R87.H0_H0 ;  /* 0x20000057ff2c7230 */ /* 0x002fc60000004100 */
[----:B------:R0:W-:Y:S04]  /*0e40*/  STL [R1+0x10c], R86 ;  /* 0x00010c5601007387 */ /* 0x0001e80000100800 */
[----:B------:R1:W-:Y:S01]  /*0e50*/  STL [R1+0x104], R44 ;  /* 0x0001042c01007387 */ /* 0x0003e20000100800 */
[----:B0-----:R-:W-:Y:S01]  /*0e60*/  HADD2.F32 R86, -RZ, R84.H0_H0 ;  /* 0x20000054ff567230 */ /* 0x001fe20000004100 */
[--C-:B-1----:R-:W-:Y:S02]  /*0e70*/  SHF.R.U64 R44, R84, 0x10, R85.reuse ;  /* 0x00000010542c7819 */ /* 0x102fe40000001255 */
[----:B------:R-:W-:Y:S01]  /*0e80*/  SHF.R.U32.HI R84, RZ, 0x10, R85 ;  /* 0x00000010ff547819 */ /* 0x000fe20000011655 */
[----:B------:R-:W-:Y:S01]  /*0e90*/  HADD2.F32 R85, -RZ, R85.H0_H0 ;  /* 0x20000055ff557230 */ /* 0x000fe20000004100 */
[----:B------:R0:W-:Y:S04]  /*0ea0*/  STL [R1+0xfc], R86 ;  /* 0x0000fc5601007387 */ /* 0x0001e80000100800 */
[----:B------:R1:W-:Y:S01]  /*0eb0*/  STL [R1+0xf4], R85 ;  /* 0x0000f45501007387 */ /* 0x0003e20000100800 */
[----:B0-----:R-:W-:Y:S01]  /*0ec0*/  HADD2.F32 R86, -RZ, R82.H0_H0 ;  /* 0x20000052ff567230 */ /* 0x001fe20000004100 */
[----:B-1----:R-:W-:-:S02]  /*0ed0*/  SHF.R.U64 R85, R82, 0x10, R83 ;  /* 0x0000001052557819 */ /* 0x002fc40000001253 */
[----:B------:R-:W-:Y:S01]  /*0ee0*/  SHF.R.U32.HI R82, RZ, 0x10, R83 ;  /* 0x00000010ff527819 */ /* 0x000fe20000011653 */
[----:B------:R-:W-:Y:S01]  /*0ef0*/  HADD2.F32 R83, -RZ, R83.H0_H0 ;  /* 0x20000053ff537230 */ /* 0x000fe20000004100 */
        /* <DEDUP_REMOVED lines=42> */
[----:B------:R0:W-:Y:S01]  /*11a0*/  STL [R1+0x7c], R86 ;  /* 0x00007c5601007387 */ /* 0x0001e20000100800 */
[----:B------:R-:W-:Y:S01]  /*11b0*/  SHF.R.U64 R192, R64, 0x10, R65 ;  /* 0x0000001040c07819 */ /* 0x000fe20000001241 */
[----:B------:R-:W-:-:S02]  /*11c0*/  HADD2.F32 R193, -RZ, R64.H0_H0 ;  /* 0x20000040ffc17230 */ /* 0x000fc40000004100 */
[----:B------:R1:W-:Y:S01]  /*11d0*/  STL [R1+0x74], R69 ;  /* 0x0000744501007387 */ /* 0x0003e20000100800 */
[----:B------:R-:W-:Y:S01]  /*11e0*/  SHF.R.U32.HI R97, RZ, 0x10, R65 ;  /* 0x00000010ff617819 */ /* 0x000fe20000011641 */
[----:B------:R-:W-:Y:S01]  /*11f0*/  HADD2.F32 R190, -RZ, R65.H0_H0 ;  /* 0x20000041ffbe7230 */ /* 0x000fe20000004100 */
[--C-:B------:R-:W-:Y:S01]  /*1200*/  SHF.R.U64 R64, R62, 0x10, R63.reuse ;  /* 0x000000103e407819 */ /* 0x100fe2000000123f */
[----:B------:R-:W-:Y:S02]  /*1210*/  HADD2.F32 R65, -RZ, R62.H0_H0 ;  /* 0x2000003eff417230 */ /* 0x000fe40000004100 */
[----:B0-----:R-:W-:Y:S01]  /*1220*/  HADD2.F32 R86, -RZ, R66.H0_H0 ;  /* 0x20000042ff567230 */ /* 0x001fe20000004100 */
[----:B------:R-:W-:Y:S02]  /*1230*/  SHF.R.U32.HI R62, RZ, 0x10, R63 ;  /* 0x00000010ff3e7819 */ /* 0x000fe4000001163f */
[--C-:B-1----:R-:W-:Y:S02]  /*1240*/  SHF.R.U64 R69, R66, 0x10, R67.reuse ;  /* 0x0000001042457819 */ /* 0x102fe40000001243 */
[----:B------:R-:W-:Y:S01]  /*1250*/  SHF.R.U32.HI R66, RZ, 0x10, R67 ;  /* 0x00000010ff427819 */ /* 0x000fe20000011643 */
[----:B------:R-:W-:-:S02]  /*1260*/  HADD2.F32 R67, -RZ, R67.H0_H0 ;  /* 0x20000043ff437230 */ /* 0x000fc40000004100 */
[----:B------:R-:W-:Y:S01]  /*1270*/  HADD2.F32 R63, -RZ, R63.H0_H0 ;  /* 0x2000003fff3f7230 */ /* 0x000fe20000004100 */
[----:B------:R-:W-:Y:S04]  /*1280*/  STL [R1+0x6c], R86 ;  /* 0x00006c5601007387 */ /* 0x000fe80000100800 */
[----:B------:R-:W-:Y:S04]  /*1290*/  STL [R1+0x64], R67 ;  /* 0x0000644301007387 */ /* 0x000fe80000100800 */
        /* <DEDUP_REMOVED lines=12> */
[----:B------:R-:W-:Y:S01]  /*1360*/  STL [R1+0x3c], R65 ;  /* 0x00003c4101007387 */ /* 0x000fe20000100800 */
[----:B------:R-:W-:-:S03]  /*1370*/  HADD2.F32 R67, -RZ, R42.H0_H0 ;  /* 0x2000002aff437230 */ /* 0x000fc60000004100 */
[----:B------:R0:W-:Y:S01]  /*1380*/  STL [R1+0x34], R55 ;  /* 0x0000343701007387 */ /* 0x0001e20000100800 */
[----:B------:R-:W-:Y:S01]  /*1390*/  SHF.R.U32.HI R88, RZ, 0x10, R57 ;  /* 0x00000010ff587819 */ /* 0x000fe20000011639 */
[----:B------:R-:W-:Y:S01]  /*13a0*/  HADD2.F32 R0, -RZ, R57.H0_H0 ;  /* 0x20000039ff007230 */ /* 0x000fe20000004100 */
[----:B------:R-:W-:Y:S01]  /*13b0*/  SHF.R.U32.HI R57, RZ, 0x10, R53 ;  /* 0x00000010ff397819 */ /* 0x000fe20000011635 */
[----:B------:R1:W-:Y:S01]  /*13c0*/  STL [R1+0x2c], R67 ;  /* 0x00002c4301007387 */ /* 0x0003e20000100800 */
[----:B0-----:R-:W-:Y:S01]  /*13d0*/  SHF.R.U64 R55, R42, 0x10, R43 ;  /* 0x000000102a377819 */ /* 0x001fe2000000122b */
[----:B------:R-:W-:Y:S01]  /*13e0*/  HADD2.F32 R42, -RZ, R43.H0_H0 ;  /* 0x2000002bff2a7230 */ /* 0x000fe20000004100 */
[----:B------:R-:W-:Y:S02]  /*13f0*/  SHF.R.U32.HI R53, RZ, 0x10, R91 ;  /* 0x00000010ff357819 */ /* 0x000fe4000001165b */
[----:B-1----:R-:W-:Y:S01]  /*1400*/  SHF.R.U64 R67, R40, 0x10, R41 ;  /* 0x0000001028437819 */ /* 0x002fe20000001229 */
[----:B------:R-:W-:Y:S01]  /*1410*/  HADD2.F32 R40, -RZ, R40.H0_H0 ;  /* 0x20000028ff287230 */ /* 0x000fe20000004100 */
[----:B------:R0:W-:Y:S01]  /*1420*/  STL [R1+0x24], R42 ;  /* 0x0000242a01007387 */ /* 0x0001e20000100800 */
[----:B------:R-:W-:Y:S01]  /*1430*/  SHF.R.U32.HI R248, RZ, 0x10, R51 ;  /* 0x00000010fff87819 */ /* 0x000fe20000011633 */
[----:B------:R-:W-:Y:S01]  /*1440*/  HADD2.F32 R250, -RZ, R51.H0_H0 ;  /* 0x20000033fffa7230 */ /* 0x000fe20000004100 */
[----:B------:R-:W-:Y:S01]  /*1450*/  SHF.R.U32.HI R51, RZ, 0x10, R49 ;  /* 0x00000010ff337819 */ /* 0x000fe20000011631 */
[----:B------:R-:W-:Y:S01]  /*1460*/  HADD2.F32 R60, -RZ, R60.H0_H0 ;  /* 0x2000003cff3c7230 */ /* 0x000fe20000004100 */
[----:B------:R-:W-:Y:S01]  /*1470*/  SHF.R.U32.HI R49, RZ, 0x10, R47 ;  /* 0x00000010ff317819 */ /* 0x000fe2000001162f */
[----:B------:R-:W-:-:S02]  /*1480*/  HADD2.F32 R57, -RZ, R57.H0_H0 ;  /* 0x20000039ff397230 */ /* 0x000fc40000004100 */
[----:B0-----:R-:W-:Y:S01]  /*1490*/  HADD2.F32 R42, -RZ, R41.H0_H0 ;  /* 0x20000029ff2a7230 */ /* 0x001fe20000004100 */
[----:B------:R-:W-:Y:S01]  /*14a0*/  STL [R1+0x1c], R40 ;  /* 0x00001c2801007387 */ /* 0x000fe20000100800 */
[----:B------:R-:W-:Y:S01]  /*14b0*/  HADD2.F32 R56, -RZ, R56.H0_H0 ;  /* 0x20000038ff387230 */ /* 0x000fe20000004100 */
[----:B------:R-:W-:Y:S01]  /*14c0*/  SHF.R.U32.HI R47, RZ, 0x10, R45 ;  /* 0x00000010ff2f7819 */ /* 0x000fe2000001162d */
[----:B------:R-:W-:Y:S01]  /*14d0*/  HADD2.F32 R53, -RZ, R53.H0_H0 ;  /* 0x20000035ff357230 */ /* 0x000fe20000004100 */
[----:B------:R-:W-:Y:S01]  /*14e0*/  STL [R1+0x14], R42 ;  /* 0x0000142a01007387 */ /* 0x000fe20000100800 */
[----:B------:R-:W-:Y:S01]  /*14f0*/  HADD2.F32 R52, -RZ, R52.H0_H0 ;  /* 0x20000034ff347230 */ /* 0x000fe20000004100 */
[----:B------:R-:W-:Y:S01]  /*1500*/  SHF.R.U32.HI R45, RZ, 0x10, R87 ;  /* 0x00000010ff2d7819 */ /* 0x000fe20000011657 */
[----:B------:R-:W-:Y:S01]  /*1510*/  HADD2.F32 R51, -RZ, R51.H0_H0 ;  /* 0x20000033ff337230 */ /* 0x000fe20000004100 */
[----:B------:R-:W-:Y:S01]  /*1520*/  STL [R1+0x8], R60 ;  /* 0x0000083c01007387 */ /* 0x000fe20000100800 */
[----:B------:R-:W-:-:S02]  /*1530*/  HADD2.F32 R50, -RZ, R50.H0_H0 ;  /* 0x20000032ff327230 */ /* 0x000fc40000004100 */
[----:B------:R-:W-:Y:S01]  /*1540*/  HADD2.F32 R49, -RZ, R49.H0_H0 ;  /* 0x20000031ff317230 */ /* 0x000fe20000004100 */
[----:B------:R-:W-:Y:S01]  /*1550*/  STL [R1], R57 ;  /* 0x0000003901007387 */ /* 0x000fe20000100800 */
[----:B------:R-:W-:-:S03]  /*1560*/  HADD2.F32 R48, -RZ, R48.H0_H0 ;  /* 0x20000030ff307230 */ /* 0x000fc60000004100 */
[----:B------:R-:W-:Y:S01]  /*1570*/  STL [R1+0x148], R56 ;  /* 0x0001483801007387 */ /* 0x000fe20000100800 */
[----:B------:R-:W-:-:S03]  /*1580*/  HADD2.F32 R47, -RZ, R47.H0_H0 ;  /* 0x2000002fff2f7230 */ /* 0x000fc60000004100 */
[----:B------:R-:W-:Y:S01]  /*1590*/  STL [R1+0x140], R53 ;  /* 0x0001403501007387 */ /* 0x000fe20000100800 */
[----:B------:R-:W-:-:S03]  /*15a0*/  HADD2.F32 R46, -RZ, R46.H0_H0 ;  /* 0x2000002eff2e7230 */ /* 0x000fc60000004100 */
[----:B------:R-:W-:Y:S01]  /*15b0*/  STL [R1+0x138], R52 ;  /* 0x0001383401007387 */ /* 0x000fe20000100800 */
[----:B------:R-:W-:-:S03]  /*15c0*/  HADD2.F32 R45, -RZ, R45.H0_H0 ;  /* 0x2000002dff2d7230 */ /* 0x000fc60000004100 */
[----:B------:R-:W-:Y:S04]  /*15d0*/  STL [R1+0x130], R51 ;  /* 0x0001303301007387 */ /* 0x000fe80000100800 */
[----:B------:R-:W-:Y:S04]  /*15e0*/  STL [R1+0x128], R50 ;  /* 0x0001283201007387 */ /* 0x000fe80000100800 */
        /* <DEDUP_REMOVED lines=152> */
[----:B------:R-:W-:-:S02]  /*1f70*/  SHF.R.U32.HI R210, RZ, 0x10, R211 ;  /* 0x00000010ffd27819 */ /* 0x000fc400000116d3 */
[----:B------:R-:W-:Y:S02]  /*1f80*/  SHF.R.U32.HI R206, RZ, 0x10, R207 ;  /* 0x00000010ffce7819 */ /* 0x000fe400000116cf */
[----:B------:R-:W-:Y:S02]  /*1f90*/  SHF.R.U32.HI R202, RZ, 0x10, R203 ;  /* 0x00000010ffca7819 */ /* 0x000fe400000116cb */
[----:B------:R-:W-:Y:S02]  /*1fa0*/  SHF.R.U32.HI R198, RZ, 0x10, R199 ;  /* 0x00000010ffc67819 */ /* 0x000fe400000116c7 */
[----:B------:R-:W-:Y:S02]  /*1fb0*/  SHF.R.U32.HI R194, RZ, 0x10, R195 ;  /* 0x00000010ffc27819 */ /* 0x000fe400000116c3 */
[--C-:B------:R-:W-:Y:S02]  /*1fc0*/  SHF.R.U64 R187, R188, 0x10, R189.reuse ;  /* 0x00000010bcbb7819 */ /* 0x100fe400000012bd */
[----:B------:R-:W-:-:S02]  /*1fd0*/  SHF.R.U32.HI R98, RZ, 0x10, R189 ;  /* 0x00000010ff627819 */ /* 0x000fc400000116bd */
[--C-:B------:R-:W-:Y:S02]  /*1fe0*/  SHF.R.U64 R183, R184, 0x10, R185.reuse ;  /* 0x00000010b8b77819 */ /* 0x100fe400000012b9 */
[----:B------:R-:W-:Y:S02]  /*1ff0*/  SHF.R.U32.HI R99, RZ, 0x10, R185 ;  /* 0x00000010ff637819 */ /* 0x000fe400000116b9 */
[--C-:B------:R-:W-:Y:S02]  /*2000*/  SHF.R.U64 R179, R180, 0x10, R181.reuse ;  /* 0x00000010b4b37819 */ /* 0x100fe400000012b5 */
[----:B------:R-:W-:Y:S02]  /*2010*/  SHF.R.U32.HI R177, RZ, 0x10, R181 ;  /* 0x00000010ffb17819 */ /* 0x000fe400000116b5 */
[----:B------:R-:W-:Y:S01]  /*2020*/  SHF.R.U32.HI R172, RZ, 0x10, R173 ;  /* 0x00000010ffac7819 */ /* 0x000fe200000116ad */
[----:B------:R-:W-:Y:S01]  /*2030*/  HADD2.F32 R240, -RZ, R243.H0_H0 ;  /* 0x200000f3fff07230 */ /* 0x000fe20000004100 */
        /* <DEDUP_REMOVED lines=143> */
[----:B------:R-:W-:Y:S01]  /*2930*/  HADD2.F32 R172, -RZ, R172.H0_H0 ;  /* 0x200000acffac7230 */ /* 0x000fe20000004100 */
[----:B0-----:R-:W-:Y:S02]  /*2940*/  ULDC.U8 UR6, c[0x0][0x1f0] ;  /* 0x00007c0000067ab9 */ /* 0x001fe40000000000 */
.L_x_57688:
[----:B------:R-:W-:-:S05]  /*2950*/  MOV R55, 0x4 ;  /* 0x0000000400377802 */ /* 0x000fca0000000f00 */
[----:B------:R-:W-:Y:S01]  /*2960*/  IMAD.WIDE R52, R40, R55, c[0x0][0x1d0] ;  /* 0x0000740028347625 */ /* 0x000fe200078e0237 */
[----:B------:R-:W0:Y:S04]  /*2970*/  S2R R212, SR_TID.X ;  /* 0x0000000000d47919 */ /* 0x000e280000002100 */
[----:B------:R1:W2:Y:S01]  /*2980*/  LDG.E R54, [R52.64] ;  /* 0x0000000434367981 */ /* 0x0002a2000c1e1900 */
[----:B------:R-:W-:-:S04]  /*2990*/  ISETP.NE.U32.AND P0, PT, RZ, c[0x0][0x180], PT ;  /* 0x00006000ff007a0c */ /* 0x000fc80003f05070 */
[----:B------:R-:W-:Y:S01]  /*29a0*/  ISETP.NE.AND.EX P0, PT, RZ, c[0x0][0x184], PT, P0 ;  /* 0x00006100ff007a0c */ /* 0x000fe20003f05300 */
[----:B-1----:R-:W-:-:S05]  /*29b0*/  IMAD R52, R40, c[0x0][0x168], RZ ;  /* 0x00005a0028347a24 */ /* 0x002fca00078e02ff */
[----:B------:R-:W-:-:S04]  /*29c0*/  SHF.R.S32.HI R53, RZ, 0x1f, R52 ;  /* 0x0000001fff357819 */ /* 0x000fc80000011434 */
[----:B------:R-:W-:Y:S02]  /*29d0*/  LEA.HI R53, R53, R52, RZ, 0x2 ;  /* 0x0000003435357211 */ /* 0x000fe400078f10ff */
[----:B0-----:R-:W-:Y:S02]  /*29e0*/  LOP3.LUT R212, R212, 0x1f, RZ, 0xc0, !PT ;  /* 0x0000001fd4d47812 */ /* 0x001fe400078ec0ff */
[----:B------:R-:W-:Y:S02]  /*29f0*/  @P0 MOV R52, 0x10 ;  /* 0x0000001000340802 */ /* 0x000fe40000000f00 */
[----:B------:R-:W-:-:S05]  /*2a00*/  LEA.HI.SX32 R191, R53, R212, 0x1e ;  /* 0x000000d435bf7211 */ /* 0x000fca00078ff2ff */
[----:B------:R-:W-:-:S05]  /*2a10*/  @P0 IMAD.WIDE.U32 R52, R191, R52, c[0x0][0x180] ;  /* 0x00006000bf340625 */ /* 0x000fca00078e0034 */
[----:B------:R0:W3:Y:S02]  /*2a20*/  @P0 LDG.E.128 R44, [R52.64] ;  /* 0x00000004342c0981 */ /* 0x0000e4000c1e1d00 */
[----:B0-----:R-:W-:-:S05]  /*2a30*/  IMAD.WIDE R52, R40, R55, c[0x0][0x1d8] ;  /* 0x0000760028347625 */ /* 0x001fca00078e0237 */
[----:B------:R0:W5:Y:S01]  /*2a40*/  LDG.E R174, [R52.64] ;  /* 0x0000000434ae7981 */ /* 0x000162000c1e1900 */
[----:B------:R-:W-:Y:S02]  /*2a50*/  HFMA2.MMA R171, -RZ, RZ, 0, 0 ;  /* 0x00000000ffab7435 */ /* 0x000fe400000001ff */
[----:B------:R-:W-:Y:S01]  /*2a60*/  HFMA2.MMA R170, -RZ, RZ, 0, 9.5367431640625e-07 ;  /* 0x00000010ffaa7435 */ /* 0x000fe200000001ff */
[----:B------:R-:W-:Y:S01]  /*2a70*/  IADD3 R56, R191, 0x20, RZ ;  /* 0x00000020bf387810 */ /* 0x000fe20007ffe0ff */
[----:B------:R-:W-:Y:S01]  /*2a80*/  BSSY B0, `(.L_x_57523) ;  /* 0x000001e000007945 */ /* 0x000fe20003800000 */
[C---:B--2---:R-:W-:Y:S02]  /*2a90*/  ISETP.GE.AND P5, PT, R54.reuse, 0x1, PT ;  /* 0x000000013600780c */ /* 0x044fe40003fa6270 */
[----:B------:R-:W-:-:S11]  /*2aa0*/  ISETP.GT.AND P6, PT, R54, RZ, PT ;  /* 0x000000ff3600720c */ /* 0x000fd60003fc4270 */
[----:B0-----:R-:W-:-:S05]  /*2ab0*/  @P5 IADD3 R52, R54, -0x1, RZ ;  /* 0xffffffff36345810 */ /* 0x001fca0007ffe0ff */
[----:B------:R-:W-:-:S05]  /*2ac0*/  @P5 IMAD R52, R52, c[0x0][0x168], RZ ;  /* 0x00005a0034345a24 */ /* 0x000fca00078e02ff */
[----:B------:R-:W-:-:S04]  /*2ad0*/  @P5 SHF.R.S32.HI R53, RZ, 0x1f, R52 ;  /* 0x0000001fff355819 */ /* 0x000fc80000011434 */
[----:B------:R-:W-:Y:S02]  /*2ae0*/  @P5 LEA.HI R53, R53, R52, RZ, 0x2 ;  /* 0x0000003435355211 */ /* 0x000fe400078f10ff */
[----:B------:R-:W-:Y:S02]  /*2af0*/  @P5 MOV R52, 0x10 ;  /* 0x0000001000345802 */ /* 0x000fe40000000f00 */
[----:B------:R-:W-:Y:S02]  /*2b00*/  @P5 LEA.HI.SX32 R171, R53, R212, 0x1e ;  /* 0x000000d435ab5211 */ /* 0x000fe400078ff2ff */
[----:B------:R-:W-:Y:S02]  /*2b10*/  @!P6 ISETP.NE.U32.AND P3, PT, RZ, c[0x0][0x180], PT ;  /* 0x00006000ff00ea0c */ /* 0x000fe40003f65070 */
[----:B------:R-:W-:Y:S01]  /*2b20*/  @!P6 ISETP.NE.U32.AND P1, PT, RZ, c[0x0][0x180], PT ;  /* 0x00006000ff00ea0c */ /* 0x000fe20003f25070 */
[----:B------:R-:W-:Y:S01]  /*2b30*/  @P5 IMAD.WIDE.U32 R52, R171, R52, c[0x0][0x170] ;  /* 0x00005c00ab345625 */ /* 0x000fe200078e0034 */
[----:B------:R-:W-:-:S02]  /*2b40*/  @!P6 ISETP.NE.U32.AND P2, PT, RZ, c[0x0][0x180], PT ;  /* 0x00006000ff00ea0c */ /* 0x000fc40003f45070 */
[----:B------:R-:W-:Y:S02]  /*2b50*/  @!P6 ISETP.NE.U32.AND P4, PT, RZ, c[0x0][0x180], PT ;  /* 0x00006000ff00ea0c */ /* 0x000fe40003f85070 */
[----:B------:R-:W-:Y:S01]  /*2b60*/  @!P6 ISETP.NE.AND.EX P1, PT, RZ, c[0x0][0x184], PT, P1 ;  /* 0x00006100ff00ea0c */ /* 0x000fe20003f25310 */
[----:B------:R0:W5:Y:S01]  /*2b70*/  @P5 LDG.E.128 R48, [R52.64] ;  /* 0x0000000434305981 */ /* 0x000162000c1e1d00 */
[----:B------:R-:W-:Y:S01]  /*2b80*/  @!P6 ISETP.NE.AND.EX P2, PT, RZ, c[0x0][0x184], PT, P2 ;  /* 0x00006100ff00ea0c */ /* 0x000fe20003f45320 */
[----:B------:R-:W-:Y:S01]  /*2b90*/  @P0 IMAD.WIDE.U32 R54, R56, R170, c[0x0][0x180] ;  /* 0x0000600038360625 */ /* 0x000fe200078e00aa */
[----:B------:R-:W-:Y:S02]  /*2ba0*/  @!P6 ISETP.NE.AND.EX P4, PT, RZ, c[0x0][0x184], PT, P4 ;  /* 0x00006100ff00ea0c */ /* 0x000fe40003f85340 */
[----:B------:R-:W-:Y:S02]  /*2bb0*/  @!P6 ISETP.NE.AND.EX P3, PT, RZ, c[0x0][0x184], PT, P3 ;  /* 0x00006100ff00ea0c */ /* 0x000fe40003f65330 */
[----:B---3--:R-:W-:-:S02]  /*2bc0*/  @!P6 FSEL R129, R45, RZ, P1 ;  /* 0x000000ff2d81e208 */ /* 0x008fc40000800000 */
[----:B------:R-:W-:Y:S01]  /*2bd0*/  @!P6 FSEL R130, R46, RZ, P2 ;  /* 0x000000ff2e82e208 */ /* 0x000fe20001000000 */
[----:B0-----:R-:W-:Y:S01]  /*2be0*/  IMAD.WIDE.U32 R52, R191, R170, c[0x0][0x188] ;  /* 0x00006200bf347625 */ /* 0x001fe200078e00aa */
[----:B------:R-:W-:Y:S02]  /*2bf0*/  @!P6 FSEL R131, R47, RZ, P4 ;  /* 0x000000ff2f83e208 */ /* 0x000fe40002000000 */
[----:B------:R-:W-:Y:S01]  /*2c00*/  @!P6 FSEL R128, R44, RZ, P3 ;  /* 0x000000ff2c80e208 */ /* 0x000fe20001800000 */
[----:B------:R-:W-:Y:S05]  /*2c10*/  @!P6 BRA `(.L_x_57524) ;  /* 0x000000400000e947 */ /* 0x000fea0003800000 */
[----:B------:R-:W2:Y:S01]  /*2c20*/  LDL R57, [R1+0x14c] ;  /* 0x00014c0001397983 */ /* 0x000ea20000100800 */
[----:B-----5:R-:W-:-:S04]  /*2c30*/  FMUL.FTZ R128, R48, c[0x0][0x1ec] ;  /* 0x00007b0030807a20 */ /* 0x020fc80000410000 */
[----:B--2---:R-:W-:-:S04]  /*2c40*/  FMUL.FTZ R128, R57, R128 ;  /* 0x0000008039807220 */ /* 0x004fc80000410000 */
[----:B------:R-:W-:Y:S02]  /*2c50*/  @P0 FADD.FTZ R128, R44, R128 ;  /* 0x000000802c800221 */ /* 0x000fe40000010000 */
.L_x_57524:
[----:B------:R-:W-:Y:S05]  /*2c60*/  BSYNC B0 ;  /* 0x0000000000007941 */ /* 0x000fea0003800000 */
.L_x_57523:
[----:B------:R-:W-:Y:S01]  /*2c70*/  BSSY B0, `(.L_x_57525) ;  /* 0x0000006000007945 */ /* 0x000fe20003800000 */
[----:B------:R-:W-:Y:S05]  /*2c80*/  @!P6 BRA `(.L_x_57526) ;  /* 0x000000400000e947 */ /* 0x000fea0003800000 */
[----:B------:R-:W2:Y:S01]  /*2c90*/  LDL R57, [R1+0x148] ;  /* 0x0001480001397983 */ /* 0x000ea20000100800 */
[----:B-----5:R-:W-:-:S04]  /*2ca0*/  FMUL.FTZ R129, R49, c[0x0][0x1ec] ;  /* 0x00007b0031817a20 */ /* 0x020fc80000410000 */
[----:B--2---:R-:W-:-:S04]  /*2cb0*/  FMUL.FTZ R129, R57, R129 ;  /* 0x0000008139817220 */ /* 0x004fc80000410000 */
[----:B------:R-:W-:Y:S02]  /*2cc0*/  @P0 FADD.FTZ R129, R45, R129 ;  /* 0x000000812d810221 */ /* 0x000fe40000010000 */
.L_x_57526:
[----:B------:R-:W-:Y:S05]  /*2cd0*/  BSYNC B0 ;  /* 0x0000000000007941 */ /* 0x000fea0003800000 */
.L_x_57525:
[----:B------:R-:W-:Y:S01]  /*2ce0*/  BSSY B0, `(.L_x_57527) ;  /* 0x0000006000007945 */ /* 0x000fe20003800000 */
[----:B------:R-:W-:Y:S05]  /*2cf0*/  @!P6 BRA `(.L_x_57528) ;  /* 0x000000400000e947 */ /* 0x000fea0003800000 */
[----:B------:R-:W2:Y:S01]  /*2d00*/  LDL R57, [R1+0x144] ;  /* 0x0001440001397983 */ /* 0x000ea20000100800 */
[----:B-----5:R-:W-:-:S04]  /*2d10*/  FMUL.FTZ R130, R50, c[0x0][0x1ec] ;  /* 0x00007b0032827a20 */ /* 0x020fc80000410000 */
[----:B--2---:R-:W-:-:S04]  /*2d20*/  FMUL.FTZ R130, R57, R130 ;  /* 0x0000008239827220 */ /* 0x004fc80000410000 */
[----:B------:R-:W-:Y:S02]  /*2d30*/  @P0 FADD.FTZ R130, R46, R130 ;  /* 0x000000822e820221 */ /* 0x000fe40000010000 */
.L_x_57528:
[----:B------:R-:W-:Y:S05]  /*2d40*/  BSYNC B0 ;  /* 0x0000000000007941 */ /* 0x000fea0003800000 */
.L_x_57527:
[----:B------:R-:W-:Y:S01]  /*2d50*/  BSSY B0, `(.L_x_57529) ;  /* 0x0000006000007945 */ /* 0x000fe20003800000 */
[----:B------:R-:W-:Y:S05]  /*2d60*/  @!P6 BRA `(.L_x_57530) ;  /* 0x000000400000e947 */ /* 0x000fea0003800000 */
[----:B------:R-:W2:Y:S01]  /*2d70*/  LDL R57, [R1+0x140] ;  /* 0x0001400001397983 */ /* 0x000ea20000100800 */
[----:B-----5:R-:W-:-:S04]  /*2d80*/  FMUL.FTZ R131, R51, c[0x0][0x1ec] ;  /* 0x00007b0033837a20 */ /* 0x020fc80000410000 */
[----:B--2---:R-:W-:-:S04]  /*2d90*/  FMUL.FTZ R131, R57, R131 ;  /* 0x0000008339837220 */ /* 0x004fc80000410000 */
[----:B------:R-:W-:Y:S02]  /*2da0*/  @P0 FADD.FTZ R131, R47, R131 ;  /* 0x000000832f830221 */ /* 0x000fe40000010000 */
.L_x_57530:
[----:B------:R-:W-:Y:S05]  /*2db0*/  BSYNC B0 ;  /* 0x0000000000007941 */ /* 0x000fea0003800000 */
.L_x_57529:
[----:B------:R0:W-:Y:S04]  /*2dc0*/  STG.E.128 [R52.64], R128 ;  /* 0x0000008034007986 */ /* 0x0001e8000c101d04 */
[----:B------:R1:W2:Y:S01]  /*2dd0*/  @P0 LDG.E.128 R44, [R54.64] ;  /* 0x00000004362c0981 */ /* 0x0002a2000c1e1d00 */
[----:B------:R-:W-:Y:S02]  /*2de0*/  @!P6 ISETP.NE.U32.AND P3, PT, RZ, c[0x0][0x180], PT ;  /* 0x00006000ff00ea0c */ /* 0x000fe40003f65070 */
[----:B------:R-:W-:Y:S02]  /*2df0*/  @!P6 ISETP.NE.U32.AND P1, PT, RZ, c[0x0][0x180], PT ;  /* 0x00006000ff00ea0c */ /* 0x000fe40003f25070 */
[----:B------:R-:W-:Y:S02]  /*2e00*/  @!P6 ISETP.NE.U32.AND P2, PT, RZ, c[0x0][0x180], PT ;  /* 0x00006000ff00ea0c */ /* 0x000fe40003f45070 */
[----:B------:R-:W-:-:S02]  /*2e10*/  @!P6 ISETP.NE.U32.AND P4, PT, RZ, c[0x0][0x180], PT ;  /* 0x00006000ff00ea0c */ /* 0x000fc40003f85070 */
[----:B------:R-:W-:Y:S02]  /*2e20*/  IADD3 R57, R191, 0x40, RZ ;  /* 0x00000040bf397810 */ /* 0x000fe40007ffe0ff */
[----:B0-----:R-:W-:Y:S01]  /*2e30*/  @P5 IADD3 R52, R171, 0x20, RZ ;  /* 0x00000020ab345810 */ /* 0x001fe20007ffe0ff */
[----:B------:R-:W-:Y:S01]  /*2e40*/  BSSY B0, `(.L_x_57531) ;  /* 0x0000012000007945 */ /* 0x000fe20003800000 */
[----:B------:R-:W-:-:S03]  /*2e50*/  @!P6 ISETP.NE.AND.EX P1, PT, RZ, c[0x0][0x184], PT, P1 ;  /* 0x00006100ff00ea0c */ /* 0x000fc60003f25310 */
[-C--:B------:R-:W-:Y:S01]  /*2e60*/  @P5 IMAD.WIDE.U32 R52, R52, R170.reuse, c[0x0][0x170] ;  /* 0x00005c0034345625 */ /* 0x080fe200078e00aa */
[----:B------:R-:W-:Y:S02]  /*2e70*/  @!P6 ISETP.NE.AND.EX P2, PT, RZ, c[0x0][0x184], PT, P2 ;  /* 0x00006100ff00ea0c */ /* 0x000fe40003f45320 */
[----:B------:R-:W-:Y:S02]  /*2e80*/  @!P6 ISETP.NE.AND.EX P4, PT, RZ, c[0x0][0x184], PT, P4 ;  /* 0x00006100ff00ea0c */ /* 0x000fe40003f85340 */
[----:B------:R-:W-:Y:S01]  /*2e90*/  @!P6 ISETP.NE.AND.EX P3, PT, RZ, c[0x0][0x184], PT, P3 ;  /* 0x00006100ff00ea0c */ /* 0x000fe20003f65330 */
[----:B-----5:R0:W5:Y:S01]  /*2ea0*/  @P5 LDG.E.128 R48, [R52.64] ;  /* 0x0000000434305981 */ /* 0x020162000c1e1d00 */
[----:B-1----:R-:W-:-:S04]  /*2eb0*/  @P0 IMAD.WIDE.U32 R54, R57, R170, c[0x0][0x180] ;  /* 0x0000600039360625 */ /* 0x002fc800078e00aa */
[----:B0-----:R-:W-:Y:S01]  /*2ec0*/  IMAD.WIDE.U32 R52, R56, R170, c[0x0][0x188] ;  /* 0x0000620038347625 */ /* 0x001fe200078e00aa */
[----:B--2---:R-:W-:Y:S02]  /*2ed0*/  @!P6 FSEL R125, R45, RZ, P1 ;  /* 0x000000ff2d7de208 */ /* 0x004fe40000800000 */
[----:B------:R-:W-:Y:S02]  /*2ee0*/  @!P6 FSEL R126, R46, RZ, P2 ;  /* 0x000000ff2e7ee208 */ /* 0x000fe40001000000 */
[----:B------:R-:W-:Y:S02]  /*2ef0*/  @!P6 FSEL R127, R47, RZ, P4 ;  /* 0x000000ff2f7fe208 */ /* 0x000fe40002000000 */
[----:B------:R-:W-:Y:S01]  /*2f00*/  @!P6 FSEL R124, R44, RZ, P3 ;  /* 0x000000ff2c7ce208 */ /* 0x000fe20001800000 */
[----:B------:R-:W-:Y:S05]  /*2f10*/  @!P6 BRA `(.L_x_57532) ;  /* 0x000000400000e947 */ /* 0x000fea0003800000 */
[----:B------:R-:W2:Y:S01]  /*2f20*/  LDL R58, [R1+0x13c] ;  /* 0x00013c00013a7983 */ /* 0x000ea20000100800 */
[----:B-----5:R-:W-:-:S04]  /*2f30*/  FMUL.FTZ R124, R48, c[0x0][0x1ec] ;  /* 0x00007b00307c7a20 */ /* 0x020fc80000410000 */
[----:B--2---:R-:W-:-:S04]  /*2f40*/  FMUL.FTZ R124, R58, R124 ;  /* 0x0000007c3a7c7220 */ /* 0x004fc80000410000 */
[----:B------:R-:W-:Y:S02]  /*2f50*/  @P0 FADD.FTZ R124, R44, R124 ;  /* 0x0000007c2c7c0221 */ /* 0x000fe40000010000 */
.L_x_57532:
[----:B------:R-:W-:Y:S05]  /*2f60*/  BSYNC B0 ;  /* 0x0000000000007941 */ /* 0x000fea0003800000 */
.L_x_57531:
[----:B------:R-:W-:Y:S01]  /*2f70*/  BSSY B0, `(.L_x_57533) ;  /* 0x0000006000007945 */ /* 0x000fe20003800000 */
[----:B------:R-:W-:Y:S05]  /*2f80*/  @!P6 BRA `(.L_x_57534) ;  /* 0x000000400000e947 */ /* 0x000fea0003800000 */
[----:B------:R-:W2:Y:S01]  /*2f90*/  LDL R56, [R1+0x138] ;  /* 0x0001380001387983 */ /* 0x000ea20000100800 */
[----:B-----5:R-:W-:-:S04]  /*2fa0*/  FMUL.FTZ R125, R49, c[0x0][0x1ec] ;  /* 0x00007b00317d7a20 */ /* 0x020fc80000410000 */
[----:B--2---:R-:W-:-:S04]  /*2fb0*/  FMUL.FTZ R125, R56, R125 ;  /* 0x0000007d387d7220 */ /* 0x004fc80000410000 */
[----:B------:R-:W-:Y:S02]  /*2fc0*/  @P0 FADD.FTZ R125, R45, R125 ;  /* 0x0000007d2d7d0221 */ /* 0x000fe40000010000 */
.L_x_57534:
[----:B------:R-:W-:Y:S05]  /*2fd0*/  BSYNC B0 ;  /* 0x0000000000007941 */ /* 0x000fea0003800000 */
.L_x_57533:
[----:B------:R-:W-:Y:S01]  /*2fe0*/  BSSY B0, `(.L_x_57535) ;  /* 0x0000006000007945 */ /* 0x000fe20003800000 */
[----:B------:R-:W-:Y:S05]  /*2ff0*/  @!P6 BRA `(.L_x_57536) ;  /* 0x000000400000e947 */ /* 0x000fea0003800000 */
[----:B------:R-:W2:Y:S01]  /*3000*/  LDL R56, [R1+0x134] ;  /* 0x0001340001387983 */ /* 0x000ea20000100800 */
[----:B-----5:R-:W-:-:S04]  /*3010*/  FMUL.FTZ R126, R50, c[0x0][0x1ec] ;  /* 0x00007b00327e7a20 */ /* 0x020fc80000410000 */
[----:B--2---:R-:W-:-:S04]  /*3020*/  FMUL.FTZ R126, R56, R126 ;  /* 0x0000007e387e7220 */ /* 0x004fc80000410000 */
[----:B------:R-:W-:Y:S02]  /*3030*/  @P0 FADD.FTZ R126, R46, R126 ;  /* 0x0000007e2e7e0221 */ /* 0x000fe40000010000 */
.L_x_57536:
[----:B------:R-:W-:Y:S05]  /*3040*/  BSYNC B0 ;  /* 0x0000000000007941 */ /* 0x000fea0003800000 */
.L_x_57535:
[----:B------:R-:W-:Y:S01]  /*3050*/  BSSY B0, `(.L_x_57537) ;  /* 0x0000006000007945 */ /* 0x000fe20003800000 */
[----:B------:R-:W-:Y:S05]  /*3060*/  @!P6 BRA `(.L_x_57538) ;  /* 0x000000400000e947 */ /* 0x000fea0003800000 */
[----:B------:R-:W2:Y:S01]  /*3070*/  LDL R56, [R1+0x130] ;  /* 0x0001300001387983 */ /* 0x000ea20000100800 */
[----:B-----5:R-:W-:-:S04]  /*3080*/  FMUL.FTZ R127, R51, c[0x0][0x1ec] ;  /* 0x00007b00337f7a20 */ /* 0x020fc80000410000 */
[----:B--2---:R-:W-:-:S04]  /*3090*/  FMUL.FTZ R127, R56, R127 ;  /* 0x0000007f387f7220 */ /* 0x004fc80000410000 */
[----:B------:R-:W-:Y:S02]  /*30a0*/  @P0 FADD.FTZ R127, R47, R127 ;  /* 0x0000007f2f7f0221 */ /* 0x000fe40000010000 */
.L_x_57538:
[----:B------:R-:W-:Y:S05]  /*30b0*/  BSYNC B0 ;  /* 0x0000000000007941 */ /* 0x000fea0003800000 */
.L_x_57537:
        /* <DEDUP_REMOVED lines=26> */
.L_x_57540:
[----:B------:R-:W-:Y:S05]  /*3260*/  BSYNC B0 ;  /* 0x0000000000007941 */ /* 0x000fea0003800000 */
.L_x_57539:
[----:B------:R-:W-:Y:S01]  /*3270*/  BSSY B0, `(.L_x_57541) ;  /* 0x0000006000007945 */ /* 0x000fe20003800000 */
[----:B------:R-:W-:Y:S05]  /*3280*/  @!P6 BRA `(.L_x_57542) ;  /* 0x000000400000e947 */ /* 0x000fea0003800000 */
[----:B------:R-:W2:Y:S01]  /*3290*/  LDL R57, [R1+0x128] ;  /* 0x0001280001397983 */ /* 0x000ea20000100800 */
[----:B-----5:R-:W-:-:S04]  /*32a0*/  FMUL.FTZ R121, R49, c[0x0][0x1ec] ;  /* 0x00007b0031797a20 */ /* 0x020fc80000410000 */
[----:B--2---:R-:W-:-:S04]  /*32b0*/  FMUL.FTZ R121, R57, R121 ;  /* 0x0000007939797220 */ /* 0x004fc80000410000 */
[----:B------:R-:W-:Y:S02]  /*32c0*/  @P0 FADD.FTZ R121, R45, R121 ;  /* 0x000000792d790221 */ /* 0x000fe40000010000 */
.L_x_57542:
[----:B------:R-:W-:Y:S05]  /*32d0*/  BSYNC B0 ;  /* 0x0000000000007941 */ /* 0x000fea0003800000 */
.L_x_57541:
[----:B------:R-:W-:Y:S01]  /*32e0*/  BSSY B0, `(.L_x_57543) ;  /* 0x0000006000007945 */ /* 0x000fe20003800000 */
[----:B------:R-:W-:Y:S05]  /*32f0*/  @!P6 BRA `(.L_x_57544) ;  /* 0x000000400000e947 */ /* 0x000fea0003800000 */
[----:B------:R-:W2:Y:S01]  /*3300*/  LDL R57, [R1+0x124] ;  /* 0x0001240001397983 */ /* 0x000ea20000100800 */
[----:B-----5:R-:W-:-:S04]  /*3310*/  FMUL.FTZ R122, R50, c[0x0][0x1ec] ;  /* 0x00007b00327a7a20 */ /* 0x020fc80000410000 */
[----:B--2---:R-:W-:-:S04]  /*3320*/  FMUL.FTZ R122, R57, R122 ;  /* 0x0000007a397a7220 */ /* 0x004fc80000410000 */
[----:B------:R-:W-:Y:S02]  /*3330*/  @P0 FADD.FTZ R122, R46, R122 ;  /* 0x0000007a2e7a0221 */ /* 0x000fe40000010000 */
.L_x_57544:
[----:B------:R-:W-:Y:S05]  /*3340*/  BSYNC B0 ;  /* 0x0000000000007941 */ /* 0x000fea0003800000 */
.L_x_57543:
[----:B------:R-:W-:Y:S01]  /*3350*/  BSSY B0, `(.L_x_57545) ;  /* 0x0000006000007945 */ /* 0x000fe20003800000 */
[----:B------:R-:W-:Y:S05]  /*3360*/  @!P6 BRA `(.L_x_57546) ;  /* 0x000000400000e947 */ /* 0x000fea0003800000 */
[----:B------:R-:W2:Y:S01]  /*3370*/  LDL R57, [R1+0x120] ;  /* 0x0001200001397983 */ /* 0x000ea20000100800 */
[----:B-----5:R-:W-:-:S04]  /*3380*/  FMUL.FTZ R123, R51, c[0x0][0x1ec] ;  /* 0x00007b00337b7a20 */ /* 0x020fc80000410000 */
[----:B--2---:R-:W-:-:S04]  /*3390*/  FMUL.FTZ R123, R57, R123 ;  /* 0x0000007b397b7220 */ /* 0x004fc80000410000 */
[----:B------:R-:W-:Y:S02]  /*33a0*/  @P0 FADD.FTZ R123, R47, R123 ;  /* 0x0000007b2f7b0221 */ /* 0x000fe40000010000 */
.L_x_57546:
[----:B------:R-:W-:Y:S05]  /*33b0*/  BSYNC B0 ;  /* 0x0000000000007941 */ /* 0x000fea0003800000 */
.L_x_57545:
        /* <DEDUP_REMOVED lines=26> */
.L_x_57548:
[----:B------:R-:W-:Y:S05]  /*3560*/  BSYNC B0 ;  /* 0x0000000000007941 */ /* 0x000fea0003800000 */
.L_x_57547:
[----:B------:R-:W-:Y:S01]  /*3570*/  BSSY B0, `(.L_x_57549) ;  /* 0x0000006000007945 */ /* 0x000fe20003800000 */
[----:B------:R-:W-:Y:S05]  /*3580*/  @!P6 BRA `(.L_x_57550) ;  /* 0x000000400000e947 */ /* 0x000fea0003800000 */
[----:B------:R-:W2:Y:S01]  /*3590*/  LDL R56, [R1+0x118] ;  /* 0x0001180001387983 */ /* 0x000ea20000100800 */
[----:B-----5:R-:W-:-:S04]  /*35a0*/  FMUL.FTZ R117, R49, c[0x0][0x1ec] ;  /* 0x00007b0031757a20 */ /* 0x020fc80000410000 */
[----:B--2---:R-:W-:-:S04]  /*35b0*/  FMUL.FTZ R117, R56, R117 ;  /* 0x0000007538757220 */ /* 0x004fc80000410000 */
[----:B------:R-:W-:Y:S02]  /*35c0*/  @P0 FADD.FTZ R117, R45, R117 ;  /* 0x000000752d750221 */ /* 0x000fe40000010000 */
.L_x_57550:
[----:B------:R-:W-:Y:S05]  /*35d0*/  BSYNC B0 ;  /* 0x0000000000007941 */ /* 0x000fea0003800000 */
.L_x_57549:
[----:B------:R-:W-:Y:S01]  /*35e0*/  BSSY B0, `(.L_x_57551) ;  /* 0x0000006000007945 */ /* 0x000fe20003800000 */
[----:B------:R-:W-:Y:S05]  /*35f0*/  @!P6 BRA `(.L_x_57552) ;  /* 0x000000400000e947 */ /* 0x000fea0003800000 */
[----:B------:R-:W2:Y:S01]  /*3600*/  LDL R56, [R1+0x114] ;  /* 0x0001140001387983 */ /* 0x000ea20000100800 */
[----:B-----5:R-:W-:-:S04]  /*3610*/  FMUL.FTZ R118, R50, c[0x0][0x1ec] ;  /* 0x00007b0032767a20 */ /* 0x020fc80000410000 */
[----:B--2---:R-:W-:-:S04]  /*3620*/  FMUL.FTZ R118, R56, R118 ;  /* 0x0000007638767220 */ /* 0x004fc80000410000 */
[----:B------:R-:W-:Y:S02]  /*3630*/  @P0 FADD.FTZ R118, R46, R118 ;  /* 0x000000762e760221 */ /* 0x000fe40000010000 */
.L_x_57552:
[----:B------:R-:W-:Y:S05]  /*3640*/  BSYNC B0 ;  /* 0x0000000000007941 */ /* 0x000fea0003800000 */
.L_x_57551:
[----:B------:R-:W-:Y:S01]  /*3650*/  BSSY B0, `(.L_x_57553) ;  /* 0x0000006000007945 */ /* 0x000fe20003800000 */
[----:B------:R-:W-:Y:S05]  /*3660*/  @!P6 BRA `(.L_x_57554) ;  /* 0x000000400000e947 */ /* 0x000fea0003800000 */
[----:B------:R-:W2:Y:S01]  /*3670*/  LDL R56, [R1+0x110] ;  /* 0x0001100001387983 */ /* 0x000ea20000100800 */
[----:B-----5:R-:W-:-:S04]  /*3680*/  FMUL.FTZ R119, R51, c[0x0][0x1ec] ;  /* 0x00007b0033777a20 */ /* 0x020fc80000410000 */
[----:B--2---:R-:W-:-:S04]  /*3690*/  FMUL.FTZ R119, R56, R119 ;  /* 0x0000007738777220 */ /* 0x004fc80000410000 */
[----:B------:R-:W-:Y:S02]  /*36a0*/  @P0 FADD.FTZ R119, R47, R119 ;  /* 0x000000772f770221 */ /* 0x000fe40000010000 */
.L_x_57554:
[----:B------:R-:W-:Y:S05]  /*36b0*/  BSYNC B0 ;  /* 0x0000000000007941 */ /* 0x000fea0003800000 */
.L_x_57553:
        /* <DEDUP_REMOVED lines=26> */
.L_x_57556:
[----:B------:R-:W-:Y:S05]  /*3860*/  BSYNC B0 ;  /* 0x0000000000007941 */ /* 0x000fea0003800000 */
.L_x_57555:
[----:B------:R-:W-:Y:S01]  /*3870*/  BSSY B0, `(.L_x_57557) ;  /* 0x0000006000007945 */ /* 0x000fe20003800000 */
[----:B------:R-:W-:Y:S05]  /*3880*/  @!P6 BRA `(.L_x_57558) ;  /* 0x000000400000e947 */ /* 0x000fea0003800000 */
[----:B------:R-:W2:Y:S01]  /*3890*/  LDL R57, [R1+0x108] ;  /* 0x0001080001397983 */ /* 0x000ea20000100800 */
[----:B-----5:R-:W-:-:S04]  /*38a0*/  FMUL.FTZ R113, R49, c[0x0][0x1ec] ;  /* 0x00007b0031717a20 */ /* 0x020fc80000410000 */
[----:B--2---:R-:W-:-:S04]  /*38b0*/  FMUL.FTZ R113, R57, R113 ;  /* 0x0000007139717220 */ /* 0x004fc80000410000 */
[----:B------:R-:W-:Y:S02]  /*38c0*/  @P0 FADD.FTZ R113, R45, R113 ;  /* 0x000000712d710221 */ /* 0x000fe40000010000 */
.L_x_57558:
[----:B------:R-:W-:Y:S05]  /*38d0*/  BSYNC B0 ;  /* 0x0000000000007941 */ /* 0x000fea0003800000 */
.L_x_57557:
[----:B------:R-:W-:Y:S01]  /*38e0*/  BSSY B0, `(.L_x_57559) ;  /* 0x0000006000007945 */ /* 0x000fe20003800000 */
[----:B------:R-:W-:Y:S05]  /*38f0*/  @!P6 BRA `(.L_x_57560) ;  /* 0x000000400000e947 */ /* 0x000fea0003800000 */
[----:B------:R-:W2:Y:S01]  /*3900*/  LDL R57, [R1+0x104] ;  /* 0x0001040001397983 */ /* 0x000ea20000100800 */
[----:B-----5:R-:W-:-:S04]  /*3910*/  FMUL.FTZ R114, R50, c[0x0][0x1ec] ;  /* 0x00007b0032727a20 */ /* 0x020fc80000410000 */
[----:B--2---:R-:W-:-:S04]  /*3920*/  FMUL.FTZ R114, R57, R114 ;  /* 0x0000007239727220 */ /* 0x004fc80000410000 */
[----:B------:R-:W-:Y:S02]  /*3930*/  @P0 FADD.FTZ R114, R46, R114 ;  /* 0x000000722e720221 */ /* 0x000fe40000010000 */
.L_x_57560:
[----:B------:R-:W-:Y:S05]  /*3940*/  BSYNC B0 ;  /* 0x0000000000007941 */ /* 0x000fea0003800000 */
.L_x_57559:
[----:B------:R-:W-:Y:S01]  /*3950*/  BSSY B0, `(.L_x_57561) ;  /* 0x0000006000007945 */ /* 0x000fe20003800000 */
[----:B------:R-:W-:Y:S05]  /*3960*/  @!P6 BRA `(.L_x_57562) ;  /* 0x000000400000e947 */ /* 0x000fea0003800000 */
[----:B------:R-:W2:Y:S01]  /*3970*/  LDL R57, [R1+0x100] ;  /* 0x0001000001397983 */ /* 0x000ea20000100800 */
[----:B-----5:R-:W-:-:S04]  /*3980*/  FMUL.FTZ R115, R51, c[0x0][0x1ec] ;  /* 0x00007b0033737a20 */ /* 0x020fc80000410000 */
[----:B--2---:R-:W-:-:S04]  /*3990*/  FMUL.FTZ R115, R57, R115 ;  /* 0x0000007339737220 */ /* 0x004fc80000410000 */
[----:B------:R-:W-:Y:S02]  /*39a0*/  @P0 FADD.FTZ R115, R47, R115 ;  /* 0x000000732f730221 */ /* 0x000fe40000010000 */
.L_x_57562:
[----:B------:R-:W-:Y:S05]  /*39b0*/  BSYNC B0 ;  /* 0x0000000000007941 */ /* 0x000fea0003800000 */
.L_x_57561:
        /* <DEDUP_REMOVED lines=26> */
.L_x_57564:
[----:B------:R-:W-:Y:S05]  /*3b60*/  BSYNC B0 ;  /* 0x0000000000007941 */ /* 0x000fea0003800000 */
.L_x_57563:
[----:B------:R-:W-:Y:S01]  /*3b70*/  BSSY B0, `(.L_x_57565) ;  /* 0x0000006000007945 */ /* 0x000fe20003800000 */
[----:B------:R-:W-:Y:S05]  /*3b80*/  @!P6 BRA `(.L_x_57566) ;  /* 0x000000400000e947 */ /* 0x000fea0003800000 */
[----:B------:R-:W2:Y:S01]  /*3b90*/  LDL R56, [R1+0xf8] ;  /* 0x0000f80001387983 */ /* 0x000ea20000100800 */
[----:B-----5:R-:W-:-:S04]  /*3ba0*/  FMUL.FTZ R109, R49, c[0x0][0x1ec] ;  /* 0x00007b00316d7a20 */ /* 0x020fc80000410000 */
[----:B--2---:R-:W-:-:S04]  /*3bb0*/  FMUL.FTZ R109, R56, R109 ;  /* 0x0000006d386d7220 */ /* 0x004fc80000410000 */
[----:B------:R-:W-:Y:S02]  /*3bc0*/  @P0 FADD.FTZ R109, R45, R109 ;  /* 0x0000006d2d6d0221 */ /* 0x000fe40000010000 */
.L_x_57566:
[----:B------:R-:W-:Y:S05]  /*3bd0*/  BSYNC B0 ;  /* 0x0000000000007941 */ /* 0x000fea0003800000 */
.L_x_57565:
[----:B------:R-:W-:Y:S01]  /*3be0*/  BSSY B0, `(.L_x_57567) ;  /* 0x0000006000007945 */ /* 0x000fe20003800000 */
[----:B------:R-:W-:Y:S05]  /*3bf0*/  @!P6 BRA `(.L_x_57568) ;  /* 0x000000400000e947 */ /* 0x000fea0003800000 */
[----:B------:R-:W2:Y:S01]  /*3c00*/  LDL R56, [R1+0xf4] ;  /* 0x0000f40001387983 */ /* 0x000ea20000100800 */
[----:B-----5:R-:W-:-:S04]  /*3c10*/  FMUL.FTZ R110, R50, c[0x0][0x1ec] ;  /* 0x00007b00326e7a20 */ /* 0x020fc80000410000 */
[----:B--2---:R-:W-:-:S04]  /*3c20*/  FMUL.FTZ R110, R56, R110 ;  /* 0x0000006e386e7220 */ /* 0x004fc80000410000 */
[----:B------:R-:W-:Y:S02]  /*3c30*/  @P0 FADD.FTZ R110, R46, R110 ;  /* 0x0000006e2e6e0221 */ /* 0x000fe40000010000 */
.L_x_57568:
[----:B------:R-:W-:Y:S05]  /*3c40*/  BSYNC B0 ;  /* 0x0000000000007941 */ /* 0x000fea0003800000 */
.L_x_57567:
[----:B------:R-:W-:Y:S01]  /*3c50*/  BSSY B0, `(.L_x_57569) ;  /* 0x0000006000007945 */ /* 0x000fe20003800000 */
[----:B------:R-:W-:Y:S05]  /*3c60*/  @!P6 BRA `(.L_x_57570) ;  /* 0x000000400000e947 */ /* 0x000fea0003800000 */
[----:B------:R-:W2:Y:S01]  /*3c70*/  LDL R56, [R1+0xf0] ;  /* 0x0000f00001387983 */ /* 0x000ea20000100800 */
[----:B-----5:R-:W-:-:S04]  /*3c80*/  FMUL.FTZ R111, R51, c[0x0][0x1ec] ;  /* 0x00007b00336f7a20 */ /* 0x020fc80000410000 */
[----:B--2---:R-:W-:-:S04]  /*3c90*/  FMUL.FTZ R111, R56, R111 ;  /* 0x0000006f386f7220 */ /* 0x004fc80000410000 */
[----:B------:R-:W-:Y:S02]  /*3ca0*/  @P0 FADD.FTZ R111, R47, R111 ;  /* 0x0000006f2f6f0221 */ /* 0x000fe40000010000 */
.L_x_57570:
[----:B------:R-:W-:Y:S05]  /*3cb0*/  BSYNC B0 ;  /* 0x0000000000007941 */ /* 0x000fea0003800000 */
.L_x_57569:
        /* <DEDUP_REMOVED lines=26> */
.L_x_57572:
[----:B------:R-:W-:Y:S05]  /*3e60*/  BSYNC B0 ;  /* 0x0000000000007941 */ /* 0x000fea0003800000 */
.L_x_57571:
[----:B------:R-:W-:Y:S01]  /*3e70*/  BSSY B0, `(.L_x_57573) ;  /* 0x0000006000007945 */ /* 0x000fe20003800000 */
[----:B------:R-:W-:Y:S05]  /*3e80*/  @!P6 BRA `(.L_x_57574) ;  /* 0x000000400000e947 */ /* 0x000fea0003800000 */
[----:B------:R-:W2:Y:S01]  /*3e90*/  LDL R57, [R1+0xe8] ;  /* 0x0000e80001397983 */ /* 0x000ea20000100800 */
[----:B-----5:R-:W-:-:S04]  /*3ea0*/  FMUL.FTZ R105, R49, c[0x0][0x1ec] ;  /* 0x00007b0031697a20 */ /* 0x020fc80000410000 */
[----:B--2---:R-:W-:-:S04]  /*3eb0*/  FMUL.FTZ R105, R57, R105 ;  /* 0x0000006939697220 */ /* 0x004fc80000410000 */
[----:B------:R-:W-:Y:S02]  /*3ec0*/  @P0 FADD.FTZ R105, R45, R105 ;  /* 0x000000692d690221 */ /* 0x000fe40000010000 */
.L_x_57574:
[----:B------:R-:W-:Y:S05]  /*3ed0*/  BSYNC B0 ;  /* 0x0000000000007941 */ /* 0x000fea0003800000 */
.L_x_57573:
[----:B------:R-:W-:Y:S01]  /*3ee0*/  BSSY B0, `(.L_x_57575) ;  /* 0x0000006000007945 */ /* 0x000fe20003800000 */
[----:B------:R-:W-:Y:S05]  /*3ef0*/  @!P6 BRA `(.L_x_57576) ;  /* 0x000000400000e947 */ /* 0x000fea0003800000 */
[----:B------:R-:W2:Y:S01]  /*3f00*/  LDL R57, [R1+0xe4] ;  /* 0x0000e40001397983 */ /* 0x000ea20000100800 */
[----:B-----5:R-:W-:-:S04]  /*3f10*/  FMUL.FTZ R106, R50, c[0x0][0x1ec] ;  /* 0x00007b00326a7a20 */ /* 0x020fc80000410000 */
[----:B--2---:R-:W-:-:S04]  /*3f20*/  FMUL.FTZ R106, R57, R106 ;  /* 0x0000006a396a7220 */ /* 0x004fc80000410000 */
[----:B------:R-:W-:Y:S02]  /*3f30*/  @P0 FADD.FTZ R106, R46, R106 ;  /* 0x0000006a2e6a0221 */ /* 0x000fe40000010000 */
.L_x_57576:
[----:B------:R-:W-:Y:S05]  /*3f40*/  BSYNC B0 ;  /* 0x0000000000007941 */ /* 0x000fea0003800000 */
.L_x_57575:
[----:B------:R-:W-:Y:S01]  /*3f50*/  BSSY B0, `(.L_x_57577) ;  /* 0x0000006000007945 */ /* 0x000fe20003800000 */
[----:B------:R-:W-:Y:S05]  /*3f60*/  @!P6 BRA `(.L_x_57578) ;  /* 0x000000400000e947 */ /* 0x000fea0003800000 */
[----:B------:R-:W2:Y:S01]  /*3f70*/  LDL R57, [R1+0xe0] ;  /* 0x0000e00001397983 */ /* 0x000ea20000100800 */
[----:B-----5:R-:W-:-:S04]  /*3f80*/  FMUL.FTZ R107, R51, c[0x0][0x1ec] ;  /* 0x00007b00336b7a20 */ /* 0x020fc80000410000 */
[----:B--2---:R-:W-:-:S04]  /*3f90*/  FMUL.FTZ R107, R57, R107 ;  /* 0x0000006b396b7220 */ /* 0x004fc80000410000 */
[----:B------:R-:W-:Y:S02]  /*3fa0*/  @P0 FADD.FTZ R107, R47, R107 ;  /* 0x0000006b2f6b0221 */ /* 0x000fe40000010000 */
.L_x_57578:
[----:B------:R-:W-:Y:S05]  /*3fb0*/  BSYNC B0 ;  /* 0x0000000000007941 */ /* 0x000fea0003800000 */
.L_x_57577:
        /* <DEDUP_REMOVED lines=26> */
.L_x_57580:
[----:B------:R-:W-:Y:S05]  /*4160*/  BSYNC B0 ;  /* 0x0000000000007941 */ /* 0x000fea0003800000 */
.L_x_57579:
[----:B------:R-:W-:Y:S01]  /*4170*/  BSSY B0, `(.L_x_57581) ;  /* 0x0000006000007945 */ /* 0x000fe20003800000 */
[----:B------:R-:W-:Y:S05]  /*4180*/  @!P6 BRA `(.L_x_57582) ;  /* 0x000000400000e947 */ /* 0x000fea0003800000 */
[----:B------:R-:W2:Y:S01]  /*4190*/  LDL R56, [R1+0xd8] ;  /* 0x0000d80001387983 */ /* 0x000ea20000100800 */
[----:B-----5:R-:W-:-:S04]  /*41a0*/  FMUL.FTZ R101, R49, c[0x0][0x1ec] ;  /* 0x00007b0031657a20 */ /* 0x020fc80000410000 */
[----:B--2---:R-:W-:-:S04]  /*41b0*/  FMUL.FTZ R101, R56, R101 ;  /* 0x0000006538657220 */ /* 0x004fc80000410000 */
[----:B------:R-:W-:Y:S02]  /*41c0*/  @P0 FADD.FTZ R101, R45, R101 ;  /* 0x000000652d650221 */ /* 0x000fe40000010000 */
.L_x_57582:
[----:B------:R-:W-:Y:S05]  /*41d0*/  BSYNC B0 ;  /* 0x0000000000007941 */ /* 0x000fea0003800000 */
.L_x_57581:
[----:B------:R-:W-:Y:S01]  /*41e0*/  BSSY B0, `(.L_x_57583) ;  /* 0x0000006000007945 */ /* 0x000fe20003800000 */
[----:B------:R-:W-:Y:S05]  /*41f0*/  @!P6 BRA `(.L_x_57584) ;  /* 0x000000400000e947 */ /* 0x000fea0003800000 */
[----:B------:R-:W2:Y:S01]  /*4200*/  LDL R56, [R1+0xd4] ;  /* 0x0000d40001387983 */ /* 0x000ea20000100800 */
[----:B-----5:R-:W-:-:S04]  /*4210*/  FMUL.FTZ R102, R50, c[0x0][0x1ec] ;  /* 0x00007b0032667a20 */ /* 0x020fc80000410000 */
[----:B--2---:R-:W-:-:S04]  /*4220*/  FMUL.FTZ R102, R56, R102 ;  /* 0x0000006638667220 */ /* 0x004fc80000410000 */
[----:B------:R-:W-:Y:S02]  /*4230*/  @P0 FADD.FTZ R102, R46, R102 ;  /* 0x000000662e660221 */ /* 0x000fe40000010000 */
.L_x_57584:
[----:B------:R-:W-:Y:S05]  /*4240*/  BSYNC B0 ;  /* 0x0000000000007941 */ /* 0x000fea0003800000 */
.L_x_57583:
[----:B------:R-:W-:Y:S01]  /*4250*/  BSSY B0, `(.L_x_57585) ;  /* 0x0000006000007945 */ /* 0x000fe20003800000 */
[----:B------:R-:W-:Y:S05]  /*4260*/  @!P6 BRA `(.L_x_57586) ;  /* 0x000000400000e947 */ /* 0x000fea0003800000 */
[----:B------:R-:W2:Y:S01]  /*4270*/  LDL R56, [R1+0xd0] ;  /* 0x0000d00001387983 */ /* 0x000ea20000100800 */
[----:B-----5:R-:W-:-:S04]  /*4280*/  FMUL.FTZ R103, R51, c[0x0][0x1ec] ;  /* 0x00007b0033677a20 */ /* 0x020fc80000410000 */
[----:B--2---:R-:W-:-:S04]  /*4290*/  FMUL.FTZ R103, R56, R103 ;  /* 0x0000006738677220 */ /* 0x004fc80000410000 */
[----:B------:R-:W-:Y:S02]  /*42a0*/  @P0 FADD.FTZ R103, R47, R103 ;  /* 0x000000672f670221 */ /* 0x000fe40000010000 */
.L_x_57586:
[----:B------:R-:W-:Y:S05]  /*42b0*/  BSYNC B0 ;  /* 0x0000000000007941 */ /* 0x000fea0003800000 */
.L_x_57585:
        /* <DEDUP_REMOVED lines=26> */
.L_x_57588:
[----:B------:R-:W-:Y:S05]  /*4460*/  BSYNC B0 ;  /* 0x0000000000007941 */ /* 0x000fea0003800000 */
.L_x_57587:
[----:B------:R-:W-:Y:S01]  /*4470*/  BSSY B0, `(.L_x_57589) ;  /* 0x0000006000007945 */ /* 0x000fe20003800000 */
[----:B------:R-:W-:Y:S05]  /*4480*/  @!P6 BRA `(.L_x_57590) ;  /* 0x000000400000e947 */ /* 0x000fea0003800000 */
[----:B------:R-:W2:Y:S01]  /*4490*/  LDL R57, [R1+0xc8] ;  /* 0x0000c80001397983 */ /* 0x000ea20000100800 */
[----:B-----5:R-:W-:-:S04]  /*44a0*/  FMUL.FTZ R89, R49, c[0x0][0x1ec] ;  /* 0x00007b0031597a20 */ /* 0x020fc80000410000 */
[----:B--2---:R-:W-:-:S04]  /*44b0*/  FMUL.FTZ R89, R57, R89 ;  /* 0x0000005939597220 */ /* 0x004fc80000410000 */
[----:B------:R-:W-:Y:S02]  /*44c0*/  @P0 FADD.FTZ R89, R45, R89 ;  /* 0x000000592d590221 */ /* 0x000fe40000010000 */
.L_x_57590:
[----:B------:R-:W-:Y:S05]  /*44d0*/  BSYNC B0 ;  /* 0x0000000000007941 */ /* 0x000fea0003800000 */
.L_x_57589:
[----:B------:R-:W-:Y:S01]  /*44e0*/  BSSY B0, `(.L_x_57591) ;  /* 0x0000006000007945 */ /* 0x000fe20003800000 */
[----:B------:R-:W-:Y:S05]  /*44f0*/  @!P6 BRA `(.L_x_57592) ;  /* 0x000000400000e947 */ /* 0x000fea0003800000 */
[----:B------:R-:W2:Y:S01]  /*4500*/  LDL R57, [R1+0xc4] ;  /* 0x0000c40001397983 */ /* 0x000ea20000100800 */
[----:B-----5:R-:W-:-:S04]  /*4510*/  FMUL.FTZ R90, R50, c[0x0][0x1ec] ;  /* 0x00007b00325a7a20 */ /* 0x020fc80000410000 */
[----:B--2---:R-:W-:-:S04]  /*4520*/  FMUL.FTZ R90, R57, R90 ;  /* 0x0000005a395a7220 */ /* 0x004fc80000410000 */
[----:B------:R-:W-:Y:S02]  /*4530*/  @P0 FADD.FTZ R90, R46, R90 ;  /* 0x0000005a2e5a0221 */ /* 0x000fe40000010000 */
.L_x_57592:
[----:B------:R-:W-:Y:S05]  /*4540*/  BSYNC B0 ;  /* 0x0000000000007941 */ /* 0x000fea0003800000 */
.L_x_57591:
[----:B------:R-:W-:Y:S01]  /*4550*/  BSSY B0, `(.L_x_57593) ;  /* 0x0000006000007945 */ /* 0x000fe20003800000 */
[----:B------:R-:W-:Y:S05]  /*4560*/  @!P6 BRA `(.L_x_57594) ;  /* 0x000000400000e947 */ /* 0x000fea0003800000 */
[----:B------:R-:W2:Y:S01]  /*4570*/  LDL R57, [R1+0xc0] ;  /* 0x0000c00001397983 */ /* 0x000ea20000100800 */
[----:B-----5:R-:W-:-:S04]  /*4580*/  FMUL.FTZ R91, R51, c[0x0][0x1ec] ;  /* 0x00007b00335b7a20 */ /* 0x020fc80000410000 */
[----:B--2---:R-:W-:-:S04]  /*4590*/  FMUL.FTZ R91, R57, R91 ;  /* 0x0000005b395b7220 */ /* 0x004fc80000410000 */
[----:B------:R-:W-:Y:S02]  /*45a0*/  @P0 FADD.FTZ R91, R47, R91 ;  /* 0x0000005b2f5b0221 */ /* 0x000fe40000010000 */
.L_x_57594:
[----:B------:R-:W-:Y:S05]  /*45b0*/  BSYNC B0 ;  /* 0x0000000000007941 */ /* 0x000fea0003800000 */
.L_x_57593:
        /* <DEDUP_REMOVED lines=26> */
.L_x_57596:
[----:B------:R-:W-:Y:S05]  /*4760*/  BSYNC B0 ;  /* 0x0000000000007941 */ /* 0x000fea0003800000 */
.L_x_57595:
[----:B------:R-:W-:Y:S01]  /*4770*/  BSSY B0, `(.L_x_57597) ;  /* 0x0000006000007945 */ /* 0x000fe20003800000 */
[----:B------:R-:W-:Y:S05]  /*4780*/  @!P6 BRA `(.L_x_57598) ;  /* 0x000000400000e947 */ /* 0x000fea0003800000 */
[----:B------:R-:W2:Y:S01]  /*4790*/  LDL R56, [R1+0xb8] ;  /* 0x0000b80001387983 */ /* 0x000ea20000100800 */
[----:B-----5:R-:W-:-:S04]  /*47a0*/  FMUL.FTZ R97, R49, c[0x0][0x1ec] ;  /* 0x00007b0031617a20 */ /* 0x020fc80000410000 */
[----:B--2---:R-:W-:-:S04]  /*47b0*/  FMUL.FTZ R97, R56, R97 ;  /* 0x0000006138617220 */ /* 0x004fc80000410000 */
[----:B------:R-:W-:Y:S02]  /*47c0*/  @P0 FADD.FTZ R97, R45, R97 ;  /* 0x000000612d610221 */ /* 0x000fe40000010000 */
.L_x_57598:
[----:B------:R-:W-:Y:S05]  /*47d0*/  BSYNC B0 ;  /* 0x0000000000007941 */ /* 0x000fea0003800000 */
.L_x_57597:
[----:B------:R-:W-:Y:S01]  /*47e0*/  BSSY B0, `(.L_x_57599) ;  /* 0x0000006000007945 */ /* 0x000fe20003800000 */
[----:B------:R-:W-:Y:S05]  /*47f0*/  @!P6 BRA `(.L_x_57600) ;  /* 0x000000400000e947 */ /* 0x000fea0003800000 */
[----:B------:R-:W2:Y:S01]  /*4800*/  LDL R56, [R1+0xb4] ;  /* 0x0000b40001387983 */ /* 0x000ea20000100800 */
[----:B-----5:R-:W-:-:S04]  /*4810*/  FMUL.FTZ R98, R50, c[0x0][0x1ec] ;  /* 0x00007b0032627a20 */ /* 0x020fc80000410000 */
[----:B--2---:R-:W-:-:S04]  /*4820*/  FMUL.FTZ R98, R56, R98 ;  /* 0x0000006238627220 */ /* 0x004fc80000410000 */
[----:B------:R-:W-:Y:S02]  /*4830*/  @P0 FADD.FTZ R98, R46, R98 ;  /* 0x000000622e620221 */ /* 0x000fe40000010000 */
.L_x_57600:
[----:B------:R-:W-:Y:S05]  /*4840*/  BSYNC B0 ;  /* 0x0000000000007941 */ /* 0x000fea0003800000 */
.L_x_57599:
[----:B------:R-:W-:Y:S01]  /*4850*/  BSSY B0, `(.L_x_57601) ;  /* 0x0000006000007945 */ /* 0x000fe20003800000 */
[----:B------:R-:W-:Y:S05]  /*4860*/  @!P6 BRA `(.L_x_57602) ;  /* 0x000000400000e947 */ /* 0x000fea0003800000 */
[----:B------:R-:W2:Y:S01]  /*4870*/  LDL R56, [R1+0xb0] ;  /* 0x0000b00001387983 */ /* 0x000ea20000100800 */
[----:B-----5:R-:W-:-:S04]  /*4880*/  FMUL.FTZ R99, R51, c[0x0][0x1ec] ;  /* 0x00007b0033637a20 */ /* 0x020fc80000410000 */
[----:B--2---:R-:W-:-:S04]  /*4890*/  FMUL.FTZ R99, R56, R99 ;  /* 0x0000006338637220 */ /* 0x004fc80000410000 */
[----:B------:R-:W-:Y:S02]  /*48a0*/  @P0 FADD.FTZ R99, R47, R99 ;  /* 0x000000632f630221 */ /* 0x000fe40000010000 */
.L_x_57602:
[----:B------:R-:W-:Y:S05]  /*48b0*/  BSYNC B0 ;  /* 0x0000000000007941 */ /* 0x000fea0003800000 */
.L_x_57601:
        /* <DEDUP_REMOVED lines=26> */
.L_x_57604:
[----:B------:R-:W-:Y:S05]  /*4a60*/  BSYNC B0 ;  /* 0x0000000000007941 */ /* 0x000fea0003800000 */
.L_x_57603:
[----:B------:R-:W-:Y:S01]  /*4a70*/  BSSY B0, `(.L_x_57605) ;  /* 0x0000006000007945 */ /* 0x000fe20003800000 */
[----:B------:R-:W-:Y:S05]  /*4a80*/  @!P6 BRA `(.L_x_57606) ;  /* 0x000000400000e947 */ /* 0x000fea0003800000 */
[----:B------:R-:W2:Y:S01]  /*4a90*/  LDL R57, [R1+0xa8] ;  /* 0x0000a80001397983 */ /* 0x000ea20000100800 */
[----:B-----5:R-:W-:-:S04]  /*4aa0*/  FMUL.FTZ R93, R49, c[0x0][0x1ec] ;  /* 0x00007b00315d7a20 */ /* 0x020fc80000410000 */
[----:B--2---:R-:W-:-:S04]  /*4ab0*/  FMUL.FTZ R93, R57, R93 ;  /* 0x0000005d395d7220 */ /* 0x004fc80000410000 */
[----:B------:R-:W-:Y:S02]  /*4ac0*/  @P0 FADD.FTZ R93, R45, R93 ;  /* 0x0000005d2d5d0221 */ /* 0x000fe40000010000 */
.L_x_57606:
[----:B------:R-:W-:Y:S05]  /*4ad0*/  BSYNC B0 ;  /* 0x0000000000007941 */ /* 0x000fea0003800000 */
.L_x_57605:
[----:B------:R-:W-:Y:S01]  /*4ae0*/  BSSY B0, `(.L_x_57607) ;  /* 0x0000006000007945 */ /* 0x000fe20003800000 */
[----:B------:R-:W-:Y:S05]  /*4af0*/  @!P6 BRA `(.L_x_57608) ;  /* 0x000000400000e947 */ /* 0x000fea0003800000 */
[----:B------:R-:W2:Y:S01]  /*4b00*/  LDL R57, [R1+0xa4] ;  /* 0x0000a40001397983 */ /* 0x000ea20000100800 */
[----:B-----5:R-:W-:-:S04]  /*4b10*/  FMUL.FTZ R94, R50, c[0x0][0x1ec] ;  /* 0x00007b00325e7a20 */ /* 0x020fc80000410000 */
[----:B--2---:R-:W-:-:S04]  /*4b20*/  FMUL.FTZ R94, R57, R94 ;  /* 0x0000005e395e7220 */ /* 0x004fc80000410000 */
[----:B------:R-:W-:Y:S02]  /*4b30*/  @P0 FADD.FTZ R94, R46, R94 ;  /* 0x0000005e2e5e0221 */ /* 0x000fe40000010000 */
.L_x_57608:
[----:B------:R-:W-:Y:S05]  /*4b40*/  BSYNC B0 ;  /* 0x0000000000007941 */ /* 0x000fea0003800000 */
.L_x_57607:
[----:B------:R-:W-:Y:S01]  /*4b50*/  BSSY B0, `(.L_x_57609) ;  /* 0x0000006000007945 */ /* 0x000fe20003800000 */
[----:B------:R-:W-:Y:S05]  /*4b60*/  @!P6 BRA `(.L_x_57610) ;  /* 0x000000400000e947 */ /* 0x000fea0003800000 */
[----:B------:R-:W2:Y:S01]  /*4b70*/  LDL R57, [R1+0xa0] ;  /* 0x0000a00001397983 */ /* 0x000ea20000100800 */
[----:B-----5:R-:W-:-:S04]  /*4b80*/  FMUL.FTZ R95, R51, c[0x0][0x1ec] ;  /* 0x00007b00335f7a20 */ /* 0x020fc80000410000 */
[----:B--2---:R-:W-:-:S04]  /*4b90*/  FMUL.FTZ R95, R57, R95 ;  /* 0x0000005f395f7220 */ /* 0x004fc80000410000 */
[----:B------:R-:W-:Y:S02]  /*4ba0*/  @P0 FADD.FTZ R95, R47, R95 ;  /* 0x0000005f2f5f0221 */ /* 0x000fe40000010000 */
.L_x_57610:
[----:B------:R-:W-:Y:S05]  /*4bb0*/  BSYNC B0 ;  /* 0x0000000000007941 */ /* 0x000fea0003800000 */
.L_x_57609:
        /* <DEDUP_REMOVED lines=26> */
.L_x_57612:
[----:B------:R-:W-:Y:S05]  /*4d60*/  BSYNC B0 ;  /* 0x0000000000007941 */ /* 0x000fea0003800000 */
.L_x_57611:
[----:B------:R-:W-:Y:S01]  /*4d70*/  BSSY B0, `(.L_x_57613) ;  /* 0x0000006000007945 */ /* 0x000fe20003800000 */
[----:B------:R-:W-:Y:S05]  /*4d80*/  @!P6 BRA `(.L_x_57614) ;  /* 0x000000400000e947 */ /* 0x000fea0003800000 */
[----:B------:R-:W2:Y:S01]  /*4d90*/  LDL R56, [R1+0x98] ;  /* 0x0000980001387983 */ /* 0x000ea20000100800 */
[----:B-----5:R-:W-:-:S04]  /*4da0*/  FMUL.FTZ R81, R49, c[0x0][0x1ec] ;  /* 0x00007b0031517a20 */ /* 0x020fc80000410000 */
[----:B--2---:R-:W-:-:S04]  /*4db0*/  FMUL.FTZ R81, R56, R81 ;  /* 0x0000005138517220 */ /* 0x004fc80000410000 */
[----:B------:R-:W-:Y:S02]  /*4dc0*/  @P0 FADD.FTZ R81, R45, R81 ;  /* 0x000000512d510221 */ /* 0x000fe40000010000 */
.L_x_57614:
[----:B------:R-:W-:Y:S05]  /*4dd0*/  BSYNC B0 ;  /* 0x0000000000007941 */ /* 0x000fea0003800000 */
.L_x_57613:
[----:B------:R-:W-:Y:S01]  /*4de0*/  BSSY B0, `(.L_x_57615) ;  /* 0x0000006000007945 */ /* 0x000fe20003800000 */
[----:B------:R-:W-:Y:S05]  /*4df0*/  @!P6 BRA `(.L_x_57616) ;  /* 0x000000400000e947 */ /* 0x000fea0003800000 */
[----:B------:R-:W2:Y:S01]  /*4e00*/  LDL R56, [R1+0x94] ;  /* 0x0000940001387983 */ /* 0x000ea20000100800 */
[----:B-----5:R-:W-:-:S04]  /*4e10*/  FMUL.FTZ R82, R50, c[0x0][0x1ec] ;  /* 0x00007b0032527a20 */ /* 0x020fc80000410000 */
[----:B--2---:R-:W-:-:S04]  /*4e20*/  FMUL.FTZ R82, R56, R82 ;  /* 0x0000005238527220 */ /* 0x004fc80000410000 */
[----:B------:R-:W-:Y:S02]  /*4e30*/  @P0 FADD.FTZ R82, R46, R82 ;  /* 0x000000522e520221 */ /* 0x000fe40000010000 */
.L_x_57616:
[----:B------:R-:W-:Y:S05]  /*4e40*/  BSYNC B0 ;  /* 0x0000000000007941 */ /* 0x000fea0003800000 */
.L_x_57615:
[----:B------:R-:W-:Y:S01]  /*4e50*/  BSSY B0, `(.L_x_57617) ;  /* 0x0000006000007945 */ /* 0x000fe20003800000 */
[----:B------:R-:W-:Y:S05]  /*4e60*/  @!P6 BRA `(.L_x_57618) ;  /* 0x000000400000e947 */ /* 0x000fea0003800000 */
[----:B------:R-:W2:Y:S01]  /*4e70*/  LDL R56, [R1+0x90] ;  /* 0x0000900001387983 */ /* 0x000ea20000100800 */
[----:B-----5:R-:W-:-:S04]  /*4e80*/  FMUL.FTZ R83, R51, c[0x0][0x1ec] ;  /* 0x00007b0033537a20 */ /* 0x020fc80000410000 */
[----:B--2---:R-:W-:-:S04]  /*4e90*/  FMUL.FTZ R83, R56, R83 ;  /* 0x0000005338537220 */ /* 0x004fc80000410000 */
[----:B------:R-:W-:Y:S02]  /*4ea0*/  @P0 FADD.FTZ R83, R47, R83 ;  /* 0x000000532f530221 */ /* 0x000fe40000010000 */
.L_x_57618:
[----:B------:R-:W-:Y:S05]  /*4eb0*/  BSYNC B0 ;  /* 0x0000000000007941 */ /* 0x000fea0003800000 */
.L_x_57617:
        /* <DEDUP_REMOVED lines=26> */
.L_x_57620:
[----:B------:R-:W-:Y:S05]  /*5060*/  BSYNC B0 ;  /* 0x0000000000007941 */ /* 0x000fea0003800000 */
.L_x_57619:
[----:B------:R-:W-:Y:S01]  /*5070*/  BSSY B0, `(.L_x_57621) ;  /* 0x0000006000007945 */ /* 0x000fe20003800000 */
[----:B------:R-:W-:Y:S05]  /*5080*/  @!P6 BRA `(.L_x_57622) ;  /* 0x000000400000e947 */ /* 0x000fea0003800000 */
[----:B------:R-:W2:Y:S01]  /*5090*/  LDL R57, [R1+0x88] ;  /* 0x0000880001397983 */ /* 0x000ea20000100800 */
[----:B-----5:R-:W-:-:S04]  /*50a0*/  FMUL.FTZ R85, R49, c[0x0][0x1ec] ;  /* 0x00007b0031557a20 */ /* 0x020fc80000410000 */
[----:B--2---:R-:W-:-:S04]  /*50b0*/  FMUL.FTZ R85, R57, R85 ;  /* 0x0000005539557220 */ /* 0x004fc80000410000 */
[----:B------:R-:W-:Y:S02]  /*50c0*/  @P0 FADD.FTZ R85, R45, R85 ;  /* 0x000000552d550221 */ /* 0x000fe40000010000 */
.L_x_57622:
[----:B------:R-:W-:Y:S05]  /*50d0*/  BSYNC B0 ;  /* 0x0000000000007941 */ /* 0x000fea0003800000 */
.L_x_57621:
[----:B------:R-:W-:Y:S01]  /*50e0*/  BSSY B0, `(.L_x_57623) ;  /* 0x0000006000007945 */ /* 0x000fe20003800000 */
[----:B------:R-:W-:Y:S05]  /*50f0*/  @!P6 BRA `(.L_x_57624) ;  /* 0x000000400000e947 */ /* 0x000fea0003800000 */
[----:B------:R-:W2:Y:S01]  /*5100*/  LDL R57, [R1+0x84] ;  /* 0x0000840001397983 */ /* 0x000ea20000100800 */
[----:B-----5:R-:W-:-:S04]  /*5110*/  FMUL.FTZ R86, R50, c[0x0][0x1ec] ;  /* 0x00007b0032567a20 */ /* 0x020fc80000410000 */
[----:B--2---:R-:W-:-:S04]  /*5120*/  FMUL.FTZ R86, R57, R86 ;  /* 0x0000005639567220 */ /* 0x004fc80000410000 */
[----:B------:R-:W-:Y:S02]  /*5130*/  @P0 FADD.FTZ R86, R46, R86 ;  /* 0x000000562e560221 */ /* 0x000fe40000010000 */
.L_x_57624:
[----:B------:R-:W-:Y:S05]  /*5140*/  BSYNC B0 ;  /* 0x0000000000007941 */ /* 0x000fea0003800000 */
.L_x_57623:
[----:B------:R-:W-:Y:S01]  /*5150*/  BSSY B0, `(.L_x_57625) ;  /* 0x0000006000007945 */ /* 0x000fe20003800000 */
[----:B------:R-:W-:Y:S05]  /*5160*/  @!P6 BRA `(.L_x_57626) ;  /* 0x000000400000e947 */ /* 0x000fea0003800000 */
[----:B------:R-:W2:Y:S01]  /*5170*/  LDL R57, [R1+0x80] ;  /* 0x0000800001397983 */ /* 0x000ea20000100800 */
[----:B-----5:R-:W-:-:S04]  /*5180*/  FMUL.FTZ R87, R51, c[0x0][0x1ec] ;  /* 0x00007b0033577a20 */ /* 0x020fc80000410000 */
[----:B--2---:R-:W-:-:S04]  /*5190*/  FMUL.FTZ R87, R57, R87 ;  /* 0x0000005739577220 */ /* 0x004fc80000410000 */
[----:B------:R-:W-:Y:S02]  /*51a0*/  @P0 FADD.FTZ R87, R47, R87 ;  /* 0x000000572f570221 */ /* 0x000fe40000010000 */
.L_x_57626:
[----:B------:R-:W-:Y:S05]  /*51b0*/  BSYNC B0 ;  /* 0x0000000000007941 */ /* 0x000fea0003800000 */
.L_x_57625:
        /* <DEDUP_REMOVED lines=26> */
.L_x_57628:
[----:B------:R-:W-:Y:S05]  /*5360*/  BSYNC B0 ;  /* 0x0000000000007941 */ /* 0x000fea0003800000 */
.L_x_57627:
[----:B------:R-:W-:Y:S01]  /*5370*/  BSSY B0, `(.L_x_57629) ;  /* 0x0000006000007945 */ /* 0x000fe20003800000 */
[----:B------:R-:W-:Y:S05]  /*5380*/  @!P6 BRA `(.L_x_57630) ;  /* 0x000000400000e947 */ /* 0x000fea0003800000 */
[----:B------:R-:W2:Y:S01]  /*5390*/  LDL R56, [R1+0x78] ;  /* 0x0000780001387983 */ /* 0x000ea20000100800 */
[----:B-----5:R-:W-:-:S04]  /*53a0*/  FMUL.FTZ R77, R49, c[0x0][0x1ec] ;  /* 0x00007b00314d7a20 */ /* 0x020fc80000410000 */
[----:B--2---:R-:W-:-:S04]  /*53b0*/  FMUL.FTZ R77, R56, R77 ;  /* 0x0000004d384d7220 */ /* 0x004fc80000410000 */
[----:B------:R-:W-:Y:S02]  /*53c0*/  @P0 FADD.FTZ R77, R45, R77 ;  /* 0x0000004d2d4d0221 */ /* 0x000fe40000010000 */
.L_x_57630:
[----:B------:R-:W-:Y:S05]  /*53d0*/  BSYNC B0 ;  /* 0x0000000000007941 */ /* 0x000fea0003800000 */
.L_x_57629:
[----:B------:R-:W-:Y:S01]  /*53e0*/  BSSY B0, `(.L_x_57631) ;  /* 0x0000006000007945 */ /* 0x000fe20003800000 */
[----:B------:R-:W-:Y:S05]  /*53f0*/  @!P6 BRA `(.L_x_57632) ;  /* 0x000000400000e947 */ /* 0x000fea0003800000 */
[----:B------:R-:W2:Y:S01]  /*5400*/  LDL R56, [R1+0x74] ;  /* 0x0000740001387983 */ /* 0x000ea20000100800 */
[----:B-----5:R-:W-:-:S04]  /*5410*/  FMUL.FTZ R78, R50, c[0x0][0x1ec] ;  /* 0x00007b00324e7a20 */ /* 0x020fc80000410000 */
[----:B--2---:R-:W-:-:S04]  /*5420*/  FMUL.FTZ R78, R56, R78 ;  /* 0x0000004e384e7220 */ /* 0x004fc80000410000 */
[----:B------:R-:W-:Y:S02]  /*5430*/  @P0 FADD.FTZ R78, R46, R78 ;  /* 0x0000004e2e4e0221 */ /* 0x000fe40000010000 */
.L_x_57632:
[----:B------:R-:W-:Y:S05]  /*5440*/  BSYNC B0 ;  /* 0x0000000000007941 */ /* 0x000fea0003800000 */
.L_x_57631:
[----:B------:R-:W-:Y:S01]  /*5450*/  BSSY B0, `(.L_x_57633) ;  /* 0x0000006000007945 */ /* 0x000fe20003800000 */
[----:B------:R-:W-:Y:S05]  /*5460*/  @!P6 BRA `(.L_x_57634) ;  /* 0x000000400000e947 */ /* 0x000fea0003800000 */
[----:B------:R-:W2:Y:S01]  /*5470*/  LDL R56, [R1+0x70] ;  /* 0x0000700001387983 */ /* 0x000ea20000100800 */
[----:B-----5:R-:W-:-:S04]  /*5480*/  FMUL.FTZ R79, R51, c[0x0][0x1ec] ;  /* 0x00007b00334f7a20 */ /* 0x020fc80000410000 */
[----:B--2---:R-:W-:-:S04]  /*5490*/  FMUL.FTZ R79, R56, R79 ;  /* 0x0000004f384f7220 */ /* 0x004fc80000410000 */
[----:B------:R-:W-:Y:S02]  /*54a0*/  @P0 FADD.FTZ R79, R47, R79 ;  /* 0x0000004f2f4f0221 */ /* 0x000fe40000010000 */
.L_x_57634:
[----:B------:R-:W-:Y:S05]  /*54b0*/  BSYNC B0 ;  /* 0x0000000000007941 */ /* 0x000fea0003800000 */
.L_x_57633:
        /* <DEDUP_REMOVED lines=26> */
.L_x_57636:
[----:B------:R-:W-:Y:S05]  /*5660*/  BSYNC B0 ;  /* 0x0000000000007941 */ /* 0x000fea0003800000 */
.L_x_57635:
[----:B------:R-:W-:Y:S01]  /*5670*/  BSSY B0, `(.L_x_57637) ;  /* 0x0000006000007945 */ /* 0x000fe20003800000 */
[----:B------:R-:W-:Y:S05]  /*5680*/  @!P6 BRA `(.L_x_57638) ;  /* 0x000000400000e947 */ /* 0x000fea0003800000 */
[----:B------:R-:W2:Y:S01]  /*5690*/  LDL R57, [R1+0x68] ;  /* 0x0000680001397983 */ /* 0x000ea20000100800 */
[----:B-----5:R-:W-:-:S04]  /*56a0*/  FMUL.FTZ R73, R49, c[0x0][0x1ec] ;  /* 0x00007b0031497a20 */ /* 0x020fc80000410000 */
[----:B--2---:R-:W-:-:S04]  /*56b0*/  FMUL.FTZ R73, R57, R73 ;  /* 0x0000004939497220 */ /* 0x004fc80000410000 */
[----:B------:R-:W-:Y:S02]  /*56c0*/  @P0 FADD.FTZ R73, R45, R73 ;  /* 0x000000492d490221 */ /* 0x000fe40000010000 */
.L_x_57638:
[----:B------:R-:W-:Y:S05]  /*56d0*/  BSYNC B0 ;  /* 0x0000000000007941 */ /* 0x000fea0003800000 */
.L_x_57637:
[----:B------:R-:W-:Y:S01]  /*56e0*/  BSSY B0, `(.L_x_57639) ;  /* 0x0000006000007945 */ /* 0x000fe20003800000 */
[----:B------:R-:W-:Y:S05]  /*56f0*/  @!P6 BRA `(.L_x_57640) ;  /* 0x000000400000e947 */ /* 0x000fea0003800000 */
[----:B------:R-:W2:Y:S01]  /*5700*/  LDL R57, [R1+0x64] ;  /* 0x0000640001397983 */ /* 0x000ea20000100800 */
[----:B-----5:R-:W-:-:S04]  /*5710*/  FMUL.FTZ R74, R50, c[0x0][0x1ec] ;  /* 0x00007b00324a7a20 */ /* 0x020fc80000410000 */
[----:B--2---:R-:W-:-:S04]  /*5720*/  FMUL.FTZ R74, R57, R74 ;  /* 0x0000004a394a7220 */ /* 0x004fc80000410000 */
[----:B------:R-:W-:Y:S02]  /*5730*/  @P0 FADD.FTZ R74, R46, R74 ;  /* 0x0000004a2e4a0221 */ /* 0x000fe40000010000 */
.L_x_57640:
[----:B------:R-:W-:Y:S05]  /*5740*/  BSYNC B0 ;  /* 0x0000000000007941 */ /* 0x000fea0003800000 */
.L_x_57639:
[----:B------:R-:W-:Y:S01]  /*5750*/  BSSY B0, `(.L_x_57641) ;  /* 0x0000006000007945 */ /* 0x000fe20003800000 */
[----:B------:R-:W-:Y:S05]  /*5760*/  @!P6 BRA `(.L_x_57642) ;  /* 0x000000400000e947 */ /* 0x000fea0003800000 */
[----:B------:R-:W2:Y:S01]  /*5770*/  LDL R57, [R1+0x60] ;  /* 0x0000600001397983 */ /* 0x000ea20000100800 */
[----:B-----5:R-:W-:-:S04]  /*5780*/  FMUL.FTZ R75, R51, c[0x0][0x1ec] ;  /* 0x00007b00334b7a20 */ /* 0x020fc80000410000 */
[----:B--2---:R-:W-:-:S04]  /*5790*/  FMUL.FTZ R75, R57, R75 ;  /* 0x0000004b394b7220 */ /* 0x004fc80000410000 */
[----:B------:R-:W-:Y:S02]  /*57a0*/  @P0 FADD.FTZ R75, R47, R75 ;  /* 0x0000004b2f4b0221 */ /* 0x000fe40000010000 */
.L_x_57642:
[----:B------:R-:W-:Y:S05]  /*57b0*/  BSYNC B0 ;  /* 0x0000000000007941 */ /* 0x000fea0003800000 */
.L_x_57641:
[----:B------:R0:W-:Y:S04]  /*57c0*/  STG.E.128 [R52.64], R72 ;  /* 0x0000004834007986 */ /* 0x0001e8000c101d04 */
[----:B------:R1:W2:Y:S01]  /*57d0*/  @P0 LDG.E.128 R44, [R54.64] ;  /* 0x00000004362c0981 */ /* 0x0002a2000c1e1d00 */
        /* <DEDUP_REMOVED lines=15> */
[----:B------:R-:W-:Y:S01]  /*58d0*/  @!P6 FSEL R68, R44, RZ, P3 ;  /* 0x000000ff2c44e208 */ /* 0x000fe20001800000 */
[----:B------:R-:W-:Y:S05]  /*58e0*/  @!P6 BRA `(.L_x_57644) ;  /* 0x000000400000e947 */ /* 0x000fea0003800000 */
[----:B0-----:R-:W2:Y:S01]  /*58f0*/  LDL R57, [R1+0x5c] ;  /* 0x00005c0001397983 */ /* 0x001ea20000100800 */
[----:B-----5:R-:W-:-:S04]  /*5900*/  FMUL.FTZ R68, R48, c[0x0][0x1ec] ;  /* 0x00007b0030447a20 */ /* 0x020fc80000410000 */
[----:B--2---:R-:W-:-:S04]  /*5910*/  FMUL.FTZ R68, R57, R68 ;  /* 0x0000004439447220 */ /* 0x004fc80000410000 */
[----:B------:R-:W-:Y:S02]  /*5920*/  @P0 FADD.FTZ R68, R44, R68 ;  /* 0x000000442c440221 */ /* 0x000fe40000010000 */
.L_x_57644:
[----:B0-----:R-:W-:Y:S05]  /*5930*/  BSYNC B0 ;  /* 0x0000000000007941 */ /* 0x001fea0003800000 */
.L_x_57643:
[----:B------:R-:W-:Y:S01]  /*5940*/  BSSY B0, `(.L_x_57645) ;  /* 0x0000006000007945 */ /* 0x000fe20003800000 */
[----:B------:R-:W-:Y:S05]  /*5950*/  @!P6 BRA `(.L_x_57646) ;  /* 0x000000400000e947 */ /* 0x000fea0003800000 */
[----:B------:R-:W2:Y:S01]  /*5960*/  LDL R52, [R1+0x58] ;  /* 0x0000580001347983 */ /* 0x000ea20000100800 */
[----:B-----5:R-:W-:-:S04]  /*5970*/  FMUL.FTZ R69, R49, c[0x0][0x1ec] ;  /* 0x00007b0031457a20 */ /* 0x020fc80000410000 */
[----:B--2---:R-:W-:-:S04]  /*5980*/  FMUL.FTZ R69, R52, R69 ;  /* 0x0000004534457220 */ /* 0x004fc80000410000 */
[----:B------:R-:W-:Y:S02]  /*5990*/  @P0 FADD.FTZ R69, R45, R69 ;  /* 0x000000452d450221 */ /* 0x000fe40000010000 */
.L_x_57646:
[----:B------:R-:W-:Y:S05]  /*59a0*/  BSYNC B0 ;  /* 0x0000000000007941 */ /* 0x000fea0003800000 */
.L_x_57645:
[----:B------:R-:W-:Y:S01]  /*59b0*/  BSSY B0, `(.L_x_57647) ;  /* 0x0000006000007945 */ /* 0x000fe20003800000 */
[----:B------:R-:W-:Y:S05]  /*59c0*/  @!P6 BRA `(.L_x_57648) ;  /* 0x000000400000e947 */ /* 0x000fea0003800000 */
[----:B------:R-:W2:Y:S01]  /*59d0*/  LDL R52, [R1+0x54] ;  /* 0x0000540001347983 */ /* 0x000ea20000100800 */
[----:B-----5:R-:W-:-:S04]  /*59e0*/  FMUL.FTZ R70, R50, c[0x0][0x1ec] ;  /* 0x00007b0032467a20 */ /* 0x020fc80000410000 */
[----:B--2---:R-:W-:-:S04]  /*59f0*/  FMUL.FTZ R70, R52, R70 ;  /* 0x0000004634467220 */ /* 0x004fc80000410000 */
[----:B------:R-:W-:Y:S02]  /*5a00*/  @P0 FADD.FTZ R70, R46, R70 ;  /* 0x000000462e460221 */ /* 0x000fe40000010000 */
.L_x_57648:
[----:B------:R-:W-:Y:S05]  /*5a10*/  BSYNC B0 ;  /* 0x0000000000007941 */ /* 0x000fea0003800000 */
.L_x_57647:
[----:B------:R-:W-:Y:S01]  /*5a20*/  BSSY B0, `(.L_x_57649) ;  /* 0x0000008000007945 */ /* 0x000fe20003800000 */
[----:B------:R-:W-:Y:S01]  /*5a30*/  IMAD.WIDE.U32 R52, R56, R170, c[0x0][0x188] ;  /* 0x0000620038347625 */ /* 0x000fe200078e00aa */
[----:B------:R-:W-:Y:S01]  /*5a40*/  @!P6 FSEL R71, R47, RZ, P1 ;  /* 0x000000ff2f47e208 */ /* 0x000fe20000800000 */
[----:B------:R-:W-:Y:S05]  /*5a50*/  @!P6 BRA `(.L_x_57650) ;  /* 0x000000400000e947 */ /* 0x000fea0003800000 */
[----:B------:R-:W2:Y:S01]  /*5a60*/  LDL R55, [R1+0x50] ;  /* 0x0000500001377983 */ /* 0x000ea20000100800 */
[----:B-----5:R-:W-:-:S04]  /*5a70*/  FMUL.FTZ R71, R51, c[0x0][0x1ec] ;  /* 0x00007b0033477a20 */ /* 0x020fc80000410000 */
[----:B--2---:R-:W-:-:S04]  /*5a80*/  FMUL.FTZ R71, R55, R71 ;  /* 0x0000004737477220 */ /* 0x004fc80000410000 */
[----:B------:R-:W-:Y:S02]  /*5a90*/  @P0 FADD.FTZ R71, R47, R71 ;  /* 0x000000472f470221 */ /* 0x000fe40000010000 */
.L_x_57650:
[----:B------:R-:W-:Y:S05]  /*5aa0*/  BSYNC B0 ;  /* 0x0000000000007941 */ /* 0x000fea0003800000 */
.L_x_57649:
[----:B------:R0:W-:Y:S02]  /*5ab0*/  STG.E.128 [R52.64], R68 ;  /* 0x0000004434007986 */ /* 0x0001e4000c101d04 */
[----:B0-----:R-:W-:-:S05]  /*5ac0*/  @P0 IMAD.WIDE.U32 R52, R54, R170, c[0x0][0x180] ;  /* 0x0000600036340625 */ /* 0x001fca00078e00aa */
[----:B------:R0:W2:Y:S02]  /*5ad0*/  @P0 LDG.E.128 R44, [R52.64] ;  /* 0x00000004342c0981 */ /* 0x0000a4000c1e1d00 */
[----:B0-----:R-:W-:-:S05]  /*5ae0*/  @P5 IADD3 R52, R171, 0x200, RZ ;  /* 0x00000200ab345810 */ /* 0x001fca0007ffe0ff */
[----:B------:R-:W-:-:S05]  /*5af0*/  @P5 IMAD.WIDE.U32 R52, R52, R170, c[0x0][0x170] ;  /* 0x00005c0034345625 */ /* 0x000fca00078e00aa */
        /* <DEDUP_REMOVED lines=12> */
[----:B0-----:R-:W2:Y:S01]  /*5bc0*/  LDL R55, [R1+0x4c] ;  /* 0x00004c0001377983 */ /* 0x001ea20000100800 */
[----:B-----5:R-:W-:-:S04]  /*5bd0*/  FMUL.FTZ R56, R48, c[0x0][0x1ec] ;  /* 0x00007b0030387a20 */ /* 0x020fc80000410000 */
[----:B--2---:R-:W-:-:S04]  /*5be0*/  FMUL.FTZ R56, R55, R56 ;  /* 0x0000003837387220 */ /* 0x004fc80000410000 */
[----:B------:R-:W-:Y:S02]  /*5bf0*/  @P0 FADD.FTZ R56, R44, R56 ;  /* 0x000000382c380221 */ /* 0x000fe40000010000 */
.L_x_57652:
[----:B0-----:R-:W-:Y:S05]  /*5c00*/  BSYNC B0 ;  /* 0x0000000000007941 */ /* 0x001fea0003800000 */
.L_x_57651:
[----:B------:R-:W-:Y:S01]  /*5c10*/  BSSY B0, `(.L_x_57653) ;  /* 0x0000007000007945 */ /* 0x000fe20003800000 */
[----:B------:R-:W-:Y:S01]  /*5c20*/  @!P6 FSEL R57, R45, RZ, P2 ;  /* 0x000000ff2d39e208 */ /* 0x000fe20001000000 */
[----:B------:R-:W-:Y:S05]  /*5c30*/  @!P6 BRA `(.L_x_57654) ;  /* 0x000000400000e947 */ /* 0x000fea0003800000 */
[----:B------:R-:W2:Y:S01]  /*5c40*/  LDL R52, [R1+0x48] ;  /* 0x0000480001347983 */ /* 0x000ea20000100800 */
[----:B-----5:R-:W-:-:S04]  /*5c50*/  FMUL.FTZ R57, R49, c[0x0][0x1ec] ;  /* 0x00007b0031397a20 */ /* 0x020fc80000410000 */
[----:B--2---:R-:W-:-:S04]  /*5c60*/  FMUL.FTZ R57, R52, R57 ;  /* 0x0000003934397220 */ /* 0x004fc80000410000 */
[----:B------:R-:W-:Y:S02]  /*5c70*/  @P0 FADD.FTZ R57, R45, R57 ;  /* 0x000000392d390221 */ /* 0x000fe40000010000 */
.L_x_57654:
[----:B------:R-:W-:Y:S05]  /*5c80*/  BSYNC B0 ;  /* 0x0000000000007941 */ /* 0x000fea0003800000 */
.L_x_57653:
[----:B------:R-:W-:Y:S01]  /*5c90*/  BSSY B0, `(.L_x_57655) ;  /* 0x0000007000007945 */ /* 0x000fe20003800000 */
[----:B------:R-:W-:Y:S01]  /*5ca0*/  @!P6 FSEL R58, R46, RZ, P1 ;  /* 0x000000ff2e3ae208 */ /* 0x000fe20000800000 */
[----:B------:R-:W-:Y:S05]  /*5cb0*/  @!P6 BRA `(.L_x_57656) ;  /* 0x000000400000e947 */ /* 0x000fea0003800000 */
[----:B------:R-:W2:Y:S01]  /*5cc0*/  LDL R52, [R1+0x44] ;  /* 0x0000440001347983 */ /* 0x000ea20000100800 */
[----:B-----5:R-:W-:-:S04]  /*5cd0*/  FMUL.FTZ R58, R50, c[0x0][0x1ec] ;  /* 0x00007b00323a7a20 */ /* 0x020fc80000410000 */
[----:B--2---:R-:W-:-:S04]  /*5ce0*/  FMUL.FTZ R58, R52, R58 ;  /* 0x0000003a343a7220 */ /* 0x004fc80000410000 */
[----:B------:R-:W-:Y:S02]  /*5cf0*/  @P0 FADD.FTZ R58, R46, R58 ;  /* 0x0000003a2e3a0221 */ /* 0x000fe40000010000 */
.L_x_57656:
[----:B------:R-:W-:Y:S05]  /*5d00*/  BSYNC B0 ;  /* 0x0000000000007941 */ /* 0x000fea0003800000 */
.L_x_57655:
        /* <DEDUP_REMOVED lines=8> */
.L_x_57658:
[----:B------:R-:W-:Y:S05]  /*5d90*/  BSYNC B0 ;  /* 0x0000000000007941 */ /* 0x000fea0003800000 */
.L_x_57657:
[----:B------:R-:W-:Y:S01]  /*5da0*/  IADD3 R54, R191, 0x220, RZ ;  /* 0x00000220bf367810 */ /* 0x000fe20007ffe0ff */
[----:B------:R0:W-:Y:S04]  /*5db0*/  STG.E.128 [R52.64], R56 ;  /* 0x0000003834007986 */ /* 0x0001e8000c101d04 */
        /* <DEDUP_REMOVED lines=20> */
.L_x_57660:
[----:B0-----:R-:W-:Y:S05]  /*5f00*/  BSYNC B0 ;  /* 0x0000000000007941 */ /* 0x001fea0003800000 */
.L_x_57659:
[----:B------:R-:W-:Y:S01]  /*5f10*/  BSSY B0, `(.L_x_57661) ;  /* 0x0000007000007945 */ /* 0x000fe20003800000 */
[----:B------:R-:W-:Y:S01]  /*5f20*/  @!P6 FSEL R65, R45, RZ, P2 ;  /* 0x000000ff2d41e208 */ /* 0x000fe20001000000 */
[----:B------:R-:W-:Y:S05]  /*5f30*/  @!P6 BRA `(.L_x_57662) ;  /* 0x000000400000e947 */ /* 0x000fea0003800000 */
[----:B------:R-:W2:Y:S01]  /*5f40*/  LDL R52, [R1+0x38] ;  /* 0x0000380001347983 */ /* 0x000ea20000100800 */
[----:B-----5:R-:W-:-:S04]  /*5f50*/  FMUL.FTZ R65, R49, c[0x0][0x1ec] ;  /* 0x00007b0031417a20 */ /* 0x020fc80000410000 */
[----:B--2---:R-:W-:-:S04]  /*5f60*/  FMUL.FTZ R65, R52, R65 ;  /* 0x0000004134417220 */ /* 0x004fc80000410000 */
[----:B------:R-:W-:Y:S02]  /*5f70*/  @P0 FADD.FTZ R65, R45, R65 ;  /* 0x000000412d410221 */ /* 0x000fe40000010000 */
.L_x_57662:
[----:B------:R-:W-:Y:S05]  /*5f80*/  BSYNC B0 ;  /* 0x0000000000007941 */ /* 0x000fea0003800000 */
.L_x_57661:
[----:B------:R-:W-:Y:S01]  /*5f90*/  BSSY B0, `(.L_x_57663) ;  /* 0x0000007000007945 */ /* 0x000fe20003800000 */
[----:B------:R-:W-:Y:S01]  /*5fa0*/  @!P6 FSEL R66, R46, RZ, P1 ;  /* 0x000000ff2e42e208 */ /* 0x000fe20000800000 */
[----:B------:R-:W-:Y:S05]  /*5fb0*/  @!P6 BRA `(.L_x_57664) ;  /* 0x000000400000e947 */ /* 0x000fea0003800000 */
[----:B------:R-:W2:Y:S01]  /*5fc0*/  LDL R52, [R1+0x34] ;  /* 0x0000340001347983 */ /* 0x000ea20000100800 */
[----:B-----5:R-:W-:-:S04]  /*5fd0*/  FMUL.FTZ R66, R50, c[0x0][0x1ec] ;  /* 0x00007b0032427a20 */ /* 0x020fc80000410000 */
[----:B--2---:R-:W-:-:S04]  /*5fe0*/  FMUL.FTZ R66, R52, R66 ;  /* 0x0000004234427220 */ /* 0x004fc80000410000 */
[----:B------:R-:W-:Y:S02]  /*5ff0*/  @P0 FADD.FTZ R66, R46, R66 ;  /* 0x000000422e420221 */ /* 0x000fe40000010000 */
.L_x_57664:
[----:B------:R-:W-:Y:S05]  /*6000*/  BSYNC B0 ;  /* 0x0000000000007941 */ /* 0x000fea0003800000 */
.L_x_57663:
        /* <DEDUP_REMOVED lines=8> */
.L_x_57666:
[----:B------:R-:W-:Y:S05]  /*6090*/  BSYNC B0 ;  /* 0x0000000000007941 */ /* 0x000fea0003800000 */
.L_x_57665:
        /* <DEDUP_REMOVED lines=22> */
.L_x_57668:
[----:B0-----:R-:W-:Y:S05]  /*6200*/  BSYNC B0 ;  /* 0x0000000000007941 */ /* 0x001fea0003800000 */
.L_x_57667:
[----:B------:R-:W-:Y:S01]  /*6210*/  BSSY B0, `(.L_x_57669) ;  /* 0x0000007000007945 */ /* 0x000fe20003800000 */
[----:B------:R-:W-:Y:S01]  /*6220*/  @!P6 FSEL R61, R45, RZ, P2 ;  /* 0x000000ff2d3de208 */ /* 0x000fe20001000000 */
[----:B------:R-:W-:Y:S05]  /*6230*/  @!P6 BRA `(.L_x_57670) ;  /* 0x000000400000e947 */ /* 0x000fea0003800000 */
[----:B------:R-:W2:Y:S01]  /*6240*/  LDL R52, [R1+0x28] ;  /* 0x0000280001347983 */ /* 0x000ea20000100800 */
[----:B-----5:R-:W-:-:S04]  /*6250*/  FMUL.FTZ R61, R49, c[0x0][0x1ec] ;  /* 0x00007b00313d7a20 */ /* 0x020fc80000410000 */
[----:B--2---:R-:W-:-:S04]  /*6260*/  FMUL.FTZ R61, R52, R61 ;  /* 0x0000003d343d7220 */ /* 0x004fc80000410000 */
[----:B------:R-:W-:Y:S02]  /*6270*/  @P0 FADD.FTZ R61, R45, R61 ;  /* 0x0000003d2d3d0221 */ /* 0x000fe40000010000 */
.L_x_57670:
[----:B------:R-:W-:Y:S05]  /*6280*/  BSYNC B0 ;  /* 0x0000000000007941 */ /* 0x000fea0003800000 */
.L_x_57669:
[----:B------:R-:W-:Y:S01]  /*6290*/  BSSY B0, `(.L_x_57671) ;  /* 0x0000007000007945 */ /* 0x000fe20003800000 */
[----:B------:R-:W-:Y:S01]  /*62a0*/  @!P6 FSEL R62, R46, RZ, P1 ;  /* 0x000000ff2e3ee208 */ /* 0x000fe20000800000 */
[----:B------:R-:W-:Y:S05]  /*62b0*/  @!P6 BRA `(.L_x_57672) ;  /* 0x000000400000e947 */ /* 0x000fea0003800000 */
[----:B------:R-:W2:Y:S01]  /*62c0*/  LDL R52, [R1+0x24] ;  /* 0x0000240001347983 */ /* 0x000ea20000100800 */
[----:B-----5:R-:W-:-:S04]  /*62d0*/  FMUL.FTZ R62, R50, c[0x0][0x1ec] ;  /* 0x00007b00323e7a20 */ /* 0x020fc80000410000 */
[----:B--2---:R-:W-:-:S04]  /*62e0*/  FMUL.FTZ R62, R52, R62 ;  /* 0x0000003e343e7220 */ /* 0x004fc80000410000 */
[----:B------:R-:W-:Y:S02]  /*62f0*/  @P0 FADD.FTZ R62, R46, R62 ;  /* 0x0000003e2e3e0221 */ /* 0x000fe40000010000 */
.L_x_57672:
[----:B------:R-:W-:Y:S05]  /*6300*/  BSYNC B0 ;  /* 0x0000000000007941 */ /* 0x000fea0003800000 */
.L_x_57671:
        /* <DEDUP_REMOVED lines=8> */
.L_x_57674:
[----:B------:R-:W-:Y:S05]  /*6390*/  BSYNC B0 ;  /* 0x0000000000007941 */ /* 0x000fea0003800000 */
.L_x_57673:
[----:B------:R-:W-:Y:S01]  /*63a0*/  IADD3 R191, R191, 0x260, RZ ;  /* 0x00000260bfbf7810 */ /* 0x000fe20007ffe0ff */
[----:B------:R0:W-:Y:S04]  /*63b0*/  STG.E.128 [R52.64], R60 ;  /* 0x0000003c34007986 */ /* 0x0001e8000c101d04 */
[----:B0-----:R-:W-:-:S05]  /*63c0*/  @P0 IMAD.WIDE.U32 R52, R191, R170, c[0x0][0x180] ;  /* 0x00006000bf340625 */ /* 0x001fca00078e00aa */
[----:B------:R0:W2:Y:S01]  /*63d0*/  @P0 LDG.E.128 R44, [R52.64] ;  /* 0x00000004342c0981 */ /* 0x0000a2000c1e1d00 */
[----:B------:R-:W-:Y:S01]  /*63e0*/  @!P6 ISETP.NE.U32.AND P3, PT, RZ, c[0x0][0x180], PT ;  /* 0x00006000ff00ea0c */ /* 0x000fe20003f65070 */
[----:B------:R-:W-:Y:S01]  /*63f0*/  BSSY B0, `(.L_x_57675) ;  /* 0x0000012000007945 */ /* 0x000fe20003800000 */
[----:B------:R-:W-:Y:S02]  /*6400*/  @!P6 ISETP.NE.U32.AND P1, PT, RZ, c[0x0][0x180], PT ;  /* 0x00006000ff00ea0c */ /* 0x000fe40003f25070 */
[----:B0-----:R-:W-:Y:S02]  /*6410*/  @P5 IADD3 R52, R171, 0x260, RZ ;  /* 0x00000260ab345810 */ /* 0x001fe40007ffe0ff */
[----:B------:R-:W-:-:S03]  /*6420*/  @!P6 ISETP.NE.U32.AND P4, PT, RZ, c[0x0][0x180], PT ;  /* 0x00006000ff00ea0c */ /* 0x000fc60003f85070 */
[-C--:B------:R-:W-:Y:S01]  /*6430*/  @P5 IMAD.WIDE.U32 R52, R52, R170.reuse, c[0x0][0x170] ;  /* 0x00005c0034345625 */ /* 0x080fe200078e00aa */
[----:B------:R-:W-:Y:S02]  /*6440*/  @!P6 ISETP.NE.U32.AND P2, PT, RZ, c[0x0][0x180], PT ;  /* 0x00006000ff00ea0c */ /* 0x000fe40003f45070 */
[----:B------:R-:W-:Y:S01]  /*6450*/  @!P6 ISETP.NE.AND.EX P3, PT, RZ, c[0x0][0x184], PT, P3 ;  /* 0x00006100ff00ea0c */ /* 0x000fe20003f65330 */
[----:B------:R-:W-:Y:S01]  /*6460*/  IMAD.WIDE.U32 R170, R191, R170, c[0x0][0x188] ;  /* 0x00006200bfaa7625 */ /* 0x000fe200078e00aa */
[----:B-----5:R2:W5:Y:S01]  /*6470*/  @P5 LDG.E.128 R48, [R52.64] ;  /* 0x0000000434305981 */ /* 0x020562000c1e1d00 */
[----:B------:R-:W-:Y:S02]  /*6480*/  @!P6 ISETP.NE.AND.EX P1, PT, RZ, c[0x0][0x184], PT, P1 ;  /* 0x00006100ff00ea0c */ /* 0x000fe40003f25310 */
[----:B------:R-:W-:Y:S02]  /*6490*/  @!P6 ISETP.NE.AND.EX P4, PT, RZ, c[0x0][0x184], PT, P4 ;  /* 0x00006100ff00ea0c */ /* 0x000fe40003f85340 */
[----:B------:R-:W-:-:S02]  /*64a0*/  @!P6 ISETP.NE.AND.EX P2, PT, RZ, c[0x0][0x184], PT, P2 ;  /* 0x00006100ff00ea0c */ /* 0x000fc40003f45320 */
[----:B--2---:R-:W-:Y:S01]  /*64b0*/  @!P6 FSEL R52, R44, RZ, P3 ;  /* 0x000000ff2c34e208 */ /* 0x004fe20001800000 */
[----:B------:R-:W-:Y:S05]  /*64c0*/  @!P6 BRA `(.L_x_57676) ;  /* 0x000000400000e947 */ /* 0x000fea0003800000 */
[----:B------:R-:W2:Y:S01]  /*64d0*/  LDL R54, [R1+0x1c] ;  /* 0x00001c0001367983 */ /* 0x000ea20000100800 */
[----:B-----5:R-:W-:-:S04]  /*64e0*/  FMUL.FTZ R52, R48, c[0x0][0x1ec] ;  /* 0x00007b0030347a20 */ /* 0x020fc80000410000 */
[----:B--2---:R-:W-:-:S04]  /*64f0*/  FMUL.FTZ R52, R54, R52 ;  /* 0x0000003436347220 */ /* 0x004fc80000410000 */
[----:B------:R-:W-:Y:S02]  /*6500*/  @P0 FADD.FTZ R52, R44, R52 ;  /* 0x000000342c340221 */ /* 0x000fe40000010000 */
.L_x_57676:
[----:B------:R-:W-:Y:S05]  /*6510*/  BSYNC B0 ;  /* 0x0000000000007941 */ /* 0x000fea0003800000 */
.L_x_57675:
[----:B------:R-:W-:Y:S01]  /*6520*/  BSSY B0, `(.L_x_57677) ;  /* 0x0000007000007945 */ /* 0x000fe20003800000 */
[----:B------:R-:W-:Y:S01]  /*6530*/  @!P6 FSEL R53, R45, RZ, P1 ;  /* 0x000000ff2d35e208 */ /* 0x000fe20000800000 */
[----:B------:R-:W-:Y:S05]  /*6540*/  @!P6 BRA `(.L_x_57678) ;  /* 0x000000400000e947 */ /* 0x000fea0003800000 */
[----:B------:R-:W2:Y:S01]  /*6550*/  LDL R54, [R1+0x18] ;  /* 0x0000180001367983 */ /* 0x000ea20000100800 */
[----:B-----5:R-:W-:-:S04]  /*6560*/  FMUL.FTZ R53, R49, c[0x0][0x1ec] ;  /* 0x00007b0031357a20 */ /* 0x020fc80000410000 */
[----:B--2---:R-:W-:-:S04]  /*6570*/  FMUL.FTZ R53, R54, R53 ;  /* 0x0000003536357220 */ /* 0x004fc80000410000 */
[----:B------:R-:W-:Y:S02]  /*6580*/  @P0 FADD.FTZ R53, R45, R53 ;  /* 0x000000352d350221 */ /* 0x000fe40000010000 */
.L_x_57678:
[----:B------:R-:W-:Y:S05]  /*6590*/  BSYNC B0 ;  /* 0x0000000000007941 */ /* 0x000fea0003800000 */
.L_x_57677:
[----:B------:R-:W-:Y:S01]  /*65a0*/  BSSY B0, `(.L_x_57679) ;  /* 0x0000007000007945 */ /* 0x000fe20003800000 */
[----:B------:R-:W-:Y:S01]  /*65b0*/  @!P6 FSEL R54, R46, RZ, P4 ;  /* 0x000000ff2e36e208 */ /* 0x000fe20002000000 */
[----:B------:R-:W-:Y:S05]  /*65c0*/  @!P6 BRA `(.L_x_57680) ;  /* 0x000000400000e947 */ /* 0x000fea0003800000 */
[----:B------:R-:W2:Y:S01]  /*65d0*/  LDL R55, [R1+0x14] ;  /* 0x0000140001377983 */ /* 0x000ea20000100800 */
[----:B-----5:R-:W-:-:S04]  /*65e0*/  FMUL.FTZ R54, R50, c[0x0][0x1ec] ;  /* 0x00007b0032367a20 */ /* 0x020fc80000410000 */
[----:B--2---:R-:W-:-:S04]  /*65f0*/  FMUL.FTZ R54, R55, R54 ;  /* 0x0000003637367220 */ /* 0x004fc80000410000 */
[----:B------:R-:W-:Y:S02]  /*6600*/  @P0 FADD.FTZ R54, R46, R54 ;  /* 0x000000362e360221 */ /* 0x000fe40000010000 */
.L_x_57680:
[----:B------:R-:W-:Y:S05]  /*6610*/  BSYNC B0 ;  /* 0x0000000000007941 */ /* 0x000fea0003800000 */
.L_x_57679:
[----:B------:R-:W-:Y:S01]  /*6620*/  BSSY B0, `(.L_x_57681) ;  /* 0x0000007000007945 */ /* 0x000fe20003800000 */
[----:B------:R-:W-:Y:S01]  /*6630*/  @!P6 FSEL R55, R47, RZ, P2 ;  /* 0x000000ff2f37e208 */ /* 0x000fe20001000000 */
[----:B------:R-:W-:Y:S05]  /*6640*/  @!P6 BRA `(.L_x_57682) ;  /* 0x000000400000e947 */ /* 0x000fea0003800000 */
[----:B------:R-:W2:Y:S01]  /*6650*/  LDL R191, [R1+0x10] ;  /* 0x0000100001bf7983 */ /* 0x000ea20000100800 */
[----:B-----5:R-:W-:-:S04]  /*6660*/  FMUL.FTZ R55, R51, c[0x0][0x1ec] ;  /* 0x00007b0033377a20 */ /* 0x020fc80000410000 */
[----:B--2---:R-:W-:-:S04]  /*6670*/  FMUL.FTZ R55, R191, R55 ;  /* 0x00000037bf377220 */ /* 0x004fc80000410000 */
[----:B------:R-:W-:Y:S02]  /*6680*/  @P0 FADD.FTZ R55, R47, R55 ;  /* 0x000000372f370221 */ /* 0x000fe40000010000 */
.L_x_57682:
[----:B------:R-:W-:Y:S05]  /*6690*/  BSYNC B0 ;  /* 0x0000000000007941 */ /* 0x000fea0003800000 */
.L_x_57681:
[----:B------:R0:W-:Y:S01]  /*66a0*/  STG.E.128 [R170.64], R52 ;  /* 0x00000034aa007986 */ /* 0x0001e2000c101d04 */
[----:B------:R-:W-:Y:S02]  /*66b0*/  ISETP.NE.AND P1, PT, R212, RZ, PT ;  /* 0x000000ffd400720c */ /* 0x000fe40003f25270 */
[----:B------:R-:W-:Y:S01]  /*66c0*/  SHF.R.S32.HI R212, RZ, 0x1f, R40 ;  /* 0x0000001fffd47819 */ /* 0x000fe20000011428 */
        /* <DEDUP_REMOVED lines=82> */
.L_x_57689:
        /* <DEDUP_REMOVED lines=180> */
.L_x_57690:
        /* <DEDUP_REMOVED lines=41> */
[C---:B------:R-:W-:Y:S02]  /*79c0*/  FADD.FTZ R125, -R212.reuse, R125 ;  /* 0x0000007dd47d7221 */ /* 0x040fe40000010100 */
[----:B------:R-:W-:Y:S02]  /*79d0*/  FADD.FTZ R126, -R212, R126 ;  /* 0x0000007ed47e7221 */ /* 0x000fe40000010100 */
        /* <DEDUP_REMOVED lines=24> */
[----:B----4-:R-:W-:-:S02]  /*7b60*/  FFMA.FTZ R131, R40, R131, R42 ;  /* 0x0000008328837223 */ /* 0x010fc4000001002a */
[----:B------:R0:W5:Y:S01]  /*7b70*/  LDL.LU R40, [R1+0x150] ;  /* 0x0001500001287983 */ /* 0x0001620000300800 */
[----:B--2---:R-:W-:Y:S02]  /*7b80*/  FFMA.FTZ R129, R171, R129, R41 ;  /* 0x00000081ab817223 */ /* 0x004fe40000010029 */
[----:B---3--:R-:W-:Y:S02]  /*7b90*/  FFMA.FTZ R128, R249, R128, R169 ;  /* 0x00000080f9807223 */ /* 0x008fe400000100a9 */
[----:B------:R-:W-:Y:S02]  /*7ba0*/  FFMA.FTZ R130, R170, R130, R0 ;  /* 0x00000082aa827223 */ /* 0x000fe40000010000 */
[----:B------:R-:W-:-:S05]  /*7bb0*/  IMAD.WIDE.U32 R170, R174, R247, c[0x0][0x208] ;  /* 0x00008200aeaa7625 */ /* 0x000fca00078e00f7 */
[----:B------:R1:W-:Y:S02]  /*7bc0*/  STG.E.128 [R170.64], R128 ;  /* 0x00000080aa007986 */ /* 0x0003e4000c101d04 */
[----:B-1----:R-:W-:-:S05]  /*7bd0*/  IADD3 R128, R174, 0x20, RZ ;  /* 0x00000020ae807810 */ /* 0x002fca0007ffe0ff */
[----:B------:R-:W-:-:S05]  /*7be0*/  IMAD.WIDE.U32 R128, R128, R247, c[0x0][0x208] ;  /* 0x0000820080807625 */ /* 0x000fca00078e00f7 */
[----:B------:R1:W-:Y:S01]  /*7bf0*/  STG.E.128 [R128.64], R124 ;  /* 0x0000007c80007986 */ /* 0x0003e2000c101d04 */
[C---:B------:R-:W-:Y:S02]  /*7c00*/  FMUL.FTZ R119, R191.reuse, R119 ;  /* 0x00000077bf777220 */ /* 0x040fe40000410000 */
[C---:B------:R-:W-:Y:S02]  /*7c10*/  FMUL.FTZ R116, R191.reuse, R116 ;  /* 0x00000074bf747220 */ /* 0x040fe40000410000 */
[----:B------:R-:W-:Y:S01]  /*7c20*/  FMUL.FTZ R117, R191, R117 ;  /* 0x00000075bf757220 */ /* 0x000fe20000410000 */
[----:B-1----:R-:W-:-:S05]  /*7c30*/  IADD3 R124, R174, 0x40, RZ ;  /* 0x00000040ae7c7810 */ /* 0x002fca0007ffe0ff */
[----:B------:R-:W-:-:S05]  /*7c40*/  IMAD.WIDE.U32 R124, R124, R247, c[0x0][0x208] ;  /* 0x000082007c7c7625 */ /* 0x000fca00078e00f7 */
[----:B------:R1:W-:Y:S01]  /*7c50*/  STG.E.128 [R124.64], R120 ;  /* 0x000000787c007986 */ /* 0x0003e2000c101d04 */
[----:B------:R-:W-:Y:S02]  /*7c60*/  FMUL.FTZ R118, R191, R118 ;  /* 0x00000076bf767220 */ /* 0x000fe40000410000 */
[----:B------:R-:W-:Y:S02]  /*7c70*/  FFMA.FTZ R119, R239, R119, R136 ;  /* 0x00000077ef777223 */ /* 0x000fe40000010088 */
[----:B------:R-:W-:Y:S02]  /*7c80*/  FFMA.FTZ R118, R240, R118, R7 ;  /* 0x00000076f0767223 */ /* 0x000fe40000010007 */
[----:B------:R-:W-:Y:S02]  /*7c90*/  FFMA.FTZ R117, R241, R117, R135 ;  /* 0x00000075f1757223 */ /* 0x000fe40000010087 */
[----:B------:R-:W-:Y:S01]  /*7ca0*/  FFMA.FTZ R116, R242, R116, R6 ;  /* 0x00000074f2747223 */ /* 0x000fe20000010006 */
[----:B-1----:R-:W-:Y:S01]  /*7cb0*/  IADD3 R120, R174, 0x60, RZ ;  /* 0x00000060ae787810 */ /* 0x002fe20007ffe0ff */
[----:B------:R-:W-:-:S04]  /*7cc0*/  FADD.FTZ R115, -R212, R115 ;  /* 0x00000073d4737221 */ /* 0x000fc80000010100 */
[----:B------:R-:W-:-:S04]  /*7cd0*/  IMAD.WIDE.U32 R120, R120, R247, c[0x0][0x208] ;  /* 0x0000820078787625 */ /* 0x000fc800078e00f7 */
[C---:B------:R-:W-:Y:S02]  /*7ce0*/  FADD.FTZ R112, -R212.reuse, R112 ;  /* 0x00000070d4707221 */ /* 0x040fe40000010100 */
[C---:B------:R-:W-:Y:S02]  /*7cf0*/  FADD.FTZ R113, -R212.reuse, R113 ;  /* 0x00000071d4717221 */ /* 0x040fe40000010100 */
[----:B------:R-:W-:Y:S01]  /*7d00*/  FADD.FTZ R114, -R212, R114 ;  /* 0x00000072d4727221 */ /* 0x000fe20000010100 */
[----:B------:R1:W-:Y:S01]  /*7d10*/  STG.E.128 [R120.64], R116 ;  /* 0x0000007478007986 */ /* 0x0003e2000c101d04 */
[C---:B------:R-:W-:Y:S02]  /*7d20*/  FMUL.FTZ R115, R191.reuse, R115 ;  /* 0x00000073bf737220 */ /* 0x040fe40000410000 */
[C---:B------:R-:W-:Y:S02]  /*7d30*/  FMUL.FTZ R112, R191.reuse, R112 ;  /* 0x00000070bf707220 */ /* 0x040fe40000410000 */
[----:B------:R-:W-:-:S02]  /*7d40*/  FMUL.FTZ R113, R191, R113 ;  /* 0x00000071bf717220 */ /* 0x000fc40000410000 */
[----:B------:R-:W-:Y:S02]  /*7d50*/  FMUL.FTZ R114, R191, R114 ;  /* 0x00000072bf727220 */ /* 0x000fe40000410000 */
[----:B------:R-:W-:Y:S02]  /*7d60*/  FFMA.FTZ R115, R235, R115, R138 ;  /* 0x00000073eb737223 */ /* 0x000fe4000001008a */
[----:B------:R-:W-:Y:S02]  /*7d70*/  FFMA.FTZ R114, R236, R114, R9 ;  /* 0x00000072ec727223 */ /* 0x000fe40000010009 */
[----:B------:R-:W-:Y:S01]  /*7d80*/  FFMA.FTZ R113, R237, R113, R137 ;  /* 0x00000071ed717223 */ /* 0x000fe20000010089 */
[----:B-1----:R-:W-:Y:S01]  /*7d90*/  IADD3 R116, R174, 0x80, RZ ;  /* 0x00000080ae747810 */ /* 0x002fe20007ffe0ff */
[----:B------:R-:W-:-:S04]  /*7da0*/  FFMA.FTZ R112, R238, R112, R8 ;  /* 0x00000070ee707223 */ /* 0x000fc80000010008 */
[----:B------:R-:W-:-:S04]  /*7db0*/  IMAD.WIDE.U32 R116, R116, R247, c[0x0][0x208] ;  /* 0x0000820074747625 */ /* 0x000fc800078e00f7 */
[C---:B------:R-:W-:Y:S02]  /*7dc0*/  FADD.FTZ R111, -R212.reuse, R111 ;  /* 0x0000006fd46f7221 */ /* 0x040fe40000010100 */
[C---:B------:R-:W-:Y:S02]  /*7dd0*/  FADD.FTZ R108, -R212.reuse, R108 ;  /* 0x0000006cd46c7221 */ /* 0x040fe40000010100 */
[C---:B------:R-:W-:Y:S02]  /*7de0*/  FADD.FTZ R109, -R212.reuse, R109 ;  /* 0x0000006dd46d7221 */ /* 0x040fe40000010100 */
[----:B------:R-:W-:Y:S01]  /*7df0*/  FADD.FTZ R110, -R212, R110 ;  /* 0x0000006ed46e7221 */ /* 0x000fe20000010100 */
[----:B------:R1:W-:Y:S01]  /*7e00*/  STG.E.128 [R116.64], R112 ;  /* 0x0000007074007986 */ /* 0x0003e2000c101d04 */
[C---:B------:R-:W-:Y:S02]  /*7e10*/  FMUL.FTZ R111, R191.reuse, R111 ;  /* 0x0000006fbf6f7220 */ /* 0x040fe40000410000 */
[----:B------:R-:W-:-:S02]  /*7e20*/  FMUL.FTZ R108, R191, R108 ;  /* 0x0000006cbf6c7220 */ /* 0x000fc40000410000 */
[C---:B------:R-:W-:Y:S02]  /*7e30*/  FMUL.FTZ R109, R191.reuse, R109 ;  /* 0x0000006dbf6d7220 */ /* 0x040fe40000410000 */
[----:B------:R-:W-:Y:S02]  /*7e40*/  FMUL.FTZ R110, R191, R110 ;  /* 0x0000006ebf6e7220 */ /* 0x000fe40000410000 */
[----:B------:R-:W-:Y:S02]  /*7e50*/  FFMA.FTZ R111, R231, R111, R140 ;  /* 0x0000006fe76f7223 */ /* 0x000fe4000001008c */
[----:B------:R-:W-:Y:S02]  /*7e60*/  FFMA.FTZ R110, R232, R110, R11 ;  /* 0x0000006ee86e7223 */ /* 0x000fe4000001000b */
[----:B------:R-:W-:Y:S01]  /*7e70*/  FFMA.FTZ R109, R233, R109, R139 ;  /* 0x0000006de96d7223 */ /* 0x000fe2000001008b */
[----:B-1----:R-:W-:Y:S01]  /*7e80*/  IADD3 R112, R174, 0xa0, RZ ;  /* 0x000000a0ae707810 */ /* 0x002fe20007ffe0ff */
[----:B------:R-:W-:-:S04]  /*7e90*/  FFMA.FTZ R108, R234, R108, R10 ;  /* 0x0000006cea6c7223 */ /* 0x000fc8000001000a */
[----:B------:R-:W-:-:S04]  /*7ea0*/  IMAD.WIDE.U32 R112, R112, R247, c[0x0][0x208] ;  /* 0x0000820070707625 */ /* 0x000fc800078e00f7 */
[C---:B------:R-:W-:Y:S01]  /*7eb0*/  FADD.FTZ R104, -R212.reuse, R104 ;  /* 0x00000068d4687221 */ /* 0x040fe20000010100 */
[----:B------:R1:W-:Y:S01]  /*7ec0*/  STG.E.128 [R112.64], R108 ;  /* 0x0000006c70007986 */ /* 0x0003e2000c101d04 */
[C---:B------:R-:W-:Y:S02]  /*7ed0*/  FADD.FTZ R105, -R212.reuse, R105 ;  /* 0x00000069d4697221 */ /* 0x040fe40000010100 */
[C---:B------:R-:W-:Y:S02]  /*7ee0*/  FADD.FTZ R106, -R212.reuse, R106 ;  /* 0x0000006ad46a7221 */ /* 0x040fe40000010100 */
[C---:B------:R-:W-:Y:S02]  /*7ef0*/  FADD.FTZ R107, -R212.reuse, R107 ;  /* 0x0000006bd46b7221 */ /* 0x040fe40000010100 */
[C---:B------:R-:W-:Y:S02]  /*7f00*/  FADD.FTZ R114, -R212.reuse, R68 ;  /* 0x00000044d4727221 */ /* 0x040fe40000010100 */
[----:B------:R-:W-:Y:S01]  /*7f10*/  FADD.FTZ R68, -R212, R60 ;  /* 0x0000003cd4447221 */ /* 0x000fe20000010100 */
[----:B------:R-:W-:Y:S01]  /*7f20*/  IADD3 R60, R174, 0xc0, RZ ;  /* 0x000000c0ae3c7810 */ /* 0x000fe20007ffe0ff */
[----:B------:R-:W-:-:S02]  /*7f30*/  FADD.FTZ R86, -R212, R86 ;  /* 0x00000056d4567221 */ /* 0x000fc40000010100 */
[C---:B-1----:R-:W-:Y:S02]  /*7f40*/  FADD.FTZ R111, -R212.reuse, R70 ;  /* 0x00000046d46f7221 */ /* 0x042fe40000010100 */
        /* <DEDUP_REMOVED lines=8> */
[C---:B------:R-:W-:Y:S02]  /*7fd0*/  FADD.FTZ R112, -R212.reuse, R64 ;  /* 0x00000040d4707221 */ /* 0x040fe40000010100 */
[----:B------:R-:W-:Y:S02]  /*7fe0*/  FADD.FTZ R64, -R212, R61 ;  /* 0x0000003dd4407221 */ /* 0x000fe40000010100 */
[----:B------:R-:W-:-:S02]  /*7ff0*/  FFMA.FTZ R59, R227, R59, R142 ;  /* 0x0000003be33b7223 */ /* 0x000fc4000001008e */
[----:B------:R-:W-:Y:S02]  /*8000*/  FFMA.FTZ R58, R228, R58, R13 ;  /* 0x0000003ae43a7223 */ /* 0x000fe4000001000d */
[----:B------:R-:W-:Y:S02]  /*8010*/  FFMA.FTZ R57, R229, R57, R141 ;  /* 0x00000039e5397223 */ /* 0x000fe4000001008d */
[----:B------:R-:W-:Y:S02]  /*8020*/  FFMA.FTZ R56, R230, R56, R12 ;  /* 0x00000038e6387223 */ /* 0x000fe4000001000c */
[----:B------:R-:W-:-:S04]  /*8030*/  IMAD.WIDE.U32 R60, R60, R247, c[0x0][0x208] ;  /* 0x000082003c3c7625 */ /* 0x000fc800078e00f7 */
[C---:B------:R-:W-:Y:S02]  /*8040*/  FADD.FTZ R103, -R212.reuse, R103 ;  /* 0x00000067d4677221 */ /* 0x040fe40000010100 */
[C---:B------:R-:W-:Y:S02]  /*8050*/  FADD.FTZ R91, -R212.reuse, R91 ;  /* 0x0000005bd45b7221 */ /* 0x040fe40000010100 */
[C---:B------:R-:W-:Y:S02]  /*8060*/  FADD.FTZ R108, -R212.reuse, R84 ;  /* 0x00000054d46c7221 */ /* 0x040fe40000010100 */
[C---:B------:R-:W-:Y:S02]  /*8070*/  FADD.FTZ R85, -R212.reuse, R85 ;  /* 0x00000055d4557221 */ /* 0x040fe40000010100 */
[C---:B------:R-:W-:Y:S01]  /*8080*/  FADD.FTZ R66, -R212.reuse, R66 ;  /* 0x00000042d4427221 */ /* 0x040fe20000010100 */
[----:B------:R1:W-:Y:S01]  /*8090*/  STG.E.128 [R60.64], R56 ;  /* 0x000000383c007986 */ /* 0x0003e2000c101d04 */
        /* <DEDUP_REMOVED lines=39> */
[C---:B-1----:R-:W-:Y:S02]  /*8310*/  FMUL.FTZ R59, R191.reuse, R91 ;  /* 0x0000005bbf3b7220 */ /* 0x042fe40000410000 */
[C---:B------:R-:W-:Y:S01]  /*8320*/  FMUL.FTZ R86, R191.reuse, R64 ;  /* 0x00000040bf567220 */ /* 0x040fe20000410000 */
[C---:B------:R-:W-:Y:S01]  /*8330*/  IADD3 R64, R174.reuse, 0xe0, RZ ;  /* 0x000000e0ae407810 */ /* 0x040fe20007ffe0ff */
[C---:B------:R-:W-:Y:S02]  /*8340*/  FMUL.FTZ R103, R191.reuse, R85 ;  /* 0x00000055bf677220 */ /* 0x040fe40000410000 */
[C---:B------:R-:W-:Y:S01]  /*8350*/  FMUL.FTZ R91, R191.reuse, R66 ;  /* 0x00000042bf5b7220 */ /* 0x040fe20000410000 */
[----:B------:R-:W-:Y:S01]  /*8360*/  IADD3 R66, R174, 0x100, RZ ;  /* 0x00000100ae427810 */ /* 0x000fe20007ffe0ff */
[----:B------:R-:W-:-:S02]  /*8370*/  FMUL.FTZ R56, R191, R100 ;  /* 0x00000064bf387220 */ /* 0x000fc40000410000 */
[C---:B------:R-:W-:Y:S02]  /*8380*/  FMUL.FTZ R57, R191.reuse, R101 ;  /* 0x00000065bf397220 */ /* 0x040fe40000410000 */
[C---:B------:R-:W-:Y:S02]  /*8390*/  FMUL.FTZ R54, R191.reuse, R102 ;  /* 0x00000066bf367220 */ /* 0x040fe40000410000 */
[C---:B------:R-:W-:Y:S01]  /*83a0*/  FMUL.FTZ R85, R191.reuse, R68 ;  /* 0x00000044bf557220 */ /* 0x040fe20000410000 */
[----:B------:R-:W-:Y:S01]  /*83b0*/  IADD3 R68, R174, 0x120, RZ ;  /* 0x00000120ae447810 */ /* 0x000fe20007ffe0ff */
        /* <DEDUP_REMOVED lines=19> */
[----:B------:R-:W-:-:S04]  /*84f0*/  IMAD.WIDE.U32 R64, R64, R247, c[0x0][0x208] ;  /* 0x0000820040407625 */ /* 0x000fc800078e00f7 */
[C---:B------:R-:W-:Y:S02]  /*8500*/  FMUL.FTZ R98, R191.reuse, R69 ;  /* 0x00000045bf627220 */ /* 0x040fe40000410000 */
[C---:B------:R-:W-:Y:S02]  /*8510*/  FMUL.FTZ R87, R191.reuse, R62 ;  /* 0x0000003ebf577220 */ /* 0x040fe40000410000 */
[----:B------:R-:W-:Y:S02]  /*8520*/  FMUL.FTZ R88, R191, R63 ;  /* 0x0000003fbf587220 */ /* 0x000fe40000410000 */
[----:B------:R-:W-:Y:S02]  /*8530*/  FFMA.FTZ R59, R219, R59, R146 ;  /* 0x0000003bdb3b7223 */ /* 0x000fe40000010092 */
[----:B------:R-:W-:Y:S02]  /*8540*/  FFMA.FTZ R58, R220, R58, R17 ;  /* 0x0000003adc3a7223 */ /* 0x000fe40000010011 */
[----:B------:R-:W-:-:S02]  /*8550*/  FFMA.FTZ R57, R221, R61, R145 ;  /* 0x0000003ddd397223 */ /* 0x000fc40000010091 */
[----:B------:R-:W-:Y:S02]  /*8560*/  FFMA.FTZ R56, R222, R60, R16 ;  /* 0x0000003cde387223 */ /* 0x000fe40000010010 */
[----:B------:R-:W-:Y:S01]  /*8570*/  IMAD.WIDE.U32 R66, R66, R247, c[0x0][0x208] ;  /* 0x0000820042427625 */ /* 0x000fe200078e00f7 */
[----:B------:R-:W-:Y:S03]  /*8580*/  STG.E.128 [R64.64], R52 ;  /* 0x0000003440007986 */ /* 0x000fe6000c101d04 */
[----:B------:R-:W-:Y:S02]  /*8590*/  FFMA.FTZ R63, R215, R120, R148 ;  /* 0x00000078d73f7223 */ /* 0x000fe40000010094 */
[----:B------:R-:W-:Y:S02]  /*85a0*/  FFMA.FTZ R62, R216, R119, R19 ;  /* 0x00000077d83e7223 */ /* 0x000fe40000010013 */
[----:B------:R-:W-:-:S02]  /*85b0*/  FFMA.FTZ R61, R217, R118, R147 ;  /* 0x00000076d93d7223 */ /* 0x000fc40000010093 */
[----:B------:R-:W-:Y:S02]  /*85c0*/  FFMA.FTZ R60, R218, R117, R18 ;  /* 0x00000075da3c7223 */ /* 0x000fe40000010012 */
[----:B------:R-:W-:Y:S01]  /*85d0*/  IMAD.WIDE.U32 R68, R68, R247, c[0x0][0x208] ;  /* 0x0000820044447625 */ /* 0x000fe200078e00f7 */
[----:B------:R-:W-:Y:S03]  /*85e0*/  STG.E.128 [R66.64], R56 ;  /* 0x0000003842007986 */ /* 0x000fe6000c101d04 */
[C---:B------:R-:W-:Y:S02]  /*85f0*/  FMUL.FTZ R72, R191.reuse, R72 ;  /* 0x00000048bf487220 */ /* 0x040fe40000410000 */
[C---:B------:R-:W-:Y:S01]  /*8600*/  FMUL.FTZ R74, R191.reuse, R74 ;  /* 0x0000004abf4a7220 */ /* 0x040fe20000410000 */
[----:B------:R1:W-:Y:S01]  /*8610*/  STG.E.128 [R68.64], R60 ;  /* 0x0000003c44007986 */ /* 0x0003e2000c101d04 */
[----:B------:R-:W-:-:S02]  /*8620*/  FMUL.FTZ R76, R191, R76 ;  /* 0x0000004cbf4c7220 */ /* 0x000fc40000410000 */
[C---:B------:R-:W-:Y:S02]  /*8630*/  FMUL.FTZ R104, R191.reuse, R94 ;  /* 0x0000005ebf687220 */ /* 0x040fe40000410000 */
[C---:B------:R-:W-:Y:S02]  /*8640*/  FMUL.FTZ R78, R191.reuse, R78 ;  /* 0x0000004ebf4e7220 */ /* 0x040fe40000410000 */
[C---:B------:R-:W-:Y:S02]  /*8650*/  FMUL.FTZ R80, R191.reuse, R80 ;  /* 0x00000050bf507220 */ /* 0x040fe40000410000 */
[C---:B------:R-:W-:Y:S02]  /*8660*/  FMUL.FTZ R94, R191.reuse, R70 ;  /* 0x00000046bf5e7220 */ /* 0x040fe40000410000 */
[----:B------:R-:W-:Y:S02]  /*8670*/  FMUL.FTZ R73, R191, R73 ;  /* 0x00000049bf497220 */ /* 0x000fe40000410000 */
[----:B------:R-:W-:Y:S01]  /*8680*/  FFMA.FTZ R70, R195, R74, R29 ;  /* 0x0000004ac3467223 */ /* 0x000fe2000001001d */
[----:B------:R-:W-:Y:S01]  /*8690*/  IADD3 R74, R174, 0x160, RZ ;  /* 0x00000160ae4a7810 */ /* 0x000fe20007ffe0ff */
[----:B------:R-:W-:-:S02]  /*86a0*/  FMUL.FTZ R102, R191, R93 ;  /* 0x0000005dbf667220 */ /* 0x000fc40000410000 */
[----:B-1----:R-:W-:Y:S01]  /*86b0*/  FFMA.FTZ R68, R197, R72, R28 ;  /* 0x00000048c5447223 */ /* 0x002fe2000001001c */
[C---:B------:R-:W-:Y:S01]  /*86c0*/  IADD3 R72, R174.reuse, 0x140, RZ ;  /* 0x00000140ae487810 */ /* 0x040fe20007ffe0ff */
[C---:B------:R-:W-:Y:S02]  /*86d0*/  FMUL.FTZ R107, R191.reuse, R95 ;  /* 0x0000005fbf6b7220 */ /* 0x040fe40000410000 */
[----:B------:R-:W-:Y:S02]  /*86e0*/  FMUL.FTZ R75, R191, R75 ;  /* 0x0000004bbf4b7220 */ /* 0x000fe40000410000 */
[----:B------:R-:W-:Y:S01]  /*86f0*/  FFMA.FTZ R64, R201, R76, R26 ;  /* 0x0000004cc9407223 */ /* 0x000fe2000001001a */
[----:B------:R-:W-:Y:S01]  /*8700*/  IADD3 R76, R174, 0x180, RZ ;  /* 0x00000180ae4c7810 */ /* 0x000fe20007ffe0ff */
[C---:B------:R-:W-:Y:S02]  /*8710*/  FMUL.FTZ R81, R191.reuse, R81 ;  /* 0x00000051bf517220 */ /* 0x040fe40000410000 */
[----:B------:R-:W-:-:S02]  /*8720*/  FMUL.FTZ R77, R191, R77 ;  /* 0x0000004dbf4d7220 */ /* 0x000fc40000410000 */
[----:B------:R-:W-:Y:S01]  /*8730*/  FFMA.FTZ R66, R199, R78, R27 ;  /* 0x0000004ec7427223 */ /* 0x000fe2000001001b */
[C---:B------:R-:W-:Y:S01]  /*8740*/  IADD3 R78, R174.reuse, 0x1a0, RZ ;  /* 0x000001a0ae4e7810 */ /* 0x040fe20007ffe0ff */
[C---:B------:R-:W-:Y:S02]  /*8750*/  FMUL.FTZ R108, R191.reuse, R108 ;  /* 0x0000006cbf6c7220 */ /* 0x040fe40000410000 */
[----:B------:R-:W-:Y:S02]  /*8760*/  FMUL.FTZ R79, R191, R79 ;  /* 0x0000004fbf4f7220 */ /* 0x000fe40000410000 */
[----:B------:R-:W-:Y:S01]  /*8770*/  FFMA.FTZ R56, R209, R80, R22 ;  /* 0x00000050d1387223 */ /* 0x000fe20000010016 */
[----:B------:R-:W-:Y:S01]  /*8780*/  IADD3 R80, R174, 0x1c0, RZ ;  /* 0x000001c0ae507810 */ /* 0x000fe20007ffe0ff */
[----:B------:R-:W-:Y:S02]  /*8790*/  FMUL.FTZ R100, R191, R71 ;  /* 0x00000047bf647220 */ /* 0x000fe40000410000 */
[----:B------:R-:W-:-:S02]  /*87a0*/  FFMA.FTZ R69, R196, R73, R157 ;  /* 0x00000049c4457223 */ /* 0x000fc4000001009d */
[----:B------:R-:W-:Y:S02]  /*87b0*/  FFMA.FTZ R55, R210, R107, R150 ;  /* 0x0000006bd2377223 */ /* 0x000fe40000010096 */
        /* <DEDUP_REMOVED lines=16> */
[-C--:B------:R-:W-:Y:S01]  /*88c0*/  IMAD.WIDE.U32 R76, R76, R247.reuse, c[0x0][0x208] ;  /* 0x000082004c4c7625 */ /* 0x080fe200078e00f7 */
[----:B------:R2:W-:Y:S03]  /*88d0*/  STG.E.128 [R74.64], R56 ;  /* 0x000000384a007986 */ /* 0x0005e6000c101d04 */
[----:B------:R-:W-:Y:S01]  /*88e0*/  IMAD.WIDE.U32 R78, R78, R247, c[0x0][0x208] ;  /* 0x000082004e4e7625 */ /* 0x000fe200078e00f7 */
[----:B-1----:R-:W-:-:S03]  /*88f0*/  IADD3 R72, R174, 0x1e0, RZ ;  /* 0x000001e0ae487810 */ /* 0x002fc60007ffe0ff */
[----:B------:R-:W-:Y:S01]  /*8900*/  IMAD.WIDE.U32 R80, R80, R247, c[0x0][0x208] ;  /* 0x0000820050507625 */ /* 0x000fe200078e00f7 */
[----:B------:R1:W-:Y:S03]  /*8910*/  STG.E.128 [R76.64], R60 ;  /* 0x0000003c4c007986 */ /* 0x0003e6000c101d04 */
[C---:B------:R-:W-:Y:S01]  /*8920*/  FMUL.FTZ R97, R191.reuse, R114 ;  /* 0x00000072bf617220 */ /* 0x040fe20000410000 */
[----:B------:R3:W-:Y:S01]  /*8930*/  STG.E.128 [R78.64], R64 ;  /* 0x000000404e007986 */ /* 0x0007e2000c101d04 */
[C---:B------:R-:W-:Y:S02]  /*8940*/  FMUL.FTZ R99, R191.reuse, R111 ;  /* 0x0000006fbf637220 */ /* 0x040fe40000410000 */
[C---:B------:R-:W-:Y:S01]  /*8950*/  FMUL.FTZ R93, R191.reuse, R113 ;  /* 0x00000071bf5d7220 */ /* 0x040fe20000410000 */
[----:B------:R4:W-:Y:S01]  /*8960*/  STG.E.128 [R80.64], R68 ;  /* 0x0000004450007986 */ /* 0x0009e2000c101d04 */
[C---:B------:R-:W-:Y:S01]  /*8970*/  FMUL.FTZ R95, R191.reuse, R109 ;  /* 0x0000006dbf5f7220 */ /* 0x040fe20000410000 */
[----:B--2---:R-:W-:Y:S01]  /*8980*/  IADD3 R74, R174, 0x200, RZ ;  /* 0x00000200ae4a7810 */ /* 0x004fe20007ffe0ff */
[----:B------:R-:W-:-:S02]  /*8990*/  FMUL.FTZ R96, R191, R110 ;  /* 0x0000006ebf607220 */ /* 0x000fc40000410000 */
[C---:B------:R-:W-:Y:S02]  /*89a0*/  FMUL.FTZ R89, R191.reuse, R112 ;  /* 0x00000070bf597220 */ /* 0x040fe40000410000 */
[C---:B------:R-:W-:Y:S01]  /*89b0*/  FMUL.FTZ R84, R191.reuse, R84 ;  /* 0x00000054bf547220 */ /* 0x040fe20000410000 */
[C---:B-1----:R-:W-:Y:S01]  /*89c0*/  IADD3 R76, R174.reuse, 0x220, RZ ;  /* 0x00000220ae4c7810 */ /* 0x042fe20007ffe0ff */
[----:B------:R-:W-:Y:S01]  /*89d0*/  FMUL.FTZ R191, R191, R212 ;  /* 0x000000d4bfbf7220 */ /* 0x000fe20000410000 */
[----:B---3--:R-:W-:Y:S01]  /*89e0*/  IADD3 R78, R174, 0x240, RZ ;  /* 0x00000240ae4e7810 */ /* 0x008fe20007ffe0ff */
[----:B------:R-:W-:Y:S02]  /*89f0*/  FFMA.FTZ R55, R189, R100, R160 ;  /* 0x00000064bd377223 */ /* 0x000fe400000100a0 */
[----:B------:R-:W-:Y:S01]  /*8a00*/  FFMA.FTZ R54, R190, R99, R31 ;  /* 0x00000063be367223 */ /* 0x000fe2000001001f */
[----:B----4-:R-:W-:Y:S01]  /*8a10*/  IADD3 R80, R174, 0x260, RZ ;  /* 0x00000260ae507810 */ /* 0x010fe20007ffe0ff */
[----:B------:R-:W-:-:S02]  /*8a20*/  FFMA.FTZ R53, R192, R98, R159 ;  /* 0x00000062c0357223 */ /* 0x000fc4000001009f */
        /* <DEDUP_REMOVED lines=27> */
.L_x_57686:
[----:B0-----:R-:W-:Y:S05]  /*8be0*/  BSYNC B0 ;  /* 0x0000000000007941 */ /* 0x001fea0003800000 */
.L_x_57685:
[----:B------:R-:W-:-:S04]  /*8bf0*/  MOV R53, c[0x0][0x160] ;  /* 0x0000580000357a02 */ /* 0x000fc80000000f00 */
[----:B-----5:R-:W-:-:S04]  /*8c00*/  LEA R40, R53, R40, 0x2 ;  /* 0x0000002835287211 */ /* 0x020fc800078e10ff */
[----:B------:R-:W-:-:S13]  /*8c10*/  ISETP.GE.AND P0, PT, R40, c[0x0][0x164], PT ;  /* 0x0000590028007a0c */ /* 0x000fda0003f06270 */
[----:B------:R-:W-:Y:S01]  /*8c20*/  @P0 CALL.REL.NOINC `(.L_x_57687) ;  /* 0x0000001000000944 */ /* 0x000fe20003c00000 */
[----:B------:R-:W-:Y:S05]  /*8c30*/  BRA `(.L_x_57688) ;  /* 0xffff9d1000007947 */ /* 0x000fea000383ffff */
.L_x_57687:
[----:B------:R-:W-:Y:S05]  /*8c40*/  EXIT ;  /* 0x000000000000794d */ /* 0x000fea0003800000 */
.L_x_57683:
[----:B------:R-:W-:Y:S01]  /*8c50*/  HFMA2.MMA R191, -RZ, RZ, 0, 5.9604644775390625e-08 ;  /* 0x00000001ffbf7435 */ /* 0x000fe200000001ff */
[----:B------:R-:W-:Y:S02]  /*8c60*/  MOV R249, R247 ;  /* 0x000000f700f97202 */ /* 0x000fe40000000f00 */
[----:B------:R-:W-:Y:S02]  /*8c70*/  MOV R171, 0xffffffff ;  /* 0xffffffff00ab7802 */ /* 0x000fe40000000f00 */
[----:B------:R-:W-:Y:S02]  /*8c80*/  MOV R170, 0x8ca0 ;  /* 0x00008ca000aa7802 */ /* 0x000fe40000000f00 */
[----:B-----5:R-:W-:Y:S05]  /*8c90*/  CALL.REL.NOINC `($__internal_135_$__cuda_sm70_shflsync_bfly_p) ;  /* 0x00000d3000007944 */ /* 0x020fea0003c00000 */
[----:B01---5:R-:W-:Y:S05]  /*8ca0*/  BRA `(.L_x_57689) ;  /* 0xffffdf4000007947 */ /* 0x023fea000383ffff */
.L_x_57684:
[----:B------:R-:W-:Y:S01]  /*8cb0*/  HFMA2.MMA R191, -RZ, RZ, 0, 1.1920928955078125e-07 ;  /* 0x00000002ffbf7435 */ /* 0x000fe200000001ff */
[----:B------:R-:W-:Y:S02]  /*8cc0*/  MOV R249, R247 ;  /* 0x000000f700f97202 */ /* 0x000fe40000000f00 */
[----:B------:R-:W-:Y:S02]  /*8cd0*/  MOV R171, 0xffffffff ;  /* 0xffffffff00ab7802 */ /* 0x000fe40000000f00 */
[----:B------:R-:W-:-:S02]  /*8ce0*/  MOV R170, 0x8d00 ;  /* 0x00008d0000aa7802 */ /* 0x000fc40000000f00 */
[----:B-----5:R-:W-:Y:S05]  /*8cf0*/  CALL.REL.NOINC `($__internal_135_$__cuda_sm70_shflsync_bfly_p) ;  /* 0x00000cd000007944 */ /* 0x020fea0003c00000 */
[----:B-1----:R-:W-:Y:S01]  /*8d00*/  FADD.FTZ R247, R247, R191 ;  /* 0x000000bff7f77221 */ /* 0x002fe20000010000 */
[----:B------:R-:W-:Y:S01]  /*8d10*/  HFMA2.MMA R191, -RZ, RZ, 0, 2.384185791015625e-07 ;  /* 0x00000004ffbf7435 */ /* 0x000fe200000001ff */
[----:B------:R-:W-:-:S02]  /*8d20*/  MOV R171, 0xffffffff ;  /* 0xffffffff00ab7802 */ /* 0x000fc40000000f00 */
[----:B------:R-:W-:Y:S02]  /*8d30*/  MOV R170, 0x8d60 ;  /* 0x00008d6000aa7802 */ /* 0x000fe40000000f00 */
[----:B------:R-:W-:Y:S02]  /*8d40*/  MOV R249, R247 ;  /* 0x000000f700f97202 */ /* 0x000fe40000000f00 */
[----:B0----5:R-:W-:Y:S05]  /*8d50*/  CALL.REL.NOINC `($__internal_135_$__cuda_sm70_shflsync_bfly_p) ;  /* 0x00000c7000007944 */ /* 0x021fea0003c00000 */
[----:B-1----:R-:W-:Y:S01]  /*8d60*/  FADD.FTZ R247, R247, R191 ;  /* 0x000000bff7f77221 */ /* 0x002fe20000010000 */
[----:B------:R-:W-:Y:S01]  /*8d70*/  HFMA2.MMA R191, -RZ, RZ, 0, 4.76837158203125e-07 ;  /* 0x00000008ffbf7435 */ /* 0x000fe200000001ff */
[----:B------:R-:W-:Y:S02]  /*8d80*/  MOV R171, 0xffffffff ;  /* 0xffffffff00ab7802 */ /* 0x000fe40000000f00 */
[----:B------:R-:W-:Y:S02]  /*8d90*/  MOV R170, 0x8dc0 ;  /* 0x00008dc000aa7802 */ /* 0x000fe40000000f00 */
[----:B------:R-:W-:Y:S02]  /*8da0*/  MOV R249, R247 ;  /* 0x000000f700f97202 */ /* 0x000fe40000000f00 */
[----:B0----5:R-:W-:Y:S05]  /*8db0*/  CALL.REL.NOINC `($__internal_135_$__cuda_sm70_shflsync_bfly_p) ;  /* 0x00000c1000007944 */ /* 0x021fea0003c00000 */
[----:B-1----:R-:W-:Y:S01]  /*8dc0*/  FADD.FTZ R247, R247, R191 ;  /* 0x000000bff7f77221 */ /* 0x002fe20000010000 */
[----:B------:R-:W-:Y:S01]  /*8dd0*/  HFMA2.MMA R191, -RZ, RZ, 0, 9.5367431640625e-07 ;  /* 0x00000010ffbf7435 */ /* 0x000fe200000001ff */
[----:B------:R-:W-:-:S02]  /*8de0*/  MOV R171, 0xffffffff ;  /* 0xffffffff00ab7802 */ /* 0x000fc40000000f00 */
[----:B------:R-:W-:Y:S02]  /*8df0*/  MOV R170, 0x8e20 ;  /* 0x00008e2000aa7802 */ /* 0x000fe40000000f00 */
[----:B------:R-:W-:Y:S02]  /*8e00*/  MOV R249, R247 ;  /* 0x000000f700f97202 */ /* 0x000fe40000000f00 */
[----:B0----5:R-:W-:Y:S05]  /*8e10*/  CALL.REL.NOINC `($__internal_135_$__cuda_sm70_shflsync_bfly_p) ;  /* 0x00000bb000007944 */ /* 0x021fea0003c00000 */
        /* <DEDUP_REMOVED lines=165> */
[----:B0----5:R-:W-:Y:S05]  /*9870*/  CALL.REL.NOINC `($__internal_135_$__cuda_sm70_shflsync_bfly_p) ;  /* 0x0000015000007944 */ /* 0x021fea0003c00000 */
[----:B-1----:R-:W-:Y:S01]  /*9880*/  FADD.FTZ R249, R249, R191 ;  /* 0x000000bff9f97221 */ /* 0x002fe20000010000 */
[----:B------:R-:W-:Y:S01]  /*9890*/  HFMA2.MMA R191, -RZ, RZ, 0, 1.1920928955078125e-07 ;  /* 0x00000002ffbf7435 */ /* 0x000fe200000001ff */
[----:B------:R-:W-:Y:S02]  /*98a0*/  MOV R171, 0xffffffff ;  /* 0xffffffff00ab7802 */ /* 0x000fe40000000f00 */
[----:B------:R-:W-:-:S03]  /*98b0*/  MOV R170, 0x98d0 ;  /* 0x000098d000aa7802 */ /* 0x000fc60000000f00 */
[----:B0----5:R-:W-:Y:S05]  /*98c0*/  CALL.REL.NOINC `($__internal_135_$__cuda_sm70_shflsync_bfly_p) ;  /* 0x0000010000007944 */ /* 0x021fea0003c00000 */
[----:B-1----:R-:W-:Y:S01]  /*98d0*/  FADD.FTZ R249, R249, R191 ;  /* 0x000000bff9f97221 */ /* 0x002fe20000010000 */
[----:B------:R-:W-:Y:S01]  /*98e0*/  HFMA2.MMA R191, -RZ, RZ, 0, 2.384185791015625e-07 ;  /* 0x00000004ffbf7435 */ /* 0x000fe200000001ff */
[----:B------:R-:W-:Y:S02]  /*98f0*/  MOV R171, 0xffffffff ;  /* 0xffffffff00ab7802 */ /* 0x000fe40000000f00 */
[----:B------:R-:W-:-:S03]  /*9900*/  MOV R170, 0x9920 ;  /* 0x0000992000aa7802 */ /* 0x000fc60000000f00 */
[----:B0----5:R-:W-:Y:S05]  /*9910*/  CALL.REL.NOINC `($__internal_135_$__cuda_sm70_shflsync_bfly_p) ;  /* 0x000000b000007944 */ /* 0x021fea0003c00000 */
[----:B-1----:R-:W-:Y:S01]  /*9920*/  FADD.FTZ R249, R249, R191 ;  /* 0x000000bff9f97221 */ /* 0x002fe20000010000 */
[----:B------:R-:W-:Y:S01]  /*9930*/  HFMA2.MMA R191, -RZ, RZ, 0, 4.76837158203125e-07 ;  /* 0x00000008ffbf7435 */ /* 0x000fe200000001ff */
[----:B------:R-:W-:-:S02]  /*9940*/  MOV R171, 0xffffffff ;  /* 0xffffffff00ab7802 */ /* 0x000fc40000000f00 */
[----:B------:R-:W-:-:S03]  /*9950*/  MOV R170, 0x9970 ;  /* 0x0000997000aa7802 */ /* 0x000fc60000000f00 */
[----:B0----5:R-:W-:Y:S05]  /*9960*/  CALL.REL.NOINC `($__internal_135_$__cuda_sm70_shflsync_bfly_p) ;  /* 0x0000006000007944 */ /* 0x021fea0003c00000 */
[----:B-1----:R-:W-:Y:S01]  /*9970*/  FADD.FTZ R249, R249, R191 ;  /* 0x000000bff9f97221 */ /* 0x002fe20000010000 */
[----:B------:R-:W-:Y:S01]  /*9980*/  HFMA2.MMA R191, -RZ, RZ, 0, 9.5367431640625e-07 ;  /* 0x00000010ffbf7435 */ /* 0x000fe200000001ff */
[----:B------:R-:W-:Y:S02]  /*9990*/  MOV R171, 0xffffffff ;  /* 0xffffffff00ab7802 */ /* 0x000fe40000000f00 */
[----:B------:R-:W-:-:S03]  /*99a0*/  MOV R170, 0x99c0 ;  /* 0x000099c000aa7802 */ /* 0x000fc60000000f00 */
[----:B0----5:R-:W-:Y:S05]  /*99b0*/  CALL.REL.NOINC `($__internal_135_$__cuda_sm70_shflsync_bfly_p) ;  /* 0x0000001000007944 */ /* 0x021fea0003c00000 */
[----:B01---5:R-:W-:Y:S05]  /*99c0*/  BRA `(.L_x_57690) ;  /* 0xffffdd6000007947 */ /* 0x023fea000383ffff */
        .weak           $__internal_135_$__cuda_sm70_shflsync_bfly_p
        .type           $__internal_135_$__cuda_sm70_shflsync_bfly_p,@function
        .size           $__internal_135_$__cuda_sm70_shflsync_bfly_p,(.L_x_71135 - $__internal_135_$__cuda_sm70_shflsync_bfly_p)
$__internal_135_$__cuda_sm70_shflsync_bfly_p:
[----:B------:R0:W-:Y:S01]  /*99d0*/  STL [R1+0x150], R0 ;  /* 0x0001500001007387 */ /* 0x0001e20000100800 */
[----:B------:R-:W-:Y:S04]  /*99e0*/  WARPSYNC R171 ;  /* 0x000000ab00007348 */ /* 0x000fe80003800000 */
[----:B0-----:R-:W-:-:S07]  /*99f0*/  HFMA2.MMA R0, -RZ, RZ, 0, 1.847743988037109375e-06 ;  /* 0x0000001fff007435 */ /* 0x001fce00000001ff */
[----:B------:R0:W1:Y:S04]  /*9a00*/  SHFL.BFLY PT, R191, R249, R191, R0 ;  /* 0x0c0000bff9bf7389 */ /* 0x00006800000e0000 */
[----:B0-----:R0:W5:Y:S01]  /*9a10*/  LDL.LU R0, [R1+0x150] ;  /* 0x0001500001007983 */ /* 0x0011620000300800 */
[----:B------:R-:W-:-:S04]  /*9a20*/  MOV R171, 0x0 ;  /* 0x0000000000ab7802 */ /* 0x000fc80000000f00 */
[----:B------:R-:W-:Y:S05]  /*9a30*/  RET.REL.NODEC R170 `(_ZN10layer_norm13ln_fwd_kernelINS_13Kernel_traitsI6__halfffffjLj2560ELj1ELj4ELj1ELj16ENS_18Kernel_traits_baseILj2560ES2_ffffjLj128EEEEELb0ELb1ELb1ELb1EEEvNS_9FwdParamsE) ;  /* 0xffff65c0aa007950 */ /* 0x000fea0003c3ffff */
.L_x_57691:
        /* <DEDUP_REMOVED lines=12> */
.L_x_71135:


//--------------------- .text._ZN10layer_norm13ln_fwd_kernelINS_13Kernel_traitsI6__halfffffjLj2560ELj1ELj4ELj1ELj16ENS_18Kernel_traits_baseILj2560ES2_ffffjLj128EEEEELb1ELb0ELb0ELb0EEEvNS_9FwdParamsE --------------------------
	.section	.text._ZN10layer_norm13ln_fwd_kernelINS_13Kernel_traitsI6__halfffffjLj2560ELj1ELj4ELj1ELj16ENS_18Kernel_traits_baseILj2560ES2_ffffjLj128EEEEELb1ELb0ELb0ELb0EEEvNS_9FwdParamsE,"ax",@progbits
	.sectioninfo	@"SHI_REGISTERS=255"
	.align	128
        .global         _ZN10layer_norm13ln_fwd_kernelINS_13Kernel_traitsI6__halfffffjLj2560ELj1ELj4ELj1ELj16ENS_18Kernel_traits_baseILj2560ES2_ffffjLj128EEEEELb1ELb0ELb0ELb0EEEvNS_9FwdParamsE
        .type           _ZN10layer_norm13ln_fwd_kernelINS_13Kernel_traitsI6__halfffffjLj2560ELj1ELj4ELj1ELj16ENS_18Kernel_traits_baseILj2560ES2_ffffjLj128EEEEELb1ELb0ELb0ELb0EEEvNS_9FwdParamsE,@function
        .size           _ZN10layer_norm13ln_fwd_kernelINS_13Kernel_traitsI6__halfffffjLj2560ELj1ELj4ELj1ELj16ENS_18Kernel_traits_baseILj2560ES2_ffffjLj128EEEEELb1ELb0ELb0ELb0EEEvNS_9FwdParamsE,(.L_x_71136 - _ZN10layer_norm13ln_fwd_kernelINS_13Kernel_traitsI6__halfffffjLj2560ELj1ELj4ELj1ELj16ENS_18Kernel_traits_baseILj2560ES2_ffffjLj128EEEEELb1ELb0ELb0ELb0EEEvNS_9FwdParamsE)
        .other          _ZN10layer_norm13ln_fwd_kernelINS_13Kernel_traitsI6__halfffffjLj2560ELj1ELj4ELj1ELj16ENS_18Kernel_traits_baseILj2560ES2_ffffjLj128EEEEELb1ELb0ELb0ELb0EEEvNS_9FwdParamsE,@"STO_CUDA_ENTRY STV_DEFAULT"
_ZN10layer_norm13ln_fwd_kernelINS_13Kernel_traitsI6__halfffffjLj2560ELj1ELj4ELj1ELj16ENS_18Kernel_traits_baseILj2560ES2_ffffjLj128EEEEELb1ELb0ELb0ELb0EEEvNS_9FwdParamsE:
.text._ZN10layer_norm13ln_fwd_kernelINS_13Kernel_traitsI6__halfffffjLj2560ELj1ELj4ELj1ELj16ENS_18Kernel_traits_baseILj2560ES2_ffffjLj128EEEEELb1ELb0ELb0ELb0EEEvNS_9FwdParamsE:
        /* <DEDUP_REMOVED lines=15> */
[----:B------:R-:W-:Y:S01]  /*00f0*/  BSSY B0, `(.L_x_57692) ;  /* 0x000004e000007945 */ /* 0x000fe20003800000 */
[----:B------:R-:W-:Y:S01]  /*0100*/  LOP3.LUT R0, R0, 0xfffffffe, RZ, 0xc0, !PT ;  /* 0xfffffffe00007812 */ /* 0x000fe200078ec0ff */
[----:B------:R-:W0:Y:S04]  /*0110*/  S2R R36, SR_TID.X ;  /* 0x0000000000247919 */ /* 0x000e280000002100 */
[----:B------:R-:W0:Y:S02]  /*0120*/  S2R R15, SR_CTAID.X ;  /* 0x00000000000f7919 */ /* 0x000e240000002500 */
[----:B0-----:R-:W-:-:S04]  /*0130*/  IMAD R41, R15, c[0x0][0x0], R36 ;  /* 0x000000000f297a24 */ /* 0x001fc800078e0224 */
[----:B------:R-:W-:Y:S01]  /*0140*/  IMAD.WIDE.U32 R6, R41, -0x326172a9, RZ ;  /* 0xcd9e8d5729067825 */ /* 0x000fe200078e00ff */
[----:B--2---:R-:W0:Y:S08]  /*0150*/  @P0 R2UR UR4, R2 ;  /* 0x00000000020403c2 */ /* 0x004e3000000e0000 */
[----:B------:R1:W2:Y:S01]  /*0160*/  @P0 R2UR UR5, R3 ;  /* 0x00000000030503c2 */ /* 0x0002a200000e0000 */
[----:B---3--:R-:W-:-:S04]  /*0170*/  @P0 IADD3 R24, P1, R4, c[0x0][0x240], RZ ;  /* 0x0000900004180a10 */ /* 0x008fc80007f3e0ff */
[----:B------:R-:W-:-:S04]  /*0180*/  @P0 IADD3.X R25, RZ, R5, RZ, P1, !PT ;  /* 0x00000005ff190210 */ /* 0x000fc80000ffe4ff */
[--C-:B------:R-:W-:Y:S02]  /*0190*/  SHF.R.U64 R40, R24, 0x2, R25.reuse ;  /* 0x0000000218287819 */ /* 0x100fe40000001219 */
[----:B------:R-:W-:Y:S02]  /*01a0*/  SHF.R.U32.HI R39, RZ, 0x2, R25 ;  /* 0x00000002ff277819 */ /* 0x000fe40000011619 */
[----:B------:R-:W-:Y:S01]  /*01b0*/  LOP3.LUT R25, R36, 0x1f, RZ, 0xc0, !PT ;  /* 0x0000001f24197812 */ /* 0x000fe200078ec0ff */
[----:B------:R-:W-:Y:S01]  /*01c0*/  IMAD.WIDE.U32 R4, R40, -0x2daee0ad, RZ ;  /* 0xd2511f5328047825 */ /* 0x000fe200078e00ff */
[----:B0-----:R-:W-:Y:S01]  /*01d0*/  LOP3.LUT R7, R7, UR4, R39, 0x96, !PT ;  /* 0x0000000407077c12 */ /* 0x001fe2000f8e9627 */
[----:B------:R-:W-:Y:S02]  /*01e0*/  UIADD3 UR9, UR4, -0x61c88647, URZ ;  /* 0x9e3779b904097890 */ /* 0x000fe4000fffe03f */
[----:B------:R-:W-:Y:S02]  /*01f0*/  UIADD3 UR11, UR4, 0x3c6ef372, URZ ;  /* 0x3c6ef372040b7890 */ /* 0x000fe4000fffe03f */
[----:B-1----:R-:W-:Y:S01]  /*0200*/  IMAD.WIDE.U32 R2, R7, -0x2daee0ad, RZ ;  /* 0xd2511f5307027825 */ /* 0x002fe200078e00ff */
[----:B------:R-:W-:Y:S01]  /*0210*/  UIADD3 UR13, UR4, -0x255992d5, URZ ;  /* 0xdaa66d2b040d7890 */ /* 0x000fe2000fffe03f */
[----:B--2---:R-:W-:Y:S01]  /*0220*/  LOP3.LUT R8, R5, UR5, RZ, 0x3c, !PT ;  /* 0x0000000505087c12 */ /* 0x004fe2000f8e3cff */
[----:B------:R-:W-:-:S02]  /*0230*/  UIADD3 UR10, UR5, -0x4498517b, URZ ;  /* 0xbb67ae85050a7890 */ /* 0x000fc4000fffe03f */
[----:B------:R-:W-:Y:S02]  /*0240*/  UIADD3 UR12, UR5, 0x76cf5d0a, URZ ;  /* 0x76cf5d0a050c7890 */ /* 0x000fe4000fffe03f */
[----:B------:R-:W-:Y:S01]  /*0250*/  IMAD.WIDE.U32 R8, R8, -0x326172a9, RZ ;  /* 0xcd9e8d5708087825 */ /* 0x000fe200078e00ff */
[----:B------:R-:W-:Y:S01]  /*0260*/  UIADD3 UR14, UR5, 0x32370b8f, URZ ;  /* 0x32370b8f050e7890 */ /* 0x000fe2000fffe03f */
[----:B------:R-:W-:Y:S01]  /*0270*/  LOP3.LUT R7, R3, UR10, R4, 0x96, !PT ;  /* 0x0000000a03077c12 */ /* 0x000fe2000f8e9604 */
[----:B------:R-:W-:Y:S02]  /*0280*/  UIADD3 UR15, UR4, 0x78dde6e4, URZ ;  /* 0x78dde6e4040f7890 */ /* 0x000fe4000fffe03f */
[----:B------:R-:W-:Y:S01]  /*0290*/  LOP3.LUT R4, R9, UR9, R6, 0x96, !PT ;  /* 0x0000000909047c12 */ /* 0x000fe2000f8e9606 */
[----:B------:R-:W-:Y:S01]  /*02a0*/  UIADD3 UR16, UR5, -0x126145ec, URZ ;  /* 0xed9eba1405107890 */ /* 0x000fe2000fffe03f */
[----:B------:R-:W-:Y:S01]  /*02b0*/  IMAD.WIDE.U32 R6, R7, -0x326172a9, RZ ;  /* 0xcd9e8d5707067825 */ /* 0x000fe200078e00ff */
[----:B------:R-:W-:-:S02]  /*02c0*/  UIADD3 UR17, UR4, 0x1715609d, URZ ;  /* 0x1715609d04117890 */ /* 0x000fc4000fffe03f */
[----:B------:R-:W-:Y:S01]  /*02d0*/  UIADD3 UR18, UR5, -0x56f99767, URZ ;  /* 0xa906689905127890 */ /* 0x000fe2000fffe03f */
[----:B------:R-:W-:Y:S01]  /*02e0*/  IMAD.WIDE.U32 R4, R4, -0x2daee0ad, RZ ;  /* 0xd2511f5304047825 */ /* 0x000fe200078e00ff */
[----:B------:R-:W-:Y:S01]  /*02f0*/  LOP3.LUT R3, R7, UR11, R8, 0x96, !PT ;  /* 0x0000000b07037c12 */ /* 0x000fe2000f8e9608 */
[----:B------:R-:W-:Y:S02]  /*0300*/  UIADD3 UR19, UR4, -0x4ab325aa, URZ ;  /* 0xb54cda5604137890 */ /* 0x000fe4000fffe03f */
[----:B------:R-:W-:Y:S01]  /*0310*/  UIADD3 UR20, UR5, 0x646e171e, URZ ;  /* 0x646e171e05147890 */ /* 0x000fe2000fffe03f */
[----:B------:R-:W-:Y:S01]  /*0320*/  LOP3.LUT R8, R5, UR12, R2, 0x96, !PT ;  /* 0x0000000c05087c12 */ /* 0x000fe2000f8e9602 */
[----:B------:R-:W-:Y:S01]  /*0330*/  IMAD.MOV.U32 R5, RZ, RZ, c[0x0][0x168] ;  /* 0x00005a00ff057624 */ /* 0x000fe200078e00ff */
[----:B------:R-:W-:Y:S01]  /*0340*/  UIADD3 UR21, UR4, 0x5384540f, URZ ;  /* 0x5384540f04157890 */ /* 0x000fe2000fffe03f */
[----:B------:R-:W-:Y:S01]  /*0350*/  IMAD.WIDE.U32 R2, R3, -0x2daee0ad, RZ ;  /* 0xd2511f5303027825 */ /* 0x000fe200078e00ff */
[----:B------:R-:W-:-:S02]  /*0360*/  UIADD3 UR22, UR5, 0x1fd5c5a3, URZ ;  /* 0x1fd5c5a305167890 */ /* 0x000fc4000fffe03f */
[----:B------:R-:W-:Y:S01]  /*0370*/  SHF.R.S32.HI R5, RZ, 0x1f, R5 ;  /* 0x0000001fff057819 */ /* 0x000fe20000011405 */
[----:B------:R-:W-:Y:S01]  /*0380*/  IMAD.WIDE.U32 R8, R8, -0x326172a9, RZ ;  /* 0xcd9e8d5708087825 */ /* 0x000fe200078e00ff */
[----:B------:R-:W-:Y:S01]  /*0390*/  LOP3.LUT R7, R3, UR14, R4, 0x96, !PT ;  /* 0x0000000e03077c12 */ /* 0x000fe2000f8e9604 */
[----:B------:R-:W-:Y:S01]  /*03a0*/  UIADD3 UR23, UR4, -0xe443238, URZ ;  /* 0xf1bbcdc804177890 */ /* 0x000fe2000fffe03f */
[----:B------:R-:W-:Y:S02]  /*03b0*/  LEA.HI R38, R5, c[0x0][0x168], RZ, 0x2 ;  /* 0x00005a0005267a11 */ /* 0x000fe400078f10ff */
[----:B------:R-:W-:Y:S02]  /*03c0*/  LOP3.LUT R3, R25, 0x1f, RZ, 0x3c, !PT ;  /* 0x0000001f19037812 */ /* 0x000fe400078e3cff */
[----:B------:R-:W-:Y:S01]  /*03d0*/  LOP3.LUT R4, R9, UR13, R6, 0x96, !PT ;  /* 0x0000000d09047c12 */ /* 0x000fe2000f8e9606 */
[----:B------:R-:W-:Y:S01]  /*03e0*/  IMAD.WIDE.U32 R6, R7, -0x326172a9, RZ ;  /* 0xcd9e8d5707067825 */ /* 0x000fe200078e00ff */
[----:B------:R-:W-:-:S03]  /*03f0*/  LEA.HI.SX32 R38, R38, R3, 0x1e ;  /* 0x0000000326267211 */ /* 0x000fc600078ff2ff */
[----:B------:R-:W-:Y:S01]  /*0400*/  IMAD.WIDE.U32 R4, R4, -0x2daee0ad, RZ ;  /* 0xd2511f5304047825 */ /* 0x000fe200078e00ff */
[C---:B------:R-:W-:Y:S02]  /*0410*/  ISETP.GE.U32.AND P5, PT, R38.reuse, 0x60, PT ;  /* 0x000000602600780c */ /* 0x040fe40003fa6070 */
[C---:B------:R-:W-:Y:S02]  /*0420*/  ISETP.GE.U32.AND P4, PT, R38.reuse, 0x80, PT ;  /* 0x000000802600780c */ /* 0x040fe40003f86070 */
[C---:B------:R-:W-:Y:S02]  /*0430*/  LOP3.LUT P0, RZ, R38.reuse, 0xffffffe0, RZ, 0xc0, !PT ;  /* 0xffffffe026ff7812 */ /* 0x040fe4000780c0ff */
[C---:B------:R-:W-:Y:S02]  /*0440*/  ISETP.GE.U32.AND P6, PT, R38.reuse, 0x40, PT ;  /* 0x000000402600780c */ /* 0x040fe40003fc6070 */
[----:B------:R-:W-:Y:S02]  /*0450*/  ISETP.GE.U32.AND P3, PT, R38, 0xa0, PT ;  /* 0x000000a02600780c */ /* 0x000fe40003f66070 */
[----:B------:R-:W-:-:S02]  /*0460*/  LOP3.LUT R8, R7, UR15, R8, 0x96, !PT ;  /* 0x0000000f07087c12 */ /* 0x000fc4000f8e9608 */
[----:B------:R-:W-:Y:S02]  /*0470*/  LOP3.LUT R10, R5, UR16, R2, 0x96, !PT ;  /* 0x00000010050a7c12 */ /* 0x000fe4000f8e9602 */
[----:B------:R-:W-:Y:S01]  /*0480*/  @P5 LOP3.LUT R37, R37, 0x80000000, RZ, 0xfc, !PT ;  /* 0x8000000025255812 */ /* 0x000fe200078efcff */
[----:B------:R-:W-:-:S03]  /*0490*/  IMAD.WIDE.U32 R8, R8, -0x2daee0ad, RZ ;  /* 0xd2511f5308087825 */ /* 0x000fc600078e00ff */
[----:B------:R-:W-:Y:S01]  /*04a0*/  LOP3.LUT R37, R37, 0xbfffffff, RZ, 0xc0, !PT ;  /* 0xbfffffff25257812 */ /* 0x000fe200078ec0ff */
[----:B------:R-:W-:Y:S01]  /*04b0*/  IMAD.WIDE.U32 R10, R10, -0x326172a9, RZ ;  /* 0xcd9e8d570a0a7825 */ /* 0x000fe200078e00ff */
[----:B------:R-:W-:Y:S02]  /*04c0*/  @P6 LOP3.LUT R0, R0, 0x1, RZ, 0xfc, !PT ;  /* 0x0000000100006812 */ /* 0x000fe400078efcff */
[----:B------:R-:W-:Y:S02]  /*04d0*/  @P4 LOP3.LUT R37, R37, 0x40000000, RZ, 0xfc, !PT ;  /* 0x4000000025254812 */ /* 0x000fe400078efcff */
[----:B------:R-:W-:Y:S02]  /*04e0*/  LOP3.LUT R12, R9, UR18, R4, 0x96, !PT ;  /* 0x00000012090c7c12 */ /* 0x000fe4000f8e9604 */
[----:B------:R-:W-:Y:S02]  /*04f0*/  LOP3.LUT R37, R37, 0xdfffffff, RZ, 0xc0, !PT ;  /* 0xdfffffff25257812 */ /* 0x000fe400078ec0ff */
[----:B------:R-:W-:-:S02]  /*0500*/  LOP3.LUT R14, R11, UR17, R6, 0x96, !PT ;  /* 0x000000110b0e7c12 */ /* 0x000fc4000f8e9606 */
[----:B------:R-:W-:Y:S01]  /*0510*/  @P3 LOP3.LUT R37, R37, 0x20000000, RZ, 0xfc, !PT ;  /* 0x2000000025253812 */ /* 0x000fe200078efcff */
[----:B------:R-:W-:Y:S05]  /*0520*/  @!P0 BRA `(.L_x_57693) ;  /* 0x000000a000008947 */ /* 0x000fea0003800000 */
[----:B------:R-:W-:Y:S01]  /*0530*/  ISETP.NE.U32.AND P1, PT, RZ, c[0x0][0x218], PT ;  /* 0x00008600ff007a0c */ /* 0x000fe20003f25070 */
[----:B------:R-:W-:-:S03]  /*0540*/  IMAD.MOV.U32 R48, RZ, RZ, 0x8 ;  /* 0x00000008ff307424 */ /* 0x000fc600078e00ff */
[----:B------:R-:W-:Y:S01]  /*0550*/  ISETP.NE.AND.EX P1, PT, RZ, c[0x0][0x21c], PT, P1 ;  /* 0x00008700ff007a0c */ /* 0x000fe20003f25310 */
[----:B------:R-:W-:-:S06]  /*0560*/  IMAD.WIDE.U32 R48, R25, R48, c[0x0][0x1b0] ;  /* 0x00006c0019307625 */ /* 0x000fcc00078e0030 */
[----:B------:R-:W5:Y:S06]  /*0570*/  LDG.E.64 R48, [R48.64] ;  /* 0x0000000630307981 */ /* 0x000f6c000c1e1b00 */
[----:B------:R-:W-:-:S04]  /*0580*/  @P1 LEA R4, P2, R25, c[0x0][0x218], 0x3 ;  /* 0x0000860019041a11 */ /* 0x000fc800078418ff */
[----:B------:R-:W-:-:S05]  /*0590*/  @P1 LEA.HI.X R5, R25, c[0x0][0x21c], RZ, 0x3, P2 ;  /* 0x0000870019051a11 */ /* 0x000fca00010f1cff */
[----:B------:R0:W5:Y:S01]  /*05a0*/  @P1 LDG.E.64 R2, [R4.64] ;  /* 0x0000000604021981 */ /* 0x000162000c1e1b00 */
[----:B------:R-:W-:Y:S01]  /*05b0*/  LOP3.LUT R25, R25, 0x20, RZ, 0xfc, !PT ;  /* 0x0000002019197812 */ /* 0x000fe200078efcff */
[----:B------:R-:W-:Y:S02]  /*05c0*/  @!P1 CS2R R2, SRZ ;  /* 0x0000000000029805 */ /* 0x000fe4000001ff00 */
.L_x_57693:
[----:B0-----:R-:W-:Y:S05]  /*05d0*/  BSYNC B0 ;  /* 0x0000000000007941 */ /* 0x001fea0003800000 */
.L_x_57692:
        /* <DEDUP_REMOVED lines=10> */
[----:B------:R-:W-:Y:S01]  /*0680*/  IADD3 R25, R25, 0x20, RZ ;  /* 0x0000002019197810 */ /* 0x000fe20007ffe0ff */
[----:B------:R-:W-:Y:S02]  /*0690*/  @!P1 CS2R R4, SRZ ;  /* 0x0000000000049805 */ /* 0x000fe4000001ff00 */
.L_x_57695:
[----:B0-----:R-:W-:Y:S05]  /*06a0*/  BSYNC B0 ;  /* 0x0000000000007941 */ /* 0x001fea0003800000 */
.L_x_57694:
        /* <DEDUP_REMOVED lines=12> */
.L_x_57697:
[----:B0-----:R-:W-:Y:S05]  /*0770*/  BSYNC B0 ;  /* 0x0000000000007941 */ /* 0x001fea0003800000 */
.L_x_57696:
        /* <DEDUP_REMOVED lines=12> */
.L_x_57699:
[----:B0-----:R-:W-:Y:S05]  /*0840*/  BSYNC B0 ;  /* 0x0000000000007941 */ /* 0x001fea0003800000 */
.L_x_57698:
        /* <DEDUP_REMOVED lines=12> */
.L_x_57701:
[----:B0-----:R-:W-:Y:S05]  /*0910*/  BSYNC B0 ;  /* 0x0000000000007941 */ /* 0x001fea0003800000 */
.L_x_57700:
[----:B------:R-:W-:Y:S01]  /*0920*/  ISETP.GE.U32.AND P1, PT, R38, 0xc0, PT ;  /* 0x000000c02600780c */ /* 0x000fe20003f26070 */
[----:B------:R-:W-:Y:S01]  /*0930*/  IMAD.WIDE.U32 R12, R12, -0x326172a9, RZ ;  /* 0xcd9e8d570c0c7825 */ /* 0x000fe200078e00ff */
[----:B------:R-:W-:Y:S01]  /*0940*/  LOP3.LUT R37, R37, 0xefffffff, RZ, 0xc0, !PT ;  /* 0xefffffff25257812 */ /* 0x000fe200078ec0ff */
[----:B------:R-:W-:Y:S01]  /*0950*/  UIADD3 UR24, UR5, -0x24c28bd8, URZ ;  /* 0xdb3d742805187890 */ /* 0x000fe2000fffe03f */
[----:B------:R-:W-:Y:S01]  /*0960*/  BSSY B0, `(.L_x_57702) ;  /* 0x0000012000007945 */ /* 0x000fe20003800000 */
[----:B------:R-:W-:Y:S01]  /*0970*/  IMAD.WIDE.U32 R6, R14, -0x2daee0ad, RZ ;  /* 0xd2511f530e067825 */ /* 0x000fe200078e00ff */
[----:B------:R-:W-:Y:S01]  /*0980*/  UIADD3 UR25, UR4, -0x700cb87f, URZ ;  /* 0x8ff3478104197890 */ /* 0x000fe2000fffe03f */
[----:B------:R-:W-:Y:S02]  /*0990*/  LOP3.LUT R22, R13, UR19, R10, 0x96, !PT ;  /* 0x000000130d167c12 */ /* 0x000fe4000f8e960a */
[----:B------:R-:W-:-:S02]  /*09a0*/  SHF.R.U32.HI R36, RZ, 0x5, R36 ;  /* 0x00000005ff247819 */ /* 0x000fc40000011624 */
[----:B------:R-:W-:Y:S02]  /*09b0*/  LOP3.LUT R58, R7, UR20, R8, 0x96, !PT ;  /* 0x00000014073a7c12 */ /* 0x000fe4000f8e9608 */
        /* <DEDUP_REMOVED lines=12> */
.L_x_57703:
[----:B0-----:R-:W-:Y:S05]  /*0a80*/  BSYNC B0 ;  /* 0x0000000000007941 */ /* 0x001fea0003800000 */
.L_x_57702:
        /* <DEDUP_REMOVED lines=21> */
.L_x_57705:
[----:B0-----:R-:W-:Y:S05]  /*0be0*/  BSYNC B0 ;  /* 0x0000000000007941 */ /* 0x001fea0003800000 */
.L_x_57704:
        /* <DEDUP_REMOVED lines=15> */
.L_x_57707:
[----:B0-----:R-:W-:Y:S05]  /*0ce0*/  BSYNC B0 ;  /* 0x0000000000007941 */ /* 0x001fea0003800000 */
.L_x_57706:
        /* <DEDUP_REMOVED lines=16> */
.L_x_57709:
[----:B0-----:R-:W-:Y:S05]  /*0df0*/  BSYNC B0 ;  /* 0x0000000000007941 */ /* 0x001fea0003800000 */
.L_x_57708:
        /* <DEDUP_REMOVED lines=10> */
[----:B------:R-:W5:Y:S02]  /*0ea0*/  LDG.E.64 R56, [R56.64] ;  /* 0x0000000638387981 */ /* 0x000f64000c1e1b00 */
[----:B------:R-:W-:-:S04]  /*0eb0*/  @P1 LEA R6, P2, R25, c[0x0][0x218], 0x3 ;  /* 0x0000860019061a11 */ /* 0x000fc800078418ff */
[----:B------:R-:W-:-:S05]  /*0ec0*/  @P1 LEA.HI.X R7, R25, c[0x0][0x21c], RZ, 0x3, P2 ;  /* 0x0000870019071a11 */ /* 0x000fca00010f1cff */
[----:B------:R0:W5:Y:S01]  /*0ed0*/  @P1 LDG.E.64 R188, [R6.64] ;  /* 0x0000000606bc1981 */ /* 0x000162000c1e1b00 */
[----:B------:R-:W-:Y:S01]  /*0ee0*/  IADD3 R25, R25, 0x20, RZ ;  /* 0x0000002019197810 */ /* 0x000fe20007ffe0ff */
[----:B------:R-:W-:Y:S02]  /*0ef0*/  @!P1 CS2R R188, SRZ ;  /* 0x0000000000bc9805 */ /* 0x000fe4000001ff00 */
.L_x_57711:
[----:B0-----:R-:W-:Y:S05]  /*0f00*/  BSYNC B0 ;  /* 0x0000000000007941 */ /* 0x001fea0003800000 */
.L_x_57710:
        /* <DEDUP_REMOVED lines=15> */
.L_x_57713:
[----:B0-----:R-:W-:Y:S05]  /*1000*/  BSYNC B0 ;  /* 0x0000000000007941 */ /* 0x001fea0003800000 */
.L_x_57712:
        /* <DEDUP_REMOVED lines=15> */
.L_x_57715:
[----:B0-----:R-:W-:Y:S05]  /*1100*/  BSYNC B0 ;  /* 0x0000000000007941 */ /* 0x001fea0003800000 */
.L_x_57714:
        /* <DEDUP_REMOVED lines=15> */
.L_x_57717:
[----:B0-----:R-:W-:Y:S05]  /*1200*/  BSYNC B0 ;  /* 0x0000000000007941 */ /* 0x001fea0003800000 */
.L_x_57716:
        /* <DEDUP_REMOVED lines=8> */
[C---:B------:R-:W-:Y:S01]  /*1290*/  @P1 LEA R6, P2, R25.reuse, c[0x0][0x218], 0x3 ;  /* 0x0000860019061a11 */ /* 0x040fe200078418ff */
[----:B------:R-:W-:-:S03]  /*12a0*/  IMAD.WIDE.U32 R42, R25, R42, c[0x0][0x1b0] ;  /* 0x00006c00192a7625 */ /* 0x000fc600078e002a */
[----:B------:R-:W-:-:S03]  /*12b0*/  @P1 LEA.HI.X R7, R25, c[0x0][0x21c], RZ, 0x3, P2 ;  /* 0x0000870019071a11 */ /* 0x000fc600010f1cff */
[----:B------:R-:W5:Y:S04]  /*12c0*/  LDG.E.64 R42, [R42.64] ;  /* 0x000000062a2a7981 */ /* 0x000f68000c1e1b00 */
[----:B------:R0:W5:Y:S01]  /*12d0*/  @P1 LDG.E.64 R152, [R6.64] ;  /* 0x0000000606981981 */ /* 0x000162000c1e1b00 */
[----:B------:R-:W-:Y:S01]  /*12e0*/  IADD3 R25, R25, 0x20, RZ ;  /* 0x0000002019197810 */ /* 0x000fe20007ffe0ff */
[----:B------:R-:W-:Y:S02]  /*12f0*/  @!P1 CS2R R152, SRZ ;  /* 0x0000000000989805 */ /* 0x000fe4000001ff00 */
.L_x_57719:
[----:B0-----:R-:W-:Y:S05]  /*1300*/  BSYNC B0 ;  /* 0x0000000000007941 */ /* 0x001fea0003800000 */
.L_x_57718:
        /* <DEDUP_REMOVED lines=15> */
.L_x_57721:
[----:B0-----:R-:W-:Y:S05]  /*1400*/  BSYNC B0 ;  /* 0x0000000000007941 */ /* 0x001fea0003800000 */
.L_x_57720:
        /* <DEDUP_REMOVED lines=15> */
.L_x_57723:
[----:B0-----:R-:W-:Y:S05]  /*1500*/  BSYNC B0 ;  /* 0x0000000000007941 */ /* 0x001fea0003800000 */
.L_x_57722:
        /* <DEDUP_REMOVED lines=15> */
.L_x_57725:
[----:B0-----:R-:W-:Y:S05]  /*1600*/  BSYNC B0 ;  /* 0x0000000000007941 */ /* 0x001fea0003800000 */
.L_x_57724:
        /* <DEDUP_REMOVED lines=15> */
.L_x_57727:
[----:B0-----:R-:W-:Y:S05]  /*1700*/  BSYNC B0 ;  /* 0x0000000000007941 */ /* 0x001fea0003800000 */
.L_x_57726:
        /* <DEDUP_REMOVED lines=15> */
.L_x_57729:
[----:B0-----:R-:W-:Y:S05]  /*1800*/  BSYNC B0 ;  /* 0x0000000000007941 */ /* 0x001fea0003800000 */
.L_x_57728:
        /* <DEDUP_REMOVED lines=13> */
[----:B------:R-:W-:-:S03]  /*18e0*/  @!P1 CS2R R26, SRZ ;  /* 0x00000000001a9805 */ /* 0x000fc6000001ff00 */
.L_x_57731:
[----:B0-----:R-:W-:Y:S05]  /*18f0*/  BSYNC B0 ;  /* 0x0000000000007941 */ /* 0x001fea0003800000 */
.L_x_57730:
[----:B------:R-:W-:Y:S02]  /*1900*/  ISETP.GE.AND P1, PT, R36, c[0x0][0x164], PT ;  /* 0x0000590024007a0c */ /* 0x000fe40003f26270 */
[----:B------:R-:W-:Y:S02]  /*1910*/  LOP3.LUT R23, R65, UR23, R58, 0x96, !PT ;  /* 0x0000001741177c12 */ /* 0x000fe4000f8e963a */
[----:B------:R-:W-:-:S09]  /*1920*/  LOP3.LUT R79, R79, UR24, R22, 0x96, !PT ;  /* 0x000000184f4f7c12 */ /* 0x000fd2000f8e9616 */
[----:B------:R-:W-:Y:S05]  /*1930*/  @P1 EXIT ;  /* 0x000000000000194d */ /* 0x000fea0003800000 */
[--C-:B-----5:R-:W-:Y:S01]  /*1940*/  SHF.R.U64 R74, R44, 0x10, R45.reuse ;  /* 0x000000102c4a7819 */ /* 0x120fe2000000122d */
[--C-:B------:R-:W-:Y:S01]  /*1950*/  IMAD.MOV.U32 R75, RZ, RZ, R45.reuse ;  /* 0x000000ffff4b7224 */ /* 0x100fe200078e002d */
[----:B------:R-:W-:Y:S01]  /*1960*/  SHF.R.U32.HI R252, RZ, 0x10, R45 ;  /* 0x00000010fffc7819 */ /* 0x000fe2000001162d */
[----:B------:R-:W-:Y:S01]  /*1970*/  IMAD.MOV.U32 R82, RZ, RZ, R48 ;  /* 0x000000ffff527224 */ /* 0x000fe200078e0030 */
[----:B------:R-:W-:Y:S01]  /*1980*/  SHF.R.U64 R45, R2, 0x10, R3 ;  /* 0x00000010022d7819 */ /* 0x000fe20000001203 */
[----:B------:R-:W-:Y:S01]  /*1990*/  HADD2.F32 R2, -RZ, R2.H0_H0 ;  /* 0x20000002ff027230 */ /* 0x000fe20000004100 */
[----:B------:R-:W-:Y:S01]  /*19a0*/  SHF.R.U64 R76, R48, 0x10, R49 ;  /* 0x00000010304c7819 */ /* 0x000fe20000001231 */
[----:B------:R-:W-:Y:S01]  /*19b0*/  IMAD.MOV.U32 R150, RZ, RZ, R16 ;  /* 0x000000ffff967224 */ /* 0x000fe200078e0010 */
[----:B------:R-:W-:Y:S01]  /*19c0*/  SHF.R.U64 R148, R16, 0x10, R17 ;  /* 0x0000001010947819 */ /* 0x000fe20000001211 */
[----:B------:R-:W-:Y:S01]  /*19d0*/  IMAD.MOV.U32 R80, RZ, RZ, R44 ;  /* 0x000000ffff507224 */ /* 0x000fe200078e002c */
[--C-:B------:R-:W-:Y:S01]  /*19e0*/  SHF.R.U64 R248, R34, 0x10, R35.reuse ;  /* 0x0000001022f87819 */ /* 0x100fe20000001223 */
[--C-:B------:R-:W-:Y:S01]  /*19f0*/  IMAD.MOV.U32 R73, RZ, RZ, R35.reuse ;  /* 0x000000ffff497224 */ /* 0x100fe200078e0023 */
[----:B------:R-:W-:Y:S01]  /*1a00*/  SHF.R.U32.HI R72, RZ, 0x10, R35 ;  /* 0x00000010ff487819 */ /* 0x000fe20000011623 */
[----:B------:R-:W-:Y:S01]  /*1a10*/  IMAD.MOV.U32 R48, RZ, RZ, R8 ;  /* 0x000000ffff307224 */ /* 0x000fe200078e0008 */
[----:B------:R-:W-:Y:S01]  /*1a20*/  SHF.R.U64 R16, R8, 0x10, R9 ;  /* 0x0000001008107819 */ /* 0x000fe20000001209 */
[----:B------:R-:W-:Y:S01]  /*1a30*/  IMAD R35, R83, -0x326172a9, RZ ;  /* 0xcd9e8d5753237824 */ /* 0x000fe200078e02ff */
[----:B------:R-:W-:Y:S01]  /*1a40*/  SHF.R.U32.HI R44, RZ, 0x10, R3 ;  /* 0x00000010ff2c7819 */ /* 0x000fe20000011603 */
[----:B------:R-:W-:Y:S01]  /*1a50*/  IMAD.HI.U32 R8, R79, -0x326172a9, RZ ;  /* 0xcd9e8d574f087827 */ /* 0x000fe200078e00ff */
[----:B------:R0:W-:Y:S01]  /*1a60*/  STL [R1+0x30], R2 ;  /* 0x0000300201007387 */ /* 0x0001e20000100800 */
[----:B------:R-:W-:Y:S01]  /*1a70*/  HADD2.F32 R3, -RZ, R3.H0_H0 ;  /* 0x20000003ff037230 */ /* 0x000fe20000004100 */
[----:B------:R-:W-:Y:S01]  /*1a80*/  MOV R77, R49 ;  /* 0x00000031004d7202 */ /* 0x000fe20000000f00 */
[----:B------:R-:W-:Y:S01]  /*1a90*/  IMAD.MOV.U32 R67, RZ, RZ, R51 ;  /* 0x000000ffff437224 */ /* 0x000fe200078e0033 */
[----:B------:R-:W-:Y:S01]  /*1aa0*/  SHF.R.U32.HI R78, RZ, 0x10, R49 ;  /* 0x00000010ff4e7819 */ /* 0x000fe20000011631 */
[----:B------:R-:W-:Y:S01]  /*1ab0*/  IMAD.MOV.U32 R166, RZ, RZ, R46 ;  /* 0x000000ffffa67224 */ /* 0x000fe200078e002e */
[--C-:B------:R-:W-:Y:S01]  /*1ac0*/  SHF.R.U64 R224, R50, 0x10, R51.reuse ;  /* 0x0000001032e07819 */ /* 0x100fe20000001233 */
[----:B------:R-:W-:Y:S01]  /*1ad0*/  IMAD.MOV.U32 R142, RZ, RZ, R12 ;  /* 0x000000ffff8e7224 */ /* 0x000fe200078e000c */
[----:B------:R-:W-:Y:S01]  /*1ae0*/  SHF.R.U32.HI R66, RZ, 0x10, R51 ;  /* 0x00000010ff427819 */ /* 0x000fe20000011633 */
[----:B------:R-:W-:Y:S01]  /*1af0*/  IMAD.MOV.U32 R51, RZ, RZ, R43 ;  /* 0x000000ffff337224 */ /* 0x000fe200078e002b */
[----:B0-----:R-:W-:Y:S01]  /*1b00*/  SHF.R.U64 R2, R4, 0x10, R5 ;  /* 0x0000001004027819 */ /* 0x001fe20000001205 */
[----:B------:R-:W-:Y:S01]  /*1b10*/  HADD2.F32 R4, -RZ, R4.H0_H0 ;  /* 0x20000004ff047230 */ /* 0x000fe20000004100 */
[--C-:B------:R-:W-:Y:S01]  /*1b20*/  SHF.R.U64 R156, R42, 0x10, R43.reuse ;  /* 0x000000102a9c7819 */ /* 0x100fe2000000122b */
[----:B------:R-:W-:Y:S01]  /*1b30*/  HADD2.F32 R133, -RZ, R32.H0_H0 ;  /* 0x20000020ff857230 */ /* 0x000fe20000004100 */
[----:B------:R-:W-:Y:S01]  /*1b40*/  SHF.R.U32.HI R49, RZ, 0x10, R43 ;  /* 0x00000010ff317819 */ /* 0x000fe2000001162b */
[----:B------:R0:W-:Y:S01]  /*1b50*/  STL [R1+0x20], R3 ;  /* 0x0000200301007387 */ /* 0x0001e20000100800 */
[----:B------:R-:W-:Y:S01]  /*1b60*/  SHF.R.U64 R164, R46, 0x10, R47 ;  /* 0x000000102ea47819 */ /* 0x000fe2000000122f */
[----:B------:R-:W-:Y:S01]  /*1b70*/  IMAD.MOV.U32 R46, RZ, RZ, R6 ;  /* 0x000000ffff2e7224 */ /* 0x000fe200078e0006 */
[----:B------:R-:W-:Y:S01]  /*1b80*/  SHF.R.U64 R140, R12, 0x10, R13 ;  /* 0x000000100c8c7819 */ /* 0x000fe2000000120d */
[----:B------:R-:W-:Y:S01]  /*1b90*/  IMAD.MOV.U32 R250, RZ, RZ, R34 ;  /* 0x000000fffffa7224 */ /* 0x000fe200078e0022 */
[----:B------:R-:W-:Y:S01]  /*1ba0*/  LOP3.LUT R35, R8, UR25, R35, 0x96, !PT ;  /* 0x0000001908237c12 */ /* 0x000fe2000f8e9623 */
[----:B------:R1:W-:Y:S01]  /*1bb0*/  STL [R1+0x10], R4 ;  /* 0x0000100401007387 */ /* 0x0003e20000100800 */
[----:B------:R-:W-:Y:S01]  /*1bc0*/  SHF.R.U64 R43, R32, 0x10, R33 ;  /* 0x00000010202b7819 */ /* 0x000fe20000001221 */
[----:B------:R-:W-:Y:S01]  /*1bd0*/  HADD2.F32 R32, -RZ, R30.H0_H0 ;  /* 0x2000001eff207230 */ /* 0x000fe20000004100 */
[----:B------:R-:W-:Y:S01]  /*1be0*/  SHF.R.U64 R12, R6, 0x10, R7 ;  /* 0x00000010060c7819 */ /* 0x000fe20000001207 */
[----:B------:R-:W-:Y:S01]  /*1bf0*/  IMAD R34, R81, -0x2daee0ad, RZ ;  /* 0xd2511f5351227824 */ /* 0x000fe200078e02ff */
[----:B------:R-:W-:Y:S01]  /*1c00*/  SHF.R.U64 R8, R30, 0x10, R31 ;  /* 0x000000101e087819 */ /* 0x000fe2000000121f */
[----:B------:R-:W-:Y:S01]  /*1c10*/  HADD2.F32 R30, -RZ, R28.H0_H0 ;  /* 0x2000001cff1e7230 */ /* 0x000fe20000004100 */
[----:B------:R-:W-:Y:S01]  /*1c20*/  SHF.R.U64 R6, R28, 0x10, R29 ;  /* 0x000000101c067819 */ /* 0x000fe2000000121d */
[----:B0-----:R-:W-:Y:S01]  /*1c30*/  HADD2.F32 R3, -RZ, R5.H0_H0 ;  /* 0x20000005ff037230 */ /* 0x001fe20000004100 */
[----:B------:R-:W-:Y:S01]  /*1c40*/  IMAD.MOV.U32 R194, RZ, RZ, R56 ;  /* 0x000000ffffc27224 */ /* 0x000fe200078e0038 */
[----:B-1----:R-:W-:Y:S01]  /*1c50*/  SHF.R.U64 R4, R26, 0x10, R27 ;  /* 0x000000101a047819 */ /* 0x002fe2000000121b */
[----:B------:R-:W-:Y:S01]  /*1c60*/  HADD2.F32 R28, -RZ, R26.H0_H0 ;  /* 0x2000001aff1c7230 */ /* 0x000fe20000004100 */
[----:B------:R-:W-:Y:S01]  /*1c70*/  IMAD R26, R79, -0x326172a9, RZ ;  /* 0xcd9e8d574f1a7824 */ /* 0x000fe200078e02ff */
[----:B------:R-:W-:Y:S01]  /*1c80*/  HADD2.F32 R81, -RZ, R82.H0_H0 ;  /* 0x20000052ff517230 */ /* 0x000fe20000004100 */
[----:B------:R-:W-:Y:S01]  /*1c90*/  STL [R1], R3 ;  /* 0x0000000301007387 */ /* 0x000fe20000100800 */
[----:B------:R-:W-:Y:S01]  /*1ca0*/  HADD2.F32 R79, -RZ, R76.H0_H0 ;  /* 0x2000004cff4f7230 */ /* 0x000fe20000004100 */
[--C-:B------:R-:W-:Y:S01]  /*1cb0*/  SHF.R.U64 R192, R56, 0x10, R57.reuse ;  /* 0x0000001038c07819 */ /* 0x100fe20000001239 */
[----:B------:R-:W-:Y:S01]  /*1cc0*/  HADD2.F32 R76, -RZ, R77.H0_H0 ;  /* 0x2000004dff4c7230 */ /* 0x000fe20000004100 */
[----:B------:R-:W-:Y:S01]  /*1cd0*/  STL [R1+0x34], R81 ;  /* 0x0000345101007387 */ /* 0x000fe20000100800 */
[----:B------:R-:W-:Y:S01]  /*1ce0*/  HADD2.F32 R78, -RZ, R78.H0_H0 ;  /* 0x2000004eff4e7230 */ /* 0x000fe20000004100 */
[--C-:B------:R-:W-:Y:S01]  /*1cf0*/  IMAD.MOV.U32 R59, RZ, RZ, R57.reuse ;  /* 0x000000ffff3b7224 */ /* 0x100fe200078e0039 */
[----:B------:R-:W-:Y:S01]  /*1d00*/  HADD2.F32 R77, -RZ, R80.H0_H0 ;  /* 0x20000050ff4d7230 */ /* 0x000fe20000004100 */
[----:B------:R-:W-:Y:S01]  /*1d10*/  STL [R1+0x2c], R79 ;  /* 0x00002c4f01007387 */ /* 0x000fe20000100800 */
[----:B------:R-:W-:Y:S01]  /*1d20*/  HADD2.F32 R45, -RZ, R45.H0_H0 ;  /* 0x2000002dff2d7230 */ /* 0x000fe20000004100 */
[----:B------:R-:W-:Y:S01]  /*1d30*/  SHF.R.U32.HI R58, RZ, 0x10, R57 ;  /* 0x00000010ff3a7819 */ /* 0x000fe20000011639 */
[----:B------:R-:W-:Y:S01]  /*1d40*/  HADD2.F32 R44, -RZ, R44.H0_H0 ;  /* 0x2000002cff2c7230 */ /* 0x000fe20000004100 */
[----:B------:R0:W-:Y:S01]  /*1d50*/  STL [R1+0x24], R76 ;  /* 0x0000244c01007387 */ /* 0x0001e20000100800 */
[----:B------:R-:W-:Y:S01]  /*1d60*/  HADD2.F32 R2, -RZ, R2.H0_H0 ;  /* 0x20000002ff027230 */ /* 0x000fe20000004100 */
[----:B------:R-:W-:Y:S01]  /*1d70*/  IMAD.MOV.U32 R186, RZ, RZ, R54 ;  /* 0x000000ffffba7224 */ /* 0x000fe200078e0036 */
[--C-:B------:R-:W-:Y:S01]  /*1d80*/  SHF.R.U64 R184, R54, 0x10, R55.reuse ;  /* 0x0000001036b87819 */ /* 0x100fe20000001237 */
[----:B------:R1:W-:Y:S01]  /*1d90*/  STL [R1+0x1c], R78 ;  /* 0x00001c4e01007387 */ /* 0x0003e20000100800 */
[--C-:B------:R-:W-:Y:S01]  /*1da0*/  IMAD.MOV.U32 R57, RZ, RZ, R55.reuse ;  /* 0x000000ffff397224 */ /* 0x100fe200078e0037 */
[----:B------:R-:W-:Y:S01]  /*1db0*/  SHF.R.U32.HI R56, RZ, 0x10, R55 ;  /* 0x00000010ff387819 */ /* 0x000fe20000011637 */
[----:B------:R-:W-:Y:S01]  /*1dc0*/  IMAD.MOV.U32 R178, RZ, RZ, R52 ;  /* 0x000000ffffb27224 */ /* 0x000fe200078e0034 */
[----:B------:R1:W-:Y:S01]  /*1dd0*/  STL [R1+0x14], R77 ;  /* 0x0000144d01007387 */ /* 0x0003e20000100800 */
[--C-:B------:R-:W-:Y:S01]  /*1de0*/  SHF.R.U64 R176, R52, 0x10, R53.reuse ;  /* 0x0000001034b07819 */ /* 0x100fe20000001235 */
[----:B0-----:R-:W-:Y:S01]  /*1df0*/  HADD2.F32 R76, -RZ, R74.H0_H0 ;  /* 0x2000004aff4c7230 */ /* 0x001fe20000004100 */
[--C-:B------:R-:W-:Y:S01]  /*1e00*/  IMAD.MOV.U32 R55, RZ, RZ, R53.reuse ;  /* 0x000000ffff377224 */ /* 0x100fe200078e0035 */
[----:B------:R-:W-:Y:S01]  /*1e10*/  HADD2.F32 R74, -RZ, R75.H0_H0 ;  /* 0x2000004bff4a7230 */ /* 0x000fe20000004100 */
[----:B------:R-:W-:Y:S01]  /*1e20*/  SHF.R.U32.HI R54, RZ, 0x10, R53 ;  /* 0x00000010ff367819 */ /* 0x000fe20000011635 */
[----:B------:R-:W-:Y:S01]  /*1e30*/  IMAD.MOV.U32 R158, RZ, RZ, R42 ;  /* 0x000000ffff9e7224 */ /* 0x000fe200078e002a */
[----:B------:R1:W-:Y:S01]  /*1e40*/  STL [R1+0xc], R76 ;  /* 0x00000c4c01007387 */ /* 0x0003e20000100800 */
[----:B------:R-:W-:Y:S01]  /*1e50*/  MOV R53, R47 ;  /* 0x0000002f00357202 */ /* 0x000fe20000000f00 */
[----:B------:R-:W-:Y:S01]  /*1e60*/  IMAD.MOV.U32 R71, RZ, RZ, R21 ;  /* 0x000000ffff477224 */ /* 0x000fe200078e0015 */
[----:B------:R-:W-:Y:S01]  /*1e70*/  SHF.R.U32.HI R52, RZ, 0x10, R47 ;  /* 0x00000010ff347819 */ /* 0x000fe2000001162f */
[----:B------:R1:W-:Y:S01]  /*1e80*/  STL [R1+0x4], R74 ;  /* 0x0000044a01007387 */ /* 0x0003e20000100800 */
[----:B------:R-:W-:Y:S01]  /*1e90*/  SHF.R.U64 R240, R20, 0x10, R21 ;  /* 0x0000001014f07819 */ /* 0x000fe20000001215 */
[----:B------:R-:W-:Y:S01]  /*1ea0*/  IMAD.MOV.U32 R47, RZ, RZ, R17 ;  /* 0x000000ffff2f7224 */ /* 0x000fe200078e0011 */
[----:B------:R-:W-:Y:S01]  /*1eb0*/  SHF.R.U32.HI R70, RZ, 0x10, R21 ;  /* 0x00000010ff467819 */ /* 0x000fe20000011615 */
[----:B------:R1:W-:Y:S01]  /*1ec0*/  STL [R1+0x28], R45 ;  /* 0x0000282d01007387 */ /* 0x0003e20000100800 */
[----:B------:R-:W-:Y:S01]  /*1ed0*/  SHF.R.U32.HI R42, RZ, 0x10, R17 ;  /* 0x00000010ff2a7819 */ /* 0x000fe20000011611 */
[--C-:B------:R-:W-:Y:S01]  /*1ee0*/  IMAD.MOV.U32 R21, RZ, RZ, R13.reuse ;  /* 0x000000ffff157224 */ /* 0x100fe200078e000d */
[----:B------:R-:W-:Y:S01]  /*1ef0*/  SHF.R.U32.HI R17, RZ, 0x10, R13 ;  /* 0x00000010ff117819 */ /* 0x000fe2000001160d */
[----:B------:R1:W-:Y:S01]  /*1f00*/  STL [R1+0x18], R44 ;  /* 0x0000182c01007387 */ /* 0x0003e20000100800 */
[----:B------:R-:W-:Y:S01]  /*1f10*/  IMAD.MOV.U32 R134, RZ, RZ, R14 ;  /* 0x000000ffff867224 */ /* 0x000fe200078e000e */
[--C-:B------:R-:W-:Y:S01]  /*1f20*/  SHF.R.U64 R132, R14, 0x10, R15.reuse ;  /* 0x000000100e847819 */ /* 0x100fe2000000120f */
[----:B------:R-:W-:Y:S01]  /*1f30*/  IMAD.MOV.U32 R242, RZ, RZ, R20 ;  /* 0x000000fffff27224 */ /* 0x000fe200078e0014 */
[----:B------:R1:W-:Y:S01]  /*1f40*/  STL [R1+0x8], R2 ;  /* 0x0000080201007387 */ /* 0x0003e20000100800 */
[----:B------:R-:W-:Y:S01]  /*1f50*/  MOV R13, R15 ;  /* 0x0000000f000d7202 */ /* 0x000fe20000000f00 */
[----:B------:R-:W-:Y:S01]  /*1f60*/  IMAD.MOV.U32 R234, RZ, RZ, R18 ;  /* 0x000000ffffea7224 */ /* 0x000fe200078e0012 */
[----:B------:R-:W-:Y:S01]  /*1f70*/  SHF.R.U32.HI R22, RZ, 0x10, R15 ;  /* 0x00000010ff167819 */ /* 0x000fe2000001160f */
[--C-:B------:R-:W-:Y:S01]  /*1f80*/  IMAD.MOV.U32 R15, RZ, RZ, R9.reuse ;  /* 0x000000ffff0f7224 */ /* 0x100fe200078e0009 */
[----:B------:R-:W-:Y:S01]  /*1f90*/  SHF.R.U32.HI R14, RZ, 0x10, R9 ;  /* 0x00000010ff0e7819 */ /* 0x000fe20000011609 */
[----:B------:R-:W-:Y:S01]  /*1fa0*/  IMAD.HI.U32 R9, R23, -0x2daee0ad, RZ ;  /* 0xd2511f5317097827 */ /* 0x000fe200078e00ff */
[--C-:B------:R-:W-:Y:S01]  /*1fb0*/  SHF.R.U64 R232, R18, 0x10, R19.reuse ;  /* 0x0000001012e87819 */ /* 0x100fe20000001213 */
[----:B------:R-:W-:Y:S01]  /*1fc0*/  HADD2.F32 R149, -RZ, R144.H0_H0 ;  /* 0x20000090ff957230 */ /* 0x000fe20000004100 */
[----:B------:R-:W-:Y:S01]  /*1fd0*/  MOV R69, R19 ;  /* 0x0000001300457202 */ /* 0x000fe20000000f00 */
[----:B------:R-:W-:Y:S01]  /*1fe0*/  IMAD.MOV.U32 R226, RZ, RZ, R50 ;  /* 0x000000ffffe27224 */ /* 0x000fe200078e0032 */
[----:B------:R-:W-:Y:S01]  /*1ff0*/  SHF.R.U32.HI R68, RZ, 0x10, R19 ;  /* 0x00000010ff447819 */ /* 0x000fe20000011613 */
[----:B------:R-:W-:Y:S01]  /*2000*/  IMAD.MOV.U32 R50, RZ, RZ, R10 ;  /* 0x000000ffff327224 */ /* 0x000fe200078e000a */
[--C-:B------:R-:W-:Y:S01]  /*2010*/  SHF.R.U64 R20, R10, 0x10, R11.reuse ;  /* 0x000000100a147819 */ /* 0x100fe2000000120b */
[--C-:B------:R-:W-:Y:S01]  /*2020*/  IMAD.MOV.U32 R19, RZ, RZ, R11.reuse ;  /* 0x000000ffff137224 */ /* 0x100fe200078e000b */
[----:B------:R-:W-:Y:S01]  /*2030*/  SHF.R.U32.HI R18, RZ, 0x10, R11 ;  /* 0x00000010ff127819 */ /* 0x000fe2000001160b */
[----:B------:R-:W-:Y:S01]  /*2040*/  IMAD.MOV.U32 R218, RZ, RZ, R62 ;  /* 0x000000ffffda7224 */ /* 0x000fe200078e003e */
[--C-:B------:R-:W-:Y:S01]  /*2050*/  SHF.R.U64 R216, R62, 0x10, R63.reuse ;  /* 0x000000103ed87819 */ /* 0x100fe2000000123f */
[--C-:B------:R-:W-:Y:S01]  /*2060*/  IMAD.MOV.U32 R65, RZ, RZ, R63.reuse ;  /* 0x000000ffff417224 */ /* 0x100fe200078e003f */
[----:B------:R-:W-:Y:S01]  /*2070*/  SHF.R.U32.HI R64, RZ, 0x10, R63 ;  /* 0x00000010ff407819 */ /* 0x000fe2000001163f */
[--C-:B------:R-:W-:Y:S01]  /*2080*/  IMAD.MOV.U32 R11, RZ, RZ, R7.reuse ;  /* 0x000000ffff0b7224 */ /* 0x100fe200078e0007 */
[----:B------:R-:W-:Y:S01]  /*2090*/  SHF.R.U32.HI R10, RZ, 0x10, R7 ;  /* 0x00000010ff0a7819 */ /* 0x000fe20000011607 */
[----:B------:R-:W-:Y:S01]  /*20a0*/  IMAD.MOV.U32 R210, RZ, RZ, R84 ;  /* 0x000000ffffd27224 */ /* 0x000fe200078e0054 */
[----:B------:R-:W-:Y:S01]  /*20b0*/  LOP3.LUT R34, R9, UR26, R34, 0x96, !PT ;  /* 0x0000001a09227c12 */ /* 0x000fe2000f8e9622 */
[----:B------:R-:W-:Y:S01]  /*20c0*/  IMAD.MOV.U32 R63, RZ, RZ, R85 ;  /* 0x000000ffff3f7224 */ /* 0x000fe200078e0055 */
[----:B------:R-:W-:Y:S01]  /*20d0*/  SHF.R.U32.HI R251, RZ, 0x10, R5 ;  /* 0x00000010fffb7819 */ /* 0x000fe20000011605 */
[----:B------:R-:W-:Y:S01]  /*20e0*/  IMAD.MOV.U32 R202, RZ, RZ, R86 ;  /* 0x000000ffffca7224 */ /* 0x000fe200078e0056 */
[--C-:B------:R-:W-:Y:S01]  /*20f0*/  SHF.R.U64 R208, R84, 0x10, R85.reuse ;  /* 0x0000001054d07819 */ /* 0x100fe20000001255 */
[----:B------:R-:W-:Y:S01]  /*2100*/  HADD2.F32 R141, -RZ, R136.H0_H0 ;  /* 0x20000088ff8d7230 */ /* 0x000fe20000004100 */
[----:B------:R-:W-:Y:S01]  /*2110*/  SHF.R.U32.HI R62, RZ, 0x10, R85 ;  /* 0x00000010ff3e7819 */ /* 0x000fe20000011655 */
[----:B------:R-:W-:Y:S01]  /*2120*/  BSSY B0, `(.L_x_57732) ;  /* 0x0001fb7000007945 */ /* 0x000fe20003800000 */
        /* <DEDUP_REMOVED lines=70> */
[----:B------:R-:W-:Y:S01]  /*2590*/  LOP3.LUT R25, R24, 0x3, RZ, 0xc0, !PT ;  /* 0x0000000318197812 */ /* 0x000fe200078ec0ff */
[----:B------:R-:W-:Y:S01]  /*25a0*/  IMAD R24, R23, -0x2daee0ad, RZ ;  /* 0xd2511f5317187824 */ /* 0x000fe200078e02ff */
[----:B------:R-:W-:Y:S01]  /*25b0*/  HADD2.F32 R27, -RZ, R27.H0_H0 ;  /* 0x2000001bff1b7230 */ /* 0x000fe20000004100 */
[----:B------:R-:W-:Y:S01]  /*25c0*/  IMAD.MOV.U32 R23, RZ, RZ, RZ ;  /* 0x000000ffff177224 */ /* 0x000fe200078e00ff */
        /* <DEDUP_REMOVED lines=105> */
.L_x_58376:
[----:B------:R-:W-:Y:S01]  /*2c60*/  ISETP.NE.U32.AND P1, PT, RZ, c[0x0][0x1c0], PT ;  /* 0x00007000ff007a0c */ /* 0x000fe20003f25070 */
[----:B------:R-:W-:-:S03]  /*2c70*/  IMAD.MOV.U32 R128, RZ, RZ, 0x3f800000 ;  /* 0x3f800000ff807424 */ /* 0x000fc600078e00ff */
[----:B------:R-:W-:-:S13]  /*2c80*/  ISETP.NE.AND.EX P1, PT, RZ, c[0x0][0x1c4], PT, P1 ;  /* 0x00007100ff007a0c */ /* 0x000fda0003f25310 */
[----:B------:R-:W-:-:S05]  /*2c90*/  @P1 MOV R130, 0x4 ;  /* 0x0000000400821802 */ /* 0x000fca0000000f00 */
[----:B------:R-:W-:-:S05]  /*2ca0*/  @P1 IMAD.WIDE R130, R36, R130, c[0x0][0x1c0] ;  /* 0x0000700024821625 */ /* 0x000fca00078e0282 */
[----:B------:R0:W5:Y:S01]  /*2cb0*/  @P1 LDG.E R128, [R130.64] ;  /* 0x0000000682801981 */ /* 0x000162000c1e1900 */
[----:B------:R-:W-:Y:S01]  /*2cc0*/  IMAD R2, R36, c[0x0][0x168], RZ ;  /* 0x00005a0024027a24 */ /* 0x000fe200078e02ff */
[----:B------:R-:W-:Y:S04]  /*2cd0*/  BSSY B1, `(.L_x_57733) ;  /* 0x0000168000017945 */ /* 0x000fe80003800000 */
[----:B------:R-:W-:-:S04]  /*2ce0*/  SHF.R.S32.HI R129, RZ, 0x1f, R2 ;  /* 0x0000001fff817819 */ /* 0x000fc80000011402 */
[----:B------:R-:W-:Y:S02]  /*2cf0*/  LEA.HI R2, R129, R2, RZ, 0x2 ;  /* 0x0000000281027211 */ /* 0x000fe400078f10ff */
[----:B------:R-:W1:Y:S02]  /*2d00*/  S2R R129, SR_TID.X ;  /* 0x0000000000817919 */ /* 0x000e640000002100 */
[----:B-1----:R-:W-:-:S04]  /*2d10*/  LOP3.LUT R167, R129, 0x1f, RZ, 0xc0, !PT ;  /* 0x0000001f81a77812 */ /* 0x002fc800078ec0ff */
[----:B------:R-:W-:-:S05]  /*2d20*/  LEA.HI.SX32 R2, R2, R167, 0x1e ;  /* 0x000000a702027211 */ /* 0x000fca00078ff2ff */
[----:B------:R-:W-:Y:S01]  /*2d30*/  IMAD.MOV.U32 R129, RZ, RZ, R2 ;  /* 0x000000ffff817224 */ /* 0x000fe200078e0002 */
[----:B------:R-:W-:Y:S05]  /*2d40*/  @!P0 BRA `(.L_x_57734) ;  /* 0x0000160000008947 */ /* 0x000fea0003800000 */
[----:B0-----:R-:W-:-:S04]  /*2d50*/  ISETP.NE.U32.AND P1, PT, RZ, c[0x0][0x180], PT ;  /* 0x00006000ff007a0c */ /* 0x001fc80003f25070 */
[----:B------:R-:W-:-:S13]  /*2d60*/  ISETP.NE.AND.EX P1, PT, RZ, c[0x0][0x184], PT, P1 ;  /* 0x00006100ff007a0c */ /* 0x000fda0003f25310 */
[----:B------:R-:W-:-:S04]  /*2d70*/  @P1 LEA R48, P2, R2, c[0x0][0x180], 0x4 ;  /* 0x0000600002301a11 */ /* 0x000fc800078420ff */
        /* <DEDUP_REMOVED lines=17> */
.L_x_57736:
[----:B------:R-:W-:Y:S02]  /*2e90*/  IMAD.MOV.U32 R129, RZ, RZ, R26 ;  /* 0x000000ffff817224 */ /* 0x000fe400078e001a */
.L_x_57737:
[----:B------:R-:W-:Y:S05]  /*2ea0*/  BSYNC B2 ;  /* 0x0000000000027941 */ /* 0x000fea0003800000 */
.L_x_57735:
        /* <DEDUP_REMOVED lines=16> */
.L_x_57741:
[----:B------:R-:W-:Y:S05]  /*2fb0*/  BSYNC B3 ;  /* 0x0000000000037941 */ /* 0x000fea0003800000 */
.L_x_57740:
        /* <DEDUP_REMOVED lines=43> */
.L_x_57739:
[----:B------:R-:W-:Y:S05]  /*3270*/  BSYNC B2 ;  /* 0x0000000000027941 */ /* 0x000fea0003800000 */
.L_x_57738:
[----:B------:R0:W1:Y:S01]  /*3280*/  I2F.U32 R25, R129 ;  /* 0x0000008100197306 */ /* 0x0000620000201000 */
[----:B------:R-:W-:Y:S01]  /*3290*/  ISETP.NE.U32.AND P1, PT, RZ, c[0x0][0x180], PT ;  /* 0x00006000ff007a0c */ /* 0x000fe20003f25070 */
[----:B-----5:R-:W-:Y:S01]  /*32a0*/  FMUL.FTZ R48, R48, R128 ;  /* 0x0000008030307220 */ /* 0x020fe20000410000 */
[----:B------:R-:W-:Y:S01]  /*32b0*/  ISETP.NE.AND P3, PT, R130, 0x1, PT ;  /* 0x000000018200780c */ /* 0x000fe20003f65270 */
[----:B------:R-:W-:Y:S01]  /*32c0*/  BSSY B2, `(.L_x_57742) ;  /* 0x0000013000027945 */ /* 0x000fe20003800000 */
[----:B------:R-:W-:Y:S01]  /*32d0*/  ISETP.NE.AND.EX P1, PT, RZ, c[0x0][0x184], PT, P1 ;  /* 0x00006100ff007a0c */ /* 0x000fe20003f25310 */
[----:B------:R-:W-:Y:S02]  /*32e0*/  FMUL.FTZ R48, R48, c[0x0][0x1e8] ;  /* 0x00007a0030307a20 */ /* 0x000fe40000410000 */
[----:B0-----:R-:W-:-:S04]  /*32f0*/  IMAD.MOV.U32 R129, RZ, RZ, 0x2f800000 ;  /* 0x2f800000ff817424 */ /* 0x001fc800078e00ff */
        /* <DEDUP_REMOVED lines=14> */
.L_x_57743:
[----:B------:R-:W-:Y:S02]  /*33e0*/  IMAD.MOV.U32 R167, RZ, RZ, R26 ;  /* 0x000000ffffa77224 */ /* 0x000fe400078e001a */
.L_x_57744:
[----:B------:R-:W-:Y:S05]  /*33f0*/  BSYNC B2 ;  /* 0x0000000000027941 */ /* 0x000fea0003800000 */
.L_x_57742:
        /* <DEDUP_REMOVED lines=16> */
.L_x_57748:
[----:B------:R-:W-:Y:S05]  /*3500*/  BSYNC B3 ;  /* 0x0000000000037941 */ /* 0x000fea0003800000 */
.L_x_57747:
        /* <DEDUP_REMOVED lines=43> */
.L_x_57746:
[----:B------:R-:W-:Y:S05]  /*37c0*/  BSYNC B2 ;  /* 0x0000000000027941 */ /* 0x000fea0003800000 */
.L_x_57745:
[----:B------:R-:W0:Y:S01]  /*37d0*/  I2F.U32 R130, R167 ;  /* 0x000000a700827306 */ /* 0x000e220000201000 */
[----:B------:R-:W-:Y:S01]  /*37e0*/  ISETP.NE.AND P4, PT, R25, 0x1, PT ;  /* 0x000000011900780c */ /* 0x000fe20003f85270 */
[----:B------:R-:W-:Y:S01]  /*37f0*/  FMUL.FTZ R49, R49, R128 ;  /* 0x0000008031317220 */ /* 0x000fe20000410000 */
[----:B------:R-:W-:Y:S03]  /*3800*/  BSSY B2, `(.L_x_57749) ;  /* 0x0000011000027945 */ /* 0x000fe60003800000 */
        /* <DEDUP_REMOVED lines=15> */
.L_x_57750:
[----:B------:R-:W-:Y:S02]  /*3900*/  IMAD.MOV.U32 R167, RZ, RZ, R26 ;  /* 0x000000ffffa77224 */ /* 0x000fe400078e001a */
.L_x_57751:
[----:B------:R-:W-:Y:S05]  /*3910*/  BSYNC B2 ;  /* 0x0000000000027941 */ /* 0x000fea0003800000 */
.L_x_57749:
        /* <DEDUP_REMOVED lines=16> */
.L_x_57755:
[----:B------:R-:W-:Y:S05]  /*3a20*/  BSYNC B3 ;  /* 0x0000000000037941 */ /* 0x000fea0003800000 */
.L_x_57754:
        /* <DEDUP_REMOVED lines=43> */
.L_x_57753:
[----:B------:R-:W-:Y:S05]  /*3ce0*/  BSYNC B2 ;  /* 0x0000000000027941 */ /* 0x000fea0003800000 */
.L_x_57752:
        /* <DEDUP_REMOVED lines=19> */
.L_x_57757:
[----:B------:R-:W-:Y:S02]  /*3e20*/  IMAD.MOV.U32 R167, RZ, RZ, R26 ;  /* 0x000000ffffa77224 */ /* 0x000fe400078e001a */
.L_x_57758:
[----:B------:R-:W-:Y:S05]  /*3e30*/  BSYNC B2 ;  /* 0x0000000000027941 */ /* 0x000fea0003800000 */
.L_x_57756:
        /* <DEDUP_REMOVED lines=16> */
.L_x_57762:
[----:B------:R-:W-:Y:S05]  /*3f40*/  BSYNC B3 ;  /* 0x0000000000037941 */ /* 0x000fea0003800000 */
.L_x_57761:
        /* <DEDUP_REMOVED lines=41> */
[----:B------:R-:W-:Y:S01]  /*41e0*/  IMAD.MOV.U32 R26, RZ, RZ, R130 ;  /* 0x000000ffff1a7224 */ /* 0x000fe200078e0082 */
[----:B------:R-:W-:Y:S02]  /*41f0*/  LOP3.LUT R35, R131, UR25, R170, 0x96, !PT ;  /* 0x0000001983237c12 */ /* 0x000fe4000f8e96aa */
.L_x_57760:
[----:B------:R-:W-:Y:S05]  /*4200*/  BSYNC B2 ;  /* 0x0000000000027941 */ /* 0x000fea0003800000 */
.L_x_57759:
[----:B------:R-:W0:Y:S01]  /*4210*/  I2F.U32 R130, R167 ;  /* 0x000000a700827306 */ /* 0x000e220000201000 */
[----:B------:R-:W-:-:S04]  /*4220*/  FMUL.FTZ R51, R51, R128 ;  /* 0x0000008033337220 */ /* 0x000fc80000410000 */
[----:B------:R-:W-:Y:S02]  /*4230*/  FMUL.FTZ R51, R51, c[0x0][0x1e8] ;  /* 0x00007a0033337a20 */ /* 0x000fe40000410000 */
[----:B0-----:R-:W-:Y:S01]  /*4240*/  FFMA.FTZ R130, R130, R129, 1.1641532182693481445e-10 ;  /* 0x2f00000082827423 */ /* 0x001fe20000010081 */
[----:B------:R-:W-:-:S04]  /*4250*/  SEL R129, RZ, 0x10000, P4 ;  /* 0x00010000ff817807 */ /* 0x000fc80002000000 */
[----:B------:R-:W-:-:S04]  /*4260*/  FSETP.GTU.FTZ.AND P5, PT, R130, c[0x0][0x1e4], PT ;  /* 0x0000790082007a0b */ /* 0x000fc80003fbc000 */
[----:B------:R-:W-:-:S05]  /*4270*/  FSEL R51, R51, RZ, !P5 ;  /* 0x000000ff33337208 */ /* 0x000fca0006800000 */
[----:B------:R-:W-:Y:S01]  /*4280*/  @P1 FADD.FTZ R51, R47, R51 ;  /* 0x000000332f331221 */ /* 0x000fe20000010000 */
[----:B------:R-:W-:-:S04]  /*4290*/  LEA R130, P1, R2, c[0x0][0x188], 0x4 ;  /* 0x0000620002827a11 */ /* 0x000fc800078220ff */
[----:B------:R-:W-:-:S05]  /*42a0*/  LEA.HI.X R131, R2, c[0x0][0x18c], RZ, 0x4, P1 ;  /* 0x0000630002837a11 */ /* 0x000fca00008f24ff */
[----:B------:R0:W-:Y:S02]  /*42b0*/  STG.E.128 [R130.64], R48 ;  /* 0x0000003082007986 */ /* 0x0001e4000c101d06 */
[----:B0-----:R-:W-:Y:S02]  /*42c0*/  SEL R130, RZ, 0x100, P3 ;  /* 0x00000100ff827807 */ /* 0x001fe40001800000 */
[----:B------:R-:W-:-:S04]  /*42d0*/  SEL R131, RZ, 0x1000000, P5 ;  /* 0x01000000ff837807 */ /* 0x000fc80002800000 */
[----:B------:R-:W-:Y:S02]  /*42e0*/  IADD3 R129, R130, R131, R129 ;  /* 0x0000008382817210 */ /* 0x000fe40007ffe081 */
[----:B------:R-:W-:-:S05]  /*42f0*/  SEL R130, RZ, 0x1, P2 ;  /* 0x00000001ff827807 */ /* 0x000fca0001000000 */
[----:B------:R-:W-:Y:S01]  /*4300*/  IMAD.IADD R129, R129, 0x1, R130 ;  /* 0x0000000181817824 */ /* 0x000fe200078e0282 */
[----:B------:R-:W-:-:S04]  /*4310*/  LEA R130, P1, R2, c[0x0][0x190], 0x2 ;  /* 0x0000640002827a11 */ /* 0x000fc800078210ff */
[----:B------:R-:W-:-:S05]  /*4320*/  LEA.HI.X R131, R2, c[0x0][0x194], RZ, 0x2, P1 ;  /* 0x0000650002837a11 */ /* 0x000fca00008f14ff */
[----:B------:R0:W-:Y:S02]  /*4330*/  STG.E [R130.64], R129 ;  /* 0x0000008182007986 */ /* 0x0001e4000c101906 */
[----:B0-----:R-:W-:Y:S02]  /*4340*/  IADD3 R129, R2, 0x20, RZ ;  /* 0x0000002002817810 */ /* 0x001fe40007ffe0ff */
.L_x_57734:
[----:B0-----:R-:W-:Y:S05]  /*4350*/  BSYNC B1 ;  /* 0x0000000000017941 */ /* 0x001fea0003800000 */
.L_x_57733:
[----:B------:R-:W-:Y:S01]  /*4360*/  LOP3.LUT P1, RZ, R0, 0x1, RZ, 0xc0, !PT ;  /* 0x0000000100ff7812 */ /* 0x000fe2000782c0ff */
[----:B------:R-:W-:-:S12]  /*4370*/  BSSY B1, `(.L_x_57763) ;  /* 0x0000162000017945 */ /* 0x000fd80003800000 */
[----:B------:R-:W-:Y:S05]  /*4380*/  @!P1 BRA `(.L_x_57764) ;  /* 0x0000160000009947 */ /* 0x000fea0003800000 */
[----:B------:R-:W-:-:S04]  /*4390*/  ISETP.NE.U32.AND P1, PT, RZ, c[0x0][0x180], PT ;  /* 0x00006000ff007a0c */ /* 0x000fc80003f25070 */
        /* <DEDUP_REMOVED lines=19> */
.L_x_57766:
[----:B------:R-:W-:Y:S02]  /*44d0*/  IMAD.MOV.U32 R167, RZ, RZ, R26 ;  /* 0x000000ffffa77224 */ /* 0x000fe400078e001a */
.L_x_57767:
[----:B------:R-:W-:Y:S05]  /*44e0*/  BSYNC B2 ;  /* 0x0000000000027941 */ /* 0x000fea0003800000 */
.L_x_57765:
        /* <DEDUP_REMOVED lines=16> */
.L_x_57771:
[----:B------:R-:W-:Y:S05]  /*45f0*/  BSYNC B3 ;  /* 0x0000000000037941 */ /* 0x000fea0003800000 */
.L_x_57770:
        /* <DEDUP_REMOVED lines=43> */
.L_x_57769:
[----:B------:R-:W-:Y:S05]  /*48b0*/  BSYNC B2 ;  /* 0x0000000000027941 */ /* 0x000fea0003800000 */
.L_x_57768:
        /* <DEDUP_REMOVED lines=22> */
.L_x_57773:
[----:B------:R-:W-:Y:S02]  /*4a20*/  MOV R168, R26 ;  /* 0x0000001a00a87202 */ /* 0x000fe40000000f00 */
.L_x_57774:
[----:B------:R-:W-:Y:S05]  /*4a30*/  BSYNC B2 ;  /* 0x0000000000027941 */ /* 0x000fea0003800000 */
.L_x_57772:
        /* <DEDUP_REMOVED lines=16> */
.L_x_57778:
[----:B------:R-:W-:Y:S05]  /*4b40*/  BSYNC B3 ;  /* 0x0000000000037941 */ /* 0x000fea0003800000 */
.L_x_57777:
        /* <DEDUP_REMOVED lines=43> */
.L_x_57776:
[----:B------:R-:W-:Y:S05]  /*4e00*/  BSYNC B2 ;  /* 0x0000000000027941 */ /* 0x000fea0003800000 */
.L_x_57775:
        /* <DEDUP_REMOVED lines=19> */
.L_x_57780:
[----:B------:R-:W-:Y:S02]  /*4f40*/  IMAD.MOV.U32 R168, RZ, RZ, R26 ;  /* 0x000000ffffa87224 */ /* 0x000fe400078e001a */
.L_x_57781:
[----:B------:R-:W-:Y:S05]  /*4f50*/  BSYNC B2 ;  /* 0x0000000000027941 */ /* 0x000fea0003800000 */
.L_x_57779:
        /* <DEDUP_REMOVED lines=16> */
.L_x_57785:
[----:B------:R-:W-:Y:S05]  /*5060*/  BSYNC B3 ;  /* 0x0000000000037941 */ /* 0x000fea0003800000 */
.L_x_57784:
        /* <DEDUP_REMOVED lines=43> */
.L_x_57783:
[----:B------:R-:W-:Y:S05]  /*5320*/  BSYNC B2 ;  /* 0x0000000000027941 */ /* 0x000fea0003800000 */
.L_x_57782:
        /* <DEDUP_REMOVED lines=19> */
.L_x_57787:
[----:B------:R-:W-:Y:S02]  /*5460*/  IMAD.MOV.U32 R168, RZ, RZ, R26 ;  /* 0x000000ffffa87224 */ /* 0x000fe400078e001a */
.L_x_57788:
[----:B------:R-:W-:Y:S05]  /*5470*/  BSYNC B2 ;  /* 0x0000000000027941 */ /* 0x000fea0003800000 */
.L_x_57786:
        /* <DEDUP_REMOVED lines=16> */
.L_x_57792:
[----:B------:R-:W-:Y:S05]  /*5580*/  BSYNC B3 ;  /* 0x0000000000037941 */ /* 0x000fea0003800000 */
.L_x_57791:
        /* <DEDUP_REMOVED lines=43> */
.L_x_57790:
[----:B------:R-:W-:Y:S05]  /*5840*/  BSYNC B2 ;  /* 0x0000000000027941 */ /* 0x000fea0003800000 */
.L_x_57789:
[----:B------:R-:W0:Y:S01]  /*5850*/  I2F.U32 R130, R168 ;  /* 0x000000a800827306 */ /* 0x000e220000201000 */
[----:B------:R-:W-:-:S04]  /*5860*/  FMUL.FTZ R55, R55, R128 ;  /* 0x0000008037377220 */ /* 0x000fc80000410000 */
[----:B------:R-:W-:Y:S02]  /*5870*/  FMUL.FTZ R55, R55, c[0x0][0x1e8] ;  /* 0x00007a0037377a20 */ /* 0x000fe40000410000 */
[----:B0-----:R-:W-:-:S05]  /*5880*/  FFMA.FTZ R130, R130, R167, 1.1641532182693481445e-10 ;  /* 0x2f00000082827423 */ /* 0x001fca00000100a7 */
[----:B------:R-:W-:-:S04]  /*5890*/  FSETP.GTU.FTZ.AND P5, PT, R130, c[0x0][0x1e4], PT ;  /* 0x0000790082007a0b */ /* 0x000fc80003fbc000 */
[----:B------:R-:W-:Y:S02]  /*58a0*/  FSEL R55, R55, RZ, !P5 ;  /* 0x000000ff37377208 */ /* 0x000fe40006800000 */
[----:B------:R-:W-:-:S03]  /*58b0*/  SEL R167, RZ, 0x1000000, P5 ;  /* 0x01000000ffa77807 */ /* 0x000fc60002800000 */
[----:B------:R-:W-:Y:S01]  /*58c0*/  @P1 FADD.FTZ R55, R47, R55 ;  /* 0x000000372f371221 */ /* 0x000fe20000010000 */
[----:B------:R-:W-:-:S04]  /*58d0*/  LEA R130, P1, R129, c[0x0][0x188], 0x4 ;  /* 0x0000620081827a11 */ /* 0x000fc800078220ff */
[----:B------:R-:W-:-:S05]  /*58e0*/  LEA.HI.X R131, R129, c[0x0][0x18c], RZ, 0x4, P1 ;  /* 0x0000630081837a11 */ /* 0x000fca00008f24ff */
[----:B------:R0:W-:Y:S02]  /*58f0*/  STG.E.128 [R130.64], R52 ;  /* 0x0000003482007986 */ /* 0x0001e4000c101d06 */
[----:B0-----:R-:W-:Y:S02]  /*5900*/  SEL R130, RZ, 0x10000, P4 ;  /* 0x00010000ff827807 */ /* 0x001fe40002000000 */
[----:B------:R-:W-:-:S04]  /*5910*/  SEL R131, RZ, 0x100, P3 ;  /* 0x00000100ff837807 */ /* 0x000fc80001800000 */
[----:B------:R-:W-:Y:S02]  /*5920*/  IADD3 R167, R131, R167, R130 ;  /* 0x000000a783a77210 */ /* 0x000fe40007ffe082 */
[----:B------:R-:W-:-:S04]  /*5930*/  SEL R130, RZ, 0x1, P2 ;  /* 0x00000001ff827807 */ /* 0x000fc80001000000 */
[----:B------:R-:W-:Y:S02]  /*5940*/  IADD3 R167, R167, R130, RZ ;  /* 0x00000082a7a77210 */ /* 0x000fe40007ffe0ff */
[----:B------:R-:W-:-:S04]  /*5950*/  LEA R130, P1, R129, c[0x0][0x190], 0x2 ;  /* 0x0000640081827a11 */ /* 0x000fc800078210ff */
[C---:B------:R-:W-:Y:S02]  /*5960*/  LEA.HI.X R131, R129.reuse, c[0x0][0x194], RZ, 0x2, P1 ;  /* 0x0000650081837a11 */ /* 0x040fe400008f14ff */
[----:B------:R-:W-:-:S03]  /*5970*/  IADD3 R129, R129, 0x20, RZ ;  /* 0x0000002081817810 */ /* 0x000fc60007ffe0ff */
[----:B------:R0:W-:Y:S04]  /*5980*/  STG.E [R130.64], R167 ;  /* 0x000000a782007986 */ /* 0x0001e8000c101906 */
.L_x_57764:
[----:B------:R-:W-:Y:S05]  /*5990*/  BSYNC B1 ;  /* 0x0000000000017941 */ /* 0x000fea0003800000 */
.L_x_57763:
        /* <DEDUP_REMOVED lines=8> */
[----:B-1----:R-:W-:-:S04]  /*5a20*/  IMAD.MOV.U32 R56, RZ, RZ, 0x10 ;  /* 0x00000010ff387424 */ /* 0x002fc800078e00ff */
[----:B------:R-:W-:-:S06]  /*5a30*/  IMAD.WIDE.U32 R56, R129, R56, c[0x0][0x170] ;  /* 0x00005c0081387625 */ /* 0x000fcc00078e0038 */
[----:B------:R-:W5:Y:S01]  /*5a40*/  LDG.E.128 R56, [R56.64] ;  /* 0x0000000638387981 */ /* 0x000f62000c1e1d00 */
        /* <DEDUP_REMOVED lines=12> */
.L_x_57796:
[----:B------:R-:W-:Y:S02]  /*5b10*/  IMAD.MOV.U32 R167, RZ, RZ, R26 ;  /* 0x000000ffffa77224 */ /* 0x000fe400078e001a */
.L_x_57797:
[----:B------:R-:W-:Y:S05]  /*5b20*/  BSYNC B2 ;  /* 0x0000000000027941 */ /* 0x000fea0003800000 */
.L_x_57795:
        /* <DEDUP_REMOVED lines=16> */
.L_x_57801:
[----:B------:R-:W-:Y:S05]  /*5c30*/  BSYNC B3 ;  /* 0x0000000000037941 */ /* 0x000fea0003800000 */
.L_x_57800:
        /* <DEDUP_REMOVED lines=43> */
.L_x_57799:
[----:B------:R-:W-:Y:S05]  /*5ef0*/  BSYNC B2 ;  /* 0x0000000000027941 */ /* 0x000fea0003800000 */
.L_x_57798:
        /* <DEDUP_REMOVED lines=22> */
.L_x_57803:
[----:B------:R-:W-:Y:S02]  /*6060*/  IMAD.MOV.U32 R168, RZ, RZ, R26 ;  /* 0x000000ffffa87224 */ /* 0x000fe400078e001a */
.L_x_57804:
[----:B------:R-:W-:Y:S05]  /*6070*/  BSYNC B2 ;  /* 0x0000000000027941 */ /* 0x000fea0003800000 */
.L_x_57802:
        /* <DEDUP_REMOVED lines=16> */
.L_x_57808:
[----:B------:R-:W-:Y:S05]  /*6180*/  BSYNC B3 ;  /* 0x0000000000037941 */ /* 0x000fea0003800000 */
.L_x_57807:
        /* <DEDUP_REMOVED lines=43> */
.L_x_57806:
[----:B------:R-:W-:Y:S05]  /*6440*/  BSYNC B2 ;  /* 0x0000000000027941 */ /* 0x000fea0003800000 */
.L_x_57805:
        /* <DEDUP_REMOVED lines=19> */
.L_x_57810:
[----:B------:R-:W-:Y:S02]  /*6580*/  MOV R168, R26 ;  /* 0x0000001a00a87202 */ /* 0x000fe40000000f00 */
.L_x_57811:
[----:B------:R-:W-:Y:S05]  /*6590*/  BSYNC B2 ;  /* 0x0000000000027941 */ /* 0x000fea0003800000 */
.L_x_57809:
        /* <DEDUP_REMOVED lines=16> */
.L_x_57815:
[----:B------:R-:W-:Y:S05]  /*66a0*/  BSYNC B3 ;  /* 0x0000000000037941 */ /* 0x000fea0003800000 */
.L_x_57814:
        /* <DEDUP_REMOVED lines=43> */
.L_x_57813:
[----:B------:R-:W-:Y:S05]  /*6960*/  BSYNC B2 ;  /* 0x0000000000027941 */ /* 0x000fea0003800000 */
.L_x_57812:
        /* <DEDUP_REMOVED lines=19> */
.L_x_57817:
[----:B------:R-:W-:Y:S02]  /*6aa0*/  IMAD.MOV.U32 R168, RZ, RZ, R26 ;  /* 0x000000ffffa87224 */ /* 0x000fe400078e001a */
.L_x_57818:
[----:B------:R-:W-:Y:S05]  /*6ab0*/  BSYNC B2 ;  /* 0x0000000000027941 */ /* 0x000fea0003800000 */
.L_x_57816:
        /* <DEDUP_REMOVED lines=16> */
.L_x_57822:
[----:B------:R-:W-:Y:S05]  /*6bc0*/  BSYNC B3 ;  /* 0x0000000000037941 */ /* 0x000fea0003800000 */
.L_x_57821:
        /* <DEDUP_REMOVED lines=43> */
.L_x_57820:
[----:B------:R-:W-:Y:S05]  /*6e80*/  BSYNC B2 ;  /* 0x0000000000027941 */ /* 0x000fea0003800000 */
.L_x_57819:
        /* <DEDUP_REMOVED lines=17> */
[C---:B------:R-:W-:Y:S02]  /*6fa0*/  LEA.HI.X R131, R129.reuse, c[0x0][0x194], RZ, 0x2, P1 ;  /* 0x0000650081837a11 */ /* 0x040fe400008f14ff */
[----:B------:R-:W-:-:S03]  /*6fb0*/  IADD3 R129, R129, 0x20, RZ ;  /* 0x0000002081817810 */ /* 0x000fc60007ffe0ff */
[----:B------:R0:W-:Y:S04]  /*6fc0*/  STG.E [R130.64], R167 ;  /* 0x000000a782007986 */ /* 0x0001e8000c101906 */
.L_x_57794:
[----:B------:R-:W-:Y:S05]  /*6fd0*/  BSYNC B1 ;  /* 0x0000000000017941 */ /* 0x000fea0003800000 */
.L_x_57793:
        /* <DEDUP_REMOVED lines=8> */
[----:B-1----:R-:W-:-:S10]  /*7060*/  HFMA2.MMA R60, -RZ, RZ, 0, 9.5367431640625e-07 ;  /* 0x00000010ff3c7435 */ /* 0x002fd400000001ff */
        /* <DEDUP_REMOVED lines=14> */
.L_x_57826:
[----:B------:R-:W-:Y:S02]  /*7150*/  IMAD.MOV.U32 R167, RZ, RZ, R26 ;  /* 0x000000ffffa77224 */ /* 0x000fe400078e001a */
.L_x_57827:
[----:B------:R-:W-:Y:S05]  /*7160*/  BSYNC B2 ;  /* 0x0000000000027941 */ /* 0x000fea0003800000 */
.L_x_57825:
        /* <DEDUP_REMOVED lines=16> */
.L_x_57831:
[----:B------:R-:W-:Y:S05]  /*7270*/  BSYNC B3 ;  /* 0x0000000000037941 */ /* 0x000fea0003800000 */
.L_x_57830:
        /* <DEDUP_REMOVED lines=43> */
.L_x_57829:
[----:B------:R-:W-:Y:S05]  /*7530*/  BSYNC B2 ;  /* 0x0000000000027941 */ /* 0x000fea0003800000 */
.L_x_57828:
        /* <DEDUP_REMOVED lines=22> */
.L_x_57833:
[----:B------:R-:W-:Y:S02]  /*76a0*/  IMAD.MOV.U32 R168, RZ, RZ, R26 ;  /* 0x000000ffffa87224 */ /* 0x000fe400078e001a */
.L_x_57834:
[----:B------:R-:W-:Y:S05]  /*76b0*/  BSYNC B2 ;  /* 0x0000000000027941 */ /* 0x000fea0003800000 */
.L_x_57832:
        /* <DEDUP_REMOVED lines=16> */
.L_x_57838:
[----:B------:R-:W-:Y:S05]  /*77c0*/  BSYNC B3 ;  /* 0x0000000000037941 */ /* 0x000fea0003800000 */
.L_x_57837:
        /* <DEDUP_REMOVED lines=43> */
.L_x_57836:
[----:B------:R-:W-:Y:S05]  /*7a80*/  BSYNC B2 ;  /* 0x0000000000027941 */ /* 0x000fea0003800000 */
.L_x_57835:
        /* <DEDUP_REMOVED lines=19> */
.L_x_57840:
[----:B------:R-:W-:Y:S02]  /*7bc0*/  IMAD.MOV.U32 R168, RZ, RZ, R26 ;  /* 0x000000ffffa87224 */ /* 0x000fe400078e001a */
.L_x_57841:
[----:B------:R-:W-:Y:S05]  /*7bd0*/  BSYNC B2 ;  /* 0x0000000000027941 */ /* 0x000fea0003800000 */
.L_x_57839:
        /* <DEDUP_REMOVED lines=16> */
.L_x_57845:
[----:B------:R-:W-:Y:S05]  /*7ce0*/  BSYNC B3 ;  /* 0x0000000000037941 */ /* 0x000fea0003800000 */
.L_x_57844:
        /* <DEDUP_REMOVED lines=43> */
.L_x_57843:
[----:B------:R-:W-:Y:S05]  /*7fa0*/  BSYNC B2 ;  /* 0x0000000000027941 */ /* 0x000fea0003800000 */
.L_x_57842:
        /* <DEDUP_REMOVED lines=19> */
.L_x_57847:
[----:B------:R-:W-:Y:S02]  /*80e0*/  MOV R168, R26 ;  /* 0x0000001a00a87202 */ /* 0x000fe40000000f00 */
.L_x_57848:
[----:B------:R-:W-:Y:S05]  /*80f0*/  BSYNC B2 ;  /* 0x0000000000027941 */ /* 0x000fea0003800000 */
.L_x_57846:
        /* <DEDUP_REMOVED lines=16> */
.L_x_57852:
[----:B------:R-:W-:Y:S05]  /*8200*/  BSYNC B3 ;  /* 0x0000000000037941 */ /* 0x000fea0003800000 */
.L_x_57851:
        /* <DEDUP_REMOVED lines=43> */
.L_x_57850:
[----:B------:R-:W-:Y:S05]  /*84c0*/  BSYNC B2 ;  /* 0x0000000000027941 */ /* 0x000fea0003800000 */
.L_x_57849:
        /* <DEDUP_REMOVED lines=20> */
.L_x_57824:
[----:B------:R-:W-:Y:S05]  /*8610*/  BSYNC B1 ;  /* 0x0000000000017941 */ /* 0x000fea0003800000 */
.L_x_57823:
        /* <DEDUP_REMOVED lines=23> */
.L_x_57856:
[----:B------:R-:W-:Y:S02]  /*8790*/  IMAD.MOV.U32 R167, RZ, RZ, R26 ;  /* 0x000000ffffa77224 */ /* 0x000fe400078e001a */
.L_x_57857:
[----:B------:R-:W-:Y:S05]  /*87a0*/  BSYNC B2 ;  /* 0x0000000000027941 */ /* 0x000fea0003800000 */
.L_x_57855:
        /* <DEDUP_REMOVED lines=16> */
.L_x_57861:
[----:B------:R-:W-:Y:S05]  /*88b0*/  BSYNC B3 ;  /* 0x0000000000037941 */ /* 0x000fea0003800000 */
.L_x_57860:
        /* <DEDUP_REMOVED lines=43> */
.L_x_57859:
[----:B------:R-:W-:Y:S05]  /*8b70*/  BSYNC B2 ;  /* 0x0000000000027941 */ /* 0x000fea0003800000 */
.L_x_57858:
        /* <DEDUP_REMOVED lines=22> */
.L_x_57863:
[----:B------:R-:W-:Y:S02]  /*8ce0*/  IMAD.MOV.U32 R168, RZ, RZ, R26 ;  /* 0x000000ffffa87224 */ /* 0x000fe400078e001a */
.L_x_57864:
[----:B------:R-:W-:Y:S05]  /*8cf0*/  BSYNC B2 ;  /* 0x0000000000027941 */ /* 0x000fea0003800000 */
.L_x_57862:
        /* <DEDUP_REMOVED lines=16> */
.L_x_57868:
[----:B------:R-:W-:Y:S05]  /*8e00*/  BSYNC B3 ;  /* 0x0000000000037941 */ /* 0x000fea0003800000 */
.L_x_57867:
        /* <DEDUP_REMOVED lines=43> */
.L_x_57866:
[----:B------:R-:W-:Y:S05]  /*90c0*/  BSYNC B2 ;  /* 0x0000000000027941 */ /* 0x000fea0003800000 */
.L_x_57865:
        /* <DEDUP_REMOVED lines=19> */
.L_x_57870:
[----:B------:R-:W-:Y:S02]  /*9200*/  IMAD.MOV.U32 R168, RZ, RZ, R26 ;  /* 0x000000ffffa87224 */ /* 0x000fe400078e001a */
.L_x_57871:
[----:B------:R-:W-:Y:S05]  /*9210*/  BSYNC B2 ;  /* 0x0000000000027941 */ /* 0x000fea0003800000 */
.L_x_57869:
        /* <DEDUP_REMOVED lines=16> */
.L_x_57875:
[----:B------:R-:W-:Y:S05]  /*9320*/  BSYNC B3 ;  /* 0x0000000000037941 */ /* 0x000fea0003800000 */
.L_x_57874:
        /* <DEDUP_REMOVED lines=43> */
.L_x_57873:
[----:B------:R-:W-:Y:S05]  /*95e0*/  BSYNC B2 ;  /* 0x0000000000027941 */ /* 0x000fea0003800000 */
.L_x_57872:
        /* <DEDUP_REMOVED lines=19> */
.L_x_57877:
[----:B------:R-:W-:Y:S02]  /*9720*/  IMAD.MOV.U32 R168, RZ, RZ, R26 ;  /* 0x000000ffffa87224 */ /* 0x000fe400078e001a */
.L_x_57878:
[----:B------:R-:W-:Y:S05]  /*9730*/  BSYNC B2 ;  /* 0x0000000000027941 */ /* 0x000fea0003800000 */
.L_x_57876:
        /* <DEDUP_REMOVED lines=16> */
.L_x_57882:
[----:B------:R-:W-:Y:S05]  /*9840*/  BSYNC B3 ;  /* 0x0000000000037941 */ /* 0x000fea0003800000 */
.L_x_57881:
        /* <DEDUP_REMOVED lines=43> */
.L_x_57880:
[----:B------:R-:W-:Y:S05]  /*9b00*/  BSYNC B2 ;  /* 0x0000000000027941 */ /* 0x000fea0003800000 */
.L_x_57879:
        /* <DEDUP_REMOVED lines=20> */
.L_x_57854:
[----:B------:R-:W-:Y:S05]  /*9c50*/  BSYNC B1 ;  /* 0x0000000000017941 */ /* 0x000fea0003800000 */
.L_x_57853:
        /* <DEDUP_REMOVED lines=23> */
.L_x_57886:
[----:B------:R-:W-:Y:S02]  /*9dd0*/  IMAD.MOV.U32 R167, RZ, RZ, R26 ;  /* 0x000000ffffa77224 */ /* 0x000fe400078e001a */
.L_x_57887:
[----:B------:R-:W-:Y:S05]  /*9de0*/  BSYNC B2 ;  /* 0x0000000000027941 */ /* 0x000fea0003800000 */
.L_x_57885:
        /* <DEDUP_REMOVED lines=16> */
.L_x_57891:
[----:B------:R-:W-:Y:S05]  /*9ef0*/  BSYNC B3 ;  /* 0x0000000000037941 */ /* 0x000fea0003800000 */
.L_x_57890:
        /* <DEDUP_REMOVED lines=43> */
.L_x_57889:
[----:B------:R-:W-:Y:S05]  /*a1b0*/  BSYNC B2 ;  /* 0x0000000000027941 */ /* 0x000fea0003800000 */
.L_x_57888:
[----:B------:R0:W1:Y:S01]  /*a1c0*/  I2F.U32 R25, R167 ;  /* 0x000000a700197306 */ /* 0x0000620000201000 */
[----:B------:R-:W-:Y:S01]  /*a1d0*/  ISETP.NE.U32.AND P1, PT, RZ, c[0x0][0x180], PT ;  /* 0x00006000ff007a0c */ /* 0x000fe20003f25070 */
[----:B-----5:R-:W-:Y:S01]  /*a1e0*/  FMUL.FTZ R68, R68, R128 ;  /* 0x0000008044447220 */ /* 0x020fe20000410000 */
[----:B------:R-:W-:Y:S01]  /*a1f0*/  ISETP.NE.AND P3, PT, R130, 0x1, PT ;  /* 0x000000018200780c */ /* 0x000fe20003f65270 */
[----:B------:R-:W-:Y:S01]  /*a200*/  BSSY B2, `(.L_x_57892) ;  /* 0x0000013000027945 */ /* 0x000fe20003800000 */
[----:B------:R-:W-:Y:S01]  /*a210*/  ISETP.NE.AND.EX P1, PT, RZ, c[0x0][0x184], PT, P1 ;  /* 0x00006100ff007a0c */ /* 0x000fe20003f25310 */
[----:B------:R-:W-:Y:S01]  /*a220*/  FMUL.FTZ R68, R68, c[0x0][0x1e8] ;  /* 0x00007a0044447a20 */ /* 0x000fe20000410000 */
[----:B0-----:R-:W-:-:S10]  /*a230*/  HFMA2.MMA R167, -RZ, RZ, 0.1171875, 0 ;  /* 0x2f800000ffa77435 */ /* 0x001fd400000001ff */
        /* <DEDUP_REMOVED lines=14> */
.L_x_57893:
[----:B------:R-:W-:Y:S02]  /*a320*/  IMAD.MOV.U32 R168, RZ, RZ, R26 ;  /* 0x000000ffffa87224 */ /* 0x000fe400078e001a */
.L_x_57894:
[----:B------:R-:W-:Y:S05]  /*a330*/  BSYNC B2 ;  /* 0x0000000000027941 */ /* 0x000fea0003800000 */
.L_x_57892:
        /* <DEDUP_REMOVED lines=16> */
.L_x_57898:
[----:B------:R-:W-:Y:S05]  /*a440*/  BSYNC B3 ;  /* 0x0000000000037941 */ /* 0x000fea0003800000 */
.L_x_57897:
        /* <DEDUP_REMOVED lines=42> */
[----:B------:R-:W-:Y:S02]  /*a6f0*/  MOV R26, R130 ;  /* 0x00000082001a7202 */ /* 0x000fe40000000f00 */
.L_x_57896:
[----:B------:R-:W-:Y:S05]  /*a700*/  BSYNC B2 ;  /* 0x0000000000027941 */ /* 0x000fea0003800000 */
.L_x_57895:
        /* <DEDUP_REMOVED lines=19> */
.L_x_57900:
[----:B------:R-:W-:Y:S02]  /*a840*/  IMAD.MOV.U32 R168, RZ, RZ, R26 ;  /* 0x000000ffffa87224 */ /* 0x000fe400078e001a */
.L_x_57901:
[----:B------:R-:W-:Y:S05]  /*a850*/  BSYNC B2 ;  /* 0x0000000000027941 */ /* 0x000fea0003800000 */
.L_x_57899:
        /* <DEDUP_REMOVED lines=16> */
.L_x_57905:
[----:B------:R-:W-:Y:S05]  /*a960*/  BSYNC B3 ;  /* 0x0000000000037941 */ /* 0x000fea0003800000 */
.L_x_57904:
        /* <DEDUP_REMOVED lines=43> */
.L_x_57903:
[----:B------:R-:W-:Y:S05]  /*ac20*/  BSYNC B2 ;  /* 0x0000000000027941 */ /* 0x000fea0003800000 */
.L_x_57902:
        /* <DEDUP_REMOVED lines=19> */
.L_x_57907:
[----:B------:R-:W-:Y:S02]  /*ad60*/  IMAD.MOV.U32 R168, RZ, RZ, R26 ;  /* 0x000000ffffa87224 */ /* 0x000fe400078e001a */
.L_x_57908:
[----:B------:R-:W-:Y:S05]  /*ad70*/  BSYNC B2 ;  /* 0x0000000000027941 */ /* 0x000fea0003800000 */
.L_x_57906:
        /* <DEDUP_REMOVED lines=16> */
.L_x_57912:
[----:B------:R-:W-:Y:S05]  /*ae80*/  BSYNC B3 ;  /* 0x0000000000037941 */ /* 0x000fea0003800000 */
.L_x_57911:
        /* <DEDUP_REMOVED lines=43> */
.L_x_57910:
[----:B------:R-:W-:Y:S05]  /*b140*/  BSYNC B2 ;  /* 0x0000000000027941 */ /* 0x000fea0003800000 */
.L_x_57909:
        /* <DEDUP_REMOVED lines=20> */
.L_x_57884:
[----:B------:R-:W-:Y:S05]  /*b290*/  BSYNC B1 ;  /* 0x0000000000017941 */ /* 0x000fea0003800000 */
.L_x_57883:
        /* <DEDUP_REMOVED lines=23> */
.L_x_57916:
[----:B------:R-:W-:Y:S02]  /*b410*/  IMAD.MOV.U32 R167, RZ, RZ, R26 ;  /* 0x000000ffffa77224 */ /* 0x000fe400078e001a */
.L_x_57917:
[----:B------:R-:W-:Y:S05]  /*b420*/  BSYNC B2 ;  /* 0x0000000000027941 */ /* 0x000fea0003800000 */
.L_x_57915:
        /* <DEDUP_REMOVED lines=16> */
.L_x_57921:
[----:B------:R-:W-:Y:S05]  /*b530*/  BSYNC B3 ;  /* 0x0000000000037941 */ /* 0x000fea0003800000 */
.L_x_57920:
        /* <DEDUP_REMOVED lines=43> */
.L_x_57919:
[----:B------:R-:W-:Y:S05]  /*b7f0*/  BSYNC B2 ;  /* 0x0000000000027941 */ /* 0x000fea0003800000 */
.L_x_57918:
        /* <DEDUP_REMOVED lines=22> */
.L_x_57923:
[----:B------:R-:W-:Y:S02]  /*b960*/  IMAD.MOV.U32 R168, RZ, RZ, R26 ;  /* 0x000000ffffa87224 */ /* 0x000fe400078e001a */
.L_x_57924:
[----:B------:R-:W-:Y:S05]  /*b970*/  BSYNC B2 ;  /* 0x0000000000027941 */ /* 0x000fea0003800000 */
.L_x_57922:
        /* <DEDUP_REMOVED lines=16> */
.L_x_57928:
[----:B------:R-:W-:Y:S05]  /*ba80*/  BSYNC B3 ;  /* 0x0000000000037941 */ /* 0x000fea0003800000 */
.L_x_57927:
        /* <DEDUP_REMOVED lines=43> */
.L_x_57926:
[----:B------:R-:W-:Y:S05]  /*bd40*/  BSYNC B2 ;  /* 0x0000000000027941 */ /* 0x000fea0003800000 */
.L_x_57925:
        /* <DEDUP_REMOVED lines=19> */
.L_x_57930:
[----:B------:R-:W-:Y:S02]  /*be80*/  IMAD.MOV.U32 R168, RZ, RZ, R26 ;  /* 0x000000ffffa87224 */ /* 0x000fe400078e001a */
.L_x_57931:
[----:B------:R-:W-:Y:S05]  /*be90*/  BSYNC B2 ;  /* 0x0000000000027941 */ /* 0x000fea0003800000 */
.L_x_57929:
        /* <DEDUP_REMOVED lines=16> */
.L_x_57935:
[----:B------:R-:W-:Y:S05]  /*bfa0*/  BSYNC B3 ;  /* 0x0000000000037941 */ /* 0x000fea0003800000 */
.L_x_57934:
        /* <DEDUP_REMOVED lines=43> */
.L_x_57933:
[----:B------:R-:W-:Y:S05]  /*c260*/  BSYNC B2 ;  /* 0x0000000000027941 */ /* 0x000fea0003800000 */
.L_x_57932:
        /* <DEDUP_REMOVED lines=19> */
.L_x_57937:
[----:B------:R-:W-:Y:S02]  /*c3a0*/  IMAD.MOV.U32 R168, RZ, RZ, R26 ;  /* 0x000000ffffa87224 */ /* 0x000fe400078e001a */
.L_x_57938:
[----:B------:R-:W-:Y:S05]  /*c3b0*/  BSYNC B2 ;  /* 0x0000000000027941 */ /* 0x000fea0003800000 */
.L_x_57936:
        /* <DEDUP_REMOVED lines=16> */
.L_x_57942:
[----:B------:R-:W-:Y:S05]  /*c4c0*/  BSYNC B3 ;  /* 0x0000000000037941 */ /* 0x000fea0003800000 */
.L_x_57941:
        /* <DEDUP_REMOVED lines=43> */
.L_x_57940:
[----:B------:R-:W-:Y:S05]  /*c780*/  BSYNC B2 ;  /* 0x0000000000027941 */ /* 0x000fea0003800000 */
.L_x_57939:
        /* <DEDUP_REMOVED lines=20> */
.L_x_57914:
[----:B------:R-:W-:Y:S05]  /*c8d0*/  BSYNC B1 ;  /* 0x0000000000017941 */ /* 0x000fea0003800000 */
.L_x_57913:
        /* <DEDUP_REMOVED lines=23> */
.L_x_57946:
[----:B------:R-:W-:Y:S02]  /*ca50*/  MOV R167, R26 ;  /* 0x0000001a00a77202 */ /* 0x000fe40000000f00 */
.L_x_57947:
[----:B------:R-:W-:Y:S05]  /*ca60*/  BSYNC B2 ;  /* 0x0000000000027941 */ /* 0x000fea0003800000 */
.L_x_57945:
        /* <DEDUP_REMOVED lines=16> */
.L_x_57951:
[----:B------:R-:W-:Y:S05]  /*cb70*/  BSYNC B3 ;  /* 0x0000000000037941 */ /* 0x000fea0003800000 */
.L_x_57950:
        /* <DEDUP_REMOVED lines=43> */
.L_x_57949:
[----:B------:R-:W-:Y:S05]  /*ce30*/  BSYNC B2 ;  /* 0x0000000000027941 */ /* 0x000fea0003800000 */
.L_x_57948:
        /* <DEDUP_REMOVED lines=22> */
.L_x_57953:
[----:B------:R-:W-:Y:S02]  /*cfa0*/  IMAD.MOV.U32 R168, RZ, RZ, R26 ;  /* 0x000000ffffa87224 */ /* 0x000fe400078e001a */
.L_x_57954:
[----:B------:R-:W-:Y:S05]  /*cfb0*/  BSYNC B2 ;  /* 0x0000000000027941 */ /* 0x000fea0003800000 */
.L_x_57952:
        /* <DEDUP_REMOVED lines=16> */
.L_x_57958:
[----:B------:R-:W-:Y:S05]  /*d0c0*/  BSYNC B3 ;  /* 0x0000000000037941 */ /* 0x000fea0003800000 */
.L_x_57957:
        /* <DEDUP_REMOVED lines=43> */
.L_x_57956:
[----:B------:R-:W-:Y:S05]  /*d380*/  BSYNC B2 ;  /* 0x0000000000027941 */ /* 0x000fea0003800000 */
.L_x_57955:
        /* <DEDUP_REMOVED lines=19> */
.L_x_57960:
[----:B------:R-:W-:Y:S02]  /*d4c0*/  IMAD.MOV.U32 R168, RZ, RZ, R26 ;  /* 0x000000ffffa87224 */ /* 0x000fe400078e001a */
.L_x_57961:
[----:B------:R-:W-:Y:S05]  /*d4d0*/  BSYNC B2 ;  /* 0x0000000000027941 */ /* 0x000fea0003800000 */
.L_x_57959:
        /* <DEDUP_REMOVED lines=16> */
.L_x_57965:
[----:B------:R-:W-:Y:S05]  /*d5e0*/  BSYNC B3 ;  /* 0x0000000000037941 */ /* 0x000fea0003800000 */
.L_x_57964:
        /* <DEDUP_REMOVED lines=43> */
.L_x_57963:
[----:B------:R-:W-:Y:S05]  /*d8a0*/  BSYNC B2 ;  /* 0x0000000000027941 */ /* 0x000fea0003800000 */
.L_x_57962:
        /* <DEDUP_REMOVED lines=19> */
.L_x_57967:
[----:B------:R-:W-:Y:S02]  /*d9e0*/  IMAD.MOV.U32 R168, RZ, RZ, R26 ;  /* 0x000000ffffa87224 */ /* 0x000fe400078e001a */
.L_x_57968:
[----:B------:R-:W-:Y:S05]  /*d9f0*/  BSYNC B2 ;  /* 0x0000000000027941 */ /* 0x000fea0003800000 */
.L_x_57966:
        /* <DEDUP_REMOVED lines=16> */
.L_x_57972:
[----:B------:R-:W-:Y:S05]  /*db00*/  BSYNC B3 ;  /* 0x0000000000037941 */ /* 0x000fea0003800000 */
.L_x_57971:
        /* <DEDUP_REMOVED lines=43> */
.L_x_57970:
[----:B------:R-:W-:Y:S05]  /*ddc0*/  BSYNC B2 ;  /* 0x0000000000027941 */ /* 0x000fea0003800000 */
.L_x_57969:
        /* <DEDUP_REMOVED lines=20> */
.L_x_57944:
[----:B------:R-:W-:Y:S05]  /*df10*/  BSYNC B1 ;  /* 0x0000000000017941 */ /* 0x000fea0003800000 */
.L_x_57943:
        /* <DEDUP_REMOVED lines=23> */
.L_x_57976:
[----:B------:R-:W-:Y:S02]  /*e090*/  IMAD.MOV.U32 R167, RZ, RZ, R26 ;  /* 0x000000ffffa77224 */ /* 0x000fe400078e001a */
.L_x_57977:
[----:B------:R-:W-:Y:S05]  /*e0a0*/  BSYNC B2 ;  /* 0x0000000000027941 */ /* 0x000fea0003800000 */
.L_x_57975:
        /* <DEDUP_REMOVED lines=16> */
.L_x_57981:
[----:B------:R-:W-:Y:S05]  /*e1b0*/  BSYNC B3 ;  /* 0x0000000000037941 */ /* 0x000fea0003800000 */
.L_x_57980:
        /* <DEDUP_REMOVED lines=43> */
.L_x_57979:
[----:B------:R-:W-:Y:S05]  /*e470*/  BSYNC B2 ;  /* 0x0000000000027941 */ /* 0x000fea0003800000 */
.L_x_57978:
        /* <DEDUP_REMOVED lines=22> */
.L_x_57983:
[----:B------:R-:W-:Y:S02]  /*e5e0*/  IMAD.MOV.U32 R168, RZ, RZ, R26 ;  /* 0x000000ffffa87224 */ /* 0x000fe400078e001a */
.L_x_57984:
[----:B------:R-:W-:Y:S05]  /*e5f0*/  BSYNC B2 ;  /* 0x0000000000027941 */ /* 0x000fea0003800000 */
.L_x_57982:
        /* <DEDUP_REMOVED lines=16> */
.L_x_57988:
[----:B------:R-:W-:Y:S05]  /*e700*/  BSYNC B3 ;  /* 0x0000000000037941 */ /* 0x000fea0003800000 */
.L_x_57987:
        /* <DEDUP_REMOVED lines=43> */
.L_x_57986:
[----:B------:R-:W-:Y:S05]  /*e9c0*/  BSYNC B2 ;  /* 0x0000000000027941 */ /* 0x000fea0003800000 */
.L_x_57985:
        /* <DEDUP_REMOVED lines=19> */
.L_x_57990:
[----:B------:R-:W-:Y:S02]  /*eb00*/  IMAD.MOV.U32 R168, RZ, RZ, R26 ;  /* 0x000000ffffa87224 */ /* 0x000fe400078e001a */
.L_x_57991:
[----:B------:R-:W-:Y:S05]  /*eb10*/  BSYNC B2 ;  /* 0x0000000000027941 */ /* 0x000fea0003800000 */
.L_x_57989:
        /* <DEDUP_REMOVED lines=16> */
.L_x_57995:
[----:B------:R-:W-:Y:S05]  /*ec20*/  BSYNC B3 ;  /* 0x0000000000037941 */ /* 0x000fea0003800000 */
.L_x_57994:
        /* <DEDUP_REMOVED lines=43> */
.L_x_57993:
[----:B------:R-:W-:Y:S05]  /*eee0*/  BSYNC B2 ;  /* 0x0000000000027941 */ /* 0x000fea0003800000 */
.L_x_57992:
        /* <DEDUP_REMOVED lines=19> */
.L_x_57997:
[----:B------:R-:W-:Y:S02]  /*f020*/  IMAD.MOV.U32 R168, RZ, RZ, R26 ;  /* 0x000000ffffa87224 */ /* 0x000fe400078e001a */
.L_x_57998:
[----:B------:R-:W-:Y:S05]  /*f030*/  BSYNC B2 ;  /* 0x0000000000027941 */ /* 0x000fea0003800000 */
.L_x_57996:
        /* <DEDUP_REMOVED lines=16> */
.L_x_58002:
[----:B------:R-:W-:Y:S05]  /*f140*/  BSYNC B3 ;  /* 0x0000000000037941 */ /* 0x000fea0003800000 */
.L_x_58001:
        /* <DEDUP_REMOVED lines=43> */
.L_x_58000:
[----:B------:R-:W-:Y:S05]  /*f400*/  BSYNC B2 ;  /* 0x0000000000027941 */ /* 0x000fea0003800000 */
.L_x_57999:
        /* <DEDUP_REMOVED lines=20> */
.L_x_57974:
[----:B------:R-:W-:Y:S05]  /*f550*/  BSYNC B1 ;  /* 0x0000000000017941 */ /* 0x000fea0003800000 */
.L_x_57973:
        /* <DEDUP_REMOVED lines=23> */
.L_x_58006:
[----:B------:R-:W-:Y:S02]  /*f6d0*/  IMAD.MOV.U32 R167, RZ, RZ, R26 ;  /* 0x000000ffffa77224 */ /* 0x000fe400078e001a */
.L_x_58007:
[----:B------:R-:W-:Y:S05]  /*f6e0*/  BSYNC B2 ;  /* 0x0000000000027941 */ /* 0x000fea0003800000 */
.L_x_58005:
        /* <DEDUP_REMOVED lines=16> */
.L_x_58011:
[----:B------:R-:W-:Y:S05]  /*f7f0*/  BSYNC B3 ;  /* 0x0000000000037941 */ /* 0x000fea0003800000 */
.L_x_58010:
        /* <DEDUP_REMOVED lines=43> */
.L_x_58009:
[----:B------:R-:W-:Y:S05]  /*fab0*/  BSYNC B2 ;  /* 0x0000000000027941 */ /* 0x000fea0003800000 */
.L_x_58008:
        /* <DEDUP_REMOVED lines=22> */
.L_x_58013:
[----:B------:R-:W-:Y:S02]  /*fc20*/  MOV R168, R26 ;  /* 0x0000001a00a87202 */ /* 0x000fe40000000f00 */
.L_x_58014:
[----:B------:R-:W-:Y:S05]  /*fc30*/  BSYNC B2 ;  /* 0x0000000000027941 */ /* 0x000fea0003800000 */
.L_x_58012:
        /* <DEDUP_REMOVED lines=16> */
.L_x_58018:
[----:B------:R-:W-:Y:S05]  /*fd40*/  BSYNC B3 ;  /* 0x0000000000037941 */ /* 0x000fea0003800000 */
.L_x_58017:
        /* <DEDUP_REMOVED lines=43> */
.L_x_58016:
[----:B------:R-:W-:Y:S05]  /*10000*/  BSYNC B2 ;  /* 0x0000000000027941 */ /* 0x000fea0003800000 */
.L_x_58015:
        /* <DEDUP_REMOVED lines=19> */
.L_x_58020:
[----:B------:R-:W-:Y:S02]  /*10140*/  IMAD.MOV.U32 R168, RZ, RZ, R26 ;  /* 0x000000ffffa87224 */ /* 0x000fe400078e001a */
.L_x_58021:
[----:B------:R-:W-:Y:S05]  /*10150*/  BSYNC B2 ;  /* 0x0000000000027941 */ /* 0x000fea0003800000 */
.L_x_58019:
        /* <DEDUP_REMOVED lines=16> */
.L_x_58025:
[----:B------:R-:W-:Y:S05]  /*10260*/  BSYNC B3 ;  /* 0x0000000000037941 */ /* 0x000fea0003800000 */
.L_x_58024:
        /* <DEDUP_REMOVED lines=43> */
.L_x_58023:
[----:B------:R-:W-:Y:S05]  /*10520*/  BSYNC B2 ;  /* 0x0000000000027941 */ /* 0x000fea0003800000 */
.L_x_58022:
        /* <DEDUP_REMOVED lines=19> */
.L_x_58027:
[----:B------:R-:W-:Y:S02]  /*10660*/  IMAD.MOV.U32 R168, RZ, RZ, R26 ;  /* 0x000000ffffa87224 */ /* 0x000fe400078e001a */
.L_x_58028:
[----:B------:R-:W-:Y:S05]  /*10670*/  BSYNC B2 ;  /* 0x0000000000027941 */ /* 0x000fea0003800000 */
.L_x_58026:
        /* <DEDUP_REMOVED lines=16> */
.L_x_58032:
[----:B------:R-:W-:Y:S05]  /*10780*/  BSYNC B3 ;  /* 0x0000000000037941 */ /* 0x000fea0003800000 */
.L_x_58031:
        /* <DEDUP_REMOVED lines=43> */
.L_x_58030:
[----:B------:R-:W-:Y:S05]  /*10a40*/  BSYNC B2 ;  /* 0x0000000000027941 */ /* 0x000fea0003800000 */
.L_x_58029:
        /* <DEDUP_REMOVED lines=20> */
.L_x_58004:
[----:B------:R-:W-:Y:S05]  /*10b90*/  BSYNC B1 ;  /* 0x0000000000017941 */ /* 0x000fea0003800000 */
.L_x_58003:
        /* <DEDUP_REMOVED lines=23> */
.L_x_58036:
[----:B------:R-:W-:Y:S02]  /*10d10*/  IMAD.MOV.U32 R167, RZ, RZ, R26 ;  /* 0x000000ffffa77224 */ /* 0x000fe400078e001a */
.L_x_58037:
[----:B------:R-:W-:Y:S05]  /*10d20*/  BSYNC B2 ;  /* 0x0000000000027941 */ /* 0x000fea0003800000 */
.L_x_58035:
        /* <DEDUP_REMOVED lines=16> */
.L_x_58041:
[----:B------:R-:W-:Y:S05]  /*10e30*/  BSYNC B3 ;  /* 0x0000000000037941 */ /* 0x000fea0003800000 */
.L_x_58040:
        /* <DEDUP_REMOVED lines=43> */
.L_x_58039:
[----:B------:R-:W-:Y:S05]  /*110f0*/  BSYNC B2 ;  /* 0x0000000000027941 */ /* 0x000fea0003800000 */
.L_x_58038:
        /* <DEDUP_REMOVED lines=22> */
.L_x_58043:
[----:B------:R-:W-:Y:S02]  /*11260*/  IMAD.MOV.U32 R168, RZ, RZ, R26 ;  /* 0x000000ffffa87224 */ /* 0x000fe400078e001a */
.L_x_58044:
[----:B------:R-:W-:Y:S05]  /*11270*/  BSYNC B2 ;  /* 0x0000000000027941 */ /* 0x000fea0003800000 */
.L_x_58042:
        /* <DEDUP_REMOVED lines=16> */
.L_x_58048:
[----:B------:R-:W-:Y:S05]  /*11380*/  BSYNC B3 ;  /* 0x0000000000037941 */ /* 0x000fea0003800000 */
.L_x_58047:
        /* <DEDUP_REMOVED lines=43> */
.L_x_58046:
[----:B------:R-:W-:Y:S05]  /*11640*/  BSYNC B2 ;  /* 0x0000000000027941 */ /* 0x000fea0003800000 */
.L_x_58045:
        /* <DEDUP_REMOVED lines=19> */
.L_x_58050:
[----:B------:R-:W-:Y:S02]  /*11780*/  IMAD.MOV.U32 R168, RZ, RZ, R26 ;  /* 0x000000ffffa87224 */ /* 0x000fe400078e001a */
.L_x_58051:
[----:B------:R-:W-:Y:S05]  /*11790*/  BSYNC B2 ;  /* 0x0000000000027941 */ /* 0x000fea0003800000 */
.L_x_58049:
        /* <DEDUP_REMOVED lines=16> */
.L_x_58055:
[----:B------:R-:W-:Y:S05]  /*118a0*/  BSYNC B3 ;  /* 0x0000000000037941 */ /* 0x000fea0003800000 */
.L_x_58054:
        /* <DEDUP_REMOVED lines=43> */
.L_x_58053:
[----:B------:R-:W-:Y:S05]  /*11b60*/  BSYNC B2 ;  /* 0x0000000000027941 */ /* 0x000fea0003800000 */
.L_x_58052:
        /* <DEDUP_REMOVED lines=19> */
.L_x_58057:
[----:B------:R-:W-:Y:S02]  /*11ca0*/  IMAD.MOV.U32 R168, RZ, RZ, R26 ;  /* 0x000000ffffa87224 */ /* 0x000fe400078e001a */
.L_x_58058:
[----:B------:R-:W-:Y:S05]  /*11cb0*/  BSYNC B2 ;  /* 0x0000000000027941 */ /* 0x000fea0003800000 */
.L_x_58056:
        /* <DEDUP_REMOVED lines=16> */
.L_x_58062:
[----:B------:R-:W-:Y:S05]  /*11dc0*/  BSYNC B3 ;  /* 0x0000000000037941 */ /* 0x000fea0003800000 */
.L_x_58061:
        /* <DEDUP_REMOVED lines=43> */
.L_x_58060:
[----:B------:R-:W-:Y:S05]  /*12080*/  BSYNC B2 ;  /* 0x0000000000027941 */ /* 0x000fea0003800000 */
.L_x_58059:
        /* <DEDUP_REMOVED lines=20> */
.L_x_58034:
[----:B------:R-:W-:Y:S05]  /*121d0*/  BSYNC B1 ;  /* 0x0000000000017941 */ /* 0x000fea0003800000 */
.L_x_58033:
        /* <DEDUP_REMOVED lines=23> */
.L_x_58066:
[----:B------:R-:W-:Y:S02]  /*12350*/  IMAD.MOV.U32 R167, RZ, RZ, R26 ;  /* 0x000000ffffa77224 */ /* 0x000fe400078e001a */
.L_x_58067:
[----:B------:R-:W-:Y:S05]  /*12360*/  BSYNC B2 ;  /* 0x0000000000027941 */ /* 0x000fea0003800000 */
.L_x_58065:
        /* <DEDUP_REMOVED lines=16> */
.L_x_58071:
[----:B------:R-:W-:Y:S05]  /*12470*/  BSYNC B3 ;  /* 0x0000000000037941 */ /* 0x000fea0003800000 */
.L_x_58070:
        /* <DEDUP_REMOVED lines=43> */
.L_x_58069:
[----:B------:R-:W-:Y:S05]  /*12730*/  BSYNC B2 ;  /* 0x0000000000027941 */ /* 0x000fea0003800000 */
.L_x_58068:
        /* <DEDUP_REMOVED lines=22> */
.L_x_58073:
[----:B------:R-:W-:Y:S02]  /*128a0*/  IMAD.MOV.U32 R168, RZ, RZ, R26 ;  /* 0x000000ffffa87224 */ /* 0x000fe400078e001a */
.L_x_58074:
[----:B------:R-:W-:Y:S05]  /*128b0*/  BSYNC B2 ;  /* 0x0000000000027941 */ /* 0x000fea0003800000 */
.L_x_58072:
        /* <DEDUP_REMOVED lines=16> */
.L_x_58078:
[----:B------:R-:W-:Y:S05]  /*129c0*/  BSYNC B3 ;  /* 0x0000000000037941 */ /* 0x000fea0003800000 */
.L_x_58077:
        /* <DEDUP_REMOVED lines=43> */
.L_x_58076:
[----:B------:R-:W-:Y:S05]  /*12c80*/  BSYNC B2 ;  /* 0x0000000000027941 */ /* 0x000fea0003800000 */
.L_x_58075:
        /* <DEDUP_REMOVED lines=19> */
.L_x_58080:
[----:B------:R-:W-:Y:S02]  /*12dc0*/  IMAD.MOV.U32 R168, RZ, RZ, R26 ;  /* 0x000000ffffa87224 */ /* 0x000fe400078e001a */
.L_x_58081:
[----:B------:R-:W-:Y:S05]  /*12dd0*/  BSYNC B2 ;  /* 0x0000000000027941 */ /* 0x000fea0003800000 */
.L_x_58079:
        /* <DEDUP_REMOVED lines=16> */
.L_x_58085:
[----:B------:R-:W-:Y:S05]  /*12ee0*/  BSYNC B3 ;  /* 0x0000000000037941 */ /* 0x000fea0003800000 */
.L_x_58084:
        /* <DEDUP_REMOVED lines=43> */
.L_x_58083:
[----:B------:R-:W-:Y:S05]  /*131a0*/  BSYNC B2 ;  /* 0x0000000000027941 */ /* 0x000fea0003800000 */
.L_x_58082:
        /* <DEDUP_REMOVED lines=19> */
.L_x_58087:
[----:B------:R-:W-:Y:S02]  /*132e0*/  IMAD.MOV.U32 R168, RZ, RZ, R26 ;  /* 0x000000ffffa87224 */ /* 0x000fe400078e001a */
.L_x_58088:
[----:B------:R-:W-:Y:S05]  /*132f0*/  BSYNC B2 ;  /* 0x0000000000027941 */ /* 0x000fea0003800000 */
.L_x_58086:
        /* <DEDUP_REMOVED lines=16> */
.L_x_58092:
[----:B------:R-:W-:Y:S05]  /*13400*/  BSYNC B3 ;  /* 0x0000000000037941 */ /* 0x000fea0003800000 */
.L_x_58091:
        /* <DEDUP_REMOVED lines=43> */
.L_x_58090:
[----:B------:R-:W-:Y:S05]  /*136c0*/  BSYNC B2 ;  /* 0x0000000000027941 */ /* 0x000fea0003800000 */
.L_x_58089:
        /* <DEDUP_REMOVED lines=20> */
.L_x_58064:
[----:B------:R-:W-:Y:S05]  /*13810*/  BSYNC B1 ;  /* 0x0000000000017941 */ /* 0x000fea0003800000 */
.L_x_58063:
        /* <DEDUP_REMOVED lines=23> */
.L_x_58096:
[----:B------:R-:W-:Y:S02]  /*13990*/  MOV R167, R26 ;  /* 0x0000001a00a77202 */ /* 0x000fe40000000f00 */
.L_x_58097:
[----:B------:R-:W-:Y:S05]  /*139a0*/  BSYNC B2 ;  /* 0x0000000000027941 */ /* 0x000fea0003800000 */
.L_x_58095:
        /* <DEDUP_REMOVED lines=16> */
.L_x_58101:
[----:B------:R-:W-:Y:S05]  /*13ab0*/  BSYNC B3 ;  /* 0x0000000000037941 */ /* 0x000fea0003800000 */
.L_x_58100:
        /* <DEDUP_REMOVED lines=43> */
.L_x_58099:
[----:B------:R-:W-:Y:S05]  /*13d70*/  BSYNC B2 ;  /* 0x0000000000027941 */ /* 0x000fea0003800000 */
.L_x_58098:
        /* <DEDUP_REMOVED lines=22> */
.L_x_58103:
[----:B------:R-:W-:Y:S02]  /*13ee0*/  IMAD.MOV.U32 R168, RZ, RZ, R26 ;  /* 0x000000ffffa87224 */ /* 0x000fe400078e001a */
.L_x_58104:
[----:B------:R-:W-:Y:S05]  /*13ef0*/  BSYNC B2 ;  /* 0x0000000000027941 */ /* 0x000fea0003800000 */
.L_x_58102:
        /* <DEDUP_REMOVED lines=16> */
.L_x_58108:
[----:B------:R-:W-:Y:S05]  /*14000*/  BSYNC B3 ;  /* 0x0000000000037941 */ /* 0x000fea0003800000 */
.L_x_58107:
        /* <DEDUP_REMOVED lines=43> */
.L_x_58106:
[----:B------:R-:W-:Y:S05]  /*142c0*/  BSYNC B2 ;  /* 0x0000000000027941 */ /* 0x000fea0003800000 */
.L_x_58105:
        /* <DEDUP_REMOVED lines=19> */
.L_x_58110:
[----:B------:R-:W-:Y:S02]  /*14400*/  IMAD.MOV.U32 R168, RZ, RZ, R26 ;  /* 0x000000ffffa87224 */ /* 0x000fe400078e001a */
.L_x_58111:
[----:B------:R-:W-:Y:S05]  /*14410*/  BSYNC B2 ;  /* 0x0000000000027941 */ /* 0x000fea0003800000 */
.L_x_58109:
        /* <DEDUP_REMOVED lines=16> */
.L_x_58115:
[----:B------:R-:W-:Y:S05]  /*14520*/  BSYNC B3 ;  /* 0x0000000000037941 */ /* 0x000fea0003800000 */
.L_x_58114:
        /* <DEDUP_REMOVED lines=43> */
.L_x_58113:
[----:B------:R-:W-:Y:S05]  /*147e0*/  BSYNC B2 ;  /* 0x0000000000027941 */ /* 0x000fea0003800000 */
.L_x_58112:
        /* <DEDUP_REMOVED lines=19> */
.L_x_58117:
[----:B------:R-:W-:Y:S02]  /*14920*/  MOV R168, R26 ;  /* 0x0000001a00a87202 */ /* 0x000fe40000000f00 */
.L_x_58118:
[----:B------:R-:W-:Y:S05]  /*14930*/  BSYNC B2 ;  /* 0x0000000000027941 */ /* 0x000fea0003800000 */
.L_x_58116:
        /* <DEDUP_REMOVED lines=16> */
.L_x_58122:
[----:B------:R-:W-:Y:S05]  /*14a40*/  BSYNC B3 ;  /* 0x0000000000037941 */ /* 0x000fea0003800000 */
.L_x_58121:
        /* <DEDUP_REMOVED lines=43> */
.L_x_58120:
[----:B------:R-:W-:Y:S05]  /*14d00*/  BSYNC B2 ;  /* 0x0000000000027941 */ /* 0x000fea0003800000 */
.L_x_58119:
        /* <DEDUP_REMOVED lines=20> */
.L_x_58094:
[----:B------:R-:W-:Y:S05]  /*14e50*/  BSYNC B1 ;  /* 0x0000000000017941 */ /* 0x000fea0003800000 */
.L_x_58093:
        /* <DEDUP_REMOVED lines=23> */
.L_x_58126:
[----:B------:R-:W-:Y:S02]  /*14fd0*/  IMAD.MOV.U32 R167, RZ, RZ, R26 ;  /* 0x000000ffffa77224 */ /* 0x000fe400078e001a */
.L_x_58127:
[----:B------:R-:W-:Y:S05]  /*14fe0*/  BSYNC B2 ;  /* 0x0000000000027941 */ /* 0x000fea0003800000 */
.L_x_58125:
        /* <DEDUP_REMOVED lines=16> */
.L_x_58131:
[----:B------:R-:W-:Y:S05]  /*150f0*/  BSYNC B3 ;  /* 0x0000000000037941 */ /* 0x000fea0003800000 */
.L_x_58130:
        /* <DEDUP_REMOVED lines=43> */
.L_x_58129:
[----:B------:R-:W-:Y:S05]  /*153b0*/  BSYNC B2 ;  /* 0x0000000000027941 */ /* 0x000fea0003800000 */
.L_x_58128:
        /* <DEDUP_REMOVED lines=22> */
.L_x_58133:
[----:B------:R-:W-:Y:S02]  /*15520*/  MOV R168, R26 ;  /* 0x0000001a00a87202 */ /* 0x000fe40000000f00 */
.L_x_58134:
[----:B------:R-:W-:Y:S05]  /*15530*/  BSYNC B2 ;  /* 0x0000000000027941 */ /* 0x000fea0003800000 */
.L_x_58132:
        /* <DEDUP_REMOVED lines=16> */
.L_x_58138:
[----:B------:R-:W-:Y:S05]  /*15640*/  BSYNC B3 ;  /* 0x0000000000037941 */ /* 0x000fea0003800000 */
.L_x_58137:
        /* <DEDUP_REMOVED lines=43> */
.L_x_58136:
[----:B------:R-:W-:Y:S05]  /*15900*/  BSYNC B2 ;  /* 0x0000000000027941 */ /* 0x000fea0003800000 */
.L_x_58135:
        /* <DEDUP_REMOVED lines=19> */
.L_x_58140:
[----:B------:R-:W-:Y:S02]  /*15a40*/  IMAD.MOV.U32 R168, RZ, RZ, R26 ;  /* 0x000000ffffa87224 */ /* 0x000fe400078e001a */
.L_x_58141:
[----:B------:R-:W-:Y:S05]  /*15a50*/  BSYNC B2 ;  /* 0x0000000000027941 */ /* 0x000fea0003800000 */
.L_x_58139:
        /* <DEDUP_REMOVED lines=16> */
.L_x_58145:
[----:B------:R-:W-:Y:S05]  /*15b60*/  BSYNC B3 ;  /* 0x0000000000037941 */ /* 0x000fea0003800000 */
.L_x_58144:
        /* <DEDUP_REMOVED lines=43> */
.L_x_58143:
[----:B------:R-:W-:Y:S05]  /*15e20*/  BSYNC B2 ;  /* 0x0000000000027941 */ /* 0x000fea0003800000 */
.L_x_58142:
        /* <DEDUP_REMOVED lines=19> */
.L_x_58147:
[----:B------:R-:W-:Y:S02]  /*15f60*/  IMAD.MOV.U32 R168, RZ, RZ, R26 ;  /* 0x000000ffffa87224 */ /* 0x000fe400078e001a */
.L_x_58148:
[----:B------:R-:W-:Y:S05]  /*15f70*/  BSYNC B2 ;  /* 0x0000000000027941 */ /* 0x000fea0003800000 */
.L_x_58146:
        /* <DEDUP_REMOVED lines=16> */
.L_x_58152:
[----:B------:R-:W-:Y:S05]  /*16080*/  BSYNC B3 ;  /* 0x0000000000037941 */ /* 0x000fea0003800000 */
.L_x_58151:
        /* <DEDUP_REMOVED lines=43> */
.L_x_58150:
[----:B------:R-:W-:Y:S05]  /*16340*/  BSYNC B2 ;  /* 0x0000000000027941 */ /* 0x000fea0003800000 */
.L_x_58149:
        /* <DEDUP_REMOVED lines=20> */
.L_x_58124:
[----:B------:R-:W-:Y:S05]  /*16490*/  BSYNC B1 ;  /* 0x0000000000017941 */ /* 0x000fea0003800000 */
.L_x_58123:
        /* <DEDUP_REMOVED lines=23> */
.L_x_58156:
[----:B------:R-:W-:Y:S02]  /*16610*/  IMAD.MOV.U32 R167, RZ, RZ, R26 ;  /* 0x000000ffffa77224 */ /* 0x000fe400078e001a */
.L_x_58157:
[----:B------:R-:W-:Y:S05]  /*16620*/  BSYNC B2 ;  /* 0x0000000000027941 */ /* 0x000fea0003800000 */
.L_x_58155:
        /* <DEDUP_REMOVED lines=16> */
.L_x_58161:
[----:B------:R-:W-:Y:S05]  /*16730*/  BSYNC B3 ;  /* 0x0000000000037941 */ /* 0x000fea0003800000 */
.L_x_58160:
        /* <DEDUP_REMOVED lines=43> */
.L_x_58159:
[----:B------:R-:W-:Y:S05]  /*169f0*/  BSYNC B2 ;  /* 0x0000000000027941 */ /* 0x000fea0003800000 */
.L_x_58158:
        /* <DEDUP_REMOVED lines=22> */
.L_x_58163:
[----:B------:R-:W-:Y:S02]  /*16b60*/  IMAD.MOV.U32 R168, RZ, RZ, R26 ;  /* 0x000000ffffa87224 */ /* 0x000fe400078e001a */
.L_x_58164:
[----:B------:R-:W-:Y:S05]  /*16b70*/  BSYNC B2 ;  /* 0x0000000000027941 */ /* 0x000fea0003800000 */
.L_x_58162:
        /* <DEDUP_REMOVED lines=16> */
.L_x_58168:
[----:B------:R-:W-:Y:S05]  /*16c80*/  BSYNC B3 ;  /* 0x0000000000037941 */ /* 0x000fea0003800000 */
.L_x_58167:
        /* <DEDUP_REMOVED lines=43> */
.L_x_58166:
[----:B------:R-:W-:Y:S05]  /*16f40*/  BSYNC B2 ;  /* 0x0000000000027941 */ /* 0x000fea0003800000 */
.L_x_58165:
        /* <DEDUP_REMOVED lines=19> */
.L_x_58170:
[----:B------:R-:W-:Y:S02]  /*17080*/  IMAD.MOV.U32 R168, RZ, RZ, R26 ;  /* 0x000000ffffa87224 */ /* 0x000fe400078e001a */
.L_x_58171:
[----:B------:R-:W-:Y:S05]  /*17090*/  BSYNC B2 ;  /* 0x0000000000027941 */ /* 0x000fea0003800000 */
.L_x_58169:
        /* <DEDUP_REMOVED lines=16> */
.L_x_58175:
[----:B------:R-:W-:Y:S05]  /*171a0*/  BSYNC B3 ;  /* 0x0000000000037941 */ /* 0x000fea0003800000 */
.L_x_58174:
        /* <DEDUP_REMOVED lines=43> */
.L_x_58173:
[----:B------:R-:W-:Y:S05]  /*17460*/  BSYNC B2 ;  /* 0x0000000000027941 */ /* 0x000fea0003800000 */
.L_x_58172:
        /* <DEDUP_REMOVED lines=19> */
.L_x_58177:
[----:B------:R-:W-:Y:S02]  /*175a0*/  IMAD.MOV.U32 R168, RZ, RZ, R26 ;  /* 0x000000ffffa87224 */ /* 0x000fe400078e001a */
.L_x_58178:
[----:B------:R-:W-:Y:S05]  /*175b0*/  BSYNC B2 ;  /* 0x0000000000027941 */ /* 0x000fea0003800000 */
.L_x_58176:
        /* <DEDUP_REMOVED lines=16> */
.L_x_58182:
[----:B------:R-:W-:Y:S05]  /*176c0*/  BSYNC B3 ;  /* 0x0000000000037941 */ /* 0x000fea0003800000 */
.L_x_58181:
        /* <DEDUP_REMOVED lines=43> */
.L_x_58180:
[----:B------:R-:W-:Y:S05]  /*17980*/  BSYNC B2 ;  /* 0x0000000000027941 */ /* 0x000fea0003800000 */
.L_x_58179:
        /* <DEDUP_REMOVED lines=20> */
.L_x_58154:
[----:B------:R-:W-:Y:S05]  /*17ad0*/  BSYNC B1 ;  /* 0x0000000000017941 */ /* 0x000fea0003800000 */
.L_x_58153:
        /* <DEDUP_REMOVED lines=23> */
.L_x_58186:
[----:B------:R-:W-:Y:S02]  /*17c50*/  IMAD.MOV.U32 R167, RZ, RZ, R26 ;  /* 0x000000ffffa77224 */ /* 0x000fe400078e001a */
.L_x_58187:
[----:B------:R-:W-:Y:S05]  /*17c60*/  BSYNC B2 ;  /* 0x0000000000027941 */ /* 0x000fea0003800000 */
.L_x_58185:
        /* <DEDUP_REMOVED lines=16> */
.L_x_58191:
[----:B------:R-:W-:Y:S05]  /*17d70*/  BSYNC B3 ;  /* 0x0000000000037941 */ /* 0x000fea0003800000 */
.L_x_58190:
        /* <DEDUP_REMOVED lines=43> */
.L_x_58189:
[----:B------:R-:W-:Y:S05]  /*18030*/  BSYNC B2 ;  /* 0x0000000000027941 */ /* 0x000fea0003800000 */
.L_x_58188:
        /* <DEDUP_REMOVED lines=22> */
.L_x_58193:
[----:B------:R-:W-:Y:S02]  /*181a0*/  IMAD.MOV.U32 R168, RZ, RZ, R26 ;  /* 0x000000ffffa87224 */ /* 0x000fe400078e001a */
.L_x_58194:
[----:B------:R-:W-:Y:S05]  /*181b0*/  BSYNC B2 ;  /* 0x0000000000027941 */ /* 0x000fea0003800000 */
.L_x_58192:
        /* <DEDUP_REMOVED lines=16> */
.L_x_58198:
[----:B------:R-:W-:Y:S05]  /*182c0*/  BSYNC B3 ;  /* 0x0000000000037941 */ /* 0x000fea0003800000 */
.L_x_58197:
        /* <DEDUP_REMOVED lines=43> */
.L_x_58196:
[----:B------:R-:W-:Y:S05]  /*18580*/  BSYNC B2 ;  /* 0x0000000000027941 */ /* 0x000fea0003800000 */
.L_x_58195:
        /* <DEDUP_REMOVED lines=19> */
.L_x_58200:
[----:B------:R-:W-:Y:S02]  /*186c0*/  IMAD.MOV.U32 R168, RZ, RZ, R26 ;  /* 0x000000ffffa87224 */ /* 0x000fe400078e001a */
.L_x_58201:
[----:B------:R-:W-:Y:S05]  /*186d0*/  BSYNC B2 ;  /* 0x0000000000027941 */ /* 0x000fea0003800000 */
.L_x_58199:
        /* <DEDUP_REMOVED lines=16> */
.L_x_58205:
[----:B------:R-:W-:Y:S05]  /*187e0*/  BSYNC B3 ;  /* 0x0000000000037941 */ /* 0x000fea0003800000 */
.L_x_58204:
        /* <DEDUP_REMOVED lines=43> */
.L_x_58203:
[----:B------:R-:W-:Y:S05]  /*18aa0*/  BSYNC B2 ;  /* 0x0000000000027941 */ /* 0x000fea0003800000 */
.L_x_58202:
        /* <DEDUP_REMOVED lines=19> */
.L_x_58207:
[----:B------:R-:W-:Y:S02]  /*18be0*/  IMAD.MOV.U32 R168, RZ, RZ, R26 ;  /* 0x000000ffffa87224 */ /* 0x000fe400078e001a */
.L_x_58208:
[----:B------:R-:W-:Y:S05]  /*18bf0*/  BSYNC B2 ;  /* 0x0000000000027941 */ /* 0x000fea0003800000 */
.L_x_58206:
        /* <DEDUP_REMOVED lines=16> */
.L_x_58212:
[----:B------:R-:W-:Y:S05]  /*18d00*/  BSYNC B3 ;  /* 0x0000000000037941 */ /* 0x000fea0003800000 */
.L_x_58211:
        /* <DEDUP_REMOVED lines=43> */
.L_x_58210:
[----:B------:R-:W-:Y:S05]  /*18fc0*/  BSYNC B2 ;  /* 0x0000000000027941 */ /* 0x000fea0003800000 */
.L_x_58209:
        /* <DEDUP_REMOVED lines=20> */
.L_x_58184:
[----:B------:R-:W-:Y:S05]  /*19110*/  BSYNC B1 ;  /* 0x0000000000017941 */ /* 0x000fea0003800000 */
.L_x_58183:
        /* <DEDUP_REMOVED lines=23> */
.L_x_58216:
[----:B------:R-:W-:Y:S02]  /*19290*/  IMAD.MOV.U32 R167, RZ, RZ, R26 ;  /* 0x000000ffffa77224 */ /* 0x000fe400078e001a */
.L_x_58217:
[----:B------:R-:W-:Y:S05]  /*192a0*/  BSYNC B2 ;  /* 0x0000000000027941 */ /* 0x000fea0003800000 */
.L_x_58215:
        /* <DEDUP_REMOVED lines=16> */
.L_x_58221:
[----:B------:R-:W-:Y:S05]  /*193b0*/  BSYNC B3 ;  /* 0x0000000000037941 */ /* 0x000fea0003800000 */
.L_x_58220:
        /* <DEDUP_REMOVED lines=43> */
.L_x_58219:
[----:B------:R-:W-:Y:S05]  /*19670*/  BSYNC B2 ;  /* 0x0000000000027941 */ /* 0x000fea0003800000 */
.L_x_58218:
        /* <DEDUP_REMOVED lines=22> */
.L_x_58223:
[----:B------:R-:W-:Y:S02]  /*197e0*/  IMAD.MOV.U32 R168, RZ, RZ, R26 ;  /* 0x000000ffffa87224 */ /* 0x000fe400078e001a */
.L_x_58224:
[----:B------:R-:W-:Y:S05]  /*197f0*/  BSYNC B2 ;  /* 0x0000000000027941 */ /* 0x000fea0003800000 */
.L_x_58222:
        /* <DEDUP_REMOVED lines=16> */
.L_x_58228:
[----:B------:R-:W-:Y:S05]  /*19900*/  BSYNC B3 ;  /* 0x0000000000037941 */ /* 0x000fea0003800000 */
.L_x_58227:
        /* <DEDUP_REMOVED lines=43> */
.L_x_58226:
[----:B------:R-:W-:Y:S05]  /*19bc0*/  BSYNC B2 ;  /* 0x0000000000027941 */ /* 0x000fea0003800000 */
.L_x_58225:
        /* <DEDUP_REMOVED lines=19> */
.L_x_58230:
[----:B------:R-:W-:Y:S02]  /*19d00*/  MOV R168, R26 ;  /* 0x0000001a00a87202 */ /* 0x000fe40000000f00 */
.L_x_58231:
[----:B------:R-:W-:Y:S05]  /*19d10*/  BSYNC B2 ;  /* 0x0000000000027941 */ /* 0x000fea0003800000 */
.L_x_58229:
        /* <DEDUP_REMOVED lines=16> */
.L_x_58235:
[----:B------:R-:W-:Y:S05]  /*19e20*/  BSYNC B3 ;  /* 0x0000000000037941 */ /* 0x000fea0003800000 */
.L_x_58234:
        /* <DEDUP_REMOVED lines=43> */
.L_x_58233:
[----:B------:R-:W-:Y:S05]  /*1a0e0*/  BSYNC B2 ;  /* 0x0000000000027941 */ /* 0x000fea0003800000 */
.L_x_58232:
        /* <DEDUP_REMOVED lines=19> */
.L_x_58237:
[----:B------:R-:W-:Y:S02]  /*1a220*/  IMAD.MOV.U32 R168, RZ, RZ, R26 ;  /* 0x000000ffffa87224 */ /* 0x000fe400078e001a */
.L_x_58238:
[----:B------:R-:W-:Y:S05]  /*1a230*/  BSYNC B2 ;  /* 0x0000000000027941 */ /* 0x000fea0003800000 */
.L_x_58236:
        /* <DEDUP_REMOVED lines=16> */
.L_x_58242:
[----:B------:R-:W-:Y:S05]  /*1a340*/  BSYNC B3 ;  /* 0x0000000000037941 */ /* 0x000fea0003800000 */
.L_x_58241:
        /* <DEDUP_REMOVED lines=43> */
.L_x_58240:
[----:B------:R-:W-:Y:S05]  /*1a600*/  BSYNC B2 ;  /* 0x0000000000027941 */ /* 0x000fea0003800000 */
.L_x_58239:
        /* <DEDUP_REMOVED lines=20> */
.L_x_58214:
[----:B------:R-:W-:Y:S05]  /*1a750*/  BSYNC B1 ;  /* 0x0000000000017941 */ /* 0x000fea0003800000 */
.L_x_58213:
        /* <DEDUP_REMOVED lines=23> */
.L_x_58246:
[----:B------:R-:W-:Y:S02]  /*1a8d0*/  IMAD.MOV.U32 R167, RZ, RZ, R26 ;  /* 0x000000ffffa77224 */ /* 0x000fe400078e001a */
.L_x_58247:
[----:B------:R-:W-:Y:S05]  /*1a8e0*/  BSYNC B2 ;  /* 0x0000000000027941 */ /* 0x000fea0003800000 */
.L_x_58245:
        /* <DEDUP_REMOVED lines=16> */
.L_x_58251:
[----:B------:R-:W-:Y:S05]  /*1a9f0*/  BSYNC B3 ;  /* 0x0000000000037941 */ /* 0x000fea0003800000 */
.L_x_58250:
        /* <DEDUP_REMOVED lines=43> */
.L_x_58249:
[----:B------:R-:W-:Y:S05]  /*1acb0*/  BSYNC B2 ;  /* 0x0000000000027941 */ /* 0x000fea0003800000 */
.L_x_58248:
        /* <DEDUP_REMOVED lines=22> */
.L_x_58253:
[----:B------:R-:W-:Y:S02]  /*1ae20*/  IMAD.MOV.U32 R168, RZ, RZ, R26 ;  /* 0x000000ffffa87224 */ /* 0x000fe400078e001a */
.L_x_58254:
[----:B------:R-:W-:Y:S05]  /*1ae30*/  BSYNC B2 ;  /* 0x0000000000027941 */ /* 0x000fea0003800000 */
.L_x_58252:
        /* <DEDUP_REMOVED lines=16> */
.L_x_58258:
[----:B------:R-:W-:Y:S05]  /*1af40*/  BSYNC B3 ;  /* 0x0000000000037941 */ /* 0x000fea0003800000 */
.L_x_58257:
        /* <DEDUP_REMOVED lines=43> */
.L_x_58256:
[----:B------:R-:W-:Y:S05]  /*1b200*/  BSYNC B2 ;  /* 0x0000000000027941 */ /* 0x000fea0003800000 */
.L_x_58255:
        /* <DEDUP_REMOVED lines=19> */
.L_x_58260:
[----:B------:R-:W-:Y:S02]  /*1b340*/  IMAD.MOV.U32 R168, RZ, RZ, R26 ;  /* 0x000000ffffa87224 */ /* 0x000fe400078e001a */
.L_x_58261:
[----:B------:R-:W-:Y:S05]  /*1b350*/  BSYNC B2 ;  /* 0x0000000000027941 */ /* 0x000fea0003800000 */
.L_x_58259:
        /* <DEDUP_REMOVED lines=16> */
.L_x_58265:
[----:B------:R-:W-:Y:S05]  /*1b460*/  BSYNC B3 ;  /* 0x0000000000037941 */ /* 0x000fea0003800000 */
.L_x_58264:
        /* <DEDUP_REMOVED lines=43> */
.L_x_58263:
[----:B------:R-:W-:Y:S05]  /*1b720*/  BSYNC B2 ;  /* 0x0000000000027941 */ /* 0x000fea0003800000 */
.L_x_58262:
        /* <DEDUP_REMOVED lines=19> */
.L_x_58267:
[----:B------:R-:W-:Y:S02]  /*1b860*/  IMAD.MOV.U32 R168, RZ, RZ, R26 ;  /* 0x000000ffffa87224 */ /* 0x000fe400078e001a */
.L_x_58268:
[----:B------:R-:W-:Y:S05]  /*1b870*/  BSYNC B2 ;  /* 0x0000000000027941 */ /* 0x000fea0003800000 */
.L_x_58266:
        /* <DEDUP_REMOVED lines=16> */
.L_x_58272:
[----:B------:R-:W-:Y:S05]  /*1b980*/  BSYNC B3 ;  /* 0x0000000000037941 */ /* 0x000fea0003800000 */
.L_x_58271:
        /* <DEDUP_REMOVED lines=43> */
.L_x_58270:
[----:B------:R-:W-:Y:S05]  /*1bc40*/  BSYNC B2 ;  /* 0x0000000000027941 */ /* 0x000fea0003800000 */
.L_x_58269:
        /* <DEDUP_REMOVED lines=20> */
.L_x_58244:
[----:B------:R-:W-:Y:S05]  /*1bd90*/  BSYNC B1 ;  /* 0x0000000000017941 */ /* 0x000fea0003800000 */
.L_x_58243:
        /* <DEDUP_REMOVED lines=23> */
.L_x_58276:
[----:B------:R-:W-:Y:S02]  /*1bf10*/  IMAD.MOV.U32 R167, RZ, RZ, R26 ;  /* 0x000000ffffa77224 */ /* 0x000fe400078e001a */
.L_x_58277:
[----:B------:R-:W-:Y:S05]  /*1bf20*/  BSYNC B2 ;  /* 0x0000000000027941 */ /* 0x000fea0003800000 */
.L_x_58275:
        /* <DEDUP_REMOVED lines=16> */
.L_x_58281:
[----:B------:R-:W-:Y:S05]  /*1c030*/  BSYNC B3 ;  /* 0x0000000000037941 */ /* 0x000fea0003800000 */
.L_x_58280:
        /* <DEDUP_REMOVED lines=43> */
.L_x_58279:
[----:B------:R-:W-:Y:S05]  /*1c2f0*/  BSYNC B2 ;  /* 0x0000000000027941 */ /* 0x000fea0003800000 */
.L_x_58278:
        /* <DEDUP_REMOVED lines=22> */
.L_x_58283:
[----:B------:R-:W-:Y:S02]  /*1c460*/  IMAD.MOV.U32 R168, RZ, RZ, R26 ;  /* 0x000000ffffa87224 */ /* 0x000fe400078e001a */
.L_x_58284:
[----:B------:R-:W-:Y:S05]  /*1c470*/  BSYNC B2 ;  /* 0x0000000000027941 */ /* 0x000fea0003800000 */
.L_x_58282:
        /* <DEDUP_REMOVED lines=16> */
.L_x_58288:
[----:B------:R-:W-:Y:S05]  /*1c580*/  BSYNC B3 ;  /* 0x0000000000037941 */ /* 0x000fea0003800000 */
.L_x_58287:
        /* <DEDUP_REMOVED lines=43> */
.L_x_58286:
[----:B------:R-:W-:Y:S05]  /*1c840*/  BSYNC B2 ;  /* 0x0000000000027941 */ /* 0x000fea0003800000 */
.L_x_58285:
        /* <DEDUP_REMOVED lines=19> */
.L_x_58290:
[----:B------:R-:W-:Y:S02]  /*1c980*/  IMAD.MOV.U32 R168, RZ, RZ, R26 ;  /* 0x000000ffffa87224 */ /* 0x000fe400078e001a */
.L_x_58291:
[----:B------:R-:W-:Y:S05]  /*1c990*/  BSYNC B2 ;  /* 0x0000000000027941 */ /* 0x000fea0003800000 */
.L_x_58289:
        /* <DEDUP_REMOVED lines=16> */
.L_x_58295:
[----:B------:R-:W-:Y:S05]  /*1caa0*/  BSYNC B3 ;  /* 0x0000000000037941 */ /* 0x000fea0003800000 */
.L_x_58294:
        /* <DEDUP_REMOVED lines=43> */
.L_x_58293:
[----:B------:R-:W-:Y:S05]  /*1cd60*/  BSYNC B2 ;  /* 0x0000000000027941 */ /* 0x000fea0003800000 */
.L_x_58292:
        /* <DEDUP_REMOVED lines=19> */
.L_x_58297:
[----:B------:R-:W-:Y:S02]  /*1cea0*/  IMAD.MOV.U32 R168, RZ, RZ, R26 ;  /* 0x000000ffffa87224 */ /* 0x000fe400078e001a */
.L_x_58298:
[----:B------:R-:W-:Y:S05]  /*1ceb0*/  BSYNC B2 ;  /* 0x0000000000027941 */ /* 0x000fea0003800000 */
.L_x_58296:
        /* <DEDUP_REMOVED lines=16> */
.L_x_58302:
[----:B------:R-:W-:Y:S05]  /*1cfc0*/  BSYNC B3 ;  /* 0x0000000000037941 */ /* 0x000fea0003800000 */
.L_x_58301:
        /* <DEDUP_REMOVED lines=43> */
.L_x_58300:
[----:B------:R-:W-:Y:S05]  /*1d280*/  BSYNC B2 ;  /* 0x0000000000027941 */ /* 0x000fea0003800000 */
.L_x_58299:
        /* <DEDUP_REMOVED lines=20> */
.L_x_58274:
[----:B------:R-:W-:Y:S05]  /*1d3d0*/  BSYNC B1 ;  /* 0x0000000000017941 */ /* 0x000fea0003800000 */
.L_x_58273:
        /* <DEDUP_REMOVED lines=23> */
.L_x_58306:
[----:B------:R-:W-:Y:S02]  /*1d550*/  MOV R167, R26 ;  /* 0x0000001a00a77202 */ /* 0x000fe40000000f00 */
.L_x_58307:
[----:B------:R-:W-:Y:S05]  /*1d560*/  BSYNC B2 ;  /* 0x0000000000027941 */ /* 0x000fea0003800000 */
.L_x_58305:
        /* <DEDUP_REMOVED lines=16> */
.L_x_58311:
[----:B------:R-:W-:Y:S05]  /*1d670*/  BSYNC B3 ;  /* 0x0000000000037941 */ /* 0x000fea0003800000 */
.L_x_58310:
        /* <DEDUP_REMOVED lines=43> */
.L_x_58309:
[----:B------:R-:W-:Y:S05]  /*1d930*/  BSYNC B2 ;  /* 0x0000000000027941 */ /* 0x000fea0003800000 */
.L_x_58308:
        /* <DEDUP_REMOVED lines=22> */
.L_x_58313:
[----:B------:R-:W-:Y:S02]  /*1daa0*/  IMAD.MOV.U32 R168, RZ, RZ, R26 ;  /* 0x000000ffffa87224 */ /* 0x000fe400078e001a */
.L_x_58314:
[----:B------:R-:W-:Y:S05]  /*1dab0*/  BSYNC B2 ;  /* 0x0000000000027941 */ /* 0x000fea0003800000 */
.L_x_58312:
        /* <DEDUP_REMOVED lines=16> */
.L_x_58318:
[----:B------:R-:W-:Y:S05]  /*1dbc0*/  BSYNC B3 ;  /* 0x0000000000037941 */ /* 0x000fea0003800000 */
.L_x_58317:
        /* <DEDUP_REMOVED lines=43> */
.L_x_58316:
[----:B------:R-:W-:Y:S05]  /*1de80*/  BSYNC B2 ;  /* 0x0000000000027941 */ /* 0x000fea0003800000 */
.L_x_58315:
        /* <DEDUP_REMOVED lines=19> */
.L_x_58320:
[----:B------:R-:W-:Y:S02]  /*1dfc0*/  IMAD.MOV.U32 R168, RZ, RZ, R26 ;  /* 0x000000ffffa87224 */ /* 0x000fe400078e001a */
.L_x_58321:
[----:B------:R-:W-:Y:S05]  /*1dfd0*/  BSYNC B2 ;  /* 0x0000000000027941 */ /* 0x000fea0003800000 */
.L_x_58319:
        /* <DEDUP_REMOVED lines=16> */
.L_x_58325:
[----:B------:R-:W-:Y:S05]  /*1e0e0*/  BSYNC B3 ;  /* 0x0000000000037941 */ /* 0x000fea0003800000 */
.L_x_58324:
        /* <DEDUP_REMOVED lines=43> */
.L_x_58323:
[----:B------:R-:W-:Y:S05]  /*1e3a0*/  BSYNC B2 ;  /* 0x0000000000027941 */ /* 0x000fea0003800000 */
.L_x_58322:
        /* <DEDUP_REMOVED lines=19> */
.L_x_58327:
[----:B------:R-:W-:Y:S02]  /*1e4e0*/  MOV R168, R26 ;  /* 0x0000001a00a87202 */ /* 0x000fe40000000f00 */
.L_x_58328:
[----:B------:R-:W-:Y:S05]  /*1e4f0*/  BSYNC B2 ;  /* 0x0000000000027941 */ /* 0x000fea0003800000 */
.L_x_58326:
        /* <DEDUP_REMOVED lines=16> */
.L_x_58332:
[----:B------:R-:W-:Y:S05]  /*1e600*/  BSYNC B3 ;  /* 0x0000000000037941 */ /* 0x000fea0003800000 */
.L_x_58331:
        /* <DEDUP_REMOVED lines=43> */
.L_x_58330:
[----:B------:R-:W-:Y:S05]  /*1e8c0*/  BSYNC B2 ;  /* 0x0000000000027941 */ /* 0x000fea0003800000 */
.L_x_58329:
[----:B------:R-:W0:Y:S01]  /*1e8d0*/  I2F.U32 R130, R168 ;  /* 0x000000a800827306 */ /* 0x000e220000201000 */
[----:B------:R-:W-:Y:S01]  /*1e8e0*/  FMUL.FTZ R127, R127, R128 ;  /* 0x000000807f7f7220 */ /* 0x000fe20000410000 */
[----:B------:R-:W-:-:S03]  /*1e8f0*/  SEL R128, RZ, 0x10000, P4 ;  /* 0x00010000ff807807 */ /* 0x000fc60002000000 */
[----:B------:R-:W-:Y:S02]  /*1e900*/  FMUL.FTZ R127, R127, c[0x0][0x1e8] ;  /* 0x00007a007f7f7a20 */ /* 0x000fe40000410000 */
[----:B0-----:R-:W-:-:S05]  /*1e910*/  FFMA.FTZ R130, R130, R167, 1.1641532182693481445e-10 ;  /* 0x2f00000082827423 */ /* 0x001fca00000100a7 */
        /* <DEDUP_REMOVED lines=13> */
[----:B------:R0:W-:Y:S04]  /*1e9f0*/  STG.E [R128.64], R130 ;  /* 0x0000008280007986 */ /* 0x0001e8000c101906 */
.L_x_58304:
[----:B------:R-:W-:Y:S05]  /*1ea00*/  BSYNC B1 ;  /* 0x0000000000017941 */ /* 0x000fea0003800000 */
.L_x_58303:
[----:B0----5:R-:W-:Y:S01]  /*1ea10*/  FADD.FTZ R128, RZ, R48 ;  /* 0x00000030ff807221 */ /* 0x021fe20000010000 */
[C---:B------:R-:W-:Y:S01]  /*1ea20*/  ISETP.GT.U32.AND P1, PT, R38.reuse, 0x3f, PT ;  /* 0x0000003f2600780c */ /* 0x040fe20003f24070 */
[----:B------:R-:W0:Y:S01]  /*1ea30*/  S2R R129, SR_TID.X ;  /* 0x0000000000817919 */ /* 0x000e220000002100 */
[----:B------:R-:W-:Y:S01]  /*1ea40*/  LOP3.LUT R37, R37, 0xffffdfff, RZ, 0xc0, !PT ;  /* 0xffffdfff25257812 */ /* 0x000fe200078ec0ff */
[----:B------:R-:W-:Y:S01]  /*1ea50*/  FADD.FTZ R128, R49, R128 ;  /* 0x0000008031807221 */ /* 0x000fe20000010000 */
[C---:B------:R-:W-:Y:S02]  /*1ea60*/  ISETP.GT.U32.AND P2, PT, R38.reuse, 0x21f, PT ;  /* 0x0000021f2600780c */ /* 0x040fe40003f44070 */
[----:B------:R-:W-:Y:S01]  /*1ea70*/  ISETP.GT.U32.AND P3, PT, R38, 0x23f, PT ;  /* 0x0000023f2600780c */ /* 0x000fe20003f64070 */
[----:B------:R-:W-:Y:S01]  /*1ea80*/  FADD.FTZ R128, R50, R128 ;  /* 0x0000008032807221 */ /* 0x000fe20000010000 */
[C---:B------:R-:W-:Y:S02]  /*1ea90*/  ISETP.GT.U32.AND P4, PT, R38.reuse, 0x25f, PT ;  /* 0x0000025f2600780c */ /* 0x040fe40003f84070 */
[----:B------:R-:W-:Y:S01]  /*1eaa0*/  ISETP.GT.U32.AND P5, PT, R38, 0x27f, PT ;  /* 0x0000027f2600780c */ /* 0x000fe20003fa4070 */
[----:B------:R-:W-:-:S02]  /*1eab0*/  FADD.FTZ R128, R51, R128 ;  /* 0x0000008033807221 */ /* 0x000fc40000010000 */
[----:B------:R-:W-:-:S03]  /*1eac0*/  @P1 LOP3.LUT R37, R37, 0x2000, RZ, 0xfc, !PT ;  /* 0x0000200025251812 */ /* 0x000fc600078efcff */
[----:B------:R-:W-:Y:S02]  /*1ead0*/  FSEL R131, R128, RZ, P0 ;  /* 0x000000ff80837208 */ /* 0x000fe40000000000 */
[----:B------:R-:W-:-:S03]  /*1eae0*/  LOP3.LUT R37, R37, 0xffffefff, RZ, 0xc0, !PT ;  /* 0xffffefff25257812 */ /* 0x000fc600078ec0ff */
[----:B------:R-:W-:-:S04]  /*1eaf0*/  FADD.FTZ R128, R52, R131 ;  /* 0x0000008334807221 */ /* 0x000fc80000010000 */
[----:B------:R-:W-:Y:S01]  /*1eb00*/  FADD.FTZ R128, R53, R128 ;  /* 0x0000008035807221 */ /* 0x000fe20000010000 */
[----:B0-----:R-:W-:-:S03]  /*1eb10*/  LOP3.LUT R129, R129, 0x1f, RZ, 0xc0, !PT ;  /* 0x0000001f81817812 */ /* 0x001fc600078ec0ff */
[----:B------:R-:W-:Y:S01]  /*1eb20*/  FADD.FTZ R128, R54, R128 ;  /* 0x0000008036807221 */ /* 0x000fe20000010000 */
[----:B------:R-:W-:-:S03]  /*1eb30*/  ISETP.NE.AND P6, PT, R129, RZ, PT ;  /* 0x000000ff8100720c */ /* 0x000fc60003fc5270 */
        /* <DEDUP_REMOVED lines=114> */
.L_x_58377:
[----:B01----:R-:W-:Y:S01]  /*1f260*/  FADD.FTZ R131, R131, R130 ;  /* 0x0000008283837221 */ /* 0x003fe20000010000 */
[----:B------:R-:W-:Y:S05]  /*1f270*/  BRA.DIV ~URZ, `(.L_x_58334) ;  /* 0x00002a927f007947 */ /* 0x000fea000b800000 */
[----:B------:R-:W0:Y:S01]  /*1f280*/  SHFL.BFLY PT, R128, R131, 0x2, 0x1f ;  /* 0x0c401f0083807f89 */ /* 0x000e2200000e0000 */
[----:B------:R-:W-:-:S04]  /*1f290*/  LOP3.LUT R0, R0, 0xfffffff7, RZ, 0xc0, !PT ;  /* 0xfffffff700007812 */ /* 0x000fc800078ec0ff */
[----:B------:R-:W-:Y:S02]  /*1f2a0*/  @P4 LOP3.LUT R0, R0, 0x8, RZ, 0xfc, !PT ;  /* 0x0000000800004812 */ /* 0x000fe400078efcff */
[----:B------:R-:W-:Y:S02]  /*1f2b0*/  LOP3.LUT P4, RZ, R37, 0x1000, RZ, 0xc0, !PT ;  /* 0x0000100025ff7812 */ /* 0x000fe4000788c0ff */
[----:B------:R-:W-:-:S04]  /*1f2c0*/  LOP3.LUT R0, R0, 0xfffffffb, RZ, 0xc0, !PT ;  /* 0xfffffffb00007812 */ /* 0x000fc800078ec0ff */
[----:B------:R-:W-:Y:S02]  /*1f2d0*/  @P5 LOP3.LUT R0, R0, 0x4, RZ, 0xfc, !PT ;  /* 0x0000000400005812 */ /* 0x000fe400078efcff */
[----:B------:R-:W-:Y:S02]  /*1f2e0*/  LOP3.LUT P5, RZ, R37, 0x2000, RZ, 0xc0, !PT ;  /* 0x0000200025ff7812 */ /* 0x000fe400078ac0ff */
[----:B------:R-:W-:-:S04]  /*1f2f0*/  LOP3.LUT R0, R0, 0xfffffffd, RZ, 0xc0, !PT ;  /* 0xfffffffd00007812 */ /* 0x000fc800078ec0ff */
[----:B------:R-:W-:Y:S02]  /*1f300*/  @P6 LOP3.LUT R0, R0, 0x2, RZ, 0xfc, !PT ;  /* 0x0000000200006812 */ /* 0x000fe400078efcff */
        /* <DEDUP_REMOVED lines=193> */
.L_x_58378:
[----:B------:R-:W-:Y:S01]  /*1ff20*/  @!P6 MOV R128, 0x4 ;  /* 0x000000040080e802 */ /* 0x000fe20000000f00 */
[----:B01----:R-:W-:Y:S01]  /*1ff30*/  FADD.FTZ R131, R130, R131 ;  /* 0x0000008382837221 */ /* 0x003fe20000010000 */
[----:B------:R-:W-:Y:S01]  /*1ff40*/  ISETP.NE.AND P1, PT, RZ, UR8, PT ;  /* 0x00000008ff007c0c */ /* 0x000fe2000bf25270 */
[----:B------:R-:W-:Y:S02]  /*1ff50*/  BSSY B1, `(.L_x_58335) ;  /* 0x0000032000017945 */ /* 0x000fe40003800000 */
[----:B------:R-:W-:-:S05]  /*1ff60*/  @!P6 IMAD.WIDE R128, R36, R128, c[0x0][0x1a0] ;  /* 0x000068002480e625 */ /* 0x000fca00078e0280 */
        /* <DEDUP_REMOVED lines=43> */
[----:B------:R-:W-:Y:S02]  /*20220*/  FFMA.FTZ R130, R171, R130, R170 ;  /* 0x00000082ab827223 */ /* 0x000fe400000100aa */
[----:B------:R-:W-:-:S04]  /*20230*/  IMAD.MOV.U32 R170, RZ, RZ, 0x10 ;  /* 0x00000010ffaa7424 */ /* 0x000fc800078e00ff */
[----:B------:R-:W-:-:S05]  /*20240*/  IMAD.WIDE.U32 R170, R2, R170, c[0x0][0x208] ;  /* 0x0000820002aa7625 */ /* 0x000fca00078e00aa */
[----:B------:R0:W-:Y:S01]  /*20250*/  STG.E.128 [R170.64], R128 ;  /* 0x00000080aa007986 */ /* 0x0001e2000c101d06 */
[----:B------:R-:W-:-:S03]  /*20260*/  IADD3 R2, R2, 0x20, RZ ;  /* 0x0000002002027810 */ /* 0x000fc60007ffe0ff */
.L_x_58336:
[----:B------:R-:W-:Y:S05]  /*20270*/  BSYNC B1 ;  /* 0x0000000000017941 */ /* 0x000fea0003800000 */
.L_x_58335:
        /* <DEDUP_REMOVED lines=10> */
[----:B0-----:R-:W4:Y:S04]  /*20320*/  LDL R170, [R1] ;  /* 0x0000000001aa7983 */ /* 0x001f280000100800 */
[----:B------:R-:W4:Y:S04]  /*20330*/  LDL R171, [R1+0x4] ;  /* 0x0000040001ab7983 */ /* 0x000f280000100800 */
[----:B-1----:R-:W3:Y:S01]  /*20340*/  LDL R0, [R1+0xc] ;  /* 0x00000c0001007983 */ /* 0x002ee20000100800 */
        /* <DEDUP_REMOVED lines=9> */
[----:B------:R0:W5:Y:S04]  /*203e0*/  LDL.LU R3, [R1+0x3c] ;  /* 0x00003c0001037983 */ /* 0x0001680000300800 */
[----:B------:R0:W5:Y:S01]  /*203f0*/  LDL.LU R0, [R1+0x38] ;  /* 0x0000380001007983 */ /* 0x0001620000300800 */
[--C-:B------:R-:W-:Y:S02]  /*20400*/  FADD.FTZ R130, R54, -R131.reuse ;  /* 0x8000008336827221 */ /* 0x100fe40000010000 */
[----:B------:R-:W-:Y:S02]  /*20410*/  FADD.FTZ R131, R55, -R131 ;  /* 0x8000008337837221 */ /* 0x000fe40000010000 */
[C---:B------:R-:W-:Y:S02]  /*20420*/  FMUL.FTZ R130, R167.reuse, R130 ;  /* 0x00000082a7827220 */ /* 0x040fe40000410000 */
[----:B------:R-:W-:-:S02]  /*20430*/  FMUL.FTZ R131, R167, R131 ;  /* 0x00000083a7837220 */ /* 0x000fc40000410000 */
[----:B----4-:R-:W-:Y:S02]  /*20440*/  FFMA.FTZ R130, R171, R130, R170 ;  /* 0x00000082ab827223 */ /* 0x010fe400000100aa */
[----:B------:R-:W-:Y:S02]  /*20450*/  IMAD.MOV.U32 R170, RZ, RZ, 0x10 ;  /* 0x00000010ffaa7424 */ /* 0x000fe400078e00ff */
[----:B------:R-:W-:Y:S02]  /*20460*/  FFMA.FTZ R131, R252, R131, R251 ;  /* 0x00000083fc837223 */ /* 0x000fe400000100fb */
[----:B------:R-:W-:-:S05]  /*20470*/  IMAD.WIDE.U32 R170, R2, R170, c[0x0][0x208] ;  /* 0x0000820002aa7625 */ /* 0x000fca00078e00aa */
[----:B------:R0:W-:Y:S01]  /*20480*/  STG.E.128 [R170.64], R128 ;  /* 0x00000080aa007986 */ /* 0x0001e2000c101d06 */
[----:B------:R-:W-:-:S03]  /*20490*/  IADD3 R2, R2, 0x20, RZ ;  /* 0x0000002002027810 */ /* 0x000fc60007ffe0ff */
.L_x_58338:
[----:B------:R-:W-:Y:S05]  /*204a0*/  BSYNC B1 ;  /* 0x0000000000017941 */ /* 0x000fea0003800000 */
.L_x_58337:
[----:B------:R-:W-:Y:S01]  /*204b0*/  LOP3.LUT P2, RZ, R37, 0x80000000, RZ, 0xc0, !PT ;  /* 0x8000000025ff7812 */ /* 0x000fe2000784c0ff */
        /* <DEDUP_REMOVED lines=19> */
.L_x_58340:
[----:B------:R-:W-:Y:S05]  /*205f0*/  BSYNC B1 ;  /* 0x0000000000017941 */ /* 0x000fea0003800000 */
.L_x_58339:
        /* <DEDUP_REMOVED lines=20> */
.L_x_58342:
[----:B------:R-:W-:Y:S05]  /*20740*/  BSYNC B1 ;  /* 0x0000000000017941 */ /* 0x000fea0003800000 */
.L_x_58341:
[----:B------:R-:W-:Y:S01]  /*20750*/  LOP3.LUT P2, RZ, R37, 0x20000000, RZ, 0xc0, !PT ;  /* 0x2000000025ff7812 */ /* 0x000fe2000784c0ff */
        /* <DEDUP_REMOVED lines=19> */
.L_x_58344:
[----:B------:R-:W-:Y:S05]  /*20890*/  BSYNC B1 ;  /* 0x0000000000017941 */ /* 0x000fea0003800000 */
.L_x_58343:
        /* <DEDUP_REMOVED lines=20> */
.L_x_58346:
[----:B------:R-:W-:Y:S05]  /*209e0*/  BSYNC B1 ;  /* 0x0000000000017941 */ /* 0x000fea0003800000 */
.L_x_58345:
        /* <DEDUP_REMOVED lines=20> */
.L_x_58348:
[----:B------:R-:W-:Y:S05]  /*20b30*/  BSYNC B1 ;  /* 0x0000000000017941 */ /* 0x000fea0003800000 */
.L_x_58347:
        /* <DEDUP_REMOVED lines=20> */
.L_x_58350:
[----:B------:R-:W-:Y:S05]  /*20c80*/  BSYNC B1 ;  /* 0x0000000000017941 */ /* 0x000fea0003800000 */
.L_x_58349:
        /* <DEDUP_REMOVED lines=20> */
.L_x_58352:
[----:B------:R-:W-:Y:S05]  /*20dd0*/  BSYNC B1 ;  /* 0x0000000000017941 */ /* 0x000fea0003800000 */
.L_x_58351:
        /* <DEDUP_REMOVED lines=20> */
.L_x_58354:
[----:B------:R-:W-:Y:S05]  /*20f20*/  BSYNC B1 ;  /* 0x0000000000017941 */ /* 0x000fea0003800000 */
.L_x_58353:
        /* <DEDUP_REMOVED lines=20> */
.L_x_58356:
[----:B------:R-:W-:Y:S05]  /*21070*/  BSYNC B1 ;  /* 0x0000000000017941 */ /* 0x000fea0003800000 */
.L_x_58355:
[----:B------:R-:W-:Y:S01]  /*21080*/  LOP3.LUT P2, RZ, R37, 0x400000, RZ, 0xc0, !PT ;  /* 0x0040000025ff7812 */ /* 0x000fe2000784c0ff */
        /* <DEDUP_REMOVED lines=19> */
.L_x_58358:
[----:B------:R-:W-:Y:S05]  /*211c0*/  BSYNC B1 ;  /* 0x0000000000017941 */ /* 0x000fea0003800000 */
.L_x_58357:
        /* <DEDUP_REMOVED lines=20> */
.L_x_58360:
[----:B------:R-:W-:Y:S05]  /*21310*/  BSYNC B1 ;  /* 0x0000000000017941 */ /* 0x000fea0003800000 */
.L_x_58359:
        /* <DEDUP_REMOVED lines=20> */
.L_x_58362:
[----:B------:R-:W-:Y:S05]  /*21460*/  BSYNC B1 ;  /* 0x0000000000017941 */ /* 0x000fea0003800000 */
.L_x_58361:
        /* <DEDUP_REMOVED lines=20> */
.L_x_58364:
[----:B------:R-:W-:Y:S05]  /*215b0*/  BSYNC B1 ;  /* 0x0000000000017941 */ /* 0x000fea0003800000 */
.L_x_58363:
        /* <DEDUP_REMOVED lines=20> */
.L_x_58366:
[----:B------:R-:W-:Y:S05]  /*21700*/  BSYNC B1 ;  /* 0x0000000000017941 */ /* 0x000fea0003800000 */
.L_x_58365:
        /* <DEDUP_REMOVED lines=20> */
.L_x_58368:
[----:B------:R-:W-:Y:S05]  /*21850*/  BSYNC B1 ;  /* 0x0000000000017941 */ /* 0x000fea0003800000 */
.L_x_58367:
        /* <DEDUP_REMOVED lines=20> */
.L_x_58370:
[----:B------:R-:W-:Y:S05]  /*219a0*/  BSYNC B1 ;  /* 0x0000000000017941 */ /* 0x000fea0003800000 */
.L_x_58369:
        /* <DEDUP_REMOVED lines=15> */
[----:B-----5:R-:W-:Y:S02]  /*21aa0*/  FFMA.FTZ R131, R14, R131, R5 ;  /* 0x000000830e837223 */ /* 0x020fe40000010005 */
[----:B------:R-:W-:-:S02]  /*21ab0*/  FFMA.FTZ R130, R15, R130, R29 ;  /* 0x000000820f827223 */ /* 0x000fc4000001001d */
[C---:B------:R-:W-:Y:S01]  /*21ac0*/  IMAD.WIDE.U32 R170, R2.reuse, R170, c[0x0][0x208] ;  /* 0x0000820002aa7625 */ /* 0x040fe200078e00aa */
[----:B------:R-:W-:-:S04]  /*21ad0*/  IADD3 R2, R2, 0x20, RZ ;  /* 0x0000002002027810 */ /* 0x000fc80007ffe0ff */
[----:B------:R0:W-:Y:S03]  /*21ae0*/  STG.E.128 [R170.64], R128 ;  /* 0x00000080aa007986 */ /* 0x0001e6000c101d06 */
.L_x_58372:
[----:B------:R-:W-:Y:S05]  /*21af0*/  BSYNC B1 ;  /* 0x0000000000017941 */ /* 0x000fea0003800000 */
.L_x_58371:
        /* <DEDUP_REMOVED lines=15> */
[----:B-----5:R-:W-:Y:S02]  /*21bf0*/  FFMA.FTZ R129, R12, R129, R4 ;  /* 0x000000810c817223 */ /* 0x020fe40000010004 */
[----:B------:R-:W-:Y:S02]  /*21c00*/  FFMA.FTZ R131, R10, R131, R3 ;  /* 0x000000830a837223 */ /* 0x000fe40000010003 */
[----:B------:R-:W-:-:S05]  /*21c10*/  FFMA.FTZ R130, R11, R130, R27 ;  /* 0x000000820b827223 */ /* 0x000fca000001001b */
[----:B------:R0:W-:Y:S02]  /*21c20*/  STG.E.128 [R170.64], R128 ;  /* 0x00000080aa007986 */ /* 0x0001e4000c101d06 */
.L_x_58374:
[----:B------:R-:W-:Y:S05]  /*21c30*/  BSYNC B1 ;  /* 0x0000000000017941 */ /* 0x000fea0003800000 */
.L_x_58373:
[----:B------:R-:W-:-:S04]  /*21c40*/  IMAD.MOV.U32 R2, RZ, RZ, 0x4 ;  /* 0x00000004ff027424 */ /* 0x000fc800078e00ff */
[----:B------:R-:W-:-:S05]  /*21c50*/  IMAD R36, R2, c[0x0][0x160], R36 ;  /* 0x0000580002247a24 */ /* 0x000fca00078e0224 */
[----:B------:R-:W-:-:S13]  /*21c60*/  ISETP.GE.AND P1, PT, R36, c[0x0][0x164], PT ;  /* 0x0000590024007a0c */ /* 0x000fda0003f26270 */
[----:B0----5:R-:W-:Y:S01]  /*21c70*/  @P1 CALL.REL.NOINC `(.L_x_58375) ;  /* 0x0000001000001944 */ /* 0x021fe20003c00000 */
[----:B------:R-:W-:Y:S05]  /*21c80*/  BRA `(.L_x_58376) ;  /* 0xfffe0fd000007947 */ /* 0x000fea000383ffff */
.L_x_58375:
[----:B------:R-:W-:Y:S05]  /*21c90*/  BSYNC B0 ;  /* 0x0000000000007941 */ /* 0x000fea0003800000 */
.L_x_57732:
[----:B------:R-:W-:Y:S05]  /*21ca0*/  EXIT ;  /* 0x000000000000794d */ /* 0x000fea0003800000 */
.L_x_58333:
[----:B------:R-:W-:Y:S01]  /*21cb0*/  IMAD.MOV.U32 R130, RZ, RZ, 0x1 ;  /* 0x00000001ff827424 */ /* 0x000fe200078e00ff */
[----:B------:R-:W-:Y:S01]  /*21cc0*/  MOV R128, 0x21d00 ;  /* 0x00021d0000807802 */ /* 0x000fe20000000f00 */
[----:B------:R-:W-:Y:S02]  /*21cd0*/  IMAD.MOV.U32 R167, RZ, RZ, 0x1f ;  /* 0x0000001fffa77424 */ /* 0x000fe400078e00ff */
[----:B------:R-:W-:Y:S02]  /*21ce0*/  IMAD.MOV.U32 R129, RZ, RZ, -0x1 ;  /* 0xffffffffff817424 */ /* 0x000fe400078e00ff */
[----:B------:R-:W-:Y:S05]  /*21cf0*/  CALL.REL.NOINC `($__internal_136_$__cuda_sm70_shflsync_bfly_p) ;  /* 0x00000f0000007944 */ /* 0x000fea0003c00000 */
[----:B-1----:R-:W-:Y:S05]  /*21d00*/  BRA `(.L_x_58377) ;  /* 0xffffd55000007947 */ /* 0x002fea000383ffff */
.L_x_58334:
[----:B------:R-:W-:Y:S01]  /*21d10*/  IMAD.MOV.U32 R130, RZ, RZ, 0x2 ;  /* 0x00000002ff827424 */ /* 0x000fe200078e00ff */
[----:B------:R-:W-:Y:S01]  /*21d20*/  MOV R167, 0x1f ;  /* 0x0000001f00a77802 */ /* 0x000fe20000000f00 */
[----:B------:R-:W-:Y:S01]  /*21d30*/  IMAD.MOV.U32 R129, RZ, RZ, -0x1 ;  /* 0xffffffffff817424 */ /* 0x000fe200078e00ff */
[----:B------:R-:W-:Y:S02]  /*21d40*/  MOV R128, 0x21d60 ;  /* 0x00021d6000807802 */ /* 0x000fe40000000f00 */
[----:B------:R-:W-:Y:S05]  /*21d50*/  CALL.REL.NOINC `($__internal_136_$__cuda_sm70_shflsync_bfly_p) ;  /* 0x00000ea000007944 */ /* 0x000fea0003c00000 */
[----:B-1----:R-:W-:Y:S01]  /*21d60*/  FADD.FTZ R131, R131, R130 ;  /* 0x0000008283837221 */ /* 0x002fe20000010000 */
[----:B------:R-:W-:Y:S01]  /*21d70*/  MOV R128, 0x21dc0 ;  /* 0x00021dc000807802 */ /* 0x000fe20000000f00 */
[----:B------:R-:W-:Y:S02]  /*21d80*/  IMAD.MOV.U32 R130, RZ, RZ, 0x4 ;  /* 0x00000004ff827424 */ /* 0x000fe400078e00ff */
[----:B------:R-:W-:-:S02]  /*21d90*/  IMAD.MOV.U32 R167, RZ, RZ, 0x1f ;  /* 0x0000001fffa77424 */ /* 0x000fc400078e00ff */
[----:B------:R-:W-:Y:S02]  /*21da0*/  IMAD.MOV.U32 R129, RZ, RZ, -0x1 ;  /* 0xffffffffff817424 */ /* 0x000fe400078e00ff */
[----:B------:R-:W-:Y:S05]  /*21db0*/  CALL.REL.NOINC `($__internal_136_$__cuda_sm70_shflsync_bfly_p) ;  /* 0x00000e4000007944 */ /* 0x000fea0003c00000 */
[----:B-1----:R-:W-:Y:S01]  /*21dc0*/  FADD.FTZ R131, R131, R130 ;  /* 0x0000008283837221 */ /* 0x002fe20000010000 */
[----:B------:R-:W-:Y:S01]  /*21dd0*/  MOV R129, 0xffffffff ;  /* 0xffffffff00817802 */ /* 0x000fe20000000f00 */
[----:B------:R-:W-:Y:S01]  /*21de0*/  IMAD.MOV.U32 R130, RZ, RZ, 0x8 ;  /* 0x00000008ff827424 */ /* 0x000fe200078e00ff */
[----:B------:R-:W-:Y:S01]  /*21df0*/  MOV R128, 0x21e20 ;  /* 0x00021e2000807802 */ /* 0x000fe20000000f00 */
[----:B------:R-:W-:Y:S02]  /*21e00*/  IMAD.MOV.U32 R167, RZ, RZ, 0x1f ;  /* 0x0000001fffa77424 */ /* 0x000fe400078e00ff */
[----:B------:R-:W-:Y:S05]  /*21e10*/  CALL.REL.NOINC `($__internal_136_$__cuda_sm70_shflsync_bfly_p) ;  /* 0x00000de000007944 */ /* 0x000fea0003c00000 */
[----:B-1----:R-:W-:Y:S01]  /*21e20*/  FADD.FTZ R131, R131, R130 ;  /* 0x0000008283837221 */ /* 0x002fe20000010000 */
[----:B------:R-:W-:Y:S01]  /*21e30*/  MOV R128, 0x21e80 ;  /* 0x00021e8000807802 */ /* 0x000fe20000000f00 */
[----:B------:R-:W-:Y:S02]  /*21e40*/  IMAD.MOV.U32 R130, RZ, RZ, 0x10 ;  /* 0x00000010ff827424 */ /* 0x000fe400078e00ff */
[----:B------:R-:W-:Y:S02]  /*21e50*/  IMAD.MOV.U32 R167, RZ, RZ, 0x1f ;  /* 0x0000001fffa77424 */ /* 0x000fe400078e00ff */
[----:B------:R-:W-:-:S02]  /*21e60*/  IMAD.MOV.U32 R129, RZ, RZ, -0x1 ;  /* 0xffffffffff817424 */ /* 0x000fc400078e00ff */
[----:B------:R-:W-:Y:S05]  /*21e70*/  CALL.REL.NOINC `($__internal_136_$__cuda_sm70_shflsync_bfly_p) ;  /* 0x00000d8000007944 */ /* 0x000fea0003c00000 */
[----:B-1----:R-:W-:Y:S01]  /*21e80*/  FADD.FTZ R130, R131, R130 ;  /* 0x0000008283827221 */ /* 0x002fe20000010000 */
[----:B------:R-:W-:Y:S01]  /*21e90*/  LOP3.LUT R0, R0, 0xfffffff7, RZ, 0xc0, !PT ;  /* 0xfffffff700007812 */ /* 0x000fe200078ec0ff */
[----:B------:R-:W-:-:S02]  /*21ea0*/  IMAD.MOV.U32 R167, RZ, RZ, 0x1f ;  /* 0x0000001fffa77424 */ /* 0x000fc400078e00ff */
[----:B------:R-:W-:Y:S01]  /*21eb0*/  FMUL.FTZ R168, R130, c[0x0][0x1e0] ;  /* 0x0000780082a87a20 */ /* 0x000fe20000410000 */
[----:B------:R-:W-:Y:S01]  /*21ec0*/  @P4 LOP3.LUT R0, R0, 0x8, RZ, 0xfc, !PT ;  /* 0x0000000800004812 */ /* 0x000fe200078efcff */
[----:B------:R-:W-:Y:S01]  /*21ed0*/  IMAD.MOV.U32 R130, RZ, RZ, 0x1 ;  /* 0x00000001ff827424 */ /* 0x000fe200078e00ff */
[----:B------:R-:W-:Y:S01]  /*21ee0*/  LOP3.LUT P4, RZ, R37, 0x1000, RZ, 0xc0, !PT ;  /* 0x0000100025ff7812 */ /* 0x000fe2000788c0ff */
[--C-:B------:R-:W-:Y:S01]  /*21ef0*/  FADD.FTZ R128, R48, -R168.reuse ;  /* 0x800000a830807221 */ /* 0x100fe20000010000 */
[----:B------:R-:W-:Y:S01]  /*21f00*/  LOP3.LUT R0, R0, 0xfffffffb, RZ, 0xc0, !PT ;  /* 0xfffffffb00007812 */ /* 0x000fe200078ec0ff */
[----:B------:R-:W-:Y:S02]  /*21f10*/  FADD.FTZ R129, R49, -R168 ;  /* 0x800000a831817221 */ /* 0x000fe40000010000 */
[----:B------:R-:W-:Y:S01]  /*21f20*/  FFMA.FTZ R128, R128, R128, RZ ;  /* 0x0000008080807223 */ /* 0x000fe200000100ff */
[----:B------:R-:W-:Y:S02]  /*21f30*/  @P5 LOP3.LUT R0, R0, 0x4, RZ, 0xfc, !PT ;  /* 0x0000000400005812 */ /* 0x000fe400078efcff */
[----:B------:R-:W-:Y:S01]  /*21f40*/  LOP3.LUT P5, RZ, R37, 0x2000, RZ, 0xc0, !PT ;  /* 0x0000200025ff7812 */ /* 0x000fe200078ac0ff */
[----:B------:R-:W-:Y:S01]  /*21f50*/  FFMA.FTZ R128, R129, R129, R128 ;  /* 0x0000008181807223 */ /* 0x000fe20000010080 */
[----:B------:R-:W-:Y:S01]  /*21f60*/  LOP3.LUT R0, R0, 0xfffffffd, RZ, 0xc0, !PT ;  /* 0xfffffffd00007812 */ /* 0x000fe200078ec0ff */
[----:B------:R-:W-:-:S03]  /*21f70*/  FADD.FTZ R129, R50, -R168 ;  /* 0x800000a832817221 */ /* 0x000fc60000010000 */
[----:B------:R-:W-:Y:S01]  /*21f80*/  @P6 LOP3.LUT R0, R0, 0x2, RZ, 0xfc, !PT ;  /* 0x0000000200006812 */ /* 0x000fe200078efcff */
[----:B------:R-:W-:Y:S01]  /*21f90*/  FFMA.FTZ R128, R129, R129, R128 ;  /* 0x0000008181807223 */ /* 0x000fe20000010080 */
[----:B------:R-:W-:Y:S01]  /*21fa0*/  LOP3.LUT P6, RZ, R37, 0x1, RZ, 0xc0, !PT ;  /* 0x0000000125ff7812 */ /* 0x000fe200078cc0ff */
        /* <DEDUP_REMOVED lines=169> */
[----:B------:R-:W-:Y:S01]  /*22a40*/  MOV R128, 0x22a70 ;  /* 0x00022a7000807802 */ /* 0x000fe20000000f00 */
[----:B------:R-:W-:Y:S02]  /*22a50*/  IMAD.MOV.U32 R129, RZ, RZ, -0x1 ;  /* 0xffffffffff817424 */ /* 0x000fe400078e00ff */
[----:B------:R-:W-:Y:S05]  /*22a60*/  CALL.REL.NOINC `($__internal_136_$__cuda_sm70_shflsync_bfly_p) ;  /* 0x0000019000007944 */ /* 0x000fea0003c00000 */
[----:B-1----:R-:W-:Y:S01]  /*22a70*/  FADD.FTZ R131, R131, R130 ;  /* 0x0000008283837221 */ /* 0x002fe20000010000 */
[----:B------:R-:W-:Y:S01]  /*22a80*/  HFMA2.MMA R130, -RZ, RZ, 0, 1.1920928955078125e-07 ;  /* 0x00000002ff827435 */ /* 0x000fe200000001ff */
[----:B------:R-:W-:Y:S01]  /*22a90*/  IMAD.MOV.U32 R167, RZ, RZ, 0x1f ;  /* 0x0000001fffa77424 */ /* 0x000fe200078e00ff */
[----:B------:R-:W-:Y:S01]  /*22aa0*/  MOV R128, 0x22ad0 ;  /* 0x00022ad000807802 */ /* 0x000fe20000000f00 */
[----:B------:R-:W-:-:S03]  /*22ab0*/  IMAD.MOV.U32 R129, RZ, RZ, -0x1 ;  /* 0xffffffffff817424 */ /* 0x000fc600078e00ff */
        /* <DEDUP_REMOVED lines=11> */
[----:B------:R-:W-:Y:S02]  /*22b70*/  IMAD.MOV.U32 R129, RZ, RZ, -0x1 ;  /* 0xffffffffff817424 */ /* 0x000fe400078e00ff */
[----:B------:R-:W-:Y:S05]  /*22b80*/  CALL.REL.NOINC `($__internal_136_$__cuda_sm70_shflsync_bfly_p) ;  /* 0x0000007000007944 */ /* 0x000fea0003c00000 */
[----:B-1----:R-:W-:Y:S01]  /*22b90*/  FADD.FTZ R131, R131, R130 ;  /* 0x0000008283837221 */ /* 0x002fe20000010000 */
[----:B------:R-:W-:Y:S01]  /*22ba0*/  MOV R128, 0x22bf0 ;  /* 0x00022bf000807802 */ /* 0x000fe20000000f00 */
[----:B------:R-:W-:Y:S02]  /*22bb0*/  IMAD.MOV.U32 R130, RZ, RZ, 0x10 ;  /* 0x00000010ff827424 */ /* 0x000fe400078e00ff */
[----:B------:R-:W-:Y:S02]  /*22bc0*/  IMAD.MOV.U32 R167, RZ, RZ, 0x1f ;  /* 0x0000001fffa77424 */ /* 0x000fe400078e00ff */
[----:B------:R-:W-:-:S02]  /*22bd0*/  IMAD.MOV.U32 R129, RZ, RZ, -0x1 ;  /* 0xffffffffff817424 */ /* 0x000fc400078e00ff */
[----:B------:R-:W-:Y:S05]  /*22be0*/  CALL.REL.NOINC `($__internal_136_$__cuda_sm70_shflsync_bfly_p) ;  /* 0x0000001000007944 */ /* 0x000fea0003c00000 */
[----:B-1----:R-:W-:Y:S05]  /*22bf0*/  BRA `(.L_x_58378) ;  /* 0xffffd32000007947 */ /* 0x002fea000383ffff */
        .weak           $__internal_136_$__cuda_sm70_shflsync_bfly_p
        .type           $__internal_136_$__cuda_sm70_shflsync_bfly_p,@function
        .size           $__internal_136_$__cuda_sm70_shflsync_bfly_p,(.L_x_71136 - $__internal_136_$__cuda_sm70_shflsync_bfly_p)
$__internal_136_$__cuda_sm70_shflsync_bfly_p:
[----:B------:R-:W-:Y:S04]  /*22c00*/  WARPSYNC R129 ;  /* 0x0000008100007348 */ /* 0x000fe80003800000 */
[----:B------:R0:W1:Y:S02]  /*22c10*/  SHFL.BFLY PT, R130, R131, R130, R167 ;  /* 0x0c00008283827389 */ /* 0x00006400000e00a7 */
[----:B0-----:R-:W-:-:S04]  /*22c20*/  IMAD.MOV.U32 R129, RZ, RZ, 0x0 ;  /* 0x00000000ff817424 */ /* 0x001fc800078e00ff */
[----:B------:R-:W-:Y:S05]  /*22c30*/  RET.REL.NODEC R128 `(_ZN10layer_norm13ln_fwd_kernelINS_13Kernel_traitsI6__halfffffjLj2560ELj1ELj4ELj1ELj16ENS_18Kernel_traits_baseILj2560ES2_ffffjLj128EEEEELb1ELb0ELb0ELb0EEEvNS_9FwdParamsE) ;  /* 0xfffdd3c080007950 */ /* 0x000fea0003c3ffff */
.L_x_58379:
        /* <DEDUP_REMOVED lines=12> */
.L_x_71136:


//--------------------- .text._ZN10layer_norm13ln_fwd_kernelINS_13Kernel_traitsI6__halfffffjLj2560ELj1ELj4ELj1ELj16ENS_18Kernel_traits_baseILj2560ES2_ffffjLj128EEEEELb1ELb0ELb0ELb1EEEvNS_9FwdParamsE --------------------------
	.section	.text._ZN10layer_norm13ln_fwd_kernelINS_13Kernel_traitsI6__halfffffjLj2560ELj1ELj4ELj1ELj16ENS_18Kernel_traits_baseILj2560ES2_ffffjLj128EEEEELb1ELb0ELb0ELb1EEEvNS_9FwdParamsE,"ax",@progbits
	.sectioninfo	@"SHI_REGISTERS=255"
	.align	128
        .global         _ZN10layer_norm13ln_fwd_kernelINS_13Kernel_traitsI6__halfffffjLj2560ELj1ELj4ELj1ELj16ENS_18Kernel_traits_baseILj2560ES2_ffffjLj128EEEEELb1ELb0ELb0ELb1EEEvNS_9FwdParamsE
        .type           _ZN10layer_norm13ln_fwd_kernelINS_13Kernel_traitsI6__halfffffjLj2560ELj1ELj4ELj1ELj16ENS_18Kernel_traits_baseILj2560ES2_ffffjLj128EEEEELb1ELb0ELb0ELb1EEEvNS_9FwdParamsE,@function
        .size           _ZN10layer_norm13ln_fwd_kernelINS_13Kernel_traitsI6__halfffffjLj2560ELj1ELj4ELj1ELj16ENS_18Kernel_traits_baseILj2560ES2_ffffjLj128EEEEELb1ELb0ELb0ELb1EEEvNS_9FwdParamsE,(.L_x_71137 - _ZN10layer_norm13ln_fwd_kernelINS_13Kernel_traitsI6__halfffffjLj2560ELj1ELj4ELj1ELj16ENS_18Kernel_traits_baseILj2560ES2_ffffjLj128EEEEELb1ELb0ELb0ELb1EEEvNS_9FwdParamsE)
        .other          _ZN10layer_norm13ln_fwd_kernelINS_13Kernel_traitsI6__halfffffjLj2560ELj1ELj4ELj1ELj16ENS_18Kernel_traits_baseILj2560ES2_ffffjLj128EEEEELb1ELb0ELb0ELb1EEEvNS_9FwdParamsE,@"STO_CUDA_ENTRY STV_DEFAULT"
_ZN10layer_norm13ln_fwd_kernelINS_13Kernel_traitsI6__halfffffjLj2560ELj1ELj4ELj1ELj16ENS_18Kernel_traits_baseILj2560ES2_ffffjLj128EEEEELb1ELb0ELb0ELb1EEEvNS_9FwdParamsE:
.text._ZN10layer_norm13ln_fwd_kernelINS_13Kernel_traitsI6__halfffffjLj2560ELj1ELj4ELj1ELj16ENS_18Kernel_traits_baseILj2560ES2_ffffjLj128EEEEELb1ELb0ELb0ELb1EEEvNS_9FwdParamsE:
        /* <DEDUP_REMOVED lines=13> */
[----:B------:R-:W3:Y:S04]  /*00d0*/  @P0 LDG.E.64 R4, [R8.64] ;  /* 0x0000000608040981 */ /* 0x000ee8000c1e1b00 */
[----:B------:R-:W0:Y:S04]  /*00e0*/  S2R R10, SR_TID.X ;  /* 0x00000000000a7919 */ /* 0x000e280000002100 */
[----:B------:R-:W1:Y:S01]  /*00f0*/  S2R R11, SR_CTAID.X ;  /* 0x00000000000b7919 */ /* 0x000e620000002500 */
[----:B0-----:R-:W-:Y:S02]  /*0100*/  LOP3.LUT R62, R10, 0x1f, RZ, 0xc0, !PT ;  /* 0x0000001f0a3e7812 */ /* 0x001fe400078ec0ff */
[--C-:B------:R-:W-:Y:S01]  /*0110*/  SHF.R.U32.HI R140, RZ, 0x5, R10.reuse ;  /* 0x00000005ff8c7819 */ /* 0x100fe2000001160a */
[----:B-1----:R-:W-:Y:S01]  /*0120*/  IMAD R75, R11, c[0x0][0x0], R10 ;  /* 0x000000000b4b7a24 */ /* 0x002fe200078e020a */
[----:B------:R-:W-:-:S02]  /*0130*/  LOP3.LUT R46, R62, 0x20, RZ, 0xfc, !PT ;  /* 0x000000203e2e7812 */ /* 0x000fc400078efcff */
[C---:B------:R-:W-:Y:S01]  /*0140*/  LOP3.LUT R38, R62.reuse, 0x60, RZ, 0xfc, !PT ;  /* 0x000000603e267812 */ /* 0x040fe200078efcff */
[----:B------:R-:W-:Y:S01]  /*0150*/  IMAD.WIDE.U32 R6, R75, -0x326172a9, RZ ;  /* 0xcd9e8d574b067825 */ /* 0x000fe200078e00ff */
[C---:B------:R-:W-:Y:S02]  /*0160*/  LOP3.LUT R48, R62.reuse, 0x40, RZ, 0xfc, !PT ;  /* 0x000000403e307812 */ /* 0x040fe400078efcff */
[C---:B------:R-:W-:Y:S02]  /*0170*/  LOP3.LUT R34, R62.reuse, 0xa0, RZ, 0xfc, !PT ;  /* 0x000000a03e227812 */ /* 0x040fe400078efcff */
[C---:B------:R-:W-:Y:S02]  /*0180*/  LOP3.LUT R36, R62.reuse, 0x80, RZ, 0xfc, !PT ;  /* 0x000000803e247812 */ /* 0x040fe400078efcff */
[C---:B------:R-:W-:Y:S02]  /*0190*/  LOP3.LUT R58, R62.reuse, 0xe0, RZ, 0xfc, !PT ;  /* 0x000000e03e3a7812 */ /* 0x040fe400078efcff */
[----:B------:R-:W-:-:S02]  /*01a0*/  LOP3.LUT R244, R62, 0x120, RZ, 0xfc, !PT ;  /* 0x000001203ef47812 */ /* 0x000fc400078efcff */
[C---:B------:R-:W-:Y:S02]  /*01b0*/  LOP3.LUT R248, R62.reuse, 0x100, RZ, 0xfc, !PT ;  /* 0x000001003ef87812 */ /* 0x040fe400078efcff */
[C---:B------:R-:W-:Y:S02]  /*01c0*/  LOP3.LUT R236, R62.reuse, 0x160, RZ, 0xfc, !PT ;  /* 0x000001603eec7812 */ /* 0x040fe400078efcff */
[----:B------:R-:W-:Y:S02]  /*01d0*/  LEA R140, R11, R140, 0x2 ;  /* 0x0000008c0b8c7211 */ /* 0x000fe400078e10ff */
[C---:B------:R-:W-:Y:S02]  /*01e0*/  LOP3.LUT R240, R62.reuse, 0x140, RZ, 0xfc, !PT ;  /* 0x000001403ef07812 */ /* 0x040fe400078efcff */
[C---:B------:R-:W-:Y:S02]  /*01f0*/  LOP3.LUT R228, R62.reuse, 0x1a0, RZ, 0xfc, !PT ;  /* 0x000001a03ee47812 */ /* 0x040fe400078efcff */
[----:B------:R-:W-:-:S02]  /*0200*/  LOP3.LUT R232, R62, 0x180, RZ, 0xfc, !PT ;  /* 0x000001803ee87812 */ /* 0x000fc400078efcff */
[C---:B------:R-:W-:Y:S02]  /*0210*/  LOP3.LUT R59, R62.reuse, 0x1e0, RZ, 0xfc, !PT ;  /* 0x000001e03e3b7812 */ /* 0x040fe400078efcff */
[C---:B------:R-:W-:Y:S02]  /*0220*/  LOP3.LUT R224, R62.reuse, 0x1c0, RZ, 0xfc, !PT ;  /* 0x000001c03ee07812 */ /* 0x040fe400078efcff */
[C---:B------:R-:W-:Y:S02]  /*0230*/  LOP3.LUT R214, R62.reuse, 0x220, RZ, 0xfc, !PT ;  /* 0x000002203ed67812 */ /* 0x040fe400078efcff */
[C---:B------:R-:W-:Y:S02]  /*0240*/  LOP3.LUT R218, R62.reuse, 0x200, RZ, 0xfc, !PT ;  /* 0x000002003eda7812 */ /* 0x040fe400078efcff */
[C---:B------:R-:W-:Y:S02]  /*0250*/  LOP3.LUT R206, R62.reuse, 0x260, RZ, 0xfc, !PT ;  /* 0x000002603ece7812 */ /* 0x040fe400078efcff */
        /* <DEDUP_REMOVED lines=16> */
[----:B------:R-:W-:-:S03]  /*0360*/  UIADD3 UR10, UR5, -0x4498517b, URZ ;  /* 0xbb67ae85050a7890 */ /* 0x000fc6000fffe03f */
[----:B------:R-:W-:Y:S01]  /*0370*/  @P0 LEA R56, P2, R46, c[0x0][0x218], 0x3 ;  /* 0x000086002e380a11 */ /* 0x000fe200078418ff */
[----:B------:R-:W-:Y:S01]  /*0380*/  UIADD3 UR12, UR5, 0x76cf5d0a, URZ ;  /* 0x76cf5d0a050c7890 */ /* 0x000fe2000fffe03f */
[----:B------:R-:W-:Y:S01]  /*0390*/  @P0 LEA R202, P1, R62, c[0x0][0x218], 0x3 ;  /* 0x000086003eca0a11 */ /* 0x000fe200078218ff */
[----:B------:R-:W-:Y:S01]  /*03a0*/  IMAD.WIDE.U32 R8, R8, -0x326172a9, RZ ;  /* 0xcd9e8d5708087825 */ /* 0x000fe200078e00ff */
[----:B------:R-:W-:Y:S01]  /*03b0*/  UIADD3 UR14, UR5, 0x32370b8f, URZ ;  /* 0x32370b8f050e7890 */ /* 0x000fe2000fffe03f */
[----:B------:R-:W-:Y:S01]  /*03c0*/  LOP3.LUT R7, R3, UR10, R4, 0x96, !PT ;  /* 0x0000000a03077c12 */ /* 0x000fe2000f8e9604 */
[----:B------:R-:W-:Y:S01]  /*03d0*/  UIADD3 UR15, UR4, 0x78dde6e4, URZ ;  /* 0x78dde6e4040f7890 */ /* 0x000fe2000fffe03f */
[----:B------:R-:W-:Y:S01]  /*03e0*/  @P0 IMAD.X R57, RZ, RZ, c[0x0][0x21c], P2 ;  /* 0x00008700ff390624 */ /* 0x000fe200010e06ff */
[----:B------:R-:W-:Y:S01]  /*03f0*/  LOP3.LUT R4, R9, UR9, R6, 0x96, !PT ;  /* 0x0000000909047c12 */ /* 0x000fe2000f8e9606 */
[----:B------:R-:W-:Y:S01]  /*0400*/  @P0 IMAD.X R203, RZ, RZ, c[0x0][0x21c], P1 ;  /* 0x00008700ffcb0624 */ /* 0x000fe200008e06ff */
[----:B------:R-:W-:Y:S01]  /*0410*/  @P0 LEA R52, P2, R38, c[0x0][0x218], 0x3 ;  /* 0x0000860026340a11 */ /* 0x000fe200078418ff */
[----:B------:R-:W-:Y:S01]  /*0420*/  IMAD.WIDE.U32 R6, R7, -0x326172a9, RZ ;  /* 0xcd9e8d5707067825 */ /* 0x000fe200078e00ff */
[----:B------:R-:W-:Y:S01]  /*0430*/  @P0 LEA R54, P1, R48, c[0x0][0x218], 0x3 ;  /* 0x0000860030360a11 */ /* 0x000fe200078218ff */
[----:B------:R-:W-:Y:S01]  /*0440*/  UIADD3 UR16, UR5, -0x126145ec, URZ ;  /* 0xed9eba1405107890 */ /* 0x000fe2000fffe03f */
[----:B------:R-:W-:Y:S01]  /*0450*/  LOP3.LUT R0, R62, 0xc0, RZ, 0xfc, !PT ;  /* 0x000000c03e007812 */ /* 0x000fe200078efcff */
[----:B------:R-:W-:Y:S01]  /*0460*/  IMAD.WIDE.U32 R4, R4, -0x2daee0ad, RZ ;  /* 0xd2511f5304047825 */ /* 0x000fe200078e00ff */
[----:B------:R-:W-:Y:S01]  /*0470*/  LOP3.LUT R3, R7, UR11, R8, 0x96, !PT ;  /* 0x0000000b07037c12 */ /* 0x000fe2000f8e9608 */
[----:B------:R-:W-:-:S02]  /*0480*/  UIADD3 UR18, UR5, -0x56f99767, URZ ;  /* 0xa906689905127890 */ /* 0x000fc4000fffe03f */
[----:B------:R-:W-:Y:S01]  /*0490*/  UIADD3 UR17, UR4, 0x1715609d, URZ ;  /* 0x1715609d04117890 */ /* 0x000fe2000fffe03f */
[----:B------:R-:W-:Y:S01]  /*04a0*/  LOP3.LUT R8, R5, UR12, R2, 0x96, !PT ;  /* 0x0000000c05087c12 */ /* 0x000fe2000f8e9602 */
[----:B------:R-:W-:Y:S01]  /*04b0*/  IMAD.WIDE.U32 R2, R3, -0x2daee0ad, RZ ;  /* 0xd2511f5303027825 */ /* 0x000fe200078e00ff */
[----:B------:R-:W-:Y:S02]  /*04c0*/  UIADD3 UR19, UR4, -0x4ab325aa, URZ ;  /* 0xb54cda5604137890 */ /* 0x000fe4000fffe03f */
[----:B------:R-:W-:Y:S01]  /*04d0*/  UIADD3 UR20, UR5, 0x646e171e, URZ ;  /* 0x646e171e05147890 */ /* 0x000fe2000fffe03f */
[----:B------:R-:W-:Y:S01]  /*04e0*/  IMAD.WIDE.U32 R8, R8, -0x326172a9, RZ ;  /* 0xcd9e8d5708087825 */ /* 0x000fe200078e00ff */
[----:B------:R-:W-:Y:S01]  /*04f0*/  LOP3.LUT R7, R3, UR14, R4, 0x96, !PT ;  /* 0x0000000e03077c12 */ /* 0x000fe2000f8e9604 */
[----:B------:R-:W-:Y:S01]  /*0500*/  UIADD3 UR22, UR5, 0x1fd5c5a3, URZ ;  /* 0x1fd5c5a305167890 */ /* 0x000fe2000fffe03f */
[----:B------:R-:W-:Y:S01]  /*0510*/  @P0 LEA R30, P3, R210, c[0x0][0x218], 0x3 ;  /* 0x00008600d21e0a11 */ /* 0x000fe200078618ff */
[----:B------:R-:W-:Y:S01]  /*0520*/  @P0 IMAD.X R53, RZ, RZ, c[0x0][0x21c], P2 ;  /* 0x00008700ff350624 */ /* 0x000fe200010e06ff */
[----:B------:R-:W-:Y:S01]  /*0530*/  LOP3.LUT R4, R9, UR13, R6, 0x96, !PT ;  /* 0x0000000d09047c12 */ /* 0x000fe2000f8e9606 */
[----:B------:R-:W-:Y:S01]  /*0540*/  IMAD.WIDE.U32 R6, R7, -0x326172a9, RZ ;  /* 0xcd9e8d5707067825 */ /* 0x000fe200078e00ff */
[----:B------:R-:W-:Y:S01]  /*0550*/  @P0 LEA R44, P2, R34, c[0x0][0x218], 0x3 ;  /* 0x00008600222c0a11 */ /* 0x000fe200078418ff */
[----:B------:R-:W-:Y:S01]  /*0560*/  UIADD3 UR21, UR4, 0x5384540f, URZ ;  /* 0x5384540f04157890 */ /* 0x000fe2000fffe03f */
[----:B------:R-:W-:Y:S01]  /*0570*/  @P0 IADD3.X R55, RZ, c[0x0][0x21c], RZ, P1, !PT ;  /* 0x00008700ff370a10 */ /* 0x000fe20000ffe4ff */
[----:B------:R-:W-:Y:S01]  /*0580*/  IMAD.WIDE.U32 R4, R4, -0x2daee0ad, RZ ;  /* 0xd2511f5304047825 */ /* 0x000fe200078e00ff */
[----:B------:R-:W-:Y:S01]  /*0590*/  LOP3.LUT R3, R7, UR15, R8, 0x96, !PT ;  /* 0x0000000f07037c12 */ /* 0x000fe2000f8e9608 */
[----:B------:R-:W-:Y:S01]  /*05a0*/  UIADD3 UR23, UR4, -0xe443238, URZ ;  /* 0xf1bbcdc804177890 */ /* 0x000fe2000fffe03f */
[----:B------:R-:W-:Y:S01]  /*05b0*/  @P0 LEA R50, P1, R36, c[0x0][0x218], 0x3 ;  /* 0x0000860024320a11 */ /* 0x000fe200078218ff */
[----:B------:R-:W-:Y:S01]  /*05c0*/  @P0 IMAD.X R31, RZ, RZ, c[0x0][0x21c], P3 ;  /* 0x00008700ff1f0624 */ /* 0x000fe200018e06ff */
[----:B------:R-:W-:Y:S01]  /*05d0*/  @P0 IADD3.X R45, RZ, c[0x0][0x21c], RZ, P2, !PT ;  /* 0x00008700ff2d0a10 */ /* 0x000fe200017fe4ff */
[----:B------:R-:W5:Y:S01]  /*05e0*/  @P0 LDG.E.64 R202, [R202.64] ;  /* 0x00000006caca0981 */ /* 0x000f62000c1e1b00 */
[----:B------:R-:W-:Y:S01]  /*05f0*/  @P0 LEA R142, P2, R58, c[0x0][0x218], 0x3 ;  /* 0x000086003a8e0a11 */ /* 0x000fe200078418ff */
[----:B------:R-:W-:Y:S01]  /*0600*/  @P0 IMAD.X R51, RZ, RZ, c[0x0][0x21c], P1 ;  /* 0x00008700ff330624 */ /* 0x000fe200008e06ff */
[----:B------:R-:W-:Y:S01]  /*0610*/  LOP3.LUT R5, R5, UR16, R2, 0x96, !PT ;  /* 0x0000001005057c12 */ /* 0x000fe2000f8e9602 */
[----:B------:R-:W-:Y:S01]  /*0620*/  IMAD.WIDE.U32 R2, R3, -0x2daee0ad, RZ ;  /* 0xd2511f5303027825 */ /* 0x000fe200078e00ff */
[----:B------:R-:W-:Y:S01]  /*0630*/  @P0 LEA R42, P1, R0, c[0x0][0x218], 0x3 ;  /* 0x00008600002a0a11 */ /* 0x000fe200078218ff */
[----:B------:R-:W5:Y:S02]  /*0640*/  @P0 LDG.E.64 R56, [R56.64] ;  /* 0x0000000638380981 */ /* 0x000f64000c1e1b00 */
[----:B------:R-:W-:Y:S01]  /*0650*/  @P0 IMAD.X R143, RZ, RZ, c[0x0][0x21c], P2 ;  /* 0x00008700ff8f0624 */ /* 0x000fe200010e06ff */
        /* <DEDUP_REMOVED lines=8> */
[----:B------:R-:W5:Y:S01]  /*06e0*/  @P0 LDG.E.64 R52, [R52.64] ;  /* 0x0000000634340981 */ /* 0x000f62000c1e1b00 */
[----:B------:R-:W-:-:S02]  /*06f0*/  LOP3.LUT R20, R5, UR17, R6, 0x96, !PT ;  /* 0x0000001105147c12 */ /* 0x000fc4000f8e9606 */
[----:B------:R-:W-:Y:S01]  /*0700*/  @P0 IADD3.X R41, RZ, c[0x0][0x21c], RZ, P1, !PT ;  /* 0x00008700ff290a10 */ /* 0x000fe20000ffe4ff */
[----:B------:R-:W5:Y:S01]  /*0710*/  @P0 LDG.E.64 R50, [R50.64] ;  /* 0x0000000632320981 */ /* 0x000f62000c1e1b00 */
[----:B------:R-:W-:Y:S02]  /*0720*/  @P0 LEA R6, P1, R240, c[0x0][0x218], 0x3 ;  /* 0x00008600f0060a11 */ /* 0x000fe400078218ff */
[----:B------:R-:W-:Y:S01]  /*0730*/  @P0 IADD3.X R9, RZ, c[0x0][0x21c], RZ, P2, !PT ;  /* 0x00008700ff090a10 */ /* 0x000fe200017fe4ff */
[----:B------:R-:W-:Y:S01]  /*0740*/  IMAD.WIDE.U32 R22, R22, -0x326172a9, RZ ;  /* 0xcd9e8d5716167825 */ /* 0x000fe200078e00ff */
[----:B------:R-:W-:Y:S01]  /*0750*/  @P0 LEA R12, P2, R228, c[0x0][0x218], 0x3 ;  /* 0x00008600e40c0a11 */ /* 0x000fe200078418ff */
[----:B------:R-:W5:Y:S02]  /*0760*/  @P0 LDG.E.64 R44, [R44.64] ;  /* 0x000000062c2c0981 */ /* 0x000f64000c1e1b00 */
[----:B------:R-:W-:Y:S01]  /*0770*/  @P0 IMAD.X R7, RZ, RZ, c[0x0][0x21c], P1 ;  /* 0x00008700ff070624 */ /* 0x000fe200008e06ff */
[----:B------:R-:W-:Y:S01]  /*0780*/  @P0 LEA R16, P1, R232, c[0x0][0x218], 0x3 ;  /* 0x00008600e8100a11 */ /* 0x000fe200078218ff */
[----:B------:R-:W-:Y:S01]  /*0790*/  IMAD.WIDE.U32 R20, R20, -0x2daee0ad, RZ ;  /* 0xd2511f5314147825 */ /* 0x000fe200078e00ff */
[----:B------:R-:W-:Y:S01]  /*07a0*/  LOP3.LUT R3, R23, UR19, R4, 0x96, !PT ;  /* 0x0000001317037c12 */ /* 0x000fe2000f8e9604 */
        /* <DEDUP_REMOVED lines=11> */
[----:B------:R-:W-:-:S02]  /*0860*/  @P0 IADD3.X R15, RZ, c[0x0][0x21c], RZ, P1, !PT ;  /* 0x00008700ff0f0a10 */ /* 0x000fc40000ffe4ff */
[----:B------:R-:W-:Y:S01]  /*0870*/  @P0 LEA R18, P1, R218, c[0x0][0x218], 0x3 ;  /* 0x00008600da120a11 */ /* 0x000fe200078218ff */
[----:B------:R-:W5:Y:S01]  /*0880*/  @P0 LDG.E.64 R6, [R6.64] ;  /* 0x0000000606060981 */ /* 0x000f62000c1e1b00 */
[----:B------:R-:W-:Y:S02]  /*0890*/  @P0 IADD3.X R29, RZ, c[0x0][0x21c], RZ, P2, !PT ;  /* 0x00008700ff1d0a10 */ /* 0x000fe400017fe4ff */
[----:B------:R-:W-:Y:S01]  /*08a0*/  LOP3.LUT R61, R3, UR22, R20, 0x96, !PT ;  /* 0x00000016033d7c12 */ /* 0x000fe2000f8e9614 */
[----:B------:R-:W-:Y:S01]  /*08b0*/  IMAD.WIDE.U32 R24, R24, -0x326172a9, RZ ;  /* 0xcd9e8d5718187825 */ /* 0x000fe200078e00ff */
[----:B------:R-:W-:Y:S01]  /*08c0*/  @P0 LEA R32, P2, R206, c[0x0][0x218], 0x3 ;  /* 0x00008600ce200a11 */ /* 0x000fe200078418ff */
[----:B------:R-:W5:Y:S02]  /*08d0*/  @P0 LDG.E.64 R8, [R8.64] ;  /* 0x0000000608080981 */ /* 0x000f64000c1e1b00 */
[----:B------:R-:W-:Y:S02]  /*08e0*/  @P0 IMAD.X R19, RZ, RZ, c[0x0][0x21c], P1 ;  /* 0x00008700ff130624 */ /* 0x000fe400008e06ff */
[----:B------:R-:W-:Y:S01]  /*08f0*/  IMAD.HI.U32 R71, R61, -0x326172a9, RZ ;  /* 0xcd9e8d573d477827 */ /* 0x000fe200078e00ff */
[----:B------:R-:W5:Y:S03]  /*0900*/  @P0 LDG.E.64 R12, [R12.64] ;  /* 0x000000060c0c0981 */ /* 0x000f66000c1e1b00 */
[----:B------:R-:W-:Y:S01]  /*0910*/  @P0 IMAD.X R33, RZ, RZ, c[0x0][0x21c], P2 ;  /* 0x00008700ff210624 */ /* 0x000fe200010e06ff */
[----:B------:R-:W-:Y:S01]  /*0920*/  LOP3.LUT R60, R25, UR21, R22, 0x96, !PT ;  /* 0x00000015193c7c12 */ /* 0x000fe2000f8e9616 */
[----:B------:R-:W5:Y:S01]  /*0930*/  @P0 LDG.E.64 R14, [R14.64] ;  /* 0x000000060e0e0981 */ /* 0x000f62000c1e1b00 */
[----:B------:R-:W-:-:S03]  /*0940*/  LOP3.LUT R71, R71, UR23, R24, 0x96, !PT ;  /* 0x0000001747477c12 */ /* 0x000fc6000f8e9618 */
[----:B------:R-:W5:Y:S04]  /*0950*/  @P0 LDG.E.64 R18, [R18.64] ;  /* 0x0000000612120981 */ /* 0x000f68000c1e1b00 */
[----:B------:R0:W5:Y:S04]  /*0960*/  @P0 LDG.E.64 R20, [R28.64] ;  /* 0x000000061c140981 */ /* 0x000168000c1e1b00 */
[----:B------:R0:W5:Y:S04]  /*0970*/  @P0 LDG.E.64 R22, [R30.64] ;  /* 0x000000061e160981 */ /* 0x000168000c1e1b00 */
[----:B------:R0:W5:Y:S01]  /*0980*/  @P0 LDG.E.64 R24, [R32.64] ;  /* 0x0000000620180981 */ /* 0x000162000c1e1b00 */
[----:B------:R-:W-:-:S03]  /*0990*/  ISETP.GE.AND P1, PT, R140, c[0x0][0x164], PT ;  /* 0x000059008c007a0c */ /* 0x000fc60003f26270 */
[----:B------:R1:W5:Y:S01]  /*09a0*/  @P0 LDG.E.64 R4, [R10.64] ;  /* 0x000000060a040981 */ /* 0x000362000c1e1b00 */
[----:B------:R-:W-:Y:S01]  /*09b0*/  UIADD3 UR24, UR5, -0x24c28bd8, URZ ;  /* 0xdb3d742805187890 */ /* 0x000fe2000fffe03f */
[----:B------:R-:W-:Y:S02]  /*09c0*/  IMAD.HI.U32 R3, R60, -0x2daee0ad, RZ ;  /* 0xd2511f533c037827 */ /* 0x000fe400078e00ff */
[----:B-1----:R1:W5:Y:S04]  /*09d0*/  @P0 LDG.E.64 R10, [R16.64] ;  /* 0x00000006100a0981 */ /* 0x002368000c1e1b00 */
[----:B-1----:R1:W5:Y:S02]  /*09e0*/  @P0 LDG.E.64 R16, [R26.64] ;  /* 0x000000061a100981 */ /* 0x002364000c1e1b00 */
[----:B-1----:R-:W-:Y:S01]  /*09f0*/  HFMA2.MMA R27, -RZ, RZ, 0, 4.76837158203125e-07 ;  /* 0x00000008ff1b7435 */ /* 0x002fe200000001ff */
[----:B------:R-:W-:-:S09]  /*0a00*/  LOP3.LUT R72, R3, UR24, R2, 0x96, !PT ;  /* 0x0000001803487c12 */ /* 0x000fd2000f8e9602 */
[----:B------:R-:W-:-:S04]  /*0a10*/  IMAD.WIDE.U32 R46, R46, R27, c[0x0][0x1b0] ;  /* 0x00006c002e2e7625 */ /* 0x000fc800078e001b */
[----:B------:R-:W-:Y:S01]  /*0a20*/  IMAD.WIDE.U32 R48, R48, R27, c[0x0][0x1b0] ;  /* 0x00006c0030307625 */ /* 0x000fe200078e001b */
[----:B------:R-:W-:Y:S06]  /*0a30*/  @P1 EXIT ;  /* 0x000000000000194d */ /* 0x000fec0003800000 */
[----:B0-----:R-:W2:Y:S01]  /*0a40*/  LDG.E.64 R46, [R46.64] ;  /* 0x000000062e2e7981 */ /* 0x001ea2000c1e1b00 */
[----:B------:R-:W-:-:S03]  /*0a50*/  IMAD.WIDE.U32 R38, R38, R27, c[0x0][0x1b0] ;  /* 0x00006c0026267625 */ /* 0x000fc600078e001b */
[----:B------:R-:W3:Y:S01]  /*0a60*/  LDG.E.64 R48, [R48.64] ;  /* 0x0000000630307981 */ /* 0x000ee2000c1e1b00 */
[----:B------:R-:W-:-:S03]  /*0a70*/  IMAD.WIDE.U32 R36, R36, R27, c[0x0][0x1b0] ;  /* 0x00006c0024247625 */ /* 0x000fc600078e001b */
[----:B------:R-:W4:Y:S01]  /*0a80*/  LDG.E.64 R38, [R38.64] ;  /* 0x0000000626267981 */ /* 0x000f22000c1e1b00 */
[----:B------:R-:W-:-:S03]  /*0a90*/  IMAD.WIDE.U32 R34, R34, R27, c[0x0][0x1b0] ;  /* 0x00006c0022227625 */ /* 0x000fc600078e001b */
[----:B------:R-:W3:Y:S01]  /*0aa0*/  LDG.E.64 R36, [R36.64] ;  /* 0x0000000624247981 */ /* 0x000ee2000c1e1b00 */
        /* <DEDUP_REMOVED lines=29> */
[----:B------:R-:W3:Y:S04]  /*0c80*/  LDG.E.64 R206, [R206.64] ;  /* 0x00000006cece7981 */ /* 0x000ee8000c1e1b00 */
[----:B------:R-:W3:Y:S01]  /*0c90*/  LDG.E.64 R26, [R26.64] ;  /* 0x000000061a1a7981 */ /* 0x000ee2000c1e1b00 */
[----:B-----5:R-:W-:Y:S01]  /*0ca0*/  @!P0 CS2R R44, SRZ ;  /* 0x00000000002c8805 */ /* 0x020fe2000001ff00 */
        /* <DEDUP_REMOVED lines=15> */
[--C-:B------:R-:W-:Y:S01]  /*0da0*/  SHF.R.U64 R193, R54, 0x10, R55.reuse ;  /* 0x0000001036c17819 */ /* 0x100fe20000001237 */
[----:B------:R-:W-:Y:S01]  /*0db0*/  HADD2.F32 R194, -RZ, R54.H0_H0 ;  /* 0x20000036ffc27230 */ /* 0x000fe20000004100 */
[----:B------:R-:W-:Y:S01]  /*0dc0*/  SHF.R.U32.HI R191, RZ, 0x10, R55 ;  /* 0x00000010ffbf7819 */ /* 0x000fe20000011637 */
[----:B------:R-:W-:Y:S01]  /*0dd0*/  HADD2.F32 R192, -RZ, R55.H0_H0 ;  /* 0x20000037ffc07230 */ /* 0x000fe20000004100 */
[----:B------:R-:W-:Y:S01]  /*0de0*/  SHF.R.U64 R197, R56, 0x10, R57 ;  /* 0x0000001038c57819 */ /* 0x000fe20000001239 */
[----:B------:R-:W-:Y:S01]  /*0df0*/  HADD2.F32 R198, -RZ, R56.H0_H0 ;  /* 0x20000038ffc67230 */ /* 0x000fe20000004100 */
[----:B------:R-:W-:Y:S01]  /*0e00*/  IMAD R0, R61, -0x326172a9, RZ ;  /* 0xcd9e8d573d007824 */ /* 0x000fe200078e02ff */
[----:B------:R-:W-:Y:S01]  /*0e10*/  SHF.R.U32.HI R63, RZ, 0x10, R9 ;  /* 0x00000010ff3f7819 */ /* 0x000fe20000011609 */
[----:B------:R-:W-:Y:S01]  /*0e20*/  HADD2.F32 R188, -RZ, R53.H0_H0 ;  /* 0x20000035ffbc7230 */ /* 0x000fe20000004100 */
[----:B------:R-:W-:Y:S01]  /*0e30*/  SHF.R.U32.HI R187, RZ, 0x10, R53 ;  /* 0x00000010ffbb7819 */ /* 0x000fe20000011635 */
[----:B------:R-:W-:Y:S01]  /*0e40*/  UIADD3 UR26, UR5, -0x695add53, URZ ;  /* 0x96a522ad051a7890 */ /* 0x000fe2000fffe03f */
[----:B------:R-:W-:Y:S01]  /*0e50*/  IMAD R2, R60, -0x2daee0ad, RZ ;  /* 0xd2511f533c027824 */ /* 0x000fe200078e02ff */
[----:B------:R-:W-:Y:S01]  /*0e60*/  UIADD3 UR25, UR4, -0x700cb87f, URZ ;  /* 0x8ff3478104197890 */ /* 0x000fe2000fffe03f */
[----:B------:R-:W-:Y:S01]  /*0e70*/  IMAD.HI.U32 R3, R71, -0x2daee0ad, RZ ;  /* 0xd2511f5347037827 */ /* 0x000fe200078e00ff */
[----:B------:R-:W-:Y:S01]  /*0e80*/  @!P0 CS2R R202, SRZ ;  /* 0x0000000000ca8805 */ /* 0x000fe2000001ff00 */
[----:B------:R-:W-:Y:S01]  /*0e90*/  @!P0 CS2R R42, SRZ ;  /* 0x00000000002a8805 */ /* 0x000fe2000001ff00 */
[----:B------:R-:W-:Y:S01]  /*0ea0*/  @!P0 CS2R R142, SRZ ;  /* 0x00000000008e8805 */ /* 0x000fe2000001ff00 */
[----:B------:R-:W-:Y:S01]  /*0eb0*/  @!P0 CS2R R40, SRZ ;  /* 0x0000000000288805 */ /* 0x000fe2000001ff00 */
[----:B------:R-:W-:Y:S01]  /*0ec0*/  IMAD.HI.U32 R59, R72, -0x326172a9, RZ ;  /* 0xcd9e8d57483b7827 */ /* 0x000fe200078e00ff */
        /* <DEDUP_REMOVED lines=10> */
[----:B------:R-:W-:Y:S01]  /*0f70*/  LOP3.LUT R2, R3, UR26, R2, 0x96, !PT ;  /* 0x0000001a03027c12 */ /* 0x000fe2000f8e9602 */
[----:B------:R-:W-:Y:S01]  /*0f80*/  HADD2.F32 R200, -RZ, R203.H0_H0 ;  /* 0x200000cbffc87230 */ /* 0x000fe20000004100 */
[----:B------:R-:W-:Y:S01]  /*0f90*/  LOP3.LUT R0, R59, UR25, R0, 0x96, !PT ;  /* 0x000000193b007c12 */ /* 0x000fe2000f8e9600 */
        /* <DEDUP_REMOVED lines=12> */
[----:B------:R-:W-:Y:S01]  /*1060*/  BSSY B0, `(.L_x_58380) ;  /* 0x0001e87000007945 */ /* 0x000fe20003800000 */
        /* <DEDUP_REMOVED lines=48> */
[----:B------:R-:W-:Y:S01]  /*1370*/  LOP3.LUT R146, R146, 0x3, RZ, 0xc0, !PT ;  /* 0x0000000392927812 */ /* 0x000fe200078ec0ff */
        /* <DEDUP_REMOVED lines=36> */
[----:B------:R-:W-:-:S02]  /*15c0*/  HADD2.F32 R47, -RZ, R47.H0_H0 ;  /* 0x2000002fff2f7230 */ /* 0x000fc40000004100 */
[----:B------:R-:W-:Y:S01]  /*15d0*/  HADD2.F32 R44, -RZ, R44.H0_H0 ;  /* 0x2000002cff2c7230 */ /* 0x000fe20000004100 */
[----:B------:R0:W-:Y:S01]  /*15e0*/  STL [R1+0x68], R46 ;  /* 0x0000682e01007387 */ /* 0x0001e20000100800 */
[----:B----4-:R-:W-:-:S03]  /*15f0*/  HADD2.F32 R50, -RZ, R38.H0_H0 ;  /* 0x20000026ff327230 */ /* 0x010fc60000004100 */
[----:B------:R1:W-:Y:S01]  /*1600*/  STL [R1+0x60], R47 ;  /* 0x0000602f01007387 */ /* 0x0003e20000100800 */
[----:B---3--:R-:W-:Y:S02]  /*1610*/  SHF.R.U32.HI R51, RZ, 0x10, R37 ;  /* 0x00000010ff337819 */ /* 0x008fe40000011625 */
[----:B0-----:R-:W-:Y:S01]  /*1620*/  SHF.R.U64 R46, R48, 0x10, R49 ;  /* 0x00000010302e7819 */ /* 0x001fe20000001231 */
[----:B------:R-:W-:Y:S01]  /*1630*/  HADD2.F32 R48, -RZ, R48.H0_H0 ;  /* 0x20000030ff307230 */ /* 0x000fe20000004100 */
[----:B------:R-:W-:Y:S02]  /*1640*/  SHF.R.U64 R52, R34, 0x10, R35 ;  /* 0x0000001022347819 */ /* 0x000fe40000001223 */
[----:B-1----:R-:W-:Y:S01]  /*1650*/  SHF.R.U32.HI R47, RZ, 0x10, R49 ;  /* 0x00000010ff2f7819 */ /* 0x002fe20000011631 */
[----:B------:R-:W-:Y:S01]  /*1660*/  HADD2.F32 R49, -RZ, R49.H0_H0 ;  /* 0x20000031ff317230 */ /* 0x000fe20000004100 */
[----:B------:R0:W-:Y:S01]  /*1670*/  STL [R1+0x58], R48 ;  /* 0x0000583001007387 */ /* 0x0001e20000100800 */
[--C-:B------:R-:W-:Y:S01]  /*1680*/  SHF.R.U64 R54, R32, 0x10, R33.reuse ;  /* 0x0000001020367819 */ /* 0x100fe20000001221 */
[----:B------:R-:W-:Y:S01]  /*1690*/  HADD2.F32 R32, -RZ, R32.H0_H0 ;  /* 0x20000020ff207230 */ /* 0x000fe20000004100 */
[----:B------:R-:W-:Y:S01]  /*16a0*/  SHF.R.U32.HI R55, RZ, 0x10, R33 ;  /* 0x00000010ff377819 */ /* 0x000fe20000011621 */
[----:B------:R1:W-:Y:S01]  /*16b0*/  STL [R1+0x50], R49 ;  /* 0x0000503101007387 */ /* 0x0003e20000100800 */
[----:B------:R-:W-:Y:S01]  /*16c0*/  HADD2.F32 R33, -RZ, R33.H0_H0 ;  /* 0x20000021ff217230 */ /* 0x000fe20000004100 */
[----:B------:R-:W-:Y:S01]  /*16d0*/  SHF.R.U64 R56, R30, 0x10, R31 ;  /* 0x000000101e387819 */ /* 0x000fe2000000121f */
[----:B------:R-:W-:Y:S01]  /*16e0*/  HADD2.F32 R251, -RZ, R248.H0_H0 ;  /* 0x200000f8fffb7230 */ /* 0x000fe20000004100 */
[----:B------:R2:W-:Y:S01]  /*16f0*/  STL [R1+0x48], R50 ;  /* 0x0000483201007387 */ /* 0x0005e20000100800 */
[----:B------:R-:W-:Y:S01]  /*1700*/  SHF.R.U32.HI R53, RZ, 0x10, R35 ;  /* 0x00000010ff357819 */ /* 0x000fe20000011623 */
[----:B------:R-:W-:Y:S01]  /*1710*/  HADD2.F32 R247, -RZ, R244.H0_H0 ;  /* 0x200000f4fff77230 */ /* 0x000fe20000004100 */
[----:B0-----:R-:W-:Y:S01]  /*1720*/  SHF.R.U64 R48, R38, 0x10, R39 ;  /* 0x0000001026307819 */ /* 0x001fe20000001227 */
[----:B------:R-:W-:Y:S01]  /*1730*/  HADD2.F32 R38, -RZ, R39.H0_H0 ;  /* 0x20000027ff267230 */ /* 0x000fe20000004100 */
[----:B------:R-:W-:Y:S01]  /*1740*/  SHF.R.U64 R250, R248, 0x10, R249 ;  /* 0x00000010f8fa7819 */ /* 0x000fe200000012f9 */
[----:B------:R-:W-:Y:S01]  /*1750*/  HADD2.F32 R243, -RZ, R240.H0_H0 ;  /* 0x200000f0fff37230 */ /* 0x000fe20000004100 */
[----:B-1----:R-:W-:Y:S01]  /*1760*/  SHF.R.U32.HI R49, RZ, 0x10, R39 ;  /* 0x00000010ff317819 */ /* 0x002fe20000011627 */
[----:B------:R-:W-:Y:S01]  /*1770*/  HADD2.F32 R39, -RZ, R63.H0_H0 ;  /* 0x2000003fff277230 */ /* 0x000fe20000004100 */
[----:B------:R-:W-:Y:S01]  /*1780*/  STL [R1+0x40], R38 ;  /* 0x0000402601007387 */ /* 0x000fe20000100800 */
[----:B--2---:R-:W-:Y:S01]  /*1790*/  SHF.R.U64 R50, R36, 0x10, R37 ;  /* 0x0000001024327819 */ /* 0x004fe20000001225 */
[----:B------:R-:W-:Y:S01]  /*17a0*/  HADD2.F32 R36, -RZ, R36.H0_H0 ;  /* 0x20000024ff247230 */ /* 0x000fe20000004100 */
[----:B------:R-:W-:Y:S01]  /*17b0*/  SHF.R.U64 R246, R244, 0x10, R245 ;  /* 0x00000010f4f67819 */ /* 0x000fe200000012f5 */
[----:B------:R-:W-:Y:S01]  /*17c0*/  HADD2.F32 R37, -RZ, R37.H0_H0 ;  /* 0x20000025ff257230 */ /* 0x000fe20000004100 */
[----:B------:R-:W-:Y:S01]  /*17d0*/  SHF.R.U64 R242, R240, 0x10, R241 ;  /* 0x00000010f0f27819 */ /* 0x000fe200000012f1 */
[----:B------:R-:W-:Y:S01]  /*17e0*/  HADD2.F32 R63, -RZ, R45.H0_H0 ;  /* 0x2000002dff3f7230 */ /* 0x000fe20000004100 */
[----:B------:R0:W-:Y:S01]  /*17f0*/  STL [R1+0x38], R36 ;  /* 0x0000382401007387 */ /* 0x0001e20000100800 */
[----:B------:R-:W-:Y:S01]  /*1800*/  HADD2.F32 R45, -RZ, R46.H0_H0 ;  /* 0x2000002eff2d7230 */ /* 0x000fe20000004100 */
[----:B------:R-:W-:Y:S01]  /*1810*/  SHF.R.U64 R238, R236, 0x10, R237 ;  /* 0x00000010ecee7819 */ /* 0x000fe200000012ed */
[----:B------:R-:W-:Y:S01]  /*1820*/  HADD2.F32 R46, -RZ, R48.H0_H0 ;  /* 0x20000030ff2e7230 */ /* 0x000fe20000004100 */
[----:B------:R-:W-:Y:S01]  /*1830*/  STL [R1+0x30], R37 ;  /* 0x0000302501007387 */ /* 0x000fe20000100800 */
[----:B------:R-:W-:Y:S01]  /*1840*/  HADD2.F32 R239, -RZ, R236.H0_H0 ;  /* 0x200000ecffef7230 */ /* 0x000fe20000004100 */
[----:B------:R-:W-:Y:S01]  /*1850*/  SHF.R.U64 R234, R232, 0x10, R233 ;  /* 0x00000010e8ea7819 */ /* 0x000fe200000012e9 */
[----:B------:R-:W-:Y:S01]  /*1860*/  HADD2.F32 R235, -RZ, R232.H0_H0 ;  /* 0x200000e8ffeb7230 */ /* 0x000fe20000004100 */
[----:B------:R-:W-:Y:S01]  /*1870*/  SHF.R.U64 R230, R228, 0x10, R229 ;  /* 0x00000010e4e67819 */ /* 0x000fe200000012e5 */
[----:B------:R-:W-:Y:S01]  /*1880*/  HADD2.F32 R231, -RZ, R228.H0_H0 ;  /* 0x200000e4ffe77230 */ /* 0x000fe20000004100 */
[----:B------:R-:W-:Y:S01]  /*1890*/  SHF.R.U64 R221, R28, 0x10, R29 ;  /* 0x000000101cdd7819 */ /* 0x000fe2000000121d */
[----:B0-----:R-:W-:Y:S01]  /*18a0*/  HADD2.F32 R36, -RZ, R34.H0_H0 ;  /* 0x20000022ff247230 */ /* 0x001fe20000004100 */
[----:B------:R-:W-:Y:S01]  /*18b0*/  SHF.R.U64 R226, R224, 0x10, R225 ;  /* 0x00000010e0e27819 */ /* 0x000fe200000012e1 */
        /* <DEDUP_REMOVED lines=8> */
[----:B------:R-:W-:Y:S01]  /*1940*/  SHF.R.U32.HI R244, RZ, 0x10, R245 ;  /* 0x00000010fff47819 */ /* 0x000fe200000116f5 */
[----:B------:R-:W-:Y:S01]  /*1950*/  HADD2.F32 R216, -RZ, R219.H0_H0 ;  /* 0x200000dbffd87230 */ /* 0x000fe20000004100 */
[----:B------:R-:W-:Y:S01]  /*1960*/  SHF.R.U32.HI R240, RZ, 0x10, R241 ;  /* 0x00000010fff07819 */ /* 0x000fe200000116f1 */
[----:B------:R0:W-:Y:S01]  /*1970*/  STL [R1+0x18], R32 ;  /* 0x0000182001007387 */ /* 0x0001e20000100800 */
[----:B------:R-:W-:Y:S01]  /*1980*/  SHF.R.U32.HI R236, RZ, 0x10, R237 ;  /* 0x00000010ffec7819 */ /* 0x000fe200000116ed */
[----:B------:R-:W-:Y:S01]  /*1990*/  HADD2.F32 R212, -RZ, R215.H0_H0 ;  /* 0x200000d7ffd47230 */ /* 0x000fe20000004100 */
[----:B------:R-:W-:Y:S01]  /*19a0*/  SHF.R.U32.HI R232, RZ, 0x10, R233 ;  /* 0x00000010ffe87819 */ /* 0x000fe200000116e9 */
[----:B------:R-:W-:Y:S01]  /*19b0*/  STL [R1+0x10], R33 ;  /* 0x0000102101007387 */ /* 0x000fe20000100800 */
[----:B------:R-:W-:Y:S01]  /*19c0*/  SHF.R.U32.HI R228, RZ, 0x10, R229 ;  /* 0x00000010ffe47819 */ /* 0x000fe200000116e5 */
[----:B------:R-:W-:Y:S01]  /*19d0*/  HADD2.F32 R28, -RZ, R27.H0_H0 ;  /* 0x2000001bff1c7230 */ /* 0x000fe20000004100 */
[--C-:B------:R-:W-:Y:S01]  /*19e0*/  SHF.R.U64 R61, R26, 0x10, R27.reuse ;  /* 0x000000101a3d7819 */ /* 0x100fe2000000121b */
[----:B------:R-:W-:Y:S01]  /*19f0*/  HADD2.F32 R26, -RZ, R26.H0_H0 ;  /* 0x2000001aff1a7230 */ /* 0x000fe20000004100 */
[----:B------:R-:W-:Y:S01]  /*1a00*/  SHF.R.U32.HI R62, RZ, 0x10, R27 ;  /* 0x00000010ff3e7819 */ /* 0x000fe2000001161b */
[----:B0-----:R-:W-:Y:S01]  /*1a10*/  HADD2.F32 R32, -RZ, R30.H0_H0 ;  /* 0x2000001eff207230 */ /* 0x001fe20000004100 */
[----:B------:R-:W-:Y:S01]  /*1a20*/  SHF.R.U32.HI R224, RZ, 0x10, R225 ;  /* 0x00000010ffe07819 */ /* 0x000fe200000116e1 */
[----:B------:R-:W-:Y:S01]  /*1a30*/  HADD2.F32 R30, -RZ, R31.H0_H0 ;  /* 0x2000001fff1e7230 */ /* 0x000fe20000004100 */
[----:B------:R-:W-:Y:S01]  /*1a40*/  SHF.R.U32.HI R57, RZ, 0x10, R29 ;  /* 0x00000010ff397819 */ /* 0x000fe2000001161d */
[----:B------:R-:W-:Y:S01]  /*1a50*/  HADD2.F32 R208, -RZ, R211.H0_H0 ;  /* 0x200000d3ffd07230 */ /* 0x000fe20000004100 */
[----:B------:R-:W-:Y:S01]  /*1a60*/  STL [R1+0x8], R32 ;  /* 0x0000082001007387 */ /* 0x000fe20000100800 */
[--C-:B------:R-:W-:Y:S01]  /*1a70*/  SHF.R.U64 R217, R218, 0x10, R219.reuse ;  /* 0x00000010dad97819 */ /* 0x100fe200000012db */
[----:B------:R-:W-:Y:S01]  /*1a80*/  HADD2.F32 R204, -RZ, R207.H0_H0 ;  /* 0x200000cfffcc7230 */ /* 0x000fe20000004100 */
[----:B------:R-:W-:Y:S01]  /*1a90*/  SHF.R.U32.HI R58, RZ, 0x10, R219 ;  /* 0x00000010ff3a7819 */ /* 0x000fe200000116db */
[----:B------:R-:W-:Y:S01]  /*1aa0*/  STL [R1], R30 ;  /* 0x0000001e01007387 */ /* 0x000fe20000100800 */
[--C-:B------:R-:W-:Y:S01]  /*1ab0*/  SHF.R.U64 R213, R214, 0x10, R215.reuse ;  /* 0x00000010d6d57819 */ /* 0x100fe200000012d7 */
[----:B------:R-:W-:Y:S01]  /*1ac0*/  HADD2.F32 R249, -RZ, R249.H0_H0 ;  /* 0x200000f9fff97230 */ /* 0x000fe20000004100 */
[----:B------:R-:W-:Y:S01]  /*1ad0*/  SHF.R.U32.HI R59, RZ, 0x10, R215 ;  /* 0x00000010ff3b7819 */ /* 0x000fe200000116d7 */
[----:B------:R0:W-:Y:S01]  /*1ae0*/  STL [R1+0x78], R26 ;  /* 0x0000781a01007387 */ /* 0x0001e20000100800 */
        /* <DEDUP_REMOVED lines=8> */
[----:B------:R-:W-:Y:S01]  /*1b70*/  HADD2.F32 R237, -RZ, R237.H0_H0 ;  /* 0x200000edffed7230 */ /* 0x000fe20000004100 */
[----:B0-----:R-:W-:Y:S01]  /*1b80*/  IMAD.MOV.U32 R26, RZ, RZ, R75 ;  /* 0x000000ffff1a7224 */ /* 0x001fe200078e004b */
[----:B------:R-:W-:Y:S01]  /*1b90*/  HADD2.F32 R233, -RZ, R233.H0_H0 ;  /* 0x200000e9ffe97230 */ /* 0x000fe20000004100 */
[----:B------:R-:W-:Y:S01]  /*1ba0*/  STL [R1+0x5c], R63 ;  /* 0x00005c3f01007387 */ /* 0x000fe20000100800 */
[----:B------:R-:W-:Y:S01]  /*1bb0*/  HADD2.F32 R229, -RZ, R229.H0_H0 ;  /* 0x200000e5ffe57230 */ /* 0x000fe20000004100 */
[----:B------:R-:W-:Y:S01]  /*1bc0*/  IMAD.MOV.U32 R27, RZ, RZ, R73 ;  /* 0x000000ffff1b7224 */ /* 0x000fe200078e0049 */
[----:B------:R-:W-:Y:S01]  /*1bd0*/  HADD2.F32 R225, -RZ, R225.H0_H0 ;  /* 0x200000e1ffe17230 */ /* 0x000fe20000004100 */
[----:B------:R0:W-:Y:S01]  /*1be0*/  STL [R1+0x54], R45 ;  /* 0x0000542d01007387 */ /* 0x0001e20000100800 */
[----:B------:R-:W-:Y:S01]  /*1bf0*/  HADD2.F32 R218, -RZ, R218.H0_H0 ;  /* 0x200000daffda7230 */ /* 0x000fe20000004100 */
[----:B-1----:R-:W-:Y:S01]  /*1c00*/  MOV R28, R74 ;  /* 0x0000004a001c7202 */ /* 0x002fe20000000f00 */
[----:B--2---:R-:W-:Y:S01]  /*1c10*/  HADD2.F32 R44, -RZ, R47.H0_H0 ;  /* 0x2000002fff2c7230 */ /* 0x004fe20000004100 */
[----:B------:R-:W-:Y:S01]  /*1c20*/  IMAD R30, R72, -0x326172a9, RZ ;  /* 0xcd9e8d57481e7824 */ /* 0x000fe200078e02ff */
[----:B------:R-:W-:Y:S01]  /*1c30*/  HADD2.F32 R214, -RZ, R214.H0_H0 ;  /* 0x200000d6ffd67230 */ /* 0x000fe20000004100 */
[----:B------:R-:W-:Y:S01]  /*1c40*/  IMAD R32, R71, -0x2daee0ad, RZ ;  /* 0xd2511f5347207824 */ /* 0x000fe200078e02ff */
[----:B------:R-:W-:Y:S01]  /*1c50*/  HADD2.F32 R210, -RZ, R210.H0_H0 ;  /* 0x200000d2ffd27230 */ /* 0x000fe20000004100 */
[----:B------:R1:W-:Y:S01]  /*1c60*/  STL [R1+0x4c], R44 ;  /* 0x00004c2c01007387 */ /* 0x0003e20000100800 */
[----:B------:R-:W-:Y:S01]  /*1c70*/  HADD2.F32 R206, -RZ, R206.H0_H0 ;  /* 0x200000ceffce7230 */ /* 0x000fe20000004100 */
[----:B------:R-:W-:Y:S01]  /*1c80*/  IMAD.MOV.U32 R29, RZ, RZ, RZ ;  /* 0x000000ffff1d7224 */ /* 0x000fe200078e00ff */
[----:B0-----:R-:W-:Y:S01]  /*1c90*/  HADD2.F32 R45, -RZ, R49.H0_H0 ;  /* 0x20000031ff2d7230 */ /* 0x001fe20000004100 */
[----:B------:R0:W-:Y:S01]  /*1ca0*/  STL [R1+0x44], R46 ;  /* 0x0000442e01007387 */ /* 0x0001e20000100800 */
[----:B------:R-:W-:-:S02]  /*1cb0*/  HADD2.F32 R31, -RZ, R70.H0_H0 ;  /* 0x20000046ff1f7230 */ /* 0x000fc40000004100 */
[----:B------:R-:W-:Y:S01]  /*1cc0*/  HADD2.F32 R33, -RZ, R69.H0_H0 ;  /* 0x20000045ff217230 */ /* 0x000fe20000004100 */
[----:B------:R2:W-:Y:S01]  /*1cd0*/  STL [R1+0x3c], R45 ;  /* 0x00003c2d01007387 */ /* 0x0005e20000100800 */
[----:B------:R-:W-:Y:S02]  /*1ce0*/  HADD2.F32 R34, -RZ, R68.H0_H0 ;  /* 0x20000044ff227230 */ /* 0x000fe40000004100 */
[----:B-1----:R-:W-:Y:S02]  /*1cf0*/  HADD2.F32 R44, -RZ, R50.H0_H0 ;  /* 0x20000032ff2c7230 */ /* 0x002fe40000004100 */
[----:B------:R-:W-:Y:S02]  /*1d00*/  HADD2.F32 R35, -RZ, R67.H0_H0 ;  /* 0x20000043ff237230 */ /* 0x000fe40000004100 */
[----:B0-----:R-:W-:Y:S01]  /*1d10*/  HADD2.F32 R46, -RZ, R51.H0_H0 ;  /* 0x20000033ff2e7230 */ /* 0x001fe20000004100 */
        /* <DEDUP_REMOVED lines=14> */
[----:B------:R-:W-:Y:S01]  /*1e00*/  STL [R1+0x14], R46 ;  /* 0x0000142e01007387 */ /* 0x000fe20000100800 */
        /* <DEDUP_REMOVED lines=9> */
[----:B-1----:R-:W-:Y:S02]  /*1ea0*/  HADD2.F32 R45, -RZ, R61.H0_H0 ;  /* 0x2000003dff2d7230 */ /* 0x002fe40000004100 */
[----:B------:R-:W-:-:S02]  /*1eb0*/  HADD2.F32 R234, -RZ, R234.H0_H0 ;  /* 0x200000eaffea7230 */ /* 0x000fc40000004100 */
[----:B------:R-:W-:Y:S01]  /*1ec0*/  HADD2.F32 R232, -RZ, R232.H0_H0 ;  /* 0x200000e8ffe87230 */ /* 0x000fe20000004100 */
[----:B------:R1:W-:Y:S01]  /*1ed0*/  STL [R1+0x74], R45 ;  /* 0x0000742d01007387 */ /* 0x0003e20000100800 */
[----:B------:R-:W-:Y:S02]  /*1ee0*/  HADD2.F32 R230, -RZ, R230.H0_H0 ;  /* 0x200000e6ffe67230 */ /* 0x000fe40000004100 */
[----:B0-----:R-:W-:Y:S02]  /*1ef0*/  HADD2.F32 R44, -RZ, R62.H0_H0 ;  /* 0x2000003eff2c7230 */ /* 0x001fe40000004100 */
[----:B------:R-:W-:Y:S02]  /*1f00*/  HADD2.F32 R228, -RZ, R228.H0_H0 ;  /* 0x200000e4ffe47230 */ /* 0x000fe40000004100 */
[----:B------:R-:W-:Y:S01]  /*1f10*/  HADD2.F32 R226, -RZ, R226.H0_H0 ;  /* 0x200000e2ffe27230 */ /* 0x000fe20000004100 */
[----:B------:R1:W-:Y:S01]  /*1f20*/  STL [R1+0x6c], R44 ;  /* 0x00006c2c01007387 */ /* 0x0003e20000100800 */
        /* <DEDUP_REMOVED lines=11> */
.L_x_58944:
        /* <DEDUP_REMOVED lines=8> */
[----:B------:R-:W-:Y:S02]  /*2060*/  MOV R151, 0x10 ;  /* 0x0000001000977802 */ /* 0x000fe40000000f00 */
[----:B------:R-:W-:Y:S02]  /*2070*/  LEA.HI R45, R45, R44, RZ, 0x2 ;  /* 0x0000002c2d2d7211 */ /* 0x000fe400078f10ff */
[----:B0-----:R-:W-:-:S04]  /*2080*/  LOP3.LUT R46, R46, 0x1f, RZ, 0xc0, !PT ;  /* 0x0000001f2e2e7812 */ /* 0x001fc800078ec0ff */
[----:B------:R-:W-:Y:S01]  /*2090*/  LEA.HI.SX32 R172, R45, R46, 0x1e ;  /* 0x0000002e2dac7211 */ /* 0x000fe200078ff2ff */
[----:B------:R-:W-:-:S03]  /*20a0*/  @P1 IMAD.MOV.U32 R45, RZ, RZ, 0x4 ;  /* 0x00000004ff2d1424 */ /* 0x000fc600078e00ff */
[----:B------:R-:W-:Y:S01]  /*20b0*/  @P0 LEA R48, P2, R172, c[0x0][0x180], 0x4 ;  /* 0x00006000ac300a11 */ /* 0x000fe200078420ff */
[----:B------:R-:W-:-:S03]  /*20c0*/  @P1 IMAD.WIDE R44, R140, R45, c[0x0][0x1c0] ;  /* 0x000070008c2c1625 */ /* 0x000fc600078e022d */
[C---:B------:R-:W-:Y:S01]  /*20d0*/  @P0 LEA.HI.X R49, R172.reuse, c[0x0][0x184], RZ, 0x4, P2 ;  /* 0x00006100ac310a11 */ /* 0x040fe200010f24ff */
[----:B------:R-:W-:Y:S01]  /*20e0*/  IMAD.WIDE.U32 R46, R172, R151, c[0x0][0x170] ;  /* 0x00005c00ac2e7625 */ /* 0x000fe200078e0097 */
[----:B------:R0:W5:Y:S04]  /*20f0*/  @P1 LDG.E R155, [R44.64] ;  /* 0x000000062c9b1981 */ /* 0x000168000c1e1900 */
[----:B------:R1:W5:Y:S04]  /*2100*/  @P0 LDG.E.128 R120, [R48.64] ;  /* 0x0000000630780981 */ /* 0x000368000c1e1d00 */
[----:B0-----:R-:W5:Y:S01]  /*2110*/  LDG.E.128 R44, [R46.64] ;  /* 0x000000062e2c7981 */ /* 0x001f62000c1e1d00 */
        /* <DEDUP_REMOVED lines=12> */
.L_x_58382:
[----:B-1----:R-:W-:Y:S02]  /*21e0*/  IMAD.MOV.U32 R56, RZ, RZ, R30 ;  /* 0x000000ffff387224 */ /* 0x002fe400078e001e */
.L_x_58383:
[----:B------:R-:W-:Y:S05]  /*21f0*/  BSYNC B1 ;  /* 0x0000000000017941 */ /* 0x000fea0003800000 */
.L_x_58381:
        /* <DEDUP_REMOVED lines=16> */
.L_x_58387:
[----:B------:R-:W-:Y:S05]  /*2300*/  BSYNC B2 ;  /* 0x0000000000027941 */ /* 0x000fea0003800000 */
.L_x_58386:
        /* <DEDUP_REMOVED lines=44> */
.L_x_58385:
[----:B------:R-:W-:Y:S05]  /*25d0*/  BSYNC B1 ;  /* 0x0000000000017941 */ /* 0x000fea0003800000 */
.L_x_58384:
[----:B------:R-:W0:Y:S01]  /*25e0*/  I2F.U32 R49, R56 ;  /* 0x0000003800317306 */ /* 0x000e220000201000 */
[----:B------:R-:W-:Y:S01]  /*25f0*/  HFMA2.MMA R156, -RZ, RZ, 0.1171875, 0 ;  /* 0x2f800000ff9c7435 */ /* 0x000fe200000001ff */
[----:B------:R-:W-:Y:S01]  /*2600*/  ISETP.NE.U32.AND P1, PT, RZ, c[0x0][0x180], PT ;  /* 0x00006000ff007a0c */ /* 0x000fe20003f25070 */
[----:B-----5:R-:W-:Y:S01]  /*2610*/  FMUL.FTZ R44, R44, R155 ;  /* 0x0000009b2c2c7220 */ /* 0x020fe20000410000 */
[----:B------:R-:W-:Y:S01]  /*2620*/  ISETP.NE.AND P3, PT, R50, 0x1, PT ;  /* 0x000000013200780c */ /* 0x000fe20003f65270 */
[----:B------:R-:W-:Y:S01]  /*2630*/  BSSY B1, `(.L_x_58388) ;  /* 0x0000012000017945 */ /* 0x000fe20003800000 */
[----:B------:R-:W-:Y:S01]  /*2640*/  ISETP.NE.AND.EX P1, PT, RZ, c[0x0][0x184], PT, P1 ;  /* 0x00006100ff007a0c */ /* 0x000fe20003f25310 */
[----:B------:R-:W-:-:S04]  /*2650*/  FMUL.FTZ R44, R44, c[0x0][0x1e8] ;  /* 0x00007a002c2c7a20 */ /* 0x000fc80000410000 */
        /* <DEDUP_REMOVED lines=14> */
.L_x_58389:
[----:B------:R-:W-:Y:S02]  /*2740*/  IMAD.MOV.U32 R56, RZ, RZ, R30 ;  /* 0x000000ffff387224 */ /* 0x000fe400078e001e */
.L_x_58390:
[----:B------:R-:W-:Y:S05]  /*2750*/  BSYNC B1 ;  /* 0x0000000000017941 */ /* 0x000fea0003800000 */
.L_x_58388:
        /* <DEDUP_REMOVED lines=16> */
.L_x_58394:
[----:B------:R-:W-:Y:S05]  /*2860*/  BSYNC B2 ;  /* 0x0000000000027941 */ /* 0x000fea0003800000 */
.L_x_58393:
        /* <DEDUP_REMOVED lines=44> */
.L_x_58392:
[----:B------:R-:W-:Y:S05]  /*2b30*/  BSYNC B1 ;  /* 0x0000000000017941 */ /* 0x000fea0003800000 */
.L_x_58391:
[----:B------:R-:W0:Y:S01]  /*2b40*/  I2F.U32 R49, R56 ;  /* 0x0000003800317306 */ /* 0x000e220000201000 */
[----:B------:R-:W-:Y:S01]  /*2b50*/  ISETP.NE.AND P4, PT, R44, 0x1, PT ;  /* 0x000000012c00780c */ /* 0x000fe20003f85270 */
[----:B------:R-:W-:Y:S01]  /*2b60*/  FMUL.FTZ R45, R45, R155 ;  /* 0x0000009b2d2d7220 */ /* 0x000fe20000410000 */
[----:B------:R-:W-:Y:S03]  /*2b70*/  BSSY B1, `(.L_x_58395) ;  /* 0x0000011000017945 */ /* 0x000fe60003800000 */
        /* <DEDUP_REMOVED lines=15> */
.L_x_58396:
[----:B------:R-:W-:Y:S02]  /*2c70*/  IMAD.MOV.U32 R54, RZ, RZ, R30 ;  /* 0x000000ffff367224 */ /* 0x000fe400078e001e */
.L_x_58397:
[----:B------:R-:W-:Y:S05]  /*2c80*/  BSYNC B1 ;  /* 0x0000000000017941 */ /* 0x000fea0003800000 */
.L_x_58395:
        /* <DEDUP_REMOVED lines=16> */
.L_x_58401:
[----:B------:R-:W-:Y:S05]  /*2d90*/  BSYNC B2 ;  /* 0x0000000000027941 */ /* 0x000fea0003800000 */
.L_x_58400:
        /* <DEDUP_REMOVED lines=44> */
.L_x_58399:
[----:B------:R-:W-:Y:S05]  /*3060*/  BSYNC B1 ;  /* 0x0000000000017941 */ /* 0x000fea0003800000 */
.L_x_58398:
[----:B------:R-:W0:Y:S01]  /*3070*/  I2F.U32 R49, R54 ;  /* 0x0000003600317306 */ /* 0x000e220000201000 */
[C---:B------:R-:W-:Y:S01]  /*3080*/  ISETP.NE.AND P5, PT, R45.reuse, 0x1, PT ;  /* 0x000000012d00780c */ /* 0x040fe20003fa5270 */
[----:B------:R-:W-:Y:S01]  /*3090*/  FMUL.FTZ R46, R46, R155 ;  /* 0x0000009b2e2e7220 */ /* 0x000fe20000410000 */
[----:B------:R-:W-:Y:S01]  /*30a0*/  BSSY B1, `(.L_x_58402) ;  /* 0x0000011000017945 */ /* 0x000fe20003800000 */
[----:B------:R-:W-:-:S02]  /*30b0*/  IADD3 R52, R45, 0x1, RZ ;  /* 0x000000012d347810 */ /* 0x000fc40007ffe0ff */
        /* <DEDUP_REMOVED lines=14> */
.L_x_58403:
[----:B------:R-:W-:Y:S02]  /*31a0*/  MOV R46, R30 ;  /* 0x0000001e002e7202 */ /* 0x000fe40000000f00 */
.L_x_58404:
[----:B------:R-:W-:Y:S05]  /*31b0*/  BSYNC B1 ;  /* 0x0000000000017941 */ /* 0x000fea0003800000 */
.L_x_58402:
        /* <DEDUP_REMOVED lines=16> */
.L_x_58408:
[----:B------:R-:W-:Y:S05]  /*32c0*/  BSYNC B2 ;  /* 0x0000000000027941 */ /* 0x000fea0003800000 */
.L_x_58407:
        /* <DEDUP_REMOVED lines=44> */
.L_x_58406:
[----:B------:R-:W-:Y:S05]  /*3590*/  BSYNC B1 ;  /* 0x0000000000017941 */ /* 0x000fea0003800000 */
.L_x_58405:
[----:B------:R-:W0:Y:S01]  /*35a0*/  I2F.U32 R45, R46 ;  /* 0x0000002e002d7306 */ /* 0x000e220000201000 */
[----:B------:R-:W-:Y:S01]  /*35b0*/  FMUL.FTZ R47, R47, R155 ;  /* 0x0000009b2f2f7220 */ /* 0x000fe20000410000 */
[----:B------:R-:W-:Y:S02]  /*35c0*/  SEL R48, RZ, 0x10000, P4 ;  /* 0x00010000ff307807 */ /* 0x000fe40002000000 */
[----:B------:R-:W-:Y:S01]  /*35d0*/  SEL R49, RZ, 0x100, P3 ;  /* 0x00000100ff317807 */ /* 0x000fe20001800000 */
[----:B------:R-:W-:Y:S01]  /*35e0*/  FMUL.FTZ R47, R47, c[0x0][0x1e8] ;  /* 0x00007a002f2f7a20 */ /* 0x000fe20000410000 */
[----:B------:R-:W-:-:S02]  /*35f0*/  LEA R44, P3, R172, c[0x0][0x188], 0x4 ;  /* 0x00006200ac2c7a11 */ /* 0x000fc400078620ff */
[----:B------:R-:W-:-:S05]  /*3600*/  IADD3 R147, R172, 0x20, RZ ;  /* 0x00000020ac937810 */ /* 0x000fca0007ffe0ff */
[----:B------:R-:W-:-:S04]  /*3610*/  IMAD.WIDE.U32 R50, R147, R151, c[0x0][0x170] ;  /* 0x00005c0093327625 */ /* 0x000fc800078e0097 */
[----:B0-----:R-:W-:-:S05]  /*3620*/  FFMA.FTZ R45, R45, R156, 1.1641532182693481445e-10 ;  /* 0x2f0000002d2d7423 */ /* 0x001fca000001009c */
[----:B------:R-:W-:-:S04]  /*3630*/  FSETP.GTU.FTZ.AND P5, PT, R45, c[0x0][0x1e4], PT ;  /* 0x000079002d007a0b */ /* 0x000fc80003fbc000 */
[----:B------:R-:W-:Y:S02]  /*3640*/  SEL R45, RZ, 0x1000000, P5 ;  /* 0x01000000ff2d7807 */ /* 0x000fe40002800000 */
[----:B------:R-:W-:Y:S02]  /*3650*/  FSEL R119, R47, RZ, !P5 ;  /* 0x000000ff2f777208 */ /* 0x000fe40006800000 */
[----:B------:R-:W-:Y:S02]  /*3660*/  IADD3 R45, R49, R45, R48 ;  /* 0x0000002d312d7210 */ /* 0x000fe40007ffe030 */
[----:B------:R-:W-:Y:S01]  /*3670*/  SEL R48, RZ, 0x1, P2 ;  /* 0x00000001ff307807 */ /* 0x000fe20001000000 */
[----:B------:R-:W-:Y:S01]  /*3680*/  @P1 FADD.FTZ R119, R123, R119 ;  /* 0x000000777b771221 */ /* 0x000fe20000010000 */
[----:B------:R-:W-:-:S03]  /*3690*/  LEA R46, P2, R172, c[0x0][0x190], 0x2 ;  /* 0x00006400ac2e7a11 */ /* 0x000fc600078410ff */
[----:B------:R-:W-:Y:S01]  /*36a0*/  IMAD.IADD R53, R45, 0x1, R48 ;  /* 0x000000012d357824 */ /* 0x000fe200078e0230 */
[C---:B------:R-:W-:Y:S01]  /*36b0*/  LEA.HI.X R45, R172.reuse, c[0x0][0x18c], RZ, 0x4, P3 ;  /* 0x00006300ac2d7a11 */ /* 0x040fe200018f24ff */
[----:B------:R-:W-:Y:S01]  /*36c0*/  @P0 IMAD.WIDE.U32 R48, R147, R151, c[0x0][0x180] ;  /* 0x0000600093300625 */ /* 0x000fe200078e0097 */
[----:B------:R-:W-:-:S03]  /*36d0*/  LEA.HI.X R47, R172, c[0x0][0x194], RZ, 0x2, P2 ;  /* 0x00006500ac2f7a11 */ /* 0x000fc600010f14ff */
[----:B------:R-:W-:Y:S04]  /*36e0*/  STG.E.128 [R44.64], R116 ;  /* 0x000000742c007986 */ /* 0x000fe8000c101d06 */
[----:B------:R0:W-:Y:S04]  /*36f0*/  STG.E [R46.64], R53 ;  /* 0x000000352e007986 */ /* 0x0001e8000c101906 */
        /* <DEDUP_REMOVED lines=14> */
.L_x_58410:
[----:B-1----:R-:W-:Y:S02]  /*37e0*/  IMAD.MOV.U32 R56, RZ, RZ, R30 ;  /* 0x000000ffff387224 */ /* 0x002fe400078e001e */
.L_x_58411:
[----:B------:R-:W-:Y:S05]  /*37f0*/  BSYNC B1 ;  /* 0x0000000000017941 */ /* 0x000fea0003800000 */
.L_x_58409:
        /* <DEDUP_REMOVED lines=16> */
.L_x_58415:
[----:B------:R-:W-:Y:S05]  /*3900*/  BSYNC B2 ;  /* 0x0000000000027941 */ /* 0x000fea0003800000 */
.L_x_58414:
        /* <DEDUP_REMOVED lines=44> */
.L_x_58413:
[----:B------:R-:W-:Y:S05]  /*3bd0*/  BSYNC B1 ;  /* 0x0000000000017941 */ /* 0x000fea0003800000 */
.L_x_58412:
[----:B------:R-:W0:Y:S01]  /*3be0*/  I2F.U32 R49, R56 ;  /* 0x0000003800317306 */ /* 0x000e220000201000 */
[----:B------:R-:W-:Y:S01]  /*3bf0*/  ISETP.NE.AND P3, PT, R54, 0x1, PT ;  /* 0x000000013600780c */ /* 0x000fe20003f65270 */
[----:B-----5:R-:W-:Y:S01]  /*3c00*/  FMUL.FTZ R44, R44, R155 ;  /* 0x0000009b2c2c7220 */ /* 0x020fe20000410000 */
[----:B------:R-:W-:Y:S03]  /*3c10*/  BSSY B1, `(.L_x_58416) ;  /* 0x0000011000017945 */ /* 0x000fe60003800000 */
[----:B------:R-:W-:-:S02]  /*3c20*/  FMUL.FTZ R44, R44, c[0x0][0x1e8] ;  /* 0x00007a002c2c7a20 */ /* 0x000fc40000410000 */
        /* <DEDUP_REMOVED lines=14> */
.L_x_58417:
[----:B------:R-:W-:Y:S02]  /*3d10*/  MOV R56, R30 ;  /* 0x0000001e00387202 */ /* 0x000fe40000000f00 */
.L_x_58418:
[----:B------:R-:W-:Y:S05]  /*3d20*/  BSYNC B1 ;  /* 0x0000000000017941 */ /* 0x000fea0003800000 */
.L_x_58416:
        /* <DEDUP_REMOVED lines=16> */
.L_x_58422:
[----:B------:R-:W-:Y:S05]  /*3e30*/  BSYNC B2 ;  /* 0x0000000000027941 */ /* 0x000fea0003800000 */
.L_x_58421:
        /* <DEDUP_REMOVED lines=44> */
.L_x_58420:
[----:B------:R-:W-:Y:S05]  /*4100*/  BSYNC B1 ;  /* 0x0000000000017941 */ /* 0x000fea0003800000 */
.L_x_58419:
        /* <DEDUP_REMOVED lines=19> */
.L_x_58424:
[----:B------:R-:W-:Y:S02]  /*4240*/  IMAD.MOV.U32 R54, RZ, RZ, R30 ;  /* 0x000000ffff367224 */ /* 0x000fe400078e001e */
.L_x_58425:
[----:B------:R-:W-:Y:S05]  /*4250*/  BSYNC B1 ;  /* 0x0000000000017941 */ /* 0x000fea0003800000 */
.L_x_58423:
        /* <DEDUP_REMOVED lines=16> */
.L_x_58429:
[----:B------:R-:W-:Y:S05]  /*4360*/  BSYNC B2 ;  /* 0x0000000000027941 */ /* 0x000fea0003800000 */
.L_x_58428:
        /* <DEDUP_REMOVED lines=44> */
.L_x_58427:
[----:B------:R-:W-:Y:S05]  /*4630*/  BSYNC B1 ;  /* 0x0000000000017941 */ /* 0x000fea0003800000 */
.L_x_58426:
[----:B------:R-:W0:Y:S01]  /*4640*/  I2F.U32 R49, R54 ;  /* 0x0000003600317306 */ /* 0x000e220000201000 */
[C---:B------:R-:W-:Y:S01]  /*4650*/  ISETP.NE.AND P5, PT, R45.reuse, 0x1, PT ;  /* 0x000000012d00780c */ /* 0x040fe20003fa5270 */
[----:B------:R-:W-:Y:S01]  /*4660*/  FMUL.FTZ R46, R46, R155 ;  /* 0x0000009b2e2e7220 */ /* 0x000fe20000410000 */
[----:B------:R-:W-:Y:S01]  /*4670*/  BSSY B1, `(.L_x_58430) ;  /* 0x0000011000017945 */ /* 0x000fe20003800000 */
[----:B------:R-:W-:Y:S02]  /*4680*/  IADD3 R52, R45, 0x1, RZ ;  /* 0x000000012d347810 */ /* 0x000fe40007ffe0ff */
        /* <DEDUP_REMOVED lines=14> */
.L_x_58431:
[----:B------:R-:W-:Y:S02]  /*4770*/  IMAD.MOV.U32 R46, RZ, RZ, R30 ;  /* 0x000000ffff2e7224 */ /* 0x000fe400078e001e */
.L_x_58432:
[----:B------:R-:W-:Y:S05]  /*4780*/  BSYNC B1 ;  /* 0x0000000000017941 */ /* 0x000fea0003800000 */
.L_x_58430:
        /* <DEDUP_REMOVED lines=16> */
.L_x_58436:
[----:B------:R-:W-:Y:S05]  /*4890*/  BSYNC B2 ;  /* 0x0000000000027941 */ /* 0x000fea0003800000 */
.L_x_58435:
        /* <DEDUP_REMOVED lines=44> */
.L_x_58434:
[----:B------:R-:W-:Y:S05]  /*4b60*/  BSYNC B1 ;  /* 0x0000000000017941 */ /* 0x000fea0003800000 */
.L_x_58433:
[----:B------:R-:W0:Y:S01]  /*4b70*/  I2F.U32 R45, R46 ;  /* 0x0000002e002d7306 */ /* 0x000e220000201000 */
[----:B------:R-:W-:Y:S01]  /*4b80*/  FMUL.FTZ R47, R47, R155 ;  /* 0x0000009b2f2f7220 */ /* 0x000fe20000410000 */
[----:B------:R-:W-:Y:S01]  /*4b90*/  SEL R48, RZ, 0x100, P3 ;  /* 0x00000100ff307807 */ /* 0x000fe20001800000 */
[----:B------:R-:W-:Y:S01]  /*4ba0*/  HFMA2.MMA R170, -RZ, RZ, 0, 2.384185791015625e-07 ;  /* 0x00000004ffaa7435 */ /* 0x000fe200000001ff */
[----:B------:R-:W-:Y:S01]  /*4bb0*/  SEL R49, RZ, 0x1, P2 ;  /* 0x00000001ff317807 */ /* 0x000fe20001000000 */
[----:B------:R-:W-:Y:S01]  /*4bc0*/  FMUL.FTZ R47, R47, c[0x0][0x1e8] ;  /* 0x00007a002f2f7a20 */ /* 0x000fe20000410000 */
[----:B------:R-:W-:-:S05]  /*4bd0*/  IADD3 R148, R172, 0x40, RZ ;  /* 0x00000040ac947810 */ /* 0x000fca0007ffe0ff */
[----:B------:R-:W-:-:S04]  /*4be0*/  IMAD.WIDE.U32 R50, R148, R151, c[0x0][0x170] ;  /* 0x00005c0094327625 */ /* 0x000fc800078e0097 */
[----:B0-----:R-:W-:-:S05]  /*4bf0*/  FFMA.FTZ R45, R45, R156, 1.1641532182693481445e-10 ;  /* 0x2f0000002d2d7423 */ /* 0x001fca000001009c */
[----:B------:R-:W-:Y:S02]  /*4c00*/  FSETP.GTU.FTZ.AND P5, PT, R45, c[0x0][0x1e4], PT ;  /* 0x000079002d007a0b */ /* 0x000fe40003fbc000 */
[----:B------:R-:W-:Y:S02]  /*4c10*/  SEL R45, RZ, 0x10000, P4 ;  /* 0x00010000ff2d7807 */ /* 0x000fe40002000000 */
[----:B------:R-:W-:Y:S02]  /*4c20*/  SEL R44, RZ, 0x1000000, P5 ;  /* 0x01000000ff2c7807 */ /* 0x000fe40002800000 */
[----:B------:R-:W-:Y:S01]  /*4c30*/  FSEL R115, R47, RZ, !P5 ;  /* 0x000000ff2f737208 */ /* 0x000fe20006800000 */
[----:B------:R-:W-:Y:S01]  /*4c40*/  IMAD.WIDE.U32 R46, R147, R170, c[0x0][0x190] ;  /* 0x00006400932e7625 */ /* 0x000fe200078e00aa */
[----:B------:R-:W-:-:S03]  /*4c50*/  IADD3 R44, R48, R44, R45 ;  /* 0x0000002c302c7210 */ /* 0x000fc60007ffe02d */
[----:B------:R-:W-:Y:S02]  /*4c60*/  @P1 FADD.FTZ R115, R123, R115 ;  /* 0x000000737b731221 */ /* 0x000fe40000010000 */
[----:B------:R-:W-:Y:S02]  /*4c70*/  IMAD.IADD R53, R44, 0x1, R49 ;  /* 0x000000012c357824 */ /* 0x000fe400078e0231 */
[----:B------:R-:W-:-:S04]  /*4c80*/  IMAD.WIDE.U32 R44, R147, R151, c[0x0][0x188] ;  /* 0x00006200932c7625 */ /* 0x000fc800078e0097 */
[----:B------:R-:W-:Y:S01]  /*4c90*/  @P0 IMAD.WIDE.U32 R48, R148, R151, c[0x0][0x180] ;  /* 0x0000600094300625 */ /* 0x000fe200078e0097 */
        /* <DEDUP_REMOVED lines=16> */
.L_x_58438:
[----:B-1----:R-:W-:Y:S02]  /*4da0*/  IMAD.MOV.U32 R56, RZ, RZ, R30 ;  /* 0x000000ffff387224 */ /* 0x002fe400078e001e */
.L_x_58439:
[----:B------:R-:W-:Y:S05]  /*4db0*/  BSYNC B1 ;  /* 0x0000000000017941 */ /* 0x000fea0003800000 */
.L_x_58437:
        /* <DEDUP_REMOVED lines=16> */
.L_x_58443:
[----:B------:R-:W-:Y:S05]  /*4ec0*/  BSYNC B2 ;  /* 0x0000000000027941 */ /* 0x000fea0003800000 */
.L_x_58442:
        /* <DEDUP_REMOVED lines=44> */
.L_x_58441:
[----:B------:R-:W-:Y:S05]  /*5190*/  BSYNC B1 ;  /* 0x0000000000017941 */ /* 0x000fea0003800000 */
.L_x_58440:
[----:B------:R-:W0:Y:S01]  /*51a0*/  I2F.U32 R49, R56 ;  /* 0x0000003800317306 */ /* 0x000e220000201000 */
[----:B------:R-:W-:Y:S01]  /*51b0*/  ISETP.NE.AND P3, PT, R54, 0x1, PT ;  /* 0x000000013600780c */ /* 0x000fe20003f65270 */
[----:B-----5:R-:W-:Y:S01]  /*51c0*/  FMUL.FTZ R44, R44, R155 ;  /* 0x0000009b2c2c7220 */ /* 0x020fe20000410000 */
        /* <DEDUP_REMOVED lines=16> */
.L_x_58445:
[----:B------:R-:W-:Y:S02]  /*52d0*/  MOV R44, R30 ;  /* 0x0000001e002c7202 */ /* 0x000fe40000000f00 */
.L_x_58446:
[----:B------:R-:W-:Y:S05]  /*52e0*/  BSYNC B1 ;  /* 0x0000000000017941 */ /* 0x000fea0003800000 */
.L_x_58444:
        /* <DEDUP_REMOVED lines=16> */
.L_x_58450:
[----:B------:R-:W-:Y:S05]  /*53f0*/  BSYNC B2 ;  /* 0x0000000000027941 */ /* 0x000fea0003800000 */
.L_x_58449:
        /* <DEDUP_REMOVED lines=44> */
.L_x_58448:
[----:B------:R-:W-:Y:S05]  /*56c0*/  BSYNC B1 ;  /* 0x0000000000017941 */ /* 0x000fea0003800000 */
.L_x_58447:
        /* <DEDUP_REMOVED lines=19> */
.L_x_58452:
[----:B------:R-:W-:Y:S02]  /*5800*/  IMAD.MOV.U32 R54, RZ, RZ, R30 ;  /* 0x000000ffff367224 */ /* 0x000fe400078e001e */
.L_x_58453:
[----:B------:R-:W-:Y:S05]  /*5810*/  BSYNC B1 ;  /* 0x0000000000017941 */ /* 0x000fea0003800000 */
.L_x_58451:
        /* <DEDUP_REMOVED lines=16> */
.L_x_58457:
[----:B------:R-:W-:Y:S05]  /*5920*/  BSYNC B2 ;  /* 0x0000000000027941 */ /* 0x000fea0003800000 */
.L_x_58456:
        /* <DEDUP_REMOVED lines=44> */
.L_x_58455:
[----:B------:R-:W-:Y:S05]  /*5bf0*/  BSYNC B1 ;  /* 0x0000000000017941 */ /* 0x000fea0003800000 */
.L_x_58454:
        /* <DEDUP_REMOVED lines=19> */
.L_x_58459:
[----:B------:R-:W-:Y:S02]  /*5d30*/  IMAD.MOV.U32 R46, RZ, RZ, R30 ;  /* 0x000000ffff2e7224 */ /* 0x000fe400078e001e */
.L_x_58460:
[----:B------:R-:W-:Y:S05]  /*5d40*/  BSYNC B1 ;  /* 0x0000000000017941 */ /* 0x000fea0003800000 */
.L_x_58458:
        /* <DEDUP_REMOVED lines=16> */
.L_x_58464:
[----:B------:R-:W-:Y:S05]  /*5e50*/  BSYNC B2 ;  /* 0x0000000000027941 */ /* 0x000fea0003800000 */
.L_x_58463:
        /* <DEDUP_REMOVED lines=44> */
.L_x_58462:
[----:B------:R-:W-:Y:S05]  /*6120*/  BSYNC B1 ;  /* 0x0000000000017941 */ /* 0x000fea0003800000 */
.L_x_58461:
[----:B------:R-:W0:Y:S01]  /*6130*/  I2F.U32 R45, R46 ;  /* 0x0000002e002d7306 */ /* 0x000e220000201000 */
[----:B------:R-:W-:Y:S01]  /*6140*/  FMUL.FTZ R47, R47, R155 ;  /* 0x0000009b2f2f7220 */ /* 0x000fe20000410000 */
[----:B------:R-:W-:Y:S02]  /*6150*/  SEL R48, RZ, 0x100, P3 ;  /* 0x00000100ff307807 */ /* 0x000fe40001800000 */
        /* <DEDUP_REMOVED lines=11> */
[----:B------:R-:W-:Y:S01]  /*6210*/  @P1 FADD.FTZ R111, R123, R111 ;  /* 0x0000006f7b6f1221 */ /* 0x000fe20000010000 */
[----:B------:R-:W-:Y:S01]  /*6220*/  IADD3 R53, R44, R49, RZ ;  /* 0x000000312c357210 */ /* 0x000fe20007ffe0ff */
        /* <DEDUP_REMOVED lines=18> */
.L_x_58466:
[----:B-1----:R-:W-:Y:S02]  /*6350*/  IMAD.MOV.U32 R56, RZ, RZ, R30 ;  /* 0x000000ffff387224 */ /* 0x002fe400078e001e */
.L_x_58467:
[----:B------:R-:W-:Y:S05]  /*6360*/  BSYNC B1 ;  /* 0x0000000000017941 */ /* 0x000fea0003800000 */
.L_x_58465:
        /* <DEDUP_REMOVED lines=16> */
.L_x_58471:
[----:B------:R-:W-:Y:S05]  /*6470*/  BSYNC B2 ;  /* 0x0000000000027941 */ /* 0x000fea0003800000 */
.L_x_58470:
        /* <DEDUP_REMOVED lines=44> */
.L_x_58469:
[----:B------:R-:W-:Y:S05]  /*6740*/  BSYNC B1 ;  /* 0x0000000000017941 */ /* 0x000fea0003800000 */
.L_x_58468:
[----:B------:R-:W0:Y:S01]  /*6750*/  I2F.U32 R49, R56 ;  /* 0x0000003800317306 */ /* 0x000e220000201000 */
[----:B------:R-:W-:Y:S01]  /*6760*/  ISETP.NE.AND P3, PT, R54, 0x1, PT ;  /* 0x000000013600780c */ /* 0x000fe20003f65270 */
[----:B-----5:R-:W-:Y:S01]  /*6770*/  FMUL.FTZ R44, R44, R155 ;  /* 0x0000009b2c2c7220 */ /* 0x020fe20000410000 */
        /* <DEDUP_REMOVED lines=16> */
.L_x_58473:
[----:B------:R-:W-:Y:S02]  /*6880*/  IMAD.MOV.U32 R44, RZ, RZ, R30 ;  /* 0x000000ffff2c7224 */ /* 0x000fe400078e001e */
.L_x_58474:
[----:B------:R-:W-:Y:S05]  /*6890*/  BSYNC B1 ;  /* 0x0000000000017941 */ /* 0x000fea0003800000 */
.L_x_58472:
        /* <DEDUP_REMOVED lines=16> */
.L_x_58478:
[----:B------:R-:W-:Y:S05]  /*69a0*/  BSYNC B2 ;  /* 0x0000000000027941 */ /* 0x000fea0003800000 */
.L_x_58477:
        /* <DEDUP_REMOVED lines=44> */
.L_x_58476:
[----:B------:R-:W-:Y:S05]  /*6c70*/  BSYNC B1 ;  /* 0x0000000000017941 */ /* 0x000fea0003800000 */
.L_x_58475:
[----:B------:R-:W0:Y:S01]  /*6c80*/  I2F.U32 R49, R44 ;  /* 0x0000002c00317306 */ /* 0x000e220000201000 */
[----:B------:R-:W-:Y:S01]  /*6c90*/  ISETP.NE.AND P4, PT, R48, 0x1, PT ;  /* 0x000000013000780c */ /* 0x000fe20003f85270 */
[----:B------:R-:W-:Y:S01]  /*6ca0*/  FMUL.FTZ R45, R45, R155 ;  /* 0x0000009b2d2d7220 */ /* 0x000fe20000410000 */
        /* <DEDUP_REMOVED lines=16> */
.L_x_58480:
[----:B------:R-:W-:Y:S02]  /*6db0*/  MOV R54, R30 ;  /* 0x0000001e00367202 */ /* 0x000fe40000000f00 */
.L_x_58481:
[----:B------:R-:W-:Y:S05]  /*6dc0*/  BSYNC B1 ;  /* 0x0000000000017941 */ /* 0x000fea0003800000 */
.L_x_58479:
        /* <DEDUP_REMOVED lines=16> */
.L_x_58485:
[----:B------:R-:W-:Y:S05]  /*6ed0*/  BSYNC B2 ;  /* 0x0000000000027941 */ /* 0x000fea0003800000 */
.L_x_58484:
        /* <DEDUP_REMOVED lines=44> */
.L_x_58483:
[----:B------:R-:W-:Y:S05]  /*71a0*/  BSYNC B1 ;  /* 0x0000000000017941 */ /* 0x000fea0003800000 */
.L_x_58482:
        /* <DEDUP_REMOVED lines=19> */
.L_x_58487:
[----:B------:R-:W-:Y:S02]  /*72e0*/  IMAD.MOV.U32 R46, RZ, RZ, R30 ;  /* 0x000000ffff2e7224 */ /* 0x000fe400078e001e */
.L_x_58488:
[----:B------:R-:W-:Y:S05]  /*72f0*/  BSYNC B1 ;  /* 0x0000000000017941 */ /* 0x000fea0003800000 */
.L_x_58486:
        /* <DEDUP_REMOVED lines=16> */
.L_x_58492:
[----:B------:R-:W-:Y:S05]  /*7400*/  BSYNC B2 ;  /* 0x0000000000027941 */ /* 0x000fea0003800000 */
.L_x_58491:
        /* <DEDUP_REMOVED lines=44> */
.L_x_58490:
[----:B------:R-:W-:Y:S05]  /*76d0*/  BSYNC B1 ;  /* 0x0000000000017941 */ /* 0x000fea0003800000 */
.L_x_58489:
        /* <DEDUP_REMOVED lines=34> */
.L_x_58494:
[----:B-1----:R-:W-:Y:S02]  /*7900*/  MOV R56, R30 ;  /* 0x0000001e00387202 */ /* 0x002fe40000000f00 */
.L_x_58495:
[----:B------:R-:W-:Y:S05]  /*7910*/  BSYNC B1 ;  /* 0x0000000000017941 */ /* 0x000fea0003800000 */
.L_x_58493:
        /* <DEDUP_REMOVED lines=16> */
.L_x_58499:
[----:B------:R-:W-:Y:S05]  /*7a20*/  BSYNC B2 ;  /* 0x0000000000027941 */ /* 0x000fea0003800000 */
.L_x_58498:
        /* <DEDUP_REMOVED lines=44> */
.L_x_58497:
[----:B------:R-:W-:Y:S05]  /*7cf0*/  BSYNC B1 ;  /* 0x0000000000017941 */ /* 0x000fea0003800000 */
.L_x_58496:
        /* <DEDUP_REMOVED lines=19> */
.L_x_58501:
[----:B------:R-:W-:Y:S02]  /*7e30*/  IMAD.MOV.U32 R44, RZ, RZ, R30 ;  /* 0x000000ffff2c7224 */ /* 0x000fe400078e001e */
.L_x_58502:
[----:B------:R-:W-:Y:S05]  /*7e40*/  BSYNC B1 ;  /* 0x0000000000017941 */ /* 0x000fea0003800000 */
.L_x_58500:
        /* <DEDUP_REMOVED lines=16> */
.L_x_58506:
[----:B------:R-:W-:Y:S05]  /*7f50*/  BSYNC B2 ;  /* 0x0000000000027941 */ /* 0x000fea0003800000 */
.L_x_58505:
        /* <DEDUP_REMOVED lines=44> */
.L_x_58504:
[----:B------:R-:W-:Y:S05]  /*8220*/  BSYNC B1 ;  /* 0x0000000000017941 */ /* 0x000fea0003800000 */
.L_x_58503:
        /* <DEDUP_REMOVED lines=19> */
.L_x_58508:
[----:B------:R-:W-:Y:S02]  /*8360*/  IMAD.MOV.U32 R54, RZ, RZ, R30 ;  /* 0x000000ffff367224 */ /* 0x000fe400078e001e */
.L_x_58509:
[----:B------:R-:W-:Y:S05]  /*8370*/  BSYNC B1 ;  /* 0x0000000000017941 */ /* 0x000fea0003800000 */
.L_x_58507:
        /* <DEDUP_REMOVED lines=16> */
.L_x_58513:
[----:B------:R-:W-:Y:S05]  /*8480*/  BSYNC B2 ;  /* 0x0000000000027941 */ /* 0x000fea0003800000 */
.L_x_58512:
        /* <DEDUP_REMOVED lines=44> */
.L_x_58511:
[----:B------:R-:W-:Y:S05]  /*8750*/  BSYNC B1 ;  /* 0x0000000000017941 */ /* 0x000fea0003800000 */
.L_x_58510:
        /* <DEDUP_REMOVED lines=19> */
.L_x_58515:
[----:B------:R-:W-:Y:S02]  /*8890*/  MOV R46, R30 ;  /* 0x0000001e002e7202 */ /* 0x000fe40000000f00 */
.L_x_58516:
[----:B------:R-:W-:Y:S05]  /*88a0*/  BSYNC B1 ;  /* 0x0000000000017941 */ /* 0x000fea0003800000 */
.L_x_58514:
        /* <DEDUP_REMOVED lines=16> */
.L_x_58520:
[----:B------:R-:W-:Y:S05]  /*89b0*/  BSYNC B2 ;  /* 0x0000000000027941 */ /* 0x000fea0003800000 */
.L_x_58519:
        /* <DEDUP_REMOVED lines=44> */
.L_x_58518:
[----:B------:R-:W-:Y:S05]  /*8c80*/  BSYNC B1 ;  /* 0x0000000000017941 */ /* 0x000fea0003800000 */
.L_x_58517:
        /* <DEDUP_REMOVED lines=34> */
.L_x_58522:
[----:B-1----:R-:W-:Y:S02]  /*8eb0*/  IMAD.MOV.U32 R56, RZ, RZ, R30 ;  /* 0x000000ffff387224 */ /* 0x002fe400078e001e */
.L_x_58523:
[----:B------:R-:W-:Y:S05]  /*8ec0*/  BSYNC B1 ;  /* 0x0000000000017941 */ /* 0x000fea0003800000 */
.L_x_58521:
        /* <DEDUP_REMOVED lines=16> */
.L_x_58527:
[----:B------:R-:W-:Y:S05]  /*8fd0*/  BSYNC B2 ;  /* 0x0000000000027941 */ /* 0x000fea0003800000 */
.L_x_58526:
        /* <DEDUP_REMOVED lines=44> */
.L_x_58525:
[----:B------:R-:W-:Y:S05]  /*92a0*/  BSYNC B1 ;  /* 0x0000000000017941 */ /* 0x000fea0003800000 */
.L_x_58524:
        /* <DEDUP_REMOVED lines=19> */
.L_x_58529:
[----:B------:R-:W-:Y:S02]  /*93e0*/  MOV R44, R30 ;  /* 0x0000001e002c7202 */ /* 0x000fe40000000f00 */
.L_x_58530:
[----:B------:R-:W-:Y:S05]  /*93f0*/  BSYNC B1 ;  /* 0x0000000000017941 */ /* 0x000fea0003800000 */
.L_x_58528:
        /* <DEDUP_REMOVED lines=16> */
.L_x_58534:
[----:B------:R-:W-:Y:S05]  /*9500*/  BSYNC B2 ;  /* 0x0000000000027941 */ /* 0x000fea0003800000 */
.L_x_58533:
        /* <DEDUP_REMOVED lines=44> */
.L_x_58532:
[----:B------:R-:W-:Y:S05]  /*97d0*/  BSYNC B1 ;  /* 0x0000000000017941 */ /* 0x000fea0003800000 */
.L_x_58531:
        /* <DEDUP_REMOVED lines=19> */
.L_x_58536:
[----:B------:R-:W-:Y:S02]  /*9910*/  IMAD.MOV.U32 R54, RZ, RZ, R30 ;  /* 0x000000ffff367224 */ /* 0x000fe400078e001e */
.L_x_58537:
[----:B------:R-:W-:Y:S05]  /*9920*/  BSYNC B1 ;  /* 0x0000000000017941 */ /* 0x000fea0003800000 */
.L_x_58535:
        /* <DEDUP_REMOVED lines=16> */
.L_x_58541:
[----:B------:R-:W-:Y:S05]  /*9a30*/  BSYNC B2 ;  /* 0x0000000000027941 */ /* 0x000fea0003800000 */
.L_x_58540:
        /* <DEDUP_REMOVED lines=44> */
.L_x_58539:
[----:B------:R-:W-:Y:S05]  /*9d00*/  BSYNC B1 ;  /* 0x0000000000017941 */ /* 0x000fea0003800000 */
.L_x_58538:
        /* <DEDUP_REMOVED lines=19> */
.L_x_58543:
[----:B------:R-:W-:Y:S02]  /*9e40*/  IMAD.MOV.U32 R46, RZ, RZ, R30 ;  /* 0x000000ffff2e7224 */ /* 0x000fe400078e001e */
.L_x_58544:
[----:B------:R-:W-:Y:S05]  /*9e50*/  BSYNC B1 ;  /* 0x0000000000017941 */ /* 0x000fea0003800000 */
.L_x_58542:
        /* <DEDUP_REMOVED lines=16> */
.L_x_58548:
[----:B------:R-:W-:Y:S05]  /*9f60*/  BSYNC B2 ;  /* 0x0000000000027941 */ /* 0x000fea0003800000 */
.L_x_58547:
        /* <DEDUP_REMOVED lines=44> */
.L_x_58546:
[----:B------:R-:W-:Y:S05]  /*a230*/  BSYNC B1 ;  /* 0x0000000000017941 */ /* 0x000fea0003800000 */
.L_x_58545:
        /* <DEDUP_REMOVED lines=34> */
.L_x_58550:
[----:B-1----:R-:W-:Y:S02]  /*a460*/  IMAD.MOV.U32 R56, RZ, RZ, R30 ;  /* 0x000000ffff387224 */ /* 0x002fe400078e001e */
.L_x_58551:
[----:B------:R-:W-:Y:S05]  /*a470*/  BSYNC B1 ;  /* 0x0000000000017941 */ /* 0x000fea0003800000 */
.L_x_58549:
        /* <DEDUP_REMOVED lines=16> */
.L_x_58555:
[----:B------:R-:W-:Y:S05]  /*a580*/  BSYNC B2 ;  /* 0x0000000000027941 */ /* 0x000fea0003800000 */
.L_x_58554:
        /* <DEDUP_REMOVED lines=44> */
.L_x_58553:
[----:B------:R-:W-:Y:S05]  /*a850*/  BSYNC B1 ;  /* 0x0000000000017941 */ /* 0x000fea0003800000 */
.L_x_58552:
        /* <DEDUP_REMOVED lines=19> */
.L_x_58557:
[----:B------:R-:W-:Y:S02]  /*a990*/  IMAD.MOV.U32 R44, RZ, RZ, R30 ;  /* 0x000000ffff2c7224 */ /* 0x000fe400078e001e */
.L_x_58558:
[----:B------:R-:W-:Y:S05]  /*a9a0*/  BSYNC B1 ;  /* 0x0000000000017941 */ /* 0x000fea0003800000 */
.L_x_58556:
        /* <DEDUP_REMOVED lines=16> */
.L_x_58562:
[----:B------:R-:W-:Y:S05]  /*aab0*/  BSYNC B2 ;  /* 0x0000000000027941 */ /* 0x000fea0003800000 */
.L_x_58561:
        /* <DEDUP_REMOVED lines=44> */
.L_x_58560:
[----:B------:R-:W-:Y:S05]  /*ad80*/  BSYNC B1 ;  /* 0x0000000000017941 */ /* 0x000fea0003800000 */
.L_x_58559:
        /* <DEDUP_REMOVED lines=19> */
.L_x_58564:
[----:B------:R-:W-:Y:S02]  /*aec0*/  MOV R54, R30 ;  /* 0x0000001e00367202 */ /* 0x000fe40000000f00 */
.L_x_58565:
[----:B------:R-:W-:Y:S05]  /*aed0*/  BSYNC B1 ;  /* 0x0000000000017941 */ /* 0x000fea0003800000 */
.L_x_58563:
        /* <DEDUP_REMOVED lines=16> */
.L_x_58569:
[----:B------:R-:W-:Y:S05]  /*afe0*/  BSYNC B2 ;  /* 0x0000000000027941 */ /* 0x000fea0003800000 */
.L_x_58568:
        /* <DEDUP_REMOVED lines=44> */
.L_x_58567:
[----:B------:R-:W-:Y:S05]  /*b2b0*/  BSYNC B1 ;  /* 0x0000000000017941 */ /* 0x000fea0003800000 */
.L_x_58566:
        /* <DEDUP_REMOVED lines=19> */
.L_x_58571:
[----:B------:R-:W-:Y:S02]  /*b3f0*/  IMAD.MOV.U32 R46, RZ, RZ, R30 ;  /* 0x000000ffff2e7224 */ /* 0x000fe400078e001e */
.L_x_58572:
[----:B------:R-:W-:Y:S05]  /*b400*/  BSYNC B1 ;  /* 0x0000000000017941 */ /* 0x000fea0003800000 */
.L_x_58570:
        /* <DEDUP_REMOVED lines=16> */
.L_x_58576:
[----:B------:R-:W-:Y:S05]  /*b510*/  BSYNC B2 ;  /* 0x0000000000027941 */ /* 0x000fea0003800000 */
.L_x_58575:
        /* <DEDUP_REMOVED lines=44> */
.L_x_58574:
[----:B------:R-:W-:Y:S05]  /*b7e0*/  BSYNC B1 ;  /* 0x0000000000017941 */ /* 0x000fea0003800000 */
.L_x_58573:
        /* <DEDUP_REMOVED lines=34> */
.L_x_58578:
[----:B-1----:R-:W-:Y:S02]  /*ba10*/  MOV R56, R30 ;  /* 0x0000001e00387202 */ /* 0x002fe40000000f00 */
.L_x_58579:
[----:B------:R-:W-:Y:S05]  /*ba20*/  BSYNC B1 ;  /* 0x0000000000017941 */ /* 0x000fea0003800000 */
.L_x_58577:
        /* <DEDUP_REMOVED lines=16> */
.L_x_58583:
[----:B------:R-:W-:Y:S05]  /*bb30*/  BSYNC B2 ;  /* 0x0000000000027941 */ /* 0x000fea0003800000 */
.L_x_58582:
        /* <DEDUP_REMOVED lines=44> */
.L_x_58581:
[----:B------:R-:W-:Y:S05]  /*be00*/  BSYNC B1 ;  /* 0x0000000000017941 */ /* 0x000fea0003800000 */
.L_x_58580:
        /* <DEDUP_REMOVED lines=19> */
.L_x_58585:
[----:B------:R-:W-:Y:S02]  /*bf40*/  IMAD.MOV.U32 R44, RZ, RZ, R30 ;  /* 0x000000ffff2c7224 */ /* 0x000fe400078e001e */
.L_x_58586:
[----:B------:R-:W-:Y:S05]  /*bf50*/  BSYNC B1 ;  /* 0x0000000000017941 */ /* 0x000fea0003800000 */
.L_x_58584:
        /* <DEDUP_REMOVED lines=16> */
.L_x_58590:
[----:B------:R-:W-:Y:S05]  /*c060*/  BSYNC B2 ;  /* 0x0000000000027941 */ /* 0x000fea0003800000 */
.L_x_58589:
        /* <DEDUP_REMOVED lines=44> */
.L_x_58588:
[----:B------:R-:W-:Y:S05]  /*c330*/  BSYNC B1 ;  /* 0x0000000000017941 */ /* 0x000fea0003800000 */
.L_x_58587:
        /* <DEDUP_REMOVED lines=19> */
.L_x_58592:
[----:B------:R-:W-:Y:S02]  /*c470*/  IMAD.MOV.U32 R54, RZ, RZ, R30 ;  /* 0x000000ffff367224 */ /* 0x000fe400078e001e */
.L_x_58593:
[----:B------:R-:W-:Y:S05]  /*c480*/  BSYNC B1 ;  /* 0x0000000000017941 */ /* 0x000fea0003800000 */
.L_x_58591:
        /* <DEDUP_REMOVED lines=16> */
.L_x_58597:
[----:B------:R-:W-:Y:S05]  /*c590*/  BSYNC B2 ;  /* 0x0000000000027941 */ /* 0x000fea0003800000 */
.L_x_58596:
        /* <DEDUP_REMOVED lines=44> */
.L_x_58595:
[----:B------:R-:W-:Y:S05]  /*c860*/  BSYNC B1 ;  /* 0x0000000000017941 */ /* 0x000fea0003800000 */
.L_x_58594:
        /* <DEDUP_REMOVED lines=19> */
.L_x_58599:
[----:B------:R-:W-:Y:S02]  /*c9a0*/  MOV R46, R30 ;  /* 0x0000001e002e7202 */ /* 0x000fe40000000f00 */
.L_x_58600:
[----:B------:R-:W-:Y:S05]  /*c9b0*/  BSYNC B1 ;  /* 0x0000000000017941 */ /* 0x000fea0003800000 */
.L_x_58598:
        /* <DEDUP_REMOVED lines=16> */
.L_x_58604:
[----:B------:R-:W-:Y:S05]  /*cac0*/  BSYNC B2 ;  /* 0x0000000000027941 */ /* 0x000fea0003800000 */
.L_x_58603:
        /* <DEDUP_REMOVED lines=44> */
.L_x_58602:
[----:B------:R-:W-:Y:S05]  /*cd90*/  BSYNC B1 ;  /* 0x0000000000017941 */ /* 0x000fea0003800000 */
.L_x_58601:
        /* <DEDUP_REMOVED lines=34> */
.L_x_58606:
[----:B-1----:R-:W-:Y:S02]  /*cfc0*/  IMAD.MOV.U32 R56, RZ, RZ, R30 ;  /* 0x000000ffff387224 */ /* 0x002fe400078e001e */
.L_x_58607:
[----:B------:R-:W-:Y:S05]  /*cfd0*/  BSYNC B1 ;  /* 0x0000000000017941 */ /* 0x000fea0003800000 */
.L_x_58605:
        /* <DEDUP_REMOVED lines=16> */
.L_x_58611:
[----:B------:R-:W-:Y:S05]  /*d0e0*/  BSYNC B2 ;  /* 0x0000000000027941 */ /* 0x000fea0003800000 */
.L_x_58610:
        /* <DEDUP_REMOVED lines=44> */
.L_x_58609:
[----:B------:R-:W-:Y:S05]  /*d3b0*/  BSYNC B1 ;  /* 0x0000000000017941 */ /* 0x000fea0003800000 */
.L_x_58608:
        /* <DEDUP_REMOVED lines=19> */
.L_x_58613:
[----:B------:R-:W-:Y:S02]  /*d4f0*/  MOV R44, R30 ;  /* 0x0000001e002c7202 */ /* 0x000fe40000000f00 */
.L_x_58614:
[----:B------:R-:W-:Y:S05]  /*d500*/  BSYNC B1 ;  /* 0x0000000000017941 */ /* 0x000fea0003800000 */
.L_x_58612:
        /* <DEDUP_REMOVED lines=16> */
.L_x_58618:
[----:B------:R-:W-:Y:S05]  /*d610*/  BSYNC B2 ;  /* 0x0000000000027941 */ /* 0x000fea0003800000 */
.L_x_58617:
        /* <DEDUP_REMOVED lines=44> */
.L_x_58616:
[----:B------:R-:W-:Y:S05]  /*d8e0*/  BSYNC B1 ;  /* 0x0000000000017941 */ /* 0x000fea0003800000 */
.L_x_58615:
        /* <DEDUP_REMOVED lines=19> */
.L_x_58620:
[----:B------:R-:W-:Y:S02]  /*da20*/  IMAD.MOV.U32 R54, RZ, RZ, R30 ;  /* 0x000000ffff367224 */ /* 0x000fe400078e001e */
.L_x_58621:
[----:B------:R-:W-:Y:S05]  /*da30*/  BSYNC B1 ;  /* 0x0000000000017941 */ /* 0x000fea0003800000 */
.L_x_58619:
        /* <DEDUP_REMOVED lines=16> */
.L_x_58625:
[----:B------:R-:W-:Y:S05]  /*db40*/  BSYNC B2 ;  /* 0x0000000000027941 */ /* 0x000fea0003800000 */
.L_x_58624:
        /* <DEDUP_REMOVED lines=44> */
.L_x_58623:
[----:B------:R-:W-:Y:S05]  /*de10*/  BSYNC B1 ;  /* 0x0000000000017941 */ /* 0x000fea0003800000 */
.L_x_58622:
        /* <DEDUP_REMOVED lines=19> */
.L_x_58627:
[----:B------:R-:W-:Y:S02]  /*df50*/  IMAD.MOV.U32 R46, RZ, RZ, R30 ;  /* 0x000000ffff2e7224 */ /* 0x000fe400078e001e */
.L_x_58628:
[----:B------:R-:W-:Y:S05]  /*df60*/  BSYNC B1 ;  /* 0x0000000000017941 */ /* 0x000fea0003800000 */
.L_x_58626:
        /* <DEDUP_REMOVED lines=16> */
.L_x_58632:
[----:B------:R-:W-:Y:S05]  /*e070*/  BSYNC B2 ;  /* 0x0000000000027941 */ /* 0x000fea0003800000 */
.L_x_58631:
        /* <DEDUP_REMOVED lines=44> */
.L_x_58630:
[----:B------:R-:W-:Y:S05]  /*e340*/  BSYNC B1 ;  /* 0x0000000000017941 */ /* 0x000fea0003800000 */
.L_x_58629:
        /* <DEDUP_REMOVED lines=34> */
.L_x_58634:
[----:B-1----:R-:W-:Y:S02]  /*e570*/  MOV R56, R30 ;  /* 0x0000001e00387202 */ /* 0x002fe40000000f00 */
.L_x_58635:
[----:B------:R-:W-:Y:S05]  /*e580*/  BSYNC B1 ;  /* 0x0000000000017941 */ /* 0x000fea0003800000 */
.L_x_58633:
        /* <DEDUP_REMOVED lines=16> */
.L_x_58639:
[----:B------:R-:W-:Y:S05]  /*e690*/  BSYNC B2 ;  /* 0x0000000000027941 */ /* 0x000fea0003800000 */
.L_x_58638:
        /* <DEDUP_REMOVED lines=40> */
[----:B------:R-:W-:Y:S01]  /*e920*/  HFMA2.MMA R54, -RZ, RZ, 0, 0 ;  /* 0x00000000ff367435 */ /* 0x000fe200000001ff */
[----:B------:R-:W-:Y:S01]  /*e930*/  MOV R30, R52 ;  /* 0x00000034001e7202 */ /* 0x000fe20000000f00 */
[----:B------:R-:W-:Y:S01]  /*e940*/  IMAD.MOV.U32 R32, RZ, RZ, R48 ;  /* 0x000000ffff207224 */ /* 0x000fe200078e0030 */
[----:B------:R-:W-:-:S03]  /*e950*/  LOP3.LUT R2, R49, UR26, R50, 0x96, !PT ;  /* 0x0000001a31027c12 */ /* 0x000fc6000f8e9632 */
.L_x_58637:
[----:B------:R-:W-:Y:S05]  /*e960*/  BSYNC B1 ;  /* 0x0000000000017941 */ /* 0x000fea0003800000 */
.L_x_58636:
[----:B------:R-:W0:Y:S01]  /*e970*/  I2F.U32 R49, R56 ;  /* 0x0000003800317306 */ /* 0x000e220000201000 */
[----:B------:R-:W-:Y:S01]  /*e980*/  ISETP.NE.AND P3, PT, R54, 0x1, PT ;  /* 0x000000013600780c */ /* 0x000fe20003f65270 */
[----:B-----5:R-:W-:Y:S01]  /*e990*/  FMUL.FTZ R44, R44, R155 ;  /* 0x0000009b2c2c7220 */ /* 0x020fe20000410000 */
[----:B------:R-:W-:Y:S01]  /*e9a0*/  BSSY B1, `(.L_x_58640) ;  /* 0x0000011000017945 */ /* 0x000fe20003800000 */
[----:B------:R-:W-:Y:S02]  /*e9b0*/  IADD3 R48, R54, 0x1, RZ ;  /* 0x0000000136307810 */ /* 0x000fe40007ffe0ff */
[----:B------:R-:W-:-:S02]  /*e9c0*/  FMUL.FTZ R44, R44, c[0x0][0x1e8] ;  /* 0x00007a002c2c7a20 */ /* 0x000fc40000410000 */
        /* <DEDUP_REMOVED lines=13> */
.L_x_58641:
[----:B------:R-:W-:Y:S02]  /*eaa0*/  MOV R44, R30 ;  /* 0x0000001e002c7202 */ /* 0x000fe40000000f00 */
.L_x_58642:
[----:B------:R-:W-:Y:S05]  /*eab0*/  BSYNC B1 ;  /* 0x0000000000017941 */ /* 0x000fea0003800000 */
.L_x_58640:
        /* <DEDUP_REMOVED lines=16> */
.L_x_58646:
[----:B------:R-:W-:Y:S05]  /*ebc0*/  BSYNC B2 ;  /* 0x0000000000027941 */ /* 0x000fea0003800000 */
.L_x_58645:
        /* <DEDUP_REMOVED lines=42> */
[----:B------:R-:W-:Y:S01]  /*ee70*/  HFMA2.MMA R48, -RZ, RZ, 0, 0 ;  /* 0x00000000ff307435 */ /* 0x000fe200000001ff */
[----:B------:R-:W-:-:S05]  /*ee80*/  LOP3.LUT R2, R49, UR26, R50, 0x96, !PT ;  /* 0x0000001a31027c12 */ /* 0x000fca000f8e9632 */
.L_x_58644:
[----:B------:R-:W-:Y:S05]  /*ee90*/  BSYNC B1 ;  /* 0x0000000000017941 */ /* 0x000fea0003800000 */
.L_x_58643:
        /* <DEDUP_REMOVED lines=19> */
.L_x_58648:
[----:B------:R-:W-:Y:S02]  /*efd0*/  MOV R54, R30 ;  /* 0x0000001e00367202 */ /* 0x000fe40000000f00 */
.L_x_58649:
[----:B------:R-:W-:Y:S05]  /*efe0*/  BSYNC B1 ;  /* 0x0000000000017941 */ /* 0x000fea0003800000 */
.L_x_58647:
        /* <DEDUP_REMOVED lines=16> */
.L_x_58653:
[----:B------:R-:W-:Y:S05]  /*f0f0*/  BSYNC B2 ;  /* 0x0000000000027941 */ /* 0x000fea0003800000 */
.L_x_58652:
        /* <DEDUP_REMOVED lines=43> */
[----:B------:R-:W-:-:S06]  /*f3b0*/  HFMA2.MMA R45, -RZ, RZ, 0, 0 ;  /* 0x00000000ff2d7435 */ /* 0x000fcc00000001ff */
.L_x_58651:
[----:B------:R-:W-:Y:S05]  /*f3c0*/  BSYNC B1 ;  /* 0x0000000000017941 */ /* 0x000fea0003800000 */
.L_x_58650:
        /* <DEDUP_REMOVED lines=19> */
.L_x_58655:
[----:B------:R-:W-:Y:S02]  /*f500*/  MOV R46, R30 ;  /* 0x0000001e002e7202 */ /* 0x000fe40000000f00 */
.L_x_58656:
[----:B------:R-:W-:Y:S05]  /*f510*/  BSYNC B1 ;  /* 0x0000000000017941 */ /* 0x000fea0003800000 */
.L_x_58654:
        /* <DEDUP_REMOVED lines=16> */
.L_x_58660:
[----:B------:R-:W-:Y:S05]  /*f620*/  BSYNC B2 ;  /* 0x0000000000027941 */ /* 0x000fea0003800000 */
.L_x_58659:
        /* <DEDUP_REMOVED lines=44> */
.L_x_58658:
[----:B------:R-:W-:Y:S05]  /*f8f0*/  BSYNC B1 ;  /* 0x0000000000017941 */ /* 0x000fea0003800000 */
.L_x_58657:
[----:B------:R-:W0:Y:S01]  /*f900*/  I2F.U32 R45, R46 ;  /* 0x0000002e002d7306 */ /* 0x000e220000201000 */
[----:B------:R-:W-:Y:S01]  /*f910*/  FMUL.FTZ R47, R47, R155 ;  /* 0x0000009b2f2f7220 */ /* 0x000fe20000410000 */
[----:B------:R-:W-:Y:S02]  /*f920*/  SEL R49, RZ, 0x100, P3 ;  /* 0x00000100ff317807 */ /* 0x000fe40001800000 */
[----:B------:R-:W-:Y:S01]  /*f930*/  SEL R50, RZ, 0x1, P2 ;  /* 0x00000001ff327807 */ /* 0x000fe20001000000 */
[----:B------:R-:W-:Y:S01]  /*f940*/  FMUL.FTZ R47, R47, c[0x0][0x1e8] ;  /* 0x00007a002f2f7a20 */ /* 0x000fe20000410000 */
[----:B------:R-:W-:Y:S01]  /*f950*/  IADD3 R153, R172, 0x140, RZ ;  /* 0x00000140ac997810 */ /* 0x000fe20007ffe0ff */
[----:B0-----:R-:W-:-:S05]  /*f960*/  FFMA.FTZ R45, R45, R156, 1.1641532182693481445e-10 ;  /* 0x2f0000002d2d7423 */ /* 0x001fca000001009c */
[----:B------:R-:W-:Y:S02]  /*f970*/  FSETP.GTU.FTZ.AND P5, PT, R45, c[0x0][0x1e4], PT ;  /* 0x000079002d007a0b */ /* 0x000fe40003fbc000 */
[----:B------:R-:W-:Y:S02]  /*f980*/  SEL R45, RZ, 0x10000, P4 ;  /* 0x00010000ff2d7807 */ /* 0x000fe40002000000 */
[----:B------:R-:W-:Y:S02]  /*f990*/  SEL R44, RZ, 0x1000000, P5 ;  /* 0x01000000ff2c7807 */ /* 0x000fe40002800000 */
[----:B------:R-:W-:Y:S01]  /*f9a0*/  FSEL R83, R47, RZ, !P5 ;  /* 0x000000ff2f537208 */ /* 0x000fe20006800000 */
[----:B------:R-:W-:Y:S01]  /*f9b0*/  IMAD.WIDE.U32 R46, R166, R170, c[0x0][0x190] ;  /* 0x00006400a62e7625 */ /* 0x000fe200078e00aa */
[----:B------:R-:W-:-:S03]  /*f9c0*/  IADD3 R49, R49, R44, R45 ;  /* 0x0000002c31317210 */ /* 0x000fc60007ffe02d */
[----:B------:R-:W-:-:S04]  /*f9d0*/  IMAD.WIDE.U32 R44, R166, R151, c[0x0][0x188] ;  /* 0x00006200a62c7625 */ /* 0x000fc800078e0097 */
[----:B------:R-:W-:Y:S02]  /*f9e0*/  @P1 FADD.FTZ R83, R123, R83 ;  /* 0x000000537b531221 */ /* 0x000fe40000010000 */
[----:B------:R-:W-:-:S03]  /*f9f0*/  IMAD.IADD R49, R49, 0x1, R50 ;  /* 0x0000000131317824 */ /* 0x000fc600078e0232 */
[----:B------:R-:W-:Y:S04]  /*fa00*/  STG.E.128 [R44.64], R80 ;  /* 0x000000502c007986 */ /* 0x000fe8000c101d06 */
[----:B------:R0:W-:Y:S02]  /*fa10*/  STG.E [R46.64], R49 ;  /* 0x000000312e007986 */ /* 0x0001e4000c101906 */
[----:B0-----:R-:W-:-:S04]  /*fa20*/  IMAD.WIDE.U32 R46, R153, R151, c[0x0][0x170] ;  /* 0x00005c00992e7625 */ /* 0x001fc800078e0097 */
[----:B------:R-:W-:-:S05]  /*fa30*/  @P0 IMAD.WIDE.U32 R44, R153, R151, c[0x0][0x180] ;  /* 0x00006000992c0625 */ /* 0x000fca00078e0097 */
[----:B------:R0:W5:Y:S04]  /*fa40*/  @P0 LDG.E.128 R120, [R44.64] ;  /* 0x000000062c780981 */ /* 0x000168000c1e1d00 */
        /* <DEDUP_REMOVED lines=13> */
.L_x_58662:
[----:B------:R-:W-:Y:S02]  /*fb20*/  IMAD.MOV.U32 R54, RZ, RZ, R30 ;  /* 0x000000ffff367224 */ /* 0x000fe400078e001e */
.L_x_58663:
[----:B------:R-:W-:Y:S05]  /*fb30*/  BSYNC B1 ;  /* 0x0000000000017941 */ /* 0x000fea0003800000 */
.L_x_58661:
        /* <DEDUP_REMOVED lines=16> */
.L_x_58667:
[----:B------:R-:W-:Y:S05]  /*fc40*/  BSYNC B2 ;  /* 0x0000000000027941 */ /* 0x000fea0003800000 */
.L_x_58666:
        /* <DEDUP_REMOVED lines=44> */
.L_x_58665:
[----:B------:R-:W-:Y:S05]  /*ff10*/  BSYNC B1 ;  /* 0x0000000000017941 */ /* 0x000fea0003800000 */
.L_x_58664:
        /* <DEDUP_REMOVED lines=19> */
.L_x_58669:
[----:B------:R-:W-:Y:S02]  /*10050*/  IMAD.MOV.U32 R44, RZ, RZ, R30 ;  /* 0x000000ffff2c7224 */ /* 0x000fe400078e001e */
.L_x_58670:
[----:B------:R-:W-:Y:S05]  /*10060*/  BSYNC B1 ;  /* 0x0000000000017941 */ /* 0x000fea0003800000 */
.L_x_58668:
        /* <DEDUP_REMOVED lines=16> */
.L_x_58674:
[----:B------:R-:W-:Y:S05]  /*10170*/  BSYNC B2 ;  /* 0x0000000000027941 */ /* 0x000fea0003800000 */
.L_x_58673:
        /* <DEDUP_REMOVED lines=44> */
.L_x_58672:
[----:B------:R-:W-:Y:S05]  /*10440*/  BSYNC B1 ;  /* 0x0000000000017941 */ /* 0x000fea0003800000 */
.L_x_58671:
        /* <DEDUP_REMOVED lines=19> */
.L_x_58676:
[----:B------:R-:W-:Y:S02]  /*10580*/  IMAD.MOV.U32 R52, RZ, RZ, R30 ;  /* 0x000000ffff347224 */ /* 0x000fe400078e001e */
.L_x_58677:
[----:B------:R-:W-:Y:S05]  /*10590*/  BSYNC B1 ;  /* 0x0000000000017941 */ /* 0x000fea0003800000 */
.L_x_58675:
        /* <DEDUP_REMOVED lines=16> */
.L_x_58681:
[----:B------:R-:W-:Y:S05]  /*106a0*/  BSYNC B2 ;  /* 0x0000000000027941 */ /* 0x000fea0003800000 */
.L_x_58680:
        /* <DEDUP_REMOVED lines=44> */
.L_x_58679:
[----:B------:R-:W-:Y:S05]  /*10970*/  BSYNC B1 ;  /* 0x0000000000017941 */ /* 0x000fea0003800000 */
.L_x_58678:
        /* <DEDUP_REMOVED lines=19> */
.L_x_58683:
[----:B------:R-:W-:Y:S02]  /*10ab0*/  IMAD.MOV.U32 R46, RZ, RZ, R30 ;  /* 0x000000ffff2e7224 */ /* 0x000fe400078e001e */
.L_x_58684:
[----:B------:R-:W-:Y:S05]  /*10ac0*/  BSYNC B1 ;  /* 0x0000000000017941 */ /* 0x000fea0003800000 */
.L_x_58682:
        /* <DEDUP_REMOVED lines=16> */
.L_x_58688:
[----:B------:R-:W-:Y:S05]  /*10bd0*/  BSYNC B2 ;  /* 0x0000000000027941 */ /* 0x000fea0003800000 */
.L_x_58687:
        /* <DEDUP_REMOVED lines=44> */
.L_x_58686:
[----:B------:R-:W-:Y:S05]  /*10ea0*/  BSYNC B1 ;  /* 0x0000000000017941 */ /* 0x000fea0003800000 */
.L_x_58685:
[----:B------:R0:W1:Y:S01]  /*10eb0*/  I2F.U32 R45, R46 ;  /* 0x0000002e002d7306 */ /* 0x0000620000201000 */
[----:B------:R-:W-:Y:S01]  /*10ec0*/  FMUL.FTZ R47, R47, R155 ;  /* 0x0000009b2f2f7220 */ /* 0x000fe20000410000 */
[----:B------:R-:W-:-:S03]  /*10ed0*/  IADD3 R158, R172, 0x160, RZ ;  /* 0x00000160ac9e7810 */ /* 0x000fc60007ffe0ff */
[----:B------:R-:W-:Y:S01]  /*10ee0*/  FMUL.FTZ R47, R47, c[0x0][0x1e8] ;  /* 0x00007a002f2f7a20 */ /* 0x000fe20000410000 */
[----:B0-----:R-:W-:Y:S01]  /*10ef0*/  SEL R46, RZ, 0x1, P2 ;  /* 0x00000001ff2e7807 */ /* 0x001fe20001000000 */
[----:B-1----:R-:W-:-:S05]  /*10f00*/  FFMA.FTZ R45, R45, R156, 1.1641532182693481445e-10 ;  /* 0x2f0000002d2d7423 */ /* 0x002fca000001009c */
[----:B------:R-:W-:Y:S02]  /*10f10*/  FSETP.GTU.FTZ.AND P5, PT, R45, c[0x0][0x1e4], PT ;  /* 0x000079002d007a0b */ /* 0x000fe40003fbc000 */
[----:B------:R-:W-:Y:S02]  /*10f20*/  SEL R45, RZ, 0x10000, P4 ;  /* 0x00010000ff2d7807 */ /* 0x000fe40002000000 */
[----:B------:R-:W-:Y:S02]  /*10f30*/  FSEL R79, R47, RZ, !P5 ;  /* 0x000000ff2f4f7208 */ /* 0x000fe40006800000 */
[----:B------:R-:W-:Y:S02]  /*10f40*/  SEL R47, RZ, 0x100, P3 ;  /* 0x00000100ff2f7807 */ /* 0x000fe40001800000 */
[----:B------:R-:W-:Y:S01]  /*10f50*/  SEL R44, RZ, 0x1000000, P5 ;  /* 0x01000000ff2c7807 */ /* 0x000fe20002800000 */
[----:B------:R-:W-:-:S03]  /*10f60*/  @P1 FADD.FTZ R79, R123, R79 ;  /* 0x0000004f7b4f1221 */ /* 0x000fc60000010000 */
[----:B------:R-:W-:Y:S01]  /*10f70*/  IADD3 R47, R47, R44, R45 ;  /* 0x0000002c2f2f7210 */ /* 0x000fe20007ffe02d */
[----:B------:R-:W-:-:S03]  /*10f80*/  IMAD.WIDE.U32 R44, R153, R151, c[0x0][0x188] ;  /* 0x00006200992c7625 */ /* 0x000fc600078e0097 */
[----:B------:R-:W-:Y:S02]  /*10f90*/  IADD3 R49, R47, R46, RZ ;  /* 0x0000002e2f317210 */ /* 0x000fe40007ffe0ff */
[----:B------:R0:W-:Y:S02]  /*10fa0*/  STG.E.128 [R44.64], R76 ;  /* 0x0000004c2c007986 */ /* 0x0001e4000c101d06 */
[----:B0-----:R-:W-:-:S05]  /*10fb0*/  IMAD.WIDE.U32 R44, R153, R170, c[0x0][0x190] ;  /* 0x00006400992c7625 */ /* 0x001fca00078e00aa */
[----:B------:R0:W-:Y:S02]  /*10fc0*/  STG.E [R44.64], R49 ;  /* 0x000000312c007986 */ /* 0x0001e4000c101906 */
        /* <DEDUP_REMOVED lines=16> */
.L_x_58690:
[----:B------:R-:W-:Y:S02]  /*110d0*/  MOV R54, R30 ;  /* 0x0000001e00367202 */ /* 0x000fe40000000f00 */
.L_x_58691:
[----:B------:R-:W-:Y:S05]  /*110e0*/  BSYNC B1 ;  /* 0x0000000000017941 */ /* 0x000fea0003800000 */
.L_x_58689:
        /* <DEDUP_REMOVED lines=16> */
.L_x_58695:
[----:B------:R-:W-:Y:S05]  /*111f0*/  BSYNC B2 ;  /* 0x0000000000027941 */ /* 0x000fea0003800000 */
.L_x_58694:
        /* <DEDUP_REMOVED lines=43> */
[----:B------:R-:W-:-:S06]  /*114b0*/  HFMA2.MMA R50, -RZ, RZ, 0, 0 ;  /* 0x00000000ff327435 */ /* 0x000fcc00000001ff */
.L_x_58693:
[----:B------:R-:W-:Y:S05]  /*114c0*/  BSYNC B1 ;  /* 0x0000000000017941 */ /* 0x000fea0003800000 */
.L_x_58692:
        /* <DEDUP_REMOVED lines=19> */
.L_x_58697:
[----:B------:R-:W-:Y:S02]  /*11600*/  MOV R44, R30 ;  /* 0x0000001e002c7202 */ /* 0x000fe40000000f00 */
.L_x_58698:
[----:B------:R-:W-:Y:S05]  /*11610*/  BSYNC B1 ;  /* 0x0000000000017941 */ /* 0x000fea0003800000 */
.L_x_58696:
        /* <DEDUP_REMOVED lines=16> */
.L_x_58702:
[----:B------:R-:W-:Y:S05]  /*11720*/  BSYNC B2 ;  /* 0x0000000000027941 */ /* 0x000fea0003800000 */
.L_x_58701:
        /* <DEDUP_REMOVED lines=42> */
[----:B------:R-:W-:Y:S01]  /*119d0*/  HFMA2.MMA R48, -RZ, RZ, 0, 0 ;  /* 0x00000000ff307435 */ /* 0x000fe200000001ff */
[----:B------:R-:W-:-:S05]  /*119e0*/  LOP3.LUT R2, R49, UR26, R50, 0x96, !PT ;  /* 0x0000001a31027c12 */ /* 0x000fca000f8e9632 */
.L_x_58700:
[----:B------:R-:W-:Y:S05]  /*119f0*/  BSYNC B1 ;  /* 0x0000000000017941 */ /* 0x000fea0003800000 */
.L_x_58699:
        /* <DEDUP_REMOVED lines=19> */
.L_x_58704:
[----:B------:R-:W-:Y:S02]  /*11b30*/  MOV R52, R30 ;  /* 0x0000001e00347202 */ /* 0x000fe40000000f00 */
.L_x_58705:
[----:B------:R-:W-:Y:S05]  /*11b40*/  BSYNC B1 ;  /* 0x0000000000017941 */ /* 0x000fea0003800000 */
.L_x_58703:
        /* <DEDUP_REMOVED lines=16> */
.L_x_58709:
[----:B------:R-:W-:Y:S05]  /*11c50*/  BSYNC B2 ;  /* 0x0000000000027941 */ /* 0x000fea0003800000 */
.L_x_58708:
        /* <DEDUP_REMOVED lines=44> */
.L_x_58707:
[----:B------:R-:W-:Y:S05]  /*11f20*/  BSYNC B1 ;  /* 0x0000000000017941 */ /* 0x000fea0003800000 */
.L_x_58706:
        /* <DEDUP_REMOVED lines=19> */
.L_x_58711:
[----:B------:R-:W-:Y:S02]  /*12060*/  MOV R46, R30 ;  /* 0x0000001e002e7202 */ /* 0x000fe40000000f00 */
.L_x_58712:
[----:B------:R-:W-:Y:S05]  /*12070*/  BSYNC B1 ;  /* 0x0000000000017941 */ /* 0x000fea0003800000 */
.L_x_58710:
        /* <DEDUP_REMOVED lines=16> */
.L_x_58716:
[----:B------:R-:W-:Y:S05]  /*12180*/  BSYNC B2 ;  /* 0x0000000000027941 */ /* 0x000fea0003800000 */
.L_x_58715:
        /* <DEDUP_REMOVED lines=44> */
.L_x_58714:
[----:B------:R-:W-:Y:S05]  /*12450*/  BSYNC B1 ;  /* 0x0000000000017941 */ /* 0x000fea0003800000 */
.L_x_58713:
        /* <DEDUP_REMOVED lines=13> */
[----:B------:R-:W-:-:S04]  /*12530*/  IMAD.WIDE.U32 R44, R158, R151, c[0x0][0x188] ;  /* 0x000062009e2c7625 */ /* 0x000fc800078e0097 */
[----:B------:R-:W-:Y:S01]  /*12540*/  IMAD.IADD R51, R47, 0x1, R46 ;  /* 0x000000012f337824 */ /* 0x000fe200078e022e */
        /* <DEDUP_REMOVED lines=19> */
.L_x_58718:
[----:B------:R-:W-:Y:S02]  /*12680*/  IMAD.MOV.U32 R54, RZ, RZ, R30 ;  /* 0x000000ffff367224 */ /* 0x000fe400078e001e */
.L_x_58719:
[----:B------:R-:W-:Y:S05]  /*12690*/  BSYNC B1 ;  /* 0x0000000000017941 */ /* 0x000fea0003800000 */
.L_x_58717:
        /* <DEDUP_REMOVED lines=16> */
.L_x_58723:
[----:B------:R-:W-:Y:S05]  /*127a0*/  BSYNC B2 ;  /* 0x0000000000027941 */ /* 0x000fea0003800000 */
.L_x_58722:
        /* <DEDUP_REMOVED lines=44> */
.L_x_58721:
[----:B------:R-:W-:Y:S05]  /*12a70*/  BSYNC B1 ;  /* 0x0000000000017941 */ /* 0x000fea0003800000 */
.L_x_58720:
[----:B------:R-:W0:Y:S01]  /*12a80*/  I2F.U32 R51, R54 ;  /* 0x0000003600337306 */ /* 0x000e220000201000 */
[C---:B------:R-:W-:Y:S01]  /*12a90*/  ISETP.NE.AND P3, PT, R49.reuse, 0x1, PT ;  /* 0x000000013100780c */ /* 0x040fe20003f65270 */
        /* <DEDUP_REMOVED lines=17> */
.L_x_58725:
[----:B------:R-:W-:Y:S02]  /*12bb0*/  IMAD.MOV.U32 R44, RZ, RZ, R30 ;  /* 0x000000ffff2c7224 */ /* 0x000fe400078e001e */
.L_x_58726:
[----:B------:R-:W-:Y:S05]  /*12bc0*/  BSYNC B1 ;  /* 0x0000000000017941 */ /* 0x000fea0003800000 */
.L_x_58724:
        /* <DEDUP_REMOVED lines=16> */
.L_x_58730:
[----:B------:R-:W-:Y:S05]  /*12cd0*/  BSYNC B2 ;  /* 0x0000000000027941 */ /* 0x000fea0003800000 */
.L_x_58729:
        /* <DEDUP_REMOVED lines=44> */
.L_x_58728:
[----:B------:R-:W-:Y:S05]  /*12fa0*/  BSYNC B1 ;  /* 0x0000000000017941 */ /* 0x000fea0003800000 */
.L_x_58727:
        /* <DEDUP_REMOVED lines=19> */
.L_x_58732:
[----:B------:R-:W-:Y:S02]  /*130e0*/  IMAD.MOV.U32 R52, RZ, RZ, R30 ;  /* 0x000000ffff347224 */ /* 0x000fe400078e001e */
.L_x_58733:
[----:B------:R-:W-:Y:S05]  /*130f0*/  BSYNC B1 ;  /* 0x0000000000017941 */ /* 0x000fea0003800000 */
.L_x_58731:
        /* <DEDUP_REMOVED lines=16> */
.L_x_58737:
[----:B------:R-:W-:Y:S05]  /*13200*/  BSYNC B2 ;  /* 0x0000000000027941 */ /* 0x000fea0003800000 */
.L_x_58736:
        /* <DEDUP_REMOVED lines=44> */
.L_x_58735:
[----:B------:R-:W-:Y:S05]  /*134d0*/  BSYNC B1 ;  /* 0x0000000000017941 */ /* 0x000fea0003800000 */
.L_x_58734:
        /* <DEDUP_REMOVED lines=19> */
.L_x_58739:
[----:B------:R-:W-:Y:S02]  /*13610*/  IMAD.MOV.U32 R46, RZ, RZ, R30 ;  /* 0x000000ffff2e7224 */ /* 0x000fe400078e001e */
.L_x_58740:
[----:B------:R-:W-:Y:S05]  /*13620*/  BSYNC B1 ;  /* 0x0000000000017941 */ /* 0x000fea0003800000 */
.L_x_58738:
        /* <DEDUP_REMOVED lines=16> */
.L_x_58744:
[----:B------:R-:W-:Y:S05]  /*13730*/  BSYNC B2 ;  /* 0x0000000000027941 */ /* 0x000fea0003800000 */
.L_x_58743:
        /* <DEDUP_REMOVED lines=44> */
.L_x_58742:
[----:B------:R-:W-:Y:S05]  /*13a00*/  BSYNC B1 ;  /* 0x0000000000017941 */ /* 0x000fea0003800000 */
.L_x_58741:
        /* <DEDUP_REMOVED lines=34> */
.L_x_58746:
[----:B------:R-:W-:Y:S02]  /*13c30*/  MOV R54, R30 ;  /* 0x0000001e00367202 */ /* 0x000fe40000000f00 */
.L_x_58747:
[----:B------:R-:W-:Y:S05]  /*13c40*/  BSYNC B1 ;  /* 0x0000000000017941 */ /* 0x000fea0003800000 */
.L_x_58745:
        /* <DEDUP_REMOVED lines=16> */
.L_x_58751:
[----:B------:R-:W-:Y:S05]  /*13d50*/  BSYNC B2 ;  /* 0x0000000000027941 */ /* 0x000fea0003800000 */
.L_x_58750:
        /* <DEDUP_REMOVED lines=44> */
.L_x_58749:
[----:B------:R-:W-:Y:S05]  /*14020*/  BSYNC B1 ;  /* 0x0000000000017941 */ /* 0x000fea0003800000 */
.L_x_58748:
        /* <DEDUP_REMOVED lines=19> */
.L_x_58753:
[----:B------:R-:W-:Y:S02]  /*14160*/  MOV R44, R30 ;  /* 0x0000001e002c7202 */ /* 0x000fe40000000f00 */
.L_x_58754:
[----:B------:R-:W-:Y:S05]  /*14170*/  BSYNC B1 ;  /* 0x0000000000017941 */ /* 0x000fea0003800000 */
.L_x_58752:
        /* <DEDUP_REMOVED lines=16> */
.L_x_58758:
[----:B------:R-:W-:Y:S05]  /*14280*/  BSYNC B2 ;  /* 0x0000000000027941 */ /* 0x000fea0003800000 */
.L_x_58757:
        /* <DEDUP_REMOVED lines=44> */
.L_x_58756:
[----:B------:R-:W-:Y:S05]  /*14550*/  BSYNC B1 ;  /* 0x0000000000017941 */ /* 0x000fea0003800000 */
.L_x_58755:
[----:B------:R0:W1:Y:S01]  /*14560*/  I2F.U32 R49, R44 ;  /* 0x0000002c00317306 */ /* 0x0000620000201000 */
[C---:B------:R-:W-:Y:S01]  /*14570*/  ISETP.NE.AND P4, PT, R48.reuse, 0x1, PT ;  /* 0x000000013000780c */ /* 0x040fe20003f85270 */
[----:B------:R-:W-:Y:S01]  /*14580*/  FMUL.FTZ R45, R45, R155 ;  /* 0x0000009b2d2d7220 */ /* 0x000fe20000410000 */
[----:B------:R-:W-:Y:S03]  /*14590*/  BSSY B1, `(.L_x_58759) ;  /* 0x0000011000017945 */ /* 0x000fe60003800000 */
[----:B------:R-:W-:Y:S01]  /*145a0*/  FMUL.FTZ R45, R45, c[0x0][0x1e8] ;  /* 0x00007a002d2d7a20 */ /* 0x000fe20000410000 */
[----:B0-----:R-:W-:Y:S01]  /*145b0*/  IADD3 R44, R48, 0x1, RZ ;  /* 0x00000001302c7810 */ /* 0x001fe20007ffe0ff */
        /* <DEDUP_REMOVED lines=13> */
.L_x_58760:
[----:B------:R-:W-:Y:S02]  /*14690*/  MOV R52, R30 ;  /* 0x0000001e00347202 */ /* 0x000fe40000000f00 */
.L_x_58761:
[----:B------:R-:W-:Y:S05]  /*146a0*/  BSYNC B1 ;  /* 0x0000000000017941 */ /* 0x000fea0003800000 */
.L_x_58759:
        /* <DEDUP_REMOVED lines=16> */
.L_x_58765:
[----:B------:R-:W-:Y:S05]  /*147b0*/  BSYNC B2 ;  /* 0x0000000000027941 */ /* 0x000fea0003800000 */
.L_x_58764:
        /* <DEDUP_REMOVED lines=44> */
.L_x_58763:
[----:B------:R-:W-:Y:S05]  /*14a80*/  BSYNC B1 ;  /* 0x0000000000017941 */ /* 0x000fea0003800000 */
.L_x_58762:
[----:B------:R-:W0:Y:S01]  /*14a90*/  I2F.U32 R45, R52 ;  /* 0x00000034002d7306 */ /* 0x000e220000201000 */
[----:B------:R-:W-:Y:S01]  /*14aa0*/  ISETP.NE.AND P5, PT, R44, 0x1, PT ;  /* 0x000000012c00780c */ /* 0x000fe20003fa5270 */
        /* <DEDUP_REMOVED lines=17> */
.L_x_58767:
[----:B------:R-:W-:Y:S02]  /*14bc0*/  MOV R46, R30 ;  /* 0x0000001e002e7202 */ /* 0x000fe40000000f00 */
.L_x_58768:
[----:B------:R-:W-:Y:S05]  /*14bd0*/  BSYNC B1 ;  /* 0x0000000000017941 */ /* 0x000fea0003800000 */
.L_x_58766:
        /* <DEDUP_REMOVED lines=16> */
.L_x_58772:
[----:B------:R-:W-:Y:S05]  /*14ce0*/  BSYNC B2 ;  /* 0x0000000000027941 */ /* 0x000fea0003800000 */
.L_x_58771:
        /* <DEDUP_REMOVED lines=44> */
.L_x_58770:
[----:B------:R-:W-:Y:S05]  /*14fb0*/  BSYNC B1 ;  /* 0x0000000000017941 */ /* 0x000fea0003800000 */
.L_x_58769:
[----:B------:R0:W1:Y:S01]  /*14fc0*/  I2F.U32 R45, R46 ;  /* 0x0000002e002d7306 */ /* 0x0000620000201000 */
[----:B------:R-:W-:Y:S01]  /*14fd0*/  FMUL.FTZ R47, R47, R155 ;  /* 0x0000009b2f2f7220 */ /* 0x000fe20000410000 */
[----:B------:R-:W-:Y:S02]  /*14fe0*/  SEL R44, RZ, 0x10000, P4 ;  /* 0x00010000ff2c7807 */ /* 0x000fe40002000000 */
[----:B------:R-:W-:Y:S01]  /*14ff0*/  IADD3 R167, R172, 0x1c0, RZ ;  /* 0x000001c0aca77810 */ /* 0x000fe20007ffe0ff */
[----:B------:R-:W-:Y:S01]  /*15000*/  FMUL.FTZ R47, R47, c[0x0][0x1e8] ;  /* 0x00007a002f2f7a20 */ /* 0x000fe20000410000 */
[----:B0-----:R-:W-:Y:S01]  /*15010*/  SEL R46, RZ, 0x1, P2 ;  /* 0x00000001ff2e7807 */ /* 0x001fe20001000000 */
[----:B-1----:R-:W-:-:S05]  /*15020*/  FFMA.FTZ R45, R45, R156, 1.1641532182693481445e-10 ;  /* 0x2f0000002d2d7423 */ /* 0x002fca000001009c */
[----:B------:R-:W-:Y:S02]  /*15030*/  FSETP.GTU.FTZ.AND P5, PT, R45, c[0x0][0x1e4], PT ;  /* 0x000079002d007a0b */ /* 0x000fe40003fbc000 */
[----:B------:R-:W-:Y:S02]  /*15040*/  SEL R45, RZ, 0x100, P3 ;  /* 0x00000100ff2d7807 */ /* 0x000fe40001800000 */
[----:B------:R-:W-:Y:S02]  /*15050*/  FSEL R67, R47, RZ, !P5 ;  /* 0x000000ff2f437208 */ /* 0x000fe40006800000 */
[----:B------:R-:W-:-:S03]  /*15060*/  SEL R47, RZ, 0x1000000, P5 ;  /* 0x01000000ff2f7807 */ /* 0x000fc60002800000 */
[----:B------:R-:W-:Y:S01]  /*15070*/  @P1 FADD.FTZ R67, R123, R67 ;  /* 0x000000437b431221 */ /* 0x000fe20000010000 */
        /* <DEDUP_REMOVED lines=22> */
.L_x_58774:
[----:B------:R-:W-:Y:S02]  /*151e0*/  IMAD.MOV.U32 R54, RZ, RZ, R30 ;  /* 0x000000ffff367224 */ /* 0x000fe400078e001e */
.L_x_58775:
[----:B------:R-:W-:Y:S05]  /*151f0*/  BSYNC B1 ;  /* 0x0000000000017941 */ /* 0x000fea0003800000 */
.L_x_58773:
        /* <DEDUP_REMOVED lines=16> */
.L_x_58779:
[----:B------:R-:W-:Y:S05]  /*15300*/  BSYNC B2 ;  /* 0x0000000000027941 */ /* 0x000fea0003800000 */
.L_x_58778:
        /* <DEDUP_REMOVED lines=44> */
.L_x_58777:
[----:B------:R-:W-:Y:S05]  /*155d0*/  BSYNC B1 ;  /* 0x0000000000017941 */ /* 0x000fea0003800000 */
.L_x_58776:
[----:B------:R-:W0:Y:S01]  /*155e0*/  I2F.U32 R48, R54 ;  /* 0x0000003600307306 */ /* 0x000e220000201000 */
[----:B------:R-:W-:Y:S01]  /*155f0*/  ISETP.NE.AND P3, PT, R49, 0x1, PT ;  /* 0x000000013100780c */ /* 0x000fe20003f65270 */
[----:B-----5:R-:W-:Y:S01]  /*15600*/  FMUL.FTZ R44, R44, R155 ;  /* 0x0000009b2c2c7220 */ /* 0x020fe20000410000 */
        /* <DEDUP_REMOVED lines=16> */
.L_x_58781:
[----:B------:R-:W-:Y:S02]  /*15710*/  IMAD.MOV.U32 R44, RZ, RZ, R30 ;  /* 0x000000ffff2c7224 */ /* 0x000fe400078e001e */
.L_x_58782:
[----:B------:R-:W-:Y:S05]  /*15720*/  BSYNC B1 ;  /* 0x0000000000017941 */ /* 0x000fea0003800000 */
.L_x_58780:
        /* <DEDUP_REMOVED lines=16> */
.L_x_58786:
[----:B------:R-:W-:Y:S05]  /*15830*/  BSYNC B2 ;  /* 0x0000000000027941 */ /* 0x000fea0003800000 */
.L_x_58785:
        /* <DEDUP_REMOVED lines=44> */
.L_x_58784:
[----:B------:R-:W-:Y:S05]  /*15b00*/  BSYNC B1 ;  /* 0x0000000000017941 */ /* 0x000fea0003800000 */
.L_x_58783:
        /* <DEDUP_REMOVED lines=19> */
.L_x_58788:
[----:B------:R-:W-:Y:S02]  /*15c40*/  IMAD.MOV.U32 R52, RZ, RZ, R30 ;  /* 0x000000ffff347224 */ /* 0x000fe400078e001e */
.L_x_58789:
[----:B------:R-:W-:Y:S05]  /*15c50*/  BSYNC B1 ;  /* 0x0000000000017941 */ /* 0x000fea0003800000 */
.L_x_58787:
        /* <DEDUP_REMOVED lines=16> */
.L_x_58793:
[----:B------:R-:W-:Y:S05]  /*15d60*/  BSYNC B2 ;  /* 0x0000000000027941 */ /* 0x000fea0003800000 */
.L_x_58792:
        /* <DEDUP_REMOVED lines=44> */
.L_x_58791:
[----:B------:R-:W-:Y:S05]  /*16030*/  BSYNC B1 ;  /* 0x0000000000017941 */ /* 0x000fea0003800000 */
.L_x_58790:
        /* <DEDUP_REMOVED lines=19> */
.L_x_58795:
[----:B------:R-:W-:Y:S02]  /*16170*/  IMAD.MOV.U32 R46, RZ, RZ, R30 ;  /* 0x000000ffff2e7224 */ /* 0x000fe400078e001e */
.L_x_58796:
[----:B------:R-:W-:Y:S05]  /*16180*/  BSYNC B1 ;  /* 0x0000000000017941 */ /* 0x000fea0003800000 */
.L_x_58794:
        /* <DEDUP_REMOVED lines=16> */
.L_x_58800:
[----:B------:R-:W-:Y:S05]  /*16290*/  BSYNC B2 ;  /* 0x0000000000027941 */ /* 0x000fea0003800000 */
.L_x_58799:
        /* <DEDUP_REMOVED lines=44> */
.L_x_58798:
[----:B------:R-:W-:Y:S05]  /*16560*/  BSYNC B1 ;  /* 0x0000000000017941 */ /* 0x000fea0003800000 */
.L_x_58797:
[----:B------:R-:W0:Y:S01]  /*16570*/  I2F.U32 R44, R46 ;  /* 0x0000002e002c7306 */ /* 0x000e220000201000 */
[----:B------:R-:W-:Y:S01]  /*16580*/  FMUL.FTZ R47, R47, R155 ;  /* 0x0000009b2f2f7220 */ /* 0x000fe20000410000 */
[----:B------:R-:W-:Y:S02]  /*16590*/  SEL R45, RZ, 0x100, P3 ;  /* 0x00000100ff2d7807 */ /* 0x000fe40001800000 */
[----:B------:R-:W-:Y:S01]  /*165a0*/  IADD3 R154, R172, 0x1e0, RZ ;  /* 0x000001e0ac9a7810 */ /* 0x000fe20007ffe0ff */
[----:B------:R-:W-:Y:S02]  /*165b0*/  FMUL.FTZ R47, R47, c[0x0][0x1e8] ;  /* 0x00007a002f2f7a20 */ /* 0x000fe40000410000 */
[----:B0-----:R-:W-:-:S05]  /*165c0*/  FFMA.FTZ R44, R44, R156, 1.1641532182693481445e-10 ;  /* 0x2f0000002c2c7423 */ /* 0x001fca000001009c */
[----:B------:R-:W-:Y:S02]  /*165d0*/  FSETP.GTU.FTZ.AND P5, PT, R44, c[0x0][0x1e4], PT ;  /* 0x000079002c007a0b */ /* 0x000fe40003fbc000 */
[----:B------:R-:W-:Y:S02]  /*165e0*/  SEL R44, RZ, 0x10000, P4 ;  /* 0x00010000ff2c7807 */ /* 0x000fe40002000000 */
[----:B------:R-:W-:Y:S02]  /*165f0*/  FSEL R63, R47, RZ, !P5 ;  /* 0x000000ff2f3f7208 */ /* 0x000fe40006800000 */
[----:B------:R-:W-:-:S03]  /*16600*/  SEL R46, RZ, 0x1000000, P5 ;  /* 0x01000000ff2e7807 */ /* 0x000fc60002800000 */
[----:B------:R-:W-:Y:S01]  /*16610*/  @P1 FADD.FTZ R63, R123, R63 ;  /* 0x0000003f7b3f1221 */ /* 0x000fe20000010000 */
[----:B------:R-:W-:Y:S01]  /*16620*/  IADD3 R46, R45, R46, R44 ;  /* 0x0000002e2d2e7210 */ /* 0x000fe20007ffe02c */
[----:B------:R-:W-:-:S05]  /*16630*/  IMAD.WIDE.U32 R44, R167, R151, c[0x0][0x188] ;  /* 0x00006200a72c7625 */ /* 0x000fca00078e0097 */
[----:B------:R0:W-:Y:S02]  /*16640*/  STG.E.128 [R44.64], R60 ;  /* 0x0000003c2c007986 */ /* 0x0001e4000c101d06 */
[----:B0-----:R-:W-:-:S04]  /*16650*/  SEL R44, RZ, 0x1, P2 ;  /* 0x00000001ff2c7807 */ /* 0x001fc80001000000 */
[----:B------:R-:W-:Y:S01]  /*16660*/  IADD3 R46, R46, R44, RZ ;  /* 0x0000002c2e2e7210 */ /* 0x000fe20007ffe0ff */
[----:B------:R-:W-:-:S05]  /*16670*/  IMAD.WIDE.U32 R44, R167, R170, c[0x0][0x190] ;  /* 0x00006400a72c7625 */ /* 0x000fca00078e00aa */
        /* <DEDUP_REMOVED lines=17> */
.L_x_58802:
[----:B------:R-:W-:Y:S02]  /*16790*/  MOV R54, R30 ;  /* 0x0000001e00367202 */ /* 0x000fe40000000f00 */
.L_x_58803:
[----:B------:R-:W-:Y:S05]  /*167a0*/  BSYNC B1 ;  /* 0x0000000000017941 */ /* 0x000fea0003800000 */
.L_x_58801:
        /* <DEDUP_REMOVED lines=16> */
.L_x_58807:
[----:B------:R-:W-:Y:S05]  /*168b0*/  BSYNC B2 ;  /* 0x0000000000027941 */ /* 0x000fea0003800000 */
.L_x_58806:
        /* <DEDUP_REMOVED lines=44> */
.L_x_58805:
[----:B------:R-:W-:Y:S05]  /*16b80*/  BSYNC B1 ;  /* 0x0000000000017941 */ /* 0x000fea0003800000 */
.L_x_58804:
        /* <DEDUP_REMOVED lines=19> */
.L_x_58809:
[----:B------:R-:W-:Y:S02]  /*16cc0*/  MOV R44, R30 ;  /* 0x0000001e002c7202 */ /* 0x000fe40000000f00 */
.L_x_58810:
[----:B------:R-:W-:Y:S05]  /*16cd0*/  BSYNC B1 ;  /* 0x0000000000017941 */ /* 0x000fea0003800000 */
.L_x_58808:
        /* <DEDUP_REMOVED lines=16> */
.L_x_58814:
[----:B------:R-:W-:Y:S05]  /*16de0*/  BSYNC B2 ;  /* 0x0000000000027941 */ /* 0x000fea0003800000 */
.L_x_58813:
        /* <DEDUP_REMOVED lines=44> */
.L_x_58812:
[----:B------:R-:W-:Y:S05]  /*170b0*/  BSYNC B1 ;  /* 0x0000000000017941 */ /* 0x000fea0003800000 */
.L_x_58811:
        /* <DEDUP_REMOVED lines=19> */
.L_x_58816:
[----:B------:R-:W-:Y:S02]  /*171f0*/  MOV R52, R30 ;  /* 0x0000001e00347202 */ /* 0x000fe40000000f00 */
.L_x_58817:
[----:B------:R-:W-:Y:S05]  /*17200*/  BSYNC B1 ;  /* 0x0000000000017941 */ /* 0x000fea0003800000 */
.L_x_58815:
        /* <DEDUP_REMOVED lines=16> */
.L_x_58821:
[----:B------:R-:W-:Y:S05]  /*17310*/  BSYNC B2 ;  /* 0x0000000000027941 */ /* 0x000fea0003800000 */
.L_x_58820:
        /* <DEDUP_REMOVED lines=44> */
.L_x_58819:
[----:B------:R-:W-:Y:S05]  /*175e0*/  BSYNC B1 ;  /* 0x0000000000017941 */ /* 0x000fea0003800000 */
.L_x_58818:
        /* <DEDUP_REMOVED lines=19> */
.L_x_58823:
[----:B------:R-:W-:Y:S02]  /*17720*/  MOV R46, R30 ;  /* 0x0000001e002e7202 */ /* 0x000fe40000000f00 */
.L_x_58824:
[----:B------:R-:W-:Y:S05]  /*17730*/  BSYNC B1 ;  /* 0x0000000000017941 */ /* 0x000fea0003800000 */
.L_x_58822:
        /* <DEDUP_REMOVED lines=16> */
.L_x_58828:
[----:B------:R-:W-:Y:S05]  /*17840*/  BSYNC B2 ;  /* 0x0000000000027941 */ /* 0x000fea0003800000 */
.L_x_58827:
        /* <DEDUP_REMOVED lines=44> */
.L_x_58826:
[----:B------:R-:W-:Y:S05]  /*17b10*/  BSYNC B1 ;  /* 0x0000000000017941 */ /* 0x000fea0003800000 */
.L_x_58825:
        /* <DEDUP_REMOVED lines=14> */
[----:B0-----:R-:W-:-:S05]  /*17c00*/  SEL R44, RZ, 0x1, P2 ;  /* 0x00000001ff2c7807 */ /* 0x001fca0001000000 */
[----:B------:R-:W-:Y:S02]  /*17c10*/  IMAD.IADD R46, R46, 0x1, R44 ;  /* 0x000000012e2e7824 */ /* 0x000fe400078e022c */
        /* <DEDUP_REMOVED lines=18> */
.L_x_58830:
[----:B------:R-:W-:Y:S02]  /*17d40*/  IMAD.MOV.U32 R54, RZ, RZ, R30 ;  /* 0x000000ffff367224 */ /* 0x000fe400078e001e */
.L_x_58831:
[----:B------:R-:W-:Y:S05]  /*17d50*/  BSYNC B1 ;  /* 0x0000000000017941 */ /* 0x000fea0003800000 */
.L_x_58829:
        /* <DEDUP_REMOVED lines=16> */
.L_x_58835:
[----:B------:R-:W-:Y:S05]  /*17e60*/  BSYNC B2 ;  /* 0x0000000000027941 */ /* 0x000fea0003800000 */
.L_x_58834:
        /* <DEDUP_REMOVED lines=44> */
.L_x_58833:
[----:B------:R-:W-:Y:S05]  /*18130*/  BSYNC B1 ;  /* 0x0000000000017941 */ /* 0x000fea0003800000 */
.L_x_58832:
        /* <DEDUP_REMOVED lines=19> */
.L_x_58837:
[----:B------:R-:W-:Y:S02]  /*18270*/  IMAD.MOV.U32 R44, RZ, RZ, R30 ;  /* 0x000000ffff2c7224 */ /* 0x000fe400078e001e */
.L_x_58838:
[----:B------:R-:W-:Y:S05]  /*18280*/  BSYNC B1 ;  /* 0x0000000000017941 */ /* 0x000fea0003800000 */
.L_x_58836:
        /* <DEDUP_REMOVED lines=16> */
.L_x_58842:
[----:B------:R-:W-:Y:S05]  /*18390*/  BSYNC B2 ;  /* 0x0000000000027941 */ /* 0x000fea0003800000 */
.L_x_58841:
        /* <DEDUP_REMOVED lines=44> */
.L_x_58840:
[----:B------:R-:W-:Y:S05]  /*18660*/  BSYNC B1 ;  /* 0x0000000000017941 */ /* 0x000fea0003800000 */
.L_x_58839:
        /* <DEDUP_REMOVED lines=19> */
.L_x_58844:
[----:B------:R-:W-:Y:S02]  /*187a0*/  IMAD.MOV.U32 R54, RZ, RZ, R30 ;  /* 0x000000ffff367224 */ /* 0x000fe400078e001e */
.L_x_58845:
[----:B------:R-:W-:Y:S05]  /*187b0*/  BSYNC B1 ;  /* 0x0000000000017941 */ /* 0x000fea0003800000 */
.L_x_58843:
        /* <DEDUP_REMOVED lines=16> */
.L_x_58849:
[----:B------:R-:W-:Y:S05]  /*188c0*/  BSYNC B2 ;  /* 0x0000000000027941 */ /* 0x000fea0003800000 */
.L_x_58848:
        /* <DEDUP_REMOVED lines=44> */
.L_x_58847:
[----:B------:R-:W-:Y:S05]  /*18b90*/  BSYNC B1 ;  /* 0x0000000000017941 */ /* 0x000fea0003800000 */
.L_x_58846:
        /* <DEDUP_REMOVED lines=19> */
.L_x_58851:
[----:B------:R-:W-:Y:S02]  /*18cd0*/  IMAD.MOV.U32 R46, RZ, RZ, R30 ;  /* 0x000000ffff2e7224 */ /* 0x000fe400078e001e */
.L_x_58852:
[----:B------:R-:W-:Y:S05]  /*18ce0*/  BSYNC B1 ;  /* 0x0000000000017941 */ /* 0x000fea0003800000 */
.L_x_58850:
        /* <DEDUP_REMOVED lines=16> */
.L_x_58856:
[----:B------:R-:W-:Y:S05]  /*18df0*/  BSYNC B2 ;  /* 0x0000000000027941 */ /* 0x000fea0003800000 */
.L_x_58855:
        /* <DEDUP_REMOVED lines=44> */
.L_x_58854:
[----:B------:R-:W-:Y:S05]  /*190c0*/  BSYNC B1 ;  /* 0x0000000000017941 */ /* 0x000fea0003800000 */
.L_x_58853:
        /* <DEDUP_REMOVED lines=34> */
.L_x_58858:
[----:B------:R-:W-:Y:S02]  /*192f0*/  MOV R126, R30 ;  /* 0x0000001e007e7202 */ /* 0x000fe40000000f00 */
.L_x_58859:
[----:B------:R-:W-:Y:S05]  /*19300*/  BSYNC B1 ;  /* 0x0000000000017941 */ /* 0x000fea0003800000 */
.L_x_58857:
        /* <DEDUP_REMOVED lines=16> */
.L_x_58863:
[----:B------:R-:W-:Y:S05]  /*19410*/  BSYNC B2 ;  /* 0x0000000000027941 */ /* 0x000fea0003800000 */
.L_x_58862:
        /* <DEDUP_REMOVED lines=44> */
.L_x_58861:
[----:B------:R-:W-:Y:S05]  /*196e0*/  BSYNC B1 ;  /* 0x0000000000017941 */ /* 0x000fea0003800000 */
.L_x_58860:
        /* <DEDUP_REMOVED lines=19> */
.L_x_58865:
[----:B------:R-:W-:Y:S02]  /*19820*/  MOV R44, R30 ;  /* 0x0000001e002c7202 */ /* 0x000fe40000000f00 */
.L_x_58866:
[----:B------:R-:W-:Y:S05]  /*19830*/  BSYNC B1 ;  /* 0x0000000000017941 */ /* 0x000fea0003800000 */
.L_x_58864:
        /* <DEDUP_REMOVED lines=16> */
.L_x_58870:
[----:B------:R-:W-:Y:S05]  /*19940*/  BSYNC B2 ;  /* 0x0000000000027941 */ /* 0x000fea0003800000 */
.L_x_58869:
        /* <DEDUP_REMOVED lines=44> */
.L_x_58868:
[----:B------:R-:W-:Y:S05]  /*19c10*/  BSYNC B1 ;  /* 0x0000000000017941 */ /* 0x000fea0003800000 */
.L_x_58867:
        /* <DEDUP_REMOVED lines=19> */
.L_x_58872:
[----:B------:R-:W-:Y:S02]  /*19d50*/  MOV R126, R30 ;  /* 0x0000001e007e7202 */ /* 0x000fe40000000f00 */
.L_x_58873:
[----:B------:R-:W-:Y:S05]  /*19d60*/  BSYNC B1 ;  /* 0x0000000000017941 */ /* 0x000fea0003800000 */
.L_x_58871:
        /* <DEDUP_REMOVED lines=16> */
.L_x_58877:
[----:B------:R-:W-:Y:S05]  /*19e70*/  BSYNC B2 ;  /* 0x0000000000027941 */ /* 0x000fea0003800000 */
.L_x_58876:
        /* <DEDUP_REMOVED lines=44> */
.L_x_58875:
[----:B------:R-:W-:Y:S05]  /*1a140*/  BSYNC B1 ;  /* 0x0000000000017941 */ /* 0x000fea0003800000 */
.L_x_58874:
        /* <DEDUP_REMOVED lines=19> */
.L_x_58879:
[----:B------:R-:W-:Y:S02]  /*1a280*/  MOV R46, R30 ;  /* 0x0000001e002e7202 */ /* 0x000fe40000000f00 */
.L_x_58880:
[----:B------:R-:W-:Y:S05]  /*1a290*/  BSYNC B1 ;  /* 0x0000000000017941 */ /* 0x000fea0003800000 */
.L_x_58878:
        /* <DEDUP_REMOVED lines=16> */
.L_x_58884:
[----:B------:R-:W-:Y:S05]  /*1a3a0*/  BSYNC B2 ;  /* 0x0000000000027941 */ /* 0x000fea0003800000 */
.L_x_58883:
        /* <DEDUP_REMOVED lines=44> */
.L_x_58882:
[----:B------:R-:W-:Y:S05]  /*1a670*/  BSYNC B1 ;  /* 0x0000000000017941 */ /* 0x000fea0003800000 */
.L_x_58881:
        /* <DEDUP_REMOVED lines=34> */
.L_x_58886:
[----:B------:R-:W-:Y:S02]  /*1a8a0*/  IMAD.MOV.U32 R146, RZ, RZ, R30 ;  /* 0x000000ffff927224 */ /* 0x000fe400078e001e */
.L_x_58887:
[----:B------:R-:W-:Y:S05]  /*1a8b0*/  BSYNC B1 ;  /* 0x0000000000017941 */ /* 0x000fea0003800000 */
.L_x_58885:
        /* <DEDUP_REMOVED lines=16> */
.L_x_58891:
[----:B------:R-:W-:Y:S05]  /*1a9c0*/  BSYNC B2 ;  /* 0x0000000000027941 */ /* 0x000fea0003800000 */
.L_x_58890:
        /* <DEDUP_REMOVED lines=44> */
.L_x_58889:
[----:B------:R-:W-:Y:S05]  /*1ac90*/  BSYNC B1 ;  /* 0x0000000000017941 */ /* 0x000fea0003800000 */
.L_x_58888:
        /* <DEDUP_REMOVED lines=19> */
.L_x_58893:
[----:B------:R-:W-:Y:S02]  /*1add0*/  IMAD.MOV.U32 R146, RZ, RZ, R30 ;  /* 0x000000ffff927224 */ /* 0x000fe400078e001e */
.L_x_58894:
[----:B------:R-:W-:Y:S05]  /*1ade0*/  BSYNC B1 ;  /* 0x0000000000017941 */ /* 0x000fea0003800000 */
.L_x_58892:
        /* <DEDUP_REMOVED lines=16> */
.L_x_58898:
[----:B------:R-:W-:Y:S05]  /*1aef0*/  BSYNC B2 ;  /* 0x0000000000027941 */ /* 0x000fea0003800000 */
.L_x_58897:
        /* <DEDUP_REMOVED lines=44> */
.L_x_58896:
[----:B------:R-:W-:Y:S05]  /*1b1c0*/  BSYNC B1 ;  /* 0x0000000000017941 */ /* 0x000fea0003800000 */
.L_x_58895:
        /* <DEDUP_REMOVED lines=19> */
.L_x_58900:
[----:B------:R-:W-:Y:S02]  /*1b300*/  IMAD.MOV.U32 R146, RZ, RZ, R30 ;  /* 0x000000ffff927224 */ /* 0x000fe400078e001e */
.L_x_58901:
[----:B------:R-:W-:Y:S05]  /*1b310*/  BSYNC B1 ;  /* 0x0000000000017941 */ /* 0x000fea0003800000 */
.L_x_58899:
        /* <DEDUP_REMOVED lines=16> */
.L_x_58905:
[----:B------:R-:W-:Y:S05]  /*1b420*/  BSYNC B2 ;  /* 0x0000000000027941 */ /* 0x000fea0003800000 */
.L_x_58904:
        /* <DEDUP_REMOVED lines=44> */
.L_x_58903:
[----:B------:R-:W-:Y:S05]  /*1b6f0*/  BSYNC B1 ;  /* 0x0000000000017941 */ /* 0x000fea0003800000 */
.L_x_58902:
        /* <DEDUP_REMOVED lines=19> */
.L_x_58907:
[----:B------:R-:W-:Y:S02]  /*1b830*/  IMAD.MOV.U32 R146, RZ, RZ, R30 ;  /* 0x000000ffff927224 */ /* 0x000fe400078e001e */
.L_x_58908:
[----:B------:R-:W-:Y:S05]  /*1b840*/  BSYNC B1 ;  /* 0x0000000000017941 */ /* 0x000fea0003800000 */
.L_x_58906:
        /* <DEDUP_REMOVED lines=16> */
.L_x_58912:
[----:B------:R-:W-:Y:S05]  /*1b950*/  BSYNC B2 ;  /* 0x0000000000027941 */ /* 0x000fea0003800000 */
.L_x_58911:
        /* <DEDUP_REMOVED lines=44> */
.L_x_58910:
[----:B------:R-:W-:Y:S05]  /*1bc20*/  BSYNC B1 ;  /* 0x0000000000017941 */ /* 0x000fea0003800000 */
.L_x_58909:
[----:B------:R-:W0:Y:S01]  /*1bc30*/  I2F.U32 R124, R146 ;  /* 0x00000092007c7306 */ /* 0x000e220000201000 */
[----:B------:R-:W-:Y:S01]  /*1bc40*/  FMUL.FTZ R47, R47, R155 ;  /* 0x0000009b2f2f7220 */ /* 0x000fe20000410000 */
[----:B------:R-:W-:-:S03]  /*1bc50*/  IADD3 R172, R172, 0x260, RZ ;  /* 0x00000260acac7810 */ /* 0x000fc60007ffe0ff */
[----:B------:R-:W-:Y:S02]  /*1bc60*/  FMUL.FTZ R47, R47, c[0x0][0x1e8] ;  /* 0x00007a002f2f7a20 */ /* 0x000fe40000410000 */
[----:B0-----:R-:W-:-:S05]  /*1bc70*/  FFMA.FTZ R124, R124, R156, 1.1641532182693481445e-10 ;  /* 0x2f0000007c7c7423 */ /* 0x001fca000001009c */
[----:B------:R-:W-:Y:S01]  /*1bc80*/  FSETP.GTU.FTZ.AND P5, PT, R124, c[0x0][0x1e4], PT ;  /* 0x000079007c007a0b */ /* 0x000fe20003fbc000 */
[----:B------:R-:W-:-:S03]  /*1bc90*/  IMAD.WIDE.U32 R124, R165, R151, c[0x0][0x188] ;  /* 0x00006200a57c7625 */ /* 0x000fc600078e0097 */
[----:B------:R-:W-:Y:S02]  /*1bca0*/  FSEL R47, R47, RZ, !P5 ;  /* 0x000000ff2f2f7208 */ /* 0x000fe40006800000 */
[----:B------:R-:W-:-:S03]  /*1bcb0*/  SEL R126, RZ, 0x1000000, P5 ;  /* 0x01000000ff7e7807 */ /* 0x000fc60002800000 */
[----:B------:R-:W-:-:S05]  /*1bcc0*/  @P1 FADD.FTZ R47, R123, R47 ;  /* 0x0000002f7b2f1221 */ /* 0x000fca0000010000 */
[----:B------:R0:W-:Y:S02]  /*1bcd0*/  STG.E.128 [R124.64], R44 ;  /* 0x0000002c7c007986 */ /* 0x0001e4000c101d06 */
[----:B0-----:R-:W-:Y:S02]  /*1bce0*/  SEL R124, RZ, 0x10000, P4 ;  /* 0x00010000ff7c7807 */ /* 0x001fe40002000000 */
[----:B------:R-:W-:-:S04]  /*1bcf0*/  SEL R125, RZ, 0x100, P3 ;  /* 0x00000100ff7d7807 */ /* 0x000fc80001800000 */
[----:B------:R-:W-:Y:S02]  /*1bd00*/  IADD3 R126, R125, R126, R124 ;  /* 0x0000007e7d7e7210 */ /* 0x000fe40007ffe07c */
[----:B------:R-:W-:-:S04]  /*1bd10*/  SEL R124, RZ, 0x1, P2 ;  /* 0x00000001ff7c7807 */ /* 0x000fc80001000000 */
        /* <DEDUP_REMOVED lines=19> */
.L_x_58914:
[----:B------:R-:W-:Y:S02]  /*1be50*/  MOV R146, R30 ;  /* 0x0000001e00927202 */ /* 0x000fe40000000f00 */
.L_x_58915:
[----:B------:R-:W-:Y:S05]  /*1be60*/  BSYNC B1 ;  /* 0x0000000000017941 */ /* 0x000fea0003800000 */
.L_x_58913:
        /* <DEDUP_REMOVED lines=16> */
.L_x_58919:
[----:B------:R-:W-:Y:S05]  /*1bf70*/  BSYNC B2 ;  /* 0x0000000000027941 */ /* 0x000fea0003800000 */
.L_x_58918:
        /* <DEDUP_REMOVED lines=44> */
.L_x_58917:
[----:B------:R-:W-:Y:S05]  /*1c240*/  BSYNC B1 ;  /* 0x0000000000017941 */ /* 0x000fea0003800000 */
.L_x_58916:
        /* <DEDUP_REMOVED lines=19> */
.L_x_58921:
[----:B------:R-:W-:Y:S02]  /*1c380*/  MOV R146, R30 ;  /* 0x0000001e00927202 */ /* 0x000fe40000000f00 */
.L_x_58922:
[----:B------:R-:W-:Y:S05]  /*1c390*/  BSYNC B1 ;  /* 0x0000000000017941 */ /* 0x000fea0003800000 */
.L_x_58920:
        /* <DEDUP_REMOVED lines=16> */
.L_x_58926:
[----:B------:R-:W-:Y:S05]  /*1c4a0*/  BSYNC B2 ;  /* 0x0000000000027941 */ /* 0x000fea0003800000 */
.L_x_58925:
        /* <DEDUP_REMOVED lines=44> */
.L_x_58924:
[----:B------:R-:W-:Y:S05]  /*1c770*/  BSYNC B1 ;  /* 0x0000000000017941 */ /* 0x000fea0003800000 */
.L_x_58923:
        /* <DEDUP_REMOVED lines=19> */
.L_x_58928:
[----:B------:R-:W-:Y:S02]  /*1c8b0*/  MOV R146, R30 ;  /* 0x0000001e00927202 */ /* 0x000fe40000000f00 */
.L_x_58929:
[----:B------:R-:W-:Y:S05]  /*1c8c0*/  BSYNC B1 ;  /* 0x0000000000017941 */ /* 0x000fea0003800000 */
.L_x_58927:
        /* <DEDUP_REMOVED lines=16> */
.L_x_58933:
[----:B------:R-:W-:Y:S05]  /*1c9d0*/  BSYNC B2 ;  /* 0x0000000000027941 */ /* 0x000fea0003800000 */
.L_x_58932:
        /* <DEDUP_REMOVED lines=44> */
.L_x_58931:
[----:B------:R-:W-:Y:S05]  /*1cca0*/  BSYNC B1 ;  /* 0x0000000000017941 */ /* 0x000fea0003800000 */
.L_x_58930:
        /* <DEDUP_REMOVED lines=19> */
.L_x_58935:
[----:B------:R-:W-:Y:S02]  /*1cde0*/  MOV R222, R30 ;  /* 0x0000001e00de7202 */ /* 0x000fe40000000f00 */
.L_x_58936:
[----:B------:R-:W-:Y:S05]  /*1cdf0*/  BSYNC B1 ;  /* 0x0000000000017941 */ /* 0x000fea0003800000 */
.L_x_58934:
        /* <DEDUP_REMOVED lines=16> */
.L_x_58940:
[----:B------:R-:W-:Y:S05]  /*1cf00*/  BSYNC B2 ;  /* 0x0000000000027941 */ /* 0x000fea0003800000 */
.L_x_58939:
        /* <DEDUP_REMOVED lines=44> */
.L_x_58938:
[----:B------:R-:W-:Y:S05]  /*1d1d0*/  BSYNC B1 ;  /* 0x0000000000017941 */ /* 0x000fea0003800000 */
.L_x_58937:
[----:B------:R-:W0:Y:S01]  /*1d1e0*/  I2F.U32 R168, R222 ;  /* 0x000000de00a87306 */ /* 0x000e220000201000 */
[----:B------:R-:W-:Y:S01]  /*1d1f0*/  FMUL.FTZ R127, R127, R155 ;  /* 0x0000009b7f7f7220 */ /* 0x000fe20000410000 */
[----:B------:R-:W-:Y:S01]  /*1d200*/  SEL R155, RZ, 0x100, P2 ;  /* 0x00000100ff9b7807 */ /* 0x000fe20001000000 */
[----:B------:R-:W-:Y:S02]  /*1d210*/  IMAD.MOV.U32 R170, RZ, RZ, 0x4 ;  /* 0x00000004ffaa7424 */ /* 0x000fe400078e00ff */
[----:B------:R-:W-:Y:S02]  /*1d220*/  FMUL.FTZ R127, R127, c[0x0][0x1e8] ;  /* 0x00007a007f7f7a20 */ /* 0x000fe40000410000 */
[----:B0-----:R-:W-:-:S05]  /*1d230*/  FFMA.FTZ R168, R168, R156, 1.1641532182693481445e-10 ;  /* 0x2f000000a8a87423 */ /* 0x001fca000001009c */
[----:B------:R-:W-:Y:S01]  /*1d240*/  FSETP.GTU.FTZ.AND P4, PT, R168, c[0x0][0x1e4], PT ;  /* 0x00007900a8007a0b */ /* 0x000fe20003f9c000 */
[----:B------:R-:W-:Y:S01]  /*1d250*/  IMAD.WIDE.U32 R168, R172, R151, c[0x0][0x188] ;  /* 0x00006200aca87625 */ /* 0x000fe200078e0097 */
[----:B------:R-:W-:Y:S02]  /*1d260*/  SEL R151, RZ, 0x10000, P3 ;  /* 0x00010000ff977807 */ /* 0x000fe40001800000 */
[----:B------:R-:W-:Y:S02]  /*1d270*/  FSEL R127, R127, RZ, !P4 ;  /* 0x000000ff7f7f7208 */ /* 0x000fe40006000000 */
[----:B------:R-:W-:-:S03]  /*1d280*/  SEL R156, RZ, 0x1000000, P4 ;  /* 0x01000000ff9c7807 */ /* 0x000fc60002000000 */
[----:B------:R-:W-:Y:S01]  /*1d290*/  @P1 FADD.FTZ R127, R123, R127 ;  /* 0x0000007f7b7f1221 */ /* 0x000fe20000010000 */
[----:B------:R-:W-:Y:S02]  /*1d2a0*/  IADD3 R151, R155, R156, R151 ;  /* 0x0000009c9b977210 */ /* 0x000fe40007ffe097 */
[----:B------:R-:W-:Y:S02]  /*1d2b0*/  SEL R155, RZ, 0x1, P0 ;  /* 0x00000001ff9b7807 */ /* 0x000fe40000000000 */
[----:B------:R0:W-:Y:S02]  /*1d2c0*/  STG.E.128 [R168.64], R124 ;  /* 0x0000007ca8007986 */ /* 0x0001e4000c101d06 */
[----:B------:R-:W-:Y:S01]  /*1d2d0*/  IADD3 R151, R151, R155, RZ ;  /* 0x0000009b97977210 */ /* 0x000fe20007ffe0ff */
[----:B0-----:R-:W-:Y:S02]  /*1d2e0*/  IMAD.WIDE.U32 R168, R172, R170, c[0x0][0x190] ;  /* 0x00006400aca87625 */ /* 0x001fe400078e00aa */
[----:B------:R-:W0:Y:S04]  /*1d2f0*/  S2R R170, SR_TID.X ;  /* 0x0000000000aa7919 */ /* 0x000e280000002100 */
[----:B------:R1:W-:Y:S02]  /*1d300*/  STG.E [R168.64], R151 ;  /* 0x00000097a8007986 */ /* 0x0003e4000c101906 */
[----:B-1----:R-:W-:-:S04]  /*1d310*/  FADD.FTZ R151, RZ, R116 ;  /* 0x00000074ff977221 */ /* 0x002fc80000010000 */
        /* <DEDUP_REMOVED lines=83> */
.L_x_58945:
        /* <DEDUP_REMOVED lines=180> */
.L_x_58946:
[----:B------:R-:W2:Y:S01]  /*1e390*/  LDL R171, [R1+0x6c] ;  /* 0x00006c0001ab7983 */ /* 0x000ea20000100800 */
[----:B01----:R-:W-:Y:S01]  /*1e3a0*/  FADD.FTZ R156, R155, R156 ;  /* 0x0000009c9b9c7221 */ /* 0x003fe20000010000 */
[----:B------:R-:W-:Y:S02]  /*1e3b0*/  MOV R155, c[0x0][0x1e0] ;  /* 0x00007800009b7a02 */ /* 0x000fe40000000f00 */
[----:B------:R-:W-:Y:S01]  /*1e3c0*/  ISETP.NE.AND P0, PT, RZ, UR8, PT ;  /* 0x00000008ff007c0c */ /* 0x000fe2000bf05270 */
[----:B------:R-:W0:Y:S02]  /*1e3d0*/  S2R R174, SR_TID.X ;  /* 0x0000000000ae7919 */ /* 0x000e240000002100 */
[----:B------:R-:W-:Y:S02]  /*1e3e0*/  FFMA.FTZ R156, R156, R155, c[0x0][0x228] ;  /* 0x00008a009c9c7623 */ /* 0x000fe4000001009b */
[----:B------:R-:W-:Y:S01]  /*1e3f0*/  FMUL.FTZ R155, R151, R151 ;  /* 0x00000097979b7220 */ /* 0x000fe20000410000 */
[----:B------:R1:W-:Y:S04]  /*1e400*/  STL [R1+0x7c], R0 ;  /* 0x00007c0001007387 */ /* 0x0003e80000100800 */
[----:B------:R-:W-:Y:S01]  /*1e410*/  FSEL R155, R155, RZ, P0 ;  /* 0x000000ff9b9b7208 */ /* 0x000fe20000000000 */
[----:B------:R-:W-:Y:S01]  /*1e420*/  IMAD.MOV.U32 R170, RZ, RZ, 0x4 ;  /* 0x00000004ffaa7424 */ /* 0x000fe200078e00ff */
[----:B------:R-:W3:Y:S03]  /*1e430*/  LDL R222, [R1+0x5c] ;  /* 0x00005c0001de7983 */ /* 0x000ee60000100800 */
[----:B------:R-:W-:Y:S01]  /*1e440*/  FADD.FTZ R155, R156, R155 ;  /* 0x0000009b9c9b7221 */ /* 0x000fe20000010000 */
[----:B-1----:R-:W4:Y:S01]  /*1e450*/  LDL R0, [R1+0x70] ;  /* 0x0000700001007983 */ /* 0x002f220000100800 */
[----:B------:R-:W-:-:S03]  /*1e460*/  @!P1 IMAD.WIDE R168, R140, R170, c[0x0][0x1a0] ;  /* 0x000068008ca89625 */ /* 0x000fc600078e02aa */
[----:B------:R-:W3:Y:S01]  /*1e470*/  LDL R175, [R1+0x60] ;  /* 0x0000600001af7983 */ /* 0x000ee20000100800 */
[----:B------:R-:W1:Y:S01]  /*1e480*/  MUFU.RSQ R155, R155 ;  /* 0x0000009b009b7308 */ /* 0x000e620000001400 */
[----:B------:R-:W-:Y:S02]  /*1e490*/  IMAD R156, R140, c[0x0][0x168], RZ ;  /* 0x00005a008c9c7a24 */ /* 0x000fe400078e02ff */
[----:B------:R1:W-:Y:S01]  /*1e4a0*/  @!P1 STG.E [R168.64], R151 ;  /* 0x00000097a8009986 */ /* 0x0003e2000c101906 */
[----:B0-----:R-:W-:Y:S01]  /*1e4b0*/  LOP3.LUT R174, R174, 0x1f, RZ, 0xc0, !PT ;  /* 0x0000001faeae7812 */ /* 0x001fe200078ec0ff */
[----:B-1----:R-:W-:Y:S01]  /*1e4c0*/  @!P1 IMAD.WIDE R168, R140, R170, c[0x0][0x1a8] ;  /* 0x00006a008ca89625 */ /* 0x002fe200078e02aa */
[----:B------:R-:W-:Y:S01]  /*1e4d0*/  FSEL R151, R151, RZ, !P0 ;  /* 0x000000ff97977208 */ /* 0x000fe20004000000 */
[----:B------:R-:W3:Y:S04]  /*1e4e0*/  LDL R170, [R1+0x74] ;  /* 0x0000740001aa7983 */ /* 0x000ee80000100800 */
[----:B------:R0:W-:Y:S01]  /*1e4f0*/  @!P1 STG.E [R168.64], R155 ;  /* 0x0000009ba8009986 */ /* 0x0001e2000c101906 */
[----:B------:R-:W-:-:S02]  /*1e500*/  FADD.FTZ R116, R116, -R151 ;  /* 0x8000009774747221 */ /* 0x000fc40000010000 */
[----:B------:R-:W-:Y:S01]  /*1e510*/  FADD.FTZ R117, R117, -R151 ;  /* 0x8000009775757221 */ /* 0x000fe20000010000 */
[----:B0-----:R-:W-:-:S04]  /*1e520*/  SHF.R.S32.HI R168, RZ, 0x1f, R156 ;  /* 0x0000001fffa87819 */ /* 0x001fc8000001149c */
[----:B------:R-:W-:Y:S01]  /*1e530*/  LEA.HI R156, R168, R156, RZ, 0x2 ;  /* 0x0000009ca89c7211 */ /* 0x000fe200078f10ff */
[----:B------:R-:W-:-:S03]  /*1e540*/  FADD.FTZ R168, R119, -R151 ;  /* 0x8000009777a87221 */ /* 0x000fc60000010000 */
[----:B------:R-:W-:Y:S01]  /*1e550*/  LEA.HI.SX32 R119, R156, R174, 0x1e ;  /* 0x000000ae9c777211 */ /* 0x000fe200078ff2ff */
[----:B------:R-:W-:Y:S01]  /*1e560*/  FMUL.FTZ R156, R155, R168 ;  /* 0x000000a89b9c7220 */ /* 0x000fe20000410000 */
[----:B------:R-:W3:Y:S02]  /*1e570*/  LDL R174, [R1+0x64] ;  /* 0x0000640001ae7983 */ /* 0x000ee40000100800 */
[----:B------:R-:W-:-:S04]  /*1e580*/  LEA R168, P0, R119, c[0x0][0x208], 0x4 ;  /* 0x0000820077a87a11 */ /* 0x000fc800078020ff */
[----:B------:R-:W-:Y:S01]  /*1e590*/  LEA.HI.X R169, R119, c[0x0][0x20c], RZ, 0x4, P0 ;  /* 0x0000830077a97a11 */ /* 0x000fe200000f24ff */
[----:B--2---:R-:W-:Y:S02]  /*1e5a0*/  FFMA.FTZ R119, R171, R156, R199 ;  /* 0x0000009cab777223 */ /* 0x004fe400000100c7 */
[----:B------:R-:W2:Y:S04]  /*1e5b0*/  LDL R156, [R1+0x78] ;  /* 0x00007800019c7983 */ /* 0x000ea80000100800 */
[----:B------:R-:W2:Y:S01]  /*1e5c0*/  LDL R171, [R1+0x68] ;  /* 0x0000680001ab7983 */ /* 0x000ea20000100800 */
[----:B------:R-:W-:Y:S02]  /*1e5d0*/  FADD.FTZ R118, R118, -R151 ;  /* 0x8000009776767221 */ /* 0x000fe40000010000 */
[----:B------:R-:W-:-:S02]  /*1e5e0*/  FMUL.FTZ R116, R155, R116 ;  /* 0x000000749b747220 */ /* 0x000fc40000410000 */
[C---:B------:R-:W-:Y:S02]  /*1e5f0*/  FMUL.FTZ R118, R155.reuse, R118 ;  /* 0x000000769b767220 */ /* 0x040fe40000410000 */
[----:B------:R-:W-:Y:S02]  /*1e600*/  FMUL.FTZ R117, R155, R117 ;  /* 0x000000759b757220 */ /* 0x000fe40000410000 */
[----:B------:R-:W-:-:S04]  /*1e610*/  FADD.FTZ R112, R112, -R151 ;  /* 0x8000009770707221 */ /* 0x000fc80000010000 */
[----:B------:R-:W-:Y:S02]  /*1e620*/  FMUL.FTZ R112, R155, R112 ;  /* 0x000000709b707220 */ /* 0x000fe40000410000 */
[----:B----4-:R-:W-:Y:S02]  /*1e630*/  FFMA.FTZ R118, R0, R118, R200 ;  /* 0x0000007600767223 */ /* 0x010fe400000100c8 */
[----:B------:R0:W5:Y:S01]  /*1e640*/  LDL.LU R0, [R1+0x7c] ;  /* 0x00007c0001007983 */ /* 0x0001620000300800 */
[----:B---3--:R-:W-:Y:S02]  /*1e650*/  FFMA.FTZ R117, R170, R117, R201 ;  /* 0x00000075aa757223 */ /* 0x008fe400000100c9 */
[----:B--2---:R-:W-:Y:S02]  /*1e660*/  FFMA.FTZ R116, R156, R116, R202 ;  /* 0x000000749c747223 */ /* 0x004fe400000100ca */
[----:B------:R-:W-:Y:S01]  /*1e670*/  FADD.FTZ R115, R115, -R151 ;  /* 0x8000009773737221 */ /* 0x000fe20000010000 */
[----:B------:R-:W2:Y:S01]  /*1e680*/  LDL R156, [R1+0x44] ;  /* 0x00004400019c7983 */ /* 0x000ea20000100800 */
[----:B------:R-:W-:-:S03]  /*1e690*/  FFMA.FTZ R112, R171, R112, R198 ;  /* 0x00000070ab707223 */ /* 0x000fc600000100c6 */
[----:B------:R1:W-:Y:S04]  /*1e6a0*/  STG.E.128 [R168.64], R116 ;  /* 0x00000074a8007986 */ /* 0x0003e8000c101d06 */
[----:B------:R-:W3:Y:S04]  /*1e6b0*/  LDL R171, [R1+0x58] ;  /* 0x0000580001ab7983 */ /* 0x000ee80000100800 */
[----:B-1----:R-:W4:Y:S01]  /*1e6c0*/  LDL R169, [R1+0x3c] ;  /* 0x00003c0001a97983 */ /* 0x002f220000100800 */
[--C-:B------:R-:W-:Y:S02]  /*1e6d0*/  FADD.FTZ R113, R113, -R151.reuse ;  /* 0x8000009771717221 */ /* 0x100fe40000010000 */
[----:B------:R-:W-:Y:S01]  /*1e6e0*/  FADD.FTZ R114, R114, -R151 ;  /* 0x8000009772727221 */ /* 0x000fe20000010000 */
[----:B------:R-:W2:Y:S01]  /*1e6f0*/  LDL R168, [R1+0x40] ;  /* 0x0000400001a87983 */ /* 0x000ea20000100800 */
[----:B------:R-:W-:-:S02]  /*1e700*/  FMUL.FTZ R115, R155, R115 ;  /* 0x000000739b737220 */ /* 0x000fc40000410000 */
[C---:B------:R-:W-:Y:S01]  /*1e710*/  FMUL.FTZ R113, R155.reuse, R113 ;  /* 0x000000719b717220 */ /* 0x040fe20000410000 */
[----:B------:R-:W2:Y:S01]  /*1e720*/  LDL R119, [R1+0x48] ;  /* 0x0000480001777983 */ /* 0x000ea20000100800 */
[----:B------:R-:W-:Y:S02]  /*1e730*/  FMUL.FTZ R114, R155, R114 ;  /* 0x000000729b727220 */ /* 0x000fe40000410000 */
[----:B------:R-:W-:Y:S02]  /*1e740*/  FFMA.FTZ R115, R222, R115, R195 ;  /* 0x00000073de737223 */ /* 0x000fe400000100c3 */
[----:B------:R-:W-:Y:S01]  /*1e750*/  FFMA.FTZ R114, R175, R114, R196 ;  /* 0x00000072af727223 */ /* 0x000fe200000100c4 */
[----:B------:R-:W2:Y:S01]  /*1e760*/  LDL R222, [R1+0x4c] ;  /* 0x00004c0001de7983 */ /* 0x000ea20000100800 */
[----:B------:R-:W-:-:S03]  /*1e770*/  FFMA.FTZ R113, R174, R113, R197 ;  /* 0x00000071ae717223 */ /* 0x000fc600000100c5 */
[----:B------:R-:W2:Y:S04]  /*1e780*/  LDL R175, [R1+0x50] ;  /* 0x0000500001af7983 */ /* 0x000ea80000100800 */
[----:B------:R-:W2:Y:S01]  /*1e790*/  LDL R174, [R1+0x54] ;  /* 0x0000540001ae7983 */ /* 0x000ea20000100800 */
[--C-:B------:R-:W-:Y:S02]  /*1e7a0*/  FADD.FTZ R108, R108, -R151.reuse ;  /* 0x800000976c6c7221 */ /* 0x100fe40000010000 */
[----:B------:R-:W-:Y:S02]  /*1e7b0*/  FADD.FTZ R107, R107, -R151 ;  /* 0x800000976b6b7221 */ /* 0x000fe40000010000 */
[C---:B------:R-:W-:Y:S02]  /*1e7c0*/  FMUL.FTZ R108, R155.reuse, R108 ;  /* 0x0000006c9b6c7220 */ /* 0x040fe40000410000 */
[----:B------:R-:W-:-:S02]  /*1e7d0*/  FMUL.FTZ R107, R155, R107 ;  /* 0x0000006b9b6b7220 */ /* 0x000fc40000410000 */
[----:B---3--:R-:W-:Y:S02]  /*1e7e0*/  FFMA.FTZ R108, R171, R108, R194 ;  /* 0x0000006cab6c7223 */ /* 0x008fe400000100c2 */
[----:B------:R-:W3:Y:S01]  /*1e7f0*/  LDL R171, [R1+0x2c] ;  /* 0x00002c0001ab7983 */ /* 0x000ee20000100800 */
[----:B----4-:R-:W-:-:S03]  /*1e800*/  FFMA.FTZ R107, R169, R107, R187 ;  /* 0x0000006ba96b7223 */ /* 0x010fc600000100bb */
[----:B------:R-:W4:Y:S01]  /*1e810*/  LDL R169, [R1+0x30] ;  /* 0x0000300001a97983 */ /* 0x000f220000100800 */
[----:B------:R-:W-:Y:S01]  /*1e820*/  HFMA2.MMA R118, -RZ, RZ, 0, 9.5367431640625e-07 ;  /* 0x00000010ff767435 */ /* 0x000fe200000001ff */
[--C-:B------:R-:W-:Y:S02]  /*1e830*/  FADD.FTZ R111, R111, -R151.reuse ;  /* 0x800000976f6f7221 */ /* 0x100fe40000010000 */
[--C-:B------:R-:W-:Y:S02]  /*1e840*/  FADD.FTZ R110, R110, -R151.reuse ;  /* 0x800000976e6e7221 */ /* 0x100fe40000010000 */
[----:B------:R-:W-:Y:S02]  /*1e850*/  FADD.FTZ R109, R109, -R151 ;  /* 0x800000976d6d7221 */ /* 0x000fe40000010000 */
[----:B------:R-:W-:-:S03]  /*1e860*/  FMUL.FTZ R111, R155, R111 ;  /* 0x0000006f9b6f7220 */ /* 0x000fc60000410000 */
[----:B------:R-:W-:-:S04]  /*1e870*/  IMAD.WIDE.U32 R116, R147, R118, c[0x0][0x208] ;  /* 0x0000820093747625 */ /* 0x000fc800078e0076 */
[C---:B------:R-:W-:Y:S02]  /*1e880*/  FMUL.FTZ R110, R155.reuse, R110 ;  /* 0x0000006e9b6e7220 */ /* 0x040fe40000410000 */
[----:B------:R-:W-:Y:S01]  /*1e890*/  FMUL.FTZ R109, R155, R109 ;  /* 0x0000006d9b6d7220 */ /* 0x000fe20000410000 */
[----:B------:R1:W-:Y:S01]  /*1e8a0*/  STG.E.128 [R116.64], R112 ;  /* 0x0000007074007986 */ /* 0x0003e2000c101d06 */
[--C-:B------:R-:W-:Y:S02]  /*1e8b0*/  FADD.FTZ R106, R106, -R151.reuse ;  /* 0x800000976a6a7221 */ /* 0x100fe40000010000 */
[--C-:B------:R-:W-:Y:S02]  /*1e8c0*/  FADD.FTZ R105, R105, -R151.reuse ;  /* 0x8000009769697221 */ /* 0x100fe40000010000 */
[----:B------:R-:W-:Y:S02]  /*1e8d0*/  FADD.FTZ R104, R104, -R151 ;  /* 0x8000009768687221 */ /* 0x000fe40000010000 */
[----:B--2---:R-:W-:-:S02]  /*1e8e0*/  FFMA.FTZ R111, R222, R111, R191 ;  /* 0x0000006fde6f7223 */ /* 0x004fc400000100bf */
[----:B------:R-:W-:Y:S01]  /*1e8f0*/  FFMA.FTZ R110, R175, R110, R192 ;  /* 0x0000006eaf6e7223 */ /* 0x000fe200000100c0 */
[----:B------:R-:W4:Y:S01]  /*1e900*/  LDL R222, [R1+0x38] ;  /* 0x0000380001de7983 */ /* 0x000f220000100800 */
[----:B------:R-:W-:Y:S02]  /*1e910*/  FFMA.FTZ R109, R174, R109, R193 ;  /* 0x0000006dae6d7223 */ /* 0x000fe400000100c1 */
[C---:B------:R-:W-:Y:S01]  /*1e920*/  FMUL.FTZ R106, R155.reuse, R106 ;  /* 0x0000006a9b6a7220 */ /* 0x040fe20000410000 */
[----:B------:R-:W4:Y:S01]  /*1e930*/  LDL R175, [R1+0x1c] ;  /* 0x00001c0001af7983 */ /* 0x000f220000100800 */
[C---:B------:R-:W-:Y:S02]  /*1e940*/  FMUL.FTZ R105, R155.reuse, R105 ;  /* 0x000000699b697220 */ /* 0x040fe40000410000 */
[----:B-1----:R-:W-:Y:S01]  /*1e950*/  IMAD.WIDE.U32 R112, R148, R118, c[0x0][0x208] ;  /* 0x0000820094707625 */ /* 0x002fe200078e0076 */
[----:B------:R-:W4:Y:S03]  /*1e960*/  LDL R174, [R1+0x20] ;  /* 0x0000200001ae7983 */ /* 0x000f260000100800 */
[----:B------:R-:W-:Y:S01]  /*1e970*/  FMUL.FTZ R104, R155, R104 ;  /* 0x000000689b687220 */ /* 0x000fe20000410000 */
[----:B------:R1:W-:Y:S01]  /*1e980*/  STG.E.128 [R112.64], R108 ;  /* 0x0000006c70007986 */ /* 0x0003e2000c101d06 */
[----:B------:R-:W-:-:S02]  /*1e990*/  FFMA.FTZ R106, R168, R106, R188 ;  /* 0x0000006aa86a7223 */ /* 0x000fc400000100bc */
[----:B------:R-:W-:Y:S02]  /*1e9a0*/  FFMA.FTZ R105, R156, R105, R189 ;  /* 0x000000699c697223 */ /* 0x000fe400000100bd */
[----:B------:R-:W-:Y:S02]  /*1e9b0*/  FFMA.FTZ R104, R119, R104, R190 ;  /* 0x0000006877687223 */ /* 0x000fe400000100be */
[--C-:B------:R-:W-:Y:S02]  /*1e9c0*/  FADD.FTZ R116, R98, -R151.reuse ;  /* 0x8000009762747221 */ /* 0x100fe40000010000 */
[--C-:B------:R-:W-:Y:S02]  /*1e9d0*/  FADD.FTZ R117, R99, -R151.reuse ;  /* 0x8000009763757221 */ /* 0x100fe40000010000 */
[----:B------:R-:W-:Y:S02]  /*1e9e0*/  FADD.FTZ R102, R102, -R151 ;  /* 0x8000009766667221 */ /* 0x000fe40000010000 */
[----:B-1----:R-:W-:-:S04]  /*1e9f0*/  IMAD.WIDE.U32 R108, R149, R118, c[0x0][0x208] ;  /* 0x00008200956c7625 */ /* 0x002fc800078e0076 */
[--C-:B------:R-:W-:Y:S01]  /*1ea00*/  FADD.FTZ R103, R103, -R151.reuse ;  /* 0x8000009767677221 */ /* 0x100fe20000010000 */
[----:B------:R1:W-:Y:S01]  /*1ea10*/  STG.E.128 [R108.64], R104 ;  /* 0x000000686c007986 */ /* 0x0003e2000c101d06 */
        /* <DEDUP_REMOVED lines=9> */
[--C-:B-1----:R-:W-:Y:S02]  /*1eab0*/  FADD.FTZ R106, R72, -R151.reuse ;  /* 0x80000097486a7221 */ /* 0x102fe40000010000 */
        /* <DEDUP_REMOVED lines=50> */
[----:B------:R-:W2:Y:S01]  /*1ede0*/  LDL R151, [R1+0x34] ;  /* 0x0000340001977983 */ /* 0x000ea20000100800 */
        /* <DEDUP_REMOVED lines=14> */
[----:B------:R-:W2:Y:S01]  /*1eed0*/  LDL R148, [R1+0x18] ;  /* 0x0000180001947983 */ /* 0x000ea20000100800 */
[C---:B------:R-:W-:Y:S02]  /*1eee0*/  FMUL.FTZ R84, R155.reuse, R156 ;  /* 0x0000009c9b547220 */ /* 0x040fe40000410000 */
[C---:B------:R-:W-:Y:S01]  /*1eef0*/  FMUL.FTZ R85, R155.reuse, R168 ;  /* 0x000000a89b557220 */ /* 0x040fe20000410000 */
[----:B------:R-:W2:Y:S01]  /*1ef00*/  LDL R156, [R1+0x10] ;  /* 0x00001000019c7983 */ /* 0x000ea20000100800 */
[----:B------:R-:W-:-:S02]  /*1ef10*/  FMUL.FTZ R88, R155, R119 ;  /* 0x000000779b587220 */ /* 0x000fc40000410000 */
[----:B------:R-:W-:Y:S01]  /*1ef20*/  FMUL.FTZ R89, R155, R147 ;  /* 0x000000939b597220 */ /* 0x000fe20000410000 */
[----:B------:R-:W2:Y:S04]  /*1ef30*/  LDL R168, [R1+0xc] ;  /* 0x00000c0001a87983 */ /* 0x000ea80000100800 */
[----:B------:R-:W2:Y:S04]  /*1ef40*/  LDL R149, [R1+0x14] ;  /* 0x0000140001957983 */ /* 0x000ea80000100800 */
[----:B------:R-:W2:Y:S04]  /*1ef50*/  LDL R147, [R1] ;  /* 0x0000000001937983 */ /* 0x000ea80000100800 */
[----:B------:R-:W2:Y:S01]  /*1ef60*/  LDL R119, [R1+0x8] ;  /* 0x0000080001777983 */ /* 0x000ea20000100800 */
[----:B---3--:R-:W-:-:S03]  /*1ef70*/  FFMA.FTZ R47, R171, R127, R183 ;  /* 0x0000007fab2f7223 */ /* 0x008fc600000100b7 */
[----:B------:R-:W3:Y:S04]  /*1ef80*/  LDL R171, [R1+0x24] ;  /* 0x0000240001ab7983 */ /* 0x000ee80000100800 */
[----:B------:R-:W3:Y:S01]  /*1ef90*/  LDL R127, [R1+0x4] ;  /* 0x00000400017f7983 */ /* 0x000ee20000100800 */
[----:B----4-:R-:W-:-:S03]  /*1efa0*/  FFMA.FTZ R46, R169, R126, R184 ;  /* 0x0000007ea92e7223 */ /* 0x010fc600000100b8 */
        /* <DEDUP_REMOVED lines=24> */
[----:B------:R-:W-:-:S04]  /*1f130*/  IMAD.WIDE.U32 R64, R152, R118, c[0x0][0x208] ;  /* 0x0000820098407625 */ /* 0x000fc800078e0076 */
        /* <DEDUP_REMOVED lines=9> */
[----:B------:R-:W-:-:S04]  /*1f1d0*/  IMAD.WIDE.U32 R68, R160, R118, c[0x0][0x208] ;  /* 0x00008200a0447625 */ /* 0x000fc800078e0076 */
[----:B------:R-:W-:Y:S02]  /*1f1e0*/  FFMA.FTZ R55, R252, R55, R142 ;  /* 0x00000037fc377223 */ /* 0x000fe4000001008e */
[C---:B------:R-:W-:Y:S02]  /*1f1f0*/  FMUL.FTZ R106, R155.reuse, R106 ;  /* 0x0000006a9b6a7220 */ /* 0x040fe40000410000 */
[C---:B------:R-:W-:Y:S02]  /*1f200*/  FMUL.FTZ R107, R155.reuse, R107 ;  /* 0x0000006b9b6b7220 */ /* 0x040fe40000410000 */
[C---:B------:R-:W-:Y:S02]  /*1f210*/  FMUL.FTZ R108, R155.reuse, R108 ;  /* 0x0000006c9b6c7220 */ /* 0x040fe40000410000 */
        /* <DEDUP_REMOVED lines=23> */
[----:B------:R-:W-:-:S04]  /*1f390*/  IMAD.WIDE.U32 R154, R154, R118, c[0x0][0x208] ;  /* 0x000082009a9a7625 */ /* 0x000fc800078e0076 */
[----:B------:R-:W-:-:S04]  /*1f3a0*/  IMAD.WIDE.U32 R162, R162, R118, c[0x0][0x208] ;  /* 0x00008200a2a27625 */ /* 0x000fc800078e0076 */
[----:B------:R-:W-:-:S04]  /*1f3b0*/  IMAD.MOV.U32 R170, RZ, RZ, 0x4 ;  /* 0x00000004ffaa7424 */ /* 0x000fc800078e00ff */
[----:B------:R-:W-:Y:S02]  /*1f3c0*/  IMAD R140, R170, c[0x0][0x160], R140 ;  /* 0x00005800aa8c7a24 */ /* 0x000fe400078e028c */
[----:B--2---:R-:W-:Y:S02]  /*1f3d0*/  FFMA.FTZ R45, R151, R125, R185 ;  /* 0x0000007d972d7223 */ /* 0x004fe400000100b9 */
[----:B------:R-:W-:-:S05]  /*1f3e0*/  IMAD.WIDE.U32 R150, R150, R118, c[0x0][0x208] ;  /* 0x0000820096967625 */ /* 0x000fca00078e0076 */
[----:B------:R1:W-:Y:S02]  /*1f3f0*/  STG.E.128 [R150.64], R44 ;  /* 0x0000002c96007986 */ /* 0x0003e4000c101d06 */
[----:B-1----:R-:W-:Y:S02]  /*1f400*/  FFMA.FTZ R47, R175, R117, R179 ;  /* 0x00000075af2f7223 */ /* 0x002fe400000100b3 */
[----:B------:R-:W-:Y:S02]  /*1f410*/  FFMA.FTZ R46, R174, R116, R180 ;  /* 0x00000074ae2e7223 */ /* 0x000fe400000100b4 */
[----:B------:R-:W-:Y:S02]  /*1f420*/  FFMA.FTZ R48, R148, R48, R178 ;  /* 0x0000003094307223 */ /* 0x000fe400000100b2 */
[----:B------:R-:W-:Y:S02]  /*1f430*/  FFMA.FTZ R50, R156, R50, R176 ;  /* 0x000000329c327223 */ /* 0x000fe400000100b0 */
[----:B------:R-:W-:-:S02]  /*1f440*/  FFMA.FTZ R51, R168, R51, R173 ;  /* 0x00000033a8337223 */ /* 0x000fc400000100ad */
[----:B------:R-:W-:Y:S02]  /*1f450*/  FFMA.FTZ R49, R149, R49, R177 ;  /* 0x0000003195317223 */ /* 0x000fe400000100b1 */
[----:B------:R-:W-:Y:S02]  /*1f460*/  FFMA.FTZ R54, R147, R54, R143 ;  /* 0x0000003693367223 */ /* 0x000fe4000001008f */
[----:B------:R-:W-:Y:S01]  /*1f470*/  FFMA.FTZ R52, R119, R52, R145 ;  /* 0x0000003477347223 */ /* 0x000fe20000010091 */
[----:B------:R-:W-:Y:S01]  /*1f480*/  ISETP.GE.AND P0, PT, R140, c[0x0][0x164], PT ;  /* 0x000059008c007a0c */ /* 0x000fe20003f06270 */
[----:B---3--:R-:W-:Y:S02]  /*1f490*/  FFMA.FTZ R45, R171, R115, R181 ;  /* 0x00000073ab2d7223 */ /* 0x008fe400000100b5 */
[----:B------:R-:W-:Y:S02]  /*1f4a0*/  FFMA.FTZ R53, R127, R53, R144 ;  /* 0x000000357f357223 */ /* 0x000fe40000010090 */
[----:B----4-:R-:W-:-:S05]  /*1f4b0*/  FFMA.FTZ R44, R169, R114, R182 ;  /* 0x00000072a92c7223 */ /* 0x010fca00000100b6 */
[----:B------:R1:W-:Y:S04]  /*1f4c0*/  STG.E.128 [R64.64], R44 ;  /* 0x0000002c40007986 */ /* 0x0003e8000c101d06 */
[----:B------:R2:W-:Y:S04]  /*1f4d0*/  STG.E.128 [R66.64], R48 ;  /* 0x0000003042007986 */ /* 0x0005e8000c101d06 */
[----:B------:R3:W-:Y:S04]  /*1f4e0*/  STG.E.128 [R68.64], R52 ;  /* 0x0000003444007986 */ /* 0x0007e8000c101d06 */
[----:B------:R4:W-:Y:S01]  /*1f4f0*/  STG.E.128 [R70.64], R56 ;  /* 0x0000003846007986 */ /* 0x0009e2000c101d06 */
[----:B-1----:R-:W-:-:S03]  /*1f500*/  IMAD.WIDE.U32 R64, R153, R118, c[0x0][0x208] ;  /* 0x0000820099407625 */ /* 0x002fc600078e0076 */
[----:B------:R1:W-:Y:S01]  /*1f510*/  STG.E.128 [R72.64], R60 ;  /* 0x0000003c48007986 */ /* 0x0003e2000c101d06 */
[----:B------:R-:W-:Y:S02]  /*1f520*/  FFMA.FTZ R47, R240, R113, R37 ;  /* 0x00000071f02f7223 */ /* 0x000fe40000010025 */
        /* <DEDUP_REMOVED lines=14> */
[----:B----4-:R-:W-:Y:S01]  /*1f610*/  IMAD.WIDE.U32 R70, R164, R118, c[0x0][0x208] ;  /* 0x00008200a4467625 */ /* 0x010fe200078e0076 */
        /* <DEDUP_REMOVED lines=15> */
[----:B------:R2:W-:Y:S01]  /*1f710*/  STG.E.128 [R70.64], R56 ;  /* 0x0000003846007986 */ /* 0x0005e2000c101d06 */
[----:B------:R-:W-:-:S04]  /*1f720*/  IMAD.WIDE.U32 R64, R159, R118, c[0x0][0x208] ;  /* 0x000082009f407625 */ /* 0x000fc800078e0076 */
[----:B---3--:R-:W-:Y:S02]  /*1f730*/  FFMA.FTZ R51, R215, R89, R133 ;  /* 0x00000059d7337223 */ /* 0x008fe40000010085 */
[----:B------:R-:W-:Y:S02]  /*1f740*/  FFMA.FTZ R50, R216, R88, R19 ;  /* 0x00000058d8327223 */ /* 0x000fe40000010013 */
[----:B------:R-:W-:Y:S02]  /*1f750*/  FFMA.FTZ R49, R217, R87, R132 ;  /* 0x00000057d9317223 */ /* 0x000fe40000010084 */
[----:B------:R-:W-:Y:S01]  /*1f760*/  FFMA.FTZ R48, R218, R86, R18 ;  /* 0x00000056da307223 */ /* 0x000fe20000010012 */
[----:B------:R3:W-:Y:S01]  /*1f770*/  STG.E.128 [R72.64], R60 ;  /* 0x0000003c48007986 */ /* 0x0007e2000c101d06 */
[----:B-1----:R-:W-:Y:S02]  /*1f780*/  FFMA.FTZ R55, R211, R85, R135 ;  /* 0x00000055d3377223 */ /* 0x002fe40000010087 */
[----:B------:R-:W-:-:S02]  /*1f790*/  FFMA.FTZ R54, R212, R84, R21 ;  /* 0x00000054d4367223 */ /* 0x000fc40000010015 */
[----:B------:R-:W-:Y:S02]  /*1f7a0*/  FFMA.FTZ R53, R213, R83, R134 ;  /* 0x00000053d5357223 */ /* 0x000fe40000010086 */
[----:B------:R-:W-:Y:S02]  /*1f7b0*/  FFMA.FTZ R52, R214, R82, R20 ;  /* 0x00000052d6347223 */ /* 0x000fe40000010014 */
[----:B------:R-:W-:Y:S01]  /*1f7c0*/  IMAD.WIDE.U32 R66, R165, R118, c[0x0][0x208] ;  /* 0x00008200a5427625 */ /* 0x000fe200078e0076 */
[----:B------:R0:W-:Y:S03]  /*1f7d0*/  STG.E.128 [R154.64], R44 ;  /* 0x0000002c9a007986 */ /* 0x0001e6000c101d06 */
[----:B--2---:R-:W-:Y:S02]  /*1f7e0*/  FFMA.FTZ R59, R207, R81, R137 ;  /* 0x00000051cf3b7223 */ /* 0x004fe40000010089 */
[----:B------:R-:W-:-:S02]  /*1f7f0*/  FFMA.FTZ R58, R208, R80, R23 ;  /* 0x00000050d03a7223 */ /* 0x000fc40000010017 */
[----:B------:R-:W-:Y:S02]  /*1f800*/  FFMA.FTZ R57, R209, R78, R136 ;  /* 0x0000004ed1397223 */ /* 0x000fe40000010088 */
[----:B------:R-:W-:Y:S02]  /*1f810*/  FFMA.FTZ R56, R210, R77, R22 ;  /* 0x0000004dd2387223 */ /* 0x000fe40000010016 */
[----:B------:R-:W-:Y:S01]  /*1f820*/  IMAD.WIDE.U32 R118, R172, R118, c[0x0][0x208] ;  /* 0x00008200ac767625 */ /* 0x000fe200078e0076 */
[----:B------:R0:W-:Y:S03]  /*1f830*/  STG.E.128 [R64.64], R48 ;  /* 0x0000003040007986 */ /* 0x0001e6000c101d06 */
[----:B---3--:R-:W-:Y:S02]  /*1f840*/  FFMA.FTZ R63, R203, R79, R139 ;  /* 0x0000004fcb3f7223 */ /* 0x008fe4000001008b */
[----:B------:R-:W-:-:S02]  /*1f850*/  FFMA.FTZ R62, R204, R76, R25 ;  /* 0x0000004ccc3e7223 */ /* 0x000fc40000010019 */
[----:B------:R-:W-:Y:S02]  /*1f860*/  FFMA.FTZ R61, R205, R75, R138 ;  /* 0x0000004bcd3d7223 */ /* 0x000fe4000001008a */
[----:B------:R-:W-:Y:S01]  /*1f870*/  FFMA.FTZ R60, R206, R74, R24 ;  /* 0x0000004ace3c7223 */ /* 0x000fe20000010018 */
[----:B------:R0:W-:Y:S04]  /*1f880*/  STG.E.128 [R162.64], R52 ;  /* 0x00000034a2007986 */ /* 0x0001e8000c101d06 */
[----:B------:R0:W-:Y:S04]  /*1f890*/  STG.E.128 [R66.64], R56 ;  /* 0x0000003842007986 */ /* 0x0001e8000c101d06 */
[----:B------:R0:W-:Y:S02]  /*1f8a0*/  STG.E.128 [R118.64], R60 ;  /* 0x0000003c76007986 */ /* 0x0001e4000c101d06 */
[----:B0----5:R-:W-:Y:S01]  /*1f8b0*/  @P0 CALL.REL.NOINC `(.L_x_58943) ;  /* 0x0000001000000944 */ /* 0x021fe20003c00000 */
[----:B------:R-:W-:Y:S05]  /*1f8c0*/  BRA `(.L_x_58944) ;  /* 0xfffe271000007947 */ /* 0x000fea000383ffff */
.L_x_58943:
[----:B------:R-:W-:Y:S05]  /*1f8d0*/  BSYNC B0 ;  /* 0x0000000000007941 */ /* 0x000fea0003800000 */
.L_x_58380:
[----:B------:R-:W-:Y:S05]  /*1f8e0*/  EXIT ;  /* 0x000000000000794d */ /* 0x000fea0003800000 */
.L_x_58941:
[----:B------:R-:W-:Y:S01]  /*1f8f0*/  IMAD.MOV.U32 R156, RZ, RZ, R151 ;  /* 0x000000ffff9c7224 */ /* 0x000fe200078e0097 */
[----:B------:R-:W-:Y:S01]  /*1f900*/  MOV R155, 0x1 ;  /* 0x00000001009b7802 */ /* 0x000fe20000000f00 */
[----:B------:R-:W-:Y:S01]  /*1f910*/  IMAD.MOV.U32 R170, RZ, RZ, 0x1f ;  /* 0x0000001fffaa7424 */ /* 0x000fe200078e00ff */
[----:B------:R-:W-:-:S02]  /*1f920*/  MOV R169, 0xffffffff ;  /* 0xffffffff00a97802 */ /* 0x000fc40000000f00 */
[----:B------:R-:W-:Y:S02]  /*1f930*/  MOV R168, 0x1f950 ;  /* 0x0001f95000a87802 */ /* 0x000fe40000000f00 */
[----:B------:R-:W-:Y:S05]  /*1f940*/  CALL.REL.NOINC `($__internal_137_$__cuda_sm70_shflsync_bfly_p) ;  /* 0x00000dc000007944 */ /* 0x000fea0003c00000 */
[----:B-1----:R-:W-:Y:S05]  /*1f950*/  BRA `(.L_x_58945) ;  /* 0xffffdef000007947 */ /* 0x002fea000383ffff */
.L_x_58942:
[----:B------:R-:W-:Y:S01]  /*1f960*/  HFMA2.MMA R155, -RZ, RZ, 0, 1.1920928955078125e-07 ;  /* 0x00000002ff9b7435 */ /* 0x000fe200000001ff */
[----:B------:R-:W-:Y:S01]  /*1f970*/  IMAD.MOV.U32 R156, RZ, RZ, R151 ;  /* 0x000000ffff9c7224 */ /* 0x000fe200078e0097 */
[----:B------:R-:W-:Y:S01]  /*1f980*/  MOV R169, 0xffffffff ;  /* 0xffffffff00a97802 */ /* 0x000fe20000000f00 */
[----:B------:R-:W-:Y:S01]  /*1f990*/  IMAD.MOV.U32 R170, RZ, RZ, 0x1f ;  /* 0x0000001fffaa7424 */ /* 0x000fe200078e00ff */
[----:B------:R-:W-:Y:S02]  /*1f9a0*/  MOV R168, 0x1f9c0 ;  /* 0x0001f9c000a87802 */ /* 0x000fe40000000f00 */
[----:B------:R-:W-:Y:S05]  /*1f9b0*/  CALL.REL.NOINC `($__internal_137_$__cuda_sm70_shflsync_bfly_p) ;  /* 0x00000d5000007944 */ /* 0x000fea0003c00000 */
[----:B-1----:R-:W-:Y:S01]  /*1f9c0*/  FADD.FTZ R151, R151, R155 ;  /* 0x0000009b97977221 */ /* 0x002fe20000010000 */
[----:B------:R-:W-:Y:S01]  /*1f9d0*/  HFMA2.MMA R170, -RZ, RZ, 0, 1.847743988037109375e-06 ;  /* 0x0000001fffaa7435 */ /* 0x000fe200000001ff */
[----:B------:R-:W-:Y:S01]  /*1f9e0*/  IMAD.MOV.U32 R155, RZ, RZ, 0x4 ;  /* 0x00000004ff9b7424 */ /* 0x000fe200078e00ff */
[----:B------:R-:W-:Y:S01]  /*1f9f0*/  MOV R168, 0x1fa30 ;  /* 0x0001fa3000a87802 */ /* 0x000fe20000000f00 */
[----:B------:R-:W-:Y:S01]  /*1fa00*/  IMAD.MOV.U32 R169, RZ, RZ, -0x1 ;  /* 0xffffffffffa97424 */ /* 0x000fe200078e00ff */
[----:B------:R-:W-:Y:S02]  /*1fa10*/  MOV R156, R151 ;  /* 0x00000097009c7202 */ /* 0x000fe40000000f00 */
[----:B------:R-:W-:Y:S05]  /*1fa20*/  CALL.REL.NOINC `($__internal_137_$__cuda_sm70_shflsync_bfly_p) ;  /* 0x00000ce000007944 */ /* 0x000fea0003c00000 */
[----:B-1----:R-:W-:Y:S01]  /*1fa30*/  FADD.FTZ R151, R151, R155 ;  /* 0x0000009b97977221 */ /* 0x002fe20000010000 */
[----:B------:R-:W-:Y:S01]  /*1fa40*/  HFMA2.MMA R170, -RZ, RZ, 0, 1.847743988037109375e-06 ;  /* 0x0000001fffaa7435 */ /* 0x000fe200000001ff */
[----:B------:R-:W-:Y:S01]  /*1fa50*/  IMAD.MOV.U32 R155, RZ, RZ, 0x8 ;  /* 0x00000008ff9b7424 */ /* 0x000fe200078e00ff */
[----:B------:R-:W-:Y:S01]  /*1fa60*/  MOV R168, 0x1faa0 ;  /* 0x0001faa000a87802 */ /* 0x000fe20000000f00 */
[----:B------:R-:W-:Y:S01]  /*1fa70*/  IMAD.MOV.U32 R169, RZ, RZ, -0x1 ;  /* 0xffffffffffa97424 */ /* 0x000fe200078e00ff */
[----:B------:R-:W-:-:S02]  /*1fa80*/  MOV R156, R151 ;  /* 0x00000097009c7202 */ /* 0x000fc40000000f00 */
        /* <DEDUP_REMOVED lines=10> */
[----:B------:R-:W-:Y:S01]  /*1fb30*/  IMAD.MOV.U32 R169, RZ, RZ, -0x1 ;  /* 0xffffffffffa97424 */ /* 0x000fe200078e00ff */
[----:B------:R-:W-:Y:S01]  /*1fb40*/  MOV R168, 0x20580 ;  /* 0x0002058000a87802 */ /* 0x000fe20000000f00 */
        /* <DEDUP_REMOVED lines=161> */
[----:B------:R-:W-:Y:S02]  /*20560*/  IMAD.MOV.U32 R155, RZ, RZ, 0x1 ;  /* 0x00000001ff9b7424 */ /* 0x000fe400078e00ff */
[----:B------:R-:W-:Y:S05]  /*20570*/  CALL.REL.NOINC `($__internal_137_$__cuda_sm70_shflsync_bfly_p) ;  /* 0x0000019000007944 */ /* 0x000fea0003c00000 */
[----:B-1----:R-:W-:Y:S01]  /*20580*/  FADD.FTZ R156, R156, R155 ;  /* 0x0000009b9c9c7221 */ /* 0x002fe20000010000 */
[----:B------:R-:W-:Y:S01]  /*20590*/  MOV R155, 0x2 ;  /* 0x00000002009b7802 */ /* 0x000fe20000000f00 */
[----:B------:R-:W-:Y:S01]  /*205a0*/  IMAD.MOV.U32 R170, RZ, RZ, 0x1f ;  /* 0x0000001fffaa7424 */ /* 0x000fe200078e00ff */
[----:B------:R-:W-:Y:S02]  /*205b0*/  MOV R169, 0xffffffff ;  /* 0xffffffff00a97802 */ /* 0x000fe40000000f00 */
[----:B------:R-:W-:Y:S02]  /*205c0*/  MOV R168, 0x205e0 ;  /* 0x000205e000a87802 */ /* 0x000fe40000000f00 */
[----:B------:R-:W-:Y:S05]  /*205d0*/  CALL.REL.NOINC `($__internal_137_$__cuda_sm70_shflsync_bfly_p) ;  /* 0x0000013000007944 */ /* 0x000fea0003c00000 */
[----:B------:R-:W-:Y:S01]  /*205e0*/  HFMA2.MMA R170, -RZ, RZ, 0, 1.847743988037109375e-06 ;  /* 0x0000001fffaa7435 */ /* 0x000fe200000001ff */
[----:B-1----:R-:W-:Y:S01]  /*205f0*/  FADD.FTZ R156, R156, R155 ;  /* 0x0000009b9c9c7221 */ /* 0x002fe20000010000 */
[----:B------:R-:W-:Y:S01]  /*20600*/  MOV R168, 0x20640 ;  /* 0x0002064000a87802 */ /* 0x000fe20000000f00 */
[----:B------:R-:W-:-:S02]  /*20610*/  IMAD.MOV.U32 R155, RZ, RZ, 0x4 ;  /* 0x00000004ff9b7424 */ /* 0x000fc400078e00ff */
[----:B------:R-:W-:Y:S02]  /*20620*/  IMAD.MOV.U32 R169, RZ, RZ, -0x1 ;  /* 0xffffffffffa97424 */ /* 0x000fe400078e00ff */
        /* <DEDUP_REMOVED lines=10> */
[----:B------:R-:W-:Y:S02]  /*206d0*/  IMAD.MOV.U32 R155, RZ, RZ, 0x10 ;  /* 0x00000010ff9b7424 */ /* 0x000fe400078e00ff */
[----:B------:R-:W-:-:S02]  /*206e0*/  IMAD.MOV.U32 R169, RZ, RZ, -0x1 ;  /* 0xffffffffffa97424 */ /* 0x000fc400078e00ff */
[----:B------:R-:W-:Y:S05]  /*206f0*/  CALL.REL.NOINC `($__internal_137_$__cuda_sm70_shflsync_bfly_p) ;  /* 0x0000001000007944 */ /* 0x000fea0003c00000 */
[----:B-1----:R-:W-:Y:S05]  /*20700*/  BRA `(.L_x_58946) ;  /* 0xffffdc8000007947 */ /* 0x002fea000383ffff */
        .weak           $__internal_137_$__cuda_sm70_shflsync_bfly_p
        .type           $__internal_137_$__cuda_sm70_shflsync_bfly_p,@function
        .size           $__internal_137_$__cuda_sm70_shflsync_bfly_p,(.L_x_71137 - $__internal_137_$__cuda_sm70_shflsync_bfly_p)
$__internal_137_$__cuda_sm70_shflsync_bfly_p:
[----:B------:R-:W-:Y:S04]  /*20710*/  WARPSYNC R169 ;  /* 0x000000a900007348 */ /* 0x000fe80003800000 */
[----:B------:R0:W1:Y:S02]  /*20720*/  SHFL.BFLY PT, R155, R156, R155, R170 ;  /* 0x0c00009b9c9b7389 */ /* 0x00006400000e00aa */
[----:B0-----:R-:W-:-:S04]  /*20730*/  MOV R169, 0x0 ;  /* 0x0000000000a97802 */ /* 0x001fc80000000f00 */
[----:B------:R-:W-:Y:S05]  /*20740*/  RET.REL.NODEC R168 `(_ZN10layer_norm13ln_fwd_kernelINS_13Kernel_traitsI6__halfffffjLj2560ELj1ELj4ELj1ELj16ENS_18Kernel_traits_baseILj2560ES2_ffffjLj128EEEEELb1ELb0ELb0ELb1EEEvNS_9FwdParamsE) ;  /* 0xfffdf8b0a8007950 */ /* 0x000fea0003c3ffff */
.L_x_58947:
        /* <DEDUP_REMOVED lines=11> */
.L_x_71137:


//--------------------- .text._ZN10layer_norm13ln_fwd_kernelINS_13Kernel_traitsI6__halfffffjLj2560ELj1ELj4ELj1ELj16ENS_18Kernel_traits_baseILj2560ES2_ffffjLj128EEEEELb1ELb0ELb1ELb0EEEvNS_9FwdParamsE --------------------------
	.section	.text._ZN10layer_norm13ln_fwd_kernelINS_13Kernel_traitsI6__halfffffjLj2560ELj1ELj4ELj1ELj16ENS_18Kernel_traits_baseILj2560ES2_ffffjLj128EEEEELb1ELb0ELb1ELb0EEEvNS_9FwdParamsE,"ax",@progbits
	.sectioninfo	@"SHI_REGISTERS=255"
	.align	128
        .global         _ZN10layer_norm13ln_fwd_kernelINS_13Kernel_traitsI6__halfffffjLj2560ELj1ELj4ELj1ELj16ENS_18Kernel_traits_baseILj2560ES2_ffffjLj128EEEEELb1ELb0ELb1ELb0EEEvNS_9FwdParamsE
        .type           _ZN10layer_norm13ln_fwd_kernelINS_13Kernel_traitsI6__halfffffjLj2560ELj1ELj4ELj1ELj16ENS_18Kernel_traits_baseILj2560ES2_ffffjLj128EEEEELb1ELb0ELb1ELb0EEEvNS_9FwdParamsE,@function
        .size           _ZN10layer_norm13ln_fwd_kernelINS_13Kernel_traitsI6__halfffffjLj2560ELj1ELj4ELj1ELj16ENS_18Kernel_traits_baseILj2560ES2_ffffjLj128EEEEELb1ELb0ELb1ELb0EEEvNS_9FwdParamsE,(.L_x_71138 - _ZN10layer_norm13ln_fwd_kernelINS_13Kernel_traitsI6__halfffffjLj2560ELj1ELj4ELj1ELj16ENS_18Kernel_traits_baseILj2560ES2_ffffjLj128EEEEELb1ELb0ELb1ELb0EEEvNS_9FwdParamsE)
        .other          _ZN10layer_norm13ln_fwd_kernelINS_13Kernel_traitsI6__halfffffjLj2560ELj1ELj4ELj1ELj16ENS_18Kernel_traits_baseILj2560ES2_ffffjLj128EEEEELb1ELb0ELb1ELb0EEEvNS_9FwdParamsE,@"STO_CUDA_ENTRY STV_DEFAULT"
_ZN10layer_norm13ln_fwd_kernelINS_13Kernel_traitsI6__halfffffjLj2560ELj1ELj4ELj1ELj16ENS_18Kernel_traits_baseILj2560ES2_ffffjLj128EEEEELb1ELb0ELb1ELb0EEEvNS_9FwdParamsE:
.text._ZN10layer_norm13ln_fwd_kernelINS_13Kernel_traitsI6__halfffffjLj2560ELj1ELj4ELj1ELj16ENS_18Kernel_traits_baseILj2560ES2_ffffjLj128EEEEELb1ELb0ELb1ELb0EEEvNS_9FwdParamsE:
        /* <DEDUP_REMOVED lines=21> */
[----:B--2---:R-:W0:Y:S01]  /*0150*/  @P0 R2UR UR4, R6 ;  /* 0x00000000060403c2 */ /* 0x004e2200000e0000 */
[----:B---3--:R-:W-:-:S07]  /*0160*/  @P0 IADD3 R26, P1, R2, c[0x0][0x240], RZ ;  /* 0x00009000021a0a10 */ /* 0x008fce0007f3e0ff */
[----:B------:R1:W2:Y:S01]  /*0170*/  @P0 R2UR UR5, R7 ;  /* 0x00000000070503c2 */ /* 0x0002a200000e0000 */
[----:B------:R-:W-:-:S05]  /*0180*/  @P0 IMAD.X R27, RZ, RZ, R3, P1 ;  /* 0x000000ffff1b0224 */ /* 0x000fca00008e0603 */
        /* <DEDUP_REMOVED lines=68> */
.L_x_58949:
[----:B0-----:R-:W-:Y:S05]  /*05d0*/  BSYNC B0 ;  /* 0x0000000000007941 */ /* 0x001fea0003800000 */
.L_x_58948:
        /* <DEDUP_REMOVED lines=12> */
.L_x_58951:
[----:B0-----:R-:W-:Y:S05]  /*06a0*/  BSYNC B0 ;  /* 0x0000000000007941 */ /* 0x001fea0003800000 */
.L_x_58950:
[----:B------:R-:W-:Y:S01]  /*06b0*/  BSSY B0, `(.L_x_58952) ;  /* 0x000000c000007945 */ /* 0x000fe20003800000 */
[----:B------:R-:W-:Y:S05]  /*06c0*/  @!P5 BRA `(.L_x_58953) ;  /* 0x000000a00000d947 */ /* 0x000fea0003800000 */
[----:B------:R-:W-:Y:S01]  /*06d0*/  ISETP.NE.U32.AND P1, PT, RZ, c[0x0][0x218], PT ;  /* 0x00008600ff007a0c */ /* 0x000fe20003f25070 */
[----:B------:R-:W-:-:S03]  /*06e0*/  HFMA2.MMA R32, -RZ, RZ, 0, 4.76837158203125e-07 ;  /* 0x00000008ff207435 */ /* 0x000fc600000001ff */
[----:B------:R-:W-:-:S13]  /*06f0*/  ISETP.NE.AND.EX P1, PT, RZ, c[0x0][0x21c], PT, P1 ;  /* 0x00008700ff007a0c */ /* 0x000fda0003f25310 */
[C---:B------:R-:W-:Y:S01]  /*0700*/  @P1 LEA R8, P2, R27.reuse, c[0x0][0x218], 0x3 ;  /* 0x000086001b081a11 */ /* 0x040fe200078418ff */
[----:B------:R-:W-:-:S03]  /*0710*/  IMAD.WIDE.U32 R32, R27, R32, c[0x0][0x1b0] ;  /* 0x00006c001b207625 */ /* 0x000fc600078e0020 */
[----:B------:R-:W-:-:S03]  /*0720*/  @P1 LEA.HI.X R9, R27, c[0x0][0x21c], RZ, 0x3, P2 ;  /* 0x000087001b091a11 */ /* 0x000fc600010f1cff */
[----:B------:R-:W5:Y:S04]  /*0730*/  LDG.E.64 R32, [R32.64] ;  /* 0x0000000620207981 */ /* 0x000f68000c1e1b00 */
[----:B------:R0:W5:Y:S01]  /*0740*/  @P1 LDG.E.64 R24, [R8.64] ;  /* 0x0000000608181981 */ /* 0x000162000c1e1b00 */
[----:B------:R-:W-:Y:S01]  /*0750*/  IADD3 R27, R27, 0x20, RZ ;  /* 0x000000201b1b7810 */ /* 0x000fe20007ffe0ff */
[----:B------:R-:W-:Y:S02]  /*0760*/  @!P1 CS2R R24, SRZ ;  /* 0x0000000000189805 */ /* 0x000fe4000001ff00 */
.L_x_58953:
[----:B0-----:R-:W-:Y:S05]  /*0770*/  BSYNC B0 ;  /* 0x0000000000007941 */ /* 0x001fea0003800000 */
.L_x_58952:
        /* <DEDUP_REMOVED lines=12> */
.L_x_58955:
[----:B0-----:R-:W-:Y:S05]  /*0840*/  BSYNC B0 ;  /* 0x0000000000007941 */ /* 0x001fea0003800000 */
.L_x_58954:
        /* <DEDUP_REMOVED lines=12> */
.L_x_58957:
[----:B0-----:R-:W-:Y:S05]  /*0910*/  BSYNC B0 ;  /* 0x0000000000007941 */ /* 0x001fea0003800000 */
.L_x_58956:
        /* <DEDUP_REMOVED lines=22> */
.L_x_58959:
[----:B0-----:R-:W-:Y:S05]  /*0a80*/  BSYNC B0 ;  /* 0x0000000000007941 */ /* 0x001fea0003800000 */
.L_x_58958:
        /* <DEDUP_REMOVED lines=21> */
.L_x_58961:
[----:B0-----:R-:W-:Y:S05]  /*0be0*/  BSYNC B0 ;  /* 0x0000000000007941 */ /* 0x001fea0003800000 */
.L_x_58960:
        /* <DEDUP_REMOVED lines=15> */
.L_x_58963:
[----:B0-----:R-:W-:Y:S05]  /*0ce0*/  BSYNC B0 ;  /* 0x0000000000007941 */ /* 0x001fea0003800000 */
.L_x_58962:
        /* <DEDUP_REMOVED lines=16> */
.L_x_58965:
[----:B0-----:R-:W-:Y:S05]  /*0df0*/  BSYNC B0 ;  /* 0x0000000000007941 */ /* 0x001fea0003800000 */
.L_x_58964:
        /* <DEDUP_REMOVED lines=16> */
.L_x_58967:
[----:B0-----:R-:W-:Y:S05]  /*0f00*/  BSYNC B0 ;  /* 0x0000000000007941 */ /* 0x001fea0003800000 */
.L_x_58966:
        /* <DEDUP_REMOVED lines=15> */
.L_x_58969:
[----:B0-----:R-:W-:Y:S05]  /*1000*/  BSYNC B0 ;  /* 0x0000000000007941 */ /* 0x001fea0003800000 */
.L_x_58968:
        /* <DEDUP_REMOVED lines=15> */
.L_x_58971:
[----:B0-----:R-:W-:Y:S05]  /*1100*/  BSYNC B0 ;  /* 0x0000000000007941 */ /* 0x001fea0003800000 */
.L_x_58970:
        /* <DEDUP_REMOVED lines=15> */
.L_x_58973:
[----:B0-----:R-:W-:Y:S05]  /*1200*/  BSYNC B0 ;  /* 0x0000000000007941 */ /* 0x001fea0003800000 */
.L_x_58972:
        /* <DEDUP_REMOVED lines=15> */
.L_x_58975:
[----:B0-----:R-:W-:Y:S05]  /*1300*/  BSYNC B0 ;  /* 0x0000000000007941 */ /* 0x001fea0003800000 */
.L_x_58974:
        /* <DEDUP_REMOVED lines=15> */
.L_x_58977:
[----:B0-----:R-:W-:Y:S05]  /*1400*/  BSYNC B0 ;  /* 0x0000000000007941 */ /* 0x001fea0003800000 */
.L_x_58976:
        /* <DEDUP_REMOVED lines=15> */
.L_x_58979:
[----:B0-----:R-:W-:Y:S05]  /*1500*/  BSYNC B0 ;  /* 0x0000000000007941 */ /* 0x001fea0003800000 */
.L_x_58978:
        /* <DEDUP_REMOVED lines=15> */
.L_x_58981:
[----:B0-----:R-:W-:Y:S05]  /*1600*/  BSYNC B0 ;  /* 0x0000000000007941 */ /* 0x001fea0003800000 */
.L_x_58980:
        /* <DEDUP_REMOVED lines=15> */
.L_x_58983:
[----:B0-----:R-:W-:Y:S05]  /*1700*/  BSYNC B0 ;  /* 0x0000000000007941 */ /* 0x001fea0003800000 */
.L_x_58982:
        /* <DEDUP_REMOVED lines=15> */
.L_x_58985:
[----:B0-----:R-:W-:Y:S05]  /*1800*/  BSYNC B0 ;  /* 0x0000000000007941 */ /* 0x001fea0003800000 */
.L_x_58984:
        /* <DEDUP_REMOVED lines=11> */
[----:B------:R-:W5:Y:S04]  /*18c0*/  LDG.E.64 R8, [R8.64] ;  /* 0x0000000608087981 */ /* 0x000f68000c1e1b00 */
[----:B------:R0:W5:Y:S01]  /*18d0*/  @P1 LDG.E.64 R22, [R48.64] ;  /* 0x0000000630161981 */ /* 0x000162000c1e1b00 */
[----:B------:R-:W-:-:S03]  /*18e0*/  @!P1 CS2R R22, SRZ ;  /* 0x0000000000169805 */ /* 0x000fc6000001ff00 */
.L_x_58987:
[----:B0-----:R-:W-:Y:S05]  /*18f0*/  BSYNC B0 ;  /* 0x0000000000007941 */ /* 0x001fea0003800000 */
.L_x_58986:
[----:B------:R-:W-:Y:S02]  /*1900*/  ISETP.GE.AND P1, PT, R6, c[0x0][0x164], PT ;  /* 0x0000590006007a0c */ /* 0x000fe40003f26270 */
[----:B------:R-:W-:Y:S02]  /*1910*/  LOP3.LUT R74, R53, UR23, R74, 0x96, !PT ;  /* 0x00000017354a7c12 */ /* 0x000fe4000f8e964a */
[----:B------:R-:W-:-:S09]  /*1920*/  LOP3.LUT R78, R7, UR24, R78, 0x96, !PT ;  /* 0x00000018074e7c12 */ /* 0x000fd2000f8e964e */
[----:B------:R-:W-:Y:S05]  /*1930*/  @P1 EXIT ;  /* 0x000000000000194d */ /* 0x000fea0003800000 */
[----:B-----5:R-:W-:Y:S01]  /*1940*/  IMAD.MOV.U32 R140, RZ, RZ, R44 ;  /* 0x000000ffff8c7224 */ /* 0x020fe200078e002c */
[--C-:B------:R-:W-:Y:S01]  /*1950*/  SHF.R.U64 R141, R44, 0x10, R45.reuse ;  /* 0x000000102c8d7819 */ /* 0x100fe2000000122d */
[--C-:B------:R-:W-:Y:S01]  /*1960*/  IMAD.MOV.U32 R49, RZ, RZ, R45.reuse ;  /* 0x000000ffff317224 */ /* 0x100fe200078e002d */
[----:B------:R-:W-:Y:S01]  /*1970*/  SHF.R.U32.HI R143, RZ, 0x10, R45 ;  /* 0x00000010ff8f7819 */ /* 0x000fe2000001162d */
[----:B------:R-:W-:Y:S01]  /*1980*/  IMAD R44, R80, -0x2daee0ad, RZ ;  /* 0xd2511f53502c7824 */ /* 0x000fe200078e02ff */
[----:B------:R-:W-:Y:S01]  /*1990*/  SHF.R.U64 R145, R8, 0x10, R9 ;  /* 0x0000001008917819 */ /* 0x000fe20000001209 */
[----:B------:R-:W-:Y:S01]  /*19a0*/  IMAD.HI.U32 R45, R74, -0x2daee0ad, RZ ;  /* 0xd2511f534a2d7827 */ /* 0x000fe200078e00ff */
[--C-:B------:R-:W-:Y:S01]  /*19b0*/  SHF.R.U64 R234, R46, 0x10, R47.reuse ;  /* 0x000000102eea7819 */ /* 0x100fe2000000122f */
[----:B------:R-:W-:Y:S01]  /*19c0*/  HADD2.F32 R203, -RZ, R198.H0_H0 ;  /* 0x200000c6ffcb7230 */ /* 0x000fe20000004100 */
[----:B------:R-:W-:Y:S01]  /*19d0*/  MOV R75, R47 ;  /* 0x0000002f004b7202 */ /* 0x000fe20000000f00 */
[----:B------:R-:W-:Y:S01]  /*19e0*/  IMAD.MOV.U32 R144, RZ, RZ, R8 ;  /* 0x000000ffff907224 */ /* 0x000fe200078e0008 */
[----:B------:R-:W-:Y:S01]  /*19f0*/  LOP3.LUT R8, R45, UR26, R44, 0x96, !PT ;  /* 0x0000001a2d087c12 */ /* 0x000fe2000f8e962c */
[----:B------:R-:W-:Y:S01]  /*1a00*/  IMAD.MOV.U32 R76, RZ, RZ, R38 ;  /* 0x000000ffff4c7224 */ /* 0x000fe200078e0026 */
[----:B------:R-:W-:Y:S01]  /*1a10*/  SHF.R.U32.HI R52, RZ, 0x10, R47 ;  /* 0x00000010ff347819 */ /* 0x000fe2000001162f */
[----:B------:R-:W-:Y:S01]  /*1a20*/  IMAD.MOV.U32 R47, RZ, RZ, R9 ;  /* 0x000000ffff2f7224 */ /* 0x000fe200078e0009 */
[----:B------:R-:W-:Y:S01]  /*1a30*/  SHF.R.U64 R45, R42, 0x10, R43 ;  /* 0x000000102a2d7819 */ /* 0x000fe2000000122b */
[----:B------:R-:W-:Y:S01]  /*1a40*/  HADD2.F32 R42, -RZ, R42.H0_H0 ;  /* 0x2000002aff2a7230 */ /* 0x000fe20000004100 */
[----:B------:R-:W-:Y:S01]  /*1a50*/  SHF.R.U32.HI R147, RZ, 0x10, R9 ;  /* 0x00000010ff937819 */ /* 0x000fe20000011609 */
[----:B------:R-:W-:Y:S01]  /*1a60*/  HADD2.F32 R9, -RZ, R43.H0_H0 ;  /* 0x2000002bff097230 */ /* 0x000fe20000004100 */
[----:B------:R-:W-:Y:S01]  /*1a70*/  SHF.R.U32.HI R44, RZ, 0x10, R43 ;  /* 0x00000010ff2c7819 */ /* 0x000fe2000001162b */
[----:B------:R-:W-:Y:S01]  /*1a80*/  IMAD.MOV.U32 R85, RZ, RZ, R39 ;  /* 0x000000ffff557224 */ /* 0x000fe200078e0027 */
[----:B------:R0:W-:Y:S01]  /*1a90*/  STL [R1+0x58], R42 ;  /* 0x0000582a01007387 */ /* 0x0001e20000100800 */
[----:B------:R-:W-:Y:S01]  /*1aa0*/  SHF.R.U64 R43, R40, 0x10, R41 ;  /* 0x00000010282b7819 */ /* 0x000fe20000001229 */
[----:B------:R-:W-:Y:S01]  /*1ab0*/  HADD2.F32 R40, -RZ, R40.H0_H0 ;  /* 0x20000028ff287230 */ /* 0x000fe20000004100 */
[--C-:B------:R-:W-:Y:S01]  /*1ac0*/  SHF.R.U64 R149, R10, 0x10, R11.reuse ;  /* 0x000000100a957819 */ /* 0x100fe2000000120b */
[----:B------:R1:W-:Y:S01]  /*1ad0*/  STL [R1+0x48], R9 ;  /* 0x0000480901007387 */ /* 0x0003e20000100800 */
[----:B------:R-:W-:Y:S01]  /*1ae0*/  SHF.R.U32.HI R150, RZ, 0x10, R11 ;  /* 0x00000010ff967819 */ /* 0x000fe2000001160b */
[----:B------:R-:W-:Y:S01]  /*1af0*/  IMAD.HI.U32 R80, R78, -0x326172a9, RZ ;  /* 0xcd9e8d574e507827 */ /* 0x000fe200078e00ff */
[--C-:B------:R-:W-:Y:S01]  /*1b00*/  SHF.R.U64 R151, R12, 0x10, R13.reuse ;  /* 0x000000100c977819 */ /* 0x100fe2000000120d */
[----:B------:R-:W-:Y:S01]  /*1b10*/  STL [R1+0x38], R40 ;  /* 0x0000382801007387 */ /* 0x000fe20000100800 */
[----:B------:R-:W-:Y:S01]  /*1b20*/  SHF.R.U32.HI R152, RZ, 0x10, R13 ;  /* 0x00000010ff987819 */ /* 0x000fe2000001160d */
[----:B------:R-:W-:Y:S01]  /*1b30*/  IMAD.MOV.U32 R72, RZ, RZ, R34 ;  /* 0x000000ffff487224 */ /* 0x000fe200078e0022 */
[----:B0-----:R-:W-:Y:S01]  /*1b40*/  SHF.R.U32.HI R42, RZ, 0x10, R41 ;  /* 0x00000010ff2a7819 */ /* 0x001fe20000011629 */
[----:B------:R-:W-:Y:S01]  /*1b50*/  IMAD.MOV.U32 R83, RZ, RZ, R35 ;  /* 0x000000ffff537224 */ /* 0x000fe200078e0023 */
[----:B------:R-:W-:Y:S01]  /*1b60*/  SHF.R.U64 R153, R14, 0x10, R15 ;  /* 0x000000100e997819 */ /* 0x000fe2000000120f */
[----:B-1----:R-:W-:Y:S01]  /*1b70*/  HADD2.F32 R9, -RZ, R41.H0_H0 ;  /* 0x20000029ff097230 */ /* 0x002fe20000004100 */
[----:B------:R-:W-:Y:S01]  /*1b80*/  SHF.R.U64 R41, R24, 0x10, R25 ;  /* 0x0000001018297819 */ /* 0x000fe20000001219 */
[----:B------:R-:W-:Y:S01]  /*1b90*/  HADD2.F32 R24, -RZ, R24.H0_H0 ;  /* 0x20000018ff187230 */ /* 0x000fe20000004100 */
[----:B------:R-:W-:Y:S01]  /*1ba0*/  SHF.R.U32.HI R154, RZ, 0x10, R15 ;  /* 0x00000010ff9a7819 */ /* 0x000fe2000001160f */
[----:B------:R-:W-:Y:S01]  /*1bb0*/  HADD2.F32 R72, -RZ, R72.H0_H0 ;  /* 0x20000048ff487230 */ /* 0x000fe20000004100 */
[----:B------:R0:W-:Y:S01]  /*1bc0*/  STL [R1+0x28], R9 ;  /* 0x0000280901007387 */ /* 0x0001e20000100800 */
[--C-:B------:R-:W-:Y:S01]  /*1bd0*/  SHF.R.U64 R155, R16, 0x10, R17.reuse ;  /* 0x00000010109b7819 */ /* 0x100fe20000001211 */
[----:B------:R-:W-:Y:S01]  /*1be0*/  IMAD.MOV.U32 R66, RZ, RZ, R32 ;  /* 0x000000ffff427224 */ /* 0x000fe200078e0020 */
[----:B------:R-:W-:Y:S01]  /*1bf0*/  SHF.R.U32.HI R156, RZ, 0x10, R17 ;  /* 0x00000010ff9c7819 */ /* 0x000fe20000011611 */
[----:B------:R1:W-:Y:S01]  /*1c00*/  STL [R1+0x18], R24 ;  /* 0x0000181801007387 */ /* 0x0003e20000100800 */
[--C-:B------:R-:W-:Y:S01]  /*1c10*/  SHF.R.U64 R157, R18, 0x10, R19.reuse ;  /* 0x00000010129d7819 */ /* 0x100fe20000001213 */
[----:B------:R-:W-:Y:S01]  /*1c20*/  HADD2.F32 R45, -RZ, R45.H0_H0 ;  /* 0x2000002dff2d7230 */ /* 0x000fe20000004100 */
[----:B------:R-:W-:Y:S01]  /*1c30*/  SHF.R.U32.HI R158, RZ, 0x10, R19 ;  /* 0x00000010ff9e7819 */ /* 0x000fe20000011613 */
[----:B------:R-:W-:Y:S01]  /*1c40*/  HADD2.F32 R66, -RZ, R66.H0_H0 ;  /* 0x20000042ff427230 */ /* 0x000fe20000004100 */
[----:B------:R-:W-:Y:S01]  /*1c50*/  SHF.R.U64 R68, R38, 0x10, R39 ;  /* 0x0000001026447819 */ /* 0x000fe20000001227 */
[----:B0-----:R-:W-:Y:S01]  /*1c60*/  HADD2.F32 R9, -RZ, R25.H0_H0 ;  /* 0x20000019ff097230 */ /* 0x001fe20000004100 */
[--C-:B------:R-:W-:Y:S01]  /*1c70*/  SHF.R.U64 R159, R20, 0x10, R21.reuse ;  /* 0x00000010149f7819 */ /* 0x100fe20000001215 */
[----:B------:R-:W-:Y:S01]  /*1c80*/  HADD2.F32 R44, -RZ, R44.H0_H0 ;  /* 0x2000002cff2c7230 */ /* 0x000fe20000004100 */
[----:B------:R-:W-:Y:S01]  /*1c90*/  SHF.R.U32.HI R160, RZ, 0x10, R21 ;  /* 0x00000010ffa07819 */ /* 0x000fe20000011615 */
[----:B-1----:R-:W-:Y:S01]  /*1ca0*/  IMAD R24, R78, -0x326172a9, RZ ;  /* 0xcd9e8d574e187824 */ /* 0x002fe200078e02ff */
[----:B------:R0:W-:Y:S01]  /*1cb0*/  STL [R1+0x8], R9 ;  /* 0x0000080901007387 */ /* 0x0001e20000100800 */
[----:B------:R-:W-:Y:S01]  /*1cc0*/  SHF.R.U32.HI R70, RZ, 0x10, R39 ;  /* 0x00000010ff467819 */ /* 0x000fe20000011627 */
[----:B------:R-:W-:Y:S01]  /*1cd0*/  HADD2.F32 R78, -RZ, R76.H0_H0 ;  /* 0x2000004cff4e7230 */ /* 0x000fe20000004100 */
[--C-:B------:R-:W-:Y:S01]  /*1ce0*/  SHF.R.U64 R161, R22, 0x10, R23.reuse ;  /* 0x0000001016a17819 */ /* 0x100fe20000001217 */
[----:B------:R-:W-:Y:S01]  /*1cf0*/  HADD2.F32 R76, -RZ, R68.H0_H0 ;  /* 0x20000044ff4c7230 */ /* 0x000fe20000004100 */
[----:B------:R-:W-:Y:S01]  /*1d00*/  SHF.R.U32.HI R162, RZ, 0x10, R23 ;  /* 0x00000010ffa27819 */ /* 0x000fe20000011617 */
[----:B------:R-:W-:Y:S01]  /*1d10*/  HADD2.F32 R68, -RZ, R70.H0_H0 ;  /* 0x20000046ff447230 */ /* 0x000fe20000004100 */
[--C-:B------:R-:W-:Y:S01]  /*1d20*/  SHF.R.U64 R62, R34, 0x10, R35.reuse ;  /* 0x00000010223e7819 */ /* 0x100fe20000001223 */
[----:B------:R-:W-:Y:S01]  /*1d30*/  STL [R1+0x5c], R78 ;  /* 0x00005c4e01007387 */ /* 0x000fe20000100800 */
[----:B------:R-:W-:Y:S01]  /*1d40*/  SHF.R.U32.HI R64, RZ, 0x10, R35 ;  /* 0x00000010ff407819 */ /* 0x000fe20000011623 */
[----:B0-----:R-:W-:Y:S01]  /*1d50*/  HADD2.F32 R9, -RZ, R10.H0_H0 ;  /* 0x2000000aff097230 */ /* 0x001fe20000004100 */
[--C-:B------:R-:W-:Y:S01]  /*1d60*/  SHF.R.U64 R58, R32, 0x10, R33.reuse ;  /* 0x00000010203a7819 */ /* 0x100fe20000001221 */
[----:B------:R-:W-:Y:S01]  /*1d70*/  HADD2.F32 R10, -RZ, R11.H0_H0 ;  /* 0x2000000bff0a7230 */ /* 0x000fe20000004100 */
[----:B------:R-:W-:Y:S01]  /*1d80*/  STL [R1+0x54], R76 ;  /* 0x0000544c01007387 */ /* 0x000fe20000100800 */
[----:B------:R-:W-:Y:S01]  /*1d90*/  HADD2.F32 R11, -RZ, R12.H0_H0 ;  /* 0x2000000cff0b7230 */ /* 0x000fe20000004100 */
[----:B------:R-:W-:Y:S01]  /*1da0*/  MOV R81, R33 ;  /* 0x0000002100517202 */ /* 0x000fe20000000f00 */
[----:B------:R-:W-:Y:S01]  /*1db0*/  HADD2.F32 R12, -RZ, R13.H0_H0 ;  /* 0x2000000dff0c7230 */ /* 0x000fe20000004100 */
[----:B------:R-:W-:Y:S01]  /*1dc0*/  SHF.R.U32.HI R60, RZ, 0x10, R33 ;  /* 0x00000010ff3c7819 */ /* 0x000fe20000011621 */
[----:B------:R-:W-:Y:S01]  /*1dd0*/  HADD2.F32 R13, -RZ, R14.H0_H0 ;  /* 0x2000000eff0d7230 */ /* 0x000fe20000004100 */
[----:B------:R-:W-:Y:S01]  /*1de0*/  SHF.R.U32.HI R40, RZ, 0x10, R25 ;  /* 0x00000010ff287819 */ /* 0x000fe20000011619 */
[----:B------:R-:W-:Y:S01]  /*1df0*/  HADD2.F32 R14, -RZ, R15.H0_H0 ;  /* 0x2000000fff0e7230 */ /* 0x000fe20000004100 */
[----:B------:R-:W-:Y:S01]  /*1e00*/  IMAD.MOV.U32 R252, RZ, RZ, R30 ;  /* 0x000000fffffc7224 */ /* 0x000fe200078e001e */
[----:B------:R-:W-:Y:S01]  /*1e10*/  HADD2.F32 R15, -RZ, R16.H0_H0 ;  /* 0x20000010ff0f7230 */ /* 0x000fe20000004100 */
[----:B------:R-:W-:Y:S01]  /*1e20*/  SHF.R.U64 R250, R30, 0x10, R31 ;  /* 0x000000101efa7819 */ /* 0x000fe2000000121f */
[----:B------:R-:W-:Y:S01]  /*1e30*/  HADD2.F32 R16, -RZ, R17.H0_H0 ;  /* 0x20000011ff107230 */ /* 0x000fe20000004100 */
[----:B------:R-:W-:Y:S01]  /*1e40*/  IMAD.MOV.U32 R228, RZ, RZ, R50 ;  /* 0x000000ffffe47224 */ /* 0x000fe200078e0032 */
[----:B------:R-:W-:Y:S01]  /*1e50*/  HADD2.F32 R17, -RZ, R18.H0_H0 ;  /* 0x20000012ff117230 */ /* 0x000fe20000004100 */
[----:B------:R-:W-:Y:S01]  /*1e60*/  SHF.R.U64 R226, R50, 0x10, R51 ;  /* 0x0000001032e27819 */ /* 0x000fe20000001233 */
[----:B------:R-:W-:Y:S01]  /*1e70*/  HADD2.F32 R18, -RZ, R19.H0_H0 ;  /* 0x20000013ff127230 */ /* 0x000fe20000004100 */
[--C-:B------:R-:W-:Y:S01]  /*1e80*/  IMAD.MOV.U32 R79, RZ, RZ, R31.reuse ;  /* 0x000000ffff4f7224 */ /* 0x100fe200078e001f */
[----:B------:R-:W-:Y:S01]  /*1e90*/  HADD2.F32 R19, -RZ, R20.H0_H0 ;  /* 0x20000014ff137230 */ /* 0x000fe20000004100 */
[----:B------:R-:W-:Y:S01]  /*1ea0*/  SHF.R.U32.HI R56, RZ, 0x10, R31 ;  /* 0x00000010ff387819 */ /* 0x000fe2000001161f */
[----:B------:R-:W-:Y:S01]  /*1eb0*/  HADD2.F32 R20, -RZ, R21.H0_H0 ;  /* 0x20000015ff147230 */ /* 0x000fe20000004100 */
[----:B------:R-:W-:Y:S01]  /*1ec0*/  IMAD.MOV.U32 R244, RZ, RZ, R28 ;  /* 0x000000fffff47224 */ /* 0x000fe200078e001c */
[----:B------:R-:W-:Y:S01]  /*1ed0*/  HADD2.F32 R21, -RZ, R22.H0_H0 ;  /* 0x20000016ff157230 */ /* 0x000fe20000004100 */
[--C-:B------:R-:W-:Y:S01]  /*1ee0*/  SHF.R.U64 R242, R28, 0x10, R29.reuse ;  /* 0x000000101cf27819 */ /* 0x100fe2000000121d */
[----:B------:R-:W-:Y:S01]  /*1ef0*/  HADD2.F32 R22, -RZ, R23.H0_H0 ;  /* 0x20000017ff167230 */ /* 0x000fe20000004100 */
[----:B------:R-:W-:Y:S01]  /*1f00*/  LOP3.LUT R23, R26, 0x3, RZ, 0xc0, !PT ;  /* 0x000000031a177812 */ /* 0x000fe200078ec0ff */
[----:B------:R-:W-:Y:S01]  /*1f10*/  IMAD R26, R74, -0x2daee0ad, RZ ;  /* 0xd2511f534a1a7824 */ /* 0x000fe200078e02ff */
[----:B------:R-:W-:Y:S01]  /*1f20*/  HADD2.F32 R74, -RZ, R85.H0_H0 ;  /* 0x20000055ff4a7230 */ /* 0x000fe20000004100 */
[--C-:B------:R-:W-:Y:S01]  /*1f30*/  IMAD.MOV.U32 R77, RZ, RZ, R29.reuse ;  /* 0x000000ffff4d7224 */ /* 0x100fe200078e001d */
[----:B------:R-:W-:Y:S01]  /*1f40*/  HADD2.F32 R70, -RZ, R62.H0_H0 ;  /* 0x2000003eff467230 */ /* 0x000fe20000004100 */
[----:B------:R-:W-:Y:S01]  /*1f50*/  SHF.R.U32.HI R54, RZ, 0x10, R29 ;  /* 0x00000010ff367819 */ /* 0x000fe2000001161d */
[----:B------:R-:W-:Y:S01]  /*1f60*/  HADD2.F32 R62, -RZ, R64.H0_H0 ;  /* 0x20000040ff3e7230 */ /* 0x000fe20000004100 */
[----:B------:R-:W-:Y:S01]  /*1f70*/  STL [R1+0x4c], R74 ;  /* 0x00004c4a01007387 */ /* 0x000fe20000100800 */
[----:B------:R-:W-:Y:S01]  /*1f80*/  HADD2.F32 R64, -RZ, R58.H0_H0 ;  /* 0x2000003aff407230 */ /* 0x000fe20000004100 */
[----:B------:R-:W-:Y:S01]  /*1f90*/  IMAD.MOV.U32 R236, RZ, RZ, R46 ;  /* 0x000000ffffec7224 */ /* 0x000fe200078e002e */
[----:B------:R-:W-:Y:S01]  /*1fa0*/  HADD2.F32 R58, -RZ, R60.H0_H0 ;  /* 0x2000003cff3a7230 */ /* 0x000fe20000004100 */
[----:B------:R0:W-:Y:S01]  /*1fb0*/  STL [R1+0x44], R68 ;  /* 0x0000444401007387 */ /* 0x0001e20000100800 */
[----:B------:R-:W-:Y:S01]  /*1fc0*/  HADD2.F32 R43, -RZ, R43.H0_H0 ;  /* 0x2000002bff2b7230 */ /* 0x000fe20000004100 */
[--C-:B------:R-:W-:Y:S01]  /*1fd0*/  IMAD.MOV.U32 R73, RZ, RZ, R51.reuse ;  /* 0x000000ffff497224 */ /* 0x100fe200078e0033 */
[----:B------:R-:W-:Y:S01]  /*1fe0*/  HADD2.F32 R42, -RZ, R42.H0_H0 ;  /* 0x2000002aff2a7230 */ /* 0x000fe20000004100 */
[----:B------:R-:W-:Y:S01]  /*1ff0*/  STL [R1+0x3c], R72 ;  /* 0x00003c4801007387 */ /* 0x000fe20000100800 */
[----:B------:R-:W-:Y:S01]  /*2000*/  HADD2.F32 R41, -RZ, R41.H0_H0 ;  /* 0x20000029ff297230 */ /* 0x000fe20000004100 */
[----:B------:R-:W-:Y:S01]  /*2010*/  SHF.R.U32.HI R50, RZ, 0x10, R51 ;  /* 0x00000010ff327819 */ /* 0x000fe20000011633 */
[----:B------:R-:W-:Y:S01]  /*2020*/  HADD2.F32 R40, -RZ, R40.H0_H0 ;  /* 0x20000028ff287230 */ /* 0x000fe20000004100 */
[----:B------:R-:W-:Y:S01]  /*2030*/  STL [R1+0x34], R70 ;  /* 0x0000344601007387 */ /* 0x000fe20000100800 */
[----:B------:R-:W-:Y:S01]  /*2040*/  SHF.R.U32.HI R38, RZ, 0x10, R101 ;  /* 0x00000010ff267819 */ /* 0x000fe20000011665 */
[----:B0-----:R-:W-:Y:S01]  /*2050*/  HADD2.F32 R68, -RZ, R83.H0_H0 ;  /* 0x20000053ff447230 */ /* 0x001fe20000004100 */
[----:B------:R-:W-:Y:S01]  /*2060*/  SHF.R.U32.HI R34, RZ, 0x10, R99 ;  /* 0x00000010ff227819 */ /* 0x000fe20000011663 */
[----:B------:R-:W-:Y:S01]  /*2070*/  IMAD.MOV.U32 R32, RZ, RZ, R36 ;  /* 0x000000ffff207224 */ /* 0x000fe200078e0024 */
[----:B------:R-:W-:Y:S01]  /*2080*/  SHF.R.U32.HI R30, RZ, 0x10, R97 ;  /* 0x00000010ff1e7819 */ /* 0x000fe20000011661 */
[----:B------:R-:W-:Y:S01]  /*2090*/  IMAD.MOV.U32 R220, RZ, RZ, R102 ;  /* 0x000000ffffdc7224 */ /* 0x000fe200078e0066 */
[----:B------:R-:W-:Y:S01]  /*20a0*/  STL [R1+0x2c], R68 ;  /* 0x00002c4401007387 */ /* 0x000fe20000100800 */
[----:B------:R-:W-:Y:S01]  /*20b0*/  SHF.R.U64 R33, R36, 0x10, R37 ;  /* 0x0000001024217819 */ /* 0x000fe20000001225 */
[----:B------:R-:W-:Y:S01]  /*20c0*/  IMAD.MOV.U32 R71, RZ, RZ, R103 ;  /* 0x000000ffff477224 */ /* 0x000fe200078e0067 */
[----:B------:R-:W-:Y:S01]  /*20d0*/  MOV R57, R37 ;  /* 0x0000002500397202 */ /* 0x000fe20000000f00 */
[----:B------:R0:W-:Y:S01]  /*20e0*/  STL [R1+0x24], R62 ;  /* 0x0000243e01007387 */ /* 0x0001e20000100800 */
[----:B------:R-:W-:Y:S01]  /*20f0*/  SHF.R.U32.HI R35, RZ, 0x10, R37 ;  /* 0x00000010ff237819 */ /* 0x000fe20000011625 */
[----:B------:R-:W-:Y:S01]  /*2100*/  IMAD.MOV.U32 R212, RZ, RZ, R104 ;  /* 0x000000ffffd47224 */ /* 0x000fe200078e0068 */
[--C-:B------:R-:W-:Y:S01]  /*2110*/  SHF.R.U64 R218, R102, 0x10, R103.reuse ;  /* 0x0000001066da7819 */ /* 0x100fe20000001267 */
[----:B------:R1:W-:Y:S01]  /*2120*/  STL [R1+0x1c], R66 ;  /* 0x00001c4201007387 */ /* 0x0003e20000100800 */
[----:B------:R-:W-:Y:S01]  /*2130*/  SHF.R.U32.HI R48, RZ, 0x10, R103 ;  /* 0x00000010ff307819 */ /* 0x000fe20000011667 */
[----:B------:R-:W-:Y:S01]  /*2140*/  IMAD.MOV.U32 R204, RZ, RZ, R100 ;  /* 0x000000ffffcc7224 */ /* 0x000fe200078e0064 */
[--C-:B------:R-:W-:Y:S01]  /*2150*/  SHF.R.U64 R210, R104, 0x10, R105.reuse ;  /* 0x0000001068d27819 */ /* 0x100fe20000001269 */
[----:B------:R1:W-:Y:S01]  /*2160*/  STL [R1+0x14], R64 ;  /* 0x0000144001007387 */ /* 0x0003e20000100800 */
[----:B------:R-:W-:Y:S01]  /*2170*/  MOV R69, R105 ;  /* 0x0000006900457202 */ /* 0x000fe20000000f00 */
[----:B0-----:R-:W-:Y:S01]  /*2180*/  HADD2.F32 R62, -RZ, R81.H0_H0 ;  /* 0x20000051ff3e7230 */ /* 0x001fe20000004100 */
[----:B------:R-:W-:Y:S01]  /*2190*/  SHF.R.U32.HI R46, RZ, 0x10, R105 ;  /* 0x00000010ff2e7819 */ /* 0x000fe20000011669 */
[--C-:B------:R-:W-:Y:S01]  /*21a0*/  IMAD.MOV.U32 R67, RZ, RZ, R101.reuse ;  /* 0x000000ffff437224 */ /* 0x100fe200078e0065 */
[----:B------:R-:W-:Y:S01]  /*21b0*/  SHF.R.U64 R202, R100, 0x10, R101 ;  /* 0x0000001064ca7819 */ /* 0x000fe20000001265 */
[----:B------:R-:W-:Y:S01]  /*21c0*/  IMAD.MOV.U32 R196, RZ, RZ, R98 ;  /* 0x000000ffffc47224 */ /* 0x000fe200078e0062 */
[----:B------:R1:W-:Y:S01]  /*21d0*/  STL [R1+0xc], R62 ;  /* 0x00000c3e01007387 */ /* 0x0003e20000100800 */
[--C-:B------:R-:W-:Y:S01]  /*21e0*/  SHF.R.U64 R194, R98, 0x10, R99.reuse ;  /* 0x0000001062c27819 */ /* 0x100fe20000001263 */
[----:B------:R-:W-:Y:S01]  /*21f0*/  IMAD.MOV.U32 R65, RZ, RZ, R99 ;  /* 0x000000ffff417224 */ /* 0x000fe200078e0063 */
[----:B------:R-:W-:Y:S01]  /*2200*/  SHF.R.U64 R186, R96, 0x10, R97 ;  /* 0x0000001060ba7819 */ /* 0x000fe20000001261 */
[----:B------:R1:W-:Y:S01]  /*2210*/  STL [R1+0x4], R58 ;  /* 0x0000043a01007387 */ /* 0x0003e20000100800 */
[----:B------:R-:W-:Y:S01]  /*2220*/  IMAD.MOV.U32 R188, RZ, RZ, R96 ;  /* 0x000000ffffbc7224 */ /* 0x000fe200078e0060 */
[----:B------:R-:W-:Y:S01]  /*2230*/  MOV R63, R97 ;  /* 0x00000061003f7202 */ /* 0x000fe20000000f00 */
[----:B------:R-:W-:Y:S01]  /*2240*/  IMAD.MOV.U32 R180, RZ, RZ, R94 ;  /* 0x000000ffffb47224 */ /* 0x000fe200078e005e */
[----:B------:R1:W-:Y:S01]  /*2250*/  STL [R1+0x50], R45 ;  /* 0x0000502d01007387 */ /* 0x0003e20000100800 */
[--C-:B------:R-:W-:Y:S01]  /*2260*/  SHF.R.U64 R176, R94, 0x10, R95.reuse ;  /* 0x000000105eb07819 */ /* 0x100fe2000000125f */
[--C-:B------:R-:W-:Y:S01]  /*2270*/  IMAD.MOV.U32 R61, RZ, RZ, R95.reuse ;  /* 0x000000ffff3d7224 */ /* 0x100fe200078e005f */
[----:B------:R-:W-:Y:S01]  /*2280*/  SHF.R.U32.HI R27, RZ, 0x10, R95 ;  /* 0x00000010ff1b7819 */ /* 0x000fe2000001165f */
[----:B------:R1:W-:Y:S01]  /*2290*/  STL [R1+0x40], R44 ;  /* 0x0000402c01007387 */ /* 0x0003e20000100800 */
[----:B------:R-:W-:Y:S01]  /*22a0*/  IMAD.MOV.U32 R28, RZ, RZ, R92 ;  /* 0x000000ffff1c7224 */ /* 0x000fe200078e005c */
[--C-:B------:R-:W-:Y:S01]  /*22b0*/  SHF.R.U64 R29, R92, 0x10, R93.reuse ;  /* 0x000000105c1d7819 */ /* 0x100fe2000000125d */
[--C-:B------:R-:W-:Y:S01]  /*22c0*/  IMAD.MOV.U32 R59, RZ, RZ, R93.reuse ;  /* 0x000000ffff3b7224 */ /* 0x100fe200078e005d */
[----:B------:R1:W-:Y:S01]  /*22d0*/  STL [R1+0x30], R43 ;  /* 0x0000302b01007387 */ /* 0x0003e20000100800 */
[----:B------:R-:W-:Y:S01]  /*22e0*/  SHF.R.U32.HI R31, RZ, 0x10, R93 ;  /* 0x00000010ff1f7819 */ /* 0x000fe2000001165d */
        /* <DEDUP_REMOVED lines=8> */
[--C-:B------:R-:W-:Y:S01]  /*2370*/  IMAD.MOV.U32 R53, RZ, RZ, R89.reuse ;  /* 0x000000ffff357224 */ /* 0x100fe200078e0059 */
[----:B------:R-:W-:Y:S01]  /*2380*/  SHF.R.U32.HI R135, RZ, 0x10, R89 ;  /* 0x00000010ff877819 */ /* 0x000fe20000011659 */
[----:B------:R1:W-:Y:S01]  /*2390*/  STL [R1], R40 ;  /* 0x0000002801007387 */ /* 0x0003e20000100800 */
[----:B------:R-:W-:Y:S01]  /*23a0*/  IMAD.MOV.U32 R136, RZ, RZ, R86 ;  /* 0x000000ffff887224 */ /* 0x000fe200078e0056 */
[--C-:B------:R-:W-:Y:S01]  /*23b0*/  SHF.R.U64 R137, R86, 0x10, R87.reuse ;  /* 0x0000001056897819 */ /* 0x100fe20000001257 */
[----:B------:R-:W-:Y:S01]  /*23c0*/  IMAD R7, R82, -0x326172a9, RZ ;  /* 0xcd9e8d5752077824 */ /* 0x000fe200078e02ff */
[----:B------:R-:W-:Y:S01]  /*23d0*/  MOV R51, R87 ;  /* 0x0000005700337202 */ /* 0x000fe20000000f00 */
[----:B------:R-:W-:Y:S01]  /*23e0*/  HADD2.F32 R195, -RZ, R190.H0_H0 ;  /* 0x200000beffc37230 */ /* 0x000fe20000004100 */
[----:B------:R-:W-:Y:S01]  /*23f0*/  SHF.R.U32.HI R139, RZ, 0x10, R87 ;  /* 0x00000010ff8b7819 */ /* 0x000fe20000011657 */
[----:B------:R-:W-:Y:S01]  /*2400*/  HADD2.F32 R187, -RZ, R182.H0_H0 ;  /* 0x200000b6ffbb7230 */ /* 0x000fe20000004100 */
[--C-:B------:R-:W-:Y:S01]  /*2410*/  SHF.R.U64 R249, R246, 0x10, R247.reuse ;  /* 0x00000010f6f97819 */ /* 0x100fe200000012f7 */
[----:B------:R-:W-:Y:S01]  /*2420*/  BSSY B0, `(.L_x_58988) ;  /* 0x000231d000007945 */ /* 0x000fe20003800000 */
        /* <DEDUP_REMOVED lines=38> */
[----:B------:R-:W-:Y:S01]  /*2690*/  LOP3.LUT R7, R80, UR25, R7, 0x96, !PT ;  /* 0x0000001950077c12 */ /* 0x000fe2000f8e9607 */
        /* <DEDUP_REMOVED lines=102> */
.L_x_59830:
        /* <DEDUP_REMOVED lines=30> */
[----:B------:R-:W-:-:S12]  /*2ee0*/  BSSY B2, `(.L_x_58991) ;  /* 0x000005b000027945 */ /* 0x000fd80003800000 */
        /* <DEDUP_REMOVED lines=17> */
.L_x_58994:
[----:B------:R-:W-:Y:S02]  /*3000*/  IMAD.MOV.U32 R163, RZ, RZ, R24 ;  /* 0x000000ffffa37224 */ /* 0x000fe400078e0018 */
.L_x_58995:
[----:B------:R-:W-:Y:S05]  /*3010*/  BSYNC B3 ;  /* 0x0000000000037941 */ /* 0x000fea0003800000 */
.L_x_58993:
        /* <DEDUP_REMOVED lines=16> */
.L_x_58999:
[----:B------:R-:W-:Y:S05]  /*3120*/  BSYNC B4 ;  /* 0x0000000000047941 */ /* 0x000fea0003800000 */
.L_x_58998:
        /* <DEDUP_REMOVED lines=44> */
.L_x_58997:
[----:B------:R-:W-:Y:S05]  /*33f0*/  BSYNC B3 ;  /* 0x0000000000037941 */ /* 0x000fea0003800000 */
.L_x_58996:
[----:B------:R-:W0:Y:S01]  /*3400*/  I2F.U32 R23, R163 ;  /* 0x000000a300177306 */ /* 0x000e220000201000 */
[----:B------:R-:W-:-:S04]  /*3410*/  IMAD.MOV.U32 R48, RZ, RZ, 0x2f800000 ;  /* 0x2f800000ff307424 */ /* 0x000fc800078e00ff */
[----:B0-----:R-:W-:-:S05]  /*3420*/  FFMA.FTZ R23, R23, R48, 1.1641532182693481445e-10 ;  /* 0x2f00000017177423 */ /* 0x001fca0000010030 */
[----:B------:R-:W-:Y:S01]  /*3430*/  FSETP.GTU.FTZ.AND P4, PT, R23, c[0x0][0x1e4], PT ;  /* 0x0000790017007a0b */ /* 0x000fe20003f9c000 */
[----:B-----5:R-:W-:-:S03]  /*3440*/  FMUL.FTZ R23, R40, c[0x0][0x1ec] ;  /* 0x00007b0028177a20 */ /* 0x020fc60000410000 */
[----:B------:R-:W-:Y:S01]  /*3450*/  SEL R163, RZ, 0x1, P4 ;  /* 0x00000001ffa37807 */ /* 0x000fe20002000000 */
[----:B------:R-:W-:-:S05]  /*3460*/  FMUL.FTZ R23, R23, c[0x0][0x1e8] ;  /* 0x00007a0017177a20 */ /* 0x000fca0000410000 */
[----:B------:R-:W-:-:S05]  /*3470*/  FSEL R48, R23, RZ, !P4 ;  /* 0x000000ff17307208 */ /* 0x000fca0006000000 */
[----:B------:R-:W-:Y:S02]  /*3480*/  @P2 FADD.FTZ R48, R44, R48 ;  /* 0x000000302c302221 */ /* 0x000fe40000010000 */
.L_x_58992:
[----:B------:R-:W-:Y:S05]  /*3490*/  BSYNC B2 ;  /* 0x0000000000027941 */ /* 0x000fea0003800000 */
.L_x_58991:
        /* <DEDUP_REMOVED lines=18> */
.L_x_59003:
[----:B------:R-:W-:Y:S02]  /*35c0*/  IMAD.MOV.U32 R23, RZ, RZ, R24 ;  /* 0x000000ffff177224 */ /* 0x000fe400078e0018 */
.L_x_59004:
[----:B------:R-:W-:Y:S05]  /*35d0*/  BSYNC B3 ;  /* 0x0000000000037941 */ /* 0x000fea0003800000 */
.L_x_59002:
        /* <DEDUP_REMOVED lines=16> */
.L_x_59008:
[----:B------:R-:W-:Y:S05]  /*36e0*/  BSYNC B4 ;  /* 0x0000000000047941 */ /* 0x000fea0003800000 */
.L_x_59007:
        /* <DEDUP_REMOVED lines=44> */
.L_x_59006:
[----:B------:R-:W-:Y:S05]  /*39b0*/  BSYNC B3 ;  /* 0x0000000000037941 */ /* 0x000fea0003800000 */
.L_x_59005:
        /* <DEDUP_REMOVED lines=9> */
.L_x_59001:
[----:B------:R-:W-:Y:S05]  /*3a50*/  BSYNC B2 ;  /* 0x0000000000027941 */ /* 0x000fea0003800000 */
.L_x_59000:
        /* <DEDUP_REMOVED lines=18> */
.L_x_59012:
[----:B------:R-:W-:Y:S02]  /*3b80*/  IMAD.MOV.U32 R23, RZ, RZ, R24 ;  /* 0x000000ffff177224 */ /* 0x000fe400078e0018 */
.L_x_59013:
[----:B------:R-:W-:Y:S05]  /*3b90*/  BSYNC B3 ;  /* 0x0000000000037941 */ /* 0x000fea0003800000 */
.L_x_59011:
        /* <DEDUP_REMOVED lines=16> */
.L_x_59017:
[----:B------:R-:W-:Y:S05]  /*3ca0*/  BSYNC B4 ;  /* 0x0000000000047941 */ /* 0x000fea0003800000 */
.L_x_59016:
        /* <DEDUP_REMOVED lines=44> */
.L_x_59015:
[----:B------:R-:W-:Y:S05]  /*3f70*/  BSYNC B3 ;  /* 0x0000000000037941 */ /* 0x000fea0003800000 */
.L_x_59014:
        /* <DEDUP_REMOVED lines=9> */
.L_x_59010:
[----:B------:R-:W-:Y:S05]  /*4010*/  BSYNC B2 ;  /* 0x0000000000027941 */ /* 0x000fea0003800000 */
.L_x_59009:
        /* <DEDUP_REMOVED lines=18> */
.L_x_59021:
[----:B------:R-:W-:Y:S02]  /*4140*/  IMAD.MOV.U32 R51, RZ, RZ, R24 ;  /* 0x000000ffff337224 */ /* 0x000fe400078e0018 */
.L_x_59022:
[----:B------:R-:W-:Y:S05]  /*4150*/  BSYNC B3 ;  /* 0x0000000000037941 */ /* 0x000fea0003800000 */
.L_x_59020:
        /* <DEDUP_REMOVED lines=16> */
.L_x_59026:
[----:B------:R-:W-:Y:S05]  /*4260*/  BSYNC B4 ;  /* 0x0000000000047941 */ /* 0x000fea0003800000 */
.L_x_59025:
        /* <DEDUP_REMOVED lines=44> */
.L_x_59024:
[----:B------:R-:W-:Y:S05]  /*4530*/  BSYNC B3 ;  /* 0x0000000000037941 */ /* 0x000fea0003800000 */
.L_x_59023:
        /* <DEDUP_REMOVED lines=9> */
.L_x_59019:
[----:B------:R-:W-:Y:S05]  /*45d0*/  BSYNC B2 ;  /* 0x0000000000027941 */ /* 0x000fea0003800000 */
.L_x_59018:
[----:B------:R-:W-:Y:S01]  /*45e0*/  IMAD.MOV.U32 R168, RZ, RZ, 0x10 ;  /* 0x00000010ffa87424 */ /* 0x000fe200078e00ff */
[----:B------:R-:W-:Y:S03]  /*45f0*/  BSSY B2, `(.L_x_59027) ;  /* 0x000000f000027945 */ /* 0x000fe60003800000 */
[----:B------:R-:W-:-:S05]  /*4600*/  IMAD.WIDE.U32 R168, R170, R168, c[0x0][0x188] ;  /* 0x00006200aaa87625 */ /* 0x000fca00078e00a8 */
[----:B------:R0:W-:Y:S01]  /*4610*/  STG.E.128 [R168.64], R48 ;  /* 0x00000030a8007986 */ /* 0x0001e2000c101d06 */
[----:B------:R-:W-:Y:S05]  /*4620*/  @!P1 BRA `(.L_x_59028) ;  /* 0x000000b000009947 */ /* 0x000fea0003800000 */
[----:B0-----:R-:W-:Y:S01]  /*4630*/  IMAD.U32 R168, R165, 0x10000, RZ ;  /* 0x00010000a5a87824 */ /* 0x001fe200078e00ff */
[----:B------:R-:W-:Y:S01]  /*4640*/  LOP3.LUT R169, R166, 0xffff, RZ, 0xc0, !PT ;  /* 0x0000ffffa6a97812 */ /* 0x000fe200078ec0ff */
[----:B------:R-:W-:Y:S01]  /*4650*/  IMAD.MOV.U32 R173, RZ, RZ, 0x4 ;  /* 0x00000004ffad7424 */ /* 0x000fe200078e00ff */
[----:B------:R-:W-:Y:S02]  /*4660*/  LOP3.LUT R172, R163, 0xff, RZ, 0xc0, !PT ;  /* 0x000000ffa3ac7812 */ /* 0x000fe400078ec0ff */
[----:B------:R-:W-:-:S04]  /*4670*/  LOP3.LUT R168, R168, 0xff0000, RZ, 0xc0, !PT ;  /* 0x00ff0000a8a87812 */ /* 0x000fc800078ec0ff */
[----:B------:R-:W-:Y:S02]  /*4680*/  LEA R168, R169, R168, 0x18 ;  /* 0x000000a8a9a87211 */ /* 0x000fe400078ec0ff */
[----:B------:R-:W-:-:S05]  /*4690*/  LOP3.LUT R169, R164, 0xff, RZ, 0xc0, !PT ;  /* 0x000000ffa4a97812 */ /* 0x000fca00078ec0ff */
[----:B------:R-:W-:-:S04]  /*46a0*/  IMAD R168, R169, 0x100, R168 ;  /* 0x00000100a9a87824 */ /* 0x000fc800078e02a8 */
[----:B------:R-:W-:Y:S02]  /*46b0*/  IMAD.IADD R172, R168, 0x1, R172 ;  /* 0x00000001a8ac7824 */ /* 0x000fe400078e02ac */
[----:B------:R-:W-:-:S05]  /*46c0*/  IMAD.WIDE.U32 R168, R131, R173, c[0x0][0x190] ;  /* 0x0000640083a87625 */ /* 0x000fca00078e00ad */
[----:B------:R0:W-:Y:S02]  /*46d0*/  STG.E [R168.64], R172 ;  /* 0x000000aca8007986 */ /* 0x0001e4000c101906 */
.L_x_59028:
[----:B------:R-:W-:Y:S05]  /*46e0*/  BSYNC B2 ;  /* 0x0000000000027941 */ /* 0x000fea0003800000 */
.L_x_59027:
[----:B------:R-:W-:Y:S02]  /*46f0*/  IADD3 R170, R170, 0x20, RZ ;  /* 0x00000020aaaa7810 */ /* 0x000fe40007ffe0ff */
[----:B------:R-:W-:Y:S02]  /*4700*/  IADD3 R131, R131, 0x20, RZ ;  /* 0x0000002083837810 */ /* 0x000fe40007ffe0ff */
.L_x_58990:
[----:B------:R-:W-:Y:S05]  /*4710*/  BSYNC B1 ;  /* 0x0000000000017941 */ /* 0x000fea0003800000 */
.L_x_58989:
        /* <DEDUP_REMOVED lines=10> */
[----:B------:R-:W2:Y:S01]  /*47c0*/  @P2 LDG.E.128 R44, [R52.64] ;  /* 0x00000006342c2981 */ /* 0x000ea2000c1e1d00 */
[----:B------:R-:W-:Y:S01]  /*47d0*/  ISETP.GT.AND P3, PT, R130, RZ, PT ;  /* 0x000000ff8200720c */ /* 0x000fe20003f64270 */
[----:B------:R-:W-:-:S12]  /*47e0*/  BSSY B2, `(.L_x_59031) ;  /* 0x000005b000027945 */ /* 0x000fd80003800000 */
[----:B------:R-:W-:Y:S02]  /*47f0*/  @!P3 ISETP.NE.U32.AND P4, PT, RZ, c[0x0][0x180], PT ;  /* 0x00006000ff00ba0c */ /* 0x000fe40003f85070 */
        /* <DEDUP_REMOVED lines=16> */
.L_x_59034:
[----:B------:R-:W-:Y:S02]  /*4900*/  IMAD.MOV.U32 R163, RZ, RZ, R24 ;  /* 0x000000ffffa37224 */ /* 0x000fe400078e0018 */
.L_x_59035:
[----:B------:R-:W-:Y:S05]  /*4910*/  BSYNC B3 ;  /* 0x0000000000037941 */ /* 0x000fea0003800000 */
.L_x_59033:
        /* <DEDUP_REMOVED lines=16> */
.L_x_59039:
[----:B------:R-:W-:Y:S05]  /*4a20*/  BSYNC B4 ;  /* 0x0000000000047941 */ /* 0x000fea0003800000 */
.L_x_59038:
        /* <DEDUP_REMOVED lines=44> */
.L_x_59037:
[----:B------:R-:W-:Y:S05]  /*4cf0*/  BSYNC B3 ;  /* 0x0000000000037941 */ /* 0x000fea0003800000 */
.L_x_59036:
[----:B------:R-:W1:Y:S01]  /*4d00*/  I2F.U32 R23, R163 ;  /* 0x000000a300177306 */ /* 0x000e620000201000 */
[----:B------:R-:W-:-:S04]  /*4d10*/  IMAD.MOV.U32 R52, RZ, RZ, 0x2f800000 ;  /* 0x2f800000ff347424 */ /* 0x000fc800078e00ff */
[----:B-1----:R-:W-:-:S05]  /*4d20*/  FFMA.FTZ R23, R23, R52, 1.1641532182693481445e-10 ;  /* 0x2f00000017177423 */ /* 0x002fca0000010034 */
[----:B------:R-:W-:Y:S01]  /*4d30*/  FSETP.GTU.FTZ.AND P4, PT, R23, c[0x0][0x1e4], PT ;  /* 0x0000790017007a0b */ /* 0x000fe20003f9c000 */
[----:B-----5:R-:W-:-:S03]  /*4d40*/  FMUL.FTZ R23, R40, c[0x0][0x1ec] ;  /* 0x00007b0028177a20 */ /* 0x020fc60000410000 */
[----:B------:R-:W-:Y:S01]  /*4d50*/  SEL R163, RZ, 0x1, P4 ;  /* 0x00000001ffa37807 */ /* 0x000fe20002000000 */
[----:B------:R-:W-:-:S05]  /*4d60*/  FMUL.FTZ R23, R23, c[0x0][0x1e8] ;  /* 0x00007a0017177a20 */ /* 0x000fca0000410000 */
[----:B------:R-:W-:-:S05]  /*4d70*/  FSEL R52, R23, RZ, !P4 ;  /* 0x000000ff17347208 */ /* 0x000fca0006000000 */
[----:B------:R-:W-:Y:S02]  /*4d80*/  @P2 FADD.FTZ R52, R44, R52 ;  /* 0x000000342c342221 */ /* 0x000fe40000010000 */
.L_x_59032:
[----:B------:R-:W-:Y:S05]  /*4d90*/  BSYNC B2 ;  /* 0x0000000000027941 */ /* 0x000fea0003800000 */
.L_x_59031:
        /* <DEDUP_REMOVED lines=18> */
.L_x_59043:
[----:B------:R-:W-:Y:S02]  /*4ec0*/  IMAD.MOV.U32 R23, RZ, RZ, R24 ;  /* 0x000000ffff177224 */ /* 0x000fe400078e0018 */
.L_x_59044:
[----:B------:R-:W-:Y:S05]  /*4ed0*/  BSYNC B3 ;  /* 0x0000000000037941 */ /* 0x000fea0003800000 */
.L_x_59042:
        /* <DEDUP_REMOVED lines=16> */
.L_x_59048:
[----:B------:R-:W-:Y:S05]  /*4fe0*/  BSYNC B4 ;  /* 0x0000000000047941 */ /* 0x000fea0003800000 */
.L_x_59047:
        /* <DEDUP_REMOVED lines=44> */
.L_x_59046:
[----:B------:R-:W-:Y:S05]  /*52b0*/  BSYNC B3 ;  /* 0x0000000000037941 */ /* 0x000fea0003800000 */
.L_x_59045:
        /* <DEDUP_REMOVED lines=9> */
.L_x_59041:
[----:B------:R-:W-:Y:S05]  /*5350*/  BSYNC B2 ;  /* 0x0000000000027941 */ /* 0x000fea0003800000 */
.L_x_59040:
        /* <DEDUP_REMOVED lines=18> */
.L_x_59052:
[----:B------:R-:W-:Y:S02]  /*5480*/  IMAD.MOV.U32 R23, RZ, RZ, R24 ;  /* 0x000000ffff177224 */ /* 0x000fe400078e0018 */
.L_x_59053:
[----:B------:R-:W-:Y:S05]  /*5490*/  BSYNC B3 ;  /* 0x0000000000037941 */ /* 0x000fea0003800000 */
.L_x_59051:
        /* <DEDUP_REMOVED lines=16> */
.L_x_59057:
[----:B------:R-:W-:Y:S05]  /*55a0*/  BSYNC B4 ;  /* 0x0000000000047941 */ /* 0x000fea0003800000 */
.L_x_59056:
        /* <DEDUP_REMOVED lines=44> */
.L_x_59055:
[----:B------:R-:W-:Y:S05]  /*5870*/  BSYNC B3 ;  /* 0x0000000000037941 */ /* 0x000fea0003800000 */
.L_x_59054:
        /* <DEDUP_REMOVED lines=9> */
.L_x_59050:
[----:B------:R-:W-:Y:S05]  /*5910*/  BSYNC B2 ;  /* 0x0000000000027941 */ /* 0x000fea0003800000 */
.L_x_59049:
        /* <DEDUP_REMOVED lines=18> */
.L_x_59061:
[----:B------:R-:W-:Y:S02]  /*5a40*/  IMAD.MOV.U32 R55, RZ, RZ, R24 ;  /* 0x000000ffff377224 */ /* 0x000fe400078e0018 */
.L_x_59062:
[----:B------:R-:W-:Y:S05]  /*5a50*/  BSYNC B3 ;  /* 0x0000000000037941 */ /* 0x000fea0003800000 */
.L_x_59060:
        /* <DEDUP_REMOVED lines=16> */
.L_x_59066:
[----:B------:R-:W-:Y:S05]  /*5b60*/  BSYNC B4 ;  /* 0x0000000000047941 */ /* 0x000fea0003800000 */
.L_x_59065:
        /* <DEDUP_REMOVED lines=44> */
.L_x_59064:
[----:B------:R-:W-:Y:S05]  /*5e30*/  BSYNC B3 ;  /* 0x0000000000037941 */ /* 0x000fea0003800000 */
.L_x_59063:
        /* <DEDUP_REMOVED lines=9> */
.L_x_59059:
[----:B------:R-:W-:Y:S05]  /*5ed0*/  BSYNC B2 ;  /* 0x0000000000027941 */ /* 0x000fea0003800000 */
.L_x_59058:
[----:B------:R-:W-:Y:S01]  /*5ee0*/  HFMA2.MMA R168, -RZ, RZ, 0, 9.5367431640625e-07 ;  /* 0x00000010ffa87435 */ /* 0x000fe200000001ff */
[----:B------:R-:W-:Y:S09]  /*5ef0*/  BSSY B2, `(.L_x_59067) ;  /* 0x000000f000027945 */ /* 0x000ff20003800000 */
[----:B------:R-:W-:-:S05]  /*5f00*/  IMAD.WIDE.U32 R168, R170, R168, c[0x0][0x188] ;  /* 0x00006200aaa87625 */ /* 0x000fca00078e00a8 */
[----:B------:R0:W-:Y:S01]  /*5f10*/  STG.E.128 [R168.64], R52 ;  /* 0x00000034a8007986 */ /* 0x0001e2000c101d06 */
[----:B------:R-:W-:Y:S05]  /*5f20*/  @!P1 BRA `(.L_x_59068) ;  /* 0x000000b000009947 */ /* 0x000fea0003800000 */
[----:B0-----:R-:W-:Y:S01]  /*5f30*/  IMAD.U32 R168, R165, 0x10000, RZ ;  /* 0x00010000a5a87824 */ /* 0x001fe200078e00ff */
[----:B------:R-:W-:Y:S01]  /*5f40*/  LOP3.LUT R169, R166, 0xffff, RZ, 0xc0, !PT ;  /* 0x0000ffffa6a97812 */ /* 0x000fe200078ec0ff */
[----:B------:R-:W-:Y:S01]  /*5f50*/  IMAD.MOV.U32 R173, RZ, RZ, 0x4 ;  /* 0x00000004ffad7424 */ /* 0x000fe200078e00ff */
[----:B------:R-:W-:Y:S02]  /*5f60*/  LOP3.LUT R172, R163, 0xff, RZ, 0xc0, !PT ;  /* 0x000000ffa3ac7812 */ /* 0x000fe400078ec0ff */
[----:B------:R-:W-:-:S05]  /*5f70*/  LOP3.LUT R168, R168, 0xff0000, RZ, 0xc0, !PT ;  /* 0x00ff0000a8a87812 */ /* 0x000fca00078ec0ff */
[----:B------:R-:W-:Y:S01]  /*5f80*/  IMAD R168, R169, 0x1000000, R168 ;  /* 0x01000000a9a87824 */ /* 0x000fe200078e02a8 */
[----:B------:R-:W-:-:S05]  /*5f90*/  LOP3.LUT R169, R164, 0xff, RZ, 0xc0, !PT ;  /* 0x000000ffa4a97812 */ /* 0x000fca00078ec0ff */
[----:B------:R-:W-:-:S04]  /*5fa0*/  IMAD R168, R169, 0x100, R168 ;  /* 0x00000100a9a87824 */ /* 0x000fc800078e02a8 */
[----:B------:R-:W-:Y:S02]  /*5fb0*/  IMAD.IADD R172, R168, 0x1, R172 ;  /* 0x00000001a8ac7824 */ /* 0x000fe400078e02ac */
[----:B------:R-:W-:-:S05]  /*5fc0*/  IMAD.WIDE.U32 R168, R131, R173, c[0x0][0x190] ;  /* 0x0000640083a87625 */ /* 0x000fca00078e00ad */
[----:B------:R0:W-:Y:S02]  /*5fd0*/  STG.E [R168.64], R172 ;  /* 0x000000aca8007986 */ /* 0x0001e4000c101906 */
.L_x_59068:
[----:B------:R-:W-:Y:S05]  /*5fe0*/  BSYNC B2 ;  /* 0x0000000000027941 */ /* 0x000fea0003800000 */
.L_x_59067:
[----:B------:R-:W-:Y:S02]  /*5ff0*/  IADD3 R170, R170, 0x20, RZ ;  /* 0x00000020aaaa7810 */ /* 0x000fe40007ffe0ff */
[----:B------:R-:W-:Y:S02]  /*6000*/  IADD3 R131, R131, 0x20, RZ ;  /* 0x0000002083837810 */ /* 0x000fe40007ffe0ff */
.L_x_59030:
[----:B------:R-:W-:Y:S05]  /*6010*/  BSYNC B1 ;  /* 0x0000000000017941 */ /* 0x000fea0003800000 */
.L_x_59029:
        /* <DEDUP_REMOVED lines=30> */
.L_x_59074:
[----:B------:R-:W-:Y:S02]  /*6200*/  MOV R163, R24 ;  /* 0x0000001800a37202 */ /* 0x000fe40000000f00 */
.L_x_59075:
[----:B------:R-:W-:Y:S05]  /*6210*/  BSYNC B3 ;  /* 0x0000000000037941 */ /* 0x000fea0003800000 */
.L_x_59073:
        /* <DEDUP_REMOVED lines=16> */
.L_x_59079:
[----:B------:R-:W-:Y:S05]  /*6320*/  BSYNC B4 ;  /* 0x0000000000047941 */ /* 0x000fea0003800000 */
.L_x_59078:
        /* <DEDUP_REMOVED lines=44> */
.L_x_59077:
[----:B------:R-:W-:Y:S05]  /*65f0*/  BSYNC B3 ;  /* 0x0000000000037941 */ /* 0x000fea0003800000 */
.L_x_59076:
        /* <DEDUP_REMOVED lines=9> */
.L_x_59072:
[----:B------:R-:W-:Y:S05]  /*6690*/  BSYNC B2 ;  /* 0x0000000000027941 */ /* 0x000fea0003800000 */
.L_x_59071:
        /* <DEDUP_REMOVED lines=18> */
.L_x_59083:
[----:B------:R-:W-:Y:S02]  /*67c0*/  MOV R23, R24 ;  /* 0x0000001800177202 */ /* 0x000fe40000000f00 */
.L_x_59084:
[----:B------:R-:W-:Y:S05]  /*67d0*/  BSYNC B3 ;  /* 0x0000000000037941 */ /* 0x000fea0003800000 */
.L_x_59082:
        /* <DEDUP_REMOVED lines=16> */
.L_x_59088:
[----:B------:R-:W-:Y:S05]  /*68e0*/  BSYNC B4 ;  /* 0x0000000000047941 */ /* 0x000fea0003800000 */
.L_x_59087:
        /* <DEDUP_REMOVED lines=44> */
.L_x_59086:
[----:B------:R-:W-:Y:S05]  /*6bb0*/  BSYNC B3 ;  /* 0x0000000000037941 */ /* 0x000fea0003800000 */
.L_x_59085:
        /* <DEDUP_REMOVED lines=9> */
.L_x_59081:
[----:B------:R-:W-:Y:S05]  /*6c50*/  BSYNC B2 ;  /* 0x0000000000027941 */ /* 0x000fea0003800000 */
.L_x_59080:
        /* <DEDUP_REMOVED lines=18> */
.L_x_59092:
[----:B------:R-:W-:Y:S02]  /*6d80*/  MOV R23, R24 ;  /* 0x0000001800177202 */ /* 0x000fe40000000f00 */
.L_x_59093:
[----:B------:R-:W-:Y:S05]  /*6d90*/  BSYNC B3 ;  /* 0x0000000000037941 */ /* 0x000fea0003800000 */
.L_x_59091:
        /* <DEDUP_REMOVED lines=16> */
.L_x_59097:
[----:B------:R-:W-:Y:S05]  /*6ea0*/  BSYNC B4 ;  /* 0x0000000000047941 */ /* 0x000fea0003800000 */
.L_x_59096:
        /* <DEDUP_REMOVED lines=44> */
.L_x_59095:
[----:B------:R-:W-:Y:S05]  /*7170*/  BSYNC B3 ;  /* 0x0000000000037941 */ /* 0x000fea0003800000 */
.L_x_59094:
        /* <DEDUP_REMOVED lines=9> */
.L_x_59090:
[----:B------:R-:W-:Y:S05]  /*7210*/  BSYNC B2 ;  /* 0x0000000000027941 */ /* 0x000fea0003800000 */
.L_x_59089:
        /* <DEDUP_REMOVED lines=18> */
.L_x_59101:
[----:B------:R-:W-:Y:S02]  /*7340*/  MOV R59, R24 ;  /* 0x00000018003b7202 */ /* 0x000fe40000000f00 */
.L_x_59102:
[----:B------:R-:W-:Y:S05]  /*7350*/  BSYNC B3 ;  /* 0x0000000000037941 */ /* 0x000fea0003800000 */
.L_x_59100:
        /* <DEDUP_REMOVED lines=16> */
.L_x_59106:
[----:B------:R-:W-:Y:S05]  /*7460*/  BSYNC B4 ;  /* 0x0000000000047941 */ /* 0x000fea0003800000 */
.L_x_59105:
        /* <DEDUP_REMOVED lines=44> */
.L_x_59104:
[----:B------:R-:W-:Y:S05]  /*7730*/  BSYNC B3 ;  /* 0x0000000000037941 */ /* 0x000fea0003800000 */
.L_x_59103:
        /* <DEDUP_REMOVED lines=9> */
.L_x_59099:
[----:B------:R-:W-:Y:S05]  /*77d0*/  BSYNC B2 ;  /* 0x0000000000027941 */ /* 0x000fea0003800000 */
.L_x_59098:
        /* <DEDUP_REMOVED lines=11> */
[----:B------:R-:W-:-:S04]  /*7890*/  LOP3.LUT R169, R164, 0xff, RZ, 0xc0, !PT ;  /* 0x000000ffa4a97812 */ /* 0x000fc800078ec0ff */
[----:B------:R-:W-:-:S05]  /*78a0*/  LEA R168, R169, R168, 0x8 ;  /* 0x000000a8a9a87211 */ /* 0x000fca00078e40ff */
[----:B------:R-:W-:Y:S02]  /*78b0*/  IMAD.IADD R172, R168, 0x1, R172 ;  /* 0x00000001a8ac7824 */ /* 0x000fe400078e02ac */
[----:B------:R-:W-:-:S05]  /*78c0*/  IMAD.WIDE.U32 R168, R131, R173, c[0x0][0x190] ;  /* 0x0000640083a87625 */ /* 0x000fca00078e00ad */
[----:B------:R0:W-:Y:S02]  /*78d0*/  STG.E [R168.64], R172 ;  /* 0x000000aca8007986 */ /* 0x0001e4000c101906 */
.L_x_59108:
[----:B------:R-:W-:Y:S05]  /*78e0*/  BSYNC B2 ;  /* 0x0000000000027941 */ /* 0x000fea0003800000 */
.L_x_59107:
[----:B------:R-:W-:Y:S02]  /*78f0*/  IADD3 R170, R170, 0x20, RZ ;  /* 0x00000020aaaa7810 */ /* 0x000fe40007ffe0ff */
[----:B------:R-:W-:Y:S02]  /*7900*/  IADD3 R131, R131, 0x20, RZ ;  /* 0x0000002083837810 */ /* 0x000fe40007ffe0ff */
.L_x_59070:
[----:B------:R-:W-:Y:S05]  /*7910*/  BSYNC B1 ;  /* 0x0000000000017941 */ /* 0x000fea0003800000 */
.L_x_59069:
        /* <DEDUP_REMOVED lines=30> */
.L_x_59114:
[----:B------:R-:W-:Y:S02]  /*7b00*/  IMAD.MOV.U32 R163, RZ, RZ, R24 ;  /* 0x000000ffffa37224 */ /* 0x000fe400078e0018 */
.L_x_59115:
[----:B------:R-:W-:Y:S05]  /*7b10*/  BSYNC B3 ;  /* 0x0000000000037941 */ /* 0x000fea0003800000 */
.L_x_59113:
        /* <DEDUP_REMOVED lines=16> */
.L_x_59119:
[----:B------:R-:W-:Y:S05]  /*7c20*/  BSYNC B4 ;  /* 0x0000000000047941 */ /* 0x000fea0003800000 */
.L_x_59118:
        /* <DEDUP_REMOVED lines=44> */
.L_x_59117:
[----:B------:R-:W-:Y:S05]  /*7ef0*/  BSYNC B3 ;  /* 0x0000000000037941 */ /* 0x000fea0003800000 */
.L_x_59116:
        /* <DEDUP_REMOVED lines=9> */
.L_x_59112:
[----:B------:R-:W-:Y:S05]  /*7f90*/  BSYNC B2 ;  /* 0x0000000000027941 */ /* 0x000fea0003800000 */
.L_x_59111:
        /* <DEDUP_REMOVED lines=18> */
.L_x_59123:
[----:B------:R-:W-:Y:S02]  /*80c0*/  IMAD.MOV.U32 R23, RZ, RZ, R24 ;  /* 0x000000ffff177224 */ /* 0x000fe400078e0018 */
.L_x_59124:
[----:B------:R-:W-:Y:S05]  /*80d0*/  BSYNC B3 ;  /* 0x0000000000037941 */ /* 0x000fea0003800000 */
.L_x_59122:
        /* <DEDUP_REMOVED lines=16> */
.L_x_59128:
[----:B------:R-:W-:Y:S05]  /*81e0*/  BSYNC B4 ;  /* 0x0000000000047941 */ /* 0x000fea0003800000 */
.L_x_59127:
        /* <DEDUP_REMOVED lines=44> */
.L_x_59126:
[----:B------:R-:W-:Y:S05]  /*84b0*/  BSYNC B3 ;  /* 0x0000000000037941 */ /* 0x000fea0003800000 */
.L_x_59125:
        /* <DEDUP_REMOVED lines=9> */
.L_x_59121:
[----:B------:R-:W-:Y:S05]  /*8550*/  BSYNC B2 ;  /* 0x0000000000027941 */ /* 0x000fea0003800000 */
.L_x_59120:
        /* <DEDUP_REMOVED lines=18> */
.L_x_59132:
[----:B------:R-:W-:Y:S02]  /*8680*/  IMAD.MOV.U32 R23, RZ, RZ, R24 ;  /* 0x000000ffff177224 */ /* 0x000fe400078e0018 */
.L_x_59133:
[----:B------:R-:W-:Y:S05]  /*8690*/  BSYNC B3 ;  /* 0x0000000000037941 */ /* 0x000fea0003800000 */
.L_x_59131:
        /* <DEDUP_REMOVED lines=16> */
.L_x_59137:
[----:B------:R-:W-:Y:S05]  /*87a0*/  BSYNC B4 ;  /* 0x0000000000047941 */ /* 0x000fea0003800000 */
.L_x_59136:
        /* <DEDUP_REMOVED lines=44> */
.L_x_59135:
[----:B------:R-:W-:Y:S05]  /*8a70*/  BSYNC B3 ;  /* 0x0000000000037941 */ /* 0x000fea0003800000 */
.L_x_59134:
        /* <DEDUP_REMOVED lines=9> */
.L_x_59130:
[----:B------:R-:W-:Y:S05]  /*8b10*/  BSYNC B2 ;  /* 0x0000000000027941 */ /* 0x000fea0003800000 */
.L_x_59129:
        /* <DEDUP_REMOVED lines=18> */
.L_x_59141:
[----:B------:R-:W-:Y:S02]  /*8c40*/  IMAD.MOV.U32 R63, RZ, RZ, R24 ;  /* 0x000000ffff3f7224 */ /* 0x000fe400078e0018 */
.L_x_59142:
[----:B------:R-:W-:Y:S05]  /*8c50*/  BSYNC B3 ;  /* 0x0000000000037941 */ /* 0x000fea0003800000 */
.L_x_59140:
        /* <DEDUP_REMOVED lines=16> */
.L_x_59146:
[----:B------:R-:W-:Y:S05]  /*8d60*/  BSYNC B4 ;  /* 0x0000000000047941 */ /* 0x000fea0003800000 */
.L_x_59145:
        /* <DEDUP_REMOVED lines=44> */
.L_x_59144:
[----:B------:R-:W-:Y:S05]  /*9030*/  BSYNC B3 ;  /* 0x0000000000037941 */ /* 0x000fea0003800000 */
.L_x_59143:
        /* <DEDUP_REMOVED lines=9> */
.L_x_59139:
[----:B------:R-:W-:Y:S05]  /*90d0*/  BSYNC B2 ;  /* 0x0000000000027941 */ /* 0x000fea0003800000 */
.L_x_59138:
        /* <DEDUP_REMOVED lines=16> */
.L_x_59148:
[----:B------:R-:W-:Y:S05]  /*91e0*/  BSYNC B2 ;  /* 0x0000000000027941 */ /* 0x000fea0003800000 */
.L_x_59147:
[----:B------:R-:W-:Y:S02]  /*91f0*/  IADD3 R170, R170, 0x20, RZ ;  /* 0x00000020aaaa7810 */ /* 0x000fe40007ffe0ff */
[----:B------:R-:W-:Y:S02]  /*9200*/  IADD3 R131, R131, 0x20, RZ ;  /* 0x0000002083837810 */ /* 0x000fe40007ffe0ff */
.L_x_59110:
[----:B------:R-:W-:Y:S05]  /*9210*/  BSYNC B1 ;  /* 0x0000000000017941 */ /* 0x000fea0003800000 */
.L_x_59109:
        /* <DEDUP_REMOVED lines=30> */
.L_x_59154:
[----:B------:R-:W-:Y:S02]  /*9400*/  IMAD.MOV.U32 R163, RZ, RZ, R24 ;  /* 0x000000ffffa37224 */ /* 0x000fe400078e0018 */
.L_x_59155:
[----:B------:R-:W-:Y:S05]  /*9410*/  BSYNC B3 ;  /* 0x0000000000037941 */ /* 0x000fea0003800000 */
.L_x_59153:
        /* <DEDUP_REMOVED lines=16> */
.L_x_59159:
[----:B------:R-:W-:Y:S05]  /*9520*/  BSYNC B4 ;  /* 0x0000000000047941 */ /* 0x000fea0003800000 */
.L_x_59158:
        /* <DEDUP_REMOVED lines=44> */
.L_x_59157:
[----:B------:R-:W-:Y:S05]  /*97f0*/  BSYNC B3 ;  /* 0x0000000000037941 */ /* 0x000fea0003800000 */
.L_x_59156:
        /* <DEDUP_REMOVED lines=9> */
.L_x_59152:
[----:B------:R-:W-:Y:S05]  /*9890*/  BSYNC B2 ;  /* 0x0000000000027941 */ /* 0x000fea0003800000 */
.L_x_59151:
        /* <DEDUP_REMOVED lines=18> */
.L_x_59163:
[----:B------:R-:W-:Y:S02]  /*99c0*/  IMAD.MOV.U32 R23, RZ, RZ, R24 ;  /* 0x000000ffff177224 */ /* 0x000fe400078e0018 */
.L_x_59164:
[----:B------:R-:W-:Y:S05]  /*99d0*/  BSYNC B3 ;  /* 0x0000000000037941 */ /* 0x000fea0003800000 */
.L_x_59162:
        /* <DEDUP_REMOVED lines=16> */
.L_x_59168:
[----:B------:R-:W-:Y:S05]  /*9ae0*/  BSYNC B4 ;  /* 0x0000000000047941 */ /* 0x000fea0003800000 */
.L_x_59167:
        /* <DEDUP_REMOVED lines=44> */
.L_x_59166:
[----:B------:R-:W-:Y:S05]  /*9db0*/  BSYNC B3 ;  /* 0x0000000000037941 */ /* 0x000fea0003800000 */
.L_x_59165:
        /* <DEDUP_REMOVED lines=9> */
.L_x_59161:
[----:B------:R-:W-:Y:S05]  /*9e50*/  BSYNC B2 ;  /* 0x0000000000027941 */ /* 0x000fea0003800000 */
.L_x_59160:
        /* <DEDUP_REMOVED lines=18> */
.L_x_59172:
[----:B------:R-:W-:Y:S02]  /*9f80*/  IMAD.MOV.U32 R23, RZ, RZ, R24 ;  /* 0x000000ffff177224 */ /* 0x000fe400078e0018 */
.L_x_59173:
[----:B------:R-:W-:Y:S05]  /*9f90*/  BSYNC B3 ;  /* 0x0000000000037941 */ /* 0x000fea0003800000 */
.L_x_59171:
        /* <DEDUP_REMOVED lines=16> */
.L_x_59177:
[----:B------:R-:W-:Y:S05]  /*a0a0*/  BSYNC B4 ;  /* 0x0000000000047941 */ /* 0x000fea0003800000 */
.L_x_59176:
        /* <DEDUP_REMOVED lines=44> */
.L_x_59175:
[----:B------:R-:W-:Y:S05]  /*a370*/  BSYNC B3 ;  /* 0x0000000000037941 */ /* 0x000fea0003800000 */
.L_x_59174:
        /* <DEDUP_REMOVED lines=9> */
.L_x_59170:
[----:B------:R-:W-:Y:S05]  /*a410*/  BSYNC B2 ;  /* 0x0000000000027941 */ /* 0x000fea0003800000 */
.L_x_59169:
        /* <DEDUP_REMOVED lines=18> */
.L_x_59181:
[----:B------:R-:W-:Y:S02]  /*a540*/  IMAD.MOV.U32 R67, RZ, RZ, R24 ;  /* 0x000000ffff437224 */ /* 0x000fe400078e0018 */
.L_x_59182:
[----:B------:R-:W-:Y:S05]  /*a550*/  BSYNC B3 ;  /* 0x0000000000037941 */ /* 0x000fea0003800000 */
.L_x_59180:
        /* <DEDUP_REMOVED lines=16> */
.L_x_59186:
[----:B------:R-:W-:Y:S05]  /*a660*/  BSYNC B4 ;  /* 0x0000000000047941 */ /* 0x000fea0003800000 */
.L_x_59185:
        /* <DEDUP_REMOVED lines=44> */
.L_x_59184:
[----:B------:R-:W-:Y:S05]  /*a930*/  BSYNC B3 ;  /* 0x0000000000037941 */ /* 0x000fea0003800000 */
.L_x_59183:
        /* <DEDUP_REMOVED lines=9> */
.L_x_59179:
[----:B------:R-:W-:Y:S05]  /*a9d0*/  BSYNC B2 ;  /* 0x0000000000027941 */ /* 0x000fea0003800000 */
.L_x_59178:
        /* <DEDUP_REMOVED lines=16> */
.L_x_59188:
[----:B------:R-:W-:Y:S05]  /*aae0*/  BSYNC B2 ;  /* 0x0000000000027941 */ /* 0x000fea0003800000 */
.L_x_59187:
[----:B------:R-:W-:Y:S02]  /*aaf0*/  IADD3 R170, R170, 0x20, RZ ;  /* 0x00000020aaaa7810 */ /* 0x000fe40007ffe0ff */
[----:B------:R-:W-:Y:S02]  /*ab00*/  IADD3 R131, R131, 0x20, RZ ;  /* 0x0000002083837810 */ /* 0x000fe40007ffe0ff */
.L_x_59150:
[----:B------:R-:W-:Y:S05]  /*ab10*/  BSYNC B1 ;  /* 0x0000000000017941 */ /* 0x000fea0003800000 */
.L_x_59149:
        /* <DEDUP_REMOVED lines=30> */
.L_x_59194:
[----:B------:R-:W-:Y:S02]  /*ad00*/  MOV R163, R24 ;  /* 0x0000001800a37202 */ /* 0x000fe40000000f00 */
.L_x_59195:
[----:B------:R-:W-:Y:S05]  /*ad10*/  BSYNC B3 ;  /* 0x0000000000037941 */ /* 0x000fea0003800000 */
.L_x_59193:
        /* <DEDUP_REMOVED lines=16> */
.L_x_59199:
[----:B------:R-:W-:Y:S05]  /*ae20*/  BSYNC B4 ;  /* 0x0000000000047941 */ /* 0x000fea0003800000 */
.L_x_59198:
        /* <DEDUP_REMOVED lines=44> */
.L_x_59197:
[----:B------:R-:W-:Y:S05]  /*b0f0*/  BSYNC B3 ;  /* 0x0000000000037941 */ /* 0x000fea0003800000 */
.L_x_59196:
        /* <DEDUP_REMOVED lines=9> */
.L_x_59192:
[----:B------:R-:W-:Y:S05]  /*b190*/  BSYNC B2 ;  /* 0x0000000000027941 */ /* 0x000fea0003800000 */
.L_x_59191:
        /* <DEDUP_REMOVED lines=18> */
.L_x_59203:
[----:B------:R-:W-:Y:S02]  /*b2c0*/  MOV R23, R24 ;  /* 0x0000001800177202 */ /* 0x000fe40000000f00 */
.L_x_59204:
[----:B------:R-:W-:Y:S05]  /*b2d0*/  BSYNC B3 ;  /* 0x0000000000037941 */ /* 0x000fea0003800000 */
.L_x_59202:
        /* <DEDUP_REMOVED lines=16> */
.L_x_59208:
[----:B------:R-:W-:Y:S05]  /*b3e0*/  BSYNC B4 ;  /* 0x0000000000047941 */ /* 0x000fea0003800000 */
.L_x_59207:
        /* <DEDUP_REMOVED lines=44> */
.L_x_59206:
[----:B------:R-:W-:Y:S05]  /*b6b0*/  BSYNC B3 ;  /* 0x0000000000037941 */ /* 0x000fea0003800000 */
.L_x_59205:
        /* <DEDUP_REMOVED lines=9> */
.L_x_59201:
[----:B------:R-:W-:Y:S05]  /*b750*/  BSYNC B2 ;  /* 0x0000000000027941 */ /* 0x000fea0003800000 */
.L_x_59200:
        /* <DEDUP_REMOVED lines=18> */
.L_x_59212:
[----:B------:R-:W-:Y:S02]  /*b880*/  MOV R23, R24 ;  /* 0x0000001800177202 */ /* 0x000fe40000000f00 */
.L_x_59213:
[----:B------:R-:W-:Y:S05]  /*b890*/  BSYNC B3 ;  /* 0x0000000000037941 */ /* 0x000fea0003800000 */
.L_x_59211:
        /* <DEDUP_REMOVED lines=16> */
.L_x_59217:
[----:B------:R-:W-:Y:S05]  /*b9a0*/  BSYNC B4 ;  /* 0x0000000000047941 */ /* 0x000fea0003800000 */
.L_x_59216:
        /* <DEDUP_REMOVED lines=44> */
.L_x_59215:
[----:B------:R-:W-:Y:S05]  /*bc70*/  BSYNC B3 ;  /* 0x0000000000037941 */ /* 0x000fea0003800000 */
.L_x_59214:
        /* <DEDUP_REMOVED lines=9> */
.L_x_59210:
[----:B------:R-:W-:Y:S05]  /*bd10*/  BSYNC B2 ;  /* 0x0000000000027941 */ /* 0x000fea0003800000 */
.L_x_59209:
        /* <DEDUP_REMOVED lines=18> */
.L_x_59221:
[----:B------:R-:W-:Y:S02]  /*be40*/  MOV R71, R24 ;  /* 0x0000001800477202 */ /* 0x000fe40000000f00 */
.L_x_59222:
[----:B------:R-:W-:Y:S05]  /*be50*/  BSYNC B3 ;  /* 0x0000000000037941 */ /* 0x000fea0003800000 */
.L_x_59220:
        /* <DEDUP_REMOVED lines=16> */
.L_x_59226:
[----:B------:R-:W-:Y:S05]  /*bf60*/  BSYNC B4 ;  /* 0x0000000000047941 */ /* 0x000fea0003800000 */
.L_x_59225:
        /* <DEDUP_REMOVED lines=44> */
.L_x_59224:
[----:B------:R-:W-:Y:S05]  /*c230*/  BSYNC B3 ;  /* 0x0000000000037941 */ /* 0x000fea0003800000 */
.L_x_59223:
        /* <DEDUP_REMOVED lines=9> */
.L_x_59219:
[----:B------:R-:W-:Y:S05]  /*c2d0*/  BSYNC B2 ;  /* 0x0000000000027941 */ /* 0x000fea0003800000 */
.L_x_59218:
        /* <DEDUP_REMOVED lines=16> */
.L_x_59228:
[----:B------:R-:W-:Y:S05]  /*c3e0*/  BSYNC B2 ;  /* 0x0000000000027941 */ /* 0x000fea0003800000 */
.L_x_59227:
[----:B------:R-:W-:Y:S02]  /*c3f0*/  IADD3 R170, R170, 0x20, RZ ;  /* 0x00000020aaaa7810 */ /* 0x000fe40007ffe0ff */
[----:B------:R-:W-:Y:S02]  /*c400*/  IADD3 R131, R131, 0x20, RZ ;  /* 0x0000002083837810 */ /* 0x000fe40007ffe0ff */
.L_x_59190:
[----:B------:R-:W-:Y:S05]  /*c410*/  BSYNC B1 ;  /* 0x0000000000017941 */ /* 0x000fea0003800000 */
.L_x_59189:
        /* <DEDUP_REMOVED lines=30> */
.L_x_59234:
[----:B------:R-:W-:Y:S02]  /*c600*/  IMAD.MOV.U32 R163, RZ, RZ, R24 ;  /* 0x000000ffffa37224 */ /* 0x000fe400078e0018 */
.L_x_59235:
[----:B------:R-:W-:Y:S05]  /*c610*/  BSYNC B3 ;  /* 0x0000000000037941 */ /* 0x000fea0003800000 */
.L_x_59233:
        /* <DEDUP_REMOVED lines=16> */
.L_x_59239:
[----:B------:R-:W-:Y:S05]  /*c720*/  BSYNC B4 ;  /* 0x0000000000047941 */ /* 0x000fea0003800000 */
.L_x_59238:
        /* <DEDUP_REMOVED lines=44> */
.L_x_59237:
[----:B------:R-:W-:Y:S05]  /*c9f0*/  BSYNC B3 ;  /* 0x0000000000037941 */ /* 0x000fea0003800000 */
.L_x_59236:
        /* <DEDUP_REMOVED lines=9> */
.L_x_59232:
[----:B------:R-:W-:Y:S05]  /*ca90*/  BSYNC B2 ;  /* 0x0000000000027941 */ /* 0x000fea0003800000 */
.L_x_59231:
        /* <DEDUP_REMOVED lines=18> */
.L_x_59243:
[----:B------:R-:W-:Y:S02]  /*cbc0*/  IMAD.MOV.U32 R23, RZ, RZ, R24 ;  /* 0x000000ffff177224 */ /* 0x000fe400078e0018 */
.L_x_59244:
[----:B------:R-:W-:Y:S05]  /*cbd0*/  BSYNC B3 ;  /* 0x0000000000037941 */ /* 0x000fea0003800000 */
.L_x_59242:
        /* <DEDUP_REMOVED lines=16> */
.L_x_59248:
[----:B------:R-:W-:Y:S05]  /*cce0*/  BSYNC B4 ;  /* 0x0000000000047941 */ /* 0x000fea0003800000 */
.L_x_59247:
        /* <DEDUP_REMOVED lines=44> */
.L_x_59246:
[----:B------:R-:W-:Y:S05]  /*cfb0*/  BSYNC B3 ;  /* 0x0000000000037941 */ /* 0x000fea0003800000 */
.L_x_59245:
        /* <DEDUP_REMOVED lines=9> */
.L_x_59241:
[----:B------:R-:W-:Y:S05]  /*d050*/  BSYNC B2 ;  /* 0x0000000000027941 */ /* 0x000fea0003800000 */
.L_x_59240:
        /* <DEDUP_REMOVED lines=18> */
.L_x_59252:
[----:B------:R-:W-:Y:S02]  /*d180*/  IMAD.MOV.U32 R23, RZ, RZ, R24 ;  /* 0x000000ffff177224 */ /* 0x000fe400078e0018 */
.L_x_59253:
[----:B------:R-:W-:Y:S05]  /*d190*/  BSYNC B3 ;  /* 0x0000000000037941 */ /* 0x000fea0003800000 */
.L_x_59251:
        /* <DEDUP_REMOVED lines=16> */
.L_x_59257:
[----:B------:R-:W-:Y:S05]  /*d2a0*/  BSYNC B4 ;  /* 0x0000000000047941 */ /* 0x000fea0003800000 */
.L_x_59256:
        /* <DEDUP_REMOVED lines=44> */
.L_x_59255:
[----:B------:R-:W-:Y:S05]  /*d570*/  BSYNC B3 ;  /* 0x0000000000037941 */ /* 0x000fea0003800000 */
.L_x_59254:
        /* <DEDUP_REMOVED lines=9> */
.L_x_59250:
[----:B------:R-:W-:Y:S05]  /*d610*/  BSYNC B2 ;  /* 0x0000000000027941 */ /* 0x000fea0003800000 */
.L_x_59249:
        /* <DEDUP_REMOVED lines=18> */
.L_x_59261:
[----:B------:R-:W-:Y:S02]  /*d740*/  IMAD.MOV.U32 R75, RZ, RZ, R24 ;  /* 0x000000ffff4b7224 */ /* 0x000fe400078e0018 */
.L_x_59262:
[----:B------:R-:W-:Y:S05]  /*d750*/  BSYNC B3 ;  /* 0x0000000000037941 */ /* 0x000fea0003800000 */
.L_x_59260:
        /* <DEDUP_REMOVED lines=16> */
.L_x_59266:
[----:B------:R-:W-:Y:S05]  /*d860*/  BSYNC B4 ;  /* 0x0000000000047941 */ /* 0x000fea0003800000 */
.L_x_59265:
        /* <DEDUP_REMOVED lines=44> */
.L_x_59264:
[----:B------:R-:W-:Y:S05]  /*db30*/  BSYNC B3 ;  /* 0x0000000000037941 */ /* 0x000fea0003800000 */
.L_x_59263:
        /* <DEDUP_REMOVED lines=9> */
.L_x_59259:
[----:B------:R-:W-:Y:S05]  /*dbd0*/  BSYNC B2 ;  /* 0x0000000000027941 */ /* 0x000fea0003800000 */
.L_x_59258:
        /* <DEDUP_REMOVED lines=16> */
.L_x_59268:
[----:B------:R-:W-:Y:S05]  /*dce0*/  BSYNC B2 ;  /* 0x0000000000027941 */ /* 0x000fea0003800000 */
.L_x_59267:
[----:B------:R-:W-:Y:S02]  /*dcf0*/  IADD3 R170, R170, 0x20, RZ ;  /* 0x00000020aaaa7810 */ /* 0x000fe40007ffe0ff */
[----:B------:R-:W-:Y:S02]  /*dd00*/  IADD3 R131, R131, 0x20, RZ ;  /* 0x0000002083837810 */ /* 0x000fe40007ffe0ff */
.L_x_59230:
[----:B------:R-:W-:Y:S05]  /*dd10*/  BSYNC B1 ;  /* 0x0000000000017941 */ /* 0x000fea0003800000 */
.L_x_59229:
        /* <DEDUP_REMOVED lines=30> */
.L_x_59274:
[----:B------:R-:W-:Y:S02]  /*df00*/  IMAD.MOV.U32 R163, RZ, RZ, R24 ;  /* 0x000000ffffa37224 */ /* 0x000fe400078e0018 */
.L_x_59275:
[----:B------:R-:W-:Y:S05]  /*df10*/  BSYNC B3 ;  /* 0x0000000000037941 */ /* 0x000fea0003800000 */
.L_x_59273:
        /* <DEDUP_REMOVED lines=16> */
.L_x_59279:
[----:B------:R-:W-:Y:S05]  /*e020*/  BSYNC B4 ;  /* 0x0000000000047941 */ /* 0x000fea0003800000 */
.L_x_59278:
        /* <DEDUP_REMOVED lines=44> */
.L_x_59277:
[----:B------:R-:W-:Y:S05]  /*e2f0*/  BSYNC B3 ;  /* 0x0000000000037941 */ /* 0x000fea0003800000 */
.L_x_59276:
        /* <DEDUP_REMOVED lines=9> */
.L_x_59272:
[----:B------:R-:W-:Y:S05]  /*e390*/  BSYNC B2 ;  /* 0x0000000000027941 */ /* 0x000fea0003800000 */
.L_x_59271:
        /* <DEDUP_REMOVED lines=18> */
.L_x_59283:
[----:B------:R-:W-:Y:S02]  /*e4c0*/  IMAD.MOV.U32 R23, RZ, RZ, R24 ;  /* 0x000000ffff177224 */ /* 0x000fe400078e0018 */
.L_x_59284:
[----:B------:R-:W-:Y:S05]  /*e4d0*/  BSYNC B3 ;  /* 0x0000000000037941 */ /* 0x000fea0003800000 */
.L_x_59282:
        /* <DEDUP_REMOVED lines=16> */
.L_x_59288:
[----:B------:R-:W-:Y:S05]  /*e5e0*/  BSYNC B4 ;  /* 0x0000000000047941 */ /* 0x000fea0003800000 */
.L_x_59287:
        /* <DEDUP_REMOVED lines=44> */
.L_x_59286:
[----:B------:R-:W-:Y:S05]  /*e8b0*/  BSYNC B3 ;  /* 0x0000000000037941 */ /* 0x000fea0003800000 */
.L_x_59285:
        /* <DEDUP_REMOVED lines=9> */
.L_x_59281:
[----:B------:R-:W-:Y:S05]  /*e950*/  BSYNC B2 ;  /* 0x0000000000027941 */ /* 0x000fea0003800000 */
.L_x_59280:
        /* <DEDUP_REMOVED lines=18> */
.L_x_59292:
[----:B------:R-:W-:Y:S02]  /*ea80*/  IMAD.MOV.U32 R23, RZ, RZ, R24 ;  /* 0x000000ffff177224 */ /* 0x000fe400078e0018 */
.L_x_59293:
[----:B------:R-:W-:Y:S05]  /*ea90*/  BSYNC B3 ;  /* 0x0000000000037941 */ /* 0x000fea0003800000 */
.L_x_59291:
        /* <DEDUP_REMOVED lines=16> */
.L_x_59297:
[----:B------:R-:W-:Y:S05]  /*eba0*/  BSYNC B4 ;  /* 0x0000000000047941 */ /* 0x000fea0003800000 */
.L_x_59296:
        /* <DEDUP_REMOVED lines=44> */
.L_x_59295:
[----:B------:R-:W-:Y:S05]  /*ee70*/  BSYNC B3 ;  /* 0x0000000000037941 */ /* 0x000fea0003800000 */
.L_x_59294:
        /* <DEDUP_REMOVED lines=9> */
.L_x_59290:
[----:B------:R-:W-:Y:S05]  /*ef10*/  BSYNC B2 ;  /* 0x0000000000027941 */ /* 0x000fea0003800000 */
.L_x_59289:
        /* <DEDUP_REMOVED lines=18> */
.L_x_59301:
[----:B------:R-:W-:Y:S02]  /*f040*/  IMAD.MOV.U32 R79, RZ, RZ, R24 ;  /* 0x000000ffff4f7224 */ /* 0x000fe400078e0018 */
.L_x_59302:
[----:B------:R-:W-:Y:S05]  /*f050*/  BSYNC B3 ;  /* 0x0000000000037941 */ /* 0x000fea0003800000 */
.L_x_59300:
        /* <DEDUP_REMOVED lines=16> */
.L_x_59306:
[----:B------:R-:W-:Y:S05]  /*f160*/  BSYNC B4 ;  /* 0x0000000000047941 */ /* 0x000fea0003800000 */
.L_x_59305:
        /* <DEDUP_REMOVED lines=44> */
.L_x_59304:
[----:B------:R-:W-:Y:S05]  /*f430*/  BSYNC B3 ;  /* 0x0000000000037941 */ /* 0x000fea0003800000 */
.L_x_59303:
        /* <DEDUP_REMOVED lines=9> */
.L_x_59299:
[----:B------:R-:W-:Y:S05]  /*f4d0*/  BSYNC B2 ;  /* 0x0000000000027941 */ /* 0x000fea0003800000 */
.L_x_59298:
        /* <DEDUP_REMOVED lines=16> */
.L_x_59308:
[----:B------:R-:W-:Y:S05]  /*f5e0*/  BSYNC B2 ;  /* 0x0000000000027941 */ /* 0x000fea0003800000 */
.L_x_59307:
[----:B------:R-:W-:Y:S02]  /*f5f0*/  IADD3 R170, R170, 0x20, RZ ;  /* 0x00000020aaaa7810 */ /* 0x000fe40007ffe0ff */
[----:B------:R-:W-:Y:S02]  /*f600*/  IADD3 R131, R131, 0x20, RZ ;  /* 0x0000002083837810 */ /* 0x000fe40007ffe0ff */
.L_x_59270:
[----:B------:R-:W-:Y:S05]  /*f610*/  BSYNC B1 ;  /* 0x0000000000017941 */ /* 0x000fea0003800000 */
.L_x_59269:
        /* <DEDUP_REMOVED lines=30> */
.L_x_59314:
[----:B------:R-:W-:Y:S02]  /*f800*/  MOV R163, R24 ;  /* 0x0000001800a37202 */ /* 0x000fe40000000f00 */
.L_x_59315:
[----:B------:R-:W-:Y:S05]  /*f810*/  BSYNC B3 ;  /* 0x0000000000037941 */ /* 0x000fea0003800000 */
.L_x_59313:
        /* <DEDUP_REMOVED lines=16> */
.L_x_59319:
[----:B------:R-:W-:Y:S05]  /*f920*/  BSYNC B4 ;  /* 0x0000000000047941 */ /* 0x000fea0003800000 */
.L_x_59318:
        /* <DEDUP_REMOVED lines=44> */
.L_x_59317:
[----:B------:R-:W-:Y:S05]  /*fbf0*/  BSYNC B3 ;  /* 0x0000000000037941 */ /* 0x000fea0003800000 */
.L_x_59316:
        /* <DEDUP_REMOVED lines=9> */
.L_x_59312:
[----:B------:R-:W-:Y:S05]  /*fc90*/  BSYNC B2 ;  /* 0x0000000000027941 */ /* 0x000fea0003800000 */
.L_x_59311:
        /* <DEDUP_REMOVED lines=18> */
.L_x_59323:
[----:B------:R-:W-:Y:S02]  /*fdc0*/  MOV R23, R24 ;  /* 0x0000001800177202 */ /* 0x000fe40000000f00 */
.L_x_59324:
[----:B------:R-:W-:Y:S05]  /*fdd0*/  BSYNC B3 ;  /* 0x0000000000037941 */ /* 0x000fea0003800000 */
.L_x_59322:
        /* <DEDUP_REMOVED lines=16> */
.L_x_59328:
[----:B------:R-:W-:Y:S05]  /*fee0*/  BSYNC B4 ;  /* 0x0000000000047941 */ /* 0x000fea0003800000 */
.L_x_59327:
        /* <DEDUP_REMOVED lines=44> */
.L_x_59326:
[----:B------:R-:W-:Y:S05]  /*101b0*/  BSYNC B3 ;  /* 0x0000000000037941 */ /* 0x000fea0003800000 */
.L_x_59325:
        /* <DEDUP_REMOVED lines=9> */
.L_x_59321:
[----:B------:R-:W-:Y:S05]  /*10250*/  BSYNC B2 ;  /* 0x0000000000027941 */ /* 0x000fea0003800000 */
.L_x_59320:
        /* <DEDUP_REMOVED lines=18> */
.L_x_59332:
[----:B------:R-:W-:Y:S02]  /*10380*/  MOV R23, R24 ;  /* 0x0000001800177202 */ /* 0x000fe40000000f00 */
.L_x_59333:
[----:B------:R-:W-:Y:S05]  /*10390*/  BSYNC B3 ;  /* 0x0000000000037941 */ /* 0x000fea0003800000 */
.L_x_59331:
        /* <DEDUP_REMOVED lines=16> */
.L_x_59337:
[----:B------:R-:W-:Y:S05]  /*104a0*/  BSYNC B4 ;  /* 0x0000000000047941 */ /* 0x000fea0003800000 */
.L_x_59336:
        /* <DEDUP_REMOVED lines=44> */
.L_x_59335:
[----:B------:R-:W-:Y:S05]  /*10770*/  BSYNC B3 ;  /* 0x0000000000037941 */ /* 0x000fea0003800000 */
.L_x_59334:
        /* <DEDUP_REMOVED lines=9> */
.L_x_59330:
[----:B------:R-:W-:Y:S05]  /*10810*/  BSYNC B2 ;  /* 0x0000000000027941 */ /* 0x000fea0003800000 */
.L_x_59329:
        /* <DEDUP_REMOVED lines=18> */
.L_x_59341:
[----:B------:R-:W-:Y:S02]  /*10940*/  MOV R83, R24 ;  /* 0x0000001800537202 */ /* 0x000fe40000000f00 */
.L_x_59342:
[----:B------:R-:W-:Y:S05]  /*10950*/  BSYNC B3 ;  /* 0x0000000000037941 */ /* 0x000fea0003800000 */
.L_x_59340:
        /* <DEDUP_REMOVED lines=16> */
.L_x_59346:
[----:B------:R-:W-:Y:S05]  /*10a60*/  BSYNC B4 ;  /* 0x0000000000047941 */ /* 0x000fea0003800000 */
.L_x_59345:
        /* <DEDUP_REMOVED lines=44> */
.L_x_59344:
[----:B------:R-:W-:Y:S05]  /*10d30*/  BSYNC B3 ;  /* 0x0000000000037941 */ /* 0x000fea0003800000 */
.L_x_59343:
        /* <DEDUP_REMOVED lines=9> */
.L_x_59339:
[----:B------:R-:W-:Y:S05]  /*10dd0*/  BSYNC B2 ;  /* 0x0000000000027941 */ /* 0x000fea0003800000 */
.L_x_59338:
        /* <DEDUP_REMOVED lines=16> */
.L_x_59348:
[----:B------:R-:W-:Y:S05]  /*10ee0*/  BSYNC B2 ;  /* 0x0000000000027941 */ /* 0x000fea0003800000 */
.L_x_59347:
[----:B------:R-:W-:Y:S02]  /*10ef0*/  IADD3 R170, R170, 0x20, RZ ;  /* 0x00000020aaaa7810 */ /* 0x000fe40007ffe0ff */
[----:B------:R-:W-:Y:S02]  /*10f00*/  IADD3 R131, R131, 0x20, RZ ;  /* 0x0000002083837810 */ /* 0x000fe40007ffe0ff */
.L_x_59310:
[----:B------:R-:W-:Y:S05]  /*10f10*/  BSYNC B1 ;  /* 0x0000000000017941 */ /* 0x000fea0003800000 */
.L_x_59309:
        /* <DEDUP_REMOVED lines=30> */
.L_x_59354:
[----:B------:R-:W-:Y:S02]  /*11100*/  IMAD.MOV.U32 R163, RZ, RZ, R24 ;  /* 0x000000ffffa37224 */ /* 0x000fe400078e0018 */
.L_x_59355:
[----:B------:R-:W-:Y:S05]  /*11110*/  BSYNC B3 ;  /* 0x0000000000037941 */ /* 0x000fea0003800000 */
.L_x_59353:
        /* <DEDUP_REMOVED lines=16> */
.L_x_59359:
[----:B------:R-:W-:Y:S05]  /*11220*/  BSYNC B4 ;  /* 0x0000000000047941 */ /* 0x000fea0003800000 */
.L_x_59358:
        /* <DEDUP_REMOVED lines=44> */
.L_x_59357:
[----:B------:R-:W-:Y:S05]  /*114f0*/  BSYNC B3 ;  /* 0x0000000000037941 */ /* 0x000fea0003800000 */
.L_x_59356:
        /* <DEDUP_REMOVED lines=9> */
.L_x_59352:
[----:B------:R-:W-:Y:S05]  /*11590*/  BSYNC B2 ;  /* 0x0000000000027941 */ /* 0x000fea0003800000 */
.L_x_59351:
        /* <DEDUP_REMOVED lines=18> */
.L_x_59363:
[----:B------:R-:W-:Y:S02]  /*116c0*/  IMAD.MOV.U32 R23, RZ, RZ, R24 ;  /* 0x000000ffff177224 */ /* 0x000fe400078e0018 */
.L_x_59364:
[----:B------:R-:W-:Y:S05]  /*116d0*/  BSYNC B3 ;  /* 0x0000000000037941 */ /* 0x000fea0003800000 */
.L_x_59362:
        /* <DEDUP_REMOVED lines=16> */
.L_x_59368:
[----:B------:R-:W-:Y:S05]  /*117e0*/  BSYNC B4 ;  /* 0x0000000000047941 */ /* 0x000fea0003800000 */
.L_x_59367:
        /* <DEDUP_REMOVED lines=44> */
.L_x_59366:
[----:B------:R-:W-:Y:S05]  /*11ab0*/  BSYNC B3 ;  /* 0x0000000000037941 */ /* 0x000fea0003800000 */
.L_x_59365:
        /* <DEDUP_REMOVED lines=9> */
.L_x_59361:
[----:B------:R-:W-:Y:S05]  /*11b50*/  BSYNC B2 ;  /* 0x0000000000027941 */ /* 0x000fea0003800000 */
.L_x_59360:
        /* <DEDUP_REMOVED lines=18> */
.L_x_59372:
[----:B------:R-:W-:Y:S02]  /*11c80*/  IMAD.MOV.U32 R23, RZ, RZ, R24 ;  /* 0x000000ffff177224 */ /* 0x000fe400078e0018 */
.L_x_59373:
[----:B------:R-:W-:Y:S05]  /*11c90*/  BSYNC B3 ;  /* 0x0000000000037941 */ /* 0x000fea0003800000 */
.L_x_59371:
        /* <DEDUP_REMOVED lines=16> */
.L_x_59377:
[----:B------:R-:W-:Y:S05]  /*11da0*/  BSYNC B4 ;  /* 0x0000000000047941 */ /* 0x000fea0003800000 */
.L_x_59376:
        /* <DEDUP_REMOVED lines=44> */
.L_x_59375:
[----:B------:R-:W-:Y:S05]  /*12070*/  BSYNC B3 ;  /* 0x0000000000037941 */ /* 0x000fea0003800000 */
.L_x_59374:
        /* <DEDUP_REMOVED lines=9> */
.L_x_59370:
[----:B------:R-:W-:Y:S05]  /*12110*/  BSYNC B2 ;  /* 0x0000000000027941 */ /* 0x000fea0003800000 */
.L_x_59369:
        /* <DEDUP_REMOVED lines=18> */
.L_x_59381:
[----:B------:R-:W-:Y:S02]  /*12240*/  IMAD.MOV.U32 R87, RZ, RZ, R24 ;  /* 0x000000ffff577224 */ /* 0x000fe400078e0018 */
.L_x_59382:
[----:B------:R-:W-:Y:S05]  /*12250*/  BSYNC B3 ;  /* 0x0000000000037941 */ /* 0x000fea0003800000 */
.L_x_59380:
        /* <DEDUP_REMOVED lines=16> */
.L_x_59386:
[----:B------:R-:W-:Y:S05]  /*12360*/  BSYNC B4 ;  /* 0x0000000000047941 */ /* 0x000fea0003800000 */
.L_x_59385:
        /* <DEDUP_REMOVED lines=44> */
.L_x_59384:
[----:B------:R-:W-:Y:S05]  /*12630*/  BSYNC B3 ;  /* 0x0000000000037941 */ /* 0x000fea0003800000 */
.L_x_59383:
        /* <DEDUP_REMOVED lines=9> */
.L_x_59379:
[----:B------:R-:W-:Y:S05]  /*126d0*/  BSYNC B2 ;  /* 0x0000000000027941 */ /* 0x000fea0003800000 */
.L_x_59378:
        /* <DEDUP_REMOVED lines=16> */
.L_x_59388:
[----:B------:R-:W-:Y:S05]  /*127e0*/  BSYNC B2 ;  /* 0x0000000000027941 */ /* 0x000fea0003800000 */
.L_x_59387:
[----:B------:R-:W-:Y:S02]  /*127f0*/  IADD3 R170, R170, 0x20, RZ ;  /* 0x00000020aaaa7810 */ /* 0x000fe40007ffe0ff */
[----:B------:R-:W-:Y:S02]  /*12800*/  IADD3 R131, R131, 0x20, RZ ;  /* 0x0000002083837810 */ /* 0x000fe40007ffe0ff */
.L_x_59350:
[----:B------:R-:W-:Y:S05]  /*12810*/  BSYNC B1 ;  /* 0x0000000000017941 */ /* 0x000fea0003800000 */
.L_x_59349:
        /* <DEDUP_REMOVED lines=30> */
.L_x_59394:
[----:B------:R-:W-:Y:S02]  /*12a00*/  IMAD.MOV.U32 R163, RZ, RZ, R24 ;  /* 0x000000ffffa37224 */ /* 0x000fe400078e0018 */
.L_x_59395:
[----:B------:R-:W-:Y:S05]  /*12a10*/  BSYNC B3 ;  /* 0x0000000000037941 */ /* 0x000fea0003800000 */
.L_x_59393:
        /* <DEDUP_REMOVED lines=16> */
.L_x_59399:
[----:B------:R-:W-:Y:S05]  /*12b20*/  BSYNC B4 ;  /* 0x0000000000047941 */ /* 0x000fea0003800000 */
.L_x_59398:
        /* <DEDUP_REMOVED lines=44> */
.L_x_59397:
[----:B------:R-:W-:Y:S05]  /*12df0*/  BSYNC B3 ;  /* 0x0000000000037941 */ /* 0x000fea0003800000 */
.L_x_59396:
        /* <DEDUP_REMOVED lines=9> */
.L_x_59392:
[----:B------:R-:W-:Y:S05]  /*12e90*/  BSYNC B2 ;  /* 0x0000000000027941 */ /* 0x000fea0003800000 */
.L_x_59391:
        /* <DEDUP_REMOVED lines=18> */
.L_x_59403:
[----:B------:R-:W-:Y:S02]  /*12fc0*/  IMAD.MOV.U32 R23, RZ, RZ, R24 ;  /* 0x000000ffff177224 */ /* 0x000fe400078e0018 */
.L_x_59404:
[----:B------:R-:W-:Y:S05]  /*12fd0*/  BSYNC B3 ;  /* 0x0000000000037941 */ /* 0x000fea0003800000 */
.L_x_59402:
        /* <DEDUP_REMOVED lines=16> */
.L_x_59408:
[----:B------:R-:W-:Y:S05]  /*130e0*/  BSYNC B4 ;  /* 0x0000000000047941 */ /* 0x000fea0003800000 */
.L_x_59407:
        /* <DEDUP_REMOVED lines=44> */
.L_x_59406:
[----:B------:R-:W-:Y:S05]  /*133b0*/  BSYNC B3 ;  /* 0x0000000000037941 */ /* 0x000fea0003800000 */
.L_x_59405:
        /* <DEDUP_REMOVED lines=9> */
.L_x_59401:
[----:B------:R-:W-:Y:S05]  /*13450*/  BSYNC B2 ;  /* 0x0000000000027941 */ /* 0x000fea0003800000 */
.L_x_59400:
        /* <DEDUP_REMOVED lines=18> */
.L_x_59412:
[----:B------:R-:W-:Y:S02]  /*13580*/  IMAD.MOV.U32 R23, RZ, RZ, R24 ;  /* 0x000000ffff177224 */ /* 0x000fe400078e0018 */
.L_x_59413:
[----:B------:R-:W-:Y:S05]  /*13590*/  BSYNC B3 ;  /* 0x0000000000037941 */ /* 0x000fea0003800000 */
.L_x_59411:
        /* <DEDUP_REMOVED lines=16> */
.L_x_59417:
[----:B------:R-:W-:Y:S05]  /*136a0*/  BSYNC B4 ;  /* 0x0000000000047941 */ /* 0x000fea0003800000 */
.L_x_59416:
        /* <DEDUP_REMOVED lines=44> */
.L_x_59415:
[----:B------:R-:W-:Y:S05]  /*13970*/  BSYNC B3 ;  /* 0x0000000000037941 */ /* 0x000fea0003800000 */
.L_x_59414:
        /* <DEDUP_REMOVED lines=9> */
.L_x_59410:
[----:B------:R-:W-:Y:S05]  /*13a10*/  BSYNC B2 ;  /* 0x0000000000027941 */ /* 0x000fea0003800000 */
.L_x_59409:
        /* <DEDUP_REMOVED lines=18> */
.L_x_59421:
[----:B------:R-:W-:Y:S02]  /*13b40*/  IMAD.MOV.U32 R91, RZ, RZ, R24 ;  /* 0x000000ffff5b7224 */ /* 0x000fe400078e0018 */
.L_x_59422:
[----:B------:R-:W-:Y:S05]  /*13b50*/  BSYNC B3 ;  /* 0x0000000000037941 */ /* 0x000fea0003800000 */
.L_x_59420:
        /* <DEDUP_REMOVED lines=16> */
.L_x_59426:
[----:B------:R-:W-:Y:S05]  /*13c60*/  BSYNC B4 ;  /* 0x0000000000047941 */ /* 0x000fea0003800000 */
.L_x_59425:
        /* <DEDUP_REMOVED lines=44> */
.L_x_59424:
[----:B------:R-:W-:Y:S05]  /*13f30*/  BSYNC B3 ;  /* 0x0000000000037941 */ /* 0x000fea0003800000 */
.L_x_59423:
        /* <DEDUP_REMOVED lines=9> */
.L_x_59419:
[----:B------:R-:W-:Y:S05]  /*13fd0*/  BSYNC B2 ;  /* 0x0000000000027941 */ /* 0x000fea0003800000 */
.L_x_59418:
        /* <DEDUP_REMOVED lines=16> */
.L_x_59428:
[----:B------:R-:W-:Y:S05]  /*140e0*/  BSYNC B2 ;  /* 0x0000000000027941 */ /* 0x000fea0003800000 */
.L_x_59427:
[----:B------:R-:W-:Y:S02]  /*140f0*/  IADD3 R170, R170, 0x20, RZ ;  /* 0x00000020aaaa7810 */ /* 0x000fe40007ffe0ff */
[----:B------:R-:W-:Y:S02]  /*14100*/  IADD3 R131, R131, 0x20, RZ ;  /* 0x0000002083837810 */ /* 0x000fe40007ffe0ff */
.L_x_59390:
[----:B------:R-:W-:Y:S05]  /*14110*/  BSYNC B1 ;  /* 0x0000000000017941 */ /* 0x000fea0003800000 */
.L_x_59389:
        /* <DEDUP_REMOVED lines=30> */
.L_x_59434:
[----:B------:R-:W-:Y:S02]  /*14300*/  MOV R163, R24 ;  /* 0x0000001800a37202 */ /* 0x000fe40000000f00 */
.L_x_59435:
[----:B------:R-:W-:Y:S05]  /*14310*/  BSYNC B3 ;  /* 0x0000000000037941 */ /* 0x000fea0003800000 */
.L_x_59433:
        /* <DEDUP_REMOVED lines=16> */
.L_x_59439:
[----:B------:R-:W-:Y:S05]  /*14420*/  BSYNC B4 ;  /* 0x0000000000047941 */ /* 0x000fea0003800000 */
.L_x_59438:
        /* <DEDUP_REMOVED lines=44> */
.L_x_59437:
[----:B------:R-:W-:Y:S05]  /*146f0*/  BSYNC B3 ;  /* 0x0000000000037941 */ /* 0x000fea0003800000 */
.L_x_59436:
        /* <DEDUP_REMOVED lines=9> */
.L_x_59432:
[----:B------:R-:W-:Y:S05]  /*14790*/  BSYNC B2 ;  /* 0x0000000000027941 */ /* 0x000fea0003800000 */
.L_x_59431:
        /* <DEDUP_REMOVED lines=18> */
.L_x_59443:
[----:B------:R-:W-:Y:S02]  /*148c0*/  MOV R23, R24 ;  /* 0x0000001800177202 */ /* 0x000fe40000000f00 */
.L_x_59444:
[----:B------:R-:W-:Y:S05]  /*148d0*/  BSYNC B3 ;  /* 0x0000000000037941 */ /* 0x000fea0003800000 */
.L_x_59442:
        /* <DEDUP_REMOVED lines=16> */
.L_x_59448:
[----:B------:R-:W-:Y:S05]  /*149e0*/  BSYNC B4 ;  /* 0x0000000000047941 */ /* 0x000fea0003800000 */
.L_x_59447:
        /* <DEDUP_REMOVED lines=44> */
.L_x_59446:
[----:B------:R-:W-:Y:S05]  /*14cb0*/  BSYNC B3 ;  /* 0x0000000000037941 */ /* 0x000fea0003800000 */
.L_x_59445:
        /* <DEDUP_REMOVED lines=9> */
.L_x_59441:
[----:B------:R-:W-:Y:S05]  /*14d50*/  BSYNC B2 ;  /* 0x0000000000027941 */ /* 0x000fea0003800000 */
.L_x_59440:
        /* <DEDUP_REMOVED lines=18> */
.L_x_59452:
[----:B------:R-:W-:Y:S02]  /*14e80*/  MOV R23, R24 ;  /* 0x0000001800177202 */ /* 0x000fe40000000f00 */
.L_x_59453:
[----:B------:R-:W-:Y:S05]  /*14e90*/  BSYNC B3 ;  /* 0x0000000000037941 */ /* 0x000fea0003800000 */
.L_x_59451:
        /* <DEDUP_REMOVED lines=16> */
.L_x_59457:
[----:B------:R-:W-:Y:S05]  /*14fa0*/  BSYNC B4 ;  /* 0x0000000000047941 */ /* 0x000fea0003800000 */
.L_x_59456:
        /* <DEDUP_REMOVED lines=44> */
.L_x_59455:
[----:B------:R-:W-:Y:S05]  /*15270*/  BSYNC B3 ;  /* 0x0000000000037941 */ /* 0x000fea0003800000 */
.L_x_59454:
        /* <DEDUP_REMOVED lines=9> */
.L_x_59450:
[----:B------:R-:W-:Y:S05]  /*15310*/  BSYNC B2 ;  /* 0x0000000000027941 */ /* 0x000fea0003800000 */
.L_x_59449:
        /* <DEDUP_REMOVED lines=18> */
.L_x_59461:
[----:B------:R-:W-:Y:S02]  /*15440*/  MOV R95, R24 ;  /* 0x00000018005f7202 */ /* 0x000fe40000000f00 */
.L_x_59462:
[----:B------:R-:W-:Y:S05]  /*15450*/  BSYNC B3 ;  /* 0x0000000000037941 */ /* 0x000fea0003800000 */
.L_x_59460:
        /* <DEDUP_REMOVED lines=16> */
.L_x_59466:
[----:B------:R-:W-:Y:S05]  /*15560*/  BSYNC B4 ;  /* 0x0000000000047941 */ /* 0x000fea0003800000 */
.L_x_59465:
        /* <DEDUP_REMOVED lines=44> */
.L_x_59464:
[----:B------:R-:W-:Y:S05]  /*15830*/  BSYNC B3 ;  /* 0x0000000000037941 */ /* 0x000fea0003800000 */
.L_x_59463:
        /* <DEDUP_REMOVED lines=9> */
.L_x_59459:
[----:B------:R-:W-:Y:S05]  /*158d0*/  BSYNC B2 ;  /* 0x0000000000027941 */ /* 0x000fea0003800000 */
.L_x_59458:
        /* <DEDUP_REMOVED lines=16> */
.L_x_59468:
[----:B------:R-:W-:Y:S05]  /*159e0*/  BSYNC B2 ;  /* 0x0000000000027941 */ /* 0x000fea0003800000 */
.L_x_59467:
[----:B------:R-:W-:Y:S02]  /*159f0*/  IADD3 R170, R170, 0x20, RZ ;  /* 0x00000020aaaa7810 */ /* 0x000fe40007ffe0ff */
[----:B------:R-:W-:Y:S02]  /*15a00*/  IADD3 R131, R131, 0x20, RZ ;  /* 0x0000002083837810 */ /* 0x000fe40007ffe0ff */
.L_x_59430:
[----:B------:R-:W-:Y:S05]  /*15a10*/  BSYNC B1 ;  /* 0x0000000000017941 */ /* 0x000fea0003800000 */
.L_x_59429:
        /* <DEDUP_REMOVED lines=30> */
.L_x_59474:
[----:B------:R-:W-:Y:S02]  /*15c00*/  IMAD.MOV.U32 R163, RZ, RZ, R24 ;  /* 0x000000ffffa37224 */ /* 0x000fe400078e0018 */
.L_x_59475:
[----:B------:R-:W-:Y:S05]  /*15c10*/  BSYNC B3 ;  /* 0x0000000000037941 */ /* 0x000fea0003800000 */
.L_x_59473:
        /* <DEDUP_REMOVED lines=16> */
.L_x_59479:
[----:B------:R-:W-:Y:S05]  /*15d20*/  BSYNC B4 ;  /* 0x0000000000047941 */ /* 0x000fea0003800000 */
.L_x_59478:
        /* <DEDUP_REMOVED lines=44> */
.L_x_59477:
[----:B------:R-:W-:Y:S05]  /*15ff0*/  BSYNC B3 ;  /* 0x0000000000037941 */ /* 0x000fea0003800000 */
.L_x_59476:
[----:B------:R-:W1:Y:S01]  /*16000*/  I2F.U32 R23, R163 ;  /* 0x000000a300177306 */ /* 0x000e620000201000 */
[----:B------:R-:W-:-:S10]  /*16010*/  HFMA2.MMA R96, -RZ, RZ, 0.1171875, 0 ;  /* 0x2f800000ff607435 */ /* 0x000fd400000001ff */
[----:B-1----:R-:W-:-:S05]  /*16020*/  FFMA.FTZ R23, R23, R96, 1.1641532182693481445e-10 ;  /* 0x2f00000017177423 */ /* 0x002fca0000010060 */
[----:B------:R-:W-:Y:S01]  /*16030*/  FSETP.GTU.FTZ.AND P4, PT, R23, c[0x0][0x1e4], PT ;  /* 0x0000790017007a0b */ /* 0x000fe20003f9c000 */
[----:B-----5:R-:W-:-:S03]  /*16040*/  FMUL.FTZ R23, R40, c[0x0][0x1ec] ;  /* 0x00007b0028177a20 */ /* 0x020fc60000410000 */
[----:B------:R-:W-:Y:S01]  /*16050*/  SEL R163, RZ, 0x1, P4 ;  /* 0x00000001ffa37807 */ /* 0x000fe20002000000 */
[----:B------:R-:W-:-:S05]  /*16060*/  FMUL.FTZ R23, R23, c[0x0][0x1e8] ;  /* 0x00007a0017177a20 */ /* 0x000fca0000410000 */
[----:B------:R-:W-:-:S05]  /*16070*/  FSEL R96, R23, RZ, !P4 ;  /* 0x000000ff17607208 */ /* 0x000fca0006000000 */
[----:B------:R-:W-:Y:S02]  /*16080*/  @P2 FADD.FTZ R96, R44, R96 ;  /* 0x000000602c602221 */ /* 0x000fe40000010000 */
.L_x_59472:
[----:B------:R-:W-:Y:S05]  /*16090*/  BSYNC B2 ;  /* 0x0000000000027941 */ /* 0x000fea0003800000 */
.L_x_59471:
        /* <DEDUP_REMOVED lines=18> */
.L_x_59483:
[----:B------:R-:W-:Y:S02]  /*161c0*/  MOV R23, R24 ;  /* 0x0000001800177202 */ /* 0x000fe40000000f00 */
.L_x_59484:
[----:B------:R-:W-:Y:S05]  /*161d0*/  BSYNC B3 ;  /* 0x0000000000037941 */ /* 0x000fea0003800000 */
.L_x_59482:
        /* <DEDUP_REMOVED lines=16> */
.L_x_59488:
[----:B------:R-:W-:Y:S05]  /*162e0*/  BSYNC B4 ;  /* 0x0000000000047941 */ /* 0x000fea0003800000 */
.L_x_59487:
        /* <DEDUP_REMOVED lines=44> */
.L_x_59486:
[----:B------:R-:W-:Y:S05]  /*165b0*/  BSYNC B3 ;  /* 0x0000000000037941 */ /* 0x000fea0003800000 */
.L_x_59485:
        /* <DEDUP_REMOVED lines=9> */
.L_x_59481:
[----:B------:R-:W-:Y:S05]  /*16650*/  BSYNC B2 ;  /* 0x0000000000027941 */ /* 0x000fea0003800000 */
.L_x_59480:
        /* <DEDUP_REMOVED lines=18> */
.L_x_59492:
[----:B------:R-:W-:Y:S02]  /*16780*/  IMAD.MOV.U32 R23, RZ, RZ, R24 ;  /* 0x000000ffff177224 */ /* 0x000fe400078e0018 */
.L_x_59493:
[----:B------:R-:W-:Y:S05]  /*16790*/  BSYNC B3 ;  /* 0x0000000000037941 */ /* 0x000fea0003800000 */
.L_x_59491:
        /* <DEDUP_REMOVED lines=16> */
.L_x_59497:
[----:B------:R-:W-:Y:S05]  /*168a0*/  BSYNC B4 ;  /* 0x0000000000047941 */ /* 0x000fea0003800000 */
.L_x_59496:
        /* <DEDUP_REMOVED lines=44> */
.L_x_59495:
[----:B------:R-:W-:Y:S05]  /*16b70*/  BSYNC B3 ;  /* 0x0000000000037941 */ /* 0x000fea0003800000 */
.L_x_59494:
        /* <DEDUP_REMOVED lines=9> */
.L_x_59490:
[----:B------:R-:W-:Y:S05]  /*16c10*/  BSYNC B2 ;  /* 0x0000000000027941 */ /* 0x000fea0003800000 */
.L_x_59489:
        /* <DEDUP_REMOVED lines=18> */
.L_x_59501:
[----:B------:R-:W-:Y:S02]  /*16d40*/  IMAD.MOV.U32 R99, RZ, RZ, R24 ;  /* 0x000000ffff637224 */ /* 0x000fe400078e0018 */
.L_x_59502:
[----:B------:R-:W-:Y:S05]  /*16d50*/  BSYNC B3 ;  /* 0x0000000000037941 */ /* 0x000fea0003800000 */
.L_x_59500:
        /* <DEDUP_REMOVED lines=16> */
.L_x_59506:
[----:B------:R-:W-:Y:S05]  /*16e60*/  BSYNC B4 ;  /* 0x0000000000047941 */ /* 0x000fea0003800000 */
.L_x_59505:
        /* <DEDUP_REMOVED lines=44> */
.L_x_59504:
[----:B------:R-:W-:Y:S05]  /*17130*/  BSYNC B3 ;  /* 0x0000000000037941 */ /* 0x000fea0003800000 */
.L_x_59503:
        /* <DEDUP_REMOVED lines=9> */
.L_x_59499:
[----:B------:R-:W-:Y:S05]  /*171d0*/  BSYNC B2 ;  /* 0x0000000000027941 */ /* 0x000fea0003800000 */
.L_x_59498:
[----:B------:R-:W-:Y:S01]  /*171e0*/  IMAD.MOV.U32 R168, RZ, RZ, 0x10 ;  /* 0x00000010ffa87424 */ /* 0x000fe200078e00ff */
[----:B------:R-:W-:Y:S03]  /*171f0*/  BSSY B2, `(.L_x_59507) ;  /* 0x000000f000027945 */ /* 0x000fe60003800000 */
[----:B------:R-:W-:-:S05]  /*17200*/  IMAD.WIDE.U32 R168, R170, R168, c[0x0][0x188] ;  /* 0x00006200aaa87625 */ /* 0x000fca00078e00a8 */
[----:B------:R0:W-:Y:S01]  /*17210*/  STG.E.128 [R168.64], R96 ;  /* 0x00000060a8007986 */ /* 0x0001e2000c101d06 */
[----:B------:R-:W-:Y:S05]  /*17220*/  @!P1 BRA `(.L_x_59508) ;  /* 0x000000b000009947 */ /* 0x000fea0003800000 */
[----:B0-----:R-:W-:Y:S01]  /*17230*/  IMAD.U32 R168, R165, 0x10000, RZ ;  /* 0x00010000a5a87824 */ /* 0x001fe200078e00ff */
[----:B------:R-:W-:Y:S02]  /*17240*/  LOP3.LUT R169, R166, 0xffff, RZ, 0xc0, !PT ;  /* 0x0000ffffa6a97812 */ /* 0x000fe400078ec0ff */
[----:B------:R-:W-:Y:S02]  /*17250*/  LOP3.LUT R172, R163, 0xff, RZ, 0xc0, !PT ;  /* 0x000000ffa3ac7812 */ /* 0x000fe400078ec0ff */
[----:B------:R-:W-:Y:S02]  /*17260*/  LOP3.LUT R168, R168, 0xff0000, RZ, 0xc0, !PT ;  /* 0x00ff0000a8a87812 */ /* 0x000fe400078ec0ff */
[----:B------:R-:W-:-:S03]  /*17270*/  MOV R173, 0x4 ;  /* 0x0000000400ad7802 */ /* 0x000fc60000000f00 */
[----:B------:R-:W-:Y:S01]  /*17280*/  IMAD R168, R169, 0x1000000, R168 ;  /* 0x01000000a9a87824 */ /* 0x000fe200078e02a8 */
[----:B------:R-:W-:-:S05]  /*17290*/  LOP3.LUT R169, R164, 0xff, RZ, 0xc0, !PT ;  /* 0x000000ffa4a97812 */ /* 0x000fca00078ec0ff */
[----:B------:R-:W-:-:S04]  /*172a0*/  IMAD R168, R169, 0x100, R168 ;  /* 0x00000100a9a87824 */ /* 0x000fc800078e02a8 */
[----:B------:R-:W-:Y:S02]  /*172b0*/  IMAD.IADD R172, R168, 0x1, R172 ;  /* 0x00000001a8ac7824 */ /* 0x000fe400078e02ac */
[----:B------:R-:W-:-:S05]  /*172c0*/  IMAD.WIDE.U32 R168, R131, R173, c[0x0][0x190] ;  /* 0x0000640083a87625 */ /* 0x000fca00078e00ad */
[----:B------:R0:W-:Y:S02]  /*172d0*/  STG.E [R168.64], R172 ;  /* 0x000000aca8007986 */ /* 0x0001e4000c101906 */
.L_x_59508:
[----:B------:R-:W-:Y:S05]  /*172e0*/  BSYNC B2 ;  /* 0x0000000000027941 */ /* 0x000fea0003800000 */
.L_x_59507:
[----:B------:R-:W-:Y:S02]  /*172f0*/  IADD3 R170, R170, 0x20, RZ ;  /* 0x00000020aaaa7810 */ /* 0x000fe40007ffe0ff */
[----:B------:R-:W-:Y:S02]  /*17300*/  IADD3 R131, R131, 0x20, RZ ;  /* 0x0000002083837810 */ /* 0x000fe40007ffe0ff */
.L_x_59470:
[----:B------:R-:W-:Y:S05]  /*17310*/  BSYNC B1 ;  /* 0x0000000000017941 */ /* 0x000fea0003800000 */
.L_x_59469:
        /* <DEDUP_REMOVED lines=30> */
.L_x_59514:
[----:B------:R-:W-:Y:S02]  /*17500*/  IMAD.MOV.U32 R163, RZ, RZ, R24 ;  /* 0x000000ffffa37224 */ /* 0x000fe400078e0018 */
.L_x_59515:
[----:B------:R-:W-:Y:S05]  /*17510*/  BSYNC B3 ;  /* 0x0000000000037941 */ /* 0x000fea0003800000 */
.L_x_59513:
        /* <DEDUP_REMOVED lines=16> */
.L_x_59519:
[----:B------:R-:W-:Y:S05]  /*17620*/  BSYNC B4 ;  /* 0x0000000000047941 */ /* 0x000fea0003800000 */
.L_x_59518:
        /* <DEDUP_REMOVED lines=44> */
.L_x_59517:
[----:B------:R-:W-:Y:S05]  /*178f0*/  BSYNC B3 ;  /* 0x0000000000037941 */ /* 0x000fea0003800000 */
.L_x_59516:
        /* <DEDUP_REMOVED lines=9> */
.L_x_59512:
[----:B------:R-:W-:Y:S05]  /*17990*/  BSYNC B2 ;  /* 0x0000000000027941 */ /* 0x000fea0003800000 */
.L_x_59511:
        /* <DEDUP_REMOVED lines=18> */
.L_x_59523:
[----:B------:R-:W-:Y:S02]  /*17ac0*/  IMAD.MOV.U32 R23, RZ, RZ, R24 ;  /* 0x000000ffff177224 */ /* 0x000fe400078e0018 */
.L_x_59524:
[----:B------:R-:W-:Y:S05]  /*17ad0*/  BSYNC B3 ;  /* 0x0000000000037941 */ /* 0x000fea0003800000 */
.L_x_59522:
        /* <DEDUP_REMOVED lines=16> */
.L_x_59528:
[----:B------:R-:W-:Y:S05]  /*17be0*/  BSYNC B4 ;  /* 0x0000000000047941 */ /* 0x000fea0003800000 */
.L_x_59527:
        /* <DEDUP_REMOVED lines=44> */
.L_x_59526:
[----:B------:R-:W-:Y:S05]  /*17eb0*/  BSYNC B3 ;  /* 0x0000000000037941 */ /* 0x000fea0003800000 */
.L_x_59525:
        /* <DEDUP_REMOVED lines=9> */
.L_x_59521:
[----:B------:R-:W-:Y:S05]  /*17f50*/  BSYNC B2 ;  /* 0x0000000000027941 */ /* 0x000fea0003800000 */
.L_x_59520:
        /* <DEDUP_REMOVED lines=18> */
.L_x_59532:
[----:B------:R-:W-:Y:S02]  /*18080*/  IMAD.MOV.U32 R23, RZ, RZ, R24 ;  /* 0x000000ffff177224 */ /* 0x000fe400078e0018 */
.L_x_59533:
[----:B------:R-:W-:Y:S05]  /*18090*/  BSYNC B3 ;  /* 0x0000000000037941 */ /* 0x000fea0003800000 */
.L_x_59531:
        /* <DEDUP_REMOVED lines=16> */
.L_x_59537:
[----:B------:R-:W-:Y:S05]  /*181a0*/  BSYNC B4 ;  /* 0x0000000000047941 */ /* 0x000fea0003800000 */
.L_x_59536:
        /* <DEDUP_REMOVED lines=44> */
.L_x_59535:
[----:B------:R-:W-:Y:S05]  /*18470*/  BSYNC B3 ;  /* 0x0000000000037941 */ /* 0x000fea0003800000 */
.L_x_59534:
[----:B------:R-:W0:Y:S01]  /*18480*/  I2F.U32 R23, R23 ;  /* 0x0000001700177306 */ /* 0x000e220000201000 */
[----:B------:R-:W-:-:S10]  /*18490*/  HFMA2.MMA R102, -RZ, RZ, 0.1171875, 0 ;  /* 0x2f800000ff667435 */ /* 0x000fd400000001ff */
[----:B0-----:R-:W-:-:S05]  /*184a0*/  FFMA.FTZ R23, R23, R102, 1.1641532182693481445e-10 ;  /* 0x2f00000017177423 */ /* 0x001fca0000010066 */
[----:B------:R-:W-:Y:S01]  /*184b0*/  FSETP.GTU.FTZ.AND P4, PT, R23, c[0x0][0x1e4], PT ;  /* 0x0000790017007a0b */ /* 0x000fe20003f9c000 */
[----:B-----5:R-:W-:-:S03]  /*184c0*/  FMUL.FTZ R23, R42, c[0x0][0x1ec] ;  /* 0x00007b002a177a20 */ /* 0x020fc60000410000 */
[----:B------:R-:W-:Y:S01]  /*184d0*/  SEL R165, RZ, 0x1, P4 ;  /* 0x00000001ffa57807 */ /* 0x000fe20002000000 */
[----:B------:R-:W-:-:S05]  /*184e0*/  FMUL.FTZ R23, R23, c[0x0][0x1e8] ;  /* 0x00007a0017177a20 */ /* 0x000fca0000410000 */
[----:B------:R-:W-:-:S05]  /*184f0*/  FSEL R102, R23, RZ, !P4 ;  /* 0x000000ff17667208 */ /* 0x000fca0006000000 */
[----:B------:R-:W-:Y:S02]  /*18500*/  @P2 FADD.FTZ R102, R46, R102 ;  /* 0x000000662e662221 */ /* 0x000fe40000010000 */
.L_x_59530:
[----:B------:R-:W-:Y:S05]  /*18510*/  BSYNC B2 ;  /* 0x0000000000027941 */ /* 0x000fea0003800000 */
.L_x_59529:
        /* <DEDUP_REMOVED lines=18> */
.L_x_59541:
[----:B------:R-:W-:Y:S02]  /*18640*/  MOV R103, R24 ;  /* 0x0000001800677202 */ /* 0x000fe40000000f00 */
.L_x_59542:
[----:B------:R-:W-:Y:S05]  /*18650*/  BSYNC B3 ;  /* 0x0000000000037941 */ /* 0x000fea0003800000 */
.L_x_59540:
        /* <DEDUP_REMOVED lines=16> */
.L_x_59546:
[----:B------:R-:W-:Y:S05]  /*18760*/  BSYNC B4 ;  /* 0x0000000000047941 */ /* 0x000fea0003800000 */
.L_x_59545:
        /* <DEDUP_REMOVED lines=44> */
.L_x_59544:
[----:B------:R-:W-:Y:S05]  /*18a30*/  BSYNC B3 ;  /* 0x0000000000037941 */ /* 0x000fea0003800000 */
.L_x_59543:
        /* <DEDUP_REMOVED lines=9> */
.L_x_59539:
[----:B------:R-:W-:Y:S05]  /*18ad0*/  BSYNC B2 ;  /* 0x0000000000027941 */ /* 0x000fea0003800000 */
.L_x_59538:
        /* <DEDUP_REMOVED lines=16> */
.L_x_59548:
[----:B------:R-:W-:Y:S05]  /*18be0*/  BSYNC B2 ;  /* 0x0000000000027941 */ /* 0x000fea0003800000 */
.L_x_59547:
[----:B------:R-:W-:Y:S02]  /*18bf0*/  IADD3 R170, R170, 0x20, RZ ;  /* 0x00000020aaaa7810 */ /* 0x000fe40007ffe0ff */
[----:B------:R-:W-:Y:S02]  /*18c00*/  IADD3 R131, R131, 0x20, RZ ;  /* 0x0000002083837810 */ /* 0x000fe40007ffe0ff */
.L_x_59510:
[----:B------:R-:W-:Y:S05]  /*18c10*/  BSYNC B1 ;  /* 0x0000000000017941 */ /* 0x000fea0003800000 */
.L_x_59509:
        /* <DEDUP_REMOVED lines=30> */
.L_x_59554:
[----:B------:R-:W-:Y:S02]  /*18e00*/  MOV R163, R24 ;  /* 0x0000001800a37202 */ /* 0x000fe40000000f00 */
.L_x_59555:
[----:B------:R-:W-:Y:S05]  /*18e10*/  BSYNC B3 ;  /* 0x0000000000037941 */ /* 0x000fea0003800000 */
.L_x_59553:
        /* <DEDUP_REMOVED lines=16> */
.L_x_59559:
[----:B------:R-:W-:Y:S05]  /*18f20*/  BSYNC B4 ;  /* 0x0000000000047941 */ /* 0x000fea0003800000 */
.L_x_59558:
        /* <DEDUP_REMOVED lines=44> */
.L_x_59557:
[----:B------:R-:W-:Y:S05]  /*191f0*/  BSYNC B3 ;  /* 0x0000000000037941 */ /* 0x000fea0003800000 */
.L_x_59556:
        /* <DEDUP_REMOVED lines=9> */
.L_x_59552:
[----:B------:R-:W-:Y:S05]  /*19290*/  BSYNC B2 ;  /* 0x0000000000027941 */ /* 0x000fea0003800000 */
.L_x_59551:
        /* <DEDUP_REMOVED lines=18> */
.L_x_59563:
[----:B------:R-:W-:Y:S02]  /*193c0*/  IMAD.MOV.U32 R23, RZ, RZ, R24 ;  /* 0x000000ffff177224 */ /* 0x000fe400078e0018 */
.L_x_59564:
[----:B------:R-:W-:Y:S05]  /*193d0*/  BSYNC B3 ;  /* 0x0000000000037941 */ /* 0x000fea0003800000 */
.L_x_59562:
        /* <DEDUP_REMOVED lines=16> */
.L_x_59568:
[----:B------:R-:W-:Y:S05]  /*194e0*/  BSYNC B4 ;  /* 0x0000000000047941 */ /* 0x000fea0003800000 */
.L_x_59567:
        /* <DEDUP_REMOVED lines=44> */
.L_x_59566:
[----:B------:R-:W-:Y:S05]  /*197b0*/  BSYNC B3 ;  /* 0x0000000000037941 */ /* 0x000fea0003800000 */
.L_x_59565:
        /* <DEDUP_REMOVED lines=9> */
.L_x_59561:
[----:B------:R-:W-:Y:S05]  /*19850*/  BSYNC B2 ;  /* 0x0000000000027941 */ /* 0x000fea0003800000 */
.L_x_59560:
        /* <DEDUP_REMOVED lines=18> */
.L_x_59572:
[----:B------:R-:W-:Y:S02]  /*19980*/  IMAD.MOV.U32 R23, RZ, RZ, R24 ;  /* 0x000000ffff177224 */ /* 0x000fe400078e0018 */
.L_x_59573:
[----:B------:R-:W-:Y:S05]  /*19990*/  BSYNC B3 ;  /* 0x0000000000037941 */ /* 0x000fea0003800000 */
.L_x_59571:
        /* <DEDUP_REMOVED lines=16> */
.L_x_59577:
[----:B------:R-:W-:Y:S05]  /*19aa0*/  BSYNC B4 ;  /* 0x0000000000047941 */ /* 0x000fea0003800000 */
.L_x_59576:
        /* <DEDUP_REMOVED lines=44> */
.L_x_59575:
[----:B------:R-:W-:Y:S05]  /*19d70*/  BSYNC B3 ;  /* 0x0000000000037941 */ /* 0x000fea0003800000 */
.L_x_59574:
        /* <DEDUP_REMOVED lines=9> */
.L_x_59570:
[----:B------:R-:W-:Y:S05]  /*19e10*/  BSYNC B2 ;  /* 0x0000000000027941 */ /* 0x000fea0003800000 */
.L_x_59569:
        /* <DEDUP_REMOVED lines=18> */
.L_x_59581:
[----:B------:R-:W-:Y:S02]  /*19f40*/  IMAD.MOV.U32 R107, RZ, RZ, R24 ;  /* 0x000000ffff6b7224 */ /* 0x000fe400078e0018 */
.L_x_59582:
[----:B------:R-:W-:Y:S05]  /*19f50*/  BSYNC B3 ;  /* 0x0000000000037941 */ /* 0x000fea0003800000 */
.L_x_59580:
        /* <DEDUP_REMOVED lines=16> */
.L_x_59586:
[----:B------:R-:W-:Y:S05]  /*1a060*/  BSYNC B4 ;  /* 0x0000000000047941 */ /* 0x000fea0003800000 */
.L_x_59585:
        /* <DEDUP_REMOVED lines=44> */
.L_x_59584:
[----:B------:R-:W-:Y:S05]  /*1a330*/  BSYNC B3 ;  /* 0x0000000000037941 */ /* 0x000fea0003800000 */
.L_x_59583:
        /* <DEDUP_REMOVED lines=9> */
.L_x_59579:
[----:B------:R-:W-:Y:S05]  /*1a3d0*/  BSYNC B2 ;  /* 0x0000000000027941 */ /* 0x000fea0003800000 */
.L_x_59578:
[----:B------:R-:W-:Y:S01]  /*1a3e0*/  IMAD.MOV.U32 R168, RZ, RZ, 0x10 ;  /* 0x00000010ffa87424 */ /* 0x000fe200078e00ff */
[----:B------:R-:W-:Y:S03]  /*1a3f0*/  BSSY B2, `(.L_x_59587) ;  /* 0x000000f000027945 */ /* 0x000fe60003800000 */
[----:B------:R-:W-:-:S05]  /*1a400*/  IMAD.WIDE.U32 R168, R170, R168, c[0x0][0x188] ;  /* 0x00006200aaa87625 */ /* 0x000fca00078e00a8 */
[----:B------:R0:W-:Y:S01]  /*1a410*/  STG.E.128 [R168.64], R104 ;  /* 0x00000068a8007986 */ /* 0x0001e2000c101d06 */
[----:B------:R-:W-:Y:S05]  /*1a420*/  @!P1 BRA `(.L_x_59588) ;  /* 0x000000b000009947 */ /* 0x000fea0003800000 */
[----:B0-----:R-:W-:Y:S01]  /*1a430*/  SHF.L.U32 R168, R165, 0x10, RZ ;  /* 0x00000010a5a87819 */ /* 0x001fe200000006ff */
[----:B------:R-:W-:Y:S01]  /*1a440*/  IMAD.MOV.U32 R173, RZ, RZ, 0x4 ;  /* 0x00000004ffad7424 */ /* 0x000fe200078e00ff */
[----:B------:R-:W-:Y:S02]  /*1a450*/  LOP3.LUT R169, R166, 0xffff, RZ, 0xc0, !PT ;  /* 0x0000ffffa6a97812 */ /* 0x000fe400078ec0ff */
[----:B------:R-:W-:Y:S02]  /*1a460*/  LOP3.LUT R168, R168, 0xff0000, RZ, 0xc0, !PT ;  /* 0x00ff0000a8a87812 */ /* 0x000fe400078ec0ff */
[----:B------:R-:W-:-:S03]  /*1a470*/  LOP3.LUT R172, R163, 0xff, RZ, 0xc0, !PT ;  /* 0x000000ffa3ac7812 */ /* 0x000fc600078ec0ff */
[----:B------:R-:W-:Y:S01]  /*1a480*/  IMAD R168, R169, 0x1000000, R168 ;  /* 0x01000000a9a87824 */ /* 0x000fe200078e02a8 */
[----:B------:R-:W-:-:S05]  /*1a490*/  LOP3.LUT R169, R164, 0xff, RZ, 0xc0, !PT ;  /* 0x000000ffa4a97812 */ /* 0x000fca00078ec0ff */
[----:B------:R-:W-:-:S04]  /*1a4a0*/  IMAD R168, R169, 0x100, R168 ;  /* 0x00000100a9a87824 */ /* 0x000fc800078e02a8 */
[----:B------:R-:W-:Y:S02]  /*1a4b0*/  IMAD.IADD R172, R168, 0x1, R172 ;  /* 0x00000001a8ac7824 */ /* 0x000fe400078e02ac */
[----:B------:R-:W-:-:S05]  /*1a4c0*/  IMAD.WIDE.U32 R168, R131, R173, c[0x0][0x190] ;  /* 0x0000640083a87625 */ /* 0x000fca00078e00ad */
[----:B------:R0:W-:Y:S02]  /*1a4d0*/  STG.E [R168.64], R172 ;  /* 0x000000aca8007986 */ /* 0x0001e4000c101906 */
.L_x_59588:
[----:B------:R-:W-:Y:S05]  /*1a4e0*/  BSYNC B2 ;  /* 0x0000000000027941 */ /* 0x000fea0003800000 */
.L_x_59587:
[----:B------:R-:W-:Y:S02]  /*1a4f0*/  IADD3 R170, R170, 0x20, RZ ;  /* 0x00000020aaaa7810 */ /* 0x000fe40007ffe0ff */
[----:B------:R-:W-:Y:S02]  /*1a500*/  IADD3 R131, R131, 0x20, RZ ;  /* 0x0000002083837810 */ /* 0x000fe40007ffe0ff */
.L_x_59550:
[----:B------:R-:W-:Y:S05]  /*1a510*/  BSYNC B1 ;  /* 0x0000000000017941 */ /* 0x000fea0003800000 */
.L_x_59549:
        /* <DEDUP_REMOVED lines=30> */
.L_x_59594:
[----:B------:R-:W-:Y:S02]  /*1a700*/  IMAD.MOV.U32 R163, RZ, RZ, R24 ;  /* 0x000000ffffa37224 */ /* 0x000fe400078e0018 */
.L_x_59595:
[----:B------:R-:W-:Y:S05]  /*1a710*/  BSYNC B3 ;  /* 0x0000000000037941 */ /* 0x000fea0003800000 */
.L_x_59593:
        /* <DEDUP_REMOVED lines=16> */
.L_x_59599:
[----:B------:R-:W-:Y:S05]  /*1a820*/  BSYNC B4 ;  /* 0x0000000000047941 */ /* 0x000fea0003800000 */
.L_x_59598:
        /* <DEDUP_REMOVED lines=44> */
.L_x_59597:
[----:B------:R-:W-:Y:S05]  /*1aaf0*/  BSYNC B3 ;  /* 0x0000000000037941 */ /* 0x000fea0003800000 */
.L_x_59596:
        /* <DEDUP_REMOVED lines=9> */
.L_x_59592:
[----:B------:R-:W-:Y:S05]  /*1ab90*/  BSYNC B2 ;  /* 0x0000000000027941 */ /* 0x000fea0003800000 */
.L_x_59591:
        /* <DEDUP_REMOVED lines=18> */
.L_x_59603:
[----:B------:R-:W-:Y:S02]  /*1acc0*/  IMAD.MOV.U32 R23, RZ, RZ, R24 ;  /* 0x000000ffff177224 */ /* 0x000fe400078e0018 */
.L_x_59604:
[----:B------:R-:W-:Y:S05]  /*1acd0*/  BSYNC B3 ;  /* 0x0000000000037941 */ /* 0x000fea0003800000 */
.L_x_59602:
        /* <DEDUP_REMOVED lines=16> */
.L_x_59608:
[----:B------:R-:W-:Y:S05]  /*1ade0*/  BSYNC B4 ;  /* 0x0000000000047941 */ /* 0x000fea0003800000 */
.L_x_59607:
        /* <DEDUP_REMOVED lines=44> */
.L_x_59606:
[----:B------:R-:W-:Y:S05]  /*1b0b0*/  BSYNC B3 ;  /* 0x0000000000037941 */ /* 0x000fea0003800000 */
.L_x_59605:
        /* <DEDUP_REMOVED lines=9> */
.L_x_59601:
[----:B------:R-:W-:Y:S05]  /*1b150*/  BSYNC B2 ;  /* 0x0000000000027941 */ /* 0x000fea0003800000 */
.L_x_59600:
        /* <DEDUP_REMOVED lines=18> */
.L_x_59612:
[----:B------:R-:W-:Y:S02]  /*1b280*/  MOV R23, R24 ;  /* 0x0000001800177202 */ /* 0x000fe40000000f00 */
.L_x_59613:
[----:B------:R-:W-:Y:S05]  /*1b290*/  BSYNC B3 ;  /* 0x0000000000037941 */ /* 0x000fea0003800000 */
.L_x_59611:
        /* <DEDUP_REMOVED lines=16> */
.L_x_59617:
[----:B------:R-:W-:Y:S05]  /*1b3a0*/  BSYNC B4 ;  /* 0x0000000000047941 */ /* 0x000fea0003800000 */
.L_x_59616:
        /* <DEDUP_REMOVED lines=44> */
.L_x_59615:
[----:B------:R-:W-:Y:S05]  /*1b670*/  BSYNC B3 ;  /* 0x0000000000037941 */ /* 0x000fea0003800000 */
.L_x_59614:
        /* <DEDUP_REMOVED lines=9> */
.L_x_59610:
[----:B------:R-:W-:Y:S05]  /*1b710*/  BSYNC B2 ;  /* 0x0000000000027941 */ /* 0x000fea0003800000 */
.L_x_59609:
        /* <DEDUP_REMOVED lines=18> */
.L_x_59621:
[----:B------:R-:W-:Y:S02]  /*1b840*/  IMAD.MOV.U32 R111, RZ, RZ, R24 ;  /* 0x000000ffff6f7224 */ /* 0x000fe400078e0018 */
.L_x_59622:
[----:B------:R-:W-:Y:S05]  /*1b850*/  BSYNC B3 ;  /* 0x0000000000037941 */ /* 0x000fea0003800000 */
.L_x_59620:
        /* <DEDUP_REMOVED lines=16> */
.L_x_59626:
[----:B------:R-:W-:Y:S05]  /*1b960*/  BSYNC B4 ;  /* 0x0000000000047941 */ /* 0x000fea0003800000 */
.L_x_59625:
        /* <DEDUP_REMOVED lines=44> */
.L_x_59624:
[----:B------:R-:W-:Y:S05]  /*1bc30*/  BSYNC B3 ;  /* 0x0000000000037941 */ /* 0x000fea0003800000 */
.L_x_59623:
        /* <DEDUP_REMOVED lines=9> */
.L_x_59619:
[----:B------:R-:W-:Y:S05]  /*1bcd0*/  BSYNC B2 ;  /* 0x0000000000027941 */ /* 0x000fea0003800000 */
.L_x_59618:
        /* <DEDUP_REMOVED lines=12> */
[----:B------:R-:W-:-:S05]  /*1bda0*/  IMAD R168, R169, 0x100, R168 ;  /* 0x00000100a9a87824 */ /* 0x000fca00078e02a8 */
[----:B------:R-:W-:Y:S01]  /*1bdb0*/  IADD3 R172, R168, R172, RZ ;  /* 0x000000aca8ac7210 */ /* 0x000fe20007ffe0ff */
[----:B------:R-:W-:-:S05]  /*1bdc0*/  IMAD.WIDE.U32 R168, R131, R173, c[0x0][0x190] ;  /* 0x0000640083a87625 */ /* 0x000fca00078e00ad */
[----:B------:R0:W-:Y:S02]  /*1bdd0*/  STG.E [R168.64], R172 ;  /* 0x000000aca8007986 */ /* 0x0001e4000c101906 */
.L_x_59628:
[----:B------:R-:W-:Y:S05]  /*1bde0*/  BSYNC B2 ;  /* 0x0000000000027941 */ /* 0x000fea0003800000 */
.L_x_59627:
[----:B------:R-:W-:Y:S02]  /*1bdf0*/  IADD3 R170, R170, 0x20, RZ ;  /* 0x00000020aaaa7810 */ /* 0x000fe40007ffe0ff */
[----:B------:R-:W-:Y:S02]  /*1be00*/  IADD3 R131, R131, 0x20, RZ ;  /* 0x0000002083837810 */ /* 0x000fe40007ffe0ff */
.L_x_59590:
[----:B------:R-:W-:Y:S05]  /*1be10*/  BSYNC B1 ;  /* 0x0000000000017941 */ /* 0x000fea0003800000 */
.L_x_59589:
        /* <DEDUP_REMOVED lines=30> */
.L_x_59634:
[----:B------:R-:W-:Y:S02]  /*1c000*/  IMAD.MOV.U32 R163, RZ, RZ, R24 ;  /* 0x000000ffffa37224 */ /* 0x000fe400078e0018 */
.L_x_59635:
[----:B------:R-:W-:Y:S05]  /*1c010*/  BSYNC B3 ;  /* 0x0000000000037941 */ /* 0x000fea0003800000 */
.L_x_59633:
        /* <DEDUP_REMOVED lines=16> */
.L_x_59639:
[----:B------:R-:W-:Y:S05]  /*1c120*/  BSYNC B4 ;  /* 0x0000000000047941 */ /* 0x000fea0003800000 */
.L_x_59638:
        /* <DEDUP_REMOVED lines=44> */
.L_x_59637:
[----:B------:R-:W-:Y:S05]  /*1c3f0*/  BSYNC B3 ;  /* 0x0000000000037941 */ /* 0x000fea0003800000 */
.L_x_59636:
        /* <DEDUP_REMOVED lines=9> */
.L_x_59632:
[----:B------:R-:W-:Y:S05]  /*1c490*/  BSYNC B2 ;  /* 0x0000000000027941 */ /* 0x000fea0003800000 */
.L_x_59631:
        /* <DEDUP_REMOVED lines=18> */
.L_x_59643:
[----:B------:R-:W-:Y:S02]  /*1c5c0*/  IMAD.MOV.U32 R23, RZ, RZ, R24 ;  /* 0x000000ffff177224 */ /* 0x000fe400078e0018 */
.L_x_59644:
[----:B------:R-:W-:Y:S05]  /*1c5d0*/  BSYNC B3 ;  /* 0x0000000000037941 */ /* 0x000fea0003800000 */
.L_x_59642:
        /* <DEDUP_REMOVED lines=16> */
.L_x_59648:
[----:B------:R-:W-:Y:S05]  /*1c6e0*/  BSYNC B4 ;  /* 0x0000000000047941 */ /* 0x000fea0003800000 */
.L_x_59647:
        /* <DEDUP_REMOVED lines=44> */
.L_x_59646:
[----:B------:R-:W-:Y:S05]  /*1c9b0*/  BSYNC B3 ;  /* 0x0000000000037941 */ /* 0x000fea0003800000 */
.L_x_59645:
        /* <DEDUP_REMOVED lines=9> */
.L_x_59641:
[----:B------:R-:W-:Y:S05]  /*1ca50*/  BSYNC B2 ;  /* 0x0000000000027941 */ /* 0x000fea0003800000 */
.L_x_59640:
        /* <DEDUP_REMOVED lines=18> */
.L_x_59652:
[----:B------:R-:W-:Y:S02]  /*1cb80*/  IMAD.MOV.U32 R23, RZ, RZ, R24 ;  /* 0x000000ffff177224 */ /* 0x000fe400078e0018 */
.L_x_59653:
[----:B------:R-:W-:Y:S05]  /*1cb90*/  BSYNC B3 ;  /* 0x0000000000037941 */ /* 0x000fea0003800000 */
.L_x_59651:
        /* <DEDUP_REMOVED lines=16> */
.L_x_59657:
[----:B------:R-:W-:Y:S05]  /*1cca0*/  BSYNC B4 ;  /* 0x0000000000047941 */ /* 0x000fea0003800000 */
.L_x_59656:
        /* <DEDUP_REMOVED lines=44> */
.L_x_59655:
[----:B------:R-:W-:Y:S05]  /*1cf70*/  BSYNC B3 ;  /* 0x0000000000037941 */ /* 0x000fea0003800000 */
.L_x_59654:
        /* <DEDUP_REMOVED lines=9> */
.L_x_59650:
[----:B------:R-:W-:Y:S05]  /*1d010*/  BSYNC B2 ;  /* 0x0000000000027941 */ /* 0x000fea0003800000 */
.L_x_59649:
        /* <DEDUP_REMOVED lines=18> */
.L_x_59661:
[----:B------:R-:W-:Y:S02]  /*1d140*/  IMAD.MOV.U32 R115, RZ, RZ, R24 ;  /* 0x000000ffff737224 */ /* 0x000fe400078e0018 */
.L_x_59662:
[----:B------:R-:W-:Y:S05]  /*1d150*/  BSYNC B3 ;  /* 0x0000000000037941 */ /* 0x000fea0003800000 */
.L_x_59660:
        /* <DEDUP_REMOVED lines=16> */
.L_x_59666:
[----:B------:R-:W-:Y:S05]  /*1d260*/  BSYNC B4 ;  /* 0x0000000000047941 */ /* 0x000fea0003800000 */
.L_x_59665:
        /* <DEDUP_REMOVED lines=44> */
.L_x_59664:
[----:B------:R-:W-:Y:S05]  /*1d530*/  BSYNC B3 ;  /* 0x0000000000037941 */ /* 0x000fea0003800000 */
.L_x_59663:
        /* <DEDUP_REMOVED lines=9> */
.L_x_59659:
[----:B------:R-:W-:Y:S05]  /*1d5d0*/  BSYNC B2 ;  /* 0x0000000000027941 */ /* 0x000fea0003800000 */
.L_x_59658:
        /* <DEDUP_REMOVED lines=16> */
.L_x_59668:
[----:B------:R-:W-:Y:S05]  /*1d6e0*/  BSYNC B2 ;  /* 0x0000000000027941 */ /* 0x000fea0003800000 */
.L_x_59667:
[----:B------:R-:W-:Y:S02]  /*1d6f0*/  IADD3 R170, R170, 0x20, RZ ;  /* 0x00000020aaaa7810 */ /* 0x000fe40007ffe0ff */
[----:B------:R-:W-:Y:S02]  /*1d700*/  IADD3 R131, R131, 0x20, RZ ;  /* 0x0000002083837810 */ /* 0x000fe40007ffe0ff */
.L_x_59630:
[----:B------:R-:W-:Y:S05]  /*1d710*/  BSYNC B1 ;  /* 0x0000000000017941 */ /* 0x000fea0003800000 */
.L_x_59629:
        /* <DEDUP_REMOVED lines=30> */
.L_x_59674:
[----:B------:R-:W-:Y:S02]  /*1d900*/  IMAD.MOV.U32 R163, RZ, RZ, R24 ;  /* 0x000000ffffa37224 */ /* 0x000fe400078e0018 */
.L_x_59675:
[----:B------:R-:W-:Y:S05]  /*1d910*/  BSYNC B3 ;  /* 0x0000000000037941 */ /* 0x000fea0003800000 */
.L_x_59673:
        /* <DEDUP_REMOVED lines=16> */
.L_x_59679:
[----:B------:R-:W-:Y:S05]  /*1da20*/  BSYNC B4 ;  /* 0x0000000000047941 */ /* 0x000fea0003800000 */
.L_x_59678:
        /* <DEDUP_REMOVED lines=44> */
.L_x_59677:
[----:B------:R-:W-:Y:S05]  /*1dcf0*/  BSYNC B3 ;  /* 0x0000000000037941 */ /* 0x000fea0003800000 */
.L_x_59676:
        /* <DEDUP_REMOVED lines=9> */
.L_x_59672:
[----:B------:R-:W-:Y:S05]  /*1dd90*/  BSYNC B2 ;  /* 0x0000000000027941 */ /* 0x000fea0003800000 */
.L_x_59671:
        /* <DEDUP_REMOVED lines=18> */
.L_x_59683:
[----:B------:R-:W-:Y:S02]  /*1dec0*/  MOV R23, R24 ;  /* 0x0000001800177202 */ /* 0x000fe40000000f00 */
.L_x_59684:
[----:B------:R-:W-:Y:S05]  /*1ded0*/  BSYNC B3 ;  /* 0x0000000000037941 */ /* 0x000fea0003800000 */
.L_x_59682:
        /* <DEDUP_REMOVED lines=16> */
.L_x_59688:
[----:B------:R-:W-:Y:S05]  /*1dfe0*/  BSYNC B4 ;  /* 0x0000000000047941 */ /* 0x000fea0003800000 */
.L_x_59687:
        /* <DEDUP_REMOVED lines=44> */
.L_x_59686:
[----:B------:R-:W-:Y:S05]  /*1e2b0*/  BSYNC B3 ;  /* 0x0000000000037941 */ /* 0x000fea0003800000 */
.L_x_59685:
        /* <DEDUP_REMOVED lines=9> */
.L_x_59681:
[----:B------:R-:W-:Y:S05]  /*1e350*/  BSYNC B2 ;  /* 0x0000000000027941 */ /* 0x000fea0003800000 */
.L_x_59680:
        /* <DEDUP_REMOVED lines=18> */
.L_x_59692:
[----:B------:R-:W-:Y:S02]  /*1e480*/  IMAD.MOV.U32 R23, RZ, RZ, R24 ;  /* 0x000000ffff177224 */ /* 0x000fe400078e0018 */
.L_x_59693:
[----:B------:R-:W-:Y:S05]  /*1e490*/  BSYNC B3 ;  /* 0x0000000000037941 */ /* 0x000fea0003800000 */
.L_x_59691:
        /* <DEDUP_REMOVED lines=16> */
.L_x_59697:
[----:B------:R-:W-:Y:S05]  /*1e5a0*/  BSYNC B4 ;  /* 0x0000000000047941 */ /* 0x000fea0003800000 */
.L_x_59696:
        /* <DEDUP_REMOVED lines=44> */
.L_x_59695:
[----:B------:R-:W-:Y:S05]  /*1e870*/  BSYNC B3 ;  /* 0x0000000000037941 */ /* 0x000fea0003800000 */
.L_x_59694:
        /* <DEDUP_REMOVED lines=9> */
.L_x_59690:
[----:B------:R-:W-:Y:S05]  /*1e910*/  BSYNC B2 ;  /* 0x0000000000027941 */ /* 0x000fea0003800000 */
.L_x_59689:
        /* <DEDUP_REMOVED lines=18> */
.L_x_59701:
[----:B------:R-:W-:Y:S02]  /*1ea40*/  IMAD.MOV.U32 R119, RZ, RZ, R24 ;  /* 0x000000ffff777224 */ /* 0x000fe400078e0018 */
.L_x_59702:
[----:B------:R-:W-:Y:S05]  /*1ea50*/  BSYNC B3 ;  /* 0x0000000000037941 */ /* 0x000fea0003800000 */
.L_x_59700:
        /* <DEDUP_REMOVED lines=16> */
.L_x_59706:
[----:B------:R-:W-:Y:S05]  /*1eb60*/  BSYNC B4 ;  /* 0x0000000000047941 */ /* 0x000fea0003800000 */
.L_x_59705:
        /* <DEDUP_REMOVED lines=44> */
.L_x_59704:
[----:B------:R-:W-:Y:S05]  /*1ee30*/  BSYNC B3 ;  /* 0x0000000000037941 */ /* 0x000fea0003800000 */
.L_x_59703:
        /* <DEDUP_REMOVED lines=9> */
.L_x_59699:
[----:B------:R-:W-:Y:S05]  /*1eed0*/  BSYNC B2 ;  /* 0x0000000000027941 */ /* 0x000fea0003800000 */
.L_x_59698:
        /* <DEDUP_REMOVED lines=16> */
.L_x_59708:
[----:B------:R-:W-:Y:S05]  /*1efe0*/  BSYNC B2 ;  /* 0x0000000000027941 */ /* 0x000fea0003800000 */
.L_x_59707:
[----:B------:R-:W-:Y:S02]  /*1eff0*/  IADD3 R170, R170, 0x20, RZ ;  /* 0x00000020aaaa7810 */ /* 0x000fe40007ffe0ff */
[----:B------:R-:W-:Y:S02]  /*1f000*/  IADD3 R131, R131, 0x20, RZ ;  /* 0x0000002083837810 */ /* 0x000fe40007ffe0ff */
.L_x_59670:
[----:B------:R-:W-:Y:S05]  /*1f010*/  BSYNC B1 ;  /* 0x0000000000017941 */ /* 0x000fea0003800000 */
.L_x_59669:
        /* <DEDUP_REMOVED lines=30> */
.L_x_59714:
[----:B------:R-:W-:Y:S02]  /*1f200*/  IMAD.MOV.U32 R163, RZ, RZ, R24 ;  /* 0x000000ffffa37224 */ /* 0x000fe400078e0018 */
.L_x_59715:
[----:B------:R-:W-:Y:S05]  /*1f210*/  BSYNC B3 ;  /* 0x0000000000037941 */ /* 0x000fea0003800000 */
.L_x_59713:
        /* <DEDUP_REMOVED lines=16> */
.L_x_59719:
[----:B------:R-:W-:Y:S05]  /*1f320*/  BSYNC B4 ;  /* 0x0000000000047941 */ /* 0x000fea0003800000 */
.L_x_59718:
        /* <DEDUP_REMOVED lines=44> */
.L_x_59717:
[----:B------:R-:W-:Y:S05]  /*1f5f0*/  BSYNC B3 ;  /* 0x0000000000037941 */ /* 0x000fea0003800000 */
.L_x_59716:
        /* <DEDUP_REMOVED lines=9> */
.L_x_59712:
[----:B------:R-:W-:Y:S05]  /*1f690*/  BSYNC B2 ;  /* 0x0000000000027941 */ /* 0x000fea0003800000 */
.L_x_59711:
        /* <DEDUP_REMOVED lines=18> */
.L_x_59723:
[----:B------:R-:W-:Y:S02]  /*1f7c0*/  IMAD.MOV.U32 R23, RZ, RZ, R24 ;  /* 0x000000ffff177224 */ /* 0x000fe400078e0018 */
.L_x_59724:
[----:B------:R-:W-:Y:S05]  /*1f7d0*/  BSYNC B3 ;  /* 0x0000000000037941 */ /* 0x000fea0003800000 */
.L_x_59722:
        /* <DEDUP_REMOVED lines=16> */
.L_x_59728:
[----:B------:R-:W-:Y:S05]  /*1f8e0*/  BSYNC B4 ;  /* 0x0000000000047941 */ /* 0x000fea0003800000 */
.L_x_59727:
        /* <DEDUP_REMOVED lines=44> */
.L_x_59726:
[----:B------:R-:W-:Y:S05]  /*1fbb0*/  BSYNC B3 ;  /* 0x0000000000037941 */ /* 0x000fea0003800000 */
.L_x_59725:
        /* <DEDUP_REMOVED lines=9> */
.L_x_59721:
[----:B------:R-:W-:Y:S05]  /*1fc50*/  BSYNC B2 ;  /* 0x0000000000027941 */ /* 0x000fea0003800000 */
.L_x_59720:
        /* <DEDUP_REMOVED lines=18> */
.L_x_59732:
[----:B------:R-:W-:Y:S02]  /*1fd80*/  IMAD.MOV.U32 R23, RZ, RZ, R24 ;  /* 0x000000ffff177224 */ /* 0x000fe400078e0018 */
.L_x_59733:
[----:B------:R-:W-:Y:S05]  /*1fd90*/  BSYNC B3 ;  /* 0x0000000000037941 */ /* 0x000fea0003800000 */
.L_x_59731:
        /* <DEDUP_REMOVED lines=16> */
.L_x_59737:
[----:B------:R-:W-:Y:S05]  /*1fea0*/  BSYNC B4 ;  /* 0x0000000000047941 */ /* 0x000fea0003800000 */
.L_x_59736:
        /* <DEDUP_REMOVED lines=44> */
.L_x_59735:
[----:B------:R-:W-:Y:S05]  /*20170*/  BSYNC B3 ;  /* 0x0000000000037941 */ /* 0x000fea0003800000 */
.L_x_59734:
        /* <DEDUP_REMOVED lines=9> */
.L_x_59730:
[----:B------:R-:W-:Y:S05]  /*20210*/  BSYNC B2 ;  /* 0x0000000000027941 */ /* 0x000fea0003800000 */
.L_x_59729:
        /* <DEDUP_REMOVED lines=18> */
.L_x_59741:
[----:B------:R-:W-:Y:S02]  /*20340*/  MOV R123, R24 ;  /* 0x00000018007b7202 */ /* 0x000fe40000000f00 */
.L_x_59742:
[----:B------:R-:W-:Y:S05]  /*20350*/  BSYNC B3 ;  /* 0x0000000000037941 */ /* 0x000fea0003800000 */
.L_x_59740:
        /* <DEDUP_REMOVED lines=16> */
.L_x_59746:
[----:B------:R-:W-:Y:S05]  /*20460*/  BSYNC B4 ;  /* 0x0000000000047941 */ /* 0x000fea0003800000 */
.L_x_59745:
        /* <DEDUP_REMOVED lines=44> */
.L_x_59744:
[----:B------:R-:W-:Y:S05]  /*20730*/  BSYNC B3 ;  /* 0x0000000000037941 */ /* 0x000fea0003800000 */
.L_x_59743:
        /* <DEDUP_REMOVED lines=9> */
.L_x_59739:
[----:B------:R-:W-:Y:S05]  /*207d0*/  BSYNC B2 ;  /* 0x0000000000027941 */ /* 0x000fea0003800000 */
.L_x_59738:
        /* <DEDUP_REMOVED lines=16> */
.L_x_59748:
[----:B------:R-:W-:Y:S05]  /*208e0*/  BSYNC B2 ;  /* 0x0000000000027941 */ /* 0x000fea0003800000 */
.L_x_59747:
[----:B------:R-:W-:Y:S02]  /*208f0*/  IADD3 R170, R170, 0x20, RZ ;  /* 0x00000020aaaa7810 */ /* 0x000fe40007ffe0ff */
[----:B------:R-:W-:Y:S02]  /*20900*/  IADD3 R131, R131, 0x20, RZ ;  /* 0x0000002083837810 */ /* 0x000fe40007ffe0ff */
.L_x_59710:
[----:B------:R-:W-:Y:S05]  /*20910*/  BSYNC B1 ;  /* 0x0000000000017941 */ /* 0x000fea0003800000 */
.L_x_59709:
        /* <DEDUP_REMOVED lines=30> */
.L_x_59754:
[----:B------:R-:W-:Y:S02]  /*20b00*/  MOV R130, R24 ;  /* 0x0000001800827202 */ /* 0x000fe40000000f00 */
.L_x_59755:
[----:B------:R-:W-:Y:S05]  /*20b10*/  BSYNC B3 ;  /* 0x0000000000037941 */ /* 0x000fea0003800000 */
.L_x_59753:
        /* <DEDUP_REMOVED lines=16> */
.L_x_59759:
[----:B------:R-:W-:Y:S05]  /*20c20*/  BSYNC B4 ;  /* 0x0000000000047941 */ /* 0x000fea0003800000 */
.L_x_59758:
        /* <DEDUP_REMOVED lines=44> */
.L_x_59757:
[----:B------:R-:W-:Y:S05]  /*20ef0*/  BSYNC B3 ;  /* 0x0000000000037941 */ /* 0x000fea0003800000 */
.L_x_59756:
        /* <DEDUP_REMOVED lines=9> */
.L_x_59752:
[----:B------:R-:W-:Y:S05]  /*20f90*/  BSYNC B2 ;  /* 0x0000000000027941 */ /* 0x000fea0003800000 */
.L_x_59751:
        /* <DEDUP_REMOVED lines=18> */
.L_x_59763:
[----:B------:R-:W-:Y:S02]  /*210c0*/  IMAD.MOV.U32 R23, RZ, RZ, R24 ;  /* 0x000000ffff177224 */ /* 0x000fe400078e0018 */
.L_x_59764:
[----:B------:R-:W-:Y:S05]  /*210d0*/  BSYNC B3 ;  /* 0x0000000000037941 */ /* 0x000fea0003800000 */
.L_x_59762:
        /* <DEDUP_REMOVED lines=16> */
.L_x_59768:
[----:B------:R-:W-:Y:S05]  /*211e0*/  BSYNC B4 ;  /* 0x0000000000047941 */ /* 0x000fea0003800000 */
.L_x_59767:
        /* <DEDUP_REMOVED lines=44> */
.L_x_59766:
[----:B------:R-:W-:Y:S05]  /*214b0*/  BSYNC B3 ;  /* 0x0000000000037941 */ /* 0x000fea0003800000 */
.L_x_59765:
        /* <DEDUP_REMOVED lines=9> */
.L_x_59761:
[----:B------:R-:W-:Y:S05]  /*21550*/  BSYNC B2 ;  /* 0x0000000000027941 */ /* 0x000fea0003800000 */
.L_x_59760:
        /* <DEDUP_REMOVED lines=18> */
.L_x_59772:
[----:B------:R-:W-:Y:S02]  /*21680*/  IMAD.MOV.U32 R23, RZ, RZ, R24 ;  /* 0x000000ffff177224 */ /* 0x000fe400078e0018 */
.L_x_59773:
[----:B------:R-:W-:Y:S05]  /*21690*/  BSYNC B3 ;  /* 0x0000000000037941 */ /* 0x000fea0003800000 */
.L_x_59771:
        /* <DEDUP_REMOVED lines=16> */
.L_x_59777:
[----:B------:R-:W-:Y:S05]  /*217a0*/  BSYNC B4 ;  /* 0x0000000000047941 */ /* 0x000fea0003800000 */
.L_x_59776:
[----:B------:R-:W-:Y:S01]  /*217b0*/  LOP3.LUT R126, R126, UR5, R25, 0x96, !PT ;  /* 0x000000057e7e7c12 */ /* 0x000fe2000f8e9619 */
[----:B0-----:R-:W-:Y:S01]  /*217c0*/  IMAD.HI.U32 R168, R0, -0x326172a9, RZ ;  /* 0xcd9e8d5700a87827 */ /* 0x001fe200078e00ff */
        /* <DEDUP_REMOVED lines=42> */
.L_x_59775:
[----:B------:R-:W-:Y:S05]  /*21a70*/  BSYNC B3 ;  /* 0x0000000000037941 */ /* 0x000fea0003800000 */
.L_x_59774:
        /* <DEDUP_REMOVED lines=9> */
.L_x_59770:
[----:B------:R-:W-:Y:S05]  /*21b10*/  BSYNC B2 ;  /* 0x0000000000027941 */ /* 0x000fea0003800000 */
.L_x_59769:
        /* <DEDUP_REMOVED lines=18> */
.L_x_59781:
[----:B------:R-:W-:Y:S02]  /*21c40*/  IMAD.MOV.U32 R127, RZ, RZ, R24 ;  /* 0x000000ffff7f7224 */ /* 0x000fe400078e0018 */
.L_x_59782:
[----:B------:R-:W-:Y:S05]  /*21c50*/  BSYNC B3 ;  /* 0x0000000000037941 */ /* 0x000fea0003800000 */
.L_x_59780:
        /* <DEDUP_REMOVED lines=16> */
.L_x_59786:
[----:B------:R-:W-:Y:S05]  /*21d60*/  BSYNC B4 ;  /* 0x0000000000047941 */ /* 0x000fea0003800000 */
.L_x_59785:
        /* <DEDUP_REMOVED lines=44> */
.L_x_59784:
[----:B------:R-:W-:Y:S05]  /*22030*/  BSYNC B3 ;  /* 0x0000000000037941 */ /* 0x000fea0003800000 */
.L_x_59783:
        /* <DEDUP_REMOVED lines=9> */
.L_x_59779:
[----:B------:R-:W-:Y:S05]  /*220d0*/  BSYNC B2 ;  /* 0x0000000000027941 */ /* 0x000fea0003800000 */
.L_x_59778:
[----:B0-----:R-:W-:-:S04]  /*220e0*/  IMAD.MOV.U32 R168, RZ, RZ, 0x10 ;  /* 0x00000010ffa87424 */ /* 0x001fc800078e00ff */
[----:B------:R-:W-:-:S05]  /*220f0*/  IMAD.WIDE.U32 R168, R170, R168, c[0x0][0x188] ;  /* 0x00006200aaa87625 */ /* 0x000fca00078e00a8 */
[----:B------:R0:W-:Y:S01]  /*22100*/  STG.E.128 [R168.64], R124 ;  /* 0x0000007ca8007986 */ /* 0x0001e2000c101d06 */
[----:B------:R-:W-:Y:S05]  /*22110*/  @!P1 BRA `(.L_x_59750) ;  /* 0x000000b000009947 */ /* 0x000fea0003800000 */
[----:B------:R-:W-:Y:S01]  /*22120*/  SHF.L.U32 R130, R165, 0x10, RZ ;  /* 0x00000010a5827819 */ /* 0x000fe200000006ff */
[----:B------:R-:W-:Y:S01]  /*22130*/  IMAD.MOV.U32 R172, RZ, RZ, 0x4 ;  /* 0x00000004ffac7424 */ /* 0x000fe200078e00ff */
[----:B0-----:R-:W-:Y:S02]  /*22140*/  LOP3.LUT R168, R166, 0xffff, RZ, 0xc0, !PT ;  /* 0x0000ffffa6a87812 */ /* 0x001fe400078ec0ff */
[----:B------:R-:W-:-:S05]  /*22150*/  LOP3.LUT R130, R130, 0xff0000, RZ, 0xc0, !PT ;  /* 0x00ff000082827812 */ /* 0x000fca00078ec0ff */
[----:B------:R-:W-:Y:S01]  /*22160*/  IMAD R130, R168, 0x1000000, R130 ;  /* 0x01000000a8827824 */ /* 0x000fe200078e0282 */
[----:B------:R-:W-:-:S05]  /*22170*/  LOP3.LUT R168, R164, 0xff, RZ, 0xc0, !PT ;  /* 0x000000ffa4a87812 */ /* 0x000fca00078ec0ff */
[----:B------:R-:W-:Y:S01]  /*22180*/  IMAD R168, R168, 0x100, R130 ;  /* 0x00000100a8a87824 */ /* 0x000fe200078e0282 */
[----:B------:R-:W-:-:S05]  /*22190*/  LOP3.LUT R130, R163, 0xff, RZ, 0xc0, !PT ;  /* 0x000000ffa3827812 */ /* 0x000fca00078ec0ff */
[----:B------:R-:W-:Y:S02]  /*221a0*/  IMAD.IADD R168, R168, 0x1, R130 ;  /* 0x00000001a8a87824 */ /* 0x000fe400078e0282 */
[----:B------:R-:W-:-:S05]  /*221b0*/  IMAD.WIDE.U32 R130, R131, R172, c[0x0][0x190] ;  /* 0x0000640083827625 */ /* 0x000fca00078e00ac */
[----:B------:R0:W-:Y:S02]  /*221c0*/  STG.E [R130.64], R168 ;  /* 0x000000a882007986 */ /* 0x0001e4000c101906 */
.L_x_59750:
[----:B------:R-:W-:Y:S05]  /*221d0*/  BSYNC B1 ;  /* 0x0000000000017941 */ /* 0x000fea0003800000 */
.L_x_59749:
[----:B0-----:R-:W-:Y:S01]  /*221e0*/  FADD.FTZ R130, RZ, R48 ;  /* 0x00000030ff827221 */ /* 0x001fe20000010000 */
[----:B------:R-:W-:Y:S01]  /*221f0*/  ISETP.GT.U32.AND P1, PT, R4, 0x3f, PT ;  /* 0x0000003f0400780c */ /* 0x000fe20003f24070 */
[----:B------:R-:W0:Y:S01]  /*22200*/  S2R R131, SR_TID.X ;  /* 0x0000000000837919 */ /* 0x000e220000002100 */
        /* <DEDUP_REMOVED lines=10> */
[----:B------:R-:W-:Y:S02]  /*222b0*/  FSEL R168, R130, RZ, P0 ;  /* 0x000000ff82a87208 */ /* 0x000fe40000000000 */
        /* <DEDUP_REMOVED lines=91> */
[----:B0-----:R-:W-:Y:S02]  /*22870*/  LOP3.LUT P0, RZ, R131, 0x1f, RZ, 0xc0, !PT ;  /* 0x0000001f83ff7812 */ /* 0x001fe4000780c0ff */
        /* <DEDUP_REMOVED lines=29> */
.L_x_59831:
        /* <DEDUP_REMOVED lines=203> */
.L_x_59832:
        /* <DEDUP_REMOVED lines=34> */
[----:B------:R-:W4:Y:S04]  /*23920*/  LDL R172, [R1+0x40] ;  /* 0x0000400001ac7983 */ /* 0x000f280000100800 */
[----:B------:R-:W4:Y:S04]  /*23930*/  LDL R179, [R1+0x44] ;  /* 0x0000440001b37983 */ /* 0x000f280000100800 */
[----:B-1----:R-:W3:Y:S04]  /*23940*/  LDL R0, [R1+0x54] ;  /* 0x0000540001007983 */ /* 0x002ee80000100800 */
[----:B------:R-:W4:Y:S04]  /*23950*/  LDL R178, [R1+0x48] ;  /* 0x0000480001b27983 */ /* 0x000f280000100800 */
[----:B------:R-:W4:Y:S01]  /*23960*/  LDL R173, [R1+0x4c] ;  /* 0x00004c0001ad7983 */ /* 0x000f220000100800 */
[----:B0-----:R-:W-:-:S05]  /*23970*/  FSEL R131, R168, RZ, !P1 ;  /* 0x000000ffa8837208 */ /* 0x001fca0004800000 */
        /* <DEDUP_REMOVED lines=11> */
[----:B------:R-:W-:-:S04]  /*23a30*/  FADD.FTZ R131, R51, -R131 ;  /* 0x8000008333837221 */ /* 0x000fc80000010000 */
[C---:B------:R-:W-:Y:S02]  /*23a40*/  FMUL.FTZ R131, R169.reuse, R131 ;  /* 0x00000083a9837220 */ /* 0x040fe40000410000 */
[----:B------:R-:W-:Y:S02]  /*23a50*/  FMUL.FTZ R130, R169, R130 ;  /* 0x00000082a9827220 */ /* 0x000fe40000410000 */
[----:B----4-:R-:W-:Y:S02]  /*23a60*/  FFMA.FTZ R131, R179, R131, R172 ;  /* 0x00000083b3837223 */ /* 0x010fe400000100ac */
[----:B------:R-:W-:Y:S02]  /*23a70*/  IMAD.MOV.U32 R172, RZ, RZ, 0x10 ;  /* 0x00000010ffac7424 */ /* 0x000fe400078e00ff */
[----:B------:R-:W-:Y:S02]  /*23a80*/  FFMA.FTZ R130, R173, R130, R178 ;  /* 0x00000082ad827223 */ /* 0x000fe400000100b2 */
[----:B------:R-:W-:-:S05]  /*23a90*/  IMAD.WIDE.U32 R172, R170, R172, c[0x0][0x208] ;  /* 0x00008200aaac7625 */ /* 0x000fca00078e00ac */
[----:B------:R0:W-:Y:S01]  /*23aa0*/  STG.E.128 [R172.64], R128 ;  /* 0x00000080ac007986 */ /* 0x0001e2000c101d06 */
[----:B------:R-:W-:-:S03]  /*23ab0*/  IADD3 R170, R170, 0x20, RZ ;  /* 0x00000020aaaa7810 */ /* 0x000fc60007ffe0ff */
.L_x_59792:
[----:B------:R-:W-:Y:S05]  /*23ac0*/  BSYNC B2 ;  /* 0x0000000000027941 */ /* 0x000fea0003800000 */
.L_x_59791:
[----:B------:R-:W-:Y:S01]  /*23ad0*/  LOP3.LUT P2, RZ, R167, 0x1, RZ, 0xc0, !PT ;  /* 0x00000001a7ff7812 */ /* 0x000fe2000784c0ff */
[----:B------:R-:W-:-:S12]  /*23ae0*/  BSSY B2, `(.L_x_59793) ;  /* 0x0000023000027945 */ /* 0x000fd80003800000 */
[----:B------:R-:W-:Y:S05]  /*23af0*/  @!P2 BRA `(.L_x_59794) ;  /* 0x000002100000a947 */ /* 0x000fea0003800000 */
[----:B-----5:R1:W-:Y:S04]  /*23b00*/  STL [R1+0x6c], R4 ;  /* 0x00006c0401007387 */ /* 0x0203e80000100800 */
[----:B-1----:R-:W2:Y:S04]  /*23b10*/  LDL R4, [R1+0x38] ;  /* 0x0000380001047983 */ /* 0x002ea80000100800 */
[----:B------:R1:W-:Y:S04]  /*23b20*/  STL [R1+0x68], R3 ;  /* 0x0000680301007387 */ /* 0x0003e80000100800 */
[----:B-1----:R-:W2:Y:S04]  /*23b30*/  LDL R3, [R1+0x3c] ;  /* 0x00003c0001037983 */ /* 0x002ea80000100800 */
[----:B------:R1:W-:Y:S04]  /*23b40*/  STL [R1+0x64], R2 ;  /* 0x0000640201007387 */ /* 0x0003e80000100800 */
[----:B-1----:R-:W3:Y:S04]  /*23b50*/  LDL R2, [R1+0x30] ;  /* 0x0000300001027983 */ /* 0x002ee80000100800 */
[----:B------:R1:W-:Y:S04]  /*23b60*/  STL [R1+0x60], R0 ;  /* 0x0000600001007387 */ /* 0x0003e80000100800 */
[----:B0-----:R-:W4:Y:S04]  /*23b70*/  LDL R172, [R1+0x20] ;  /* 0x0000200001ac7983 */ /* 0x001f280000100800 */
[----:B------:R-:W4:Y:S04]  /*23b80*/  LDL R179, [R1+0x24] ;  /* 0x0000240001b37983 */ /* 0x000f280000100800 */
[----:B-1----:R-:W3:Y:S04]  /*23b90*/  LDL R0, [R1+0x34] ;  /* 0x0000340001007983 */ /* 0x002ee80000100800 */
        /* <DEDUP_REMOVED lines=23> */
.L_x_59794:
[----:B------:R-:W-:Y:S05]  /*23d10*/  BSYNC B2 ;  /* 0x0000000000027941 */ /* 0x000fea0003800000 */
.L_x_59793:
        /* <DEDUP_REMOVED lines=36> */
.L_x_59796:
[----:B------:R-:W-:Y:S05]  /*23f60*/  BSYNC B2 ;  /* 0x0000000000027941 */ /* 0x000fea0003800000 */
.L_x_59795:
        /* <DEDUP_REMOVED lines=20> */
.L_x_59798:
[----:B------:R-:W-:Y:S05]  /*240b0*/  BSYNC B2 ;  /* 0x0000000000027941 */ /* 0x000fea0003800000 */
.L_x_59797:
        /* <DEDUP_REMOVED lines=20> */
.L_x_59800:
[----:B------:R-:W-:Y:S05]  /*24200*/  BSYNC B2 ;  /* 0x0000000000027941 */ /* 0x000fea0003800000 */
.L_x_59799:
        /* <DEDUP_REMOVED lines=20> */
.L_x_59802:
[----:B------:R-:W-:Y:S05]  /*24350*/  BSYNC B2 ;  /* 0x0000000000027941 */ /* 0x000fea0003800000 */
.L_x_59801:
        /* <DEDUP_REMOVED lines=20> */
.L_x_59804:
[----:B------:R-:W-:Y:S05]  /*244a0*/  BSYNC B2 ;  /* 0x0000000000027941 */ /* 0x000fea0003800000 */
.L_x_59803:
        /* <DEDUP_REMOVED lines=20> */
.L_x_59806:
[----:B------:R-:W-:Y:S05]  /*245f0*/  BSYNC B2 ;  /* 0x0000000000027941 */ /* 0x000fea0003800000 */
.L_x_59805:
        /* <DEDUP_REMOVED lines=20> */
.L_x_59808:
[----:B------:R-:W-:Y:S05]  /*24740*/  BSYNC B2 ;  /* 0x0000000000027941 */ /* 0x000fea0003800000 */
.L_x_59807:
        /* <DEDUP_REMOVED lines=20> */
.L_x_59810:
[----:B------:R-:W-:Y:S05]  /*24890*/  BSYNC B2 ;  /* 0x0000000000027941 */ /* 0x000fea0003800000 */
.L_x_59809:
        /* <DEDUP_REMOVED lines=20> */
.L_x_59812:
[----:B------:R-:W-:Y:S05]  /*249e0*/  BSYNC B2 ;  /* 0x0000000000027941 */ /* 0x000fea0003800000 */
.L_x_59811:
        /* <DEDUP_REMOVED lines=20> */
.L_x_59814:
[----:B------:R-:W-:Y:S05]  /*24b30*/  BSYNC B2 ;  /* 0x0000000000027941 */ /* 0x000fea0003800000 */
.L_x_59813:
        /* <DEDUP_REMOVED lines=20> */
.L_x_59816:
[----:B------:R-:W-:Y:S05]  /*24c80*/  BSYNC B2 ;  /* 0x0000000000027941 */ /* 0x000fea0003800000 */
.L_x_59815:
        /* <DEDUP_REMOVED lines=20> */
.L_x_59818:
[----:B------:R-:W-:Y:S05]  /*24dd0*/  BSYNC B2 ;  /* 0x0000000000027941 */ /* 0x000fea0003800000 */
.L_x_59817:
        /* <DEDUP_REMOVED lines=20> */
.L_x_59820:
[----:B------:R-:W-:Y:S05]  /*24f20*/  BSYNC B2 ;  /* 0x0000000000027941 */ /* 0x000fea0003800000 */
.L_x_59819:
        /* <DEDUP_REMOVED lines=20> */
.L_x_59822:
[----:B------:R-:W-:Y:S05]  /*25070*/  BSYNC B2 ;  /* 0x0000000000027941 */ /* 0x000fea0003800000 */
.L_x_59821:
        /* <DEDUP_REMOVED lines=20> */
.L_x_59824:
[----:B------:R-:W-:Y:S05]  /*251c0*/  BSYNC B2 ;  /* 0x0000000000027941 */ /* 0x000fea0003800000 */
.L_x_59823:
        /* <DEDUP_REMOVED lines=20> */
.L_x_59826:
[----:B------:R-:W-:Y:S05]  /*25310*/  BSYNC B2 ;  /* 0x0000000000027941 */ /* 0x000fea0003800000 */
.L_x_59825:
        /* <DEDUP_REMOVED lines=20> */
.L_x_59828:
[----:B------:R-:W-:Y:S05]  /*25460*/  BSYNC B2 ;  /* 0x0000000000027941 */ /* 0x000fea0003800000 */
.L_x_59827:
[----:B------:R-:W-:-:S13]  /*25470*/  LOP3.LUT P2, RZ, R5, 0x2000, RZ, 0xc0, !PT ;  /* 0x0000200005ff7812 */ /* 0x000fda000784c0ff */
        /* <DEDUP_REMOVED lines=17> */
.L_x_59790:
[----:B------:R-:W-:Y:S05]  /*25590*/  BSYNC B1 ;  /* 0x0000000000017941 */ /* 0x000fea0003800000 */
.L_x_59789:
[----:B0-----:R-:W-:-:S04]  /*255a0*/  IMAD.MOV.U32 R128, RZ, RZ, c[0x0][0x160] ;  /* 0x00005800ff807624 */ /* 0x001fc800078e00ff */
[----:B------:R-:W-:-:S05]  /*255b0*/  IMAD R6, R128, 0x4, R6 ;  /* 0x0000000480067824 */ /* 0x000fca00078e0206 */
[----:B------:R-:W-:-:S13]  /*255c0*/  ISETP.GE.AND P1, PT, R6, c[0x0][0x164], PT ;  /* 0x0000590006007a0c */ /* 0x000fda0003f26270 */
[----:B-----5:R-:W-:Y:S01]  /*255d0*/  @P1 CALL.REL.NOINC `(.L_x_59829) ;  /* 0x0000001000001944 */ /* 0x020fe20003c00000 */
[----:B------:R-:W-:Y:S05]  /*255e0*/  BRA `(.L_x_59830) ;  /* 0xfffdd71000007947 */ /* 0x000fea000383ffff */
.L_x_59829:
[----:B------:R-:W-:Y:S05]  /*255f0*/  BSYNC B0 ;  /* 0x0000000000007941 */ /* 0x000fea0003800000 */
.L_x_58988:
[----:B------:R-:W-:Y:S05]  /*25600*/  EXIT ;  /* 0x000000000000794d */ /* 0x000fea0003800000 */
.L_x_59787:
[----:B------:R-:W-:Y:S01]  /*25610*/  HFMA2.MMA R172, -RZ, RZ, 0, 1.847743988037109375e-06 ;  /* 0x0000001fffac7435 */ /* 0x000fe200000001ff */
[----:B------:R-:W-:Y:S01]  /*25620*/  IMAD.MOV.U32 R170, RZ, RZ, R168 ;  /* 0x000000ffffaa7224 */ /* 0x000fe200078e00a8 */
[----:B------:R-:W-:Y:S01]  /*25630*/  MOV R130, 0x25670 ;  /* 0x0002567000827802 */ /* 0x000fe20000000f00 */
[----:B------:R-:W-:Y:S02]  /*25640*/  IMAD.MOV.U32 R169, RZ, RZ, 0x1 ;  /* 0x00000001ffa97424 */ /* 0x000fe400078e00ff */
[----:B------:R-:W-:Y:S02]  /*25650*/  IMAD.MOV.U32 R131, RZ, RZ, -0x1 ;  /* 0xffffffffff837424 */ /* 0x000fe400078e00ff */
[----:B-----5:R-:W-:Y:S05]  /*25660*/  CALL.REL.NOINC `($__internal_138_$__cuda_sm70_shflsync_bfly_p) ;  /* 0x00000f3000007944 */ /* 0x020fea0003c00000 */
[----:B-1----:R-:W-:Y:S05]  /*25670*/  BRA `(.L_x_59831) ;  /* 0xffffd3d000007947 */ /* 0x002fea000383ffff */
.L_x_59788:
[----:B------:R-:W-:Y:S01]  /*25680*/  IMAD.MOV.U32 R170, RZ, RZ, R168 ;  /* 0x000000ffffaa7224 */ /* 0x000fe200078e00a8 */
[----:B------:R-:W-:Y:S01]  /*25690*/  MOV R131, 0xffffffff ;  /* 0xffffffff00837802 */ /* 0x000fe20000000f00 */
[----:B------:R-:W-:Y:S01]  /*256a0*/  IMAD.MOV.U32 R169, RZ, RZ, 0x2 ;  /* 0x00000002ffa97424 */ /* 0x000fe200078e00ff */
[----:B------:R-:W-:Y:S01]  /*256b0*/  MOV R130, 0x256e0 ;  /* 0x000256e000827802 */ /* 0x000fe20000000f00 */
[----:B------:R-:W-:Y:S02]  /*256c0*/  IMAD.MOV.U32 R172, RZ, RZ, 0x1f ;  /* 0x0000001fffac7424 */ /* 0x000fe400078e00ff */
[----:B-----5:R-:W-:Y:S05]  /*256d0*/  CALL.REL.NOINC `($__internal_138_$__cuda_sm70_shflsync_bfly_p) ;  /* 0x00000ec000007944 */ /* 0x020fea0003c00000 */
[----:B-1----:R-:W-:Y:S01]  /*256e0*/  FADD.FTZ R168, R168, R169 ;  /* 0x000000a9a8a87221 */ /* 0x002fe20000010000 */
[----:B------:R-:W-:Y:S01]  /*256f0*/  MOV R130, 0x25750 ;  /* 0x0002575000827802 */ /* 0x000fe20000000f00 */
[----:B------:R-:W-:-:S02]  /*25700*/  IMAD.MOV.U32 R169, RZ, RZ, 0x4 ;  /* 0x00000004ffa97424 */ /* 0x000fc400078e00ff */
[----:B------:R-:W-:Y:S02]  /*25710*/  IMAD.MOV.U32 R172, RZ, RZ, 0x1f ;  /* 0x0000001fffac7424 */ /* 0x000fe400078e00ff */
[----:B------:R-:W-:Y:S02]  /*25720*/  IMAD.MOV.U32 R131, RZ, RZ, -0x1 ;  /* 0xffffffffff837424 */ /* 0x000fe400078e00ff */
[----:B------:R-:W-:Y:S02]  /*25730*/  IMAD.MOV.U32 R170, RZ, RZ, R168 ;  /* 0x000000ffffaa7224 */ /* 0x000fe400078e00a8 */
[----:B------:R-:W-:Y:S05]  /*25740*/  CALL.REL.NOINC `($__internal_138_$__cuda_sm70_shflsync_bfly_p) ;  /* 0x00000e5000007944 */ /* 0x000fea0003c00000 */
[----:B-1----:R-:W-:Y:S01]  /*25750*/  FADD.FTZ R168, R168, R169 ;  /* 0x000000a9a8a87221 */ /* 0x002fe20000010000 */
[----:B------:R-:W-:Y:S01]  /*25760*/  HFMA2.MMA R169, -RZ, RZ, 0, 4.76837158203125e-07 ;  /* 0x00000008ffa97435 */ /* 0x000fe200000001ff */
[----:B------:R-:W-:Y:S01]  /*25770*/  IMAD.MOV.U32 R172, RZ, RZ, 0x1f ;  /* 0x0000001fffac7424 */ /* 0x000fe200078e00ff */
[----:B------:R-:W-:Y:S01]  /*25780*/  MOV R130, 0x257c0 ;  /* 0x000257c000827802 */ /* 0x000fe20000000f00 */
[----:B------:R-:W-:Y:S02]  /*25790*/  IMAD.MOV.U32 R131, RZ, RZ, -0x1 ;  /* 0xffffffffff837424 */ /* 0x000fe400078e00ff */
[----:B------:R-:W-:-:S02]  /*257a0*/  IMAD.MOV.U32 R170, RZ, RZ, R168 ;  /* 0x000000ffffaa7224 */ /* 0x000fc400078e00a8 */
[----:B------:R-:W-:Y:S05]  /*257b0*/  CALL.REL.NOINC `($__internal_138_$__cuda_sm70_shflsync_bfly_p) ;  /* 0x00000de000007944 */ /* 0x000fea0003c00000 */
[----:B-1----:R-:W-:Y:S01]  /*257c0*/  FADD.FTZ R168, R168, R169 ;  /* 0x000000a9a8a87221 */ /* 0x002fe20000010000 */
[----:B------:R-:W-:Y:S01]  /*257d0*/  MOV R172, 0x1f ;  /* 0x0000001f00ac7802 */ /* 0x000fe20000000f00 */
[----:B------:R-:W-:Y:S01]  /*257e0*/  IMAD.MOV.U32 R169, RZ, RZ, 0x10 ;  /* 0x00000010ffa97424 */ /* 0x000fe200078e00ff */
[----:B------:R-:W-:Y:S01]  /*257f0*/  MOV R130, 0x25830 ;  /* 0x0002583000827802 */ /* 0x000fe20000000f00 */
[----:B------:R-:W-:-:S02]  /*25800*/  IMAD.MOV.U32 R131, RZ, RZ, -0x1 ;  /* 0xffffffffff837424 */ /* 0x000fc400078e00ff */
[----:B------:R-:W-:Y:S02]  /*25810*/  IMAD.MOV.U32 R170, RZ, RZ, R168 ;  /* 0x000000ffffaa7224 */ /* 0x000fe400078e00a8 */
[----:B------:R-:W-:Y:S05]  /*25820*/  CALL.REL.NOINC `($__internal_138_$__cuda_sm70_shflsync_bfly_p) ;  /* 0x00000d7000007944 */ /* 0x000fea0003c00000 */
[----:B-1----:R-:W-:Y:S01]  /*25830*/  FADD.FTZ R168, R168, R169 ;  /* 0x000000a9a8a87221 */ /* 0x002fe20000010000 */
[----:B------:R-:W-:Y:S01]  /*25840*/  LOP3.LUT R167, R167, 0xfffffff7, RZ, 0xc0, !PT ;  /* 0xfffffff7a7a77812 */ /* 0x000fe200078ec0ff */
[----:B------:R-:W-:Y:S02]  /*25850*/  IMAD.MOV.U32 R169, RZ, RZ, 0x1 ;  /* 0x00000001ffa97424 */ /* 0x000fe400078e00ff */
[----:B------:R-:W-:Y:S01]  /*25860*/  FMUL.FTZ R168, R168, c[0x0][0x1e0] ;  /* 0x00007800a8a87a20 */ /* 0x000fe20000410000 */
[----:B------:R-:W-:Y:S01]  /*25870*/  @P4 LOP3.LUT R167, R167, 0x8, RZ, 0xfc, !PT ;  /* 0x00000008a7a74812 */ /* 0x000fe200078efcff */
[----:B------:R-:W-:Y:S01]  /*25880*/  IMAD.MOV.U32 R172, RZ, RZ, 0x1f ;  /* 0x0000001fffac7424 */ /* 0x000fe200078e00ff */
[----:B------:R-:W-:Y:S01]  /*25890*/  LOP3.LUT P4, RZ, R5, 0x1000, RZ, 0xc0, !PT ;  /* 0x0000100005ff7812 */ /* 0x000fe2000788c0ff */
[--C-:B------:R-:W-:Y:S01]  /*258a0*/  FADD.FTZ R130, R48, -R168.reuse ;  /* 0x800000a830827221 */ /* 0x100fe20000010000 */
[----:B------:R-:W-:Y:S01]  /*258b0*/  LOP3.LUT R167, R167, 0xfffffffb, RZ, 0xc0, !PT ;  /* 0xfffffffba7a77812 */ /* 0x000fe200078ec0ff */
[----:B------:R-:W-:-:S02]  /*258c0*/  FADD.FTZ R131, R49, -R168 ;  /* 0x800000a831837221 */ /* 0x000fc40000010000 */
        /* <DEDUP_REMOVED lines=179> */
[----:B------:R-:W-:Y:S05]  /*26400*/  CALL.REL.NOINC `($__internal_138_$__cuda_sm70_shflsync_bfly_p) ;  /* 0x0000019000007944 */ /* 0x000fea0003c00000 */
[----:B-1----:R-:W-:Y:S01]  /*26410*/  FADD.FTZ R170, R170, R169 ;  /* 0x000000a9aaaa7221 */ /* 0x002fe20000010000 */
[----:B------:R-:W-:Y:S01]  /*26420*/  MOV R130, 0x26470 ;  /* 0x0002647000827802 */ /* 0x000fe20000000f00 */
[----:B------:R-:W-:Y:S02]  /*26430*/  IMAD.MOV.U32 R169, RZ, RZ, 0x2 ;  /* 0x00000002ffa97424 */ /* 0x000fe400078e00ff */
[----:B------:R-:W-:Y:S02]  /*26440*/  IMAD.MOV.U32 R172, RZ, RZ, 0x1f ;  /* 0x0000001fffac7424 */ /* 0x000fe400078e00ff */
[----:B------:R-:W-:Y:S02]  /*26450*/  IMAD.MOV.U32 R131, RZ, RZ, -0x1 ;  /* 0xffffffffff837424 */ /* 0x000fe400078e00ff */
[----:B------:R-:W-:Y:S05]  /*26460*/  CALL.REL.NOINC `($__internal_138_$__cuda_sm70_shflsync_bfly_p) ;  /* 0x0000013000007944 */ /* 0x000fea0003c00000 */
[----:B------:R-:W-:Y:S01]  /*26470*/  HFMA2.MMA R172, -RZ, RZ, 0, 1.847743988037109375e-06 ;  /* 0x0000001fffac7435 */ /* 0x000fe200000001ff */
[----:B-1----:R-:W-:Y:S01]  /*26480*/  FADD.FTZ R170, R170, R169 ;  /* 0x000000a9aaaa7221 */ /* 0x002fe20000010000 */
[----:B------:R-:W-:Y:S01]  /*26490*/  MOV R130, 0x264d0 ;  /* 0x000264d000827802 */ /* 0x000fe20000000f00 */
[----:B------:R-:W-:-:S02]  /*264a0*/  IMAD.MOV.U32 R169, RZ, RZ, 0x4 ;  /* 0x00000004ffa97424 */ /* 0x000fc400078e00ff */
[----:B------:R-:W-:Y:S02]  /*264b0*/  IMAD.MOV.U32 R131, RZ, RZ, -0x1 ;  /* 0xffffffffff837424 */ /* 0x000fe400078e00ff */
[----:B------:R-:W-:Y:S05]  /*264c0*/  CALL.REL.NOINC `($__internal_138_$__cuda_sm70_shflsync_bfly_p) ;  /* 0x000000d000007944 */ /* 0x000fea0003c00000 */
[----:B-1----:R-:W-:Y:S01]  /*264d0*/  FADD.FTZ R170, R170, R169 ;  /* 0x000000a9aaaa7221 */ /* 0x002fe20000010000 */
[----:B------:R-:W-:Y:S01]  /*264e0*/  MOV R130, 0x26530 ;  /* 0x0002653000827802 */ /* 0x000fe20000000f00 */
[----:B------:R-:W-:Y:S02]  /*264f0*/  IMAD.MOV.U32 R169, RZ, RZ, 0x8 ;  /* 0x00000008ffa97424 */ /* 0x000fe400078e00ff */
[----:B------:R-:W-:Y:S02]  /*26500*/  IMAD.MOV.U32 R172, RZ, RZ, 0x1f ;  /* 0x0000001fffac7424 */ /* 0x000fe400078e00ff */
[----:B------:R-:W-:Y:S02]  /*26510*/  IMAD.MOV.U32 R131, RZ, RZ, -0x1 ;  /* 0xffffffffff837424 */ /* 0x000fe400078e00ff */
[----:B------:R-:W-:Y:S05]  /*26520*/  CALL.REL.NOINC `($__internal_138_$__cuda_sm70_shflsync_bfly_p) ;  /* 0x0000007000007944 */ /* 0x000fea0003c00000 */
[----:B-1----:R-:W-:Y:S01]  /*26530*/  FADD.FTZ R170, R170, R169 ;  /* 0x000000a9aaaa7221 */ /* 0x002fe20000010000 */
[----:B------:R-:W-:Y:S01]  /*26540*/  MOV R169, 0x10 ;  /* 0x0000001000a97802 */ /* 0x000fe20000000f00 */
[----:B------:R-:W-:Y:S01]  /*26550*/  IMAD.MOV.U32 R172, RZ, RZ, 0x1f ;  /* 0x0000001fffac7424 */ /* 0x000fe200078e00ff */
[----:B------:R-:W-:Y:S01]  /*26560*/  MOV R130, 0x26590 ;  /* 0x0002659000827802 */ /* 0x000fe20000000f00 */
[----:B------:R-:W-:-:S02]  /*26570*/  IMAD.MOV.U32 R131, RZ, RZ, -0x1 ;  /* 0xffffffffff837424 */ /* 0x000fc400078e00ff */
[----:B------:R-:W-:Y:S05]  /*26580*/  CALL.REL.NOINC `($__internal_138_$__cuda_sm70_shflsync_bfly_p) ;  /* 0x0000001000007944 */ /* 0x000fea0003c00000 */
[----:B-1----:R-:W-:Y:S05]  /*26590*/  BRA `(.L_x_59832) ;  /* 0xffffd16000007947 */ /* 0x002fea000383ffff */
        .weak           $__internal_138_$__cuda_sm70_shflsync_bfly_p
        .type           $__internal_138_$__cuda_sm70_shflsync_bfly_p,@function
        .size           $__internal_138_$__cuda_sm70_shflsync_bfly_p,(.L_x_71138 - $__internal_138_$__cuda_sm70_shflsync_bfly_p)
$__internal_138_$__cuda_sm70_shflsync_bfly_p:
[----:B------:R-:W-:Y:S04]  /*265a0*/  WARPSYNC R131 ;  /* 0x0000008300007348 */ /* 0x000fe80003800000 */
[----:B------:R0:W1:Y:S02]  /*265b0*/  SHFL.BFLY PT, R169, R170, R169, R172 ;  /* 0x0c0000a9aaa97389 */ /* 0x00006400000e00ac */
[----:B0-----:R-:W-:-:S04]  /*265c0*/  IMAD.MOV.U32 R131, RZ, RZ, 0x0 ;  /* 0x00000000ff837424 */ /* 0x001fc800078e00ff */
[----:B------:R-:W-:Y:S05]  /*265d0*/  RET.REL.NODEC R130 `(_ZN10layer_norm13ln_fwd_kernelINS_13Kernel_traitsI6__halfffffjLj2560ELj1ELj4ELj1ELj16ENS_18Kernel_traits_baseILj2560ES2_ffffjLj128EEEEELb1ELb0ELb1ELb0EEEvNS_9FwdParamsE) ;  /* 0xfffd9a2082007950 */ /* 0x000fea0003c3ffff */
.L_x_59833:
        /* <DEDUP_REMOVED lines=10> */
.L_x_71138:


//--------------------- .text._ZN10layer_norm13ln_fwd_kernelINS_13Kernel_traitsI6__halfffffjLj2560ELj1ELj4ELj1ELj16ENS_18Kernel_traits_baseILj2560ES2_ffffjLj128EEEEELb1ELb0ELb1ELb1EEEvNS_9FwdParamsE --------------------------
	.section	.text._ZN10layer_norm13ln_fwd_kernelINS_13Kernel_traitsI6__halfffffjLj2560ELj1ELj4ELj1ELj16ENS_18Kernel_traits_baseILj2560ES2_ffffjLj128EEEEELb1ELb0ELb1ELb1EEEvNS_9FwdParamsE,"ax",@progbits
	.sectioninfo	@"SHI_REGISTERS=255"
	.align	128
        .global         _ZN10layer_norm13ln_fwd_kernelINS_13Kernel_traitsI6__halfffffjLj2560ELj1ELj4ELj1ELj16ENS_18Kernel_traits_baseILj2560ES2_ffffjLj128EEEEELb1ELb0ELb1ELb1EEEvNS_9FwdParamsE
        .type           _ZN10layer_norm13ln_fwd_kernelINS_13Kernel_traitsI6__halfffffjLj2560ELj1ELj4ELj1ELj16ENS_18Kernel_traits_baseILj2560ES2_ffffjLj128EEEEELb1ELb0ELb1ELb1EEEvNS_9FwdParamsE,@function
        .size           _ZN10layer_norm13ln_fwd_kernelINS_13Kernel_traitsI6__halfffffjLj2560ELj1ELj4ELj1ELj16ENS_18Kernel_traits_baseILj2560ES2_ffffjLj128EEEEELb1ELb0ELb1ELb1EEEvNS_9FwdParamsE,(.L_x_71139 - _ZN10layer_norm13ln_fwd_kernelINS_13Kernel_traitsI6__halfffffjLj2560ELj1ELj4ELj1ELj16ENS_18Kernel_traits_baseILj2560ES2_ffffjLj128EEEEELb1ELb0ELb1ELb1EEEvNS_9FwdParamsE)
        .other          _ZN10layer_norm13ln_fwd_kernelINS_13Kernel_traitsI6__halfffffjLj2560ELj1ELj4ELj1ELj16ENS_18Kernel_traits_baseILj2560ES2_ffffjLj128EEEEELb1ELb0ELb1ELb1EEEvNS_9FwdParamsE,@"STO_CUDA_ENTRY STV_DEFAULT"
_ZN10layer_norm13ln_fwd_kernelINS_13Kernel_traitsI6__halfffffjLj2560ELj1ELj4ELj1ELj16ENS_18Kernel_traits_baseILj2560ES2_ffffjLj128EEEEELb1ELb0ELb1ELb1EEEvNS_9FwdParamsE:
.text._ZN10layer_norm13ln_fwd_kernelINS_13Kernel_traitsI6__halfffffjLj2560ELj1ELj4ELj1ELj16ENS_18Kernel_traits_baseILj2560ES2_ffffjLj128EEEEELb1ELb0ELb1ELb1EEEvNS_9FwdParamsE:
        /* <DEDUP_REMOVED lines=13> */
[----:B------:R-:W3:Y:S04]  /*00d0*/  @P0 LDG.E.64 R4, [R8.64] ;  /* 0x0000000608040981 */ /* 0x000ee8000c1e1b00 */
[----:B------:R-:W0:Y:S04]  /*00e0*/  S2R R12, SR_TID.X ;  /* 0x00000000000c7919 */ /* 0x000e280000002100 */
[----:B------:R-:W1:Y:S01]  /*00f0*/  S2R R13, SR_CTAID.X ;  /* 0x00000000000d7919 */ /* 0x000e620000002500 */
[----:B0-----:R-:W-:Y:S01]  /*0100*/  LOP3.LUT R60, R12, 0x1f, RZ, 0xc0, !PT ;  /* 0x0000001f0c3c7812 */ /* 0x001fe200078ec0ff */
[----:B-1----:R-:W-:-:S03]  /*0110*/  IMAD R58, R13, c[0x0][0x0], R12 ;  /* 0x000000000d3a7a24 */ /* 0x002fc600078e020c */
[C---:B------:R-:W-:Y:S02]  /*0120*/  LOP3.LUT R46, R60.reuse, 0x20, RZ, 0xfc, !PT ;  /* 0x000000203c2e7812 */ /* 0x040fe400078efcff */
[----:B------:R-:W-:Y:S01]  /*0130*/  LOP3.LUT R50, R60, 0x60, RZ, 0xfc, !PT ;  /* 0x000000603c327812 */ /* 0x000fe200078efcff */
[----:B------:R-:W-:Y:S01]  /*0140*/  IMAD.WIDE.U32 R6, R58, -0x326172a9, RZ ;  /* 0xcd9e8d573a067825 */ /* 0x000fe200078e00ff */
[C---:B------:R-:W-:Y:S02]  /*0150*/  LOP3.LUT R48, R60.reuse, 0x40, RZ, 0xfc, !PT ;  /* 0x000000403c307812 */ /* 0x040fe400078efcff */
        /* <DEDUP_REMOVED lines=15> */
[----:B------:R-:W-:Y:S01]  /*0250*/  LOP3.LUT R196, R60, 0x240, RZ, 0xfc, !PT ;  /* 0x000002403cc47812 */ /* 0x000fe200078efcff */
        /* <DEDUP_REMOVED lines=13> */
[----:B------:R-:W-:Y:S01]  /*0330*/  UIADD3 UR15, UR4, 0x78dde6e4, URZ ;  /* 0x78dde6e4040f7890 */ /* 0x000fe2000fffe03f */
[----:B------:R-:W-:Y:S01]  /*0340*/  SHF.R.U32.HI R0, RZ, 0x5, R12 ;  /* 0x00000005ff007819 */ /* 0x000fe2000001160c */
[----:B--2---:R-:W-:Y:S01]  /*0350*/  UIADD3 UR10, UR5, -0x4498517b, URZ ;  /* 0xbb67ae85050a7890 */ /* 0x004fe2000fffe03f */
[----:B------:R-:W-:Y:S01]  /*0360*/  LOP3.LUT R8, R5, UR5, RZ, 0x3c, !PT ;  /* 0x0000000505087c12 */ /* 0x000fe2000f8e3cff */
[----:B------:R-:W-:Y:S01]  /*0370*/  UIADD3 UR12, UR5, 0x76cf5d0a, URZ ;  /* 0x76cf5d0a050c7890 */ /* 0x000fe2000fffe03f */
[----:B------:R-:W-:Y:S01]  /*0380*/  @P0 LEA R184, P2, R46, c[0x0][0x218], 0x3 ;  /* 0x000086002eb80a11 */ /* 0x000fe200078418ff */
[----:B------:R-:W-:Y:S01]  /*0390*/  UIADD3 UR14, UR5, 0x32370b8f, URZ ;  /* 0x32370b8f050e7890 */ /* 0x000fe2000fffe03f */
[----:B------:R-:W-:Y:S01]  /*03a0*/  @P0 LEA R188, P1, R60, c[0x0][0x218], 0x3 ;  /* 0x000086003cbc0a11 */ /* 0x000fe200078218ff */
[----:B------:R-:W-:Y:S01]  /*03b0*/  IMAD.WIDE.U32 R8, R8, -0x326172a9, RZ ;  /* 0xcd9e8d5708087825 */ /* 0x000fe200078e00ff */
[----:B------:R-:W-:Y:S01]  /*03c0*/  LOP3.LUT R7, R3, UR10, R4, 0x96, !PT ;  /* 0x0000000a03077c12 */ /* 0x000fe2000f8e9604 */
[----:B------:R-:W-:-:S02]  /*03d0*/  UIADD3 UR13, UR4, -0x255992d5, URZ ;  /* 0xdaa66d2b040d7890 */ /* 0x000fc4000fffe03f */
[----:B------:R-:W-:Y:S01]  /*03e0*/  @P0 IMAD.X R185, RZ, RZ, c[0x0][0x21c], P2 ;  /* 0x00008700ffb90624 */ /* 0x000fe200010e06ff */
[----:B------:R-:W-:Y:S01]  /*03f0*/  LOP3.LUT R4, R9, UR9, R6, 0x96, !PT ;  /* 0x0000000909047c12 */ /* 0x000fe2000f8e9606 */
[----:B------:R-:W-:Y:S01]  /*0400*/  IMAD.WIDE.U32 R6, R7, -0x326172a9, RZ ;  /* 0xcd9e8d5707067825 */ /* 0x000fe200078e00ff */
[----:B------:R-:W-:Y:S01]  /*0410*/  @P0 LEA R12, P2, R50, c[0x0][0x218], 0x3 ;  /* 0x00008600320c0a11 */ /* 0x000fe200078418ff */
[----:B------:R-:W-:Y:S02]  /*0420*/  UIADD3 UR16, UR5, -0x126145ec, URZ ;  /* 0xed9eba1405107890 */ /* 0x000fe4000fffe03f */
[----:B------:R-:W-:Y:S01]  /*0430*/  IMAD.WIDE.U32 R4, R4, -0x2daee0ad, RZ ;  /* 0xd2511f5304047825 */ /* 0x000fe200078e00ff */
[----:B------:R-:W-:Y:S01]  /*0440*/  LOP3.LUT R3, R7, UR11, R8, 0x96, !PT ;  /* 0x0000000b07037c12 */ /* 0x000fe2000f8e9608 */
[----:B------:R-:W-:Y:S02]  /*0450*/  UIADD3 UR18, UR5, -0x56f99767, URZ ;  /* 0xa906689905127890 */ /* 0x000fe4000fffe03f */
[----:B------:R-:W-:Y:S01]  /*0460*/  UIADD3 UR17, UR4, 0x1715609d, URZ ;  /* 0x1715609d04117890 */ /* 0x000fe2000fffe03f */
[----:B------:R-:W-:Y:S01]  /*0470*/  LOP3.LUT R8, R5, UR12, R2, 0x96, !PT ;  /* 0x0000000c05087c12 */ /* 0x000fe2000f8e9602 */
[----:B------:R-:W-:Y:S01]  /*0480*/  IMAD.WIDE.U32 R2, R3, -0x2daee0ad, RZ ;  /* 0xd2511f5303027825 */ /* 0x000fe200078e00ff */
[----:B------:R-:W-:-:S02]  /*0490*/  UIADD3 UR19, UR4, -0x4ab325aa, URZ ;  /* 0xb54cda5604137890 */ /* 0x000fc4000fffe03f */
[----:B------:R-:W-:Y:S01]  /*04a0*/  UIADD3 UR20, UR5, 0x646e171e, URZ ;  /* 0x646e171e05147890 */ /* 0x000fe2000fffe03f */
[----:B------:R-:W-:Y:S01]  /*04b0*/  IMAD.WIDE.U32 R8, R8, -0x326172a9, RZ ;  /* 0xcd9e8d5708087825 */ /* 0x000fe200078e00ff */
[----:B------:R-:W-:Y:S01]  /*04c0*/  LOP3.LUT R10, R3, UR14, R4, 0x96, !PT ;  /* 0x0000000e030a7c12 */ /* 0x000fe2000f8e9604 */
[----:B------:R-:W-:Y:S01]  /*04d0*/  UIADD3 UR21, UR4, 0x5384540f, URZ ;  /* 0x5384540f04157890 */ /* 0x000fe2000fffe03f */
[----:B------:R-:W-:Y:S01]  /*04e0*/  @P0 LEA R44, P3, R196, c[0x0][0x218], 0x3 ;  /* 0x00008600c42c0a11 */ /* 0x000fe200078618ff */
[----:B------:R-:W-:Y:S01]  /*04f0*/  IMAD R0, R13, 0x4, R0 ;  /* 0x000000040d007824 */ /* 0x000fe200078e0200 */
[----:B------:R-:W-:Y:S01]  /*0500*/  LOP3.LUT R4, R9, UR13, R6, 0x96, !PT ;  /* 0x0000000d09047c12 */ /* 0x000fe2000f8e9606 */
[----:B------:R-:W-:Y:S01]  /*0510*/  IMAD.WIDE.U32 R10, R10, -0x326172a9, RZ ;  /* 0xcd9e8d570a0a7825 */ /* 0x000fe200078e00ff */
[----:B------:R-:W-:Y:S01]  /*0520*/  UIADD3 UR22, UR5, 0x1fd5c5a3, URZ ;  /* 0x1fd5c5a305167890 */ /* 0x000fe2000fffe03f */
[----:B------:R-:W5:Y:S02]  /*0530*/  @P0 LDG.E.64 R184, [R184.64] ;  /* 0x00000006b8b80981 */ /* 0x000f64000c1e1b00 */
[----:B------:R-:W-:Y:S01]  /*0540*/  @P0 IMAD.X R189, RZ, RZ, c[0x0][0x21c], P1 ;  /* 0x00008700ffbd0624 */ /* 0x000fe200008e06ff */
[----:B------:R-:W-:Y:S01]  /*0550*/  LOP3.LUT R3, R11, UR15, R8, 0x96, !PT ;  /* 0x0000000f0b037c12 */ /* 0x000fe2000f8e9608 */
[----:B------:R-:W-:Y:S01]  /*0560*/  @P0 IMAD.X R13, RZ, RZ, c[0x0][0x21c], P2 ;  /* 0x00008700ff0d0624 */ /* 0x000fe200010e06ff */
[----:B------:R-:W-:Y:S01]  /*0570*/  @P0 LEA R180, P1, R48, c[0x0][0x218], 0x3 ;  /* 0x0000860030b40a11 */ /* 0x000fe200078218ff */
[----:B------:R-:W-:Y:S01]  /*0580*/  IMAD.WIDE.U32 R4, R4, -0x2daee0ad, RZ ;  /* 0xd2511f5304047825 */ /* 0x000fe200078e00ff */
[----:B------:R-:W-:Y:S01]  /*0590*/  @P0 LEA R8, P2, R248, c[0x0][0x218], 0x3 ;  /* 0x00008600f8080a11 */ /* 0x000fe200078418ff */
[----:B------:R-:W5:Y:S01]  /*05a0*/  @P0 LDG.E.64 R188, [R188.64] ;  /* 0x00000006bcbc0981 */ /* 0x000f62000c1e1b00 */
[----:B------:R-:W-:-:S02]  /*05b0*/  @P0 IADD3.X R181, RZ, c[0x0][0x21c], RZ, P1, !PT ;  /* 0x00008700ffb50a10 */ /* 0x000fc40000ffe4ff */
[----:B------:R-:W-:Y:S01]  /*05c0*/  @P0 LEA R6, P1, R51, c[0x0][0x218], 0x3 ;  /* 0x0000860033060a11 */ /* 0x000fe200078218ff */
[----:B------:R-:W-:Y:S01]  /*05d0*/  @P0 IMAD.X R9, RZ, RZ, c[0x0][0x21c], P2 ;  /* 0x00008700ff090624 */ /* 0x000fe200010e06ff */
[----:B------:R-:W-:Y:S02]  /*05e0*/  @P0 LEA R20, P2, R240, c[0x0][0x218], 0x3 ;  /* 0x00008600f0140a11 */ /* 0x000fe400078418ff */
[----:B------:R-:W-:Y:S01]  /*05f0*/  LOP3.LUT R16, R5, UR16, R2, 0x96, !PT ;  /* 0x0000001005107c12 */ /* 0x000fe2000f8e9602 */
[----:B------:R-:W-:Y:S01]  /*0600*/  @P0 IMAD.X R7, RZ, RZ, c[0x0][0x21c], P1 ;  /* 0x00008700ff070624 */ /* 0x000fe200008e06ff */
[----:B------:R-:W-:Y:S01]  /*0610*/  @P0 LEA R18, P1, R244, c[0x0][0x218], 0x3 ;  /* 0x00008600f4120a11 */ /* 0x000fe200078218ff */
[----:B------:R-:W-:Y:S01]  /*0620*/  @P0 IMAD.X R21, RZ, RZ, c[0x0][0x21c], P2 ;  /* 0x00008700ff150624 */ /* 0x000fe200010e06ff */
[----:B------:R-:W-:Y:S01]  /*0630*/  @P0 LEA R22, P2, R232, c[0x0][0x218], 0x3 ;  /* 0x00008600e8160a11 */ /* 0x000fe200078418ff */
[----:B------:R-:W5:Y:S01]  /*0640*/  @P0 LDG.E.64 R180, [R180.64] ;  /* 0x00000006b4b40981 */ /* 0x000f62000c1e1b00 */
[----:B------:R-:W-:-:S02]  /*0650*/  @P0 IADD3.X R19, RZ, c[0x0][0x21c], RZ, P1, !PT ;  /* 0x00008700ff130a10 */ /* 0x000fc40000ffe4ff */
[----:B------:R-:W-:Y:S01]  /*0660*/  @P0 LEA R14, P1, R236, c[0x0][0x218], 0x3 ;  /* 0x00008600ec0e0a11 */ /* 0x000fe200078218ff */
[----:B------:R-:W-:Y:S01]  /*0670*/  @P0 IMAD.X R23, RZ, RZ, c[0x0][0x21c], P2 ;  /* 0x00008700ff170624 */ /* 0x000fe200010e06ff */
[----:B------:R-:W-:Y:S01]  /*0680*/  @P0 LEA R26, P2, R224, c[0x0][0x218], 0x3 ;  /* 0x00008600e01a0a11 */ /* 0x000fe200078418ff */
[----:B------:R-:W-:Y:S01]  /*0690*/  IMAD.WIDE.U32 R2, R3, -0x2daee0ad, RZ ;  /* 0xd2511f5303027825 */ /* 0x000fe200078e00ff */
[----:B------:R-:W-:Y:S01]  /*06a0*/  @P0 IADD3.X R45, RZ, c[0x0][0x21c], RZ, P3, !PT ;  /* 0x00008700ff2d0a10 */ /* 0x000fe20001ffe4ff */
[----:B------:R-:W5:Y:S02]  /*06b0*/  @P0 LDG.E.64 R6, [R6.64] ;  /* 0x0000000606060981 */ /* 0x000f64000c1e1b00 */
[----:B------:R-:W-:Y:S01]  /*06c0*/  @P0 IMAD.X R15, RZ, RZ, c[0x0][0x21c], P1 ;  /* 0x00008700ff0f0624 */ /* 0x000fe200008e06ff */
[----:B------:R-:W-:Y:S01]  /*06d0*/  @P0 LEA R24, P1, R228, c[0x0][0x218], 0x3 ;  /* 0x00008600e4180a11 */ /* 0x000fe200078218ff */
[----:B------:R-:W-:Y:S01]  /*06e0*/  @P0 IMAD.X R27, RZ, RZ, c[0x0][0x21c], P2 ;  /* 0x00008700ff1b0624 */ /* 0x000fe200010e06ff */
[----:B------:R-:W-:Y:S01]  /*06f0*/  @P0 LEA R30, P2, R216, c[0x0][0x218], 0x3 ;  /* 0x00008600d81e0a11 */ /* 0x000fe200078418ff */
[----:B------:R-:W5:Y:S01]  /*0700*/  @P0 LDG.E.64 R8, [R8.64] ;  /* 0x0000000608080981 */ /* 0x000f62000c1e1b00 */
[----:B------:R-:W-:Y:S01]  /*0710*/  @P0 IADD3.X R25, RZ, c[0x0][0x21c], RZ, P1, !PT ;  /* 0x00008700ff190a10 */ /* 0x000fe20000ffe4ff */
[----:B------:R-:W-:Y:S01]  /*0720*/  IMAD.WIDE.U32 R16, R16, -0x326172a9, RZ ;  /* 0xcd9e8d5710107825 */ /* 0x000fe200078e00ff */
[----:B------:R-:W-:Y:S01]  /*0730*/  @P0 LEA R28, P1, R220, c[0x0][0x218], 0x3 ;  /* 0x00008600dc1c0a11 */ /* 0x000fe200078218ff */
[----:B------:R-:W5:Y:S02]  /*0740*/  @P0 LDG.E.64 R14, [R14.64] ;  /* 0x000000060e0e0981 */ /* 0x000f64000c1e1b00 */
[----:B------:R-:W-:Y:S01]  /*0750*/  @P0 IMAD.X R31, RZ, RZ, c[0x0][0x21c], P2 ;  /* 0x00008700ff1f0624 */ /* 0x000fe200010e06ff */
[----:B------:R-:W-:Y:S01]  /*0760*/  @P0 LEA R38, P2, R208, c[0x0][0x218], 0x3 ;  /* 0x00008600d0260a11 */ /* 0x000fe200078418ff */
[----:B------:R-:W-:Y:S01]  /*0770*/  @P0 IMAD.X R29, RZ, RZ, c[0x0][0x21c], P1 ;  /* 0x00008700ff1d0624 */ /* 0x000fe200008e06ff */
[----:B------:R-:W-:-:S02]  /*0780*/  LOP3.LUT R34, R3, UR18, R4, 0x96, !PT ;  /* 0x0000001203227c12 */ /* 0x000fc4000f8e9604 */
[----:B------:R-:W-:Y:S01]  /*0790*/  LOP3.LUT R32, R17, UR17, R10, 0x96, !PT ;  /* 0x0000001111207c12 */ /* 0x000fe2000f8e960a */
[----:B------:R-:W-:Y:S01]  /*07a0*/  @P0 IMAD.X R39, RZ, RZ, c[0x0][0x21c], P2 ;  /* 0x00008700ff270624 */ /* 0x000fe200010e06ff */
[----:B------:R-:W-:Y:S01]  /*07b0*/  @P0 LEA R36, P1, R212, c[0x0][0x218], 0x3 ;  /* 0x00008600d4240a11 */ /* 0x000fe200078218ff */
[----:B------:R-:W-:Y:S01]  /*07c0*/  IMAD.WIDE.U32 R34, R34, -0x326172a9, RZ ;  /* 0xcd9e8d5722227825 */ /* 0x000fe200078e00ff */
[----:B------:R-:W-:Y:S01]  /*07d0*/  @P0 LEA R42, P2, R200, c[0x0][0x218], 0x3 ;  /* 0x00008600c82a0a11 */ /* 0x000fe200078418ff */
[----:B------:R0:W5:Y:S01]  /*07e0*/  @P0 LDG.E.64 R4, [R12.64] ;  /* 0x000000060c040981 */ /* 0x000162000c1e1b00 */
[----:B------:R-:W-:Y:S01]  /*07f0*/  @P0 IADD3.X R37, RZ, c[0x0][0x21c], RZ, P1, !PT ;  /* 0x00008700ff250a10 */ /* 0x000fe20000ffe4ff */
[----:B------:R-:W-:Y:S01]  /*0800*/  IMAD.WIDE.U32 R32, R32, -0x2daee0ad, RZ ;  /* 0xd2511f5320207825 */ /* 0x000fe200078e00ff */
[----:B------:R-:W-:Y:S01]  /*0810*/  LOP3.LUT R3, R35, UR19, R16, 0x96, !PT ;  /* 0x0000001323037c12 */ /* 0x000fe2000f8e9610 */
[----:B------:R1:W5:Y:S02]  /*0820*/  @P0 LDG.E.64 R10, [R18.64] ;  /* 0x00000006120a0981 */ /* 0x000364000c1e1b00 */
[----:B------:R-:W-:Y:S01]  /*0830*/  @P0 IMAD.X R43, RZ, RZ, c[0x0][0x21c], P2 ;  /* 0x00008700ff2b0624 */ /* 0x000fe200010e06ff */
[----:B------:R-:W-:Y:S01]  /*0840*/  LOP3.LUT R132, R33, UR20, R2, 0x96, !PT ;  /* 0x0000001421847c12 */ /* 0x000fe2000f8e9602 */
[----:B0-----:R0:W5:Y:S01]  /*0850*/  @P0 LDG.E.64 R12, [R20.64] ;  /* 0x00000006140c0981 */ /* 0x001162000c1e1b00 */
[----:B------:R-:W-:Y:S01]  /*0860*/  @P0 LEA R40, P1, R204, c[0x0][0x218], 0x3 ;  /* 0x00008600cc280a11 */ /* 0x000fe200078218ff */
[----:B------:R-:W-:-:S02]  /*0870*/  IMAD.WIDE.U32 R2, R3, -0x2daee0ad, RZ ;  /* 0xd2511f5303027825 */ /* 0x000fc400078e00ff */
[----:B-1----:R1:W5:Y:S01]  /*0880*/  @P0 LDG.E.64 R18, [R24.64] ;  /* 0x0000000618120981 */ /* 0x002362000c1e1b00 */
[----:B------:R-:W-:-:S03]  /*0890*/  UIADD3 UR23, UR4, -0xe443238, URZ ;  /* 0xf1bbcdc804177890 */ /* 0x000fc6000fffe03f */
[----:B------:R2:W5:Y:S04]  /*08a0*/  @P0 LDG.E.64 R16, [R22.64] ;  /* 0x0000000616100981 */ /* 0x000568000c1e1b00 */
[----:B0-----:R0:W5:Y:S01]  /*08b0*/  @P0 LDG.E.64 R20, [R26.64] ;  /* 0x000000061a140981 */ /* 0x001162000c1e1b00 */
[----:B------:R-:W-:-:S04]  /*08c0*/  IMAD.WIDE.U32 R132, R132, -0x326172a9, RZ ;  /* 0xcd9e8d5784847825 */ /* 0x000fc800078e00ff */
[----:B------:R-:W-:Y:S01]  /*08d0*/  @P0 IMAD.X R41, RZ, RZ, c[0x0][0x21c], P1 ;  /* 0x00008700ff290624 */ /* 0x000fe200008e06ff */
[----:B-1----:R1:W5:Y:S04]  /*08e0*/  @P0 LDG.E.64 R24, [R30.64] ;  /* 0x000000061e180981 */ /* 0x002368000c1e1b00 */
[----:B0-----:R0:W5:Y:S01]  /*08f0*/  @P0 LDG.E.64 R26, [R36.64] ;  /* 0x00000006241a0981 */ /* 0x001162000c1e1b00 */
[----:B------:R-:W-:Y:S02]  /*0900*/  LOP3.LUT R59, R3, UR22, R32, 0x96, !PT ;  /* 0x00000016033b7c12 */ /* 0x000fe4000f8e9620 */
[----:B------:R-:W-:Y:S01]  /*0910*/  LOP3.LUT R52, R133, UR21, R34, 0x96, !PT ;  /* 0x0000001585347c12 */ /* 0x000fe2000f8e9622 */
[----:B------:R3:W5:Y:S04]  /*0920*/  @P0 LDG.E.64 R32, [R42.64] ;  /* 0x000000062a200981 */ /* 0x000768000c1e1b00 */
[----:B-1----:R3:W5:Y:S01]  /*0930*/  @P0 LDG.E.64 R30, [R40.64] ;  /* 0x00000006281e0981 */ /* 0x002762000c1e1b00 */
[----:B0-----:R-:W-:-:S03]  /*0940*/  @P0 LEA R36, P2, R192, c[0x0][0x218], 0x3 ;  /* 0x00008600c0240a11 */ /* 0x001fc600078418ff */
[----:B------:R3:W5:Y:S02]  /*0950*/  @P0 LDG.E.64 R34, [R44.64] ;  /* 0x000000062c220981 */ /* 0x000764000c1e1b00 */
[----:B------:R-:W-:Y:S02]  /*0960*/  @P0 IMAD.X R37, RZ, RZ, c[0x0][0x21c], P2 ;  /* 0x00008700ff250624 */ /* 0x000fe400010e06ff */
[----:B--2---:R0:W5:Y:S04]  /*0970*/  @P0 LDG.E.64 R22, [R28.64] ;  /* 0x000000061c160981 */ /* 0x004168000c1e1b00 */
[----:B------:R-:W5:Y:S01]  /*0980*/  @P0 LDG.E.64 R36, [R36.64] ;  /* 0x0000000624240981 */ /* 0x000f62000c1e1b00 */
[----:B------:R-:W-:Y:S01]  /*0990*/  ISETP.GE.AND P1, PT, R0, c[0x0][0x164], PT ;  /* 0x0000590000007a0c */ /* 0x000fe20003f26270 */
[----:B------:R-:W-:Y:S01]  /*09a0*/  UIADD3 UR24, UR5, -0x24c28bd8, URZ ;  /* 0xdb3d742805187890 */ /* 0x000fe2000fffe03f */
[----:B------:R-:W-:Y:S01]  /*09b0*/  IMAD.HI.U32 R3, R52, -0x2daee0ad, RZ ;  /* 0xd2511f5334037827 */ /* 0x000fe200078e00ff */
[----:B0-----:R0:W5:Y:S03]  /*09c0*/  @P0 LDG.E.64 R28, [R38.64] ;  /* 0x00000006261c0981 */ /* 0x001166000c1e1b00 */
[----:B------:R-:W-:Y:S01]  /*09d0*/  IMAD.MOV.U32 R53, RZ, RZ, 0x8 ;  /* 0x00000008ff357424 */ /* 0x000fe200078e00ff */
[----:B------:R-:W-:Y:S01]  /*09e0*/  LOP3.LUT R54, R3, UR24, R2, 0x96, !PT ;  /* 0x0000001803367c12 */ /* 0x000fe2000f8e9602 */
[----:B0-----:R-:W-:-:S04]  /*09f0*/  IMAD.HI.U32 R39, R59, -0x326172a9, RZ ;  /* 0xcd9e8d573b277827 */ /* 0x001fc800078e00ff */
[----:B------:R-:W-:Y:S01]  /*0a00*/  IMAD.WIDE.U32 R46, R46, R53, c[0x0][0x1b0] ;  /* 0x00006c002e2e7625 */ /* 0x000fe200078e0035 */
[----:B------:R-:W-:-:S03]  /*0a10*/  LOP3.LUT R132, R39, UR23, R132, 0x96, !PT ;  /* 0x0000001727847c12 */ /* 0x000fc6000f8e9684 */
[----:B------:R-:W-:Y:S01]  /*0a20*/  IMAD.WIDE.U32 R48, R48, R53, c[0x0][0x1b0] ;  /* 0x00006c0030307625 */ /* 0x000fe200078e0035 */
[----:B------:R-:W-:Y:S06]  /*0a30*/  @P1 EXIT ;  /* 0x000000000000194d */ /* 0x000fec0003800000 */
[----:B---3--:R-:W2:Y:S01]  /*0a40*/  LDG.E.64 R46, [R46.64] ;  /* 0x000000062e2e7981 */ /* 0x008ea2000c1e1b00 */
        /* <DEDUP_REMOVED lines=41> */
[----:B------:R-:W-:Y:S02]  /*0ce0*/  @!P0 CS2R R12, SRZ ;  /* 0x00000000000c8805 */ /* 0x000fe4000001ff00 */
        /* <DEDUP_REMOVED lines=10> */
[----:B------:R-:W-:Y:S01]  /*0d90*/  @!P0 CS2R R14, SRZ ;  /* 0x00000000000e8805 */ /* 0x000fe2000001ff00 */
        /* <DEDUP_REMOVED lines=45> */
[----:B------:R-:W-:Y:S01]  /*1070*/  UIADD3 UR26, UR5, -0x695add53, URZ ;  /* 0x96a522ad051a7890 */ /* 0x000fe2000fffe03f */
[----:B------:R-:W-:Y:S01]  /*1080*/  SHF.R.U32.HI R154, RZ, 0x10, R27 ;  /* 0x00000010ff9a7819 */ /* 0x000fe2000001161b */
[----:B------:R-:W-:Y:S01]  /*1090*/  HADD2.F32 R26, -RZ, R27.H0_H0 ;  /* 0x2000001bff1a7230 */ /* 0x000fe20000004100 */
[----:B------:R-:W-:Y:S01]  /*10a0*/  IMAD R3, R52, -0x2daee0ad, RZ ;  /* 0xd2511f5334037824 */ /* 0x000fe200078e02ff */
[--C-:B------:R-:W-:Y:S01]  /*10b0*/  SHF.R.U64 R155, R28, 0x10, R29.reuse ;  /* 0x000000101c9b7819 */ /* 0x100fe2000000121d */
[----:B------:R-:W-:Y:S01]  /*10c0*/  IMAD.HI.U32 R44, R132, -0x2daee0ad, RZ ;  /* 0xd2511f53842c7827 */ /* 0x000fe200078e00ff */
        /* <DEDUP_REMOVED lines=9> */
[----:B------:R-:W-:Y:S01]  /*1160*/  SHF.R.U64 R159, R32, 0x10, R33 ;  /* 0x00000010209f7819 */ /* 0x000fe20000001221 */
[----:B------:R-:W-:Y:S01]  /*1170*/  HADD2.F32 R31, -RZ, R32.H0_H0 ;  /* 0x20000020ff1f7230 */ /* 0x000fe20000004100 */
[----:B------:R-:W-:Y:S01]  /*1180*/  LOP3.LUT R3, R44, UR26, R3, 0x96, !PT ;  /* 0x0000001a2c037c12 */ /* 0x000fe2000f8e9603 */
        /* <DEDUP_REMOVED lines=10> */
[----:B------:R-:W-:Y:S01]  /*1230*/  UIADD3 UR25, UR4, -0x700cb87f, URZ ;  /* 0x8ff3478104197890 */ /* 0x000fe2000fffe03f */
[----:B------:R-:W-:-:S02]  /*1240*/  IMAD R2, R59, -0x326172a9, RZ ;  /* 0xcd9e8d573b027824 */ /* 0x000fc400078e02ff */
[----:B------:R-:W-:-:S05]  /*1250*/  IMAD.HI.U32 R45, R54, -0x326172a9, RZ ;  /* 0xcd9e8d57362d7827 */ /* 0x000fca00078e00ff */
[----:B------:R-:W-:Y:S01]  /*1260*/  LOP3.LUT R2, R45, UR25, R2, 0x96, !PT ;  /* 0x000000192d027c12 */ /* 0x000fe2000f8e9602 */
[----:B------:R-:W-:Y:S01]  /*1270*/  @!P0 CS2R R188, SRZ ;  /* 0x0000000000bc8805 */ /* 0x000fe2000001ff00 */
[----:B------:R-:W-:Y:S01]  /*1280*/  @!P0 CS2R R184, SRZ ;  /* 0x0000000000b88805 */ /* 0x000fe2000001ff00 */
[----:B------:R-:W-:-:S04]  /*1290*/  @!P0 CS2R R180, SRZ ;  /* 0x0000000000b48805 */ /* 0x000fc8000001ff00 */
[----:B------:R-:W-:Y:S01]  /*12a0*/  SHF.R.U64 R190, R188, 0x10, R189 ;  /* 0x00000010bcbe7819 */ /* 0x000fe200000012bd */
[----:B------:R-:W-:Y:S01]  /*12b0*/  HADD2.F32 R191, -RZ, R188.H0_H0 ;  /* 0x200000bcffbf7230 */ /* 0x000fe20000004100 */
[----:B------:R-:W-:Y:S01]  /*12c0*/  SHF.R.U64 R186, R184, 0x10, R185 ;  /* 0x00000010b8ba7819 */ /* 0x000fe200000012b9 */
[----:B------:R-:W-:Y:S01]  /*12d0*/  HADD2.F32 R187, -RZ, R184.H0_H0 ;  /* 0x200000b8ffbb7230 */ /* 0x000fe20000004100 */
[----:B------:R-:W-:Y:S01]  /*12e0*/  SHF.R.U64 R182, R180, 0x10, R181 ;  /* 0x00000010b4b67819 */ /* 0x000fe200000012b5 */
[----:B------:R-:W-:Y:S01]  /*12f0*/  HADD2.F32 R183, -RZ, R180.H0_H0 ;  /* 0x200000b4ffb77230 */ /* 0x000fe20000004100 */
[----:B------:R-:W-:Y:S02]  /*1300*/  SHF.R.U32.HI R188, RZ, 0x10, R189 ;  /* 0x00000010ffbc7819 */ /* 0x000fe400000116bd */
[----:B------:R-:W-:Y:S02]  /*1310*/  SHF.R.U32.HI R184, RZ, 0x10, R185 ;  /* 0x00000010ffb87819 */ /* 0x000fe400000116b9 */
[----:B------:R-:W-:Y:S01]  /*1320*/  SHF.R.U32.HI R180, RZ, 0x10, R181 ;  /* 0x00000010ffb47819 */ /* 0x000fe200000116b5 */
[----:B------:R-:W-:Y:S01]  /*1330*/  BSSY B0, `(.L_x_59834) ;  /* 0x00021a2000007945 */ /* 0x000fe20003800000 */
[----:B------:R-:W-:Y:S01]  /*1340*/  HADD2.F32 R189, -RZ, R189.H0_H0 ;  /* 0x200000bdffbd7230 */ /* 0x000fe20000004100 */
[----:B------:R-:W-:Y:S01]  /*1350*/  IMAD R132, R132, -0x2daee0ad, RZ ;  /* 0xd2511f5384847824 */ /* 0x000fe200078e02ff */
        /* <DEDUP_REMOVED lines=15> */
[----:B------:R-:W-:Y:S01]  /*1450*/  HADD2.F32 R139, -RZ, R139.H0_H0 ;  /* 0x2000008bff8b7230 */ /* 0x000fe20000004100 */
[----:B--2---:R-:W-:Y:S01]  /*1460*/  SHF.R.U64 R44, R46, 0x10, R47 ;  /* 0x000000102e2c7819 */ /* 0x004fe2000000122f */
[----:B------:R-:W-:Y:S02]  /*1470*/  HADD2.F32 R46, -RZ, R46.H0_H0 ;  /* 0x2000002eff2e7230 */ /* 0x000fe40000004100 */
[----:B------:R-:W-:-:S03]  /*1480*/  HADD2.F32 R37, -RZ, R47.H0_H0 ;  /* 0x2000002fff257230 */ /* 0x000fc60000004100 */
[----:B------:R3:W-:Y:S04]  /*1490*/  STL [R1+0x38], R46 ;  /* 0x0000382e01007387 */ /* 0x0007e80000100800 */
[----:B------:R0:W-:Y:S01]  /*14a0*/  STL [R1+0x30], R37 ;  /* 0x0000302501007387 */ /* 0x0001e20000100800 */
[----:B---3--:R-:W-:Y:S01]  /*14b0*/  SHF.R.U64 R46, R48, 0x10, R49 ;  /* 0x00000010302e7819 */ /* 0x008fe20000001231 */
[----:B------:R-:W-:Y:S02]  /*14c0*/  HADD2.F32 R48, -RZ, R48.H0_H0 ;  /* 0x20000030ff307230 */ /* 0x000fe40000004100 */
[----:B0-----:R-:W-:-:S03]  /*14d0*/  HADD2.F32 R37, -RZ, R49.H0_H0 ;  /* 0x20000031ff257230 */ /* 0x001fc60000004100 */
[----:B------:R4:W-:Y:S04]  /*14e0*/  STL [R1+0x28], R48 ;  /* 0x0000283001007387 */ /* 0x0009e80000100800 */
[----:B------:R0:W-:Y:S01]  /*14f0*/  STL [R1+0x20], R37 ;  /* 0x0000202501007387 */ /* 0x0001e20000100800 */
[----:B----4-:R-:W-:Y:S01]  /*1500*/  SHF.R.U64 R48, R42, 0x10, R43 ;  /* 0x000000102a307819 */ /* 0x010fe2000000122b */
[----:B------:R-:W-:Y:S02]  /*1510*/  HADD2.F32 R42, -RZ, R42.H0_H0 ;  /* 0x2000002aff2a7230 */ /* 0x000fe40000004100 */
[----:B0-----:R-:W-:Y:S01]  /*1520*/  HADD2.F32 R37, -RZ, R43.H0_H0 ;  /* 0x2000002bff257230 */ /* 0x001fe20000004100 */
[----:B------:R-:W-:Y:S02]  /*1530*/  SHF.R.U64 R50, R40, 0x10, R41 ;  /* 0x0000001028327819 */ /* 0x000fe40000001229 */
[----:B------:R-:W-:Y:S01]  /*1540*/  STL [R1+0x18], R42 ;  /* 0x0000182a01007387 */ /* 0x000fe20000100800 */
[----:B------:R-:W-:-:S03]  /*1550*/  HADD2.F32 R40, -RZ, R40.H0_H0 ;  /* 0x20000028ff287230 */ /* 0x000fc60000004100 */
[----:B------:R0:W-:Y:S01]  /*1560*/  STL [R1+0x10], R37 ;  /* 0x0000102501007387 */ /* 0x0001e20000100800 */
[----:B------:R-:W-:-:S03]  /*1570*/  SHF.R.U64 R51, R38, 0x10, R39 ;  /* 0x0000001026337819 */ /* 0x000fc60000001227 */
[----:B------:R-:W-:Y:S01]  /*1580*/  STL [R1+0x8], R40 ;  /* 0x0000082801007387 */ /* 0x000fe20000100800 */
[----:B0-----:R-:W-:Y:S01]  /*1590*/  HADD2.F32 R37, -RZ, R41.H0_H0 ;  /* 0x20000029ff257230 */ /* 0x001fe20000004100 */
[----:B------:R-:W-:Y:S01]  /*15a0*/  SHF.R.U32.HI R52, RZ, 0x10, R39 ;  /* 0x00000010ff347819 */ /* 0x000fe20000011627 */
[----:B------:R-:W-:Y:S01]  /*15b0*/  HADD2.F32 R39, -RZ, R39.H0_H0 ;  /* 0x20000027ff277230 */ /* 0x000fe20000004100 */
[----:B------:R-:W-:Y:S02]  /*15c0*/  SHF.R.U32.HI R45, RZ, 0x10, R47 ;  /* 0x00000010ff2d7819 */ /* 0x000fe4000001162f */
[----:B------:R0:W-:Y:S01]  /*15d0*/  STL [R1], R37 ;  /* 0x0000002501007387 */ /* 0x0001e20000100800 */
[----:B------:R-:W-:Y:S01]  /*15e0*/  HADD2.F32 R44, -RZ, R44.H0_H0 ;  /* 0x2000002cff2c7230 */ /* 0x000fe20000004100 */
[----:B------:R-:W-:Y:S02]  /*15f0*/  SHF.R.U32.HI R47, RZ, 0x10, R49 ;  /* 0x00000010ff2f7819 */ /* 0x000fe40000011631 */
[----:B------:R-:W-:Y:S01]  /*1600*/  SHF.R.U32.HI R49, RZ, 0x10, R43 ;  /* 0x00000010ff317819 */ /* 0x000fe2000001162b */
[----:B------:R-:W-:-:S02]  /*1610*/  HADD2.F32 R43, -RZ, R53.H0_H0 ;  /* 0x20000035ff2b7230 */ /* 0x000fc40000004100 */
[----:B0-----:R-:W-:Y:S02]  /*1620*/  HADD2.F32 R37, -RZ, R38.H0_H0 ;  /* 0x20000026ff257230 */ /* 0x001fe40000004100 */
[----:B------:R-:W-:-:S03]  /*1630*/  HADD2.F32 R53, -RZ, R45.H0_H0 ;  /* 0x2000002dff357230 */ /* 0x000fc60000004100 */
[----:B------:R-:W-:Y:S01]  /*1640*/  STL [R1+0x48], R37 ;  /* 0x0000482501007387 */ /* 0x000fe20000100800 */
[----:B------:R-:W-:-:S03]  /*1650*/  HADD2.F32 R45, -RZ, R46.H0_H0 ;  /* 0x2000002eff2d7230 */ /* 0x000fc60000004100 */
[----:B------:R-:W-:Y:S04]  /*1660*/  STL [R1+0x40], R39 ;  /* 0x0000402701007387 */ /* 0x000fe80000100800 */
[----:B------:R0:W-:Y:S01]  /*1670*/  STL [R1+0x34], R44 ;  /* 0x0000342c01007387 */ /* 0x0001e20000100800 */
[----:B------:R-:W-:-:S03]  /*1680*/  HADD2.F32 R46, -RZ, R48.H0_H0 ;  /* 0x20000030ff2e7230 */ /* 0x000fc60000004100 */
[----:B------:R-:W-:Y:S01]  /*1690*/  STL [R1+0x2c], R53 ;  /* 0x00002c3501007387 */ /* 0x000fe20000100800 */
[----:B0-----:R-:W-:-:S03]  /*16a0*/  HADD2.F32 R44, -RZ, R47.H0_H0 ;  /* 0x2000002fff2c7230 */ /* 0x001fc60000004100 */
[----:B------:R0:W-:Y:S04]  /*16b0*/  STL [R1+0x24], R45 ;  /* 0x0000242d01007387 */ /* 0x0001e80000100800 */
[----:B------:R1:W-:Y:S01]  /*16c0*/  STL [R1+0x1c], R44 ;  /* 0x00001c2c01007387 */ /* 0x0003e20000100800 */
[----:B0-----:R-:W-:-:S03]  /*16d0*/  HADD2.F32 R45, -RZ, R49.H0_H0 ;  /* 0x20000031ff2d7230 */ /* 0x001fc60000004100 */
[----:B------:R-:W-:Y:S01]  /*16e0*/  STL [R1+0x14], R46 ;  /* 0x0000142e01007387 */ /* 0x000fe20000100800 */
[----:B-1----:R-:W-:-:S03]  /*16f0*/  HADD2.F32 R44, -RZ, R50.H0_H0 ;  /* 0x20000032ff2c7230 */ /* 0x002fc60000004100 */
[----:B------:R0:W-:Y:S04]  /*1700*/  STL [R1+0xc], R45 ;  /* 0x00000c2d01007387 */ /* 0x0001e80000100800 */
[----:B------:R1:W-:Y:S01]  /*1710*/  STL [R1+0x4], R44 ;  /* 0x0000042c01007387 */ /* 0x0003e20000100800 */
[----:B0-----:R-:W-:Y:S02]  /*1720*/  HADD2.F32 R45, -RZ, R51.H0_H0 ;  /* 0x20000033ff2d7230 */ /* 0x001fe40000004100 */
[----:B-1----:R-:W-:-:S03]  /*1730*/  HADD2.F32 R44, -RZ, R52.H0_H0 ;  /* 0x20000034ff2c7230 */ /* 0x002fc60000004100 */
[----:B------:R0:W-:Y:S04]  /*1740*/  STL [R1+0x44], R45 ;  /* 0x0000442d01007387 */ /* 0x0001e80000100800 */
[----:B------:R0:W-:Y:S01]  /*1750*/  STL [R1+0x3c], R44 ;  /* 0x00003c2c01007387 */ /* 0x0001e20000100800 */
        /* <DEDUP_REMOVED lines=30> */
[----:B------:R-:W-:-:S02]  /*1940*/  SHF.R.U32.HI R252, RZ, 0x10, R41 ;  /* 0x00000010fffc7819 */ /* 0x000fc40000011629 */
[----:B------:R-:W-:Y:S02]  /*1950*/  SHF.R.U32.HI R248, RZ, 0x10, R249 ;  /* 0x00000010fff87819 */ /* 0x000fe400000116f9 */
[----:B------:R-:W-:Y:S02]  /*1960*/  SHF.R.U32.HI R244, RZ, 0x10, R245 ;  /* 0x00000010fff47819 */ /* 0x000fe400000116f5 */
[----:B------:R-:W-:Y:S02]  /*1970*/  SHF.R.U32.HI R240, RZ, 0x10, R241 ;  /* 0x00000010fff07819 */ /* 0x000fe400000116f1 */
[----:B------:R-:W-:Y:S02]  /*1980*/  SHF.R.U32.HI R236, RZ, 0x10, R237 ;  /* 0x00000010ffec7819 */ /* 0x000fe400000116ed */
[----:B------:R-:W-:Y:S02]  /*1990*/  SHF.R.U32.HI R232, RZ, 0x10, R233 ;  /* 0x00000010ffe87819 */ /* 0x000fe400000116e9 */
        /* <DEDUP_REMOVED lines=9> */
[----:B------:R-:W-:Y:S01]  /*1a30*/  SHF.R.U32.HI R192, RZ, 0x10, R193 ;  /* 0x00000010ffc07819 */ /* 0x000fe200000116c1 */
[----:B------:R-:W-:Y:S01]  /*1a40*/  HADD2.F32 R249, -RZ, R249.H0_H0 ;  /* 0x200000f9fff97230 */ /* 0x000fe20000004100 */
[----:B------:R-:W-:Y:S01]  /*1a50*/  IMAD.MOV.U32 R37, RZ, RZ, R58 ;  /* 0x000000ffff257224 */ /* 0x000fe200078e003a */
[----:B------:R-:W-:Y:S01]  /*1a60*/  HADD2.F32 R245, -RZ, R245.H0_H0 ;  /* 0x200000f5fff57230 */ /* 0x000fe20000004100 */
[----:B------:R-:W-:Y:S01]  /*1a70*/  MOV R38, R55 ;  /* 0x0000003700267202 */ /* 0x000fe20000000f00 */
[----:B------:R-:W-:Y:S01]  /*1a80*/  HADD2.F32 R241, -RZ, R241.H0_H0 ;  /* 0x200000f1fff17230 */ /* 0x000fe20000004100 */
[----:B------:R-:W-:Y:S01]  /*1a90*/  IMAD.MOV.U32 R39, RZ, RZ, R57 ;  /* 0x000000ffff277224 */ /* 0x000fe200078e0039 */
[----:B------:R-:W-:Y:S01]  /*1aa0*/  HADD2.F32 R237, -RZ, R237.H0_H0 ;  /* 0x200000edffed7230 */ /* 0x000fe20000004100 */
[----:B------:R-:W-:Y:S01]  /*1ab0*/  LOP3.LUT R40, R56, 0x3, RZ, 0xc0, !PT ;  /* 0x0000000338287812 */ /* 0x000fe200078ec0ff */
[----:B------:R-:W-:Y:S01]  /*1ac0*/  HADD2.F32 R233, -RZ, R233.H0_H0 ;  /* 0x200000e9ffe97230 */ /* 0x000fe20000004100 */
[----:B------:R-:W-:Y:S01]  /*1ad0*/  IMAD R42, R54, -0x326172a9, RZ ;  /* 0xcd9e8d57362a7824 */ /* 0x000fe200078e02ff */
[----:B------:R-:W-:Y:S01]  /*1ae0*/  HADD2.F32 R229, -RZ, R229.H0_H0 ;  /* 0x200000e5ffe57230 */ /* 0x000fe20000004100 */
[----:B------:R-:W-:Y:S01]  /*1af0*/  IMAD.MOV.U32 R41, RZ, RZ, RZ ;  /* 0x000000ffff297224 */ /* 0x000fe200078e00ff */
        /* <DEDUP_REMOVED lines=66> */
.L_x_60600:
        /* <DEDUP_REMOVED lines=10> */
[----:B------:R-:W-:Y:S02]  /*1fc0*/  @P0 MOV R54, 0x10 ;  /* 0x0000001000360802 */ /* 0x000fe40000000f00 */
[----:B-1----:R-:W-:-:S04]  /*1fd0*/  LOP3.LUT R59, R59, 0x1f, RZ, 0xc0, !PT ;  /* 0x0000001f3b3b7812 */ /* 0x002fc800078ec0ff */
[----:B------:R-:W-:-:S05]  /*1fe0*/  LEA.HI.SX32 R175, R55, R59, 0x1e ;  /* 0x0000003b37af7211 */ /* 0x000fca00078ff2ff */
[----:B0-----:R-:W-:-:S04]  /*1ff0*/  @P0 IMAD.WIDE.U32 R52, R175, R54, c[0x0][0x180] ;  /* 0x00006000af340625 */ /* 0x001fc800078e0036 */
[----:B------:R-:W-:Y:S01]  /*2000*/  IMAD.WIDE R54, R0, R171, c[0x0][0x1d8] ;  /* 0x0000760000367625 */ /* 0x000fe200078e02ab */
[----:B------:R0:W3:Y:S04]  /*2010*/  @P0 LDG.E.128 R44, [R52.64] ;  /* 0x00000006342c0981 */ /* 0x0000e8000c1e1d00 */
[----:B------:R1:W5:Y:S01]  /*2020*/  LDG.E R169, [R54.64] ;  /* 0x0000000636a97981 */ /* 0x000362000c1e1900 */
[----:B--2---:R-:W-:-:S13]  /*2030*/  ISETP.GE.AND P2, PT, R58, 0x1, PT ;  /* 0x000000013a00780c */ /* 0x004fda0003f46270 */
[----:B------:R-:W-:-:S05]  /*2040*/  @P2 IADD3 R56, R58, -0x1, RZ ;  /* 0xffffffff3a382810 */ /* 0x000fca0007ffe0ff */
[----:B------:R-:W-:-:S05]  /*2050*/  @P2 IMAD R56, R56, c[0x0][0x168], RZ ;  /* 0x00005a0038382a24 */ /* 0x000fca00078e02ff */
[----:B------:R-:W-:-:S04]  /*2060*/  @P2 SHF.R.S32.HI R57, RZ, 0x1f, R56 ;  /* 0x0000001fff392819 */ /* 0x000fc80000011438 */
[----:B------:R-:W-:Y:S01]  /*2070*/  @P2 LEA.HI R57, R57, R56, RZ, 0x2 ;  /* 0x0000003839392211 */ /* 0x000fe200078f10ff */
[----:B------:R-:W-:-:S03]  /*2080*/  @P2 IMAD.MOV.U32 R56, RZ, RZ, 0x10 ;  /* 0x00000010ff382424 */ /* 0x000fc600078e00ff */
[----:B------:R-:W-:-:S05]  /*2090*/  @P2 LEA.HI.SX32 R173, R57, R59, 0x1e ;  /* 0x0000003b39ad2211 */ /* 0x000fca00078ff2ff */
[----:B0-----:R-:W-:-:S05]  /*20a0*/  @P2 IMAD.WIDE.U32 R52, R173, R56, c[0x0][0x170] ;  /* 0x00005c00ad342625 */ /* 0x001fca00078e0038 */
        /* <DEDUP_REMOVED lines=21> */
.L_x_59838:
[----:B------:R-:W-:Y:S02]  /*2200*/  IMAD.MOV.U32 R58, RZ, RZ, R42 ;  /* 0x000000ffff3a7224 */ /* 0x000fe400078e002a */
.L_x_59839:
[----:B------:R-:W-:Y:S05]  /*2210*/  BSYNC B2 ;  /* 0x0000000000027941 */ /* 0x000fea0003800000 */
.L_x_59837:
        /* <DEDUP_REMOVED lines=16> */
.L_x_59843:
[----:B------:R-:W-:Y:S05]  /*2320*/  BSYNC B3 ;  /* 0x0000000000037941 */ /* 0x000fea0003800000 */
.L_x_59842:
        /* <DEDUP_REMOVED lines=44> */
.L_x_59841:
[----:B------:R-:W-:Y:S05]  /*25f0*/  BSYNC B2 ;  /* 0x0000000000027941 */ /* 0x000fea0003800000 */
.L_x_59840:
[----:B------:R-:W0:Y:S01]  /*2600*/  I2F.U32 R40, R58 ;  /* 0x0000003a00287306 */ /* 0x000e220000201000 */
[----:B------:R-:W-:Y:S02]  /*2610*/  IMAD.MOV.U32 R53, RZ, RZ, 0x2f800000 ;  /* 0x2f800000ff357424 */ /* 0x000fe400078e00ff */
[----:B-----5:R-:W-:-:S04]  /*2620*/  FMUL.FTZ R52, R48, c[0x0][0x1ec] ;  /* 0x00007b0030347a20 */ /* 0x020fc80000410000 */
[----:B------:R-:W-:Y:S02]  /*2630*/  FMUL.FTZ R52, R52, c[0x0][0x1e8] ;  /* 0x00007a0034347a20 */ /* 0x000fe40000410000 */
[----:B0-----:R-:W-:-:S05]  /*2640*/  FFMA.FTZ R40, R40, R53, 1.1641532182693481445e-10 ;  /* 0x2f00000028287423 */ /* 0x001fca0000010035 */
[----:B------:R-:W-:-:S04]  /*2650*/  FSETP.GTU.FTZ.AND P1, PT, R40, c[0x0][0x1e4], PT ;  /* 0x0000790028007a0b */ /* 0x000fc80003f3c000 */
[----:B------:R-:W-:Y:S02]  /*2660*/  FSEL R128, R52, RZ, !P1 ;  /* 0x000000ff34807208 */ /* 0x000fe40004800000 */
[----:B------:R-:W-:-:S03]  /*2670*/  SEL R165, RZ, 0x1, P1 ;  /* 0x00000001ffa57807 */ /* 0x000fc60000800000 */
[----:B------:R-:W-:Y:S02]  /*2680*/  @P0 FADD.FTZ R128, R44, R128 ;  /* 0x000000802c800221 */ /* 0x000fe40000010000 */
.L_x_59836:
[----:B-1----:R-:W-:Y:S05]  /*2690*/  BSYNC B1 ;  /* 0x0000000000017941 */ /* 0x002fea0003800000 */
.L_x_59835:
        /* <DEDUP_REMOVED lines=18> */
.L_x_59847:
[----:B------:R-:W-:Y:S02]  /*27c0*/  IMAD.MOV.U32 R58, RZ, RZ, R42 ;  /* 0x000000ffff3a7224 */ /* 0x000fe400078e002a */
.L_x_59848:
[----:B------:R-:W-:Y:S05]  /*27d0*/  BSYNC B2 ;  /* 0x0000000000027941 */ /* 0x000fea0003800000 */
.L_x_59846:
        /* <DEDUP_REMOVED lines=16> */
.L_x_59852:
[----:B------:R-:W-:Y:S05]  /*28e0*/  BSYNC B3 ;  /* 0x0000000000037941 */ /* 0x000fea0003800000 */
.L_x_59851:
        /* <DEDUP_REMOVED lines=44> */
.L_x_59850:
[----:B------:R-:W-:Y:S05]  /*2bb0*/  BSYNC B2 ;  /* 0x0000000000027941 */ /* 0x000fea0003800000 */
.L_x_59849:
        /* <DEDUP_REMOVED lines=9> */
.L_x_59845:
[----:B------:R-:W-:Y:S05]  /*2c50*/  BSYNC B1 ;  /* 0x0000000000017941 */ /* 0x000fea0003800000 */
.L_x_59844:
        /* <DEDUP_REMOVED lines=18> */
.L_x_59856:
[----:B------:R-:W-:Y:S02]  /*2d80*/  IMAD.MOV.U32 R58, RZ, RZ, R42 ;  /* 0x000000ffff3a7224 */ /* 0x000fe400078e002a */
.L_x_59857:
[----:B------:R-:W-:Y:S05]  /*2d90*/  BSYNC B2 ;  /* 0x0000000000027941 */ /* 0x000fea0003800000 */
.L_x_59855:
        /* <DEDUP_REMOVED lines=16> */
.L_x_59861:
[----:B------:R-:W-:Y:S05]  /*2ea0*/  BSYNC B3 ;  /* 0x0000000000037941 */ /* 0x000fea0003800000 */
.L_x_59860:
        /* <DEDUP_REMOVED lines=44> */
.L_x_59859:
[----:B------:R-:W-:Y:S05]  /*3170*/  BSYNC B2 ;  /* 0x0000000000027941 */ /* 0x000fea0003800000 */
.L_x_59858:
        /* <DEDUP_REMOVED lines=9> */
.L_x_59854:
[----:B------:R-:W-:Y:S05]  /*3210*/  BSYNC B1 ;  /* 0x0000000000017941 */ /* 0x000fea0003800000 */
.L_x_59853:
        /* <DEDUP_REMOVED lines=18> */
.L_x_59865:
[----:B------:R-:W-:Y:S02]  /*3340*/  IMAD.MOV.U32 R40, RZ, RZ, R42 ;  /* 0x000000ffff287224 */ /* 0x000fe400078e002a */
.L_x_59866:
[----:B------:R-:W-:Y:S05]  /*3350*/  BSYNC B2 ;  /* 0x0000000000027941 */ /* 0x000fea0003800000 */
.L_x_59864:
        /* <DEDUP_REMOVED lines=16> */
.L_x_59870:
[----:B------:R-:W-:Y:S05]  /*3460*/  BSYNC B3 ;  /* 0x0000000000037941 */ /* 0x000fea0003800000 */
.L_x_59869:
        /* <DEDUP_REMOVED lines=44> */
.L_x_59868:
[----:B------:R-:W-:Y:S05]  /*3730*/  BSYNC B2 ;  /* 0x0000000000027941 */ /* 0x000fea0003800000 */
.L_x_59867:
        /* <DEDUP_REMOVED lines=9> */
.L_x_59863:
[----:B------:R-:W-:Y:S05]  /*37d0*/  BSYNC B1 ;  /* 0x0000000000017941 */ /* 0x000fea0003800000 */
.L_x_59862:
[----:B------:R-:W-:Y:S01]  /*37e0*/  IMAD.MOV.U32 R174, RZ, RZ, 0x10 ;  /* 0x00000010ffae7424 */ /* 0x000fe200078e00ff */
[----:B------:R-:W-:Y:S01]  /*37f0*/  IADD3 R58, R175, 0x20, RZ ;  /* 0x00000020af3a7810 */ /* 0x000fe20007ffe0ff */
[----:B------:R-:W-:Y:S01]  /*3800*/  BSSY B1, `(.L_x_59871) ;  /* 0x0000010000017945 */ /* 0x000fe20003800000 */
[----:B------:R-:W-:Y:S01]  /*3810*/  IADD3 R40, R173, 0x20, RZ ;  /* 0x00000020ad287810 */ /* 0x000fe20007ffe0ff */
[----:B------:R-:W-:-:S04]  /*3820*/  IMAD.WIDE.U32 R54, R175, R174, c[0x0][0x188] ;  /* 0x00006200af367625 */ /* 0x000fc800078e00ae */
[----:B------:R-:W-:Y:S01]  /*3830*/  @P0 IMAD.WIDE.U32 R52, R58, R174, c[0x0][0x180] ;  /* 0x000060003a340625 */ /* 0x000fe200078e00ae */
[----:B------:R0:W-:Y:S01]  /*3840*/  STG.E.128 [R54.64], R128 ;  /* 0x0000008036007986 */ /* 0x0001e2000c101d06 */
[----:B------:R-:W-:Y:S05]  /*3850*/  @!P2 BRA `(.L_x_59872) ;  /* 0x000000a00000a947 */ /* 0x000fea0003800000 */
[----:B0-----:R-:W-:Y:S02]  /*3860*/  SHF.L.U32 R55, R167, 0x10, RZ ;  /* 0x00000010a7377819 */ /* 0x001fe400000006ff */
[----:B------:R-:W-:Y:S02]  /*3870*/  LOP3.LUT R54, R168, 0xffff, RZ, 0xc0, !PT ;  /* 0x0000ffffa8367812 */ /* 0x000fe400078ec0ff */
[----:B------:R-:W-:Y:S02]  /*3880*/  LOP3.LUT R55, R55, 0xff0000, RZ, 0xc0, !PT ;  /* 0x00ff000037377812 */ /* 0x000fe400078ec0ff */
[----:B------:R-:W-:Y:S02]  /*3890*/  LOP3.LUT R57, R166, 0xff, RZ, 0xc0, !PT ;  /* 0x000000ffa6397812 */ /* 0x000fe400078ec0ff */
[----:B------:R-:W-:Y:S01]  /*38a0*/  LOP3.LUT R60, R165, 0xff, RZ, 0xc0, !PT ;  /* 0x000000ffa53c7812 */ /* 0x000fe200078ec0ff */
[----:B------:R-:W-:-:S04]  /*38b0*/  IMAD R54, R54, 0x1000000, R55 ;  /* 0x0100000036367824 */ /* 0x000fc800078e0237 */
[----:B------:R-:W-:Y:S02]  /*38c0*/  IMAD R57, R57, 0x100, R54 ;  /* 0x0000010039397824 */ /* 0x000fe400078e0236 */
[----:B------:R-:W-:-:S04]  /*38d0*/  IMAD.WIDE.U32 R54, R173, R171, c[0x0][0x190] ;  /* 0x00006400ad367625 */ /* 0x000fc800078e00ab */
[----:B------:R-:W-:-:S05]  /*38e0*/  IMAD.IADD R57, R57, 0x1, R60 ;  /* 0x0000000139397824 */ /* 0x000fca00078e023c */
[----:B------:R0:W-:Y:S02]  /*38f0*/  STG.E [R54.64], R57 ;  /* 0x0000003936007986 */ /* 0x0001e4000c101906 */
.L_x_59872:
[----:B------:R-:W-:Y:S05]  /*3900*/  BSYNC B1 ;  /* 0x0000000000017941 */ /* 0x000fea0003800000 */
.L_x_59871:
[----:B------:R1:W2:Y:S02]  /*3910*/  @P0 LDG.E.128 R44, [R52.64] ;  /* 0x00000006342c0981 */ /* 0x0002a4000c1e1d00 */
[----:B-1----:R-:W-:-:S05]  /*3920*/  @P2 IMAD.WIDE.U32 R52, R40, R174, c[0x0][0x170] ;  /* 0x00005c0028342625 */ /* 0x002fca00078e00ae */
[----:B-----5:R1:W5:Y:S01]  /*3930*/  @P2 LDG.E.128 R48, [R52.64] ;  /* 0x0000000634302981 */ /* 0x020362000c1e1d00 */
[----:B------:R-:W-:Y:S01]  /*3940*/  @!P3 ISETP.NE.U32.AND P1, PT, RZ, c[0x0][0x180], PT ;  /* 0x00006000ff00ba0c */ /* 0x000fe20003f25070 */
[----:B------:R-:W-:Y:S01]  /*3950*/  BSSY B1, `(.L_x_59873) ;  /* 0x000005a000017945 */ /* 0x000fe20003800000 */
[----:B0-----:R-:W-:Y:S02]  /*3960*/  @!P3 MOV R54, R56 ;  /* 0x000000380036b202 */ /* 0x001fe40000000f00 */
[----:B------:R-:W-:-:S04]  /*3970*/  @!P3 ISETP.NE.AND.EX P1, PT, RZ, c[0x0][0x184], PT, P1 ;  /* 0x00006100ff00ba0c */ /* 0x000fc80003f25310 */
        /* <DEDUP_REMOVED lines=14> */
.L_x_59876:
[----:B------:R-:W-:Y:S02]  /*3a60*/  MOV R59, R42 ;  /* 0x0000002a003b7202 */ /* 0x000fe40000000f00 */
.L_x_59877:
[----:B------:R-:W-:Y:S05]  /*3a70*/  BSYNC B2 ;  /* 0x0000000000027941 */ /* 0x000fea0003800000 */
.L_x_59875:
        /* <DEDUP_REMOVED lines=16> */
.L_x_59881:
[----:B------:R-:W-:Y:S05]  /*3b80*/  BSYNC B3 ;  /* 0x0000000000037941 */ /* 0x000fea0003800000 */
.L_x_59880:
        /* <DEDUP_REMOVED lines=44> */
.L_x_59879:
[----:B------:R-:W-:Y:S05]  /*3e50*/  BSYNC B2 ;  /* 0x0000000000027941 */ /* 0x000fea0003800000 */
.L_x_59878:
        /* <DEDUP_REMOVED lines=9> */
.L_x_59874:
[----:B-1----:R-:W-:Y:S05]  /*3ef0*/  BSYNC B1 ;  /* 0x0000000000017941 */ /* 0x002fea0003800000 */
.L_x_59873:
        /* <DEDUP_REMOVED lines=18> */
.L_x_59885:
[----:B------:R-:W-:Y:S02]  /*4020*/  MOV R59, R42 ;  /* 0x0000002a003b7202 */ /* 0x000fe40000000f00 */
.L_x_59886:
[----:B------:R-:W-:Y:S05]  /*4030*/  BSYNC B2 ;  /* 0x0000000000027941 */ /* 0x000fea0003800000 */
.L_x_59884:
        /* <DEDUP_REMOVED lines=16> */
.L_x_59890:
[----:B------:R-:W-:Y:S05]  /*4140*/  BSYNC B3 ;  /* 0x0000000000037941 */ /* 0x000fea0003800000 */
.L_x_59889:
        /* <DEDUP_REMOVED lines=44> */
.L_x_59888:
[----:B------:R-:W-:Y:S05]  /*4410*/  BSYNC B2 ;  /* 0x0000000000027941 */ /* 0x000fea0003800000 */
.L_x_59887:
        /* <DEDUP_REMOVED lines=9> */
.L_x_59883:
[----:B------:R-:W-:Y:S05]  /*44b0*/  BSYNC B1 ;  /* 0x0000000000017941 */ /* 0x000fea0003800000 */
.L_x_59882:
        /* <DEDUP_REMOVED lines=18> */
.L_x_59894:
[----:B------:R-:W-:Y:S02]  /*45e0*/  MOV R59, R42 ;  /* 0x0000002a003b7202 */ /* 0x000fe40000000f00 */
.L_x_59895:
[----:B------:R-:W-:Y:S05]  /*45f0*/  BSYNC B2 ;  /* 0x0000000000027941 */ /* 0x000fea0003800000 */
.L_x_59893:
        /* <DEDUP_REMOVED lines=16> */
.L_x_59899:
[----:B------:R-:W-:Y:S05]  /*4700*/  BSYNC B3 ;  /* 0x0000000000037941 */ /* 0x000fea0003800000 */
.L_x_59898:
        /* <DEDUP_REMOVED lines=44> */
.L_x_59897:
[----:B------:R-:W-:Y:S05]  /*49d0*/  BSYNC B2 ;  /* 0x0000000000027941 */ /* 0x000fea0003800000 */
.L_x_59896:
        /* <DEDUP_REMOVED lines=9> */
.L_x_59892:
[----:B------:R-:W-:Y:S05]  /*4a70*/  BSYNC B1 ;  /* 0x0000000000017941 */ /* 0x000fea0003800000 */
.L_x_59891:
        /* <DEDUP_REMOVED lines=18> */
.L_x_59903:
[----:B------:R-:W-:Y:S02]  /*4ba0*/  MOV R59, R42 ;  /* 0x0000002a003b7202 */ /* 0x000fe40000000f00 */
.L_x_59904:
[----:B------:R-:W-:Y:S05]  /*4bb0*/  BSYNC B2 ;  /* 0x0000000000027941 */ /* 0x000fea0003800000 */
.L_x_59902:
        /* <DEDUP_REMOVED lines=16> */
.L_x_59908:
[----:B------:R-:W-:Y:S05]  /*4cc0*/  BSYNC B3 ;  /* 0x0000000000037941 */ /* 0x000fea0003800000 */
.L_x_59907:
        /* <DEDUP_REMOVED lines=44> */
.L_x_59906:
[----:B------:R-:W-:Y:S05]  /*4f90*/  BSYNC B2 ;  /* 0x0000000000027941 */ /* 0x000fea0003800000 */
.L_x_59905:
        /* <DEDUP_REMOVED lines=9> */
.L_x_59901:
[----:B------:R-:W-:Y:S05]  /*5030*/  BSYNC B1 ;  /* 0x0000000000017941 */ /* 0x000fea0003800000 */
.L_x_59900:
[-C--:B------:R-:W-:Y:S01]  /*5040*/  IMAD.WIDE.U32 R54, R58, R174.reuse, c[0x0][0x188] ;  /* 0x000062003a367625 */ /* 0x080fe200078e00ae */
[----:B------:R-:W-:Y:S01]  /*5050*/  IADD3 R56, R175, 0x40, RZ ;  /* 0x00000040af387810 */ /* 0x000fe20007ffe0ff */
[----:B------:R-:W-:Y:S01]  /*5060*/  BSSY B1, `(.L_x_59909) ;  /* 0x000000f000017945 */ /* 0x000fe20003800000 */
[----:B------:R-:W-:Y:S02]  /*5070*/  IADD3 R57, R173, 0x40, RZ ;  /* 0x00000040ad397810 */ /* 0x000fe40007ffe0ff */
[----:B------:R0:W-:Y:S01]  /*5080*/  STG.E.128 [R54.64], R124 ;  /* 0x0000007c36007986 */ /* 0x0001e2000c101d06 */
[----:B------:R-:W-:Y:S01]  /*5090*/  @P0 IMAD.WIDE.U32 R52, R56, R174, c[0x0][0x180] ;  /* 0x0000600038340625 */ /* 0x000fe200078e00ae */
[----:B------:R-:W-:Y:S05]  /*50a0*/  @!P2 BRA `(.L_x_59910) ;  /* 0x000000a00000a947 */ /* 0x000fea0003800000 */
[----:B0-----:R-:W-:Y:S02]  /*50b0*/  SHF.L.U32 R55, R167, 0x10, RZ ;  /* 0x00000010a7377819 */ /* 0x001fe400000006ff */
[----:B------:R-:W-:Y:S02]  /*50c0*/  LOP3.LUT R54, R168, 0xffff, RZ, 0xc0, !PT ;  /* 0x0000ffffa8367812 */ /* 0x000fe400078ec0ff */
[----:B------:R-:W-:-:S02]  /*50d0*/  LOP3.LUT R55, R55, 0xff0000, RZ, 0xc0, !PT ;  /* 0x00ff000037377812 */ /* 0x000fc400078ec0ff */
[----:B------:R-:W-:Y:S02]  /*50e0*/  LOP3.LUT R59, R166, 0xff, RZ, 0xc0, !PT ;  /* 0x000000ffa63b7812 */ /* 0x000fe400078ec0ff */
[----:B------:R-:W-:Y:S01]  /*50f0*/  LOP3.LUT R58, R165, 0xff, RZ, 0xc0, !PT ;  /* 0x000000ffa53a7812 */ /* 0x000fe200078ec0ff */
[----:B------:R-:W-:-:S04]  /*5100*/  IMAD R54, R54, 0x1000000, R55 ;  /* 0x0100000036367824 */ /* 0x000fc800078e0237 */
[----:B------:R-:W-:Y:S02]  /*5110*/  IMAD R59, R59, 0x100, R54 ;  /* 0x000001003b3b7824 */ /* 0x000fe400078e0236 */
[----:B------:R-:W-:-:S04]  /*5120*/  IMAD.WIDE.U32 R54, R40, R171, c[0x0][0x190] ;  /* 0x0000640028367625 */ /* 0x000fc800078e00ab */
[----:B------:R-:W-:-:S05]  /*5130*/  IMAD.IADD R59, R59, 0x1, R58 ;  /* 0x000000013b3b7824 */ /* 0x000fca00078e023a */
[----:B------:R0:W-:Y:S02]  /*5140*/  STG.E [R54.64], R59 ;  /* 0x0000003b36007986 */ /* 0x0001e4000c101906 */
.L_x_59910:
[----:B------:R-:W-:Y:S05]  /*5150*/  BSYNC B1 ;  /* 0x0000000000017941 */ /* 0x000fea0003800000 */
.L_x_59909:
        /* <DEDUP_REMOVED lines=21> */
.L_x_59914:
[----:B------:R-:W-:Y:S02]  /*52b0*/  MOV R40, R42 ;  /* 0x0000002a00287202 */ /* 0x000fe40000000f00 */
.L_x_59915:
[----:B------:R-:W-:Y:S05]  /*52c0*/  BSYNC B2 ;  /* 0x0000000000027941 */ /* 0x000fea0003800000 */
.L_x_59913:
        /* <DEDUP_REMOVED lines=16> */
.L_x_59919:
[----:B------:R-:W-:Y:S05]  /*53d0*/  BSYNC B3 ;  /* 0x0000000000037941 */ /* 0x000fea0003800000 */
.L_x_59918:
        /* <DEDUP_REMOVED lines=44> */
.L_x_59917:
[----:B------:R-:W-:Y:S05]  /*56a0*/  BSYNC B2 ;  /* 0x0000000000027941 */ /* 0x000fea0003800000 */
.L_x_59916:
        /* <DEDUP_REMOVED lines=9> */
.L_x_59912:
[----:B-1----:R-:W-:Y:S05]  /*5740*/  BSYNC B1 ;  /* 0x0000000000017941 */ /* 0x002fea0003800000 */
.L_x_59911:
        /* <DEDUP_REMOVED lines=18> */
.L_x_59923:
[----:B------:R-:W-:Y:S02]  /*5870*/  MOV R40, R42 ;  /* 0x0000002a00287202 */ /* 0x000fe40000000f00 */
.L_x_59924:
[----:B------:R-:W-:Y:S05]  /*5880*/  BSYNC B2 ;  /* 0x0000000000027941 */ /* 0x000fea0003800000 */
.L_x_59922:
        /* <DEDUP_REMOVED lines=16> */
.L_x_59928:
[----:B------:R-:W-:Y:S05]  /*5990*/  BSYNC B3 ;  /* 0x0000000000037941 */ /* 0x000fea0003800000 */
.L_x_59927:
        /* <DEDUP_REMOVED lines=44> */
.L_x_59926:
[----:B------:R-:W-:Y:S05]  /*5c60*/  BSYNC B2 ;  /* 0x0000000000027941 */ /* 0x000fea0003800000 */
.L_x_59925:
        /* <DEDUP_REMOVED lines=9> */
.L_x_59921:
[----:B------:R-:W-:Y:S05]  /*5d00*/  BSYNC B1 ;  /* 0x0000000000017941 */ /* 0x000fea0003800000 */
.L_x_59920:
        /* <DEDUP_REMOVED lines=18> */
.L_x_59932:
[----:B------:R-:W-:Y:S02]  /*5e30*/  MOV R40, R42 ;  /* 0x0000002a00287202 */ /* 0x000fe40000000f00 */
.L_x_59933:
[----:B------:R-:W-:Y:S05]  /*5e40*/  BSYNC B2 ;  /* 0x0000000000027941 */ /* 0x000fea0003800000 */
.L_x_59931:
        /* <DEDUP_REMOVED lines=16> */
.L_x_59937:
[----:B------:R-:W-:Y:S05]  /*5f50*/  BSYNC B3 ;  /* 0x0000000000037941 */ /* 0x000fea0003800000 */
.L_x_59936:
        /* <DEDUP_REMOVED lines=44> */
.L_x_59935:
[----:B------:R-:W-:Y:S05]  /*6220*/  BSYNC B2 ;  /* 0x0000000000027941 */ /* 0x000fea0003800000 */
.L_x_59934:
        /* <DEDUP_REMOVED lines=9> */
.L_x_59930:
[----:B------:R-:W-:Y:S05]  /*62c0*/  BSYNC B1 ;  /* 0x0000000000017941 */ /* 0x000fea0003800000 */
.L_x_59929:
        /* <DEDUP_REMOVED lines=18> */
.L_x_59941:
[----:B------:R-:W-:Y:S02]  /*63f0*/  MOV R40, R42 ;  /* 0x0000002a00287202 */ /* 0x000fe40000000f00 */
.L_x_59942:
[----:B------:R-:W-:Y:S05]  /*6400*/  BSYNC B2 ;  /* 0x0000000000027941 */ /* 0x000fea0003800000 */
.L_x_59940:
        /* <DEDUP_REMOVED lines=16> */
.L_x_59946:
[----:B------:R-:W-:Y:S05]  /*6510*/  BSYNC B3 ;  /* 0x0000000000037941 */ /* 0x000fea0003800000 */
.L_x_59945:
        /* <DEDUP_REMOVED lines=44> */
.L_x_59944:
[----:B------:R-:W-:Y:S05]  /*67e0*/  BSYNC B2 ;  /* 0x0000000000027941 */ /* 0x000fea0003800000 */
.L_x_59943:
        /* <DEDUP_REMOVED lines=9> */
.L_x_59939:
[----:B------:R-:W-:Y:S05]  /*6880*/  BSYNC B1 ;  /* 0x0000000000017941 */ /* 0x000fea0003800000 */
.L_x_59938:
        /* <DEDUP_REMOVED lines=17> */
.L_x_59948:
[----:B------:R-:W-:Y:S05]  /*69a0*/  BSYNC B1 ;  /* 0x0000000000017941 */ /* 0x000fea0003800000 */
.L_x_59947:
        /* <DEDUP_REMOVED lines=21> */
.L_x_59952:
[----:B------:R-:W-:Y:S02]  /*6b00*/  MOV R57, R42 ;  /* 0x0000002a00397202 */ /* 0x000fe40000000f00 */
.L_x_59953:
[----:B------:R-:W-:Y:S05]  /*6b10*/  BSYNC B2 ;  /* 0x0000000000027941 */ /* 0x000fea0003800000 */
.L_x_59951:
        /* <DEDUP_REMOVED lines=16> */
.L_x_59957:
[----:B------:R-:W-:Y:S05]  /*6c20*/  BSYNC B3 ;  /* 0x0000000000037941 */ /* 0x000fea0003800000 */
.L_x_59956:
        /* <DEDUP_REMOVED lines=44> */
.L_x_59955:
[----:B------:R-:W-:Y:S05]  /*6ef0*/  BSYNC B2 ;  /* 0x0000000000027941 */ /* 0x000fea0003800000 */
.L_x_59954:
        /* <DEDUP_REMOVED lines=9> */
.L_x_59950:
[----:B-1----:R-:W-:Y:S05]  /*6f90*/  BSYNC B1 ;  /* 0x0000000000017941 */ /* 0x002fea0003800000 */
.L_x_59949:
        /* <DEDUP_REMOVED lines=18> */
.L_x_59961:
[----:B------:R-:W-:Y:S02]  /*70c0*/  MOV R57, R42 ;  /* 0x0000002a00397202 */ /* 0x000fe40000000f00 */
.L_x_59962:
[----:B------:R-:W-:Y:S05]  /*70d0*/  BSYNC B2 ;  /* 0x0000000000027941 */ /* 0x000fea0003800000 */
.L_x_59960:
        /* <DEDUP_REMOVED lines=16> */
.L_x_59966:
[----:B------:R-:W-:Y:S05]  /*71e0*/  BSYNC B3 ;  /* 0x0000000000037941 */ /* 0x000fea0003800000 */
.L_x_59965:
        /* <DEDUP_REMOVED lines=44> */
.L_x_59964:
[----:B------:R-:W-:Y:S05]  /*74b0*/  BSYNC B2 ;  /* 0x0000000000027941 */ /* 0x000fea0003800000 */
.L_x_59963:
        /* <DEDUP_REMOVED lines=9> */
.L_x_59959:
[----:B------:R-:W-:Y:S05]  /*7550*/  BSYNC B1 ;  /* 0x0000000000017941 */ /* 0x000fea0003800000 */
.L_x_59958:
        /* <DEDUP_REMOVED lines=18> */
.L_x_59970:
[----:B------:R-:W-:Y:S02]  /*7680*/  MOV R57, R42 ;  /* 0x0000002a00397202 */ /* 0x000fe40000000f00 */
.L_x_59971:
[----:B------:R-:W-:Y:S05]  /*7690*/  BSYNC B2 ;  /* 0x0000000000027941 */ /* 0x000fea0003800000 */
.L_x_59969:
        /* <DEDUP_REMOVED lines=16> */
.L_x_59975:
[----:B------:R-:W-:Y:S05]  /*77a0*/  BSYNC B3 ;  /* 0x0000000000037941 */ /* 0x000fea0003800000 */
.L_x_59974:
        /* <DEDUP_REMOVED lines=44> */
.L_x_59973:
[----:B------:R-:W-:Y:S05]  /*7a70*/  BSYNC B2 ;  /* 0x0000000000027941 */ /* 0x000fea0003800000 */
.L_x_59972:
        /* <DEDUP_REMOVED lines=9> */
.L_x_59968:
[----:B------:R-:W-:Y:S05]  /*7b10*/  BSYNC B1 ;  /* 0x0000000000017941 */ /* 0x000fea0003800000 */
.L_x_59967:
        /* <DEDUP_REMOVED lines=18> */
.L_x_59979:
[----:B------:R-:W-:Y:S02]  /*7c40*/  MOV R57, R42 ;  /* 0x0000002a00397202 */ /* 0x000fe40000000f00 */
.L_x_59980:
[----:B------:R-:W-:Y:S05]  /*7c50*/  BSYNC B2 ;  /* 0x0000000000027941 */ /* 0x000fea0003800000 */
.L_x_59978:
        /* <DEDUP_REMOVED lines=16> */
.L_x_59984:
[----:B------:R-:W-:Y:S05]  /*7d60*/  BSYNC B3 ;  /* 0x0000000000037941 */ /* 0x000fea0003800000 */
.L_x_59983:
        /* <DEDUP_REMOVED lines=44> */
.L_x_59982:
[----:B------:R-:W-:Y:S05]  /*8030*/  BSYNC B2 ;  /* 0x0000000000027941 */ /* 0x000fea0003800000 */
.L_x_59981:
        /* <DEDUP_REMOVED lines=9> */
.L_x_59977:
[----:B------:R-:W-:Y:S05]  /*80d0*/  BSYNC B1 ;  /* 0x0000000000017941 */ /* 0x000fea0003800000 */
.L_x_59976:
        /* <DEDUP_REMOVED lines=17> */
.L_x_59986:
[----:B------:R-:W-:Y:S05]  /*81f0*/  BSYNC B1 ;  /* 0x0000000000017941 */ /* 0x000fea0003800000 */
.L_x_59985:
        /* <DEDUP_REMOVED lines=21> */
.L_x_59990:
[----:B------:R-:W-:Y:S02]  /*8350*/  MOV R59, R42 ;  /* 0x0000002a003b7202 */ /* 0x000fe40000000f00 */
.L_x_59991:
[----:B------:R-:W-:Y:S05]  /*8360*/  BSYNC B2 ;  /* 0x0000000000027941 */ /* 0x000fea0003800000 */
.L_x_59989:
        /* <DEDUP_REMOVED lines=16> */
.L_x_59995:
[----:B------:R-:W-:Y:S05]  /*8470*/  BSYNC B3 ;  /* 0x0000000000037941 */ /* 0x000fea0003800000 */
.L_x_59994:
        /* <DEDUP_REMOVED lines=44> */
.L_x_59993:
[----:B------:R-:W-:Y:S05]  /*8740*/  BSYNC B2 ;  /* 0x0000000000027941 */ /* 0x000fea0003800000 */
.L_x_59992:
        /* <DEDUP_REMOVED lines=9> */
.L_x_59988:
[----:B-1----:R-:W-:Y:S05]  /*87e0*/  BSYNC B1 ;  /* 0x0000000000017941 */ /* 0x002fea0003800000 */
.L_x_59987:
        /* <DEDUP_REMOVED lines=18> */
.L_x_59999:
[----:B------:R-:W-:Y:S02]  /*8910*/  MOV R59, R42 ;  /* 0x0000002a003b7202 */ /* 0x000fe40000000f00 */
.L_x_60000:
[----:B------:R-:W-:Y:S05]  /*8920*/  BSYNC B2 ;  /* 0x0000000000027941 */ /* 0x000fea0003800000 */
.L_x_59998:
        /* <DEDUP_REMOVED lines=16> */
.L_x_60004:
[----:B------:R-:W-:Y:S05]  /*8a30*/  BSYNC B3 ;  /* 0x0000000000037941 */ /* 0x000fea0003800000 */
.L_x_60003:
        /* <DEDUP_REMOVED lines=44> */
.L_x_60002:
[----:B------:R-:W-:Y:S05]  /*8d00*/  BSYNC B2 ;  /* 0x0000000000027941 */ /* 0x000fea0003800000 */
.L_x_60001:
        /* <DEDUP_REMOVED lines=9> */
.L_x_59997:
[----:B------:R-:W-:Y:S05]  /*8da0*/  BSYNC B1 ;  /* 0x0000000000017941 */ /* 0x000fea0003800000 */
.L_x_59996:
        /* <DEDUP_REMOVED lines=18> */
.L_x_60008:
[----:B------:R-:W-:Y:S02]  /*8ed0*/  MOV R59, R42 ;  /* 0x0000002a003b7202 */ /* 0x000fe40000000f00 */
.L_x_60009:
[----:B------:R-:W-:Y:S05]  /*8ee0*/  BSYNC B2 ;  /* 0x0000000000027941 */ /* 0x000fea0003800000 */
.L_x_60007:
        /* <DEDUP_REMOVED lines=16> */
.L_x_60013:
[----:B------:R-:W-:Y:S05]  /*8ff0*/  BSYNC B3 ;  /* 0x0000000000037941 */ /* 0x000fea0003800000 */
.L_x_60012:
        /* <DEDUP_REMOVED lines=44> */
.L_x_60011:
[----:B------:R-:W-:Y:S05]  /*92c0*/  BSYNC B2 ;  /* 0x0000000000027941 */ /* 0x000fea0003800000 */
.L_x_60010:
        /* <DEDUP_REMOVED lines=9> */
.L_x_60006:
[----:B------:R-:W-:Y:S05]  /*9360*/  BSYNC B1 ;  /* 0x0000000000017941 */ /* 0x000fea0003800000 */
.L_x_60005:
        /* <DEDUP_REMOVED lines=18> */
.L_x_60017:
[----:B------:R-:W-:Y:S02]  /*9490*/  MOV R59, R42 ;  /* 0x0000002a003b7202 */ /* 0x000fe40000000f00 */
.L_x_60018:
[----:B------:R-:W-:Y:S05]  /*94a0*/  BSYNC B2 ;  /* 0x0000000000027941 */ /* 0x000fea0003800000 */
.L_x_60016:
        /* <DEDUP_REMOVED lines=16> */
.L_x_60022:
[----:B------:R-:W-:Y:S05]  /*95b0*/  BSYNC B3 ;  /* 0x0000000000037941 */ /* 0x000fea0003800000 */
.L_x_60021:
        /* <DEDUP_REMOVED lines=44> */
.L_x_60020:
[----:B------:R-:W-:Y:S05]  /*9880*/  BSYNC B2 ;  /* 0x0000000000027941 */ /* 0x000fea0003800000 */
.L_x_60019:
        /* <DEDUP_REMOVED lines=9> */
.L_x_60015:
[----:B------:R-:W-:Y:S05]  /*9920*/  BSYNC B1 ;  /* 0x0000000000017941 */ /* 0x000fea0003800000 */
.L_x_60014:
        /* <DEDUP_REMOVED lines=17> */
.L_x_60024:
[----:B------:R-:W-:Y:S05]  /*9a40*/  BSYNC B1 ;  /* 0x0000000000017941 */ /* 0x000fea0003800000 */
.L_x_60023:
        /* <DEDUP_REMOVED lines=21> */
.L_x_60028:
[----:B------:R-:W-:Y:S02]  /*9ba0*/  MOV R40, R42 ;  /* 0x0000002a00287202 */ /* 0x000fe40000000f00 */
.L_x_60029:
[----:B------:R-:W-:Y:S05]  /*9bb0*/  BSYNC B2 ;  /* 0x0000000000027941 */ /* 0x000fea0003800000 */
.L_x_60027:
        /* <DEDUP_REMOVED lines=16> */
.L_x_60033:
[----:B------:R-:W-:Y:S05]  /*9cc0*/  BSYNC B3 ;  /* 0x0000000000037941 */ /* 0x000fea0003800000 */
.L_x_60032:
        /* <DEDUP_REMOVED lines=44> */
.L_x_60031:
[----:B------:R-:W-:Y:S05]  /*9f90*/  BSYNC B2 ;  /* 0x0000000000027941 */ /* 0x000fea0003800000 */
.L_x_60030:
        /* <DEDUP_REMOVED lines=9> */
.L_x_60026:
[----:B-1----:R-:W-:Y:S05]  /*a030*/  BSYNC B1 ;  /* 0x0000000000017941 */ /* 0x002fea0003800000 */
.L_x_60025:
        /* <DEDUP_REMOVED lines=18> */
.L_x_60037:
[----:B------:R-:W-:Y:S02]  /*a160*/  MOV R40, R42 ;  /* 0x0000002a00287202 */ /* 0x000fe40000000f00 */
.L_x_60038:
[----:B------:R-:W-:Y:S05]  /*a170*/  BSYNC B2 ;  /* 0x0000000000027941 */ /* 0x000fea0003800000 */
.L_x_60036:
        /* <DEDUP_REMOVED lines=16> */
.L_x_60042:
[----:B------:R-:W-:Y:S05]  /*a280*/  BSYNC B3 ;  /* 0x0000000000037941 */ /* 0x000fea0003800000 */
.L_x_60041:
        /* <DEDUP_REMOVED lines=44> */
.L_x_60040:
[----:B------:R-:W-:Y:S05]  /*a550*/  BSYNC B2 ;  /* 0x0000000000027941 */ /* 0x000fea0003800000 */
.L_x_60039:
        /* <DEDUP_REMOVED lines=9> */
.L_x_60035:
[----:B------:R-:W-:Y:S05]  /*a5f0*/  BSYNC B1 ;  /* 0x0000000000017941 */ /* 0x000fea0003800000 */
.L_x_60034:
        /* <DEDUP_REMOVED lines=18> */
.L_x_60046:
[----:B------:R-:W-:Y:S02]  /*a720*/  MOV R40, R42 ;  /* 0x0000002a00287202 */ /* 0x000fe40000000f00 */
.L_x_60047:
[----:B------:R-:W-:Y:S05]  /*a730*/  BSYNC B2 ;  /* 0x0000000000027941 */ /* 0x000fea0003800000 */
.L_x_60045:
        /* <DEDUP_REMOVED lines=16> */
.L_x_60051:
[----:B------:R-:W-:Y:S05]  /*a840*/  BSYNC B3 ;  /* 0x0000000000037941 */ /* 0x000fea0003800000 */
.L_x_60050:
        /* <DEDUP_REMOVED lines=44> */
.L_x_60049:
[----:B------:R-:W-:Y:S05]  /*ab10*/  BSYNC B2 ;  /* 0x0000000000027941 */ /* 0x000fea0003800000 */
.L_x_60048:
        /* <DEDUP_REMOVED lines=9> */
.L_x_60044:
[----:B------:R-:W-:Y:S05]  /*abb0*/  BSYNC B1 ;  /* 0x0000000000017941 */ /* 0x000fea0003800000 */
.L_x_60043:
        /* <DEDUP_REMOVED lines=18> */
.L_x_60055:
[----:B------:R-:W-:Y:S02]  /*ace0*/  MOV R40, R42 ;  /* 0x0000002a00287202 */ /* 0x000fe40000000f00 */
.L_x_60056:
[----:B------:R-:W-:Y:S05]  /*acf0*/  BSYNC B2 ;  /* 0x0000000000027941 */ /* 0x000fea0003800000 */
.L_x_60054:
        /* <DEDUP_REMOVED lines=16> */
.L_x_60060:
[----:B------:R-:W-:Y:S05]  /*ae00*/  BSYNC B3 ;  /* 0x0000000000037941 */ /* 0x000fea0003800000 */
.L_x_60059:
        /* <DEDUP_REMOVED lines=44> */
.L_x_60058:
[----:B------:R-:W-:Y:S05]  /*b0d0*/  BSYNC B2 ;  /* 0x0000000000027941 */ /* 0x000fea0003800000 */
.L_x_60057:
        /* <DEDUP_REMOVED lines=9> */
.L_x_60053:
[----:B------:R-:W-:Y:S05]  /*b170*/  BSYNC B1 ;  /* 0x0000000000017941 */ /* 0x000fea0003800000 */
.L_x_60052:
        /* <DEDUP_REMOVED lines=17> */
.L_x_60062:
[----:B------:R-:W-:Y:S05]  /*b290*/  BSYNC B1 ;  /* 0x0000000000017941 */ /* 0x000fea0003800000 */
.L_x_60061:
        /* <DEDUP_REMOVED lines=21> */
.L_x_60066:
[----:B------:R-:W-:Y:S02]  /*b3f0*/  MOV R57, R42 ;  /* 0x0000002a00397202 */ /* 0x000fe40000000f00 */
.L_x_60067:
[----:B------:R-:W-:Y:S05]  /*b400*/  BSYNC B2 ;  /* 0x0000000000027941 */ /* 0x000fea0003800000 */
.L_x_60065:
        /* <DEDUP_REMOVED lines=16> */
.L_x_60071:
[----:B------:R-:W-:Y:S05]  /*b510*/  BSYNC B3 ;  /* 0x0000000000037941 */ /* 0x000fea0003800000 */
.L_x_60070:
        /* <DEDUP_REMOVED lines=44> */
.L_x_60069:
[----:B------:R-:W-:Y:S05]  /*b7e0*/  BSYNC B2 ;  /* 0x0000000000027941 */ /* 0x000fea0003800000 */
.L_x_60068:
        /* <DEDUP_REMOVED lines=9> */
.L_x_60064:
[----:B-1----:R-:W-:Y:S05]  /*b880*/  BSYNC B1 ;  /* 0x0000000000017941 */ /* 0x002fea0003800000 */
.L_x_60063:
        /* <DEDUP_REMOVED lines=18> */
.L_x_60075:
[----:B------:R-:W-:Y:S02]  /*b9b0*/  MOV R57, R42 ;  /* 0x0000002a00397202 */ /* 0x000fe40000000f00 */
.L_x_60076:
[----:B------:R-:W-:Y:S05]  /*b9c0*/  BSYNC B2 ;  /* 0x0000000000027941 */ /* 0x000fea0003800000 */
.L_x_60074:
        /* <DEDUP_REMOVED lines=16> */
.L_x_60080:
[----:B------:R-:W-:Y:S05]  /*bad0*/  BSYNC B3 ;  /* 0x0000000000037941 */ /* 0x000fea0003800000 */
.L_x_60079:
        /* <DEDUP_REMOVED lines=44> */
.L_x_60078:
[----:B------:R-:W-:Y:S05]  /*bda0*/  BSYNC B2 ;  /* 0x0000000000027941 */ /* 0x000fea0003800000 */
.L_x_60077:
        /* <DEDUP_REMOVED lines=9> */
.L_x_60073:
[----:B------:R-:W-:Y:S05]  /*be40*/  BSYNC B1 ;  /* 0x0000000000017941 */ /* 0x000fea0003800000 */
.L_x_60072:
        /* <DEDUP_REMOVED lines=18> */
.L_x_60084:
[----:B------:R-:W-:Y:S02]  /*bf70*/  MOV R57, R42 ;  /* 0x0000002a00397202 */ /* 0x000fe40000000f00 */
.L_x_60085:
[----:B------:R-:W-:Y:S05]  /*bf80*/  BSYNC B2 ;  /* 0x0000000000027941 */ /* 0x000fea0003800000 */
.L_x_60083:
        /* <DEDUP_REMOVED lines=16> */
.L_x_60089:
[----:B------:R-:W-:Y:S05]  /*c090*/  BSYNC B3 ;  /* 0x0000000000037941 */ /* 0x000fea0003800000 */
.L_x_60088:
        /* <DEDUP_REMOVED lines=44> */
.L_x_60087:
[----:B------:R-:W-:Y:S05]  /*c360*/  BSYNC B2 ;  /* 0x0000000000027941 */ /* 0x000fea0003800000 */
.L_x_60086:
        /* <DEDUP_REMOVED lines=9> */
.L_x_60082:
[----:B------:R-:W-:Y:S05]  /*c400*/  BSYNC B1 ;  /* 0x0000000000017941 */ /* 0x000fea0003800000 */
.L_x_60081:
        /* <DEDUP_REMOVED lines=18> */
.L_x_60093:
[----:B------:R-:W-:Y:S02]  /*c530*/  MOV R57, R42 ;  /* 0x0000002a00397202 */ /* 0x000fe40000000f00 */
.L_x_60094:
[----:B------:R-:W-:Y:S05]  /*c540*/  BSYNC B2 ;  /* 0x0000000000027941 */ /* 0x000fea0003800000 */
.L_x_60092:
        /* <DEDUP_REMOVED lines=16> */
.L_x_60098:
[----:B------:R-:W-:Y:S05]  /*c650*/  BSYNC B3 ;  /* 0x0000000000037941 */ /* 0x000fea0003800000 */
.L_x_60097:
        /* <DEDUP_REMOVED lines=44> */
.L_x_60096:
[----:B------:R-:W-:Y:S05]  /*c920*/  BSYNC B2 ;  /* 0x0000000000027941 */ /* 0x000fea0003800000 */
.L_x_60095:
        /* <DEDUP_REMOVED lines=9> */
.L_x_60091:
[----:B------:R-:W-:Y:S05]  /*c9c0*/  BSYNC B1 ;  /* 0x0000000000017941 */ /* 0x000fea0003800000 */
.L_x_60090:
        /* <DEDUP_REMOVED lines=17> */
.L_x_60100:
[----:B------:R-:W-:Y:S05]  /*cae0*/  BSYNC B1 ;  /* 0x0000000000017941 */ /* 0x000fea0003800000 */
.L_x_60099:
        /* <DEDUP_REMOVED lines=21> */
.L_x_60104:
[----:B------:R-:W-:Y:S02]  /*cc40*/  MOV R59, R42 ;  /* 0x0000002a003b7202 */ /* 0x000fe40000000f00 */
.L_x_60105:
[----:B------:R-:W-:Y:S05]  /*cc50*/  BSYNC B2 ;  /* 0x0000000000027941 */ /* 0x000fea0003800000 */
.L_x_60103:
        /* <DEDUP_REMOVED lines=16> */
.L_x_60109:
[----:B------:R-:W-:Y:S05]  /*cd60*/  BSYNC B3 ;  /* 0x0000000000037941 */ /* 0x000fea0003800000 */
.L_x_60108:
        /* <DEDUP_REMOVED lines=44> */
.L_x_60107:
[----:B------:R-:W-:Y:S05]  /*d030*/  BSYNC B2 ;  /* 0x0000000000027941 */ /* 0x000fea0003800000 */
.L_x_60106:
        /* <DEDUP_REMOVED lines=9> */
.L_x_60102:
[----:B-1----:R-:W-:Y:S05]  /*d0d0*/  BSYNC B1 ;  /* 0x0000000000017941 */ /* 0x002fea0003800000 */
.L_x_60101:
        /* <DEDUP_REMOVED lines=18> */
.L_x_60113:
[----:B------:R-:W-:Y:S02]  /*d200*/  MOV R59, R42 ;  /* 0x0000002a003b7202 */ /* 0x000fe40000000f00 */
.L_x_60114:
[----:B------:R-:W-:Y:S05]  /*d210*/  BSYNC B2 ;  /* 0x0000000000027941 */ /* 0x000fea0003800000 */
.L_x_60112:
        /* <DEDUP_REMOVED lines=16> */
.L_x_60118:
[----:B------:R-:W-:Y:S05]  /*d320*/  BSYNC B3 ;  /* 0x0000000000037941 */ /* 0x000fea0003800000 */
.L_x_60117:
        /* <DEDUP_REMOVED lines=44> */
.L_x_60116:
[----:B------:R-:W-:Y:S05]  /*d5f0*/  BSYNC B2 ;  /* 0x0000000000027941 */ /* 0x000fea0003800000 */
.L_x_60115:
        /* <DEDUP_REMOVED lines=9> */
.L_x_60111:
[----:B------:R-:W-:Y:S05]  /*d690*/  BSYNC B1 ;  /* 0x0000000000017941 */ /* 0x000fea0003800000 */
.L_x_60110:
        /* <DEDUP_REMOVED lines=18> */
.L_x_60122:
[----:B------:R-:W-:Y:S02]  /*d7c0*/  MOV R59, R42 ;  /* 0x0000002a003b7202 */ /* 0x000fe40000000f00 */
.L_x_60123:
[----:B------:R-:W-:Y:S05]  /*d7d0*/  BSYNC B2 ;  /* 0x0000000000027941 */ /* 0x000fea0003800000 */
.L_x_60121:
        /* <DEDUP_REMOVED lines=16> */
.L_x_60127:
[----:B------:R-:W-:Y:S05]  /*d8e0*/  BSYNC B3 ;  /* 0x0000000000037941 */ /* 0x000fea0003800000 */
.L_x_60126:
        /* <DEDUP_REMOVED lines=44> */
.L_x_60125:
[----:B------:R-:W-:Y:S05]  /*dbb0*/  BSYNC B2 ;  /* 0x0000000000027941 */ /* 0x000fea0003800000 */
.L_x_60124:
        /* <DEDUP_REMOVED lines=9> */
.L_x_60120:
[----:B------:R-:W-:Y:S05]  /*dc50*/  BSYNC B1 ;  /* 0x0000000000017941 */ /* 0x000fea0003800000 */
.L_x_60119:
        /* <DEDUP_REMOVED lines=18> */
.L_x_60131:
[----:B------:R-:W-:Y:S02]  /*dd80*/  MOV R59, R42 ;  /* 0x0000002a003b7202 */ /* 0x000fe40000000f00 */
.L_x_60132:
[----:B------:R-:W-:Y:S05]  /*dd90*/  BSYNC B2 ;  /* 0x0000000000027941 */ /* 0x000fea0003800000 */
.L_x_60130:
        /* <DEDUP_REMOVED lines=16> */
.L_x_60136:
[----:B------:R-:W-:Y:S05]  /*dea0*/  BSYNC B3 ;  /* 0x0000000000037941 */ /* 0x000fea0003800000 */
.L_x_60135:
        /* <DEDUP_REMOVED lines=44> */
.L_x_60134:
[----:B------:R-:W-:Y:S05]  /*e170*/  BSYNC B2 ;  /* 0x0000000000027941 */ /* 0x000fea0003800000 */
.L_x_60133:
        /* <DEDUP_REMOVED lines=9> */
.L_x_60129:
[----:B------:R-:W-:Y:S05]  /*e210*/  BSYNC B1 ;  /* 0x0000000000017941 */ /* 0x000fea0003800000 */
.L_x_60128:
        /* <DEDUP_REMOVED lines=17> */
.L_x_60138:
[----:B------:R-:W-:Y:S05]  /*e330*/  BSYNC B1 ;  /* 0x0000000000017941 */ /* 0x000fea0003800000 */
.L_x_60137:
        /* <DEDUP_REMOVED lines=21> */
.L_x_60142:
[----:B------:R-:W-:Y:S02]  /*e490*/  MOV R40, R42 ;  /* 0x0000002a00287202 */ /* 0x000fe40000000f00 */
.L_x_60143:
[----:B------:R-:W-:Y:S05]  /*e4a0*/  BSYNC B2 ;  /* 0x0000000000027941 */ /* 0x000fea0003800000 */
.L_x_60141:
        /* <DEDUP_REMOVED lines=16> */
.L_x_60147:
[----:B------:R-:W-:Y:S05]  /*e5b0*/  BSYNC B3 ;  /* 0x0000000000037941 */ /* 0x000fea0003800000 */
.L_x_60146:
        /* <DEDUP_REMOVED lines=44> */
.L_x_60145:
[----:B------:R-:W-:Y:S05]  /*e880*/  BSYNC B2 ;  /* 0x0000000000027941 */ /* 0x000fea0003800000 */
.L_x_60144:
        /* <DEDUP_REMOVED lines=9> */
.L_x_60140:
[----:B-1----:R-:W-:Y:S05]  /*e920*/  BSYNC B1 ;  /* 0x0000000000017941 */ /* 0x002fea0003800000 */
.L_x_60139:
        /* <DEDUP_REMOVED lines=18> */
.L_x_60151:
[----:B------:R-:W-:Y:S02]  /*ea50*/  MOV R40, R42 ;  /* 0x0000002a00287202 */ /* 0x000fe40000000f00 */
.L_x_60152:
[----:B------:R-:W-:Y:S05]  /*ea60*/  BSYNC B2 ;  /* 0x0000000000027941 */ /* 0x000fea0003800000 */
.L_x_60150:
        /* <DEDUP_REMOVED lines=16> */
.L_x_60156:
[----:B------:R-:W-:Y:S05]  /*eb70*/  BSYNC B3 ;  /* 0x0000000000037941 */ /* 0x000fea0003800000 */
.L_x_60155:
        /* <DEDUP_REMOVED lines=44> */
.L_x_60154:
[----:B------:R-:W-:Y:S05]  /*ee40*/  BSYNC B2 ;  /* 0x0000000000027941 */ /* 0x000fea0003800000 */
.L_x_60153:
        /* <DEDUP_REMOVED lines=9> */
.L_x_60149:
[----:B------:R-:W-:Y:S05]  /*eee0*/  BSYNC B1 ;  /* 0x0000000000017941 */ /* 0x000fea0003800000 */
.L_x_60148:
        /* <DEDUP_REMOVED lines=18> */
.L_x_60160:
[----:B------:R-:W-:Y:S02]  /*f010*/  MOV R40, R42 ;  /* 0x0000002a00287202 */ /* 0x000fe40000000f00 */
.L_x_60161:
[----:B------:R-:W-:Y:S05]  /*f020*/  BSYNC B2 ;  /* 0x0000000000027941 */ /* 0x000fea0003800000 */
.L_x_60159:
        /* <DEDUP_REMOVED lines=16> */
.L_x_60165:
[----:B------:R-:W-:Y:S05]  /*f130*/  BSYNC B3 ;  /* 0x0000000000037941 */ /* 0x000fea0003800000 */
.L_x_60164:
        /* <DEDUP_REMOVED lines=44> */
.L_x_60163:
[----:B------:R-:W-:Y:S05]  /*f400*/  BSYNC B2 ;  /* 0x0000000000027941 */ /* 0x000fea0003800000 */
.L_x_60162:
        /* <DEDUP_REMOVED lines=9> */
.L_x_60158:
[----:B------:R-:W-:Y:S05]  /*f4a0*/  BSYNC B1 ;  /* 0x0000000000017941 */ /* 0x000fea0003800000 */
.L_x_60157:
        /* <DEDUP_REMOVED lines=18> */
.L_x_60169:
[----:B------:R-:W-:Y:S02]  /*f5d0*/  MOV R40, R42 ;  /* 0x0000002a00287202 */ /* 0x000fe40000000f00 */
.L_x_60170:
[----:B------:R-:W-:Y:S05]  /*f5e0*/  BSYNC B2 ;  /* 0x0000000000027941 */ /* 0x000fea0003800000 */
.L_x_60168:
        /* <DEDUP_REMOVED lines=16> */
.L_x_60174:
[----:B------:R-:W-:Y:S05]  /*f6f0*/  BSYNC B3 ;  /* 0x0000000000037941 */ /* 0x000fea0003800000 */
.L_x_60173:
        /* <DEDUP_REMOVED lines=44> */
.L_x_60172:
[----:B------:R-:W-:Y:S05]  /*f9c0*/  BSYNC B2 ;  /* 0x0000000000027941 */ /* 0x000fea0003800000 */
.L_x_60171:
        /* <DEDUP_REMOVED lines=9> */
.L_x_60167:
[----:B------:R-:W-:Y:S05]  /*fa60*/  BSYNC B1 ;  /* 0x0000000000017941 */ /* 0x000fea0003800000 */
.L_x_60166:
        /* <DEDUP_REMOVED lines=17> */
.L_x_60176:
[----:B------:R-:W-:Y:S05]  /*fb80*/  BSYNC B1 ;  /* 0x0000000000017941 */ /* 0x000fea0003800000 */
.L_x_60175:
        /* <DEDUP_REMOVED lines=21> */
.L_x_60180:
[----:B------:R-:W-:Y:S02]  /*fce0*/  MOV R56, R42 ;  /* 0x0000002a00387202 */ /* 0x000fe40000000f00 */
.L_x_60181:
[----:B------:R-:W-:Y:S05]  /*fcf0*/  BSYNC B2 ;  /* 0x0000000000027941 */ /* 0x000fea0003800000 */
.L_x_60179:
        /* <DEDUP_REMOVED lines=16> */
.L_x_60185:
[----:B------:R-:W-:Y:S05]  /*fe00*/  BSYNC B3 ;  /* 0x0000000000037941 */ /* 0x000fea0003800000 */
.L_x_60184:
        /* <DEDUP_REMOVED lines=44> */
.L_x_60183:
[----:B------:R-:W-:Y:S05]  /*100d0*/  BSYNC B2 ;  /* 0x0000000000027941 */ /* 0x000fea0003800000 */
.L_x_60182:
        /* <DEDUP_REMOVED lines=9> */
.L_x_60178:
[----:B-1----:R-:W-:Y:S05]  /*10170*/  BSYNC B1 ;  /* 0x0000000000017941 */ /* 0x002fea0003800000 */
.L_x_60177:
        /* <DEDUP_REMOVED lines=18> */
.L_x_60189:
[----:B------:R-:W-:Y:S02]  /*102a0*/  MOV R56, R42 ;  /* 0x0000002a00387202 */ /* 0x000fe40000000f00 */
.L_x_60190:
[----:B------:R-:W-:Y:S05]  /*102b0*/  BSYNC B2 ;  /* 0x0000000000027941 */ /* 0x000fea0003800000 */
.L_x_60188:
        /* <DEDUP_REMOVED lines=16> */
.L_x_60194:
[----:B------:R-:W-:Y:S05]  /*103c0*/  BSYNC B3 ;  /* 0x0000000000037941 */ /* 0x000fea0003800000 */
.L_x_60193:
        /* <DEDUP_REMOVED lines=44> */
.L_x_60192:
[----:B------:R-:W-:Y:S05]  /*10690*/  BSYNC B2 ;  /* 0x0000000000027941 */ /* 0x000fea0003800000 */
.L_x_60191:
        /* <DEDUP_REMOVED lines=9> */
.L_x_60187:
[----:B------:R-:W-:Y:S05]  /*10730*/  BSYNC B1 ;  /* 0x0000000000017941 */ /* 0x000fea0003800000 */
.L_x_60186:
        /* <DEDUP_REMOVED lines=18> */
.L_x_60198:
[----:B------:R-:W-:Y:S02]  /*10860*/  MOV R56, R42 ;  /* 0x0000002a00387202 */ /* 0x000fe40000000f00 */
.L_x_60199:
[----:B------:R-:W-:Y:S05]  /*10870*/  BSYNC B2 ;  /* 0x0000000000027941 */ /* 0x000fea0003800000 */
.L_x_60197:
        /* <DEDUP_REMOVED lines=16> */
.L_x_60203:
[----:B------:R-:W-:Y:S05]  /*10980*/  BSYNC B3 ;  /* 0x0000000000037941 */ /* 0x000fea0003800000 */
.L_x_60202:
        /* <DEDUP_REMOVED lines=44> */
.L_x_60201:
[----:B------:R-:W-:Y:S05]  /*10c50*/  BSYNC B2 ;  /* 0x0000000000027941 */ /* 0x000fea0003800000 */
.L_x_60200:
        /* <DEDUP_REMOVED lines=9> */
.L_x_60196:
[----:B------:R-:W-:Y:S05]  /*10cf0*/  BSYNC B1 ;  /* 0x0000000000017941 */ /* 0x000fea0003800000 */
.L_x_60195:
        /* <DEDUP_REMOVED lines=18> */
.L_x_60207:
[----:B------:R-:W-:Y:S02]  /*10e20*/  MOV R56, R42 ;  /* 0x0000002a00387202 */ /* 0x000fe40000000f00 */
.L_x_60208:
[----:B------:R-:W-:Y:S05]  /*10e30*/  BSYNC B2 ;  /* 0x0000000000027941 */ /* 0x000fea0003800000 */
.L_x_60206:
        /* <DEDUP_REMOVED lines=16> */
.L_x_60212:
[----:B------:R-:W-:Y:S05]  /*10f40*/  BSYNC B3 ;  /* 0x0000000000037941 */ /* 0x000fea0003800000 */
.L_x_60211:
        /* <DEDUP_REMOVED lines=44> */
.L_x_60210:
[----:B------:R-:W-:Y:S05]  /*11210*/  BSYNC B2 ;  /* 0x0000000000027941 */ /* 0x000fea0003800000 */
.L_x_60209:
        /* <DEDUP_REMOVED lines=9> */
.L_x_60205:
[----:B------:R-:W-:Y:S05]  /*112b0*/  BSYNC B1 ;  /* 0x0000000000017941 */ /* 0x000fea0003800000 */
.L_x_60204:
[-C--:B------:R-:W-:Y:S01]  /*112c0*/  IMAD.WIDE.U32 R52, R40, R174.reuse, c[0x0][0x188] ;  /* 0x0000620028347625 */ /* 0x080fe200078e00ae */
[----:B------:R-:W-:Y:S01]  /*112d0*/  IADD3 R40, R175, 0x140, RZ ;  /* 0x00000140af287810 */ /* 0x000fe20007ffe0ff */
[----:B------:R-:W-:Y:S01]  /*112e0*/  BSSY B1, `(.L_x_60213) ;  /* 0x000000f000017945 */ /* 0x000fe20003800000 */
[----:B------:R-:W-:Y:S02]  /*112f0*/  IADD3 R56, R173, 0x140, RZ ;  /* 0x00000140ad387810 */ /* 0x000fe40007ffe0ff */
[----:B------:R0:W-:Y:S02]  /*11300*/  STG.E.128 [R52.64], R92 ;  /* 0x0000005c34007986 */ /* 0x0001e4000c101d06 */
[----:B0-----:R-:W-:Y:S01]  /*11310*/  @P0 IMAD.WIDE.U32 R52, R40, R174, c[0x0][0x180] ;  /* 0x0000600028340625 */ /* 0x001fe200078e00ae */
[----:B------:R-:W-:Y:S05]  /*11320*/  @!P2 BRA `(.L_x_60214) ;  /* 0x000000a00000a947 */ /* 0x000fea0003800000 */
[----:B------:R-:W-:-:S04]  /*11330*/  SHF.L.U32 R54, R167, 0x10, RZ ;  /* 0x00000010a7367819 */ /* 0x000fc800000006ff */
[----:B------:R-:W-:Y:S02]  /*11340*/  LOP3.LUT R55, R54, 0xff0000, RZ, 0xc0, !PT ;  /* 0x00ff000036377812 */ /* 0x000fe400078ec0ff */
        /* <DEDUP_REMOVED lines=8> */
.L_x_60214:
[----:B------:R-:W-:Y:S05]  /*113d0*/  BSYNC B1 ;  /* 0x0000000000017941 */ /* 0x000fea0003800000 */
.L_x_60213:
        /* <DEDUP_REMOVED lines=21> */
.L_x_60218:
[----:B------:R-:W-:Y:S02]  /*11530*/  MOV R57, R42 ;  /* 0x0000002a00397202 */ /* 0x000fe40000000f00 */
.L_x_60219:
[----:B------:R-:W-:Y:S05]  /*11540*/  BSYNC B2 ;  /* 0x0000000000027941 */ /* 0x000fea0003800000 */
.L_x_60217:
        /* <DEDUP_REMOVED lines=16> */
.L_x_60223:
[----:B------:R-:W-:Y:S05]  /*11650*/  BSYNC B3 ;  /* 0x0000000000037941 */ /* 0x000fea0003800000 */
.L_x_60222:
        /* <DEDUP_REMOVED lines=44> */
.L_x_60221:
[----:B------:R-:W-:Y:S05]  /*11920*/  BSYNC B2 ;  /* 0x0000000000027941 */ /* 0x000fea0003800000 */
.L_x_60220:
        /* <DEDUP_REMOVED lines=9> */
.L_x_60216:
[----:B-1----:R-:W-:Y:S05]  /*119c0*/  BSYNC B1 ;  /* 0x0000000000017941 */ /* 0x002fea0003800000 */
.L_x_60215:
        /* <DEDUP_REMOVED lines=18> */
.L_x_60227:
[----:B------:R-:W-:Y:S02]  /*11af0*/  MOV R57, R42 ;  /* 0x0000002a00397202 */ /* 0x000fe40000000f00 */
.L_x_60228:
[----:B------:R-:W-:Y:S05]  /*11b00*/  BSYNC B2 ;  /* 0x0000000000027941 */ /* 0x000fea0003800000 */
.L_x_60226:
        /* <DEDUP_REMOVED lines=16> */
.L_x_60232:
[----:B------:R-:W-:Y:S05]  /*11c10*/  BSYNC B3 ;  /* 0x0000000000037941 */ /* 0x000fea0003800000 */
.L_x_60231:
        /* <DEDUP_REMOVED lines=44> */
.L_x_60230:
[----:B------:R-:W-:Y:S05]  /*11ee0*/  BSYNC B2 ;  /* 0x0000000000027941 */ /* 0x000fea0003800000 */
.L_x_60229:
[----:B------:R-:W0:Y:S01]  /*11ef0*/  I2F.U32 R53, R57 ;  /* 0x0000003900357306 */ /* 0x000e220000201000 */
[----:B------:R-:W-:-:S04]  /*11f00*/  IMAD.MOV.U32 R54, RZ, RZ, 0x2f800000 ;  /* 0x2f800000ff367424 */ /* 0x000fc800078e00ff */
[----:B0-----:R-:W-:Y:S02]  /*11f10*/  FFMA.FTZ R53, R53, R54, 1.1641532182693481445e-10 ;  /* 0x2f00000035357423 */ /* 0x001fe40000010036 */
[----:B-----5:R-:W-:-:S03]  /*11f20*/  FMUL.FTZ R54, R49, c[0x0][0x1ec] ;  /* 0x00007b0031367a20 */ /* 0x020fc60000410000 */
[----:B------:R-:W-:Y:S01]  /*11f30*/  FSETP.GTU.FTZ.AND P1, PT, R53, c[0x0][0x1e4], PT ;  /* 0x0000790035007a0b */ /* 0x000fe20003f3c000 */
[----:B------:R-:W-:-:S03]  /*11f40*/  FMUL.FTZ R54, R54, c[0x0][0x1e8] ;  /* 0x00007a0036367a20 */ /* 0x000fc60000410000 */
[----:B------:R-:W-:Y:S02]  /*11f50*/  SEL R166, RZ, 0x1, P1 ;  /* 0x00000001ffa67807 */ /* 0x000fe40000800000 */
[----:B------:R-:W-:-:S05]  /*11f60*/  FSEL R89, R54, RZ, !P1 ;  /* 0x000000ff36597208 */ /* 0x000fca0004800000 */
[----:B------:R-:W-:Y:S02]  /*11f70*/  @P0 FADD.FTZ R89, R45, R89 ;  /* 0x000000592d590221 */ /* 0x000fe40000010000 */
.L_x_60225:
[----:B------:R-:W-:Y:S05]  /*11f80*/  BSYNC B1 ;  /* 0x0000000000017941 */ /* 0x000fea0003800000 */
.L_x_60224:
        /* <DEDUP_REMOVED lines=18> */
.L_x_60236:
[----:B------:R-:W-:Y:S02]  /*120b0*/  MOV R57, R42 ;  /* 0x0000002a00397202 */ /* 0x000fe40000000f00 */
.L_x_60237:
[----:B------:R-:W-:Y:S05]  /*120c0*/  BSYNC B2 ;  /* 0x0000000000027941 */ /* 0x000fea0003800000 */
.L_x_60235:
        /* <DEDUP_REMOVED lines=16> */
.L_x_60241:
[----:B------:R-:W-:Y:S05]  /*121d0*/  BSYNC B3 ;  /* 0x0000000000037941 */ /* 0x000fea0003800000 */
.L_x_60240:
        /* <DEDUP_REMOVED lines=44> */
.L_x_60239:
[----:B------:R-:W-:Y:S05]  /*124a0*/  BSYNC B2 ;  /* 0x0000000000027941 */ /* 0x000fea0003800000 */
.L_x_60238:
[----:B------:R-:W0:Y:S01]  /*124b0*/  I2F.U32 R52, R57 ;  /* 0x0000003900347306 */ /* 0x000e220000201000 */
[----:B------:R-:W-:Y:S01]  /*124c0*/  HFMA2.MMA R55, -RZ, RZ, 0.1171875, 0 ;  /* 0x2f800000ff377435 */ /* 0x000fe200000001ff */
[----:B-----5:R-:W-:-:S04]  /*124d0*/  FMUL.FTZ R54, R50, c[0x0][0x1ec] ;  /* 0x00007b0032367a20 */ /* 0x020fc80000410000 */
[----:B------:R-:W-:-:S05]  /*124e0*/  FMUL.FTZ R54, R54, c[0x0][0x1e8] ;  /* 0x00007a0036367a20 */ /* 0x000fca0000410000 */
[----:B0-----:R-:W-:-:S05]  /*124f0*/  FFMA.FTZ R52, R52, R55, 1.1641532182693481445e-10 ;  /* 0x2f00000034347423 */ /* 0x001fca0000010037 */
[----:B------:R-:W-:-:S04]  /*12500*/  FSETP.GTU.FTZ.AND P1, PT, R52, c[0x0][0x1e4], PT ;  /* 0x0000790034007a0b */ /* 0x000fc80003f3c000 */
[----:B------:R-:W-:Y:S02]  /*12510*/  FSEL R90, R54, RZ, !P1 ;  /* 0x000000ff365a7208 */ /* 0x000fe40004800000 */
[----:B------:R-:W-:-:S03]  /*12520*/  SEL R167, RZ, 0x1, P1 ;  /* 0x00000001ffa77807 */ /* 0x000fc60000800000 */
[----:B------:R-:W-:Y:S02]  /*12530*/  @P0 FADD.FTZ R90, R46, R90 ;  /* 0x0000005a2e5a0221 */ /* 0x000fe40000010000 */
.L_x_60234:
[----:B------:R-:W-:Y:S05]  /*12540*/  BSYNC B1 ;  /* 0x0000000000017941 */ /* 0x000fea0003800000 */
.L_x_60233:
        /* <DEDUP_REMOVED lines=18> */
.L_x_60245:
[----:B------:R-:W-:Y:S02]  /*12670*/  IMAD.MOV.U32 R57, RZ, RZ, R42 ;  /* 0x000000ffff397224 */ /* 0x000fe400078e002a */
.L_x_60246:
[----:B------:R-:W-:Y:S05]  /*12680*/  BSYNC B2 ;  /* 0x0000000000027941 */ /* 0x000fea0003800000 */
.L_x_60244:
        /* <DEDUP_REMOVED lines=16> */
.L_x_60250:
[----:B------:R-:W-:Y:S05]  /*12790*/  BSYNC B3 ;  /* 0x0000000000037941 */ /* 0x000fea0003800000 */
.L_x_60249:
        /* <DEDUP_REMOVED lines=44> */
.L_x_60248:
[----:B------:R-:W-:Y:S05]  /*12a60*/  BSYNC B2 ;  /* 0x0000000000027941 */ /* 0x000fea0003800000 */
.L_x_60247:
        /* <DEDUP_REMOVED lines=9> */
.L_x_60243:
[----:B------:R-:W-:Y:S05]  /*12b00*/  BSYNC B1 ;  /* 0x0000000000017941 */ /* 0x000fea0003800000 */
.L_x_60242:
[----:B------:R-:W-:Y:S01]  /*12b10*/  IMAD.WIDE.U32 R52, R40, R174, c[0x0][0x188] ;  /* 0x0000620028347625 */ /* 0x000fe200078e00ae */
[----:B------:R-:W-:Y:S01]  /*12b20*/  BSSY B1, `(.L_x_60251) ;  /* 0x000000e000017945 */ /* 0x000fe20003800000 */
[----:B------:R-:W-:-:S03]  /*12b30*/  IADD3 R40, R175, 0x160, RZ ;  /* 0x00000160af287810 */ /* 0x000fc60007ffe0ff */
[----:B------:R0:W-:Y:S01]  /*12b40*/  STG.E.128 [R52.64], R88 ;  /* 0x0000005834007986 */ /* 0x0001e2000c101d06 */
[----:B------:R-:W-:Y:S05]  /*12b50*/  @!P2 BRA `(.L_x_60252) ;  /* 0x000000a00000a947 */ /* 0x000fea0003800000 */
[----:B0-----:R-:W-:-:S05]  /*12b60*/  IMAD.U32 R52, R167, 0x10000, RZ ;  /* 0x00010000a7347824 */ /* 0x001fca00078e00ff */
[----:B------:R-:W-:Y:S02]  /*12b70*/  LOP3.LUT R53, R52, 0xff0000, RZ, 0xc0, !PT ;  /* 0x00ff000034357812 */ /* 0x000fe400078ec0ff */
[----:B------:R-:W-:-:S05]  /*12b80*/  LOP3.LUT R52, R168, 0xffff, RZ, 0xc0, !PT ;  /* 0x0000ffffa8347812 */ /* 0x000fca00078ec0ff */
[----:B------:R-:W-:Y:S01]  /*12b90*/  IMAD R52, R52, 0x1000000, R53 ;  /* 0x0100000034347824 */ /* 0x000fe200078e0235 */
[----:B------:R-:W-:-:S04]  /*12ba0*/  LOP3.LUT R53, R166, 0xff, RZ, 0xc0, !PT ;  /* 0x000000ffa6357812 */ /* 0x000fc800078ec0ff */
[----:B------:R-:W-:Y:S02]  /*12bb0*/  LEA R52, R53, R52, 0x8 ;  /* 0x0000003435347211 */ /* 0x000fe400078e40ff */
[----:B------:R-:W-:-:S05]  /*12bc0*/  LOP3.LUT R53, R165, 0xff, RZ, 0xc0, !PT ;  /* 0x000000ffa5357812 */ /* 0x000fca00078ec0ff */
[----:B------:R-:W-:Y:S02]  /*12bd0*/  IMAD.IADD R55, R52, 0x1, R53 ;  /* 0x0000000134377824 */ /* 0x000fe400078e0235 */
[----:B------:R-:W-:-:S05]  /*12be0*/  IMAD.WIDE.U32 R52, R56, R171, c[0x0][0x190] ;  /* 0x0000640038347625 */ /* 0x000fca00078e00ab */
[----:B------:R0:W-:Y:S02]  /*12bf0*/  STG.E [R52.64], R55 ;  /* 0x0000003734007986 */ /* 0x0001e4000c101906 */
.L_x_60252:
[----:B------:R-:W-:Y:S05]  /*12c00*/  BSYNC B1 ;  /* 0x0000000000017941 */ /* 0x000fea0003800000 */
.L_x_60251:
[----:B0-----:R-:W-:Y:S01]  /*12c10*/  @P0 IMAD.WIDE.U32 R52, R40, R174, c[0x0][0x180] ;  /* 0x0000600028340625 */ /* 0x001fe200078e00ae */
[----:B------:R-:W-:-:S04]  /*12c20*/  IADD3 R56, R173, 0x160, RZ ;  /* 0x00000160ad387810 */ /* 0x000fc80007ffe0ff */
[----:B------:R0:W2:Y:S02]  /*12c30*/  @P0 LDG.E.128 R44, [R52.64] ;  /* 0x00000006342c0981 */ /* 0x0000a4000c1e1d00 */
[----:B0-----:R-:W-:-:S05]  /*12c40*/  @P2 IMAD.WIDE.U32 R52, R56, R174, c[0x0][0x170] ;  /* 0x00005c0038342625 */ /* 0x001fca00078e00ae */
[----:B-----5:R0:W5:Y:S01]  /*12c50*/  @P2 LDG.E.128 R48, [R52.64] ;  /* 0x0000000634302981 */ /* 0x020162000c1e1d00 */
        /* <DEDUP_REMOVED lines=18> */
.L_x_60256:
[----:B------:R-:W-:Y:S02]  /*12d80*/  MOV R57, R42 ;  /* 0x0000002a00397202 */ /* 0x000fe40000000f00 */
.L_x_60257:
[----:B------:R-:W-:Y:S05]  /*12d90*/  BSYNC B2 ;  /* 0x0000000000027941 */ /* 0x000fea0003800000 */
.L_x_60255:
        /* <DEDUP_REMOVED lines=16> */
.L_x_60261:
[----:B------:R-:W-:Y:S05]  /*12ea0*/  BSYNC B3 ;  /* 0x0000000000037941 */ /* 0x000fea0003800000 */
.L_x_60260:
        /* <DEDUP_REMOVED lines=44> */
.L_x_60259:
[----:B------:R-:W-:Y:S05]  /*13170*/  BSYNC B2 ;  /* 0x0000000000027941 */ /* 0x000fea0003800000 */
.L_x_60258:
        /* <DEDUP_REMOVED lines=9> */
.L_x_60254:
[----:B0-----:R-:W-:Y:S05]  /*13210*/  BSYNC B1 ;  /* 0x0000000000017941 */ /* 0x001fea0003800000 */
.L_x_60253:
        /* <DEDUP_REMOVED lines=18> */
.L_x_60265:
[----:B------:R-:W-:Y:S02]  /*13340*/  MOV R57, R42 ;  /* 0x0000002a00397202 */ /* 0x000fe40000000f00 */
.L_x_60266:
[----:B------:R-:W-:Y:S05]  /*13350*/  BSYNC B2 ;  /* 0x0000000000027941 */ /* 0x000fea0003800000 */
.L_x_60264:
        /* <DEDUP_REMOVED lines=16> */
.L_x_60270:
[----:B------:R-:W-:Y:S05]  /*13460*/  BSYNC B3 ;  /* 0x0000000000037941 */ /* 0x000fea0003800000 */
.L_x_60269:
        /* <DEDUP_REMOVED lines=44> */
.L_x_60268:
[----:B------:R-:W-:Y:S05]  /*13730*/  BSYNC B2 ;  /* 0x0000000000027941 */ /* 0x000fea0003800000 */
.L_x_60267:
        /* <DEDUP_REMOVED lines=9> */
.L_x_60263:
[----:B------:R-:W-:Y:S05]  /*137d0*/  BSYNC B1 ;  /* 0x0000000000017941 */ /* 0x000fea0003800000 */
.L_x_60262:
        /* <DEDUP_REMOVED lines=18> */
.L_x_60274:
[----:B------:R-:W-:Y:S02]  /*13900*/  MOV R57, R42 ;  /* 0x0000002a00397202 */ /* 0x000fe40000000f00 */
.L_x_60275:
[----:B------:R-:W-:Y:S05]  /*13910*/  BSYNC B2 ;  /* 0x0000000000027941 */ /* 0x000fea0003800000 */
.L_x_60273:
        /* <DEDUP_REMOVED lines=16> */
.L_x_60279:
[----:B------:R-:W-:Y:S05]  /*13a20*/  BSYNC B3 ;  /* 0x0000000000037941 */ /* 0x000fea0003800000 */
.L_x_60278:
        /* <DEDUP_REMOVED lines=44> */
.L_x_60277:
[----:B------:R-:W-:Y:S05]  /*13cf0*/  BSYNC B2 ;  /* 0x0000000000027941 */ /* 0x000fea0003800000 */
.L_x_60276:
        /* <DEDUP_REMOVED lines=9> */
.L_x_60272:
[----:B------:R-:W-:Y:S05]  /*13d90*/  BSYNC B1 ;  /* 0x0000000000017941 */ /* 0x000fea0003800000 */
.L_x_60271:
        /* <DEDUP_REMOVED lines=18> */
.L_x_60283:
[----:B------:R-:W-:Y:S02]  /*13ec0*/  MOV R57, R42 ;  /* 0x0000002a00397202 */ /* 0x000fe40000000f00 */
.L_x_60284:
[----:B------:R-:W-:Y:S05]  /*13ed0*/  BSYNC B2 ;  /* 0x0000000000027941 */ /* 0x000fea0003800000 */
.L_x_60282:
        /* <DEDUP_REMOVED lines=16> */
.L_x_60288:
[----:B------:R-:W-:Y:S05]  /*13fe0*/  BSYNC B3 ;  /* 0x0000000000037941 */ /* 0x000fea0003800000 */
.L_x_60287:
        /* <DEDUP_REMOVED lines=44> */
.L_x_60286:
[----:B------:R-:W-:Y:S05]  /*142b0*/  BSYNC B2 ;  /* 0x0000000000027941 */ /* 0x000fea0003800000 */
.L_x_60285:
        /* <DEDUP_REMOVED lines=9> */
.L_x_60281:
[----:B------:R-:W-:Y:S05]  /*14350*/  BSYNC B1 ;  /* 0x0000000000017941 */ /* 0x000fea0003800000 */
.L_x_60280:
[----:B------:R-:W-:Y:S01]  /*14360*/  IMAD.WIDE.U32 R52, R40, R174, c[0x0][0x188] ;  /* 0x0000620028347625 */ /* 0x000fe200078e00ae */
[----:B------:R-:W-:Y:S04]  /*14370*/  BSSY B1, `(.L_x_60289) ;  /* 0x000000d000017945 */ /* 0x000fe80003800000 */
[----:B------:R0:W-:Y:S01]  /*14380*/  STG.E.128 [R52.64], R80 ;  /* 0x0000005034007986 */ /* 0x0001e2000c101d06 */
[----:B------:R-:W-:Y:S05]  /*14390*/  @!P2 BRA `(.L_x_60290) ;  /* 0x000000a00000a947 */ /* 0x000fea0003800000 */
[----:B------:R-:W-:-:S05]  /*143a0*/  IMAD.U32 R40, R167, 0x10000, RZ ;  /* 0x00010000a7287824 */ /* 0x000fca00078e00ff */
[----:B0-----:R-:W-:Y:S02]  /*143b0*/  LOP3.LUT R53, R40, 0xff0000, RZ, 0xc0, !PT ;  /* 0x00ff000028357812 */ /* 0x001fe400078ec0ff */
[----:B------:R-:W-:-:S04]  /*143c0*/  LOP3.LUT R40, R168, 0xffff, RZ, 0xc0, !PT ;  /* 0x0000ffffa8287812 */ /* 0x000fc800078ec0ff */
[----:B------:R-:W-:Y:S02]  /*143d0*/  LEA R40, R40, R53, 0x18 ;  /* 0x0000003528287211 */ /* 0x000fe400078ec0ff */
[----:B------:R-:W-:-:S05]  /*143e0*/  LOP3.LUT R53, R166, 0xff, RZ, 0xc0, !PT ;  /* 0x000000ffa6357812 */ /* 0x000fca00078ec0ff */
[----:B------:R-:W-:Y:S01]  /*143f0*/  IMAD R40, R53, 0x100, R40 ;  /* 0x0000010035287824 */ /* 0x000fe200078e0228 */
[----:B------:R-:W-:-:S05]  /*14400*/  LOP3.LUT R53, R165, 0xff, RZ, 0xc0, !PT ;  /* 0x000000ffa5357812 */ /* 0x000fca00078ec0ff */
[----:B------:R-:W-:Y:S02]  /*14410*/  IMAD.IADD R55, R40, 0x1, R53 ;  /* 0x0000000128377824 */ /* 0x000fe400078e0235 */
[----:B------:R-:W-:-:S05]  /*14420*/  IMAD.WIDE.U32 R52, R56, R171, c[0x0][0x190] ;  /* 0x0000640038347625 */ /* 0x000fca00078e00ab */
[----:B------:R0:W-:Y:S02]  /*14430*/  STG.E [R52.64], R55 ;  /* 0x0000003734007986 */ /* 0x0001e4000c101906 */
.L_x_60290:
[----:B------:R-:W-:Y:S05]  /*14440*/  BSYNC B1 ;  /* 0x0000000000017941 */ /* 0x000fea0003800000 */
.L_x_60289:
[----:B------:R-:W-:Y:S02]  /*14450*/  IADD3 R40, R175, 0x180, RZ ;  /* 0x00000180af287810 */ /* 0x000fe40007ffe0ff */
[----:B------:R-:W-:-:S03]  /*14460*/  IADD3 R56, R173, 0x180, RZ ;  /* 0x00000180ad387810 */ /* 0x000fc60007ffe0ff */
[----:B0-----:R-:W-:-:S05]  /*14470*/  @P0 IMAD.WIDE.U32 R52, R40, R174, c[0x0][0x180] ;  /* 0x0000600028340625 */ /* 0x001fca00078e00ae */
[----:B------:R0:W2:Y:S02]  /*14480*/  @P0 LDG.E.128 R44, [R52.64] ;  /* 0x00000006342c0981 */ /* 0x0000a4000c1e1d00 */
[----:B0-----:R-:W-:-:S05]  /*14490*/  @P2 IMAD.WIDE.U32 R52, R56, R174, c[0x0][0x170] ;  /* 0x00005c0038342625 */ /* 0x001fca00078e00ae */
[----:B-----5:R0:W5:Y:S01]  /*144a0*/  @P2 LDG.E.128 R48, [R52.64] ;  /* 0x0000000634302981 */ /* 0x020162000c1e1d00 */
        /* <DEDUP_REMOVED lines=18> */
.L_x_60294:
[----:B------:R-:W-:Y:S02]  /*145d0*/  IMAD.MOV.U32 R57, RZ, RZ, R42 ;  /* 0x000000ffff397224 */ /* 0x000fe400078e002a */
.L_x_60295:
[----:B------:R-:W-:Y:S05]  /*145e0*/  BSYNC B2 ;  /* 0x0000000000027941 */ /* 0x000fea0003800000 */
.L_x_60293:
        /* <DEDUP_REMOVED lines=16> */
.L_x_60299:
[----:B------:R-:W-:Y:S05]  /*146f0*/  BSYNC B3 ;  /* 0x0000000000037941 */ /* 0x000fea0003800000 */
.L_x_60298:
        /* <DEDUP_REMOVED lines=44> */
.L_x_60297:
[----:B------:R-:W-:Y:S05]  /*149c0*/  BSYNC B2 ;  /* 0x0000000000027941 */ /* 0x000fea0003800000 */
.L_x_60296:
        /* <DEDUP_REMOVED lines=9> */
.L_x_60292:
[----:B0-----:R-:W-:Y:S05]  /*14a60*/  BSYNC B1 ;  /* 0x0000000000017941 */ /* 0x001fea0003800000 */
.L_x_60291:
        /* <DEDUP_REMOVED lines=18> */
.L_x_60303:
[----:B------:R-:W-:Y:S02]  /*14b90*/  IMAD.MOV.U32 R57, RZ, RZ, R42 ;  /* 0x000000ffff397224 */ /* 0x000fe400078e002a */
.L_x_60304:
[----:B------:R-:W-:Y:S05]  /*14ba0*/  BSYNC B2 ;  /* 0x0000000000027941 */ /* 0x000fea0003800000 */
.L_x_60302:
        /* <DEDUP_REMOVED lines=16> */
.L_x_60308:
[----:B------:R-:W-:Y:S05]  /*14cb0*/  BSYNC B3 ;  /* 0x0000000000037941 */ /* 0x000fea0003800000 */
.L_x_60307:
        /* <DEDUP_REMOVED lines=44> */
.L_x_60306:
[----:B------:R-:W-:Y:S05]  /*14f80*/  BSYNC B2 ;  /* 0x0000000000027941 */ /* 0x000fea0003800000 */
.L_x_60305:
        /* <DEDUP_REMOVED lines=9> */
.L_x_60301:
[----:B------:R-:W-:Y:S05]  /*15020*/  BSYNC B1 ;  /* 0x0000000000017941 */ /* 0x000fea0003800000 */
.L_x_60300:
        /* <DEDUP_REMOVED lines=18> */
.L_x_60312:
[----:B------:R-:W-:Y:S02]  /*15150*/  IMAD.MOV.U32 R57, RZ, RZ, R42 ;  /* 0x000000ffff397224 */ /* 0x000fe400078e002a */
.L_x_60313:
[----:B------:R-:W-:Y:S05]  /*15160*/  BSYNC B2 ;  /* 0x0000000000027941 */ /* 0x000fea0003800000 */
.L_x_60311:
        /* <DEDUP_REMOVED lines=16> */
.L_x_60317:
[----:B------:R-:W-:Y:S05]  /*15270*/  BSYNC B3 ;  /* 0x0000000000037941 */ /* 0x000fea0003800000 */
.L_x_60316:
        /* <DEDUP_REMOVED lines=44> */
.L_x_60315:
[----:B------:R-:W-:Y:S05]  /*15540*/  BSYNC B2 ;  /* 0x0000000000027941 */ /* 0x000fea0003800000 */
.L_x_60314:
        /* <DEDUP_REMOVED lines=9> */
.L_x_60310:
[----:B------:R-:W-:Y:S05]  /*155e0*/  BSYNC B1 ;  /* 0x0000000000017941 */ /* 0x000fea0003800000 */
.L_x_60309:
        /* <DEDUP_REMOVED lines=18> */
.L_x_60321:
[----:B------:R-:W-:Y:S02]  /*15710*/  IMAD.MOV.U32 R57, RZ, RZ, R42 ;  /* 0x000000ffff397224 */ /* 0x000fe400078e002a */
.L_x_60322:
[----:B------:R-:W-:Y:S05]  /*15720*/  BSYNC B2 ;  /* 0x0000000000027941 */ /* 0x000fea0003800000 */
.L_x_60320:
        /* <DEDUP_REMOVED lines=16> */
.L_x_60326:
[----:B------:R-:W-:Y:S05]  /*15830*/  BSYNC B3 ;  /* 0x0000000000037941 */ /* 0x000fea0003800000 */
.L_x_60325:
        /* <DEDUP_REMOVED lines=44> */
.L_x_60324:
[----:B------:R-:W-:Y:S05]  /*15b00*/  BSYNC B2 ;  /* 0x0000000000027941 */ /* 0x000fea0003800000 */
.L_x_60323:
        /* <DEDUP_REMOVED lines=9> */
.L_x_60319:
[----:B------:R-:W-:Y:S05]  /*15ba0*/  BSYNC B1 ;  /* 0x0000000000017941 */ /* 0x000fea0003800000 */
.L_x_60318:
[----:B------:R-:W-:Y:S01]  /*15bb0*/  IMAD.WIDE.U32 R52, R40, R174, c[0x0][0x188] ;  /* 0x0000620028347625 */ /* 0x000fe200078e00ae */
[----:B------:R-:W-:Y:S04]  /*15bc0*/  BSSY B1, `(.L_x_60327) ;  /* 0x000000d000017945 */ /* 0x000fe80003800000 */
[----:B------:R0:W-:Y:S01]  /*15bd0*/  STG.E.128 [R52.64], R84 ;  /* 0x0000005434007986 */ /* 0x0001e2000c101d06 */
[----:B------:R-:W-:Y:S05]  /*15be0*/  @!P2 BRA `(.L_x_60328) ;  /* 0x000000a00000a947 */ /* 0x000fea0003800000 */
[----:B------:R-:W-:-:S04]  /*15bf0*/  SHF.L.U32 R40, R167, 0x10, RZ ;  /* 0x00000010a7287819 */ /* 0x000fc800000006ff */
[----:B0-----:R-:W-:Y:S02]  /*15c00*/  LOP3.LUT R53, R40, 0xff0000, RZ, 0xc0, !PT ;  /* 0x00ff000028357812 */ /* 0x001fe400078ec0ff */
[----:B------:R-:W-:-:S05]  /*15c10*/  LOP3.LUT R40, R168, 0xffff, RZ, 0xc0, !PT ;  /* 0x0000ffffa8287812 */ /* 0x000fca00078ec0ff */
[----:B------:R-:W-:Y:S01]  /*15c20*/  IMAD R40, R40, 0x1000000, R53 ;  /* 0x0100000028287824 */ /* 0x000fe200078e0235 */
[----:B------:R-:W-:-:S05]  /*15c30*/  LOP3.LUT R53, R166, 0xff, RZ, 0xc0, !PT ;  /* 0x000000ffa6357812 */ /* 0x000fca00078ec0ff */
[----:B------:R-:W-:Y:S01]  /*15c40*/  IMAD R40, R53, 0x100, R40 ;  /* 0x0000010035287824 */ /* 0x000fe200078e0228 */
[----:B------:R-:W-:-:S04]  /*15c50*/  LOP3.LUT R53, R165, 0xff, RZ, 0xc0, !PT ;  /* 0x000000ffa5357812 */ /* 0x000fc800078ec0ff */
[----:B------:R-:W-:Y:S01]  /*15c60*/  IADD3 R55, R40, R53, RZ ;  /* 0x0000003528377210 */ /* 0x000fe20007ffe0ff */
[----:B------:R-:W-:-:S05]  /*15c70*/  IMAD.WIDE.U32 R52, R56, R171, c[0x0][0x190] ;  /* 0x0000640038347625 */ /* 0x000fca00078e00ab */
[----:B------:R0:W-:Y:S02]  /*15c80*/  STG.E [R52.64], R55 ;  /* 0x0000003734007986 */ /* 0x0001e4000c101906 */
.L_x_60328:
[----:B------:R-:W-:Y:S05]  /*15c90*/  BSYNC B1 ;  /* 0x0000000000017941 */ /* 0x000fea0003800000 */
.L_x_60327:
        /* <DEDUP_REMOVED lines=24> */
.L_x_60332:
[----:B------:R-:W-:Y:S02]  /*15e20*/  IMAD.MOV.U32 R57, RZ, RZ, R42 ;  /* 0x000000ffff397224 */ /* 0x000fe400078e002a */
.L_x_60333:
[----:B------:R-:W-:Y:S05]  /*15e30*/  BSYNC B2 ;  /* 0x0000000000027941 */ /* 0x000fea0003800000 */
.L_x_60331:
        /* <DEDUP_REMOVED lines=16> */
.L_x_60337:
[----:B------:R-:W-:Y:S05]  /*15f40*/  BSYNC B3 ;  /* 0x0000000000037941 */ /* 0x000fea0003800000 */
.L_x_60336:
        /* <DEDUP_REMOVED lines=39> */
[----:B------:R-:W-:Y:S02]  /*161c0*/  LOP3.LUT R2, R53, UR25, R2, 0x96, !PT ;  /* 0x0000001935027c12 */ /* 0x000fe4000f8e9602 */
[----:B------:R-:W-:Y:S01]  /*161d0*/  MOV R42, R52 ;  /* 0x00000034002a7202 */ /* 0x000fe20000000f00 */
[----:B------:R-:W-:-:S04]  /*161e0*/  IMAD.WIDE.U32 R52, R3, -0x2daee0ad, RZ ;  /* 0xd2511f5303347825 */ /* 0x000fc800078e00ff */
[----:B------:R-:W-:Y:S01]  /*161f0*/  IMAD.MOV.U32 R132, RZ, RZ, R52 ;  /* 0x000000ffff847224 */ /* 0x000fe200078e0034 */
[----:B------:R-:W-:Y:S02]  /*16200*/  LOP3.LUT R3, R53, UR26, R54, 0x96, !PT ;  /* 0x0000001a35037c12 */ /* 0x000fe4000f8e9636 */
.L_x_60335:
[----:B------:R-:W-:Y:S05]  /*16210*/  BSYNC B2 ;  /* 0x0000000000027941 */ /* 0x000fea0003800000 */
.L_x_60334:
        /* <DEDUP_REMOVED lines=9> */
.L_x_60330:
[----:B0-----:R-:W-:Y:S05]  /*162b0*/  BSYNC B1 ;  /* 0x0000000000017941 */ /* 0x001fea0003800000 */
.L_x_60329:
        /* <DEDUP_REMOVED lines=18> */
.L_x_60341:
[----:B------:R-:W-:Y:S02]  /*163e0*/  IMAD.MOV.U32 R57, RZ, RZ, R42 ;  /* 0x000000ffff397224 */ /* 0x000fe400078e002a */
.L_x_60342:
[----:B------:R-:W-:Y:S05]  /*163f0*/  BSYNC B2 ;  /* 0x0000000000027941 */ /* 0x000fea0003800000 */
.L_x_60340:
        /* <DEDUP_REMOVED lines=16> */
.L_x_60346:
[----:B------:R-:W-:Y:S05]  /*16500*/  BSYNC B3 ;  /* 0x0000000000037941 */ /* 0x000fea0003800000 */
.L_x_60345:
        /* <DEDUP_REMOVED lines=44> */
.L_x_60344:
[----:B------:R-:W-:Y:S05]  /*167d0*/  BSYNC B2 ;  /* 0x0000000000027941 */ /* 0x000fea0003800000 */
.L_x_60343:
        /* <DEDUP_REMOVED lines=9> */
.L_x_60339:
[----:B------:R-:W-:Y:S05]  /*16870*/  BSYNC B1 ;  /* 0x0000000000017941 */ /* 0x000fea0003800000 */
.L_x_60338:
        /* <DEDUP_REMOVED lines=18> */
.L_x_60350:
[----:B------:R-:W-:Y:S02]  /*169a0*/  IMAD.MOV.U32 R57, RZ, RZ, R42 ;  /* 0x000000ffff397224 */ /* 0x000fe400078e002a */
.L_x_60351:
[----:B------:R-:W-:Y:S05]  /*169b0*/  BSYNC B2 ;  /* 0x0000000000027941 */ /* 0x000fea0003800000 */
.L_x_60349:
        /* <DEDUP_REMOVED lines=16> */
.L_x_60355:
[----:B------:R-:W-:Y:S05]  /*16ac0*/  BSYNC B3 ;  /* 0x0000000000037941 */ /* 0x000fea0003800000 */
.L_x_60354:
        /* <DEDUP_REMOVED lines=44> */
.L_x_60353:
[----:B------:R-:W-:Y:S05]  /*16d90*/  BSYNC B2 ;  /* 0x0000000000027941 */ /* 0x000fea0003800000 */
.L_x_60352:
        /* <DEDUP_REMOVED lines=9> */
.L_x_60348:
[----:B------:R-:W-:Y:S05]  /*16e30*/  BSYNC B1 ;  /* 0x0000000000017941 */ /* 0x000fea0003800000 */
.L_x_60347:
        /* <DEDUP_REMOVED lines=18> */
.L_x_60359:
[----:B------:R-:W-:Y:S02]  /*16f60*/  IMAD.MOV.U32 R57, RZ, RZ, R42 ;  /* 0x000000ffff397224 */ /* 0x000fe400078e002a */
.L_x_60360:
[----:B------:R-:W-:Y:S05]  /*16f70*/  BSYNC B2 ;  /* 0x0000000000027941 */ /* 0x000fea0003800000 */
.L_x_60358:
        /* <DEDUP_REMOVED lines=16> */
.L_x_60364:
[----:B------:R-:W-:Y:S05]  /*17080*/  BSYNC B3 ;  /* 0x0000000000037941 */ /* 0x000fea0003800000 */
.L_x_60363:
        /* <DEDUP_REMOVED lines=44> */
.L_x_60362:
[----:B------:R-:W-:Y:S05]  /*17350*/  BSYNC B2 ;  /* 0x0000000000027941 */ /* 0x000fea0003800000 */
.L_x_60361:
        /* <DEDUP_REMOVED lines=9> */
.L_x_60357:
[----:B------:R-:W-:Y:S05]  /*173f0*/  BSYNC B1 ;  /* 0x0000000000017941 */ /* 0x000fea0003800000 */
.L_x_60356:
[----:B------:R-:W-:Y:S01]  /*17400*/  IMAD.WIDE.U32 R52, R40, R174, c[0x0][0x188] ;  /* 0x0000620028347625 */ /* 0x000fe200078e00ae */
[----:B------:R-:W-:Y:S04]  /*17410*/  BSSY B1, `(.L_x_60365) ;  /* 0x000000d000017945 */ /* 0x000fe80003800000 */
[----:B------:R0:W-:Y:S01]  /*17420*/  STG.E.128 [R52.64], R76 ;  /* 0x0000004c34007986 */ /* 0x0001e2000c101d06 */
[----:B------:R-:W-:Y:S05]  /*17430*/  @!P2 BRA `(.L_x_60366) ;  /* 0x000000a00000a947 */ /* 0x000fea0003800000 */
[----:B------:R-:W-:-:S05]  /*17440*/  IMAD.U32 R40, R167, 0x10000, RZ ;  /* 0x00010000a7287824 */ /* 0x000fca00078e00ff */
[----:B0-----:R-:W-:Y:S02]  /*17450*/  LOP3.LUT R53, R40, 0xff0000, RZ, 0xc0, !PT ;  /* 0x00ff000028357812 */ /* 0x001fe400078ec0ff */
        /* <DEDUP_REMOVED lines=8> */
.L_x_60366:
[----:B------:R-:W-:Y:S05]  /*174e0*/  BSYNC B1 ;  /* 0x0000000000017941 */ /* 0x000fea0003800000 */
.L_x_60365:
[----:B------:R-:W-:Y:S02]  /*174f0*/  IADD3 R40, R173, 0x1c0, RZ ;  /* 0x000001c0ad287810 */ /* 0x000fe40007ffe0ff */
[----:B------:R-:W-:-:S03]  /*17500*/  IADD3 R56, R175, 0x1c0, RZ ;  /* 0x000001c0af387810 */ /* 0x000fc60007ffe0ff */
[----:B0-----:R-:W-:-:S05]  /*17510*/  @P2 IMAD.WIDE.U32 R52, R40, R174, c[0x0][0x170] ;  /* 0x00005c0028342625 */ /* 0x001fca00078e00ae */
[----:B-----5:R0:W5:Y:S02]  /*17520*/  @P2 LDG.E.128 R48, [R52.64] ;  /* 0x0000000634302981 */ /* 0x020164000c1e1d00 */
[----:B0-----:R-:W-:-:S05]  /*17530*/  @P0 IMAD.WIDE.U32 R52, R56, R174, c[0x0][0x180] ;  /* 0x0000600038340625 */ /* 0x001fca00078e00ae */
[----:B------:R0:W2:Y:S01]  /*17540*/  @P0 LDG.E.128 R44, [R52.64] ;  /* 0x00000006342c0981 */ /* 0x0000a2000c1e1d00 */
[----:B------:R-:W-:Y:S01]  /*17550*/  @!P3 ISETP.NE.U32.AND P1, PT, RZ, c[0x0][0x180], PT ;  /* 0x00006000ff00ba0c */ /* 0x000fe20003f25070 */
[----:B------:R-:W-:Y:S03]  /*17560*/  BSSY B1, `(.L_x_60367) ;  /* 0x000005a000017945 */ /* 0x000fe60003800000 */
        /* <DEDUP_REMOVED lines=16> */
.L_x_60370:
[----:B------:R-:W-:Y:S02]  /*17670*/  MOV R57, R42 ;  /* 0x0000002a00397202 */ /* 0x000fe40000000f00 */
.L_x_60371:
[----:B------:R-:W-:Y:S05]  /*17680*/  BSYNC B2 ;  /* 0x0000000000027941 */ /* 0x000fea0003800000 */
.L_x_60369:
        /* <DEDUP_REMOVED lines=16> */
.L_x_60375:
[----:B------:R-:W-:Y:S05]  /*17790*/  BSYNC B3 ;  /* 0x0000000000037941 */ /* 0x000fea0003800000 */
.L_x_60374:
        /* <DEDUP_REMOVED lines=44> */
.L_x_60373:
[----:B------:R-:W-:Y:S05]  /*17a60*/  BSYNC B2 ;  /* 0x0000000000027941 */ /* 0x000fea0003800000 */
.L_x_60372:
        /* <DEDUP_REMOVED lines=9> */
.L_x_60368:
[----:B------:R-:W-:Y:S05]  /*17b00*/  BSYNC B1 ;  /* 0x0000000000017941 */ /* 0x000fea0003800000 */
.L_x_60367:
        /* <DEDUP_REMOVED lines=18> */
.L_x_60379:
[----:B------:R-:W-:Y:S02]  /*17c30*/  MOV R57, R42 ;  /* 0x0000002a00397202 */ /* 0x000fe40000000f00 */
.L_x_60380:
[----:B------:R-:W-:Y:S05]  /*17c40*/  BSYNC B2 ;  /* 0x0000000000027941 */ /* 0x000fea0003800000 */
.L_x_60378:
        /* <DEDUP_REMOVED lines=16> */
.L_x_60384:
[----:B------:R-:W-:Y:S05]  /*17d50*/  BSYNC B3 ;  /* 0x0000000000037941 */ /* 0x000fea0003800000 */
.L_x_60383:
        /* <DEDUP_REMOVED lines=44> */
.L_x_60382:
[----:B------:R-:W-:Y:S05]  /*18020*/  BSYNC B2 ;  /* 0x0000000000027941 */ /* 0x000fea0003800000 */
.L_x_60381:
        /* <DEDUP_REMOVED lines=9> */
.L_x_60377:
[----:B------:R-:W-:Y:S05]  /*180c0*/  BSYNC B1 ;  /* 0x0000000000017941 */ /* 0x000fea0003800000 */
.L_x_60376:
        /* <DEDUP_REMOVED lines=18> */
.L_x_60388:
[----:B------:R-:W-:Y:S02]  /*181f0*/  MOV R57, R42 ;  /* 0x0000002a00397202 */ /* 0x000fe40000000f00 */
.L_x_60389:
[----:B------:R-:W-:Y:S05]  /*18200*/  BSYNC B2 ;  /* 0x0000000000027941 */ /* 0x000fea0003800000 */
.L_x_60387:
        /* <DEDUP_REMOVED lines=16> */
.L_x_60393:
[----:B------:R-:W-:Y:S05]  /*18310*/  BSYNC B3 ;  /* 0x0000000000037941 */ /* 0x000fea0003800000 */
.L_x_60392:
        /* <DEDUP_REMOVED lines=44> */
.L_x_60391:
[----:B------:R-:W-:Y:S05]  /*185e0*/  BSYNC B2 ;  /* 0x0000000000027941 */ /* 0x000fea0003800000 */
.L_x_60390:
        /* <DEDUP_REMOVED lines=9> */
.L_x_60386:
[----:B------:R-:W-:Y:S05]  /*18680*/  BSYNC B1 ;  /* 0x0000000000017941 */ /* 0x000fea0003800000 */
.L_x_60385:
        /* <DEDUP_REMOVED lines=18> */
.L_x_60397:
[----:B------:R-:W-:Y:S02]  /*187b0*/  MOV R57, R42 ;  /* 0x0000002a00397202 */ /* 0x000fe40000000f00 */
.L_x_60398:
[----:B------:R-:W-:Y:S05]  /*187c0*/  BSYNC B2 ;  /* 0x0000000000027941 */ /* 0x000fea0003800000 */
.L_x_60396:
        /* <DEDUP_REMOVED lines=16> */
.L_x_60402:
[----:B------:R-:W-:Y:S05]  /*188d0*/  BSYNC B3 ;  /* 0x0000000000037941 */ /* 0x000fea0003800000 */
.L_x_60401:
        /* <DEDUP_REMOVED lines=44> */
.L_x_60400:
[----:B------:R-:W-:Y:S05]  /*18ba0*/  BSYNC B2 ;  /* 0x0000000000027941 */ /* 0x000fea0003800000 */
.L_x_60399:
        /* <DEDUP_REMOVED lines=9> */
.L_x_60395:
[----:B------:R-:W-:Y:S05]  /*18c40*/  BSYNC B1 ;  /* 0x0000000000017941 */ /* 0x000fea0003800000 */
.L_x_60394:
[----:B------:R-:W-:Y:S01]  /*18c50*/  IMAD.WIDE.U32 R52, R56, R174, c[0x0][0x188] ;  /* 0x0000620038347625 */ /* 0x000fe200078e00ae */
[----:B------:R-:W-:Y:S04]  /*18c60*/  BSSY B1, `(.L_x_60403) ;  /* 0x000000d000017945 */ /* 0x000fe80003800000 */
[----:B------:R0:W-:Y:S01]  /*18c70*/  STG.E.128 [R52.64], R72 ;  /* 0x0000004834007986 */ /* 0x0001e2000c101d06 */
[----:B------:R-:W-:Y:S05]  /*18c80*/  @!P2 BRA `(.L_x_60404) ;  /* 0x000000a00000a947 */ /* 0x000fea0003800000 */
[----:B0-----:R-:W-:Y:S01]  /*18c90*/  IMAD.U32 R52, R167, 0x10000, RZ ;  /* 0x00010000a7347824 */ /* 0x001fe200078e00ff */
[----:B------:R-:W-:-:S04]  /*18ca0*/  LOP3.LUT R55, R165, 0xff, RZ, 0xc0, !PT ;  /* 0x000000ffa5377812 */ /* 0x000fc800078ec0ff */
        /* <DEDUP_REMOVED lines=8> */
.L_x_60404:
[----:B------:R-:W-:Y:S05]  /*18d30*/  BSYNC B1 ;  /* 0x0000000000017941 */ /* 0x000fea0003800000 */
.L_x_60403:
        /* <DEDUP_REMOVED lines=24> */
.L_x_60408:
[----:B------:R-:W-:Y:S02]  /*18ec0*/  IMAD.MOV.U32 R57, RZ, RZ, R42 ;  /* 0x000000ffff397224 */ /* 0x000fe400078e002a */
.L_x_60409:
[----:B------:R-:W-:Y:S05]  /*18ed0*/  BSYNC B2 ;  /* 0x0000000000027941 */ /* 0x000fea0003800000 */
.L_x_60407:
        /* <DEDUP_REMOVED lines=16> */
.L_x_60413:
[----:B------:R-:W-:Y:S05]  /*18fe0*/  BSYNC B3 ;  /* 0x0000000000037941 */ /* 0x000fea0003800000 */
.L_x_60412:
        /* <DEDUP_REMOVED lines=44> */
.L_x_60411:
[----:B------:R-:W-:Y:S05]  /*192b0*/  BSYNC B2 ;  /* 0x0000000000027941 */ /* 0x000fea0003800000 */
.L_x_60410:
        /* <DEDUP_REMOVED lines=9> */
.L_x_60406:
[----:B------:R-:W-:Y:S05]  /*19350*/  BSYNC B1 ;  /* 0x0000000000017941 */ /* 0x000fea0003800000 */
.L_x_60405:
        /* <DEDUP_REMOVED lines=18> */
.L_x_60417:
[----:B------:R-:W-:Y:S02]  /*19480*/  IMAD.MOV.U32 R57, RZ, RZ, R42 ;  /* 0x000000ffff397224 */ /* 0x000fe400078e002a */
.L_x_60418:
[----:B------:R-:W-:Y:S05]  /*19490*/  BSYNC B2 ;  /* 0x0000000000027941 */ /* 0x000fea0003800000 */
.L_x_60416:
        /* <DEDUP_REMOVED lines=16> */
.L_x_60422:
[----:B------:R-:W-:Y:S05]  /*195a0*/  BSYNC B3 ;  /* 0x0000000000037941 */ /* 0x000fea0003800000 */
.L_x_60421:
        /* <DEDUP_REMOVED lines=44> */
.L_x_60420:
[----:B------:R-:W-:Y:S05]  /*19870*/  BSYNC B2 ;  /* 0x0000000000027941 */ /* 0x000fea0003800000 */
.L_x_60419:
        /* <DEDUP_REMOVED lines=9> */
.L_x_60415:
[----:B------:R-:W-:Y:S05]  /*19910*/  BSYNC B1 ;  /* 0x0000000000017941 */ /* 0x000fea0003800000 */
.L_x_60414:
        /* <DEDUP_REMOVED lines=18> */
.L_x_60426:
[----:B------:R-:W-:Y:S02]  /*19a40*/  IMAD.MOV.U32 R57, RZ, RZ, R42 ;  /* 0x000000ffff397224 */ /* 0x000fe400078e002a */
.L_x_60427:
[----:B------:R-:W-:Y:S05]  /*19a50*/  BSYNC B2 ;  /* 0x0000000000027941 */ /* 0x000fea0003800000 */
.L_x_60425:
        /* <DEDUP_REMOVED lines=16> */
.L_x_60431:
[----:B------:R-:W-:Y:S05]  /*19b60*/  BSYNC B3 ;  /* 0x0000000000037941 */ /* 0x000fea0003800000 */
.L_x_60430:
        /* <DEDUP_REMOVED lines=44> */
.L_x_60429:
[----:B------:R-:W-:Y:S05]  /*19e30*/  BSYNC B2 ;  /* 0x0000000000027941 */ /* 0x000fea0003800000 */
.L_x_60428:
        /* <DEDUP_REMOVED lines=9> */
.L_x_60424:
[----:B------:R-:W-:Y:S05]  /*19ed0*/  BSYNC B1 ;  /* 0x0000000000017941 */ /* 0x000fea0003800000 */
.L_x_60423:
        /* <DEDUP_REMOVED lines=18> */
.L_x_60435:
[----:B------:R-:W-:Y:S02]  /*1a000*/  IMAD.MOV.U32 R57, RZ, RZ, R42 ;  /* 0x000000ffff397224 */ /* 0x000fe400078e002a */
.L_x_60436:
[----:B------:R-:W-:Y:S05]  /*1a010*/  BSYNC B2 ;  /* 0x0000000000027941 */ /* 0x000fea0003800000 */
.L_x_60434:
        /* <DEDUP_REMOVED lines=16> */
.L_x_60440:
[----:B------:R-:W-:Y:S05]  /*1a120*/  BSYNC B3 ;  /* 0x0000000000037941 */ /* 0x000fea0003800000 */
.L_x_60439:
        /* <DEDUP_REMOVED lines=44> */
.L_x_60438:
[----:B------:R-:W-:Y:S05]  /*1a3f0*/  BSYNC B2 ;  /* 0x0000000000027941 */ /* 0x000fea0003800000 */
.L_x_60437:
        /* <DEDUP_REMOVED lines=9> */
.L_x_60433:
[----:B------:R-:W-:Y:S05]  /*1a490*/  BSYNC B1 ;  /* 0x0000000000017941 */ /* 0x000fea0003800000 */
.L_x_60432:
[----:B------:R-:W-:Y:S01]  /*1a4a0*/  IMAD.WIDE.U32 R52, R56, R174, c[0x0][0x188] ;  /* 0x0000620038347625 */ /* 0x000fe200078e00ae */
[----:B------:R-:W-:Y:S04]  /*1a4b0*/  BSSY B1, `(.L_x_60441) ;  /* 0x000000d000017945 */ /* 0x000fe80003800000 */
[----:B------:R0:W-:Y:S01]  /*1a4c0*/  STG.E.128 [R52.64], R68 ;  /* 0x0000004434007986 */ /* 0x0001e2000c101d06 */
[----:B------:R-:W-:Y:S05]  /*1a4d0*/  @!P2 BRA `(.L_x_60442) ;  /* 0x000000a00000a947 */ /* 0x000fea0003800000 */
[----:B0-----:R-:W-:Y:S02]  /*1a4e0*/  SHF.L.U32 R52, R167, 0x10, RZ ;  /* 0x00000010a7347819 */ /* 0x001fe400000006ff */
[----:B------:R-:W-:Y:S02]  /*1a4f0*/  LOP3.LUT R53, R168, 0xffff, RZ, 0xc0, !PT ;  /* 0x0000ffffa8357812 */ /* 0x000fe400078ec0ff */
[----:B------:R-:W-:-:S02]  /*1a500*/  LOP3.LUT R52, R52, 0xff0000, RZ, 0xc0, !PT ;  /* 0x00ff000034347812 */ /* 0x000fc400078ec0ff */
[----:B------:R-:W-:-:S03]  /*1a510*/  LOP3.LUT R55, R165, 0xff, RZ, 0xc0, !PT ;  /* 0x000000ffa5377812 */ /* 0x000fc600078ec0ff */
[----:B------:R-:W-:Y:S01]  /*1a520*/  IMAD R52, R53, 0x1000000, R52 ;  /* 0x0100000035347824 */ /* 0x000fe200078e0234 */
[----:B------:R-:W-:-:S05]  /*1a530*/  LOP3.LUT R53, R166, 0xff, RZ, 0xc0, !PT ;  /* 0x000000ffa6357812 */ /* 0x000fca00078ec0ff */
[----:B------:R-:W-:-:S05]  /*1a540*/  IMAD R52, R53, 0x100, R52 ;  /* 0x0000010035347824 */ /* 0x000fca00078e0234 */
[----:B------:R-:W-:Y:S01]  /*1a550*/  IADD3 R55, R52, R55, RZ ;  /* 0x0000003734377210 */ /* 0x000fe20007ffe0ff */
[----:B------:R-:W-:-:S05]  /*1a560*/  IMAD.WIDE.U32 R52, R40, R171, c[0x0][0x190] ;  /* 0x0000640028347625 */ /* 0x000fca00078e00ab */
[----:B------:R0:W-:Y:S02]  /*1a570*/  STG.E [R52.64], R55 ;  /* 0x0000003734007986 */ /* 0x0001e4000c101906 */
.L_x_60442:
[----:B------:R-:W-:Y:S05]  /*1a580*/  BSYNC B1 ;  /* 0x0000000000017941 */ /* 0x000fea0003800000 */
.L_x_60441:
[----:B------:R-:W-:Y:S02]  /*1a590*/  IADD3 R40, R173, 0x200, RZ ;  /* 0x00000200ad287810 */ /* 0x000fe40007ffe0ff */
[----:B------:R-:W-:-:S03]  /*1a5a0*/  IADD3 R60, R175, 0x200, RZ ;  /* 0x00000200af3c7810 */ /* 0x000fc60007ffe0ff */
[----:B0-----:R-:W-:-:S05]  /*1a5b0*/  @P2 IMAD.WIDE.U32 R52, R40, R174, c[0x0][0x170] ;  /* 0x00005c0028342625 */ /* 0x001fca00078e00ae */
[----:B-----5:R0:W5:Y:S02]  /*1a5c0*/  @P2 LDG.E.128 R48, [R52.64] ;  /* 0x0000000634302981 */ /* 0x020164000c1e1d00 */
[----:B0-----:R-:W-:-:S05]  /*1a5d0*/  @P0 IMAD.WIDE.U32 R52, R60, R174, c[0x0][0x180] ;  /* 0x000060003c340625 */ /* 0x001fca00078e00ae */
[----:B------:R-:W2:Y:S01]  /*1a5e0*/  @P0 LDG.E.128 R44, [R52.64] ;  /* 0x00000006342c0981 */ /* 0x000ea2000c1e1d00 */
[----:B------:R-:W-:Y:S01]  /*1a5f0*/  @!P3 ISETP.NE.U32.AND P1, PT, RZ, c[0x0][0x180], PT ;  /* 0x00006000ff00ba0c */ /* 0x000fe20003f25070 */
[----:B------:R-:W-:Y:S01]  /*1a600*/  BSSY B1, `(.L_x_60443) ;  /* 0x000005a000017945 */ /* 0x000fe20003800000 */
[----:B------:R-:W-:Y:S02]  /*1a610*/  @!P3 IMAD.MOV.U32 R57, RZ, RZ, R54 ;  /* 0x000000ffff39b224 */ /* 0x000fe400078e0036 */
        /* <DEDUP_REMOVED lines=15> */
.L_x_60446:
[----:B------:R-:W-:Y:S02]  /*1a710*/  IMAD.MOV.U32 R56, RZ, RZ, R42 ;  /* 0x000000ffff387224 */ /* 0x000fe400078e002a */
.L_x_60447:
[----:B------:R-:W-:Y:S05]  /*1a720*/  BSYNC B2 ;  /* 0x0000000000027941 */ /* 0x000fea0003800000 */
.L_x_60445:
        /* <DEDUP_REMOVED lines=16> */
.L_x_60451:
[----:B------:R-:W-:Y:S05]  /*1a830*/  BSYNC B3 ;  /* 0x0000000000037941 */ /* 0x000fea0003800000 */
.L_x_60450:
        /* <DEDUP_REMOVED lines=44> */
.L_x_60449:
[----:B------:R-:W-:Y:S05]  /*1ab00*/  BSYNC B2 ;  /* 0x0000000000027941 */ /* 0x000fea0003800000 */
.L_x_60448:
        /* <DEDUP_REMOVED lines=9> */
.L_x_60444:
[----:B------:R-:W-:Y:S05]  /*1aba0*/  BSYNC B1 ;  /* 0x0000000000017941 */ /* 0x000fea0003800000 */
.L_x_60443:
        /* <DEDUP_REMOVED lines=18> */
.L_x_60455:
[----:B------:R-:W-:Y:S02]  /*1acd0*/  IMAD.MOV.U32 R53, RZ, RZ, R42 ;  /* 0x000000ffff357224 */ /* 0x000fe400078e002a */
.L_x_60456:
[----:B------:R-:W-:Y:S05]  /*1ace0*/  BSYNC B2 ;  /* 0x0000000000027941 */ /* 0x000fea0003800000 */
.L_x_60454:
        /* <DEDUP_REMOVED lines=16> */
.L_x_60460:
[----:B------:R-:W-:Y:S05]  /*1adf0*/  BSYNC B3 ;  /* 0x0000000000037941 */ /* 0x000fea0003800000 */
.L_x_60459:
        /* <DEDUP_REMOVED lines=44> */
.L_x_60458:
[----:B------:R-:W-:Y:S05]  /*1b0c0*/  BSYNC B2 ;  /* 0x0000000000027941 */ /* 0x000fea0003800000 */
.L_x_60457:
        /* <DEDUP_REMOVED lines=9> */
.L_x_60453:
[----:B------:R-:W-:Y:S05]  /*1b160*/  BSYNC B1 ;  /* 0x0000000000017941 */ /* 0x000fea0003800000 */
.L_x_60452:
        /* <DEDUP_REMOVED lines=18> */
.L_x_60464:
[----:B------:R-:W-:Y:S02]  /*1b290*/  IMAD.MOV.U32 R58, RZ, RZ, R42 ;  /* 0x000000ffff3a7224 */ /* 0x000fe400078e002a */
.L_x_60465:
[----:B------:R-:W-:Y:S05]  /*1b2a0*/  BSYNC B2 ;  /* 0x0000000000027941 */ /* 0x000fea0003800000 */
.L_x_60463:
        /* <DEDUP_REMOVED lines=16> */
.L_x_60469:
[----:B------:R-:W-:Y:S05]  /*1b3b0*/  BSYNC B3 ;  /* 0x0000000000037941 */ /* 0x000fea0003800000 */
.L_x_60468:
        /* <DEDUP_REMOVED lines=44> */
.L_x_60467:
[----:B------:R-:W-:Y:S05]  /*1b680*/  BSYNC B2 ;  /* 0x0000000000027941 */ /* 0x000fea0003800000 */
.L_x_60466:
        /* <DEDUP_REMOVED lines=9> */
.L_x_60462:
[----:B------:R-:W-:Y:S05]  /*1b720*/  BSYNC B1 ;  /* 0x0000000000017941 */ /* 0x000fea0003800000 */
.L_x_60461:
        /* <DEDUP_REMOVED lines=18> */
.L_x_60473:
[----:B------:R-:W-:Y:S02]  /*1b850*/  IMAD.MOV.U32 R55, RZ, RZ, R42 ;  /* 0x000000ffff377224 */ /* 0x000fe400078e002a */
.L_x_60474:
[----:B------:R-:W-:Y:S05]  /*1b860*/  BSYNC B2 ;  /* 0x0000000000027941 */ /* 0x000fea0003800000 */
.L_x_60472:
        /* <DEDUP_REMOVED lines=16> */
.L_x_60478:
[----:B------:R-:W-:Y:S05]  /*1b970*/  BSYNC B3 ;  /* 0x0000000000037941 */ /* 0x000fea0003800000 */
.L_x_60477:
        /* <DEDUP_REMOVED lines=44> */
.L_x_60476:
[----:B------:R-:W-:Y:S05]  /*1bc40*/  BSYNC B2 ;  /* 0x0000000000027941 */ /* 0x000fea0003800000 */
.L_x_60475:
        /* <DEDUP_REMOVED lines=9> */
.L_x_60471:
[----:B------:R-:W-:Y:S05]  /*1bce0*/  BSYNC B1 ;  /* 0x0000000000017941 */ /* 0x000fea0003800000 */
.L_x_60470:
[----:B------:R-:W-:Y:S01]  /*1bcf0*/  IMAD.WIDE.U32 R56, R60, R174, c[0x0][0x188] ;  /* 0x000062003c387625 */ /* 0x000fe200078e00ae */
[----:B------:R-:W-:Y:S04]  /*1bd00*/  BSSY B1, `(.L_x_60479) ;  /* 0x000000d000017945 */ /* 0x000fe80003800000 */
[----:B------:R0:W-:Y:S01]  /*1bd10*/  STG.E.128 [R56.64], R52 ;  /* 0x0000003438007986 */ /* 0x0001e2000c101d06 */
[----:B------:R-:W-:Y:S05]  /*1bd20*/  @!P2 BRA `(.L_x_60480) ;  /* 0x000000a00000a947 */ /* 0x000fea0003800000 */
[----:B0-----:R-:W-:Y:S01]  /*1bd30*/  IMAD.U32 R56, R167, 0x10000, RZ ;  /* 0x00010000a7387824 */ /* 0x001fe200078e00ff */
[----:B------:R-:W-:Y:S02]  /*1bd40*/  LOP3.LUT R57, R168, 0xffff, RZ, 0xc0, !PT ;  /* 0x0000ffffa8397812 */ /* 0x000fe400078ec0ff */
        /* <DEDUP_REMOVED lines=8> */
.L_x_60480:
[----:B------:R-:W-:Y:S05]  /*1bdd0*/  BSYNC B1 ;  /* 0x0000000000017941 */ /* 0x000fea0003800000 */
.L_x_60479:
        /* <DEDUP_REMOVED lines=24> */
.L_x_60484:
[----:B------:R-:W-:Y:S02]  /*1bf60*/  MOV R61, R42 ;  /* 0x0000002a003d7202 */ /* 0x000fe40000000f00 */
.L_x_60485:
[----:B------:R-:W-:Y:S05]  /*1bf70*/  BSYNC B2 ;  /* 0x0000000000027941 */ /* 0x000fea0003800000 */
.L_x_60483:
        /* <DEDUP_REMOVED lines=16> */
.L_x_60489:
[----:B------:R-:W-:Y:S05]  /*1c080*/  BSYNC B3 ;  /* 0x0000000000037941 */ /* 0x000fea0003800000 */
.L_x_60488:
        /* <DEDUP_REMOVED lines=44> */
.L_x_60487:
[----:B------:R-:W-:Y:S05]  /*1c350*/  BSYNC B2 ;  /* 0x0000000000027941 */ /* 0x000fea0003800000 */
.L_x_60486:
        /* <DEDUP_REMOVED lines=9> */
.L_x_60482:
[----:B------:R-:W-:Y:S05]  /*1c3f0*/  BSYNC B1 ;  /* 0x0000000000017941 */ /* 0x000fea0003800000 */
.L_x_60481:
        /* <DEDUP_REMOVED lines=18> */
.L_x_60493:
[----:B------:R-:W-:Y:S02]  /*1c520*/  MOV R61, R42 ;  /* 0x0000002a003d7202 */ /* 0x000fe40000000f00 */
.L_x_60494:
[----:B------:R-:W-:Y:S05]  /*1c530*/  BSYNC B2 ;  /* 0x0000000000027941 */ /* 0x000fea0003800000 */
.L_x_60492:
        /* <DEDUP_REMOVED lines=16> */
.L_x_60498:
[----:B------:R-:W-:Y:S05]  /*1c640*/  BSYNC B3 ;  /* 0x0000000000037941 */ /* 0x000fea0003800000 */
.L_x_60497:
        /* <DEDUP_REMOVED lines=44> */
.L_x_60496:
[----:B------:R-:W-:Y:S05]  /*1c910*/  BSYNC B2 ;  /* 0x0000000000027941 */ /* 0x000fea0003800000 */
.L_x_60495:
        /* <DEDUP_REMOVED lines=9> */
.L_x_60491:
[----:B------:R-:W-:Y:S05]  /*1c9b0*/  BSYNC B1 ;  /* 0x0000000000017941 */ /* 0x000fea0003800000 */
.L_x_60490:
        /* <DEDUP_REMOVED lines=18> */
.L_x_60502:
[----:B------:R-:W-:Y:S02]  /*1cae0*/  MOV R61, R42 ;  /* 0x0000002a003d7202 */ /* 0x000fe40000000f00 */
.L_x_60503:
[----:B------:R-:W-:Y:S05]  /*1caf0*/  BSYNC B2 ;  /* 0x0000000000027941 */ /* 0x000fea0003800000 */
.L_x_60501:
        /* <DEDUP_REMOVED lines=16> */
.L_x_60507:
[----:B------:R-:W-:Y:S05]  /*1cc00*/  BSYNC B3 ;  /* 0x0000000000037941 */ /* 0x000fea0003800000 */
.L_x_60506:
        /* <DEDUP_REMOVED lines=44> */
.L_x_60505:
[----:B------:R-:W-:Y:S05]  /*1ced0*/  BSYNC B2 ;  /* 0x0000000000027941 */ /* 0x000fea0003800000 */
.L_x_60504:
        /* <DEDUP_REMOVED lines=9> */
.L_x_60500:
[----:B------:R-:W-:Y:S05]  /*1cf70*/  BSYNC B1 ;  /* 0x0000000000017941 */ /* 0x000fea0003800000 */
.L_x_60499:
        /* <DEDUP_REMOVED lines=18> */
.L_x_60511:
[----:B------:R-:W-:Y:S02]  /*1d0a0*/  MOV R61, R42 ;  /* 0x0000002a003d7202 */ /* 0x000fe40000000f00 */
.L_x_60512:
[----:B------:R-:W-:Y:S05]  /*1d0b0*/  BSYNC B2 ;  /* 0x0000000000027941 */ /* 0x000fea0003800000 */
.L_x_60510:
        /* <DEDUP_REMOVED lines=16> */
.L_x_60516:
[----:B------:R-:W-:Y:S05]  /*1d1c0*/  BSYNC B3 ;  /* 0x0000000000037941 */ /* 0x000fea0003800000 */
.L_x_60515:
        /* <DEDUP_REMOVED lines=44> */
.L_x_60514:
[----:B------:R-:W-:Y:S05]  /*1d490*/  BSYNC B2 ;  /* 0x0000000000027941 */ /* 0x000fea0003800000 */
.L_x_60513:
        /* <DEDUP_REMOVED lines=9> */
.L_x_60509:
[----:B------:R-:W-:Y:S05]  /*1d530*/  BSYNC B1 ;  /* 0x0000000000017941 */ /* 0x000fea0003800000 */
.L_x_60508:
[----:B------:R-:W-:Y:S01]  /*1d540*/  IMAD.WIDE.U32 R56, R60, R174, c[0x0][0x188] ;  /* 0x000062003c387625 */ /* 0x000fe200078e00ae */
[----:B------:R-:W-:Y:S04]  /*1d550*/  BSSY B1, `(.L_x_60517) ;  /* 0x000000d000017945 */ /* 0x000fe80003800000 */
[----:B------:R0:W-:Y:S01]  /*1d560*/  STG.E.128 [R56.64], R64 ;  /* 0x0000004038007986 */ /* 0x0001e2000c101d06 */
[----:B------:R-:W-:Y:S05]  /*1d570*/  @!P2 BRA `(.L_x_60518) ;  /* 0x000000a00000a947 */ /* 0x000fea0003800000 */
[----:B0-----:R-:W-:Y:S01]  /*1d580*/  IMAD.U32 R56, R167, 0x10000, RZ ;  /* 0x00010000a7387824 */ /* 0x001fe200078e00ff */
[----:B------:R-:W-:Y:S02]  /*1d590*/  LOP3.LUT R57, R168, 0xffff, RZ, 0xc0, !PT ;  /* 0x0000ffffa8397812 */ /* 0x000fe400078ec0ff */
        /* <DEDUP_REMOVED lines=8> */
.L_x_60518:
[----:B------:R-:W-:Y:S05]  /*1d620*/  BSYNC B1 ;  /* 0x0000000000017941 */ /* 0x000fea0003800000 */
.L_x_60517:
        /* <DEDUP_REMOVED lines=24> */
.L_x_60522:
[----:B------:R-:W-:Y:S02]  /*1d7b0*/  IMAD.MOV.U32 R60, RZ, RZ, R42 ;  /* 0x000000ffff3c7224 */ /* 0x000fe400078e002a */
.L_x_60523:
[----:B------:R-:W-:Y:S05]  /*1d7c0*/  BSYNC B2 ;  /* 0x0000000000027941 */ /* 0x000fea0003800000 */
.L_x_60521:
        /* <DEDUP_REMOVED lines=16> */
.L_x_60527:
[----:B------:R-:W-:Y:S05]  /*1d8d0*/  BSYNC B3 ;  /* 0x0000000000037941 */ /* 0x000fea0003800000 */
.L_x_60526:
        /* <DEDUP_REMOVED lines=44> */
.L_x_60525:
[----:B------:R-:W-:Y:S05]  /*1dba0*/  BSYNC B2 ;  /* 0x0000000000027941 */ /* 0x000fea0003800000 */
.L_x_60524:
        /* <DEDUP_REMOVED lines=9> */
.L_x_60520:
[----:B------:R-:W-:Y:S05]  /*1dc40*/  BSYNC B1 ;  /* 0x0000000000017941 */ /* 0x000fea0003800000 */
.L_x_60519:
        /* <DEDUP_REMOVED lines=18> */
.L_x_60531:
[----:B------:R-:W-:Y:S02]  /*1dd70*/  IMAD.MOV.U32 R61, RZ, RZ, R42 ;  /* 0x000000ffff3d7224 */ /* 0x000fe400078e002a */
.L_x_60532:
[----:B------:R-:W-:Y:S05]  /*1dd80*/  BSYNC B2 ;  /* 0x0000000000027941 */ /* 0x000fea0003800000 */
.L_x_60530:
        /* <DEDUP_REMOVED lines=16> */
.L_x_60536:
[----:B------:R-:W-:Y:S05]  /*1de90*/  BSYNC B3 ;  /* 0x0000000000037941 */ /* 0x000fea0003800000 */
.L_x_60535:
        /* <DEDUP_REMOVED lines=44> */
.L_x_60534:
[----:B------:R-:W-:Y:S05]  /*1e160*/  BSYNC B2 ;  /* 0x0000000000027941 */ /* 0x000fea0003800000 */
.L_x_60533:
        /* <DEDUP_REMOVED lines=9> */
.L_x_60529:
[----:B------:R-:W-:Y:S05]  /*1e200*/  BSYNC B1 ;  /* 0x0000000000017941 */ /* 0x000fea0003800000 */
.L_x_60528:
        /* <DEDUP_REMOVED lines=18> */
.L_x_60540:
[----:B------:R-:W-:Y:S02]  /*1e330*/  IMAD.MOV.U32 R62, RZ, RZ, R42 ;  /* 0x000000ffff3e7224 */ /* 0x000fe400078e002a */
.L_x_60541:
[----:B------:R-:W-:Y:S05]  /*1e340*/  BSYNC B2 ;  /* 0x0000000000027941 */ /* 0x000fea0003800000 */
.L_x_60539:
        /* <DEDUP_REMOVED lines=16> */
.L_x_60545:
[----:B------:R-:W-:Y:S05]  /*1e450*/  BSYNC B3 ;  /* 0x0000000000037941 */ /* 0x000fea0003800000 */
.L_x_60544:
        /* <DEDUP_REMOVED lines=44> */
.L_x_60543:
[----:B------:R-:W-:Y:S05]  /*1e720*/  BSYNC B2 ;  /* 0x0000000000027941 */ /* 0x000fea0003800000 */
.L_x_60542:
        /* <DEDUP_REMOVED lines=9> */
.L_x_60538:
[----:B------:R-:W-:Y:S05]  /*1e7c0*/  BSYNC B1 ;  /* 0x0000000000017941 */ /* 0x000fea0003800000 */
.L_x_60537:
        /* <DEDUP_REMOVED lines=18> */
.L_x_60549:
[----:B------:R-:W-:Y:S02]  /*1e8f0*/  IMAD.MOV.U32 R63, RZ, RZ, R42 ;  /* 0x000000ffff3f7224 */ /* 0x000fe400078e002a */
.L_x_60550:
[----:B------:R-:W-:Y:S05]  /*1e900*/  BSYNC B2 ;  /* 0x0000000000027941 */ /* 0x000fea0003800000 */
.L_x_60548:
        /* <DEDUP_REMOVED lines=16> */
.L_x_60554:
[----:B------:R-:W-:Y:S05]  /*1ea10*/  BSYNC B3 ;  /* 0x0000000000037941 */ /* 0x000fea0003800000 */
.L_x_60553:
        /* <DEDUP_REMOVED lines=44> */
.L_x_60552:
[----:B------:R-:W-:Y:S05]  /*1ece0*/  BSYNC B2 ;  /* 0x0000000000027941 */ /* 0x000fea0003800000 */
.L_x_60551:
        /* <DEDUP_REMOVED lines=9> */
.L_x_60547:
[----:B------:R-:W-:Y:S05]  /*1ed80*/  BSYNC B1 ;  /* 0x0000000000017941 */ /* 0x000fea0003800000 */
.L_x_60546:
[----:B------:R-:W-:Y:S01]  /*1ed90*/  IMAD.WIDE.U32 R56, R170, R174, c[0x0][0x188] ;  /* 0x00006200aa387625 */ /* 0x000fe200078e00ae */
[----:B------:R-:W-:Y:S01]  /*1eda0*/  BSSY B1, `(.L_x_60555) ;  /* 0x000000e000017945 */ /* 0x000fe20003800000 */
[----:B------:R-:W-:-:S03]  /*1edb0*/  IADD3 R173, R173, 0x260, RZ ;  /* 0x00000260adad7810 */ /* 0x000fc60007ffe0ff */
[----:B------:R0:W-:Y:S01]  /*1edc0*/  STG.E.128 [R56.64], R60 ;  /* 0x0000003c38007986 */ /* 0x0001e2000c101d06 */
[----:B------:R-:W-:Y:S05]  /*1edd0*/  @!P2 BRA `(.L_x_60556) ;  /* 0x000000a00000a947 */ /* 0x000fea0003800000 */
[----:B0-----:R-:W-:Y:S02]  /*1ede0*/  SHF.L.U32 R56, R167, 0x10, RZ ;  /* 0x00000010a7387819 */ /* 0x001fe400000006ff */
[----:B------:R-:W-:Y:S02]  /*1edf0*/  LOP3.LUT R57, R168, 0xffff, RZ, 0xc0, !PT ;  /* 0x0000ffffa8397812 */ /* 0x000fe400078ec0ff */
[----:B------:R-:W-:Y:S02]  /*1ee00*/  LOP3.LUT R56, R56, 0xff0000, RZ, 0xc0, !PT ;  /* 0x00ff000038387812 */ /* 0x000fe400078ec0ff */
[----:B------:R-:W-:-:S03]  /*1ee10*/  LOP3.LUT R59, R165, 0xff, RZ, 0xc0, !PT ;  /* 0x000000ffa53b7812 */ /* 0x000fc600078ec0ff */
[----:B------:R-:W-:Y:S01]  /*1ee20*/  IMAD R56, R57, 0x1000000, R56 ;  /* 0x0100000039387824 */ /* 0x000fe200078e0238 */
[----:B------:R-:W-:-:S05]  /*1ee30*/  LOP3.LUT R57, R166, 0xff, RZ, 0xc0, !PT ;  /* 0x000000ffa6397812 */ /* 0x000fca00078ec0ff */
[----:B------:R-:W-:-:S05]  /*1ee40*/  IMAD R56, R57, 0x100, R56 ;  /* 0x0000010039387824 */ /* 0x000fca00078e0238 */
[----:B------:R-:W-:Y:S01]  /*1ee50*/  IADD3 R59, R56, R59, RZ ;  /* 0x0000003b383b7210 */ /* 0x000fe20007ffe0ff */
[----:B------:R-:W-:-:S05]  /*1ee60*/  IMAD.WIDE.U32 R56, R40, R171, c[0x0][0x190] ;  /* 0x0000640028387625 */ /* 0x000fca00078e00ab */
[----:B------:R0:W-:Y:S02]  /*1ee70*/  STG.E [R56.64], R59 ;  /* 0x0000003b38007986 */ /* 0x0001e4000c101906 */
.L_x_60556:
[----:B------:R-:W-:Y:S05]  /*1ee80*/  BSYNC B1 ;  /* 0x0000000000017941 */ /* 0x000fea0003800000 */
.L_x_60555:
[----:B0-----:R-:W-:Y:S01]  /*1ee90*/  @P2 IMAD.WIDE.U32 R56, R173, R174, c[0x0][0x170] ;  /* 0x00005c00ad382625 */ /* 0x001fe200078e00ae */
[----:B------:R-:W-:-:S04]  /*1eea0*/  IADD3 R175, R175, 0x260, RZ ;  /* 0x00000260afaf7810 */ /* 0x000fc80007ffe0ff */
        /* <DEDUP_REMOVED lines=21> */
.L_x_60560:
[----:B------:R-:W-:Y:S02]  /*1f000*/  IMAD.MOV.U32 R40, RZ, RZ, R42 ;  /* 0x000000ffff287224 */ /* 0x000fe400078e002a */
.L_x_60561:
[----:B------:R-:W-:Y:S05]  /*1f010*/  BSYNC B2 ;  /* 0x0000000000027941 */ /* 0x000fea0003800000 */
.L_x_60559:
        /* <DEDUP_REMOVED lines=16> */
.L_x_60565:
[----:B------:R-:W-:Y:S05]  /*1f120*/  BSYNC B3 ;  /* 0x0000000000037941 */ /* 0x000fea0003800000 */
.L_x_60564:
        /* <DEDUP_REMOVED lines=44> */
.L_x_60563:
[----:B------:R-:W-:Y:S05]  /*1f3f0*/  BSYNC B2 ;  /* 0x0000000000027941 */ /* 0x000fea0003800000 */
.L_x_60562:
        /* <DEDUP_REMOVED lines=9> */
.L_x_60558:
[----:B------:R-:W-:Y:S05]  /*1f490*/  BSYNC B1 ;  /* 0x0000000000017941 */ /* 0x000fea0003800000 */
.L_x_60557:
        /* <DEDUP_REMOVED lines=18> */
.L_x_60569:
[----:B------:R-:W-:Y:S02]  /*1f5c0*/  IMAD.MOV.U32 R40, RZ, RZ, R42 ;  /* 0x000000ffff287224 */ /* 0x000fe400078e002a */
.L_x_60570:
[----:B------:R-:W-:Y:S05]  /*1f5d0*/  BSYNC B2 ;  /* 0x0000000000027941 */ /* 0x000fea0003800000 */
.L_x_60568:
        /* <DEDUP_REMOVED lines=16> */
.L_x_60574:
[----:B------:R-:W-:Y:S05]  /*1f6e0*/  BSYNC B3 ;  /* 0x0000000000037941 */ /* 0x000fea0003800000 */
.L_x_60573:
        /* <DEDUP_REMOVED lines=44> */
.L_x_60572:
[----:B------:R-:W-:Y:S05]  /*1f9b0*/  BSYNC B2 ;  /* 0x0000000000027941 */ /* 0x000fea0003800000 */
.L_x_60571:
        /* <DEDUP_REMOVED lines=9> */
.L_x_60567:
[----:B------:R-:W-:Y:S05]  /*1fa50*/  BSYNC B1 ;  /* 0x0000000000017941 */ /* 0x000fea0003800000 */
.L_x_60566:
        /* <DEDUP_REMOVED lines=18> */
.L_x_60578:
[----:B------:R-:W-:Y:S02]  /*1fb80*/  IMAD.MOV.U32 R40, RZ, RZ, R42 ;  /* 0x000000ffff287224 */ /* 0x000fe400078e002a */
.L_x_60579:
[----:B------:R-:W-:Y:S05]  /*1fb90*/  BSYNC B2 ;  /* 0x0000000000027941 */ /* 0x000fea0003800000 */
.L_x_60577:
        /* <DEDUP_REMOVED lines=16> */
.L_x_60583:
[----:B------:R-:W-:Y:S05]  /*1fca0*/  BSYNC B3 ;  /* 0x0000000000037941 */ /* 0x000fea0003800000 */
.L_x_60582:
        /* <DEDUP_REMOVED lines=44> */
.L_x_60581:
[----:B------:R-:W-:Y:S05]  /*1ff70*/  BSYNC B2 ;  /* 0x0000000000027941 */ /* 0x000fea0003800000 */
.L_x_60580:
        /* <DEDUP_REMOVED lines=9> */
.L_x_60576:
[----:B------:R-:W-:Y:S05]  /*20010*/  BSYNC B1 ;  /* 0x0000000000017941 */ /* 0x000fea0003800000 */
.L_x_60575:
        /* <DEDUP_REMOVED lines=18> */
.L_x_60587:
[----:B------:R-:W-:Y:S02]  /*20140*/  IMAD.MOV.U32 R59, RZ, RZ, R42 ;  /* 0x000000ffff3b7224 */ /* 0x000fe400078e002a */
.L_x_60588:
[----:B------:R-:W-:Y:S05]  /*20150*/  BSYNC B2 ;  /* 0x0000000000027941 */ /* 0x000fea0003800000 */
.L_x_60586:
        /* <DEDUP_REMOVED lines=16> */
.L_x_60592:
[----:B------:R-:W-:Y:S05]  /*20260*/  BSYNC B3 ;  /* 0x0000000000037941 */ /* 0x000fea0003800000 */
.L_x_60591:
        /* <DEDUP_REMOVED lines=44> */
.L_x_60590:
[----:B------:R-:W-:Y:S05]  /*20530*/  BSYNC B2 ;  /* 0x0000000000027941 */ /* 0x000fea0003800000 */
.L_x_60589:
        /* <DEDUP_REMOVED lines=9> */
.L_x_60585:
[----:B------:R-:W-:Y:S05]  /*205d0*/  BSYNC B1 ;  /* 0x0000000000017941 */ /* 0x000fea0003800000 */
.L_x_60584:
[----:B------:R-:W-:Y:S01]  /*205e0*/  IMAD.WIDE.U32 R170, R175, R174, c[0x0][0x188] ;  /* 0x00006200afaa7625 */ /* 0x000fe200078e00ae */
[----:B------:R-:W-:Y:S04]  /*205f0*/  BSSY B1, `(.L_x_60593) ;  /* 0x000000e000017945 */ /* 0x000fe80003800000 */
[----:B------:R0:W-:Y:S01]  /*20600*/  STG.E.128 [R170.64], R56 ;  /* 0x00000038aa007986 */ /* 0x0001e2000c101d06 */
[----:B------:R-:W-:Y:S05]  /*20610*/  @!P2 BRA `(.L_x_60594) ;  /* 0x000000b00000a947 */ /* 0x000fea0003800000 */
[----:B0-----:R-:W-:Y:S01]  /*20620*/  IMAD.U32 R170, R167, 0x10000, RZ ;  /* 0x00010000a7aa7824 */ /* 0x001fe200078e00ff */
[----:B------:R-:W-:Y:S02]  /*20630*/  LOP3.LUT R171, R168, 0xffff, RZ, 0xc0, !PT ;  /* 0x0000ffffa8ab7812 */ /* 0x000fe400078ec0ff */
[----:B------:R-:W-:Y:S02]  /*20640*/  LOP3.LUT R174, R165, 0xff, RZ, 0xc0, !PT ;  /* 0x000000ffa5ae7812 */ /* 0x000fe400078ec0ff */
[----:B------:R-:W-:-:S02]  /*20650*/  LOP3.LUT R170, R170, 0xff0000, RZ, 0xc0, !PT ;  /* 0x00ff0000aaaa7812 */ /* 0x000fc400078ec0ff */
[----:B------:R-:W-:-:S03]  /*20660*/  MOV R176, 0x4 ;  /* 0x0000000400b07802 */ /* 0x000fc60000000f00 */
[----:B------:R-:W-:Y:S01]  /*20670*/  IMAD R170, R171, 0x1000000, R170 ;  /* 0x01000000abaa7824 */ /* 0x000fe200078e02aa */
[----:B------:R-:W-:-:S05]  /*20680*/  LOP3.LUT R171, R166, 0xff, RZ, 0xc0, !PT ;  /* 0x000000ffa6ab7812 */ /* 0x000fca00078ec0ff */
[----:B------:R-:W-:-:S04]  /*20690*/  IMAD R170, R171, 0x100, R170 ;  /* 0x00000100abaa7824 */ /* 0x000fc800078e02aa */
[----:B------:R-:W-:Y:S02]  /*206a0*/  IMAD.IADD R174, R170, 0x1, R174 ;  /* 0x00000001aaae7824 */ /* 0x000fe400078e02ae */
[----:B------:R-:W-:-:S05]  /*206b0*/  IMAD.WIDE.U32 R170, R173, R176, c[0x0][0x190] ;  /* 0x00006400adaa7625 */ /* 0x000fca00078e00b0 */
[----:B------:R0:W-:Y:S02]  /*206c0*/  STG.E [R170.64], R174 ;  /* 0x000000aeaa007986 */ /* 0x0001e4000c101906 */
.L_x_60594:
[----:B------:R-:W-:Y:S05]  /*206d0*/  BSYNC B1 ;  /* 0x0000000000017941 */ /* 0x000fea0003800000 */
.L_x_60593:
        /* <DEDUP_REMOVED lines=85> */
.L_x_60601:
        /* <DEDUP_REMOVED lines=180> */
.L_x_60602:
        /* <DEDUP_REMOVED lines=17> */
[----:B0-----:R-:W2:Y:S01]  /*21880*/  LDL R170, [R1+0x44] ;  /* 0x0000440001aa7983 */ /* 0x001ea20000100800 */
[----:B------:R-:W-:-:S03]  /*21890*/  FSEL R174, R175, RZ, !P0 ;  /* 0x000000ffafae7208 */ /* 0x000fc60004000000 */
[----:B------:R-:W3:Y:S04]  /*218a0*/  LDL R171, [R1+0x48] ;  /* 0x0000480001ab7983 */ /* 0x000ee80000100800 */
[----:B------:R-:W4:Y:S04]  /*218b0*/  LDL R176, [R1+0x40] ;  /* 0x0000400001b07983 */ /* 0x000f280000100800 */
[----:B------:R-:W4:Y:S04]  /*218c0*/  LDL R175, [R1+0x3c] ;  /* 0x00003c0001af7983 */ /* 0x000f280000100800 */
[----:B------:R-:W0:Y:S01]  /*218d0*/  S2R R177, SR_TID.X ;  /* 0x0000000000b17919 */ /* 0x000e220000002100 */
[----:B------:R-:W-:-:S05]  /*218e0*/  IADD3 R172, R169, -0x1, RZ ;  /* 0xffffffffa9ac7810 */ /* 0x000fca0007ffe0ff */
[----:B------:R-:W-:-:S05]  /*218f0*/  IMAD R172, R172, c[0x0][0x168], RZ ;  /* 0x00005a00acac7a24 */ /* 0x000fca00078e02ff */
[----:B------:R-:W-:Y:S01]  /*21900*/  SHF.R.S32.HI R169, RZ, 0x1f, R172 ;  /* 0x0000001fffa97819 */ /* 0x000fe200000114ac */
[C---:B------:R-:W-:Y:S02]  /*21910*/  FADD.FTZ R128, -R174.reuse, R128 ;  /* 0x00000080ae807221 */ /* 0x040fe40000010100 */
[C---:B------:R-:W-:Y:S01]  /*21920*/  FADD.FTZ R129, -R174.reuse, R129 ;  /* 0x00000081ae817221 */ /* 0x040fe20000010100 */
[----:B------:R-:W-:Y:S01]  /*21930*/  LEA.HI R172, R169, R172, RZ, 0x2 ;  /* 0x000000aca9ac7211 */ /* 0x000fe200078f10ff */
[C---:B------:R-:W-:Y:S02]  /*21940*/  FADD.FTZ R131, -R174.reuse, R131 ;  /* 0x00000083ae837221 */ /* 0x040fe40000010100 */
[----:B------:R-:W-:Y:S02]  /*21950*/  FADD.FTZ R130, -R174, R130 ;  /* 0x00000082ae827221 */ /* 0x000fe40000010100 */
[----:B------:R-:W-:Y:S01]  /*21960*/  FMUL.FTZ R128, R173, R128 ;  /* 0x00000080ad807220 */ /* 0x000fe20000410000 */
[----:B0-----:R-:W-:Y:S01]  /*21970*/  LOP3.LUT R177, R177, 0x1f, RZ, 0xc0, !PT ;  /* 0x0000001fb1b17812 */ /* 0x001fe200078ec0ff */
[----:B------:R-:W-:-:S02]  /*21980*/  FMUL.FTZ R129, R173, R129 ;  /* 0x00000081ad817220 */ /* 0x000fc40000410000 */
[C---:B------:R-:W-:Y:S01]  /*21990*/  FMUL.FTZ R131, R173.reuse, R131 ;  /* 0x00000083ad837220 */ /* 0x040fe20000410000 */
[----:B------:R-:W-:Y:S01]  /*219a0*/  LEA.HI.SX32 R172, R172, R177, 0x1e ;  /* 0x000000b1acac7211 */ /* 0x000fe200078ff2ff */
[----:B------:R-:W-:Y:S01]  /*219b0*/  FMUL.FTZ R130, R173, R130 ;  /* 0x00000082ad827220 */ /* 0x000fe20000410000 */
[----:B------:R-:W4:Y:S01]  /*219c0*/  LDL R177, [R1+0x30] ;  /* 0x0000300001b17983 */ /* 0x000f220000100800 */
[----:B------:R-:W-:Y:S02]  /*219d0*/  IMAD.MOV.U32 R169, RZ, RZ, 0x10 ;  /* 0x00000010ffa97424 */ /* 0x000fe400078e00ff */
[----:B--2---:R-:W-:Y:S02]  /*219e0*/  FFMA.FTZ R129, R170, R129, R190 ;  /* 0x00000081aa817223 */ /* 0x004fe400000100be */
[----:B---3--:R-:W-:Y:S02]  /*219f0*/  FFMA.FTZ R128, R171, R128, R191 ;  /* 0x00000080ab807223 */ /* 0x008fe400000100bf */
[----:B------:R-:W-:-:S04]  /*21a00*/  IMAD.WIDE.U32 R170, R172, R169, c[0x0][0x208] ;  /* 0x00008200acaa7625 */ /* 0x000fc800078e00a9 */
[----:B----4-:R-:W-:Y:S02]  /*21a10*/  FFMA.FTZ R130, R176, R130, R189 ;  /* 0x00000082b0827223 */ /* 0x010fe400000100bd */
[----:B------:R-:W-:Y:S01]  /*21a20*/  FFMA.FTZ R131, R175, R131, R188 ;  /* 0x00000083af837223 */ /* 0x000fe200000100bc */
[----:B------:R-:W2:Y:S04]  /*21a30*/  LDL R176, [R1+0x34] ;  /* 0x0000340001b07983 */ /* 0x000ea80000100800 */
[----:B------:R0:W-:Y:S04]  /*21a40*/  STG.E.128 [R170.64], R128 ;  /* 0x00000080aa007986 */ /* 0x0001e8000c101d06 */
[----:B------:R-:W3:Y:S04]  /*21a50*/  LDL R175, [R1+0x38] ;  /* 0x0000380001af7983 */ /* 0x000ee80000100800 */
[----:B0-----:R-:W4:Y:S01]  /*21a60*/  LDL R171, [R1+0x2c] ;  /* 0x00002c0001ab7983 */ /* 0x001f220000100800 */
[----:B------:R-:W-:-:S02]  /*21a70*/  FADD.FTZ R127, -R174, R127 ;  /* 0x0000007fae7f7221 */ /* 0x000fc40000010100 */
[C---:B------:R-:W-:Y:S02]  /*21a80*/  FADD.FTZ R124, -R174.reuse, R124 ;  /* 0x0000007cae7c7221 */ /* 0x040fe40000010100 */
[C---:B------:R-:W-:Y:S02]  /*21a90*/  FADD.FTZ R125, -R174.reuse, R125 ;  /* 0x0000007dae7d7221 */ /* 0x040fe40000010100 */
[----:B------:R-:W-:Y:S01]  /*21aa0*/  FADD.FTZ R126, -R174, R126 ;  /* 0x0000007eae7e7221 */ /* 0x000fe20000010100 */
[----:B------:R-:W-:Y:S01]  /*21ab0*/  IADD3 R128, R172, 0x20, RZ ;  /* 0x00000020ac807810 */ /* 0x000fe20007ffe0ff */
[C---:B------:R-:W-:Y:S01]  /*21ac0*/  FMUL.FTZ R127, R173.reuse, R127 ;  /* 0x0000007fad7f7220 */ /* 0x040fe20000410000 */
[----:B------:R-:W4:Y:S01]  /*21ad0*/  LDL R170, [R1+0x10] ;  /* 0x0000100001aa7983 */ /* 0x000f220000100800 */
[C---:B------:R-:W-:Y:S02]  /*21ae0*/  FMUL.FTZ R124, R173.reuse, R124 ;  /* 0x0000007cad7c7220 */ /* 0x040fe40000410000 */
[C---:B------:R-:W-:Y:S01]  /*21af0*/  FMUL.FTZ R125, R173.reuse, R125 ;  /* 0x0000007dad7d7220 */ /* 0x040fe20000410000 */
[----:B------:R-:W4:Y:S01]  /*21b00*/  LDL R131, [R1+0x14] ;  /* 0x0000140001837983 */ /* 0x000f220000100800 */
[----:B------:R-:W-:-:S02]  /*21b10*/  FMUL.FTZ R126, R173, R126 ;  /* 0x0000007ead7e7220 */ /* 0x000fc40000410000 */
[----:B------:R-:W-:Y:S01]  /*21b20*/  IMAD.WIDE.U32 R128, R128, R169, c[0x0][0x208] ;  /* 0x0000820080807625 */ /* 0x000fe200078e00a9 */
[----:B------:R-:W4:Y:S03]  /*21b30*/  LDL R130, [R1+0x18] ;  /* 0x0000180001827983 */ /* 0x000f260000100800 */
[----:B------:R-:W-:Y:S02]  /*21b40*/  FFMA.FTZ R126, R177, R126, R185 ;  /* 0x0000007eb17e7223 */ /* 0x000fe400000100b9 */
[----:B------:R-:W4:Y:S01]  /*21b50*/  LDL R177, [R1+0x20] ;  /* 0x0000200001b17983 */ /* 0x000f220000100800 */
[----:B--2---:R-:W-:-:S03]  /*21b60*/  FFMA.FTZ R125, R176, R125, R186 ;  /* 0x0000007db07d7223 */ /* 0x004fc600000100ba */
[----:B------:R-:W2:Y:S01]  /*21b70*/  LDL R176, [R1+0x24] ;  /* 0x0000240001b07983 */ /* 0x000ea20000100800 */
[----:B---3--:R-:W-:-:S03]  /*21b80*/  FFMA.FTZ R124, R175, R124, R187 ;  /* 0x0000007caf7c7223 */ /* 0x008fc600000100bb */
[----:B------:R-:W3:Y:S01]  /*21b90*/  LDL R175, [R1+0x28] ;  /* 0x0000280001af7983 */ /* 0x000ee20000100800 */
[----:B----4-:R-:W-:-:S03]  /*21ba0*/  FFMA.FTZ R127, R171, R127, R184 ;  /* 0x0000007fab7f7223 */ /* 0x010fc600000100b8 */
[----:B------:R-:W4:Y:S04]  /*21bb0*/  LDL R171, [R1+0xc] ;  /* 0x00000c0001ab7983 */ /* 0x000f280000100800 */
[----:B------:R0:W-:Y:S04]  /*21bc0*/  STG.E.128 [R128.64], R124 ;  /* 0x0000007c80007986 */ /* 0x0001e8000c101d06 */
[----:B0-----:R-:W4:Y:S04]  /*21bd0*/  LDL R129, [R1+0x1c] ;  /* 0x00001c0001817983 */ /* 0x001f280000100800 */
[----:B------:R-:W4:Y:S04]  /*21be0*/  LDL R128, [R1] ;  /* 0x0000000001807983 */ /* 0x000f280000100800 */
[----:B------:R-:W4:Y:S04]  /*21bf0*/  LDL R127, [R1+0x4] ;  /* 0x00000400017f7983 */ /* 0x000f280000100800 */
[----:B------:R-:W4:Y:S01]  /*21c00*/  LDL R126, [R1+0x8] ;  /* 0x00000800017e7983 */ /* 0x000f220000100800 */
[----:B------:R-:W-:-:S02]  /*21c10*/  FADD.FTZ R123, -R174, R123 ;  /* 0x0000007bae7b7221 */ /* 0x000fc40000010100 */
[C---:B------:R-:W-:Y:S02]  /*21c20*/  FADD.FTZ R120, -R174.reuse, R120 ;  /* 0x00000078ae787221 */ /* 0x040fe40000010100 */
[C---:B------:R-:W-:Y:S02]  /*21c30*/  FADD.FTZ R121, -R174.reuse, R121 ;  /* 0x00000079ae797221 */ /* 0x040fe40000010100 */
[----:B------:R-:W-:Y:S01]  /*21c40*/  FADD.FTZ R122, -R174, R122 ;  /* 0x0000007aae7a7221 */ /* 0x000fe20000010100 */
[----:B------:R-:W-:Y:S01]  /*21c50*/  IADD3 R124, R172, 0x40, RZ ;  /* 0x00000040ac7c7810 */ /* 0x000fe20007ffe0ff */
[C---:B------:R-:W-:Y:S02]  /*21c60*/  FMUL.FTZ R123, R173.reuse, R123 ;  /* 0x0000007bad7b7220 */ /* 0x040fe40000410000 */
[C---:B------:R-:W-:Y:S02]  /*21c70*/  FMUL.FTZ R120, R173.reuse, R120 ;  /* 0x00000078ad787220 */ /* 0x040fe40000410000 */
[----:B------:R-:W-:-:S02]  /*21c80*/  FMUL.FTZ R121, R173, R121 ;  /* 0x00000079ad797220 */ /* 0x000fc40000410000 */
[----:B------:R-:W-:Y:S02]  /*21c90*/  FMUL.FTZ R122, R173, R122 ;  /* 0x0000007aad7a7220 */ /* 0x000fe40000410000 */
[----:B------:R-:W-:-:S04]  /*21ca0*/  IMAD.WIDE.U32 R124, R124, R169, c[0x0][0x208] ;  /* 0x000082007c7c7625 */ /* 0x000fc800078e00a9 */
        /* <DEDUP_REMOVED lines=20> */
[----:B------:R-:W-:Y:S02]  /*21df0*/  FFMA.FTZ R115, R252, R115, R134 ;  /* 0x00000073fc737223 */ /* 0x000fe40000010086 */
        /* <DEDUP_REMOVED lines=33> */
[----:B--2---:R-:W-:Y:S02]  /*22010*/  FFMA.FTZ R121, R176, R121, R182 ;  /* 0x00000079b0797223 */ /* 0x004fe400000100b6 */
[----:B---3--:R-:W-:Y:S02]  /*22020*/  FFMA.FTZ R120, R175, R120, R183 ;  /* 0x00000078af787223 */ /* 0x008fe400000100b7 */
[----:B----4-:R-:W-:Y:S02]  /*22030*/  FFMA.FTZ R119, R171, R119, R43 ;  /* 0x00000077ab777223 */ /* 0x010fe4000001002b */
[----:B------:R-:W-:-:S05]  /*22040*/  FFMA.FTZ R123, R129, R123, R180 ;  /* 0x0000007b817b7223 */ /* 0x000fca00000100b4 */
[----:B------:R0:W-:Y:S01]  /*22050*/  STG.E.128 [R124.64], R120 ;  /* 0x000000787c007986 */ /* 0x0001e2000c101d06 */
[----:B------:R-:W-:Y:S01]  /*22060*/  FFMA.FTZ R114, R128, R114, R6 ;  /* 0x0000007280727223 */ /* 0x000fe20000010006 */
[----:B0-----:R-:W-:-:S05]  /*22070*/  IADD3 R120, R172, 0x60, RZ ;  /* 0x00000060ac787810 */ /* 0x001fca0007ffe0ff */
[----:B------:R-:W-:-:S05]  /*22080*/  IMAD.WIDE.U32 R120, R120, R169, c[0x0][0x208] ;  /* 0x0000820078787625 */ /* 0x000fca00078e00a9 */
[----:B------:R0:W-:Y:S01]  /*22090*/  STG.E.128 [R120.64], R116 ;  /* 0x0000007478007986 */ /* 0x0001e2000c101d06 */
[----:B------:R-:W-:Y:S02]  /*220a0*/  FFMA.FTZ R113, R127, R113, R133 ;  /* 0x000000717f717223 */ /* 0x000fe40000010085 */
[----:B------:R-:W-:Y:S02]  /*220b0*/  FFMA.FTZ R112, R126, R112, R5 ;  /* 0x000000707e707223 */ /* 0x000fe40000010005 */
[----:B------:R-:W-:Y:S01]  /*220c0*/  FADD.FTZ R122, -R174, R83 ;  /* 0x00000053ae7a7221 */ /* 0x000fe20000010100 */
[----:B0-----:R-:W-:-:S05]  /*220d0*/  IADD3 R116, R172, 0x80, RZ ;  /* 0x00000080ac747810 */ /* 0x001fca0007ffe0ff */
[----:B------:R-:W-:-:S05]  /*220e0*/  IMAD.WIDE.U32 R116, R116, R169, c[0x0][0x208] ;  /* 0x0000820074747625 */ /* 0x000fca00078e00a9 */
[----:B------:R0:W-:Y:S01]  /*220f0*/  STG.E.128 [R116.64], R112 ;  /* 0x0000007074007986 */ /* 0x0001e2000c101d06 */
[C---:B------:R-:W-:Y:S02]  /*22100*/  FADD.FTZ R121, -R174.reuse, R82 ;  /* 0x00000052ae797221 */ /* 0x040fe40000010100 */
[C---:B------:R-:W-:Y:S02]  /*22110*/  FADD.FTZ R82, -R174.reuse, R56 ;  /* 0x00000038ae527221 */ /* 0x040fe40000010100 */
[----:B------:R-:W-:Y:S02]  /*22120*/  FADD.FTZ R83, -R174, R57 ;  /* 0x00000039ae537221 */ /* 0x000fe40000010100 */
[C---:B------:R-:W-:Y:S02]  /*22130*/  FMUL.FTZ R56, R173.reuse, R108 ;  /* 0x0000006cad387220 */ /* 0x040fe40000410000 */
[C---:B------:R-:W-:Y:S02]  /*22140*/  FMUL.FTZ R57, R173.reuse, R109 ;  /* 0x0000006dad397220 */ /* 0x040fe40000410000 */
[----:B------:R-:W-:-:S02]  /*22150*/  FMUL.FTZ R125, R173, R94 ;  /* 0x0000005ead7d7220 */ /* 0x000fc40000410000 */
[C---:B0-----:R-:W-:Y:S02]  /*22160*/  FADD.FTZ R114, -R174.reuse, R91 ;  /* 0x0000005bae727221 */ /* 0x041fe40000010100 */
[----:B------:R-:W-:Y:S02]  /*22170*/  FADD.FTZ R91, -R174, R66 ;  /* 0x00000042ae5b7221 */ /* 0x000fe40000010100 */
[C---:B------:R-:W-:Y:S02]  /*22180*/  FMUL.FTZ R66, R173.reuse, R97 ;  /* 0x00000061ad427220 */ /* 0x040fe40000410000 */
[----:B------:R-:W-:Y:S01]  /*22190*/  FMUL.FTZ R97, R173, R68 ;  /* 0x00000044ad617220 */ /* 0x000fe20000410000 */
[----:B------:R-:W-:Y:S01]  /*221a0*/  IADD3 R68, R172, 0xa0, RZ ;  /* 0x000000a0ac447810 */ /* 0x000fe20007ffe0ff */
        /* <DEDUP_REMOVED lines=9> */
[----:B------:R-:W-:Y:S02]  /*22240*/  FADD.FTZ R123, -R174, R80 ;  /* 0x00000050ae7b7221 */ /* 0x000fe40000010100 */
[C---:B------:R-:W-:Y:S02]  /*22250*/  FMUL.FTZ R95, R173.reuse, R54 ;  /* 0x00000036ad5f7220 */ /* 0x040fe40000410000 */
[----:B------:R-:W-:Y:S02]  /*22260*/  FMUL.FTZ R96, R173, R55 ;  /* 0x00000037ad607220 */ /* 0x000fe40000410000 */
[----:B------:R-:W-:Y:S02]  /*22270*/  FFMA.FTZ R53, R250, R57, R135 ;  /* 0x00000039fa357223 */ /* 0x000fe40000010087 */
[----:B------:R-:W-:-:S02]  /*22280*/  FFMA.FTZ R52, R251, R56, R7 ;  /* 0x00000038fb347223 */ /* 0x000fc40000010007 */
        /* <DEDUP_REMOVED lines=9> */
[----:B------:R-:W-:Y:S02]  /*22320*/  FMUL.FTZ R58, R173, R104 ;  /* 0x00000068ad3a7220 */ /* 0x000fe40000410000 */
[----:B------:R-:W-:-:S02]  /*22330*/  FADD.FTZ R120, -R174, R81 ;  /* 0x00000051ae787221 */ /* 0x000fc40000010100 */
[C---:B------:R-:W-:Y:S02]  /*22340*/  FADD.FTZ R88, -R174.reuse, R63 ;  /* 0x0000003fae587221 */ /* 0x040fe40000010100 */
[----:B------:R-:W-:Y:S01]  /*22350*/  FMUL.FTZ R74, R173, R102 ;  /* 0x00000066ad4a7220 */ /* 0x000fe20000410000 */
[----:B------:R0:W-:Y:S01]  /*22360*/  STG.E.128 [R56.64], R52 ;  /* 0x0000003438007986 */ /* 0x0001e2000c101d06 */
[----:B------:R-:W-:Y:S01]  /*22370*/  FADD.FTZ R112, -R174, R89 ;  /* 0x00000059ae707221 */ /* 0x000fe20000010100 */
[----:B------:R-:W-:Y:S01]  /*22380*/  IADD3 R68, R172, 0xc0, RZ ;  /* 0x000000c0ac447810 */ /* 0x000fe20007ffe0ff */
[C---:B------:R-:W-:Y:S02]  /*22390*/  FADD.FTZ R117, -R174.reuse, R86 ;  /* 0x00000056ae757221 */ /* 0x040fe40000010100 */
[C---:B------:R-:W-:Y:S02]  /*223a0*/  FADD.FTZ R118, -R174.reuse, R87 ;  /* 0x00000057ae767221 */ /* 0x040fe40000010100 */
        /* <DEDUP_REMOVED lines=12> */
[C---:B------:R-:W-:Y:S02]  /*22470*/  FMUL.FTZ R62, R173.reuse, R105 ;  /* 0x00000069ad3e7220 */ /* 0x040fe40000410000 */
[----:B------:R-:W-:-:S02]  /*22480*/  FMUL.FTZ R75, R173, R106 ;  /* 0x0000006aad4b7220 */ /* 0x000fc40000410000 */
[C---:B------:R-:W-:Y:S02]  /*22490*/  FMUL.FTZ R126, R173.reuse, R107 ;  /* 0x0000006bad7e7220 */ /* 0x040fe40000410000 */
[----:B------:R-:W-:Y:S01]  /*224a0*/  FMUL.FTZ R76, R173, R72 ;  /* 0x00000048ad4c7220 */ /* 0x000fe20000410000 */
[----:B------:R-:W-:Y:S01]  /*224b0*/  IADD3 R72, R172, 0x100, RZ ;  /* 0x00000100ac487810 */ /* 0x000fe20007ffe0ff */
[----:B0-----:R-:W-:Y:S02]  /*224c0*/  FFMA.FTZ R52, R247, R58, R9 ;  /* 0x0000003af7347223 */ /* 0x001fe40000010009 */
[C---:B------:R-:W-:Y:S02]  /*224d0*/  FMUL.FTZ R61, R173.reuse, R100 ;  /* 0x00000064ad3d7220 */ /* 0x040fe40000410000 */
[C---:B------:R-:W-:Y:S02]  /*224e0*/  FMUL.FTZ R127, R173.reuse, R103 ;  /* 0x00000067ad7f7220 */ /* 0x040fe40000410000 */
[----:B------:R-:W-:-:S02]  /*224f0*/  FMUL.FTZ R73, R173, R98 ;  /* 0x00000062ad497220 */ /* 0x000fc40000410000 */
[----:B------:R-:W-:Y:S01]  /*22500*/  FFMA.FTZ R58, R241, R74, R12 ;  /* 0x0000004af13a7223 */ /* 0x000fe2000001000c */
[----:B------:R-:W-:Y:S01]  /*22510*/  IADD3 R74, R172, 0x120, RZ ;  /* 0x00000120ac4a7810 */ /* 0x000fe20007ffe0ff */
        /* <DEDUP_REMOVED lines=54> */
[----:B0-----:R-:W-:Y:S01]  /*22880*/  FFMA.FTZ R68, R215, R76, R25 ;  /* 0x0000004cd7447223 */ /* 0x001fe20000010019 */
[----:B------:R0:W-:Y:S01]  /*22890*/  STG.E.128 [R74.64], R64 ;  /* 0x000000404a007986 */ /* 0x0001e2000c101d06 */
[C---:B------:R-:W-:Y:S01]  /*228a0*/  IADD3 R76, R172.reuse, 0x180, RZ ;  /* 0x00000180ac4c7810 */ /* 0x040fe20007ffe0ff */
[----:B-1----:R-:W-:Y:S01]  /*228b0*/  FFMA.FTZ R70, R213, R78, R26 ;  /* 0x0000004ed5467223 */ /* 0x002fe2000001001a */
[----:B------:R-:W-:Y:S01]  /*228c0*/  IADD3 R78, R172, 0x1a0, RZ ;  /* 0x000001a0ac4e7810 */ /* 0x000fe20007ffe0ff */
[----:B------:R-:W-:-:S02]  /*228d0*/  FFMA.FTZ R55, R228, R114, R146 ;  /* 0x00000072e4377223 */ /* 0x000fc40000010092 */
[----:B------:R-:W-:Y:S02]  /*228e0*/  FFMA.FTZ R54, R229, R113, R18 ;  /* 0x00000071e5367223 */ /* 0x000fe40000010012 */
[----:B------:R-:W-:Y:S01]  /*228f0*/  FFMA.FTZ R53, R230, R112, R145 ;  /* 0x00000070e6357223 */ /* 0x000fe20000010091 */
[C---:B--2---:R-:W-:Y:S02]  /*22900*/  IADD3 R72, R172.reuse, 0x140, RZ ;  /* 0x00000140ac487810 */ /* 0x044fe40007ffe0ff */
[----:B0-----:R-:W-:Y:S01]  /*22910*/  IADD3 R74, R172, 0x160, RZ ;  /* 0x00000160ac4a7810 */ /* 0x001fe20007ffe0ff */
[----:B------:R-:W-:Y:S02]  /*22920*/  FFMA.FTZ R52, R231, R111, R17 ;  /* 0x0000006fe7347223 */ /* 0x000fe40000010011 */
[----:B------:R-:W-:-:S04]  /*22930*/  IMAD.WIDE.U32 R72, R72, R169, c[0x0][0x208] ;  /* 0x0000820048487625 */ /* 0x000fc800078e00a9 */
[----:B------:R-:W-:Y:S02]  /*22940*/  FFMA.FTZ R59, R224, R110, R148 ;  /* 0x0000006ee03b7223 */ /* 0x000fe40000010094 */
[----:B------:R-:W-:Y:S02]  /*22950*/  FFMA.FTZ R58, R225, R109, R20 ;  /* 0x0000006de13a7223 */ /* 0x000fe40000010014 */
[----:B------:R-:W-:Y:S02]  /*22960*/  FFMA.FTZ R57, R226, R108, R147 ;  /* 0x0000006ce2397223 */ /* 0x000fe40000010093 */
[----:B------:R-:W-:Y:S02]  /*22970*/  FFMA.FTZ R56, R227, R107, R19 ;  /* 0x0000006be3387223 */ /* 0x000fe40000010013 */
[----:B------:R-:W-:Y:S01]  /*22980*/  FFMA.FTZ R64, R219, R80, R23 ;  /* 0x00000050db407223 */ /* 0x000fe20000010017 */
[----:B------:R-:W-:Y:S01]  /*22990*/  IADD3 R80, R172, 0x1c0, RZ ;  /* 0x000001c0ac507810 */ /* 0x000fe20007ffe0ff */
[----:B------:R-:W-:-:S02]  /*229a0*/  FFMA.FTZ R69, R214, R77, R153 ;  /* 0x0000004dd6457223 */ /* 0x000fc40000010099 */
[----:B------:R-:W-:Y:S01]  /*229b0*/  IMAD.WIDE.U32 R74, R74, R169, c[0x0][0x208] ;  /* 0x000082004a4a7625 */ /* 0x000fe200078e00a9 */
[----:B------:R0:W-:Y:S03]  /*229c0*/  STG.E.128 [R72.64], R52 ;  /* 0x0000003448007986 */ /* 0x0001e6000c101d06 */
[----:B------:R-:W-:Y:S02]  /*229d0*/  FFMA.FTZ R63, R220, R106, R150 ;  /* 0x0000006adc3f7223 */ /* 0x000fe40000010096 */
[----:B------:R-:W-:Y:S02]  /*229e0*/  FFMA.FTZ R62, R221, R105, R22 ;  /* 0x00000069dd3e7223 */ /* 0x000fe40000010016 */
[----:B------:R-:W-:Y:S02]  /*229f0*/  FFMA.FTZ R61, R222, R104, R149 ;  /* 0x00000068de3d7223 */ /* 0x000fe40000010095 */
[----:B------:R-:W-:-:S02]  /*22a00*/  FFMA.FTZ R60, R223, R103, R21 ;  /* 0x00000067df3c7223 */ /* 0x000fc40000010015 */
[----:B------:R-:W-:Y:S02]  /*22a10*/  FFMA.FTZ R71, R212, R79, R154 ;  /* 0x0000004fd4477223 */ /* 0x000fe4000001009a */
[----:B------:R-:W-:Y:S01]  /*22a20*/  IMAD.WIDE.U32 R76, R76, R169, c[0x0][0x208] ;  /* 0x000082004c4c7625 */ /* 0x000fe200078e00a9 */
[----:B------:R1:W-:Y:S03]  /*22a30*/  STG.E.128 [R74.64], R56 ;  /* 0x000000384a007986 */ /* 0x0003e6000c101d06 */
[----:B------:R-:W-:Y:S02]  /*22a40*/  FFMA.FTZ R67, R216, R102, R152 ;  /* 0x00000066d8437223 */ /* 0x000fe40000010098 */
[----:B------:R-:W-:Y:S02]  /*22a50*/  FFMA.FTZ R66, R217, R101, R24 ;  /* 0x00000065d9427223 */ /* 0x000fe40000010018 */
[----:B------:R-:W-:-:S02]  /*22a60*/  FFMA.FTZ R65, R218, R81, R151 ;  /* 0x00000051da417223 */ /* 0x000fc40000010097 */
[-C--:B------:R-:W-:Y:S01]  /*22a70*/  IMAD.WIDE.U32 R78, R78, R169.reuse, c[0x0][0x208] ;  /* 0x000082004e4e7625 */ /* 0x080fe200078e00a9 */
[----:B------:R2:W-:Y:S03]  /*22a80*/  STG.E.128 [R76.64], R60 ;  /* 0x0000003c4c007986 */ /* 0x0005e6000c101d06 */
[----:B------:R-:W-:Y:S01]  /*22a90*/  IMAD.WIDE.U32 R80, R80, R169, c[0x0][0x208] ;  /* 0x0000820050507625 */ /* 0x000fe200078e00a9 */
[----:B------:R3:W-:Y:S01]  /*22aa0*/  STG.E.128 [R78.64], R64 ;  /* 0x000000404e007986 */ /* 0x0007e2000c101d06 */
[C---:B0-----:R-:W-:Y:S02]  /*22ab0*/  IADD3 R72, R172.reuse, 0x240, RZ ;  /* 0x00000240ac487810 */ /* 0x041fe40007ffe0ff */
[----:B-1----:R-:W-:Y:S01]  /*22ac0*/  IADD3 R74, R172, 0x220, RZ ;  /* 0x00000220ac4a7810 */ /* 0x002fe20007ffe0ff */
[----:B------:R0:W-:Y:S01]  /*22ad0*/  STG.E.128 [R80.64], R68 ;  /* 0x0000004450007986 */ /* 0x0001e2000c101d06 */
[----:B------:R-:W-:-:S02]  /*22ae0*/  FFMA.FTZ R55, R208, R100, R156 ;  /* 0x00000064d0377223 */ /* 0x000fc4000001009c */
[----:B------:R-:W-:Y:S02]  /*22af0*/  FFMA.FTZ R54, R209, R99, R28 ;  /* 0x00000063d1367223 */ /* 0x000fe4000001001c */
[----:B------:R-:W-:Y:S01]  /*22b00*/  FFMA.FTZ R53, R210, R98, R155 ;  /* 0x00000062d2357223 */ /* 0x000fe2000001009b */
[C---:B--2---:R-:W-:Y:S02]  /*22b10*/  IADD3 R76, R172.reuse, 0x200, RZ ;  /* 0x00000200ac4c7810 */ /* 0x044fe40007ffe0ff */
[----:B---3--:R-:W-:Y:S01]  /*22b20*/  IADD3 R78, R172, 0x1e0, RZ ;  /* 0x000001e0ac4e7810 */ /* 0x008fe20007ffe0ff */
[----:B------:R-:W-:Y:S02]  /*22b30*/  FFMA.FTZ R52, R211, R97, R27 ;  /* 0x00000061d3347223 */ /* 0x000fe4000001001b */
[----:B------:R-:W-:Y:S01]  /*22b40*/  FFMA.FTZ R59, R204, R96, R158 ;  /* 0x00000060cc3b7223 */ /* 0x000fe2000001009e */
[----:B0-----:R-:W-:Y:S01]  /*22b50*/  IADD3 R80, R172, 0x260, RZ ;  /* 0x00000260ac507810 */ /* 0x001fe20007ffe0ff */
[----:B------:R-:W-:-:S04]  /*22b60*/  IMAD.WIDE.U32 R78, R78, R169, c[0x0][0x208] ;  /* 0x000082004e4e7625 */ /* 0x000fc800078e00a9 */
        /* <DEDUP_REMOVED lines=24> */
.L_x_60598:
[----:B0-----:R-:W-:Y:S05]  /*22cf0*/  BSYNC B1 ;  /* 0x0000000000017941 */ /* 0x001fea0003800000 */
.L_x_60597:
[----:B------:R-:W-:-:S05]  /*22d00*/  IMAD.MOV.U32 R53, RZ, RZ, c[0x0][0x160] ;  /* 0x00005800ff357624 */ /* 0x000fca00078e00ff */
[----:B------:R-:W-:-:S04]  /*22d10*/  LEA R0, R53, R0, 0x2 ;  /* 0x0000000035007211 */ /* 0x000fc800078e10ff */
[----:B------:R-:W-:-:S13]  /*22d20*/  ISETP.GE.AND P0, PT, R0, c[0x0][0x164], PT ;  /* 0x0000590000007a0c */ /* 0x000fda0003f06270 */
[----:B-----5:R-:W-:Y:S01]  /*22d30*/  @P0 CALL.REL.NOINC `(.L_x_60599) ;  /* 0x0000001000000944 */ /* 0x020fe20003c00000 */
[----:B------:R-:W-:Y:S05]  /*22d40*/  BRA `(.L_x_60600) ;  /* 0xfffdf1d000007947 */ /* 0x000fea000383ffff */
.L_x_60599:
[----:B------:R-:W-:Y:S05]  /*22d50*/  BSYNC B0 ;  /* 0x0000000000007941 */ /* 0x000fea0003800000 */
.L_x_59834:
[----:B------:R-:W-:Y:S05]  /*22d60*/  EXIT ;  /* 0x000000000000794d */ /* 0x000fea0003800000 */
.L_x_60595:
[----:B------:R-:W-:Y:S01]  /*22d70*/  IMAD.MOV.U32 R173, RZ, RZ, 0x1 ;  /* 0x00000001ffad7424 */ /* 0x000fe200078e00ff */
[----:B------:R-:W-:Y:S01]  /*22d80*/  MOV R171, 0xffffffff ;  /* 0xffffffff00ab7802 */ /* 0x000fe20000000f00 */
[----:B------:R-:W-:Y:S01]  /*22d90*/  IMAD.MOV.U32 R176, RZ, RZ, 0x1f ;  /* 0x0000001fffb07424 */ /* 0x000fe200078e00ff */
[----:B------:R-:W-:Y:S02]  /*22da0*/  MOV R170, 0x22dc0 ;  /* 0x00022dc000aa7802 */ /* 0x000fe40000000f00 */
[----:B-----5:R-:W-:Y:S05]  /*22db0*/  CALL.REL.NOINC `($__internal_139_$__cuda_sm70_shflsync_bfly_p) ;  /* 0x00000d8000007944 */ /* 0x020fea0003c00000 */
[----:B-1----:R-:W-:Y:S05]  /*22dc0*/  BRA `(.L_x_60601) ;  /* 0xffffde6000007947 */ /* 0x002fea000383ffff */
.L_x_60596:
[----:B------:R-:W-:Y:S01]  /*22dd0*/  IMAD.MOV.U32 R173, RZ, RZ, 0x2 ;  /* 0x00000002ffad7424 */ /* 0x000fe200078e00ff */
[----:B------:R-:W-:Y:S01]  /*22de0*/  MOV R171, 0xffffffff ;  /* 0xffffffff00ab7802 */ /* 0x000fe20000000f00 */
[----:B------:R-:W-:Y:S01]  /*22df0*/  IMAD.MOV.U32 R176, RZ, RZ, 0x1f ;  /* 0x0000001fffb07424 */ /* 0x000fe200078e00ff */
[----:B------:R-:W-:Y:S02]  /*22e00*/  MOV R170, 0x22e20 ;  /* 0x00022e2000aa7802 */ /* 0x000fe40000000f00 */
[----:B-----5:R-:W-:Y:S05]  /*22e10*/  CALL.REL.NOINC `($__internal_139_$__cuda_sm70_shflsync_bfly_p) ;  /* 0x00000d2000007944 */ /* 0x020fea0003c00000 */
[----:B-1----:R-:W-:Y:S01]  /*22e20*/  FADD.FTZ R174, R174, R173 ;  /* 0x000000adaeae7221 */ /* 0x002fe20000010000 */
[----:B------:R-:W-:Y:S01]  /*22e30*/  MOV R171, 0xffffffff ;  /* 0xffffffff00ab7802 */ /* 0x000fe20000000f00 */
[----:B------:R-:W-:Y:S01]  /*22e40*/  IMAD.MOV.U32 R173, RZ, RZ, 0x4 ;  /* 0x00000004ffad7424 */ /* 0x000fe200078e00ff */
[----:B------:R-:W-:Y:S01]  /*22e50*/  MOV R170, 0x22e80 ;  /* 0x00022e8000aa7802 */ /* 0x000fe20000000f00 */
[----:B------:R-:W-:-:S02]  /*22e60*/  IMAD.MOV.U32 R176, RZ, RZ, 0x1f ;  /* 0x0000001fffb07424 */ /* 0x000fc400078e00ff */
[----:B------:R-:W-:Y:S05]  /*22e70*/  CALL.REL.NOINC `($__internal_139_$__cuda_sm70_shflsync_bfly_p) ;  /* 0x00000cc000007944 */ /* 0x000fea0003c00000 */
        /* <DEDUP_REMOVED lines=178> */
[----:B------:R-:W-:Y:S05]  /*239a0*/  CALL.REL.NOINC `($__internal_139_$__cuda_sm70_shflsync_bfly_p) ;  /* 0x0000019000007944 */ /* 0x000fea0003c00000 */
[----:B-1----:R-:W-:Y:S01]  /*239b0*/  FADD.FTZ R174, R174, R173 ;  /* 0x000000adaeae7221 */ /* 0x002fe20000010000 */
[----:B------:R-:W-:Y:S01]  /*239c0*/  MOV R171, 0xffffffff ;  /* 0xffffffff00ab7802 */ /* 0x000fe20000000f00 */
[----:B------:R-:W-:Y:S01]  /*239d0*/  IMAD.MOV.U32 R173, RZ, RZ, 0x2 ;  /* 0x00000002ffad7424 */ /* 0x000fe200078e00ff */
[----:B------:R-:W-:Y:S01]  /*239e0*/  MOV R170, 0x23a10 ;  /* 0x00023a1000aa7802 */ /* 0x000fe20000000f00 */
[----:B------:R-:W-:Y:S02]  /*239f0*/  IMAD.MOV.U32 R176, RZ, RZ, 0x1f ;  /* 0x0000001fffb07424 */ /* 0x000fe400078e00ff */
        /* <DEDUP_REMOVED lines=19> */
[----:B-1----:R-:W-:Y:S05]  /*23b30*/  BRA `(.L_x_60602) ;  /* 0xffffdc3000007947 */ /* 0x002fea000383ffff */
        .weak           $__internal_139_$__cuda_sm70_shflsync_bfly_p
        .type           $__internal_139_$__cuda_sm70_shflsync_bfly_p,@function
        .size           $__internal_139_$__cuda_sm70_shflsync_bfly_p,(.L_x_71139 - $__internal_139_$__cuda_sm70_shflsync_bfly_p)
$__internal_139_$__cuda_sm70_shflsync_bfly_p:
[----:B------:R-:W-:Y:S04]  /*23b40*/  WARPSYNC R171 ;  /* 0x000000ab00007348 */ /* 0x000fe80003800000 */
[----:B------:R0:W1:Y:S02]  /*23b50*/  SHFL.BFLY PT, R173, R174, R173, R176 ;  /* 0x0c0000adaead7389 */ /* 0x00006400000e00b0 */
[----:B0-----:R-:W-:-:S04]  /*23b60*/  IMAD.MOV.U32 R171, RZ, RZ, 0x0 ;  /* 0x00000000ffab7424 */ /* 0x001fc800078e00ff */
[----:B------:R-:W-:Y:S05]  /*23b70*/  RET.REL.NODEC R170 `(_ZN10layer_norm13ln_fwd_kernelINS_13Kernel_traitsI6__halfffffjLj2560ELj1ELj4ELj1ELj16ENS_18Kernel_traits_baseILj2560ES2_ffffjLj128EEEEELb1ELb0ELb1ELb1EEEvNS_9FwdParamsE) ;  /* 0xfffdc480aa007950 */ /* 0x000fea0003c3ffff */
.L_x_60603:
        /* <DEDUP_REMOVED lines=16> */
.L_x_71139:


//--------------------- .text._ZN10layer_norm13ln_fwd_kernelINS_13Kernel_traitsI6__halfffffjLj2560ELj1ELj4ELj1ELj16ENS_18Kernel_traits_baseILj2560ES2_ffffjLj128EEEEELb1ELb1ELb0ELb0EEEvNS_9FwdParamsE --------------------------
	.section	.text._ZN10layer_norm13ln_fwd_kernelINS_13Kernel_traitsI6__halfffffjLj2560ELj1ELj4ELj1ELj16ENS_18Kernel_traits_baseILj2560ES2_ffffjLj128EEEEELb1ELb1ELb0ELb0EEEvNS_9FwdParamsE,"ax",@progbits
	.sectioninfo	@"SHI_REGISTERS=255"
	.align	128
        .global         _ZN10layer_norm13ln_fwd_kernelINS_13Kernel_traitsI6__halfffffjLj2560ELj1ELj4ELj1ELj16ENS_18Kernel_traits_baseILj2560ES2_ffffjLj128EEEEELb1ELb1ELb0ELb0EEEvNS_9FwdParamsE
        .type           _ZN10layer_norm13ln_fwd_kernelINS_13Kernel_traitsI6__halfffffjLj2560ELj1ELj4ELj1ELj16ENS_18Kernel_traits_baseILj2560ES2_ffffjLj128EEEEELb1ELb1ELb0ELb0EEEvNS_9FwdParamsE,@function
        .size           _ZN10layer_norm13ln_fwd_kernelINS_13Kernel_traitsI6__halfffffjLj2560ELj1ELj4ELj1ELj16ENS_18Kernel_traits_baseILj2560ES2_ffffjLj128EEEEELb1ELb1ELb0ELb0EEEvNS_9FwdParamsE,(.L_x_71140 - _ZN10layer_norm13ln_fwd_kernelINS_13Kernel_traitsI6__halfffffjLj2560ELj1ELj4ELj1ELj16ENS_18Kernel_traits_baseILj2560ES2_ffffjLj128EEEEELb1ELb1ELb0ELb0EEEvNS_9FwdParamsE)
        .other          _ZN10layer_norm13ln_fwd_kernelINS_13Kernel_traitsI6__halfffffjLj2560ELj1ELj4ELj1ELj16ENS_18Kernel_traits_baseILj2560ES2_ffffjLj128EEEEELb1ELb1ELb0ELb0EEEvNS_9FwdParamsE,@"STO_CUDA_ENTRY STV_DEFAULT"
_ZN10layer_norm13ln_fwd_kernelINS_13Kernel_traitsI6__halfffffjLj2560ELj1ELj4ELj1ELj16ENS_18Kernel_traits_baseILj2560ES2_ffffjLj128EEEEELb1ELb1ELb0ELb0EEEvNS_9FwdParamsE:
.text._ZN10layer_norm13ln_fwd_kernelINS_13Kernel_traitsI6__halfffffjLj2560ELj1ELj4ELj1ELj16ENS_18Kernel_traits_baseILj2560ES2_ffffjLj128EEEEELb1ELb1ELb0ELb0EEEvNS_9FwdParamsE:
        /* <DEDUP_REMOVED lines=52> */
[----:B------:R-:W-:Y:S01]  /*0340*/  MOV R5, c[0x0][0x168] ;  /* 0x00005a0000057a02 */ /* 0x000fe20000000f00 */
[----:B------:R-:W-:Y:S02]  /*0350*/  UIADD3 UR21, UR4, 0x5384540f, URZ ;  /* 0x5384540f04157890 */ /* 0x000fe4000fffe03f */
[----:B------:R-:W-:Y:S01]  /*0360*/  IMAD.WIDE.U32 R8, R8, -0x326172a9, RZ ;  /* 0xcd9e8d5708087825 */ /* 0x000fe200078e00ff */
[----:B------:R-:W-:Y:S01]  /*0370*/  SHF.R.S32.HI R5, RZ, 0x1f, R5 ;  /* 0x0000001fff057819 */ /* 0x000fe20000011405 */
[----:B------:R-:W-:Y:S01]  /*0380*/  UIADD3 UR22, UR5, 0x1fd5c5a3, URZ ;  /* 0x1fd5c5a305167890 */ /* 0x000fe2000fffe03f */
        /* <DEDUP_REMOVED lines=37> */
[----:B------:R-:W-:Y:S01]  /*05e0*/  LOP3.LUT R16, R16, 0x20, RZ, 0xfc, !PT ;  /* 0x0000002010107812 */ /* 0x000fe200078efcff */
[----:B------:R-:W-:Y:S02]  /*05f0*/  @!P1 CS2R R106, SRZ ;  /* 0x00000000006a9805 */ /* 0x000fe4000001ff00 */
.L_x_60605:
[----:B0-----:R-:W-:Y:S05]  /*0600*/  BSYNC B0 ;  /* 0x0000000000007941 */ /* 0x001fea0003800000 */
.L_x_60604:
        /* <DEDUP_REMOVED lines=15> */
.L_x_60607:
[----:B0-----:R-:W-:Y:S05]  /*0700*/  BSYNC B0 ;  /* 0x0000000000007941 */ /* 0x001fea0003800000 */
.L_x_60606:
        /* <DEDUP_REMOVED lines=15> */
.L_x_60609:
[----:B0-----:R-:W-:Y:S05]  /*0800*/  BSYNC B0 ;  /* 0x0000000000007941 */ /* 0x001fea0003800000 */
.L_x_60608:
        /* <DEDUP_REMOVED lines=15> */
.L_x_60611:
[----:B0-----:R-:W-:Y:S05]  /*0900*/  BSYNC B0 ;  /* 0x0000000000007941 */ /* 0x001fea0003800000 */
.L_x_60610:
        /* <DEDUP_REMOVED lines=15> */
.L_x_60613:
[----:B0-----:R-:W-:Y:S05]  /*0a00*/  BSYNC B0 ;  /* 0x0000000000007941 */ /* 0x001fea0003800000 */
.L_x_60612:
        /* <DEDUP_REMOVED lines=25> */
.L_x_60615:
[----:B0-----:R-:W-:Y:S05]  /*0ba0*/  BSYNC B0 ;  /* 0x0000000000007941 */ /* 0x001fea0003800000 */
.L_x_60614:
        /* <DEDUP_REMOVED lines=24> */
.L_x_60617:
[----:B0-----:R-:W-:Y:S05]  /*0d30*/  BSYNC B0 ;  /* 0x0000000000007941 */ /* 0x001fea0003800000 */
.L_x_60616:
        /* <DEDUP_REMOVED lines=18> */
.L_x_60619:
[----:B0-----:R-:W-:Y:S05]  /*0e60*/  BSYNC B0 ;  /* 0x0000000000007941 */ /* 0x001fea0003800000 */
.L_x_60618:
        /* <DEDUP_REMOVED lines=19> */
.L_x_60621:
[----:B0-----:R-:W-:Y:S05]  /*0fa0*/  BSYNC B0 ;  /* 0x0000000000007941 */ /* 0x001fea0003800000 */
.L_x_60620:
        /* <DEDUP_REMOVED lines=19> */
.L_x_60623:
[----:B0-----:R-:W-:Y:S05]  /*10e0*/  BSYNC B0 ;  /* 0x0000000000007941 */ /* 0x001fea0003800000 */
.L_x_60622:
        /* <DEDUP_REMOVED lines=18> */
.L_x_60625:
[----:B0-----:R-:W-:Y:S05]  /*1210*/  BSYNC B0 ;  /* 0x0000000000007941 */ /* 0x001fea0003800000 */
.L_x_60624:
        /* <DEDUP_REMOVED lines=18> */
.L_x_60627:
[----:B0-----:R-:W-:Y:S05]  /*1340*/  BSYNC B0 ;  /* 0x0000000000007941 */ /* 0x001fea0003800000 */
.L_x_60626:
        /* <DEDUP_REMOVED lines=18> */
.L_x_60629:
[----:B0-----:R-:W-:Y:S05]  /*1470*/  BSYNC B0 ;  /* 0x0000000000007941 */ /* 0x001fea0003800000 */
.L_x_60628:
        /* <DEDUP_REMOVED lines=18> */
.L_x_60631:
[----:B0-----:R-:W-:Y:S05]  /*15a0*/  BSYNC B0 ;  /* 0x0000000000007941 */ /* 0x001fea0003800000 */
.L_x_60630:
        /* <DEDUP_REMOVED lines=18> */
.L_x_60633:
[----:B0-----:R-:W-:Y:S05]  /*16d0*/  BSYNC B0 ;  /* 0x0000000000007941 */ /* 0x001fea0003800000 */
.L_x_60632:
        /* <DEDUP_REMOVED lines=18> */
.L_x_60635:
[----:B0-----:R-:W-:Y:S05]  /*1800*/  BSYNC B0 ;  /* 0x0000000000007941 */ /* 0x001fea0003800000 */
.L_x_60634:
        /* <DEDUP_REMOVED lines=18> */
.L_x_60637:
[----:B0-----:R-:W-:Y:S05]  /*1930*/  BSYNC B0 ;  /* 0x0000000000007941 */ /* 0x001fea0003800000 */
.L_x_60636:
        /* <DEDUP_REMOVED lines=18> */
.L_x_60639:
[----:B0-----:R-:W-:Y:S05]  /*1a60*/  BSYNC B0 ;  /* 0x0000000000007941 */ /* 0x001fea0003800000 */
.L_x_60638:
        /* <DEDUP_REMOVED lines=18> */
.L_x_60641:
[----:B0-----:R-:W-:Y:S05]  /*1b90*/  BSYNC B0 ;  /* 0x0000000000007941 */ /* 0x001fea0003800000 */
.L_x_60640:
        /* <DEDUP_REMOVED lines=17> */
.L_x_60643:
[----:B0-----:R-:W-:Y:S05]  /*1cb0*/  BSYNC B0 ;  /* 0x0000000000007941 */ /* 0x001fea0003800000 */
.L_x_60642:
        /* <DEDUP_REMOVED lines=9> */
[----:B------:R-:W-:Y:S01]  /*1d50*/  IMAD R34, R168, -0x2daee0ad, RZ ;  /* 0xd2511f53a8227824 */ /* 0x000fe200078e02ff */
[--C-:B------:R-:W-:Y:S01]  /*1d60*/  SHF.R.U64 R168, R32, 0x10, R33.reuse ;  /* 0x0000001020a87819 */ /* 0x100fe20000001221 */
[----:B------:R-:W-:Y:S01]  /*1d70*/  IMAD.HI.U32 R137, R162, -0x2daee0ad, RZ ;  /* 0xd2511f53a2897827 */ /* 0x000fe200078e00ff */
[----:B------:R-:W-:Y:S01]  /*1d80*/  SHF.R.U32.HI R170, RZ, 0x10, R33 ;  /* 0x00000010ffaa7819 */ /* 0x000fe20000011621 */
[----:B------:R-:W-:Y:S01]  /*1d90*/  BSSY B0, `(.L_x_60644) ;  /* 0x0002188000007945 */ /* 0x000fe20003800000 */
[----:B------:R-:W-:Y:S01]  /*1da0*/  SHF.R.U64 R208, R148, 0x10, R149 ;  /* 0x0000001094d07819 */ /* 0x000fe20000001295 */
[----:B------:R-:W-:Y:S01]  /*1db0*/  IMAD.MOV.U32 R195, RZ, RZ, R136 ;  /* 0x000000ffffc37224 */ /* 0x000fe200078e0088 */
[----:B------:R-:W-:Y:S01]  /*1dc0*/  SHF.R.U64 R200, R150, 0x10, R151 ;  /* 0x0000001096c87819 */ /* 0x000fe20000001297 */
[----:B------:R-:W-:Y:S01]  /*1dd0*/  IMAD.MOV.U32 R136, RZ, RZ, R33 ;  /* 0x000000ffff887224 */ /* 0x000fe200078e0021 */
[----:B------:R-:W-:Y:S01]  /*1de0*/  LOP3.LUT R33, R137, UR26, R34, 0x96, !PT ;  /* 0x0000001a89217c12 */ /* 0x000fe2000f8e9622 */
[----:B------:R-:W-:Y:S01]  /*1df0*/  IMAD.MOV.U32 R179, RZ, RZ, R32 ;  /* 0x000000ffffb37224 */ /* 0x000fe200078e0020 */
[----:B------:R-:W-:Y:S01]  /*1e00*/  HADD2.F32 R34, -RZ, R106.H0_H0 ;  /* 0x2000006aff227230 */ /* 0x000fe20000004100 */
[----:B------:R-:W-:Y:S01]  /*1e10*/  IMAD.MOV.U32 R240, RZ, RZ, R2 ;  /* 0x000000fffff07224 */ /* 0x000fe200078e0002 */
[----:B------:R-:W-:Y:S01]  /*1e20*/  HADD2.F32 R32, -RZ, R107.H0_H0 ;  /* 0x2000006bff207230 */ /* 0x000fe20000004100 */
[--C-:B------:R-:W-:Y:S01]  /*1e30*/  SHF.R.U64 R2, R2, 0x10, R3.reuse ;  /* 0x0000001002027819 */ /* 0x100fe20000001203 */
[--C-:B------:R-:W-:Y:S01]  /*1e40*/  IMAD.MOV.U32 R235, RZ, RZ, R3.reuse ;  /* 0x000000ffffeb7224 */ /* 0x100fe200078e0003 */
[----:B------:R0:W-:Y:S01]  /*1e50*/  STL [R1+0x1d8], R34 ;  /* 0x0001d82201007387 */ /* 0x0001e20000100800 */
[----:B------:R-:W-:Y:S01]  /*1e60*/  SHF.R.U32.HI R3, RZ, 0x10, R3 ;  /* 0x00000010ff037819 */ /* 0x000fe20000011603 */
[----:B------:R-:W-:Y:S01]  /*1e70*/  IMAD.MOV.U32 R207, RZ, RZ, R148 ;  /* 0x000000ffffcf7224 */ /* 0x000fe200078e0094 */
[----:B------:R-:W-:Y:S01]  /*1e80*/  SHF.R.U64 R148, R118, 0x10, R119 ;  /* 0x0000001076947819 */ /* 0x000fe20000001277 */
[----:B------:R1:W-:Y:S01]  /*1e90*/  STL [R1+0x1d4], R32 ;  /* 0x0001d42001007387 */ /* 0x0003e20000100800 */
[----:B------:R-:W-:Y:S01]  /*1ea0*/  IMAD.MOV.U32 R199, RZ, RZ, R150 ;  /* 0x000000ffffc77224 */ /* 0x000fe200078e0096 */
[--C-:B------:R-:W-:Y:S01]  /*1eb0*/  SHF.R.U32.HI R214, RZ, 0x10, R149.reuse ;  /* 0x00000010ffd67819 */ /* 0x100fe20000011695 */
[----:B------:R-:W-:Y:S01]  /*1ec0*/  IMAD.MOV.U32 R209, RZ, RZ, R149 ;  /* 0x000000ffffd17224 */ /* 0x000fe200078e0095 */
[--C-:B------:R-:W-:Y:S01]  /*1ed0*/  SHF.R.U64 R150, R116, 0x10, R117.reuse ;  /* 0x0000001074967819 */ /* 0x100fe20000001275 */
[----:B------:R-:W-:Y:S01]  /*1ee0*/  IMAD.MOV.U32 R239, RZ, RZ, R4 ;  /* 0x000000ffffef7224 */ /* 0x000fe200078e0004 */
[----:B0-----:R-:W-:Y:S01]  /*1ef0*/  HADD2.F32 R34, -RZ, R104.H0_H0 ;  /* 0x20000068ff227230 */ /* 0x001fe20000004100 */
[----:B------:R-:W-:Y:S01]  /*1f00*/  SHF.R.U32.HI R149, RZ, 0x10, R117 ;  /* 0x00000010ff957819 */ /* 0x000fe20000011675 */
[--C-:B------:R-:W-:Y:S01]  /*1f10*/  IMAD.MOV.U32 R234, RZ, RZ, R5.reuse ;  /* 0x000000ffffea7224 */ /* 0x100fe200078e0005 */
[--C-:B------:R-:W-:Y:S01]  /*1f20*/  SHF.R.U64 R4, R4, 0x10, R5.reuse ;  /* 0x0000001004047819 */ /* 0x100fe20000001205 */
[----:B-1----:R-:W-:Y:S01]  /*1f30*/  HADD2.F32 R32, -RZ, R105.H0_H0 ;  /* 0x20000069ff207230 */ /* 0x002fe20000004100 */
[----:B------:R0:W-:Y:S01]  /*1f40*/  STL [R1+0x1d0], R34 ;  /* 0x0001d02201007387 */ /* 0x0001e20000100800 */
[----:B------:R-:W-:Y:S01]  /*1f50*/  SHF.R.U32.HI R5, RZ, 0x10, R5 ;  /* 0x00000010ff057819 */ /* 0x000fe20000011605 */
[----:B------:R-:W-:Y:S01]  /*1f60*/  IMAD.MOV.U32 R238, RZ, RZ, R6 ;  /* 0x000000ffffee7224 */ /* 0x000fe200078e0006 */
[--C-:B------:R-:W-:Y:S01]  /*1f70*/  SHF.R.U64 R6, R6, 0x10, R7.reuse ;  /* 0x0000001006067819 */ /* 0x100fe20000001207 */
[----:B------:R1:W-:Y:S01]  /*1f80*/  STL [R1+0x1cc], R32 ;  /* 0x0001cc2001007387 */ /* 0x0003e20000100800 */
[----:B------:R-:W-:Y:S01]  /*1f90*/  MOV R232, R7 ;  /* 0x0000000700e87202 */ /* 0x000fe20000000f00 */
[----:B------:R-:W-:Y:S01]  /*1fa0*/  IMAD.MOV.U32 R237, RZ, RZ, R8 ;  /* 0x000000ffffed7224 */ /* 0x000fe200078e0008 */
[----:B------:R-:W-:Y:S01]  /*1fb0*/  SHF.R.U32.HI R7, RZ, 0x10, R7 ;  /* 0x00000010ff077819 */ /* 0x000fe20000011607 */
[--C-:B------:R-:W-:Y:S01]  /*1fc0*/  IMAD.MOV.U32 R230, RZ, RZ, R9.reuse ;  /* 0x000000ffffe67224 */ /* 0x100fe200078e0009 */
[--C-:B------:R-:W-:Y:S01]  /*1fd0*/  SHF.R.U64 R8, R8, 0x10, R9.reuse ;  /* 0x0000001008087819 */ /* 0x100fe20000001209 */
[----:B0-----:R-:W-:Y:S01]  /*1fe0*/  HADD2.F32 R34, -RZ, R102.H0_H0 ;  /* 0x20000066ff227230 */ /* 0x001fe20000004100 */
[----:B------:R-:W-:Y:S01]  /*1ff0*/  SHF.R.U32.HI R9, RZ, 0x10, R9 ;  /* 0x00000010ff097819 */ /* 0x000fe20000011609 */
[----:B------:R-:W-:Y:S01]  /*2000*/  IMAD.MOV.U32 R236, RZ, RZ, R10 ;  /* 0x000000ffffec7224 */ /* 0x000fe200078e000a */
[--C-:B------:R-:W-:Y:S01]  /*2010*/  SHF.R.U64 R10, R10, 0x10, R11.reuse ;  /* 0x000000100a0a7819 */ /* 0x100fe2000000120b */
[----:B-1----:R-:W-:Y:S01]  /*2020*/  HADD2.F32 R32, -RZ, R103.H0_H0 ;  /* 0x20000067ff207230 */ /* 0x002fe20000004100 */
        /* <DEDUP_REMOVED lines=8> */
[----:B------:R-:W-:Y:S01]  /*20b0*/  IMAD.MOV.U32 R231, RZ, RZ, R14 ;  /* 0x000000ffffe77224 */ /* 0x000fe200078e000e */
[--C-:B------:R-:W-:Y:S01]  /*20c0*/  SHF.R.U64 R14, R14, 0x10, R15.reuse ;  /* 0x000000100e0e7819 */ /* 0x100fe2000000120f */
[----:B0-----:R-:W-:Y:S01]  /*20d0*/  HADD2.F32 R34, -RZ, R100.H0_H0 ;  /* 0x20000064ff227230 */ /* 0x001fe20000004100 */
[--C-:B------:R-:W-:Y:S01]  /*20e0*/  IMAD.MOV.U32 R224, RZ, RZ, R15.reuse ;  /* 0x000000ffffe07224 */ /* 0x100fe200078e000f */
[----:B------:R-:W-:Y:S01]  /*20f0*/  SHF.R.U32.HI R15, RZ, 0x10, R15 ;  /* 0x00000010ff0f7819 */ /* 0x000fe2000001160f */
[--C-:B------:R-:W-:Y:S01]  /*2100*/  IMAD.MOV.U32 R17, RZ, RZ, R19.reuse ;  /* 0x000000ffff117224 */ /* 0x100fe200078e0013 */
[----:B-1----:R-:W-:Y:S01]  /*2110*/  HADD2.F32 R32, -RZ, R101.H0_H0 ;  /* 0x20000065ff207230 */ /* 0x002fe20000004100 */
[----:B------:R0:W-:Y:S01]  /*2120*/  STL [R1+0x1c0], R34 ;  /* 0x0001c02201007387 */ /* 0x0001e20000100800 */
[----:B------:R-:W-:Y:S01]  /*2130*/  MOV R229, R18 ;  /* 0x0000001200e57202 */ /* 0x000fe20000000f00 */
[----:B------:R-:W-:Y:S01]  /*2140*/  IMAD.MOV.U32 R227, RZ, RZ, R20 ;  /* 0x000000ffffe37224 */ /* 0x000fe200078e0014 */
[--C-:B------:R-:W-:Y:S01]  /*2150*/  SHF.R.U64 R16, R18, 0x10, R19.reuse ;  /* 0x0000001012107819 */ /* 0x100fe20000001213 */
[----:B------:R1:W-:Y:S01]  /*2160*/  STL [R1+0x1bc], R32 ;  /* 0x0001bc2001007387 */ /* 0x0003e20000100800 */
[----:B------:R-:W-:Y:S01]  /*2170*/  SHF.R.U32.HI R18, RZ, 0x10, R19 ;  /* 0x00000010ff127819 */ /* 0x000fe20000011613 */
[----:B------:R-:W-:Y:S01]  /*2180*/  IMAD.MOV.U32 R225, RZ, RZ, R24 ;  /* 0x000000ffffe17224 */ /* 0x000fe200078e0018 */
[--C-:B------:R-:W-:Y:S01]  /*2190*/  SHF.R.U64 R19, R20, 0x10, R21.reuse ;  /* 0x0000001014137819 */ /* 0x100fe20000001215 */
[--C-:B------:R-:W-:Y:S01]  /*21a0*/  IMAD.MOV.U32 R20, RZ, RZ, R21.reuse ;  /* 0x000000ffff147224 */ /* 0x100fe200078e0015 */
[----:B------:R-:W-:Y:S01]  /*21b0*/  SHF.R.U32.HI R21, RZ, 0x10, R21 ;  /* 0x00000010ff157819 */ /* 0x000fe20000011615 */
[----:B0-----:R-:W-:Y:S01]  /*21c0*/  HADD2.F32 R34, -RZ, R98.H0_H0 ;  /* 0x20000062ff227230 */ /* 0x001fe20000004100 */
[--C-:B------:R-:W-:Y:S01]  /*21d0*/  SHF.R.U64 R22, R24, 0x10, R25.reuse ;  /* 0x0000001018167819 */ /* 0x100fe20000001219 */
[--C-:B------:R-:W-:Y:S01]  /*21e0*/  IMAD.MOV.U32 R23, RZ, RZ, R25.reuse ;  /* 0x000000ffff177224 */ /* 0x100fe200078e0019 */
[----:B------:R-:W-:Y:S01]  /*21f0*/  SHF.R.U32.HI R24, RZ, 0x10, R25 ;  /* 0x00000010ff187819 */ /* 0x000fe20000011619 */
[----:B-1----:R-:W-:Y:S01]  /*2200*/  HADD2.F32 R32, -RZ, R99.H0_H0 ;  /* 0x20000063ff207230 */ /* 0x002fe20000004100 */
        /* <DEDUP_REMOVED lines=8> */
[----:B------:R-:W-:Y:S01]  /*2290*/  IMAD.MOV.U32 R44, RZ, RZ, R46 ;  /* 0x000000ffff2c7224 */ /* 0x000fe200078e002e */
[----:B------:R-:W-:Y:S01]  /*22a0*/  MOV R42, R43 ;  /* 0x0000002b002a7202 */ /* 0x000fe20000000f00 */
        /* <DEDUP_REMOVED lines=18> */
[----:B------:R-:W-:Y:S01]  /*23d0*/  IMAD.MOV.U32 R64, RZ, RZ, R66 ;  /* 0x000000ffff407224 */ /* 0x000fe200078e0042 */
[----:B-1----:R-:W-:Y:S01]  /*23e0*/  HADD2.F32 R32, -RZ, R109.H0_H0 ;  /* 0x2000006dff207230 */ /* 0x002fe20000004100 */
[----:B------:R0:W-:Y:S01]  /*23f0*/  STL [R1+0x1a8], R34 ;  /* 0x0001a82201007387 */ /* 0x0001e20000100800 */
[--C-:B------:R-:W-:Y:S01]  /*2400*/  SHF.R.U64 R57, R58, 0x10, R59.reuse ;  /* 0x000000103a397819 */ /* 0x100fe2000000123b */
[--C-:B------:R-:W-:Y:S01]  /*2410*/  IMAD.MOV.U32 R58, RZ, RZ, R59.reuse ;  /* 0x000000ffff3a7224 */ /* 0x100fe200078e003b */
[----:B------:R-:W-:Y:S01]  /*2420*/  SHF.R.U32.HI R59, RZ, 0x10, R59 ;  /* 0x00000010ff3b7819 */ /* 0x000fe2000001163b */
[----:B------:R1:W-:Y:S01]  /*2430*/  STL [R1+0x1a4], R32 ;  /* 0x0001a42001007387 */ /* 0x0003e20000100800 */
[----:B------:R-:W-:Y:S01]  /*2440*/  MOV R60, R62 ;  /* 0x0000003e003c7202 */ /* 0x000fe20000000f00 */
        /* <DEDUP_REMOVED lines=10> */
[--C-:B------:R-:W-:Y:S01]  /*24f0*/  SHF.R.U64 R69, R70, 0x10, R71.reuse ;  /* 0x0000001046457819 */ /* 0x100fe20000001247 */
[--C-:B------:R-:W-:Y:S01]  /*2500*/  IMAD.MOV.U32 R70, RZ, RZ, R71.reuse ;  /* 0x000000ffff467224 */ /* 0x100fe200078e0047 */
[----:B------:R-:W-:Y:S01]  /*2510*/  SHF.R.U32.HI R71, RZ, 0x10, R71 ;  /* 0x00000010ff477819 */ /* 0x000fe20000011647 */
[----:B------:R1:W-:Y:S01]  /*2520*/  STL [R1+0x19c], R32 ;  /* 0x00019c2001007387 */ /* 0x0003e20000100800 */
[----:B------:R-:W-:Y:S01]  /*2530*/  IMAD.MOV.U32 R72, RZ, RZ, R74 ;  /* 0x000000ffff487224 */ /* 0x000fe200078e004a */
[--C-:B------:R-:W-:Y:S01]  /*2540*/  SHF.R.U64 R73, R74, 0x10, R75.reuse ;  /* 0x000000104a497819 */ /* 0x100fe2000000124b */
[----:B------:R-:W-:Y:S01]  /*2550*/  IMAD.MOV.U32 R74, RZ, RZ, R75 ;  /* 0x000000ffff4a7224 */ /* 0x000fe200078e004b */
[----:B------:R-:W-:Y:S01]  /*2560*/  SHF.R.U64 R172, R104, 0x10, R105 ;  /* 0x0000001068ac7819 */ /* 0x000fe20000001269 */
[----:B------:R-:W-:Y:S01]  /*2570*/  IMAD.MOV.U32 R166, RZ, RZ, R158 ;  /* 0x000000ffffa67224 */ /* 0x000fe200078e009e */
[----:B0-----:R-:W-:Y:S01]  /*2580*/  HADD2.F32 R34, -RZ, R112.H0_H0 ;  /* 0x20000070ff227230 */ /* 0x001fe20000004100 */
[--C-:B------:R-:W-:Y:S01]  /*2590*/  SHF.R.U64 R104, R102, 0x10, R103.reuse ;  /* 0x0000001066687819 */ /* 0x100fe20000001267 */
[----:B------:R-:W-:Y:S01]  /*25a0*/  IMAD.MOV.U32 R76, RZ, RZ, R78 ;  /* 0x000000ffff4c7224 */ /* 0x000fe200078e004e */
[----:B------:R-:W-:Y:S01]  /*25b0*/  SHF.R.U32.HI R102, RZ, 0x10, R103 ;  /* 0x00000010ff667819 */ /* 0x000fe20000011667 */
[----:B-1----:R-:W-:Y:S01]  /*25c0*/  HADD2.F32 R32, -RZ, R113.H0_H0 ;  /* 0x20000071ff207230 */ /* 0x002fe20000004100 */
[----:B------:R0:W-:Y:S01]  /*25d0*/  STL [R1+0x198], R34 ;  /* 0x0001982201007387 */ /* 0x0001e20000100800 */
[--C-:B------:R-:W-:Y:S01]  /*25e0*/  SHF.R.U64 R103, R100, 0x10, R101.reuse ;  /* 0x0000001064677819 */ /* 0x100fe20000001265 */
[----:B------:R-:W-:Y:S01]  /*25f0*/  IMAD.MOV.U32 R80, RZ, RZ, R82 ;  /* 0x000000ffff507224 */ /* 0x000fe200078e0052 */
[----:B------:R-:W-:Y:S01]  /*2600*/  SHF.R.U32.HI R100, RZ, 0x10, R101 ;  /* 0x00000010ff647819 */ /* 0x000fe20000011665 */
[----:B------:R1:W-:Y:S01]  /*2610*/  STL [R1+0x194], R32 ;  /* 0x0001942001007387 */ /* 0x0003e20000100800 */
[----:B------:R-:W-:Y:S01]  /*2620*/  SHF.R.U64 R101, R98, 0x10, R99 ;  /* 0x0000001062657819 */ /* 0x000fe20000001263 */
[----:B------:R-:W-:Y:S01]  /*2630*/  IMAD.MOV.U32 R84, RZ, RZ, R86 ;  /* 0x000000ffff547224 */ /* 0x000fe200078e0056 */
[----:B------:R-:W-:Y:S01]  /*2640*/  MOV R164, R160 ;  /* 0x000000a000a47202 */ /* 0x000fe20000000f00 */
[----:B------:R-:W-:Y:S01]  /*2650*/  IMAD.MOV.U32 R88, RZ, RZ, R90 ;  /* 0x000000ffff587224 */ /* 0x000fe200078e005a */
[----:B------:R-:W-:Y:S01]  /*2660*/  MOV R178, R35 ;  /* 0x0000002300b27202 */ /* 0x000fe20000000f00 */
[----:B0-----:R-:W-:Y:S01]  /*2670*/  HADD2.F32 R34, -RZ, R114.H0_H0 ;  /* 0x20000072ff227230 */ /* 0x001fe20000004100 */
[----:B------:R-:W-:Y:S01]  /*2680*/  SHF.R.U32.HI R181, RZ, 0x10, R35 ;  /* 0x00000010ffb57819 */ /* 0x000fe20000011623 */
[----:B------:R-:W-:Y:S01]  /*2690*/  IMAD.MOV.U32 R92, RZ, RZ, R94 ;  /* 0x000000ffff5c7224 */ /* 0x000fe200078e005e */
[----:B------:R-:W-:Y:S01]  /*26a0*/  SHF.R.U32.HI R98, RZ, 0x10, R99 ;  /* 0x00000010ff627819 */ /* 0x000fe20000011663 */
[----:B-1----:R-:W-:Y:S01]  /*26b0*/  HADD2.F32 R32, -RZ, R115.H0_H0 ;  /* 0x20000073ff207230 */ /* 0x002fe20000004100 */
[----:B------:R0:W-:Y:S01]  /*26c0*/  STL [R1+0x190], R34 ;  /* 0x0001902201007387 */ /* 0x0001e20000100800 */
[----:B------:R-:W-:Y:S01]  /*26d0*/  SHF.R.U64 R77, R78, 0x10, R79 ;  /* 0x000000104e4d7819 */ /* 0x000fe2000000124f */
[----:B------:R-:W-:Y:S01]  /*26e0*/  IMAD.MOV.U32 R165, RZ, RZ, R161 ;  /* 0x000000ffffa57224 */ /* 0x000fe200078e00a1 */
[----:B------:R-:W-:Y:S01]  /*26f0*/  SHF.R.U64 R81, R82, 0x10, R83 ;  /* 0x0000001052517819 */ /* 0x000fe20000001253 */
[----:B------:R1:W-:Y:S01]  /*2700*/  STL [R1+0x18c], R32 ;  /* 0x00018c2001007387 */ /* 0x0003e20000100800 */
[----:B------:R-:W-:Y:S01]  /*2710*/  SHF.R.U64 R85, R86, 0x10, R87 ;  /* 0x0000001056557819 */ /* 0x000fe20000001257 */
[----:B------:R-:W-:Y:S01]  /*2720*/  IMAD.MOV.U32 R167, RZ, RZ, R159 ;  /* 0x000000ffffa77224 */ /* 0x000fe200078e009f */
[----:B------:R-:W-:Y:S01]  /*2730*/  SHF.R.U64 R89, R90, 0x10, R91 ;  /* 0x000000105a597819 */ /* 0x000fe2000000125b */
[----:B------:R-:W-:Y:S01]  /*2740*/  IMAD.MOV.U32 R175, RZ, RZ, R156 ;  /* 0x000000ffffaf7224 */ /* 0x000fe200078e009c */
[----:B------:R-:W-:Y:S01]  /*2750*/  SHF.R.U64 R93, R94, 0x10, R95 ;  /* 0x000000105e5d7819 */ /* 0x000fe2000000125f */
[----:B0-----:R-:W-:Y:S01]  /*2760*/  HADD2.F32 R34, -RZ, R116.H0_H0 ;  /* 0x20000074ff227230 */ /* 0x001fe20000004100 */
[----:B------:R-:W-:Y:S01]  /*2770*/  SHF.R.U64 R160, R160, 0x10, R161 ;  /* 0x00000010a0a07819 */ /* 0x000fe200000012a1 */
[----:B------:R-:W-:Y:S01]  /*2780*/  HADD2.F32 R116, -RZ, R2.H0_H0 ;  /* 0x20000002ff747230 */ /* 0x000fe20000004100 */
[--C-:B------:R-:W-:Y:S01]  /*2790*/  SHF.R.U64 R158, R158, 0x10, R159.reuse ;  /* 0x000000109e9e7819 */ /* 0x100fe2000000129f */
[----:B-1----:R-:W-:Y:S01]  /*27a0*/  HADD2.F32 R32, -RZ, R117.H0_H0 ;  /* 0x20000075ff207230 */ /* 0x002fe20000004100 */
[----:B------:R0:W-:Y:S01]  /*27b0*/  STL [R1+0x188], R34 ;  /* 0x0001882201007387 */ /* 0x0001e20000100800 */
[----:B------:R-:W-:Y:S01]  /*27c0*/  HADD2.F32 R117, -RZ, R235.H0_H0 ;  /* 0x200000ebff757230 */ /* 0x000fe20000004100 */
[----:B------:R-:W-:Y:S01]  /*27d0*/  SHF.R.U32.HI R171, RZ, 0x10, R159 ;  /* 0x00000010ffab7819 */ /* 0x000fe2000001169f */
[----:B------:R-:W-:Y:S01]  /*27e0*/  HADD2.F32 R2, -RZ, R3.H0_H0 ;  /* 0x20000003ff027230 */ /* 0x000fe20000004100 */
[----:B------:R1:W-:Y:S01]  /*27f0*/  STL [R1+0x184], R32 ;  /* 0x0001842001007387 */ /* 0x0003e20000100800 */
[----:B------:R-:W-:Y:S01]  /*2800*/  HADD2.F32 R3, -RZ, R4.H0_H0 ;  /* 0x20000004ff037230 */ /* 0x000fe20000004100 */
[--C-:B------:R-:W-:Y:S01]  /*2810*/  SHF.R.U64 R176, R156, 0x10, R157.reuse ;  /* 0x000000109cb07819 */ /* 0x100fe2000000129d */
[----:B------:R-:W-:Y:S01]  /*2820*/  HADD2.F32 R4, -RZ, R5.H0_H0 ;  /* 0x20000005ff047230 */ /* 0x000fe20000004100 */
[--C-:B------:R-:W-:Y:S01]  /*2830*/  IMAD.MOV.U32 R177, RZ, RZ, R157.reuse ;  /* 0x000000ffffb17224 */ /* 0x100fe200078e009d */
[----:B------:R-:W-:Y:S01]  /*2840*/  SHF.R.U32.HI R182, RZ, 0x10, R157 ;  /* 0x00000010ffb67819 */ /* 0x000fe2000001169d */
[----:B0-----:R-:W-:Y:S01]  /*2850*/  HADD2.F32 R34, -RZ, R118.H0_H0 ;  /* 0x20000076ff227230 */ /* 0x001fe20000004100 */
[----:B------:R-:W-:Y:S01]  /*2860*/  IMAD.MOV.U32 R183, RZ, RZ, R154 ;  /* 0x000000ffffb77224 */ /* 0x000fe200078e009a */
[----:B------:R-:W-:Y:S01]  /*2870*/  HADD2.F32 R118, -RZ, R240.H0_H0 ;  /* 0x200000f0ff767230 */ /* 0x000fe20000004100 */
[--C-:B------:R-:W-:Y:S01]  /*2880*/  SHF.R.U64 R184, R154, 0x10, R155.reuse ;  /* 0x000000109ab87819 */ /* 0x100fe2000000129b */
[----:B-1----:R-:W-:Y:S01]  /*2890*/  HADD2.F32 R32, -RZ, R119.H0_H0 ;  /* 0x20000077ff207230 */ /* 0x002fe20000004100 */
[----:B------:R0:W-:Y:S01]  /*28a0*/  STL [R1+0x180], R34 ;  /* 0x0001802201007387 */ /* 0x0001e20000100800 */
[--C-:B------:R-:W-:Y:S01]  /*28b0*/  IMAD.MOV.U32 R185, RZ, RZ, R155.reuse ;  /* 0x000000ffffb97224 */ /* 0x100fe200078e009b */
[----:B------:R-:W-:Y:S01]  /*28c0*/  SHF.R.U32.HI R190, RZ, 0x10, R155 ;  /* 0x00000010ffbe7819 */ /* 0x000fe2000001169b */
[----:B------:R-:W-:Y:S01]  /*28d0*/  IMAD.MOV.U32 R191, RZ, RZ, R152 ;  /* 0x000000ffffbf7224 */ /* 0x000fe200078e0098 */
[----:B------:R1:W-:Y:S01]  /*28e0*/  STL [R1+0x17c], R32 ;  /* 0x00017c2001007387 */ /* 0x0003e20000100800 */
[----:B------:R-:W-:Y:S01]  /*28f0*/  SHF.R.U64 R192, R152, 0x10, R153 ;  /* 0x0000001098c07819 */ /* 0x000fe20000001299 */
[----:B------:R-:W-:Y:S01]  /*2900*/  IMAD.MOV.U32 R201, RZ, RZ, R151 ;  /* 0x000000ffffc97224 */ /* 0x000fe200078e0097 */
[----:B------:R-:W-:Y:S01]  /*2910*/  MOV R193, R153 ;  /* 0x0000009900c17202 */ /* 0x000fe20000000f00 */
[----:B------:R-:W-:Y:S01]  /*2920*/  IMAD.MOV.U32 R203, RZ, RZ, R138 ;  /* 0x000000ffffcb7224 */ /* 0x000fe200078e008a */
[----:B------:R-:W-:Y:S01]  /*2930*/  SHF.R.U32.HI R198, RZ, 0x10, R153 ;  /* 0x00000010ffc67819 */ /* 0x000fe20000011699 */
[----:B0-----:R-:W-:Y:S01]  /*2940*/  HADD2.F32 R34, -RZ, R120.H0_H0 ;  /* 0x20000078ff227230 */ /* 0x001fe20000004100 */
[----:B------:R-:W-:Y:S01]  /*2950*/  SHF.R.U32.HI R206, RZ, 0x10, R151 ;  /* 0x00000010ffce7819 */ /* 0x000fe20000011697 */
[----:B------:R-:W-:Y:S01]  /*2960*/  IMAD R35, R169, -0x326172a9, RZ ;  /* 0xcd9e8d57a9237824 */ /* 0x000fe200078e02ff */
[----:B------:R-:W-:Y:S01]  /*2970*/  SHF.R.U64 R196, R138, 0x10, R139 ;  /* 0x000000108ac47819 */ /* 0x000fe2000000128b */
[----:B-1----:R-:W-:Y:S01]  /*2980*/  HADD2.F32 R32, -RZ, R121.H0_H0 ;  /* 0x20000079ff207230 */ /* 0x002fe20000004100 */
[----:B------:R0:W-:Y:S01]  /*2990*/  STL [R1+0x178], R34 ;  /* 0x0001782201007387 */ /* 0x0001e20000100800 */
[----:B------:R-:W-:Y:S01]  /*29a0*/  SHF.R.U64 R99, R96, 0x10, R97 ;  /* 0x0000001060637819 */ /* 0x000fe20000001261 */
[----:B------:R-:W-:Y:S01]  /*29b0*/  IMAD.MOV.U32 R82, RZ, RZ, R83 ;  /* 0x000000ffff527224 */ /* 0x000fe200078e0053 */
[----:B------:R-:W-:Y:S01]  /*29c0*/  MOV R78, R79 ;  /* 0x0000004f004e7202 */ /* 0x000fe20000000f00 */
[----:B------:R1:W-:Y:S01]  /*29d0*/  STL [R1+0x174], R32 ;  /* 0x0001742001007387 */ /* 0x0003e20000100800 */
[----:B------:R-:W-:Y:S01]  /*29e0*/  IMAD.MOV.U32 R86, RZ, RZ, R87 ;  /* 0x000000ffff567224 */ /* 0x000fe200078e0057 */
[----:B------:R-:W-:Y:S01]  /*29f0*/  SHF.R.U32.HI R161, RZ, 0x10, R161 ;  /* 0x00000010ffa17819 */ /* 0x000fe200000116a1 */
[----:B------:R-:W-:Y:S01]  /*2a00*/  IMAD.MOV.U32 R90, RZ, RZ, R91 ;  /* 0x000000ffff5a7224 */ /* 0x000fe200078e005b */
[----:B------:R-:W-:Y:S01]  /*2a10*/  SHF.R.U64 R216, R146, 0x10, R147 ;  /* 0x0000001092d87819 */ /* 0x000fe20000001293 */
[----:B------:R-:W-:Y:S01]  /*2a20*/  IMAD.MOV.U32 R94, RZ, RZ, R95 ;  /* 0x000000ffff5e7224 */ /* 0x000fe200078e005f */
[----:B0-----:R-:W-:Y:S01]  /*2a30*/  HADD2.F32 R34, -RZ, R122.H0_H0 ;  /* 0x2000007aff227230 */ /* 0x001fe20000004100 */
[----:B------:R-:W-:Y:S01]  /*2a40*/  IMAD.MOV.U32 R215, RZ, RZ, R146 ;  /* 0x000000ffffd77224 */ /* 0x000fe200078e0092 */
[--C-:B------:R-:W-:Y:S01]  /*2a50*/  SHF.R.U32.HI R222, RZ, 0x10, R147.reuse ;  /* 0x00000010ffde7819 */ /* 0x100fe20000011693 */
        /* <DEDUP_REMOVED lines=9> */
[----:B------:R-:W-:Y:S01]  /*2af0*/  SHF.R.U64 R212, R142, 0x10, R143 ;  /* 0x000000108ed47819 */ /* 0x000fe2000000128f */
[----:B------:R-:W-:Y:S01]  /*2b00*/  IMAD.HI.U32 R138, R163, -0x326172a9, RZ ;  /* 0xcd9e8d57a38a7827 */ /* 0x000fe200078e00ff */
[----:B------:R-:W-:Y:S01]  /*2b10*/  SHF.R.U32.HI R197, RZ, 0x10, R139 ;  /* 0x00000010ffc57819 */ /* 0x000fe2000001168b */
[----:B0-----:R-:W-:Y:S01]  /*2b20*/  HADD2.F32 R34, -RZ, R124.H0_H0 ;  /* 0x2000007cff227230 */ /* 0x001fe20000004100 */
[--C-:B------:R-:W-:Y:S01]  /*2b30*/  SHF.R.U64 R174, R106, 0x10, R107.reuse ;  /* 0x000000106aae7819 */ /* 0x100fe2000000126b */
[----:B------:R-:W-:Y:S01]  /*2b40*/  IMAD.MOV.U32 R223, RZ, RZ, R144 ;  /* 0x000000ffffdf7224 */ /* 0x000fe200078e0090 */
[----:B------:R-:W-:Y:S01]  /*2b50*/  SHF.R.U32.HI R173, RZ, 0x10, R107 ;  /* 0x00000010ffad7819 */ /* 0x000fe2000001166b */
[----:B-1----:R-:W-:Y:S01]  /*2b60*/  HADD2.F32 R32, -RZ, R125.H0_H0 ;  /* 0x2000007dff207230 */ /* 0x002fe20000004100 */
[----:B------:R0:W-:Y:S01]  /*2b70*/  STL [R1+0x168], R34 ;  /* 0x0001682201007387 */ /* 0x0001e20000100800 */
[----:B------:R-:W-:Y:S01]  /*2b80*/  SHF.R.U32.HI R169, RZ, 0x10, R105 ;  /* 0x00000010ffa97819 */ /* 0x000fe20000011669 */
[----:B------:R-:W-:Y:S01]  /*2b90*/  IMAD.MOV.U32 R210, RZ, RZ, R143 ;  /* 0x000000ffffd27224 */ /* 0x000fe200078e008f */
[----:B------:R-:W-:Y:S01]  /*2ba0*/  SHF.R.U32.HI R159, RZ, 0x10, R97 ;  /* 0x00000010ff9f7819 */ /* 0x000fe20000011661 */
[----:B------:R1:W-:Y:S01]  /*2bb0*/  STL [R1+0x164], R32 ;  /* 0x0001642001007387 */ /* 0x0003e20000100800 */
[--C-:B------:R-:W-:Y:S01]  /*2bc0*/  SHF.R.U64 R96, R108, 0x10, R109.reuse ;  /* 0x000000106c607819 */ /* 0x100fe2000000126d */
[----:B------:R-:W-:Y:S01]  /*2bd0*/  IMAD.MOV.U32 R211, RZ, RZ, R140 ;  /* 0x000000ffffd37224 */ /* 0x000fe200078e008c */
[----:B------:R-:W-:Y:S01]  /*2be0*/  SHF.R.U32.HI R157, RZ, 0x10, R109 ;  /* 0x00000010ff9d7819 */ /* 0x000fe2000001166d */
[----:B------:R-:W-:Y:S01]  /*2bf0*/  IMAD.MOV.U32 R202, RZ, RZ, R141 ;  /* 0x000000ffffca7224 */ /* 0x000fe200078e008d */
[--C-:B------:R-:W-:Y:S01]  /*2c00*/  SHF.R.U64 R156, R110, 0x10, R111.reuse ;  /* 0x000000106e9c7819 */ /* 0x100fe2000000126f */
[----:B0-----:R-:W-:Y:S01]  /*2c10*/  HADD2.F32 R34, -RZ, R126.H0_H0 ;  /* 0x2000007eff227230 */ /* 0x001fe20000004100 */
[----:B------:R-:W-:Y:S01]  /*2c20*/  SHF.R.U32.HI R155, RZ, 0x10, R111 ;  /* 0x00000010ff9b7819 */ /* 0x000fe2000001166f */
[----:B------:R-:W-:Y:S01]  /*2c30*/  HADD2.F32 R251, -RZ, R76.H0_H0 ;  /* 0x2000004cfffb7230 */ /* 0x000fe20000004100 */
[--C-:B------:R-:W-:Y:S01]  /*2c40*/  SHF.R.U64 R154, R112, 0x10, R113.reuse ;  /* 0x00000010709a7819 */ /* 0x100fe20000001271 */
        /* <DEDUP_REMOVED lines=11> */
[----:B0-----:R-:W-:Y:S01]  /*2d00*/  HADD2.F32 R34, -RZ, R128.H0_H0 ;  /* 0x20000080ff227230 */ /* 0x001fe20000004100 */
[----:B------:R-:W-:Y:S01]  /*2d10*/  SHF.R.U32.HI R83, RZ, 0x10, R83 ;  /* 0x00000010ff537819 */ /* 0x000fe20000011653 */
[----:B------:R-:W-:Y:S01]  /*2d20*/  HADD2.F32 R252, -RZ, R75.H0_H0 ;  /* 0x2000004bfffc7230 */ /* 0x000fe20000004100 */
[----:B------:R-:W-:Y:S01]  /*2d30*/  SHF.R.U32.HI R87, RZ, 0x10, R87 ;  /* 0x00000010ff577819 */ /* 0x000fe20000011657 */
[----:B-1----:R-:W-:Y:S01]  /*2d40*/  HADD2.F32 R32, -RZ, R129.H0_H0 ;  /* 0x20000081ff207230 */ /* 0x002fe20000004100 */
[----:B------:R0:W-:Y:S01]  /*2d50*/  STL [R1+0x158], R34 ;  /* 0x0001582201007387 */ /* 0x0001e20000100800 */
[----:B------:R-:W-:Y:S01]  /*2d60*/  SHF.R.U32.HI R91, RZ, 0x10, R91 ;  /* 0x00000010ff5b7819 */ /* 0x000fe2000001165b */
[----:B------:R-:W-:Y:S01]  /*2d70*/  HADD2.F32 R248, -RZ, R79.H0_H0 ;  /* 0x2000004ffff87230 */ /* 0x000fe20000004100 */
[----:B------:R-:W-:Y:S01]  /*2d80*/  SHF.R.U32.HI R95, RZ, 0x10, R95 ;  /* 0x00000010ff5f7819 */ /* 0x000fe2000001165f */
[----:B------:R1:W-:Y:S01]  /*2d90*/  STL [R1+0x154], R32 ;  /* 0x0001542001007387 */ /* 0x0003e20000100800 */
        /* <DEDUP_REMOVED lines=17> */
[--C-:B------:R-:W-:Y:S01]  /*2eb0*/  SHF.R.U64 R97, R124, 0x10, R125.reuse ;  /* 0x000000107c617819 */ /* 0x100fe2000000127d */
[----:B------:R-:W-:Y:S01]  /*2ec0*/  HADD2.F32 R241, -RZ, R86.H0_H0 ;  /* 0x20000056fff17230 */ /* 0x000fe20000004100 */
        /* <DEDUP_REMOVED lines=24> */
[----:B------:R-:W-:Y:S01]  /*3050*/  LOP3.LUT R35, R138, UR25, R35, 0x96, !PT ;  /* 0x000000198a237c12 */ /* 0x000fe2000f8e9623 */
[----:B------:R1:W-:Y:S01]  /*3060*/  STL [R1+0x13c], R32 ;  /* 0x00013c2001007387 */ /* 0x0003e20000100800 */
[----:B------:R-:W-:Y:S01]  /*3070*/  LOP3.LUT R31, R31, 0x3, RZ, 0xc0, !PT ;  /* 0x000000031f1f7812 */ /* 0x000fe200078ec0ff */
[----:B------:R-:W-:Y:S01]  /*3080*/  HADD2.F32 R183, -RZ, R183.H0_H0 ;  /* 0x200000b7ffb77230 */ /* 0x000fe20000004100 */
[----:B------:R-:W-:Y:S01]  /*3090*/  ULDC.U8 UR8, c[0x0][0x1f0] ;  /* 0x00007c0000087ab9 */ /* 0x000fe20000000000 */
[----:B------:R-:W-:Y:S01]  /*30a0*/  STL [R1+0x138], R118 ;  /* 0x0001387601007387 */ /* 0x000fe20000100800 */
[----:B------:R-:W-:Y:S01]  /*30b0*/  HADD2.F32 R184, -RZ, R184.H0_H0 ;  /* 0x200000b8ffb87230 */ /* 0x000fe20000004100 */
[----:B0-----:R-:W-:Y:S01]  /*30c0*/  IMAD R34, R163, -0x326172a9, RZ ;  /* 0xcd9e8d57a3227824 */ /* 0x001fe200078e02ff */
[----:B------:R-:W-:Y:S01]  /*30d0*/  HADD2.F32 R185, -RZ, R185.H0_H0 ;  /* 0x200000b9ffb97230 */ /* 0x000fe20000004100 */
[----:B------:R0:W-:Y:S01]  /*30e0*/  STL [R1+0x134], R116 ;  /* 0x0001347401007387 */ /* 0x0001e20000100800 */
[----:B------:R-:W-:Y:S01]  /*30f0*/  HADD2.F32 R190, -RZ, R190.H0_H0 ;  /* 0x200000beffbe7230 */ /* 0x000fe20000004100 */
[----:B-1----:R-:W-:Y:S01]  /*3100*/  IMAD R32, R162, -0x2daee0ad, RZ ;  /* 0xd2511f53a2207824 */ /* 0x002fe200078e02ff */
[----:B------:R-:W-:Y:S01]  /*3110*/  HADD2.F32 R191, -RZ, R191.H0_H0 ;  /* 0x200000bfffbf7230 */ /* 0x000fe20000004100 */
[----:B------:R-:W-:Y:S01]  /*3120*/  STL [R1+0x130], R117 ;  /* 0x0001307501007387 */ /* 0x000fe20000100800 */
[----:B------:R-:W-:-:S02]  /*3130*/  HADD2.F32 R192, -RZ, R192.H0_H0 ;  /* 0x200000c0ffc07230 */ /* 0x000fc40000004100 */
[----:B------:R-:W-:Y:S01]  /*3140*/  HADD2.F32 R193, -RZ, R193.H0_H0 ;  /* 0x200000c1ffc17230 */ /* 0x000fe20000004100 */
[----:B------:R1:W-:Y:S01]  /*3150*/  STL [R1+0x12c], R2 ;  /* 0x00012c0201007387 */ /* 0x0003e20000100800 */
[----:B------:R-:W-:Y:S02]  /*3160*/  HADD2.F32 R198, -RZ, R198.H0_H0 ;  /* 0x200000c6ffc67230 */ /* 0x000fe40000004100 */
[----:B0-----:R-:W-:Y:S02]  /*3170*/  HADD2.F32 R116, -RZ, R239.H0_H0 ;  /* 0x200000efff747230 */ /* 0x001fe40000004100 */
[----:B------:R-:W-:Y:S02]  /*3180*/  HADD2.F32 R239, -RZ, R88.H0_H0 ;  /* 0x20000058ffef7230 */ /* 0x000fe40000004100 */
[----:B------:R-:W-:Y:S01]  /*3190*/  HADD2.F32 R199, -RZ, R199.H0_H0 ;  /* 0x200000c7ffc77230 */ /* 0x000fe20000004100 */
[----:B------:R-:W-:Y:S01]  /*31a0*/  STL [R1+0x128], R116 ;  /* 0x0001287401007387 */ /* 0x000fe20000100800 */
[----:B------:R-:W-:-:S02]  /*31b0*/  HADD2.F32 R200, -RZ, R200.H0_H0 ;  /* 0x200000c8ffc87230 */ /* 0x000fc40000004100 */
[----:B-1----:R-:W-:Y:S01]  /*31c0*/  HADD2.F32 R2, -RZ, R234.H0_H0 ;  /* 0x200000eaff027230 */ /* 0x002fe20000004100 */
        /* <DEDUP_REMOVED lines=199> */
[----:B--2---:R-:W-:-:S03]  /*3e40*/  HADD2.F32 R4, -RZ, R57.H0_H0 ;  /* 0x20000039ff047230 */ /* 0x004fc60000004100 */
[----:B------:R1:W-:Y:S04]  /*3e50*/  STL [R1+0x48], R2 ;  /* 0x0000480201007387 */ /* 0x0003e80000100800 */
[----:B------:R2:W-:Y:S01]  /*3e60*/  STL [R1+0x44], R4 ;  /* 0x0000440401007387 */ /* 0x0005e20000100800 */
[----:B0-----:R-:W-:Y:S02]  /*3e70*/  HADD2.F32 R3, -RZ, R58.H0_H0 ;  /* 0x2000003aff037230 */ /* 0x001fe40000004100 */
[----:B-1----:R-:W-:-:S03]  /*3e80*/  HADD2.F32 R2, -RZ, R59.H0_H0 ;  /* 0x2000003bff027230 */ /* 0x002fc60000004100 */
        /* <DEDUP_REMOVED lines=32> */
[----:B------:R1:W-:Y:S01]  /*4090*/  STL [R1], R2 ;  /* 0x0000000201007387 */ /* 0x0003e20000100800 */
[----:B0-----:R-:W-:-:S03]  /*40a0*/  IMAD.MOV.U32 R3, RZ, RZ, RZ ;  /* 0x000000ffff037224 */ /* 0x001fc600078e00ff */
.L_x_61288:
[----:B------:R-:W-:Y:S01]  /*40b0*/  ISETP.NE.U32.AND P1, PT, RZ, c[0x0][0x1c0], PT ;  /* 0x00007000ff007a0c */ /* 0x000fe20003f25070 */
[----:B------:R-:W-:-:S03]  /*40c0*/  IMAD.MOV.U32 R128, RZ, RZ, 0x3f800000 ;  /* 0x3f800000ff807424 */ /* 0x000fc600078e00ff */
[----:B------:R-:W-:-:S13]  /*40d0*/  ISETP.NE.AND.EX P1, PT, RZ, c[0x0][0x1c4], PT, P1 ;  /* 0x00007100ff007a0c */ /* 0x000fda0003f25310 */
[----:B------:R-:W-:-:S04]  /*40e0*/  @P1 IMAD.MOV.U32 R130, RZ, RZ, 0x4 ;  /* 0x00000004ff821424 */ /* 0x000fc800078e00ff */
[----:B------:R-:W-:-:S05]  /*40f0*/  @P1 IMAD.WIDE R130, R36, R130, c[0x0][0x1c0] ;  /* 0x0000700024821625 */ /* 0x000fca00078e0282 */
[----:B------:R0:W5:Y:S01]  /*4100*/  @P1 LDG.E R128, [R130.64] ;  /* 0x0000000682801981 */ /* 0x000162000c1e1900 */
[----:B-1----:R-:W-:Y:S01]  /*4110*/  IMAD R2, R36, c[0x0][0x168], RZ ;  /* 0x00005a0024027a24 */ /* 0x002fe200078e02ff */
        /* <DEDUP_REMOVED lines=28> */
.L_x_60648:
[----:B------:R-:W-:Y:S02]  /*42e0*/  IMAD.MOV.U32 R129, RZ, RZ, R34 ;  /* 0x000000ffff817224 */ /* 0x000fe400078e0022 */
.L_x_60649:
[----:B------:R-:W-:Y:S05]  /*42f0*/  BSYNC B2 ;  /* 0x0000000000027941 */ /* 0x000fea0003800000 */
.L_x_60647:
        /* <DEDUP_REMOVED lines=16> */
.L_x_60653:
[----:B------:R-:W-:Y:S05]  /*4400*/  BSYNC B3 ;  /* 0x0000000000037941 */ /* 0x000fea0003800000 */
.L_x_60652:
        /* <DEDUP_REMOVED lines=42> */
.L_x_60651:
[----:B------:R-:W-:Y:S05]  /*46b0*/  BSYNC B2 ;  /* 0x0000000000027941 */ /* 0x000fea0003800000 */
.L_x_60650:
[----:B------:R-:W2:Y:S01]  /*46c0*/  LDL R131, [R1+0x138] ;  /* 0x0001380001837983 */ /* 0x000ea20000100800 */
[----:B------:R0:W1:Y:S01]  /*46d0*/  I2F.U32 R31, R129 ;  /* 0x00000081001f7306 */ /* 0x0000620000201000 */
[----:B-----5:R-:W-:Y:S01]  /*46e0*/  FMUL.FTZ R48, R48, R128 ;  /* 0x0000008030307220 */ /* 0x020fe20000410000 */
[----:B------:R-:W-:Y:S01]  /*46f0*/  ISETP.NE.U32.AND P1, PT, RZ, c[0x0][0x180], PT ;  /* 0x00006000ff007a0c */ /* 0x000fe20003f25070 */
[----:B------:R-:W-:Y:S01]  /*4700*/  BSSY B2, `(.L_x_60654) ;  /* 0x0000015000027945 */ /* 0x000fe20003800000 */
[----:B------:R-:W-:Y:S01]  /*4710*/  ISETP.NE.AND P3, PT, R130, 0x1, PT ;  /* 0x000000018200780c */ /* 0x000fe20003f65270 */
[----:B------:R-:W-:Y:S01]  /*4720*/  FMUL.FTZ R48, R48, c[0x0][0x1e8] ;  /* 0x00007a0030307a20 */ /* 0x000fe20000410000 */
[----:B------:R-:W-:Y:S01]  /*4730*/  ISETP.NE.AND.EX P1, PT, RZ, c[0x0][0x184], PT, P1 ;  /* 0x00006100ff007a0c */ /* 0x000fe20003f25310 */
[----:B0-----:R-:W-:-:S04]  /*4740*/  IMAD.MOV.U32 R129, RZ, RZ, 0x2f800000 ;  /* 0x2f800000ff817424 */ /* 0x001fc800078e00ff */
[----:B-1----:R-:W-:-:S05]  /*4750*/  FFMA.FTZ R31, R31, R129, 1.1641532182693481445e-10 ;  /* 0x2f0000001f1f7423 */ /* 0x002fca0000010081 */
        /* <DEDUP_REMOVED lines=14> */
.L_x_60655:
[----:B------:R-:W-:Y:S02]  /*4840*/  IMAD.MOV.U32 R31, RZ, RZ, R34 ;  /* 0x000000ffff1f7224 */ /* 0x000fe400078e0022 */
.L_x_60656:
[----:B------:R-:W-:Y:S05]  /*4850*/  BSYNC B2 ;  /* 0x0000000000027941 */ /* 0x000fea0003800000 */
.L_x_60654:
        /* <DEDUP_REMOVED lines=16> */
.L_x_60660:
[----:B------:R-:W-:Y:S05]  /*4960*/  BSYNC B3 ;  /* 0x0000000000037941 */ /* 0x000fea0003800000 */
.L_x_60659:
        /* <DEDUP_REMOVED lines=42> */
.L_x_60658:
[----:B------:R-:W-:Y:S05]  /*4c10*/  BSYNC B2 ;  /* 0x0000000000027941 */ /* 0x000fea0003800000 */
.L_x_60657:
[----:B------:R-:W2:Y:S01]  /*4c20*/  LDL R130, [R1+0x134] ;  /* 0x0001340001827983 */ /* 0x000ea20000100800 */
[----:B------:R-:W0:Y:S01]  /*4c30*/  I2F.U32 R31, R31 ;  /* 0x0000001f001f7306 */ /* 0x000e220000201000 */
[----:B------:R-:W-:Y:S01]  /*4c40*/  FMUL.FTZ R49, R49, R128 ;  /* 0x0000008031317220 */ /* 0x000fe20000410000 */
[----:B------:R-:W-:Y:S01]  /*4c50*/  ISETP.NE.AND P4, PT, R131, 0x1, PT ;  /* 0x000000018300780c */ /* 0x000fe20003f85270 */
[----:B------:R-:W-:Y:S02]  /*4c60*/  BSSY B2, `(.L_x_60661) ;  /* 0x0000012000027945 */ /* 0x000fe40003800000 */
        /* <DEDUP_REMOVED lines=16> */
.L_x_60662:
[----:B------:R-:W-:Y:S02]  /*4d70*/  IMAD.MOV.U32 R31, RZ, RZ, R34 ;  /* 0x000000ffff1f7224 */ /* 0x000fe400078e0022 */
.L_x_60663:
[----:B------:R-:W-:Y:S05]  /*4d80*/  BSYNC B2 ;  /* 0x0000000000027941 */ /* 0x000fea0003800000 */
.L_x_60661:
        /* <DEDUP_REMOVED lines=16> */
.L_x_60667:
[----:B------:R-:W-:Y:S05]  /*4e90*/  BSYNC B3 ;  /* 0x0000000000037941 */ /* 0x000fea0003800000 */
.L_x_60666:
        /* <DEDUP_REMOVED lines=42> */
.L_x_60665:
[----:B------:R-:W-:Y:S05]  /*5140*/  BSYNC B2 ;  /* 0x0000000000027941 */ /* 0x000fea0003800000 */
.L_x_60664:
[----:B------:R-:W2:Y:S01]  /*5150*/  LDL R131, [R1+0x130] ;  /* 0x0001300001837983 */ /* 0x000ea20000100800 */
[----:B------:R-:W0:Y:S01]  /*5160*/  I2F.U32 R31, R31 ;  /* 0x0000001f001f7306 */ /* 0x000e220000201000 */
[----:B------:R-:W-:Y:S01]  /*5170*/  FMUL.FTZ R50, R50, R128 ;  /* 0x0000008032327220 */ /* 0x000fe20000410000 */
[----:B------:R-:W-:Y:S01]  /*5180*/  ISETP.NE.AND P5, PT, R130, 0x1, PT ;  /* 0x000000018200780c */ /* 0x000fe20003fa5270 */
[----:B------:R-:W-:Y:S02]  /*5190*/  BSSY B2, `(.L_x_60668) ;  /* 0x0000012000027945 */ /* 0x000fe40003800000 */
        /* <DEDUP_REMOVED lines=16> */
.L_x_60669:
[----:B------:R-:W-:Y:S02]  /*52a0*/  MOV R167, R34 ;  /* 0x0000002200a77202 */ /* 0x000fe40000000f00 */
.L_x_60670:
[----:B------:R-:W-:Y:S05]  /*52b0*/  BSYNC B2 ;  /* 0x0000000000027941 */ /* 0x000fea0003800000 */
.L_x_60668:
        /* <DEDUP_REMOVED lines=16> */
.L_x_60674:
[----:B------:R-:W-:Y:S05]  /*53c0*/  BSYNC B3 ;  /* 0x0000000000037941 */ /* 0x000fea0003800000 */
.L_x_60673:
        /* <DEDUP_REMOVED lines=42> */
.L_x_60672:
[----:B------:R-:W-:Y:S05]  /*5670*/  BSYNC B2 ;  /* 0x0000000000027941 */ /* 0x000fea0003800000 */
.L_x_60671:
[----:B------:R-:W2:Y:S01]  /*5680*/  LDL R131, [R1+0x12c] ;  /* 0x00012c0001837983 */ /* 0x000ea20000100800 */
[----:B------:R-:W0:Y:S01]  /*5690*/  I2F.U32 R130, R167 ;  /* 0x000000a700827306 */ /* 0x000e220000201000 */
[----:B------:R-:W-:-:S04]  /*56a0*/  FMUL.FTZ R51, R51, R128 ;  /* 0x0000008033337220 */ /* 0x000fc80000410000 */
[----:B------:R-:W-:Y:S02]  /*56b0*/  FMUL.FTZ R51, R51, c[0x0][0x1e8] ;  /* 0x00007a0033337a20 */ /* 0x000fe40000410000 */
[----:B0-----:R-:W-:Y:S01]  /*56c0*/  FFMA.FTZ R130, R130, R129, 1.1641532182693481445e-10 ;  /* 0x2f00000082827423 */ /* 0x001fe20000010081 */
[----:B------:R-:W-:-:S04]  /*56d0*/  SEL R129, RZ, 0x10000, P4 ;  /* 0x00010000ff817807 */ /* 0x000fc80002000000 */
[----:B------:R-:W-:-:S04]  /*56e0*/  FSETP.GTU.FTZ.AND P5, PT, R130, c[0x0][0x1e4], PT ;  /* 0x0000790082007a0b */ /* 0x000fc80003fbc000 */
[----:B------:R-:W-:-:S05]  /*56f0*/  FSEL R51, R51, RZ, !P5 ;  /* 0x000000ff33337208 */ /* 0x000fca0006800000 */
[----:B--2---:R-:W-:-:S04]  /*5700*/  FMUL.FTZ R51, R131, R51 ;  /* 0x0000003383337220 */ /* 0x004fc80000410000 */
        /* <DEDUP_REMOVED lines=13> */
.L_x_60646:
[----:B0-----:R-:W-:Y:S05]  /*57e0*/  BSYNC B1 ;  /* 0x0000000000017941 */ /* 0x001fea0003800000 */
.L_x_60645:
        /* <DEDUP_REMOVED lines=23> */
.L_x_60678:
[----:B------:R-:W-:Y:S02]  /*5960*/  IMAD.MOV.U32 R167, RZ, RZ, R34 ;  /* 0x000000ffffa77224 */ /* 0x000fe400078e0022 */
.L_x_60679:
[----:B------:R-:W-:Y:S05]  /*5970*/  BSYNC B2 ;  /* 0x0000000000027941 */ /* 0x000fea0003800000 */
.L_x_60677:
        /* <DEDUP_REMOVED lines=16> */
.L_x_60683:
[----:B------:R-:W-:Y:S05]  /*5a80*/  BSYNC B3 ;  /* 0x0000000000037941 */ /* 0x000fea0003800000 */
.L_x_60682:
        /* <DEDUP_REMOVED lines=42> */
.L_x_60681:
[----:B------:R-:W-:Y:S05]  /*5d30*/  BSYNC B2 ;  /* 0x0000000000027941 */ /* 0x000fea0003800000 */
.L_x_60680:
        /* <DEDUP_REMOVED lines=24> */
.L_x_60685:
[----:B------:R-:W-:Y:S02]  /*5ec0*/  IMAD.MOV.U32 R31, RZ, RZ, R34 ;  /* 0x000000ffff1f7224 */ /* 0x000fe400078e0022 */
.L_x_60686:
[----:B------:R-:W-:Y:S05]  /*5ed0*/  BSYNC B2 ;  /* 0x0000000000027941 */ /* 0x000fea0003800000 */
.L_x_60684:
        /* <DEDUP_REMOVED lines=16> */
.L_x_60690:
[----:B------:R-:W-:Y:S05]  /*5fe0*/  BSYNC B3 ;  /* 0x0000000000037941 */ /* 0x000fea0003800000 */
.L_x_60689:
        /* <DEDUP_REMOVED lines=42> */
.L_x_60688:
[----:B------:R-:W-:Y:S05]  /*6290*/  BSYNC B2 ;  /* 0x0000000000027941 */ /* 0x000fea0003800000 */
.L_x_60687:
        /* <DEDUP_REMOVED lines=21> */
.L_x_60692:
[----:B------:R-:W-:Y:S02]  /*63f0*/  MOV R31, R34 ;  /* 0x00000022001f7202 */ /* 0x000fe40000000f00 */
.L_x_60693:
[----:B------:R-:W-:Y:S05]  /*6400*/  BSYNC B2 ;  /* 0x0000000000027941 */ /* 0x000fea0003800000 */
.L_x_60691:
        /* <DEDUP_REMOVED lines=16> */
.L_x_60697:
[----:B------:R-:W-:Y:S05]  /*6510*/  BSYNC B3 ;  /* 0x0000000000037941 */ /* 0x000fea0003800000 */
.L_x_60696:
        /* <DEDUP_REMOVED lines=42> */
.L_x_60695:
[----:B------:R-:W-:Y:S05]  /*67c0*/  BSYNC B2 ;  /* 0x0000000000027941 */ /* 0x000fea0003800000 */
.L_x_60694:
        /* <DEDUP_REMOVED lines=21> */
.L_x_60699:
[----:B------:R-:W-:Y:S02]  /*6920*/  IMAD.MOV.U32 R168, RZ, RZ, R34 ;  /* 0x000000ffffa87224 */ /* 0x000fe400078e0022 */
.L_x_60700:
[----:B------:R-:W-:Y:S05]  /*6930*/  BSYNC B2 ;  /* 0x0000000000027941 */ /* 0x000fea0003800000 */
.L_x_60698:
        /* <DEDUP_REMOVED lines=16> */
.L_x_60704:
[----:B------:R-:W-:Y:S05]  /*6a40*/  BSYNC B3 ;  /* 0x0000000000037941 */ /* 0x000fea0003800000 */
.L_x_60703:
        /* <DEDUP_REMOVED lines=42> */
.L_x_60702:
[----:B------:R-:W-:Y:S05]  /*6cf0*/  BSYNC B2 ;  /* 0x0000000000027941 */ /* 0x000fea0003800000 */
.L_x_60701:
[----:B------:R-:W2:Y:S01]  /*6d00*/  LDL R131, [R1+0x11c] ;  /* 0x00011c0001837983 */ /* 0x000ea20000100800 */
[----:B------:R-:W0:Y:S01]  /*6d10*/  I2F.U32 R130, R168 ;  /* 0x000000a800827306 */ /* 0x000e220000201000 */
[----:B------:R-:W-:-:S04]  /*6d20*/  FMUL.FTZ R55, R55, R128 ;  /* 0x0000008037377220 */ /* 0x000fc80000410000 */
[----:B------:R-:W-:Y:S02]  /*6d30*/  FMUL.FTZ R55, R55, c[0x0][0x1e8] ;  /* 0x00007a0037377a20 */ /* 0x000fe40000410000 */
[----:B0-----:R-:W-:-:S05]  /*6d40*/  FFMA.FTZ R130, R130, R167, 1.1641532182693481445e-10 ;  /* 0x2f00000082827423 */ /* 0x001fca00000100a7 */
[----:B------:R-:W-:-:S04]  /*6d50*/  FSETP.GTU.FTZ.AND P5, PT, R130, c[0x0][0x1e4], PT ;  /* 0x0000790082007a0b */ /* 0x000fc80003fbc000 */
[----:B------:R-:W-:Y:S02]  /*6d60*/  FSEL R55, R55, RZ, !P5 ;  /* 0x000000ff37377208 */ /* 0x000fe40006800000 */
[----:B------:R-:W-:-:S03]  /*6d70*/  SEL R167, RZ, 0x1000000, P5 ;  /* 0x01000000ffa77807 */ /* 0x000fc60002800000 */
        /* <DEDUP_REMOVED lines=14> */
.L_x_60676:
[----:B------:R-:W-:Y:S05]  /*6e60*/  BSYNC B1 ;  /* 0x0000000000017941 */ /* 0x000fea0003800000 */
.L_x_60675:
        /* <DEDUP_REMOVED lines=23> */
.L_x_60708:
[----:B------:R-:W-:Y:S02]  /*6fe0*/  MOV R167, R34 ;  /* 0x0000002200a77202 */ /* 0x000fe40000000f00 */
.L_x_60709:
[----:B------:R-:W-:Y:S05]  /*6ff0*/  BSYNC B2 ;  /* 0x0000000000027941 */ /* 0x000fea0003800000 */
.L_x_60707:
        /* <DEDUP_REMOVED lines=16> */
.L_x_60713:
[----:B------:R-:W-:Y:S05]  /*7100*/  BSYNC B3 ;  /* 0x0000000000037941 */ /* 0x000fea0003800000 */
.L_x_60712:
        /* <DEDUP_REMOVED lines=42> */
.L_x_60711:
[----:B------:R-:W-:Y:S05]  /*73b0*/  BSYNC B2 ;  /* 0x0000000000027941 */ /* 0x000fea0003800000 */
.L_x_60710:
        /* <DEDUP_REMOVED lines=24> */
.L_x_60715:
[----:B------:R-:W-:Y:S02]  /*7540*/  MOV R31, R34 ;  /* 0x00000022001f7202 */ /* 0x000fe40000000f00 */
.L_x_60716:
[----:B------:R-:W-:Y:S05]  /*7550*/  BSYNC B2 ;  /* 0x0000000000027941 */ /* 0x000fea0003800000 */
.L_x_60714:
        /* <DEDUP_REMOVED lines=16> */
.L_x_60720:
[----:B------:R-:W-:Y:S05]  /*7660*/  BSYNC B3 ;  /* 0x0000000000037941 */ /* 0x000fea0003800000 */
.L_x_60719:
        /* <DEDUP_REMOVED lines=42> */
.L_x_60718:
[----:B------:R-:W-:Y:S05]  /*7910*/  BSYNC B2 ;  /* 0x0000000000027941 */ /* 0x000fea0003800000 */
.L_x_60717:
        /* <DEDUP_REMOVED lines=21> */
.L_x_60722:
[----:B------:R-:W-:Y:S02]  /*7a70*/  IMAD.MOV.U32 R31, RZ, RZ, R34 ;  /* 0x000000ffff1f7224 */ /* 0x000fe400078e0022 */
.L_x_60723:
[----:B------:R-:W-:Y:S05]  /*7a80*/  BSYNC B2 ;  /* 0x0000000000027941 */ /* 0x000fea0003800000 */
.L_x_60721:
        /* <DEDUP_REMOVED lines=16> */
.L_x_60727:
[----:B------:R-:W-:Y:S05]  /*7b90*/  BSYNC B3 ;  /* 0x0000000000037941 */ /* 0x000fea0003800000 */
.L_x_60726:
        /* <DEDUP_REMOVED lines=42> */
.L_x_60725:
[----:B------:R-:W-:Y:S05]  /*7e40*/  BSYNC B2 ;  /* 0x0000000000027941 */ /* 0x000fea0003800000 */
.L_x_60724:
        /* <DEDUP_REMOVED lines=21> */
.L_x_60729:
[----:B------:R-:W-:Y:S02]  /*7fa0*/  IMAD.MOV.U32 R168, RZ, RZ, R34 ;  /* 0x000000ffffa87224 */ /* 0x000fe400078e0022 */
.L_x_60730:
[----:B------:R-:W-:Y:S05]  /*7fb0*/  BSYNC B2 ;  /* 0x0000000000027941 */ /* 0x000fea0003800000 */
.L_x_60728:
        /* <DEDUP_REMOVED lines=16> */
.L_x_60734:
[----:B------:R-:W-:Y:S05]  /*80c0*/  BSYNC B3 ;  /* 0x0000000000037941 */ /* 0x000fea0003800000 */
.L_x_60733:
        /* <DEDUP_REMOVED lines=42> */
.L_x_60732:
[----:B------:R-:W-:Y:S05]  /*8370*/  BSYNC B2 ;  /* 0x0000000000027941 */ /* 0x000fea0003800000 */
.L_x_60731:
        /* <DEDUP_REMOVED lines=22> */
.L_x_60706:
[----:B------:R-:W-:Y:S05]  /*84e0*/  BSYNC B1 ;  /* 0x0000000000017941 */ /* 0x000fea0003800000 */
.L_x_60705:
        /* <DEDUP_REMOVED lines=23> */
.L_x_60738:
[----:B------:R-:W-:Y:S02]  /*8660*/  IMAD.MOV.U32 R167, RZ, RZ, R34 ;  /* 0x000000ffffa77224 */ /* 0x000fe400078e0022 */
.L_x_60739:
[----:B------:R-:W-:Y:S05]  /*8670*/  BSYNC B2 ;  /* 0x0000000000027941 */ /* 0x000fea0003800000 */
.L_x_60737:
        /* <DEDUP_REMOVED lines=16> */
.L_x_60743:
[----:B------:R-:W-:Y:S05]  /*8780*/  BSYNC B3 ;  /* 0x0000000000037941 */ /* 0x000fea0003800000 */
.L_x_60742:
        /* <DEDUP_REMOVED lines=42> */
.L_x_60741:
[----:B------:R-:W-:Y:S05]  /*8a30*/  BSYNC B2 ;  /* 0x0000000000027941 */ /* 0x000fea0003800000 */
.L_x_60740:
        /* <DEDUP_REMOVED lines=24> */
.L_x_60745:
[----:B------:R-:W-:Y:S02]  /*8bc0*/  IMAD.MOV.U32 R31, RZ, RZ, R34 ;  /* 0x000000ffff1f7224 */ /* 0x000fe400078e0022 */
.L_x_60746:
[----:B------:R-:W-:Y:S05]  /*8bd0*/  BSYNC B2 ;  /* 0x0000000000027941 */ /* 0x000fea0003800000 */
.L_x_60744:
        /* <DEDUP_REMOVED lines=16> */
.L_x_60750:
[----:B------:R-:W-:Y:S05]  /*8ce0*/  BSYNC B3 ;  /* 0x0000000000037941 */ /* 0x000fea0003800000 */
.L_x_60749:
        /* <DEDUP_REMOVED lines=42> */
.L_x_60748:
[----:B------:R-:W-:Y:S05]  /*8f90*/  BSYNC B2 ;  /* 0x0000000000027941 */ /* 0x000fea0003800000 */
.L_x_60747:
        /* <DEDUP_REMOVED lines=21> */
.L_x_60752:
[----:B------:R-:W-:Y:S02]  /*90f0*/  IMAD.MOV.U32 R31, RZ, RZ, R34 ;  /* 0x000000ffff1f7224 */ /* 0x000fe400078e0022 */
.L_x_60753:
[----:B------:R-:W-:Y:S05]  /*9100*/  BSYNC B2 ;  /* 0x0000000000027941 */ /* 0x000fea0003800000 */
.L_x_60751:
        /* <DEDUP_REMOVED lines=16> */
.L_x_60757:
[----:B------:R-:W-:Y:S05]  /*9210*/  BSYNC B3 ;  /* 0x0000000000037941 */ /* 0x000fea0003800000 */
.L_x_60756:
        /* <DEDUP_REMOVED lines=42> */
.L_x_60755:
[----:B------:R-:W-:Y:S05]  /*94c0*/  BSYNC B2 ;  /* 0x0000000000027941 */ /* 0x000fea0003800000 */
.L_x_60754:
        /* <DEDUP_REMOVED lines=21> */
.L_x_60759:
[----:B------:R-:W-:Y:S02]  /*9620*/  IMAD.MOV.U32 R168, RZ, RZ, R34 ;  /* 0x000000ffffa87224 */ /* 0x000fe400078e0022 */
.L_x_60760:
[----:B------:R-:W-:Y:S05]  /*9630*/  BSYNC B2 ;  /* 0x0000000000027941 */ /* 0x000fea0003800000 */
.L_x_60758:
        /* <DEDUP_REMOVED lines=16> */
.L_x_60764:
[----:B------:R-:W-:Y:S05]  /*9740*/  BSYNC B3 ;  /* 0x0000000000037941 */ /* 0x000fea0003800000 */
.L_x_60763:
        /* <DEDUP_REMOVED lines=42> */
.L_x_60762:
[----:B------:R-:W-:Y:S05]  /*99f0*/  BSYNC B2 ;  /* 0x0000000000027941 */ /* 0x000fea0003800000 */
.L_x_60761:
        /* <DEDUP_REMOVED lines=22> */
.L_x_60736:
[----:B------:R-:W-:Y:S05]  /*9b60*/  BSYNC B1 ;  /* 0x0000000000017941 */ /* 0x000fea0003800000 */
.L_x_60735:
        /* <DEDUP_REMOVED lines=23> */
.L_x_60768:
[----:B------:R-:W-:Y:S02]  /*9ce0*/  IMAD.MOV.U32 R167, RZ, RZ, R34 ;  /* 0x000000ffffa77224 */ /* 0x000fe400078e0022 */
.L_x_60769:
[----:B------:R-:W-:Y:S05]  /*9cf0*/  BSYNC B2 ;  /* 0x0000000000027941 */ /* 0x000fea0003800000 */
.L_x_60767:
        /* <DEDUP_REMOVED lines=16> */
.L_x_60773:
[----:B------:R-:W-:Y:S05]  /*9e00*/  BSYNC B3 ;  /* 0x0000000000037941 */ /* 0x000fea0003800000 */
.L_x_60772:
        /* <DEDUP_REMOVED lines=42> */
.L_x_60771:
[----:B------:R-:W-:Y:S05]  /*a0b0*/  BSYNC B2 ;  /* 0x0000000000027941 */ /* 0x000fea0003800000 */
.L_x_60770:
        /* <DEDUP_REMOVED lines=24> */
.L_x_60775:
[----:B------:R-:W-:Y:S02]  /*a240*/  IMAD.MOV.U32 R31, RZ, RZ, R34 ;  /* 0x000000ffff1f7224 */ /* 0x000fe400078e0022 */
.L_x_60776:
[----:B------:R-:W-:Y:S05]  /*a250*/  BSYNC B2 ;  /* 0x0000000000027941 */ /* 0x000fea0003800000 */
.L_x_60774:
        /* <DEDUP_REMOVED lines=16> */
.L_x_60780:
[----:B------:R-:W-:Y:S05]  /*a360*/  BSYNC B3 ;  /* 0x0000000000037941 */ /* 0x000fea0003800000 */
.L_x_60779:
        /* <DEDUP_REMOVED lines=42> */
.L_x_60778:
[----:B------:R-:W-:Y:S05]  /*a610*/  BSYNC B2 ;  /* 0x0000000000027941 */ /* 0x000fea0003800000 */
.L_x_60777:
        /* <DEDUP_REMOVED lines=21> */
.L_x_60782:
[----:B------:R-:W-:Y:S02]  /*a770*/  IMAD.MOV.U32 R31, RZ, RZ, R34 ;  /* 0x000000ffff1f7224 */ /* 0x000fe400078e0022 */
.L_x_60783:
[----:B------:R-:W-:Y:S05]  /*a780*/  BSYNC B2 ;  /* 0x0000000000027941 */ /* 0x000fea0003800000 */
.L_x_60781:
        /* <DEDUP_REMOVED lines=16> */
.L_x_60787:
[----:B------:R-:W-:Y:S05]  /*a890*/  BSYNC B3 ;  /* 0x0000000000037941 */ /* 0x000fea0003800000 */
.L_x_60786:
        /* <DEDUP_REMOVED lines=42> */
.L_x_60785:
[----:B------:R-:W-:Y:S05]  /*ab40*/  BSYNC B2 ;  /* 0x0000000000027941 */ /* 0x000fea0003800000 */
.L_x_60784:
        /* <DEDUP_REMOVED lines=21> */
.L_x_60789:
[----:B------:R-:W-:Y:S02]  /*aca0*/  IMAD.MOV.U32 R168, RZ, RZ, R34 ;  /* 0x000000ffffa87224 */ /* 0x000fe400078e0022 */
.L_x_60790:
[----:B------:R-:W-:Y:S05]  /*acb0*/  BSYNC B2 ;  /* 0x0000000000027941 */ /* 0x000fea0003800000 */
.L_x_60788:
        /* <DEDUP_REMOVED lines=16> */
.L_x_60794:
[----:B------:R-:W-:Y:S05]  /*adc0*/  BSYNC B3 ;  /* 0x0000000000037941 */ /* 0x000fea0003800000 */
.L_x_60793:
        /* <DEDUP_REMOVED lines=42> */
.L_x_60792:
[----:B------:R-:W-:Y:S05]  /*b070*/  BSYNC B2 ;  /* 0x0000000000027941 */ /* 0x000fea0003800000 */
.L_x_60791:
        /* <DEDUP_REMOVED lines=22> */
.L_x_60766:
[----:B------:R-:W-:Y:S05]  /*b1e0*/  BSYNC B1 ;  /* 0x0000000000017941 */ /* 0x000fea0003800000 */
.L_x_60765:
        /* <DEDUP_REMOVED lines=23> */
.L_x_60798:
[----:B------:R-:W-:Y:S02]  /*b360*/  IMAD.MOV.U32 R167, RZ, RZ, R34 ;  /* 0x000000ffffa77224 */ /* 0x000fe400078e0022 */
.L_x_60799:
[----:B------:R-:W-:Y:S05]  /*b370*/  BSYNC B2 ;  /* 0x0000000000027941 */ /* 0x000fea0003800000 */
.L_x_60797:
        /* <DEDUP_REMOVED lines=16> */
.L_x_60803:
[----:B------:R-:W-:Y:S05]  /*b480*/  BSYNC B3 ;  /* 0x0000000000037941 */ /* 0x000fea0003800000 */
.L_x_60802:
        /* <DEDUP_REMOVED lines=42> */
.L_x_60801:
[----:B------:R-:W-:Y:S05]  /*b730*/  BSYNC B2 ;  /* 0x0000000000027941 */ /* 0x000fea0003800000 */
.L_x_60800:
        /* <DEDUP_REMOVED lines=24> */
.L_x_60805:
[----:B------:R-:W-:Y:S02]  /*b8c0*/  IMAD.MOV.U32 R31, RZ, RZ, R34 ;  /* 0x000000ffff1f7224 */ /* 0x000fe400078e0022 */
.L_x_60806:
[----:B------:R-:W-:Y:S05]  /*b8d0*/  BSYNC B2 ;  /* 0x0000000000027941 */ /* 0x000fea0003800000 */
.L_x_60804:
        /* <DEDUP_REMOVED lines=16> */
.L_x_60810:
[----:B------:R-:W-:Y:S05]  /*b9e0*/  BSYNC B3 ;  /* 0x0000000000037941 */ /* 0x000fea0003800000 */
.L_x_60809:
        /* <DEDUP_REMOVED lines=42> */
.L_x_60808:
[----:B------:R-:W-:Y:S05]  /*bc90*/  BSYNC B2 ;  /* 0x0000000000027941 */ /* 0x000fea0003800000 */
.L_x_60807:
        /* <DEDUP_REMOVED lines=21> */
.L_x_60812:
[----:B------:R-:W-:Y:S02]  /*bdf0*/  IMAD.MOV.U32 R31, RZ, RZ, R34 ;  /* 0x000000ffff1f7224 */ /* 0x000fe400078e0022 */
.L_x_60813:
[----:B------:R-:W-:Y:S05]  /*be00*/  BSYNC B2 ;  /* 0x0000000000027941 */ /* 0x000fea0003800000 */
.L_x_60811:
        /* <DEDUP_REMOVED lines=16> */
.L_x_60817:
[----:B------:R-:W-:Y:S05]  /*bf10*/  BSYNC B3 ;  /* 0x0000000000037941 */ /* 0x000fea0003800000 */
.L_x_60816:
        /* <DEDUP_REMOVED lines=42> */
.L_x_60815:
[----:B------:R-:W-:Y:S05]  /*c1c0*/  BSYNC B2 ;  /* 0x0000000000027941 */ /* 0x000fea0003800000 */
.L_x_60814:
        /* <DEDUP_REMOVED lines=21> */
.L_x_60819:
[----:B------:R-:W-:Y:S02]  /*c320*/  IMAD.MOV.U32 R168, RZ, RZ, R34 ;  /* 0x000000ffffa87224 */ /* 0x000fe400078e0022 */
.L_x_60820:
[----:B------:R-:W-:Y:S05]  /*c330*/  BSYNC B2 ;  /* 0x0000000000027941 */ /* 0x000fea0003800000 */
.L_x_60818:
        /* <DEDUP_REMOVED lines=16> */
.L_x_60824:
[----:B------:R-:W-:Y:S05]  /*c440*/  BSYNC B3 ;  /* 0x0000000000037941 */ /* 0x000fea0003800000 */
.L_x_60823:
        /* <DEDUP_REMOVED lines=42> */
.L_x_60822:
[----:B------:R-:W-:Y:S05]  /*c6f0*/  BSYNC B2 ;  /* 0x0000000000027941 */ /* 0x000fea0003800000 */
.L_x_60821:
        /* <DEDUP_REMOVED lines=22> */
.L_x_60796:
[----:B------:R-:W-:Y:S05]  /*c860*/  BSYNC B1 ;  /* 0x0000000000017941 */ /* 0x000fea0003800000 */
.L_x_60795:
        /* <DEDUP_REMOVED lines=23> */
.L_x_60828:
[----:B------:R-:W-:Y:S02]  /*c9e0*/  IMAD.MOV.U32 R167, RZ, RZ, R34 ;  /* 0x000000ffffa77224 */ /* 0x000fe400078e0022 */
.L_x_60829:
[----:B------:R-:W-:Y:S05]  /*c9f0*/  BSYNC B2 ;  /* 0x0000000000027941 */ /* 0x000fea0003800000 */
.L_x_60827:
        /* <DEDUP_REMOVED lines=16> */
.L_x_60833:
[----:B------:R-:W-:Y:S05]  /*cb00*/  BSYNC B3 ;  /* 0x0000000000037941 */ /* 0x000fea0003800000 */
.L_x_60832:
        /* <DEDUP_REMOVED lines=41> */
[----:B------:R-:W-:Y:S02]  /*cda0*/  MOV R130, RZ ;  /* 0x000000ff00827202 */ /* 0x000fe40000000f00 */
.L_x_60831:
[----:B------:R-:W-:Y:S05]  /*cdb0*/  BSYNC B2 ;  /* 0x0000000000027941 */ /* 0x000fea0003800000 */
.L_x_60830:
        /* <DEDUP_REMOVED lines=24> */
.L_x_60835:
[----:B------:R-:W-:Y:S02]  /*cf40*/  IMAD.MOV.U32 R31, RZ, RZ, R34 ;  /* 0x000000ffff1f7224 */ /* 0x000fe400078e0022 */
.L_x_60836:
[----:B------:R-:W-:Y:S05]  /*cf50*/  BSYNC B2 ;  /* 0x0000000000027941 */ /* 0x000fea0003800000 */
.L_x_60834:
        /* <DEDUP_REMOVED lines=16> */
.L_x_60840:
[----:B------:R-:W-:Y:S05]  /*d060*/  BSYNC B3 ;  /* 0x0000000000037941 */ /* 0x000fea0003800000 */
.L_x_60839:
        /* <DEDUP_REMOVED lines=42> */
.L_x_60838:
[----:B------:R-:W-:Y:S05]  /*d310*/  BSYNC B2 ;  /* 0x0000000000027941 */ /* 0x000fea0003800000 */
.L_x_60837:
        /* <DEDUP_REMOVED lines=21> */
.L_x_60842:
[----:B------:R-:W-:Y:S02]  /*d470*/  IMAD.MOV.U32 R31, RZ, RZ, R34 ;  /* 0x000000ffff1f7224 */ /* 0x000fe400078e0022 */
.L_x_60843:
[----:B------:R-:W-:Y:S05]  /*d480*/  BSYNC B2 ;  /* 0x0000000000027941 */ /* 0x000fea0003800000 */
.L_x_60841:
        /* <DEDUP_REMOVED lines=16> */
.L_x_60847:
[----:B------:R-:W-:Y:S05]  /*d590*/  BSYNC B3 ;  /* 0x0000000000037941 */ /* 0x000fea0003800000 */
.L_x_60846:
        /* <DEDUP_REMOVED lines=42> */
.L_x_60845:
[----:B------:R-:W-:Y:S05]  /*d840*/  BSYNC B2 ;  /* 0x0000000000027941 */ /* 0x000fea0003800000 */
.L_x_60844:
        /* <DEDUP_REMOVED lines=21> */
.L_x_60849:
[----:B------:R-:W-:Y:S02]  /*d9a0*/  IMAD.MOV.U32 R168, RZ, RZ, R34 ;  /* 0x000000ffffa87224 */ /* 0x000fe400078e0022 */
.L_x_60850:
[----:B------:R-:W-:Y:S05]  /*d9b0*/  BSYNC B2 ;  /* 0x0000000000027941 */ /* 0x000fea0003800000 */
.L_x_60848:
        /* <DEDUP_REMOVED lines=16> */
.L_x_60854:
[----:B------:R-:W-:Y:S05]  /*dac0*/  BSYNC B3 ;  /* 0x0000000000037941 */ /* 0x000fea0003800000 */
.L_x_60853:
        /* <DEDUP_REMOVED lines=42> */
.L_x_60852:
[----:B------:R-:W-:Y:S05]  /*dd70*/  BSYNC B2 ;  /* 0x0000000000027941 */ /* 0x000fea0003800000 */
.L_x_60851:
        /* <DEDUP_REMOVED lines=22> */
.L_x_60826:
[----:B------:R-:W-:Y:S05]  /*dee0*/  BSYNC B1 ;  /* 0x0000000000017941 */ /* 0x000fea0003800000 */
.L_x_60825:
        /* <DEDUP_REMOVED lines=23> */
.L_x_60858:
[----:B------:R-:W-:Y:S02]  /*e060*/  IMAD.MOV.U32 R167, RZ, RZ, R34 ;  /* 0x000000ffffa77224 */ /* 0x000fe400078e0022 */
.L_x_60859:
[----:B------:R-:W-:Y:S05]  /*e070*/  BSYNC B2 ;  /* 0x0000000000027941 */ /* 0x000fea0003800000 */
.L_x_60857:
        /* <DEDUP_REMOVED lines=16> */
.L_x_60863:
[----:B------:R-:W-:Y:S05]  /*e180*/  BSYNC B3 ;  /* 0x0000000000037941 */ /* 0x000fea0003800000 */
.L_x_60862:
        /* <DEDUP_REMOVED lines=42> */
.L_x_60861:
[----:B------:R-:W-:Y:S05]  /*e430*/  BSYNC B2 ;  /* 0x0000000000027941 */ /* 0x000fea0003800000 */
.L_x_60860:
[----:B------:R-:W2:Y:S01]  /*e440*/  LDL R131, [R1+0xc8] ;  /* 0x0000c80001837983 */ /* 0x000ea20000100800 */
[----:B------:R0:W1:Y:S01]  /*e450*/  I2F.U32 R31, R167 ;  /* 0x000000a7001f7306 */ /* 0x0000620000201000 */
[----:B-----5:R-:W-:Y:S01]  /*e460*/  FMUL.FTZ R76, R76, R128 ;  /* 0x000000804c4c7220 */ /* 0x020fe20000410000 */
[----:B------:R-:W-:Y:S01]  /*e470*/  ISETP.NE.U32.AND P1, PT, RZ, c[0x0][0x180], PT ;  /* 0x00006000ff007a0c */ /* 0x000fe20003f25070 */
[----:B------:R-:W-:Y:S01]  /*e480*/  BSSY B2, `(.L_x_60864) ;  /* 0x0000015000027945 */ /* 0x000fe20003800000 */
[----:B------:R-:W-:Y:S01]  /*e490*/  ISETP.NE.AND P3, PT, R130, 0x1, PT ;  /* 0x000000018200780c */ /* 0x000fe20003f65270 */
[----:B------:R-:W-:Y:S01]  /*e4a0*/  FMUL.FTZ R76, R76, c[0x0][0x1e8] ;  /* 0x00007a004c4c7a20 */ /* 0x000fe20000410000 */
[----:B------:R-:W-:Y:S02]  /*e4b0*/  ISETP.NE.AND.EX P1, PT, RZ, c[0x0][0x184], PT, P1 ;  /* 0x00006100ff007a0c */ /* 0x000fe40003f25310 */
[----:B0-----:R-:W-:-:S05]  /*e4c0*/  MOV R167, 0x2f800000 ;  /* 0x2f80000000a77802 */ /* 0x001fca0000000f00 */
        /* <DEDUP_REMOVED lines=15> */
.L_x_60865:
[----:B------:R-:W-:Y:S02]  /*e5c0*/  IMAD.MOV.U32 R31, RZ, RZ, R34 ;  /* 0x000000ffff1f7224 */ /* 0x000fe400078e0022 */
.L_x_60866:
[----:B------:R-:W-:Y:S05]  /*e5d0*/  BSYNC B2 ;  /* 0x0000000000027941 */ /* 0x000fea0003800000 */
.L_x_60864:
        /* <DEDUP_REMOVED lines=16> */
.L_x_60870:
[----:B------:R-:W-:Y:S05]  /*e6e0*/  BSYNC B3 ;  /* 0x0000000000037941 */ /* 0x000fea0003800000 */
.L_x_60869:
        /* <DEDUP_REMOVED lines=42> */
.L_x_60868:
[----:B------:R-:W-:Y:S05]  /*e990*/  BSYNC B2 ;  /* 0x0000000000027941 */ /* 0x000fea0003800000 */
.L_x_60867:
        /* <DEDUP_REMOVED lines=21> */
.L_x_60872:
[----:B------:R-:W-:Y:S02]  /*eaf0*/  IMAD.MOV.U32 R31, RZ, RZ, R34 ;  /* 0x000000ffff1f7224 */ /* 0x000fe400078e0022 */
.L_x_60873:
[----:B------:R-:W-:Y:S05]  /*eb00*/  BSYNC B2 ;  /* 0x0000000000027941 */ /* 0x000fea0003800000 */
.L_x_60871:
        /* <DEDUP_REMOVED lines=16> */
.L_x_60877:
[----:B------:R-:W-:Y:S05]  /*ec10*/  BSYNC B3 ;  /* 0x0000000000037941 */ /* 0x000fea0003800000 */
.L_x_60876:
        /* <DEDUP_REMOVED lines=42> */
.L_x_60875:
[----:B------:R-:W-:Y:S05]  /*eec0*/  BSYNC B2 ;  /* 0x0000000000027941 */ /* 0x000fea0003800000 */
.L_x_60874:
        /* <DEDUP_REMOVED lines=21> */
.L_x_60879:
[----:B------:R-:W-:Y:S02]  /*f020*/  IMAD.MOV.U32 R168, RZ, RZ, R34 ;  /* 0x000000ffffa87224 */ /* 0x000fe400078e0022 */
.L_x_60880:
[----:B------:R-:W-:Y:S05]  /*f030*/  BSYNC B2 ;  /* 0x0000000000027941 */ /* 0x000fea0003800000 */
.L_x_60878:
        /* <DEDUP_REMOVED lines=16> */
.L_x_60884:
[----:B------:R-:W-:Y:S05]  /*f140*/  BSYNC B3 ;  /* 0x0000000000037941 */ /* 0x000fea0003800000 */
.L_x_60883:
        /* <DEDUP_REMOVED lines=42> */
.L_x_60882:
[----:B------:R-:W-:Y:S05]  /*f3f0*/  BSYNC B2 ;  /* 0x0000000000027941 */ /* 0x000fea0003800000 */
.L_x_60881:
        /* <DEDUP_REMOVED lines=22> */
.L_x_60856:
[----:B------:R-:W-:Y:S05]  /*f560*/  BSYNC B1 ;  /* 0x0000000000017941 */ /* 0x000fea0003800000 */
.L_x_60855:
        /* <DEDUP_REMOVED lines=23> */
.L_x_60888:
[----:B------:R-:W-:Y:S02]  /*f6e0*/  IMAD.MOV.U32 R167, RZ, RZ, R34 ;  /* 0x000000ffffa77224 */ /* 0x000fe400078e0022 */
.L_x_60889:
[----:B------:R-:W-:Y:S05]  /*f6f0*/  BSYNC B2 ;  /* 0x0000000000027941 */ /* 0x000fea0003800000 */
.L_x_60887:
        /* <DEDUP_REMOVED lines=16> */
.L_x_60893:
[----:B------:R-:W-:Y:S05]  /*f800*/  BSYNC B3 ;  /* 0x0000000000037941 */ /* 0x000fea0003800000 */
.L_x_60892:
        /* <DEDUP_REMOVED lines=42> */
.L_x_60891:
[----:B------:R-:W-:Y:S05]  /*fab0*/  BSYNC B2 ;  /* 0x0000000000027941 */ /* 0x000fea0003800000 */
.L_x_60890:
        /* <DEDUP_REMOVED lines=24> */
.L_x_60895:
[----:B------:R-:W-:Y:S02]  /*fc40*/  IMAD.MOV.U32 R31, RZ, RZ, R34 ;  /* 0x000000ffff1f7224 */ /* 0x000fe400078e0022 */
.L_x_60896:
[----:B------:R-:W-:Y:S05]  /*fc50*/  BSYNC B2 ;  /* 0x0000000000027941 */ /* 0x000fea0003800000 */
.L_x_60894:
        /* <DEDUP_REMOVED lines=16> */
.L_x_60900:
[----:B------:R-:W-:Y:S05]  /*fd60*/  BSYNC B3 ;  /* 0x0000000000037941 */ /* 0x000fea0003800000 */
.L_x_60899:
        /* <DEDUP_REMOVED lines=42> */
.L_x_60898:
[----:B------:R-:W-:Y:S05]  /*10010*/  BSYNC B2 ;  /* 0x0000000000027941 */ /* 0x000fea0003800000 */
.L_x_60897:
        /* <DEDUP_REMOVED lines=21> */
.L_x_60902:
[----:B------:R-:W-:Y:S02]  /*10170*/  IMAD.MOV.U32 R31, RZ, RZ, R34 ;  /* 0x000000ffff1f7224 */ /* 0x000fe400078e0022 */
.L_x_60903:
[----:B------:R-:W-:Y:S05]  /*10180*/  BSYNC B2 ;  /* 0x0000000000027941 */ /* 0x000fea0003800000 */
.L_x_60901:
        /* <DEDUP_REMOVED lines=16> */
.L_x_60907:
[----:B------:R-:W-:Y:S05]  /*10290*/  BSYNC B3 ;  /* 0x0000000000037941 */ /* 0x000fea0003800000 */
.L_x_60906:
        /* <DEDUP_REMOVED lines=42> */
.L_x_60905:
[----:B------:R-:W-:Y:S05]  /*10540*/  BSYNC B2 ;  /* 0x0000000000027941 */ /* 0x000fea0003800000 */
.L_x_60904:
        /* <DEDUP_REMOVED lines=21> */
.L_x_60909:
[----:B------:R-:W-:Y:S02]  /*106a0*/  IMAD.MOV.U32 R168, RZ, RZ, R34 ;  /* 0x000000ffffa87224 */ /* 0x000fe400078e0022 */
.L_x_60910:
[----:B------:R-:W-:Y:S05]  /*106b0*/  BSYNC B2 ;  /* 0x0000000000027941 */ /* 0x000fea0003800000 */
.L_x_60908:
        /* <DEDUP_REMOVED lines=16> */
.L_x_60914:
[----:B------:R-:W-:Y:S05]  /*107c0*/  BSYNC B3 ;  /* 0x0000000000037941 */ /* 0x000fea0003800000 */
.L_x_60913:
        /* <DEDUP_REMOVED lines=42> */
.L_x_60912:
[----:B------:R-:W-:Y:S05]  /*10a70*/  BSYNC B2 ;  /* 0x0000000000027941 */ /* 0x000fea0003800000 */
.L_x_60911:
        /* <DEDUP_REMOVED lines=22> */
.L_x_60886:
[----:B------:R-:W-:Y:S05]  /*10be0*/  BSYNC B1 ;  /* 0x0000000000017941 */ /* 0x000fea0003800000 */
.L_x_60885:
        /* <DEDUP_REMOVED lines=23> */
.L_x_60918:
[----:B------:R-:W-:Y:S02]  /*10d60*/  IMAD.MOV.U32 R167, RZ, RZ, R34 ;  /* 0x000000ffffa77224 */ /* 0x000fe400078e0022 */
.L_x_60919:
[----:B------:R-:W-:Y:S05]  /*10d70*/  BSYNC B2 ;  /* 0x0000000000027941 */ /* 0x000fea0003800000 */
.L_x_60917:
        /* <DEDUP_REMOVED lines=16> */
.L_x_60923:
[----:B------:R-:W-:Y:S05]  /*10e80*/  BSYNC B3 ;  /* 0x0000000000037941 */ /* 0x000fea0003800000 */
.L_x_60922:
        /* <DEDUP_REMOVED lines=42> */
.L_x_60921:
[----:B------:R-:W-:Y:S05]  /*11130*/  BSYNC B2 ;  /* 0x0000000000027941 */ /* 0x000fea0003800000 */
.L_x_60920:
        /* <DEDUP_REMOVED lines=24> */
.L_x_60925:
[----:B------:R-:W-:Y:S02]  /*112c0*/  IMAD.MOV.U32 R31, RZ, RZ, R34 ;  /* 0x000000ffff1f7224 */ /* 0x000fe400078e0022 */
.L_x_60926:
[----:B------:R-:W-:Y:S05]  /*112d0*/  BSYNC B2 ;  /* 0x0000000000027941 */ /* 0x000fea0003800000 */
.L_x_60924:
        /* <DEDUP_REMOVED lines=16> */
.L_x_60930:
[----:B------:R-:W-:Y:S05]  /*113e0*/  BSYNC B3 ;  /* 0x0000000000037941 */ /* 0x000fea0003800000 */
.L_x_60929:
        /* <DEDUP_REMOVED lines=42> */
.L_x_60928:
[----:B------:R-:W-:Y:S05]  /*11690*/  BSYNC B2 ;  /* 0x0000000000027941 */ /* 0x000fea0003800000 */
.L_x_60927:
        /* <DEDUP_REMOVED lines=21> */
.L_x_60932:
[----:B------:R-:W-:Y:S02]  /*117f0*/  IMAD.MOV.U32 R31, RZ, RZ, R34 ;  /* 0x000000ffff1f7224 */ /* 0x000fe400078e0022 */
.L_x_60933:
[----:B------:R-:W-:Y:S05]  /*11800*/  BSYNC B2 ;  /* 0x0000000000027941 */ /* 0x000fea0003800000 */
.L_x_60931:
        /* <DEDUP_REMOVED lines=16> */
.L_x_60937:
[----:B------:R-:W-:Y:S05]  /*11910*/  BSYNC B3 ;  /* 0x0000000000037941 */ /* 0x000fea0003800000 */
.L_x_60936:
        /* <DEDUP_REMOVED lines=42> */
.L_x_60935:
[----:B------:R-:W-:Y:S05]  /*11bc0*/  BSYNC B2 ;  /* 0x0000000000027941 */ /* 0x000fea0003800000 */
.L_x_60934:
        /* <DEDUP_REMOVED lines=21> */
.L_x_60939:
[----:B------:R-:W-:Y:S02]  /*11d20*/  MOV R168, R34 ;  /* 0x0000002200a87202 */ /* 0x000fe40000000f00 */
.L_x_60940:
[----:B------:R-:W-:Y:S05]  /*11d30*/  BSYNC B2 ;  /* 0x0000000000027941 */ /* 0x000fea0003800000 */
.L_x_60938:
        /* <DEDUP_REMOVED lines=16> */
.L_x_60944:
[----:B------:R-:W-:Y:S05]  /*11e40*/  BSYNC B3 ;  /* 0x0000000000037941 */ /* 0x000fea0003800000 */
.L_x_60943:
        /* <DEDUP_REMOVED lines=42> */
.L_x_60942:
[----:B------:R-:W-:Y:S05]  /*120f0*/  BSYNC B2 ;  /* 0x0000000000027941 */ /* 0x000fea0003800000 */
.L_x_60941:
        /* <DEDUP_REMOVED lines=22> */
.L_x_60916:
[----:B------:R-:W-:Y:S05]  /*12260*/  BSYNC B1 ;  /* 0x0000000000017941 */ /* 0x000fea0003800000 */
.L_x_60915:
        /* <DEDUP_REMOVED lines=23> */
.L_x_60948:
[----:B------:R-:W-:Y:S02]  /*123e0*/  IMAD.MOV.U32 R167, RZ, RZ, R34 ;  /* 0x000000ffffa77224 */ /* 0x000fe400078e0022 */
.L_x_60949:
[----:B------:R-:W-:Y:S05]  /*123f0*/  BSYNC B2 ;  /* 0x0000000000027941 */ /* 0x000fea0003800000 */
.L_x_60947:
        /* <DEDUP_REMOVED lines=16> */
.L_x_60953:
[----:B------:R-:W-:Y:S05]  /*12500*/  BSYNC B3 ;  /* 0x0000000000037941 */ /* 0x000fea0003800000 */
.L_x_60952:
        /* <DEDUP_REMOVED lines=42> */
.L_x_60951:
[----:B------:R-:W-:Y:S05]  /*127b0*/  BSYNC B2 ;  /* 0x0000000000027941 */ /* 0x000fea0003800000 */
.L_x_60950:
        /* <DEDUP_REMOVED lines=24> */
.L_x_60955:
[----:B------:R-:W-:Y:S02]  /*12940*/  IMAD.MOV.U32 R31, RZ, RZ, R34 ;  /* 0x000000ffff1f7224 */ /* 0x000fe400078e0022 */
.L_x_60956:
[----:B------:R-:W-:Y:S05]  /*12950*/  BSYNC B2 ;  /* 0x0000000000027941 */ /* 0x000fea0003800000 */
.L_x_60954:
        /* <DEDUP_REMOVED lines=16> */
.L_x_60960:
[----:B------:R-:W-:Y:S05]  /*12a60*/  BSYNC B3 ;  /* 0x0000000000037941 */ /* 0x000fea0003800000 */
.L_x_60959:
        /* <DEDUP_REMOVED lines=42> */
.L_x_60958:
[----:B------:R-:W-:Y:S05]  /*12d10*/  BSYNC B2 ;  /* 0x0000000000027941 */ /* 0x000fea0003800000 */
.L_x_60957:
        /* <DEDUP_REMOVED lines=21> */
.L_x_60962:
[----:B------:R-:W-:Y:S02]  /*12e70*/  MOV R31, R34 ;  /* 0x00000022001f7202 */ /* 0x000fe40000000f00 */
.L_x_60963:
[----:B------:R-:W-:Y:S05]  /*12e80*/  BSYNC B2 ;  /* 0x0000000000027941 */ /* 0x000fea0003800000 */
.L_x_60961:
        /* <DEDUP_REMOVED lines=16> */
.L_x_60967:
[----:B------:R-:W-:Y:S05]  /*12f90*/  BSYNC B3 ;  /* 0x0000000000037941 */ /* 0x000fea0003800000 */
.L_x_60966:
        /* <DEDUP_REMOVED lines=42> */
.L_x_60965:
[----:B------:R-:W-:Y:S05]  /*13240*/  BSYNC B2 ;  /* 0x0000000000027941 */ /* 0x000fea0003800000 */
.L_x_60964:
        /* <DEDUP_REMOVED lines=21> */
.L_x_60969:
[----:B------:R-:W-:Y:S02]  /*133a0*/  IMAD.MOV.U32 R168, RZ, RZ, R34 ;  /* 0x000000ffffa87224 */ /* 0x000fe400078e0022 */
.L_x_60970:
[----:B------:R-:W-:Y:S05]  /*133b0*/  BSYNC B2 ;  /* 0x0000000000027941 */ /* 0x000fea0003800000 */
.L_x_60968:
        /* <DEDUP_REMOVED lines=16> */
.L_x_60974:
[----:B------:R-:W-:Y:S05]  /*134c0*/  BSYNC B3 ;  /* 0x0000000000037941 */ /* 0x000fea0003800000 */
.L_x_60973:
        /* <DEDUP_REMOVED lines=42> */
.L_x_60972:
[----:B------:R-:W-:Y:S05]  /*13770*/  BSYNC B2 ;  /* 0x0000000000027941 */ /* 0x000fea0003800000 */
.L_x_60971:
        /* <DEDUP_REMOVED lines=22> */
.L_x_60946:
[----:B------:R-:W-:Y:S05]  /*138e0*/  BSYNC B1 ;  /* 0x0000000000017941 */ /* 0x000fea0003800000 */
.L_x_60945:
        /* <DEDUP_REMOVED lines=23> */
.L_x_60978:
[----:B------:R-:W-:Y:S02]  /*13a60*/  IMAD.MOV.U32 R167, RZ, RZ, R34 ;  /* 0x000000ffffa77224 */ /* 0x000fe400078e0022 */
.L_x_60979:
[----:B------:R-:W-:Y:S05]  /*13a70*/  BSYNC B2 ;  /* 0x0000000000027941 */ /* 0x000fea0003800000 */
.L_x_60977:
        /* <DEDUP_REMOVED lines=16> */
.L_x_60983:
[----:B------:R-:W-:Y:S05]  /*13b80*/  BSYNC B3 ;  /* 0x0000000000037941 */ /* 0x000fea0003800000 */
.L_x_60982:
        /* <DEDUP_REMOVED lines=42> */
.L_x_60981:
[----:B------:R-:W-:Y:S05]  /*13e30*/  BSYNC B2 ;  /* 0x0000000000027941 */ /* 0x000fea0003800000 */
.L_x_60980:
        /* <DEDUP_REMOVED lines=24> */
.L_x_60985:
[----:B------:R-:W-:Y:S02]  /*13fc0*/  IMAD.MOV.U32 R31, RZ, RZ, R34 ;  /* 0x000000ffff1f7224 */ /* 0x000fe400078e0022 */
.L_x_60986:
[----:B------:R-:W-:Y:S05]  /*13fd0*/  BSYNC B2 ;  /* 0x0000000000027941 */ /* 0x000fea0003800000 */
.L_x_60984:
        /* <DEDUP_REMOVED lines=16> */
.L_x_60990:
[----:B------:R-:W-:Y:S05]  /*140e0*/  BSYNC B3 ;  /* 0x0000000000037941 */ /* 0x000fea0003800000 */
.L_x_60989:
        /* <DEDUP_REMOVED lines=42> */
.L_x_60988:
[----:B------:R-:W-:Y:S05]  /*14390*/  BSYNC B2 ;  /* 0x0000000000027941 */ /* 0x000fea0003800000 */
.L_x_60987:
        /* <DEDUP_REMOVED lines=21> */
.L_x_60992:
[----:B------:R-:W-:Y:S02]  /*144f0*/  IMAD.MOV.U32 R31, RZ, RZ, R34 ;  /* 0x000000ffff1f7224 */ /* 0x000fe400078e0022 */
.L_x_60993:
[----:B------:R-:W-:Y:S05]  /*14500*/  BSYNC B2 ;  /* 0x0000000000027941 */ /* 0x000fea0003800000 */
.L_x_60991:
        /* <DEDUP_REMOVED lines=16> */
.L_x_60997:
[----:B------:R-:W-:Y:S05]  /*14610*/  BSYNC B3 ;  /* 0x0000000000037941 */ /* 0x000fea0003800000 */
.L_x_60996:
        /* <DEDUP_REMOVED lines=42> */
.L_x_60995:
[----:B------:R-:W-:Y:S05]  /*148c0*/  BSYNC B2 ;  /* 0x0000000000027941 */ /* 0x000fea0003800000 */
.L_x_60994:
        /* <DEDUP_REMOVED lines=21> */
.L_x_60999:
[----:B------:R-:W-:Y:S02]  /*14a20*/  IMAD.MOV.U32 R168, RZ, RZ, R34 ;  /* 0x000000ffffa87224 */ /* 0x000fe400078e0022 */
.L_x_61000:
[----:B------:R-:W-:Y:S05]  /*14a30*/  BSYNC B2 ;  /* 0x0000000000027941 */ /* 0x000fea0003800000 */
.L_x_60998:
        /* <DEDUP_REMOVED lines=16> */
.L_x_61004:
[----:B------:R-:W-:Y:S05]  /*14b40*/  BSYNC B3 ;  /* 0x0000000000037941 */ /* 0x000fea0003800000 */
.L_x_61003:
        /* <DEDUP_REMOVED lines=42> */
.L_x_61002:
[----:B------:R-:W-:Y:S05]  /*14df0*/  BSYNC B2 ;  /* 0x0000000000027941 */ /* 0x000fea0003800000 */
.L_x_61001:
        /* <DEDUP_REMOVED lines=22> */
.L_x_60976:
[----:B------:R-:W-:Y:S05]  /*14f60*/  BSYNC B1 ;  /* 0x0000000000017941 */ /* 0x000fea0003800000 */
.L_x_60975:
        /* <DEDUP_REMOVED lines=23> */
.L_x_61008:
[----:B------:R-:W-:Y:S02]  /*150e0*/  IMAD.MOV.U32 R167, RZ, RZ, R34 ;  /* 0x000000ffffa77224 */ /* 0x000fe400078e0022 */
.L_x_61009:
[----:B------:R-:W-:Y:S05]  /*150f0*/  BSYNC B2 ;  /* 0x0000000000027941 */ /* 0x000fea0003800000 */
.L_x_61007:
        /* <DEDUP_REMOVED lines=16> */
.L_x_61013:
[----:B------:R-:W-:Y:S05]  /*15200*/  BSYNC B3 ;  /* 0x0000000000037941 */ /* 0x000fea0003800000 */
.L_x_61012:
        /* <DEDUP_REMOVED lines=42> */
.L_x_61011:
[----:B------:R-:W-:Y:S05]  /*154b0*/  BSYNC B2 ;  /* 0x0000000000027941 */ /* 0x000fea0003800000 */
.L_x_61010:
        /* <DEDUP_REMOVED lines=24> */
.L_x_61015:
[----:B------:R-:W-:Y:S02]  /*15640*/  IMAD.MOV.U32 R31, RZ, RZ, R34 ;  /* 0x000000ffff1f7224 */ /* 0x000fe400078e0022 */
.L_x_61016:
[----:B------:R-:W-:Y:S05]  /*15650*/  BSYNC B2 ;  /* 0x0000000000027941 */ /* 0x000fea0003800000 */
.L_x_61014:
        /* <DEDUP_REMOVED lines=16> */
.L_x_61020:
[----:B------:R-:W-:Y:S05]  /*15760*/  BSYNC B3 ;  /* 0x0000000000037941 */ /* 0x000fea0003800000 */
.L_x_61019:
        /* <DEDUP_REMOVED lines=42> */
.L_x_61018:
[----:B------:R-:W-:Y:S05]  /*15a10*/  BSYNC B2 ;  /* 0x0000000000027941 */ /* 0x000fea0003800000 */
.L_x_61017:
        /* <DEDUP_REMOVED lines=21> */
.L_x_61022:
[----:B------:R-:W-:Y:S02]  /*15b70*/  IMAD.MOV.U32 R31, RZ, RZ, R34 ;  /* 0x000000ffff1f7224 */ /* 0x000fe400078e0022 */
.L_x_61023:
[----:B------:R-:W-:Y:S05]  /*15b80*/  BSYNC B2 ;  /* 0x0000000000027941 */ /* 0x000fea0003800000 */
.L_x_61021:
        /* <DEDUP_REMOVED lines=16> */
.L_x_61027:
[----:B------:R-:W-:Y:S05]  /*15c90*/  BSYNC B3 ;  /* 0x0000000000037941 */ /* 0x000fea0003800000 */
.L_x_61026:
        /* <DEDUP_REMOVED lines=42> */
.L_x_61025:
[----:B------:R-:W-:Y:S05]  /*15f40*/  BSYNC B2 ;  /* 0x0000000000027941 */ /* 0x000fea0003800000 */
.L_x_61024:
        /* <DEDUP_REMOVED lines=21> */
.L_x_61029:
[----:B------:R-:W-:Y:S02]  /*160a0*/  IMAD.MOV.U32 R168, RZ, RZ, R34 ;  /* 0x000000ffffa87224 */ /* 0x000fe400078e0022 */
.L_x_61030:
[----:B------:R-:W-:Y:S05]  /*160b0*/  BSYNC B2 ;  /* 0x0000000000027941 */ /* 0x000fea0003800000 */
.L_x_61028:
        /* <DEDUP_REMOVED lines=16> */
.L_x_61034:
[----:B------:R-:W-:Y:S05]  /*161c0*/  BSYNC B3 ;  /* 0x0000000000037941 */ /* 0x000fea0003800000 */
.L_x_61033:
        /* <DEDUP_REMOVED lines=42> */
.L_x_61032:
[----:B------:R-:W-:Y:S05]  /*16470*/  BSYNC B2 ;  /* 0x0000000000027941 */ /* 0x000fea0003800000 */
.L_x_61031:
        /* <DEDUP_REMOVED lines=22> */
.L_x_61006:
[----:B------:R-:W-:Y:S05]  /*165e0*/  BSYNC B1 ;  /* 0x0000000000017941 */ /* 0x000fea0003800000 */
.L_x_61005:
        /* <DEDUP_REMOVED lines=23> */
.L_x_61038:
[----:B------:R-:W-:Y:S02]  /*16760*/  IMAD.MOV.U32 R167, RZ, RZ, R34 ;  /* 0x000000ffffa77224 */ /* 0x000fe400078e0022 */
.L_x_61039:
[----:B------:R-:W-:Y:S05]  /*16770*/  BSYNC B2 ;  /* 0x0000000000027941 */ /* 0x000fea0003800000 */
.L_x_61037:
        /* <DEDUP_REMOVED lines=16> */
.L_x_61043:
[----:B------:R-:W-:Y:S05]  /*16880*/  BSYNC B3 ;  /* 0x0000000000037941 */ /* 0x000fea0003800000 */
.L_x_61042:
        /* <DEDUP_REMOVED lines=42> */
.L_x_61041:
[----:B------:R-:W-:Y:S05]  /*16b30*/  BSYNC B2 ;  /* 0x0000000000027941 */ /* 0x000fea0003800000 */
.L_x_61040:
        /* <DEDUP_REMOVED lines=24> */
.L_x_61045:
[----:B------:R-:W-:Y:S02]  /*16cc0*/  MOV R31, R34 ;  /* 0x00000022001f7202 */ /* 0x000fe40000000f00 */
.L_x_61046:
[----:B------:R-:W-:Y:S05]  /*16cd0*/  BSYNC B2 ;  /* 0x0000000000027941 */ /* 0x000fea0003800000 */
.L_x_61044:
        /* <DEDUP_REMOVED lines=16> */
.L_x_61050:
[----:B------:R-:W-:Y:S05]  /*16de0*/  BSYNC B3 ;  /* 0x0000000000037941 */ /* 0x000fea0003800000 */
.L_x_61049:
        /* <DEDUP_REMOVED lines=42> */
.L_x_61048:
[----:B------:R-:W-:Y:S05]  /*17090*/  BSYNC B2 ;  /* 0x0000000000027941 */ /* 0x000fea0003800000 */
.L_x_61047:
        /* <DEDUP_REMOVED lines=21> */
.L_x_61052:
[----:B------:R-:W-:Y:S02]  /*171f0*/  MOV R31, R34 ;  /* 0x00000022001f7202 */ /* 0x000fe40000000f00 */
.L_x_61053:
[----:B------:R-:W-:Y:S05]  /*17200*/  BSYNC B2 ;  /* 0x0000000000027941 */ /* 0x000fea0003800000 */
.L_x_61051:
        /* <DEDUP_REMOVED lines=16> */
.L_x_61057:
[----:B------:R-:W-:Y:S05]  /*17310*/  BSYNC B3 ;  /* 0x0000000000037941 */ /* 0x000fea0003800000 */
.L_x_61056:
        /* <DEDUP_REMOVED lines=42> */
.L_x_61055:
[----:B------:R-:W-:Y:S05]  /*175c0*/  BSYNC B2 ;  /* 0x0000000000027941 */ /* 0x000fea0003800000 */
.L_x_61054:
        /* <DEDUP_REMOVED lines=21> */
.L_x_61059:
[----:B------:R-:W-:Y:S02]  /*17720*/  MOV R168, R34 ;  /* 0x0000002200a87202 */ /* 0x000fe40000000f00 */
.L_x_61060:
[----:B------:R-:W-:Y:S05]  /*17730*/  BSYNC B2 ;  /* 0x0000000000027941 */ /* 0x000fea0003800000 */
.L_x_61058:
        /* <DEDUP_REMOVED lines=16> */
.L_x_61064:
[----:B------:R-:W-:Y:S05]  /*17840*/  BSYNC B3 ;  /* 0x0000000000037941 */ /* 0x000fea0003800000 */
.L_x_61063:
        /* <DEDUP_REMOVED lines=42> */
.L_x_61062:
[----:B------:R-:W-:Y:S05]  /*17af0*/  BSYNC B2 ;  /* 0x0000000000027941 */ /* 0x000fea0003800000 */
.L_x_61061:
        /* <DEDUP_REMOVED lines=22> */
.L_x_61036:
[----:B------:R-:W-:Y:S05]  /*17c60*/  BSYNC B1 ;  /* 0x0000000000017941 */ /* 0x000fea0003800000 */
.L_x_61035:
        /* <DEDUP_REMOVED lines=23> */
.L_x_61068:
[----:B------:R-:W-:Y:S02]  /*17de0*/  IMAD.MOV.U32 R167, RZ, RZ, R34 ;  /* 0x000000ffffa77224 */ /* 0x000fe400078e0022 */
.L_x_61069:
[----:B------:R-:W-:Y:S05]  /*17df0*/  BSYNC B2 ;  /* 0x0000000000027941 */ /* 0x000fea0003800000 */
.L_x_61067:
        /* <DEDUP_REMOVED lines=16> */
.L_x_61073:
[----:B------:R-:W-:Y:S05]  /*17f00*/  BSYNC B3 ;  /* 0x0000000000037941 */ /* 0x000fea0003800000 */
.L_x_61072:
        /* <DEDUP_REMOVED lines=42> */
.L_x_61071:
[----:B------:R-:W-:Y:S05]  /*181b0*/  BSYNC B2 ;  /* 0x0000000000027941 */ /* 0x000fea0003800000 */
.L_x_61070:
        /* <DEDUP_REMOVED lines=24> */
.L_x_61075:
[----:B------:R-:W-:Y:S02]  /*18340*/  IMAD.MOV.U32 R31, RZ, RZ, R34 ;  /* 0x000000ffff1f7224 */ /* 0x000fe400078e0022 */
.L_x_61076:
[----:B------:R-:W-:Y:S05]  /*18350*/  BSYNC B2 ;  /* 0x0000000000027941 */ /* 0x000fea0003800000 */
.L_x_61074:
        /* <DEDUP_REMOVED lines=16> */
.L_x_61080:
[----:B------:R-:W-:Y:S05]  /*18460*/  BSYNC B3 ;  /* 0x0000000000037941 */ /* 0x000fea0003800000 */
.L_x_61079:
        /* <DEDUP_REMOVED lines=42> */
.L_x_61078:
[----:B------:R-:W-:Y:S05]  /*18710*/  BSYNC B2 ;  /* 0x0000000000027941 */ /* 0x000fea0003800000 */
.L_x_61077:
        /* <DEDUP_REMOVED lines=21> */
.L_x_61082:
[----:B------:R-:W-:Y:S02]  /*18870*/  IMAD.MOV.U32 R31, RZ, RZ, R34 ;  /* 0x000000ffff1f7224 */ /* 0x000fe400078e0022 */
.L_x_61083:
[----:B------:R-:W-:Y:S05]  /*18880*/  BSYNC B2 ;  /* 0x0000000000027941 */ /* 0x000fea0003800000 */
.L_x_61081:
        /* <DEDUP_REMOVED lines=16> */
.L_x_61087:
[----:B------:R-:W-:Y:S05]  /*18990*/  BSYNC B3 ;  /* 0x0000000000037941 */ /* 0x000fea0003800000 */
.L_x_61086:
        /* <DEDUP_REMOVED lines=42> */
.L_x_61085:
[----:B------:R-:W-:Y:S05]  /*18c40*/  BSYNC B2 ;  /* 0x0000000000027941 */ /* 0x000fea0003800000 */
.L_x_61084:
        /* <DEDUP_REMOVED lines=21> */
.L_x_61089:
[----:B------:R-:W-:Y:S02]  /*18da0*/  IMAD.MOV.U32 R168, RZ, RZ, R34 ;  /* 0x000000ffffa87224 */ /* 0x000fe400078e0022 */
.L_x_61090:
[----:B------:R-:W-:Y:S05]  /*18db0*/  BSYNC B2 ;  /* 0x0000000000027941 */ /* 0x000fea0003800000 */
.L_x_61088:
        /* <DEDUP_REMOVED lines=16> */
.L_x_61094:
[----:B------:R-:W-:Y:S05]  /*18ec0*/  BSYNC B3 ;  /* 0x0000000000037941 */ /* 0x000fea0003800000 */
.L_x_61093:
        /* <DEDUP_REMOVED lines=42> */
.L_x_61092:
[----:B------:R-:W-:Y:S05]  /*19170*/  BSYNC B2 ;  /* 0x0000000000027941 */ /* 0x000fea0003800000 */
.L_x_61091:
        /* <DEDUP_REMOVED lines=22> */
.L_x_61066:
[----:B------:R-:W-:Y:S05]  /*192e0*/  BSYNC B1 ;  /* 0x0000000000017941 */ /* 0x000fea0003800000 */
.L_x_61065:
        /* <DEDUP_REMOVED lines=23> */
.L_x_61098:
[----:B------:R-:W-:Y:S02]  /*19460*/  IMAD.MOV.U32 R167, RZ, RZ, R34 ;  /* 0x000000ffffa77224 */ /* 0x000fe400078e0022 */
.L_x_61099:
[----:B------:R-:W-:Y:S05]  /*19470*/  BSYNC B2 ;  /* 0x0000000000027941 */ /* 0x000fea0003800000 */
.L_x_61097:
        /* <DEDUP_REMOVED lines=16> */
.L_x_61103:
[----:B------:R-:W-:Y:S05]  /*19580*/  BSYNC B3 ;  /* 0x0000000000037941 */ /* 0x000fea0003800000 */
.L_x_61102:
        /* <DEDUP_REMOVED lines=42> */
.L_x_61101:
[----:B------:R-:W-:Y:S05]  /*19830*/  BSYNC B2 ;  /* 0x0000000000027941 */ /* 0x000fea0003800000 */
.L_x_61100:
        /* <DEDUP_REMOVED lines=24> */
.L_x_61105:
[----:B------:R-:W-:Y:S02]  /*199c0*/  IMAD.MOV.U32 R31, RZ, RZ, R34 ;  /* 0x000000ffff1f7224 */ /* 0x000fe400078e0022 */
.L_x_61106:
[----:B------:R-:W-:Y:S05]  /*199d0*/  BSYNC B2 ;  /* 0x0000000000027941 */ /* 0x000fea0003800000 */
.L_x_61104:
        /* <DEDUP_REMOVED lines=16> */
.L_x_61110:
[----:B------:R-:W-:Y:S05]  /*19ae0*/  BSYNC B3 ;  /* 0x0000000000037941 */ /* 0x000fea0003800000 */
.L_x_61109:
        /* <DEDUP_REMOVED lines=42> */
.L_x_61108:
[----:B------:R-:W-:Y:S05]  /*19d90*/  BSYNC B2 ;  /* 0x0000000000027941 */ /* 0x000fea0003800000 */
.L_x_61107:
        /* <DEDUP_REMOVED lines=21> */
.L_x_61112:
[----:B------:R-:W-:Y:S02]  /*19ef0*/  IMAD.MOV.U32 R31, RZ, RZ, R34 ;  /* 0x000000ffff1f7224 */ /* 0x000fe400078e0022 */
.L_x_61113:
[----:B------:R-:W-:Y:S05]  /*19f00*/  BSYNC B2 ;  /* 0x0000000000027941 */ /* 0x000fea0003800000 */
.L_x_61111:
        /* <DEDUP_REMOVED lines=16> */
.L_x_61117:
[----:B------:R-:W-:Y:S05]  /*1a010*/  BSYNC B3 ;  /* 0x0000000000037941 */ /* 0x000fea0003800000 */
.L_x_61116:
        /* <DEDUP_REMOVED lines=42> */
.L_x_61115:
[----:B------:R-:W-:Y:S05]  /*1a2c0*/  BSYNC B2 ;  /* 0x0000000000027941 */ /* 0x000fea0003800000 */
.L_x_61114:
        /* <DEDUP_REMOVED lines=21> */
.L_x_61119:
[----:B------:R-:W-:Y:S02]  /*1a420*/  IMAD.MOV.U32 R168, RZ, RZ, R34 ;  /* 0x000000ffffa87224 */ /* 0x000fe400078e0022 */
.L_x_61120:
[----:B------:R-:W-:Y:S05]  /*1a430*/  BSYNC B2 ;  /* 0x0000000000027941 */ /* 0x000fea0003800000 */
.L_x_61118:
        /* <DEDUP_REMOVED lines=16> */
.L_x_61124:
[----:B------:R-:W-:Y:S05]  /*1a540*/  BSYNC B3 ;  /* 0x0000000000037941 */ /* 0x000fea0003800000 */
.L_x_61123:
        /* <DEDUP_REMOVED lines=42> */
.L_x_61122:
[----:B------:R-:W-:Y:S05]  /*1a7f0*/  BSYNC B2 ;  /* 0x0000000000027941 */ /* 0x000fea0003800000 */
.L_x_61121:
        /* <DEDUP_REMOVED lines=22> */
.L_x_61096:
[----:B------:R-:W-:Y:S05]  /*1a960*/  BSYNC B1 ;  /* 0x0000000000017941 */ /* 0x000fea0003800000 */
.L_x_61095:
        /* <DEDUP_REMOVED lines=23> */
.L_x_61128:
[----:B------:R-:W-:Y:S02]  /*1aae0*/  MOV R167, R34 ;  /* 0x0000002200a77202 */ /* 0x000fe40000000f00 */
.L_x_61129:
[----:B------:R-:W-:Y:S05]  /*1aaf0*/  BSYNC B2 ;  /* 0x0000000000027941 */ /* 0x000fea0003800000 */
.L_x_61127:
        /* <DEDUP_REMOVED lines=16> */
.L_x_61133:
[----:B------:R-:W-:Y:S05]  /*1ac00*/  BSYNC B3 ;  /* 0x0000000000037941 */ /* 0x000fea0003800000 */
.L_x_61132:
        /* <DEDUP_REMOVED lines=42> */
.L_x_61131:
[----:B------:R-:W-:Y:S05]  /*1aeb0*/  BSYNC B2 ;  /* 0x0000000000027941 */ /* 0x000fea0003800000 */
.L_x_61130:
        /* <DEDUP_REMOVED lines=24> */
.L_x_61135:
[----:B------:R-:W-:Y:S02]  /*1b040*/  IMAD.MOV.U32 R31, RZ, RZ, R34 ;  /* 0x000000ffff1f7224 */ /* 0x000fe400078e0022 */
.L_x_61136:
[----:B------:R-:W-:Y:S05]  /*1b050*/  BSYNC B2 ;  /* 0x0000000000027941 */ /* 0x000fea0003800000 */
.L_x_61134:
        /* <DEDUP_REMOVED lines=16> */
.L_x_61140:
[----:B------:R-:W-:Y:S05]  /*1b160*/  BSYNC B3 ;  /* 0x0000000000037941 */ /* 0x000fea0003800000 */
.L_x_61139:
        /* <DEDUP_REMOVED lines=42> */
.L_x_61138:
[----:B------:R-:W-:Y:S05]  /*1b410*/  BSYNC B2 ;  /* 0x0000000000027941 */ /* 0x000fea0003800000 */
.L_x_61137:
        /* <DEDUP_REMOVED lines=21> */
.L_x_61142:
[----:B------:R-:W-:Y:S02]  /*1b570*/  IMAD.MOV.U32 R31, RZ, RZ, R34 ;  /* 0x000000ffff1f7224 */ /* 0x000fe400078e0022 */
.L_x_61143:
[----:B------:R-:W-:Y:S05]  /*1b580*/  BSYNC B2 ;  /* 0x0000000000027941 */ /* 0x000fea0003800000 */
.L_x_61141:
        /* <DEDUP_REMOVED lines=16> */
.L_x_61147:
[----:B------:R-:W-:Y:S05]  /*1b690*/  BSYNC B3 ;  /* 0x0000000000037941 */ /* 0x000fea0003800000 */
.L_x_61146:
        /* <DEDUP_REMOVED lines=42> */
.L_x_61145:
[----:B------:R-:W-:Y:S05]  /*1b940*/  BSYNC B2 ;  /* 0x0000000000027941 */ /* 0x000fea0003800000 */
.L_x_61144:
        /* <DEDUP_REMOVED lines=21> */
.L_x_61149:
[----:B------:R-:W-:Y:S02]  /*1baa0*/  IMAD.MOV.U32 R168, RZ, RZ, R34 ;  /* 0x000000ffffa87224 */ /* 0x000fe400078e0022 */
.L_x_61150:
[----:B------:R-:W-:Y:S05]  /*1bab0*/  BSYNC B2 ;  /* 0x0000000000027941 */ /* 0x000fea0003800000 */
.L_x_61148:
        /* <DEDUP_REMOVED lines=16> */
.L_x_61154:
[----:B------:R-:W-:Y:S05]  /*1bbc0*/  BSYNC B3 ;  /* 0x0000000000037941 */ /* 0x000fea0003800000 */
.L_x_61153:
        /* <DEDUP_REMOVED lines=42> */
.L_x_61152:
[----:B------:R-:W-:Y:S05]  /*1be70*/  BSYNC B2 ;  /* 0x0000000000027941 */ /* 0x000fea0003800000 */
.L_x_61151:
        /* <DEDUP_REMOVED lines=22> */
.L_x_61126:
[----:B------:R-:W-:Y:S05]  /*1bfe0*/  BSYNC B1 ;  /* 0x0000000000017941 */ /* 0x000fea0003800000 */
.L_x_61125:
        /* <DEDUP_REMOVED lines=23> */
.L_x_61158:
[----:B------:R-:W-:Y:S02]  /*1c160*/  IMAD.MOV.U32 R167, RZ, RZ, R34 ;  /* 0x000000ffffa77224 */ /* 0x000fe400078e0022 */
.L_x_61159:
[----:B------:R-:W-:Y:S05]  /*1c170*/  BSYNC B2 ;  /* 0x0000000000027941 */ /* 0x000fea0003800000 */
.L_x_61157:
        /* <DEDUP_REMOVED lines=16> */
.L_x_61163:
[----:B------:R-:W-:Y:S05]  /*1c280*/  BSYNC B3 ;  /* 0x0000000000037941 */ /* 0x000fea0003800000 */
.L_x_61162:
        /* <DEDUP_REMOVED lines=42> */
.L_x_61161:
[----:B------:R-:W-:Y:S05]  /*1c530*/  BSYNC B2 ;  /* 0x0000000000027941 */ /* 0x000fea0003800000 */
.L_x_61160:
        /* <DEDUP_REMOVED lines=8> */
[----:B0-----:R-:W-:-:S10]  /*1c5c0*/  HFMA2.MMA R167, -RZ, RZ, 0.1171875, 0 ;  /* 0x2f800000ffa77435 */ /* 0x001fd400000001ff */
        /* <DEDUP_REMOVED lines=15> */
.L_x_61165:
[----:B------:R-:W-:Y:S02]  /*1c6c0*/  IMAD.MOV.U32 R31, RZ, RZ, R34 ;  /* 0x000000ffff1f7224 */ /* 0x000fe400078e0022 */
.L_x_61166:
[----:B------:R-:W-:Y:S05]  /*1c6d0*/  BSYNC B2 ;  /* 0x0000000000027941 */ /* 0x000fea0003800000 */
.L_x_61164:
        /* <DEDUP_REMOVED lines=16> */
.L_x_61170:
[----:B------:R-:W-:Y:S05]  /*1c7e0*/  BSYNC B3 ;  /* 0x0000000000037941 */ /* 0x000fea0003800000 */
.L_x_61169:
        /* <DEDUP_REMOVED lines=42> */
.L_x_61168:
[----:B------:R-:W-:Y:S05]  /*1ca90*/  BSYNC B2 ;  /* 0x0000000000027941 */ /* 0x000fea0003800000 */
.L_x_61167:
        /* <DEDUP_REMOVED lines=21> */
.L_x_61172:
[----:B------:R-:W-:Y:S02]  /*1cbf0*/  IMAD.MOV.U32 R31, RZ, RZ, R34 ;  /* 0x000000ffff1f7224 */ /* 0x000fe400078e0022 */
.L_x_61173:
[----:B------:R-:W-:Y:S05]  /*1cc00*/  BSYNC B2 ;  /* 0x0000000000027941 */ /* 0x000fea0003800000 */
.L_x_61171:
        /* <DEDUP_REMOVED lines=16> */
.L_x_61177:
[----:B------:R-:W-:Y:S05]  /*1cd10*/  BSYNC B3 ;  /* 0x0000000000037941 */ /* 0x000fea0003800000 */
.L_x_61176:
        /* <DEDUP_REMOVED lines=42> */
.L_x_61175:
[----:B------:R-:W-:Y:S05]  /*1cfc0*/  BSYNC B2 ;  /* 0x0000000000027941 */ /* 0x000fea0003800000 */
.L_x_61174:
[----:B------:R-:W2:Y:S01]  /*1cfd0*/  LDL R131, [R1] ;  /* 0x0000000001837983 */ /* 0x000ea20000100800 */
        /* <DEDUP_REMOVED lines=20> */
.L_x_61179:
[----:B------:R-:W-:Y:S02]  /*1d120*/  IMAD.MOV.U32 R168, RZ, RZ, R34 ;  /* 0x000000ffffa87224 */ /* 0x000fe400078e0022 */
.L_x_61180:
[----:B------:R-:W-:Y:S05]  /*1d130*/  BSYNC B2 ;  /* 0x0000000000027941 */ /* 0x000fea0003800000 */
.L_x_61178:
        /* <DEDUP_REMOVED lines=16> */
.L_x_61184:
[----:B------:R-:W-:Y:S05]  /*1d240*/  BSYNC B3 ;  /* 0x0000000000037941 */ /* 0x000fea0003800000 */
.L_x_61183:
        /* <DEDUP_REMOVED lines=9> */
[----:B------:R-:W-:Y:S02]  /*1d2e0*/  LOP3.LUT R131, R131, UR10, R31, 0x96, !PT ;  /* 0x0000000a83837c12 */ /* 0x000fe4000f8e961f */
[----:B------:R-:W-:Y:S02]  /*1d2f0*/  MOV R31, RZ ;  /* 0x000000ff001f7202 */ /* 0x000fe40000000f00 */
        /* <DEDUP_REMOVED lines=31> */
.L_x_61182:
[----:B------:R-:W-:Y:S05]  /*1d4f0*/  BSYNC B2 ;  /* 0x0000000000027941 */ /* 0x000fea0003800000 */
.L_x_61181:
[----:B------:R-:W0:Y:S01]  /*1d500*/  I2F.U32 R130, R168 ;  /* 0x000000a800827306 */ /* 0x000e220000201000 */
[----:B------:R-:W-:-:S04]  /*1d510*/  FMUL.FTZ R119, R119, R128 ;  /* 0x0000008077777220 */ /* 0x000fc80000410000 */
[----:B------:R-:W-:Y:S02]  /*1d520*/  FMUL.FTZ R119, R119, c[0x0][0x1e8] ;  /* 0x00007a0077777a20 */ /* 0x000fe40000410000 */
[----:B0-----:R-:W-:-:S05]  /*1d530*/  FFMA.FTZ R130, R130, R167, 1.1641532182693481445e-10 ;  /* 0x2f00000082827423 */ /* 0x001fca00000100a7 */
[----:B------:R-:W-:-:S04]  /*1d540*/  FSETP.GTU.FTZ.AND P5, PT, R130, c[0x0][0x1e4], PT ;  /* 0x0000790082007a0b */ /* 0x000fc80003fbc000 */
[----:B------:R-:W-:Y:S02]  /*1d550*/  FSEL R119, R119, RZ, !P5 ;  /* 0x000000ff77777208 */ /* 0x000fe40006800000 */
[----:B------:R-:W-:-:S03]  /*1d560*/  SEL R167, RZ, 0x1000000, P5 ;  /* 0x01000000ffa77807 */ /* 0x000fc60002800000 */
[----:B------:R-:W-:-:S04]  /*1d570*/  FMUL.FTZ R119, R252, R119 ;  /* 0x00000077fc777220 */ /* 0x000fc80000410000 */
        /* <DEDUP_REMOVED lines=13> */
.L_x_61156:
[----:B------:R-:W-:Y:S05]  /*1d650*/  BSYNC B1 ;  /* 0x0000000000017941 */ /* 0x000fea0003800000 */
.L_x_61155:
        /* <DEDUP_REMOVED lines=23> */
.L_x_61188:
[----:B------:R-:W-:Y:S02]  /*1d7d0*/  IMAD.MOV.U32 R167, RZ, RZ, R34 ;  /* 0x000000ffffa77224 */ /* 0x000fe400078e0022 */
.L_x_61189:
[----:B------:R-:W-:Y:S05]  /*1d7e0*/  BSYNC B2 ;  /* 0x0000000000027941 */ /* 0x000fea0003800000 */
.L_x_61187:
        /* <DEDUP_REMOVED lines=16> */
.L_x_61193:
[----:B------:R-:W-:Y:S05]  /*1d8f0*/  BSYNC B3 ;  /* 0x0000000000037941 */ /* 0x000fea0003800000 */
.L_x_61192:
        /* <DEDUP_REMOVED lines=42> */
.L_x_61191:
[----:B------:R-:W-:Y:S05]  /*1dba0*/  BSYNC B2 ;  /* 0x0000000000027941 */ /* 0x000fea0003800000 */
.L_x_61190:
[----:B------:R0:W1:Y:S01]  /*1dbb0*/  I2F.U32 R31, R167 ;  /* 0x000000a7001f7306 */ /* 0x0000620000201000 */
[----:B-----5:R-:W-:Y:S01]  /*1dbc0*/  FMUL.FTZ R120, R120, R128 ;  /* 0x0000008078787220 */ /* 0x020fe20000410000 */
[----:B------:R-:W-:Y:S01]  /*1dbd0*/  ISETP.NE.U32.AND P1, PT, RZ, c[0x0][0x180], PT ;  /* 0x00006000ff007a0c */ /* 0x000fe20003f25070 */
[----:B------:R-:W-:Y:S01]  /*1dbe0*/  BSSY B2, `(.L_x_61194) ;  /* 0x0000015000027945 */ /* 0x000fe20003800000 */
[----:B------:R-:W-:Y:S01]  /*1dbf0*/  ISETP.NE.AND P3, PT, R130, 0x1, PT ;  /* 0x000000018200780c */ /* 0x000fe20003f65270 */
[----:B------:R-:W-:Y:S01]  /*1dc00*/  FMUL.FTZ R120, R120, c[0x0][0x1e8] ;  /* 0x00007a0078787a20 */ /* 0x000fe20000410000 */
[----:B------:R-:W-:Y:S02]  /*1dc10*/  ISETP.NE.AND.EX P1, PT, RZ, c[0x0][0x184], PT, P1 ;  /* 0x00006100ff007a0c */ /* 0x000fe40003f25310 */
[----:B------:R-:W-:Y:S01]  /*1dc20*/  IADD3 R131, R130, 0x1, RZ ;  /* 0x0000000182837810 */ /* 0x000fe20007ffe0ff */
[----:B0-----:R-:W-:-:S04]  /*1dc30*/  IMAD.MOV.U32 R167, RZ, RZ, 0x2f800000 ;  /* 0x2f800000ffa77424 */ /* 0x001fc800078e00ff */
[----:B-1----:R-:W-:-:S05]  /*1dc40*/  FFMA.FTZ R31, R31, R167, 1.1641532182693481445e-10 ;  /* 0x2f0000001f1f7423 */ /* 0x002fca00000100a7 */
        /* <DEDUP_REMOVED lines=13> */
.L_x_61195:
[----:B------:R-:W-:Y:S02]  /*1dd20*/  IMAD.MOV.U32 R31, RZ, RZ, R34 ;  /* 0x000000ffff1f7224 */ /* 0x000fe400078e0022 */
.L_x_61196:
[----:B------:R-:W-:Y:S05]  /*1dd30*/  BSYNC B2 ;  /* 0x0000000000027941 */ /* 0x000fea0003800000 */
.L_x_61194:
        /* <DEDUP_REMOVED lines=16> */
.L_x_61200:
[----:B------:R-:W-:Y:S05]  /*1de40*/  BSYNC B3 ;  /* 0x0000000000037941 */ /* 0x000fea0003800000 */
.L_x_61199:
        /* <DEDUP_REMOVED lines=42> */
.L_x_61198:
[----:B------:R-:W-:Y:S05]  /*1e0f0*/  BSYNC B2 ;  /* 0x0000000000027941 */ /* 0x000fea0003800000 */
.L_x_61197:
[----:B------:R-:W0:Y:S01]  /*1e100*/  I2F.U32 R31, R31 ;  /* 0x0000001f001f7306 */ /* 0x000e220000201000 */
[----:B------:R-:W-:Y:S01]  /*1e110*/  FMUL.FTZ R121, R121, R128 ;  /* 0x0000008079797220 */ /* 0x000fe20000410000 */
[C---:B------:R-:W-:Y:S01]  /*1e120*/  ISETP.NE.AND P4, PT, R131.reuse, 0x1, PT ;  /* 0x000000018300780c */ /* 0x040fe20003f85270 */
[----:B------:R-:W-:Y:S01]  /*1e130*/  BSSY B2, `(.L_x_61201) ;  /* 0x0000012000027945 */ /* 0x000fe20003800000 */
[----:B------:R-:W-:Y:S01]  /*1e140*/  IADD3 R130, R131, 0x1, RZ ;  /* 0x0000000183827810 */ /* 0x000fe20007ffe0ff */
        /* <DEDUP_REMOVED lines=15> */
.L_x_61202:
[----:B------:R-:W-:Y:S02]  /*1e240*/  IMAD.MOV.U32 R31, RZ, RZ, R34 ;  /* 0x000000ffff1f7224 */ /* 0x000fe400078e0022 */
.L_x_61203:
[----:B------:R-:W-:Y:S05]  /*1e250*/  BSYNC B2 ;  /* 0x0000000000027941 */ /* 0x000fea0003800000 */
.L_x_61201:
        /* <DEDUP_REMOVED lines=16> */
.L_x_61207:
[----:B------:R-:W-:Y:S05]  /*1e360*/  BSYNC B3 ;  /* 0x0000000000037941 */ /* 0x000fea0003800000 */
.L_x_61206:
        /* <DEDUP_REMOVED lines=42> */
.L_x_61205:
[----:B------:R-:W-:Y:S05]  /*1e610*/  BSYNC B2 ;  /* 0x0000000000027941 */ /* 0x000fea0003800000 */
.L_x_61204:
        /* <DEDUP_REMOVED lines=20> */
.L_x_61209:
[----:B------:R-:W-:Y:S02]  /*1e760*/  IMAD.MOV.U32 R168, RZ, RZ, R34 ;  /* 0x000000ffffa87224 */ /* 0x000fe400078e0022 */
.L_x_61210:
[----:B------:R-:W-:Y:S05]  /*1e770*/  BSYNC B2 ;  /* 0x0000000000027941 */ /* 0x000fea0003800000 */
.L_x_61208:
        /* <DEDUP_REMOVED lines=16> */
.L_x_61214:
[----:B------:R-:W-:Y:S05]  /*1e880*/  BSYNC B3 ;  /* 0x0000000000037941 */ /* 0x000fea0003800000 */
.L_x_61213:
        /* <DEDUP_REMOVED lines=42> */
.L_x_61212:
[----:B------:R-:W-:Y:S05]  /*1eb30*/  BSYNC B2 ;  /* 0x0000000000027941 */ /* 0x000fea0003800000 */
.L_x_61211:
        /* <DEDUP_REMOVED lines=21> */
.L_x_61186:
[----:B------:R-:W-:Y:S05]  /*1ec90*/  BSYNC B1 ;  /* 0x0000000000017941 */ /* 0x000fea0003800000 */
.L_x_61185:
        /* <DEDUP_REMOVED lines=23> */
.L_x_61218:
[----:B------:R-:W-:Y:S02]  /*1ee10*/  IMAD.MOV.U32 R167, RZ, RZ, R34 ;  /* 0x000000ffffa77224 */ /* 0x000fe400078e0022 */
.L_x_61219:
[----:B------:R-:W-:Y:S05]  /*1ee20*/  BSYNC B2 ;  /* 0x0000000000027941 */ /* 0x000fea0003800000 */
.L_x_61217:
        /* <DEDUP_REMOVED lines=16> */
.L_x_61223:
[----:B------:R-:W-:Y:S05]  /*1ef30*/  BSYNC B3 ;  /* 0x0000000000037941 */ /* 0x000fea0003800000 */
.L_x_61222:
        /* <DEDUP_REMOVED lines=42> */
.L_x_61221:
[----:B------:R-:W-:Y:S05]  /*1f1e0*/  BSYNC B2 ;  /* 0x0000000000027941 */ /* 0x000fea0003800000 */
.L_x_61220:
        /* <DEDUP_REMOVED lines=23> */
.L_x_61225:
[----:B------:R-:W-:Y:S02]  /*1f360*/  IMAD.MOV.U32 R31, RZ, RZ, R34 ;  /* 0x000000ffff1f7224 */ /* 0x000fe400078e0022 */
.L_x_61226:
[----:B------:R-:W-:Y:S05]  /*1f370*/  BSYNC B2 ;  /* 0x0000000000027941 */ /* 0x000fea0003800000 */
.L_x_61224:
        /* <DEDUP_REMOVED lines=16> */
.L_x_61230:
[----:B------:R-:W-:Y:S05]  /*1f480*/  BSYNC B3 ;  /* 0x0000000000037941 */ /* 0x000fea0003800000 */
.L_x_61229:
        /* <DEDUP_REMOVED lines=42> */
.L_x_61228:
[----:B------:R-:W-:Y:S05]  /*1f730*/  BSYNC B2 ;  /* 0x0000000000027941 */ /* 0x000fea0003800000 */
.L_x_61227:
        /* <DEDUP_REMOVED lines=20> */
.L_x_61232:
[----:B------:R-:W-:Y:S02]  /*1f880*/  IMAD.MOV.U32 R31, RZ, RZ, R34 ;  /* 0x000000ffff1f7224 */ /* 0x000fe400078e0022 */
.L_x_61233:
[----:B------:R-:W-:Y:S05]  /*1f890*/  BSYNC B2 ;  /* 0x0000000000027941 */ /* 0x000fea0003800000 */
.L_x_61231:
        /* <DEDUP_REMOVED lines=16> */
.L_x_61237:
[----:B------:R-:W-:Y:S05]  /*1f9a0*/  BSYNC B3 ;  /* 0x0000000000037941 */ /* 0x000fea0003800000 */
.L_x_61236:
        /* <DEDUP_REMOVED lines=42> */
.L_x_61235:
[----:B------:R-:W-:Y:S05]  /*1fc50*/  BSYNC B2 ;  /* 0x0000000000027941 */ /* 0x000fea0003800000 */
.L_x_61234:
        /* <DEDUP_REMOVED lines=20> */
.L_x_61239:
[----:B------:R-:W-:Y:S02]  /*1fda0*/  IMAD.MOV.U32 R168, RZ, RZ, R34 ;  /* 0x000000ffffa87224 */ /* 0x000fe400078e0022 */
.L_x_61240:
[----:B------:R-:W-:Y:S05]  /*1fdb0*/  BSYNC B2 ;  /* 0x0000000000027941 */ /* 0x000fea0003800000 */
.L_x_61238:
        /* <DEDUP_REMOVED lines=16> */
.L_x_61244:
[----:B------:R-:W-:Y:S05]  /*1fec0*/  BSYNC B3 ;  /* 0x0000000000037941 */ /* 0x000fea0003800000 */
.L_x_61243:
        /* <DEDUP_REMOVED lines=42> */
.L_x_61242:
[----:B------:R-:W-:Y:S05]  /*20170*/  BSYNC B2 ;  /* 0x0000000000027941 */ /* 0x000fea0003800000 */
.L_x_61241:
[----:B------:R-:W0:Y:S01]  /*20180*/  I2F.U32 R130, R168 ;  /* 0x000000a800827306 */ /* 0x000e220000201000 */
[----:B------:R-:W-:Y:S01]  /*20190*/  FMUL.FTZ R127, R127, R128 ;  /* 0x000000807f7f7220 */ /* 0x000fe20000410000 */
[----:B------:R-:W-:-:S03]  /*201a0*/  SEL R128, RZ, 0x10000, P4 ;  /* 0x00010000ff807807 */ /* 0x000fc60002000000 */
[----:B------:R-:W-:Y:S02]  /*201b0*/  FMUL.FTZ R127, R127, c[0x0][0x1e8] ;  /* 0x00007a007f7f7a20 */ /* 0x000fe40000410000 */
[----:B0-----:R-:W-:-:S05]  /*201c0*/  FFMA.FTZ R130, R130, R167, 1.1641532182693481445e-10 ;  /* 0x2f00000082827423 */ /* 0x001fca00000100a7 */
[----:B------:R-:W-:-:S04]  /*201d0*/  FSETP.GTU.FTZ.AND P5, PT, R130, c[0x0][0x1e4], PT ;  /* 0x0000790082007a0b */ /* 0x000fc80003fbc000 */
[----:B------:R-:W-:-:S05]  /*201e0*/  FSEL R127, R127, RZ, !P5 ;  /* 0x000000ff7f7f7208 */ /* 0x000fca0006800000 */
        /* <DEDUP_REMOVED lines=13> */
.L_x_61216:
[----:B------:R-:W-:Y:S05]  /*202c0*/  BSYNC B1 ;  /* 0x0000000000017941 */ /* 0x000fea0003800000 */
.L_x_61215:
[----:B0----5:R-:W-:Y:S01]  /*202d0*/  FADD.FTZ R128, RZ, R48 ;  /* 0x00000030ff807221 */ /* 0x021fe20000010000 */
        /* <DEDUP_REMOVED lines=130> */
.L_x_61289:
        /* <DEDUP_REMOVED lines=204> */
.L_x_61290:
        /* <DEDUP_REMOVED lines=20> */
[----:B------:R-:W4:Y:S04]  /*21900*/  LDL R180, [R1+0x34] ;  /* 0x0000340001b47983 */ /* 0x000f280000100800 */
[----:B------:R-:W5:Y:S01]  /*21910*/  LDL R179, [R1+0x2c] ;  /* 0x00002c0001b37983 */ /* 0x000f620000100800 */
[----:B------:R-:W-:-:S05]  /*21920*/  FSEL R131, R168, RZ, !P1 ;  /* 0x000000ffa8837208 */ /* 0x000fca0004800000 */
[--C-:B0-----:R-:W-:Y:S02]  /*21930*/  FADD.FTZ R128, R48, -R131.reuse ;  /* 0x8000008330807221 */ /* 0x101fe40000010000 */
[--C-:B------:R-:W-:Y:S02]  /*21940*/  FADD.FTZ R129, R49, -R131.reuse ;  /* 0x8000008331817221 */ /* 0x100fe40000010000 */
[--C-:B------:R-:W-:Y:S02]  /*21950*/  FADD.FTZ R130, R50, -R131.reuse ;  /* 0x8000008332827221 */ /* 0x100fe40000010000 */
[----:B------:R-:W-:Y:S02]  /*21960*/  FMUL.FTZ R128, R167, R128 ;  /* 0x00000080a7807220 */ /* 0x000fe40000410000 */
[----:B------:R-:W-:Y:S02]  /*21970*/  FADD.FTZ R131, R51, -R131 ;  /* 0x8000008333837221 */ /* 0x000fe40000010000 */
[----:B------:R-:W-:-:S02]  /*21980*/  FMUL.FTZ R130, R167, R130 ;  /* 0x00000082a7827220 */ /* 0x000fc40000410000 */
[C---:B------:R-:W-:Y:S02]  /*21990*/  FMUL.FTZ R129, R167.reuse, R129 ;  /* 0x00000081a7817220 */ /* 0x040fe40000410000 */
[----:B------:R-:W-:Y:S02]  /*219a0*/  FMUL.FTZ R131, R167, R131 ;  /* 0x00000083a7837220 */ /* 0x000fe40000410000 */
[----:B--2---:R-:W-:Y:S02]  /*219b0*/  FFMA.FTZ R128, R170, R128, R181 ;  /* 0x00000080aa807223 */ /* 0x004fe400000100b5 */
[----:B------:R-:W-:Y:S02]  /*219c0*/  IMAD.MOV.U32 R170, RZ, RZ, 0x10 ;  /* 0x00000010ffaa7424 */ /* 0x000fe400078e00ff */
[----:B---3--:R-:W-:Y:S02]  /*219d0*/  FFMA.FTZ R130, R171, R130, R178 ;  /* 0x00000082ab827223 */ /* 0x008fe400000100b2 */
[----:B------:R-:W-:-:S04]  /*219e0*/  IMAD.WIDE.U32 R170, R2, R170, c[0x0][0x208] ;  /* 0x0000820002aa7625 */ /* 0x000fc800078e00aa */
[----:B----4-:R-:W-:Y:S02]  /*219f0*/  FFMA.FTZ R129, R180, R129, R174 ;  /* 0x00000081b4817223 */ /* 0x010fe400000100ae */
[----:B-----5:R-:W-:-:S05]  /*21a00*/  FFMA.FTZ R131, R179, R131, R173 ;  /* 0x00000083b3837223 */ /* 0x020fca00000100ad */
[----:B------:R0:W-:Y:S01]  /*21a10*/  STG.E.128 [R170.64], R128 ;  /* 0x00000080aa007986 */ /* 0x0001e2000c101d06 */
[----:B------:R-:W-:-:S03]  /*21a20*/  IADD3 R2, R2, 0x20, RZ ;  /* 0x0000002002027810 */ /* 0x000fc60007ffe0ff */
.L_x_61248:
[----:B------:R-:W-:Y:S05]  /*21a30*/  BSYNC B1 ;  /* 0x0000000000017941 */ /* 0x000fea0003800000 */
.L_x_61247:
[----:B------:R-:W-:Y:S01]  /*21a40*/  LOP3.LUT P2, RZ, R0, 0x1, RZ, 0xc0, !PT ;  /* 0x0000000100ff7812 */ /* 0x000fe2000784c0ff */
[----:B------:R-:W-:-:S12]  /*21a50*/  BSSY B1, `(.L_x_61249) ;  /* 0x0000019000017945 */ /* 0x000fd80003800000 */
[----:B------:R-:W-:Y:S05]  /*21a60*/  @!P2 BRA `(.L_x_61250) ;  /* 0x000001700000a947 */ /* 0x000fea0003800000 */
[----:B------:R-:W2:Y:S04]  /*21a70*/  LDL R181, [R1+0x1d0] ;  /* 0x0001d00001b57983 */ /* 0x000ea80000100800 */
[----:B0-----:R-:W2:Y:S04]  /*21a80*/  LDL R170, [R1+0x18] ;  /* 0x0000180001aa7983 */ /* 0x001ea80000100800 */
[----:B------:R-:W3:Y:S04]  /*21a90*/  LDL R178, [R1+0x1cc] ;  /* 0x0001cc0001b27983 */ /* 0x000ee80000100800 */
[----:B------:R-:W3:Y:S04]  /*21aa0*/  LDL R171, [R1+0x10] ;  /* 0x0000100001ab7983 */ /* 0x000ee80000100800 */
[----:B------:R-:W4:Y:S04]  /*21ab0*/  LDL R180, [R1+0x14] ;  /* 0x0000140001b47983 */ /* 0x000f280000100800 */
[----:B------:R-:W5:Y:S01]  /*21ac0*/  LDL R179, [R1+0xc] ;  /* 0x00000c0001b37983 */ /* 0x000f620000100800 */
[----:B------:R-:W-:-:S05]  /*21ad0*/  FSEL R131, R168, RZ, !P1 ;  /* 0x000000ffa8837208 */ /* 0x000fca0004800000 */
[--C-:B------:R-:W-:Y:S02]  /*21ae0*/  FADD.FTZ R128, R52, -R131.reuse ;  /* 0x8000008334807221 */ /* 0x100fe40000010000 */
        /* <DEDUP_REMOVED lines=15> */
.L_x_61250:
[----:B------:R-:W-:Y:S05]  /*21be0*/  BSYNC B1 ;  /* 0x0000000000017941 */ /* 0x000fea0003800000 */
.L_x_61249:
[----:B------:R-:W-:Y:S01]  /*21bf0*/  LOP3.LUT P2, RZ, R37, 0x80000000, RZ, 0xc0, !PT ;  /* 0x8000000025ff7812 */ /* 0x000fe2000784c0ff */
[----:B------:R-:W-:-:S12]  /*21c00*/  BSSY B1, `(.L_x_61251) ;  /* 0x0000015000017945 */ /* 0x000fd80003800000 */
[----:B------:R-:W-:Y:S05]  /*21c10*/  @!P2 BRA `(.L_x_61252) ;  /* 0x000001300000a947 */ /* 0x000fea0003800000 */
[----:B0-----:R-:W2:Y:S04]  /*21c20*/  LDL R170, [R1+0x1c8] ;  /* 0x0001c80001aa7983 */ /* 0x001ea80000100800 */
[----:B------:R-:W3:Y:S01]  /*21c30*/  LDL R171, [R1+0x1c4] ;  /* 0x0001c40001ab7983 */ /* 0x000ee20000100800 */
        /* <DEDUP_REMOVED lines=9> */
[----:B------:R-:W-:Y:S02]  /*21cd0*/  FFMA.FTZ R129, R250, R129, R166 ;  /* 0x00000081fa817223 */ /* 0x000fe400000100a6 */
[----:B------:R-:W-:Y:S02]  /*21ce0*/  FFMA.FTZ R131, R248, R131, R165 ;  /* 0x00000083f8837223 */ /* 0x000fe400000100a5 */
[----:B--2---:R-:W-:Y:S02]  /*21cf0*/  FFMA.FTZ R128, R251, R128, R170 ;  /* 0x00000080fb807223 */ /* 0x004fe400000100aa */
[----:B------:R-:W-:-:S02]  /*21d00*/  IMAD.MOV.U32 R170, RZ, RZ, 0x10 ;  /* 0x00000010ffaa7424 */ /* 0x000fc400078e00ff */
[----:B---3--:R-:W-:Y:S02]  /*21d10*/  FFMA.FTZ R130, R249, R130, R171 ;  /* 0x00000082f9827223 */ /* 0x008fe400000100ab */
[C---:B------:R-:W-:Y:S01]  /*21d20*/  IMAD.WIDE.U32 R170, R2.reuse, R170, c[0x0][0x208] ;  /* 0x0000820002aa7625 */ /* 0x040fe200078e00aa */
[----:B------:R-:W-:-:S04]  /*21d30*/  IADD3 R2, R2, 0x20, RZ ;  /* 0x0000002002027810 */ /* 0x000fc80007ffe0ff */
[----:B------:R0:W-:Y:S03]  /*21d40*/  STG.E.128 [R170.64], R128 ;  /* 0x00000080aa007986 */ /* 0x0001e6000c101d06 */
.L_x_61252:
[----:B------:R-:W-:Y:S05]  /*21d50*/  BSYNC B1 ;  /* 0x0000000000017941 */ /* 0x000fea0003800000 */
.L_x_61251:
        /* <DEDUP_REMOVED lines=22> */
.L_x_61254:
[----:B------:R-:W-:Y:S05]  /*21ec0*/  BSYNC B1 ;  /* 0x0000000000017941 */ /* 0x000fea0003800000 */
.L_x_61253:
        /* <DEDUP_REMOVED lines=22> */
.L_x_61256:
[----:B------:R-:W-:Y:S05]  /*22030*/  BSYNC B1 ;  /* 0x0000000000017941 */ /* 0x000fea0003800000 */
.L_x_61255:
        /* <DEDUP_REMOVED lines=16> */
[----:B--2---:R-:W-:Y:S01]  /*22140*/  FFMA.FTZ R128, R231, R128, R170 ;  /* 0x00000080e7807223 */ /* 0x004fe200000100aa */
[----:B------:R-:W-:Y:S01]  /*22150*/  HFMA2.MMA R170, -RZ, RZ, 0, 9.5367431640625e-07 ;  /* 0x00000010ffaa7435 */ /* 0x000fe200000001ff */
[----:B---3--:R-:W-:-:S09]  /*22160*/  FFMA.FTZ R130, R229, R130, R171 ;  /* 0x00000082e5827223 */ /* 0x008fd200000100ab */
[C---:B------:R-:W-:Y:S01]  /*22170*/  IMAD.WIDE.U32 R170, R2.reuse, R170, c[0x0][0x208] ;  /* 0x0000820002aa7625 */ /* 0x040fe200078e00aa */
[----:B------:R-:W-:-:S04]  /*22180*/  IADD3 R2, R2, 0x20, RZ ;  /* 0x0000002002027810 */ /* 0x000fc80007ffe0ff */
[----:B------:R0:W-:Y:S03]  /*22190*/  STG.E.128 [R170.64], R128 ;  /* 0x00000080aa007986 */ /* 0x0001e6000c101d06 */
.L_x_61258:
[----:B------:R-:W-:Y:S05]  /*221a0*/  BSYNC B1 ;  /* 0x0000000000017941 */ /* 0x000fea0003800000 */
.L_x_61257:
        /* <DEDUP_REMOVED lines=22> */
.L_x_61260:
[----:B------:R-:W-:Y:S05]  /*22310*/  BSYNC B1 ;  /* 0x0000000000017941 */ /* 0x000fea0003800000 */
.L_x_61259:
        /* <DEDUP_REMOVED lines=22> */
.L_x_61262:
[----:B------:R-:W-:Y:S05]  /*22480*/  BSYNC B1 ;  /* 0x0000000000017941 */ /* 0x000fea0003800000 */
.L_x_61261:
        /* <DEDUP_REMOVED lines=22> */
.L_x_61264:
[----:B------:R-:W-:Y:S05]  /*225f0*/  BSYNC B1 ;  /* 0x0000000000017941 */ /* 0x000fea0003800000 */
.L_x_61263:
        /* <DEDUP_REMOVED lines=22> */
.L_x_61266:
[----:B------:R-:W-:Y:S05]  /*22760*/  BSYNC B1 ;  /* 0x0000000000017941 */ /* 0x000fea0003800000 */
.L_x_61265:
        /* <DEDUP_REMOVED lines=22> */
.L_x_61268:
[----:B------:R-:W-:Y:S05]  /*228d0*/  BSYNC B1 ;  /* 0x0000000000017941 */ /* 0x000fea0003800000 */
.L_x_61267:
        /* <DEDUP_REMOVED lines=22> */
.L_x_61270:
[----:B------:R-:W-:Y:S05]  /*22a40*/  BSYNC B1 ;  /* 0x0000000000017941 */ /* 0x000fea0003800000 */
.L_x_61269:
        /* <DEDUP_REMOVED lines=22> */
.L_x_61272:
[----:B------:R-:W-:Y:S05]  /*22bb0*/  BSYNC B1 ;  /* 0x0000000000017941 */ /* 0x000fea0003800000 */
.L_x_61271:
        /* <DEDUP_REMOVED lines=17> */
[----:B------:R-:W-:Y:S01]  /*22cd0*/  MOV R170, 0x10 ;  /* 0x0000001000aa7802 */ /* 0x000fe20000000f00 */
[----:B---3--:R-:W-:-:S04]  /*22ce0*/  FFMA.FTZ R130, R141, R130, R171 ;  /* 0x000000828d827223 */ /* 0x008fc800000100ab */
[C---:B------:R-:W-:Y:S01]  /*22cf0*/  IMAD.WIDE.U32 R170, R2.reuse, R170, c[0x0][0x208] ;  /* 0x0000820002aa7625 */ /* 0x040fe200078e00aa */
[----:B------:R-:W-:-:S04]  /*22d00*/  IADD3 R2, R2, 0x20, RZ ;  /* 0x0000002002027810 */ /* 0x000fc80007ffe0ff */
[----:B------:R0:W-:Y:S03]  /*22d10*/  STG.E.128 [R170.64], R128 ;  /* 0x00000080aa007986 */ /* 0x0001e6000c101d06 */
.L_x_61274:
[----:B------:R-:W-:Y:S05]  /*22d20*/  BSYNC B1 ;  /* 0x0000000000017941 */ /* 0x000fea0003800000 */
.L_x_61273:
        /* <DEDUP_REMOVED lines=22> */
.L_x_61276:
[----:B------:R-:W-:Y:S05]  /*22e90*/  BSYNC B1 ;  /* 0x0000000000017941 */ /* 0x000fea0003800000 */
.L_x_61275:
        /* <DEDUP_REMOVED lines=22> */
.L_x_61278:
[----:B------:R-:W-:Y:S05]  /*23000*/  BSYNC B1 ;  /* 0x0000000000017941 */ /* 0x000fea0003800000 */
.L_x_61277:
        /* <DEDUP_REMOVED lines=22> */
.L_x_61280:
[----:B------:R-:W-:Y:S05]  /*23170*/  BSYNC B1 ;  /* 0x0000000000017941 */ /* 0x000fea0003800000 */
.L_x_61279:
        /* <DEDUP_REMOVED lines=22> */
.L_x_61282:
[----:B------:R-:W-:Y:S05]  /*232e0*/  BSYNC B1 ;  /* 0x0000000000017941 */ /* 0x000fea0003800000 */
.L_x_61281:
        /* <DEDUP_REMOVED lines=22> */
.L_x_61284:
[----:B------:R-:W-:Y:S05]  /*23450*/  BSYNC B1 ;  /* 0x0000000000017941 */ /* 0x000fea0003800000 */
.L_x_61283:
[----:B------:R-:W-:Y:S01]  /*23460*/  LOP3.LUT P2, RZ, R37, 0x4000, RZ, 0xc0, !PT ;  /* 0x0000400025ff7812 */ /* 0x000fe2000784c0ff */
[----:B------:R-:W-:-:S12]  /*23470*/  BSSY B1, `(.L_x_61285) ;  /* 0x0000014000017945 */ /* 0x000fd80003800000 */
[----:B------:R-:W-:Y:S05]  /*23480*/  @!P2 BRA `(.L_x_61286) ;  /* 0x000001200000a947 */ /* 0x000fea0003800000 */
[----:B------:R-:W2:Y:S04]  /*23490*/  LDL R179, [R1+0x140] ;  /* 0x0001400001b37983 */ /* 0x000ea80000100800 */
[----:B------:R-:W3:Y:S01]  /*234a0*/  LDL R178, [R1+0x13c] ;  /* 0x00013c0001b27983 */ /* 0x000ee20000100800 */
        /* <DEDUP_REMOVED lines=13> */
[----:B--2---:R-:W-:Y:S02]  /*23580*/  FFMA.FTZ R128, R16, R128, R179 ;  /* 0x0000008010807223 */ /* 0x004fe400000100b3 */
[----:B---3--:R-:W-:-:S05]  /*23590*/  FFMA.FTZ R130, R14, R130, R178 ;  /* 0x000000820e827223 */ /* 0x008fca00000100b2 */
[----:B------:R0:W-:Y:S02]  /*235a0*/  STG.E.128 [R170.64], R128 ;  /* 0x00000080aa007986 */ /* 0x0001e4000c101d06 */
.L_x_61286:
[----:B------:R-:W-:Y:S05]  /*235b0*/  BSYNC B1 ;  /* 0x0000000000017941 */ /* 0x000fea0003800000 */
.L_x_61285:
[----:B------:R-:W-:-:S04]  /*235c0*/  IMAD.MOV.U32 R2, RZ, RZ, 0x4 ;  /* 0x00000004ff027424 */ /* 0x000fc800078e00ff */
[----:B------:R-:W-:-:S05]  /*235d0*/  IMAD R36, R2, c[0x0][0x160], R36 ;  /* 0x0000580002247a24 */ /* 0x000fca00078e0224 */
[----:B------:R-:W-:-:S13]  /*235e0*/  ISETP.GE.AND P1, PT, R36, c[0x0][0x164], PT ;  /* 0x0000590024007a0c */ /* 0x000fda0003f26270 */
[----:B0-----:R-:W-:Y:S01]  /*235f0*/  @P1 CALL.REL.NOINC `(.L_x_61287) ;  /* 0x0000001000001944 */ /* 0x001fe20003c00000 */
[----:B------:R-:W-:Y:S05]  /*23600*/  BRA `(.L_x_61288) ;  /* 0xfffe0aa000007947 */ /* 0x000fea000383ffff */
.L_x_61287:
[----:B------:R-:W-:Y:S05]  /*23610*/  BSYNC B0 ;  /* 0x0000000000007941 */ /* 0x000fea0003800000 */
.L_x_60644:
[----:B------:R-:W-:Y:S05]  /*23620*/  EXIT ;  /* 0x000000000000794d */ /* 0x000fea0003800000 */
.L_x_61245:
[----:B------:R-:W-:Y:S01]  /*23630*/  HFMA2.MMA R130, -RZ, RZ, 0, 5.9604644775390625e-08 ;  /* 0x00000001ff827435 */ /* 0x000fe200000001ff */
[----:B------:R-:W-:Y:S01]  /*23640*/  IMAD.MOV.U32 R167, RZ, RZ, 0x1f ;  /* 0x0000001fffa77424 */ /* 0x000fe200078e00ff */
[----:B------:R-:W-:Y:S01]  /*23650*/  MOV R128, 0x23680 ;  /* 0x0002368000807802 */ /* 0x000fe20000000f00 */
[----:B------:R-:W-:-:S03]  /*23660*/  IMAD.MOV.U32 R129, RZ, RZ, -0x1 ;  /* 0xffffffffff817424 */ /* 0x000fc600078e00ff */
[----:B------:R-:W-:Y:S05]  /*23670*/  CALL.REL.NOINC `($__internal_140_$__cuda_sm70_shflsync_bfly_p) ;  /* 0x00000f0000007944 */ /* 0x000fea0003c00000 */
[----:B-1----:R-:W-:Y:S05]  /*23680*/  BRA `(.L_x_61289) ;  /* 0xffffd47000007947 */ /* 0x002fea000383ffff */
.L_x_61246:
[----:B------:R-:W-:Y:S01]  /*23690*/  IMAD.MOV.U32 R130, RZ, RZ, 0x2 ;  /* 0x00000002ff827424 */ /* 0x000fe200078e00ff */
[----:B------:R-:W-:Y:S01]  /*236a0*/  MOV R128, 0x236e0 ;  /* 0x000236e000807802 */ /* 0x000fe20000000f00 */
[----:B------:R-:W-:Y:S02]  /*236b0*/  IMAD.MOV.U32 R167, RZ, RZ, 0x1f ;  /* 0x0000001fffa77424 */ /* 0x000fe400078e00ff */
[----:B------:R-:W-:Y:S02]  /*236c0*/  IMAD.MOV.U32 R129, RZ, RZ, -0x1 ;  /* 0xffffffffff817424 */ /* 0x000fe400078e00ff */
[----:B------:R-:W-:Y:S05]  /*236d0*/  CALL.REL.NOINC `($__internal_140_$__cuda_sm70_shflsync_bfly_p) ;  /* 0x00000ea000007944 */ /* 0x000fea0003c00000 */
[----:B-1----:R-:W-:Y:S01]  /*236e0*/  FADD.FTZ R131, R131, R130 ;  /* 0x0000008283837221 */ /* 0x002fe20000010000 */
[----:B------:R-:W-:Y:S01]  /*236f0*/  MOV R129, 0xffffffff ;  /* 0xffffffff00817802 */ /* 0x000fe20000000f00 */
[----:B------:R-:W-:Y:S01]  /*23700*/  IMAD.MOV.U32 R130, RZ, RZ, 0x4 ;  /* 0x00000004ff827424 */ /* 0x000fe200078e00ff */
[----:B------:R-:W-:Y:S01]  /*23710*/  MOV R128, 0x23740 ;  /* 0x0002374000807802 */ /* 0x000fe20000000f00 */
[----:B------:R-:W-:-:S02]  /*23720*/  IMAD.MOV.U32 R167, RZ, RZ, 0x1f ;  /* 0x0000001fffa77424 */ /* 0x000fc400078e00ff */
[----:B------:R-:W-:Y:S05]  /*23730*/  CALL.REL.NOINC `($__internal_140_$__cuda_sm70_shflsync_bfly_p) ;  /* 0x00000e4000007944 */ /* 0x000fea0003c00000 */
[----:B-1----:R-:W-:Y:S01]  /*23740*/  FADD.FTZ R131, R131, R130 ;  /* 0x0000008283837221 */ /* 0x002fe20000010000 */
[----:B------:R-:W-:Y:S01]  /*23750*/  MOV R128, 0x237a0 ;  /* 0x000237a000807802 */ /* 0x000fe20000000f00 */
[----:B------:R-:W-:-:S02]  /*23760*/  IMAD.MOV.U32 R130, RZ, RZ, 0x8 ;  /* 0x00000008ff827424 */ /* 0x000fc400078e00ff */
[----:B------:R-:W-:Y:S02]  /*23770*/  IMAD.MOV.U32 R167, RZ, RZ, 0x1f ;  /* 0x0000001fffa77424 */ /* 0x000fe400078e00ff */
[----:B------:R-:W-:Y:S02]  /*23780*/  IMAD.MOV.U32 R129, RZ, RZ, -0x1 ;  /* 0xffffffffff817424 */ /* 0x000fe400078e00ff */
[----:B------:R-:W-:Y:S05]  /*23790*/  CALL.REL.NOINC `($__internal_140_$__cuda_sm70_shflsync_bfly_p) ;  /* 0x00000de000007944 */ /* 0x000fea0003c00000 */
[----:B-1----:R-:W-:Y:S01]  /*237a0*/  FADD.FTZ R131, R131, R130 ;  /* 0x0000008283837221 */ /* 0x002fe20000010000 */
[----:B------:R-:W-:Y:S01]  /*237b0*/  MOV R128, 0x23800 ;  /* 0x0002380000807802 */ /* 0x000fe20000000f00 */
[----:B------:R-:W-:Y:S02]  /*237c0*/  IMAD.MOV.U32 R130, RZ, RZ, 0x10 ;  /* 0x00000010ff827424 */ /* 0x000fe400078e00ff */
[----:B------:R-:W-:Y:S02]  /*237d0*/  IMAD.MOV.U32 R167, RZ, RZ, 0x1f ;  /* 0x0000001fffa77424 */ /* 0x000fe400078e00ff */
[----:B------:R-:W-:Y:S02]  /*237e0*/  IMAD.MOV.U32 R129, RZ, RZ, -0x1 ;  /* 0xffffffffff817424 */ /* 0x000fe400078e00ff */
[----:B------:R-:W-:Y:S05]  /*237f0*/  CALL.REL.NOINC `($__internal_140_$__cuda_sm70_shflsync_bfly_p) ;  /* 0x00000d8000007944 */ /* 0x000fea0003c00000 */
[----:B-1----:R-:W-:Y:S01]  /*23800*/  FADD.FTZ R130, R131, R130 ;  /* 0x0000008283827221 */ /* 0x002fe20000010000 */
[----:B------:R-:W-:Y:S01]  /*23810*/  LOP3.LUT R0, R0, 0xfffffff7, RZ, 0xc0, !PT ;  /* 0xfffffff700007812 */ /* 0x000fe200078ec0ff */
[----:B------:R-:W-:-:S02]  /*23820*/  HFMA2.MMA R167, -RZ, RZ, 0, 1.847743988037109375e-06 ;  /* 0x0000001fffa77435 */ /* 0x000fc400000001ff */
        /* <DEDUP_REMOVED lines=202> */
[----:B------:R-:W-:Y:S01]  /*244d0*/  IMAD.MOV.U32 R167, RZ, RZ, 0x1f ;  /* 0x0000001fffa77424 */ /* 0x000fe200078e00ff */
[----:B------:R-:W-:Y:S01]  /*244e0*/  MOV R128, 0x24510 ;  /* 0x0002451000807802 */ /* 0x000fe20000000f00 */
[----:B------:R-:W-:Y:S02]  /*244f0*/  IMAD.MOV.U32 R129, RZ, RZ, -0x1 ;  /* 0xffffffffff817424 */ /* 0x000fe400078e00ff */
[----:B------:R-:W-:Y:S05]  /*24500*/  CALL.REL.NOINC `($__internal_140_$__cuda_sm70_shflsync_bfly_p) ;  /* 0x0000007000007944 */ /* 0x000fea0003c00000 */
[----:B-1----:R-:W-:Y:S01]  /*24510*/  FADD.FTZ R131, R131, R130 ;  /* 0x0000008283837221 */ /* 0x002fe20000010000 */
[----:B------:R-:W-:Y:S01]  /*24520*/  MOV R128, 0x24570 ;  /* 0x0002457000807802 */ /* 0x000fe20000000f00 */
[----:B------:R-:W-:Y:S02]  /*24530*/  IMAD.MOV.U32 R130, RZ, RZ, 0x10 ;  /* 0x00000010ff827424 */ /* 0x000fe400078e00ff */
[----:B------:R-:W-:-:S02]  /*24540*/  IMAD.MOV.U32 R167, RZ, RZ, 0x1f ;  /* 0x0000001fffa77424 */ /* 0x000fc400078e00ff */
[----:B------:R-:W-:Y:S02]  /*24550*/  IMAD.MOV.U32 R129, RZ, RZ, -0x1 ;  /* 0xffffffffff817424 */ /* 0x000fe400078e00ff */
[----:B------:R-:W-:Y:S05]  /*24560*/  CALL.REL.NOINC `($__internal_140_$__cuda_sm70_shflsync_bfly_p) ;  /* 0x0000001000007944 */ /* 0x000fea0003c00000 */
[----:B-1----:R-:W-:Y:S05]  /*24570*/  BRA `(.L_x_61290) ;  /* 0xffffd24000007947 */ /* 0x002fea000383ffff */
        .weak           $__internal_140_$__cuda_sm70_shflsync_bfly_p
        .type           $__internal_140_$__cuda_sm70_shflsync_bfly_p,@function
        .size           $__internal_140_$__cuda_sm70_shflsync_bfly_p,(.L_x_71140 - $__internal_140_$__cuda_sm70_shflsync_bfly_p)
$__internal_140_$__cuda_sm70_shflsync_bfly_p:
[----:B------:R-:W-:Y:S04]  /*24580*/  WARPSYNC R129 ;  /* 0x0000008100007348 */ /* 0x000fe80003800000 */
[----:B------:R0:W1:Y:S02]  /*24590*/  SHFL.BFLY PT, R130, R131, R130, R167 ;  /* 0x0c00008283827389 */ /* 0x00006400000e00a7 */
[----:B0-----:R-:W-:-:S04]  /*245a0*/  IMAD.MOV.U32 R129, RZ, RZ, 0x0 ;  /* 0x00000000ff817424 */ /* 0x001fc800078e00ff */
[----:B------:R-:W-:Y:S05]  /*245b0*/  RET.REL.NODEC R128 `(_ZN10layer_norm13ln_fwd_kernelINS_13Kernel_traitsI6__halfffffjLj2560ELj1ELj4ELj1ELj16ENS_18Kernel_traits_baseILj2560ES2_ffffjLj128EEEEELb1ELb1ELb0ELb0EEEvNS_9FwdParamsE) ;  /* 0xfffdba4080007950 */ /* 0x000fea0003c3ffff */
.L_x_61291:
        /* <DEDUP_REMOVED lines=12> */
.L_x_71140:


//--------------------- .text._ZN10layer_norm13ln_fwd_kernelINS_13Kernel_traitsI6__halfffffjLj2560ELj1ELj4ELj1ELj16ENS_18Kernel_traits_baseILj2560ES2_ffffjLj128EEEEELb1ELb1ELb0ELb1EEEvNS_9FwdParamsE --------------------------
	.section	.text._ZN10layer_norm13ln_fwd_kernelINS_13Kernel_traitsI6__halfffffjLj2560ELj1ELj4ELj1ELj16ENS_18Kernel_traits_baseILj2560ES2_ffffjLj128EEEEELb1ELb1ELb0ELb1EEEvNS_9FwdParamsE,"ax",@progbits
	.sectioninfo	@"SHI_REGISTERS=255"
	.align	128
        .global         _ZN10layer_norm13ln_fwd_kernelINS_13Kernel_traitsI6__halfffffjLj2560ELj1ELj4ELj1ELj16ENS_18Kernel_traits_baseILj2560ES2_ffffjLj128EEEEELb1ELb1ELb0ELb1EEEvNS_9FwdParamsE
        .type           _ZN10layer_norm13ln_fwd_kernelINS_13Kernel_traitsI6__halfffffjLj2560ELj1ELj4ELj1ELj16ENS_18Kernel_traits_baseILj2560ES2_ffffjLj128EEEEELb1ELb1ELb0ELb1EEEvNS_9FwdParamsE,@function
        .size           _ZN10layer_norm13ln_fwd_kernelINS_13Kernel_traitsI6__halfffffjLj2560ELj1ELj4ELj1ELj16ENS_18Kernel_traits_baseILj2560ES2_ffffjLj128EEEEELb1ELb1ELb0ELb1EEEvNS_9FwdParamsE,(.L_x_71141 - _ZN10layer_norm13ln_fwd_kernelINS_13Kernel_traitsI6__halfffffjLj2560ELj1ELj4ELj1ELj16ENS_18Kernel_traits_baseILj2560ES2_ffffjLj128EEEEELb1ELb1ELb0ELb1EEEvNS_9FwdParamsE)
        .other          _ZN10layer_norm13ln_fwd_kernelINS_13Kernel_traitsI6__halfffffjLj2560ELj1ELj4ELj1ELj16ENS_18Kernel_traits_baseILj2560ES2_ffffjLj128EEEEELb1ELb1ELb0ELb1EEEvNS_9FwdParamsE,@"STO_CUDA_ENTRY STV_DEFAULT"
_ZN10layer_norm13ln_fwd_kernelINS_13Kernel_traitsI6__halfffffjLj2560ELj1ELj4ELj1ELj16ENS_18Kernel_traits_baseILj2560ES2_ffffjLj128EEEEELb1ELb1ELb0ELb1EEEvNS_9FwdParamsE:
.text._ZN10layer_norm13ln_fwd_kernelINS_13Kernel_traitsI6__halfffffjLj2560ELj1ELj4ELj1ELj16ENS_18Kernel_traits_baseILj2560ES2_ffffjLj128EEEEELb1ELb1ELb0ELb1EEEvNS_9FwdParamsE:
        /* <DEDUP_REMOVED lines=10> */
[----:B------:R-:W2:Y:S01]  /*00a0*/  @P0 LDG.E.64 R2, [R2.64] ;  /* 0x0000000602020981 */ /* 0x000ea2000c1e1b00 */
[----:B------:R-:W-:Y:S01]  /*00b0*/  @P0 MOV R4, R146 ;  /* 0x0000009200040202 */ /* 0x000fe20000000f00 */
[----:B------:R-:W-:-:S06]  /*00c0*/  @P0 IMAD.MOV.U32 R5, RZ, RZ, R147 ;  /* 0x000000ffff050224 */ /* 0x000fcc00078e0093 */
        /* <DEDUP_REMOVED lines=23> */
[----:B------:R-:W-:Y:S02]  /*0240*/  LEA R140, R11, R140, 0x2 ;  /* 0x0000008c0b8c7211 */ /* 0x000fe400078e10ff */
[C---:B------:R-:W-:Y:S02]  /*0250*/  LOP3.LUT R186, R110.reuse, 0x240, RZ, 0xfc, !PT ;  /* 0x000002406eba7812 */ /* 0x040fe400078efcff */
[----:B------:R-:W-:-:S02]  /*0260*/  LOP3.LUT R182, R110, 0x260, RZ, 0xfc, !PT ;  /* 0x000002606eb67812 */ /* 0x000fc400078efcff */
[----:B------:R-:W-:Y:S01]  /*0270*/  LOP3.LUT R190, R110, 0x220, RZ, 0xfc, !PT ;  /* 0x000002206ebe7812 */ /* 0x000fe200078efcff */
[----:B--2---:R-:W0:Y:S08]  /*0280*/  @P0 R2UR UR4, R2 ;  /* 0x00000000020403c2 */ /* 0x004e3000000e0000 */
[----:B------:R-:W1:Y:S01]  /*0290*/  @P0 R2UR UR5, R3 ;  /* 0x00000000030503c2 */ /* 0x000e6200000e0000 */
[----:B---3--:R-:W-:-:S05]  /*02a0*/  @P0 IADD3 R146, P1, R4, c[0x0][0x240], RZ ;  /* 0x0000900004920a10 */ /* 0x008fca0007f3e0ff */
[----:B------:R-:W-:Y:S01]  /*02b0*/  @P0 IMAD.X R147, RZ, RZ, R5, P1 ;  /* 0x000000ffff930224 */ /* 0x000fe200008e0605 */
[----:B------:R-:W-:-:S04]  /*02c0*/  ISETP.NE.U32.AND P0, PT, RZ, c[0x0][0x218], PT ;  /* 0x00008600ff007a0c */ /* 0x000fc80003f05070 */
[--C-:B------:R-:W-:Y:S02]  /*02d0*/  SHF.R.U32.HI R95, RZ, 0x2, R147.reuse ;  /* 0x00000002ff5f7819 */ /* 0x100fe40000011693 */
[----:B------:R-:W-:Y:S02]  /*02e0*/  SHF.R.U64 R96, R146, 0x2, R147 ;  /* 0x0000000292607819 */ /* 0x000fe40000001293 */
[----:B------:R-:W-:Y:S01]  /*02f0*/  ISETP.NE.AND.EX P0, PT, RZ, c[0x0][0x21c], PT, P0 ;  /* 0x00008700ff007a0c */ /* 0x000fe20003f05300 */
[----:B0-----:R-:W-:Y:S01]  /*0300*/  UIADD3 UR9, UR4, -0x61c88647, URZ ;  /* 0x9e3779b904097890 */ /* 0x001fe2000fffe03f */
[----:B------:R-:W-:Y:S01]  /*0310*/  LOP3.LUT R8, R7, UR4, R95, 0x96, !PT ;  /* 0x0000000407087c12 */ /* 0x000fe2000f8e965f */
[----:B------:R-:W-:Y:S01]  /*0320*/  IMAD.WIDE.U32 R4, R96, -0x2daee0ad, RZ ;  /* 0xd2511f5360047825 */ /* 0x000fe200078e00ff */
[----:B------:R-:W-:Y:S02]  /*0330*/  UIADD3 UR11, UR4, 0x3c6ef372, URZ ;  /* 0x3c6ef372040b7890 */ /* 0x000fe4000fffe03f */
[----:B------:R-:W-:Y:S01]  /*0340*/  UIADD3 UR13, UR4, -0x255992d5, URZ ;  /* 0xdaa66d2b040d7890 */ /* 0x000fe2000fffe03f */
[----:B------:R-:W-:Y:S01]  /*0350*/  IMAD.WIDE.U32 R8, R8, -0x2daee0ad, RZ ;  /* 0xd2511f5308087825 */ /* 0x000fe200078e00ff */
[----:B------:R-:W-:Y:S01]  /*0360*/  UIADD3 UR15, UR4, 0x78dde6e4, URZ ;  /* 0x78dde6e4040f7890 */ /* 0x000fe2000fffe03f */
[----:B-1----:R-:W-:Y:S01]  /*0370*/  LOP3.LUT R2, R5, UR5, RZ, 0x3c, !PT ;  /* 0x0000000505027c12 */ /* 0x002fe2000f8e3cff */
[----:B------:R-:W-:-:S02]  /*0380*/  UIADD3 UR10, UR5, -0x4498517b, URZ ;  /* 0xbb67ae85050a7890 */ /* 0x000fc4000fffe03f */
[----:B------:R-:W-:Y:S01]  /*0390*/  UIADD3 UR12, UR5, 0x76cf5d0a, URZ ;  /* 0x76cf5d0a050c7890 */ /* 0x000fe2000fffe03f */
[----:B------:R-:W-:Y:S01]  /*03a0*/  @P0 LEA R108, P1, R110, c[0x0][0x218], 0x3 ;  /* 0x000086006e6c0a11 */ /* 0x000fe200078218ff */
[----:B------:R-:W-:Y:S01]  /*03b0*/  IMAD.WIDE.U32 R2, R2, -0x326172a9, RZ ;  /* 0xcd9e8d5702027825 */ /* 0x000fe200078e00ff */
[----:B------:R-:W-:Y:S01]  /*03c0*/  UIADD3 UR14, UR5, 0x32370b8f, URZ ;  /* 0x32370b8f050e7890 */ /* 0x000fe2000fffe03f */
[----:B------:R-:W-:Y:S01]  /*03d0*/  LOP3.LUT R4, R9, UR10, R4, 0x96, !PT ;  /* 0x0000000a09047c12 */ /* 0x000fe2000f8e9604 */
[----:B------:R-:W-:Y:S01]  /*03e0*/  UIADD3 UR16, UR5, -0x126145ec, URZ ;  /* 0xed9eba1405107890 */ /* 0x000fe2000fffe03f */
[----:B------:R-:W-:Y:S01]  /*03f0*/  @P0 IMAD.X R109, RZ, RZ, c[0x0][0x21c], P1 ;  /* 0x00008700ff6d0624 */ /* 0x000fe200008e06ff */
[----:B------:R-:W-:Y:S01]  /*0400*/  LOP3.LUT R3, R3, UR9, R6, 0x96, !PT ;  /* 0x0000000903037c12 */ /* 0x000fe2000f8e9606 */
[----:B------:R-:W-:Y:S01]  /*0410*/  UIADD3 UR18, UR5, -0x56f99767, URZ ;  /* 0xa906689905127890 */ /* 0x000fe2000fffe03f */
[----:B------:R-:W-:Y:S01]  /*0420*/  IMAD.WIDE.U32 R4, R4, -0x326172a9, RZ ;  /* 0xcd9e8d5704047825 */ /* 0x000fe200078e00ff */
[----:B------:R-:W-:-:S02]  /*0430*/  @P0 LEA R106, P2, R78, c[0x0][0x218], 0x3 ;  /* 0x000086004e6a0a11 */ /* 0x000fc400078418ff */
[----:B------:R-:W-:Y:S01]  /*0440*/  @P0 LEA R90, P1, R76, c[0x0][0x218], 0x3 ;  /* 0x000086004c5a0a11 */ /* 0x000fe200078218ff */
[----:B------:R-:W-:Y:S01]  /*0450*/  UIADD3 UR17, UR4, 0x1715609d, URZ ;  /* 0x1715609d04117890 */ /* 0x000fe2000fffe03f */
[----:B------:R-:W-:Y:S01]  /*0460*/  LOP3.LUT R6, R5, UR11, R2, 0x96, !PT ;  /* 0x0000000b05067c12 */ /* 0x000fe2000f8e9602 */
[----:B------:R-:W-:Y:S01]  /*0470*/  IMAD.WIDE.U32 R2, R3, -0x2daee0ad, RZ ;  /* 0xd2511f5303027825 */ /* 0x000fe200078e00ff */
[----:B------:R-:W-:Y:S02]  /*0480*/  UIADD3 UR19, UR4, -0x4ab325aa, URZ ;  /* 0xb54cda5604137890 */ /* 0x000fe4000fffe03f */
[----:B------:R-:W-:Y:S01]  /*0490*/  UIADD3 UR20, UR5, 0x646e171e, URZ ;  /* 0x646e171e05147890 */ /* 0x000fe2000fffe03f */
[----:B------:R-:W-:Y:S01]  /*04a0*/  IMAD.WIDE.U32 R6, R6, -0x2daee0ad, RZ ;  /* 0xd2511f5306067825 */ /* 0x000fe200078e00ff */
[----:B------:R-:W-:Y:S01]  /*04b0*/  LOP3.LUT R3, R3, UR12, R8, 0x96, !PT ;  /* 0x0000000c03037c12 */ /* 0x000fe2000f8e9608 */
[----:B------:R-:W-:Y:S02]  /*04c0*/  UIADD3 UR22, UR5, 0x1fd5c5a3, URZ ;  /* 0x1fd5c5a305167890 */ /* 0x000fe4000fffe03f */
[----:B------:R-:W-:Y:S01]  /*04d0*/  UIADD3 UR21, UR4, 0x5384540f, URZ ;  /* 0x5384540f04157890 */ /* 0x000fe2000fffe03f */
[----:B------:R-:W-:Y:S01]  /*04e0*/  LOP3.LUT R8, R7, UR14, R2, 0x96, !PT ;  /* 0x0000000e07087c12 */ /* 0x000fe2000f8e9602 */
[----:B------:R-:W-:Y:S01]  /*04f0*/  IMAD.WIDE.U32 R2, R3, -0x326172a9, RZ ;  /* 0xcd9e8d5703027825 */ /* 0x000fe200078e00ff */
[----:B------:R-:W-:Y:S01]  /*0500*/  UIADD3 UR23, UR4, -0xe443238, URZ ;  /* 0xf1bbcdc804177890 */ /* 0x000fe2000fffe03f */
[----:B------:R-:W-:Y:S01]  /*0510*/  @P0 LEA R18, P3, R186, c[0x0][0x218], 0x3 ;  /* 0x00008600ba120a11 */ /* 0x000fe200078618ff */
[----:B------:R-:W-:Y:S01]  /*0520*/  UIADD3 UR24, UR5, -0x24c28bd8, URZ ;  /* 0xdb3d742805187890 */ /* 0x000fe2000fffe03f */
[----:B------:R-:W-:Y:S01]  /*0530*/  IMAD.WIDE.U32 R8, R8, -0x326172a9, RZ ;  /* 0xcd9e8d5708087825 */ /* 0x000fe200078e00ff */
[----:B------:R-:W-:Y:S01]  /*0540*/  LOP3.LUT R3, R3, UR13, R4, 0x96, !PT ;  /* 0x0000000d03037c12 */ /* 0x000fe2000f8e9604 */
[----:B------:R-:W5:Y:S01]  /*0550*/  @P0 LDG.E.64 R108, [R108.64] ;  /* 0x000000066c6c0981 */ /* 0x000f62000c1e1b00 */
[----:B------:R-:W-:Y:S01]  /*0560*/  @P0 IADD3.X R91, RZ, c[0x0][0x21c], RZ, P1, !PT ;  /* 0x00008700ff5b0a10 */ /* 0x000fe20000ffe4ff */
[----:B------:R-:W-:Y:S01]  /*0570*/  @P0 IMAD.X R107, RZ, RZ, c[0x0][0x21c], P2 ;  /* 0x00008700ff6b0624 */ /* 0x000fe200010e06ff */
[----:B------:R-:W-:Y:S01]  /*0580*/  LOP3.LUT R4, R9, UR15, R2, 0x96, !PT ;  /* 0x0000000f09047c12 */ /* 0x000fe2000f8e9602 */
[----:B------:R-:W-:Y:S01]  /*0590*/  IMAD.WIDE.U32 R2, R3, -0x2daee0ad, RZ ;  /* 0xd2511f5303027825 */ /* 0x000fe200078e00ff */
[----:B------:R-:W-:-:S02]  /*05a0*/  @P0 LEA R86, P1, R72, c[0x0][0x218], 0x3 ;  /* 0x0000860048560a11 */ /* 0x000fc400078218ff */
        /* <DEDUP_REMOVED lines=12> */
[----:B------:R-:W-:Y:S01]  /*0670*/  @P0 IADD3.X R85, RZ, c[0x0][0x21c], RZ, P2, !PT ;  /* 0x00008700ff550a10 */ /* 0x000fe200017fe4ff */
[----:B------:R-:W-:Y:S01]  /*0680*/  IMAD.WIDE.U32 R16, R16, -0x326172a9, RZ ;  /* 0xcd9e8d5710107825 */ /* 0x000fe200078e00ff */
[----:B------:R-:W-:Y:S01]  /*0690*/  @P0 LEA R80, P2, R60, c[0x0][0x218], 0x3 ;  /* 0x000086003c500a11 */ /* 0x000fe200078418ff */
[----:B------:R-:W5:Y:S01]  /*06a0*/  @P0 LDG.E.64 R88, [R88.64] ;  /* 0x0000000658580981 */ /* 0x000f62000c1e1b00 */
[----:B------:R-:W-:-:S02]  /*06b0*/  @P0 LEA R42, P1, R56, c[0x0][0x218], 0x3 ;  /* 0x00008600382a0a11 */ /* 0x000fc400078218ff */
[----:B------:R-:W-:Y:S01]  /*06c0*/  LOP3.LUT R3, R3, UR17, R8, 0x96, !PT ;  /* 0x0000001103037c12 */ /* 0x000fe2000f8e9608 */
[----:B------:R-:W-:Y:S01]  /*06d0*/  @P0 IMAD.X R81, RZ, RZ, c[0x0][0x21c], P2 ;  /* 0x00008700ff510624 */ /* 0x000fe200010e06ff */
[----:B------:R-:W-:Y:S01]  /*06e0*/  @P0 IADD3.X R43, RZ, c[0x0][0x21c], RZ, P1, !PT ;  /* 0x00008700ff2b0a10 */ /* 0x000fe20000ffe4ff */
[----:B------:R-:W-:Y:S01]  /*06f0*/  @P0 IMAD.X R19, RZ, RZ, c[0x0][0x21c], P3 ;  /* 0x00008700ff130624 */ /* 0x000fe200018e06ff */
[----:B------:R-:W-:Y:S01]  /*0700*/  LOP3.LUT R20, R17, UR19, R2, 0x96, !PT ;  /* 0x0000001311147c12 */ /* 0x000fe2000f8e9602 */
[----:B------:R-:W-:Y:S01]  /*0710*/  IMAD.WIDE.U32 R2, R3, -0x2daee0ad, RZ ;  /* 0xd2511f5303027825 */ /* 0x000fe200078e00ff */
[----:B------:R-:W-:Y:S01]  /*0720*/  @P0 LEA R38, P1, R218, c[0x0][0x218], 0x3 ;  /* 0x00008600da260a11 */ /* 0x000fe200078218ff */
[----:B------:R-:W5:Y:S01]  /*0730*/  @P0 LDG.E.64 R86, [R86.64] ;  /* 0x0000000656560981 */ /* 0x000f62000c1e1b00 */
[----:B------:R-:W-:Y:S01]  /*0740*/  @P0 LEA R40, P2, R52, c[0x0][0x218], 0x3 ;  /* 0x0000860034280a11 */ /* 0x000fe200078418ff */
[----:B------:R-:W-:Y:S01]  /*0750*/  IMAD.WIDE.U32 R20, R20, -0x2daee0ad, RZ ;  /* 0xd2511f5314147825 */ /* 0x000fe200078e00ff */
[----:B------:R-:W-:Y:S01]  /*0760*/  LOP3.LUT R3, R3, UR20, R4, 0x96, !PT ;  /* 0x0000001403037c12 */ /* 0x000fe2000f8e9604 */
[----:B------:R-:W5:Y:S02]  /*0770*/  @P0 LDG.E.64 R84, [R84.64] ;  /* 0x0000000654540981 */ /* 0x000f64000c1e1b00 */
[----:B------:R-:W-:Y:S01]  /*0780*/  @P0 IMAD.X R39, RZ, RZ, c[0x0][0x21c], P1 ;  /* 0x00008700ff270624 */ /* 0x000fe200008e06ff */
[----:B------:R-:W-:Y:S01]  /*0790*/  @P0 LEA R6, P1, R210, c[0x0][0x218], 0x3 ;  /* 0x00008600d2060a11 */ /* 0x000fe200078218ff */
[----:B------:R-:W-:Y:S01]  /*07a0*/  @P0 IMAD.X R41, RZ, RZ, c[0x0][0x21c], P2 ;  /* 0x00008700ff290624 */ /* 0x000fe200010e06ff */
[----:B------:R-:W-:Y:S01]  /*07b0*/  @P0 LEA R4, P2, R214, c[0x0][0x218], 0x3 ;  /* 0x00008600d6040a11 */ /* 0x000fe200078418ff */
[----:B------:R-:W5:Y:S01]  /*07c0*/  @P0 LDG.E.64 R82, [R82.64] ;  /* 0x0000000652520981 */ /* 0x000f62000c1e1b00 */
[----:B------:R-:W-:Y:S01]  /*07d0*/  LOP3.LUT R0, R21, UR22, R2, 0x96, !PT ;  /* 0x0000001615007c12 */ /* 0x000fe2000f8e9602 */
[----:B------:R-:W-:Y:S01]  /*07e0*/  @P0 IMAD.X R7, RZ, RZ, c[0x0][0x21c], P1 ;  /* 0x00008700ff070624 */ /* 0x000fe200008e06ff */
[----:B------:R-:W-:Y:S01]  /*07f0*/  @P0 IADD3.X R5, RZ, c[0x0][0x21c], RZ, P2, !PT ;  /* 0x00008700ff050a10 */ /* 0x000fe200017fe4ff */
[----:B------:R-:W5:Y:S01]  /*0800*/  @P0 LDG.E.64 R80, [R80.64] ;  /* 0x0000000650500981 */ /* 0x000f62000c1e1b00 */
[----:B------:R-:W-:-:S02]  /*0810*/  @P0 LEA R8, P2, R206, c[0x0][0x218], 0x3 ;  /* 0x00008600ce080a11 */ /* 0x000fc400078418ff */
[----:B------:R-:W-:Y:S01]  /*0820*/  @P0 LEA R10, P1, R202, c[0x0][0x218], 0x3 ;  /* 0x00008600ca0a0a11 */ /* 0x000fe200078218ff */
[----:B------:R-:W-:Y:S01]  /*0830*/  IMAD.WIDE.U32 R2, R3, -0x326172a9, RZ ;  /* 0xcd9e8d5703027825 */ /* 0x000fe200078e00ff */
[----:B------:R-:W5:Y:S02]  /*0840*/  @P0 LDG.E.64 R42, [R42.64] ;  /* 0x000000062a2a0981 */ /* 0x000f64000c1e1b00 */
[----:B------:R-:W-:Y:S01]  /*0850*/  @P0 IADD3.X R11, RZ, c[0x0][0x21c], RZ, P1, !PT ;  /* 0x00008700ff0b0a10 */ /* 0x000fe20000ffe4ff */
[----:B------:R-:W-:Y:S01]  /*0860*/  @P0 IMAD.X R9, RZ, RZ, c[0x0][0x21c], P2 ;  /* 0x00008700ff090624 */ /* 0x000fe200010e06ff */
[----:B------:R-:W-:Y:S01]  /*0870*/  @P0 LEA R14, P1, R194, c[0x0][0x218], 0x3 ;  /* 0x00008600c20e0a11 */ /* 0x000fe200078218ff */
[----:B------:R-:W-:Y:S01]  /*0880*/  IMAD.HI.U32 R93, R0, -0x326172a9, RZ ;  /* 0xcd9e8d57005d7827 */ /* 0x000fe200078e00ff */
[----:B------:R-:W-:Y:S01]  /*0890*/  @P0 LEA R12, P2, R198, c[0x0][0x218], 0x3 ;  /* 0x00008600c60c0a11 */ /* 0x000fe200078418ff */
[----:B------:R-:W5:Y:S01]  /*08a0*/  @P0 LDG.E.64 R40, [R40.64] ;  /* 0x0000000628280981 */ /* 0x000f62000c1e1b00 */
[----:B------:R-:W-:Y:S01]  /*08b0*/  LOP3.LUT R92, R3, UR21, R16, 0x96, !PT ;  /* 0x00000015035c7c12 */ /* 0x000fe2000f8e9610 */
[----:B------:R-:W-:Y:S01]  /*08c0*/  @P0 IMAD.X R15, RZ, RZ, c[0x0][0x21c], P1 ;  /* 0x00008700ff0f0624 */ /* 0x000fe200008e06ff */
[----:B------:R-:W-:Y:S01]  /*08d0*/  LOP3.LUT R93, R93, UR23, R2, 0x96, !PT ;  /* 0x000000175d5d7c12 */ /* 0x000fe2000f8e9602 */
[----:B------:R-:W-:Y:S01]  /*08e0*/  @P0 IMAD.X R13, RZ, RZ, c[0x0][0x21c], P2 ;  /* 0x00008700ff0d0624 */ /* 0x000fe200010e06ff */
[----:B------:R-:W-:Y:S01]  /*08f0*/  @P0 LEA R2, P1, R182, c[0x0][0x218], 0x3 ;  /* 0x00008600b6020a11 */ /* 0x000fe200078218ff */
[----:B------:R-:W5:Y:S01]  /*0900*/  @P0 LDG.E.64 R38, [R38.64] ;  /* 0x0000000626260981 */ /* 0x000f62000c1e1b00 */
[----:B------:R-:W-:Y:S01]  /*0910*/  @P0 LEA R22, P2, R190, c[0x0][0x218], 0x3 ;  /* 0x00008600be160a11 */ /* 0x000fe200078418ff */
[----:B------:R-:W-:-:S02]  /*0920*/  IMAD.HI.U32 R21, R92, -0x2daee0ad, RZ ;  /* 0xd2511f535c157827 */ /* 0x000fc400078e00ff */
[----:B------:R-:W5:Y:S01]  /*0930*/  @P0 LDG.E.64 R4, [R4.64] ;  /* 0x0000000604040981 */ /* 0x000f62000c1e1b00 */
[----:B------:R-:W-:Y:S01]  /*0940*/  @P0 IADD3.X R23, RZ, c[0x0][0x21c], RZ, P2, !PT ;  /* 0x00008700ff170a10 */ /* 0x000fe200017fe4ff */
[----:B------:R-:W-:Y:S01]  /*0950*/  @P0 IMAD.X R3, RZ, RZ, c[0x0][0x21c], P1 ;  /* 0x00008700ff030624 */ /* 0x000fe200008e06ff */
[----:B------:R-:W-:Y:S01]  /*0960*/  LOP3.LUT R94, R21, UR24, R20, 0x96, !PT ;  /* 0x00000018155e7c12 */ /* 0x000fe2000f8e9614 */
[----:B------:R-:W5:Y:S04]  /*0970*/  @P0 LDG.E.64 R6, [R6.64] ;  /* 0x0000000606060981 */ /* 0x000f68000c1e1b00 */
[----:B------:R-:W5:Y:S04]  /*0980*/  @P0 LDG.E.64 R8, [R8.64] ;  /* 0x0000000608080981 */ /* 0x000f68000c1e1b00 */
[----:B------:R-:W5:Y:S04]  /*0990*/  @P0 LDG.E.64 R10, [R10.64] ;  /* 0x000000060a0a0981 */ /* 0x000f68000c1e1b00 */
[----:B------:R-:W5:Y:S04]  /*09a0*/  @P0 LDG.E.64 R12, [R12.64] ;  /* 0x000000060c0c0981 */ /* 0x000f68000c1e1b00 */
[----:B------:R-:W5:Y:S04]  /*09b0*/  @P0 LDG.E.64 R14, [R14.64] ;  /* 0x000000060e0e0981 */ /* 0x000f68000c1e1b00 */
[----:B------:R0:W5:Y:S04]  /*09c0*/  @P0 LDG.E.64 R16, [R22.64] ;  /* 0x0000000616100981 */ /* 0x000168000c1e1b00 */
[----:B------:R-:W5:Y:S04]  /*09d0*/  @P0 LDG.E.64 R18, [R18.64] ;  /* 0x0000000612120981 */ /* 0x000f68000c1e1b00 */
[----:B------:R0:W5:Y:S01]  /*09e0*/  @P0 LDG.E.64 R20, [R2.64] ;  /* 0x0000000602140981 */ /* 0x000162000c1e1b00 */
[----:B------:R-:W-:Y:S01]  /*09f0*/  ISETP.GE.AND P1, PT, R140, c[0x0][0x164], PT ;  /* 0x000059008c007a0c */ /* 0x000fe20003f26270 */
[----:B------:R-:W-:Y:S01]  /*0a00*/  HFMA2.MMA R111, -RZ, RZ, 0, 4.76837158203125e-07 ;  /* 0x00000008ff6f7435 */ /* 0x000fe200000001ff */
[----:B------:R-:W-:-:S05]  /*0a10*/  LEA R104, P2, R110, c[0x0][0x1c8], 0x3 ;  /* 0x000072006e687a11 */ /* 0x000fca00078418ff */
[----:B------:R-:W-:Y:S01]  /*0a20*/  IMAD.X R105, RZ, RZ, c[0x0][0x1cc], P2 ;  /* 0x00007300ff697624 */ /* 0x000fe200010e06ff */
[----:B------:R-:W-:-:S03]  /*0a30*/  LEA R102, P2, R78, c[0x0][0x1c8], 0x3 ;  /* 0x000072004e667a11 */ /* 0x000fc600078418ff */
[----:B------:R-:W-:Y:S02]  /*0a40*/  IMAD.WIDE.U32 R78, R78, R111, c[0x0][0x1b0] ;  /* 0x00006c004e4e7625 */ /* 0x000fe400078e006f */
[----:B------:R-:W-:Y:S08]  /*0a50*/  @P1 EXIT ;  /* 0x000000000000194d */ /* 0x000ff00003800000 */
[----:B0-----:R-:W2:Y:S01]  /*0a60*/  LDG.E.64 R104, [R104.64] ;  /* 0x0000000668687981 */ /* 0x001ea2000c1e1b00 */
[----:B------:R-:W-:Y:S01]  /*0a70*/  IMAD.X R103, RZ, RZ, c[0x0][0x1cc], P2 ;  /* 0x00007300ff677624 */ /* 0x000fe200010e06ff */
[C---:B------:R-:W-:Y:S02]  /*0a80*/  LEA R100, P1, R76.reuse, c[0x0][0x1c8], 0x3 ;  /* 0x000072004c647a11 */ /* 0x040fe400078218ff */
[----:B------:R-:W3:Y:S01]  /*0a90*/  LDG.E.64 R78, [R78.64] ;  /* 0x000000064e4e7981 */ /* 0x000ee2000c1e1b00 */
[----:B------:R-:W-:-:S03]  /*0aa0*/  IMAD.WIDE.U32 R76, R76, R111, c[0x0][0x1b0] ;  /* 0x00006c004c4c7625 */ /* 0x000fc600078e006f */
[----:B------:R-:W4:Y:S01]  /*0ab0*/  LDG.E.64 R102, [R102.64] ;  /* 0x0000000666667981 */ /* 0x000f22000c1e1b00 */
[----:B------:R-:W-:Y:S02]  /*0ac0*/  IADD3.X R101, RZ, c[0x0][0x1cc], RZ, P1, !PT ;  /* 0x00007300ff657a10 */ /* 0x000fe40000ffe4ff */
[C---:B------:R-:W-:Y:S01]  /*0ad0*/  LEA R98, P1, R74.reuse, c[0x0][0x1c8], 0x3 ;  /* 0x000072004a627a11 */ /* 0x040fe200078218ff */
[----:B------:R-:W3:Y:S01]  /*0ae0*/  LDG.E.64 R76, [R76.64] ;  /* 0x000000064c4c7981 */ /* 0x000ee2000c1e1b00 */
[----:B------:R-:W-:-:S03]  /*0af0*/  IMAD.WIDE.U32 R74, R74, R111, c[0x0][0x1b0] ;  /* 0x00006c004a4a7625 */ /* 0x000fc600078e006f */
[----:B------:R-:W4:Y:S01]  /*0b00*/  LDG.E.64 R100, [R100.64] ;  /* 0x0000000664647981 */ /* 0x000f22000c1e1b00 */
[----:B------:R-:W-:Y:S01]  /*0b10*/  IMAD.X R99, RZ, RZ, c[0x0][0x1cc], P1 ;  /* 0x00007300ff637624 */ /* 0x000fe200008e06ff */
[C---:B------:R-:W-:Y:S02]  /*0b20*/  LEA R70, P1, R72.reuse, c[0x0][0x1c8], 0x3 ;  /* 0x0000720048467a11 */ /* 0x040fe400078218ff */
[----:B------:R-:W4:Y:S01]  /*0b30*/  LDG.E.64 R74, [R74.64] ;  /* 0x000000064a4a7981 */ /* 0x000f22000c1e1b00 */
[----:B------:R-:W-:-:S03]  /*0b40*/  IMAD.WIDE.U32 R72, R72, R111, c[0x0][0x1b0] ;  /* 0x00006c0048487625 */ /* 0x000fc600078e006f */
[----:B------:R-:W4:Y:S01]  /*0b50*/  LDG.E.64 R98, [R98.64] ;  /* 0x0000000662627981 */ /* 0x000f22000c1e1b00 */
[----:B------:R-:W-:Y:S01]  /*0b60*/  IMAD.X R71, RZ, RZ, c[0x0][0x1cc], P1 ;  /* 0x00007300ff477624 */ /* 0x000fe200008e06ff */
[C---:B------:R-:W-:Y:S01]  /*0b70*/  LEA R66, P1, R68.reuse, c[0x0][0x1c8], 0x3 ;  /* 0x0000720044427a11 */ /* 0x040fe200078218ff */
[-C--:B------:R-:W-:Y:S01]  /*0b80*/  IMAD.WIDE.U32 R68, R68, R111.reuse, c[0x0][0x1b0] ;  /* 0x00006c0044447625 */ /* 0x080fe200078e006f */
[----:B------:R-:W4:Y:S02]  /*0b90*/  LDG.E.64 R72, [R72.64] ;  /* 0x0000000648487981 */ /* 0x000f24000c1e1b00 */
[----:B------:R-:W-:Y:S02]  /*0ba0*/  IADD3.X R67, RZ, c[0x0][0x1cc], RZ, P1, !PT ;  /* 0x00007300ff437a10 */ /* 0x000fe40000ffe4ff */
[----:B------:R-:W4:Y:S01]  /*0bb0*/  LDG.E.64 R70, [R70.64] ;  /* 0x0000000646467981 */ /* 0x000f22000c1e1b00 */
[C---:B------:R-:W-:Y:S01]  /*0bc0*/  LEA R62, P1, R64.reuse, c[0x0][0x1c8], 0x3 ;  /* 0x00007200403e7a11 */ /* 0x040fe200078218ff */
[----:B------:R-:W-:-:S02]  /*0bd0*/  IMAD.WIDE.U32 R64, R64, R111, c[0x0][0x1b0] ;  /* 0x00006c0040407625 */ /* 0x000fc400078e006f */
[----:B------:R-:W4:Y:S02]  /*0be0*/  LDG.E.64 R68, [R68.64] ;  /* 0x0000000644447981 */ /* 0x000f24000c1e1b00 */
[----:B------:R-:W-:Y:S01]  /*0bf0*/  IMAD.X R63, RZ, RZ, c[0x0][0x1cc], P1 ;  /* 0x00007300ff3f7624 */ /* 0x000fe200008e06ff */
[C---:B------:R-:W-:Y:S01]  /*0c00*/  LEA R58, P1, R60.reuse, c[0x0][0x1c8], 0x3 ;  /* 0x000072003c3a7a11 */ /* 0x040fe200078218ff */
[----:B------:R-:W4:Y:S01]  /*0c10*/  LDG.E.64 R66, [R66.64] ;  /* 0x0000000642427981 */ /* 0x000f22000c1e1b00 */
[----:B------:R-:W-:-:S03]  /*0c20*/  IMAD.WIDE.U32 R60, R60, R111, c[0x0][0x1b0] ;  /* 0x00006c003c3c7625 */ /* 0x000fc600078e006f */
[----:B------:R-:W4:Y:S01]  /*0c30*/  LDG.E.64 R64, [R64.64] ;  /* 0x0000000640407981 */ /* 0x000f22000c1e1b00 */
[----:B------:R-:W-:Y:S01]  /*0c40*/  IMAD.X R59, RZ, RZ, c[0x0][0x1cc], P1 ;  /* 0x00007300ff3b7624 */ /* 0x000fe200008e06ff */
[----:B------:R-:W-:Y:S02]  /*0c50*/  LEA R54, P1, R56, c[0x0][0x1c8], 0x3 ;  /* 0x0000720038367a11 */ /* 0x000fe400078218ff */
[----:B------:R-:W4:Y:S02]  /*0c60*/  LDG.E.64 R62, [R62.64] ;  /* 0x000000063e3e7981 */ /* 0x000f24000c1e1b00 */
[----:B------:R-:W-:Y:S02]  /*0c70*/  IADD3.X R55, RZ, c[0x0][0x1cc], RZ, P1, !PT ;  /* 0x00007300ff377a10 */ /* 0x000fe40000ffe4ff */
[----:B------:R-:W4:Y:S01]  /*0c80*/  LDG.E.64 R60, [R60.64] ;  /* 0x000000063c3c7981 */ /* 0x000f22000c1e1b00 */
[----:B------:R-:W-:Y:S01]  /*0c90*/  LEA R50, P1, R52, c[0x0][0x1c8], 0x3 ;  /* 0x0000720034327a11 */ /* 0x000fe200078218ff */
[----:B------:R-:W-:-:S02]  /*0ca0*/  IMAD.WIDE.U32 R56, R56, R111, c[0x0][0x1b0] ;  /* 0x00006c0038387625 */ /* 0x000fc400078e006f */
[----:B------:R-:W4:Y:S02]  /*0cb0*/  LDG.E.64 R58, [R58.64] ;  /* 0x000000063a3a7981 */ /* 0x000f24000c1e1b00 */
[----:B------:R-:W-:Y:S02]  /*0cc0*/  IMAD.WIDE.U32 R52, R52, R111, c[0x0][0x1b0] ;  /* 0x00006c0034347625 */ /* 0x000fe400078e006f */
[----:B------:R-:W4:Y:S02]  /*0cd0*/  LDG.E.64 R56, [R56.64] ;  /* 0x0000000638387981 */ /* 0x000f24000c1e1b00 */
[----:B------:R-:W-:Y:S01]  /*0ce0*/  IMAD.X R51, RZ, RZ, c[0x0][0x1cc], P1 ;  /* 0x00007300ff337624 */ /* 0x000fe200008e06ff */
[----:B------:R-:W-:Y:S01]  /*0cf0*/  LEA R48, P1, R218, c[0x0][0x1c8], 0x3 ;  /* 0x00007200da307a11 */ /* 0x000fe200078218ff */
[----:B------:R-:W4:Y:S04]  /*0d00*/  LDG.E.64 R54, [R54.64] ;  /* 0x0000000636367981 */ /* 0x000f28000c1e1b00 */
[----:B------:R-:W4:Y:S01]  /*0d10*/  LDG.E.64 R52, [R52.64] ;  /* 0x0000000634347981 */ /* 0x000f22000c1e1b00 */
[----:B------:R-:W-:-:S03]  /*0d20*/  IMAD.X R49, RZ, RZ, c[0x0][0x1cc], P1 ;  /* 0x00007300ff317624 */ /* 0x000fc600008e06ff */
[----:B------:R-:W4:Y:S01]  /*0d30*/  LDG.E.64 R50, [R50.64] ;  /* 0x0000000632327981 */ /* 0x000f22000c1e1b00 */
[----:B------:R-:W-:Y:S01]  /*0d40*/  LEA R46, P1, R214, c[0x0][0x1c8], 0x3 ;  /* 0x00007200d62e7a11 */ /* 0x000fe200078218ff */
[-C--:B------:R-:W-:Y:S02]  /*0d50*/  IMAD.WIDE.U32 R218, R218, R111.reuse, c[0x0][0x1b0] ;  /* 0x00006c00dada7625 */ /* 0x080fe400078e006f */
[----:B------:R-:W4:Y:S01]  /*0d60*/  LDG.E.64 R48, [R48.64] ;  /* 0x0000000630307981 */ /* 0x000f22000c1e1b00 */
[----:B------:R-:W-:Y:S02]  /*0d70*/  IADD3.X R47, RZ, c[0x0][0x1cc], RZ, P1, !PT ;  /* 0x00007300ff2f7a10 */ /* 0x000fe40000ffe4ff */
[----:B------:R-:W-:Y:S01]  /*0d80*/  LEA R44, P1, R210, c[0x0][0x1c8], 0x3 ;  /* 0x00007200d22c7a11 */ /* 0x000fe200078218ff */
[-C--:B------:R-:W-:Y:S01]  /*0d90*/  IMAD.WIDE.U32 R214, R214, R111.reuse, c[0x0][0x1b0] ;  /* 0x00006c00d6d67625 */ /* 0x080fe200078e006f */
[----:B------:R-:W4:Y:S03]  /*0da0*/  LDG.E.64 R218, [R218.64] ;  /* 0x00000006dada7981 */ /* 0x000f26000c1e1b00 */
[----:B------:R-:W-:Y:S01]  /*0db0*/  IMAD.X R45, RZ, RZ, c[0x0][0x1cc], P1 ;  /* 0x00007300ff2d7624 */ /* 0x000fe200008e06ff */
[----:B------:R-:W4:Y:S01]  /*0dc0*/  LDG.E.64 R46, [R46.64] ;  /* 0x000000062e2e7981 */ /* 0x000f22000c1e1b00 */
[----:B------:R-:W-:Y:S01]  /*0dd0*/  LEA R36, P1, R206, c[0x0][0x1c8], 0x3 ;  /* 0x00007200ce247a11 */ /* 0x000fe200078218ff */
[----:B------:R-:W-:-:S02]  /*0de0*/  IMAD.WIDE.U32 R210, R210, R111, c[0x0][0x1b0] ;  /* 0x00006c00d2d27625 */ /* 0x000fc400078e006f */
[----:B------:R-:W4:Y:S02]  /*0df0*/  LDG.E.64 R214, [R214.64] ;  /* 0x00000006d6d67981 */ /* 0x000f24000c1e1b00 */
[----:B------:R-:W-:Y:S02]  /*0e00*/  IMAD.X R37, RZ, RZ, c[0x0][0x1cc], P1 ;  /* 0x00007300ff257624 */ /* 0x000fe400008e06ff */
[----:B------:R-:W4:Y:S01]  /*0e10*/  LDG.E.64 R44, [R44.64] ;  /* 0x000000062c2c7981 */ /* 0x000f22000c1e1b00 */
[----:B------:R-:W-:-:S03]  /*0e20*/  LEA R34, P1, R202, c[0x0][0x1c8], 0x3 ;  /* 0x00007200ca227a11 */ /* 0x000fc600078218ff */
        /* <DEDUP_REMOVED lines=20> */
[----:B------:R-:W-:-:S03]  /*0f70*/  IMAD.WIDE.U32 R194, R194, R111, c[0x0][0x1b0] ;  /* 0x00006c00c2c27625 */ /* 0x000fc600078e006f */
[----:B------:R-:W4:Y:S04]  /*0f80*/  LDG.E.64 R198, [R198.64] ;  /* 0x00000006c6c67981 */ /* 0x000f28000c1e1b00 */
[----:B------:R-:W4:Y:S01]  /*0f90*/  LDG.E.64 R26, [R26.64] ;  /* 0x000000061a1a7981 */ /* 0x000f22000c1e1b00 */
[----:B------:R-:W-:Y:S01]  /*0fa0*/  LEA R24, P1, R182, c[0x0][0x1c8], 0x3 ;  /* 0x00007200b6187a11 */ /* 0x000fe200078218ff */
[-C--:B------:R-:W-:Y:S02]  /*0fb0*/  IMAD.WIDE.U32 R190, R190, R111.reuse, c[0x0][0x1b0] ;  /* 0x00006c00bebe7625 */ /* 0x080fe400078e006f */
[----:B------:R-:W4:Y:S02]  /*0fc0*/  LDG.E.64 R194, [R194.64] ;  /* 0x00000006c2c27981 */ /* 0x000f24000c1e1b00 */
[----:B------:R-:W-:-:S02]  /*0fd0*/  IMAD.WIDE.U32 R186, R186, R111, c[0x0][0x1b0] ;  /* 0x00006c00baba7625 */ /* 0x000fc400078e006f */
[----:B------:R-:W4:Y:S02]  /*0fe0*/  LDG.E.64 R190, [R190.64] ;  /* 0x00000006bebe7981 */ /* 0x000f24000c1e1b00 */
[-C--:B------:R-:W-:Y:S02]  /*0ff0*/  IMAD.WIDE.U32 R182, R182, R111.reuse, c[0x0][0x1b0] ;  /* 0x00006c00b6b67625 */ /* 0x080fe400078e006f */
[----:B------:R-:W4:Y:S02]  /*1000*/  LDG.E.64 R186, [R186.64] ;  /* 0x00000006baba7981 */ /* 0x000f24000c1e1b00 */
[----:B------:R-:W-:Y:S02]  /*1010*/  IMAD.X R25, RZ, RZ, c[0x0][0x1cc], P1 ;  /* 0x00007300ff197624 */ /* 0x000fe400008e06ff */
[----:B------:R-:W-:Y:S01]  /*1020*/  IMAD.WIDE.U32 R22, R110, R111, c[0x0][0x1b0] ;  /* 0x00006c006e167625 */ /* 0x000fe200078e006f */
[----:B------:R-:W4:Y:S04]  /*1030*/  LDG.E.64 R182, [R182.64] ;  /* 0x00000006b6b67981 */ /* 0x000f28000c1e1b00 */
[----:B------:R-:W4:Y:S04]  /*1040*/  LDG.E.64 R24, [R24.64] ;  /* 0x0000000618187981 */ /* 0x000f28000c1e1b00 */
[----:B------:R-:W4:Y:S01]  /*1050*/  LDG.E.64 R22, [R22.64] ;  /* 0x0000000616167981 */ /* 0x000f22000c1e1b00 */
[----:B------:R-:W-:Y:S01]  /*1060*/  UIADD3 UR26, UR5, -0x695add53, URZ ;  /* 0x96a522ad051a7890 */ /* 0x000fe2000fffe03f */
[----:B-----5:R-:W-:Y:S01]  /*1070*/  @!P0 CS2R R108, SRZ ;  /* 0x00000000006c8805 */ /* 0x020fe2000001ff00 */
[----:B------:R-:W-:-:S02]  /*1080*/  IMAD R2, R92, -0x2daee0ad, RZ ;  /* 0xd2511f535c027824 */ /* 0x000fc400078e02ff */
[----:B------:R-:W-:Y:S01]  /*1090*/  IMAD.HI.U32 R3, R93, -0x2daee0ad, RZ ;  /* 0xd2511f535d037827 */ /* 0x000fe200078e00ff */
[----:B------:R-:W-:Y:S02]  /*10a0*/  @!P0 CS2R R106, SRZ ;  /* 0x00000000006a8805 */ /* 0x000fe4000001ff00 */
[----:B------:R-:W-:Y:S02]  /*10b0*/  HADD2.F32 R92, -RZ, R108.H0_H0 ;  /* 0x2000006cff5c7230 */ /* 0x000fe40000004100 */
[----:B------:R-:W-:Y:S01]  /*10c0*/  LOP3.LUT R2, R3, UR26, R2, 0x96, !PT ;  /* 0x0000001a03027c12 */ /* 0x000fe2000f8e9602 */
[----:B------:R-:W-:Y:S01]  /*10d0*/  HADD2.F32 R3, -RZ, R109.H0_H0 ;  /* 0x2000006dff037230 */ /* 0x000fe20000004100 */
[----:B------:R-:W-:Y:S01]  /*10e0*/  @!P0 CS2R R90, SRZ ;  /* 0x00000000005a8805 */ /* 0x000fe2000001ff00 */
[----:B------:R0:W-:Y:S04]  /*10f0*/  STL [R1+0x1b8], R92 ;  /* 0x0001b85c01007387 */ /* 0x0001e80000100800 */
[----:B------:R1:W-:Y:S01]  /*1100*/  STL [R1+0x1b4], R3 ;  /* 0x0001b40301007387 */ /* 0x0003e20000100800 */
[----:B------:R-:W-:Y:S01]  /*1110*/  @!P0 CS2R R88, SRZ ;  /* 0x0000000000588805 */ /* 0x000fe2000001ff00 */
[----:B0-----:R-:W-:-:S02]  /*1120*/  HADD2.F32 R92, -RZ, R106.H0_H0 ;  /* 0x2000006aff5c7230 */ /* 0x001fc40000004100 */
[----:B-1----:R-:W-:-:S03]  /*1130*/  HADD2.F32 R3, -RZ, R107.H0_H0 ;  /* 0x2000006bff037230 */ /* 0x002fc60000004100 */
[----:B------:R-:W-:Y:S01]  /*1140*/  STL [R1+0x1b0], R92 ;  /* 0x0001b05c01007387 */ /* 0x000fe20000100800 */
[----:B------:R-:W-:Y:S01]  /*1150*/  SHF.R.U64 R177, R90, 0x10, R91 ;  /* 0x000000105ab17819 */ /* 0x000fe2000000125b */
[----:B------:R-:W-:Y:S02]  /*1160*/  HADD2.F32 R90, -RZ, R90.H0_H0 ;  /* 0x2000005aff5a7230 */ /* 0x000fe40000004100 */
[----:B------:R0:W-:Y:S01]  /*1170*/  STL [R1+0x1ac], R3 ;  /* 0x0001ac0301007387 */ /* 0x0001e20000100800 */
[----:B------:R-:W-:Y:S01]  /*1180*/  @!P0 CS2R R86, SRZ ;  /* 0x0000000000568805 */ /* 0x000fe2000001ff00 */
[----:B------:R-:W-:Y:S01]  /*1190*/  SHF.R.U64 R173, R88, 0x10, R89 ;  /* 0x0000001058ad7819 */ /* 0x000fe20000001259 */
[----:B------:R-:W-:Y:S01]  /*11a0*/  HADD2.F32 R88, -RZ, R88.H0_H0 ;  /* 0x20000058ff587230 */ /* 0x000fe20000004100 */
[----:B------:R-:W-:Y:S01]  /*11b0*/  STL [R1+0x1a8], R90 ;  /* 0x0001a85a01007387 */ /* 0x000fe20000100800 */
[----:B0-----:R-:W-:-:S05]  /*11c0*/  HADD2.F32 R3, -RZ, R91.H0_H0 ;  /* 0x2000005bff037230 */ /* 0x001fca0000004100 */
        /* <DEDUP_REMOVED lines=29> */
[----:B0-----:R-:W-:Y:S01]  /*13a0*/  HADD2.F32 R3, -RZ, R81.H0_H0 ;  /* 0x20000051ff037230 */ /* 0x001fe20000004100 */
[----:B------:R-:W-:-:S04]  /*13b0*/  @!P0 CS2R R38, SRZ ;  /* 0x0000000000268805 */ /* 0x000fc8000001ff00 */
[----:B------:R0:W-:Y:S01]  /*13c0*/  STL [R1+0x134], R3 ;  /* 0x0001340301007387 */ /* 0x0001e20000100800 */
[----:B------:R-:W-:Y:S01]  /*13d0*/  SHF.R.U64 R86, R40, 0x10, R41 ;  /* 0x0000001028567819 */ /* 0x000fe20000001229 */
[----:B------:R-:W-:Y:S01]  /*13e0*/  HADD2.F32 R40, -RZ, R40.H0_H0 ;  /* 0x20000028ff287230 */ /* 0x000fe20000004100 */
[----:B------:R-:W-:Y:S01]  /*13f0*/  SHF.R.U32.HI R145, RZ, 0x10, R89 ;  /* 0x00000010ff917819 */ /* 0x000fe20000011659 */
[----:B------:R-:W-:Y:S01]  /*1400*/  STL [R1+0x128], R42 ;  /* 0x0001282a01007387 */ /* 0x000fe20000100800 */
[----:B0-----:R-:W-:Y:S01]  /*1410*/  HADD2.F32 R3, -RZ, R43.H0_H0 ;  /* 0x2000002bff037230 */ /* 0x001fe20000004100 */
[----:B------:R-:W-:Y:S02]  /*1420*/  SHF.R.U32.HI R89, RZ, 0x10, R81 ;  /* 0x00000010ff597819 */ /* 0x000fe40000011651 */
[----:B------:R-:W-:Y:S02]  /*1430*/  SHF.R.U64 R84, R38, 0x10, R39 ;  /* 0x0000001026547819 */ /* 0x000fe40000001227 */
[----:B------:R0:W-:Y:S01]  /*1440*/  STL [R1+0x11c], R3 ;  /* 0x00011c0301007387 */ /* 0x0001e20000100800 */
[----:B------:R-:W-:Y:S01]  /*1450*/  HADD2.F32 R38, -RZ, R38.H0_H0 ;  /* 0x20000026ff267230 */ /* 0x000fe20000004100 */
[--C-:B--2---:R-:W-:Y:S01]  /*1460*/  SHF.R.U64 R81, R104, 0x10, R105.reuse ;  /* 0x0000001068517819 */ /* 0x104fe20000001269 */
[----:B------:R-:W-:Y:S01]  /*1470*/  HADD2.F32 R104, -RZ, R104.H0_H0 ;  /* 0x20000068ff687230 */ /* 0x000fe20000004100 */
[----:B------:R-:W-:Y:S01]  /*1480*/  STL [R1+0x110], R40 ;  /* 0x0001102801007387 */ /* 0x000fe20000100800 */
[----:B0-----:R-:W-:Y:S01]  /*1490*/  HADD2.F32 R3, -RZ, R41.H0_H0 ;  /* 0x20000029ff037230 */ /* 0x001fe20000004100 */
[----:B------:R-:W-:Y:S01]  /*14a0*/  SHF.R.U32.HI R80, RZ, 0x10, R105 ;  /* 0x00000010ff507819 */ /* 0x000fe20000011669 */
[----:B------:R-:W-:-:S03]  /*14b0*/  HADD2.F32 R105, -RZ, R105.H0_H0 ;  /* 0x20000069ff697230 */ /* 0x000fc60000004100 */
[----:B------:R-:W-:Y:S01]  /*14c0*/  STL [R1+0x104], R3 ;  /* 0x0001040301007387 */ /* 0x000fe20000100800 */
[----:B---3--:R-:W-:-:S03]  /*14d0*/  SHF.R.U64 R244, R78, 0x10, R79 ;  /* 0x000000104ef47819 */ /* 0x008fc6000000124f */
[----:B------:R-:W-:Y:S01]  /*14e0*/  STL [R1+0xf8], R38 ;  /* 0x0000f82601007387 */ /* 0x000fe20000100800 */
[----:B------:R-:W-:-:S03]  /*14f0*/  SHF.R.U32.HI R243, RZ, 0x10, R79 ;  /* 0x00000010fff37819 */ /* 0x000fc6000001164f */
[----:B------:R0:W-:Y:S04]  /*1500*/  STL [R1+0x19c], R104 ;  /* 0x00019c6801007387 */ /* 0x0001e80000100800 */
[----:B------:R-:W-:Y:S01]  /*1510*/  STL [R1+0x198], R105 ;  /* 0x0001986901007387 */ /* 0x000fe20000100800 */
[----:B0-----:R-:W-:Y:S02]  /*1520*/  HADD2.F32 R104, -RZ, R78.H0_H0 ;  /* 0x2000004eff687230 */ /* 0x001fe40000004100 */
[----:B------:R-:W-:Y:S01]  /*1530*/  HADD2.F32 R78, -RZ, R79.H0_H0 ;  /* 0x2000004fff4e7230 */ /* 0x000fe20000004100 */
[----:B----4-:R-:W-:Y:S01]  /*1540*/  SHF.R.U64 R79, R102, 0x10, R103 ;  /* 0x00000010664f7819 */ /* 0x010fe20000001267 */
[----:B------:R-:W-:Y:S01]  /*1550*/  HADD2.F32 R102, -RZ, R102.H0_H0 ;  /* 0x20000066ff667230 */ /* 0x000fe20000004100 */
[----:B------:R-:W-:Y:S01]  /*1560*/  STL [R1+0x190], R104 ;  /* 0x0001906801007387 */ /* 0x000fe20000100800 */
[----:B------:R-:W-:-:S03]  /*1570*/  SHF.R.U64 R242, R76, 0x10, R77 ;  /* 0x000000104cf27819 */ /* 0x000fc6000000124d */
[----:B------:R0:W-:Y:S01]  /*1580*/  STL [R1+0x18c], R78 ;  /* 0x00018c4e01007387 */ /* 0x0001e20000100800 */
[----:B------:R-:W-:-:S03]  /*1590*/  SHF.R.U32.HI R241, RZ, 0x10, R77 ;  /* 0x00000010fff17819 */ /* 0x000fc6000001164d */
[----:B------:R1:W-:Y:S01]  /*15a0*/  STL [R1+0x184], R102 ;  /* 0x0001846601007387 */ /* 0x0003e20000100800 */
[----:B0-----:R-:W-:Y:S01]  /*15b0*/  SHF.R.U32.HI R78, RZ, 0x10, R103 ;  /* 0x00000010ff4e7819 */ /* 0x001fe20000011667 */
[----:B------:R-:W-:Y:S02]  /*15c0*/  HADD2.F32 R103, -RZ, R103.H0_H0 ;  /* 0x20000067ff677230 */ /* 0x000fe40000004100 */
[----:B-1----:R-:W-:Y:S02]  /*15d0*/  HADD2.F32 R102, -RZ, R76.H0_H0 ;  /* 0x2000004cff667230 */ /* 0x002fe40000004100 */
[----:B------:R-:W-:Y:S01]  /*15e0*/  HADD2.F32 R76, -RZ, R77.H0_H0 ;  /* 0x2000004dff4c7230 */ /* 0x000fe20000004100 */
[----:B------:R-:W-:Y:S01]  /*15f0*/  SHF.R.U64 R77, R100, 0x10, R101 ;  /* 0x00000010644d7819 */ /* 0x000fe20000001265 */
[----:B------:R-:W-:Y:S01]  /*1600*/  HADD2.F32 R100, -RZ, R100.H0_H0 ;  /* 0x20000064ff647230 */ /* 0x000fe20000004100 */
[----:B------:R-:W-:Y:S04]  /*1610*/  STL [R1+0x180], R103 ;  /* 0x0001806701007387 */ /* 0x000fe80000100800 */
        /* <DEDUP_REMOVED lines=9> */
[--C-:B------:R-:W-:Y:S01]  /*16b0*/  SHF.R.U64 R75, R98, 0x10, R99.reuse ;  /* 0x00000010624b7819 */ /* 0x100fe20000001263 */
[----:B------:R-:W-:Y:S01]  /*16c0*/  HADD2.F32 R98, -RZ, R98.H0_H0 ;  /* 0x20000062ff627230 */ /* 0x000fe20000004100 */
[----:B------:R-:W-:Y:S04]  /*16d0*/  STL [R1+0x168], R101 ;  /* 0x0001686501007387 */ /* 0x000fe80000100800 */
[----:B------:R-:W-:Y:S04]  /*16e0*/  STL [R1+0x160], R100 ;  /* 0x0001606401007387 */ /* 0x000fe80000100800 */
[----:B------:R0:W-:Y:S04]  /*16f0*/  STL [R1+0x15c], R74 ;  /* 0x00015c4a01007387 */ /* 0x0001e80000100800 */
[----:B------:R1:W-:Y:S01]  /*1700*/  STL [R1+0x154], R98 ;  /* 0x0001546201007387 */ /* 0x0003e20000100800 */
[----:B0-----:R-:W-:Y:S01]  /*1710*/  SHF.R.U32.HI R74, RZ, 0x10, R99 ;  /* 0x00000010ff4a7819 */ /* 0x001fe20000011663 */
[----:B------:R-:W-:-:S02]  /*1720*/  HADD2.F32 R99, -RZ, R99.H0_H0 ;  /* 0x20000063ff637230 */ /* 0x000fc40000004100 */
[----:B-1----:R-:W-:Y:S01]  /*1730*/  HADD2.F32 R98, -RZ, R72.H0_H0 ;  /* 0x20000048ff627230 */ /* 0x002fe20000004100 */
[--C-:B------:R-:W-:Y:S02]  /*1740*/  SHF.R.U64 R238, R72, 0x10, R73.reuse ;  /* 0x0000001048ee7819 */ /* 0x100fe40000001249 */
[----:B------:R-:W-:Y:S01]  /*1750*/  STL [R1+0x150], R99 ;  /* 0x0001506301007387 */ /* 0x000fe20000100800 */
[----:B------:R-:W-:Y:S01]  /*1760*/  SHF.R.U32.HI R237, RZ, 0x10, R73 ;  /* 0x00000010ffed7819 */ /* 0x000fe20000011649 */
[----:B------:R-:W-:Y:S01]  /*1770*/  HADD2.F32 R72, -RZ, R73.H0_H0 ;  /* 0x20000049ff487230 */ /* 0x000fe20000004100 */
[----:B------:R-:W-:Y:S01]  /*1780*/  SHF.R.U64 R73, R70, 0x10, R71 ;  /* 0x0000001046497819 */ /* 0x000fe20000001247 */
[----:B------:R0:W-:Y:S01]  /*1790*/  STL [R1+0x148], R98 ;  /* 0x0001486201007387 */ /* 0x0001e20000100800 */
[----:B------:R-:W-:Y:S01]  /*17a0*/  SHF.R.U64 R236, R68, 0x10, R69 ;  /* 0x0000001044ec7819 */ /* 0x000fe20000001245 */
[----:B------:R-:W-:Y:S02]  /*17b0*/  HADD2.F32 R68, -RZ, R68.H0_H0 ;  /* 0x20000044ff447230 */ /* 0x000fe40000004100 */
[----:B------:R1:W-:Y:S01]  /*17c0*/  STL [R1+0x144], R72 ;  /* 0x0001444801007387 */ /* 0x0003e20000100800 */
[----:B0-----:R-:W-:-:S02]  /*17d0*/  HADD2.F32 R98, -RZ, R70.H0_H0 ;  /* 0x20000046ff627230 */ /* 0x001fc40000004100 */
[----:B------:R-:W-:Y:S01]  /*17e0*/  HADD2.F32 R70, -RZ, R71.H0_H0 ;  /* 0x20000047ff467230 */ /* 0x000fe20000004100 */
[----:B------:R-:W-:Y:S02]  /*17f0*/  SHF.R.U32.HI R235, RZ, 0x10, R69 ;  /* 0x00000010ffeb7819 */ /* 0x000fe40000011645 */
[----:B------:R-:W-:Y:S01]  /*1800*/  STL [R1+0x13c], R98 ;  /* 0x00013c6201007387 */ /* 0x000fe20000100800 */
[----:B-1----:R-:W-:Y:S01]  /*1810*/  SHF.R.U32.HI R72, RZ, 0x10, R71 ;  /* 0x00000010ff487819 */ /* 0x002fe20000011647 */
[----:B------:R-:W-:Y:S02]  /*1820*/  HADD2.F32 R69, -RZ, R69.H0_H0 ;  /* 0x20000045ff457230 */ /* 0x000fe40000004100 */
[----:B------:R-:W-:Y:S01]  /*1830*/  STL [R1+0x138], R70 ;  /* 0x0001384601007387 */ /* 0x000fe20000100800 */
[----:B------:R-:W-:-:S03]  /*1840*/  SHF.R.U64 R71, R66, 0x10, R67 ;  /* 0x0000001042477819 */ /* 0x000fc60000001243 */
[----:B------:R0:W-:Y:S01]  /*1850*/  STL [R1+0x130], R68 ;  /* 0x0001304401007387 */ /* 0x0001e20000100800 */
[--C-:B------:R-:W-:Y:S01]  /*1860*/  SHF.R.U64 R234, R64, 0x10, R65.reuse ;  /* 0x0000001040ea7819 */ /* 0x100fe20000001241 */
[----:B------:R-:W-:Y:S02]  /*1870*/  HADD2.F32 R64, -RZ, R64.H0_H0 ;  /* 0x20000040ff407230 */ /* 0x000fe40000004100 */
[----:B------:R1:W-:Y:S01]  /*1880*/  STL [R1+0x12c], R69 ;  /* 0x00012c4501007387 */ /* 0x0003e20000100800 */
[----:B0-----:R-:W-:Y:S02]  /*1890*/  HADD2.F32 R68, -RZ, R66.H0_H0 ;  /* 0x20000042ff447230 */ /* 0x001fe40000004100 */
[----:B------:R-:W-:Y:S01]  /*18a0*/  HADD2.F32 R66, -RZ, R67.H0_H0 ;  /* 0x20000043ff427230 */ /* 0x000fe20000004100 */
[----:B------:R-:W-:Y:S02]  /*18b0*/  SHF.R.U32.HI R233, RZ, 0x10, R65 ;  /* 0x00000010ffe97819 */ /* 0x000fe40000011641 */
[----:B------:R-:W-:Y:S01]  /*18c0*/  STL [R1+0x124], R68 ;  /* 0x0001244401007387 */ /* 0x000fe20000100800 */
[----:B------:R-:W-:Y:S01]  /*18d0*/  HADD2.F32 R65, -RZ, R65.H0_H0 ;  /* 0x20000041ff417230 */ /* 0x000fe20000004100 */
[----:B-1----:R-:W-:-:S02]  /*18e0*/  SHF.R.U64 R69, R62, 0x10, R63 ;  /* 0x000000103e457819 */ /* 0x002fc4000000123f */
[----:B------:R-:W-:Y:S01]  /*18f0*/  STL [R1+0x120], R66 ;  /* 0x0001204201007387 */ /* 0x000fe20000100800 */
[----:B------:R-:W-:-:S03]  /*1900*/  SHF.R.U64 R232, R60, 0x10, R61 ;  /* 0x000000103ce87819 */ /* 0x000fc6000000123d */
[----:B------:R0:W-:Y:S01]  /*1910*/  STL [R1+0x118], R64 ;  /* 0x0001184001007387 */ /* 0x0001e20000100800 */
[----:B------:R-:W-:Y:S01]  /*1920*/  HADD2.F32 R60, -RZ, R60.H0_H0 ;  /* 0x2000003cff3c7230 */ /* 0x000fe20000004100 */
[----:B------:R-:W-:Y:S02]  /*1930*/  SHF.R.U32.HI R231, RZ, 0x10, R61 ;  /* 0x00000010ffe77819 */ /* 0x000fe4000001163d */
[----:B------:R1:W-:Y:S01]  /*1940*/  STL [R1+0x114], R65 ;  /* 0x0001144101007387 */ /* 0x0003e20000100800 */
[----:B0-----:R-:W-:Y:S02]  /*1950*/  HADD2.F32 R64, -RZ, R62.H0_H0 ;  /* 0x2000003eff407230 */ /* 0x001fe40000004100 */
[----:B------:R-:W-:Y:S01]  /*1960*/  HADD2.F32 R62, -RZ, R63.H0_H0 ;  /* 0x2000003fff3e7230 */ /* 0x000fe20000004100 */
[----:B------:R-:W-:Y:S02]  /*1970*/  SHF.R.U32.HI R70, RZ, 0x10, R67 ;  /* 0x00000010ff467819 */ /* 0x000fe40000011643 */
[----:B------:R-:W-:Y:S01]  /*1980*/  STL [R1+0x10c], R64 ;  /* 0x00010c4001007387 */ /* 0x000fe20000100800 */
[----:B------:R-:W-:Y:S01]  /*1990*/  HADD2.F32 R61, -RZ, R61.H0_H0 ;  /* 0x2000003dff3d7230 */ /* 0x000fe20000004100 */
[----:B------:R-:W-:-:S02]  /*19a0*/  SHF.R.U64 R67, R58, 0x10, R59 ;  /* 0x000000103a437819 */ /* 0x000fc4000000123b */
[----:B------:R-:W-:Y:S01]  /*19b0*/  STL [R1+0x108], R62 ;  /* 0x0001083e01007387 */ /* 0x000fe20000100800 */
[----:B------:R-:W-:Y:S01]  /*19c0*/  SHF.R.U64 R229, R56, 0x10, R57 ;  /* 0x0000001038e57819 */ /* 0x000fe20000001239 */
[----:B------:R-:W-:Y:S02]  /*19d0*/  HADD2.F32 R230, -RZ, R56.H0_H0 ;  /* 0x20000038ffe67230 */ /* 0x000fe40000004100 */
[----:B------:R0:W-:Y:S01]  /*19e0*/  STL [R1+0x100], R60 ;  /* 0x0001003c01007387 */ /* 0x0001e20000100800 */
[----:B-1----:R-:W-:Y:S01]  /*19f0*/  SHF.R.U64 R65, R54, 0x10, R55 ;  /* 0x0000001036417819 */ /* 0x002fe20000001237 */
[----:B------:R-:W-:Y:S01]  /*1a00*/  HADD2.F32 R56, -RZ, R54.H0_H0 ;  /* 0x20000036ff387230 */ /* 0x000fe20000004100 */
[----:B------:R-:W-:Y:S01]  /*1a10*/  SHF.R.U32.HI R68, RZ, 0x10, R63 ;  /* 0x00000010ff447819 */ /* 0x000fe2000001163f */
[----:B------:R-:W-:Y:S01]  /*1a20*/  HADD2.F32 R54, -RZ, R55.H0_H0 ;  /* 0x20000037ff367230 */ /* 0x000fe20000004100 */
[----:B------:R-:W-:Y:S01]  /*1a30*/  SHF.R.U64 R225, R52, 0x10, R53 ;  /* 0x0000001034e17819 */ /* 0x000fe20000001235 */
[----:B------:R-:W-:-:S02]  /*1a40*/  HADD2.F32 R226, -RZ, R52.H0_H0 ;  /* 0x20000034ffe27230 */ /* 0x000fc40000004100 */
[----:B0-----:R-:W-:Y:S02]  /*1a50*/  HADD2.F32 R60, -RZ, R58.H0_H0 ;  /* 0x2000003aff3c7230 */ /* 0x001fe40000004100 */
[----:B------:R-:W-:Y:S01]  /*1a60*/  HADD2.F32 R58, -RZ, R59.H0_H0 ;  /* 0x2000003bff3a7230 */ /* 0x000fe20000004100 */
[----:B------:R0:W-:Y:S01]  /*1a70*/  STL [R1+0xfc], R61 ;  /* 0x0000fc3d01007387 */ /* 0x0001e20000100800 */
[----:B------:R-:W-:Y:S01]  /*1a80*/  SHF.R.U64 R63, R50, 0x10, R51 ;  /* 0x00000010323f7819 */ /* 0x000fe20000001233 */
[----:B------:R-:W-:Y:S02]  /*1a90*/  HADD2.F32 R52, -RZ, R50.H0_H0 ;  /* 0x20000032ff347230 */ /* 0x000fe40000004100 */
[----:B------:R-:W-:Y:S01]  /*1aa0*/  STL [R1+0xbc], R60 ;  /* 0x0000bc3c01007387 */ /* 0x000fe20000100800 */
[----:B------:R-:W-:-:S03]  /*1ab0*/  HADD2.F32 R50, -RZ, R51.H0_H0 ;  /* 0x20000033ff327230 */ /* 0x000fc60000004100 */
[----:B------:R-:W-:Y:S04]  /*1ac0*/  STL [R1+0xb4], R58 ;  /* 0x0000b43a01007387 */ /* 0x000fe80000100800 */
[----:B------:R-:W-:Y:S01]  /*1ad0*/  STL [R1+0xac], R56 ;  /* 0x0000ac3801007387 */ /* 0x000fe20000100800 */
[----:B0-----:R-:W-:-:S03]  /*1ae0*/  SHF.R.U64 R61, R48, 0x10, R49 ;  /* 0x00000010303d7819 */ /* 0x001fc60000001231 */
[----:B------:R-:W-:Y:S04]  /*1af0*/  STL [R1+0xa4], R54 ;  /* 0x0000a43601007387 */ /* 0x000fe80000100800 */
[----:B------:R-:W-:Y:S04]  /*1b00*/  STL [R1+0x9c], R52 ;  /* 0x00009c3401007387 */ /* 0x000fe80000100800 */
[----:B------:R0:W-:Y:S01]  /*1b10*/  STL [R1+0x94], R50 ;  /* 0x0000943201007387 */ /* 0x0001e20000100800 */
[----:B------:R-:W-:Y:S02]  /*1b20*/  SHF.R.U32.HI R66, RZ, 0x10, R59 ;  /* 0x00000010ff427819 */ /* 0x000fe4000001163b */
[----:B------:R-:W-:Y:S01]  /*1b30*/  SHF.R.U64 R59, R46, 0x10, R47 ;  /* 0x000000102e3b7819 */ /* 0x000fe2000000122f */
[----:B0-----:R-:W-:-:S02]  /*1b40*/  HADD2.F32 R50, -RZ, R48.H0_H0 ;  /* 0x20000030ff327230 */ /* 0x001fc40000004100 */
[----:B------:R-:W-:-:S03]  /*1b50*/  HADD2.F32 R48, -RZ, R49.H0_H0 ;  /* 0x20000031ff307230 */ /* 0x000fc60000004100 */
[----:B------:R-:W-:Y:S04]  /*1b60*/  STL [R1+0x8c], R50 ;  /* 0x00008c3201007387 */ /* 0x000fe80000100800 */
[----:B------:R0:W-:Y:S01]  /*1b70*/  STL [R1+0x84], R48 ;  /* 0x0000843001007387 */ /* 0x0001e20000100800 */
[----:B------:R-:W-:Y:S01]  /*1b80*/  SHF.R.U32.HI R227, RZ, 0x10, R57 ;  /* 0x00000010ffe37819 */ /* 0x000fe20000011639 */
[----:B------:R-:W-:Y:S01]  /*1b90*/  HADD2.F32 R228, -RZ, R57.H0_H0 ;  /* 0x20000039ffe47230 */ /* 0x000fe20000004100 */
[----:B------:R-:W-:Y:S01]  /*1ba0*/  SHF.R.U64 R57, R44, 0x10, R45 ;  /* 0x000000102c397819 */ /* 0x000fe2000000122d */
[----:B0-----:R-:W-:Y:S02]  /*1bb0*/  HADD2.F32 R48, -RZ, R46.H0_H0 ;  /* 0x2000002eff307230 */ /* 0x001fe40000004100 */
[----:B------:R-:W-:-:S03]  /*1bc0*/  HADD2.F32 R46, -RZ, R47.H0_H0 ;  /* 0x2000002fff2e7230 */ /* 0x000fc60000004100 */
[----:B------:R-:W-:Y:S04]  /*1bd0*/  STL [R1+0x7c], R48 ;  /* 0x00007c3001007387 */ /* 0x000fe80000100800 */
[----:B------:R0:W-:Y:S01]  /*1be0*/  STL [R1+0x74], R46 ;  /* 0x0000742e01007387 */ /* 0x0001e20000100800 */
[----:B------:R-:W-:Y:S02]  /*1bf0*/  SHF.R.U32.HI R64, RZ, 0x10, R55 ;  /* 0x00000010ff407819 */ /* 0x000fe40000011637 */
[----:B------:R-:W-:Y:S01]  /*1c00*/  SHF.R.U64 R55, R36, 0x10, R37 ;  /* 0x0000001024377819 */ /* 0x000fe20000001225 */
[----:B0-----:R-:W-:Y:S02]  /*1c10*/  HADD2.F32 R46, -RZ, R44.H0_H0 ;  /* 0x2000002cff2e7230 */ /* 0x001fe40000004100 */
        /* <DEDUP_REMOVED lines=32> */
[----:B------:R-:W-:Y:S01]  /*1e20*/  STL [R1+0x1c], R30 ;  /* 0x00001c1e01007387 */ /* 0x000fe20000100800 */
[----:B------:R-:W-:-:S03]  /*1e30*/  HADD2.F32 R81, -RZ, R81.H0_H0 ;  /* 0x20000051ff517230 */ /* 0x000fc60000004100 */
[----:B------:R0:W-:Y:S01]  /*1e40*/  STL [R1+0x14], R28 ;  /* 0x0000141c01007387 */ /* 0x0001e20000100800 */
[----:B------:R-:W-:Y:S02]  /*1e50*/  HADD2.F32 R80, -RZ, R80.H0_H0 ;  /* 0x20000050ff507230 */ /* 0x000fe40000004100 */
[----:B------:R-:W-:Y:S02]  /*1e60*/  HADD2.F32 R79, -RZ, R79.H0_H0 ;  /* 0x2000004fff4f7230 */ /* 0x000fe40000004100 */
[----:B------:R-:W-:Y:S02]  /*1e70*/  HADD2.F32 R78, -RZ, R78.H0_H0 ;  /* 0x2000004eff4e7230 */ /* 0x000fe40000004100 */
[----:B0-----:R-:W-:Y:S02]  /*1e80*/  HADD2.F32 R28, -RZ, R26.H0_H0 ;  /* 0x2000001aff1c7230 */ /* 0x001fe40000004100 */
[----:B------:R-:W-:Y:S02]  /*1e90*/  HADD2.F32 R26, -RZ, R27.H0_H0 ;  /* 0x2000001bff1a7230 */ /* 0x000fe40000004100 */
[----:B------:R-:W-:Y:S01]  /*1ea0*/  HADD2.F32 R77, -RZ, R77.H0_H0 ;  /* 0x2000004dff4d7230 */ /* 0x000fe20000004100 */
[----:B------:R-:W-:Y:S01]  /*1eb0*/  STL [R1+0xc], R28 ;  /* 0x00000c1c01007387 */ /* 0x000fe20000100800 */
[----:B------:R-:W-:-:S03]  /*1ec0*/  HADD2.F32 R76, -RZ, R76.H0_H0 ;  /* 0x2000004cff4c7230 */ /* 0x000fc60000004100 */
[----:B------:R0:W-:Y:S01]  /*1ed0*/  STL [R1+0x4], R26 ;  /* 0x0000041a01007387 */ /* 0x0001e20000100800 */
        /* <DEDUP_REMOVED lines=30> */
[----:B------:R-:W-:Y:S01]  /*20c0*/  HADD2.F32 R60, -RZ, R60.H0_H0 ;  /* 0x2000003cff3c7230 */ /* 0x000fe20000004100 */
[----:B------:R-:W-:Y:S02]  /*20d0*/  SHF.R.U32.HI R54, RZ, 0x10, R37 ;  /* 0x00000010ff367819 */ /* 0x000fe40000011625 */
        /* <DEDUP_REMOVED lines=37> */
[----:B------:R1:W-:Y:S04]  /*2330*/  STL [R1+0x30], R50 ;  /* 0x0000303201007387 */ /* 0x0003e80000100800 */
[----:B------:R1:W-:Y:S04]  /*2340*/  STL [R1+0x28], R49 ;  /* 0x0000283101007387 */ /* 0x0003e80000100800 */
[----:B------:R1:W-:Y:S04]  /*2350*/  STL [R1+0x20], R48 ;  /* 0x0000203001007387 */ /* 0x0003e80000100800 */
[----:B------:R1:W-:Y:S04]  /*2360*/  STL [R1+0x18], R47 ;  /* 0x0000182f01007387 */ /* 0x0003e80000100800 */
[----:B------:R1:W-:Y:S04]  /*2370*/  STL [R1+0x10], R46 ;  /* 0x0000102e01007387 */ /* 0x0003e80000100800 */
        /* <DEDUP_REMOVED lines=11> */
[----:B------:R-:W-:Y:S01]  /*2430*/  SHF.R.U32.HI R176, RZ, 0x10, R91 ;  /* 0x00000010ffb07819 */ /* 0x000fe2000001165b */
[----:B------:R-:W-:Y:S01]  /*2440*/  UIADD3 UR25, UR4, -0x700cb87f, URZ ;  /* 0x8ff3478104197890 */ /* 0x000fe2000fffe03f */
        /* <DEDUP_REMOVED lines=23> */
[----:B------:R-:W-:Y:S01]  /*25c0*/  IMAD R0, R0, -0x326172a9, RZ ;  /* 0xcd9e8d5700007824 */ /* 0x000fe200078e02ff */
[----:B------:R-:W-:Y:S01]  /*25d0*/  SHF.R.U64 R196, R194, 0x10, R195 ;  /* 0x00000010c2c47819 */ /* 0x000fe200000012c3 */
[----:B------:R-:W-:Y:S01]  /*25e0*/  IMAD.HI.U32 R111, R94, -0x326172a9, RZ ;  /* 0xcd9e8d575e6f7827 */ /* 0x000fe200078e00ff */
[----:B------:R-:W-:-:S02]  /*25f0*/  SHF.R.U64 R192, R190, 0x10, R191 ;  /* 0x00000010bec07819 */ /* 0x000fc400000012bf */
[----:B------:R-:W-:Y:S02]  /*2600*/  SHF.R.U64 R188, R186, 0x10, R187 ;  /* 0x00000010babc7819 */ /* 0x000fe400000012bb */
[----:B------:R-:W-:Y:S02]  /*2610*/  SHF.R.U64 R184, R182, 0x10, R183 ;  /* 0x00000010b6b87819 */ /* 0x000fe400000012b7 */
        /* <DEDUP_REMOVED lines=35> */
[----:B------:R-:W-:Y:S01]  /*2850*/  SHF.R.U32.HI R245, RZ, 0x10, R23 ;  /* 0x00000010fff57819 */ /* 0x000fe20000011617 */
[----:B------:R-:W-:Y:S01]  /*2860*/  BSSY B0, `(.L_x_61292) ;  /* 0x0001ea8000007945 */ /* 0x000fe20003800000 */
[----:B------:R-:W-:Y:S01]  /*2870*/  HADD2.F32 R252, -RZ, R24.H0_H0 ;  /* 0x20000018fffc7230 */ /* 0x000fe20000004100 */
[----:B------:R-:W-:Y:S01]  /*2880*/  LOP3.LUT R0, R111, UR25, R0, 0x96, !PT ;  /* 0x000000196f007c12 */ /* 0x000fe2000f8e9600 */
        /* <DEDUP_REMOVED lines=9> */
[----:B0-----:R-:W-:Y:S01]  /*2920*/  IMAD R26, R94, -0x326172a9, RZ ;  /* 0xcd9e8d575e1a7824 */ /* 0x001fe200078e02ff */
[----:B------:R-:W-:Y:S01]  /*2930*/  HADD2.F32 R6, -RZ, R6.H0_H0 ;  /* 0x20000006ff067230 */ /* 0x000fe20000004100 */
[----:B------:R-:W-:Y:S01]  /*2940*/  IMAD R28, R93, -0x2daee0ad, RZ ;  /* 0xd2511f535d1c7824 */ /* 0x000fe200078e02ff */
[----:B------:R-:W-:Y:S01]  /*2950*/  HADD2.F32 R7, -RZ, R7.H0_H0 ;  /* 0x20000007ff077230 */ /* 0x000fe20000004100 */
[----:B------:R-:W-:Y:S01]  /*2960*/  MOV R139, RZ ;  /* 0x000000ff008b7202 */ /* 0x000fe20000000f00 */
        /* <DEDUP_REMOVED lines=106> */
[----:B-1----:R-:W-:Y:S02]  /*3010*/  ULDC.U8 UR8, c[0x0][0x1f0] ;  /* 0x00007c0000087ab9 */ /* 0x002fe40000000000 */
.L_x_61856:
[----:B------:R-:W0:Y:S01]  /*3020*/  S2R R46, SR_TID.X ;  /* 0x00000000002e7919 */ /* 0x000e220000002100 */
[----:B------:R-:W-:Y:S01]  /*3030*/  ISETP.NE.U32.AND P1, PT, RZ, c[0x0][0x1c0], PT ;  /* 0x00007000ff007a0c */ /* 0x000fe20003f25070 */
[----:B------:R-:W-:Y:S01]  /*3040*/  IMAD R172, R140, c[0x0][0x168], RZ ;  /* 0x00005a008cac7a24 */ /* 0x000fe200078e02ff */
[----:B------:R-:W-:Y:S01]  /*3050*/  ISETP.NE.U32.AND P0, PT, RZ, c[0x0][0x180], PT ;  /* 0x00006000ff007a0c */ /* 0x000fe20003f05070 */
[----:B------:R-:W-:Y:S01]  /*3060*/  IMAD.MOV.U32 R156, RZ, RZ, 0x3f800000 ;  /* 0x3f800000ff9c7424 */ /* 0x000fe200078e00ff */
[----:B------:R-:W-:-:S02]  /*3070*/  ISETP.NE.AND.EX P1, PT, RZ, c[0x0][0x1c4], PT, P1 ;  /* 0x00007100ff007a0c */ /* 0x000fc40003f25310 */
[----:B------:R-:W-:Y:S02]  /*3080*/  SHF.R.S32.HI R44, RZ, 0x1f, R172 ;  /* 0x0000001fff2c7819 */ /* 0x000fe400000114ac */
[----:B------:R-:W-:Y:S02]  /*3090*/  ISETP.NE.AND.EX P0, PT, RZ, c[0x0][0x184], PT, P0 ;  /* 0x00006100ff007a0c */ /* 0x000fe40003f05300 */
[----:B------:R-:W-:-:S07]  /*30a0*/  LEA.HI R172, R44, R172, RZ, 0x2 ;  /* 0x000000ac2cac7211 */ /* 0x000fce00078f10ff */
[----:B------:R-:W-:-:S04]  /*30b0*/  @P1 IMAD.MOV.U32 R44, RZ, RZ, 0x4 ;  /* 0x00000004ff2c1424 */ /* 0x000fc800078e00ff */
[----:B------:R-:W-:Y:S01]  /*30c0*/  @P1 IMAD.WIDE R44, R140, R44, c[0x0][0x1c0] ;  /* 0x000070008c2c1625 */ /* 0x000fe200078e022c */
[----:B0-----:R-:W-:-:S04]  /*30d0*/  LOP3.LUT R46, R46, 0x1f, RZ, 0xc0, !PT ;  /* 0x0000001f2e2e7812 */ /* 0x001fc800078ec0ff */
[----:B------:R0:W5:Y:S01]  /*30e0*/  @P1 LDG.E R156, [R44.64] ;  /* 0x000000062c9c1981 */ /* 0x000162000c1e1900 */
[----:B------:R-:W-:Y:S02]  /*30f0*/  LEA.HI.SX32 R172, R172, R46, 0x1e ;  /* 0x0000002eacac7211 */ /* 0x000fe400078ff2ff */
[----:B------:R-:W-:Y:S02]  /*3100*/  MOV R152, 0x10 ;  /* 0x0000001000987802 */ /* 0x000fe40000000f00 */
[----:B0-----:R-:W-:-:S04]  /*3110*/  @P0 LEA R44, P1, R172, c[0x0][0x180], 0x4 ;  /* 0x00006000ac2c0a11 */ /* 0x001fc800078220ff */
[----:B------:R-:W-:-:S05]  /*3120*/  @P0 LEA.HI.X R45, R172, c[0x0][0x184], RZ, 0x4, P1 ;  /* 0x00006100ac2d0a11 */ /* 0x000fca00008f24ff */
        /* <DEDUP_REMOVED lines=15> */
.L_x_61294:
[----:B------:R-:W-:Y:S02]  /*3220*/  IMAD.MOV.U32 R54, RZ, RZ, R26 ;  /* 0x000000ffff367224 */ /* 0x000fe400078e001a */
.L_x_61295:
[----:B------:R-:W-:Y:S05]  /*3230*/  BSYNC B1 ;  /* 0x0000000000017941 */ /* 0x000fea0003800000 */
.L_x_61293:
        /* <DEDUP_REMOVED lines=16> */
.L_x_61299:
[----:B------:R-:W-:Y:S05]  /*3340*/  BSYNC B2 ;  /* 0x0000000000027941 */ /* 0x000fea0003800000 */
.L_x_61298:
        /* <DEDUP_REMOVED lines=44> */
.L_x_61297:
[----:B------:R-:W-:Y:S05]  /*3610*/  BSYNC B1 ;  /* 0x0000000000017941 */ /* 0x000fea0003800000 */
.L_x_61296:
[----:B------:R-:W2:Y:S01]  /*3620*/  LDL R50, [R1+0x19c] ;  /* 0x00019c0001327983 */ /* 0x000ea20000100800 */
[----:B------:R-:W0:Y:S01]  /*3630*/  I2F.U32 R49, R54 ;  /* 0x0000003600317306 */ /* 0x000e220000201000 */
[----:B------:R-:W-:Y:S01]  /*3640*/  IMAD.MOV.U32 R157, RZ, RZ, 0x2f800000 ;  /* 0x2f800000ff9d7424 */ /* 0x000fe200078e00ff */
[----:B------:R-:W-:Y:S01]  /*3650*/  ISETP.NE.U32.AND P1, PT, RZ, c[0x0][0x180], PT ;  /* 0x00006000ff007a0c */ /* 0x000fe20003f25070 */
[----:B-----5:R-:W-:Y:S01]  /*3660*/  FMUL.FTZ R44, R44, R156 ;  /* 0x0000009c2c2c7220 */ /* 0x020fe20000410000 */
[----:B------:R-:W-:Y:S01]  /*3670*/  ISETP.NE.AND P3, PT, R48, 0x1, PT ;  /* 0x000000013000780c */ /* 0x000fe20003f65270 */
[----:B------:R-:W-:Y:S01]  /*3680*/  BSSY B1, `(.L_x_61300) ;  /* 0x0000013000017945 */ /* 0x000fe20003800000 */
[----:B------:R-:W-:Y:S01]  /*3690*/  ISETP.NE.AND.EX P1, PT, RZ, c[0x0][0x184], PT, P1 ;  /* 0x00006100ff007a0c */ /* 0x000fe20003f25310 */
[----:B------:R-:W-:-:S02]  /*36a0*/  FMUL.FTZ R44, R44, c[0x0][0x1e8] ;  /* 0x00007a002c2c7a20 */ /* 0x000fc40000410000 */
        /* <DEDUP_REMOVED lines=15> */
.L_x_61301:
[----:B------:R-:W-:Y:S02]  /*37a0*/  MOV R44, R26 ;  /* 0x0000001a002c7202 */ /* 0x000fe40000000f00 */
.L_x_61302:
[----:B------:R-:W-:Y:S05]  /*37b0*/  BSYNC B1 ;  /* 0x0000000000017941 */ /* 0x000fea0003800000 */
.L_x_61300:
        /* <DEDUP_REMOVED lines=16> */
.L_x_61306:
[----:B------:R-:W-:Y:S05]  /*38c0*/  BSYNC B2 ;  /* 0x0000000000027941 */ /* 0x000fea0003800000 */
.L_x_61305:
        /* <DEDUP_REMOVED lines=44> */
.L_x_61304:
[----:B------:R-:W-:Y:S05]  /*3b90*/  BSYNC B1 ;  /* 0x0000000000017941 */ /* 0x000fea0003800000 */
.L_x_61303:
        /* <DEDUP_REMOVED lines=21> */
.L_x_61308:
[----:B------:R-:W-:Y:S02]  /*3cf0*/  IMAD.MOV.U32 R52, RZ, RZ, R26 ;  /* 0x000000ffff347224 */ /* 0x000fe400078e001a */
.L_x_61309:
[----:B------:R-:W-:Y:S05]  /*3d00*/  BSYNC B1 ;  /* 0x0000000000017941 */ /* 0x000fea0003800000 */
.L_x_61307:
        /* <DEDUP_REMOVED lines=16> */
.L_x_61313:
[----:B------:R-:W-:Y:S05]  /*3e10*/  BSYNC B2 ;  /* 0x0000000000027941 */ /* 0x000fea0003800000 */
.L_x_61312:
        /* <DEDUP_REMOVED lines=44> */
.L_x_61311:
[----:B------:R-:W-:Y:S05]  /*40e0*/  BSYNC B1 ;  /* 0x0000000000017941 */ /* 0x000fea0003800000 */
.L_x_61310:
        /* <DEDUP_REMOVED lines=21> */
.L_x_61315:
[----:B------:R-:W-:Y:S02]  /*4240*/  IMAD.MOV.U32 R46, RZ, RZ, R26 ;  /* 0x000000ffff2e7224 */ /* 0x000fe400078e001a */
.L_x_61316:
[----:B------:R-:W-:Y:S05]  /*4250*/  BSYNC B1 ;  /* 0x0000000000017941 */ /* 0x000fea0003800000 */
.L_x_61314:
        /* <DEDUP_REMOVED lines=16> */
.L_x_61320:
[----:B------:R-:W-:Y:S05]  /*4360*/  BSYNC B2 ;  /* 0x0000000000027941 */ /* 0x000fea0003800000 */
.L_x_61319:
        /* <DEDUP_REMOVED lines=44> */
.L_x_61318:
[----:B------:R-:W-:Y:S05]  /*4630*/  BSYNC B1 ;  /* 0x0000000000017941 */ /* 0x000fea0003800000 */
.L_x_61317:
[----:B------:R-:W2:Y:S01]  /*4640*/  LDL R45, [R1+0xf0] ;  /* 0x0000f000012d7983 */ /* 0x000ea20000100800 */
[----:B------:R-:W0:Y:S01]  /*4650*/  I2F.U32 R44, R46 ;  /* 0x0000002e002c7306 */ /* 0x000e220000201000 */
[----:B------:R-:W-:Y:S01]  /*4660*/  FMUL.FTZ R47, R47, R156 ;  /* 0x0000009c2f2f7220 */ /* 0x000fe20000410000 */
[----:B------:R-:W-:-:S03]  /*4670*/  IADD3 R147, R172, 0x20, RZ ;  /* 0x00000020ac937810 */ /* 0x000fc60007ffe0ff */
[----:B------:R-:W-:Y:S02]  /*4680*/  FMUL.FTZ R47, R47, c[0x0][0x1e8] ;  /* 0x00007a002f2f7a20 */ /* 0x000fe40000410000 */
[----:B0-----:R-:W-:-:S05]  /*4690*/  FFMA.FTZ R44, R44, R157, 1.1641532182693481445e-10 ;  /* 0x2f0000002c2c7423 */ /* 0x001fca000001009d */
[----:B------:R-:W-:Y:S02]  /*46a0*/  FSETP.GTU.FTZ.AND P5, PT, R44, c[0x0][0x1e4], PT ;  /* 0x000079002c007a0b */ /* 0x000fe40003fbc000 */
[----:B------:R-:W-:Y:S02]  /*46b0*/  LEA R44, P6, R172, c[0x0][0x188], 0x4 ;  /* 0x00006200ac2c7a11 */ /* 0x000fe400078c20ff */
[----:B------:R-:W-:Y:S02]  /*46c0*/  FSEL R47, R47, RZ, !P5 ;  /* 0x000000ff2f2f7208 */ /* 0x000fe40006800000 */
[----:B------:R-:W-:-:S03]  /*46d0*/  SEL R46, RZ, 0x1000000, P5 ;  /* 0x01000000ff2e7807 */ /* 0x000fc60002800000 */
[----:B--2---:R-:W-:Y:S01]  /*46e0*/  FMUL.FTZ R119, R45, R47 ;  /* 0x0000002f2d777220 */ /* 0x004fe20000410000 */
[----:B------:R-:W-:-:S03]  /*46f0*/  LEA.HI.X R45, R172, c[0x0][0x18c], RZ, 0x4, P6 ;  /* 0x00006300ac2d7a11 */ /* 0x000fc600030f24ff */
[----:B------:R-:W-:-:S05]  /*4700*/  @P1 FADD.FTZ R119, R123, R119 ;  /* 0x000000777b771221 */ /* 0x000fca0000010000 */
[----:B------:R0:W-:Y:S02]  /*4710*/  STG.E.128 [R44.64], R116 ;  /* 0x000000742c007986 */ /* 0x0001e4000c101d06 */
[----:B0-----:R-:W-:Y:S02]  /*4720*/  SEL R44, RZ, 0x10000, P4 ;  /* 0x00010000ff2c7807 */ /* 0x001fe40002000000 */
[----:B------:R-:W-:-:S04]  /*4730*/  SEL R45, RZ, 0x100, P3 ;  /* 0x00000100ff2d7807 */ /* 0x000fc80001800000 */
[----:B------:R-:W-:Y:S02]  /*4740*/  IADD3 R46, R45, R46, R44 ;  /* 0x0000002e2d2e7210 */ /* 0x000fe40007ffe02c */
[----:B------:R-:W-:-:S04]  /*4750*/  SEL R44, RZ, 0x1, P2 ;  /* 0x00000001ff2c7807 */ /* 0x000fc80001000000 */
[----:B------:R-:W-:Y:S02]  /*4760*/  IADD3 R46, R46, R44, RZ ;  /* 0x0000002c2e2e7210 */ /* 0x000fe40007ffe0ff */
[----:B------:R-:W-:-:S04]  /*4770*/  LEA R44, P2, R172, c[0x0][0x190], 0x2 ;  /* 0x00006400ac2c7a11 */ /* 0x000fc800078410ff */
[----:B------:R-:W-:-:S05]  /*4780*/  LEA.HI.X R45, R172, c[0x0][0x194], RZ, 0x2, P2 ;  /* 0x00006500ac2d7a11 */ /* 0x000fca00010f14ff */
        /* <DEDUP_REMOVED lines=17> */
.L_x_61322:
[----:B------:R-:W-:Y:S02]  /*48a0*/  IMAD.MOV.U32 R54, RZ, RZ, R26 ;  /* 0x000000ffff367224 */ /* 0x000fe400078e001a */
.L_x_61323:
[----:B------:R-:W-:Y:S05]  /*48b0*/  BSYNC B1 ;  /* 0x0000000000017941 */ /* 0x000fea0003800000 */
.L_x_61321:
        /* <DEDUP_REMOVED lines=16> */
.L_x_61327:
[----:B------:R-:W-:Y:S05]  /*49c0*/  BSYNC B2 ;  /* 0x0000000000027941 */ /* 0x000fea0003800000 */
.L_x_61326:
        /* <DEDUP_REMOVED lines=44> */
.L_x_61325:
[----:B------:R-:W-:Y:S05]  /*4c90*/  BSYNC B1 ;  /* 0x0000000000017941 */ /* 0x000fea0003800000 */
.L_x_61324:
[----:B------:R-:W2:Y:S01]  /*4ca0*/  LDL R50, [R1+0x184] ;  /* 0x0001840001327983 */ /* 0x000ea20000100800 */
[----:B------:R-:W0:Y:S01]  /*4cb0*/  I2F.U32 R48, R54 ;  /* 0x0000003600307306 */ /* 0x000e220000201000 */
[----:B-----5:R-:W-:Y:S01]  /*4cc0*/  FMUL.FTZ R44, R44, R156 ;  /* 0x0000009c2c2c7220 */ /* 0x020fe20000410000 */
        /* <DEDUP_REMOVED lines=18> */
.L_x_61329:
[----:B------:R-:W-:Y:S02]  /*4df0*/  IMAD.MOV.U32 R44, RZ, RZ, R26 ;  /* 0x000000ffff2c7224 */ /* 0x000fe400078e001a */
.L_x_61330:
[----:B------:R-:W-:Y:S05]  /*4e00*/  BSYNC B1 ;  /* 0x0000000000017941 */ /* 0x000fea0003800000 */
.L_x_61328:
        /* <DEDUP_REMOVED lines=16> */
.L_x_61334:
[----:B------:R-:W-:Y:S05]  /*4f10*/  BSYNC B2 ;  /* 0x0000000000027941 */ /* 0x000fea0003800000 */
.L_x_61333:
        /* <DEDUP_REMOVED lines=44> */
.L_x_61332:
[----:B------:R-:W-:Y:S05]  /*51e0*/  BSYNC B1 ;  /* 0x0000000000017941 */ /* 0x000fea0003800000 */
.L_x_61331:
        /* <DEDUP_REMOVED lines=21> */
.L_x_61336:
[----:B------:R-:W-:Y:S02]  /*5340*/  MOV R52, R26 ;  /* 0x0000001a00347202 */ /* 0x000fe40000000f00 */
.L_x_61337:
[----:B------:R-:W-:Y:S05]  /*5350*/  BSYNC B1 ;  /* 0x0000000000017941 */ /* 0x000fea0003800000 */
.L_x_61335:
        /* <DEDUP_REMOVED lines=16> */
.L_x_61341:
[----:B------:R-:W-:Y:S05]  /*5460*/  BSYNC B2 ;  /* 0x0000000000027941 */ /* 0x000fea0003800000 */
.L_x_61340:
        /* <DEDUP_REMOVED lines=44> */
.L_x_61339:
[----:B------:R-:W-:Y:S05]  /*5730*/  BSYNC B1 ;  /* 0x0000000000017941 */ /* 0x000fea0003800000 */
.L_x_61338:
        /* <DEDUP_REMOVED lines=21> */
.L_x_61343:
[----:B------:R-:W-:Y:S02]  /*5890*/  IMAD.MOV.U32 R46, RZ, RZ, R26 ;  /* 0x000000ffff2e7224 */ /* 0x000fe400078e001a */
.L_x_61344:
[----:B------:R-:W-:Y:S05]  /*58a0*/  BSYNC B1 ;  /* 0x0000000000017941 */ /* 0x000fea0003800000 */
.L_x_61342:
        /* <DEDUP_REMOVED lines=16> */
.L_x_61348:
[----:B------:R-:W-:Y:S05]  /*59b0*/  BSYNC B2 ;  /* 0x0000000000027941 */ /* 0x000fea0003800000 */
.L_x_61347:
        /* <DEDUP_REMOVED lines=44> */
.L_x_61346:
[----:B------:R-:W-:Y:S05]  /*5c80*/  BSYNC B1 ;  /* 0x0000000000017941 */ /* 0x000fea0003800000 */
.L_x_61345:
[----:B------:R-:W2:Y:S01]  /*5c90*/  LDL R49, [R1+0xe8] ;  /* 0x0000e80001317983 */ /* 0x000ea20000100800 */
[----:B------:R0:W1:Y:S01]  /*5ca0*/  I2F.U32 R44, R46 ;  /* 0x0000002e002c7306 */ /* 0x0000620000201000 */
[----:B------:R-:W-:Y:S01]  /*5cb0*/  FMUL.FTZ R47, R47, R156 ;  /* 0x0000009c2f2f7220 */ /* 0x000fe20000410000 */
[----:B------:R-:W-:Y:S01]  /*5cc0*/  IADD3 R148, R172, 0x40, RZ ;  /* 0x00000040ac947810 */ /* 0x000fe20007ffe0ff */
[----:B------:R-:W-:Y:S02]  /*5cd0*/  IMAD.MOV.U32 R170, RZ, RZ, 0x4 ;  /* 0x00000004ffaa7424 */ /* 0x000fe400078e00ff */
[----:B------:R-:W-:Y:S01]  /*5ce0*/  FMUL.FTZ R47, R47, c[0x0][0x1e8] ;  /* 0x00007a002f2f7a20 */ /* 0x000fe20000410000 */
[----:B0-----:R-:W-:Y:S01]  /*5cf0*/  SEL R46, RZ, 0x10000, P4 ;  /* 0x00010000ff2e7807 */ /* 0x001fe20002000000 */
[----:B-1----:R-:W-:-:S05]  /*5d00*/  FFMA.FTZ R44, R44, R157, 1.1641532182693481445e-10 ;  /* 0x2f0000002c2c7423 */ /* 0x002fca000001009d */
[----:B------:R-:W-:Y:S02]  /*5d10*/  FSETP.GTU.FTZ.AND P5, PT, R44, c[0x0][0x1e4], PT ;  /* 0x000079002c007a0b */ /* 0x000fe40003fbc000 */
[----:B------:R-:W-:Y:S02]  /*5d20*/  SEL R44, RZ, 0x100, P3 ;  /* 0x00000100ff2c7807 */ /* 0x000fe40001800000 */
[----:B------:R-:W-:Y:S02]  /*5d30*/  FSEL R115, R47, RZ, !P5 ;  /* 0x000000ff2f737208 */ /* 0x000fe40006800000 */
[----:B------:R-:W-:-:S04]  /*5d40*/  SEL R45, RZ, 0x1000000, P5 ;  /* 0x01000000ff2d7807 */ /* 0x000fc80002800000 */
[----:B------:R-:W-:Y:S01]  /*5d50*/  IADD3 R46, R44, R45, R46 ;  /* 0x0000002d2c2e7210 */ /* 0x000fe20007ffe02e */
[----:B------:R-:W-:-:S04]  /*5d60*/  IMAD.WIDE.U32 R44, R147, R152, c[0x0][0x188] ;  /* 0x00006200932c7625 */ /* 0x000fc800078e0098 */
[----:B--2---:R-:W-:-:S04]  /*5d70*/  FMUL.FTZ R115, R49, R115 ;  /* 0x0000007331737220 */ /* 0x004fc80000410000 */
[----:B------:R-:W-:-:S05]  /*5d80*/  @P1 FADD.FTZ R115, R123, R115 ;  /* 0x000000737b731221 */ /* 0x000fca0000010000 */
        /* <DEDUP_REMOVED lines=21> */
.L_x_61350:
[----:B------:R-:W-:Y:S02]  /*5ee0*/  IMAD.MOV.U32 R54, RZ, RZ, R26 ;  /* 0x000000ffff367224 */ /* 0x000fe400078e001a */
.L_x_61351:
[----:B------:R-:W-:Y:S05]  /*5ef0*/  BSYNC B1 ;  /* 0x0000000000017941 */ /* 0x000fea0003800000 */
.L_x_61349:
        /* <DEDUP_REMOVED lines=16> */
.L_x_61355:
[----:B------:R-:W-:Y:S05]  /*6000*/  BSYNC B2 ;  /* 0x0000000000027941 */ /* 0x000fea0003800000 */
.L_x_61354:
        /* <DEDUP_REMOVED lines=44> */
.L_x_61353:
[----:B------:R-:W-:Y:S05]  /*62d0*/  BSYNC B1 ;  /* 0x0000000000017941 */ /* 0x000fea0003800000 */
.L_x_61352:
        /* <DEDUP_REMOVED lines=21> */
.L_x_61357:
[----:B------:R-:W-:Y:S02]  /*6430*/  IMAD.MOV.U32 R44, RZ, RZ, R26 ;  /* 0x000000ffff2c7224 */ /* 0x000fe400078e001a */
.L_x_61358:
[----:B------:R-:W-:Y:S05]  /*6440*/  BSYNC B1 ;  /* 0x0000000000017941 */ /* 0x000fea0003800000 */
.L_x_61356:
        /* <DEDUP_REMOVED lines=16> */
.L_x_61362:
[----:B------:R-:W-:Y:S05]  /*6550*/  BSYNC B2 ;  /* 0x0000000000027941 */ /* 0x000fea0003800000 */
.L_x_61361:
        /* <DEDUP_REMOVED lines=44> */
.L_x_61360:
[----:B------:R-:W-:Y:S05]  /*6820*/  BSYNC B1 ;  /* 0x0000000000017941 */ /* 0x000fea0003800000 */
.L_x_61359:
        /* <DEDUP_REMOVED lines=21> */
.L_x_61364:
[----:B------:R-:W-:Y:S02]  /*6980*/  MOV R52, R26 ;  /* 0x0000001a00347202 */ /* 0x000fe40000000f00 */
.L_x_61365:
[----:B------:R-:W-:Y:S05]  /*6990*/  BSYNC B1 ;  /* 0x0000000000017941 */ /* 0x000fea0003800000 */
.L_x_61363:
        /* <DEDUP_REMOVED lines=16> */
.L_x_61369:
[----:B------:R-:W-:Y:S05]  /*6aa0*/  BSYNC B2 ;  /* 0x0000000000027941 */ /* 0x000fea0003800000 */
.L_x_61368:
        /* <DEDUP_REMOVED lines=44> */
.L_x_61367:
[----:B------:R-:W-:Y:S05]  /*6d70*/  BSYNC B1 ;  /* 0x0000000000017941 */ /* 0x000fea0003800000 */
.L_x_61366:
        /* <DEDUP_REMOVED lines=21> */
.L_x_61371:
[----:B------:R-:W-:Y:S02]  /*6ed0*/  IMAD.MOV.U32 R46, RZ, RZ, R26 ;  /* 0x000000ffff2e7224 */ /* 0x000fe400078e001a */
.L_x_61372:
[----:B------:R-:W-:Y:S05]  /*6ee0*/  BSYNC B1 ;  /* 0x0000000000017941 */ /* 0x000fea0003800000 */
.L_x_61370:
        /* <DEDUP_REMOVED lines=16> */
.L_x_61376:
[----:B------:R-:W-:Y:S05]  /*6ff0*/  BSYNC B2 ;  /* 0x0000000000027941 */ /* 0x000fea0003800000 */
.L_x_61375:
        /* <DEDUP_REMOVED lines=44> */
.L_x_61374:
[----:B------:R-:W-:Y:S05]  /*72c0*/  BSYNC B1 ;  /* 0x0000000000017941 */ /* 0x000fea0003800000 */
.L_x_61373:
[----:B------:R-:W2:Y:S01]  /*72d0*/  LDL R49, [R1+0xe0] ;  /* 0x0000e00001317983 */ /* 0x000ea20000100800 */
        /* <DEDUP_REMOVED lines=35> */
.L_x_61378:
[----:B------:R-:W-:Y:S02]  /*7510*/  MOV R54, R26 ;  /* 0x0000001a00367202 */ /* 0x000fe40000000f00 */
.L_x_61379:
[----:B------:R-:W-:Y:S05]  /*7520*/  BSYNC B1 ;  /* 0x0000000000017941 */ /* 0x000fea0003800000 */
.L_x_61377:
        /* <DEDUP_REMOVED lines=16> */
.L_x_61383:
[----:B------:R-:W-:Y:S05]  /*7630*/  BSYNC B2 ;  /* 0x0000000000027941 */ /* 0x000fea0003800000 */
.L_x_61382:
        /* <DEDUP_REMOVED lines=44> */
.L_x_61381:
[----:B------:R-:W-:Y:S05]  /*7900*/  BSYNC B1 ;  /* 0x0000000000017941 */ /* 0x000fea0003800000 */
.L_x_61380:
        /* <DEDUP_REMOVED lines=21> */
.L_x_61385:
[----:B------:R-:W-:Y:S02]  /*7a60*/  IMAD.MOV.U32 R44, RZ, RZ, R26 ;  /* 0x000000ffff2c7224 */ /* 0x000fe400078e001a */
.L_x_61386:
[----:B------:R-:W-:Y:S05]  /*7a70*/  BSYNC B1 ;  /* 0x0000000000017941 */ /* 0x000fea0003800000 */
.L_x_61384:
        /* <DEDUP_REMOVED lines=16> */
.L_x_61390:
[----:B------:R-:W-:Y:S05]  /*7b80*/  BSYNC B2 ;  /* 0x0000000000027941 */ /* 0x000fea0003800000 */
.L_x_61389:
        /* <DEDUP_REMOVED lines=44> */
.L_x_61388:
[----:B------:R-:W-:Y:S05]  /*7e50*/  BSYNC B1 ;  /* 0x0000000000017941 */ /* 0x000fea0003800000 */
.L_x_61387:
        /* <DEDUP_REMOVED lines=21> */
.L_x_61392:
[----:B------:R-:W-:Y:S02]  /*7fb0*/  IMAD.MOV.U32 R52, RZ, RZ, R26 ;  /* 0x000000ffff347224 */ /* 0x000fe400078e001a */
.L_x_61393:
[----:B------:R-:W-:Y:S05]  /*7fc0*/  BSYNC B1 ;  /* 0x0000000000017941 */ /* 0x000fea0003800000 */
.L_x_61391:
        /* <DEDUP_REMOVED lines=16> */
.L_x_61397:
[----:B------:R-:W-:Y:S05]  /*80d0*/  BSYNC B2 ;  /* 0x0000000000027941 */ /* 0x000fea0003800000 */
.L_x_61396:
        /* <DEDUP_REMOVED lines=44> */
.L_x_61395:
[----:B------:R-:W-:Y:S05]  /*83a0*/  BSYNC B1 ;  /* 0x0000000000017941 */ /* 0x000fea0003800000 */
.L_x_61394:
        /* <DEDUP_REMOVED lines=21> */
.L_x_61399:
[----:B------:R-:W-:Y:S02]  /*8500*/  MOV R46, R26 ;  /* 0x0000001a002e7202 */ /* 0x000fe40000000f00 */
.L_x_61400:
[----:B------:R-:W-:Y:S05]  /*8510*/  BSYNC B1 ;  /* 0x0000000000017941 */ /* 0x000fea0003800000 */
.L_x_61398:
        /* <DEDUP_REMOVED lines=16> */
.L_x_61404:
[----:B------:R-:W-:Y:S05]  /*8620*/  BSYNC B2 ;  /* 0x0000000000027941 */ /* 0x000fea0003800000 */
.L_x_61403:
        /* <DEDUP_REMOVED lines=44> */
.L_x_61402:
[----:B------:R-:W-:Y:S05]  /*88f0*/  BSYNC B1 ;  /* 0x0000000000017941 */ /* 0x000fea0003800000 */
.L_x_61401:
        /* <DEDUP_REMOVED lines=36> */
.L_x_61406:
[----:B------:R-:W-:Y:S02]  /*8b40*/  IMAD.MOV.U32 R54, RZ, RZ, R26 ;  /* 0x000000ffff367224 */ /* 0x000fe400078e001a */
.L_x_61407:
[----:B------:R-:W-:Y:S05]  /*8b50*/  BSYNC B1 ;  /* 0x0000000000017941 */ /* 0x000fea0003800000 */
.L_x_61405:
        /* <DEDUP_REMOVED lines=16> */
.L_x_61411:
[----:B------:R-:W-:Y:S05]  /*8c60*/  BSYNC B2 ;  /* 0x0000000000027941 */ /* 0x000fea0003800000 */
.L_x_61410:
        /* <DEDUP_REMOVED lines=44> */
.L_x_61409:
[----:B------:R-:W-:Y:S05]  /*8f30*/  BSYNC B1 ;  /* 0x0000000000017941 */ /* 0x000fea0003800000 */
.L_x_61408:
        /* <DEDUP_REMOVED lines=21> */
.L_x_61413:
[----:B------:R-:W-:Y:S02]  /*9090*/  MOV R44, R26 ;  /* 0x0000001a002c7202 */ /* 0x000fe40000000f00 */
.L_x_61414:
[----:B------:R-:W-:Y:S05]  /*90a0*/  BSYNC B1 ;  /* 0x0000000000017941 */ /* 0x000fea0003800000 */
.L_x_61412:
        /* <DEDUP_REMOVED lines=16> */
.L_x_61418:
[----:B------:R-:W-:Y:S05]  /*91b0*/  BSYNC B2 ;  /* 0x0000000000027941 */ /* 0x000fea0003800000 */
.L_x_61417:
        /* <DEDUP_REMOVED lines=44> */
.L_x_61416:
[----:B------:R-:W-:Y:S05]  /*9480*/  BSYNC B1 ;  /* 0x0000000000017941 */ /* 0x000fea0003800000 */
.L_x_61415:
        /* <DEDUP_REMOVED lines=21> */
.L_x_61420:
[----:B------:R-:W-:Y:S02]  /*95e0*/  IMAD.MOV.U32 R52, RZ, RZ, R26 ;  /* 0x000000ffff347224 */ /* 0x000fe400078e001a */
.L_x_61421:
[----:B------:R-:W-:Y:S05]  /*95f0*/  BSYNC B1 ;  /* 0x0000000000017941 */ /* 0x000fea0003800000 */
.L_x_61419:
        /* <DEDUP_REMOVED lines=16> */
.L_x_61425:
[----:B------:R-:W-:Y:S05]  /*9700*/  BSYNC B2 ;  /* 0x0000000000027941 */ /* 0x000fea0003800000 */
.L_x_61424:
        /* <DEDUP_REMOVED lines=44> */
.L_x_61423:
[----:B------:R-:W-:Y:S05]  /*99d0*/  BSYNC B1 ;  /* 0x0000000000017941 */ /* 0x000fea0003800000 */
.L_x_61422:
        /* <DEDUP_REMOVED lines=21> */
.L_x_61427:
[----:B------:R-:W-:Y:S02]  /*9b30*/  IMAD.MOV.U32 R46, RZ, RZ, R26 ;  /* 0x000000ffff2e7224 */ /* 0x000fe400078e001a */
.L_x_61428:
[----:B------:R-:W-:Y:S05]  /*9b40*/  BSYNC B1 ;  /* 0x0000000000017941 */ /* 0x000fea0003800000 */
.L_x_61426:
        /* <DEDUP_REMOVED lines=16> */
.L_x_61432:
[----:B------:R-:W-:Y:S05]  /*9c50*/  BSYNC B2 ;  /* 0x0000000000027941 */ /* 0x000fea0003800000 */
.L_x_61431:
        /* <DEDUP_REMOVED lines=44> */
.L_x_61430:
[----:B------:R-:W-:Y:S05]  /*9f20*/  BSYNC B1 ;  /* 0x0000000000017941 */ /* 0x000fea0003800000 */
.L_x_61429:
        /* <DEDUP_REMOVED lines=36> */
.L_x_61434:
[----:B------:R-:W-:Y:S02]  /*a170*/  IMAD.MOV.U32 R54, RZ, RZ, R26 ;  /* 0x000000ffff367224 */ /* 0x000fe400078e001a */
.L_x_61435:
[----:B------:R-:W-:Y:S05]  /*a180*/  BSYNC B1 ;  /* 0x0000000000017941 */ /* 0x000fea0003800000 */
.L_x_61433:
        /* <DEDUP_REMOVED lines=16> */
.L_x_61439:
[----:B------:R-:W-:Y:S05]  /*a290*/  BSYNC B2 ;  /* 0x0000000000027941 */ /* 0x000fea0003800000 */
.L_x_61438:
        /* <DEDUP_REMOVED lines=44> */
.L_x_61437:
[----:B------:R-:W-:Y:S05]  /*a560*/  BSYNC B1 ;  /* 0x0000000000017941 */ /* 0x000fea0003800000 */
.L_x_61436:
        /* <DEDUP_REMOVED lines=21> */
.L_x_61441:
[----:B------:R-:W-:Y:S02]  /*a6c0*/  IMAD.MOV.U32 R44, RZ, RZ, R26 ;  /* 0x000000ffff2c7224 */ /* 0x000fe400078e001a */
.L_x_61442:
[----:B------:R-:W-:Y:S05]  /*a6d0*/  BSYNC B1 ;  /* 0x0000000000017941 */ /* 0x000fea0003800000 */
.L_x_61440:
        /* <DEDUP_REMOVED lines=16> */
.L_x_61446:
[----:B------:R-:W-:Y:S05]  /*a7e0*/  BSYNC B2 ;  /* 0x0000000000027941 */ /* 0x000fea0003800000 */
.L_x_61445:
        /* <DEDUP_REMOVED lines=44> */
.L_x_61444:
[----:B------:R-:W-:Y:S05]  /*aab0*/  BSYNC B1 ;  /* 0x0000000000017941 */ /* 0x000fea0003800000 */
.L_x_61443:
        /* <DEDUP_REMOVED lines=21> */
.L_x_61448:
[----:B------:R-:W-:Y:S02]  /*ac10*/  MOV R52, R26 ;  /* 0x0000001a00347202 */ /* 0x000fe40000000f00 */
.L_x_61449:
[----:B------:R-:W-:Y:S05]  /*ac20*/  BSYNC B1 ;  /* 0x0000000000017941 */ /* 0x000fea0003800000 */
.L_x_61447:
        /* <DEDUP_REMOVED lines=16> */
.L_x_61453:
[----:B------:R-:W-:Y:S05]  /*ad30*/  BSYNC B2 ;  /* 0x0000000000027941 */ /* 0x000fea0003800000 */
.L_x_61452:
        /* <DEDUP_REMOVED lines=44> */
.L_x_61451:
[----:B------:R-:W-:Y:S05]  /*b000*/  BSYNC B1 ;  /* 0x0000000000017941 */ /* 0x000fea0003800000 */
.L_x_61450:
        /* <DEDUP_REMOVED lines=21> */
.L_x_61455:
[----:B------:R-:W-:Y:S02]  /*b160*/  IMAD.MOV.U32 R46, RZ, RZ, R26 ;  /* 0x000000ffff2e7224 */ /* 0x000fe400078e001a */
.L_x_61456:
[----:B------:R-:W-:Y:S05]  /*b170*/  BSYNC B1 ;  /* 0x0000000000017941 */ /* 0x000fea0003800000 */
.L_x_61454:
        /* <DEDUP_REMOVED lines=16> */
.L_x_61460:
[----:B------:R-:W-:Y:S05]  /*b280*/  BSYNC B2 ;  /* 0x0000000000027941 */ /* 0x000fea0003800000 */
.L_x_61459:
        /* <DEDUP_REMOVED lines=44> */
.L_x_61458:
[----:B------:R-:W-:Y:S05]  /*b550*/  BSYNC B1 ;  /* 0x0000000000017941 */ /* 0x000fea0003800000 */
.L_x_61457:
        /* <DEDUP_REMOVED lines=36> */
.L_x_61462:
[----:B------:R-:W-:Y:S02]  /*b7a0*/  MOV R54, R26 ;  /* 0x0000001a00367202 */ /* 0x000fe40000000f00 */
.L_x_61463:
[----:B------:R-:W-:Y:S05]  /*b7b0*/  BSYNC B1 ;  /* 0x0000000000017941 */ /* 0x000fea0003800000 */
.L_x_61461:
        /* <DEDUP_REMOVED lines=16> */
.L_x_61467:
[----:B------:R-:W-:Y:S05]  /*b8c0*/  BSYNC B2 ;  /* 0x0000000000027941 */ /* 0x000fea0003800000 */
.L_x_61466:
        /* <DEDUP_REMOVED lines=44> */
.L_x_61465:
[----:B------:R-:W-:Y:S05]  /*bb90*/  BSYNC B1 ;  /* 0x0000000000017941 */ /* 0x000fea0003800000 */
.L_x_61464:
        /* <DEDUP_REMOVED lines=21> */
.L_x_61469:
[----:B------:R-:W-:Y:S02]  /*bcf0*/  IMAD.MOV.U32 R44, RZ, RZ, R26 ;  /* 0x000000ffff2c7224 */ /* 0x000fe400078e001a */
.L_x_61470:
[----:B------:R-:W-:Y:S05]  /*bd00*/  BSYNC B1 ;  /* 0x0000000000017941 */ /* 0x000fea0003800000 */
.L_x_61468:
        /* <DEDUP_REMOVED lines=16> */
.L_x_61474:
[----:B------:R-:W-:Y:S05]  /*be10*/  BSYNC B2 ;  /* 0x0000000000027941 */ /* 0x000fea0003800000 */
.L_x_61473:
        /* <DEDUP_REMOVED lines=44> */
.L_x_61472:
[----:B------:R-:W-:Y:S05]  /*c0e0*/  BSYNC B1 ;  /* 0x0000000000017941 */ /* 0x000fea0003800000 */
.L_x_61471:
        /* <DEDUP_REMOVED lines=21> */
.L_x_61476:
[----:B------:R-:W-:Y:S02]  /*c240*/  IMAD.MOV.U32 R52, RZ, RZ, R26 ;  /* 0x000000ffff347224 */ /* 0x000fe400078e001a */
.L_x_61477:
[----:B------:R-:W-:Y:S05]  /*c250*/  BSYNC B1 ;  /* 0x0000000000017941 */ /* 0x000fea0003800000 */
.L_x_61475:
        /* <DEDUP_REMOVED lines=16> */
.L_x_61481:
[----:B------:R-:W-:Y:S05]  /*c360*/  BSYNC B2 ;  /* 0x0000000000027941 */ /* 0x000fea0003800000 */
.L_x_61480:
        /* <DEDUP_REMOVED lines=44> */
.L_x_61479:
[----:B------:R-:W-:Y:S05]  /*c630*/  BSYNC B1 ;  /* 0x0000000000017941 */ /* 0x000fea0003800000 */
.L_x_61478:
        /* <DEDUP_REMOVED lines=21> */
.L_x_61483:
[----:B------:R-:W-:Y:S02]  /*c790*/  MOV R46, R26 ;  /* 0x0000001a002e7202 */ /* 0x000fe40000000f00 */
.L_x_61484:
[----:B------:R-:W-:Y:S05]  /*c7a0*/  BSYNC B1 ;  /* 0x0000000000017941 */ /* 0x000fea0003800000 */
.L_x_61482:
        /* <DEDUP_REMOVED lines=16> */
.L_x_61488:
[----:B------:R-:W-:Y:S05]  /*c8b0*/  BSYNC B2 ;  /* 0x0000000000027941 */ /* 0x000fea0003800000 */
.L_x_61487:
        /* <DEDUP_REMOVED lines=44> */
.L_x_61486:
[----:B------:R-:W-:Y:S05]  /*cb80*/  BSYNC B1 ;  /* 0x0000000000017941 */ /* 0x000fea0003800000 */
.L_x_61485:
        /* <DEDUP_REMOVED lines=36> */
.L_x_61490:
[----:B------:R-:W-:Y:S02]  /*cdd0*/  MOV R54, R26 ;  /* 0x0000001a00367202 */ /* 0x000fe40000000f00 */
.L_x_61491:
[----:B------:R-:W-:Y:S05]  /*cde0*/  BSYNC B1 ;  /* 0x0000000000017941 */ /* 0x000fea0003800000 */
.L_x_61489:
        /* <DEDUP_REMOVED lines=16> */
.L_x_61495:
[----:B------:R-:W-:Y:S05]  /*cef0*/  BSYNC B2 ;  /* 0x0000000000027941 */ /* 0x000fea0003800000 */
.L_x_61494:
        /* <DEDUP_REMOVED lines=44> */
.L_x_61493:
[----:B------:R-:W-:Y:S05]  /*d1c0*/  BSYNC B1 ;  /* 0x0000000000017941 */ /* 0x000fea0003800000 */
.L_x_61492:
        /* <DEDUP_REMOVED lines=21> */
.L_x_61497:
[----:B------:R-:W-:Y:S02]  /*d320*/  MOV R44, R26 ;  /* 0x0000001a002c7202 */ /* 0x000fe40000000f00 */
.L_x_61498:
[----:B------:R-:W-:Y:S05]  /*d330*/  BSYNC B1 ;  /* 0x0000000000017941 */ /* 0x000fea0003800000 */
.L_x_61496:
        /* <DEDUP_REMOVED lines=16> */
.L_x_61502:
[----:B------:R-:W-:Y:S05]  /*d440*/  BSYNC B2 ;  /* 0x0000000000027941 */ /* 0x000fea0003800000 */
.L_x_61501:
        /* <DEDUP_REMOVED lines=44> */
.L_x_61500:
[----:B------:R-:W-:Y:S05]  /*d710*/  BSYNC B1 ;  /* 0x0000000000017941 */ /* 0x000fea0003800000 */
.L_x_61499:
        /* <DEDUP_REMOVED lines=21> */
.L_x_61504:
[----:B------:R-:W-:Y:S02]  /*d870*/  MOV R52, R26 ;  /* 0x0000001a00347202 */ /* 0x000fe40000000f00 */
.L_x_61505:
[----:B------:R-:W-:Y:S05]  /*d880*/  BSYNC B1 ;  /* 0x0000000000017941 */ /* 0x000fea0003800000 */
.L_x_61503:
        /* <DEDUP_REMOVED lines=16> */
.L_x_61509:
[----:B------:R-:W-:Y:S05]  /*d990*/  BSYNC B2 ;  /* 0x0000000000027941 */ /* 0x000fea0003800000 */
.L_x_61508:
        /* <DEDUP_REMOVED lines=44> */
.L_x_61507:
[----:B------:R-:W-:Y:S05]  /*dc60*/  BSYNC B1 ;  /* 0x0000000000017941 */ /* 0x000fea0003800000 */
.L_x_61506:
        /* <DEDUP_REMOVED lines=21> */
.L_x_61511:
[----:B------:R-:W-:Y:S02]  /*ddc0*/  MOV R46, R26 ;  /* 0x0000001a002e7202 */ /* 0x000fe40000000f00 */
.L_x_61512:
[----:B------:R-:W-:Y:S05]  /*ddd0*/  BSYNC B1 ;  /* 0x0000000000017941 */ /* 0x000fea0003800000 */
.L_x_61510:
        /* <DEDUP_REMOVED lines=16> */
.L_x_61516:
[----:B------:R-:W-:Y:S05]  /*dee0*/  BSYNC B2 ;  /* 0x0000000000027941 */ /* 0x000fea0003800000 */
.L_x_61515:
        /* <DEDUP_REMOVED lines=44> */
.L_x_61514:
[----:B------:R-:W-:Y:S05]  /*e1b0*/  BSYNC B1 ;  /* 0x0000000000017941 */ /* 0x000fea0003800000 */
.L_x_61513:
        /* <DEDUP_REMOVED lines=36> */
.L_x_61518:
[----:B------:R-:W-:Y:S02]  /*e400*/  IMAD.MOV.U32 R54, RZ, RZ, R26 ;  /* 0x000000ffff367224 */ /* 0x000fe400078e001a */
.L_x_61519:
[----:B------:R-:W-:Y:S05]  /*e410*/  BSYNC B1 ;  /* 0x0000000000017941 */ /* 0x000fea0003800000 */
.L_x_61517:
        /* <DEDUP_REMOVED lines=16> */
.L_x_61523:
[----:B------:R-:W-:Y:S05]  /*e520*/  BSYNC B2 ;  /* 0x0000000000027941 */ /* 0x000fea0003800000 */
.L_x_61522:
        /* <DEDUP_REMOVED lines=44> */
.L_x_61521:
[----:B------:R-:W-:Y:S05]  /*e7f0*/  BSYNC B1 ;  /* 0x0000000000017941 */ /* 0x000fea0003800000 */
.L_x_61520:
        /* <DEDUP_REMOVED lines=21> */
.L_x_61525:
[----:B------:R-:W-:Y:S02]  /*e950*/  IMAD.MOV.U32 R44, RZ, RZ, R26 ;  /* 0x000000ffff2c7224 */ /* 0x000fe400078e001a */
.L_x_61526:
[----:B------:R-:W-:Y:S05]  /*e960*/  BSYNC B1 ;  /* 0x0000000000017941 */ /* 0x000fea0003800000 */
.L_x_61524:
        /* <DEDUP_REMOVED lines=16> */
.L_x_61530:
[----:B------:R-:W-:Y:S05]  /*ea70*/  BSYNC B2 ;  /* 0x0000000000027941 */ /* 0x000fea0003800000 */
.L_x_61529:
        /* <DEDUP_REMOVED lines=44> */
.L_x_61528:
[----:B------:R-:W-:Y:S05]  /*ed40*/  BSYNC B1 ;  /* 0x0000000000017941 */ /* 0x000fea0003800000 */
.L_x_61527:
        /* <DEDUP_REMOVED lines=21> */
.L_x_61532:
[----:B------:R-:W-:Y:S02]  /*eea0*/  IMAD.MOV.U32 R52, RZ, RZ, R26 ;  /* 0x000000ffff347224 */ /* 0x000fe400078e001a */
.L_x_61533:
[----:B------:R-:W-:Y:S05]  /*eeb0*/  BSYNC B1 ;  /* 0x0000000000017941 */ /* 0x000fea0003800000 */
.L_x_61531:
        /* <DEDUP_REMOVED lines=16> */
.L_x_61537:
[----:B------:R-:W-:Y:S05]  /*efc0*/  BSYNC B2 ;  /* 0x0000000000027941 */ /* 0x000fea0003800000 */
.L_x_61536:
        /* <DEDUP_REMOVED lines=44> */
.L_x_61535:
[----:B------:R-:W-:Y:S05]  /*f290*/  BSYNC B1 ;  /* 0x0000000000017941 */ /* 0x000fea0003800000 */
.L_x_61534:
        /* <DEDUP_REMOVED lines=21> */
.L_x_61539:
[----:B------:R-:W-:Y:S02]  /*f3f0*/  IMAD.MOV.U32 R46, RZ, RZ, R26 ;  /* 0x000000ffff2e7224 */ /* 0x000fe400078e001a */
.L_x_61540:
[----:B------:R-:W-:Y:S05]  /*f400*/  BSYNC B1 ;  /* 0x0000000000017941 */ /* 0x000fea0003800000 */
.L_x_61538:
        /* <DEDUP_REMOVED lines=16> */
.L_x_61544:
[----:B------:R-:W-:Y:S05]  /*f510*/  BSYNC B2 ;  /* 0x0000000000027941 */ /* 0x000fea0003800000 */
.L_x_61543:
        /* <DEDUP_REMOVED lines=44> */
.L_x_61542:
[----:B------:R-:W-:Y:S05]  /*f7e0*/  BSYNC B1 ;  /* 0x0000000000017941 */ /* 0x000fea0003800000 */
.L_x_61541:
        /* <DEDUP_REMOVED lines=36> */
.L_x_61546:
[----:B------:R-:W-:Y:S02]  /*fa30*/  MOV R54, R26 ;  /* 0x0000001a00367202 */ /* 0x000fe40000000f00 */
.L_x_61547:
[----:B------:R-:W-:Y:S05]  /*fa40*/  BSYNC B1 ;  /* 0x0000000000017941 */ /* 0x000fea0003800000 */
.L_x_61545:
        /* <DEDUP_REMOVED lines=16> */
.L_x_61551:
[----:B------:R-:W-:Y:S05]  /*fb50*/  BSYNC B2 ;  /* 0x0000000000027941 */ /* 0x000fea0003800000 */
.L_x_61550:
        /* <DEDUP_REMOVED lines=44> */
.L_x_61549:
[----:B------:R-:W-:Y:S05]  /*fe20*/  BSYNC B1 ;  /* 0x0000000000017941 */ /* 0x000fea0003800000 */
.L_x_61548:
        /* <DEDUP_REMOVED lines=21> */
.L_x_61553:
[----:B------:R-:W-:Y:S02]  /*ff80*/  MOV R44, R26 ;  /* 0x0000001a002c7202 */ /* 0x000fe40000000f00 */
.L_x_61554:
[----:B------:R-:W-:Y:S05]  /*ff90*/  BSYNC B1 ;  /* 0x0000000000017941 */ /* 0x000fea0003800000 */
.L_x_61552:
        /* <DEDUP_REMOVED lines=16> */
.L_x_61558:
[----:B------:R-:W-:Y:S05]  /*100a0*/  BSYNC B2 ;  /* 0x0000000000027941 */ /* 0x000fea0003800000 */
.L_x_61557:
        /* <DEDUP_REMOVED lines=44> */
.L_x_61556:
[----:B------:R-:W-:Y:S05]  /*10370*/  BSYNC B1 ;  /* 0x0000000000017941 */ /* 0x000fea0003800000 */
.L_x_61555:
        /* <DEDUP_REMOVED lines=21> */
.L_x_61560:
[----:B------:R-:W-:Y:S02]  /*104d0*/  MOV R52, R26 ;  /* 0x0000001a00347202 */ /* 0x000fe40000000f00 */
.L_x_61561:
[----:B------:R-:W-:Y:S05]  /*104e0*/  BSYNC B1 ;  /* 0x0000000000017941 */ /* 0x000fea0003800000 */
.L_x_61559:
        /* <DEDUP_REMOVED lines=16> */
.L_x_61565:
[----:B------:R-:W-:Y:S05]  /*105f0*/  BSYNC B2 ;  /* 0x0000000000027941 */ /* 0x000fea0003800000 */
.L_x_61564:
        /* <DEDUP_REMOVED lines=44> */
.L_x_61563:
[----:B------:R-:W-:Y:S05]  /*108c0*/  BSYNC B1 ;  /* 0x0000000000017941 */ /* 0x000fea0003800000 */
.L_x_61562:
        /* <DEDUP_REMOVED lines=21> */
.L_x_61567:
[----:B------:R-:W-:Y:S02]  /*10a20*/  MOV R46, R26 ;  /* 0x0000001a002e7202 */ /* 0x000fe40000000f00 */
.L_x_61568:
[----:B------:R-:W-:Y:S05]  /*10a30*/  BSYNC B1 ;  /* 0x0000000000017941 */ /* 0x000fea0003800000 */
.L_x_61566:
        /* <DEDUP_REMOVED lines=16> */
.L_x_61572:
[----:B------:R-:W-:Y:S05]  /*10b40*/  BSYNC B2 ;  /* 0x0000000000027941 */ /* 0x000fea0003800000 */
.L_x_61571:
        /* <DEDUP_REMOVED lines=44> */
.L_x_61570:
[----:B------:R-:W-:Y:S05]  /*10e10*/  BSYNC B1 ;  /* 0x0000000000017941 */ /* 0x000fea0003800000 */
.L_x_61569:
        /* <DEDUP_REMOVED lines=36> */
.L_x_61574:
[----:B------:R-:W-:Y:S02]  /*11060*/  IMAD.MOV.U32 R54, RZ, RZ, R26 ;  /* 0x000000ffff367224 */ /* 0x000fe400078e001a */
.L_x_61575:
[----:B------:R-:W-:Y:S05]  /*11070*/  BSYNC B1 ;  /* 0x0000000000017941 */ /* 0x000fea0003800000 */
.L_x_61573:
        /* <DEDUP_REMOVED lines=16> */
.L_x_61579:
[----:B------:R-:W-:Y:S05]  /*11180*/  BSYNC B2 ;  /* 0x0000000000027941 */ /* 0x000fea0003800000 */
.L_x_61578:
        /* <DEDUP_REMOVED lines=44> */
.L_x_61577:
[----:B------:R-:W-:Y:S05]  /*11450*/  BSYNC B1 ;  /* 0x0000000000017941 */ /* 0x000fea0003800000 */
.L_x_61576:
        /* <DEDUP_REMOVED lines=21> */
.L_x_61581:
[----:B------:R-:W-:Y:S02]  /*115b0*/  IMAD.MOV.U32 R44, RZ, RZ, R26 ;  /* 0x000000ffff2c7224 */ /* 0x000fe400078e001a */
.L_x_61582:
[----:B------:R-:W-:Y:S05]  /*115c0*/  BSYNC B1 ;  /* 0x0000000000017941 */ /* 0x000fea0003800000 */
.L_x_61580:
        /* <DEDUP_REMOVED lines=16> */
.L_x_61586:
[----:B------:R-:W-:Y:S05]  /*116d0*/  BSYNC B2 ;  /* 0x0000000000027941 */ /* 0x000fea0003800000 */
.L_x_61585:
        /* <DEDUP_REMOVED lines=44> */
.L_x_61584:
[----:B------:R-:W-:Y:S05]  /*119a0*/  BSYNC B1 ;  /* 0x0000000000017941 */ /* 0x000fea0003800000 */
.L_x_61583:
        /* <DEDUP_REMOVED lines=21> */
.L_x_61588:
[----:B------:R-:W-:Y:S02]  /*11b00*/  IMAD.MOV.U32 R52, RZ, RZ, R26 ;  /* 0x000000ffff347224 */ /* 0x000fe400078e001a */
.L_x_61589:
[----:B------:R-:W-:Y:S05]  /*11b10*/  BSYNC B1 ;  /* 0x0000000000017941 */ /* 0x000fea0003800000 */
.L_x_61587:
        /* <DEDUP_REMOVED lines=16> */
.L_x_61593:
[----:B------:R-:W-:Y:S05]  /*11c20*/  BSYNC B2 ;  /* 0x0000000000027941 */ /* 0x000fea0003800000 */
.L_x_61592:
        /* <DEDUP_REMOVED lines=44> */
.L_x_61591:
[----:B------:R-:W-:Y:S05]  /*11ef0*/  BSYNC B1 ;  /* 0x0000000000017941 */ /* 0x000fea0003800000 */
.L_x_61590:
        /* <DEDUP_REMOVED lines=21> */
.L_x_61595:
[----:B------:R-:W-:Y:S02]  /*12050*/  IMAD.MOV.U32 R46, RZ, RZ, R26 ;  /* 0x000000ffff2e7224 */ /* 0x000fe400078e001a */
.L_x_61596:
[----:B------:R-:W-:Y:S05]  /*12060*/  BSYNC B1 ;  /* 0x0000000000017941 */ /* 0x000fea0003800000 */
.L_x_61594:
        /* <DEDUP_REMOVED lines=16> */
.L_x_61600:
[----:B------:R-:W-:Y:S05]  /*12170*/  BSYNC B2 ;  /* 0x0000000000027941 */ /* 0x000fea0003800000 */
.L_x_61599:
        /* <DEDUP_REMOVED lines=44> */
.L_x_61598:
[----:B------:R-:W-:Y:S05]  /*12440*/  BSYNC B1 ;  /* 0x0000000000017941 */ /* 0x000fea0003800000 */
.L_x_61597:
        /* <DEDUP_REMOVED lines=36> */
.L_x_61602:
[----:B------:R-:W-:Y:S02]  /*12690*/  MOV R54, R26 ;  /* 0x0000001a00367202 */ /* 0x000fe40000000f00 */
.L_x_61603:
[----:B------:R-:W-:Y:S05]  /*126a0*/  BSYNC B1 ;  /* 0x0000000000017941 */ /* 0x000fea0003800000 */
.L_x_61601:
        /* <DEDUP_REMOVED lines=16> */
.L_x_61607:
[----:B------:R-:W-:Y:S05]  /*127b0*/  BSYNC B2 ;  /* 0x0000000000027941 */ /* 0x000fea0003800000 */
.L_x_61606:
        /* <DEDUP_REMOVED lines=44> */
.L_x_61605:
[----:B------:R-:W-:Y:S05]  /*12a80*/  BSYNC B1 ;  /* 0x0000000000017941 */ /* 0x000fea0003800000 */
.L_x_61604:
        /* <DEDUP_REMOVED lines=21> */
.L_x_61609:
[----:B------:R-:W-:Y:S02]  /*12be0*/  MOV R44, R26 ;  /* 0x0000001a002c7202 */ /* 0x000fe40000000f00 */
.L_x_61610:
[----:B------:R-:W-:Y:S05]  /*12bf0*/  BSYNC B1 ;  /* 0x0000000000017941 */ /* 0x000fea0003800000 */
.L_x_61608:
        /* <DEDUP_REMOVED lines=16> */
.L_x_61614:
[----:B------:R-:W-:Y:S05]  /*12d00*/  BSYNC B2 ;  /* 0x0000000000027941 */ /* 0x000fea0003800000 */
.L_x_61613:
        /* <DEDUP_REMOVED lines=44> */
.L_x_61612:
[----:B------:R-:W-:Y:S05]  /*12fd0*/  BSYNC B1 ;  /* 0x0000000000017941 */ /* 0x000fea0003800000 */
.L_x_61611:
        /* <DEDUP_REMOVED lines=21> */
.L_x_61616:
[----:B------:R-:W-:Y:S02]  /*13130*/  MOV R52, R26 ;  /* 0x0000001a00347202 */ /* 0x000fe40000000f00 */
.L_x_61617:
[----:B------:R-:W-:Y:S05]  /*13140*/  BSYNC B1 ;  /* 0x0000000000017941 */ /* 0x000fea0003800000 */
.L_x_61615:
        /* <DEDUP_REMOVED lines=16> */
.L_x_61621:
[----:B------:R-:W-:Y:S05]  /*13250*/  BSYNC B2 ;  /* 0x0000000000027941 */ /* 0x000fea0003800000 */
.L_x_61620:
        /* <DEDUP_REMOVED lines=44> */
.L_x_61619:
[----:B------:R-:W-:Y:S05]  /*13520*/  BSYNC B1 ;  /* 0x0000000000017941 */ /* 0x000fea0003800000 */
.L_x_61618:
        /* <DEDUP_REMOVED lines=21> */
.L_x_61623:
[----:B------:R-:W-:Y:S02]  /*13680*/  MOV R46, R26 ;  /* 0x0000001a002e7202 */ /* 0x000fe40000000f00 */
.L_x_61624:
[----:B------:R-:W-:Y:S05]  /*13690*/  BSYNC B1 ;  /* 0x0000000000017941 */ /* 0x000fea0003800000 */
.L_x_61622:
        /* <DEDUP_REMOVED lines=16> */
.L_x_61628:
[----:B------:R-:W-:Y:S05]  /*137a0*/  BSYNC B2 ;  /* 0x0000000000027941 */ /* 0x000fea0003800000 */
.L_x_61627:
        /* <DEDUP_REMOVED lines=44> */
.L_x_61626:
[----:B------:R-:W-:Y:S05]  /*13a70*/  BSYNC B1 ;  /* 0x0000000000017941 */ /* 0x000fea0003800000 */
.L_x_61625:
        /* <DEDUP_REMOVED lines=36> */
.L_x_61630:
[----:B------:R-:W-:Y:S02]  /*13cc0*/  IMAD.MOV.U32 R54, RZ, RZ, R26 ;  /* 0x000000ffff367224 */ /* 0x000fe400078e001a */
.L_x_61631:
[----:B------:R-:W-:Y:S05]  /*13cd0*/  BSYNC B1 ;  /* 0x0000000000017941 */ /* 0x000fea0003800000 */
.L_x_61629:
        /* <DEDUP_REMOVED lines=16> */
.L_x_61635:
[----:B------:R-:W-:Y:S05]  /*13de0*/  BSYNC B2 ;  /* 0x0000000000027941 */ /* 0x000fea0003800000 */
.L_x_61634:
        /* <DEDUP_REMOVED lines=44> */
.L_x_61633:
[----:B------:R-:W-:Y:S05]  /*140b0*/  BSYNC B1 ;  /* 0x0000000000017941 */ /* 0x000fea0003800000 */
.L_x_61632:
        /* <DEDUP_REMOVED lines=21> */
.L_x_61637:
[----:B------:R-:W-:Y:S02]  /*14210*/  IMAD.MOV.U32 R44, RZ, RZ, R26 ;  /* 0x000000ffff2c7224 */ /* 0x000fe400078e001a */
.L_x_61638:
[----:B------:R-:W-:Y:S05]  /*14220*/  BSYNC B1 ;  /* 0x0000000000017941 */ /* 0x000fea0003800000 */
.L_x_61636:
        /* <DEDUP_REMOVED lines=16> */
.L_x_61642:
[----:B------:R-:W-:Y:S05]  /*14330*/  BSYNC B2 ;  /* 0x0000000000027941 */ /* 0x000fea0003800000 */
.L_x_61641:
        /* <DEDUP_REMOVED lines=44> */
.L_x_61640:
[----:B------:R-:W-:Y:S05]  /*14600*/  BSYNC B1 ;  /* 0x0000000000017941 */ /* 0x000fea0003800000 */
.L_x_61639:
        /* <DEDUP_REMOVED lines=21> */
.L_x_61644:
[----:B------:R-:W-:Y:S02]  /*14760*/  IMAD.MOV.U32 R52, RZ, RZ, R26 ;  /* 0x000000ffff347224 */ /* 0x000fe400078e001a */
.L_x_61645:
[----:B------:R-:W-:Y:S05]  /*14770*/  BSYNC B1 ;  /* 0x0000000000017941 */ /* 0x000fea0003800000 */
.L_x_61643:
        /* <DEDUP_REMOVED lines=16> */
.L_x_61649:
[----:B------:R-:W-:Y:S05]  /*14880*/  BSYNC B2 ;  /* 0x0000000000027941 */ /* 0x000fea0003800000 */
.L_x_61648:
        /* <DEDUP_REMOVED lines=44> */
.L_x_61647:
[----:B------:R-:W-:Y:S05]  /*14b50*/  BSYNC B1 ;  /* 0x0000000000017941 */ /* 0x000fea0003800000 */
.L_x_61646:
        /* <DEDUP_REMOVED lines=21> */
.L_x_61651:
[----:B------:R-:W-:Y:S02]  /*14cb0*/  IMAD.MOV.U32 R46, RZ, RZ, R26 ;  /* 0x000000ffff2e7224 */ /* 0x000fe400078e001a */
.L_x_61652:
[----:B------:R-:W-:Y:S05]  /*14cc0*/  BSYNC B1 ;  /* 0x0000000000017941 */ /* 0x000fea0003800000 */
.L_x_61650:
        /* <DEDUP_REMOVED lines=16> */
.L_x_61656:
[----:B------:R-:W-:Y:S05]  /*14dd0*/  BSYNC B2 ;  /* 0x0000000000027941 */ /* 0x000fea0003800000 */
.L_x_61655:
        /* <DEDUP_REMOVED lines=44> */
.L_x_61654:
[----:B------:R-:W-:Y:S05]  /*150a0*/  BSYNC B1 ;  /* 0x0000000000017941 */ /* 0x000fea0003800000 */
.L_x_61653:
        /* <DEDUP_REMOVED lines=36> */
.L_x_61658:
[----:B------:R-:W-:Y:S02]  /*152f0*/  MOV R54, R26 ;  /* 0x0000001a00367202 */ /* 0x000fe40000000f00 */
.L_x_61659:
[----:B------:R-:W-:Y:S05]  /*15300*/  BSYNC B1 ;  /* 0x0000000000017941 */ /* 0x000fea0003800000 */
.L_x_61657:
        /* <DEDUP_REMOVED lines=16> */
.L_x_61663:
[----:B------:R-:W-:Y:S05]  /*15410*/  BSYNC B2 ;  /* 0x0000000000027941 */ /* 0x000fea0003800000 */
.L_x_61662:
        /* <DEDUP_REMOVED lines=44> */
.L_x_61661:
[----:B------:R-:W-:Y:S05]  /*156e0*/  BSYNC B1 ;  /* 0x0000000000017941 */ /* 0x000fea0003800000 */
.L_x_61660:
        /* <DEDUP_REMOVED lines=21> */
.L_x_61665:
[----:B------:R-:W-:Y:S02]  /*15840*/  MOV R44, R26 ;  /* 0x0000001a002c7202 */ /* 0x000fe40000000f00 */
.L_x_61666:
[----:B------:R-:W-:Y:S05]  /*15850*/  BSYNC B1 ;  /* 0x0000000000017941 */ /* 0x000fea0003800000 */
.L_x_61664:
        /* <DEDUP_REMOVED lines=16> */
.L_x_61670:
[----:B------:R-:W-:Y:S05]  /*15960*/  BSYNC B2 ;  /* 0x0000000000027941 */ /* 0x000fea0003800000 */
.L_x_61669:
        /* <DEDUP_REMOVED lines=44> */
.L_x_61668:
[----:B------:R-:W-:Y:S05]  /*15c30*/  BSYNC B1 ;  /* 0x0000000000017941 */ /* 0x000fea0003800000 */
.L_x_61667:
        /* <DEDUP_REMOVED lines=21> */
.L_x_61672:
[----:B------:R-:W-:Y:S02]  /*15d90*/  MOV R52, R26 ;  /* 0x0000001a00347202 */ /* 0x000fe40000000f00 */
.L_x_61673:
[----:B------:R-:W-:Y:S05]  /*15da0*/  BSYNC B1 ;  /* 0x0000000000017941 */ /* 0x000fea0003800000 */
.L_x_61671:
        /* <DEDUP_REMOVED lines=16> */
.L_x_61677:
[----:B------:R-:W-:Y:S05]  /*15eb0*/  BSYNC B2 ;  /* 0x0000000000027941 */ /* 0x000fea0003800000 */
.L_x_61676:
        /* <DEDUP_REMOVED lines=44> */
.L_x_61675:
[----:B------:R-:W-:Y:S05]  /*16180*/  BSYNC B1 ;  /* 0x0000000000017941 */ /* 0x000fea0003800000 */
.L_x_61674:
        /* <DEDUP_REMOVED lines=21> */
.L_x_61679:
[----:B------:R-:W-:Y:S02]  /*162e0*/  MOV R46, R26 ;  /* 0x0000001a002e7202 */ /* 0x000fe40000000f00 */
.L_x_61680:
[----:B------:R-:W-:Y:S05]  /*162f0*/  BSYNC B1 ;  /* 0x0000000000017941 */ /* 0x000fea0003800000 */
.L_x_61678:
        /* <DEDUP_REMOVED lines=16> */
.L_x_61684:
[----:B------:R-:W-:Y:S05]  /*16400*/  BSYNC B2 ;  /* 0x0000000000027941 */ /* 0x000fea0003800000 */
.L_x_61683:
        /* <DEDUP_REMOVED lines=44> */
.L_x_61682:
[----:B------:R-:W-:Y:S05]  /*166d0*/  BSYNC B1 ;  /* 0x0000000000017941 */ /* 0x000fea0003800000 */
.L_x_61681:
        /* <DEDUP_REMOVED lines=36> */
.L_x_61686:
[----:B------:R-:W-:Y:S02]  /*16920*/  IMAD.MOV.U32 R54, RZ, RZ, R26 ;  /* 0x000000ffff367224 */ /* 0x000fe400078e001a */
.L_x_61687:
[----:B------:R-:W-:Y:S05]  /*16930*/  BSYNC B1 ;  /* 0x0000000000017941 */ /* 0x000fea0003800000 */
.L_x_61685:
        /* <DEDUP_REMOVED lines=16> */
.L_x_61691:
[----:B------:R-:W-:Y:S05]  /*16a40*/  BSYNC B2 ;  /* 0x0000000000027941 */ /* 0x000fea0003800000 */
.L_x_61690:
        /* <DEDUP_REMOVED lines=44> */
.L_x_61689:
[----:B------:R-:W-:Y:S05]  /*16d10*/  BSYNC B1 ;  /* 0x0000000000017941 */ /* 0x000fea0003800000 */
.L_x_61688:
        /* <DEDUP_REMOVED lines=21> */
.L_x_61693:
[----:B------:R-:W-:Y:S02]  /*16e70*/  IMAD.MOV.U32 R44, RZ, RZ, R26 ;  /* 0x000000ffff2c7224 */ /* 0x000fe400078e001a */
.L_x_61694:
[----:B------:R-:W-:Y:S05]  /*16e80*/  BSYNC B1 ;  /* 0x0000000000017941 */ /* 0x000fea0003800000 */
.L_x_61692:
        /* <DEDUP_REMOVED lines=16> */
.L_x_61698:
[----:B------:R-:W-:Y:S05]  /*16f90*/  BSYNC B2 ;  /* 0x0000000000027941 */ /* 0x000fea0003800000 */
.L_x_61697:
        /* <DEDUP_REMOVED lines=44> */
.L_x_61696:
[----:B------:R-:W-:Y:S05]  /*17260*/  BSYNC B1 ;  /* 0x0000000000017941 */ /* 0x000fea0003800000 */
.L_x_61695:
        /* <DEDUP_REMOVED lines=21> */
.L_x_61700:
[----:B------:R-:W-:Y:S02]  /*173c0*/  IMAD.MOV.U32 R52, RZ, RZ, R26 ;  /* 0x000000ffff347224 */ /* 0x000fe400078e001a */
.L_x_61701:
[----:B------:R-:W-:Y:S05]  /*173d0*/  BSYNC B1 ;  /* 0x0000000000017941 */ /* 0x000fea0003800000 */
.L_x_61699:
        /* <DEDUP_REMOVED lines=16> */
.L_x_61705:
[----:B------:R-:W-:Y:S05]  /*174e0*/  BSYNC B2 ;  /* 0x0000000000027941 */ /* 0x000fea0003800000 */
.L_x_61704:
        /* <DEDUP_REMOVED lines=44> */
.L_x_61703:
[----:B------:R-:W-:Y:S05]  /*177b0*/  BSYNC B1 ;  /* 0x0000000000017941 */ /* 0x000fea0003800000 */
.L_x_61702:
        /* <DEDUP_REMOVED lines=21> */
.L_x_61707:
[----:B------:R-:W-:Y:S02]  /*17910*/  IMAD.MOV.U32 R46, RZ, RZ, R26 ;  /* 0x000000ffff2e7224 */ /* 0x000fe400078e001a */
.L_x_61708:
[----:B------:R-:W-:Y:S05]  /*17920*/  BSYNC B1 ;  /* 0x0000000000017941 */ /* 0x000fea0003800000 */
.L_x_61706:
        /* <DEDUP_REMOVED lines=16> */
.L_x_61712:
[----:B------:R-:W-:Y:S05]  /*17a30*/  BSYNC B2 ;  /* 0x0000000000027941 */ /* 0x000fea0003800000 */
.L_x_61711:
        /* <DEDUP_REMOVED lines=44> */
.L_x_61710:
[----:B------:R-:W-:Y:S05]  /*17d00*/  BSYNC B1 ;  /* 0x0000000000017941 */ /* 0x000fea0003800000 */
.L_x_61709:
        /* <DEDUP_REMOVED lines=36> */
.L_x_61714:
[----:B------:R-:W-:Y:S02]  /*17f50*/  MOV R54, R26 ;  /* 0x0000001a00367202 */ /* 0x000fe40000000f00 */
.L_x_61715:
[----:B------:R-:W-:Y:S05]  /*17f60*/  BSYNC B1 ;  /* 0x0000000000017941 */ /* 0x000fea0003800000 */
.L_x_61713:
        /* <DEDUP_REMOVED lines=16> */
.L_x_61719:
[----:B------:R-:W-:Y:S05]  /*18070*/  BSYNC B2 ;  /* 0x0000000000027941 */ /* 0x000fea0003800000 */
.L_x_61718:
        /* <DEDUP_REMOVED lines=44> */
.L_x_61717:
[----:B------:R-:W-:Y:S05]  /*18340*/  BSYNC B1 ;  /* 0x0000000000017941 */ /* 0x000fea0003800000 */
.L_x_61716:
        /* <DEDUP_REMOVED lines=21> */
.L_x_61721:
[----:B------:R-:W-:Y:S02]  /*184a0*/  MOV R44, R26 ;  /* 0x0000001a002c7202 */ /* 0x000fe40000000f00 */
.L_x_61722:
[----:B------:R-:W-:Y:S05]  /*184b0*/  BSYNC B1 ;  /* 0x0000000000017941 */ /* 0x000fea0003800000 */
.L_x_61720:
        /* <DEDUP_REMOVED lines=16> */
.L_x_61726:
[----:B------:R-:W-:Y:S05]  /*185c0*/  BSYNC B2 ;  /* 0x0000000000027941 */ /* 0x000fea0003800000 */
.L_x_61725:
        /* <DEDUP_REMOVED lines=44> */
.L_x_61724:
[----:B------:R-:W-:Y:S05]  /*18890*/  BSYNC B1 ;  /* 0x0000000000017941 */ /* 0x000fea0003800000 */
.L_x_61723:
        /* <DEDUP_REMOVED lines=21> */
.L_x_61728:
[----:B------:R-:W-:Y:S02]  /*189f0*/  MOV R52, R26 ;  /* 0x0000001a00347202 */ /* 0x000fe40000000f00 */
.L_x_61729:
[----:B------:R-:W-:Y:S05]  /*18a00*/  BSYNC B1 ;  /* 0x0000000000017941 */ /* 0x000fea0003800000 */
.L_x_61727:
        /* <DEDUP_REMOVED lines=16> */
.L_x_61733:
[----:B------:R-:W-:Y:S05]  /*18b10*/  BSYNC B2 ;  /* 0x0000000000027941 */ /* 0x000fea0003800000 */
.L_x_61732:
        /* <DEDUP_REMOVED lines=44> */
.L_x_61731:
[----:B------:R-:W-:Y:S05]  /*18de0*/  BSYNC B1 ;  /* 0x0000000000017941 */ /* 0x000fea0003800000 */
.L_x_61730:
        /* <DEDUP_REMOVED lines=21> */
.L_x_61735:
[----:B------:R-:W-:Y:S02]  /*18f40*/  MOV R46, R26 ;  /* 0x0000001a002e7202 */ /* 0x000fe40000000f00 */
.L_x_61736:
[----:B------:R-:W-:Y:S05]  /*18f50*/  BSYNC B1 ;  /* 0x0000000000017941 */ /* 0x000fea0003800000 */
.L_x_61734:
        /* <DEDUP_REMOVED lines=16> */
.L_x_61740:
[----:B------:R-:W-:Y:S05]  /*19060*/  BSYNC B2 ;  /* 0x0000000000027941 */ /* 0x000fea0003800000 */
.L_x_61739:
        /* <DEDUP_REMOVED lines=44> */
.L_x_61738:
[----:B------:R-:W-:Y:S05]  /*19330*/  BSYNC B1 ;  /* 0x0000000000017941 */ /* 0x000fea0003800000 */
.L_x_61737:
        /* <DEDUP_REMOVED lines=36> */
.L_x_61742:
[----:B------:R-:W-:Y:S02]  /*19580*/  IMAD.MOV.U32 R54, RZ, RZ, R26 ;  /* 0x000000ffff367224 */ /* 0x000fe400078e001a */
.L_x_61743:
[----:B------:R-:W-:Y:S05]  /*19590*/  BSYNC B1 ;  /* 0x0000000000017941 */ /* 0x000fea0003800000 */
.L_x_61741:
        /* <DEDUP_REMOVED lines=16> */
.L_x_61747:
[----:B------:R-:W-:Y:S05]  /*196a0*/  BSYNC B2 ;  /* 0x0000000000027941 */ /* 0x000fea0003800000 */
.L_x_61746:
        /* <DEDUP_REMOVED lines=44> */
.L_x_61745:
[----:B------:R-:W-:Y:S05]  /*19970*/  BSYNC B1 ;  /* 0x0000000000017941 */ /* 0x000fea0003800000 */
.L_x_61744:
        /* <DEDUP_REMOVED lines=21> */
.L_x_61749:
[----:B------:R-:W-:Y:S02]  /*19ad0*/  IMAD.MOV.U32 R44, RZ, RZ, R26 ;  /* 0x000000ffff2c7224 */ /* 0x000fe400078e001a */
.L_x_61750:
[----:B------:R-:W-:Y:S05]  /*19ae0*/  BSYNC B1 ;  /* 0x0000000000017941 */ /* 0x000fea0003800000 */
.L_x_61748:
        /* <DEDUP_REMOVED lines=16> */
.L_x_61754:
[----:B------:R-:W-:Y:S05]  /*19bf0*/  BSYNC B2 ;  /* 0x0000000000027941 */ /* 0x000fea0003800000 */
.L_x_61753:
        /* <DEDUP_REMOVED lines=44> */
.L_x_61752:
[----:B------:R-:W-:Y:S05]  /*19ec0*/  BSYNC B1 ;  /* 0x0000000000017941 */ /* 0x000fea0003800000 */
.L_x_61751:
        /* <DEDUP_REMOVED lines=21> */
.L_x_61756:
[----:B------:R-:W-:Y:S02]  /*1a020*/  IMAD.MOV.U32 R54, RZ, RZ, R26 ;  /* 0x000000ffff367224 */ /* 0x000fe400078e001a */
.L_x_61757:
[----:B------:R-:W-:Y:S05]  /*1a030*/  BSYNC B1 ;  /* 0x0000000000017941 */ /* 0x000fea0003800000 */
.L_x_61755:
        /* <DEDUP_REMOVED lines=16> */
.L_x_61761:
[----:B------:R-:W-:Y:S05]  /*1a140*/  BSYNC B2 ;  /* 0x0000000000027941 */ /* 0x000fea0003800000 */
.L_x_61760:
        /* <DEDUP_REMOVED lines=44> */
.L_x_61759:
[----:B------:R-:W-:Y:S05]  /*1a410*/  BSYNC B1 ;  /* 0x0000000000017941 */ /* 0x000fea0003800000 */
.L_x_61758:
        /* <DEDUP_REMOVED lines=21> */
.L_x_61763:
[----:B------:R-:W-:Y:S02]  /*1a570*/  IMAD.MOV.U32 R46, RZ, RZ, R26 ;  /* 0x000000ffff2e7224 */ /* 0x000fe400078e001a */
.L_x_61764:
[----:B------:R-:W-:Y:S05]  /*1a580*/  BSYNC B1 ;  /* 0x0000000000017941 */ /* 0x000fea0003800000 */
.L_x_61762:
        /* <DEDUP_REMOVED lines=16> */
.L_x_61768:
[----:B------:R-:W-:Y:S05]  /*1a690*/  BSYNC B2 ;  /* 0x0000000000027941 */ /* 0x000fea0003800000 */
.L_x_61767:
        /* <DEDUP_REMOVED lines=44> */
.L_x_61766:
[----:B------:R-:W-:Y:S05]  /*1a960*/  BSYNC B1 ;  /* 0x0000000000017941 */ /* 0x000fea0003800000 */
.L_x_61765:
        /* <DEDUP_REMOVED lines=36> */
.L_x_61770:
[----:B------:R-:W-:Y:S02]  /*1abb0*/  MOV R126, R26 ;  /* 0x0000001a007e7202 */ /* 0x000fe40000000f00 */
.L_x_61771:
[----:B------:R-:W-:Y:S05]  /*1abc0*/  BSYNC B1 ;  /* 0x0000000000017941 */ /* 0x000fea0003800000 */
.L_x_61769:
        /* <DEDUP_REMOVED lines=16> */
.L_x_61775:
[----:B------:R-:W-:Y:S05]  /*1acd0*/  BSYNC B2 ;  /* 0x0000000000027941 */ /* 0x000fea0003800000 */
.L_x_61774:
        /* <DEDUP_REMOVED lines=44> */
.L_x_61773:
[----:B------:R-:W-:Y:S05]  /*1afa0*/  BSYNC B1 ;  /* 0x0000000000017941 */ /* 0x000fea0003800000 */
.L_x_61772:
[----:B------:R-:W2:Y:S01]  /*1afb0*/  LDL R50, [R1+0x1c] ;  /* 0x00001c0001327983 */ /* 0x000ea20000100800 */
[----:B------:R-:W0:Y:S01]  /*1afc0*/  I2F.U32 R48, R126 ;  /* 0x0000007e00307306 */ /* 0x000e220000201000 */
[----:B-----5:R-:W-:Y:S01]  /*1afd0*/  FMUL.FTZ R44, R44, R156 ;  /* 0x0000009c2c2c7220 */ /* 0x020fe20000410000 */
        /* <DEDUP_REMOVED lines=18> */
.L_x_61777:
[----:B------:R-:W-:Y:S02]  /*1b100*/  MOV R44, R26 ;  /* 0x0000001a002c7202 */ /* 0x000fe40000000f00 */
.L_x_61778:
[----:B------:R-:W-:Y:S05]  /*1b110*/  BSYNC B1 ;  /* 0x0000000000017941 */ /* 0x000fea0003800000 */
.L_x_61776:
        /* <DEDUP_REMOVED lines=16> */
.L_x_61782:
[----:B------:R-:W-:Y:S05]  /*1b220*/  BSYNC B2 ;  /* 0x0000000000027941 */ /* 0x000fea0003800000 */
.L_x_61781:
        /* <DEDUP_REMOVED lines=44> */
.L_x_61780:
[----:B------:R-:W-:Y:S05]  /*1b4f0*/  BSYNC B1 ;  /* 0x0000000000017941 */ /* 0x000fea0003800000 */
.L_x_61779:
        /* <DEDUP_REMOVED lines=21> */
.L_x_61784:
[----:B------:R-:W-:Y:S02]  /*1b650*/  MOV R126, R26 ;  /* 0x0000001a007e7202 */ /* 0x000fe40000000f00 */
.L_x_61785:
[----:B------:R-:W-:Y:S05]  /*1b660*/  BSYNC B1 ;  /* 0x0000000000017941 */ /* 0x000fea0003800000 */
.L_x_61783:
        /* <DEDUP_REMOVED lines=16> */
.L_x_61789:
[----:B------:R-:W-:Y:S05]  /*1b770*/  BSYNC B2 ;  /* 0x0000000000027941 */ /* 0x000fea0003800000 */
.L_x_61788:
        /* <DEDUP_REMOVED lines=44> */
.L_x_61787:
[----:B------:R-:W-:Y:S05]  /*1ba40*/  BSYNC B1 ;  /* 0x0000000000017941 */ /* 0x000fea0003800000 */
.L_x_61786:
[----:B------:R-:W2:Y:S01]  /*1ba50*/  LDL R50, [R1+0x14] ;  /* 0x0000140001327983 */ /* 0x000ea20000100800 */
        /* <DEDUP_REMOVED lines=20> */
.L_x_61791:
[----:B------:R-:W-:Y:S02]  /*1bba0*/  MOV R46, R26 ;  /* 0x0000001a002e7202 */ /* 0x000fe40000000f00 */
.L_x_61792:
[----:B------:R-:W-:Y:S05]  /*1bbb0*/  BSYNC B1 ;  /* 0x0000000000017941 */ /* 0x000fea0003800000 */
.L_x_61790:
        /* <DEDUP_REMOVED lines=16> */
.L_x_61796:
[----:B------:R-:W-:Y:S05]  /*1bcc0*/  BSYNC B2 ;  /* 0x0000000000027941 */ /* 0x000fea0003800000 */
.L_x_61795:
        /* <DEDUP_REMOVED lines=44> */
.L_x_61794:
[----:B------:R-:W-:Y:S05]  /*1bf90*/  BSYNC B1 ;  /* 0x0000000000017941 */ /* 0x000fea0003800000 */
.L_x_61793:
        /* <DEDUP_REMOVED lines=36> */
.L_x_61798:
[----:B------:R-:W-:Y:S02]  /*1c1e0*/  IMAD.MOV.U32 R146, RZ, RZ, R26 ;  /* 0x000000ffff927224 */ /* 0x000fe400078e001a */
.L_x_61799:
[----:B------:R-:W-:Y:S05]  /*1c1f0*/  BSYNC B1 ;  /* 0x0000000000017941 */ /* 0x000fea0003800000 */
.L_x_61797:
        /* <DEDUP_REMOVED lines=16> */
.L_x_61803:
[----:B------:R-:W-:Y:S05]  /*1c300*/  BSYNC B2 ;  /* 0x0000000000027941 */ /* 0x000fea0003800000 */
.L_x_61802:
        /* <DEDUP_REMOVED lines=44> */
.L_x_61801:
[----:B------:R-:W-:Y:S05]  /*1c5d0*/  BSYNC B1 ;  /* 0x0000000000017941 */ /* 0x000fea0003800000 */
.L_x_61800:
        /* <DEDUP_REMOVED lines=21> */
.L_x_61805:
[----:B------:R-:W-:Y:S02]  /*1c730*/  IMAD.MOV.U32 R146, RZ, RZ, R26 ;  /* 0x000000ffff927224 */ /* 0x000fe400078e001a */
.L_x_61806:
[----:B------:R-:W-:Y:S05]  /*1c740*/  BSYNC B1 ;  /* 0x0000000000017941 */ /* 0x000fea0003800000 */
.L_x_61804:
        /* <DEDUP_REMOVED lines=16> */
.L_x_61810:
[----:B------:R-:W-:Y:S05]  /*1c850*/  BSYNC B2 ;  /* 0x0000000000027941 */ /* 0x000fea0003800000 */
.L_x_61809:
        /* <DEDUP_REMOVED lines=44> */
.L_x_61808:
[----:B------:R-:W-:Y:S05]  /*1cb20*/  BSYNC B1 ;  /* 0x0000000000017941 */ /* 0x000fea0003800000 */
.L_x_61807:
        /* <DEDUP_REMOVED lines=21> */
.L_x_61812:
[----:B------:R-:W-:Y:S02]  /*1cc80*/  IMAD.MOV.U32 R146, RZ, RZ, R26 ;  /* 0x000000ffff927224 */ /* 0x000fe400078e001a */
.L_x_61813:
[----:B------:R-:W-:Y:S05]  /*1cc90*/  BSYNC B1 ;  /* 0x0000000000017941 */ /* 0x000fea0003800000 */
.L_x_61811:
        /* <DEDUP_REMOVED lines=16> */
.L_x_61817:
[----:B------:R-:W-:Y:S05]  /*1cda0*/  BSYNC B2 ;  /* 0x0000000000027941 */ /* 0x000fea0003800000 */
.L_x_61816:
        /* <DEDUP_REMOVED lines=44> */
.L_x_61815:
[----:B------:R-:W-:Y:S05]  /*1d070*/  BSYNC B1 ;  /* 0x0000000000017941 */ /* 0x000fea0003800000 */
.L_x_61814:
        /* <DEDUP_REMOVED lines=21> */
.L_x_61819:
[----:B------:R-:W-:Y:S02]  /*1d1d0*/  IMAD.MOV.U32 R146, RZ, RZ, R26 ;  /* 0x000000ffff927224 */ /* 0x000fe400078e001a */
.L_x_61820:
[----:B------:R-:W-:Y:S05]  /*1d1e0*/  BSYNC B1 ;  /* 0x0000000000017941 */ /* 0x000fea0003800000 */
.L_x_61818:
        /* <DEDUP_REMOVED lines=16> */
.L_x_61824:
[----:B------:R-:W-:Y:S05]  /*1d2f0*/  BSYNC B2 ;  /* 0x0000000000027941 */ /* 0x000fea0003800000 */
.L_x_61823:
        /* <DEDUP_REMOVED lines=44> */
.L_x_61822:
[----:B------:R-:W-:Y:S05]  /*1d5c0*/  BSYNC B1 ;  /* 0x0000000000017941 */ /* 0x000fea0003800000 */
.L_x_61821:
[----:B------:R-:W2:Y:S01]  /*1d5d0*/  LDL R125, [R1] ;  /* 0x00000000017d7983 */ /* 0x000ea20000100800 */
[----:B------:R-:W0:Y:S01]  /*1d5e0*/  I2F.U32 R124, R146 ;  /* 0x00000092007c7306 */ /* 0x000e220000201000 */
[----:B------:R-:W-:Y:S01]  /*1d5f0*/  FMUL.FTZ R47, R47, R156 ;  /* 0x0000009c2f2f7220 */ /* 0x000fe20000410000 */
[----:B------:R-:W-:-:S03]  /*1d600*/  IADD3 R172, R172, 0x260, RZ ;  /* 0x00000260acac7810 */ /* 0x000fc60007ffe0ff */
[----:B------:R-:W-:Y:S02]  /*1d610*/  FMUL.FTZ R47, R47, c[0x0][0x1e8] ;  /* 0x00007a002f2f7a20 */ /* 0x000fe40000410000 */
[----:B0-----:R-:W-:-:S05]  /*1d620*/  FFMA.FTZ R124, R124, R157, 1.1641532182693481445e-10 ;  /* 0x2f0000007c7c7423 */ /* 0x001fca000001009d */
[----:B------:R-:W-:-:S04]  /*1d630*/  FSETP.GTU.FTZ.AND P5, PT, R124, c[0x0][0x1e4], PT ;  /* 0x000079007c007a0b */ /* 0x000fc80003fbc000 */
[----:B------:R-:W-:Y:S02]  /*1d640*/  FSEL R47, R47, RZ, !P5 ;  /* 0x000000ff2f2f7208 */ /* 0x000fe40006800000 */
[----:B------:R-:W-:-:S03]  /*1d650*/  SEL R126, RZ, 0x1000000, P5 ;  /* 0x01000000ff7e7807 */ /* 0x000fc60002800000 */
[----:B--2---:R-:W-:Y:S02]  /*1d660*/  FMUL.FTZ R47, R125, R47 ;  /* 0x0000002f7d2f7220 */ /* 0x004fe40000410000 */
[----:B------:R-:W-:-:S04]  /*1d670*/  IMAD.WIDE.U32 R124, R166, R152, c[0x0][0x188] ;  /* 0x00006200a67c7625 */ /* 0x000fc800078e0098 */
        /* <DEDUP_REMOVED lines=25> */
.L_x_61826:
[----:B------:R-:W-:Y:S02]  /*1d810*/  MOV R146, R26 ;  /* 0x0000001a00927202 */ /* 0x000fe40000000f00 */
.L_x_61827:
[----:B------:R-:W-:Y:S05]  /*1d820*/  BSYNC B1 ;  /* 0x0000000000017941 */ /* 0x000fea0003800000 */
.L_x_61825:
        /* <DEDUP_REMOVED lines=16> */
.L_x_61831:
[----:B------:R-:W-:Y:S05]  /*1d930*/  BSYNC B2 ;  /* 0x0000000000027941 */ /* 0x000fea0003800000 */
.L_x_61830:
        /* <DEDUP_REMOVED lines=44> */
.L_x_61829:
[----:B------:R-:W-:Y:S05]  /*1dc00*/  BSYNC B1 ;  /* 0x0000000000017941 */ /* 0x000fea0003800000 */
.L_x_61828:
[----:B------:R-:W0:Y:S01]  /*1dc10*/  I2F.U32 R146, R146 ;  /* 0x0000009200927306 */ /* 0x000e220000201000 */
[----:B-----5:R-:W-:Y:S01]  /*1dc20*/  FMUL.FTZ R124, R124, R156 ;  /* 0x0000009c7c7c7220 */ /* 0x020fe20000410000 */
        /* <DEDUP_REMOVED lines=18> */
.L_x_61833:
[----:B------:R-:W-:Y:S02]  /*1dd50*/  MOV R146, R26 ;  /* 0x0000001a00927202 */ /* 0x000fe40000000f00 */
.L_x_61834:
[----:B------:R-:W-:Y:S05]  /*1dd60*/  BSYNC B1 ;  /* 0x0000000000017941 */ /* 0x000fea0003800000 */
.L_x_61832:
        /* <DEDUP_REMOVED lines=16> */
.L_x_61838:
[----:B------:R-:W-:Y:S05]  /*1de70*/  BSYNC B2 ;  /* 0x0000000000027941 */ /* 0x000fea0003800000 */
.L_x_61837:
        /* <DEDUP_REMOVED lines=44> */
.L_x_61836:
[----:B------:R-:W-:Y:S05]  /*1e140*/  BSYNC B1 ;  /* 0x0000000000017941 */ /* 0x000fea0003800000 */
.L_x_61835:
        /* <DEDUP_REMOVED lines=20> */
.L_x_61840:
[----:B------:R-:W-:Y:S02]  /*1e290*/  MOV R146, R26 ;  /* 0x0000001a00927202 */ /* 0x000fe40000000f00 */
.L_x_61841:
[----:B------:R-:W-:Y:S05]  /*1e2a0*/  BSYNC B1 ;  /* 0x0000000000017941 */ /* 0x000fea0003800000 */
.L_x_61839:
        /* <DEDUP_REMOVED lines=16> */
.L_x_61845:
[----:B------:R-:W-:Y:S05]  /*1e3b0*/  BSYNC B2 ;  /* 0x0000000000027941 */ /* 0x000fea0003800000 */
.L_x_61844:
        /* <DEDUP_REMOVED lines=44> */
.L_x_61843:
[----:B------:R-:W-:Y:S05]  /*1e680*/  BSYNC B1 ;  /* 0x0000000000017941 */ /* 0x000fea0003800000 */
.L_x_61842:
        /* <DEDUP_REMOVED lines=20> */
.L_x_61847:
[----:B------:R-:W-:Y:S02]  /*1e7d0*/  MOV R222, R26 ;  /* 0x0000001a00de7202 */ /* 0x000fe40000000f00 */
.L_x_61848:
[----:B------:R-:W-:Y:S05]  /*1e7e0*/  BSYNC B1 ;  /* 0x0000000000017941 */ /* 0x000fea0003800000 */
.L_x_61846:
        /* <DEDUP_REMOVED lines=16> */
.L_x_61852:
[----:B------:R-:W-:Y:S05]  /*1e8f0*/  BSYNC B2 ;  /* 0x0000000000027941 */ /* 0x000fea0003800000 */
.L_x_61851:
        /* <DEDUP_REMOVED lines=44> */
.L_x_61850:
[----:B------:R-:W-:Y:S05]  /*1ebc0*/  BSYNC B1 ;  /* 0x0000000000017941 */ /* 0x000fea0003800000 */
.L_x_61849:
[----:B------:R-:W0:Y:S01]  /*1ebd0*/  I2F.U32 R168, R222 ;  /* 0x000000de00a87306 */ /* 0x000e220000201000 */
[----:B------:R-:W-:Y:S02]  /*1ebe0*/  FMUL.FTZ R127, R127, R156 ;  /* 0x0000009c7f7f7220 */ /* 0x000fe40000410000 */
[----:B------:R-:W-:Y:S02]  /*1ebf0*/  IMAD.MOV.U32 R169, RZ, RZ, 0x4 ;  /* 0x00000004ffa97424 */ /* 0x000fe400078e00ff */
[----:B------:R-:W-:Y:S02]  /*1ec00*/  FMUL.FTZ R127, R127, c[0x0][0x1e8] ;  /* 0x00007a007f7f7a20 */ /* 0x000fe40000410000 */
[----:B0-----:R-:W-:Y:S02]  /*1ec10*/  FFMA.FTZ R168, R168, R157, 1.1641532182693481445e-10 ;  /* 0x2f000000a8a87423 */ /* 0x001fe4000001009d */
[----:B------:R-:W-:Y:S01]  /*1ec20*/  IMAD.WIDE.U32 R156, R172, R152, c[0x0][0x188] ;  /* 0x00006200ac9c7625 */ /* 0x000fe200078e0098 */
[----:B------:R-:W-:-:S02]  /*1ec30*/  SEL R152, RZ, 0x10000, P3 ;  /* 0x00010000ff987807 */ /* 0x000fc40001800000 */
[----:B------:R-:W-:-:S04]  /*1ec40*/  FSETP.GTU.FTZ.AND P4, PT, R168, c[0x0][0x1e4], PT ;  /* 0x00007900a8007a0b */ /* 0x000fc80003f9c000 */
[----:B------:R-:W-:-:S05]  /*1ec50*/  FSEL R127, R127, RZ, !P4 ;  /* 0x000000ff7f7f7208 */ /* 0x000fca0006000000 */
[----:B------:R-:W-:-:S04]  /*1ec60*/  FMUL.FTZ R127, R249, R127 ;  /* 0x0000007ff97f7220 */ /* 0x000fc80000410000 */
[----:B------:R-:W-:-:S05]  /*1ec70*/  @P1 FADD.FTZ R127, R123, R127 ;  /* 0x0000007f7b7f1221 */ /* 0x000fca0000010000 */
[----:B------:R0:W-:Y:S02]  /*1ec80*/  STG.E.128 [R156.64], R124 ;  /* 0x0000007c9c007986 */ /* 0x0001e4000c101d06 */
[----:B0-----:R-:W-:Y:S02]  /*1ec90*/  SEL R156, RZ, 0x100, P2 ;  /* 0x00000100ff9c7807 */ /* 0x001fe40001000000 */
[----:B------:R-:W-:-:S04]  /*1eca0*/  SEL R157, RZ, 0x1000000, P4 ;  /* 0x01000000ff9d7807 */ /* 0x000fc80002000000 */
[----:B------:R-:W-:Y:S02]  /*1ecb0*/  IADD3 R152, R156, R157, R152 ;  /* 0x0000009d9c987210 */ /* 0x000fe40007ffe098 */
[----:B------:R-:W-:-:S04]  /*1ecc0*/  SEL R156, RZ, 0x1, P0 ;  /* 0x00000001ff9c7807 */ /* 0x000fc80000000000 */
[----:B------:R-:W-:Y:S01]  /*1ecd0*/  IADD3 R152, R152, R156, RZ ;  /* 0x0000009c98987210 */ /* 0x000fe20007ffe0ff */
[----:B------:R-:W-:Y:S02]  /*1ece0*/  IMAD.WIDE.U32 R156, R172, R169, c[0x0][0x190] ;  /* 0x00006400ac9c7625 */ /* 0x000fe400078e00a9 */
        /* <DEDUP_REMOVED lines=86> */
.L_x_61857:
        /* <DEDUP_REMOVED lines=180> */
.L_x_61858:
[----:B------:R-:W2:Y:S04]  /*1fd90*/  LDL R171, [R1+0x1b4] ;  /* 0x0001b40001ab7983 */ /* 0x000ea80000100800 */
[----:B------:R-:W3:Y:S01]  /*1fda0*/  LDL R174, [R1+0x1b8] ;  /* 0x0001b80001ae7983 */ /* 0x000ee20000100800 */
[----:B01----:R-:W-:Y:S01]  /*1fdb0*/  FADD.FTZ R168, R152, R168 ;  /* 0x000000a898a87221 */ /* 0x003fe20000010000 */
[----:B------:R-:W-:Y:S01]  /*1fdc0*/  MOV R152, c[0x0][0x1e0] ;  /* 0x0000780000987a02 */ /* 0x000fe20000000f00 */
[----:B------:R-:W-:Y:S01]  /*1fdd0*/  IMAD.MOV.U32 R170, RZ, RZ, 0x4 ;  /* 0x00000004ffaa7424 */ /* 0x000fe200078e00ff */
[----:B------:R-:W-:Y:S01]  /*1fde0*/  ISETP.NE.AND P0, PT, RZ, UR8, PT ;  /* 0x00000008ff007c0c */ /* 0x000fe2000bf05270 */
[----:B------:R-:W0:Y:S02]  /*1fdf0*/  S2R R175, SR_TID.X ;  /* 0x0000000000af7919 */ /* 0x000e240000002100 */
[----:B------:R-:W-:-:S02]  /*1fe00*/  FFMA.FTZ R168, R168, R152, c[0x0][0x228] ;  /* 0x00008a00a8a87623 */ /* 0x000fc40000010098 */
[----:B------:R-:W-:Y:S01]  /*1fe10*/  FMUL.FTZ R152, R169, R169 ;  /* 0x000000a9a9987220 */ /* 0x000fe20000410000 */
[----:B------:R-:W4:Y:S01]  /*1fe20*/  LDL R222, [R1+0x18c] ;  /* 0x00018c0001de7983 */ /* 0x000f220000100800 */
[----:B------:R-:W-:-:S03]  /*1fe30*/  @!P1 IMAD.WIDE R156, R140, R170, c[0x0][0x1a0] ;  /* 0x000068008c9c9625 */ /* 0x000fc600078e02aa */
[----:B------:R-:W-:Y:S02]  /*1fe40*/  FSEL R152, R152, RZ, P0 ;  /* 0x000000ff98987208 */ /* 0x000fe40000000000 */
[----:B------:R1:W-:Y:S03]  /*1fe50*/  @!P1 STG.E [R156.64], R169 ;  /* 0x000000a99c009986 */ /* 0x0003e6000c101906 */
[----:B------:R-:W-:Y:S01]  /*1fe60*/  FADD.FTZ R152, R168, R152 ;  /* 0x00000098a8987221 */ /* 0x000fe20000010000 */
[----:B------:R-:W-:-:S05]  /*1fe70*/  FSEL R168, R169, RZ, !P0 ;  /* 0x000000ffa9a87208 */ /* 0x000fca0004000000 */
[----:B------:R-:W5:Y:S01]  /*1fe80*/  MUFU.RSQ R152, R152 ;  /* 0x0000009800987308 */ /* 0x000f620000001400 */
[----:B------:R-:W-:Y:S02]  /*1fe90*/  FADD.FTZ R116, R116, -R168 ;  /* 0x800000a874747221 */ /* 0x000fe40000010000 */
[----:B-1----:R-:W-:Y:S01]  /*1fea0*/  @!P1 IMAD.WIDE R156, R140, R170, c[0x0][0x1a8] ;  /* 0x00006a008c9c9625 */ /* 0x002fe200078e02aa */
[----:B0-----:R-:W-:-:S03]  /*1feb0*/  LOP3.LUT R175, R175, 0x1f, RZ, 0xc0, !PT ;  /* 0x0000001fafaf7812 */ /* 0x001fc600078ec0ff */
[--C-:B------:R-:W-:Y:S02]  /*1fec0*/  FADD.FTZ R169, R119, -R168.reuse ;  /* 0x800000a877a97221 */ /* 0x100fe40000010000 */
[--C-:B------:R-:W-:Y:S02]  /*1fed0*/  FADD.FTZ R117, R117, -R168.reuse ;  /* 0x800000a875757221 */ /* 0x100fe40000010000 */
[----:B------:R-:W-:Y:S01]  /*1fee0*/  FADD.FTZ R118, R118, -R168 ;  /* 0x800000a876767221 */ /* 0x000fe20000010000 */
[----:B-----5:R0:W-:Y:S01]  /*1fef0*/  @!P1 STG.E [R156.64], R152 ;  /* 0x000000989c009986 */ /* 0x0201e2000c101906 */
[C---:B------:R-:W-:Y:S02]  /*1ff00*/  FMUL.FTZ R116, R152.reuse, R116 ;  /* 0x0000007498747220 */ /* 0x040fe40000410000 */
[C---:B------:R-:W-:Y:S02]  /*1ff10*/  FMUL.FTZ R169, R152.reuse, R169 ;  /* 0x000000a998a97220 */ /* 0x040fe40000410000 */
[----:B------:R-:W-:-:S02]  /*1ff20*/  FMUL.FTZ R118, R152, R118 ;  /* 0x0000007698767220 */ /* 0x000fc40000410000 */
[----:B------:R-:W-:Y:S02]  /*1ff30*/  FMUL.FTZ R117, R152, R117 ;  /* 0x0000007598757220 */ /* 0x000fe40000410000 */
[----:B0-----:R-:W-:-:S05]  /*1ff40*/  IMAD R156, R140, c[0x0][0x168], RZ ;  /* 0x00005a008c9c7a24 */ /* 0x001fca00078e02ff */
[----:B------:R-:W-:-:S04]  /*1ff50*/  SHF.R.S32.HI R157, RZ, 0x1f, R156 ;  /* 0x0000001fff9d7819 */ /* 0x000fc8000001149c */
[----:B------:R-:W-:-:S04]  /*1ff60*/  LEA.HI R156, R157, R156, RZ, 0x2 ;  /* 0x0000009c9d9c7211 */ /* 0x000fc800078f10ff */
[----:B------:R-:W-:Y:S01]  /*1ff70*/  LEA.HI.SX32 R119, R156, R175, 0x1e ;  /* 0x000000af9c777211 */ /* 0x000fe200078ff2ff */
[----:B------:R-:W-:Y:S01]  /*1ff80*/  FFMA.FTZ R117, R247, R117, R181 ;  /* 0x00000075f7757223 */ /* 0x000fe200000100b5 */
[----:B------:R-:W5:Y:S02]  /*1ff90*/  LDL R175, [R1+0x1a4] ;  /* 0x0001a40001af7983 */ /* 0x000f640000100800 */
[----:B------:R-:W-:-:S04]  /*1ffa0*/  LEA R156, P0, R119, c[0x0][0x208], 0x4 ;  /* 0x00008200779c7a11 */ /* 0x000fc800078020ff */
[----:B------:R-:W-:Y:S01]  /*1ffb0*/  LEA.HI.X R157, R119, c[0x0][0x20c], RZ, 0x4, P0 ;  /* 0x00008300779d7a11 */ /* 0x000fe200000f24ff */
[----:B------:R-:W-:Y:S02]  /*1ffc0*/  FFMA.FTZ R119, R245, R169, R180 ;  /* 0x000000a9f5777223 */ /* 0x000fe400000100b4 */
[----:B------:R-:W4:Y:S01]  /*1ffd0*/  LDL R169, [R1+0x190] ;  /* 0x0001900001a97983 */ /* 0x000f220000100800 */
[----:B--2---:R-:W-:-:S03]  /*1ffe0*/  FFMA.FTZ R118, R246, R118, R171 ;  /* 0x00000076f6767223 */ /* 0x004fc600000100ab */
[----:B------:R-:W4:Y:S01]  /*1fff0*/  LDL R171, [R1+0x1b0] ;  /* 0x0001b00001ab7983 */ /* 0x000f220000100800 */
[----:B---3--:R-:W-:Y:S02]  /*20000*/  FFMA.FTZ R116, R248, R116, R174 ;  /* 0x00000074f8747223 */ /* 0x008fe400000100ae */
[--C-:B------:R-:W-:Y:S01]  /*20010*/  FADD.FTZ R115, R115, -R168.reuse ;  /* 0x800000a873737221 */ /* 0x100fe20000010000 */
[----:B------:R-:W5:Y:S04]  /*20020*/  LDL R174, [R1+0x174] ;  /* 0x0001740001ae7983 */ /* 0x000f680000100800 */
[----:B------:R0:W-:Y:S04]  /*20030*/  STG.E.128 [R156.64], R116 ;  /* 0x000000749c007986 */ /* 0x0001e8000c101d06 */
[----:B0-----:R-:W2:Y:S01]  /*20040*/  LDL R157, [R1+0x1ac] ;  /* 0x0001ac00019d7983 */ /* 0x001ea20000100800 */
[----:B------:R-:W-:-:S02]  /*20050*/  FADD.FTZ R112, R112, -R168 ;  /* 0x800000a870707221 */ /* 0x000fc40000010000 */
[--C-:B------:R-:W-:Y:S01]  /*20060*/  FADD.FTZ R113, R113, -R168.reuse ;  /* 0x800000a871717221 */ /* 0x100fe20000010000 */
[----:B------:R-:W3:Y:S01]  /*20070*/  LDL R156, [R1+0x15c] ;  /* 0x00015c00019c7983 */ /* 0x000ee20000100800 */
[----:B------:R-:W-:Y:S02]  /*20080*/  FADD.FTZ R114, R114, -R168 ;  /* 0x800000a872727221 */ /* 0x000fe40000010000 */
[C---:B------:R-:W-:Y:S01]  /*20090*/  FMUL.FTZ R115, R152.reuse, R115 ;  /* 0x0000007398737220 */ /* 0x040fe20000410000 */
[----:B------:R-:W3:Y:S01]  /*200a0*/  LDL R119, [R1+0x160] ;  /* 0x0001600001777983 */ /* 0x000ee20000100800 */
[C---:B------:R-:W-:Y:S02]  /*200b0*/  FMUL.FTZ R112, R152.reuse, R112 ;  /* 0x0000007098707220 */ /* 0x040fe40000410000 */
[C---:B------:R-:W-:Y:S02]  /*200c0*/  FMUL.FTZ R113, R152.reuse, R113 ;  /* 0x0000007198717220 */ /* 0x040fe40000410000 */
[----:B------:R-:W-:-:S02]  /*200d0*/  FMUL.FTZ R114, R152, R114 ;  /* 0x0000007298727220 */ /* 0x000fc40000410000 */
[----:B------:R-:W-:Y:S02]  /*200e0*/  IMAD.MOV.U32 R118, RZ, RZ, 0x10 ;  /* 0x00000010ff767424 */ /* 0x000fe400078e00ff */
[----:B------:R-:W-:Y:S02]  /*200f0*/  FFMA.FTZ R115, R243, R115, R178 ;  /* 0x00000073f3737223 */ /* 0x000fe400000100b2 */
[----:B------:R-:W-:Y:S02]  /*20100*/  FFMA.FTZ R113, R244, R113, R179 ;  /* 0x00000071f4717223 */ /* 0x000fe400000100b3 */
[----:B------:R-:W-:Y:S02]  /*20110*/  IMAD.WIDE.U32 R116, R147, R118, c[0x0][0x208] ;  /* 0x0000820093747625 */ /* 0x000fe400078e0076 */
[----:B------:R-:W3:Y:S02]  /*20120*/  LDL R147, [R1+0x1a0] ;  /* 0x0001a00001937983 */ /* 0x000ee40000100800 */
[----:B----4-:R-:W-:-:S02]  /*20130*/  FFMA.FTZ R112, R169, R112, R171 ;  /* 0x00000070a9707223 */ /* 0x010fc400000100ab */
[----:B------:R-:W4:Y:S04]  /*20140*/  LDL R171, [R1+0x1a8] ;  /* 0x0001a80001ab7983 */ /* 0x000f280000100800 */
[----:B------:R-:W4:Y:S01]  /*20150*/  LDL R169, [R1+0x178] ;  /* 0x0001780001a97983 */ /* 0x000f220000100800 */
[----:B--2---:R-:W-:-:S03]  /*20160*/  FFMA.FTZ R114, R222, R114, R157 ;  /* 0x00000072de727223 */ /* 0x004fc6000001009d */
[----:B------:R-:W3:Y:S04]  /*20170*/  LDL R157, [R1+0x194] ;  /* 0x00019400019d7983 */ /* 0x000ee80000100800 */
[----:B------:R0:W-:Y:S01]  /*20180*/  STG.E.128 [R116.64], R112 ;  /* 0x0000007074007986 */ /* 0x0001e2000c101d06 */
[--C-:B------:R-:W-:Y:S02]  /*20190*/  FADD.FTZ R102, R102, -R168.reuse ;  /* 0x800000a866667221 */ /* 0x100fe40000010000 */
[----:B------:R-:W-:Y:S01]  /*201a0*/  FADD.FTZ R100, R100, -R168 ;  /* 0x800000a864647221 */ /* 0x000fe20000010000 */
[----:B------:R-:W2:Y:S04]  /*201b0*/  LDL R222, [R1+0x100] ;  /* 0x0001000001de7983 */ /* 0x000ea80000100800 */
[----:B0-----:R-:W2:Y:S04]  /*201c0*/  LDL R117, [R1+0x17c] ;  /* 0x00017c0001757983 */ /* 0x001ea80000100800 */
[----:B------:R-:W2:Y:S04]  /*201d0*/  LDL R116, [R1+0x144] ;  /* 0x0001440001747983 */ /* 0x000ea80000100800 */
[----:B------:R-:W3:Y:S04]  /*201e0*/  LDL R115, [R1+0x188] ;  /* 0x0001880001737983 */ /* 0x000ee80000100800 */
[----:B------:R-:W3:Y:S01]  /*201f0*/  LDL R114, [R1+0x148] ;  /* 0x0001480001727983 */ /* 0x000ee20000100800 */
[----:B------:R-:W-:-:S02]  /*20200*/  FMUL.FTZ R102, R152, R102 ;  /* 0x0000006698667220 */ /* 0x000fc40000410000 */
[----:B------:R-:W-:Y:S02]  /*20210*/  FMUL.FTZ R100, R152, R100 ;  /* 0x0000006498647220 */ /* 0x000fe40000410000 */
[--C-:B------:R-:W-:Y:S02]  /*20220*/  FADD.FTZ R111, R111, -R168.reuse ;  /* 0x800000a86f6f7221 */ /* 0x100fe40000010000 */
[--C-:B------:R-:W-:Y:S02]  /*20230*/  FADD.FTZ R110, R110, -R168.reuse ;  /* 0x800000a86e6e7221 */ /* 0x100fe40000010000 */
[--C-:B------:R-:W-:Y:S02]  /*20240*/  FADD.FTZ R109, R109, -R168.reuse ;  /* 0x800000a86d6d7221 */ /* 0x100fe40000010000 */
[----:B------:R-:W-:Y:S02]  /*20250*/  FADD.FTZ R108, R108, -R168 ;  /* 0x800000a86c6c7221 */ /* 0x000fe40000010000 */
[----:B------:R-:W-:-:S02]  /*20260*/  FMUL.FTZ R111, R152, R111 ;  /* 0x0000006f986f7220 */ /* 0x000fc40000410000 */
[----:B--2---:R-:W-:Y:S02]  /*20270*/  FFMA.FTZ R102, R116, R102, R117 ;  /* 0x0000006674667223 */ /* 0x004fe40000010075 */
[----:B------:R-:W2:Y:S04]  /*20280*/  LDL R117, [R1+0x164] ;  /* 0x0001640001757983 */ /* 0x000ea80000100800 */
[----:B------:R-:W2:Y:S01]  /*20290*/  LDL R116, [R1+0x12c] ;  /* 0x00012c0001747983 */ /* 0x000ea20000100800 */
[----:B---3--:R-:W-:-:S03]  /*202a0*/  FFMA.FTZ R100, R114, R100, R115 ;  /* 0x0000006472647223 */ /* 0x008fc60000010073 */
[----:B------:R-:W3:Y:S04]  /*202b0*/  LDL R115, [R1+0x170] ;  /* 0x0001700001737983 */ /* 0x000ee80000100800 */
[----:B------:R-:W3:Y:S01]  /*202c0*/  LDL R114, [R1+0x130] ;  /* 0x0001300001727983 */ /* 0x000ee20000100800 */
[C---:B------:R-:W-:Y:S02]  /*202d0*/  FMUL.FTZ R110, R152.reuse, R110 ;  /* 0x0000006e986e7220 */ /* 0x040fe40000410000 */
[C---:B------:R-:W-:Y:S02]  /*202e0*/  FMUL.FTZ R109, R152.reuse, R109 ;  /* 0x0000006d986d7220 */ /* 0x040fe40000410000 */
[----:B------:R-:W-:Y:S02]  /*202f0*/  FMUL.FTZ R108, R152, R108 ;  /* 0x0000006c986c7220 */ /* 0x000fe40000410000 */
[----:B------:R-:W-:-:S02]  /*20300*/  FADD.FTZ R107, R107, -R168 ;  /* 0x800000a86b6b7221 */ /* 0x000fc40000010000 */
[--C-:B------:R-:W-:Y:S02]  /*20310*/  FADD.FTZ R106, R106, -R168.reuse ;  /* 0x800000a86a6a7221 */ /* 0x100fe40000010000 */
[--C-:B------:R-:W-:Y:S02]  /*20320*/  FADD.FTZ R105, R105, -R168.reuse ;  /* 0x800000a869697221 */ /* 0x100fe40000010000 */
[----:B------:R-:W-:Y:S02]  /*20330*/  FADD.FTZ R104, R104, -R168 ;  /* 0x800000a868687221 */ /* 0x000fe40000010000 */
[----:B------:R-:W-:Y:S02]  /*20340*/  FFMA.FTZ R111, R241, R111, R176 ;  /* 0x0000006ff16f7223 */ /* 0x000fe400000100b0 */
[----:B-----5:R-:W-:Y:S02]  /*20350*/  FFMA.FTZ R110, R174, R110, R175 ;  /* 0x0000006eae6e7223 */ /* 0x020fe400000100af */
[----:B------:R-:W-:Y:S01]  /*20360*/  FFMA.FTZ R109, R242, R109, R177 ;  /* 0x0000006df26d7223 */ /* 0x000fe200000100b1 */
[----:B------:R-:W5:Y:S01]  /*20370*/  LDL R175, [R1+0x11c] ;  /* 0x00011c0001af7983 */ /* 0x000f620000100800 */
[----:B----4-:R-:W-:-:S02]  /*20380*/  FFMA.FTZ R108, R169, R108, R171 ;  /* 0x0000006ca96c7223 */ /* 0x010fc400000100ab */
[----:B------:R-:W-:Y:S01]  /*20390*/  IMAD.WIDE.U32 R112, R148, R118, c[0x0][0x208] ;  /* 0x0000820094707625 */ /* 0x000fe200078e0076 */
[----:B------:R-:W4:Y:S03]  /*203a0*/  LDL R174, [R1+0x128] ;  /* 0x0001280001ae7983 */ /* 0x000f260000100800 */
[C---:B------:R-:W-:Y:S02]  /*203b0*/  FMUL.FTZ R107, R152.reuse, R107 ;  /* 0x0000006b986b7220 */ /* 0x040fe40000410000 */
[C---:B------:R-:W-:Y:S02]  /*203c0*/  FMUL.FTZ R106, R152.reuse, R106 ;  /* 0x0000006a986a7220 */ /* 0x040fe40000410000 */
[C---:B------:R-:W-:Y:S02]  /*203d0*/  FMUL.FTZ R105, R152.reuse, R105 ;  /* 0x0000006998697220 */ /* 0x040fe40000410000 */
[----:B------:R-:W-:Y:S01]  /*203e0*/  FMUL.FTZ R104, R152, R104 ;  /* 0x0000006898687220 */ /* 0x000fe20000410000 */
[----:B------:R0:W-:Y:S01]  /*203f0*/  STG.E.128 [R112.64], R108 ;  /* 0x0000006c70007986 */ /* 0x0001e2000c101d06 */
[----:B------:R-:W-:-:S02]  /*20400*/  FFMA.FTZ R107, R239, R107, R145 ;  /* 0x0000006bef6b7223 */ /* 0x000fc40000010091 */
[----:B------:R-:W-:Y:S01]  /*20410*/  FFMA.FTZ R106, R156, R106, R157 ;  /* 0x0000006a9c6a7223 */ /* 0x000fe2000001009d */
[----:B------:R-:W4:Y:S01]  /*20420*/  LDL R171, [R1+0x104] ;  /* 0x0001040001ab7983 */ /* 0x000f220000100800 */
[----:B------:R-:W-:Y:S02]  /*20430*/  FFMA.FTZ R105, R240, R105, R173 ;  /* 0x00000069f0697223 */ /* 0x000fe400000100ad */
[----:B------:R-:W-:Y:S01]  /*20440*/  FFMA.FTZ R104, R119, R104, R147 ;  /* 0x0000006877687223 */ /* 0x000fe20000010093 */
[----:B------:R-:W4:Y:S01]  /*20450*/  LDL R169, [R1+0x110] ;  /* 0x0001100001a97983 */ /* 0x000f220000100800 */
[--C-:B------:R-:W-:Y:S02]  /*20460*/  FADD.FTZ R103, R103, -R168.reuse ;  /* 0x800000a867677221 */ /* 0x100fe40000010000 */
[--C-:B------:R-:W-:Y:S02]  /*20470*/  FADD.FTZ R101, R101, -R168.reuse ;  /* 0x800000a865657221 */ /* 0x100fe40000010000 */
[----:B------:R-:W-:-:S02]  /*20480*/  FADD.FTZ R96, R96, -R168 ;  /* 0x800000a860607221 */ /* 0x000fc40000010000 */
[----:B0-----:R-:W-:-:S04]  /*20490*/  IMAD.WIDE.U32 R108, R149, R118, c[0x0][0x208] ;  /* 0x00008200956c7625 */ /* 0x001fc800078e0076 */
        /* <DEDUP_REMOVED lines=10> */
[--C-:B0-----:R-:W-:Y:S02]  /*20540*/  FADD.FTZ R108, R55, -R168.reuse ;  /* 0x800000a8376c7221 */ /* 0x101fe40000010000 */
[----:B------:R-:W-:Y:S02]  /*20550*/  FADD.FTZ R55, R50, -R168 ;  /* 0x800000a832377221 */ /* 0x000fe40000010000 */
[----:B------:R-:W-:-:S02]  /*20560*/  FMUL.FTZ R101, R152, R101 ;  /* 0x0000006598657220 */ /* 0x000fc40000410000 */
        /* <DEDUP_REMOVED lines=8> */
[--C-:B------:R-:W-:Y:S02]  /*205f0*/  FADD.FTZ R112, R59, -R168.reuse ;  /* 0x800000a83b707221 */ /* 0x100fe40000010000 */
[----:B------:R-:W-:Y:S02]  /*20600*/  FADD.FTZ R59, R54, -R168 ;  /* 0x800000a8363b7221 */ /* 0x000fe40000010000 */
[----:B------:R-:W-:Y:S02]  /*20610*/  FFMA.FTZ R103, R237, R103, R143 ;  /* 0x00000067ed677223 */ /* 0x000fe4000001008f */
[----:B------:R-:W-:-:S02]  /*20620*/  FFMA.FTZ R101, R238, R101, R144 ;  /* 0x00000065ee657223 */ /* 0x000fc40000010090 */
[----:B------:R-:W-:-:S04]  /*20630*/  IMAD.WIDE.U32 R104, R150, R118, c[0x0][0x208] ;  /* 0x0000820096687625 */ /* 0x000fc800078e0076 */
[--C-:B------:R-:W-:Y:S02]  /*20640*/  FADD.FTZ R109, R48, -R168.reuse ;  /* 0x800000a8306d7221 */ /* 0x100fe40000010000 */
[----:B------:R-:W-:Y:S02]  /*20650*/  FADD.FTZ R54, R49, -R168 ;  /* 0x800000a831367221 */ /* 0x000fe40000010000 */
[----:B------:R-:W-:Y:S02]  /*20660*/  FFMA.FTZ R47, R235, R47, R141 ;  /* 0x0000002feb2f7223 */ /* 0x000fe4000001008d */
[----:B------:R-:W-:Y:S02]  /*20670*/  FFMA.FTZ R45, R236, R45, R142 ;  /* 0x0000002dec2d7223 */ /* 0x000fe4000001008e */
[----:B------:R-:W-:Y:S01]  /*20680*/  IMAD.WIDE.U32 R48, R151, R118, c[0x0][0x208] ;  /* 0x0000820097307625 */ /* 0x000fe200078e0076 */
[----:B------:R0:W-:Y:S03]  /*20690*/  STG.E.128 [R104.64], R100 ;  /* 0x0000006468007986 */ /* 0x0001e6000c101d06 */
[----:B------:R-:W-:-:S02]  /*206a0*/  FADD.FTZ R93, R93, -R168 ;  /* 0x800000a85d5d7221 */ /* 0x000fc40000010000 */
[--C-:B------:R-:W-:Y:S02]  /*206b0*/  FADD.FTZ R73, R73, -R168.reuse ;  /* 0x800000a849497221 */ /* 0x100fe40000010000 */
[--C-:B------:R-:W-:Y:S02]  /*206c0*/  FADD.FTZ R68, R68, -R168.reuse ;  /* 0x800000a844447221 */ /* 0x100fe40000010000 */
[--C-:B------:R-:W-:Y:S02]  /*206d0*/  FADD.FTZ R69, R69, -R168.reuse ;  /* 0x800000a845457221 */ /* 0x100fe40000010000 */
[--C-:B------:R-:W-:Y:S02]  /*206e0*/  FADD.FTZ R70, R70, -R168.reuse ;  /* 0x800000a846467221 */ /* 0x100fe40000010000 */
[--C-:B------:R-:W-:Y:S02]  /*206f0*/  FADD.FTZ R94, R94, -R168.reuse ;  /* 0x800000a85e5e7221 */ /* 0x100fe40000010000 */
[----:B------:R-:W-:-:S02]  /*20700*/  FADD.FTZ R72, R72, -R168 ;  /* 0x800000a848487221 */ /* 0x000fc40000010000 */
[----:B------:R-:W-:Y:S02]  /*20710*/  FMUL.FTZ R97, R152, R73 ;  /* 0x0000004998617220 */ /* 0x000fe40000410000 */
[--C-:B0-----:R-:W-:Y:S01]  /*20720*/  FADD.FTZ R102, R66, -R168.reuse ;  /* 0x800000a842667221 */ /* 0x101fe20000010000 */
[----:B------:R-:W4:Y:S01]  /*20730*/  LDL R73, [R1+0x118] ;  /* 0x0001180001497983 */ /* 0x000f220000100800 */
[--C-:B------:R-:W-:Y:S02]  /*20740*/  FADD.FTZ R103, R67, -R168.reuse ;  /* 0x800000a843677221 */ /* 0x100fe40000010000 */
[----:B------:R-:W-:Y:S02]  /*20750*/  FMUL.FTZ R98, R152, R69 ;  /* 0x0000004598627220 */ /* 0x000fe40000410000 */
        /* <DEDUP_REMOVED lines=33> */
[----:B------:R-:W-:Y:S01]  /*20970*/  IMAD.WIDE.U32 R66, R164, R118, c[0x0][0x208] ;  /* 0x00008200a4427625 */ /* 0x000fe200078e0076 */
[----:B------:R-:W4:Y:S04]  /*20980*/  LDL R168, [R1+0x140] ;  /* 0x0001400001a87983 */ /* 0x000f280000100800 */
[----:B------:R-:W4:Y:S01]  /*20990*/  LDL R164, [R1+0xfc] ;  /* 0x0000fc0001a47983 */ /* 0x000f220000100800 */
[----:B--2---:R-:W-:Y:S02]  /*209a0*/  FFMA.FTZ R46, R116, R46, R117 ;  /* 0x0000002e742e7223 */ /* 0x004fe40000010075 */
[----:B---3--:R-:W-:Y:S02]  /*209b0*/  FFMA.FTZ R44, R114, R44, R115 ;  /* 0x0000002c722c7223 */ /* 0x008fe40000010073 */
[----:B------:R-:W-:-:S02]  /*209c0*/  FMUL.FTZ R115, R152, R70 ;  /* 0x0000004698737220 */ /* 0x000fc40000410000 */
[----:B------:R-:W2:Y:S04]  /*209d0*/  LDL R70, [R1+0x14c] ;  /* 0x00014c0001467983 */ /* 0x000ea80000100800 */
[----:B------:R0:W-:Y:S02]  /*209e0*/  STG.E.128 [R48.64], R44 ;  /* 0x0000002c30007986 */ /* 0x0001e4000c101d06 */
[C---:B0-----:R-:W-:Y:S02]  /*209f0*/  FMUL.FTZ R45, R152.reuse, R93 ;  /* 0x0000005d982d7220 */ /* 0x041fe40000410000 */
[C---:B------:R-:W-:Y:S02]  /*20a00*/  FMUL.FTZ R46, R152.reuse, R94 ;  /* 0x0000005e982e7220 */ /* 0x040fe40000410000 */
[----:B------:R-:W-:-:S02]  /*20a10*/  FMUL.FTZ R93, R152, R68 ;  /* 0x00000044985d7220 */ /* 0x000fc40000410000 */
[C---:B------:R-:W-:Y:S01]  /*20a20*/  FMUL.FTZ R94, R152.reuse, R72 ;  /* 0x00000048985e7220 */ /* 0x040fe20000410000 */
[----:B------:R-:W3:Y:S04]  /*20a30*/  LDL R68, [R1+0x158] ;  /* 0x0001580001447983 */ /* 0x000ee80000100800 */
[----:B------:R-:W3:Y:S01]  /*20a40*/  LDL R72, [R1+0x134] ;  /* 0x0001340001487983 */ /* 0x000ee20000100800 */
[C---:B------:R-:W-:Y:S02]  /*20a50*/  FMUL.FTZ R48, R152.reuse, R88 ;  /* 0x0000005898307220 */ /* 0x040fe40000410000 */
[----:B------:R-:W-:Y:S02]  /*20a60*/  FMUL.FTZ R88, R152, R108 ;  /* 0x0000006c98587220 */ /* 0x000fe40000410000 */
[----:B------:R-:W3:Y:S01]  /*20a70*/  LDL R108, [R1+0xf8] ;  /* 0x0000f800016c7983 */ /* 0x000ee20000100800 */
[----:B------:R-:W-:-:S04]  /*20a80*/  IMAD.WIDE.U32 R60, R153, R118, c[0x0][0x208] ;  /* 0x00008200993c7625 */ /* 0x000fc800078e0076 */
[C---:B------:R-:W-:Y:S02]  /*20a90*/  FMUL.FTZ R44, R152.reuse, R92 ;  /* 0x0000005c982c7220 */ /* 0x040fe40000410000 */
[----:B------:R-:W-:Y:S02]  /*20aa0*/  FMUL.FTZ R47, R152, R95 ;  /* 0x0000005f982f7220 */ /* 0x000fe40000410000 */
[----:B------:R-:W-:-:S04]  /*20ab0*/  IMAD.WIDE.U32 R62, R158, R118, c[0x0][0x208] ;  /* 0x000082009e3e7625 */ /* 0x000fc800078e0076 */
        /* <DEDUP_REMOVED lines=28> */
[----:B------:R-:W-:Y:S02]  /*20c80*/  FMUL.FTZ R77, R152, R57 ;  /* 0x00000039984d7220 */ /* 0x000fe40000410000 */
[----:B------:R-:W-:Y:S02]  /*20c90*/  FFMA.FTZ R55, R227, R158, R32 ;  /* 0x0000009ee3377223 */ /* 0x000fe40000010020 */
[----:B-----5:R-:W-:Y:S02]  /*20ca0*/  FFMA.FTZ R54, R228, R151, R175 ;  /* 0x00000097e4367223 */ /* 0x020fe400000100af */
[----:B------:R-:W-:Y:S02]  /*20cb0*/  FFMA.FTZ R53, R229, R149, R31 ;  /* 0x00000095e5357223 */ /* 0x000fe4000001001f */
[----:B----4-:R-:W-:Y:S02]  /*20cc0*/  FFMA.FTZ R52, R230, R147, R174 ;  /* 0x00000093e6347223 */ /* 0x010fe400000100ae */
        /* <DEDUP_REMOVED lines=26> */
[----:B------:R-:W-:Y:S02]  /*20e70*/  IMAD R140, R170, c[0x0][0x160], R140 ;  /* 0x00005800aa8c7a24 */ /* 0x000fe400078e028c */
[----:B------:R-:W-:-:S03]  /*20e80*/  FFMA.FTZ R48, R222, R48, R168 ;  /* 0x00000030de307223 */ /* 0x000fc600000100a8 */
[----:B------:R-:W-:Y:S01]  /*20e90*/  ISETP.GE.AND P0, PT, R140, c[0x0][0x164], PT ;  /* 0x000059008c007a0c */ /* 0x000fe20003f06270 */
[----:B--2---:R-:W-:Y:S02]  /*20ea0*/  FFMA.FTZ R46, R69, R46, R70 ;  /* 0x0000002e452e7223 */ /* 0x004fe40000010046 */
[----:B------:R-:W-:-:S04]  /*20eb0*/  IMAD.WIDE.U32 R70, R165, R118, c[0x0][0x208] ;  /* 0x00008200a5467625 */ /* 0x000fc800078e0076 */
[----:B---3--:R-:W-:Y:S02]  /*20ec0*/  FFMA.FTZ R44, R73, R44, R68 ;  /* 0x0000002c492c7223 */ /* 0x008fe40000010044 */
[----:B------:R-:W-:-:S03]  /*20ed0*/  FFMA.FTZ R50, R164, R153, R72 ;  /* 0x00000099a4327223 */ /* 0x000fc60000010048 */
[----:B------:R0:W-:Y:S04]  /*20ee0*/  STG.E.128 [R60.64], R44 ;  /* 0x0000002c3c007986 */ /* 0x0001e8000c101d06 */
[----:B------:R-:W-:Y:S01]  /*20ef0*/  STG.E.128 [R62.64], R48 ;  /* 0x000000303e007986 */ /* 0x000fe2000c101d06 */
[----:B------:R-:W-:-:S03]  /*20f00*/  IMAD.WIDE.U32 R68, R162, R118, c[0x0][0x208] ;  /* 0x00008200a2447625 */ /* 0x000fc600078e0076 */
[----:B------:R1:W-:Y:S04]  /*20f10*/  STG.E.128 [R64.64], R52 ;  /* 0x0000003440007986 */ /* 0x0003e8000c101d06 */
[----:B------:R2:W-:Y:S01]  /*20f20*/  STG.E.128 [R66.64], R56 ;  /* 0x0000003842007986 */ /* 0x0005e2000c101d06 */
[----:B------:R-:W-:-:S04]  /*20f30*/  IMAD.WIDE.U32 R72, R167, R118, c[0x0][0x208] ;  /* 0x00008200a7487625 */ /* 0x000fc800078e0076 */
[----:B0-----:R-:W-:Y:S02]  /*20f40*/  FFMA.FTZ R47, R218, R116, R36 ;  /* 0x00000074da2f7223 */ /* 0x001fe40000010024 */
[----:B------:R-:W-:Y:S02]  /*20f50*/  FFMA.FTZ R46, R219, R99, R3 ;  /* 0x00000063db2e7223 */ /* 0x000fe40000010003 */
[----:B------:R-:W-:Y:S02]  /*20f60*/  FFMA.FTZ R45, R220, R96, R35 ;  /* 0x00000060dc2d7223 */ /* 0x000fe40000010023 */
[----:B------:R-:W-:Y:S02]  /*20f70*/  FFMA.FTZ R44, R221, R95, R108 ;  /* 0x0000005fdd2c7223 */ /* 0x000fe4000001006c */
[----:B-1----:R-:W-:-:S04]  /*20f80*/  IMAD.WIDE.U32 R64, R154, R118, c[0x0][0x208] ;  /* 0x000082009a407625 */ /* 0x002fc800078e0076 */
[----:B--2---:R-:W-:-:S04]  /*20f90*/  IMAD.WIDE.U32 R66, R159, R118, c[0x0][0x208] ;  /* 0x000082009f427625 */ /* 0x004fc800078e0076 */
        /* <DEDUP_REMOVED lines=13> */
[----:B------:R-:W-:-:S02]  /*21070*/  FFMA.FTZ R63, R202, R107, R128 ;  /* 0x0000006bca3f7223 */ /* 0x000fc40000010080 */
[----:B------:R-:W-:Y:S02]  /*21080*/  FFMA.FTZ R62, R203, R106, R11 ;  /* 0x0000006acb3e7223 */ /* 0x000fe4000001000b */
[----:B------:R-:W-:Y:S02]  /*21090*/  FFMA.FTZ R61, R204, R105, R43 ;  /* 0x00000069cc3d7223 */ /* 0x000fe4000001002b */
[----:B------:R-:W-:Y:S01]  /*210a0*/  FFMA.FTZ R60, R205, R104, R10 ;  /* 0x00000068cd3c7223 */ /* 0x000fe2000001000a */
[----:B------:R1:W-:Y:S01]  /*210b0*/  STG.E.128 [R66.64], R48 ;  /* 0x0000003042007986 */ /* 0x0003e2000c101d06 */
[----:B------:R-:W-:-:S03]  /*210c0*/  IMAD.WIDE.U32 R166, R166, R118, c[0x0][0x208] ;  /* 0x00008200a6a67625 */ /* 0x000fc600078e0076 */
[----:B------:R2:W-:Y:S04]  /*210d0*/  STG.E.128 [R68.64], R52 ;  /* 0x0000003444007986 */ /* 0x0005e8000c101d06 */
[----:B------:R3:W-:Y:S01]  /*210e0*/  STG.E.128 [R70.64], R56 ;  /* 0x0000003846007986 */ /* 0x0007e2000c101d06 */
[----:B0-----:R-:W-:-:S04]  /*210f0*/  IMAD.WIDE.U32 R64, R155, R118, c[0x0][0x208] ;  /* 0x000082009b407625 */ /* 0x001fc800078e0076 */
[----:B------:R-:W-:Y:S02]  /*21100*/  FFMA.FTZ R47, R198, R92, R130 ;  /* 0x0000005cc62f7223 */ /* 0x000fe40000010082 */
[----:B------:R-:W-:Y:S02]  /*21110*/  FFMA.FTZ R46, R199, R91, R13 ;  /* 0x0000005bc72e7223 */ /* 0x000fe4000001000d */
[----:B------:R-:W-:Y:S02]  /*21120*/  FFMA.FTZ R45, R200, R90, R129 ;  /* 0x0000005ac82d7223 */ /* 0x000fe40000010081 */
[----:B------:R-:W-:Y:S02]  /*21130*/  FFMA.FTZ R44, R201, R89, R12 ;  /* 0x00000059c92c7223 */ /* 0x000fe4000001000c */
[----:B-1----:R-:W-:Y:S02]  /*21140*/  FFMA.FTZ R51, R194, R88, R132 ;  /* 0x00000058c2337223 */ /* 0x002fe40000010084 */
[----:B------:R-:W-:-:S02]  /*21150*/  FFMA.FTZ R50, R195, R87, R15 ;  /* 0x00000057c3327223 */ /* 0x000fc4000001000f */
[----:B------:R-:W-:Y:S02]  /*21160*/  FFMA.FTZ R49, R196, R86, R131 ;  /* 0x00000056c4317223 */ /* 0x000fe40000010083 */
[----:B------:R-:W-:Y:S01]  /*21170*/  FFMA.FTZ R48, R197, R85, R14 ;  /* 0x00000055c5307223 */ /* 0x000fe2000001000e */
[----:B------:R0:W-:Y:S01]  /*21180*/  STG.E.128 [R72.64], R60 ;  /* 0x0000003c48007986 */ /* 0x0001e2000c101d06 */
[----:B------:R-:W-:-:S04]  /*21190*/  IMAD.WIDE.U32 R66, R163, R118, c[0x0][0x208] ;  /* 0x00008200a3427625 */ /* 0x000fc800078e0076 */
[----:B--2---:R-:W-:Y:S02]  /*211a0*/  FFMA.FTZ R55, R190, R84, R134 ;  /* 0x00000054be377223 */ /* 0x004fe40000010086 */
[----:B------:R-:W-:Y:S02]  /*211b0*/  FFMA.FTZ R54, R191, R83, R17 ;  /* 0x00000053bf367223 */ /* 0x000fe40000010011 */
[----:B------:R-:W-:Y:S02]  /*211c0*/  FFMA.FTZ R53, R192, R82, R133 ;  /* 0x00000052c0357223 */ /* 0x000fe40000010085 */
[----:B------:R-:W-:Y:S02]  /*211d0*/  FFMA.FTZ R52, R193, R81, R16 ;  /* 0x00000051c1347223 */ /* 0x000fe40000010010 */
[----:B---3--:R-:W-:Y:S02]  /*211e0*/  FFMA.FTZ R59, R186, R80, R136 ;  /* 0x00000050ba3b7223 */ /* 0x008fe40000010088 */
[----:B------:R-:W-:-:S02]  /*211f0*/  FFMA.FTZ R58, R187, R79, R19 ;  /* 0x0000004fbb3a7223 */ /* 0x000fc40000010013 */
[----:B------:R-:W-:Y:S02]  /*21200*/  FFMA.FTZ R57, R188, R78, R135 ;  /* 0x0000004ebc397223 */ /* 0x000fe40000010087 */
[----:B------:R-:W-:Y:S01]  /*21210*/  FFMA.FTZ R56, R189, R77, R18 ;  /* 0x0000004dbd387223 */ /* 0x000fe20000010012 */
[----:B------:R1:W-:Y:S01]  /*21220*/  STG.E.128 [R64.64], R44 ;  /* 0x0000002c40007986 */ /* 0x0003e2000c101d06 */
[----:B------:R-:W-:-:S04]  /*21230*/  IMAD.WIDE.U32 R118, R172, R118, c[0x0][0x208] ;  /* 0x00008200ac767625 */ /* 0x000fc800078e0076 */
[----:B0-----:R-:W-:Y:S02]  /*21240*/  FFMA.FTZ R63, R182, R152, R138 ;  /* 0x00000098b63f7223 */ /* 0x001fe4000001008a */
[----:B------:R-:W-:Y:S02]  /*21250*/  FFMA.FTZ R62, R183, R76, R21 ;  /* 0x0000004cb73e7223 */ /* 0x000fe40000010015 */
[----:B------:R-:W-:Y:S02]  /*21260*/  FFMA.FTZ R61, R184, R75, R137 ;  /* 0x0000004bb83d7223 */ /* 0x000fe40000010089 */
[----:B------:R-:W-:Y:S01]  /*21270*/  FFMA.FTZ R60, R185, R74, R20 ;  /* 0x0000004ab93c7223 */ /* 0x000fe20000010014 */
[----:B------:R1:W-:Y:S04]  /*21280*/  STG.E.128 [R160.64], R48 ;  /* 0x00000030a0007986 */ /* 0x0003e8000c101d06 */
[----:B------:R1:W-:Y:S04]  /*21290*/  STG.E.128 [R66.64], R52 ;  /* 0x0000003442007986 */ /* 0x0003e8000c101d06 */
[----:B------:R1:W-:Y:S04]  /*212a0*/  STG.E.128 [R166.64], R56 ;  /* 0x00000038a6007986 */ /* 0x0003e8000c101d06 */
[----:B------:R1:W-:Y:S02]  /*212b0*/  STG.E.128 [R118.64], R60 ;  /* 0x0000003c76007986 */ /* 0x0003e4000c101d06 */
[----:B-1----:R-:W-:Y:S01]  /*212c0*/  @P0 CALL.REL.NOINC `(.L_x_61855) ;  /* 0x0000001000000944 */ /* 0x002fe20003c00000 */
[----:B------:R-:W-:Y:S05]  /*212d0*/  BRA `(.L_x_61856) ;  /* 0xfffe1d4000007947 */ /* 0x000fea000383ffff */
.L_x_61855:
[----:B------:R-:W-:Y:S05]  /*212e0*/  BSYNC B0 ;  /* 0x0000000000007941 */ /* 0x000fea0003800000 */
.L_x_61292:
[----:B------:R-:W-:Y:S05]  /*212f0*/  EXIT ;  /* 0x000000000000794d */ /* 0x000fea0003800000 */
.L_x_61853:
[----:B------:R-:W-:Y:S01]  /*21300*/  HFMA2.MMA R152, -RZ, RZ, 0, 5.9604644775390625e-08 ;  /* 0x00000001ff987435 */ /* 0x000fe200000001ff */
[----:B------:R-:W-:Y:S01]  /*21310*/  IMAD.MOV.U32 R170, RZ, RZ, 0x1f ;  /* 0x0000001fffaa7424 */ /* 0x000fe200078e00ff */
[----:B------:R-:W-:-:S02]  /*21320*/  MOV R157, 0xffffffff ;  /* 0xffffffff009d7802 */ /* 0x000fc40000000f00 */
[----:B------:R-:W-:Y:S02]  /*21330*/  MOV R156, 0x21350 ;  /* 0x00021350009c7802 */ /* 0x000fe40000000f00 */
[----:B------:R-:W-:Y:S05]  /*21340*/  CALL.REL.NOINC `($__internal_141_$__cuda_sm70_shflsync_bfly_p) ;  /* 0x00000d8000007944 */ /* 0x000fea0003c00000 */
[----:B-1----:R-:W-:Y:S05]  /*21350*/  BRA `(.L_x_61857) ;  /* 0xffffdef000007947 */ /* 0x002fea000383ffff */
.L_x_61854:
[----:B------:R-:W-:Y:S01]  /*21360*/  HFMA2.MMA R170, -RZ, RZ, 0, 1.847743988037109375e-06 ;  /* 0x0000001fffaa7435 */ /* 0x000fe200000001ff */
[----:B------:R-:W-:Y:S01]  /*21370*/  IMAD.MOV.U32 R152, RZ, RZ, 0x2 ;  /* 0x00000002ff987424 */ /* 0x000fe200078e00ff */
[----:B------:R-:W-:Y:S01]  /*21380*/  MOV R156, 0x213b0 ;  /* 0x000213b0009c7802 */ /* 0x000fe20000000f00 */
[----:B------:R-:W-:-:S03]  /*21390*/  IMAD.MOV.U32 R157, RZ, RZ, -0x1 ;  /* 0xffffffffff9d7424 */ /* 0x000fc600078e00ff */
[----:B------:R-:W-:Y:S05]  /*213a0*/  CALL.REL.NOINC `($__internal_141_$__cuda_sm70_shflsync_bfly_p) ;  /* 0x00000d2000007944 */ /* 0x000fea0003c00000 */
[----:B-1----:R-:W-:Y:S01]  /*213b0*/  FADD.FTZ R168, R168, R152 ;  /* 0x00000098a8a87221 */ /* 0x002fe20000010000 */
[----:B------:R-:W-:Y:S01]  /*213c0*/  MOV R152, 0x4 ;  /* 0x0000000400987802 */ /* 0x000fe20000000f00 */
[----:B------:R-:W-:Y:S01]  /*213d0*/  IMAD.MOV.U32 R170, RZ, RZ, 0x1f ;  /* 0x0000001fffaa7424 */ /* 0x000fe200078e00ff */
[----:B------:R-:W-:Y:S02]  /*213e0*/  MOV R157, 0xffffffff ;  /* 0xffffffff009d7802 */ /* 0x000fe40000000f00 */
[----:B------:R-:W-:Y:S02]  /*213f0*/  MOV R156, 0x21410 ;  /* 0x00021410009c7802 */ /* 0x000fe40000000f00 */
[----:B------:R-:W-:Y:S05]  /*21400*/  CALL.REL.NOINC `($__internal_141_$__cuda_sm70_shflsync_bfly_p) ;  /* 0x00000cc000007944 */ /* 0x000fea0003c00000 */
[----:B------:R-:W-:Y:S01]  /*21410*/  HFMA2.MMA R170, -RZ, RZ, 0, 1.847743988037109375e-06 ;  /* 0x0000001fffaa7435 */ /* 0x000fe200000001ff */
[----:B-1----:R-:W-:Y:S01]  /*21420*/  FADD.FTZ R168, R168, R152 ;  /* 0x00000098a8a87221 */ /* 0x002fe20000010000 */
[----:B------:R-:W-:Y:S01]  /*21430*/  MOV R156, 0x21470 ;  /* 0x00021470009c7802 */ /* 0x000fe20000000f00 */
[----:B------:R-:W-:-:S02]  /*21440*/  IMAD.MOV.U32 R152, RZ, RZ, 0x8 ;  /* 0x00000008ff987424 */ /* 0x000fc400078e00ff */
[----:B------:R-:W-:Y:S02]  /*21450*/  IMAD.MOV.U32 R157, RZ, RZ, -0x1 ;  /* 0xffffffffff9d7424 */ /* 0x000fe400078e00ff */
[----:B------:R-:W-:Y:S05]  /*21460*/  CALL.REL.NOINC `($__internal_141_$__cuda_sm70_shflsync_bfly_p) ;  /* 0x00000c6000007944 */ /* 0x000fea0003c00000 */
[----:B-1----:R-:W-:Y:S01]  /*21470*/  FADD.FTZ R168, R168, R152 ;  /* 0x00000098a8a87221 */ /* 0x002fe20000010000 */
[----:B------:R-:W-:Y:S01]  /*21480*/  MOV R152, 0x10 ;  /* 0x0000001000987802 */ /* 0x000fe20000000f00 */
[----:B------:R-:W-:Y:S01]  /*21490*/  IMAD.MOV.U32 R170, RZ, RZ, 0x1f ;  /* 0x0000001fffaa7424 */ /* 0x000fe200078e00ff */
[----:B------:R-:W-:Y:S02]  /*214a0*/  MOV R157, 0xffffffff ;  /* 0xffffffff009d7802 */ /* 0x000fe40000000f00 */
[----:B------:R-:W-:Y:S02]  /*214b0*/  MOV R156, 0x214d0 ;  /* 0x000214d0009c7802 */ /* 0x000fe40000000f00 */
[----:B------:R-:W-:Y:S05]  /*214c0*/  CALL.REL.NOINC `($__internal_141_$__cuda_sm70_shflsync_bfly_p) ;  /* 0x00000c0000007944 */ /* 0x000fea0003c00000 */
[----:B-1----:R-:W-:Y:S01]  /*214d0*/  FADD.FTZ R152, R168, R152 ;  /* 0x00000098a8987221 */ /* 0x002fe20000010000 */
[----:B------:R-:W-:Y:S01]  /*214e0*/  HFMA2.MMA R170, -RZ, RZ, 0, 1.847743988037109375e-06 ;  /* 0x0000001fffaa7435 */ /* 0x000fe200000001ff */
[----:B------:R-:W-:Y:S02]  /*214f0*/  IMAD.MOV.U32 R157, RZ, RZ, -0x1 ;  /* 0xffffffffff9d7424 */ /* 0x000fe400078e00ff */
        /* <DEDUP_REMOVED lines=161> */
[----:B------:R-:W-:Y:S02]  /*21f10*/  FFMA.FTZ R168, R168, R168, R152 ;  /* 0x000000a8a8a87223 */ /* 0x000fe40000010098 */
[----:B------:R-:W-:Y:S02]  /*21f20*/  IMAD.MOV.U32 R152, RZ, RZ, 0x1 ;  /* 0x00000001ff987424 */ /* 0x000fe400078e00ff */
        /* <DEDUP_REMOVED lines=22> */
[----:B------:R-:W-:Y:S02]  /*22090*/  IMAD.MOV.U32 R152, RZ, RZ, 0x10 ;  /* 0x00000010ff987424 */ /* 0x000fe400078e00ff */
[----:B------:R-:W-:-:S02]  /*220a0*/  IMAD.MOV.U32 R157, RZ, RZ, -0x1 ;  /* 0xffffffffff9d7424 */ /* 0x000fc400078e00ff */
[----:B------:R-:W-:Y:S05]  /*220b0*/  CALL.REL.NOINC `($__internal_141_$__cuda_sm70_shflsync_bfly_p) ;  /* 0x0000001000007944 */ /* 0x000fea0003c00000 */
[----:B-1----:R-:W-:Y:S05]  /*220c0*/  BRA `(.L_x_61858) ;  /* 0xffffdcc000007947 */ /* 0x002fea000383ffff */
        .weak           $__internal_141_$__cuda_sm70_shflsync_bfly_p
        .type           $__internal_141_$__cuda_sm70_shflsync_bfly_p,@function
        .size           $__internal_141_$__cuda_sm70_shflsync_bfly_p,(.L_x_71141 - $__internal_141_$__cuda_sm70_shflsync_bfly_p)
$__internal_141_$__cuda_sm70_shflsync_bfly_p:
[----:B------:R-:W-:Y:S04]  /*220d0*/  WARPSYNC R157 ;  /* 0x0000009d00007348 */ /* 0x000fe80003800000 */
[----:B------:R0:W1:Y:S02]  /*220e0*/  SHFL.BFLY PT, R152, R168, R152, R170 ;  /* 0x0c000098a8987389 */ /* 0x00006400000e00aa */
[----:B0-----:R-:W-:-:S04]  /*220f0*/  MOV R157, 0x0 ;  /* 0x00000000009d7802 */ /* 0x001fc80000000f00 */
[----:B------:R-:W-:Y:S05]  /*22100*/  RET.REL.NODEC R156 `(_ZN10layer_norm13ln_fwd_kernelINS_13Kernel_traitsI6__halfffffjLj2560ELj1ELj4ELj1ELj16ENS_18Kernel_traits_baseILj2560ES2_ffffjLj128EEEEELb1ELb1ELb0ELb1EEEvNS_9FwdParamsE) ;  /* 0xfffddef09c007950 */ /* 0x000fea0003c3ffff */
.L_x_61859:
        /* <DEDUP_REMOVED lines=15> */
.L_x_71141:


//--------------------- .text._ZN10layer_norm13ln_fwd_kernelINS_13Kernel_traitsI6__halfffffjLj2560ELj1ELj4ELj1ELj16ENS_18Kernel_traits_baseILj2560ES2_ffffjLj128EEEEELb1ELb1ELb1ELb0EEEvNS_9FwdParamsE --------------------------
	.section	.text._ZN10layer_norm13ln_fwd_kernelINS_13Kernel_traitsI6__halfffffjLj2560ELj1ELj4ELj1ELj16ENS_18Kernel_traits_baseILj2560ES2_ffffjLj128EEEEELb1ELb1ELb1ELb0EEEvNS_9FwdParamsE,"ax",@progbits
	.sectioninfo	@"SHI_REGISTERS=255"
	.align	128
        .global         _ZN10layer_norm13ln_fwd_kernelINS_13Kernel_traitsI6__halfffffjLj2560ELj1ELj4ELj1ELj16ENS_18Kernel_traits_baseILj2560ES2_ffffjLj128EEEEELb1ELb1ELb1ELb0EEEvNS_9FwdParamsE
        .type           _ZN10layer_norm13ln_fwd_kernelINS_13Kernel_traitsI6__halfffffjLj2560ELj1ELj4ELj1ELj16ENS_18Kernel_traits_baseILj2560ES2_ffffjLj128EEEEELb1ELb1ELb1ELb0EEEvNS_9FwdParamsE,@function
        .size           _ZN10layer_norm13ln_fwd_kernelINS_13Kernel_traitsI6__halfffffjLj2560ELj1ELj4ELj1ELj16ENS_18Kernel_traits_baseILj2560ES2_ffffjLj128EEEEELb1ELb1ELb1ELb0EEEvNS_9FwdParamsE,(.L_x_71142 - _ZN10layer_norm13ln_fwd_kernelINS_13Kernel_traitsI6__halfffffjLj2560ELj1ELj4ELj1ELj16ENS_18Kernel_traits_baseILj2560ES2_ffffjLj128EEEEELb1ELb1ELb1ELb0EEEvNS_9FwdParamsE)
        .other          _ZN10layer_norm13ln_fwd_kernelINS_13Kernel_traitsI6__halfffffjLj2560ELj1ELj4ELj1ELj16ENS_18Kernel_traits_baseILj2560ES2_ffffjLj128EEEEELb1ELb1ELb1ELb0EEEvNS_9FwdParamsE,@"STO_CUDA_ENTRY STV_DEFAULT"
_ZN10layer_norm13ln_fwd_kernelINS_13Kernel_traitsI6__halfffffjLj2560ELj1ELj4ELj1ELj16ENS_18Kernel_traits_baseILj2560ES2_ffffjLj128EEEEELb1ELb1ELb1ELb0EEEvNS_9FwdParamsE:
.text._ZN10layer_norm13ln_fwd_kernelINS_13Kernel_traitsI6__halfffffjLj2560ELj1ELj4ELj1ELj16ENS_18Kernel_traits_baseILj2560ES2_ffffjLj128EEEEELb1ELb1ELb1ELb0EEEvNS_9FwdParamsE:
        /* <DEDUP_REMOVED lines=45> */
[----:B------:R-:W-:Y:S01]  /*02d0*/  LOP3.LUT R8, R22, 0x1f, RZ, 0xc0, !PT ;  /* 0x0000001f16087812 */ /* 0x000fe200078ec0ff */
[----:B------:R-:W-:Y:S01]  /*02e0*/  UIADD3 UR17, UR4, 0x1715609d, URZ ;  /* 0x1715609d04117890 */ /* 0x000fe2000fffe03f */
[----:B------:R-:W-:Y:S01]  /*02f0*/  LEA.HI R4, R4, c[0x0][0x168], RZ, 0x2 ;  /* 0x00005a0004047a11 */ /* 0x000fe200078f10ff */
        /* <DEDUP_REMOVED lines=48> */
.L_x_61861:
[----:B0-----:R-:W-:Y:S05]  /*0600*/  BSYNC B0 ;  /* 0x0000000000007941 */ /* 0x001fea0003800000 */
.L_x_61860:
        /* <DEDUP_REMOVED lines=15> */
.L_x_61863:
[----:B0-----:R-:W-:Y:S05]  /*0700*/  BSYNC B0 ;  /* 0x0000000000007941 */ /* 0x001fea0003800000 */
.L_x_61862:
        /* <DEDUP_REMOVED lines=15> */
.L_x_61865:
[----:B0-----:R-:W-:Y:S05]  /*0800*/  BSYNC B0 ;  /* 0x0000000000007941 */ /* 0x001fea0003800000 */
.L_x_61864:
        /* <DEDUP_REMOVED lines=15> */
.L_x_61867:
[----:B0-----:R-:W-:Y:S05]  /*0900*/  BSYNC B0 ;  /* 0x0000000000007941 */ /* 0x001fea0003800000 */
.L_x_61866:
        /* <DEDUP_REMOVED lines=15> */
.L_x_61869:
[----:B0-----:R-:W-:Y:S05]  /*0a00*/  BSYNC B0 ;  /* 0x0000000000007941 */ /* 0x001fea0003800000 */
.L_x_61868:
        /* <DEDUP_REMOVED lines=25> */
.L_x_61871:
[----:B0-----:R-:W-:Y:S05]  /*0ba0*/  BSYNC B0 ;  /* 0x0000000000007941 */ /* 0x001fea0003800000 */
.L_x_61870:
        /* <DEDUP_REMOVED lines=24> */
.L_x_61873:
[----:B0-----:R-:W-:Y:S05]  /*0d30*/  BSYNC B0 ;  /* 0x0000000000007941 */ /* 0x001fea0003800000 */
.L_x_61872:
        /* <DEDUP_REMOVED lines=18> */
.L_x_61875:
[----:B0-----:R-:W-:Y:S05]  /*0e60*/  BSYNC B0 ;  /* 0x0000000000007941 */ /* 0x001fea0003800000 */
.L_x_61874:
        /* <DEDUP_REMOVED lines=19> */
.L_x_61877:
[----:B0-----:R-:W-:Y:S05]  /*0fa0*/  BSYNC B0 ;  /* 0x0000000000007941 */ /* 0x001fea0003800000 */
.L_x_61876:
        /* <DEDUP_REMOVED lines=19> */
.L_x_61879:
[----:B0-----:R-:W-:Y:S05]  /*10e0*/  BSYNC B0 ;  /* 0x0000000000007941 */ /* 0x001fea0003800000 */
.L_x_61878:
        /* <DEDUP_REMOVED lines=18> */
.L_x_61881:
[----:B0-----:R-:W-:Y:S05]  /*1210*/  BSYNC B0 ;  /* 0x0000000000007941 */ /* 0x001fea0003800000 */
.L_x_61880:
        /* <DEDUP_REMOVED lines=18> */
.L_x_61883:
[----:B0-----:R-:W-:Y:S05]  /*1340*/  BSYNC B0 ;  /* 0x0000000000007941 */ /* 0x001fea0003800000 */
.L_x_61882:
        /* <DEDUP_REMOVED lines=18> */
.L_x_61885:
[----:B0-----:R-:W-:Y:S05]  /*1470*/  BSYNC B0 ;  /* 0x0000000000007941 */ /* 0x001fea0003800000 */
.L_x_61884:
        /* <DEDUP_REMOVED lines=18> */
.L_x_61887:
[----:B0-----:R-:W-:Y:S05]  /*15a0*/  BSYNC B0 ;  /* 0x0000000000007941 */ /* 0x001fea0003800000 */
.L_x_61886:
        /* <DEDUP_REMOVED lines=18> */
.L_x_61889:
[----:B0-----:R-:W-:Y:S05]  /*16d0*/  BSYNC B0 ;  /* 0x0000000000007941 */ /* 0x001fea0003800000 */
.L_x_61888:
        /* <DEDUP_REMOVED lines=18> */
.L_x_61891:
[----:B0-----:R-:W-:Y:S05]  /*1800*/  BSYNC B0 ;  /* 0x0000000000007941 */ /* 0x001fea0003800000 */
.L_x_61890:
        /* <DEDUP_REMOVED lines=18> */
.L_x_61893:
[----:B0-----:R-:W-:Y:S05]  /*1930*/  BSYNC B0 ;  /* 0x0000000000007941 */ /* 0x001fea0003800000 */
.L_x_61892:
        /* <DEDUP_REMOVED lines=18> */
.L_x_61895:
[----:B0-----:R-:W-:Y:S05]  /*1a60*/  BSYNC B0 ;  /* 0x0000000000007941 */ /* 0x001fea0003800000 */
.L_x_61894:
        /* <DEDUP_REMOVED lines=18> */
.L_x_61897:
[----:B0-----:R-:W-:Y:S05]  /*1b90*/  BSYNC B0 ;  /* 0x0000000000007941 */ /* 0x001fea0003800000 */
.L_x_61896:
        /* <DEDUP_REMOVED lines=11> */
[----:B------:R0:W5:Y:S01]  /*1c50*/  @P1 LDG.E.64 R130, [R30.64] ;  /* 0x000000061e821981 */ /* 0x000162000c1e1b00 */
[C---:B------:R-:W-:Y:S01]  /*1c60*/  LEA.HI.X R89, R8.reuse, c[0x0][0x1cc], RZ, 0x3, P2 ;  /* 0x0000730008597a11 */ /* 0x040fe200010f1cff */
[----:B------:R-:W-:-:S05]  /*1c70*/  IMAD.WIDE.U32 R8, R8, R9, c[0x0][0x1b0] ;  /* 0x00006c0008087625 */ /* 0x000fca00078e0009 */
[----:B------:R-:W5:Y:S04]  /*1c80*/  LDG.E.64 R88, [R88.64] ;  /* 0x0000000658587981 */ /* 0x000f68000c1e1b00 */
[----:B------:R-:W5:Y:S01]  /*1c90*/  LDG.E.64 R8, [R8.64] ;  /* 0x0000000608087981 */ /* 0x000f62000c1e1b00 */
[----:B------:R-:W-:-:S03]  /*1ca0*/  @!P1 CS2R R130, SRZ ;  /* 0x0000000000829805 */ /* 0x000fc6000001ff00 */
.L_x_61899:
[----:B0-----:R-:W-:Y:S05]  /*1cb0*/  BSYNC B0 ;  /* 0x0000000000007941 */ /* 0x001fea0003800000 */
.L_x_61898:
[----:B------:R-:W-:Y:S02]  /*1cc0*/  ISETP.GE.AND P1, PT, R6, c[0x0][0x164], PT ;  /* 0x0000590006007a0c */ /* 0x000fe40003f26270 */
[----:B------:R-:W-:Y:S02]  /*1cd0*/  LOP3.LUT R12, R39, UR23, R12, 0x96, !PT ;  /* 0x00000017270c7c12 */ /* 0x000fe4000f8e960c */
[----:B------:R-:W-:-:S09]  /*1ce0*/  LOP3.LUT R10, R35, UR24, R10, 0x96, !PT ;  /* 0x00000018230a7c12 */ /* 0x000fd2000f8e960a */
[----:B------:R-:W-:Y:S05]  /*1cf0*/  @P1 EXIT ;  /* 0x000000000000194d */ /* 0x000fea0003800000 */
[----:B-----5:R-:W-:Y:S01]  /*1d00*/  IMAD.MOV.U32 R193, RZ, RZ, R132 ;  /* 0x000000ffffc17224 */ /* 0x020fe200078e0084 */
[----:B------:R-:W-:Y:S01]  /*1d10*/  SHF.R.U64 R190, R132, 0x10, R133 ;  /* 0x0000001084be7819 */ /* 0x000fe20000001285 */
[--C-:B------:R-:W-:Y:S01]  /*1d20*/  IMAD.MOV.U32 R132, RZ, RZ, R9.reuse ;  /* 0x000000ffff847224 */ /* 0x100fe200078e0009 */
[--C-:B------:R-:W-:Y:S01]  /*1d30*/  SHF.R.U64 R182, R8, 0x10, R9.reuse ;  /* 0x0000001008b67819 */ /* 0x100fe20000001209 */
[----:B------:R-:W-:Y:S01]  /*1d40*/  IMAD.MOV.U32 R201, RZ, RZ, R134 ;  /* 0x000000ffffc97224 */ /* 0x000fe200078e0086 */
[----:B------:R-:W-:Y:S01]  /*1d50*/  SHF.R.U32.HI R183, RZ, 0x10, R9 ;  /* 0x00000010ffb77819 */ /* 0x000fe20000011609 */
[----:B------:R-:W-:Y:S01]  /*1d60*/  HADD2.F32 R9, -RZ, R100.H0_H0 ;  /* 0x20000064ff097230 */ /* 0x000fe20000004100 */
[----:B------:R-:W-:Y:S01]  /*1d70*/  SHF.R.U64 R177, R100, 0x10, R101 ;  /* 0x0000001064b17819 */ /* 0x000fe20000001265 */
[----:B------:R-:W-:Y:S01]  /*1d80*/  HADD2.F32 R100, -RZ, R101.H0_H0 ;  /* 0x20000065ff647230 */ /* 0x000fe20000004100 */
[----:B------:R-:W-:Y:S01]  /*1d90*/  SHF.R.U64 R198, R134, 0x10, R135 ;  /* 0x0000001086c67819 */ /* 0x000fe20000001287 */
[----:B------:R-:W-:Y:S01]  /*1da0*/  IMAD R175, R175, -0x2daee0ad, RZ ;  /* 0xd2511f53afaf7824 */ /* 0x000fe200078e02ff */
[----:B------:R0:W-:Y:S01]  /*1db0*/  STL [R1+0x1ec], R9 ;  /* 0x0001ec0901007387 */ /* 0x0001e20000100800 */
[----:B------:R-:W-:Y:S01]  /*1dc0*/  IMAD.HI.U32 R134, R12, -0x2daee0ad, RZ ;  /* 0xd2511f530c867827 */ /* 0x000fe200078e00ff */
[----:B------:R-:W-:Y:S01]  /*1dd0*/  SHF.R.U32.HI R176, RZ, 0x10, R101 ;  /* 0x00000010ffb07819 */ /* 0x000fe20000011665 */
[----:B------:R-:W-:Y:S01]  /*1de0*/  HADD2.F32 R101, -RZ, R121.H0_H0 ;  /* 0x20000079ff657230 */ /* 0x000fe20000004100 */
[----:B------:R1:W-:Y:S01]  /*1df0*/  STL [R1+0x1e8], R100 ;  /* 0x0001e86401007387 */ /* 0x0003e20000100800 */
[----:B------:R-:W-:Y:S01]  /*1e00*/  IMAD.MOV.U32 R185, RZ, RZ, R8 ;  /* 0x000000ffffb97224 */ /* 0x000fe200078e0008 */
[----:B------:R-:W-:Y:S01]  /*1e10*/  LOP3.LUT R8, R134, UR26, R175, 0x96, !PT ;  /* 0x0000001a86087c12 */ /* 0x000fe2000f8e96af */
[----:B------:R-:W-:Y:S01]  /*1e20*/  IMAD.MOV.U32 R209, RZ, RZ, R136 ;  /* 0x000000ffffd17224 */ /* 0x000fe200078e0088 */
[--C-:B------:R-:W-:Y:S01]  /*1e30*/  SHF.R.U64 R175, R98, 0x10, R99.reuse ;  /* 0x0000001062af7819 */ /* 0x100fe20000001263 */
[----:B------:R-:W-:Y:S01]  /*1e40*/  IMAD R7, R7, -0x326172a9, RZ ;  /* 0xcd9e8d5707077824 */ /* 0x000fe200078e02ff */
[----:B0-----:R-:W-:Y:S01]  /*1e50*/  HADD2.F32 R9, -RZ, R98.H0_H0 ;  /* 0x20000062ff097230 */ /* 0x001fe20000004100 */
[----:B------:R-:W-:Y:S01]  /*1e60*/  SHF.R.U32.HI R98, RZ, 0x10, R99 ;  /* 0x00000010ff627819 */ /* 0x000fe20000011663 */
[----:B------:R-:W-:Y:S01]  /*1e70*/  IMAD.MOV.U32 R217, RZ, RZ, R138 ;  /* 0x000000ffffd97224 */ /* 0x000fe200078e008a */
[----:B------:R-:W-:Y:S01]  /*1e80*/  SHF.R.U64 R206, R136, 0x10, R137 ;  /* 0x0000001088ce7819 */ /* 0x000fe20000001289 */
[----:B-1----:R-:W-:Y:S01]  /*1e90*/  HADD2.F32 R100, -RZ, R99.H0_H0 ;  /* 0x20000063ff647230 */ /* 0x002fe20000004100 */
[----:B------:R0:W-:Y:S01]  /*1ea0*/  STL [R1+0x1e4], R9 ;  /* 0x0001e40901007387 */ /* 0x0001e20000100800 */
[----:B------:R-:W-:Y:S01]  /*1eb0*/  SHF.R.U64 R99, R96, 0x10, R97 ;  /* 0x0000001060637819 */ /* 0x000fe20000001261 */
[----:B------:R-:W-:Y:S01]  /*1ec0*/  IMAD.HI.U32 R136, R10, -0x326172a9, RZ ;  /* 0xcd9e8d570a887827 */ /* 0x000fe200078e00ff */
[----:B------:R-:W-:Y:S01]  /*1ed0*/  SHF.R.U64 R134, R104, 0x10, R105 ;  /* 0x0000001068867819 */ /* 0x000fe20000001269 */
[----:B------:R1:W-:Y:S01]  /*1ee0*/  STL [R1+0x1e0], R100 ;  /* 0x0001e06401007387 */ /* 0x0003e20000100800 */
[----:B------:R-:W-:Y:S01]  /*1ef0*/  SHF.R.U64 R214, R138, 0x10, R139 ;  /* 0x000000108ad67819 */ /* 0x000fe2000000128b */
[----:B------:R-:W-:Y:S01]  /*1f00*/  IMAD.MOV.U32 R236, RZ, RZ, R26 ;  /* 0x000000ffffec7224 */ /* 0x000fe200078e001a */
[----:B------:R-:W-:Y:S01]  /*1f10*/  LOP3.LUT R7, R136, UR25, R7, 0x96, !PT ;  /* 0x0000001988077c12 */ /* 0x000fe2000f8e9607 */
[----:B------:R-:W-:Y:S01]  /*1f20*/  IMAD.MOV.U32 R233, RZ, RZ, R27 ;  /* 0x000000ffffe97224 */ /* 0x000fe200078e001b */
[----:B------:R-:W-:Y:S01]  /*1f30*/  SHF.R.U64 R136, R106, 0x10, R107 ;  /* 0x000000106a887819 */ /* 0x000fe2000000126b */
[----:B0-----:R-:W-:Y:S01]  /*1f40*/  HADD2.F32 R9, -RZ, R96.H0_H0 ;  /* 0x20000060ff097230 */ /* 0x001fe20000004100 */
[----:B------:R-:W-:Y:S01]  /*1f50*/  SHF.R.U32.HI R96, RZ, 0x10, R97 ;  /* 0x00000010ff607819 */ /* 0x000fe20000011661 */
[----:B------:R-:W-:Y:S01]  /*1f60*/  IMAD.MOV.U32 R219, RZ, RZ, R140 ;  /* 0x000000ffffdb7224 */ /* 0x000fe200078e008c */
[----:B------:R-:W-:Y:S01]  /*1f70*/  SHF.R.U64 R138, R108, 0x10, R109 ;  /* 0x000000106c8a7819 */ /* 0x000fe2000000126d */
[----:B-1----:R-:W-:Y:S01]  /*1f80*/  HADD2.F32 R100, -RZ, R97.H0_H0 ;  /* 0x20000061ff647230 */ /* 0x002fe20000004100 */
[----:B------:R0:W-:Y:S01]  /*1f90*/  STL [R1+0x1dc], R9 ;  /* 0x0001dc0901007387 */ /* 0x0001e20000100800 */
[----:B------:R-:W-:Y:S01]  /*1fa0*/  SHF.R.U64 R97, R94, 0x10, R95 ;  /* 0x000000105e617819 */ /* 0x000fe2000000125f */
[----:B------:R-:W-:Y:S01]  /*1fb0*/  IMAD.MOV.U32 R235, RZ, RZ, R14 ;  /* 0x000000ffffeb7224 */ /* 0x000fe200078e000e */
[----:B------:R-:W-:Y:S01]  /*1fc0*/  MOV R208, R139 ;  /* 0x0000008b00d07202 */ /* 0x000fe20000000f00 */
[----:B------:R1:W-:Y:S01]  /*1fd0*/  STL [R1+0x1d8], R100 ;  /* 0x0001d86401007387 */ /* 0x0003e20000100800 */
[----:B------:R-:W-:Y:S01]  /*1fe0*/  SHF.R.U32.HI R215, RZ, 0x10, R139 ;  /* 0x00000010ffd77819 */ /* 0x000fe2000001168b */
[----:B------:R-:W-:Y:S01]  /*1ff0*/  IMAD.MOV.U32 R232, RZ, RZ, R15 ;  /* 0x000000ffffe87224 */ /* 0x000fe200078e000f */
[----:B------:R-:W-:Y:S01]  /*2000*/  SHF.R.U32.HI R139, RZ, 0x10, R109 ;  /* 0x00000010ff8b7819 */ /* 0x000fe2000001166d */
        /* <DEDUP_REMOVED lines=10> */
[----:B------:R-:W-:Y:S01]  /*20b0*/  SHF.R.U64 R140, R110, 0x10, R111 ;  /* 0x000000106e8c7819 */ /* 0x000fe2000000126f */
[----:B------:R1:W-:Y:S01]  /*20c0*/  STL [R1+0x1d0], R100 ;  /* 0x0001d06401007387 */ /* 0x0003e20000100800 */
[----:B------:R-:W-:Y:S01]  /*20d0*/  SHF.R.U32.HI R13, RZ, 0x10, R27 ;  /* 0x00000010ff0d7819 */ /* 0x000fe2000001161b */
[----:B------:R-:W-:Y:S01]  /*20e0*/  IMAD.MOV.U32 R229, RZ, RZ, R20 ;  /* 0x000000ffffe57224 */ /* 0x000fe200078e0014 */
[----:B------:R-:W-:Y:S01]  /*20f0*/  SHF.R.U64 R14, R14, 0x10, R15 ;  /* 0x000000100e0e7819 */ /* 0x000fe2000000120f */
[----:B------:R-:W-:Y:S01]  /*2100*/  IMAD.MOV.U32 R226, RZ, RZ, R21 ;  /* 0x000000ffffe27224 */ /* 0x000fe200078e0015 */
[----:B------:R-:W-:Y:S01]  /*2110*/  SHF.R.U32.HI R15, RZ, 0x10, R15 ;  /* 0x00000010ff0f7819 */ /* 0x000fe2000001160f */
        /* <DEDUP_REMOVED lines=12> */
[--C-:B------:R-:W-:Y:S01]  /*21e0*/  SHF.R.U64 R18, R18, 0x10, R19.reuse ;  /* 0x0000001012127819 */ /* 0x100fe20000001213 */
[----:B------:R-:W-:Y:S01]  /*21f0*/  IMAD.MOV.U32 R223, RZ, RZ, R28 ;  /* 0x000000ffffdf7224 */ /* 0x000fe200078e001c */
[----:B------:R-:W-:Y:S01]  /*2200*/  SHF.R.U32.HI R19, RZ, 0x10, R19 ;  /* 0x00000010ff137819 */ /* 0x000fe20000011613 */
[----:B0-----:R-:W-:Y:S01]  /*2210*/  HADD2.F32 R9, -RZ, R102.H0_H0 ;  /* 0x20000066ff097230 */ /* 0x001fe20000004100 */
[--C-:B------:R-:W-:Y:S01]  /*2220*/  SHF.R.U64 R20, R20, 0x10, R21.reuse ;  /* 0x0000001014147819 */ /* 0x100fe20000001215 */
[----:B------:R-:W-:Y:S01]  /*2230*/  HADD2.F32 R102, -RZ, R123.H0_H0 ;  /* 0x2000007bff667230 */ /* 0x000fe20000004100 */
[----:B------:R-:W-:Y:S01]  /*2240*/  SHF.R.U32.HI R21, RZ, 0x10, R21 ;  /* 0x00000010ff157819 */ /* 0x000fe20000011615 */
        /* <DEDUP_REMOVED lines=8> */
[----:B------:R-:W-:Y:S01]  /*22d0*/  SHF.R.U64 R24, R24, 0x10, R25 ;  /* 0x0000001018187819 */ /* 0x000fe20000001219 */
        /* <DEDUP_REMOVED lines=8> */
[----:B------:R-:W-:Y:S01]  /*2360*/  IMAD.MOV.U32 R29, RZ, RZ, R32 ;  /* 0x000000ffff1d7224 */ /* 0x000fe200078e0020 */
[----:B------:R-:W-:Y:S01]  /*2370*/  SHF.R.U64 R30, R32, 0x10, R33 ;  /* 0x00000010201e7819 */ /* 0x000fe20000001221 */
[----:B------:R-:W-:Y:S01]  /*2380*/  IMAD.MOV.U32 R47, RZ, RZ, R49 ;  /* 0x000000ffff2f7224 */ /* 0x000fe200078e0031 */
[----:B------:R1:W-:Y:S01]  /*2390*/  STL [R1+0x1b8], R100 ;  /* 0x0001b86401007387 */ /* 0x0003e20000100800 */
[----:B------:R-:W-:Y:S01]  /*23a0*/  MOV R31, R33 ;  /* 0x00000021001f7202 */ /* 0x000fe20000000f00 */
[----:B------:R-:W-:Y:S01]  /*23b0*/  IMAD.MOV.U32 R51, RZ, RZ, R53 ;  /* 0x000000ffff337224 */ /* 0x000fe200078e0035 */
[----:B------:R-:W-:Y:S01]  /*23c0*/  SHF.R.U32.HI R32, RZ, 0x10, R33 ;  /* 0x00000010ff207819 */ /* 0x000fe20000011621 */
[----:B------:R-:W-:Y:S01]  /*23d0*/  IMAD.MOV.U32 R33, RZ, RZ, R36 ;  /* 0x000000ffff217224 */ /* 0x000fe200078e0024 */
[--C-:B------:R-:W-:Y:S01]  /*23e0*/  SHF.R.U64 R34, R36, 0x10, R37.reuse ;  /* 0x0000001024227819 */ /* 0x100fe20000001225 */
[----:B0-----:R-:W-:Y:S01]  /*23f0*/  HADD2.F32 R9, -RZ, R106.H0_H0 ;  /* 0x2000006aff097230 */ /* 0x001fe20000004100 */
[----:B------:R-:W-:Y:S01]  /*2400*/  SHF.R.U32.HI R36, RZ, 0x10, R37 ;  /* 0x00000010ff247819 */ /* 0x000fe20000011625 */
[----:B------:R-:W-:Y:S01]  /*2410*/  HADD2.F32 R106, -RZ, R127.H0_H0 ;  /* 0x2000007fff6a7230 */ /* 0x000fe20000004100 */
[----:B------:R-:W-:Y:S01]  /*2420*/  IMAD.MOV.U32 R37, RZ, RZ, R40 ;  /* 0x000000ffff257224 */ /* 0x000fe200078e0028 */
[----:B-1----:R-:W-:Y:S01]  /*2430*/  HADD2.F32 R100, -RZ, R107.H0_H0 ;  /* 0x2000006bff647230 */ /* 0x002fe20000004100 */
[----:B------:R0:W-:Y:S01]  /*2440*/  STL [R1+0x1b4], R9 ;  /* 0x0001b40901007387 */ /* 0x0001e20000100800 */
[----:B------:R-:W-:Y:S01]  /*2450*/  SHF.R.U64 R38, R40, 0x10, R41 ;  /* 0x0000001028267819 */ /* 0x000fe20000001229 */
[----:B------:R-:W-:Y:S01]  /*2460*/  IMAD.MOV.U32 R59, RZ, RZ, R61 ;  /* 0x000000ffff3b7224 */ /* 0x000fe200078e003d */
[----:B------:R-:W-:Y:S01]  /*2470*/  SHF.R.U32.HI R40, RZ, 0x10, R41 ;  /* 0x00000010ff287819 */ /* 0x000fe20000011629 */
[----:B------:R1:W-:Y:S01]  /*2480*/  STL [R1+0x1b0], R100 ;  /* 0x0001b06401007387 */ /* 0x0003e20000100800 */
[----:B------:R-:W-:Y:S01]  /*2490*/  IMAD.MOV.U32 R41, RZ, RZ, R44 ;  /* 0x000000ffff297224 */ /* 0x000fe200078e002c */
[----:B------:R-:W-:Y:S01]  /*24a0*/  SHF.R.U64 R42, R44, 0x10, R45 ;  /* 0x000000102c2a7819 */ /* 0x000fe2000000122d */
[----:B------:R-:W-:Y:S01]  /*24b0*/  IMAD.MOV.U32 R63, RZ, RZ, R65 ;  /* 0x000000ffff3f7224 */ /* 0x000fe200078e0041 */
[----:B------:R-:W-:Y:S01]  /*24c0*/  MOV R43, R45 ;  /* 0x0000002d002b7202 */ /* 0x000fe20000000f00 */
[----:B------:R-:W-:Y:S01]  /*24d0*/  IMAD.MOV.U32 R71, RZ, RZ, R73 ;  /* 0x000000ffff477224 */ /* 0x000fe200078e0049 */
[----:B0-----:R-:W-:Y:S01]  /*24e0*/  HADD2.F32 R9, -RZ, R108.H0_H0 ;  /* 0x2000006cff097230 */ /* 0x001fe20000004100 */
[----:B------:R-:W-:Y:S01]  /*24f0*/  SHF.R.U32.HI R44, RZ, 0x10, R45 ;  /* 0x00000010ff2c7819 */ /* 0x000fe2000001162d */
[----:B------:R-:W-:Y:S01]  /*2500*/  HADD2.F32 R108, -RZ, R129.H0_H0 ;  /* 0x20000081ff6c7230 */ /* 0x000fe20000004100 */
[----:B------:R-:W-:Y:S01]  /*2510*/  IMAD.MOV.U32 R45, RZ, RZ, R48 ;  /* 0x000000ffff2d7224 */ /* 0x000fe200078e0030 */
[----:B-1----:R-:W-:Y:S01]  /*2520*/  HADD2.F32 R100, -RZ, R109.H0_H0 ;  /* 0x2000006dff647230 */ /* 0x002fe20000004100 */
[----:B------:R0:W-:Y:S01]  /*2530*/  STL [R1+0x1ac], R9 ;  /* 0x0001ac0901007387 */ /* 0x0001e20000100800 */
[----:B------:R-:W-:Y:S01]  /*2540*/  HADD2.F32 R109, -RZ, R131.H0_H0 ;  /* 0x20000083ff6d7230 */ /* 0x000fe20000004100 */
[----:B------:R-:W-:Y:S01]  /*2550*/  SHF.R.U64 R46, R48, 0x10, R49 ;  /* 0x00000010302e7819 */ /* 0x000fe20000001231 */
[----:B------:R-:W-:Y:S01]  /*2560*/  IMAD.MOV.U32 R75, RZ, RZ, R77 ;  /* 0x000000ffff4b7224 */ /* 0x000fe200078e004d */
[----:B------:R1:W-:Y:S01]  /*2570*/  STL [R1+0x1a8], R100 ;  /* 0x0001a86401007387 */ /* 0x0003e20000100800 */
[----:B------:R-:W-:Y:S01]  /*2580*/  SHF.R.U32.HI R48, RZ, 0x10, R49 ;  /* 0x00000010ff307819 */ /* 0x000fe20000011631 */
[----:B------:R-:W-:Y:S01]  /*2590*/  IMAD.MOV.U32 R49, RZ, RZ, R52 ;  /* 0x000000ffff317224 */ /* 0x000fe200078e0034 */
[----:B------:R-:W-:Y:S01]  /*25a0*/  SHF.R.U64 R50, R52, 0x10, R53 ;  /* 0x0000001034327819 */ /* 0x000fe20000001235 */
[----:B------:R-:W-:Y:S01]  /*25b0*/  IMAD.MOV.U32 R83, RZ, RZ, R85 ;  /* 0x000000ffff537224 */ /* 0x000fe200078e0055 */
[----:B------:R-:W-:Y:S01]  /*25c0*/  SHF.R.U32.HI R52, RZ, 0x10, R53 ;  /* 0x00000010ff347819 */ /* 0x000fe20000011635 */
[----:B0-----:R-:W-:Y:S01]  /*25d0*/  HADD2.F32 R9, -RZ, R110.H0_H0 ;  /* 0x2000006eff097230 */ /* 0x001fe20000004100 */
[----:B------:R-:W-:Y:S01]  /*25e0*/  IMAD.MOV.U32 R53, RZ, RZ, R56 ;  /* 0x000000ffff357224 */ /* 0x000fe200078e0038 */
[----:B------:R-:W-:Y:S01]  /*25f0*/  HADD2.F32 R110, -RZ, R11.H0_H0 ;  /* 0x2000000bff6e7230 */ /* 0x000fe20000004100 */
[----:B------:R-:W-:Y:S01]  /*2600*/  SHF.R.U64 R54, R56, 0x10, R57 ;  /* 0x0000001038367819 */ /* 0x000fe20000001239 */
[----:B-1----:R-:W-:Y:S01]  /*2610*/  HADD2.F32 R100, -RZ, R111.H0_H0 ;  /* 0x2000006fff647230 */ /* 0x002fe20000004100 */
[----:B------:R0:W-:Y:S01]  /*2620*/  STL [R1+0x1a4], R9 ;  /* 0x0001a40901007387 */ /* 0x0001e20000100800 */
[----:B------:R-:W-:Y:S01]  /*2630*/  HADD2.F32 R11, -RZ, R233.H0_H0 ;  /* 0x200000e9ff0b7230 */ /* 0x000fe20000004100 */
[----:B------:R-:W-:Y:S01]  /*2640*/  MOV R55, R57 ;  /* 0x0000003900377202 */ /* 0x000fe20000000f00 */
[----:B------:R-:W-:Y:S01]  /*2650*/  IMAD.MOV.U32 R87, RZ, RZ, R89 ;  /* 0x000000ffff577224 */ /* 0x000fe200078e0059 */
[----:B------:R1:W-:Y:S01]  /*2660*/  STL [R1+0x1a0], R100 ;  /* 0x0001a06401007387 */ /* 0x0003e20000100800 */
[----:B------:R-:W-:Y:S01]  /*2670*/  SHF.R.U32.HI R56, RZ, 0x10, R57 ;  /* 0x00000010ff387819 */ /* 0x000fe20000011639 */
[----:B------:R-:W-:Y:S01]  /*2680*/  IMAD.MOV.U32 R57, RZ, RZ, R60 ;  /* 0x000000ffff397224 */ /* 0x000fe200078e003c */
[--C-:B------:R-:W-:Y:S01]  /*2690*/  SHF.R.U64 R58, R60, 0x10, R61.reuse ;  /* 0x000000103c3a7819 */ /* 0x100fe2000000123d */
[----:B------:R-:W-:Y:S01]  /*26a0*/  IMAD.MOV.U32 R166, RZ, RZ, R158 ;  /* 0x000000ffffa67224 */ /* 0x000fe200078e009e */
[----:B------:R-:W-:Y:S01]  /*26b0*/  SHF.R.U32.HI R60, RZ, 0x10, R61 ;  /* 0x00000010ff3c7819 */ /* 0x000fe2000001163d */
[----:B0-----:R-:W-:Y:S01]  /*26c0*/  HADD2.F32 R9, -RZ, R112.H0_H0 ;  /* 0x20000070ff097230 */ /* 0x001fe20000004100 */
[----:B------:R-:W-:Y:S01]  /*26d0*/  IMAD.MOV.U32 R61, RZ, RZ, R64 ;  /* 0x000000ffff3d7224 */ /* 0x000fe200078e0040 */
[--C-:B------:R-:W-:Y:S01]  /*26e0*/  SHF.R.U64 R62, R64, 0x10, R65.reuse ;  /* 0x00000010403e7819 */ /* 0x100fe20000001241 */
[----:B------:R-:W-:Y:S01]  /*26f0*/  IMAD.MOV.U32 R169, RZ, RZ, R156 ;  /* 0x000000ffffa97224 */ /* 0x000fe200078e009c */
        /* <DEDUP_REMOVED lines=13> */
[----:B------:R-:W-:Y:S01]  /*27d0*/  IMAD.MOV.U32 R73, RZ, RZ, R76 ;  /* 0x000000ffff497224 */ /* 0x000fe200078e004c */
[--C-:B------:R-:W-:Y:S01]  /*27e0*/  SHF.R.U64 R74, R76, 0x10, R77.reuse ;  /* 0x000000104c4a7819 */ /* 0x100fe2000000124d */
[----:B-1----:R-:W-:Y:S01]  /*27f0*/  HADD2.F32 R100, -RZ, R115.H0_H0 ;  /* 0x20000073ff647230 */ /* 0x002fe20000004100 */
[----:B------:R0:W-:Y:S01]  /*2800*/  STL [R1+0x194], R9 ;  /* 0x0001940901007387 */ /* 0x0001e20000100800 */
[----:B------:R-:W-:Y:S01]  /*2810*/  SHF.R.U32.HI R76, RZ, 0x10, R77 ;  /* 0x00000010ff4c7819 */ /* 0x000fe2000001164d */
[----:B------:R-:W-:Y:S01]  /*2820*/  IMAD.MOV.U32 R77, RZ, RZ, R80 ;  /* 0x000000ffff4d7224 */ /* 0x000fe200078e0050 */
[----:B------:R-:W-:Y:S01]  /*2830*/  SHF.R.U64 R78, R80, 0x10, R81 ;  /* 0x00000010504e7819 */ /* 0x000fe20000001251 */
        /* <DEDUP_REMOVED lines=20> */
[----:B------:R-:W-:Y:S01]  /*2980*/  SHF.R.U64 R160, R160, 0x10, R161 ;  /* 0x00000010a0a07819 */ /* 0x000fe200000012a1 */
[----:B0-----:R-:W-:Y:S01]  /*2990*/  HADD2.F32 R9, -RZ, R118.H0_H0 ;  /* 0x20000076ff097230 */ /* 0x001fe20000004100 */
[----:B------:R-:W-:Y:S01]  /*29a0*/  SHF.R.U64 R158, R158, 0x10, R159 ;  /* 0x000000109e9e7819 */ /* 0x000fe2000000129f */
[----:B------:R-:W-:Y:S01]  /*29b0*/  IMAD.MOV.U32 R172, RZ, RZ, R155 ;  /* 0x000000ffffac7224 */ /* 0x000fe200078e009b */
[----:B------:R-:W-:Y:S01]  /*29c0*/  SHF.R.U64 R156, R156, 0x10, R157 ;  /* 0x000000109c9c7819 */ /* 0x000fe2000000129d */
[----:B-1----:R-:W-:Y:S01]  /*29d0*/  HADD2.F32 R100, -RZ, R119.H0_H0 ;  /* 0x20000077ff647230 */ /* 0x002fe20000004100 */
[----:B------:R0:W-:Y:S01]  /*29e0*/  STL [R1+0x184], R9 ;  /* 0x0001840901007387 */ /* 0x0001e20000100800 */
[----:B------:R-:W-:Y:S01]  /*29f0*/  MOV R170, R157 ;  /* 0x0000009d00aa7202 */ /* 0x000fe20000000f00 */
[----:B------:R-:W-:Y:S01]  /*2a00*/  IMAD.MOV.U32 R173, RZ, RZ, R152 ;  /* 0x000000ffffad7224 */ /* 0x000fe200078e0098 */
[----:B------:R-:W-:Y:S01]  /*2a10*/  SHF.R.U64 R154, R154, 0x10, R155 ;  /* 0x000000109a9a7819 */ /* 0x000fe2000000129b */
[----:B------:R-:W-:Y:S01]  /*2a20*/  STL [R1+0x180], R100 ;  /* 0x0001806401007387 */ /* 0x000fe20000100800 */
[--C-:B------:R-:W-:Y:S01]  /*2a30*/  IMAD.MOV.U32 R200, RZ, RZ, R137.reuse ;  /* 0x000000ffffc87224 */ /* 0x100fe200078e0089 */
[----:B------:R-:W-:Y:S01]  /*2a40*/  SHF.R.U32.HI R207, RZ, 0x10, R137 ;  /* 0x00000010ffcf7819 */ /* 0x000fe20000011689 */
[--C-:B------:R-:W-:Y:S01]  /*2a50*/  IMAD.MOV.U32 R192, RZ, RZ, R135.reuse ;  /* 0x000000ffffc07224 */ /* 0x100fe200078e0087 */
[----:B------:R-:W-:Y:S01]  /*2a60*/  SHF.R.U32.HI R199, RZ, 0x10, R135 ;  /* 0x00000010ffc77819 */ /* 0x000fe20000011687 */
[----:B------:R-:W-:Y:S01]  /*2a70*/  IMAD.MOV.U32 R174, RZ, RZ, R153 ;  /* 0x000000ffffae7224 */ /* 0x000fe200078e0099 */
[----:B0-----:R-:W-:Y:S01]  /*2a80*/  HADD2.F32 R9, -RZ, R120.H0_H0 ;  /* 0x20000078ff097230 */ /* 0x001fe20000004100 */
[----:B------:R-:W-:Y:S01]  /*2a90*/  MOV R184, R133 ;  /* 0x0000008500b87202 */ /* 0x000fe20000000f00 */
[----:B------:R-:W-:Y:S01]  /*2aa0*/  IMAD.MOV.U32 R179, RZ, RZ, R150 ;  /* 0x000000ffffb37224 */ /* 0x000fe200078e0096 */
[----:B------:R-:W-:Y:S01]  /*2ab0*/  SHF.R.U32.HI R191, RZ, 0x10, R133 ;  /* 0x00000010ffbf7819 */ /* 0x000fe20000011685 */
[----:B------:R-:W-:Y:S01]  /*2ac0*/  IMAD.MOV.U32 R187, RZ, RZ, R148 ;  /* 0x000000ffffbb7224 */ /* 0x000fe200078e0094 */
[----:B------:R0:W-:Y:S01]  /*2ad0*/  STL [R1+0x17c], R9 ;  /* 0x00017c0901007387 */ /* 0x0001e20000100800 */
[----:B------:R-:W-:Y:S01]  /*2ae0*/  SHF.R.U32.HI R161, RZ, 0x10, R161 ;  /* 0x00000010ffa17819 */ /* 0x000fe200000116a1 */
[----:B------:R-:W-:Y:S01]  /*2af0*/  IMAD.MOV.U32 R189, RZ, RZ, R149 ;  /* 0x000000ffffbd7224 */ /* 0x000fe200078e0095 */
[----:B------:R-:W-:Y:S01]  /*2b00*/  SHF.R.U32.HI R159, RZ, 0x10, R159 ;  /* 0x00000010ff9f7819 */ /* 0x000fe2000001169f */
[----:B------:R-:W-:Y:S01]  /*2b10*/  STL [R1+0x178], R101 ;  /* 0x0001786501007387 */ /* 0x000fe20000100800 */
[----:B------:R-:W-:Y:S01]  /*2b20*/  SHF.R.U32.HI R157, RZ, 0x10, R157 ;  /* 0x00000010ff9d7819 */ /* 0x000fe2000001169d */
[----:B------:R-:W-:Y:S01]  /*2b30*/  IMAD.MOV.U32 R195, RZ, RZ, R146 ;  /* 0x000000ffffc37224 */ /* 0x000fe200078e0092 */
[----:B------:R-:W-:Y:S01]  /*2b40*/  SHF.R.U32.HI R155, RZ, 0x10, R155 ;  /* 0x00000010ff9b7819 */ /* 0x000fe2000001169b */
[----:B------:R-:W-:Y:S01]  /*2b50*/  IMAD.MOV.U32 R197, RZ, RZ, R147 ;  /* 0x000000ffffc57224 */ /* 0x000fe200078e0093 */
[--C-:B------:R-:W-:Y:S01]  /*2b60*/  SHF.R.U64 R152, R152, 0x10, R153.reuse ;  /* 0x0000001098987819 */ /* 0x100fe20000001299 */
[----:B0-----:R-:W-:Y:S01]  /*2b70*/  HADD2.F32 R9, -RZ, R122.H0_H0 ;  /* 0x2000007aff097230 */ /* 0x001fe20000004100 */
[----:B------:R-:W-:Y:S01]  /*2b80*/  SHF.R.U32.HI R178, RZ, 0x10, R153 ;  /* 0x00000010ffb27819 */ /* 0x000fe20000011699 */
[----:B------:R-:W-:Y:S01]  /*2b90*/  IMAD.MOV.U32 R203, RZ, RZ, R144 ;  /* 0x000000ffffcb7224 */ /* 0x000fe200078e0090 */
[----:B------:R-:W-:Y:S01]  /*2ba0*/  SHF.R.U64 R180, R150, 0x10, R151 ;  /* 0x0000001096b47819 */ /* 0x000fe20000001297 */
[----:B------:R-:W-:Y:S01]  /*2bb0*/  IMAD.MOV.U32 R211, RZ, RZ, R142 ;  /* 0x000000ffffd37224 */ /* 0x000fe200078e008e */
[----:B------:R0:W-:Y:S01]  /*2bc0*/  STL [R1+0x174], R9 ;  /* 0x0001740901007387 */ /* 0x0001e20000100800 */
[----:B------:R-:W-:Y:S01]  /*2bd0*/  MOV R181, R151 ;  /* 0x0000009700b57202 */ /* 0x000fe20000000f00 */
[----:B------:R-:W-:Y:S01]  /*2be0*/  IMAD.MOV.U32 R213, RZ, RZ, R143 ;  /* 0x000000ffffd57224 */ /* 0x000fe200078e008f */
[----:B------:R-:W-:Y:S01]  /*2bf0*/  SHF.R.U32.HI R186, RZ, 0x10, R151 ;  /* 0x00000010ffba7819 */ /* 0x000fe20000011697 */
[----:B------:R-:W-:Y:S01]  /*2c00*/  STL [R1+0x170], R102 ;  /* 0x0001706601007387 */ /* 0x000fe20000100800 */
[----:B------:R-:W-:Y:S01]  /*2c10*/  SHF.R.U64 R188, R148, 0x10, R149 ;  /* 0x0000001094bc7819 */ /* 0x000fe20000001295 */
[----:B------:R-:W-:Y:S01]  /*2c20*/  IMAD.MOV.U32 R216, RZ, RZ, R141 ;  /* 0x000000ffffd87224 */ /* 0x000fe200078e008d */
[----:B------:R-:W-:Y:S01]  /*2c30*/  SHF.R.U32.HI R194, RZ, 0x10, R149 ;  /* 0x00000010ffc27819 */ /* 0x000fe20000011695 */
[----:B------:R-:W-:Y:S01]  /*2c40*/  BSSY B0, `(.L_x_61900) ;  /* 0x0002461000007945 */ /* 0x000fe20003800000 */
[--C-:B------:R-:W-:Y:S01]  /*2c50*/  SHF.R.U64 R196, R146, 0x10, R147.reuse ;  /* 0x0000001092c47819 */ /* 0x100fe20000001293 */
[----:B0-----:R-:W-:Y:S01]  /*2c60*/  HADD2.F32 R9, -RZ, R124.H0_H0 ;  /* 0x2000007cff097230 */ /* 0x001fe20000004100 */
[----:B------:R-:W-:Y:S01]  /*2c70*/  SHF.R.U32.HI R202, RZ, 0x10, R147 ;  /* 0x00000010ffca7819 */ /* 0x000fe20000011693 */
[----:B------:R-:W-:Y:S01]  /*2c80*/  HADD2.F32 R241, -RZ, R162.H0_H0 ;  /* 0x200000a2fff17230 */ /* 0x000fe20000004100 */
[--C-:B------:R-:W-:Y:S01]  /*2c90*/  SHF.R.U64 R204, R144, 0x10, R145.reuse ;  /* 0x0000001090cc7819 */ /* 0x100fe20000001291 */
[----:B------:R-:W-:Y:S01]  /*2ca0*/  HADD2.F32 R239, -RZ, R160.H0_H0 ;  /* 0x200000a0ffef7230 */ /* 0x000fe20000004100 */
[----:B------:R0:W-:Y:S01]  /*2cb0*/  STL [R1+0x16c], R9 ;  /* 0x00016c0901007387 */ /* 0x0001e20000100800 */
[----:B------:R-:W-:Y:S01]  /*2cc0*/  MOV R205, R145 ;  /* 0x0000009100cd7202 */ /* 0x000fe20000000f00 */
[----:B------:R-:W-:Y:S01]  /*2cd0*/  HADD2.F32 R237, -RZ, R161.H0_H0 ;  /* 0x200000a1ffed7230 */ /* 0x000fe20000004100 */
[----:B------:R-:W-:Y:S01]  /*2ce0*/  SHF.R.U32.HI R210, RZ, 0x10, R145 ;  /* 0x00000010ffd27819 */ /* 0x000fe20000011691 */
[----:B------:R-:W-:Y:S01]  /*2cf0*/  STL [R1+0x168], R104 ;  /* 0x0001686801007387 */ /* 0x000fe20000100800 */
[--C-:B------:R-:W-:Y:S01]  /*2d00*/  SHF.R.U64 R212, R142, 0x10, R143.reuse ;  /* 0x000000108ed47819 */ /* 0x100fe2000000128f */
[----:B------:R-:W-:Y:S01]  /*2d10*/  HADD2.F32 R233, -RZ, R159.H0_H0 ;  /* 0x2000009fffe97230 */ /* 0x000fe20000004100 */
[----:B------:R-:W-:Y:S01]  /*2d20*/  SHF.R.U32.HI R218, RZ, 0x10, R143 ;  /* 0x00000010ffda7819 */ /* 0x000fe2000001168f */
[----:B------:R-:W-:Y:S01]  /*2d30*/  IMAD R10, R10, -0x326172a9, RZ ;  /* 0xcd9e8d570a0a7824 */ /* 0x000fe200078e02ff */
[----:B------:R-:W-:Y:S01]  /*2d40*/  SHF.R.U32.HI R221, RZ, 0x10, R141 ;  /* 0x00000010ffdd7819 */ /* 0x000fe2000001168d */
[----:B0-----:R-:W-:Y:S01]  /*2d50*/  HADD2.F32 R9, -RZ, R126.H0_H0 ;  /* 0x2000007eff097230 */ /* 0x001fe20000004100 */
[----:B------:R-:W-:Y:S01]  /*2d60*/  SHF.R.U32.HI R133, RZ, 0x10, R103 ;  /* 0x00000010ff857819 */ /* 0x000fe20000011667 */
[----:B------:R-:W-:Y:S01]  /*2d70*/  IMAD R12, R12, -0x2daee0ad, RZ ;  /* 0xd2511f530c0c7824 */ /* 0x000fe200078e02ff */
[----:B------:R-:W-:Y:S01]  /*2d80*/  SHF.R.U32.HI R135, RZ, 0x10, R105 ;  /* 0x00000010ff877819 */ /* 0x000fe20000011669 */
[----:B------:R-:W-:Y:S01]  /*2d90*/  HADD2.F32 R252, -RZ, R81.H0_H0 ;  /* 0x20000051fffc7230 */ /* 0x000fe20000004100 */
[----:B------:R0:W-:Y:S01]  /*2da0*/  STL [R1+0x164], R9 ;  /* 0x0001640901007387 */ /* 0x0001e20000100800 */
[----:B------:R-:W-:Y:S01]  /*2db0*/  SHF.R.U32.HI R137, RZ, 0x10, R107 ;  /* 0x00000010ff897819 */ /* 0x000fe2000001166b */
[----:B------:R-:W-:Y:S01]  /*2dc0*/  HADD2.F32 R251, -RZ, R82.H0_H0 ;  /* 0x20000052fffb7230 */ /* 0x000fe20000004100 */
[----:B------:R-:W-:Y:S01]  /*2dd0*/  SHF.R.U32.HI R141, RZ, 0x10, R111 ;  /* 0x00000010ff8d7819 */ /* 0x000fe2000001166f */
[----:B------:R-:W-:Y:S01]  /*2de0*/  STL [R1+0x160], R106 ;  /* 0x0001606a01007387 */ /* 0x000fe20000100800 */
        /* <DEDUP_REMOVED lines=14> */
[----:B------:R-:W-:Y:S01]  /*2ed0*/  STL [R1+0x158], R108 ;  /* 0x0001586c01007387 */ /* 0x000fe20000100800 */
        /* <DEDUP_REMOVED lines=9> */
[----:B------:R-:W-:Y:S01]  /*2f70*/  HADD2.F32 R242, -RZ, R91.H0_H0 ;  /* 0x2000005bfff27230 */ /* 0x000fe20000004100 */
[----:B------:R-:W-:Y:S01]  /*2f80*/  STL [R1+0x154], R9 ;  /* 0x0001540901007387 */ /* 0x000fe20000100800 */
        /* <DEDUP_REMOVED lines=16> */
[----:B------:R-:W-:Y:S01]  /*3090*/  LOP3.LUT R9, R165, 0x3, RZ, 0xc0, !PT ;  /* 0x00000003a5097812 */ /* 0x000fe200078ec0ff */
[----:B------:R-:W-:Y:S01]  /*30a0*/  HADD2.F32 R181, -RZ, R181.H0_H0 ;  /* 0x200000b5ffb57230 */ /* 0x000fe20000004100 */
[----:B------:R0:W-:Y:S01]  /*30b0*/  STL [R1+0x14c], R109 ;  /* 0x00014c6d01007387 */ /* 0x0001e20000100800 */
[----:B------:R-:W-:Y:S01]  /*30c0*/  HADD2.F32 R186, -RZ, R186.H0_H0 ;  /* 0x200000baffba7230 */ /* 0x000fe20000004100 */
[----:B------:R-:W-:Y:S01]  /*30d0*/  IMAD.MOV.U32 R162, RZ, RZ, RZ ;  /* 0x000000ffffa27224 */ /* 0x000fe200078e00ff */
[----:B------:R-:W-:Y:S01]  /*30e0*/  HADD2.F32 R187, -RZ, R187.H0_H0 ;  /* 0x200000bbffbb7230 */ /* 0x000fe20000004100 */
[----:B------:R-:W-:Y:S01]  /*30f0*/  STL [R1+0x148], R110 ;  /* 0x0001486e01007387 */ /* 0x000fe20000100800 */
[----:B------:R-:W-:Y:S01]  /*3100*/  HADD2.F32 R188, -RZ, R188.H0_H0 ;  /* 0x200000bcffbc7230 */ /* 0x000fe20000004100 */
[----:B------:R-:W-:Y:S01]  /*3110*/  ULDC.U8 UR8, c[0x0][0x1f0] ;  /* 0x00007c0000087ab9 */ /* 0x000fe20000000000 */
[----:B------:R-:W-:Y:S01]  /*3120*/  HADD2.F32 R189, -RZ, R189.H0_H0 ;  /* 0x200000bdffbd7230 */ /* 0x000fe20000004100 */
[----:B------:R1:W-:Y:S01]  /*3130*/  STL [R1+0x144], R11 ;  /* 0x0001440b01007387 */ /* 0x0003e20000100800 */
[----:B------:R-:W-:-:S02]  /*3140*/  HADD2.F32 R194, -RZ, R194.H0_H0 ;  /* 0x200000c2ffc27230 */ /* 0x000fc40000004100 */
[----:B0-----:R-:W-:Y:S02]  /*3150*/  HADD2.F32 R109, -RZ, R13.H0_H0 ;  /* 0x2000000dff6d7230 */ /* 0x001fe40000004100 */
[----:B------:R-:W-:Y:S02]  /*3160*/  HADD2.F32 R13, -RZ, R235.H0_H0 ;  /* 0x200000ebff0d7230 */ /* 0x000fe40000004100 */
[----:B------:R-:W-:Y:S01]  /*3170*/  HADD2.F32 R235, -RZ, R158.H0_H0 ;  /* 0x2000009effeb7230 */ /* 0x000fe20000004100 */
[----:B------:R-:W-:Y:S01]  /*3180*/  STL [R1+0x140], R109 ;  /* 0x0001406d01007387 */ /* 0x000fe20000100800 */
[----:B------:R-:W-:Y:S02]  /*3190*/  HADD2.F32 R195, -RZ, R195.H0_H0 ;  /* 0x200000c3ffc37230 */ /* 0x000fe40000004100 */
[----:B-1----:R-:W-:Y:S01]  /*31a0*/  HADD2.F32 R11, -RZ, R14.H0_H0 ;  /* 0x2000000eff0b7230 */ /* 0x002fe20000004100 */
[----:B------:R0:W-:Y:S01]  /*31b0*/  STL [R1+0x13c], R13 ;  /* 0x00013c0d01007387 */ /* 0x0001e20000100800 */
[----:B------:R-:W-:-:S02]  /*31c0*/  HADD2.F32 R14, -RZ, R232.H0_H0 ;  /* 0x200000e8ff0e7230 */ /* 0x000fc40000004100 */
[----:B------:R-:W-:Y:S01]  /*31d0*/  HADD2.F32 R232, -RZ, R169.H0_H0 ;  /* 0x200000a9ffe87230 */ /* 0x000fe20000004100 */
        /* <DEDUP_REMOVED lines=240> */
[----:B0-----:R-:W-:Y:S02]  /*40e0*/  HADD2.F32 R13, -RZ, R216.H0_H0 ;  /* 0x200000d8ff0d7230 */ /* 0x001fe40000004100 */
[----:B-1----:R-:W-:Y:S02]  /*40f0*/  HADD2.F32 R11, -RZ, R220.H0_H0 ;  /* 0x200000dcff0b7230 */ /* 0x002fe40000004100 */
.L_x_62742:
[----:B------:R-:W-:-:S04]  /*4100*/  IMAD.MOV.U32 R182, RZ, RZ, 0x4 ;  /* 0x00000004ffb67424 */ /* 0x000fc800078e00ff */
        /* <DEDUP_REMOVED lines=47> */
.L_x_61906:
[----:B------:R-:W-:Y:S02]  /*4400*/  MOV R163, R10 ;  /* 0x0000000a00a37202 */ /* 0x000fe40000000f00 */
.L_x_61907:
[----:B------:R-:W-:Y:S05]  /*4410*/  BSYNC B3 ;  /* 0x0000000000037941 */ /* 0x000fea0003800000 */
.L_x_61905:
        /* <DEDUP_REMOVED lines=16> */
.L_x_61911:
[----:B------:R-:W-:Y:S05]  /*4520*/  BSYNC B4 ;  /* 0x0000000000047941 */ /* 0x000fea0003800000 */
.L_x_61910:
        /* <DEDUP_REMOVED lines=44> */
.L_x_61909:
[----:B------:R-:W-:Y:S05]  /*47f0*/  BSYNC B3 ;  /* 0x0000000000037941 */ /* 0x000fea0003800000 */
.L_x_61908:
[----:B------:R-:W2:Y:S01]  /*4800*/  LDL R49, [R1+0x14c] ;  /* 0x00014c0001317983 */ /* 0x000ea20000100800 */
        /* <DEDUP_REMOVED lines=8> */
[----:B--2---:R-:W-:-:S04]  /*4890*/  FMUL.FTZ R48, R49, R48 ;  /* 0x0000003031307220 */ /* 0x004fc80000410000 */
[----:B------:R-:W-:Y:S02]  /*48a0*/  @P2 FADD.FTZ R48, R44, R48 ;  /* 0x000000302c302221 */ /* 0x000fe40000010000 */
.L_x_61904:
[----:B------:R-:W-:Y:S05]  /*48b0*/  BSYNC B2 ;  /* 0x0000000000027941 */ /* 0x000fea0003800000 */
.L_x_61903:
        /* <DEDUP_REMOVED lines=18> */
.L_x_61915:
[----:B------:R-:W-:Y:S02]  /*49e0*/  MOV R49, R10 ;  /* 0x0000000a00317202 */ /* 0x000fe40000000f00 */
.L_x_61916:
[----:B------:R-:W-:Y:S05]  /*49f0*/  BSYNC B3 ;  /* 0x0000000000037941 */ /* 0x000fea0003800000 */
.L_x_61914:
        /* <DEDUP_REMOVED lines=16> */
.L_x_61920:
[----:B------:R-:W-:Y:S05]  /*4b00*/  BSYNC B4 ;  /* 0x0000000000047941 */ /* 0x000fea0003800000 */
.L_x_61919:
        /* <DEDUP_REMOVED lines=44> */
.L_x_61918:
[----:B------:R-:W-:Y:S05]  /*4dd0*/  BSYNC B3 ;  /* 0x0000000000037941 */ /* 0x000fea0003800000 */
.L_x_61917:
        /* <DEDUP_REMOVED lines=11> */
.L_x_61913:
[----:B------:R-:W-:Y:S05]  /*4e90*/  BSYNC B2 ;  /* 0x0000000000027941 */ /* 0x000fea0003800000 */
.L_x_61912:
        /* <DEDUP_REMOVED lines=18> */
.L_x_61924:
[----:B------:R-:W-:Y:S02]  /*4fc0*/  MOV R165, R10 ;  /* 0x0000000a00a57202 */ /* 0x000fe40000000f00 */
.L_x_61925:
[----:B------:R-:W-:Y:S05]  /*4fd0*/  BSYNC B3 ;  /* 0x0000000000037941 */ /* 0x000fea0003800000 */
.L_x_61923:
        /* <DEDUP_REMOVED lines=16> */
.L_x_61929:
[----:B------:R-:W-:Y:S05]  /*50e0*/  BSYNC B4 ;  /* 0x0000000000047941 */ /* 0x000fea0003800000 */
.L_x_61928:
        /* <DEDUP_REMOVED lines=44> */
.L_x_61927:
[----:B------:R-:W-:Y:S05]  /*53b0*/  BSYNC B3 ;  /* 0x0000000000037941 */ /* 0x000fea0003800000 */
.L_x_61926:
        /* <DEDUP_REMOVED lines=11> */
.L_x_61922:
[----:B------:R-:W-:Y:S05]  /*5470*/  BSYNC B2 ;  /* 0x0000000000027941 */ /* 0x000fea0003800000 */
.L_x_61921:
        /* <DEDUP_REMOVED lines=18> */
.L_x_61933:
[----:B------:R-:W-:Y:S02]  /*55a0*/  MOV R51, R10 ;  /* 0x0000000a00337202 */ /* 0x000fe40000000f00 */
.L_x_61934:
[----:B------:R-:W-:Y:S05]  /*55b0*/  BSYNC B3 ;  /* 0x0000000000037941 */ /* 0x000fea0003800000 */
.L_x_61932:
        /* <DEDUP_REMOVED lines=16> */
.L_x_61938:
[----:B------:R-:W-:Y:S05]  /*56c0*/  BSYNC B4 ;  /* 0x0000000000047941 */ /* 0x000fea0003800000 */
.L_x_61937:
        /* <DEDUP_REMOVED lines=44> */
.L_x_61936:
[----:B------:R-:W-:Y:S05]  /*5990*/  BSYNC B3 ;  /* 0x0000000000037941 */ /* 0x000fea0003800000 */
.L_x_61935:
        /* <DEDUP_REMOVED lines=11> */
.L_x_61931:
[----:B------:R-:W-:Y:S05]  /*5a50*/  BSYNC B2 ;  /* 0x0000000000027941 */ /* 0x000fea0003800000 */
.L_x_61930:
        /* <DEDUP_REMOVED lines=15> */
.L_x_61940:
[----:B------:R-:W-:Y:S05]  /*5b50*/  BSYNC B2 ;  /* 0x0000000000027941 */ /* 0x000fea0003800000 */
.L_x_61939:
[----:B------:R-:W-:Y:S02]  /*5b60*/  IADD3 R170, R170, 0x20, RZ ;  /* 0x00000020aaaa7810 */ /* 0x000fe40007ffe0ff */
[----:B------:R-:W-:Y:S02]  /*5b70*/  IADD3 R131, R131, 0x20, RZ ;  /* 0x0000002083837810 */ /* 0x000fe40007ffe0ff */
.L_x_61902:
[----:B------:R-:W-:Y:S05]  /*5b80*/  BSYNC B1 ;  /* 0x0000000000017941 */ /* 0x000fea0003800000 */
.L_x_61901:
        /* <DEDUP_REMOVED lines=30> */
.L_x_61946:
[----:B------:R-:W-:Y:S02]  /*5d70*/  IMAD.MOV.U32 R163, RZ, RZ, R10 ;  /* 0x000000ffffa37224 */ /* 0x000fe400078e000a */
.L_x_61947:
[----:B------:R-:W-:Y:S05]  /*5d80*/  BSYNC B3 ;  /* 0x0000000000037941 */ /* 0x000fea0003800000 */
.L_x_61945:
        /* <DEDUP_REMOVED lines=16> */
.L_x_61951:
[----:B------:R-:W-:Y:S05]  /*5e90*/  BSYNC B4 ;  /* 0x0000000000047941 */ /* 0x000fea0003800000 */
.L_x_61950:
        /* <DEDUP_REMOVED lines=44> */
.L_x_61949:
[----:B------:R-:W-:Y:S05]  /*6160*/  BSYNC B3 ;  /* 0x0000000000037941 */ /* 0x000fea0003800000 */
.L_x_61948:
[----:B------:R-:W2:Y:S01]  /*6170*/  LDL R53, [R1+0x13c] ;  /* 0x00013c0001357983 */ /* 0x000ea20000100800 */
        /* <DEDUP_REMOVED lines=8> */
[----:B--2---:R-:W-:-:S04]  /*6200*/  FMUL.FTZ R52, R53, R52 ;  /* 0x0000003435347220 */ /* 0x004fc80000410000 */
[----:B------:R-:W-:Y:S02]  /*6210*/  @P2 FADD.FTZ R52, R44, R52 ;  /* 0x000000342c342221 */ /* 0x000fe40000010000 */
.L_x_61944:
[----:B------:R-:W-:Y:S05]  /*6220*/  BSYNC B2 ;  /* 0x0000000000027941 */ /* 0x000fea0003800000 */
.L_x_61943:
        /* <DEDUP_REMOVED lines=18> */
.L_x_61955:
[----:B------:R-:W-:Y:S02]  /*6350*/  IMAD.MOV.U32 R53, RZ, RZ, R10 ;  /* 0x000000ffff357224 */ /* 0x000fe400078e000a */
.L_x_61956:
[----:B------:R-:W-:Y:S05]  /*6360*/  BSYNC B3 ;  /* 0x0000000000037941 */ /* 0x000fea0003800000 */
.L_x_61954:
        /* <DEDUP_REMOVED lines=16> */
.L_x_61960:
[----:B------:R-:W-:Y:S05]  /*6470*/  BSYNC B4 ;  /* 0x0000000000047941 */ /* 0x000fea0003800000 */
.L_x_61959:
        /* <DEDUP_REMOVED lines=44> */
.L_x_61958:
[----:B------:R-:W-:Y:S05]  /*6740*/  BSYNC B3 ;  /* 0x0000000000037941 */ /* 0x000fea0003800000 */
.L_x_61957:
        /* <DEDUP_REMOVED lines=11> */
.L_x_61953:
[----:B------:R-:W-:Y:S05]  /*6800*/  BSYNC B2 ;  /* 0x0000000000027941 */ /* 0x000fea0003800000 */
.L_x_61952:
        /* <DEDUP_REMOVED lines=18> */
.L_x_61964:
[----:B------:R-:W-:Y:S02]  /*6930*/  IMAD.MOV.U32 R165, RZ, RZ, R10 ;  /* 0x000000ffffa57224 */ /* 0x000fe400078e000a */
.L_x_61965:
[----:B------:R-:W-:Y:S05]  /*6940*/  BSYNC B3 ;  /* 0x0000000000037941 */ /* 0x000fea0003800000 */
.L_x_61963:
        /* <DEDUP_REMOVED lines=16> */
.L_x_61969:
[----:B------:R-:W-:Y:S05]  /*6a50*/  BSYNC B4 ;  /* 0x0000000000047941 */ /* 0x000fea0003800000 */
.L_x_61968:
        /* <DEDUP_REMOVED lines=44> */
.L_x_61967:
[----:B------:R-:W-:Y:S05]  /*6d20*/  BSYNC B3 ;  /* 0x0000000000037941 */ /* 0x000fea0003800000 */
.L_x_61966:
        /* <DEDUP_REMOVED lines=11> */
.L_x_61962:
[----:B------:R-:W-:Y:S05]  /*6de0*/  BSYNC B2 ;  /* 0x0000000000027941 */ /* 0x000fea0003800000 */
.L_x_61961:
        /* <DEDUP_REMOVED lines=18> */
.L_x_61973:
[----:B------:R-:W-:Y:S02]  /*6f10*/  IMAD.MOV.U32 R55, RZ, RZ, R10 ;  /* 0x000000ffff377224 */ /* 0x000fe400078e000a */
.L_x_61974:
[----:B------:R-:W-:Y:S05]  /*6f20*/  BSYNC B3 ;  /* 0x0000000000037941 */ /* 0x000fea0003800000 */
.L_x_61972:
        /* <DEDUP_REMOVED lines=16> */
.L_x_61978:
[----:B------:R-:W-:Y:S05]  /*7030*/  BSYNC B4 ;  /* 0x0000000000047941 */ /* 0x000fea0003800000 */
.L_x_61977:
        /* <DEDUP_REMOVED lines=44> */
.L_x_61976:
[----:B------:R-:W-:Y:S05]  /*7300*/  BSYNC B3 ;  /* 0x0000000000037941 */ /* 0x000fea0003800000 */
.L_x_61975:
        /* <DEDUP_REMOVED lines=11> */
.L_x_61971:
[----:B------:R-:W-:Y:S05]  /*73c0*/  BSYNC B2 ;  /* 0x0000000000027941 */ /* 0x000fea0003800000 */
.L_x_61970:
        /* <DEDUP_REMOVED lines=15> */
.L_x_61980:
[----:B------:R-:W-:Y:S05]  /*74c0*/  BSYNC B2 ;  /* 0x0000000000027941 */ /* 0x000fea0003800000 */
.L_x_61979:
[----:B------:R-:W-:Y:S02]  /*74d0*/  IADD3 R170, R170, 0x20, RZ ;  /* 0x00000020aaaa7810 */ /* 0x000fe40007ffe0ff */
[----:B------:R-:W-:Y:S02]  /*74e0*/  IADD3 R131, R131, 0x20, RZ ;  /* 0x0000002083837810 */ /* 0x000fe40007ffe0ff */
.L_x_61942:
[----:B------:R-:W-:Y:S05]  /*74f0*/  BSYNC B1 ;  /* 0x0000000000017941 */ /* 0x000fea0003800000 */
.L_x_61941:
        /* <DEDUP_REMOVED lines=30> */
.L_x_61986:
[----:B------:R-:W-:Y:S02]  /*76e0*/  IMAD.MOV.U32 R163, RZ, RZ, R10 ;  /* 0x000000ffffa37224 */ /* 0x000fe400078e000a */
.L_x_61987:
[----:B------:R-:W-:Y:S05]  /*76f0*/  BSYNC B3 ;  /* 0x0000000000037941 */ /* 0x000fea0003800000 */
.L_x_61985:
        /* <DEDUP_REMOVED lines=16> */
.L_x_61991:
[----:B------:R-:W-:Y:S05]  /*7800*/  BSYNC B4 ;  /* 0x0000000000047941 */ /* 0x000fea0003800000 */
.L_x_61990:
        /* <DEDUP_REMOVED lines=44> */
.L_x_61989:
[----:B------:R-:W-:Y:S05]  /*7ad0*/  BSYNC B3 ;  /* 0x0000000000037941 */ /* 0x000fea0003800000 */
.L_x_61988:
        /* <DEDUP_REMOVED lines=11> */
.L_x_61984:
[----:B------:R-:W-:Y:S05]  /*7b90*/  BSYNC B2 ;  /* 0x0000000000027941 */ /* 0x000fea0003800000 */
.L_x_61983:
        /* <DEDUP_REMOVED lines=18> */
.L_x_61995:
[----:B------:R-:W-:Y:S02]  /*7cc0*/  IMAD.MOV.U32 R57, RZ, RZ, R10 ;  /* 0x000000ffff397224 */ /* 0x000fe400078e000a */
.L_x_61996:
[----:B------:R-:W-:Y:S05]  /*7cd0*/  BSYNC B3 ;  /* 0x0000000000037941 */ /* 0x000fea0003800000 */
.L_x_61994:
        /* <DEDUP_REMOVED lines=16> */
.L_x_62000:
[----:B------:R-:W-:Y:S05]  /*7de0*/  BSYNC B4 ;  /* 0x0000000000047941 */ /* 0x000fea0003800000 */
.L_x_61999:
        /* <DEDUP_REMOVED lines=44> */
.L_x_61998:
[----:B------:R-:W-:Y:S05]  /*80b0*/  BSYNC B3 ;  /* 0x0000000000037941 */ /* 0x000fea0003800000 */
.L_x_61997:
        /* <DEDUP_REMOVED lines=11> */
.L_x_61993:
[----:B------:R-:W-:Y:S05]  /*8170*/  BSYNC B2 ;  /* 0x0000000000027941 */ /* 0x000fea0003800000 */
.L_x_61992:
        /* <DEDUP_REMOVED lines=18> */
.L_x_62004:
[----:B------:R-:W-:Y:S02]  /*82a0*/  IMAD.MOV.U32 R165, RZ, RZ, R10 ;  /* 0x000000ffffa57224 */ /* 0x000fe400078e000a */
.L_x_62005:
[----:B------:R-:W-:Y:S05]  /*82b0*/  BSYNC B3 ;  /* 0x0000000000037941 */ /* 0x000fea0003800000 */
.L_x_62003:
        /* <DEDUP_REMOVED lines=16> */
.L_x_62009:
[----:B------:R-:W-:Y:S05]  /*83c0*/  BSYNC B4 ;  /* 0x0000000000047941 */ /* 0x000fea0003800000 */
.L_x_62008:
        /* <DEDUP_REMOVED lines=44> */
.L_x_62007:
[----:B------:R-:W-:Y:S05]  /*8690*/  BSYNC B3 ;  /* 0x0000000000037941 */ /* 0x000fea0003800000 */
.L_x_62006:
        /* <DEDUP_REMOVED lines=11> */
.L_x_62002:
[----:B------:R-:W-:Y:S05]  /*8750*/  BSYNC B2 ;  /* 0x0000000000027941 */ /* 0x000fea0003800000 */
.L_x_62001:
        /* <DEDUP_REMOVED lines=18> */
.L_x_62013:
[----:B------:R-:W-:Y:S02]  /*8880*/  IMAD.MOV.U32 R59, RZ, RZ, R10 ;  /* 0x000000ffff3b7224 */ /* 0x000fe400078e000a */
.L_x_62014:
[----:B------:R-:W-:Y:S05]  /*8890*/  BSYNC B3 ;  /* 0x0000000000037941 */ /* 0x000fea0003800000 */
.L_x_62012:
        /* <DEDUP_REMOVED lines=16> */
.L_x_62018:
[----:B------:R-:W-:Y:S05]  /*89a0*/  BSYNC B4 ;  /* 0x0000000000047941 */ /* 0x000fea0003800000 */
.L_x_62017:
        /* <DEDUP_REMOVED lines=44> */
.L_x_62016:
[----:B------:R-:W-:Y:S05]  /*8c70*/  BSYNC B3 ;  /* 0x0000000000037941 */ /* 0x000fea0003800000 */
.L_x_62015:
        /* <DEDUP_REMOVED lines=11> */
.L_x_62011:
[----:B------:R-:W-:Y:S05]  /*8d30*/  BSYNC B2 ;  /* 0x0000000000027941 */ /* 0x000fea0003800000 */
.L_x_62010:
        /* <DEDUP_REMOVED lines=15> */
.L_x_62020:
[----:B------:R-:W-:Y:S05]  /*8e30*/  BSYNC B2 ;  /* 0x0000000000027941 */ /* 0x000fea0003800000 */
.L_x_62019:
[----:B------:R-:W-:Y:S02]  /*8e40*/  IADD3 R170, R170, 0x20, RZ ;  /* 0x00000020aaaa7810 */ /* 0x000fe40007ffe0ff */
[----:B------:R-:W-:Y:S02]  /*8e50*/  IADD3 R131, R131, 0x20, RZ ;  /* 0x0000002083837810 */ /* 0x000fe40007ffe0ff */
.L_x_61982:
[----:B------:R-:W-:Y:S05]  /*8e60*/  BSYNC B1 ;  /* 0x0000000000017941 */ /* 0x000fea0003800000 */
.L_x_61981:
        /* <DEDUP_REMOVED lines=30> */
.L_x_62026:
[----:B------:R-:W-:Y:S02]  /*9050*/  IMAD.MOV.U32 R163, RZ, RZ, R10 ;  /* 0x000000ffffa37224 */ /* 0x000fe400078e000a */
.L_x_62027:
[----:B------:R-:W-:Y:S05]  /*9060*/  BSYNC B3 ;  /* 0x0000000000037941 */ /* 0x000fea0003800000 */
.L_x_62025:
        /* <DEDUP_REMOVED lines=16> */
.L_x_62031:
[----:B------:R-:W-:Y:S05]  /*9170*/  BSYNC B4 ;  /* 0x0000000000047941 */ /* 0x000fea0003800000 */
.L_x_62030:
        /* <DEDUP_REMOVED lines=44> */
.L_x_62029:
[----:B------:R-:W-:Y:S05]  /*9440*/  BSYNC B3 ;  /* 0x0000000000037941 */ /* 0x000fea0003800000 */
.L_x_62028:
        /* <DEDUP_REMOVED lines=11> */
.L_x_62024:
[----:B------:R-:W-:Y:S05]  /*9500*/  BSYNC B2 ;  /* 0x0000000000027941 */ /* 0x000fea0003800000 */
.L_x_62023:
        /* <DEDUP_REMOVED lines=18> */
.L_x_62035:
[----:B------:R-:W-:Y:S02]  /*9630*/  IMAD.MOV.U32 R61, RZ, RZ, R10 ;  /* 0x000000ffff3d7224 */ /* 0x000fe400078e000a */
.L_x_62036:
[----:B------:R-:W-:Y:S05]  /*9640*/  BSYNC B3 ;  /* 0x0000000000037941 */ /* 0x000fea0003800000 */
.L_x_62034:
        /* <DEDUP_REMOVED lines=16> */
.L_x_62040:
[----:B------:R-:W-:Y:S05]  /*9750*/  BSYNC B4 ;  /* 0x0000000000047941 */ /* 0x000fea0003800000 */
.L_x_62039:
        /* <DEDUP_REMOVED lines=44> */
.L_x_62038:
[----:B------:R-:W-:Y:S05]  /*9a20*/  BSYNC B3 ;  /* 0x0000000000037941 */ /* 0x000fea0003800000 */
.L_x_62037:
        /* <DEDUP_REMOVED lines=11> */
.L_x_62033:
[----:B------:R-:W-:Y:S05]  /*9ae0*/  BSYNC B2 ;  /* 0x0000000000027941 */ /* 0x000fea0003800000 */
.L_x_62032:
        /* <DEDUP_REMOVED lines=18> */
.L_x_62044:
[----:B------:R-:W-:Y:S02]  /*9c10*/  IMAD.MOV.U32 R165, RZ, RZ, R10 ;  /* 0x000000ffffa57224 */ /* 0x000fe400078e000a */
.L_x_62045:
[----:B------:R-:W-:Y:S05]  /*9c20*/  BSYNC B3 ;  /* 0x0000000000037941 */ /* 0x000fea0003800000 */
.L_x_62043:
        /* <DEDUP_REMOVED lines=16> */
.L_x_62049:
[----:B------:R-:W-:Y:S05]  /*9d30*/  BSYNC B4 ;  /* 0x0000000000047941 */ /* 0x000fea0003800000 */
.L_x_62048:
        /* <DEDUP_REMOVED lines=44> */
.L_x_62047:
[----:B------:R-:W-:Y:S05]  /*a000*/  BSYNC B3 ;  /* 0x0000000000037941 */ /* 0x000fea0003800000 */
.L_x_62046:
        /* <DEDUP_REMOVED lines=11> */
.L_x_62042:
[----:B------:R-:W-:Y:S05]  /*a0c0*/  BSYNC B2 ;  /* 0x0000000000027941 */ /* 0x000fea0003800000 */
.L_x_62041:
        /* <DEDUP_REMOVED lines=18> */
.L_x_62053:
[----:B------:R-:W-:Y:S02]  /*a1f0*/  IMAD.MOV.U32 R63, RZ, RZ, R10 ;  /* 0x000000ffff3f7224 */ /* 0x000fe400078e000a */
.L_x_62054:
[----:B------:R-:W-:Y:S05]  /*a200*/  BSYNC B3 ;  /* 0x0000000000037941 */ /* 0x000fea0003800000 */
.L_x_62052:
        /* <DEDUP_REMOVED lines=16> */
.L_x_62058:
[----:B------:R-:W-:Y:S05]  /*a310*/  BSYNC B4 ;  /* 0x0000000000047941 */ /* 0x000fea0003800000 */
.L_x_62057:
        /* <DEDUP_REMOVED lines=44> */
.L_x_62056:
[----:B------:R-:W-:Y:S05]  /*a5e0*/  BSYNC B3 ;  /* 0x0000000000037941 */ /* 0x000fea0003800000 */
.L_x_62055:
        /* <DEDUP_REMOVED lines=11> */
.L_x_62051:
[----:B------:R-:W-:Y:S05]  /*a6a0*/  BSYNC B2 ;  /* 0x0000000000027941 */ /* 0x000fea0003800000 */
.L_x_62050:
[----:B------:R-:W-:Y:S01]  /*a6b0*/  IMAD.MOV.U32 R168, RZ, RZ, 0x10 ;  /* 0x00000010ffa87424 */ /* 0x000fe200078e00ff */
[----:B------:R-:W-:Y:S03]  /*a6c0*/  BSSY B2, `(.L_x_62059) ;  /* 0x000000e000027945 */ /* 0x000fe60003800000 */
[----:B------:R-:W-:-:S05]  /*a6d0*/  IMAD.WIDE.U32 R168, R170, R168, c[0x0][0x188] ;  /* 0x00006200aaa87625 */ /* 0x000fca00078e00a8 */
        /* <DEDUP_REMOVED lines=12> */
.L_x_62060:
[----:B------:R-:W-:Y:S05]  /*a7a0*/  BSYNC B2 ;  /* 0x0000000000027941 */ /* 0x000fea0003800000 */
.L_x_62059:
[----:B------:R-:W-:Y:S02]  /*a7b0*/  IADD3 R170, R170, 0x20, RZ ;  /* 0x00000020aaaa7810 */ /* 0x000fe40007ffe0ff */
[----:B------:R-:W-:Y:S02]  /*a7c0*/  IADD3 R131, R131, 0x20, RZ ;  /* 0x0000002083837810 */ /* 0x000fe40007ffe0ff */
.L_x_62022:
[----:B------:R-:W-:Y:S05]  /*a7d0*/  BSYNC B1 ;  /* 0x0000000000017941 */ /* 0x000fea0003800000 */
.L_x_62021:
        /* <DEDUP_REMOVED lines=30> */
.L_x_62066:
[----:B------:R-:W-:Y:S02]  /*a9c0*/  IMAD.MOV.U32 R163, RZ, RZ, R10 ;  /* 0x000000ffffa37224 */ /* 0x000fe400078e000a */
.L_x_62067:
[----:B------:R-:W-:Y:S05]  /*a9d0*/  BSYNC B3 ;  /* 0x0000000000037941 */ /* 0x000fea0003800000 */
.L_x_62065:
        /* <DEDUP_REMOVED lines=16> */
.L_x_62071:
[----:B------:R-:W-:Y:S05]  /*aae0*/  BSYNC B4 ;  /* 0x0000000000047941 */ /* 0x000fea0003800000 */
.L_x_62070:
        /* <DEDUP_REMOVED lines=44> */
.L_x_62069:
[----:B------:R-:W-:Y:S05]  /*adb0*/  BSYNC B3 ;  /* 0x0000000000037941 */ /* 0x000fea0003800000 */
.L_x_62068:
        /* <DEDUP_REMOVED lines=11> */
.L_x_62064:
[----:B------:R-:W-:Y:S05]  /*ae70*/  BSYNC B2 ;  /* 0x0000000000027941 */ /* 0x000fea0003800000 */
.L_x_62063:
        /* <DEDUP_REMOVED lines=18> */
.L_x_62075:
[----:B------:R-:W-:Y:S02]  /*afa0*/  IMAD.MOV.U32 R65, RZ, RZ, R10 ;  /* 0x000000ffff417224 */ /* 0x000fe400078e000a */
.L_x_62076:
[----:B------:R-:W-:Y:S05]  /*afb0*/  BSYNC B3 ;  /* 0x0000000000037941 */ /* 0x000fea0003800000 */
.L_x_62074:
        /* <DEDUP_REMOVED lines=16> */
.L_x_62080:
[----:B------:R-:W-:Y:S05]  /*b0c0*/  BSYNC B4 ;  /* 0x0000000000047941 */ /* 0x000fea0003800000 */
.L_x_62079:
        /* <DEDUP_REMOVED lines=44> */
.L_x_62078:
[----:B------:R-:W-:Y:S05]  /*b390*/  BSYNC B3 ;  /* 0x0000000000037941 */ /* 0x000fea0003800000 */
.L_x_62077:
        /* <DEDUP_REMOVED lines=11> */
.L_x_62073:
[----:B------:R-:W-:Y:S05]  /*b450*/  BSYNC B2 ;  /* 0x0000000000027941 */ /* 0x000fea0003800000 */
.L_x_62072:
        /* <DEDUP_REMOVED lines=18> */
.L_x_62084:
[----:B------:R-:W-:Y:S02]  /*b580*/  IMAD.MOV.U32 R165, RZ, RZ, R10 ;  /* 0x000000ffffa57224 */ /* 0x000fe400078e000a */
.L_x_62085:
[----:B------:R-:W-:Y:S05]  /*b590*/  BSYNC B3 ;  /* 0x0000000000037941 */ /* 0x000fea0003800000 */
.L_x_62083:
        /* <DEDUP_REMOVED lines=16> */
.L_x_62089:
[----:B------:R-:W-:Y:S05]  /*b6a0*/  BSYNC B4 ;  /* 0x0000000000047941 */ /* 0x000fea0003800000 */
.L_x_62088:
        /* <DEDUP_REMOVED lines=44> */
.L_x_62087:
[----:B------:R-:W-:Y:S05]  /*b970*/  BSYNC B3 ;  /* 0x0000000000037941 */ /* 0x000fea0003800000 */
.L_x_62086:
        /* <DEDUP_REMOVED lines=11> */
.L_x_62082:
[----:B------:R-:W-:Y:S05]  /*ba30*/  BSYNC B2 ;  /* 0x0000000000027941 */ /* 0x000fea0003800000 */
.L_x_62081:
        /* <DEDUP_REMOVED lines=18> */
.L_x_62093:
[----:B------:R-:W-:Y:S02]  /*bb60*/  IMAD.MOV.U32 R67, RZ, RZ, R10 ;  /* 0x000000ffff437224 */ /* 0x000fe400078e000a */
.L_x_62094:
[----:B------:R-:W-:Y:S05]  /*bb70*/  BSYNC B3 ;  /* 0x0000000000037941 */ /* 0x000fea0003800000 */
.L_x_62092:
        /* <DEDUP_REMOVED lines=16> */
.L_x_62098:
[----:B------:R-:W-:Y:S05]  /*bc80*/  BSYNC B4 ;  /* 0x0000000000047941 */ /* 0x000fea0003800000 */
.L_x_62097:
        /* <DEDUP_REMOVED lines=44> */
.L_x_62096:
[----:B------:R-:W-:Y:S05]  /*bf50*/  BSYNC B3 ;  /* 0x0000000000037941 */ /* 0x000fea0003800000 */
.L_x_62095:
        /* <DEDUP_REMOVED lines=11> */
.L_x_62091:
[----:B------:R-:W-:Y:S05]  /*c010*/  BSYNC B2 ;  /* 0x0000000000027941 */ /* 0x000fea0003800000 */
.L_x_62090:
[----:B------:R-:W-:Y:S01]  /*c020*/  HFMA2.MMA R168, -RZ, RZ, 0, 9.5367431640625e-07 ;  /* 0x00000010ffa87435 */ /* 0x000fe200000001ff */
[----:B------:R-:W-:Y:S09]  /*c030*/  BSSY B2, `(.L_x_62099) ;  /* 0x000000e000027945 */ /* 0x000ff20003800000 */
        /* <DEDUP_REMOVED lines=13> */
.L_x_62100:
[----:B------:R-:W-:Y:S05]  /*c110*/  BSYNC B2 ;  /* 0x0000000000027941 */ /* 0x000fea0003800000 */
.L_x_62099:
[----:B------:R-:W-:Y:S02]  /*c120*/  IADD3 R170, R170, 0x20, RZ ;  /* 0x00000020aaaa7810 */ /* 0x000fe40007ffe0ff */
[----:B------:R-:W-:Y:S02]  /*c130*/  IADD3 R131, R131, 0x20, RZ ;  /* 0x0000002083837810 */ /* 0x000fe40007ffe0ff */
.L_x_62062:
[----:B------:R-:W-:Y:S05]  /*c140*/  BSYNC B1 ;  /* 0x0000000000017941 */ /* 0x000fea0003800000 */
.L_x_62061:
        /* <DEDUP_REMOVED lines=30> */
.L_x_62106:
[----:B------:R-:W-:Y:S02]  /*c330*/  IMAD.MOV.U32 R163, RZ, RZ, R10 ;  /* 0x000000ffffa37224 */ /* 0x000fe400078e000a */
.L_x_62107:
[----:B------:R-:W-:Y:S05]  /*c340*/  BSYNC B3 ;  /* 0x0000000000037941 */ /* 0x000fea0003800000 */
.L_x_62105:
        /* <DEDUP_REMOVED lines=16> */
.L_x_62111:
[----:B------:R-:W-:Y:S05]  /*c450*/  BSYNC B4 ;  /* 0x0000000000047941 */ /* 0x000fea0003800000 */
.L_x_62110:
        /* <DEDUP_REMOVED lines=44> */
.L_x_62109:
[----:B------:R-:W-:Y:S05]  /*c720*/  BSYNC B3 ;  /* 0x0000000000037941 */ /* 0x000fea0003800000 */
.L_x_62108:
[----:B------:R-:W2:Y:S01]  /*c730*/  LDL R69, [R1+0xfc] ;  /* 0x0000fc0001457983 */ /* 0x000ea20000100800 */
        /* <DEDUP_REMOVED lines=10> */
.L_x_62104:
[----:B------:R-:W-:Y:S05]  /*c7e0*/  BSYNC B2 ;  /* 0x0000000000027941 */ /* 0x000fea0003800000 */
.L_x_62103:
        /* <DEDUP_REMOVED lines=18> */
.L_x_62115:
[----:B------:R-:W-:Y:S02]  /*c910*/  IMAD.MOV.U32 R69, RZ, RZ, R10 ;  /* 0x000000ffff457224 */ /* 0x000fe400078e000a */
.L_x_62116:
[----:B------:R-:W-:Y:S05]  /*c920*/  BSYNC B3 ;  /* 0x0000000000037941 */ /* 0x000fea0003800000 */
.L_x_62114:
        /* <DEDUP_REMOVED lines=16> */
.L_x_62120:
[----:B------:R-:W-:Y:S05]  /*ca30*/  BSYNC B4 ;  /* 0x0000000000047941 */ /* 0x000fea0003800000 */
.L_x_62119:
        /* <DEDUP_REMOVED lines=44> */
.L_x_62118:
[----:B------:R-:W-:Y:S05]  /*cd00*/  BSYNC B3 ;  /* 0x0000000000037941 */ /* 0x000fea0003800000 */
.L_x_62117:
[----:B------:R-:W2:Y:S01]  /*cd10*/  LDL R71, [R1+0xf8] ;  /* 0x0000f80001477983 */ /* 0x000ea20000100800 */
[----:B------:R-:W1:Y:S01]  /*cd20*/  I2F.U32 R69, R69 ;  /* 0x0000004500457306 */ /* 0x000e620000201000 */
[----:B------:R-:W-:-:S05]  /*cd30*/  MOV R70, 0x2f800000 ;  /* 0x2f80000000467802 */ /* 0x000fca0000000f00 */
        /* <DEDUP_REMOVED lines=8> */
.L_x_62113:
[----:B------:R-:W-:Y:S05]  /*cdc0*/  BSYNC B2 ;  /* 0x0000000000027941 */ /* 0x000fea0003800000 */
.L_x_62112:
        /* <DEDUP_REMOVED lines=18> */
.L_x_62124:
[----:B------:R-:W-:Y:S02]  /*cef0*/  IMAD.MOV.U32 R165, RZ, RZ, R10 ;  /* 0x000000ffffa57224 */ /* 0x000fe400078e000a */
.L_x_62125:
[----:B------:R-:W-:Y:S05]  /*cf00*/  BSYNC B3 ;  /* 0x0000000000037941 */ /* 0x000fea0003800000 */
.L_x_62123:
        /* <DEDUP_REMOVED lines=16> */
.L_x_62129:
[----:B------:R-:W-:Y:S05]  /*d010*/  BSYNC B4 ;  /* 0x0000000000047941 */ /* 0x000fea0003800000 */
.L_x_62128:
        /* <DEDUP_REMOVED lines=44> */
.L_x_62127:
[----:B------:R-:W-:Y:S05]  /*d2e0*/  BSYNC B3 ;  /* 0x0000000000037941 */ /* 0x000fea0003800000 */
.L_x_62126:
[----:B------:R-:W2:Y:S01]  /*d2f0*/  LDL R71, [R1+0xf4] ;  /* 0x0000f40001477983 */ /* 0x000ea20000100800 */
        /* <DEDUP_REMOVED lines=10> */
.L_x_62122:
[----:B------:R-:W-:Y:S05]  /*d3a0*/  BSYNC B2 ;  /* 0x0000000000027941 */ /* 0x000fea0003800000 */
.L_x_62121:
        /* <DEDUP_REMOVED lines=18> */
.L_x_62133:
[----:B------:R-:W-:Y:S02]  /*d4d0*/  IMAD.MOV.U32 R71, RZ, RZ, R10 ;  /* 0x000000ffff477224 */ /* 0x000fe400078e000a */
.L_x_62134:
[----:B------:R-:W-:Y:S05]  /*d4e0*/  BSYNC B3 ;  /* 0x0000000000037941 */ /* 0x000fea0003800000 */
.L_x_62132:
        /* <DEDUP_REMOVED lines=16> */
.L_x_62138:
[----:B------:R-:W-:Y:S05]  /*d5f0*/  BSYNC B4 ;  /* 0x0000000000047941 */ /* 0x000fea0003800000 */
.L_x_62137:
        /* <DEDUP_REMOVED lines=44> */
.L_x_62136:
[----:B------:R-:W-:Y:S05]  /*d8c0*/  BSYNC B3 ;  /* 0x0000000000037941 */ /* 0x000fea0003800000 */
.L_x_62135:
[----:B------:R-:W2:Y:S01]  /*d8d0*/  LDL R168, [R1+0xf0] ;  /* 0x0000f00001a87983 */ /* 0x000ea20000100800 */
[----:B------:R-:W0:Y:S01]  /*d8e0*/  I2F.U32 R71, R71 ;  /* 0x0000004700477306 */ /* 0x000e220000201000 */
[----:B------:R-:W-:-:S05]  /*d8f0*/  MOV R166, 0x2f800000 ;  /* 0x2f80000000a67802 */ /* 0x000fca0000000f00 */
        /* <DEDUP_REMOVED lines=8> */
.L_x_62131:
[----:B------:R-:W-:Y:S05]  /*d980*/  BSYNC B2 ;  /* 0x0000000000027941 */ /* 0x000fea0003800000 */
.L_x_62130:
        /* <DEDUP_REMOVED lines=15> */
.L_x_62140:
[----:B------:R-:W-:Y:S05]  /*da80*/  BSYNC B2 ;  /* 0x0000000000027941 */ /* 0x000fea0003800000 */
.L_x_62139:
[----:B------:R-:W-:Y:S02]  /*da90*/  IADD3 R170, R170, 0x20, RZ ;  /* 0x00000020aaaa7810 */ /* 0x000fe40007ffe0ff */
[----:B------:R-:W-:Y:S02]  /*daa0*/  IADD3 R131, R131, 0x20, RZ ;  /* 0x0000002083837810 */ /* 0x000fe40007ffe0ff */
.L_x_62102:
[----:B------:R-:W-:Y:S05]  /*dab0*/  BSYNC B1 ;  /* 0x0000000000017941 */ /* 0x000fea0003800000 */
.L_x_62101:
        /* <DEDUP_REMOVED lines=30> */
.L_x_62146:
[----:B------:R-:W-:Y:S02]  /*dca0*/  MOV R163, R10 ;  /* 0x0000000a00a37202 */ /* 0x000fe40000000f00 */
.L_x_62147:
[----:B------:R-:W-:Y:S05]  /*dcb0*/  BSYNC B3 ;  /* 0x0000000000037941 */ /* 0x000fea0003800000 */
.L_x_62145:
        /* <DEDUP_REMOVED lines=16> */
.L_x_62151:
[----:B------:R-:W-:Y:S05]  /*ddc0*/  BSYNC B4 ;  /* 0x0000000000047941 */ /* 0x000fea0003800000 */
.L_x_62150:
        /* <DEDUP_REMOVED lines=44> */
.L_x_62149:
[----:B------:R-:W-:Y:S05]  /*e090*/  BSYNC B3 ;  /* 0x0000000000037941 */ /* 0x000fea0003800000 */
.L_x_62148:
        /* <DEDUP_REMOVED lines=11> */
.L_x_62144:
[----:B------:R-:W-:Y:S05]  /*e150*/  BSYNC B2 ;  /* 0x0000000000027941 */ /* 0x000fea0003800000 */
.L_x_62143:
        /* <DEDUP_REMOVED lines=18> */
.L_x_62155:
[----:B------:R-:W-:Y:S02]  /*e280*/  MOV R73, R10 ;  /* 0x0000000a00497202 */ /* 0x000fe40000000f00 */
.L_x_62156:
[----:B------:R-:W-:Y:S05]  /*e290*/  BSYNC B3 ;  /* 0x0000000000037941 */ /* 0x000fea0003800000 */
.L_x_62154:
        /* <DEDUP_REMOVED lines=16> */
.L_x_62160:
[----:B------:R-:W-:Y:S05]  /*e3a0*/  BSYNC B4 ;  /* 0x0000000000047941 */ /* 0x000fea0003800000 */
.L_x_62159:
        /* <DEDUP_REMOVED lines=44> */
.L_x_62158:
[----:B------:R-:W-:Y:S05]  /*e670*/  BSYNC B3 ;  /* 0x0000000000037941 */ /* 0x000fea0003800000 */
.L_x_62157:
        /* <DEDUP_REMOVED lines=11> */
.L_x_62153:
[----:B------:R-:W-:Y:S05]  /*e730*/  BSYNC B2 ;  /* 0x0000000000027941 */ /* 0x000fea0003800000 */
.L_x_62152:
        /* <DEDUP_REMOVED lines=18> */
.L_x_62164:
[----:B------:R-:W-:Y:S02]  /*e860*/  MOV R165, R10 ;  /* 0x0000000a00a57202 */ /* 0x000fe40000000f00 */
.L_x_62165:
[----:B------:R-:W-:Y:S05]  /*e870*/  BSYNC B3 ;  /* 0x0000000000037941 */ /* 0x000fea0003800000 */
.L_x_62163:
        /* <DEDUP_REMOVED lines=16> */
.L_x_62169:
[----:B------:R-:W-:Y:S05]  /*e980*/  BSYNC B4 ;  /* 0x0000000000047941 */ /* 0x000fea0003800000 */
.L_x_62168:
        /* <DEDUP_REMOVED lines=44> */
.L_x_62167:
[----:B------:R-:W-:Y:S05]  /*ec50*/  BSYNC B3 ;  /* 0x0000000000037941 */ /* 0x000fea0003800000 */
.L_x_62166:
        /* <DEDUP_REMOVED lines=11> */
.L_x_62162:
[----:B------:R-:W-:Y:S05]  /*ed10*/  BSYNC B2 ;  /* 0x0000000000027941 */ /* 0x000fea0003800000 */
.L_x_62161:
        /* <DEDUP_REMOVED lines=18> */
.L_x_62173:
[----:B------:R-:W-:Y:S02]  /*ee40*/  MOV R75, R10 ;  /* 0x0000000a004b7202 */ /* 0x000fe40000000f00 */
.L_x_62174:
[----:B------:R-:W-:Y:S05]  /*ee50*/  BSYNC B3 ;  /* 0x0000000000037941 */ /* 0x000fea0003800000 */
.L_x_62172:
        /* <DEDUP_REMOVED lines=16> */
.L_x_62178:
[----:B------:R-:W-:Y:S05]  /*ef60*/  BSYNC B4 ;  /* 0x0000000000047941 */ /* 0x000fea0003800000 */
.L_x_62177:
        /* <DEDUP_REMOVED lines=44> */
.L_x_62176:
[----:B------:R-:W-:Y:S05]  /*f230*/  BSYNC B3 ;  /* 0x0000000000037941 */ /* 0x000fea0003800000 */
.L_x_62175:
        /* <DEDUP_REMOVED lines=11> */
.L_x_62171:
[----:B------:R-:W-:Y:S05]  /*f2f0*/  BSYNC B2 ;  /* 0x0000000000027941 */ /* 0x000fea0003800000 */
.L_x_62170:
        /* <DEDUP_REMOVED lines=15> */
.L_x_62180:
[----:B------:R-:W-:Y:S05]  /*f3f0*/  BSYNC B2 ;  /* 0x0000000000027941 */ /* 0x000fea0003800000 */
.L_x_62179:
[----:B------:R-:W-:Y:S02]  /*f400*/  IADD3 R170, R170, 0x20, RZ ;  /* 0x00000020aaaa7810 */ /* 0x000fe40007ffe0ff */
[----:B------:R-:W-:Y:S02]  /*f410*/  IADD3 R131, R131, 0x20, RZ ;  /* 0x0000002083837810 */ /* 0x000fe40007ffe0ff */
.L_x_62142:
[----:B------:R-:W-:Y:S05]  /*f420*/  BSYNC B1 ;  /* 0x0000000000017941 */ /* 0x000fea0003800000 */
.L_x_62141:
        /* <DEDUP_REMOVED lines=30> */
.L_x_62186:
[----:B------:R-:W-:Y:S02]  /*f610*/  IMAD.MOV.U32 R163, RZ, RZ, R10 ;  /* 0x000000ffffa37224 */ /* 0x000fe400078e000a */
.L_x_62187:
[----:B------:R-:W-:Y:S05]  /*f620*/  BSYNC B3 ;  /* 0x0000000000037941 */ /* 0x000fea0003800000 */
.L_x_62185:
        /* <DEDUP_REMOVED lines=16> */
.L_x_62191:
[----:B------:R-:W-:Y:S05]  /*f730*/  BSYNC B4 ;  /* 0x0000000000047941 */ /* 0x000fea0003800000 */
.L_x_62190:
        /* <DEDUP_REMOVED lines=44> */
.L_x_62189:
[----:B------:R-:W-:Y:S05]  /*fa00*/  BSYNC B3 ;  /* 0x0000000000037941 */ /* 0x000fea0003800000 */
.L_x_62188:
        /* <DEDUP_REMOVED lines=11> */
.L_x_62184:
[----:B------:R-:W-:Y:S05]  /*fac0*/  BSYNC B2 ;  /* 0x0000000000027941 */ /* 0x000fea0003800000 */
.L_x_62183:
        /* <DEDUP_REMOVED lines=18> */
.L_x_62195:
[----:B------:R-:W-:Y:S02]  /*fbf0*/  IMAD.MOV.U32 R77, RZ, RZ, R10 ;  /* 0x000000ffff4d7224 */ /* 0x000fe400078e000a */
.L_x_62196:
[----:B------:R-:W-:Y:S05]  /*fc00*/  BSYNC B3 ;  /* 0x0000000000037941 */ /* 0x000fea0003800000 */
.L_x_62194:
        /* <DEDUP_REMOVED lines=16> */
.L_x_62200:
[----:B------:R-:W-:Y:S05]  /*fd10*/  BSYNC B4 ;  /* 0x0000000000047941 */ /* 0x000fea0003800000 */
.L_x_62199:
        /* <DEDUP_REMOVED lines=44> */
.L_x_62198:
[----:B------:R-:W-:Y:S05]  /*ffe0*/  BSYNC B3 ;  /* 0x0000000000037941 */ /* 0x000fea0003800000 */
.L_x_62197:
        /* <DEDUP_REMOVED lines=11> */
.L_x_62193:
[----:B------:R-:W-:Y:S05]  /*100a0*/  BSYNC B2 ;  /* 0x0000000000027941 */ /* 0x000fea0003800000 */
.L_x_62192:
        /* <DEDUP_REMOVED lines=18> */
.L_x_62204:
[----:B------:R-:W-:Y:S02]  /*101d0*/  IMAD.MOV.U32 R165, RZ, RZ, R10 ;  /* 0x000000ffffa57224 */ /* 0x000fe400078e000a */
.L_x_62205:
[----:B------:R-:W-:Y:S05]  /*101e0*/  BSYNC B3 ;  /* 0x0000000000037941 */ /* 0x000fea0003800000 */
.L_x_62203:
        /* <DEDUP_REMOVED lines=16> */
.L_x_62209:
[----:B------:R-:W-:Y:S05]  /*102f0*/  BSYNC B4 ;  /* 0x0000000000047941 */ /* 0x000fea0003800000 */
.L_x_62208:
        /* <DEDUP_REMOVED lines=44> */
.L_x_62207:
[----:B------:R-:W-:Y:S05]  /*105c0*/  BSYNC B3 ;  /* 0x0000000000037941 */ /* 0x000fea0003800000 */
.L_x_62206:
        /* <DEDUP_REMOVED lines=11> */
.L_x_62202:
[----:B------:R-:W-:Y:S05]  /*10680*/  BSYNC B2 ;  /* 0x0000000000027941 */ /* 0x000fea0003800000 */
.L_x_62201:
        /* <DEDUP_REMOVED lines=18> */
.L_x_62213:
[----:B------:R-:W-:Y:S02]  /*107b0*/  IMAD.MOV.U32 R79, RZ, RZ, R10 ;  /* 0x000000ffff4f7224 */ /* 0x000fe400078e000a */
.L_x_62214:
[----:B------:R-:W-:Y:S05]  /*107c0*/  BSYNC B3 ;  /* 0x0000000000037941 */ /* 0x000fea0003800000 */
.L_x_62212:
        /* <DEDUP_REMOVED lines=16> */
.L_x_62218:
[----:B------:R-:W-:Y:S05]  /*108d0*/  BSYNC B4 ;  /* 0x0000000000047941 */ /* 0x000fea0003800000 */
.L_x_62217:
        /* <DEDUP_REMOVED lines=44> */
.L_x_62216:
[----:B------:R-:W-:Y:S05]  /*10ba0*/  BSYNC B3 ;  /* 0x0000000000037941 */ /* 0x000fea0003800000 */
.L_x_62215:
        /* <DEDUP_REMOVED lines=11> */
.L_x_62211:
[----:B------:R-:W-:Y:S05]  /*10c60*/  BSYNC B2 ;  /* 0x0000000000027941 */ /* 0x000fea0003800000 */
.L_x_62210:
        /* <DEDUP_REMOVED lines=15> */
.L_x_62220:
[----:B------:R-:W-:Y:S05]  /*10d60*/  BSYNC B2 ;  /* 0x0000000000027941 */ /* 0x000fea0003800000 */
.L_x_62219:
[----:B------:R-:W-:Y:S02]  /*10d70*/  IADD3 R170, R170, 0x20, RZ ;  /* 0x00000020aaaa7810 */ /* 0x000fe40007ffe0ff */
[----:B------:R-:W-:Y:S02]  /*10d80*/  IADD3 R131, R131, 0x20, RZ ;  /* 0x0000002083837810 */ /* 0x000fe40007ffe0ff */
.L_x_62182:
[----:B------:R-:W-:Y:S05]  /*10d90*/  BSYNC B1 ;  /* 0x0000000000017941 */ /* 0x000fea0003800000 */
.L_x_62181:
        /* <DEDUP_REMOVED lines=30> */
.L_x_62226:
[----:B------:R-:W-:Y:S02]  /*10f80*/  IMAD.MOV.U32 R163, RZ, RZ, R10 ;  /* 0x000000ffffa37224 */ /* 0x000fe400078e000a */
.L_x_62227:
[----:B------:R-:W-:Y:S05]  /*10f90*/  BSYNC B3 ;  /* 0x0000000000037941 */ /* 0x000fea0003800000 */
.L_x_62225:
        /* <DEDUP_REMOVED lines=16> */
.L_x_62231:
[----:B------:R-:W-:Y:S05]  /*110a0*/  BSYNC B4 ;  /* 0x0000000000047941 */ /* 0x000fea0003800000 */
.L_x_62230:
        /* <DEDUP_REMOVED lines=44> */
.L_x_62229:
[----:B------:R-:W-:Y:S05]  /*11370*/  BSYNC B3 ;  /* 0x0000000000037941 */ /* 0x000fea0003800000 */
.L_x_62228:
        /* <DEDUP_REMOVED lines=11> */
.L_x_62224:
[----:B------:R-:W-:Y:S05]  /*11430*/  BSYNC B2 ;  /* 0x0000000000027941 */ /* 0x000fea0003800000 */
.L_x_62223:
        /* <DEDUP_REMOVED lines=18> */
.L_x_62235:
[----:B------:R-:W-:Y:S02]  /*11560*/  IMAD.MOV.U32 R81, RZ, RZ, R10 ;  /* 0x000000ffff517224 */ /* 0x000fe400078e000a */
.L_x_62236:
[----:B------:R-:W-:Y:S05]  /*11570*/  BSYNC B3 ;  /* 0x0000000000037941 */ /* 0x000fea0003800000 */
.L_x_62234:
        /* <DEDUP_REMOVED lines=16> */
.L_x_62240:
[----:B------:R-:W-:Y:S05]  /*11680*/  BSYNC B4 ;  /* 0x0000000000047941 */ /* 0x000fea0003800000 */
.L_x_62239:
        /* <DEDUP_REMOVED lines=44> */
.L_x_62238:
[----:B------:R-:W-:Y:S05]  /*11950*/  BSYNC B3 ;  /* 0x0000000000037941 */ /* 0x000fea0003800000 */
.L_x_62237:
        /* <DEDUP_REMOVED lines=11> */
.L_x_62233:
[----:B------:R-:W-:Y:S05]  /*11a10*/  BSYNC B2 ;  /* 0x0000000000027941 */ /* 0x000fea0003800000 */
.L_x_62232:
        /* <DEDUP_REMOVED lines=18> */
.L_x_62244:
[----:B------:R-:W-:Y:S02]  /*11b40*/  MOV R165, R10 ;  /* 0x0000000a00a57202 */ /* 0x000fe40000000f00 */
.L_x_62245:
[----:B------:R-:W-:Y:S05]  /*11b50*/  BSYNC B3 ;  /* 0x0000000000037941 */ /* 0x000fea0003800000 */
.L_x_62243:
        /* <DEDUP_REMOVED lines=16> */
.L_x_62249:
[----:B------:R-:W-:Y:S05]  /*11c60*/  BSYNC B4 ;  /* 0x0000000000047941 */ /* 0x000fea0003800000 */
.L_x_62248:
        /* <DEDUP_REMOVED lines=44> */
.L_x_62247:
[----:B------:R-:W-:Y:S05]  /*11f30*/  BSYNC B3 ;  /* 0x0000000000037941 */ /* 0x000fea0003800000 */
.L_x_62246:
        /* <DEDUP_REMOVED lines=11> */
.L_x_62242:
[----:B------:R-:W-:Y:S05]  /*11ff0*/  BSYNC B2 ;  /* 0x0000000000027941 */ /* 0x000fea0003800000 */
.L_x_62241:
        /* <DEDUP_REMOVED lines=18> */
.L_x_62253:
[----:B------:R-:W-:Y:S02]  /*12120*/  IMAD.MOV.U32 R83, RZ, RZ, R10 ;  /* 0x000000ffff537224 */ /* 0x000fe400078e000a */
.L_x_62254:
[----:B------:R-:W-:Y:S05]  /*12130*/  BSYNC B3 ;  /* 0x0000000000037941 */ /* 0x000fea0003800000 */
.L_x_62252:
        /* <DEDUP_REMOVED lines=16> */
.L_x_62258:
[----:B------:R-:W-:Y:S05]  /*12240*/  BSYNC B4 ;  /* 0x0000000000047941 */ /* 0x000fea0003800000 */
.L_x_62257:
        /* <DEDUP_REMOVED lines=44> */
.L_x_62256:
[----:B------:R-:W-:Y:S05]  /*12510*/  BSYNC B3 ;  /* 0x0000000000037941 */ /* 0x000fea0003800000 */
.L_x_62255:
        /* <DEDUP_REMOVED lines=11> */
.L_x_62251:
[----:B------:R-:W-:Y:S05]  /*125d0*/  BSYNC B2 ;  /* 0x0000000000027941 */ /* 0x000fea0003800000 */
.L_x_62250:
        /* <DEDUP_REMOVED lines=15> */
.L_x_62260:
[----:B------:R-:W-:Y:S05]  /*126d0*/  BSYNC B2 ;  /* 0x0000000000027941 */ /* 0x000fea0003800000 */
.L_x_62259:
[----:B------:R-:W-:Y:S02]  /*126e0*/  IADD3 R170, R170, 0x20, RZ ;  /* 0x00000020aaaa7810 */ /* 0x000fe40007ffe0ff */
[----:B------:R-:W-:Y:S02]  /*126f0*/  IADD3 R131, R131, 0x20, RZ ;  /* 0x0000002083837810 */ /* 0x000fe40007ffe0ff */
.L_x_62222:
[----:B------:R-:W-:Y:S05]  /*12700*/  BSYNC B1 ;  /* 0x0000000000017941 */ /* 0x000fea0003800000 */
.L_x_62221:
        /* <DEDUP_REMOVED lines=30> */
.L_x_62266:
[----:B------:R-:W-:Y:S02]  /*128f0*/  IMAD.MOV.U32 R163, RZ, RZ, R10 ;  /* 0x000000ffffa37224 */ /* 0x000fe400078e000a */
.L_x_62267:
[----:B------:R-:W-:Y:S05]  /*12900*/  BSYNC B3 ;  /* 0x0000000000037941 */ /* 0x000fea0003800000 */
.L_x_62265:
        /* <DEDUP_REMOVED lines=16> */
.L_x_62271:
[----:B------:R-:W-:Y:S05]  /*12a10*/  BSYNC B4 ;  /* 0x0000000000047941 */ /* 0x000fea0003800000 */
.L_x_62270:
        /* <DEDUP_REMOVED lines=44> */
.L_x_62269:
[----:B------:R-:W-:Y:S05]  /*12ce0*/  BSYNC B3 ;  /* 0x0000000000037941 */ /* 0x000fea0003800000 */
.L_x_62268:
        /* <DEDUP_REMOVED lines=11> */
.L_x_62264:
[----:B------:R-:W-:Y:S05]  /*12da0*/  BSYNC B2 ;  /* 0x0000000000027941 */ /* 0x000fea0003800000 */
.L_x_62263:
        /* <DEDUP_REMOVED lines=18> */
.L_x_62275:
[----:B------:R-:W-:Y:S02]  /*12ed0*/  IMAD.MOV.U32 R85, RZ, RZ, R10 ;  /* 0x000000ffff557224 */ /* 0x000fe400078e000a */
.L_x_62276:
[----:B------:R-:W-:Y:S05]  /*12ee0*/  BSYNC B3 ;  /* 0x0000000000037941 */ /* 0x000fea0003800000 */
.L_x_62274:
        /* <DEDUP_REMOVED lines=16> */
.L_x_62280:
[----:B------:R-:W-:Y:S05]  /*12ff0*/  BSYNC B4 ;  /* 0x0000000000047941 */ /* 0x000fea0003800000 */
.L_x_62279:
        /* <DEDUP_REMOVED lines=44> */
.L_x_62278:
[----:B------:R-:W-:Y:S05]  /*132c0*/  BSYNC B3 ;  /* 0x0000000000037941 */ /* 0x000fea0003800000 */
.L_x_62277:
        /* <DEDUP_REMOVED lines=11> */
.L_x_62273:
[----:B------:R-:W-:Y:S05]  /*13380*/  BSYNC B2 ;  /* 0x0000000000027941 */ /* 0x000fea0003800000 */
.L_x_62272:
        /* <DEDUP_REMOVED lines=18> */
.L_x_62284:
[----:B------:R-:W-:Y:S02]  /*134b0*/  MOV R165, R10 ;  /* 0x0000000a00a57202 */ /* 0x000fe40000000f00 */
.L_x_62285:
[----:B------:R-:W-:Y:S05]  /*134c0*/  BSYNC B3 ;  /* 0x0000000000037941 */ /* 0x000fea0003800000 */
.L_x_62283:
        /* <DEDUP_REMOVED lines=16> */
.L_x_62289:
[----:B------:R-:W-:Y:S05]  /*135d0*/  BSYNC B4 ;  /* 0x0000000000047941 */ /* 0x000fea0003800000 */
.L_x_62288:
        /* <DEDUP_REMOVED lines=44> */
.L_x_62287:
[----:B------:R-:W-:Y:S05]  /*138a0*/  BSYNC B3 ;  /* 0x0000000000037941 */ /* 0x000fea0003800000 */
.L_x_62286:
        /* <DEDUP_REMOVED lines=11> */
.L_x_62282:
[----:B------:R-:W-:Y:S05]  /*13960*/  BSYNC B2 ;  /* 0x0000000000027941 */ /* 0x000fea0003800000 */
.L_x_62281:
        /* <DEDUP_REMOVED lines=18> */
.L_x_62293:
[----:B------:R-:W-:Y:S02]  /*13a90*/  IMAD.MOV.U32 R87, RZ, RZ, R10 ;  /* 0x000000ffff577224 */ /* 0x000fe400078e000a */
.L_x_62294:
[----:B------:R-:W-:Y:S05]  /*13aa0*/  BSYNC B3 ;  /* 0x0000000000037941 */ /* 0x000fea0003800000 */
.L_x_62292:
        /* <DEDUP_REMOVED lines=16> */
.L_x_62298:
[----:B------:R-:W-:Y:S05]  /*13bb0*/  BSYNC B4 ;  /* 0x0000000000047941 */ /* 0x000fea0003800000 */
.L_x_62297:
        /* <DEDUP_REMOVED lines=44> */
.L_x_62296:
[----:B------:R-:W-:Y:S05]  /*13e80*/  BSYNC B3 ;  /* 0x0000000000037941 */ /* 0x000fea0003800000 */
.L_x_62295:
        /* <DEDUP_REMOVED lines=11> */
.L_x_62291:
[----:B------:R-:W-:Y:S05]  /*13f40*/  BSYNC B2 ;  /* 0x0000000000027941 */ /* 0x000fea0003800000 */
.L_x_62290:
        /* <DEDUP_REMOVED lines=15> */
.L_x_62300:
[----:B------:R-:W-:Y:S05]  /*14040*/  BSYNC B2 ;  /* 0x0000000000027941 */ /* 0x000fea0003800000 */
.L_x_62299:
[----:B------:R-:W-:Y:S02]  /*14050*/  IADD3 R170, R170, 0x20, RZ ;  /* 0x00000020aaaa7810 */ /* 0x000fe40007ffe0ff */
[----:B------:R-:W-:Y:S02]  /*14060*/  IADD3 R131, R131, 0x20, RZ ;  /* 0x0000002083837810 */ /* 0x000fe40007ffe0ff */
.L_x_62262:
[----:B------:R-:W-:Y:S05]  /*14070*/  BSYNC B1 ;  /* 0x0000000000017941 */ /* 0x000fea0003800000 */
.L_x_62261:
        /* <DEDUP_REMOVED lines=30> */
.L_x_62306:
[----:B------:R-:W-:Y:S02]  /*14260*/  IMAD.MOV.U32 R163, RZ, RZ, R10 ;  /* 0x000000ffffa37224 */ /* 0x000fe400078e000a */
.L_x_62307:
[----:B------:R-:W-:Y:S05]  /*14270*/  BSYNC B3 ;  /* 0x0000000000037941 */ /* 0x000fea0003800000 */
.L_x_62305:
        /* <DEDUP_REMOVED lines=16> */
.L_x_62311:
[----:B------:R-:W-:Y:S05]  /*14380*/  BSYNC B4 ;  /* 0x0000000000047941 */ /* 0x000fea0003800000 */
.L_x_62310:
        /* <DEDUP_REMOVED lines=44> */
.L_x_62309:
[----:B------:R-:W-:Y:S05]  /*14650*/  BSYNC B3 ;  /* 0x0000000000037941 */ /* 0x000fea0003800000 */
.L_x_62308:
        /* <DEDUP_REMOVED lines=11> */
.L_x_62304:
[----:B------:R-:W-:Y:S05]  /*14710*/  BSYNC B2 ;  /* 0x0000000000027941 */ /* 0x000fea0003800000 */
.L_x_62303:
        /* <DEDUP_REMOVED lines=18> */
.L_x_62315:
[----:B------:R-:W-:Y:S02]  /*14840*/  IMAD.MOV.U32 R89, RZ, RZ, R10 ;  /* 0x000000ffff597224 */ /* 0x000fe400078e000a */
.L_x_62316:
[----:B------:R-:W-:Y:S05]  /*14850*/  BSYNC B3 ;  /* 0x0000000000037941 */ /* 0x000fea0003800000 */
.L_x_62314:
        /* <DEDUP_REMOVED lines=16> */
.L_x_62320:
[----:B------:R-:W-:Y:S05]  /*14960*/  BSYNC B4 ;  /* 0x0000000000047941 */ /* 0x000fea0003800000 */
.L_x_62319:
        /* <DEDUP_REMOVED lines=44> */
.L_x_62318:
[----:B------:R-:W-:Y:S05]  /*14c30*/  BSYNC B3 ;  /* 0x0000000000037941 */ /* 0x000fea0003800000 */
.L_x_62317:
        /* <DEDUP_REMOVED lines=11> */
.L_x_62313:
[----:B------:R-:W-:Y:S05]  /*14cf0*/  BSYNC B2 ;  /* 0x0000000000027941 */ /* 0x000fea0003800000 */
.L_x_62312:
        /* <DEDUP_REMOVED lines=18> */
.L_x_62324:
[----:B------:R-:W-:Y:S02]  /*14e20*/  MOV R165, R10 ;  /* 0x0000000a00a57202 */ /* 0x000fe40000000f00 */
.L_x_62325:
[----:B------:R-:W-:Y:S05]  /*14e30*/  BSYNC B3 ;  /* 0x0000000000037941 */ /* 0x000fea0003800000 */
.L_x_62323:
        /* <DEDUP_REMOVED lines=16> */
.L_x_62329:
[----:B------:R-:W-:Y:S05]  /*14f40*/  BSYNC B4 ;  /* 0x0000000000047941 */ /* 0x000fea0003800000 */
.L_x_62328:
        /* <DEDUP_REMOVED lines=44> */
.L_x_62327:
[----:B------:R-:W-:Y:S05]  /*15210*/  BSYNC B3 ;  /* 0x0000000000037941 */ /* 0x000fea0003800000 */
.L_x_62326:
        /* <DEDUP_REMOVED lines=11> */
.L_x_62322:
[----:B------:R-:W-:Y:S05]  /*152d0*/  BSYNC B2 ;  /* 0x0000000000027941 */ /* 0x000fea0003800000 */
.L_x_62321:
        /* <DEDUP_REMOVED lines=18> */
.L_x_62333:
[----:B------:R-:W-:Y:S02]  /*15400*/  IMAD.MOV.U32 R91, RZ, RZ, R10 ;  /* 0x000000ffff5b7224 */ /* 0x000fe400078e000a */
.L_x_62334:
[----:B------:R-:W-:Y:S05]  /*15410*/  BSYNC B3 ;  /* 0x0000000000037941 */ /* 0x000fea0003800000 */
.L_x_62332:
        /* <DEDUP_REMOVED lines=16> */
.L_x_62338:
[----:B------:R-:W-:Y:S05]  /*15520*/  BSYNC B4 ;  /* 0x0000000000047941 */ /* 0x000fea0003800000 */
.L_x_62337:
        /* <DEDUP_REMOVED lines=44> */
.L_x_62336:
[----:B------:R-:W-:Y:S05]  /*157f0*/  BSYNC B3 ;  /* 0x0000000000037941 */ /* 0x000fea0003800000 */
.L_x_62335:
        /* <DEDUP_REMOVED lines=11> */
.L_x_62331:
[----:B------:R-:W-:Y:S05]  /*158b0*/  BSYNC B2 ;  /* 0x0000000000027941 */ /* 0x000fea0003800000 */
.L_x_62330:
        /* <DEDUP_REMOVED lines=15> */
.L_x_62340:
[----:B------:R-:W-:Y:S05]  /*159b0*/  BSYNC B2 ;  /* 0x0000000000027941 */ /* 0x000fea0003800000 */
.L_x_62339:
[----:B------:R-:W-:Y:S02]  /*159c0*/  IADD3 R170, R170, 0x20, RZ ;  /* 0x00000020aaaa7810 */ /* 0x000fe40007ffe0ff */
[----:B------:R-:W-:Y:S02]  /*159d0*/  IADD3 R131, R131, 0x20, RZ ;  /* 0x0000002083837810 */ /* 0x000fe40007ffe0ff */
.L_x_62302:
[----:B------:R-:W-:Y:S05]  /*159e0*/  BSYNC B1 ;  /* 0x0000000000017941 */ /* 0x000fea0003800000 */
.L_x_62301:
        /* <DEDUP_REMOVED lines=30> */
.L_x_62346:
[----:B------:R-:W-:Y:S02]  /*15bd0*/  IMAD.MOV.U32 R163, RZ, RZ, R10 ;  /* 0x000000ffffa37224 */ /* 0x000fe400078e000a */
.L_x_62347:
[----:B------:R-:W-:Y:S05]  /*15be0*/  BSYNC B3 ;  /* 0x0000000000037941 */ /* 0x000fea0003800000 */
.L_x_62345:
        /* <DEDUP_REMOVED lines=16> */
.L_x_62351:
[----:B------:R-:W-:Y:S05]  /*15cf0*/  BSYNC B4 ;  /* 0x0000000000047941 */ /* 0x000fea0003800000 */
.L_x_62350:
        /* <DEDUP_REMOVED lines=44> */
.L_x_62349:
[----:B------:R-:W-:Y:S05]  /*15fc0*/  BSYNC B3 ;  /* 0x0000000000037941 */ /* 0x000fea0003800000 */
.L_x_62348:
        /* <DEDUP_REMOVED lines=11> */
.L_x_62344:
[----:B------:R-:W-:Y:S05]  /*16080*/  BSYNC B2 ;  /* 0x0000000000027941 */ /* 0x000fea0003800000 */
.L_x_62343:
        /* <DEDUP_REMOVED lines=18> */
.L_x_62355:
[----:B------:R-:W-:Y:S02]  /*161b0*/  IMAD.MOV.U32 R93, RZ, RZ, R10 ;  /* 0x000000ffff5d7224 */ /* 0x000fe400078e000a */
.L_x_62356:
[----:B------:R-:W-:Y:S05]  /*161c0*/  BSYNC B3 ;  /* 0x0000000000037941 */ /* 0x000fea0003800000 */
.L_x_62354:
        /* <DEDUP_REMOVED lines=16> */
.L_x_62360:
[----:B------:R-:W-:Y:S05]  /*162d0*/  BSYNC B4 ;  /* 0x0000000000047941 */ /* 0x000fea0003800000 */
.L_x_62359:
        /* <DEDUP_REMOVED lines=44> */
.L_x_62358:
[----:B------:R-:W-:Y:S05]  /*165a0*/  BSYNC B3 ;  /* 0x0000000000037941 */ /* 0x000fea0003800000 */
.L_x_62357:
        /* <DEDUP_REMOVED lines=11> */
.L_x_62353:
[----:B------:R-:W-:Y:S05]  /*16660*/  BSYNC B2 ;  /* 0x0000000000027941 */ /* 0x000fea0003800000 */
.L_x_62352:
        /* <DEDUP_REMOVED lines=18> */
.L_x_62364:
[----:B------:R-:W-:Y:S02]  /*16790*/  MOV R165, R10 ;  /* 0x0000000a00a57202 */ /* 0x000fe40000000f00 */
.L_x_62365:
[----:B------:R-:W-:Y:S05]  /*167a0*/  BSYNC B3 ;  /* 0x0000000000037941 */ /* 0x000fea0003800000 */
.L_x_62363:
        /* <DEDUP_REMOVED lines=16> */
.L_x_62369:
[----:B------:R-:W-:Y:S05]  /*168b0*/  BSYNC B4 ;  /* 0x0000000000047941 */ /* 0x000fea0003800000 */
.L_x_62368:
        /* <DEDUP_REMOVED lines=44> */
.L_x_62367:
[----:B------:R-:W-:Y:S05]  /*16b80*/  BSYNC B3 ;  /* 0x0000000000037941 */ /* 0x000fea0003800000 */
.L_x_62366:
        /* <DEDUP_REMOVED lines=11> */
.L_x_62362:
[----:B------:R-:W-:Y:S05]  /*16c40*/  BSYNC B2 ;  /* 0x0000000000027941 */ /* 0x000fea0003800000 */
.L_x_62361:
        /* <DEDUP_REMOVED lines=18> */
.L_x_62373:
[----:B------:R-:W-:Y:S02]  /*16d70*/  IMAD.MOV.U32 R95, RZ, RZ, R10 ;  /* 0x000000ffff5f7224 */ /* 0x000fe400078e000a */
.L_x_62374:
[----:B------:R-:W-:Y:S05]  /*16d80*/  BSYNC B3 ;  /* 0x0000000000037941 */ /* 0x000fea0003800000 */
.L_x_62372:
        /* <DEDUP_REMOVED lines=16> */
.L_x_62378:
[----:B------:R-:W-:Y:S05]  /*16e90*/  BSYNC B4 ;  /* 0x0000000000047941 */ /* 0x000fea0003800000 */
.L_x_62377:
        /* <DEDUP_REMOVED lines=44> */
.L_x_62376:
[----:B------:R-:W-:Y:S05]  /*17160*/  BSYNC B3 ;  /* 0x0000000000037941 */ /* 0x000fea0003800000 */
.L_x_62375:
        /* <DEDUP_REMOVED lines=11> */
.L_x_62371:
[----:B------:R-:W-:Y:S05]  /*17220*/  BSYNC B2 ;  /* 0x0000000000027941 */ /* 0x000fea0003800000 */
.L_x_62370:
        /* <DEDUP_REMOVED lines=15> */
.L_x_62380:
[----:B------:R-:W-:Y:S05]  /*17320*/  BSYNC B2 ;  /* 0x0000000000027941 */ /* 0x000fea0003800000 */
.L_x_62379:
[----:B------:R-:W-:Y:S02]  /*17330*/  IADD3 R170, R170, 0x20, RZ ;  /* 0x00000020aaaa7810 */ /* 0x000fe40007ffe0ff */
[----:B------:R-:W-:Y:S02]  /*17340*/  IADD3 R131, R131, 0x20, RZ ;  /* 0x0000002083837810 */ /* 0x000fe40007ffe0ff */
.L_x_62342:
[----:B------:R-:W-:Y:S05]  /*17350*/  BSYNC B1 ;  /* 0x0000000000017941 */ /* 0x000fea0003800000 */
.L_x_62341:
        /* <DEDUP_REMOVED lines=30> */
.L_x_62386:
[----:B------:R-:W-:Y:S02]  /*17540*/  IMAD.MOV.U32 R163, RZ, RZ, R10 ;  /* 0x000000ffffa37224 */ /* 0x000fe400078e000a */
.L_x_62387:
[----:B------:R-:W-:Y:S05]  /*17550*/  BSYNC B3 ;  /* 0x0000000000037941 */ /* 0x000fea0003800000 */
.L_x_62385:
        /* <DEDUP_REMOVED lines=16> */
.L_x_62391:
[----:B------:R-:W-:Y:S05]  /*17660*/  BSYNC B4 ;  /* 0x0000000000047941 */ /* 0x000fea0003800000 */
.L_x_62390:
        /* <DEDUP_REMOVED lines=44> */
.L_x_62389:
[----:B------:R-:W-:Y:S05]  /*17930*/  BSYNC B3 ;  /* 0x0000000000037941 */ /* 0x000fea0003800000 */
.L_x_62388:
        /* <DEDUP_REMOVED lines=11> */
.L_x_62384:
[----:B------:R-:W-:Y:S05]  /*179f0*/  BSYNC B2 ;  /* 0x0000000000027941 */ /* 0x000fea0003800000 */
.L_x_62383:
        /* <DEDUP_REMOVED lines=18> */
.L_x_62395:
[----:B------:R-:W-:Y:S02]  /*17b20*/  IMAD.MOV.U32 R97, RZ, RZ, R10 ;  /* 0x000000ffff617224 */ /* 0x000fe400078e000a */
.L_x_62396:
[----:B------:R-:W-:Y:S05]  /*17b30*/  BSYNC B3 ;  /* 0x0000000000037941 */ /* 0x000fea0003800000 */
.L_x_62394:
        /* <DEDUP_REMOVED lines=16> */
.L_x_62400:
[----:B------:R-:W-:Y:S05]  /*17c40*/  BSYNC B4 ;  /* 0x0000000000047941 */ /* 0x000fea0003800000 */
.L_x_62399:
        /* <DEDUP_REMOVED lines=44> */
.L_x_62398:
[----:B------:R-:W-:Y:S05]  /*17f10*/  BSYNC B3 ;  /* 0x0000000000037941 */ /* 0x000fea0003800000 */
.L_x_62397:
        /* <DEDUP_REMOVED lines=11> */
.L_x_62393:
[----:B------:R-:W-:Y:S05]  /*17fd0*/  BSYNC B2 ;  /* 0x0000000000027941 */ /* 0x000fea0003800000 */
.L_x_62392:
        /* <DEDUP_REMOVED lines=18> */
.L_x_62404:
[----:B------:R-:W-:Y:S02]  /*18100*/  MOV R165, R10 ;  /* 0x0000000a00a57202 */ /* 0x000fe40000000f00 */
.L_x_62405:
[----:B------:R-:W-:Y:S05]  /*18110*/  BSYNC B3 ;  /* 0x0000000000037941 */ /* 0x000fea0003800000 */
.L_x_62403:
        /* <DEDUP_REMOVED lines=16> */
.L_x_62409:
[----:B------:R-:W-:Y:S05]  /*18220*/  BSYNC B4 ;  /* 0x0000000000047941 */ /* 0x000fea0003800000 */
.L_x_62408:
        /* <DEDUP_REMOVED lines=44> */
.L_x_62407:
[----:B------:R-:W-:Y:S05]  /*184f0*/  BSYNC B3 ;  /* 0x0000000000037941 */ /* 0x000fea0003800000 */
.L_x_62406:
        /* <DEDUP_REMOVED lines=11> */
.L_x_62402:
[----:B------:R-:W-:Y:S05]  /*185b0*/  BSYNC B2 ;  /* 0x0000000000027941 */ /* 0x000fea0003800000 */
.L_x_62401:
        /* <DEDUP_REMOVED lines=18> */
.L_x_62413:
[----:B------:R-:W-:Y:S02]  /*186e0*/  IMAD.MOV.U32 R99, RZ, RZ, R10 ;  /* 0x000000ffff637224 */ /* 0x000fe400078e000a */
.L_x_62414:
[----:B------:R-:W-:Y:S05]  /*186f0*/  BSYNC B3 ;  /* 0x0000000000037941 */ /* 0x000fea0003800000 */
.L_x_62412:
        /* <DEDUP_REMOVED lines=16> */
.L_x_62418:
[----:B------:R-:W-:Y:S05]  /*18800*/  BSYNC B4 ;  /* 0x0000000000047941 */ /* 0x000fea0003800000 */
.L_x_62417:
        /* <DEDUP_REMOVED lines=44> */
.L_x_62416:
[----:B------:R-:W-:Y:S05]  /*18ad0*/  BSYNC B3 ;  /* 0x0000000000037941 */ /* 0x000fea0003800000 */
.L_x_62415:
        /* <DEDUP_REMOVED lines=11> */
.L_x_62411:
[----:B------:R-:W-:Y:S05]  /*18b90*/  BSYNC B2 ;  /* 0x0000000000027941 */ /* 0x000fea0003800000 */
.L_x_62410:
        /* <DEDUP_REMOVED lines=15> */
.L_x_62420:
[----:B------:R-:W-:Y:S05]  /*18c90*/  BSYNC B2 ;  /* 0x0000000000027941 */ /* 0x000fea0003800000 */
.L_x_62419:
[----:B------:R-:W-:Y:S02]  /*18ca0*/  IADD3 R170, R170, 0x20, RZ ;  /* 0x00000020aaaa7810 */ /* 0x000fe40007ffe0ff */
[----:B------:R-:W-:Y:S02]  /*18cb0*/  IADD3 R131, R131, 0x20, RZ ;  /* 0x0000002083837810 */ /* 0x000fe40007ffe0ff */
.L_x_62382:
[----:B------:R-:W-:Y:S05]  /*18cc0*/  BSYNC B1 ;  /* 0x0000000000017941 */ /* 0x000fea0003800000 */
.L_x_62381:
        /* <DEDUP_REMOVED lines=30> */
.L_x_62426:
[----:B------:R-:W-:Y:S02]  /*18eb0*/  IMAD.MOV.U32 R163, RZ, RZ, R10 ;  /* 0x000000ffffa37224 */ /* 0x000fe400078e000a */
.L_x_62427:
[----:B------:R-:W-:Y:S05]  /*18ec0*/  BSYNC B3 ;  /* 0x0000000000037941 */ /* 0x000fea0003800000 */
.L_x_62425:
        /* <DEDUP_REMOVED lines=16> */
.L_x_62431:
[----:B------:R-:W-:Y:S05]  /*18fd0*/  BSYNC B4 ;  /* 0x0000000000047941 */ /* 0x000fea0003800000 */
.L_x_62430:
        /* <DEDUP_REMOVED lines=44> */
.L_x_62429:
[----:B------:R-:W-:Y:S05]  /*192a0*/  BSYNC B3 ;  /* 0x0000000000037941 */ /* 0x000fea0003800000 */
.L_x_62428:
        /* <DEDUP_REMOVED lines=11> */
.L_x_62424:
[----:B------:R-:W-:Y:S05]  /*19360*/  BSYNC B2 ;  /* 0x0000000000027941 */ /* 0x000fea0003800000 */
.L_x_62423:
        /* <DEDUP_REMOVED lines=18> */
.L_x_62435:
[----:B------:R-:W-:Y:S02]  /*19490*/  IMAD.MOV.U32 R101, RZ, RZ, R10 ;  /* 0x000000ffff657224 */ /* 0x000fe400078e000a */
.L_x_62436:
[----:B------:R-:W-:Y:S05]  /*194a0*/  BSYNC B3 ;  /* 0x0000000000037941 */ /* 0x000fea0003800000 */
.L_x_62434:
        /* <DEDUP_REMOVED lines=16> */
.L_x_62440:
[----:B------:R-:W-:Y:S05]  /*195b0*/  BSYNC B4 ;  /* 0x0000000000047941 */ /* 0x000fea0003800000 */
.L_x_62439:
        /* <DEDUP_REMOVED lines=44> */
.L_x_62438:
[----:B------:R-:W-:Y:S05]  /*19880*/  BSYNC B3 ;  /* 0x0000000000037941 */ /* 0x000fea0003800000 */
.L_x_62437:
        /* <DEDUP_REMOVED lines=11> */
.L_x_62433:
[----:B------:R-:W-:Y:S05]  /*19940*/  BSYNC B2 ;  /* 0x0000000000027941 */ /* 0x000fea0003800000 */
.L_x_62432:
        /* <DEDUP_REMOVED lines=18> */
.L_x_62444:
[----:B------:R-:W-:Y:S02]  /*19a70*/  MOV R165, R10 ;  /* 0x0000000a00a57202 */ /* 0x000fe40000000f00 */
.L_x_62445:
[----:B------:R-:W-:Y:S05]  /*19a80*/  BSYNC B3 ;  /* 0x0000000000037941 */ /* 0x000fea0003800000 */
.L_x_62443:
        /* <DEDUP_REMOVED lines=16> */
.L_x_62449:
[----:B------:R-:W-:Y:S05]  /*19b90*/  BSYNC B4 ;  /* 0x0000000000047941 */ /* 0x000fea0003800000 */
.L_x_62448:
        /* <DEDUP_REMOVED lines=44> */
.L_x_62447:
[----:B------:R-:W-:Y:S05]  /*19e60*/  BSYNC B3 ;  /* 0x0000000000037941 */ /* 0x000fea0003800000 */
.L_x_62446:
        /* <DEDUP_REMOVED lines=11> */
.L_x_62442:
[----:B------:R-:W-:Y:S05]  /*19f20*/  BSYNC B2 ;  /* 0x0000000000027941 */ /* 0x000fea0003800000 */
.L_x_62441:
        /* <DEDUP_REMOVED lines=18> */
.L_x_62453:
[----:B------:R-:W-:Y:S02]  /*1a050*/  IMAD.MOV.U32 R103, RZ, RZ, R10 ;  /* 0x000000ffff677224 */ /* 0x000fe400078e000a */
.L_x_62454:
[----:B------:R-:W-:Y:S05]  /*1a060*/  BSYNC B3 ;  /* 0x0000000000037941 */ /* 0x000fea0003800000 */
.L_x_62452:
        /* <DEDUP_REMOVED lines=16> */
.L_x_62458:
[----:B------:R-:W-:Y:S05]  /*1a170*/  BSYNC B4 ;  /* 0x0000000000047941 */ /* 0x000fea0003800000 */
.L_x_62457:
        /* <DEDUP_REMOVED lines=44> */
.L_x_62456:
[----:B------:R-:W-:Y:S05]  /*1a440*/  BSYNC B3 ;  /* 0x0000000000037941 */ /* 0x000fea0003800000 */
.L_x_62455:
        /* <DEDUP_REMOVED lines=11> */
.L_x_62451:
[----:B------:R-:W-:Y:S05]  /*1a500*/  BSYNC B2 ;  /* 0x0000000000027941 */ /* 0x000fea0003800000 */
.L_x_62450:
        /* <DEDUP_REMOVED lines=15> */
.L_x_62460:
[----:B------:R-:W-:Y:S05]  /*1a600*/  BSYNC B2 ;  /* 0x0000000000027941 */ /* 0x000fea0003800000 */
.L_x_62459:
[----:B------:R-:W-:Y:S02]  /*1a610*/  IADD3 R170, R170, 0x20, RZ ;  /* 0x00000020aaaa7810 */ /* 0x000fe40007ffe0ff */
[----:B------:R-:W-:Y:S02]  /*1a620*/  IADD3 R131, R131, 0x20, RZ ;  /* 0x0000002083837810 */ /* 0x000fe40007ffe0ff */
.L_x_62422:
[----:B------:R-:W-:Y:S05]  /*1a630*/  BSYNC B1 ;  /* 0x0000000000017941 */ /* 0x000fea0003800000 */
.L_x_62421:
        /* <DEDUP_REMOVED lines=30> */
.L_x_62466:
[----:B------:R-:W-:Y:S02]  /*1a820*/  IMAD.MOV.U32 R163, RZ, RZ, R10 ;  /* 0x000000ffffa37224 */ /* 0x000fe400078e000a */
.L_x_62467:
[----:B------:R-:W-:Y:S05]  /*1a830*/  BSYNC B3 ;  /* 0x0000000000037941 */ /* 0x000fea0003800000 */
.L_x_62465:
        /* <DEDUP_REMOVED lines=16> */
.L_x_62471:
[----:B------:R-:W-:Y:S05]  /*1a940*/  BSYNC B4 ;  /* 0x0000000000047941 */ /* 0x000fea0003800000 */
.L_x_62470:
        /* <DEDUP_REMOVED lines=44> */
.L_x_62469:
[----:B------:R-:W-:Y:S05]  /*1ac10*/  BSYNC B3 ;  /* 0x0000000000037941 */ /* 0x000fea0003800000 */
.L_x_62468:
        /* <DEDUP_REMOVED lines=11> */
.L_x_62464:
[----:B------:R-:W-:Y:S05]  /*1acd0*/  BSYNC B2 ;  /* 0x0000000000027941 */ /* 0x000fea0003800000 */
.L_x_62463:
        /* <DEDUP_REMOVED lines=18> */
.L_x_62475:
[----:B------:R-:W-:Y:S02]  /*1ae00*/  IMAD.MOV.U32 R105, RZ, RZ, R10 ;  /* 0x000000ffff697224 */ /* 0x000fe400078e000a */
.L_x_62476:
[----:B------:R-:W-:Y:S05]  /*1ae10*/  BSYNC B3 ;  /* 0x0000000000037941 */ /* 0x000fea0003800000 */
.L_x_62474:
        /* <DEDUP_REMOVED lines=16> */
.L_x_62480:
[----:B------:R-:W-:Y:S05]  /*1af20*/  BSYNC B4 ;  /* 0x0000000000047941 */ /* 0x000fea0003800000 */
.L_x_62479:
        /* <DEDUP_REMOVED lines=44> */
.L_x_62478:
[----:B------:R-:W-:Y:S05]  /*1b1f0*/  BSYNC B3 ;  /* 0x0000000000037941 */ /* 0x000fea0003800000 */
.L_x_62477:
        /* <DEDUP_REMOVED lines=11> */
.L_x_62473:
[----:B------:R-:W-:Y:S05]  /*1b2b0*/  BSYNC B2 ;  /* 0x0000000000027941 */ /* 0x000fea0003800000 */
.L_x_62472:
        /* <DEDUP_REMOVED lines=18> */
.L_x_62484:
[----:B------:R-:W-:Y:S02]  /*1b3e0*/  MOV R165, R10 ;  /* 0x0000000a00a57202 */ /* 0x000fe40000000f00 */
.L_x_62485:
[----:B------:R-:W-:Y:S05]  /*1b3f0*/  BSYNC B3 ;  /* 0x0000000000037941 */ /* 0x000fea0003800000 */
.L_x_62483:
        /* <DEDUP_REMOVED lines=16> */
.L_x_62489:
[----:B------:R-:W-:Y:S05]  /*1b500*/  BSYNC B4 ;  /* 0x0000000000047941 */ /* 0x000fea0003800000 */
.L_x_62488:
        /* <DEDUP_REMOVED lines=44> */
.L_x_62487:
[----:B------:R-:W-:Y:S05]  /*1b7d0*/  BSYNC B3 ;  /* 0x0000000000037941 */ /* 0x000fea0003800000 */
.L_x_62486:
        /* <DEDUP_REMOVED lines=11> */
.L_x_62482:
[----:B------:R-:W-:Y:S05]  /*1b890*/  BSYNC B2 ;  /* 0x0000000000027941 */ /* 0x000fea0003800000 */
.L_x_62481:
        /* <DEDUP_REMOVED lines=18> */
.L_x_62493:
[----:B------:R-:W-:Y:S02]  /*1b9c0*/  IMAD.MOV.U32 R107, RZ, RZ, R10 ;  /* 0x000000ffff6b7224 */ /* 0x000fe400078e000a */
.L_x_62494:
[----:B------:R-:W-:Y:S05]  /*1b9d0*/  BSYNC B3 ;  /* 0x0000000000037941 */ /* 0x000fea0003800000 */
.L_x_62492:
        /* <DEDUP_REMOVED lines=16> */
.L_x_62498:
[----:B------:R-:W-:Y:S05]  /*1bae0*/  BSYNC B4 ;  /* 0x0000000000047941 */ /* 0x000fea0003800000 */
.L_x_62497:
        /* <DEDUP_REMOVED lines=44> */
.L_x_62496:
[----:B------:R-:W-:Y:S05]  /*1bdb0*/  BSYNC B3 ;  /* 0x0000000000037941 */ /* 0x000fea0003800000 */
.L_x_62495:
        /* <DEDUP_REMOVED lines=11> */
.L_x_62491:
[----:B------:R-:W-:Y:S05]  /*1be70*/  BSYNC B2 ;  /* 0x0000000000027941 */ /* 0x000fea0003800000 */
.L_x_62490:
        /* <DEDUP_REMOVED lines=15> */
.L_x_62500:
[----:B------:R-:W-:Y:S05]  /*1bf70*/  BSYNC B2 ;  /* 0x0000000000027941 */ /* 0x000fea0003800000 */
.L_x_62499:
[----:B------:R-:W-:Y:S02]  /*1bf80*/  IADD3 R170, R170, 0x20, RZ ;  /* 0x00000020aaaa7810 */ /* 0x000fe40007ffe0ff */
[----:B------:R-:W-:Y:S02]  /*1bf90*/  IADD3 R131, R131, 0x20, RZ ;  /* 0x0000002083837810 */ /* 0x000fe40007ffe0ff */
.L_x_62462:
[----:B------:R-:W-:Y:S05]  /*1bfa0*/  BSYNC B1 ;  /* 0x0000000000017941 */ /* 0x000fea0003800000 */
.L_x_62461:
        /* <DEDUP_REMOVED lines=30> */
.L_x_62506:
[----:B------:R-:W-:Y:S02]  /*1c190*/  IMAD.MOV.U32 R163, RZ, RZ, R10 ;  /* 0x000000ffffa37224 */ /* 0x000fe400078e000a */
.L_x_62507:
[----:B------:R-:W-:Y:S05]  /*1c1a0*/  BSYNC B3 ;  /* 0x0000000000037941 */ /* 0x000fea0003800000 */
.L_x_62505:
        /* <DEDUP_REMOVED lines=16> */
.L_x_62511:
[----:B------:R-:W-:Y:S05]  /*1c2b0*/  BSYNC B4 ;  /* 0x0000000000047941 */ /* 0x000fea0003800000 */
.L_x_62510:
        /* <DEDUP_REMOVED lines=44> */
.L_x_62509:
[----:B------:R-:W-:Y:S05]  /*1c580*/  BSYNC B3 ;  /* 0x0000000000037941 */ /* 0x000fea0003800000 */
.L_x_62508:
        /* <DEDUP_REMOVED lines=11> */
.L_x_62504:
[----:B------:R-:W-:Y:S05]  /*1c640*/  BSYNC B2 ;  /* 0x0000000000027941 */ /* 0x000fea0003800000 */
.L_x_62503:
        /* <DEDUP_REMOVED lines=18> */
.L_x_62515:
[----:B------:R-:W-:Y:S02]  /*1c770*/  IMAD.MOV.U32 R109, RZ, RZ, R10 ;  /* 0x000000ffff6d7224 */ /* 0x000fe400078e000a */
.L_x_62516:
[----:B------:R-:W-:Y:S05]  /*1c780*/  BSYNC B3 ;  /* 0x0000000000037941 */ /* 0x000fea0003800000 */
.L_x_62514:
        /* <DEDUP_REMOVED lines=16> */
.L_x_62520:
[----:B------:R-:W-:Y:S05]  /*1c890*/  BSYNC B4 ;  /* 0x0000000000047941 */ /* 0x000fea0003800000 */
.L_x_62519:
        /* <DEDUP_REMOVED lines=44> */
.L_x_62518:
[----:B------:R-:W-:Y:S05]  /*1cb60*/  BSYNC B3 ;  /* 0x0000000000037941 */ /* 0x000fea0003800000 */
.L_x_62517:
        /* <DEDUP_REMOVED lines=11> */
.L_x_62513:
[----:B------:R-:W-:Y:S05]  /*1cc20*/  BSYNC B2 ;  /* 0x0000000000027941 */ /* 0x000fea0003800000 */
.L_x_62512:
        /* <DEDUP_REMOVED lines=18> */
.L_x_62524:
[----:B------:R-:W-:Y:S02]  /*1cd50*/  MOV R165, R10 ;  /* 0x0000000a00a57202 */ /* 0x000fe40000000f00 */
.L_x_62525:
[----:B------:R-:W-:Y:S05]  /*1cd60*/  BSYNC B3 ;  /* 0x0000000000037941 */ /* 0x000fea0003800000 */
.L_x_62523:
        /* <DEDUP_REMOVED lines=16> */
.L_x_62529:
[----:B------:R-:W-:Y:S05]  /*1ce70*/  BSYNC B4 ;  /* 0x0000000000047941 */ /* 0x000fea0003800000 */
.L_x_62528:
        /* <DEDUP_REMOVED lines=44> */
.L_x_62527:
[----:B------:R-:W-:Y:S05]  /*1d140*/  BSYNC B3 ;  /* 0x0000000000037941 */ /* 0x000fea0003800000 */
.L_x_62526:
        /* <DEDUP_REMOVED lines=11> */
.L_x_62522:
[----:B------:R-:W-:Y:S05]  /*1d200*/  BSYNC B2 ;  /* 0x0000000000027941 */ /* 0x000fea0003800000 */
.L_x_62521:
        /* <DEDUP_REMOVED lines=18> */
.L_x_62533:
[----:B------:R-:W-:Y:S02]  /*1d330*/  IMAD.MOV.U32 R111, RZ, RZ, R10 ;  /* 0x000000ffff6f7224 */ /* 0x000fe400078e000a */
.L_x_62534:
[----:B------:R-:W-:Y:S05]  /*1d340*/  BSYNC B3 ;  /* 0x0000000000037941 */ /* 0x000fea0003800000 */
.L_x_62532:
        /* <DEDUP_REMOVED lines=16> */
.L_x_62538:
[----:B------:R-:W-:Y:S05]  /*1d450*/  BSYNC B4 ;  /* 0x0000000000047941 */ /* 0x000fea0003800000 */
.L_x_62537:
        /* <DEDUP_REMOVED lines=44> */
.L_x_62536:
[----:B------:R-:W-:Y:S05]  /*1d720*/  BSYNC B3 ;  /* 0x0000000000037941 */ /* 0x000fea0003800000 */
.L_x_62535:
        /* <DEDUP_REMOVED lines=11> */
.L_x_62531:
[----:B------:R-:W-:Y:S05]  /*1d7e0*/  BSYNC B2 ;  /* 0x0000000000027941 */ /* 0x000fea0003800000 */
.L_x_62530:
        /* <DEDUP_REMOVED lines=15> */
.L_x_62540:
[----:B------:R-:W-:Y:S05]  /*1d8e0*/  BSYNC B2 ;  /* 0x0000000000027941 */ /* 0x000fea0003800000 */
.L_x_62539:
[----:B------:R-:W-:Y:S02]  /*1d8f0*/  IADD3 R170, R170, 0x20, RZ ;  /* 0x00000020aaaa7810 */ /* 0x000fe40007ffe0ff */
[----:B------:R-:W-:Y:S02]  /*1d900*/  IADD3 R131, R131, 0x20, RZ ;  /* 0x0000002083837810 */ /* 0x000fe40007ffe0ff */
.L_x_62502:
[----:B------:R-:W-:Y:S05]  /*1d910*/  BSYNC B1 ;  /* 0x0000000000017941 */ /* 0x000fea0003800000 */
.L_x_62501:
        /* <DEDUP_REMOVED lines=30> */
.L_x_62546:
[----:B------:R-:W-:Y:S02]  /*1db00*/  IMAD.MOV.U32 R163, RZ, RZ, R10 ;  /* 0x000000ffffa37224 */ /* 0x000fe400078e000a */
.L_x_62547:
[----:B------:R-:W-:Y:S05]  /*1db10*/  BSYNC B3 ;  /* 0x0000000000037941 */ /* 0x000fea0003800000 */
.L_x_62545:
        /* <DEDUP_REMOVED lines=16> */
.L_x_62551:
[----:B------:R-:W-:Y:S05]  /*1dc20*/  BSYNC B4 ;  /* 0x0000000000047941 */ /* 0x000fea0003800000 */
.L_x_62550:
        /* <DEDUP_REMOVED lines=44> */
.L_x_62549:
[----:B------:R-:W-:Y:S05]  /*1def0*/  BSYNC B3 ;  /* 0x0000000000037941 */ /* 0x000fea0003800000 */
.L_x_62548:
        /* <DEDUP_REMOVED lines=11> */
.L_x_62544:
[----:B------:R-:W-:Y:S05]  /*1dfb0*/  BSYNC B2 ;  /* 0x0000000000027941 */ /* 0x000fea0003800000 */
.L_x_62543:
        /* <DEDUP_REMOVED lines=18> */
.L_x_62555:
[----:B------:R-:W-:Y:S02]  /*1e0e0*/  IMAD.MOV.U32 R113, RZ, RZ, R10 ;  /* 0x000000ffff717224 */ /* 0x000fe400078e000a */
.L_x_62556:
[----:B------:R-:W-:Y:S05]  /*1e0f0*/  BSYNC B3 ;  /* 0x0000000000037941 */ /* 0x000fea0003800000 */
.L_x_62554:
        /* <DEDUP_REMOVED lines=16> */
.L_x_62560:
[----:B------:R-:W-:Y:S05]  /*1e200*/  BSYNC B4 ;  /* 0x0000000000047941 */ /* 0x000fea0003800000 */
.L_x_62559:
        /* <DEDUP_REMOVED lines=44> */
.L_x_62558:
[----:B------:R-:W-:Y:S05]  /*1e4d0*/  BSYNC B3 ;  /* 0x0000000000037941 */ /* 0x000fea0003800000 */
.L_x_62557:
        /* <DEDUP_REMOVED lines=11> */
.L_x_62553:
[----:B------:R-:W-:Y:S05]  /*1e590*/  BSYNC B2 ;  /* 0x0000000000027941 */ /* 0x000fea0003800000 */
.L_x_62552:
        /* <DEDUP_REMOVED lines=18> */
.L_x_62564:
[----:B------:R-:W-:Y:S02]  /*1e6c0*/  MOV R165, R10 ;  /* 0x0000000a00a57202 */ /* 0x000fe40000000f00 */
.L_x_62565:
[----:B------:R-:W-:Y:S05]  /*1e6d0*/  BSYNC B3 ;  /* 0x0000000000037941 */ /* 0x000fea0003800000 */
.L_x_62563:
        /* <DEDUP_REMOVED lines=16> */
.L_x_62569:
[----:B------:R-:W-:Y:S05]  /*1e7e0*/  BSYNC B4 ;  /* 0x0000000000047941 */ /* 0x000fea0003800000 */
.L_x_62568:
        /* <DEDUP_REMOVED lines=44> */
.L_x_62567:
[----:B------:R-:W-:Y:S05]  /*1eab0*/  BSYNC B3 ;  /* 0x0000000000037941 */ /* 0x000fea0003800000 */
.L_x_62566:
        /* <DEDUP_REMOVED lines=11> */
.L_x_62562:
[----:B------:R-:W-:Y:S05]  /*1eb70*/  BSYNC B2 ;  /* 0x0000000000027941 */ /* 0x000fea0003800000 */
.L_x_62561:
        /* <DEDUP_REMOVED lines=18> */
.L_x_62573:
[----:B------:R-:W-:Y:S02]  /*1eca0*/  IMAD.MOV.U32 R115, RZ, RZ, R10 ;  /* 0x000000ffff737224 */ /* 0x000fe400078e000a */
.L_x_62574:
[----:B------:R-:W-:Y:S05]  /*1ecb0*/  BSYNC B3 ;  /* 0x0000000000037941 */ /* 0x000fea0003800000 */
.L_x_62572:
        /* <DEDUP_REMOVED lines=16> */
.L_x_62578:
[----:B------:R-:W-:Y:S05]  /*1edc0*/  BSYNC B4 ;  /* 0x0000000000047941 */ /* 0x000fea0003800000 */
.L_x_62577:
        /* <DEDUP_REMOVED lines=44> */
.L_x_62576:
[----:B------:R-:W-:Y:S05]  /*1f090*/  BSYNC B3 ;  /* 0x0000000000037941 */ /* 0x000fea0003800000 */
.L_x_62575:
        /* <DEDUP_REMOVED lines=11> */
.L_x_62571:
[----:B------:R-:W-:Y:S05]  /*1f150*/  BSYNC B2 ;  /* 0x0000000000027941 */ /* 0x000fea0003800000 */
.L_x_62570:
        /* <DEDUP_REMOVED lines=15> */
.L_x_62580:
[----:B------:R-:W-:Y:S05]  /*1f250*/  BSYNC B2 ;  /* 0x0000000000027941 */ /* 0x000fea0003800000 */
.L_x_62579:
[----:B------:R-:W-:Y:S02]  /*1f260*/  IADD3 R170, R170, 0x20, RZ ;  /* 0x00000020aaaa7810 */ /* 0x000fe40007ffe0ff */
[----:B------:R-:W-:Y:S02]  /*1f270*/  IADD3 R131, R131, 0x20, RZ ;  /* 0x0000002083837810 */ /* 0x000fe40007ffe0ff */
.L_x_62542:
[----:B------:R-:W-:Y:S05]  /*1f280*/  BSYNC B1 ;  /* 0x0000000000017941 */ /* 0x000fea0003800000 */
.L_x_62541:
        /* <DEDUP_REMOVED lines=30> */
.L_x_62586:
[----:B------:R-:W-:Y:S02]  /*1f470*/  IMAD.MOV.U32 R163, RZ, RZ, R10 ;  /* 0x000000ffffa37224 */ /* 0x000fe400078e000a */
.L_x_62587:
[----:B------:R-:W-:Y:S05]  /*1f480*/  BSYNC B3 ;  /* 0x0000000000037941 */ /* 0x000fea0003800000 */
.L_x_62585:
        /* <DEDUP_REMOVED lines=16> */
.L_x_62591:
[----:B------:R-:W-:Y:S05]  /*1f590*/  BSYNC B4 ;  /* 0x0000000000047941 */ /* 0x000fea0003800000 */
.L_x_62590:
        /* <DEDUP_REMOVED lines=44> */
.L_x_62589:
[----:B------:R-:W-:Y:S05]  /*1f860*/  BSYNC B3 ;  /* 0x0000000000037941 */ /* 0x000fea0003800000 */
.L_x_62588:
        /* <DEDUP_REMOVED lines=11> */
.L_x_62584:
[----:B------:R-:W-:Y:S05]  /*1f920*/  BSYNC B2 ;  /* 0x0000000000027941 */ /* 0x000fea0003800000 */
.L_x_62583:
        /* <DEDUP_REMOVED lines=18> */
.L_x_62595:
[----:B------:R-:W-:Y:S02]  /*1fa50*/  IMAD.MOV.U32 R117, RZ, RZ, R10 ;  /* 0x000000ffff757224 */ /* 0x000fe400078e000a */
.L_x_62596:
[----:B------:R-:W-:Y:S05]  /*1fa60*/  BSYNC B3 ;  /* 0x0000000000037941 */ /* 0x000fea0003800000 */
.L_x_62594:
        /* <DEDUP_REMOVED lines=16> */
.L_x_62600:
[----:B------:R-:W-:Y:S05]  /*1fb70*/  BSYNC B4 ;  /* 0x0000000000047941 */ /* 0x000fea0003800000 */
.L_x_62599:
        /* <DEDUP_REMOVED lines=44> */
.L_x_62598:
[----:B------:R-:W-:Y:S05]  /*1fe40*/  BSYNC B3 ;  /* 0x0000000000037941 */ /* 0x000fea0003800000 */
.L_x_62597:
        /* <DEDUP_REMOVED lines=11> */
.L_x_62593:
[----:B------:R-:W-:Y:S05]  /*1ff00*/  BSYNC B2 ;  /* 0x0000000000027941 */ /* 0x000fea0003800000 */
.L_x_62592:
        /* <DEDUP_REMOVED lines=18> */
.L_x_62604:
[----:B------:R-:W-:Y:S02]  /*20030*/  MOV R165, R10 ;  /* 0x0000000a00a57202 */ /* 0x000fe40000000f00 */
.L_x_62605:
[----:B------:R-:W-:Y:S05]  /*20040*/  BSYNC B3 ;  /* 0x0000000000037941 */ /* 0x000fea0003800000 */
.L_x_62603:
        /* <DEDUP_REMOVED lines=16> */
.L_x_62609:
[----:B------:R-:W-:Y:S05]  /*20150*/  BSYNC B4 ;  /* 0x0000000000047941 */ /* 0x000fea0003800000 */
.L_x_62608:
        /* <DEDUP_REMOVED lines=44> */
.L_x_62607:
[----:B------:R-:W-:Y:S05]  /*20420*/  BSYNC B3 ;  /* 0x0000000000037941 */ /* 0x000fea0003800000 */
.L_x_62606:
        /* <DEDUP_REMOVED lines=11> */
.L_x_62602:
[----:B------:R-:W-:Y:S05]  /*204e0*/  BSYNC B2 ;  /* 0x0000000000027941 */ /* 0x000fea0003800000 */
.L_x_62601:
        /* <DEDUP_REMOVED lines=18> */
.L_x_62613:
[----:B------:R-:W-:Y:S02]  /*20610*/  IMAD.MOV.U32 R119, RZ, RZ, R10 ;  /* 0x000000ffff777224 */ /* 0x000fe400078e000a */
.L_x_62614:
[----:B------:R-:W-:Y:S05]  /*20620*/  BSYNC B3 ;  /* 0x0000000000037941 */ /* 0x000fea0003800000 */
.L_x_62612:
        /* <DEDUP_REMOVED lines=16> */
.L_x_62618:
[----:B------:R-:W-:Y:S05]  /*20730*/  BSYNC B4 ;  /* 0x0000000000047941 */ /* 0x000fea0003800000 */
.L_x_62617:
        /* <DEDUP_REMOVED lines=44> */
.L_x_62616:
[----:B------:R-:W-:Y:S05]  /*20a00*/  BSYNC B3 ;  /* 0x0000000000037941 */ /* 0x000fea0003800000 */
.L_x_62615:
        /* <DEDUP_REMOVED lines=11> */
.L_x_62611:
[----:B------:R-:W-:Y:S05]  /*20ac0*/  BSYNC B2 ;  /* 0x0000000000027941 */ /* 0x000fea0003800000 */
.L_x_62610:
        /* <DEDUP_REMOVED lines=15> */
.L_x_62620:
[----:B------:R-:W-:Y:S05]  /*20bc0*/  BSYNC B2 ;  /* 0x0000000000027941 */ /* 0x000fea0003800000 */
.L_x_62619:
[----:B------:R-:W-:Y:S02]  /*20bd0*/  IADD3 R170, R170, 0x20, RZ ;  /* 0x00000020aaaa7810 */ /* 0x000fe40007ffe0ff */
[----:B------:R-:W-:Y:S02]  /*20be0*/  IADD3 R131, R131, 0x20, RZ ;  /* 0x0000002083837810 */ /* 0x000fe40007ffe0ff */
.L_x_62582:
[----:B------:R-:W-:Y:S05]  /*20bf0*/  BSYNC B1 ;  /* 0x0000000000017941 */ /* 0x000fea0003800000 */
.L_x_62581:
        /* <DEDUP_REMOVED lines=30> */
.L_x_62626:
[----:B------:R-:W-:Y:S02]  /*20de0*/  IMAD.MOV.U32 R163, RZ, RZ, R10 ;  /* 0x000000ffffa37224 */ /* 0x000fe400078e000a */
.L_x_62627:
[----:B------:R-:W-:Y:S05]  /*20df0*/  BSYNC B3 ;  /* 0x0000000000037941 */ /* 0x000fea0003800000 */
.L_x_62625:
        /* <DEDUP_REMOVED lines=16> */
.L_x_62631:
[----:B------:R-:W-:Y:S05]  /*20f00*/  BSYNC B4 ;  /* 0x0000000000047941 */ /* 0x000fea0003800000 */
.L_x_62630:
        /* <DEDUP_REMOVED lines=44> */
.L_x_62629:
[----:B------:R-:W-:Y:S05]  /*211d0*/  BSYNC B3 ;  /* 0x0000000000037941 */ /* 0x000fea0003800000 */
.L_x_62628:
        /* <DEDUP_REMOVED lines=11> */
.L_x_62624:
[----:B------:R-:W-:Y:S05]  /*21290*/  BSYNC B2 ;  /* 0x0000000000027941 */ /* 0x000fea0003800000 */
.L_x_62623:
        /* <DEDUP_REMOVED lines=18> */
.L_x_62635:
[----:B------:R-:W-:Y:S02]  /*213c0*/  IMAD.MOV.U32 R121, RZ, RZ, R10 ;  /* 0x000000ffff797224 */ /* 0x000fe400078e000a */
.L_x_62636:
[----:B------:R-:W-:Y:S05]  /*213d0*/  BSYNC B3 ;  /* 0x0000000000037941 */ /* 0x000fea0003800000 */
.L_x_62634:
        /* <DEDUP_REMOVED lines=16> */
.L_x_62640:
[----:B------:R-:W-:Y:S05]  /*214e0*/  BSYNC B4 ;  /* 0x0000000000047941 */ /* 0x000fea0003800000 */
.L_x_62639:
        /* <DEDUP_REMOVED lines=44> */
.L_x_62638:
[----:B------:R-:W-:Y:S05]  /*217b0*/  BSYNC B3 ;  /* 0x0000000000037941 */ /* 0x000fea0003800000 */
.L_x_62637:
        /* <DEDUP_REMOVED lines=11> */
.L_x_62633:
[----:B------:R-:W-:Y:S05]  /*21870*/  BSYNC B2 ;  /* 0x0000000000027941 */ /* 0x000fea0003800000 */
.L_x_62632:
        /* <DEDUP_REMOVED lines=18> */
.L_x_62644:
[----:B------:R-:W-:Y:S02]  /*219a0*/  MOV R165, R10 ;  /* 0x0000000a00a57202 */ /* 0x000fe40000000f00 */
.L_x_62645:
[----:B------:R-:W-:Y:S05]  /*219b0*/  BSYNC B3 ;  /* 0x0000000000037941 */ /* 0x000fea0003800000 */
.L_x_62643:
        /* <DEDUP_REMOVED lines=16> */
.L_x_62649:
[----:B------:R-:W-:Y:S05]  /*21ac0*/  BSYNC B4 ;  /* 0x0000000000047941 */ /* 0x000fea0003800000 */
.L_x_62648:
        /* <DEDUP_REMOVED lines=44> */
.L_x_62647:
[----:B------:R-:W-:Y:S05]  /*21d90*/  BSYNC B3 ;  /* 0x0000000000037941 */ /* 0x000fea0003800000 */
.L_x_62646:
        /* <DEDUP_REMOVED lines=11> */
.L_x_62642:
[----:B------:R-:W-:Y:S05]  /*21e50*/  BSYNC B2 ;  /* 0x0000000000027941 */ /* 0x000fea0003800000 */
.L_x_62641:
        /* <DEDUP_REMOVED lines=18> */
.L_x_62653:
[----:B------:R-:W-:Y:S02]  /*21f80*/  IMAD.MOV.U32 R123, RZ, RZ, R10 ;  /* 0x000000ffff7b7224 */ /* 0x000fe400078e000a */
.L_x_62654:
[----:B------:R-:W-:Y:S05]  /*21f90*/  BSYNC B3 ;  /* 0x0000000000037941 */ /* 0x000fea0003800000 */
.L_x_62652:
        /* <DEDUP_REMOVED lines=16> */
.L_x_62658:
[----:B------:R-:W-:Y:S05]  /*220a0*/  BSYNC B4 ;  /* 0x0000000000047941 */ /* 0x000fea0003800000 */
.L_x_62657:
        /* <DEDUP_REMOVED lines=44> */
.L_x_62656:
[----:B------:R-:W-:Y:S05]  /*22370*/  BSYNC B3 ;  /* 0x0000000000037941 */ /* 0x000fea0003800000 */
.L_x_62655:
[----:B------:R-:W2:Y:S01]  /*22380*/  LDL R168, [R1] ;  /* 0x0000000001a87983 */ /* 0x000ea20000100800 */
        /* <DEDUP_REMOVED lines=10> */
.L_x_62651:
[----:B------:R-:W-:Y:S05]  /*22430*/  BSYNC B2 ;  /* 0x0000000000027941 */ /* 0x000fea0003800000 */
.L_x_62650:
        /* <DEDUP_REMOVED lines=15> */
.L_x_62660:
[----:B------:R-:W-:Y:S05]  /*22530*/  BSYNC B2 ;  /* 0x0000000000027941 */ /* 0x000fea0003800000 */
.L_x_62659:
[----:B------:R-:W-:Y:S02]  /*22540*/  IADD3 R170, R170, 0x20, RZ ;  /* 0x00000020aaaa7810 */ /* 0x000fe40007ffe0ff */
[----:B------:R-:W-:Y:S02]  /*22550*/  IADD3 R131, R131, 0x20, RZ ;  /* 0x0000002083837810 */ /* 0x000fe40007ffe0ff */
.L_x_62622:
[----:B------:R-:W-:Y:S05]  /*22560*/  BSYNC B1 ;  /* 0x0000000000017941 */ /* 0x000fea0003800000 */
.L_x_62621:
        /* <DEDUP_REMOVED lines=30> */
.L_x_62666:
[----:B------:R-:W-:Y:S02]  /*22750*/  IMAD.MOV.U32 R130, RZ, RZ, R10 ;  /* 0x000000ffff827224 */ /* 0x000fe400078e000a */
.L_x_62667:
[----:B------:R-:W-:Y:S05]  /*22760*/  BSYNC B3 ;  /* 0x0000000000037941 */ /* 0x000fea0003800000 */
.L_x_62665:
        /* <DEDUP_REMOVED lines=16> */
.L_x_62671:
[----:B------:R-:W-:Y:S05]  /*22870*/  BSYNC B4 ;  /* 0x0000000000047941 */ /* 0x000fea0003800000 */
.L_x_62670:
        /* <DEDUP_REMOVED lines=44> */
.L_x_62669:
[----:B------:R-:W-:Y:S05]  /*22b40*/  BSYNC B3 ;  /* 0x0000000000037941 */ /* 0x000fea0003800000 */
.L_x_62668:
        /* <DEDUP_REMOVED lines=8> */
[----:B------:R-:W-:-:S04]  /*22bd0*/  FMUL.FTZ R124, R248, R124 ;  /* 0x0000007cf87c7220 */ /* 0x000fc80000410000 */
[----:B------:R-:W-:Y:S02]  /*22be0*/  @P2 FADD.FTZ R124, R44, R124 ;  /* 0x0000007c2c7c2221 */ /* 0x000fe40000010000 */
.L_x_62664:
[----:B------:R-:W-:Y:S05]  /*22bf0*/  BSYNC B2 ;  /* 0x0000000000027941 */ /* 0x000fea0003800000 */
.L_x_62663:
        /* <DEDUP_REMOVED lines=18> */
.L_x_62675:
[----:B------:R-:W-:Y:S02]  /*22d20*/  IMAD.MOV.U32 R125, RZ, RZ, R10 ;  /* 0x000000ffff7d7224 */ /* 0x000fe400078e000a */
.L_x_62676:
[----:B------:R-:W-:Y:S05]  /*22d30*/  BSYNC B3 ;  /* 0x0000000000037941 */ /* 0x000fea0003800000 */
.L_x_62674:
        /* <DEDUP_REMOVED lines=16> */
.L_x_62680:
[----:B------:R-:W-:Y:S05]  /*22e40*/  BSYNC B4 ;  /* 0x0000000000047941 */ /* 0x000fea0003800000 */
.L_x_62679:
        /* <DEDUP_REMOVED lines=44> */
.L_x_62678:
[----:B------:R-:W-:Y:S05]  /*23110*/  BSYNC B3 ;  /* 0x0000000000037941 */ /* 0x000fea0003800000 */
.L_x_62677:
        /* <DEDUP_REMOVED lines=10> */
.L_x_62673:
[----:B------:R-:W-:Y:S05]  /*231c0*/  BSYNC B2 ;  /* 0x0000000000027941 */ /* 0x000fea0003800000 */
.L_x_62672:
        /* <DEDUP_REMOVED lines=18> */
.L_x_62684:
[----:B------:R-:W-:Y:S02]  /*232f0*/  MOV R130, R10 ;  /* 0x0000000a00827202 */ /* 0x000fe40000000f00 */
.L_x_62685:
[----:B------:R-:W-:Y:S05]  /*23300*/  BSYNC B3 ;  /* 0x0000000000037941 */ /* 0x000fea0003800000 */
.L_x_62683:
        /* <DEDUP_REMOVED lines=16> */
.L_x_62689:
[----:B------:R-:W-:Y:S05]  /*23410*/  BSYNC B4 ;  /* 0x0000000000047941 */ /* 0x000fea0003800000 */
.L_x_62688:
        /* <DEDUP_REMOVED lines=44> */
.L_x_62687:
[----:B------:R-:W-:Y:S05]  /*236e0*/  BSYNC B3 ;  /* 0x0000000000037941 */ /* 0x000fea0003800000 */
.L_x_62686:
        /* <DEDUP_REMOVED lines=8> */
[----:B------:R-:W-:-:S04]  /*23770*/  FMUL.FTZ R126, R246, R126 ;  /* 0x0000007ef67e7220 */ /* 0x000fc80000410000 */
[----:B------:R-:W-:Y:S02]  /*23780*/  @P2 FADD.FTZ R126, R46, R126 ;  /* 0x0000007e2e7e2221 */ /* 0x000fe40000010000 */
.L_x_62682:
[----:B------:R-:W-:Y:S05]  /*23790*/  BSYNC B2 ;  /* 0x0000000000027941 */ /* 0x000fea0003800000 */
.L_x_62681:
        /* <DEDUP_REMOVED lines=18> */
.L_x_62693:
[----:B------:R-:W-:Y:S02]  /*238c0*/  IMAD.MOV.U32 R127, RZ, RZ, R10 ;  /* 0x000000ffff7f7224 */ /* 0x000fe400078e000a */
.L_x_62694:
[----:B------:R-:W-:Y:S05]  /*238d0*/  BSYNC B3 ;  /* 0x0000000000037941 */ /* 0x000fea0003800000 */
.L_x_62692:
        /* <DEDUP_REMOVED lines=16> */
.L_x_62698:
[----:B------:R-:W-:Y:S05]  /*239e0*/  BSYNC B4 ;  /* 0x0000000000047941 */ /* 0x000fea0003800000 */
.L_x_62697:
        /* <DEDUP_REMOVED lines=44> */
.L_x_62696:
[----:B------:R-:W-:Y:S05]  /*23cb0*/  BSYNC B3 ;  /* 0x0000000000037941 */ /* 0x000fea0003800000 */
.L_x_62695:
        /* <DEDUP_REMOVED lines=10> */
.L_x_62691:
[----:B------:R-:W-:Y:S05]  /*23d60*/  BSYNC B2 ;  /* 0x0000000000027941 */ /* 0x000fea0003800000 */
.L_x_62690:
[----:B------:R-:W-:-:S10]  /*23d70*/  HFMA2.MMA R168, -RZ, RZ, 0, 9.5367431640625e-07 ;  /* 0x00000010ffa87435 */ /* 0x000fd400000001ff */
[----:B------:R-:W-:-:S05]  /*23d80*/  IMAD.WIDE.U32 R168, R170, R168, c[0x0][0x188] ;  /* 0x00006200aaa87625 */ /* 0x000fca00078e00a8 */
[----:B------:R0:W-:Y:S01]  /*23d90*/  STG.E.128 [R168.64], R124 ;  /* 0x0000007ca8007986 */ /* 0x0001e2000c101d06 */
[----:B------:R-:W-:Y:S05]  /*23da0*/  @!P1 BRA `(.L_x_62662) ;  /* 0x000000a000009947 */ /* 0x000fea0003800000 */
[----:B------:R-:W-:Y:S01]  /*23db0*/  IMAD.U32 R130, R165, 0x10000, RZ ;  /* 0x00010000a5827824 */ /* 0x000fe200078e00ff */
[----:B0-----:R-:W-:-:S04]  /*23dc0*/  LOP3.LUT R168, R166, 0xffff, RZ, 0xc0, !PT ;  /* 0x0000ffffa6a87812 */ /* 0x001fc800078ec0ff */
        /* <DEDUP_REMOVED lines=8> */
.L_x_62662:
[----:B------:R-:W-:Y:S05]  /*23e50*/  BSYNC B1 ;  /* 0x0000000000017941 */ /* 0x000fea0003800000 */
.L_x_62661:
[----:B0-----:R-:W-:Y:S01]  /*23e60*/  FADD.FTZ R130, RZ, R48 ;  /* 0x00000030ff827221 */ /* 0x001fe20000010000 */
        /* <DEDUP_REMOVED lines=133> */
.L_x_62743:
        /* <DEDUP_REMOVED lines=203> */
.L_x_62744:
        /* <DEDUP_REMOVED lines=30> */
[----:B------:R-:W4:Y:S04]  /*25550*/  LDL R185, [R1+0x38] ;  /* 0x0000380001b97983 */ /* 0x000f280000100800 */
[----:B------:R-:W5:Y:S01]  /*25560*/  LDL R184, [R1+0x30] ;  /* 0x0000300001b87983 */ /* 0x000f620000100800 */
[----:B0-----:R-:W-:-:S05]  /*25570*/  FSEL R131, R168, RZ, !P1 ;  /* 0x000000ffa8837208 */ /* 0x001fca0004800000 */
        /* <DEDUP_REMOVED lines=16> */
.L_x_62704:
[----:B------:R-:W-:Y:S05]  /*25680*/  BSYNC B2 ;  /* 0x0000000000027941 */ /* 0x000fea0003800000 */
.L_x_62703:
        /* <DEDUP_REMOVED lines=26> */
.L_x_62706:
[----:B------:R-:W-:Y:S05]  /*25830*/  BSYNC B2 ;  /* 0x0000000000027941 */ /* 0x000fea0003800000 */
.L_x_62705:
        /* <DEDUP_REMOVED lines=22> */
.L_x_62708:
[----:B------:R-:W-:Y:S05]  /*259a0*/  BSYNC B2 ;  /* 0x0000000000027941 */ /* 0x000fea0003800000 */
.L_x_62707:
        /* <DEDUP_REMOVED lines=22> */
.L_x_62710:
[----:B------:R-:W-:Y:S05]  /*25b10*/  BSYNC B2 ;  /* 0x0000000000027941 */ /* 0x000fea0003800000 */
.L_x_62709:
        /* <DEDUP_REMOVED lines=22> */
.L_x_62712:
[----:B------:R-:W-:Y:S05]  /*25c80*/  BSYNC B2 ;  /* 0x0000000000027941 */ /* 0x000fea0003800000 */
.L_x_62711:
        /* <DEDUP_REMOVED lines=22> */
.L_x_62714:
[----:B------:R-:W-:Y:S05]  /*25df0*/  BSYNC B2 ;  /* 0x0000000000027941 */ /* 0x000fea0003800000 */
.L_x_62713:
        /* <DEDUP_REMOVED lines=22> */
.L_x_62716:
[----:B------:R-:W-:Y:S05]  /*25f60*/  BSYNC B2 ;  /* 0x0000000000027941 */ /* 0x000fea0003800000 */
.L_x_62715:
        /* <DEDUP_REMOVED lines=22> */
.L_x_62718:
[----:B------:R-:W-:Y:S05]  /*260d0*/  BSYNC B2 ;  /* 0x0000000000027941 */ /* 0x000fea0003800000 */
.L_x_62717:
        /* <DEDUP_REMOVED lines=22> */
.L_x_62720:
[----:B------:R-:W-:Y:S05]  /*26240*/  BSYNC B2 ;  /* 0x0000000000027941 */ /* 0x000fea0003800000 */
.L_x_62719:
        /* <DEDUP_REMOVED lines=22> */
.L_x_62722:
[----:B------:R-:W-:Y:S05]  /*263b0*/  BSYNC B2 ;  /* 0x0000000000027941 */ /* 0x000fea0003800000 */
.L_x_62721:
        /* <DEDUP_REMOVED lines=22> */
.L_x_62724:
[----:B------:R-:W-:Y:S05]  /*26520*/  BSYNC B2 ;  /* 0x0000000000027941 */ /* 0x000fea0003800000 */
.L_x_62723:
        /* <DEDUP_REMOVED lines=22> */
.L_x_62726:
[----:B------:R-:W-:Y:S05]  /*26690*/  BSYNC B2 ;  /* 0x0000000000027941 */ /* 0x000fea0003800000 */
.L_x_62725:
        /* <DEDUP_REMOVED lines=22> */
.L_x_62728:
[----:B------:R-:W-:Y:S05]  /*26800*/  BSYNC B2 ;  /* 0x0000000000027941 */ /* 0x000fea0003800000 */
.L_x_62727:
        /* <DEDUP_REMOVED lines=22> */
.L_x_62730:
[----:B------:R-:W-:Y:S05]  /*26970*/  BSYNC B2 ;  /* 0x0000000000027941 */ /* 0x000fea0003800000 */
.L_x_62729:
        /* <DEDUP_REMOVED lines=22> */
.L_x_62732:
[----:B------:R-:W-:Y:S05]  /*26ae0*/  BSYNC B2 ;  /* 0x0000000000027941 */ /* 0x000fea0003800000 */
.L_x_62731:
        /* <DEDUP_REMOVED lines=22> */
.L_x_62734:
[----:B------:R-:W-:Y:S05]  /*26c50*/  BSYNC B2 ;  /* 0x0000000000027941 */ /* 0x000fea0003800000 */
.L_x_62733:
        /* <DEDUP_REMOVED lines=22> */
.L_x_62736:
[----:B------:R-:W-:Y:S05]  /*26dc0*/  BSYNC B2 ;  /* 0x0000000000027941 */ /* 0x000fea0003800000 */
.L_x_62735:
        /* <DEDUP_REMOVED lines=22> */
.L_x_62738:
[----:B------:R-:W-:Y:S05]  /*26f30*/  BSYNC B2 ;  /* 0x0000000000027941 */ /* 0x000fea0003800000 */
.L_x_62737:
        /* <DEDUP_REMOVED lines=22> */
.L_x_62740:
[----:B------:R-:W-:Y:S05]  /*270a0*/  BSYNC B2 ;  /* 0x0000000000027941 */ /* 0x000fea0003800000 */
.L_x_62739:
[----:B------:R-:W-:-:S13]  /*270b0*/  LOP3.LUT P2, RZ, R5, 0x2000, RZ, 0xc0, !PT ;  /* 0x0000200005ff7812 */ /* 0x000fda000784c0ff */
[----:B------:R-:W-:Y:S05]  /*270c0*/  @!P2 BRA `(.L_x_62702) ;  /* 0x000001200000a947 */ /* 0x000fea0003800000 */
[----:B0-----:R-:W2:Y:S04]  /*270d0*/  LDL R173, [R1+0x154] ;  /* 0x0001540001ad7983 */ /* 0x001ea80000100800 */
[----:B------:R-:W3:Y:S01]  /*270e0*/  LDL R172, [R1+0x150] ;  /* 0x0001500001ac7983 */ /* 0x000ee20000100800 */
[----:B------:R-:W-:Y:S02]  /*270f0*/  FSEL R131, R168, RZ, !P1 ;  /* 0x000000ffa8837208 */ /* 0x000fe40004800000 */
        /* <DEDUP_REMOVED lines=15> */
.L_x_62702:
[----:B------:R-:W-:Y:S05]  /*271f0*/  BSYNC B1 ;  /* 0x0000000000017941 */ /* 0x000fea0003800000 */
.L_x_62701:
[----:B0-----:R-:W-:-:S04]  /*27200*/  IMAD.MOV.U32 R128, RZ, RZ, c[0x0][0x160] ;  /* 0x00005800ff807624 */ /* 0x001fc800078e00ff */
[----:B------:R-:W-:-:S05]  /*27210*/  IMAD R6, R128, 0x4, R6 ;  /* 0x0000000480067824 */ /* 0x000fca00078e0206 */
[----:B------:R-:W-:-:S13]  /*27220*/  ISETP.GE.AND P1, PT, R6, c[0x0][0x164], PT ;  /* 0x0000590006007a0c */ /* 0x000fda0003f26270 */
[----:B------:R-:W-:Y:S01]  /*27230*/  @P1 CALL.REL.NOINC `(.L_x_62741) ;  /* 0x0000001000001944 */ /* 0x000fe20003c00000 */
[----:B------:R-:W-:Y:S05]  /*27240*/  BRA `(.L_x_62742) ;  /* 0xfffdceb000007947 */ /* 0x000fea000383ffff */
.L_x_62741:
[----:B------:R-:W-:Y:S05]  /*27250*/  BSYNC B0 ;  /* 0x0000000000007941 */ /* 0x000fea0003800000 */
.L_x_61900:
[----:B------:R-:W-:Y:S05]  /*27260*/  EXIT ;  /* 0x000000000000794d */ /* 0x000fea0003800000 */
.L_x_62699:
[----:B------:R-:W-:Y:S01]  /*27270*/  HFMA2.MMA R172, -RZ, RZ, 0, 1.847743988037109375e-06 ;  /* 0x0000001fffac7435 */ /* 0x000fe200000001ff */
[----:B------:R-:W-:Y:S01]  /*27280*/  IMAD.MOV.U32 R170, RZ, RZ, R168 ;  /* 0x000000ffffaa7224 */ /* 0x000fe200078e00a8 */
[----:B------:R-:W-:Y:S01]  /*27290*/  MOV R130, 0x272d0 ;  /* 0x000272d000827802 */ /* 0x000fe20000000f00 */
[----:B------:R-:W-:Y:S02]  /*272a0*/  IMAD.MOV.U32 R169, RZ, RZ, 0x1 ;  /* 0x00000001ffa97424 */ /* 0x000fe400078e00ff */
[----:B------:R-:W-:Y:S02]  /*272b0*/  IMAD.MOV.U32 R131, RZ, RZ, -0x1 ;  /* 0xffffffffff837424 */ /* 0x000fe400078e00ff */
[----:B-----5:R-:W-:Y:S05]  /*272c0*/  CALL.REL.NOINC `($__internal_142_$__cuda_sm70_shflsync_bfly_p) ;  /* 0x00000f3000007944 */ /* 0x020fea0003c00000 */
[----:B-1----:R-:W-:Y:S05]  /*272d0*/  BRA `(.L_x_62743) ;  /* 0xffffd3e000007947 */ /* 0x002fea000383ffff */
.L_x_62700:
[----:B------:R-:W-:Y:S01]  /*272e0*/  IMAD.MOV.U32 R170, RZ, RZ, R168 ;  /* 0x000000ffffaa7224 */ /* 0x000fe200078e00a8 */
[----:B------:R-:W-:Y:S01]  /*272f0*/  MOV R131, 0xffffffff ;  /* 0xffffffff00837802 */ /* 0x000fe20000000f00 */
[----:B------:R-:W-:Y:S01]  /*27300*/  IMAD.MOV.U32 R169, RZ, RZ, 0x2 ;  /* 0x00000002ffa97424 */ /* 0x000fe200078e00ff */
[----:B------:R-:W-:Y:S01]  /*27310*/  MOV R130, 0x27340 ;  /* 0x0002734000827802 */ /* 0x000fe20000000f00 */
[----:B------:R-:W-:Y:S02]  /*27320*/  IMAD.MOV.U32 R172, RZ, RZ, 0x1f ;  /* 0x0000001fffac7424 */ /* 0x000fe400078e00ff */
[----:B-----5:R-:W-:Y:S05]  /*27330*/  CALL.REL.NOINC `($__internal_142_$__cuda_sm70_shflsync_bfly_p) ;  /* 0x00000ec000007944 */ /* 0x020fea0003c00000 */
[----:B-1----:R-:W-:Y:S01]  /*27340*/  FADD.FTZ R168, R168, R169 ;  /* 0x000000a9a8a87221 */ /* 0x002fe20000010000 */
[----:B------:R-:W-:Y:S01]  /*27350*/  MOV R130, 0x273b0 ;  /* 0x000273b000827802 */ /* 0x000fe20000000f00 */
[----:B------:R-:W-:-:S02]  /*27360*/  IMAD.MOV.U32 R169, RZ, RZ, 0x4 ;  /* 0x00000004ffa97424 */ /* 0x000fc400078e00ff */
[----:B------:R-:W-:Y:S02]  /*27370*/  IMAD.MOV.U32 R172, RZ, RZ, 0x1f ;  /* 0x0000001fffac7424 */ /* 0x000fe400078e00ff */
[----:B------:R-:W-:Y:S02]  /*27380*/  IMAD.MOV.U32 R131, RZ, RZ, -0x1 ;  /* 0xffffffffff837424 */ /* 0x000fe400078e00ff */
[----:B------:R-:W-:Y:S02]  /*27390*/  IMAD.MOV.U32 R170, RZ, RZ, R168 ;  /* 0x000000ffffaa7224 */ /* 0x000fe400078e00a8 */
[----:B------:R-:W-:Y:S05]  /*273a0*/  CALL.REL.NOINC `($__internal_142_$__cuda_sm70_shflsync_bfly_p) ;  /* 0x00000e5000007944 */ /* 0x000fea0003c00000 */
[----:B-1----:R-:W-:Y:S01]  /*273b0*/  FADD.FTZ R168, R168, R169 ;  /* 0x000000a9a8a87221 */ /* 0x002fe20000010000 */
[----:B------:R-:W-:Y:S01]  /*273c0*/  HFMA2.MMA R169, -RZ, RZ, 0, 4.76837158203125e-07 ;  /* 0x00000008ffa97435 */ /* 0x000fe200000001ff */
[----:B------:R-:W-:Y:S01]  /*273d0*/  IMAD.MOV.U32 R172, RZ, RZ, 0x1f ;  /* 0x0000001fffac7424 */ /* 0x000fe200078e00ff */
[----:B------:R-:W-:Y:S01]  /*273e0*/  MOV R130, 0x27420 ;  /* 0x0002742000827802 */ /* 0x000fe20000000f00 */
[----:B------:R-:W-:Y:S02]  /*273f0*/  IMAD.MOV.U32 R131, RZ, RZ, -0x1 ;  /* 0xffffffffff837424 */ /* 0x000fe400078e00ff */
[----:B------:R-:W-:-:S02]  /*27400*/  IMAD.MOV.U32 R170, RZ, RZ, R168 ;  /* 0x000000ffffaa7224 */ /* 0x000fc400078e00a8 */
[----:B------:R-:W-:Y:S05]  /*27410*/  CALL.REL.NOINC `($__internal_142_$__cuda_sm70_shflsync_bfly_p) ;  /* 0x00000de000007944 */ /* 0x000fea0003c00000 */
[----:B-1----:R-:W-:Y:S01]  /*27420*/  FADD.FTZ R168, R168, R169 ;  /* 0x000000a9a8a87221 */ /* 0x002fe20000010000 */
[----:B------:R-:W-:Y:S01]  /*27430*/  MOV R172, 0x1f ;  /* 0x0000001f00ac7802 */ /* 0x000fe20000000f00 */
[----:B------:R-:W-:Y:S01]  /*27440*/  IMAD.MOV.U32 R169, RZ, RZ, 0x10 ;  /* 0x00000010ffa97424 */ /* 0x000fe200078e00ff */
[----:B------:R-:W-:Y:S01]  /*27450*/  MOV R130, 0x27490 ;  /* 0x0002749000827802 */ /* 0x000fe20000000f00 */
[----:B------:R-:W-:-:S02]  /*27460*/  IMAD.MOV.U32 R131, RZ, RZ, -0x1 ;  /* 0xffffffffff837424 */ /* 0x000fc400078e00ff */
[----:B------:R-:W-:Y:S02]  /*27470*/  IMAD.MOV.U32 R170, RZ, RZ, R168 ;  /* 0x000000ffffaa7224 */ /* 0x000fe400078e00a8 */
[----:B------:R-:W-:Y:S05]  /*27480*/  CALL.REL.NOINC `($__internal_142_$__cuda_sm70_shflsync_bfly_p) ;  /* 0x00000d7000007944 */ /* 0x000fea0003c00000 */
        /* <DEDUP_REMOVED lines=189> */
[----:B------:R-:W-:Y:S05]  /*28060*/  CALL.REL.NOINC `($__internal_142_$__cuda_sm70_shflsync_bfly_p) ;  /* 0x0000019000007944 */ /* 0x000fea0003c00000 */
[----:B-1----:R-:W-:Y:S01]  /*28070*/  FADD.FTZ R170, R170, R169 ;  /* 0x000000a9aaaa7221 */ /* 0x002fe20000010000 */
[----:B------:R-:W-:Y:S01]  /*28080*/  MOV R130, 0x280d0 ;  /* 0x000280d000827802 */ /* 0x000fe20000000f00 */
[----:B------:R-:W-:Y:S02]  /*28090*/  IMAD.MOV.U32 R169, RZ, RZ, 0x2 ;  /* 0x00000002ffa97424 */ /* 0x000fe400078e00ff */
[----:B------:R-:W-:Y:S02]  /*280a0*/  IMAD.MOV.U32 R172, RZ, RZ, 0x1f ;  /* 0x0000001fffac7424 */ /* 0x000fe400078e00ff */
[----:B------:R-:W-:Y:S02]  /*280b0*/  IMAD.MOV.U32 R131, RZ, RZ, -0x1 ;  /* 0xffffffffff837424 */ /* 0x000fe400078e00ff */
[----:B------:R-:W-:Y:S05]  /*280c0*/  CALL.REL.NOINC `($__internal_142_$__cuda_sm70_shflsync_bfly_p) ;  /* 0x0000013000007944 */ /* 0x000fea0003c00000 */
[----:B------:R-:W-:Y:S01]  /*280d0*/  HFMA2.MMA R172, -RZ, RZ, 0, 1.847743988037109375e-06 ;  /* 0x0000001fffac7435 */ /* 0x000fe200000001ff */
[----:B-1----:R-:W-:Y:S01]  /*280e0*/  FADD.FTZ R170, R170, R169 ;  /* 0x000000a9aaaa7221 */ /* 0x002fe20000010000 */
[----:B------:R-:W-:Y:S01]  /*280f0*/  MOV R130, 0x28130 ;  /* 0x0002813000827802 */ /* 0x000fe20000000f00 */
[----:B------:R-:W-:-:S02]  /*28100*/  IMAD.MOV.U32 R169, RZ, RZ, 0x4 ;  /* 0x00000004ffa97424 */ /* 0x000fc400078e00ff */
[----:B------:R-:W-:Y:S02]  /*28110*/  IMAD.MOV.U32 R131, RZ, RZ, -0x1 ;  /* 0xffffffffff837424 */ /* 0x000fe400078e00ff */
[----:B------:R-:W-:Y:S05]  /*28120*/  CALL.REL.NOINC `($__internal_142_$__cuda_sm70_shflsync_bfly_p) ;  /* 0x000000d000007944 */ /* 0x000fea0003c00000 */
[----:B-1----:R-:W-:Y:S01]  /*28130*/  FADD.FTZ R170, R170, R169 ;  /* 0x000000a9aaaa7221 */ /* 0x002fe20000010000 */
[----:B------:R-:W-:Y:S01]  /*28140*/  MOV R130, 0x28190 ;  /* 0x0002819000827802 */ /* 0x000fe20000000f00 */
[----:B------:R-:W-:Y:S02]  /*28150*/  IMAD.MOV.U32 R169, RZ, RZ, 0x8 ;  /* 0x00000008ffa97424 */ /* 0x000fe400078e00ff */
[----:B------:R-:W-:Y:S02]  /*28160*/  IMAD.MOV.U32 R172, RZ, RZ, 0x1f ;  /* 0x0000001fffac7424 */ /* 0x000fe400078e00ff */
[----:B------:R-:W-:Y:S02]  /*28170*/  IMAD.MOV.U32 R131, RZ, RZ, -0x1 ;  /* 0xffffffffff837424 */ /* 0x000fe400078e00ff */
[----:B------:R-:W-:Y:S05]  /*28180*/  CALL.REL.NOINC `($__internal_142_$__cuda_sm70_shflsync_bfly_p) ;  /* 0x0000007000007944 */ /* 0x000fea0003c00000 */
[----:B-1----:R-:W-:Y:S01]  /*28190*/  FADD.FTZ R170, R170, R169 ;  /* 0x000000a9aaaa7221 */ /* 0x002fe20000010000 */
[----:B------:R-:W-:Y:S01]  /*281a0*/  MOV R169, 0x10 ;  /* 0x0000001000a97802 */ /* 0x000fe20000000f00 */
[----:B------:R-:W-:Y:S01]  /*281b0*/  IMAD.MOV.U32 R172, RZ, RZ, 0x1f ;  /* 0x0000001fffac7424 */ /* 0x000fe200078e00ff */
[----:B------:R-:W-:Y:S01]  /*281c0*/  MOV R130, 0x281f0 ;  /* 0x000281f000827802 */ /* 0x000fe20000000f00 */
[----:B------:R-:W-:-:S02]  /*281d0*/  IMAD.MOV.U32 R131, RZ, RZ, -0x1 ;  /* 0xffffffffff837424 */ /* 0x000fc400078e00ff */
[----:B------:R-:W-:Y:S05]  /*281e0*/  CALL.REL.NOINC `($__internal_142_$__cuda_sm70_shflsync_bfly_p) ;  /* 0x0000001000007944 */ /* 0x000fea0003c00000 */
[----:B-1----:R-:W-:Y:S05]  /*281f0*/  BRA `(.L_x_62744) ;  /* 0xffffd17000007947 */ /* 0x002fea000383ffff */
        .weak           $__internal_142_$__cuda_sm70_shflsync_bfly_p
        .type           $__internal_142_$__cuda_sm70_shflsync_bfly_p,@function
        .size           $__internal_142_$__cuda_sm70_shflsync_bfly_p,(.L_x_71142 - $__internal_142_$__cuda_sm70_shflsync_bfly_p)
$__internal_142_$__cuda_sm70_shflsync_bfly_p:
[----:B------:R-:W-:Y:S04]  /*28200*/  WARPSYNC R131 ;  /* 0x0000008300007348 */ /* 0x000fe80003800000 */
[----:B------:R0:W1:Y:S02]  /*28210*/  SHFL.BFLY PT, R169, R170, R169, R172 ;  /* 0x0c0000a9aaa97389 */ /* 0x00006400000e00ac */
[----:B0-----:R-:W-:-:S04]  /*28220*/  IMAD.MOV.U32 R131, RZ, RZ, 0x0 ;  /* 0x00000000ff837424 */ /* 0x001fc800078e00ff */
[----:B------:R-:W-:Y:S05]  /*28230*/  RET.REL.NODEC R130 `(_ZN10layer_norm13ln_fwd_kernelINS_13Kernel_traitsI6__halfffffjLj2560ELj1ELj4ELj1ELj16ENS_18Kernel_traits_baseILj2560ES2_ffffjLj128EEEEELb1ELb1ELb1ELb0EEEvNS_9FwdParamsE) ;  /* 0xfffd7dc082007950 */ /* 0x000fea0003c3ffff */
.L_x_62745:
        /* <DEDUP_REMOVED lines=12> */
.L_x_71142:


//--------------------- .text._ZN10layer_norm13ln_fwd_kernelINS_13Kernel_traitsI6__halfffffjLj2560ELj1ELj4ELj1ELj16ENS_18Kernel_traits_baseILj2560ES2_ffffjLj128EEEEELb1ELb1ELb1ELb1EEEvNS_9FwdParamsE --------------------------
	.section	.text._ZN10layer_norm13ln_fwd_kernelINS_13Kernel_traitsI6__halfffffjLj2560ELj1ELj4ELj1ELj16ENS_18Kernel_traits_baseILj2560ES2_ffffjLj128EEEEELb1ELb1ELb1ELb1EEEvNS_9FwdParamsE,"ax",@progbits
	.sectioninfo	@"SHI_REGISTERS=255"
	.align	128
        .global         _ZN10layer_norm13ln_fwd_kernelINS_13Kernel_traitsI6__halfffffjLj2560ELj1ELj4ELj1ELj16ENS_18Kernel_traits_baseILj2560ES2_ffffjLj128EEEEELb1ELb1ELb1ELb1EEEvNS_9FwdParamsE
        .type           _ZN10layer_norm13ln_fwd_kernelINS_13Kernel_traitsI6__halfffffjLj2560ELj1ELj4ELj1ELj16ENS_18Kernel_traits_baseILj2560ES2_ffffjLj128EEEEELb1ELb1ELb1ELb1EEEvNS_9FwdParamsE,@function
        .size           _ZN10layer_norm13ln_fwd_kernelINS_13Kernel_traitsI6__halfffffjLj2560ELj1ELj4ELj1ELj16ENS_18Kernel_traits_baseILj2560ES2_ffffjLj128EEEEELb1ELb1ELb1ELb1EEEvNS_9FwdParamsE,(.L_x_71143 - _ZN10layer_norm13ln_fwd_kernelINS_13Kernel_traitsI6__halfffffjLj2560ELj1ELj4ELj1ELj16ENS_18Kernel_traits_baseILj2560ES2_ffffjLj128EEEEELb1ELb1ELb1ELb1EEEvNS_9FwdParamsE)
        .other          _ZN10layer_norm13ln_fwd_kernelINS_13Kernel_traitsI6__halfffffjLj2560ELj1ELj4ELj1ELj16ENS_18Kernel_traits_baseILj2560ES2_ffffjLj128EEEEELb1ELb1ELb1ELb1EEEvNS_9FwdParamsE,@"STO_CUDA_ENTRY STV_DEFAULT"
_ZN10layer_norm13ln_fwd_kernelINS_13Kernel_traitsI6__halfffffjLj2560ELj1ELj4ELj1ELj16ENS_18Kernel_traits_baseILj2560ES2_ffffjLj128EEEEELb1ELb1ELb1ELb1EEEvNS_9FwdParamsE:
.text._ZN10layer_norm13ln_fwd_kernelINS_13Kernel_traitsI6__halfffffjLj2560ELj1ELj4ELj1ELj16ENS_18Kernel_traits_baseILj2560ES2_ffffjLj128EEEEELb1ELb1ELb1ELb1EEEvNS_9FwdParamsE:
        /* <DEDUP_REMOVED lines=10> */
[----:B------:R-:W2:Y:S01]  /*00a0*/  @P0 LDG.E.64 R2, [R2.64] ;  /* 0x0000000602020981 */ /* 0x000ea2000c1e1b00 */
[----:B------:R-:W-:Y:S02]  /*00b0*/  @P0 IMAD.MOV.U32 R4, RZ, RZ, R104 ;  /* 0x000000ffff040224 */ /* 0x000fe400078e0068 */
        /* <DEDUP_REMOVED lines=8> */
[----:B------:R-:W-:Y:S01]  /*0140*/  LOP3.LUT R70, R99, 0x40, RZ, 0xfc, !PT ;  /* 0x0000004063467812 */ /* 0x000fe200078efcff */
[----:B------:R-:W-:Y:S01]  /*0150*/  IMAD.WIDE.U32 R6, R107, -0x326172a9, RZ ;  /* 0xcd9e8d576b067825 */ /* 0x000fe200078e00ff */
[C---:B------:R-:W-:Y:S02]  /*0160*/  LOP3.LUT R68, R99.reuse, 0x60, RZ, 0xfc, !PT ;  /* 0x0000006063447812 */ /* 0x040fe400078efcff */
[----:B------:R-:W-:Y:S01]  /*0170*/  LOP3.LUT R66, R99, 0x80, RZ, 0xfc, !PT ;  /* 0x0000008063427812 */ /* 0x000fe200078efcff */
[----:B------:R-:W-:Y:S01]  /*0180*/  IMAD R0, R11, 0x4, R0 ;  /* 0x000000040b007824 */ /* 0x000fe200078e0200 */
        /* <DEDUP_REMOVED lines=15> */
[----:B--2---:R-:W0:Y:S08]  /*0280*/  @P0 R2UR UR4, R2 ;  /* 0x00000000020403c2 */ /* 0x004e3000000e0000 */
[----:B------:R-:W1:Y:S01]  /*0290*/  @P0 R2UR UR5, R3 ;  /* 0x00000000030503c2 */ /* 0x000e6200000e0000 */
[----:B---3--:R-:W-:-:S04]  /*02a0*/  @P0 IADD3 R104, P1, R4, c[0x0][0x240], RZ ;  /* 0x0000900004680a10 */ /* 0x008fc80007f3e0ff */
[----:B------:R-:W-:Y:S02]  /*02b0*/  @P0 IADD3.X R9, RZ, R5, RZ, P1, !PT ;  /* 0x00000005ff090210 */ /* 0x000fe40000ffe4ff */
[----:B------:R-:W-:Y:S02]  /*02c0*/  ISETP.NE.U32.AND P0, PT, RZ, c[0x0][0x218], PT ;  /* 0x00008600ff007a0c */ /* 0x000fe40003f05070 */
[--C-:B------:R-:W-:Y:S02]  /*02d0*/  SHF.R.U32.HI R105, RZ, 0x2, R9.reuse ;  /* 0x00000002ff697819 */ /* 0x100fe40000011609 */
[----:B------:R-:W-:Y:S02]  /*02e0*/  SHF.R.U64 R106, R104, 0x2, R9 ;  /* 0x00000002686a7819 */ /* 0x000fe40000001209 */
[----:B------:R-:W-:Y:S02]  /*02f0*/  ISETP.NE.AND.EX P0, PT, RZ, c[0x0][0x21c], PT, P0 ;  /* 0x00008700ff007a0c */ /* 0x000fe40003f05300 */
[----:B0-----:R-:W-:Y:S01]  /*0300*/  LOP3.LUT R8, R7, UR4, R105, 0x96, !PT ;  /* 0x0000000407087c12 */ /* 0x001fe2000f8e9669 */
[----:B------:R-:W-:Y:S01]  /*0310*/  IMAD.WIDE.U32 R4, R106, -0x2daee0ad, RZ ;  /* 0xd2511f536a047825 */ /* 0x000fe200078e00ff */
[----:B------:R-:W-:-:S02]  /*0320*/  UIADD3 UR9, UR4, -0x61c88647, URZ ;  /* 0x9e3779b904097890 */ /* 0x000fc4000fffe03f */
[----:B------:R-:W-:Y:S01]  /*0330*/  UIADD3 UR11, UR4, 0x3c6ef372, URZ ;  /* 0x3c6ef372040b7890 */ /* 0x000fe2000fffe03f */
[----:B------:R-:W-:Y:S01]  /*0340*/  IMAD.WIDE.U32 R8, R8, -0x2daee0ad, RZ ;  /* 0xd2511f5308087825 */ /* 0x000fe200078e00ff */
[----:B------:R-:W-:Y:S02]  /*0350*/  UIADD3 UR13, UR4, -0x255992d5, URZ ;  /* 0xdaa66d2b040d7890 */ /* 0x000fe4000fffe03f */
[----:B-1----:R-:W-:Y:S01]  /*0360*/  UIADD3 UR10, UR5, -0x4498517b, URZ ;  /* 0xbb67ae85050a7890 */ /* 0x002fe2000fffe03f */
[----:B------:R-:W-:Y:S01]  /*0370*/  LOP3.LUT R2, R5, UR5, RZ, 0x3c, !PT ;  /* 0x0000000505027c12 */ /* 0x000fe2000f8e3cff */
[----:B------:R-:W-:Y:S01]  /*0380*/  UIADD3 UR12, UR5, 0x76cf5d0a, URZ ;  /* 0x76cf5d0a050c7890 */ /* 0x000fe2000fffe03f */
[----:B------:R-:W-:Y:S01]  /*0390*/  @P0 LEA R96, P1, R99, c[0x0][0x218], 0x3 ;  /* 0x0000860063600a11 */ /* 0x000fe200078218ff */
[----:B------:R-:W-:Y:S01]  /*03a0*/  UIADD3 UR14, UR5, 0x32370b8f, URZ ;  /* 0x32370b8f050e7890 */ /* 0x000fe2000fffe03f */
[----:B------:R-:W-:Y:S01]  /*03b0*/  @P0 LEA R94, P2, R72, c[0x0][0x218], 0x3 ;  /* 0x00008600485e0a11 */ /* 0x000fe200078418ff */
[----:B------:R-:W-:Y:S01]  /*03c0*/  IMAD.WIDE.U32 R2, R2, -0x326172a9, RZ ;  /* 0xcd9e8d5702027825 */ /* 0x000fe200078e00ff */
[----:B------:R-:W-:Y:S01]  /*03d0*/  LOP3.LUT R4, R9, UR10, R4, 0x96, !PT ;  /* 0x0000000a09047c12 */ /* 0x000fe2000f8e9604 */
[----:B------:R-:W-:-:S02]  /*03e0*/  UIADD3 UR15, UR4, 0x78dde6e4, URZ ;  /* 0x78dde6e4040f7890 */ /* 0x000fc4000fffe03f */
[----:B------:R-:W-:Y:S01]  /*03f0*/  @P0 IMAD.X R97, RZ, RZ, c[0x0][0x21c], P1 ;  /* 0x00008700ff610624 */ /* 0x000fe200008e06ff */
[----:B------:R-:W-:Y:S01]  /*0400*/  LOP3.LUT R3, R3, UR9, R6, 0x96, !PT ;  /* 0x0000000903037c12 */ /* 0x000fe2000f8e9606 */
[----:B------:R-:W-:Y:S01]  /*0410*/  IMAD.WIDE.U32 R4, R4, -0x326172a9, RZ ;  /* 0xcd9e8d5704047825 */ /* 0x000fe200078e00ff */
[----:B------:R-:W-:Y:S01]  /*0420*/  @P0 LEA R90, P1, R70, c[0x0][0x218], 0x3 ;  /* 0x00008600465a0a11 */ /* 0x000fe200078218ff */
[----:B------:R-:W-:Y:S02]  /*0430*/  UIADD3 UR16, UR5, -0x126145ec, URZ ;  /* 0xed9eba1405107890 */ /* 0x000fe4000fffe03f */
[----:B------:R-:W-:Y:S01]  /*0440*/  @P0 IMAD.X R95, RZ, RZ, c[0x0][0x21c], P2 ;  /* 0x00008700ff5f0624 */ /* 0x000fe200010e06ff */
[----:B------:R-:W-:Y:S01]  /*0450*/  LOP3.LUT R6, R5, UR11, R2, 0x96, !PT ;  /* 0x0000000b05067c12 */ /* 0x000fe2000f8e9602 */
[----:B------:R-:W-:Y:S01]  /*0460*/  IMAD.WIDE.U32 R2, R3, -0x2daee0ad, RZ ;  /* 0xd2511f5303027825 */ /* 0x000fe200078e00ff */
[----:B------:R-:W-:Y:S01]  /*0470*/  @P0 LEA R88, P2, R68, c[0x0][0x218], 0x3 ;  /* 0x0000860044580a11 */ /* 0x000fe200078418ff */
[----:B------:R-:W-:-:S02]  /*0480*/  UIADD3 UR18, UR5, -0x56f99767, URZ ;  /* 0xa906689905127890 */ /* 0x000fc4000fffe03f */
[----:B------:R-:W-:Y:S01]  /*0490*/  UIADD3 UR17, UR4, 0x1715609d, URZ ;  /* 0x1715609d04117890 */ /* 0x000fe2000fffe03f */
[----:B------:R-:W-:Y:S01]  /*04a0*/  IMAD.WIDE.U32 R6, R6, -0x2daee0ad, RZ ;  /* 0xd2511f5306067825 */ /* 0x000fe200078e00ff */
[----:B------:R-:W-:Y:S01]  /*04b0*/  LOP3.LUT R3, R3, UR12, R8, 0x96, !PT ;  /* 0x0000000c03037c12 */ /* 0x000fe2000f8e9608 */
[----:B------:R-:W-:Y:S01]  /*04c0*/  UIADD3 UR19, UR4, -0x4ab325aa, URZ ;  /* 0xb54cda5604137890 */ /* 0x000fe2000fffe03f */
[----:B------:R-:W-:Y:S01]  /*04d0*/  @P0 IADD3.X R91, RZ, c[0x0][0x21c], RZ, P1, !PT ;  /* 0x00008700ff5b0a10 */ /* 0x000fe20000ffe4ff */
[----:B------:R-:W-:Y:S01]  /*04e0*/  UIADD3 UR20, UR5, 0x646e171e, URZ ;  /* 0x646e171e05147890 */ /* 0x000fe2000fffe03f */
[----:B------:R-:W-:Y:S01]  /*04f0*/  LOP3.LUT R8, R7, UR14, R2, 0x96, !PT ;  /* 0x0000000e07087c12 */ /* 0x000fe2000f8e9602 */
[----:B------:R-:W-:Y:S01]  /*0500*/  IMAD.WIDE.U32 R2, R3, -0x326172a9, RZ ;  /* 0xcd9e8d5703027825 */ /* 0x000fe200078e00ff */
[----:B------:R-:W-:Y:S01]  /*0510*/  @P0 LEA R86, P1, R66, c[0x0][0x218], 0x3 ;  /* 0x0000860042560a11 */ /* 0x000fe200078218ff */
[----:B------:R-:W-:Y:S01]  /*0520*/  UIADD3 UR21, UR4, 0x5384540f, URZ ;  /* 0x5384540f04157890 */ /* 0x000fe2000fffe03f */
[----:B------:R-:W-:Y:S01]  /*0530*/  @P0 LEA R20, P3, R32, c[0x0][0x218], 0x3 ;  /* 0x0000860020140a11 */ /* 0x000fe200078618ff */
[----:B------:R-:W-:Y:S01]  /*0540*/  IMAD.WIDE.U32 R8, R8, -0x326172a9, RZ ;  /* 0xcd9e8d5708087825 */ /* 0x000fe200078e00ff */
[----:B------:R-:W-:Y:S01]  /*0550*/  LOP3.LUT R3, R3, UR13, R4, 0x96, !PT ;  /* 0x0000000d03037c12 */ /* 0x000fe2000f8e9604 */
[----:B------:R-:W-:Y:S01]  /*0560*/  UIADD3 UR22, UR5, 0x1fd5c5a3, URZ ;  /* 0x1fd5c5a305167890 */ /* 0x000fe2000fffe03f */
[----:B------:R-:W5:Y:S01]  /*0570*/  @P0 LDG.E.64 R96, [R96.64] ;  /* 0x0000000660600981 */ /* 0x000f62000c1e1b00 */
[----:B------:R-:W-:Y:S01]  /*0580*/  @P0 IMAD.X R89, RZ, RZ, c[0x0][0x21c], P2 ;  /* 0x00008700ff590624 */ /* 0x000fe200010e06ff */
[----:B------:R-:W-:Y:S01]  /*0590*/  LOP3.LUT R4, R9, UR15, R2, 0x96, !PT ;  /* 0x0000000f09047c12 */ /* 0x000fe2000f8e9602 */
[----:B------:R-:W-:Y:S01]  /*05a0*/  IMAD.WIDE.U32 R2, R3, -0x2daee0ad, RZ ;  /* 0xd2511f5303027825 */ /* 0x000fe200078e00ff */
[----:B------:R-:W-:Y:S01]  /*05b0*/  @P0 LEA R130, P2, R64, c[0x0][0x218], 0x3 ;  /* 0x0000860040820a11 */ /* 0x000fe200078418ff */
[----:B------:R-:W-:Y:S01]  /*05c0*/  UIADD3 UR24, UR5, -0x24c28bd8, URZ ;  /* 0xdb3d742805187890 */ /* 0x000fe2000fffe03f */
[----:B------:R-:W5:Y:S01]  /*05d0*/  @P0 LDG.E.64 R94, [R94.64] ;  /* 0x000000065e5e0981 */ /* 0x000f62000c1e1b00 */
[----:B------:R-:W-:Y:S01]  /*05e0*/  @P0 IMAD.X R87, RZ, RZ, c[0x0][0x21c], P1 ;  /* 0x00008700ff570624 */ /* 0x000fe200008e06ff */
[----:B------:R-:W-:Y:S01]  /*05f0*/  @P0 LEA R128, P1, R62, c[0x0][0x218], 0x3 ;  /* 0x000086003e800a11 */ /* 0x000fe200078218ff */
[----:B------:R-:W-:Y:S01]  /*0600*/  IMAD.WIDE.U32 R4, R4, -0x2daee0ad, RZ ;  /* 0xd2511f5304047825 */ /* 0x000fe200078e00ff */
[----:B------:R-:W-:Y:S01]  /*0610*/  LOP3.LUT R3, R3, UR16, R6, 0x96, !PT ;  /* 0x0000001003037c12 */ /* 0x000fe2000f8e9606 */
[----:B------:R-:W5:Y:S02]  /*0620*/  @P0 LDG.E.64 R90, [R90.64] ;  /* 0x000000065a5a0981 */ /* 0x000f64000c1e1b00 */
[----:B------:R-:W-:Y:S01]  /*0630*/  @P0 IMAD.X R131, RZ, RZ, c[0x0][0x21c], P2 ;  /* 0x00008700ff830624 */ /* 0x000fe200010e06ff */
[----:B------:R-:W-:Y:S01]  /*0640*/  @P0 LEA R126, P2, R60, c[0x0][0x218], 0x3 ;  /* 0x000086003c7e0a11 */ /* 0x000fe200078418ff */
[----:B------:R-:W5:Y:S01]  /*0650*/  @P0 LDG.E.64 R88, [R88.64] ;  /* 0x0000000658580981 */ /* 0x000f62000c1e1b00 */
[----:B------:R-:W-:-:S02]  /*0660*/  @P0 IADD3.X R129, RZ, c[0x0][0x21c], RZ, P1, !PT ;  /* 0x00008700ff810a10 */ /* 0x000fc40000ffe4ff */
[----:B------:R-:W-:Y:S01]  /*0670*/  @P0 LEA R124, P1, R58, c[0x0][0x218], 0x3 ;  /* 0x000086003a7c0a11 */ /* 0x000fe200078218ff */
[----:B------:R-:W5:Y:S01]  /*0680*/  @P0 LDG.E.64 R86, [R86.64] ;  /* 0x0000000656560981 */ /* 0x000f62000c1e1b00 */
[----:B------:R-:W-:Y:S01]  /*0690*/  LOP3.LUT R18, R5, UR18, R2, 0x96, !PT ;  /* 0x0000001205127c12 */ /* 0x000fe2000f8e9602 */
[----:B------:R-:W-:Y:S01]  /*06a0*/  IMAD.WIDE.U32 R2, R3, -0x326172a9, RZ ;  /* 0xcd9e8d5703027825 */ /* 0x000fe200078e00ff */
[----:B------:R-:W-:Y:S01]  /*06b0*/  @P0 IADD3.X R21, RZ, c[0x0][0x21c], RZ, P3, !PT ;  /* 0x00008700ff150a10 */ /* 0x000fe20001ffe4ff */
[----:B------:R-:W5:Y:S02]  /*06c0*/  @P0 LDG.E.64 R130, [R130.64] ;  /* 0x0000000682820981 */ /* 0x000f64000c1e1b00 */
[----:B------:R-:W-:Y:S01]  /*06d0*/  @P0 IMAD.X R127, RZ, RZ, c[0x0][0x21c], P2 ;  /* 0x00008700ff7f0624 */ /* 0x000fe200010e06ff */
[----:B------:R-:W-:Y:S01]  /*06e0*/  @P0 LEA R74, P2, R56, c[0x0][0x218], 0x3 ;  /* 0x00008600384a0a11 */ /* 0x000fe200078418ff */
[----:B------:R-:W-:Y:S01]  /*06f0*/  @P0 IMAD.X R125, RZ, RZ, c[0x0][0x21c], P1 ;  /* 0x00008700ff7d0624 */ /* 0x000fe200008e06ff */
[----:B------:R-:W-:Y:S01]  /*0700*/  @P0 LEA R10, P1, R54, c[0x0][0x218], 0x3 ;  /* 0x00008600360a0a11 */ /* 0x000fe200078218ff */
[----:B------:R-:W-:Y:S01]  /*0710*/  IMAD.WIDE.U32 R18, R18, -0x326172a9, RZ ;  /* 0xcd9e8d5712127825 */ /* 0x000fe200078e00ff */
[----:B------:R-:W-:Y:S01]  /*0720*/  LOP3.LUT R3, R3, UR17, R8, 0x96, !PT ;  /* 0x0000001103037c12 */ /* 0x000fe2000f8e9608 */
[----:B------:R-:W5:Y:S01]  /*0730*/  @P0 LDG.E.64 R128, [R128.64] ;  /* 0x0000000680800981 */ /* 0x000f62000c1e1b00 */
[----:B------:R-:W-:Y:S01]  /*0740*/  @P0 IADD3.X R11, RZ, c[0x0][0x21c], RZ, P1, !PT ;  /* 0x00008700ff0b0a10 */ /* 0x000fe20000ffe4ff */
[----:B------:R-:W-:Y:S01]  /*0750*/  @P0 IMAD.X R75, RZ, RZ, c[0x0][0x21c], P2 ;  /* 0x00008700ff4b0624 */ /* 0x000fe200010e06ff */
[----:B------:R-:W-:Y:S01]  /*0760*/  @P0 LEA R6, P2, R52, c[0x0][0x218], 0x3 ;  /* 0x0000860034060a11 */ /* 0x000fe200078418ff */
[----:B------:R-:W5:Y:S01]  /*0770*/  @P0 LDG.E.64 R126, [R126.64] ;  /* 0x000000067e7e0981 */ /* 0x000f62000c1e1b00 */
        /* <DEDUP_REMOVED lines=8> */
[----:B------:R-:W5:Y:S01]  /*0800*/  @P0 LDG.E.64 R74, [R74.64] ;  /* 0x000000064a4a0981 */ /* 0x000f62000c1e1b00 */
[----:B------:R-:W-:Y:S01]  /*0810*/  @P0 LEA R12, P1, R46, c[0x0][0x218], 0x3 ;  /* 0x000086002e0c0a11 */ /* 0x000fe200078218ff */
[----:B------:R-:W-:Y:S01]  /*0820*/  @P0 IMAD.X R17, RZ, RZ, c[0x0][0x21c], P2 ;  /* 0x00008700ff110624 */ /* 0x000fe200010e06ff */
[----:B------:R-:W-:Y:S01]  /*0830*/  @P0 LEA R14, P2, R44, c[0x0][0x218], 0x3 ;  /* 0x000086002c0e0a11 */ /* 0x000fe200078418ff */
[----:B------:R-:W-:Y:S01]  /*0840*/  IMAD.WIDE.U32 R102, R102, -0x326172a9, RZ ;  /* 0xcd9e8d5766667825 */ /* 0x000fe200078e00ff */
[----:B------:R-:W-:Y:S01]  /*0850*/  @P0 IADD3.X R13, RZ, c[0x0][0x21c], RZ, P1, !PT ;  /* 0x00008700ff0d0a10 */ /* 0x000fe20000ffe4ff */
[----:B------:R0:W5:Y:S01]  /*0860*/  @P0 LDG.E.64 R4, [R10.64] ;  /* 0x000000060a040981 */ /* 0x000162000c1e1b00 */
        /* <DEDUP_REMOVED lines=8> */
[----:B------:R-:W-:Y:S01]  /*08f0*/  IMAD.HI.U32 R103, R132, -0x2daee0ad, RZ ;  /* 0xd2511f5384677827 */ /* 0x000fe200078e00ff */
[----:B0-----:R0:W5:Y:S03]  /*0900*/  @P0 LDG.E.64 R10, [R16.64] ;  /* 0x00000006100a0981 */ /* 0x001166000c1e1b00 */
[----:B------:R-:W-:Y:S01]  /*0910*/  @P0 IMAD.X R27, RZ, RZ, c[0x0][0x21c], P2 ;  /* 0x00008700ff1b0624 */ /* 0x000fe200010e06ff */
[----:B------:R-:W5:Y:S01]  /*0920*/  @P0 LDG.E.64 R8, [R8.64] ;  /* 0x0000000608080981 */ /* 0x000f62000c1e1b00 */
[----:B------:R-:W-:Y:S01]  /*0930*/  @P0 IMAD.X R29, RZ, RZ, c[0x0][0x21c], P1 ;  /* 0x00008700ff1d0624 */ /* 0x000fe200008e06ff */
[----:B------:R-:W-:-:S02]  /*0940*/  LOP3.LUT R2, R23, UR22, R2, 0x96, !PT ;  /* 0x0000001617027c12 */ /* 0x000fc4000f8e9602 */
[----:B------:R-:W-:Y:S01]  /*0950*/  LOP3.LUT R103, R103, UR24, R22, 0x96, !PT ;  /* 0x0000001867677c12 */ /* 0x000fe2000f8e9616 */
[----:B------:R-:W5:Y:S04]  /*0960*/  @P0 LDG.E.64 R12, [R12.64] ;  /* 0x000000060c0c0981 */ /* 0x000f68000c1e1b00 */
[----:B------:R-:W5:Y:S04]  /*0970*/  @P0 LDG.E.64 R14, [R14.64] ;  /* 0x000000060e0e0981 */ /* 0x000f68000c1e1b00 */
[----:B0-----:R0:W5:Y:S04]  /*0980*/  @P0 LDG.E.64 R16, [R24.64] ;  /* 0x0000000618100981 */ /* 0x001168000c1e1b00 */
[----:B------:R0:W5:Y:S04]  /*0990*/  @P0 LDG.E.64 R18, [R26.64] ;  /* 0x000000061a120981 */ /* 0x000168000c1e1b00 */
[----:B------:R-:W5:Y:S04]  /*09a0*/  @P0 LDG.E.64 R20, [R20.64] ;  /* 0x0000000614140981 */ /* 0x000f68000c1e1b00 */
[----:B------:R0:W5:Y:S01]  /*09b0*/  @P0 LDG.E.64 R22, [R28.64] ;  /* 0x000000061c160981 */ /* 0x000162000c1e1b00 */
[----:B------:R-:W-:Y:S01]  /*09c0*/  ISETP.GE.AND P1, PT, R0, c[0x0][0x164], PT ;  /* 0x0000590000007a0c */ /* 0x000fe20003f26270 */
[----:B------:R-:W-:Y:S01]  /*09d0*/  UIADD3 UR23, UR4, -0xe443238, URZ ;  /* 0xf1bbcdc804177890 */ /* 0x000fe2000fffe03f */
[----:B------:R-:W-:Y:S01]  /*09e0*/  IMAD.HI.U32 R3, R2, -0x326172a9, RZ ;  /* 0xcd9e8d5702037827 */ /* 0x000fe200078e00ff */
[----:B------:R-:W-:-:S04]  /*09f0*/  LEA R122, P2, R99, c[0x0][0x1c8], 0x3 ;  /* 0x00007200637a7a11 */ /* 0x000fc800078418ff */
[----:B------:R-:W-:Y:S01]  /*0a00*/  LOP3.LUT R102, R3, UR23, R102, 0x96, !PT ;  /* 0x0000001703667c12 */ /* 0x000fe2000f8e9666 */
[----:B------:R-:W-:Y:S02]  /*0a10*/  IMAD.MOV.U32 R3, RZ, RZ, 0x8 ;  /* 0x00000008ff037424 */ /* 0x000fe400078e00ff */
[----:B------:R-:W-:Y:S01]  /*0a20*/  IMAD.X R123, RZ, RZ, c[0x0][0x1cc], P2 ;  /* 0x00007300ff7b7624 */ /* 0x000fe200010e06ff */
[C---:B------:R-:W-:Y:S01]  /*0a30*/  LEA R120, P2, R72.reuse, c[0x0][0x1c8], 0x3 ;  /* 0x0000720048787a11 */ /* 0x040fe200078418ff */
[----:B------:R-:W-:Y:S01]  /*0a40*/  IMAD.WIDE.U32 R72, R72, R3, c[0x0][0x1b0] ;  /* 0x00006c0048487625 */ /* 0x000fe200078e0003 */
[----:B------:R-:W-:Y:S11]  /*0a50*/  @P1 EXIT ;  /* 0x000000000000194d */ /* 0x000ff60003800000 */
[----:B0-----:R-:W2:Y:S01]  /*0a60*/  LDG.E.64 R122, [R122.64] ;  /* 0x000000067a7a7981 */ /* 0x001ea2000c1e1b00 */
[----:B------:R-:W-:-:S03]  /*0a70*/  IADD3.X R121, RZ, c[0x0][0x1cc], RZ, P2, !PT ;  /* 0x00007300ff797a10 */ /* 0x000fc600017fe4ff */
[----:B------:R-:W3:Y:S01]  /*0a80*/  LDG.E.64 R72, [R72.64] ;  /* 0x0000000648487981 */ /* 0x000ee2000c1e1b00 */
[C---:B------:R-:W-:Y:S01]  /*0a90*/  LEA R118, P1, R70.reuse, c[0x0][0x1c8], 0x3 ;  /* 0x0000720046767a11 */ /* 0x040fe200078218ff */
[-C--:B------:R-:W-:Y:S02]  /*0aa0*/  IMAD.WIDE.U32 R70, R70, R3.reuse, c[0x0][0x1b0] ;  /* 0x00006c0046467625 */ /* 0x080fe400078e0003 */
[----:B------:R-:W4:Y:S02]  /*0ab0*/  LDG.E.64 R120, [R120.64] ;  /* 0x0000000678787981 */ /* 0x000f24000c1e1b00 */
[----:B------:R-:W-:Y:S02]  /*0ac0*/  IMAD.X R119, RZ, RZ, c[0x0][0x1cc], P1 ;  /* 0x00007300ff777624 */ /* 0x000fe400008e06ff */
[----:B------:R-:W2:Y:S01]  /*0ad0*/  LDG.E.64 R70, [R70.64] ;  /* 0x0000000646467981 */ /* 0x000ea2000c1e1b00 */
[C---:B------:R-:W-:Y:S01]  /*0ae0*/  LEA R116, P1, R68.reuse, c[0x0][0x1c8], 0x3 ;  /* 0x0000720044747a11 */ /* 0x040fe200078218ff */
[----:B------:R-:W-:-:S02]  /*0af0*/  IMAD.WIDE.U32 R68, R68, R3, c[0x0][0x1b0] ;  /* 0x00006c0044447625 */ /* 0x000fc400078e0003 */
[----:B------:R-:W4:Y:S02]  /*0b00*/  LDG.E.64 R118, [R118.64] ;  /* 0x0000000676767981 */ /* 0x000f24000c1e1b00 */
[----:B------:R-:W-:Y:S02]  /*0b10*/  IMAD.X R117, RZ, RZ, c[0x0][0x1cc], P1 ;  /* 0x00007300ff757624 */ /* 0x000fe400008e06ff */
[----:B------:R-:W4:Y:S01]  /*0b20*/  LDG.E.64 R68, [R68.64] ;  /* 0x0000000644447981 */ /* 0x000f22000c1e1b00 */
[C---:B------:R-:W-:Y:S01]  /*0b30*/  LEA R114, P1, R66.reuse, c[0x0][0x1c8], 0x3 ;  /* 0x0000720042727a11 */ /* 0x040fe200078218ff */
[----:B------:R-:W-:Y:S02]  /*0b40*/  IMAD.WIDE.U32 R66, R66, R3, c[0x0][0x1b0] ;  /* 0x00006c0042427625 */ /* 0x000fe400078e0003 */
[----:B------:R-:W4:Y:S02]  /*0b50*/  LDG.E.64 R116, [R116.64] ;  /* 0x0000000674747981 */ /* 0x000f24000c1e1b00 */
[----:B------:R-:W-:-:S02]  /*0b60*/  IMAD.X R115, RZ, RZ, c[0x0][0x1cc], P1 ;  /* 0x00007300ff737624 */ /* 0x000fc400008e06ff */
[----:B------:R-:W4:Y:S01]  /*0b70*/  LDG.E.64 R66, [R66.64] ;  /* 0x0000000642427981 */ /* 0x000f22000c1e1b00 */
[C---:B------:R-:W-:Y:S01]  /*0b80*/  LEA R112, P1, R64.reuse, c[0x0][0x1c8], 0x3 ;  /* 0x0000720040707a11 */ /* 0x040fe200078218ff */
[----:B------:R-:W-:Y:S02]  /*0b90*/  IMAD.WIDE.U32 R64, R64, R3, c[0x0][0x1b0] ;  /* 0x00006c0040407625 */ /* 0x000fe400078e0003 */
[----:B------:R-:W4:Y:S01]  /*0ba0*/  LDG.E.64 R114, [R114.64] ;  /* 0x0000000672727981 */ /* 0x000f22000c1e1b00 */
[----:B------:R-:W-:-:S03]  /*0bb0*/  IADD3.X R113, RZ, c[0x0][0x1cc], RZ, P1, !PT ;  /* 0x00007300ff717a10 */ /* 0x000fc60000ffe4ff */
[----:B------:R-:W4:Y:S01]  /*0bc0*/  LDG.E.64 R64, [R64.64] ;  /* 0x0000000640407981 */ /* 0x000f22000c1e1b00 */
[C---:B------:R-:W-:Y:S01]  /*0bd0*/  LEA R110, P1, R62.reuse, c[0x0][0x1c8], 0x3 ;  /* 0x000072003e6e7a11 */ /* 0x040fe200078218ff */
[-C--:B------:R-:W-:Y:S02]  /*0be0*/  IMAD.WIDE.U32 R62, R62, R3.reuse, c[0x0][0x1b0] ;  /* 0x00006c003e3e7625 */ /* 0x080fe400078e0003 */
[----:B------:R-:W4:Y:S02]  /*0bf0*/  LDG.E.64 R112, [R112.64] ;  /* 0x0000000670707981 */ /* 0x000f24000c1e1b00 */
[----:B------:R-:W-:Y:S02]  /*0c00*/  IMAD.X R111, RZ, RZ, c[0x0][0x1cc], P1 ;  /* 0x00007300ff6f7624 */ /* 0x000fe400008e06ff */
        /* <DEDUP_REMOVED lines=29> */
[C---:B------:R-:W-:Y:S02]  /*0de0*/  LEA R78, P1, R48.reuse, c[0x0][0x1c8], 0x3 ;  /* 0x00007200304e7a11 */ /* 0x040fe400078218ff */
[----:B------:R-:W4:Y:S01]  /*0df0*/  LDG.E.64 R82, [R82.64] ;  /* 0x0000000652527981 */ /* 0x000f22000c1e1b00 */
[----:B------:R-:W-:Y:S01]  /*0e00*/  IMAD.WIDE.U32 R48, R48, R3, c[0x0][0x1b0] ;  /* 0x00006c0030307625 */ /* 0x000fe200078e0003 */
[----:B------:R-:W-:Y:S02]  /*0e10*/  IADD3.X R79, RZ, c[0x0][0x1cc], RZ, P1, !PT ;  /* 0x00007300ff4f7a10 */ /* 0x000fe40000ffe4ff */
[----:B------:R-:W4:Y:S01]  /*0e20*/  LDG.E.64 R50, [R50.64] ;  /* 0x0000000632327981 */ /* 0x000f22000c1e1b00 */
[----:B------:R-:W-:-:S03]  /*0e30*/  LEA R76, P1, R46, c[0x0][0x1c8], 0x3 ;  /* 0x000072002e4c7a11 */ /* 0x000fc600078218ff */
        /* <DEDUP_REMOVED lines=8> */
[----:B------:R-:W-:-:S03]  /*0ec0*/  IMAD.X R43, RZ, RZ, c[0x0][0x1cc], P1 ;  /* 0x00007300ff2b7624 */ /* 0x000fc600008e06ff */
[----:B------:R-:W4:Y:S04]  /*0ed0*/  LDG.E.64 R76, [R76.64] ;  /* 0x000000064c4c7981 */ /* 0x000f28000c1e1b00 */
[----:B------:R-:W4:Y:S01]  /*0ee0*/  LDG.E.64 R44, [R44.64] ;  /* 0x000000062c2c7981 */ /* 0x000f22000c1e1b00 */
[C---:B------:R-:W-:Y:S01]  /*0ef0*/  LEA R38, P1, R40.reuse, c[0x0][0x1c8], 0x3 ;  /* 0x0000720028267a11 */ /* 0x040fe200078218ff */
[-C--:B------:R-:W-:Y:S02]  /*0f00*/  IMAD.WIDE.U32 R40, R40, R3.reuse, c[0x0][0x1b0] ;  /* 0x00006c0028287625 */ /* 0x080fe400078e0003 */
[----:B------:R-:W4:Y:S02]  /*0f10*/  LDG.E.64 R42, [R42.64] ;  /* 0x000000062a2a7981 */ /* 0x000f24000c1e1b00 */
[----:B------:R-:W-:Y:S01]  /*0f20*/  IMAD.X R39, RZ, RZ, c[0x0][0x1cc], P1 ;  /* 0x00007300ff277624 */ /* 0x000fe200008e06ff */
[----:B------:R-:W-:Y:S01]  /*0f30*/  LEA R34, P1, R36, c[0x0][0x1c8], 0x3 ;  /* 0x0000720024227a11 */ /* 0x000fe200078218ff */
[-C--:B------:R-:W-:Y:S01]  /*0f40*/  IMAD.WIDE.U32 R24, R98, R3.reuse, c[0x0][0x1b0] ;  /* 0x00006c0062187625 */ /* 0x080fe200078e0003 */
[----:B------:R-:W4:Y:S02]  /*0f50*/  LDG.E.64 R40, [R40.64] ;  /* 0x0000000628287981 */ /* 0x000f24000c1e1b00 */
[----:B------:R-:W-:Y:S01]  /*0f60*/  IADD3.X R35, RZ, c[0x0][0x1cc], RZ, P1, !PT ;  /* 0x00007300ff237a10 */ /* 0x000fe20000ffe4ff */
[-C--:B------:R-:W-:Y:S01]  /*0f70*/  IMAD.WIDE.U32 R36, R36, R3.reuse, c[0x0][0x1b0] ;  /* 0x00006c0024247625 */ /* 0x080fe200078e0003 */
[----:B------:R-:W-:Y:S01]  /*0f80*/  LEA R30, P1, R32, c[0x0][0x1c8], 0x3 ;  /* 0x00007200201e7a11 */ /* 0x000fe200078218ff */
[----:B------:R-:W4:Y:S04]  /*0f90*/  LDG.E.64 R38, [R38.64] ;  /* 0x0000000626267981 */ /* 0x000f28000c1e1b00 */
[----:B------:R-:W-:Y:S01]  /*0fa0*/  IMAD.X R31, RZ, RZ, c[0x0][0x1cc], P1 ;  /* 0x00007300ff1f7624 */ /* 0x000fe200008e06ff */
[----:B------:R-:W-:Y:S01]  /*0fb0*/  LEA R28, P1, R98, c[0x0][0x1c8], 0x3 ;  /* 0x00007200621c7a11 */ /* 0x000fe200078218ff */
[-C--:B------:R-:W-:Y:S01]  /*0fc0*/  IMAD.WIDE.U32 R32, R32, R3.reuse, c[0x0][0x1b0] ;  /* 0x00006c0020207625 */ /* 0x080fe200078e0003 */
[----:B------:R-:W4:Y:S03]  /*0fd0*/  LDG.E.64 R36, [R36.64] ;  /* 0x0000000624247981 */ /* 0x000f26000c1e1b00 */
[----:B------:R-:W-:Y:S01]  /*0fe0*/  IMAD.X R29, RZ, RZ, c[0x0][0x1cc], P1 ;  /* 0x00007300ff1d7624 */ /* 0x000fe200008e06ff */
[----:B------:R-:W4:Y:S01]  /*0ff0*/  LDG.E.64 R34, [R34.64] ;  /* 0x0000000622227981 */ /* 0x000f22000c1e1b00 */
[----:B------:R-:W-:-:S03]  /*1000*/  IMAD.WIDE.U32 R26, R99, R3, c[0x0][0x1b0] ;  /* 0x00006c00631a7625 */ /* 0x000fc600078e0003 */
[----:B------:R-:W4:Y:S04]  /*1010*/  LDG.E.64 R32, [R32.64] ;  /* 0x0000000620207981 */ /* 0x000f28000c1e1b00 */
[----:B------:R-:W4:Y:S04]  /*1020*/  LDG.E.64 R30, [R30.64] ;  /* 0x000000061e1e7981 */ /* 0x000f28000c1e1b00 */
[----:B------:R-:W4:Y:S04]  /*1030*/  LDG.E.64 R24, [R24.64] ;  /* 0x0000000618187981 */ /* 0x000f28000c1e1b00 */
[----:B------:R-:W4:Y:S04]  /*1040*/  LDG.E.64 R28, [R28.64] ;  /* 0x000000061c1c7981 */ /* 0x000f28000c1e1b00 */
[----:B------:R-:W4:Y:S01]  /*1050*/  LDG.E.64 R26, [R26.64] ;  /* 0x000000061a1a7981 */ /* 0x000f22000c1e1b00 */
[----:B-----5:R-:W-:Y:S01]  /*1060*/  @!P0 CS2R R96, SRZ ;  /* 0x0000000000608805 */ /* 0x020fe2000001ff00 */
[----:B------:R-:W-:Y:S01]  /*1070*/  UIADD3 UR25, UR4, -0x700cb87f, URZ ;  /* 0x8ff3478104197890 */ /* 0x000fe2000fffe03f */
[----:B------:R-:W-:Y:S01]  /*1080*/  IMAD R2, R2, -0x326172a9, RZ ;  /* 0xcd9e8d5702027824 */ /* 0x000fe200078e02ff */
[----:B------:R-:W-:Y:S01]  /*1090*/  @!P0 CS2R R94, SRZ ;  /* 0x00000000005e8805 */ /* 0x000fe2000001ff00 */
[----:B------:R-:W-:Y:S01]  /*10a0*/  IMAD.HI.U32 R99, R103, -0x326172a9, RZ ;  /* 0xcd9e8d5767637827 */ /* 0x000fe200078e00ff */
[----:B------:R-:W-:Y:S01]  /*10b0*/  UIADD3 UR26, UR5, -0x695add53, URZ ;  /* 0x96a522ad051a7890 */ /* 0x000fe2000fffe03f */
[----:B------:R-:W-:Y:S01]  /*10c0*/  @!P0 CS2R R90, SRZ ;  /* 0x00000000005a8805 */ /* 0x000fe2000001ff00 */
[----:B------:R-:W-:Y:S01]  /*10d0*/  @!P0 CS2R R88, SRZ ;  /* 0x0000000000588805 */ /* 0x000fe2000001ff00 */
[----:B------:R-:W-:Y:S01]  /*10e0*/  IMAD R3, R132, -0x2daee0ad, RZ ;  /* 0xd2511f5384037824 */ /* 0x000fe200078e02ff */
[----:B------:R-:W-:Y:S01]  /*10f0*/  HADD2.F32 R132, -RZ, R96.H0_H0 ;  /* 0x20000060ff847230 */ /* 0x000fe20000004100 */
[----:B------:R-:W-:Y:S01]  /*1100*/  IMAD.HI.U32 R98, R102, -0x2daee0ad, RZ ;  /* 0xd2511f5366627827 */ /* 0x000fe200078e00ff */
[----:B------:R-:W-:Y:S01]  /*1110*/  LOP3.LUT R2, R99, UR25, R2, 0x96, !PT ;  /* 0x0000001963027c12 */ /* 0x000fe2000f8e9602 */
[----:B------:R-:W-:Y:S01]  /*1120*/  @!P0 CS2R R86, SRZ ;  /* 0x0000000000568805 */ /* 0x000fe2000001ff00 */
[----:B------:R-:W-:Y:S01]  /*1130*/  SHF.R.U64 R99, R96, 0x10, R97 ;  /* 0x0000001060637819 */ /* 0x000fe20000001261 */
[----:B------:R-:W-:Y:S01]  /*1140*/  HADD2.F32 R96, -RZ, R97.H0_H0 ;  /* 0x20000061ff607230 */ /* 0x000fe20000004100 */
[----:B------:R0:W-:Y:S01]  /*1150*/  STL [R1+0x188], R132 ;  /* 0x0001888401007387 */ /* 0x0001e20000100800 */
[----:B------:R-:W-:Y:S01]  /*1160*/  LOP3.LUT R3, R98, UR26, R3, 0x96, !PT ;  /* 0x0000001a62037c12 */ /* 0x000fe2000f8e9603 */
[----:B------:R-:W-:Y:S01]  /*1170*/  @!P0 CS2R R130, SRZ ;  /* 0x0000000000828805 */ /* 0x000fe2000001ff00 */
[----:B------:R-:W-:Y:S01]  /*1180*/  SHF.R.U32.HI R98, RZ, 0x10, R97 ;  /* 0x00000010ff627819 */ /* 0x000fe20000011661 */
[----:B------:R1:W-:Y:S01]  /*1190*/  STL [R1+0x184], R96 ;  /* 0x0001846001007387 */ /* 0x0003e20000100800 */
[----:B------:R-:W-:Y:S01]  /*11a0*/  SHF.R.U64 R97, R94, 0x10, R95 ;  /* 0x000000105e617819 */ /* 0x000fe2000000125f */
[----:B------:R-:W-:Y:S01]  /*11b0*/  @!P0 CS2R R128, SRZ ;  /* 0x0000000000808805 */ /* 0x000fe2000001ff00 */
[----:B------:R-:W-:Y:S01]  /*11c0*/  @!P0 CS2R R126, SRZ ;  /* 0x00000000007e8805 */ /* 0x000fe2000001ff00 */
[----:B------:R-:W-:Y:S01]  /*11d0*/  @!P0 CS2R R124, SRZ ;  /* 0x00000000007c8805 */ /* 0x000fe2000001ff00 */
[----:B------:R-:W-:Y:S01]  /*11e0*/  @!P0 CS2R R74, SRZ ;  /* 0x00000000004a8805 */ /* 0x000fe2000001ff00 */
[----:B0-----:R-:W-:Y:S01]  /*11f0*/  HADD2.F32 R132, -RZ, R94.H0_H0 ;  /* 0x2000005eff847230 */ /* 0x001fe20000004100 */
[----:B------:R-:W-:Y:S01]  /*1200*/  @!P0 CS2R R4, SRZ ;  /* 0x0000000000048805 */ /* 0x000fe2000001ff00 */
[----:B------:R-:W-:Y:S01]  /*1210*/  HADD2.F32 R94, -RZ, R95.H0_H0 ;  /* 0x2000005fff5e7230 */ /* 0x000fe20000004100 */
[----:B------:R-:W-:Y:S01]  /*1220*/  SHF.R.U64 R134, R126, 0x10, R127 ;  /* 0x000000107e867819 */ /* 0x000fe2000000127f */
[----:B------:R-:W-:Y:S01]  /*1230*/  @!P0 CS2R R6, SRZ ;  /* 0x0000000000068805 */ /* 0x000fe2000001ff00 */
[----:B------:R0:W-:Y:S01]  /*1240*/  STL [R1+0x180], R132 ;  /* 0x0001808401007387 */ /* 0x0001e20000100800 */
[----:B-1----:R-:W-:Y:S01]  /*1250*/  SHF.R.U32.HI R96, RZ, 0x10, R95 ;  /* 0x00000010ff607819 */ /* 0x002fe2000001165f */
[----:B------:R-:W-:Y:S01]  /*1260*/  @!P0 CS2R R8, SRZ ;  /* 0x0000000000088805 */ /* 0x000fe2000001ff00 */
[----:B------:R-:W-:Y:S01]  /*1270*/  SHF.R.U64 R95, R90, 0x10, R91 ;  /* 0x000000105a5f7819 */ /* 0x000fe2000000125b */
[----:B------:R1:W-:Y:S01]  /*1280*/  STL [R1+0x17c], R94 ;  /* 0x00017c5e01007387 */ /* 0x0003e20000100800 */
[----:B------:R-:W-:Y:S01]  /*1290*/  SHF.R.U64 R136, R124, 0x10, R125 ;  /* 0x000000107c887819 */ /* 0x000fe2000000127d */
[----:B------:R-:W-:Y:S01]  /*12a0*/  @!P0 CS2R R10, SRZ ;  /* 0x00000000000a8805 */ /* 0x000fe2000001ff00 */
[----:B------:R-:W-:Y:S01]  /*12b0*/  SHF.R.U64 R138, R74, 0x10, R75 ;  /* 0x000000104a8a7819 */ /* 0x000fe2000000124b */
[----:B------:R-:W-:Y:S01]  /*12c0*/  @!P0 CS2R R12, SRZ ;  /* 0x00000000000c8805 */ /* 0x000fe2000001ff00 */
[--C-:B------:R-:W-:Y:S01]  /*12d0*/  SHF.R.U64 R140, R4, 0x10, R5.reuse ;  /* 0x00000010048c7819 */ /* 0x100fe20000001205 */
[----:B0-----:R-:W-:Y:S01]  /*12e0*/  HADD2.F32 R132, -RZ, R90.H0_H0 ;  /* 0x2000005aff847230 */ /* 0x001fe20000004100 */
[----:B------:R-:W-:Y:S01]  /*12f0*/  SHF.R.U32.HI R141, RZ, 0x10, R5 ;  /* 0x00000010ff8d7819 */ /* 0x000fe20000011605 */
        /* <DEDUP_REMOVED lines=8> */
[----:B------:R-:W-:Y:S01]  /*1380*/  SHF.R.U32.HI R143, RZ, 0x10, R7 ;  /* 0x00000010ff8f7819 */ /* 0x000fe20000011607 */
[----:B------:R-:W-:Y:S01]  /*1390*/  @!P0 CS2R R18, SRZ ;  /* 0x0000000000128805 */ /* 0x000fe2000001ff00 */
[--C-:B------:R-:W-:Y:S01]  /*13a0*/  SHF.R.U64 R144, R8, 0x10, R9.reuse ;  /* 0x0000001008907819 */ /* 0x100fe20000001209 */
[----:B------:R-:W-:Y:S01]  /*13b0*/  @!P0 CS2R R20, SRZ ;  /* 0x0000000000148805 */ /* 0x000fe2000001ff00 */
[----:B------:R-:W-:Y:S01]  /*13c0*/  SHF.R.U32.HI R145, RZ, 0x10, R9 ;  /* 0x00000010ff917819 */ /* 0x000fe20000011609 */
[----:B0-----:R-:W-:Y:S01]  /*13d0*/  HADD2.F32 R132, -RZ, R88.H0_H0 ;  /* 0x20000058ff847230 */ /* 0x001fe20000004100 */
[--C-:B------:R-:W-:Y:S01]  /*13e0*/  SHF.R.U64 R146, R10, 0x10, R11.reuse ;  /* 0x000000100a927819 */ /* 0x100fe2000000120b */
[----:B------:R-:W-:Y:S01]  /*13f0*/  HADD2.F32 R88, -RZ, R89.H0_H0 ;  /* 0x20000059ff587230 */ /* 0x000fe20000004100 */
[----:B------:R-:W-:Y:S01]  /*1400*/  SHF.R.U32.HI R147, RZ, 0x10, R11 ;  /* 0x00000010ff937819 */ /* 0x000fe2000001160b */
[----:B------:R-:W-:Y:S01]  /*1410*/  @!P0 CS2R R22, SRZ ;  /* 0x0000000000168805 */ /* 0x000fe2000001ff00 */
[----:B------:R0:W-:Y:S01]  /*1420*/  STL [R1+0x170], R132 ;  /* 0x0001708401007387 */ /* 0x0001e20000100800 */
[----:B-1----:R-:W-:Y:S01]  /*1430*/  SHF.R.U32.HI R90, RZ, 0x10, R89 ;  /* 0x00000010ff5a7819 */ /* 0x002fe20000011659 */
[----:B------:R-:W-:Y:S01]  /*1440*/  BSSY B0, `(.L_x_62746) ;  /* 0x0002335000007945 */ /* 0x000fe20003800000 */
[----:B------:R-:W-:Y:S01]  /*1450*/  SHF.R.U64 R89, R86, 0x10, R87 ;  /* 0x0000001056597819 */ /* 0x000fe20000001257 */
        /* <DEDUP_REMOVED lines=9> */
[----:B------:R-:W-:Y:S01]  /*14f0*/  SHF.R.U64 R152, R16, 0x10, R17 ;  /* 0x0000001010987819 */ /* 0x000fe20000001211 */
[----:B------:R-:W-:Y:S01]  /*1500*/  HADD2.F32 R138, -RZ, R138.H0_H0 ;  /* 0x2000008aff8a7230 */ /* 0x000fe20000004100 */
[----:B-1----:R-:W-:Y:S01]  /*1510*/  SHF.R.U32.HI R88, RZ, 0x10, R87 ;  /* 0x00000010ff587819 */ /* 0x002fe20000011657 */
[----:B------:R0:W-:Y:S01]  /*1520*/  STL [R1+0x158], R132 ;  /* 0x0001588401007387 */ /* 0x0001e20000100800 */
[----:B------:R-:W-:Y:S01]  /*1530*/  SHF.R.U64 R87, R130, 0x10, R131 ;  /* 0x0000001082577819 */ /* 0x000fe20000001283 */
[----:B------:R-:W-:Y:S01]  /*1540*/  HADD2.F32 R140, -RZ, R140.H0_H0 ;  /* 0x2000008cff8c7230 */ /* 0x000fe20000004100 */
        /* <DEDUP_REMOVED lines=8> */
[----:B------:R-:W-:Y:S01]  /*15d0*/  SHF.R.U32.HI R139, RZ, 0x10, R75 ;  /* 0x00000010ff8b7819 */ /* 0x000fe2000001164b */
        /* <DEDUP_REMOVED lines=8> */
[----:B-1----:R-:W-:Y:S01]  /*1660*/  SHF.R.U32.HI R86, RZ, 0x10, R131 ;  /* 0x00000010ff567819 */ /* 0x002fe20000011683 */
[----:B------:R-:W-:Y:S01]  /*1670*/  HADD2.F32 R144, -RZ, R144.H0_H0 ;  /* 0x20000090ff907230 */ /* 0x000fe20000004100 */
[----:B------:R-:W-:Y:S01]  /*1680*/  SHF.R.U32.HI R133, RZ, 0x10, R129 ;  /* 0x00000010ff857819 */ /* 0x000fe20000011681 */
[----:B------:R-:W-:Y:S01]  /*1690*/  HADD2.F32 R145, -RZ, R145.H0_H0 ;  /* 0x20000091ff917230 */ /* 0x000fe20000004100 */
[----:B------:R-:W-:Y:S01]  /*16a0*/  SHF.R.U32.HI R135, RZ, 0x10, R127 ;  /* 0x00000010ff877819 */ /* 0x000fe2000001167f */
[----:B------:R-:W-:Y:S01]  /*16b0*/  HADD2.F32 R146, -RZ, R146.H0_H0 ;  /* 0x20000092ff927230 */ /* 0x000fe20000004100 */
[----:B0-----:R-:W-:Y:S01]  /*16c0*/  SHF.R.U64 R132, R128, 0x10, R129 ;  /* 0x0000001080847819 */ /* 0x001fe20000001281 */
[----:B------:R-:W-:Y:S01]  /*16d0*/  HADD2.F32 R133, -RZ, R133.H0_H0 ;  /* 0x20000085ff857230 */ /* 0x000fe20000004100 */
[----:B------:R-:W-:Y:S01]  /*16e0*/  SHF.R.U32.HI R137, RZ, 0x10, R125 ;  /* 0x00000010ff897819 */ /* 0x000fe2000001167d */
[----:B------:R-:W-:Y:S01]  /*16f0*/  HADD2.F32 R130, -RZ, R128.H0_H0 ;  /* 0x20000080ff827230 */ /* 0x000fe20000004100 */
[----:B------:R-:W-:Y:S01]  /*1700*/  IMAD.MOV.U32 R164, RZ, RZ, RZ ;  /* 0x000000ffffa47224 */ /* 0x000fe200078e00ff */
[----:B------:R-:W-:Y:S01]  /*1710*/  HADD2.F32 R128, -RZ, R129.H0_H0 ;  /* 0x20000081ff807230 */ /* 0x000fe20000004100 */
[----:B------:R-:W-:Y:S01]  /*1720*/  ULDC.U8 UR8, c[0x0][0x1f0] ;  /* 0x00007c0000087ab9 */ /* 0x000fe20000000000 */
[----:B------:R-:W-:Y:S01]  /*1730*/  HADD2.F32 R132, -RZ, R132.H0_H0 ;  /* 0x20000084ff847230 */ /* 0x000fe20000004100 */
[----:B------:R-:W-:Y:S01]  /*1740*/  STL [R1+0x128], R130 ;  /* 0x0001288201007387 */ /* 0x000fe20000100800 */
[----:B------:R-:W-:-:S02]  /*1750*/  HADD2.F32 R135, -RZ, R135.H0_H0 ;  /* 0x20000087ff877230 */ /* 0x000fc40000004100 */
[----:B------:R-:W-:Y:S01]  /*1760*/  HADD2.F32 R137, -RZ, R137.H0_H0 ;  /* 0x20000089ff897230 */ /* 0x000fe20000004100 */
[----:B------:R0:W-:Y:S01]  /*1770*/  STL [R1+0x11c], R128 ;  /* 0x00011c8001007387 */ /* 0x0001e20000100800 */
[----:B------:R-:W-:Y:S02]  /*1780*/  HADD2.F32 R147, -RZ, R147.H0_H0 ;  /* 0x20000093ff937230 */ /* 0x000fe40000004100 */
[----:B------:R-:W-:Y:S02]  /*1790*/  HADD2.F32 R148, -RZ, R148.H0_H0 ;  /* 0x20000094ff947230 */ /* 0x000fe40000004100 */
[----:B------:R-:W-:Y:S02]  /*17a0*/  HADD2.F32 R149, -RZ, R149.H0_H0 ;  /* 0x20000095ff957230 */ /* 0x000fe40000004100 */
[----:B------:R-:W-:Y:S02]  /*17b0*/  HADD2.F32 R150, -RZ, R150.H0_H0 ;  /* 0x20000096ff967230 */ /* 0x000fe40000004100 */
[----:B------:R-:W-:-:S02]  /*17c0*/  HADD2.F32 R151, -RZ, R151.H0_H0 ;  /* 0x20000097ff977230 */ /* 0x000fc40000004100 */
[----:B0-----:R-:W-:Y:S02]  /*17d0*/  HADD2.F32 R128, -RZ, R126.H0_H0 ;  /* 0x2000007eff807230 */ /* 0x001fe40000004100 */
[----:B------:R-:W-:Y:S02]  /*17e0*/  HADD2.F32 R126, -RZ, R127.H0_H0 ;  /* 0x2000007fff7e7230 */ /* 0x000fe40000004100 */
[----:B------:R-:W-:Y:S01]  /*17f0*/  HADD2.F32 R152, -RZ, R152.H0_H0 ;  /* 0x20000098ff987230 */ /* 0x000fe20000004100 */
[----:B------:R-:W-:Y:S01]  /*1800*/  STL [R1+0x110], R128 ;  /* 0x0001108001007387 */ /* 0x000fe20000100800 */
[----:B------:R-:W-:Y:S02]  /*1810*/  HADD2.F32 R153, -RZ, R153.H0_H0 ;  /* 0x20000099ff997230 */ /* 0x000fe40000004100 */
[----:B------:R-:W-:Y:S01]  /*1820*/  HADD2.F32 R154, -RZ, R154.H0_H0 ;  /* 0x2000009aff9a7230 */ /* 0x000fe20000004100 */
[----:B------:R0:W-:Y:S01]  /*1830*/  STL [R1+0x104], R126 ;  /* 0x0001047e01007387 */ /* 0x0001e20000100800 */
[----:B------:R-:W-:-:S02]  /*1840*/  HADD2.F32 R155, -RZ, R155.H0_H0 ;  /* 0x2000009bff9b7230 */ /* 0x000fc40000004100 */
[----:B------:R-:W-:Y:S02]  /*1850*/  HADD2.F32 R156, -RZ, R156.H0_H0 ;  /* 0x2000009cff9c7230 */ /* 0x000fe40000004100 */
[----:B------:R-:W-:Y:S02]  /*1860*/  HADD2.F32 R157, -RZ, R157.H0_H0 ;  /* 0x2000009dff9d7230 */ /* 0x000fe40000004100 */
[----:B------:R-:W-:Y:S01]  /*1870*/  HADD2.F32 R158, -RZ, R158.H0_H0 ;  /* 0x2000009eff9e7230 */ /* 0x000fe20000004100 */
[--C-:B---3--:R-:W-:Y:S01]  /*1880*/  SHF.R.U64 R232, R72, 0x10, R73.reuse ;  /* 0x0000001048e87819 */ /* 0x108fe20000001249 */
[----:B------:R-:W-:Y:S01]  /*1890*/  HADD2.F32 R72, -RZ, R72.H0_H0 ;  /* 0x20000048ff487230 */ /* 0x000fe20000004100 */
[----:B------:R-:W-:Y:S01]  /*18a0*/  SHF.R.U32.HI R231, RZ, 0x10, R73 ;  /* 0x00000010ffe77819 */ /* 0x000fe20000011649 */
[----:B0-----:R-:W-:Y:S02]  /*18b0*/  HADD2.F32 R126, -RZ, R124.H0_H0 ;  /* 0x2000007cff7e7230 */ /* 0x001fe40000004100 */
[----:B------:R-:W-:-:S02]  /*18c0*/  HADD2.F32 R124, -RZ, R125.H0_H0 ;  /* 0x2000007dff7c7230 */ /* 0x000fc40000004100 */
[----:B------:R-:W-:Y:S01]  /*18d0*/  HADD2.F32 R159, -RZ, R159.H0_H0 ;  /* 0x2000009fff9f7230 */ /* 0x000fe20000004100 */
[----:B------:R-:W-:Y:S01]  /*18e0*/  STL [R1+0xf8], R126 ;  /* 0x0000f87e01007387 */ /* 0x000fe20000100800 */
[--C-:B--2---:R-:W-:Y:S01]  /*18f0*/  SHF.R.U64 R230, R70, 0x10, R71.reuse ;  /* 0x0000001046e67819 */ /* 0x104fe20000001247 */
[----:B------:R-:W-:Y:S01]  /*1900*/  HADD2.F32 R70, -RZ, R70.H0_H0 ;  /* 0x20000046ff467230 */ /* 0x000fe20000004100 */
[----:B------:R-:W-:Y:S01]  /*1910*/  SHF.R.U32.HI R229, RZ, 0x10, R71 ;  /* 0x00000010ffe57819 */ /* 0x000fe20000011647 */
[----:B------:R0:W-:Y:S01]  /*1920*/  STL [R1+0xec], R124 ;  /* 0x0000ec7c01007387 */ /* 0x0001e20000100800 */
[----:B------:R-:W-:Y:S02]  /*1930*/  HADD2.F32 R232, -RZ, R232.H0_H0 ;  /* 0x200000e8ffe87230 */ /* 0x000fe40000004100 */
[----:B------:R-:W-:Y:S01]  /*1940*/  HADD2.F32 R231, -RZ, R231.H0_H0 ;  /* 0x200000e7ffe77230 */ /* 0x000fe20000004100 */
[--C-:B----4-:R-:W-:Y:S01]  /*1950*/  SHF.R.U64 R228, R68, 0x10, R69.reuse ;  /* 0x0000001044e47819 */ /* 0x110fe20000001245 */
[----:B------:R-:W-:Y:S01]  /*1960*/  HADD2.F32 R68, -RZ, R68.H0_H0 ;  /* 0x20000044ff447230 */ /* 0x000fe20000004100 */
[----:B------:R-:W-:Y:S01]  /*1970*/  SHF.R.U32.HI R227, RZ, 0x10, R69 ;  /* 0x00000010ffe37819 */ /* 0x000fe20000011645 */
[----:B------:R-:W-:-:S02]  /*1980*/  HADD2.F32 R230, -RZ, R230.H0_H0 ;  /* 0x200000e6ffe67230 */ /* 0x000fc40000004100 */
[----:B------:R-:W-:Y:S02]  /*1990*/  HADD2.F32 R229, -RZ, R229.H0_H0 ;  /* 0x200000e5ffe57230 */ /* 0x000fe40000004100 */
[----:B0-----:R-:W-:Y:S01]  /*19a0*/  HADD2.F32 R124, -RZ, R74.H0_H0 ;  /* 0x2000004aff7c7230 */ /* 0x001fe20000004100 */
[----:B------:R-:W-:Y:S01]  /*19b0*/  SHF.R.U64 R226, R66, 0x10, R67 ;  /* 0x0000001042e27819 */ /* 0x000fe20000001243 */
[----:B------:R-:W-:Y:S01]  /*19c0*/  HADD2.F32 R74, -RZ, R75.H0_H0 ;  /* 0x2000004bff4a7230 */ /* 0x000fe20000004100 */
[----:B------:R-:W-:Y:S01]  /*19d0*/  SHF.R.U64 R75, R122, 0x10, R123 ;  /* 0x000000107a4b7819 */ /* 0x000fe2000000127b */
[----:B------:R-:W-:Y:S01]  /*19e0*/  HADD2.F32 R122, -RZ, R122.H0_H0 ;  /* 0x2000007aff7a7230 */ /* 0x000fe20000004100 */
        /* <DEDUP_REMOVED lines=8> */
[----:B------:R-:W-:-:S02]  /*1a70*/  HADD2.F32 R228, -RZ, R228.H0_H0 ;  /* 0x200000e4ffe47230 */ /* 0x000fc40000004100 */
[----:B------:R-:W-:Y:S01]  /*1a80*/  HADD2.F32 R227, -RZ, R227.H0_H0 ;  /* 0x200000e3ffe37230 */ /* 0x000fe20000004100 */
[--C-:B------:R-:W-:Y:S01]  /*1a90*/  SHF.R.U64 R222, R62, 0x10, R63.reuse ;  /* 0x000000103ede7819 */ /* 0x100fe2000000123f */
[----:B------:R-:W-:Y:S01]  /*1aa0*/  HADD2.F32 R62, -RZ, R62.H0_H0 ;  /* 0x2000003eff3e7230 */ /* 0x000fe20000004100 */
[----:B------:R-:W-:Y:S01]  /*1ab0*/  SHF.R.U32.HI R221, RZ, 0x10, R63 ;  /* 0x00000010ffdd7819 */ /* 0x000fe2000001163f */
[----:B0-----:R-:W-:Y:S02]  /*1ac0*/  HADD2.F32 R74, -RZ, R4.H0_H0 ;  /* 0x20000004ff4a7230 */ /* 0x001fe40000004100 */
[----:B------:R-:W-:Y:S02]  /*1ad0*/  HADD2.F32 R4, -RZ, R5.H0_H0 ;  /* 0x20000005ff047230 */ /* 0x000fe40000004100 */
[----:B------:R-:W-:Y:S01]  /*1ae0*/  HADD2.F32 R5, -RZ, R6.H0_H0 ;  /* 0x20000006ff057230 */ /* 0x000fe20000004100 */
[----:B------:R0:W-:Y:S01]  /*1af0*/  STL [R1+0xc8], R74 ;  /* 0x0000c84a01007387 */ /* 0x0001e20000100800 */
[----:B------:R-:W-:Y:S01]  /*1b00*/  HADD2.F32 R6, -RZ, R7.H0_H0 ;  /* 0x20000007ff067230 */ /* 0x000fe20000004100 */
[--C-:B------:R-:W-:Y:S01]  /*1b10*/  SHF.R.U64 R220, R60, 0x10, R61.reuse ;  /* 0x000000103cdc7819 */ /* 0x100fe2000000123d */
[----:B------:R-:W-:Y:S01]  /*1b20*/  HADD2.F32 R7, -RZ, R8.H0_H0 ;  /* 0x20000008ff077230 */ /* 0x000fe20000004100 */
[----:B------:R-:W-:Y:S01]  /*1b30*/  STL [R1+0x16c], R122 ;  /* 0x00016c7a01007387 */ /* 0x000fe20000100800 */
[----:B------:R-:W-:Y:S01]  /*1b40*/  HADD2.F32 R8, -RZ, R9.H0_H0 ;  /* 0x20000009ff087230 */ /* 0x000fe20000004100 */
[----:B------:R-:W-:Y:S01]  /*1b50*/  SHF.R.U32.HI R219, RZ, 0x10, R61 ;  /* 0x00000010ffdb7819 */ /* 0x000fe2000001163d */
[----:B------:R-:W-:Y:S01]  /*1b60*/  HADD2.F32 R9, -RZ, R10.H0_H0 ;  /* 0x2000000aff097230 */ /* 0x000fe20000004100 */
[--C-:B------:R-:W-:Y:S01]  /*1b70*/  SHF.R.U64 R217, R58, 0x10, R59.reuse ;  /* 0x000000103ad97819 */ /* 0x100fe2000000123b */
[----:B------:R-:W-:Y:S01]  /*1b80*/  HADD2.F32 R10, -RZ, R11.H0_H0 ;  /* 0x2000000bff0a7230 */ /* 0x000fe20000004100 */
[----:B------:R-:W-:Y:S01]  /*1b90*/  SHF.R.U32.HI R215, RZ, 0x10, R59 ;  /* 0x00000010ffd77819 */ /* 0x000fe2000001163b */
[----:B------:R-:W-:Y:S01]  /*1ba0*/  HADD2.F32 R11, -RZ, R12.H0_H0 ;  /* 0x2000000cff0b7230 */ /* 0x000fe20000004100 */
[----:B0-----:R-:W-:Y:S01]  /*1bb0*/  SHF.R.U32.HI R74, RZ, 0x10, R123 ;  /* 0x00000010ff4a7819 */ /* 0x001fe2000001167b */
[----:B------:R-:W-:-:S02]  /*1bc0*/  HADD2.F32 R12, -RZ, R13.H0_H0 ;  /* 0x2000000dff0c7230 */ /* 0x000fc40000004100 */
[----:B------:R-:W-:Y:S01]  /*1bd0*/  HADD2.F32 R13, -RZ, R14.H0_H0 ;  /* 0x2000000eff0d7230 */ /* 0x000fe20000004100 */
[--C-:B------:R-:W-:Y:S01]  /*1be0*/  SHF.R.U64 R213, R56, 0x10, R57.reuse ;  /* 0x0000001038d57819 */ /* 0x100fe20000001239 */
[----:B------:R-:W-:Y:S01]  /*1bf0*/  HADD2.F32 R14, -RZ, R15.H0_H0 ;  /* 0x2000000fff0e7230 */ /* 0x000fe20000004100 */
[----:B------:R-:W-:Y:S01]  /*1c00*/  SHF.R.U32.HI R211, RZ, 0x10, R57 ;  /* 0x00000010ffd37819 */ /* 0x000fe20000011639 */
[----:B------:R-:W-:Y:S02]  /*1c10*/  HADD2.F32 R15, -RZ, R16.H0_H0 ;  /* 0x20000010ff0f7230 */ /* 0x000fe40000004100 */
[----:B------:R-:W-:Y:S02]  /*1c20*/  HADD2.F32 R16, -RZ, R17.H0_H0 ;  /* 0x20000011ff107230 */ /* 0x000fe40000004100 */
[----:B------:R-:W-:Y:S01]  /*1c30*/  HADD2.F32 R17, -RZ, R18.H0_H0 ;  /* 0x20000012ff117230 */ /* 0x000fe20000004100 */
[--C-:B------:R-:W-:Y:S01]  /*1c40*/  SHF.R.U64 R209, R54, 0x10, R55.reuse ;  /* 0x0000001036d17819 */ /* 0x100fe20000001237 */
[----:B------:R-:W-:Y:S01]  /*1c50*/  HADD2.F32 R18, -RZ, R19.H0_H0 ;  /* 0x20000013ff127230 */ /* 0x000fe20000004100 */
[----:B------:R-:W-:Y:S01]  /*1c60*/  SHF.R.U32.HI R207, RZ, 0x10, R55 ;  /* 0x00000010ffcf7819 */ /* 0x000fe20000011637 */
[----:B------:R-:W-:-:S02]  /*1c70*/  HADD2.F32 R19, -RZ, R20.H0_H0 ;  /* 0x20000014ff137230 */ /* 0x000fc40000004100 */
[----:B------:R-:W-:Y:S02]  /*1c80*/  HADD2.F32 R20, -RZ, R21.H0_H0 ;  /* 0x20000015ff147230 */ /* 0x000fe40000004100 */
[----:B------:R-:W-:Y:S01]  /*1c90*/  HADD2.F32 R21, -RZ, R22.H0_H0 ;  /* 0x20000016ff157230 */ /* 0x000fe20000004100 */
[--C-:B------:R-:W-:Y:S01]  /*1ca0*/  SHF.R.U64 R205, R52, 0x10, R53.reuse ;  /* 0x0000001034cd7819 */ /* 0x100fe20000001235 */
[----:B------:R-:W-:Y:S01]  /*1cb0*/  HADD2.F32 R22, -RZ, R23.H0_H0 ;  /* 0x20000017ff167230 */ /* 0x000fe20000004100 */
[----:B------:R-:W-:Y:S01]  /*1cc0*/  SHF.R.U32.HI R203, RZ, 0x10, R53 ;  /* 0x00000010ffcb7819 */ /* 0x000fe20000011635 */
[----:B------:R-:W-:Y:S02]  /*1cd0*/  HADD2.F32 R23, -RZ, R123.H0_H0 ;  /* 0x2000007bff177230 */ /* 0x000fe40000004100 */
[----:B------:R-:W-:Y:S02]  /*1ce0*/  HADD2.F32 R60, -RZ, R60.H0_H0 ;  /* 0x2000003cff3c7230 */ /* 0x000fe40000004100 */
[----:B------:R-:W-:Y:S01]  /*1cf0*/  HADD2.F32 R216, -RZ, R59.H0_H0 ;  /* 0x2000003bffd87230 */ /* 0x000fe20000004100 */
[----:B------:R0:W-:Y:S01]  /*1d00*/  STL [R1+0x168], R23 ;  /* 0x0001681701007387 */ /* 0x0001e20000100800 */
[----:B------:R-:W-:Y:S01]  /*1d10*/  SHF.R.U64 R59, R100, 0x10, R101 ;  /* 0x00000010643b7819 */ /* 0x000fe20000001265 */
[----:B------:R-:W-:Y:S01]  /*1d20*/  HADD2.F32 R100, -RZ, R100.H0_H0 ;  /* 0x20000064ff647230 */ /* 0x000fe20000004100 */
[----:B------:R-:W-:Y:S01]  /*1d30*/  SHF.R.U64 R201, R50, 0x10, R51 ;  /* 0x0000001032c97819 */ /* 0x000fe20000001233 */
[----:B------:R-:W-:Y:S01]  /*1d40*/  STL [R1+0x160], R72 ;  /* 0x0001604801007387 */ /* 0x000fe20000100800 */
[----:B------:R-:W-:Y:S01]  /*1d50*/  HADD2.F32 R212, -RZ, R57.H0_H0 ;  /* 0x20000039ffd47230 */ /* 0x000fe20000004100 */
[----:B------:R-:W-:Y:S01]  /*1d60*/  SHF.R.U64 R57, R92, 0x10, R93 ;  /* 0x000000105c397819 */ /* 0x000fe2000000125d */
[----:B------:R-:W-:Y:S01]  /*1d70*/  HADD2.F32 R92, -RZ, R92.H0_H0 ;  /* 0x2000005cff5c7230 */ /* 0x000fe20000004100 */
[----:B------:R-:W-:Y:S01]  /*1d80*/  SHF.R.U32.HI R199, RZ, 0x10, R51 ;  /* 0x00000010ffc77819 */ /* 0x000fe20000011633 */
[----:B------:R-:W-:Y:S01]  /*1d90*/  HADD2.F32 R208, -RZ, R55.H0_H0 ;  /* 0x20000037ffd07230 */ /* 0x000fe20000004100 */
[----:B------:R-:W-:Y:S01]  /*1da0*/  SHF.R.U64 R55, R84, 0x10, R85 ;  /* 0x0000001054377819 */ /* 0x000fe20000001255 */
[----:B0-----:R-:W-:Y:S01]  /*1db0*/  HADD2.F32 R23, -RZ, R73.H0_H0 ;  /* 0x20000049ff177230 */ /* 0x001fe20000004100 */
        /* <DEDUP_REMOVED lines=19> */
[----:B------:R-:W-:Y:S01]  /*1ef0*/  HADD2.F32 R192, -RZ, R47.H0_H0 ;  /* 0x2000002fffc07230 */ /* 0x000fe20000004100 */
[----:B------:R0:W-:Y:S01]  /*1f00*/  STL [R1+0x150], R23 ;  /* 0x0001501701007387 */ /* 0x0001e20000100800 */
[----:B------:R-:W-:Y:S01]  /*1f10*/  SHF.R.U64 R47, R76, 0x10, R77 ;  /* 0x000000104c2f7819 */ /* 0x000fe2000000124d */
[----:B------:R-:W-:Y:S01]  /*1f20*/  HADD2.F32 R76, -RZ, R76.H0_H0 ;  /* 0x2000004cff4c7230 */ /* 0x000fe20000004100 */
[--C-:B------:R-:W-:Y:S01]  /*1f30*/  SHF.R.U64 R189, R44, 0x10, R45.reuse ;  /* 0x000000102cbd7819 */ /* 0x100fe2000000122d */
        /* <DEDUP_REMOVED lines=9> */
[----:B------:R-:W-:Y:S01]  /*1fd0*/  SHF.R.U64 R185, R40, 0x10, R41 ;  /* 0x0000001028b97819 */ /* 0x000fe20000001229 */
[----:B------:R-:W-:Y:S01]  /*1fe0*/  HADD2.F32 R74, -RZ, R74.H0_H0 ;  /* 0x2000004aff4a7230 */ /* 0x000fe20000004100 */
[----:B------:R0:W-:Y:S01]  /*1ff0*/  STL [R1+0x144], R23 ;  /* 0x0001441701007387 */ /* 0x0001e20000100800 */
[----:B-1----:R-:W-:Y:S01]  /*2000*/  SHF.R.U32.HI R70, RZ, 0x10, R119 ;  /* 0x00000010ff467819 */ /* 0x002fe20000011677 */
[----:B------:R-:W-:Y:S01]  /*2010*/  HADD2.F32 R73, -RZ, R73.H0_H0 ;  /* 0x20000049ff497230 */ /* 0x000fe20000004100 */
[----:B------:R-:W-:Y:S01]  /*2020*/  SHF.R.U32.HI R183, RZ, 0x10, R41 ;  /* 0x00000010ffb77819 */ /* 0x000fe20000011629 */
[----:B------:R-:W-:Y:S01]  /*2030*/  STL [R1+0x13c], R118 ;  /* 0x00013c7601007387 */ /* 0x000fe20000100800 */
        /* <DEDUP_REMOVED lines=9> */
[----:B------:R-:W-:Y:S01]  /*20d0*/  SHF.R.U32.HI R58, RZ, 0x10, R101 ;  /* 0x00000010ff3a7819 */ /* 0x000fe20000011665 */
[----:B------:R-:W-:Y:S01]  /*20e0*/  HADD2.F32 R214, -RZ, R56.H0_H0 ;  /* 0x20000038ffd67230 */ /* 0x000fe20000004100 */
[----:B------:R0:W-:Y:S01]  /*20f0*/  STL [R1+0x138], R23 ;  /* 0x0001381701007387 */ /* 0x0001e20000100800 */
[----:B------:R-:W-:Y:S01]  /*2100*/  SHF.R.U32.HI R56, RZ, 0x10, R93 ;  /* 0x00000010ff387819 */ /* 0x000fe2000001165d */
[----:B------:R-:W-:Y:S01]  /*2110*/  HADD2.F32 R210, -RZ, R54.H0_H0 ;  /* 0x20000036ffd27230 */ /* 0x000fe20000004100 */
[----:B------:R-:W-:Y:S01]  /*2120*/  SHF.R.U32.HI R54, RZ, 0x10, R85 ;  /* 0x00000010ff367819 */ /* 0x000fe20000011655 */
[----:B------:R1:W-:Y:S01]  /*2130*/  STL [R1+0x130], R68 ;  /* 0x0001304401007387 */ /* 0x0003e20000100800 */
[----:B------:R-:W-:Y:S01]  /*2140*/  HADD2.F32 R59, -RZ, R59.H0_H0 ;  /* 0x2000003bff3b7230 */ /* 0x000fe20000004100 */
[----:B------:R-:W-:Y:S01]  /*2150*/  SHF.R.U64 R247, R34, 0x10, R35 ;  /* 0x0000001022f77819 */ /* 0x000fe20000001223 */
[----:B------:R-:W-:Y:S01]  /*2160*/  HADD2.F32 R206, -RZ, R52.H0_H0 ;  /* 0x20000034ffce7230 */ /* 0x000fe20000004100 */
[----:B------:R-:W-:Y:S01]  /*2170*/  SHF.R.U32.HI R52, RZ, 0x10, R83 ;  /* 0x00000010ff347819 */ /* 0x000fe20000011653 */
[----:B------:R-:W-:Y:S01]  /*2180*/  HADD2.F32 R58, -RZ, R58.H0_H0 ;  /* 0x2000003aff3a7230 */ /* 0x000fe20000004100 */
[----:B------:R-:W-:Y:S01]  /*2190*/  SHF.R.U32.HI R245, RZ, 0x10, R35 ;  /* 0x00000010fff57819 */ /* 0x000fe20000011623 */
[----:B0-----:R-:W-:Y:S01]  /*21a0*/  HADD2.F32 R23, -RZ, R69.H0_H0 ;  /* 0x20000045ff177230 */ /* 0x001fe20000004100 */
[--C-:B------:R-:W-:Y:S01]  /*21b0*/  SHF.R.U64 R69, R116, 0x10, R117.reuse ;  /* 0x0000001074457819 */ /* 0x100fe20000001275 */
[----:B------:R-:W-:Y:S01]  /*21c0*/  HADD2.F32 R116, -RZ, R116.H0_H0 ;  /* 0x20000074ff747230 */ /* 0x000fe20000004100 */
[----:B-1----:R-:W-:Y:S01]  /*21d0*/  SHF.R.U32.HI R68, RZ, 0x10, R117 ;  /* 0x00000010ff447819 */ /* 0x002fe20000011675 */
[----:B------:R-:W-:Y:S01]  /*21e0*/  HADD2.F32 R57, -RZ, R57.H0_H0 ;  /* 0x20000039ff397230 */ /* 0x000fe20000004100 */
[----:B------:R0:W-:Y:S01]  /*21f0*/  STL [R1+0x12c], R23 ;  /* 0x00012c1701007387 */ /* 0x0001e20000100800 */
[----:B------:R-:W-:Y:S01]  /*2200*/  HADD2.F32 R69, -RZ, R69.H0_H0 ;  /* 0x20000045ff457230 */ /* 0x000fe20000004100 */
[----:B------:R-:W-:Y:S01]  /*2210*/  SHF.R.U64 R160, R32, 0x10, R33 ;  /* 0x0000001020a07819 */ /* 0x000fe20000001221 */
[----:B------:R-:W-:Y:S01]  /*2220*/  HADD2.F32 R68, -RZ, R68.H0_H0 ;  /* 0x20000044ff447230 */ /* 0x000fe20000004100 */
[----:B------:R-:W-:Y:S01]  /*2230*/  STL [R1+0x124], R116 ;  /* 0x0001247401007387 */ /* 0x000fe20000100800 */
[----:B------:R-:W-:Y:S01]  /*2240*/  HADD2.F32 R202, -RZ, R50.H0_H0 ;  /* 0x20000032ffca7230 */ /* 0x000fe20000004100 */
[----:B------:R-:W-:Y:S01]  /*2250*/  SHF.R.U32.HI R50, RZ, 0x10, R81 ;  /* 0x00000010ff327819 */ /* 0x000fe20000011651 */
        /* <DEDUP_REMOVED lines=10> */
[----:B------:R-:W-:Y:S01]  /*2300*/  HADD2.F32 R53, -RZ, R53.H0_H0 ;  /* 0x20000035ff357230 */ /* 0x000fe20000004100 */
[----:B------:R-:W-:Y:S01]  /*2310*/  SHF.R.U64 R162, R24, 0x10, R25 ;  /* 0x0000001018a27819 */ /* 0x000fe20000001219 */
[----:B------:R-:W-:Y:S01]  /*2320*/  HADD2.F32 R194, -RZ, R46.H0_H0 ;  /* 0x2000002effc27230 */ /* 0x000fe20000004100 */
[----:B------:R1:W-:Y:S01]  /*2330*/  STL [R1+0x118], R66 ;  /* 0x0001184201007387 */ /* 0x0003e20000100800 */
[----:B------:R-:W-:Y:S01]  /*2340*/  HADD2.F32 R52, -RZ, R52.H0_H0 ;  /* 0x20000034ff347230 */ /* 0x000fe20000004100 */
[----:B------:R-:W-:Y:S01]  /*2350*/  SHF.R.U32.HI R46, RZ, 0x10, R77 ;  /* 0x00000010ff2e7819 */ /* 0x000fe2000001164d */
        /* <DEDUP_REMOVED lines=20> */
[----:B0-----:R-:W-:-:S02]  /*24a0*/  HADD2.F32 R23, -RZ, R115.H0_H0 ;  /* 0x20000073ff177230 */ /* 0x001fc40000004100 */
[----:B------:R-:W-:Y:S02]  /*24b0*/  HADD2.F32 R46, -RZ, R46.H0_H0 ;  /* 0x2000002eff2e7230 */ /* 0x000fe40000004100 */
[----:B------:R-:W-:Y:S01]  /*24c0*/  HADD2.F32 R45, -RZ, R45.H0_H0 ;  /* 0x2000002dff2d7230 */ /* 0x000fe20000004100 */
[----:B------:R0:W-:Y:S01]  /*24d0*/  STL [R1+0x108], R23 ;  /* 0x0001081701007387 */ /* 0x0001e20000100800 */
[----:B------:R-:W-:Y:S02]  /*24e0*/  HADD2.F32 R44, -RZ, R44.H0_H0 ;  /* 0x2000002cff2c7230 */ /* 0x000fe40000004100 */
[----:B------:R-:W-:Y:S01]  /*24f0*/  HADD2.F32 R186, -RZ, R40.H0_H0 ;  /* 0x20000028ffba7230 */ /* 0x000fe20000004100 */
[----:B------:R1:W-:Y:S01]  /*2500*/  STL [R1+0x100], R64 ;  /* 0x0001004001007387 */ /* 0x0003e20000100800 */
[----:B------:R-:W-:Y:S02]  /*2510*/  HADD2.F32 R184, -RZ, R41.H0_H0 ;  /* 0x20000029ffb87230 */ /* 0x000fe40000004100 */
[----:B------:R-:W-:-:S02]  /*2520*/  HADD2.F32 R252, -RZ, R38.H0_H0 ;  /* 0x20000026fffc7230 */ /* 0x000fc40000004100 */
[----:B------:R-:W-:Y:S02]  /*2530*/  HADD2.F32 R250, -RZ, R39.H0_H0 ;  /* 0x20000027fffa7230 */ /* 0x000fe40000004100 */
[----:B0-----:R-:W-:Y:S01]  /*2540*/  HADD2.F32 R23, -RZ, R65.H0_H0 ;  /* 0x20000041ff177230 */ /* 0x001fe20000004100 */
[--C-:B------:R-:W-:Y:S01]  /*2550*/  SHF.R.U64 R65, R112, 0x10, R113.reuse ;  /* 0x0000001070417819 */ /* 0x100fe20000001271 */
[----:B------:R-:W-:Y:S01]  /*2560*/  HADD2.F32 R112, -RZ, R112.H0_H0 ;  /* 0x20000070ff707230 */ /* 0x000fe20000004100 */
[----:B-1----:R-:W-:Y:S01]  /*2570*/  SHF.R.U32.HI R64, RZ, 0x10, R113 ;  /* 0x00000010ff407819 */ /* 0x002fe20000011671 */
[----:B------:R-:W-:Y:S01]  /*2580*/  HADD2.F32 R182, -RZ, R36.H0_H0 ;  /* 0x20000024ffb67230 */ /* 0x000fe20000004100 */
[----:B------:R0:W-:Y:S01]  /*2590*/  STL [R1+0xfc], R23 ;  /* 0x0000fc1701007387 */ /* 0x0001e20000100800 */
[----:B------:R-:W-:Y:S02]  /*25a0*/  HADD2.F32 R65, -RZ, R65.H0_H0 ;  /* 0x20000041ff417230 */ /* 0x000fe40000004100 */
[----:B------:R-:W-:Y:S01]  /*25b0*/  HADD2.F32 R64, -RZ, R64.H0_H0 ;  /* 0x20000040ff407230 */ /* 0x000fe20000004100 */
[----:B------:R-:W-:Y:S01]  /*25c0*/  STL [R1+0xf4], R112 ;  /* 0x0000f47001007387 */ /* 0x000fe20000100800 */
[----:B------:R-:W-:-:S02]  /*25d0*/  HADD2.F32 R180, -RZ, R37.H0_H0 ;  /* 0x20000025ffb47230 */ /* 0x000fc40000004100 */
[----:B------:R-:W-:Y:S02]  /*25e0*/  HADD2.F32 R248, -RZ, R34.H0_H0 ;  /* 0x20000022fff87230 */ /* 0x000fe40000004100 */
[----:B------:R-:W-:Y:S02]  /*25f0*/  HADD2.F32 R246, -RZ, R35.H0_H0 ;  /* 0x20000023fff67230 */ /* 0x000fe40000004100 */
[----:B0-----:R-:W-:Y:S02]  /*2600*/  HADD2.F32 R23, -RZ, R113.H0_H0 ;  /* 0x20000071ff177230 */ /* 0x001fe40000004100 */
[----:B------:R-:W-:Y:S01]  /*2610*/  HADD2.F32 R178, -RZ, R32.H0_H0 ;  /* 0x20000020ffb27230 */ /* 0x000fe20000004100 */
[----:B------:R-:W-:Y:S01]  /*2620*/  IMAD R32, R102, -0x2daee0ad, RZ ;  /* 0xd2511f5366207824 */ /* 0x000fe200078e02ff */
[----:B------:R-:W-:Y:S01]  /*2630*/  HADD2.F32 R244, -RZ, R30.H0_H0 ;  /* 0x2000001efff47230 */ /* 0x000fe20000004100 */
[----:B------:R0:W-:Y:S01]  /*2640*/  STL [R1+0xf0], R23 ;  /* 0x0000f01701007387 */ /* 0x0001e20000100800 */
[----:B------:R-:W-:Y:S01]  /*2650*/  HADD2.F32 R242, -RZ, R31.H0_H0 ;  /* 0x2000001ffff27230 */ /* 0x000fe20000004100 */
[----:B------:R-:W-:Y:S01]  /*2660*/  IMAD R30, R103, -0x326172a9, RZ ;  /* 0xcd9e8d57671e7824 */ /* 0x000fe200078e02ff */
[----:B------:R-:W-:Y:S01]  /*2670*/  HADD2.F32 R240, -RZ, R28.H0_H0 ;  /* 0x2000001cfff07230 */ /* 0x000fe20000004100 */
[----:B------:R1:W-:Y:S01]  /*2680*/  STL [R1+0xe8], R62 ;  /* 0x0000e83e01007387 */ /* 0x0003e20000100800 */
[----:B------:R-:W-:Y:S01]  /*2690*/  HADD2.F32 R238, -RZ, R29.H0_H0 ;  /* 0x2000001dffee7230 */ /* 0x000fe20000004100 */
[----:B------:R-:W-:Y:S01]  /*26a0*/  IMAD.MOV.U32 R28, RZ, RZ, R105 ;  /* 0x000000ffff1c7224 */ /* 0x000fe200078e0069 */
[----:B------:R-:W-:Y:S01]  /*26b0*/  HADD2.F32 R236, -RZ, R26.H0_H0 ;  /* 0x2000001affec7230 */ /* 0x000fe20000004100 */
[----:B------:R-:W-:Y:S01]  /*26c0*/  IMAD.MOV.U32 R26, RZ, RZ, R107 ;  /* 0x000000ffff1a7224 */ /* 0x000fe200078e006b */
[----:B------:R-:W-:Y:S01]  /*26d0*/  HADD2.F32 R234, -RZ, R27.H0_H0 ;  /* 0x2000001bffea7230 */ /* 0x000fe20000004100 */
[----:B------:R-:W-:Y:S01]  /*26e0*/  MOV R27, R106 ;  /* 0x0000006a001b7202 */ /* 0x000fe20000000f00 */
[----:B0-----:R-:W-:Y:S01]  /*26f0*/  HADD2.F32 R23, -RZ, R63.H0_H0 ;  /* 0x2000003fff177230 */ /* 0x001fe20000004100 */
[--C-:B------:R-:W-:Y:S01]  /*2700*/  SHF.R.U64 R63, R110, 0x10, R111.reuse ;  /* 0x000000106e3f7819 */ /* 0x100fe2000000126f */
[----:B------:R-:W-:Y:S01]  /*2710*/  HADD2.F32 R110, -RZ, R110.H0_H0 ;  /* 0x2000006eff6e7230 */ /* 0x000fe20000004100 */
[----:B-1----:R-:W-:Y:S01]  /*2720*/  SHF.R.U32.HI R62, RZ, 0x10, R111 ;  /* 0x00000010ff3e7819 */ /* 0x002fe2000001166f */
[----:B------:R-:W-:Y:S01]  /*2730*/  HADD2.F32 R24, -RZ, R24.H0_H0 ;  /* 0x20000018ff187230 */ /* 0x000fe20000004100 */
[----:B------:R0:W-:Y:S01]  /*2740*/  STL [R1+0xe4], R23 ;  /* 0x0000e41701007387 */ /* 0x0001e20000100800 */
[----:B------:R-:W-:Y:S01]  /*2750*/  HADD2.F32 R63, -RZ, R63.H0_H0 ;  /* 0x2000003fff3f7230 */ /* 0x000fe20000004100 */
[----:B------:R-:W-:Y:S01]  /*2760*/  LOP3.LUT R29, R104, 0x3, RZ, 0xc0, !PT ;  /* 0x00000003681d7812 */ /* 0x000fe200078ec0ff */
[----:B------:R-:W-:Y:S01]  /*2770*/  HADD2.F32 R62, -RZ, R62.H0_H0 ;  /* 0x2000003eff3e7230 */ /* 0x000fe20000004100 */
[----:B------:R-:W-:Y:S01]  /*2780*/  STL [R1+0xdc], R110 ;  /* 0x0000dc6e01007387 */ /* 0x000fe20000100800 */
[----:B------:R-:W-:-:S02]  /*2790*/  HADD2.F32 R25, -RZ, R25.H0_H0 ;  /* 0x20000019ff197230 */ /* 0x000fc40000004100 */
[----:B------:R-:W-:Y:S02]  /*27a0*/  HADD2.F32 R31, -RZ, R99.H0_H0 ;  /* 0x20000063ff1f7230 */ /* 0x000fe40000004100 */
[----:B------:R-:W-:Y:S02]  /*27b0*/  HADD2.F32 R34, -RZ, R97.H0_H0 ;  /* 0x20000061ff227230 */ /* 0x000fe40000004100 */
[----:B0-----:R-:W-:Y:S02]  /*27c0*/  HADD2.F32 R23, -RZ, R111.H0_H0 ;  /* 0x2000006fff177230 */ /* 0x001fe40000004100 */
[----:B------:R-:W-:Y:S02]  /*27d0*/  HADD2.F32 R35, -RZ, R96.H0_H0 ;  /* 0x20000060ff237230 */ /* 0x000fe40000004100 */
[----:B------:R-:W-:Y:S01]  /*27e0*/  HADD2.F32 R36, -RZ, R95.H0_H0 ;  /* 0x2000005fff247230 */ /* 0x000fe20000004100 */
[----:B------:R0:W-:Y:S01]  /*27f0*/  STL [R1+0xd8], R23 ;  /* 0x0000d81701007387 */ /* 0x0001e20000100800 */
[----:B------:R-:W-:-:S02]  /*2800*/  HADD2.F32 R37, -RZ, R94.H0_H0 ;  /* 0x2000005eff257230 */ /* 0x000fc40000004100 */
[----:B------:R-:W-:Y:S01]  /*2810*/  HADD2.F32 R38, -RZ, R91.H0_H0 ;  /* 0x2000005bff267230 */ /* 0x000fe20000004100 */
[----:B------:R1:W-:Y:S01]  /*2820*/  STL [R1+0xd0], R60 ;  /* 0x0000d03c01007387 */ /* 0x0003e20000100800 */
[----:B------:R-:W-:Y:S02]  /*2830*/  HADD2.F32 R39, -RZ, R90.H0_H0 ;  /* 0x2000005aff277230 */ /* 0x000fe40000004100 */
[----:B------:R-:W-:Y:S02]  /*2840*/  HADD2.F32 R40, -RZ, R89.H0_H0 ;  /* 0x20000059ff287230 */ /* 0x000fe40000004100 */
[----:B------:R-:W-:Y:S02]  /*2850*/  HADD2.F32 R41, -RZ, R88.H0_H0 ;  /* 0x20000058ff297230 */ /* 0x000fe40000004100 */
[----:B0-----:R-:W-:Y:S01]  /*2860*/  HADD2.F32 R23, -RZ, R61.H0_H0 ;  /* 0x2000003dff177230 */ /* 0x001fe20000004100 */
[--C-:B------:R-:W-:Y:S01]  /*2870*/  SHF.R.U64 R61, R108, 0x10, R109.reuse ;  /* 0x000000106c3d7819 */ /* 0x100fe2000000126d */
[----:B------:R-:W-:Y:S01]  /*2880*/  HADD2.F32 R108, -RZ, R108.H0_H0 ;  /* 0x2000006cff6c7230 */ /* 0x000fe20000004100 */
[----:B-1----:R-:W-:Y:S01]  /*2890*/  SHF.R.U32.HI R60, RZ, 0x10, R109 ;  /* 0x00000010ff3c7819 */ /* 0x002fe2000001166d */
[----:B------:R-:W-:Y:S01]  /*28a0*/  HADD2.F32 R226, -RZ, R226.H0_H0 ;  /* 0x200000e2ffe27230 */ /* 0x000fe20000004100 */
[----:B------:R0:W-:Y:S01]  /*28b0*/  STL [R1+0xcc], R23 ;  /* 0x0000cc1701007387 */ /* 0x0001e20000100800 */
[----:B------:R-:W-:-:S02]  /*28c0*/  HADD2.F32 R61, -RZ, R61.H0_H0 ;  /* 0x2000003dff3d7230 */ /* 0x000fc40000004100 */
[----:B------:R-:W-:Y:S01]  /*28d0*/  HADD2.F32 R60, -RZ, R60.H0_H0 ;  /* 0x2000003cff3c7230 */ /* 0x000fe20000004100 */
[----:B------:R-:W-:Y:S01]  /*28e0*/  STL [R1+0x8c], R108 ;  /* 0x00008c6c01007387 */ /* 0x000fe20000100800 */
[----:B------:R-:W-:Y:S02]  /*28f0*/  HADD2.F32 R225, -RZ, R225.H0_H0 ;  /* 0x200000e1ffe17230 */ /* 0x000fe40000004100 */
[----:B------:R-:W-:Y:S02]  /*2900*/  HADD2.F32 R224, -RZ, R224.H0_H0 ;  /* 0x200000e0ffe07230 */ /* 0x000fe40000004100 */
[----:B------:R-:W-:Y:S02]  /*2910*/  HADD2.F32 R223, -RZ, R223.H0_H0 ;  /* 0x200000dfffdf7230 */ /* 0x000fe40000004100 */
[----:B0-----:R-:W-:Y:S02]  /*2920*/  HADD2.F32 R23, -RZ, R109.H0_H0 ;  /* 0x2000006dff177230 */ /* 0x001fe40000004100 */
[----:B------:R-:W-:-:S02]  /*2930*/  HADD2.F32 R222, -RZ, R222.H0_H0 ;  /* 0x200000deffde7230 */ /* 0x000fc40000004100 */
[----:B------:R-:W-:Y:S01]  /*2940*/  HADD2.F32 R221, -RZ, R221.H0_H0 ;  /* 0x200000ddffdd7230 */ /* 0x000fe20000004100 */
[----:B------:R0:W-:Y:S01]  /*2950*/  STL [R1+0x84], R23 ;  /* 0x0000841701007387 */ /* 0x0001e20000100800 */
[----:B------:R-:W-:Y:S02]  /*2960*/  HADD2.F32 R220, -RZ, R220.H0_H0 ;  /* 0x200000dcffdc7230 */ /* 0x000fe40000004100 */
[----:B------:R-:W-:Y:S01]  /*2970*/  HADD2.F32 R219, -RZ, R219.H0_H0 ;  /* 0x200000dbffdb7230 */ /* 0x000fe20000004100 */
[----:B------:R-:W-:Y:S01]  /*2980*/  STL [R1+0x7c], R100 ;  /* 0x00007c6401007387 */ /* 0x000fe20000100800 */
[----:B------:R-:W-:Y:S02]  /*2990*/  HADD2.F32 R217, -RZ, R217.H0_H0 ;  /* 0x200000d9ffd97230 */ /* 0x000fe40000004100 */
[----:B------:R-:W-:Y:S02]  /*29a0*/  HADD2.F32 R215, -RZ, R215.H0_H0 ;  /* 0x200000d7ffd77230 */ /* 0x000fe40000004100 */
[----:B------:R-:W-:-:S02]  /*29b0*/  HADD2.F32 R213, -RZ, R213.H0_H0 ;  /* 0x200000d5ffd57230 */ /* 0x000fc40000004100 */
[----:B0-----:R-:W-:Y:S02]  /*29c0*/  HADD2.F32 R23, -RZ, R101.H0_H0 ;  /* 0x20000065ff177230 */ /* 0x001fe40000004100 */
[----:B------:R-:W-:Y:S02]  /*29d0*/  HADD2.F32 R211, -RZ, R211.H0_H0 ;  /* 0x200000d3ffd37230 */ /* 0x000fe40000004100 */
        /* <DEDUP_REMOVED lines=42> */
[----:B------:R-:W-:-:S03]  /*2c80*/  HADD2.F32 R233, -RZ, R233.H0_H0 ;  /* 0x200000e9ffe97230 */ /* 0x000fc60000004100 */
[----:B------:R-:W-:Y:S01]  /*2c90*/  STL [R1+0x2c], R78 ;  /* 0x00002c4e01007387 */ /* 0x000fe20000100800 */
[----:B0-----:R-:W-:-:S05]  /*2ca0*/  HADD2.F32 R23, -RZ, R79.H0_H0 ;  /* 0x2000004fff177230 */ /* 0x001fca0000004100 */
[----:B------:R0:W-:Y:S04]  /*2cb0*/  STL [R1+0x24], R23 ;  /* 0x0000241701007387 */ /* 0x0001e80000100800 */
[----:B------:R-:W-:Y:S01]  /*2cc0*/  STL [R1+0x1c], R76 ;  /* 0x00001c4c01007387 */ /* 0x000fe20000100800 */
[----:B0-----:R-:W-:-:S05]  /*2cd0*/  HADD2.F32 R23, -RZ, R77.H0_H0 ;  /* 0x2000004dff177230 */ /* 0x001fca0000004100 */
[----:B------:R0:W-:Y:S04]  /*2ce0*/  STL [R1+0x14], R23 ;  /* 0x0000141701007387 */ /* 0x0001e80000100800 */
[----:B------:R1:W-:Y:S01]  /*2cf0*/  STL [R1+0xc], R42 ;  /* 0x00000c2a01007387 */ /* 0x0003e20000100800 */
[----:B0-----:R-:W-:Y:S02]  /*2d00*/  HADD2.F32 R23, -RZ, R43.H0_H0 ;  /* 0x2000002bff177230 */ /* 0x001fe40000004100 */
[----:B------:R-:W-:Y:S02]  /*2d10*/  HADD2.F32 R43, -RZ, R86.H0_H0 ;  /* 0x20000056ff2b7230 */ /* 0x000fe40000004100 */
[----:B-1----:R-:W-:Y:S01]  /*2d20*/  HADD2.F32 R42, -RZ, R87.H0_H0 ;  /* 0x20000057ff2a7230 */ /* 0x002fe20000004100 */
[----:B------:R0:W-:Y:S04]  /*2d30*/  STL [R1+0x4], R23 ;  /* 0x0000041701007387 */ /* 0x0001e80000100800 */
[----:B------:R1:W-:Y:S04]  /*2d40*/  STL [R1+0xc4], R75 ;  /* 0x0000c44b01007387 */ /* 0x0003e80000100800 */
[----:B------:R1:W-:Y:S01]  /*2d50*/  STL [R1+0xc0], R74 ;  /* 0x0000c04a01007387 */ /* 0x0003e20000100800 */
[----:B0-----:R-:W-:-:S03]  /*2d60*/  HADD2.F32 R23, -RZ, R33.H0_H0 ;  /* 0x20000021ff177230 */ /* 0x001fc60000004100 */
        /* <DEDUP_REMOVED lines=30> */
[----:B------:R1:W-:Y:S02]  /*2f50*/  STL [R1], R44 ;  /* 0x0000002c01007387 */ /* 0x0003e40000100800 */
.L_x_63512:
        /* <DEDUP_REMOVED lines=13> */
[----:B------:R0:W3:Y:S01]  /*3030*/  @P0 LDG.E.128 R44, [R52.64] ;  /* 0x00000006342c0981 */ /* 0x0000e2000c1e1d00 */
        /* <DEDUP_REMOVED lines=15> */
[----:B0-----:R-:W-:-:S03]  /*3130*/  IMAD.WIDE R52, R0, R171, c[0x0][0x1d8] ;  /* 0x0000760000347625 */ /* 0x001fc600078e02ab */
[----:B---3--:R-:W-:Y:S02]  /*3140*/  @!P3 FSEL R128, R44, RZ, P1 ;  /* 0x000000ff2c80b208 */ /* 0x008fe40000800000 */
[----:B------:R0:W5:Y:S02]  /*3150*/  LDG.E R169, [R52.64] ;  /* 0x0000000634a97981 */ /* 0x000164000c1e1900 */
[----:B0-----:R-:W-:Y:S01]  /*3160*/  @!P3 IMAD.MOV.U32 R52, RZ, RZ, R29 ;  /* 0x000000ffff34b224 */ /* 0x001fe200078e001d */
        /* <DEDUP_REMOVED lines=13> */
.L_x_62750:
[----:B------:R-:W-:Y:S02]  /*3240*/  IMAD.MOV.U32 R56, RZ, RZ, R30 ;  /* 0x000000ffff387224 */ /* 0x000fe400078e001e */
.L_x_62751:
[----:B------:R-:W-:Y:S05]  /*3250*/  BSYNC B2 ;  /* 0x0000000000027941 */ /* 0x000fea0003800000 */
.L_x_62749:
        /* <DEDUP_REMOVED lines=16> */
.L_x_62755:
[----:B------:R-:W-:Y:S05]  /*3360*/  BSYNC B3 ;  /* 0x0000000000037941 */ /* 0x000fea0003800000 */
.L_x_62754:
        /* <DEDUP_REMOVED lines=44> */
.L_x_62753:
[----:B------:R-:W-:Y:S05]  /*3630*/  BSYNC B2 ;  /* 0x0000000000027941 */ /* 0x000fea0003800000 */
.L_x_62752:
        /* <DEDUP_REMOVED lines=11> */
.L_x_62748:
[----:B------:R-:W-:Y:S05]  /*36f0*/  BSYNC B1 ;  /* 0x0000000000017941 */ /* 0x000fea0003800000 */
.L_x_62747:
        /* <DEDUP_REMOVED lines=18> */
.L_x_62759:
[----:B------:R-:W-:Y:S02]  /*3820*/  IMAD.MOV.U32 R29, RZ, RZ, R30 ;  /* 0x000000ffff1d7224 */ /* 0x000fe400078e001e */
.L_x_62760:
[----:B------:R-:W-:Y:S05]  /*3830*/  BSYNC B2 ;  /* 0x0000000000027941 */ /* 0x000fea0003800000 */
.L_x_62758:
        /* <DEDUP_REMOVED lines=16> */
.L_x_62764:
[----:B------:R-:W-:Y:S05]  /*3940*/  BSYNC B3 ;  /* 0x0000000000037941 */ /* 0x000fea0003800000 */
.L_x_62763:
        /* <DEDUP_REMOVED lines=44> */
.L_x_62762:
[----:B------:R-:W-:Y:S05]  /*3c10*/  BSYNC B2 ;  /* 0x0000000000027941 */ /* 0x000fea0003800000 */
.L_x_62761:
        /* <DEDUP_REMOVED lines=11> */
.L_x_62757:
[----:B------:R-:W-:Y:S05]  /*3cd0*/  BSYNC B1 ;  /* 0x0000000000017941 */ /* 0x000fea0003800000 */
.L_x_62756:
        /* <DEDUP_REMOVED lines=18> */
.L_x_62768:
[----:B------:R-:W-:Y:S02]  /*3e00*/  IMAD.MOV.U32 R29, RZ, RZ, R30 ;  /* 0x000000ffff1d7224 */ /* 0x000fe400078e001e */
.L_x_62769:
[----:B------:R-:W-:Y:S05]  /*3e10*/  BSYNC B2 ;  /* 0x0000000000027941 */ /* 0x000fea0003800000 */
.L_x_62767:
        /* <DEDUP_REMOVED lines=16> */
.L_x_62773:
[----:B------:R-:W-:Y:S05]  /*3f20*/  BSYNC B3 ;  /* 0x0000000000037941 */ /* 0x000fea0003800000 */
.L_x_62772:
        /* <DEDUP_REMOVED lines=44> */
.L_x_62771:
[----:B------:R-:W-:Y:S05]  /*41f0*/  BSYNC B2 ;  /* 0x0000000000027941 */ /* 0x000fea0003800000 */
.L_x_62770:
        /* <DEDUP_REMOVED lines=11> */
.L_x_62766:
[----:B------:R-:W-:Y:S05]  /*42b0*/  BSYNC B1 ;  /* 0x0000000000017941 */ /* 0x000fea0003800000 */
.L_x_62765:
        /* <DEDUP_REMOVED lines=18> */
.L_x_62777:
[----:B------:R-:W-:Y:S02]  /*43e0*/  IMAD.MOV.U32 R29, RZ, RZ, R30 ;  /* 0x000000ffff1d7224 */ /* 0x000fe400078e001e */
.L_x_62778:
[----:B------:R-:W-:Y:S05]  /*43f0*/  BSYNC B2 ;  /* 0x0000000000027941 */ /* 0x000fea0003800000 */
.L_x_62776:
        /* <DEDUP_REMOVED lines=16> */
.L_x_62782:
[----:B------:R-:W-:Y:S05]  /*4500*/  BSYNC B3 ;  /* 0x0000000000037941 */ /* 0x000fea0003800000 */
.L_x_62781:
        /* <DEDUP_REMOVED lines=44> */
.L_x_62780:
[----:B------:R-:W-:Y:S05]  /*47d0*/  BSYNC B2 ;  /* 0x0000000000027941 */ /* 0x000fea0003800000 */
.L_x_62779:
        /* <DEDUP_REMOVED lines=11> */
.L_x_62775:
[----:B------:R-:W-:Y:S05]  /*4890*/  BSYNC B1 ;  /* 0x0000000000017941 */ /* 0x000fea0003800000 */
.L_x_62774:
[----:B------:R-:W-:Y:S01]  /*48a0*/  IMAD.MOV.U32 R174, RZ, RZ, 0x10 ;  /* 0x00000010ffae7424 */ /* 0x000fe200078e00ff */
[----:B------:R-:W-:Y:S03]  /*48b0*/  BSSY B1, `(.L_x_62783) ;  /* 0x000000e000017945 */ /* 0x000fe60003800000 */
[----:B------:R-:W-:-:S05]  /*48c0*/  IMAD.WIDE.U32 R52, R175, R174, c[0x0][0x188] ;  /* 0x00006200af347625 */ /* 0x000fca00078e00ae */
[----:B------:R0:W-:Y:S01]  /*48d0*/  STG.E.128 [R52.64], R128 ;  /* 0x0000008034007986 */ /* 0x0001e2000c101d06 */
[----:B------:R-:W-:Y:S05]  /*48e0*/  @!P2 BRA `(.L_x_62784) ;  /* 0x000000a00000a947 */ /* 0x000fea0003800000 */
[----:B------:R-:W-:Y:S02]  /*48f0*/  SHF.L.U32 R29, R167, 0x10, RZ ;  /* 0x00000010a71d7819 */ /* 0x000fe400000006ff */
        /* <DEDUP_REMOVED lines=9> */
.L_x_62784:
[----:B------:R-:W-:Y:S05]  /*4990*/  BSYNC B1 ;  /* 0x0000000000017941 */ /* 0x000fea0003800000 */
.L_x_62783:
[----:B0-----:R-:W-:Y:S02]  /*49a0*/  IADD3 R29, R173, 0x20, RZ ;  /* 0x00000020ad1d7810 */ /* 0x001fe40007ffe0ff */
[----:B------:R-:W-:-:S03]  /*49b0*/  IADD3 R56, R175, 0x20, RZ ;  /* 0x00000020af387810 */ /* 0x000fc60007ffe0ff */
[----:B------:R-:W-:-:S05]  /*49c0*/  @P2 IMAD.WIDE.U32 R52, R29, R174, c[0x0][0x170] ;  /* 0x00005c001d342625 */ /* 0x000fca00078e00ae */
        /* <DEDUP_REMOVED lines=21> */
.L_x_62788:
[----:B------:R-:W-:Y:S02]  /*4b20*/  MOV R57, R30 ;  /* 0x0000001e00397202 */ /* 0x000fe40000000f00 */
.L_x_62789:
[----:B------:R-:W-:Y:S05]  /*4b30*/  BSYNC B2 ;  /* 0x0000000000027941 */ /* 0x000fea0003800000 */
.L_x_62787:
        /* <DEDUP_REMOVED lines=16> */
.L_x_62793:
[----:B------:R-:W-:Y:S05]  /*4c40*/  BSYNC B3 ;  /* 0x0000000000037941 */ /* 0x000fea0003800000 */
.L_x_62792:
        /* <DEDUP_REMOVED lines=44> */
.L_x_62791:
[----:B------:R-:W-:Y:S05]  /*4f10*/  BSYNC B2 ;  /* 0x0000000000027941 */ /* 0x000fea0003800000 */
.L_x_62790:
        /* <DEDUP_REMOVED lines=11> */
.L_x_62786:
[----:B------:R-:W-:Y:S05]  /*4fd0*/  BSYNC B1 ;  /* 0x0000000000017941 */ /* 0x000fea0003800000 */
.L_x_62785:
        /* <DEDUP_REMOVED lines=18> */
.L_x_62797:
[----:B------:R-:W-:Y:S02]  /*5100*/  MOV R57, R30 ;  /* 0x0000001e00397202 */ /* 0x000fe40000000f00 */
.L_x_62798:
[----:B------:R-:W-:Y:S05]  /*5110*/  BSYNC B2 ;  /* 0x0000000000027941 */ /* 0x000fea0003800000 */
.L_x_62796:
        /* <DEDUP_REMOVED lines=16> */
.L_x_62802:
[----:B------:R-:W-:Y:S05]  /*5220*/  BSYNC B3 ;  /* 0x0000000000037941 */ /* 0x000fea0003800000 */
.L_x_62801:
        /* <DEDUP_REMOVED lines=44> */
.L_x_62800:
[----:B------:R-:W-:Y:S05]  /*54f0*/  BSYNC B2 ;  /* 0x0000000000027941 */ /* 0x000fea0003800000 */
.L_x_62799:
        /* <DEDUP_REMOVED lines=11> */
.L_x_62795:
[----:B------:R-:W-:Y:S05]  /*55b0*/  BSYNC B1 ;  /* 0x0000000000017941 */ /* 0x000fea0003800000 */
.L_x_62794:
        /* <DEDUP_REMOVED lines=18> */
.L_x_62806:
[----:B------:R-:W-:Y:S02]  /*56e0*/  MOV R57, R30 ;  /* 0x0000001e00397202 */ /* 0x000fe40000000f00 */
.L_x_62807:
[----:B------:R-:W-:Y:S05]  /*56f0*/  BSYNC B2 ;  /* 0x0000000000027941 */ /* 0x000fea0003800000 */
.L_x_62805:
        /* <DEDUP_REMOVED lines=16> */
.L_x_62811:
[----:B------:R-:W-:Y:S05]  /*5800*/  BSYNC B3 ;  /* 0x0000000000037941 */ /* 0x000fea0003800000 */
.L_x_62810:
        /* <DEDUP_REMOVED lines=44> */
.L_x_62809:
[----:B------:R-:W-:Y:S05]  /*5ad0*/  BSYNC B2 ;  /* 0x0000000000027941 */ /* 0x000fea0003800000 */
.L_x_62808:
        /* <DEDUP_REMOVED lines=11> */
.L_x_62804:
[----:B------:R-:W-:Y:S05]  /*5b90*/  BSYNC B1 ;  /* 0x0000000000017941 */ /* 0x000fea0003800000 */
.L_x_62803:
        /* <DEDUP_REMOVED lines=18> */
.L_x_62815:
[----:B------:R-:W-:Y:S02]  /*5cc0*/  MOV R57, R30 ;  /* 0x0000001e00397202 */ /* 0x000fe40000000f00 */
.L_x_62816:
[----:B------:R-:W-:Y:S05]  /*5cd0*/  BSYNC B2 ;  /* 0x0000000000027941 */ /* 0x000fea0003800000 */
.L_x_62814:
        /* <DEDUP_REMOVED lines=16> */
.L_x_62820:
[----:B------:R-:W-:Y:S05]  /*5de0*/  BSYNC B3 ;  /* 0x0000000000037941 */ /* 0x000fea0003800000 */
.L_x_62819:
        /* <DEDUP_REMOVED lines=44> */
.L_x_62818:
[----:B------:R-:W-:Y:S05]  /*60b0*/  BSYNC B2 ;  /* 0x0000000000027941 */ /* 0x000fea0003800000 */
.L_x_62817:
        /* <DEDUP_REMOVED lines=11> */
.L_x_62813:
[----:B------:R-:W-:Y:S05]  /*6170*/  BSYNC B1 ;  /* 0x0000000000017941 */ /* 0x000fea0003800000 */
.L_x_62812:
        /* <DEDUP_REMOVED lines=10> */
[----:B------:R-:W-:-:S04]  /*6220*/  IMAD R52, R53, 0x100, R52 ;  /* 0x0000010035347824 */ /* 0x000fc800078e0234 */
[----:B------:R-:W-:Y:S02]  /*6230*/  IMAD.IADD R55, R52, 0x1, R55 ;  /* 0x0000000134377824 */ /* 0x000fe400078e0237 */
[----:B------:R-:W-:-:S05]  /*6240*/  IMAD.WIDE.U32 R52, R29, R171, c[0x0][0x190] ;  /* 0x000064001d347625 */ /* 0x000fca00078e00ab */
[----:B------:R0:W-:Y:S02]  /*6250*/  STG.E [R52.64], R55 ;  /* 0x0000003734007986 */ /* 0x0001e4000c101906 */
.L_x_62822:
[----:B------:R-:W-:Y:S05]  /*6260*/  BSYNC B1 ;  /* 0x0000000000017941 */ /* 0x000fea0003800000 */
.L_x_62821:
        /* <DEDUP_REMOVED lines=24> */
.L_x_62826:
[----:B------:R-:W-:Y:S02]  /*63f0*/  MOV R57, R30 ;  /* 0x0000001e00397202 */ /* 0x000fe40000000f00 */
.L_x_62827:
[----:B------:R-:W-:Y:S05]  /*6400*/  BSYNC B2 ;  /* 0x0000000000027941 */ /* 0x000fea0003800000 */
.L_x_62825:
        /* <DEDUP_REMOVED lines=16> */
.L_x_62831:
[----:B------:R-:W-:Y:S05]  /*6510*/  BSYNC B3 ;  /* 0x0000000000037941 */ /* 0x000fea0003800000 */
.L_x_62830:
        /* <DEDUP_REMOVED lines=44> */
.L_x_62829:
[----:B------:R-:W-:Y:S05]  /*67e0*/  BSYNC B2 ;  /* 0x0000000000027941 */ /* 0x000fea0003800000 */
.L_x_62828:
        /* <DEDUP_REMOVED lines=11> */
.L_x_62824:
[----:B------:R-:W-:Y:S05]  /*68a0*/  BSYNC B1 ;  /* 0x0000000000017941 */ /* 0x000fea0003800000 */
.L_x_62823:
        /* <DEDUP_REMOVED lines=18> */
.L_x_62835:
[----:B------:R-:W-:Y:S02]  /*69d0*/  MOV R57, R30 ;  /* 0x0000001e00397202 */ /* 0x000fe40000000f00 */
.L_x_62836:
[----:B------:R-:W-:Y:S05]  /*69e0*/  BSYNC B2 ;  /* 0x0000000000027941 */ /* 0x000fea0003800000 */
.L_x_62834:
        /* <DEDUP_REMOVED lines=16> */
.L_x_62840:
[----:B------:R-:W-:Y:S05]  /*6af0*/  BSYNC B3 ;  /* 0x0000000000037941 */ /* 0x000fea0003800000 */
.L_x_62839:
        /* <DEDUP_REMOVED lines=44> */
.L_x_62838:
[----:B------:R-:W-:Y:S05]  /*6dc0*/  BSYNC B2 ;  /* 0x0000000000027941 */ /* 0x000fea0003800000 */
.L_x_62837:
        /* <DEDUP_REMOVED lines=11> */
.L_x_62833:
[----:B------:R-:W-:Y:S05]  /*6e80*/  BSYNC B1 ;  /* 0x0000000000017941 */ /* 0x000fea0003800000 */
.L_x_62832:
        /* <DEDUP_REMOVED lines=18> */
.L_x_62844:
[----:B------:R-:W-:Y:S02]  /*6fb0*/  MOV R57, R30 ;  /* 0x0000001e00397202 */ /* 0x000fe40000000f00 */
.L_x_62845:
[----:B------:R-:W-:Y:S05]  /*6fc0*/  BSYNC B2 ;  /* 0x0000000000027941 */ /* 0x000fea0003800000 */
.L_x_62843:
        /* <DEDUP_REMOVED lines=16> */
.L_x_62849:
[----:B------:R-:W-:Y:S05]  /*70d0*/  BSYNC B3 ;  /* 0x0000000000037941 */ /* 0x000fea0003800000 */
.L_x_62848:
        /* <DEDUP_REMOVED lines=44> */
.L_x_62847:
[----:B------:R-:W-:Y:S05]  /*73a0*/  BSYNC B2 ;  /* 0x0000000000027941 */ /* 0x000fea0003800000 */
.L_x_62846:
        /* <DEDUP_REMOVED lines=11> */
.L_x_62842:
[----:B------:R-:W-:Y:S05]  /*7460*/  BSYNC B1 ;  /* 0x0000000000017941 */ /* 0x000fea0003800000 */
.L_x_62841:
        /* <DEDUP_REMOVED lines=18> */
.L_x_62853:
[----:B------:R-:W-:Y:S02]  /*7590*/  MOV R57, R30 ;  /* 0x0000001e00397202 */ /* 0x000fe40000000f00 */
.L_x_62854:
[----:B------:R-:W-:Y:S05]  /*75a0*/  BSYNC B2 ;  /* 0x0000000000027941 */ /* 0x000fea0003800000 */
.L_x_62852:
        /* <DEDUP_REMOVED lines=16> */
.L_x_62858:
[----:B------:R-:W-:Y:S05]  /*76b0*/  BSYNC B3 ;  /* 0x0000000000037941 */ /* 0x000fea0003800000 */
.L_x_62857:
        /* <DEDUP_REMOVED lines=44> */
.L_x_62856:
[----:B------:R-:W-:Y:S05]  /*7980*/  BSYNC B2 ;  /* 0x0000000000027941 */ /* 0x000fea0003800000 */
.L_x_62855:
        /* <DEDUP_REMOVED lines=11> */
.L_x_62851:
[----:B------:R-:W-:Y:S05]  /*7a40*/  BSYNC B1 ;  /* 0x0000000000017941 */ /* 0x000fea0003800000 */
.L_x_62850:
        /* <DEDUP_REMOVED lines=14> */
.L_x_62860:
[----:B------:R-:W-:Y:S05]  /*7b30*/  BSYNC B1 ;  /* 0x0000000000017941 */ /* 0x000fea0003800000 */
.L_x_62859:
        /* <DEDUP_REMOVED lines=24> */
.L_x_62864:
[----:B------:R-:W-:Y:S02]  /*7cc0*/  MOV R57, R30 ;  /* 0x0000001e00397202 */ /* 0x000fe40000000f00 */
.L_x_62865:
[----:B------:R-:W-:Y:S05]  /*7cd0*/  BSYNC B2 ;  /* 0x0000000000027941 */ /* 0x000fea0003800000 */
.L_x_62863:
        /* <DEDUP_REMOVED lines=16> */
.L_x_62869:
[----:B------:R-:W-:Y:S05]  /*7de0*/  BSYNC B3 ;  /* 0x0000000000037941 */ /* 0x000fea0003800000 */
.L_x_62868:
        /* <DEDUP_REMOVED lines=44> */
.L_x_62867:
[----:B------:R-:W-:Y:S05]  /*80b0*/  BSYNC B2 ;  /* 0x0000000000027941 */ /* 0x000fea0003800000 */
.L_x_62866:
        /* <DEDUP_REMOVED lines=11> */
.L_x_62862:
[----:B------:R-:W-:Y:S05]  /*8170*/  BSYNC B1 ;  /* 0x0000000000017941 */ /* 0x000fea0003800000 */
.L_x_62861:
        /* <DEDUP_REMOVED lines=18> */
.L_x_62873:
[----:B------:R-:W-:Y:S02]  /*82a0*/  MOV R57, R30 ;  /* 0x0000001e00397202 */ /* 0x000fe40000000f00 */
.L_x_62874:
[----:B------:R-:W-:Y:S05]  /*82b0*/  BSYNC B2 ;  /* 0x0000000000027941 */ /* 0x000fea0003800000 */
.L_x_62872:
        /* <DEDUP_REMOVED lines=16> */
.L_x_62878:
[----:B------:R-:W-:Y:S05]  /*83c0*/  BSYNC B3 ;  /* 0x0000000000037941 */ /* 0x000fea0003800000 */
.L_x_62877:
        /* <DEDUP_REMOVED lines=44> */
.L_x_62876:
[----:B------:R-:W-:Y:S05]  /*8690*/  BSYNC B2 ;  /* 0x0000000000027941 */ /* 0x000fea0003800000 */
.L_x_62875:
        /* <DEDUP_REMOVED lines=11> */
.L_x_62871:
[----:B------:R-:W-:Y:S05]  /*8750*/  BSYNC B1 ;  /* 0x0000000000017941 */ /* 0x000fea0003800000 */
.L_x_62870:
        /* <DEDUP_REMOVED lines=18> */
.L_x_62882:
[----:B------:R-:W-:Y:S02]  /*8880*/  MOV R57, R30 ;  /* 0x0000001e00397202 */ /* 0x000fe40000000f00 */
.L_x_62883:
[----:B------:R-:W-:Y:S05]  /*8890*/  BSYNC B2 ;  /* 0x0000000000027941 */ /* 0x000fea0003800000 */
.L_x_62881:
        /* <DEDUP_REMOVED lines=16> */
.L_x_62887:
[----:B------:R-:W-:Y:S05]  /*89a0*/  BSYNC B3 ;  /* 0x0000000000037941 */ /* 0x000fea0003800000 */
.L_x_62886:
        /* <DEDUP_REMOVED lines=44> */
.L_x_62885:
[----:B------:R-:W-:Y:S05]  /*8c70*/  BSYNC B2 ;  /* 0x0000000000027941 */ /* 0x000fea0003800000 */
.L_x_62884:
        /* <DEDUP_REMOVED lines=11> */
.L_x_62880:
[----:B------:R-:W-:Y:S05]  /*8d30*/  BSYNC B1 ;  /* 0x0000000000017941 */ /* 0x000fea0003800000 */
.L_x_62879:
        /* <DEDUP_REMOVED lines=18> */
.L_x_62891:
[----:B------:R-:W-:Y:S02]  /*8e60*/  MOV R57, R30 ;  /* 0x0000001e00397202 */ /* 0x000fe40000000f00 */
.L_x_62892:
[----:B------:R-:W-:Y:S05]  /*8e70*/  BSYNC B2 ;  /* 0x0000000000027941 */ /* 0x000fea0003800000 */
.L_x_62890:
        /* <DEDUP_REMOVED lines=16> */
.L_x_62896:
[----:B------:R-:W-:Y:S05]  /*8f80*/  BSYNC B3 ;  /* 0x0000000000037941 */ /* 0x000fea0003800000 */
.L_x_62895:
        /* <DEDUP_REMOVED lines=44> */
.L_x_62894:
[----:B------:R-:W-:Y:S05]  /*9250*/  BSYNC B2 ;  /* 0x0000000000027941 */ /* 0x000fea0003800000 */
.L_x_62893:
        /* <DEDUP_REMOVED lines=11> */
.L_x_62889:
[----:B------:R-:W-:Y:S05]  /*9310*/  BSYNC B1 ;  /* 0x0000000000017941 */ /* 0x000fea0003800000 */
.L_x_62888:
        /* <DEDUP_REMOVED lines=14> */
.L_x_62898:
[----:B------:R-:W-:Y:S05]  /*9400*/  BSYNC B1 ;  /* 0x0000000000017941 */ /* 0x000fea0003800000 */
.L_x_62897:
        /* <DEDUP_REMOVED lines=24> */
.L_x_62902:
[----:B------:R-:W-:Y:S02]  /*9590*/  MOV R57, R30 ;  /* 0x0000001e00397202 */ /* 0x000fe40000000f00 */
.L_x_62903:
[----:B------:R-:W-:Y:S05]  /*95a0*/  BSYNC B2 ;  /* 0x0000000000027941 */ /* 0x000fea0003800000 */
.L_x_62901:
        /* <DEDUP_REMOVED lines=16> */
.L_x_62907:
[----:B------:R-:W-:Y:S05]  /*96b0*/  BSYNC B3 ;  /* 0x0000000000037941 */ /* 0x000fea0003800000 */
.L_x_62906:
        /* <DEDUP_REMOVED lines=44> */
.L_x_62905:
[----:B------:R-:W-:Y:S05]  /*9980*/  BSYNC B2 ;  /* 0x0000000000027941 */ /* 0x000fea0003800000 */
.L_x_62904:
        /* <DEDUP_REMOVED lines=11> */
.L_x_62900:
[----:B------:R-:W-:Y:S05]  /*9a40*/  BSYNC B1 ;  /* 0x0000000000017941 */ /* 0x000fea0003800000 */
.L_x_62899:
        /* <DEDUP_REMOVED lines=18> */
.L_x_62911:
[----:B------:R-:W-:Y:S02]  /*9b70*/  MOV R57, R30 ;  /* 0x0000001e00397202 */ /* 0x000fe40000000f00 */
.L_x_62912:
[----:B------:R-:W-:Y:S05]  /*9b80*/  BSYNC B2 ;  /* 0x0000000000027941 */ /* 0x000fea0003800000 */
.L_x_62910:
        /* <DEDUP_REMOVED lines=16> */
.L_x_62916:
[----:B------:R-:W-:Y:S05]  /*9c90*/  BSYNC B3 ;  /* 0x0000000000037941 */ /* 0x000fea0003800000 */
.L_x_62915:
        /* <DEDUP_REMOVED lines=44> */
.L_x_62914:
[----:B------:R-:W-:Y:S05]  /*9f60*/  BSYNC B2 ;  /* 0x0000000000027941 */ /* 0x000fea0003800000 */
.L_x_62913:
        /* <DEDUP_REMOVED lines=11> */
.L_x_62909:
[----:B------:R-:W-:Y:S05]  /*a020*/  BSYNC B1 ;  /* 0x0000000000017941 */ /* 0x000fea0003800000 */
.L_x_62908:
        /* <DEDUP_REMOVED lines=18> */
.L_x_62920:
[----:B------:R-:W-:Y:S02]  /*a150*/  MOV R57, R30 ;  /* 0x0000001e00397202 */ /* 0x000fe40000000f00 */
.L_x_62921:
[----:B------:R-:W-:Y:S05]  /*a160*/  BSYNC B2 ;  /* 0x0000000000027941 */ /* 0x000fea0003800000 */
.L_x_62919:
        /* <DEDUP_REMOVED lines=16> */
.L_x_62925:
[----:B------:R-:W-:Y:S05]  /*a270*/  BSYNC B3 ;  /* 0x0000000000037941 */ /* 0x000fea0003800000 */
.L_x_62924:
        /* <DEDUP_REMOVED lines=44> */
.L_x_62923:
[----:B------:R-:W-:Y:S05]  /*a540*/  BSYNC B2 ;  /* 0x0000000000027941 */ /* 0x000fea0003800000 */
.L_x_62922:
        /* <DEDUP_REMOVED lines=11> */
.L_x_62918:
[----:B------:R-:W-:Y:S05]  /*a600*/  BSYNC B1 ;  /* 0x0000000000017941 */ /* 0x000fea0003800000 */
.L_x_62917:
        /* <DEDUP_REMOVED lines=18> */
.L_x_62929:
[----:B------:R-:W-:Y:S02]  /*a730*/  MOV R57, R30 ;  /* 0x0000001e00397202 */ /* 0x000fe40000000f00 */
.L_x_62930:
[----:B------:R-:W-:Y:S05]  /*a740*/  BSYNC B2 ;  /* 0x0000000000027941 */ /* 0x000fea0003800000 */
.L_x_62928:
        /* <DEDUP_REMOVED lines=16> */
.L_x_62934:
[----:B------:R-:W-:Y:S05]  /*a850*/  BSYNC B3 ;  /* 0x0000000000037941 */ /* 0x000fea0003800000 */
.L_x_62933:
        /* <DEDUP_REMOVED lines=44> */
.L_x_62932:
[----:B------:R-:W-:Y:S05]  /*ab20*/  BSYNC B2 ;  /* 0x0000000000027941 */ /* 0x000fea0003800000 */
.L_x_62931:
        /* <DEDUP_REMOVED lines=11> */
.L_x_62927:
[----:B------:R-:W-:Y:S05]  /*abe0*/  BSYNC B1 ;  /* 0x0000000000017941 */ /* 0x000fea0003800000 */
.L_x_62926:
        /* <DEDUP_REMOVED lines=14> */
.L_x_62936:
[----:B------:R-:W-:Y:S05]  /*acd0*/  BSYNC B1 ;  /* 0x0000000000017941 */ /* 0x000fea0003800000 */
.L_x_62935:
        /* <DEDUP_REMOVED lines=24> */
.L_x_62940:
[----:B------:R-:W-:Y:S02]  /*ae60*/  MOV R57, R30 ;  /* 0x0000001e00397202 */ /* 0x000fe40000000f00 */
.L_x_62941:
[----:B------:R-:W-:Y:S05]  /*ae70*/  BSYNC B2 ;  /* 0x0000000000027941 */ /* 0x000fea0003800000 */
.L_x_62939:
        /* <DEDUP_REMOVED lines=16> */
.L_x_62945:
[----:B------:R-:W-:Y:S05]  /*af80*/  BSYNC B3 ;  /* 0x0000000000037941 */ /* 0x000fea0003800000 */
.L_x_62944:
        /* <DEDUP_REMOVED lines=44> */
.L_x_62943:
[----:B------:R-:W-:Y:S05]  /*b250*/  BSYNC B2 ;  /* 0x0000000000027941 */ /* 0x000fea0003800000 */
.L_x_62942:
        /* <DEDUP_REMOVED lines=11> */
.L_x_62938:
[----:B------:R-:W-:Y:S05]  /*b310*/  BSYNC B1 ;  /* 0x0000000000017941 */ /* 0x000fea0003800000 */
.L_x_62937:
        /* <DEDUP_REMOVED lines=18> */
.L_x_62949:
[----:B------:R-:W-:Y:S02]  /*b440*/  MOV R57, R30 ;  /* 0x0000001e00397202 */ /* 0x000fe40000000f00 */
.L_x_62950:
[----:B------:R-:W-:Y:S05]  /*b450*/  BSYNC B2 ;  /* 0x0000000000027941 */ /* 0x000fea0003800000 */
.L_x_62948:
        /* <DEDUP_REMOVED lines=16> */
.L_x_62954:
[----:B------:R-:W-:Y:S05]  /*b560*/  BSYNC B3 ;  /* 0x0000000000037941 */ /* 0x000fea0003800000 */
.L_x_62953:
        /* <DEDUP_REMOVED lines=44> */
.L_x_62952:
[----:B------:R-:W-:Y:S05]  /*b830*/  BSYNC B2 ;  /* 0x0000000000027941 */ /* 0x000fea0003800000 */
.L_x_62951:
        /* <DEDUP_REMOVED lines=11> */
.L_x_62947:
[----:B------:R-:W-:Y:S05]  /*b8f0*/  BSYNC B1 ;  /* 0x0000000000017941 */ /* 0x000fea0003800000 */
.L_x_62946:
        /* <DEDUP_REMOVED lines=18> */
.L_x_62958:
[----:B------:R-:W-:Y:S02]  /*ba20*/  MOV R57, R30 ;  /* 0x0000001e00397202 */ /* 0x000fe40000000f00 */
.L_x_62959:
[----:B------:R-:W-:Y:S05]  /*ba30*/  BSYNC B2 ;  /* 0x0000000000027941 */ /* 0x000fea0003800000 */
.L_x_62957:
        /* <DEDUP_REMOVED lines=16> */
.L_x_62963:
[----:B------:R-:W-:Y:S05]  /*bb40*/  BSYNC B3 ;  /* 0x0000000000037941 */ /* 0x000fea0003800000 */
.L_x_62962:
        /* <DEDUP_REMOVED lines=44> */
.L_x_62961:
[----:B------:R-:W-:Y:S05]  /*be10*/  BSYNC B2 ;  /* 0x0000000000027941 */ /* 0x000fea0003800000 */
.L_x_62960:
        /* <DEDUP_REMOVED lines=11> */
.L_x_62956:
[----:B------:R-:W-:Y:S05]  /*bed0*/  BSYNC B1 ;  /* 0x0000000000017941 */ /* 0x000fea0003800000 */
.L_x_62955:
        /* <DEDUP_REMOVED lines=18> */
.L_x_62967:
[----:B------:R-:W-:Y:S02]  /*c000*/  MOV R57, R30 ;  /* 0x0000001e00397202 */ /* 0x000fe40000000f00 */
.L_x_62968:
[----:B------:R-:W-:Y:S05]  /*c010*/  BSYNC B2 ;  /* 0x0000000000027941 */ /* 0x000fea0003800000 */
.L_x_62966:
        /* <DEDUP_REMOVED lines=16> */
.L_x_62972:
[----:B------:R-:W-:Y:S05]  /*c120*/  BSYNC B3 ;  /* 0x0000000000037941 */ /* 0x000fea0003800000 */
.L_x_62971:
        /* <DEDUP_REMOVED lines=44> */
.L_x_62970:
[----:B------:R-:W-:Y:S05]  /*c3f0*/  BSYNC B2 ;  /* 0x0000000000027941 */ /* 0x000fea0003800000 */
.L_x_62969:
        /* <DEDUP_REMOVED lines=11> */
.L_x_62965:
[----:B------:R-:W-:Y:S05]  /*c4b0*/  BSYNC B1 ;  /* 0x0000000000017941 */ /* 0x000fea0003800000 */
.L_x_62964:
        /* <DEDUP_REMOVED lines=14> */
.L_x_62974:
[----:B------:R-:W-:Y:S05]  /*c5a0*/  BSYNC B1 ;  /* 0x0000000000017941 */ /* 0x000fea0003800000 */
.L_x_62973:
        /* <DEDUP_REMOVED lines=24> */
.L_x_62978:
[----:B------:R-:W-:Y:S02]  /*c730*/  MOV R57, R30 ;  /* 0x0000001e00397202 */ /* 0x000fe40000000f00 */
.L_x_62979:
[----:B------:R-:W-:Y:S05]  /*c740*/  BSYNC B2 ;  /* 0x0000000000027941 */ /* 0x000fea0003800000 */
.L_x_62977:
        /* <DEDUP_REMOVED lines=16> */
.L_x_62983:
[----:B------:R-:W-:Y:S05]  /*c850*/  BSYNC B3 ;  /* 0x0000000000037941 */ /* 0x000fea0003800000 */
.L_x_62982:
        /* <DEDUP_REMOVED lines=44> */
.L_x_62981:
[----:B------:R-:W-:Y:S05]  /*cb20*/  BSYNC B2 ;  /* 0x0000000000027941 */ /* 0x000fea0003800000 */
.L_x_62980:
        /* <DEDUP_REMOVED lines=11> */
.L_x_62976:
[----:B------:R-:W-:Y:S05]  /*cbe0*/  BSYNC B1 ;  /* 0x0000000000017941 */ /* 0x000fea0003800000 */
.L_x_62975:
        /* <DEDUP_REMOVED lines=18> */
.L_x_62987:
[----:B------:R-:W-:Y:S02]  /*cd10*/  MOV R57, R30 ;  /* 0x0000001e00397202 */ /* 0x000fe40000000f00 */
.L_x_62988:
[----:B------:R-:W-:Y:S05]  /*cd20*/  BSYNC B2 ;  /* 0x0000000000027941 */ /* 0x000fea0003800000 */
.L_x_62986:
        /* <DEDUP_REMOVED lines=16> */
.L_x_62992:
[----:B------:R-:W-:Y:S05]  /*ce30*/  BSYNC B3 ;  /* 0x0000000000037941 */ /* 0x000fea0003800000 */
.L_x_62991:
        /* <DEDUP_REMOVED lines=44> */
.L_x_62990:
[----:B------:R-:W-:Y:S05]  /*d100*/  BSYNC B2 ;  /* 0x0000000000027941 */ /* 0x000fea0003800000 */
.L_x_62989:
        /* <DEDUP_REMOVED lines=11> */
.L_x_62985:
[----:B------:R-:W-:Y:S05]  /*d1c0*/  BSYNC B1 ;  /* 0x0000000000017941 */ /* 0x000fea0003800000 */
.L_x_62984:
        /* <DEDUP_REMOVED lines=18> */
.L_x_62996:
[----:B------:R-:W-:Y:S02]  /*d2f0*/  MOV R57, R30 ;  /* 0x0000001e00397202 */ /* 0x000fe40000000f00 */
.L_x_62997:
[----:B------:R-:W-:Y:S05]  /*d300*/  BSYNC B2 ;  /* 0x0000000000027941 */ /* 0x000fea0003800000 */
.L_x_62995:
        /* <DEDUP_REMOVED lines=16> */
.L_x_63001:
[----:B------:R-:W-:Y:S05]  /*d410*/  BSYNC B3 ;  /* 0x0000000000037941 */ /* 0x000fea0003800000 */
.L_x_63000:
        /* <DEDUP_REMOVED lines=44> */
.L_x_62999:
[----:B------:R-:W-:Y:S05]  /*d6e0*/  BSYNC B2 ;  /* 0x0000000000027941 */ /* 0x000fea0003800000 */
.L_x_62998:
        /* <DEDUP_REMOVED lines=11> */
.L_x_62994:
[----:B------:R-:W-:Y:S05]  /*d7a0*/  BSYNC B1 ;  /* 0x0000000000017941 */ /* 0x000fea0003800000 */
.L_x_62993:
        /* <DEDUP_REMOVED lines=18> */
.L_x_63005:
[----:B------:R-:W-:Y:S02]  /*d8d0*/  MOV R57, R30 ;  /* 0x0000001e00397202 */ /* 0x000fe40000000f00 */
.L_x_63006:
[----:B------:R-:W-:Y:S05]  /*d8e0*/  BSYNC B2 ;  /* 0x0000000000027941 */ /* 0x000fea0003800000 */
.L_x_63004:
        /* <DEDUP_REMOVED lines=16> */
.L_x_63010:
[----:B------:R-:W-:Y:S05]  /*d9f0*/  BSYNC B3 ;  /* 0x0000000000037941 */ /* 0x000fea0003800000 */
.L_x_63009:
        /* <DEDUP_REMOVED lines=44> */
.L_x_63008:
[----:B------:R-:W-:Y:S05]  /*dcc0*/  BSYNC B2 ;  /* 0x0000000000027941 */ /* 0x000fea0003800000 */
.L_x_63007:
        /* <DEDUP_REMOVED lines=11> */
.L_x_63003:
[----:B------:R-:W-:Y:S05]  /*dd80*/  BSYNC B1 ;  /* 0x0000000000017941 */ /* 0x000fea0003800000 */
.L_x_63002:
        /* <DEDUP_REMOVED lines=14> */
.L_x_63012:
[----:B------:R-:W-:Y:S05]  /*de70*/  BSYNC B1 ;  /* 0x0000000000017941 */ /* 0x000fea0003800000 */
.L_x_63011:
        /* <DEDUP_REMOVED lines=24> */
.L_x_63016:
[----:B------:R-:W-:Y:S02]  /*e000*/  MOV R57, R30 ;  /* 0x0000001e00397202 */ /* 0x000fe40000000f00 */
.L_x_63017:
[----:B------:R-:W-:Y:S05]  /*e010*/  BSYNC B2 ;  /* 0x0000000000027941 */ /* 0x000fea0003800000 */
.L_x_63015:
        /* <DEDUP_REMOVED lines=16> */
.L_x_63021:
[----:B------:R-:W-:Y:S05]  /*e120*/  BSYNC B3 ;  /* 0x0000000000037941 */ /* 0x000fea0003800000 */
.L_x_63020:
        /* <DEDUP_REMOVED lines=44> */
.L_x_63019:
[----:B------:R-:W-:Y:S05]  /*e3f0*/  BSYNC B2 ;  /* 0x0000000000027941 */ /* 0x000fea0003800000 */
.L_x_63018:
        /* <DEDUP_REMOVED lines=11> */
.L_x_63014:
[----:B------:R-:W-:Y:S05]  /*e4b0*/  BSYNC B1 ;  /* 0x0000000000017941 */ /* 0x000fea0003800000 */
.L_x_63013:
        /* <DEDUP_REMOVED lines=18> */
.L_x_63025:
[----:B------:R-:W-:Y:S02]  /*e5e0*/  IMAD.MOV.U32 R57, RZ, RZ, R30 ;  /* 0x000000ffff397224 */ /* 0x000fe400078e001e */
.L_x_63026:
[----:B------:R-:W-:Y:S05]  /*e5f0*/  BSYNC B2 ;  /* 0x0000000000027941 */ /* 0x000fea0003800000 */
.L_x_63024:
        /* <DEDUP_REMOVED lines=16> */
.L_x_63030:
[----:B------:R-:W-:Y:S05]  /*e700*/  BSYNC B3 ;  /* 0x0000000000037941 */ /* 0x000fea0003800000 */
.L_x_63029:
        /* <DEDUP_REMOVED lines=44> */
.L_x_63028:
[----:B------:R-:W-:Y:S05]  /*e9d0*/  BSYNC B2 ;  /* 0x0000000000027941 */ /* 0x000fea0003800000 */
.L_x_63027:
        /* <DEDUP_REMOVED lines=11> */
.L_x_63023:
[----:B------:R-:W-:Y:S05]  /*ea90*/  BSYNC B1 ;  /* 0x0000000000017941 */ /* 0x000fea0003800000 */
.L_x_63022:
        /* <DEDUP_REMOVED lines=18> */
.L_x_63034:
[----:B------:R-:W-:Y:S02]  /*ebc0*/  IMAD.MOV.U32 R57, RZ, RZ, R30 ;  /* 0x000000ffff397224 */ /* 0x000fe400078e001e */
.L_x_63035:
[----:B------:R-:W-:Y:S05]  /*ebd0*/  BSYNC B2 ;  /* 0x0000000000027941 */ /* 0x000fea0003800000 */
.L_x_63033:
        /* <DEDUP_REMOVED lines=16> */
.L_x_63039:
[----:B------:R-:W-:Y:S05]  /*ece0*/  BSYNC B3 ;  /* 0x0000000000037941 */ /* 0x000fea0003800000 */
.L_x_63038:
        /* <DEDUP_REMOVED lines=44> */
.L_x_63037:
[----:B------:R-:W-:Y:S05]  /*efb0*/  BSYNC B2 ;  /* 0x0000000000027941 */ /* 0x000fea0003800000 */
.L_x_63036:
        /* <DEDUP_REMOVED lines=11> */
.L_x_63032:
[----:B------:R-:W-:Y:S05]  /*f070*/  BSYNC B1 ;  /* 0x0000000000017941 */ /* 0x000fea0003800000 */
.L_x_63031:
        /* <DEDUP_REMOVED lines=18> */
.L_x_63043:
[----:B------:R-:W-:Y:S02]  /*f1a0*/  IMAD.MOV.U32 R57, RZ, RZ, R30 ;  /* 0x000000ffff397224 */ /* 0x000fe400078e001e */
.L_x_63044:
[----:B------:R-:W-:Y:S05]  /*f1b0*/  BSYNC B2 ;  /* 0x0000000000027941 */ /* 0x000fea0003800000 */
.L_x_63042:
        /* <DEDUP_REMOVED lines=16> */
.L_x_63048:
[----:B------:R-:W-:Y:S05]  /*f2c0*/  BSYNC B3 ;  /* 0x0000000000037941 */ /* 0x000fea0003800000 */
.L_x_63047:
        /* <DEDUP_REMOVED lines=44> */
.L_x_63046:
[----:B------:R-:W-:Y:S05]  /*f590*/  BSYNC B2 ;  /* 0x0000000000027941 */ /* 0x000fea0003800000 */
.L_x_63045:
        /* <DEDUP_REMOVED lines=11> */
.L_x_63041:
[----:B------:R-:W-:Y:S05]  /*f650*/  BSYNC B1 ;  /* 0x0000000000017941 */ /* 0x000fea0003800000 */
.L_x_63040:
        /* <DEDUP_REMOVED lines=14> */
.L_x_63050:
[----:B------:R-:W-:Y:S05]  /*f740*/  BSYNC B1 ;  /* 0x0000000000017941 */ /* 0x000fea0003800000 */
.L_x_63049:
        /* <DEDUP_REMOVED lines=24> */
.L_x_63054:
[----:B------:R-:W-:Y:S02]  /*f8d0*/  MOV R57, R30 ;  /* 0x0000001e00397202 */ /* 0x000fe40000000f00 */
.L_x_63055:
[----:B------:R-:W-:Y:S05]  /*f8e0*/  BSYNC B2 ;  /* 0x0000000000027941 */ /* 0x000fea0003800000 */
.L_x_63053:
        /* <DEDUP_REMOVED lines=16> */
.L_x_63059:
[----:B------:R-:W-:Y:S05]  /*f9f0*/  BSYNC B3 ;  /* 0x0000000000037941 */ /* 0x000fea0003800000 */
.L_x_63058:
        /* <DEDUP_REMOVED lines=44> */
.L_x_63057:
[----:B------:R-:W-:Y:S05]  /*fcc0*/  BSYNC B2 ;  /* 0x0000000000027941 */ /* 0x000fea0003800000 */
.L_x_63056:
        /* <DEDUP_REMOVED lines=11> */
.L_x_63052:
[----:B------:R-:W-:Y:S05]  /*fd80*/  BSYNC B1 ;  /* 0x0000000000017941 */ /* 0x000fea0003800000 */
.L_x_63051:
        /* <DEDUP_REMOVED lines=18> */
.L_x_63063:
[----:B------:R-:W-:Y:S02]  /*feb0*/  MOV R57, R30 ;  /* 0x0000001e00397202 */ /* 0x000fe40000000f00 */
.L_x_63064:
[----:B------:R-:W-:Y:S05]  /*fec0*/  BSYNC B2 ;  /* 0x0000000000027941 */ /* 0x000fea0003800000 */
.L_x_63062:
        /* <DEDUP_REMOVED lines=16> */
.L_x_63068:
[----:B------:R-:W-:Y:S05]  /*ffd0*/  BSYNC B3 ;  /* 0x0000000000037941 */ /* 0x000fea0003800000 */
.L_x_63067:
        /* <DEDUP_REMOVED lines=44> */
.L_x_63066:
[----:B------:R-:W-:Y:S05]  /*102a0*/  BSYNC B2 ;  /* 0x0000000000027941 */ /* 0x000fea0003800000 */
.L_x_63065:
        /* <DEDUP_REMOVED lines=11> */
.L_x_63061:
[----:B------:R-:W-:Y:S05]  /*10360*/  BSYNC B1 ;  /* 0x0000000000017941 */ /* 0x000fea0003800000 */
.L_x_63060:
        /* <DEDUP_REMOVED lines=18> */
.L_x_63072:
[----:B------:R-:W-:Y:S02]  /*10490*/  MOV R57, R30 ;  /* 0x0000001e00397202 */ /* 0x000fe40000000f00 */
.L_x_63073:
[----:B------:R-:W-:Y:S05]  /*104a0*/  BSYNC B2 ;  /* 0x0000000000027941 */ /* 0x000fea0003800000 */
.L_x_63071:
        /* <DEDUP_REMOVED lines=16> */
.L_x_63077:
[----:B------:R-:W-:Y:S05]  /*105b0*/  BSYNC B3 ;  /* 0x0000000000037941 */ /* 0x000fea0003800000 */
.L_x_63076:
        /* <DEDUP_REMOVED lines=44> */
.L_x_63075:
[----:B------:R-:W-:Y:S05]  /*10880*/  BSYNC B2 ;  /* 0x0000000000027941 */ /* 0x000fea0003800000 */
.L_x_63074:
        /* <DEDUP_REMOVED lines=11> */
.L_x_63070:
[----:B------:R-:W-:Y:S05]  /*10940*/  BSYNC B1 ;  /* 0x0000000000017941 */ /* 0x000fea0003800000 */
.L_x_63069:
        /* <DEDUP_REMOVED lines=18> */
.L_x_63081:
[----:B------:R-:W-:Y:S02]  /*10a70*/  MOV R57, R30 ;  /* 0x0000001e00397202 */ /* 0x000fe40000000f00 */
.L_x_63082:
[----:B------:R-:W-:Y:S05]  /*10a80*/  BSYNC B2 ;  /* 0x0000000000027941 */ /* 0x000fea0003800000 */
.L_x_63080:
        /* <DEDUP_REMOVED lines=16> */
.L_x_63086:
[----:B------:R-:W-:Y:S05]  /*10b90*/  BSYNC B3 ;  /* 0x0000000000037941 */ /* 0x000fea0003800000 */
.L_x_63085:
        /* <DEDUP_REMOVED lines=44> */
.L_x_63084:
[----:B------:R-:W-:Y:S05]  /*10e60*/  BSYNC B2 ;  /* 0x0000000000027941 */ /* 0x000fea0003800000 */
.L_x_63083:
        /* <DEDUP_REMOVED lines=11> */
.L_x_63079:
[----:B------:R-:W-:Y:S05]  /*10f20*/  BSYNC B1 ;  /* 0x0000000000017941 */ /* 0x000fea0003800000 */
.L_x_63078:
        /* <DEDUP_REMOVED lines=14> */
.L_x_63088:
[----:B------:R-:W-:Y:S05]  /*11010*/  BSYNC B1 ;  /* 0x0000000000017941 */ /* 0x000fea0003800000 */
.L_x_63087:
        /* <DEDUP_REMOVED lines=24> */
.L_x_63092:
[----:B------:R-:W-:Y:S02]  /*111a0*/  IMAD.MOV.U32 R57, RZ, RZ, R30 ;  /* 0x000000ffff397224 */ /* 0x000fe400078e001e */
.L_x_63093:
[----:B------:R-:W-:Y:S05]  /*111b0*/  BSYNC B2 ;  /* 0x0000000000027941 */ /* 0x000fea0003800000 */
.L_x_63091:
        /* <DEDUP_REMOVED lines=16> */
.L_x_63097:
[----:B------:R-:W-:Y:S05]  /*112c0*/  BSYNC B3 ;  /* 0x0000000000037941 */ /* 0x000fea0003800000 */
.L_x_63096:
        /* <DEDUP_REMOVED lines=44> */
.L_x_63095:
[----:B------:R-:W-:Y:S05]  /*11590*/  BSYNC B2 ;  /* 0x0000000000027941 */ /* 0x000fea0003800000 */
.L_x_63094:
        /* <DEDUP_REMOVED lines=11> */
.L_x_63090:
[----:B------:R-:W-:Y:S05]  /*11650*/  BSYNC B1 ;  /* 0x0000000000017941 */ /* 0x000fea0003800000 */
.L_x_63089:
        /* <DEDUP_REMOVED lines=18> */
.L_x_63101:
[----:B------:R-:W-:Y:S02]  /*11780*/  IMAD.MOV.U32 R57, RZ, RZ, R30 ;  /* 0x000000ffff397224 */ /* 0x000fe400078e001e */
.L_x_63102:
[----:B------:R-:W-:Y:S05]  /*11790*/  BSYNC B2 ;  /* 0x0000000000027941 */ /* 0x000fea0003800000 */
.L_x_63100:
        /* <DEDUP_REMOVED lines=16> */
.L_x_63106:
[----:B------:R-:W-:Y:S05]  /*118a0*/  BSYNC B3 ;  /* 0x0000000000037941 */ /* 0x000fea0003800000 */
.L_x_63105:
        /* <DEDUP_REMOVED lines=44> */
.L_x_63104:
[----:B------:R-:W-:Y:S05]  /*11b70*/  BSYNC B2 ;  /* 0x0000000000027941 */ /* 0x000fea0003800000 */
.L_x_63103:
        /* <DEDUP_REMOVED lines=11> */
.L_x_63099:
[----:B------:R-:W-:Y:S05]  /*11c30*/  BSYNC B1 ;  /* 0x0000000000017941 */ /* 0x000fea0003800000 */
.L_x_63098:
        /* <DEDUP_REMOVED lines=18> */
.L_x_63110:
[----:B------:R-:W-:Y:S02]  /*11d60*/  IMAD.MOV.U32 R57, RZ, RZ, R30 ;  /* 0x000000ffff397224 */ /* 0x000fe400078e001e */
.L_x_63111:
[----:B------:R-:W-:Y:S05]  /*11d70*/  BSYNC B2 ;  /* 0x0000000000027941 */ /* 0x000fea0003800000 */
.L_x_63109:
        /* <DEDUP_REMOVED lines=16> */
.L_x_63115:
[----:B------:R-:W-:Y:S05]  /*11e80*/  BSYNC B3 ;  /* 0x0000000000037941 */ /* 0x000fea0003800000 */
.L_x_63114:
        /* <DEDUP_REMOVED lines=44> */
.L_x_63113:
[----:B------:R-:W-:Y:S05]  /*12150*/  BSYNC B2 ;  /* 0x0000000000027941 */ /* 0x000fea0003800000 */
.L_x_63112:
        /* <DEDUP_REMOVED lines=11> */
.L_x_63108:
[----:B------:R-:W-:Y:S05]  /*12210*/  BSYNC B1 ;  /* 0x0000000000017941 */ /* 0x000fea0003800000 */
.L_x_63107:
        /* <DEDUP_REMOVED lines=18> */
.L_x_63119:
[----:B------:R-:W-:Y:S02]  /*12340*/  IMAD.MOV.U32 R57, RZ, RZ, R30 ;  /* 0x000000ffff397224 */ /* 0x000fe400078e001e */
.L_x_63120:
[----:B------:R-:W-:Y:S05]  /*12350*/  BSYNC B2 ;  /* 0x0000000000027941 */ /* 0x000fea0003800000 */
.L_x_63118:
        /* <DEDUP_REMOVED lines=16> */
.L_x_63124:
[----:B------:R-:W-:Y:S05]  /*12460*/  BSYNC B3 ;  /* 0x0000000000037941 */ /* 0x000fea0003800000 */
.L_x_63123:
        /* <DEDUP_REMOVED lines=44> */
.L_x_63122:
[----:B------:R-:W-:Y:S05]  /*12730*/  BSYNC B2 ;  /* 0x0000000000027941 */ /* 0x000fea0003800000 */
.L_x_63121:
        /* <DEDUP_REMOVED lines=11> */
.L_x_63117:
[----:B------:R-:W-:Y:S05]  /*127f0*/  BSYNC B1 ;  /* 0x0000000000017941 */ /* 0x000fea0003800000 */
.L_x_63116:
        /* <DEDUP_REMOVED lines=14> */
.L_x_63126:
[----:B------:R-:W-:Y:S05]  /*128e0*/  BSYNC B1 ;  /* 0x0000000000017941 */ /* 0x000fea0003800000 */
.L_x_63125:
        /* <DEDUP_REMOVED lines=24> */
.L_x_63130:
[----:B------:R-:W-:Y:S02]  /*12a70*/  IMAD.MOV.U32 R57, RZ, RZ, R30 ;  /* 0x000000ffff397224 */ /* 0x000fe400078e001e */
.L_x_63131:
[----:B------:R-:W-:Y:S05]  /*12a80*/  BSYNC B2 ;  /* 0x0000000000027941 */ /* 0x000fea0003800000 */
.L_x_63129:
        /* <DEDUP_REMOVED lines=16> */
.L_x_63135:
[----:B------:R-:W-:Y:S05]  /*12b90*/  BSYNC B3 ;  /* 0x0000000000037941 */ /* 0x000fea0003800000 */
.L_x_63134:
        /* <DEDUP_REMOVED lines=44> */
.L_x_63133:
[----:B------:R-:W-:Y:S05]  /*12e60*/  BSYNC B2 ;  /* 0x0000000000027941 */ /* 0x000fea0003800000 */
.L_x_63132:
        /* <DEDUP_REMOVED lines=11> */
.L_x_63128:
[----:B------:R-:W-:Y:S05]  /*12f20*/  BSYNC B1 ;  /* 0x0000000000017941 */ /* 0x000fea0003800000 */
.L_x_63127:
        /* <DEDUP_REMOVED lines=18> */
.L_x_63139:
[----:B------:R-:W-:Y:S02]  /*13050*/  IMAD.MOV.U32 R57, RZ, RZ, R30 ;  /* 0x000000ffff397224 */ /* 0x000fe400078e001e */
.L_x_63140:
[----:B------:R-:W-:Y:S05]  /*13060*/  BSYNC B2 ;  /* 0x0000000000027941 */ /* 0x000fea0003800000 */
.L_x_63138:
        /* <DEDUP_REMOVED lines=16> */
.L_x_63144:
[----:B------:R-:W-:Y:S05]  /*13170*/  BSYNC B3 ;  /* 0x0000000000037941 */ /* 0x000fea0003800000 */
.L_x_63143:
        /* <DEDUP_REMOVED lines=44> */
.L_x_63142:
[----:B------:R-:W-:Y:S05]  /*13440*/  BSYNC B2 ;  /* 0x0000000000027941 */ /* 0x000fea0003800000 */
.L_x_63141:
        /* <DEDUP_REMOVED lines=11> */
.L_x_63137:
[----:B------:R-:W-:Y:S05]  /*13500*/  BSYNC B1 ;  /* 0x0000000000017941 */ /* 0x000fea0003800000 */
.L_x_63136:
        /* <DEDUP_REMOVED lines=18> */
.L_x_63148:
[----:B------:R-:W-:Y:S02]  /*13630*/  IMAD.MOV.U32 R57, RZ, RZ, R30 ;  /* 0x000000ffff397224 */ /* 0x000fe400078e001e */
.L_x_63149:
[----:B------:R-:W-:Y:S05]  /*13640*/  BSYNC B2 ;  /* 0x0000000000027941 */ /* 0x000fea0003800000 */
.L_x_63147:
        /* <DEDUP_REMOVED lines=16> */
.L_x_63153:
[----:B------:R-:W-:Y:S05]  /*13750*/  BSYNC B3 ;  /* 0x0000000000037941 */ /* 0x000fea0003800000 */
.L_x_63152:
        /* <DEDUP_REMOVED lines=44> */
.L_x_63151:
[----:B------:R-:W-:Y:S05]  /*13a20*/  BSYNC B2 ;  /* 0x0000000000027941 */ /* 0x000fea0003800000 */
.L_x_63150:
        /* <DEDUP_REMOVED lines=11> */
.L_x_63146:
[----:B------:R-:W-:Y:S05]  /*13ae0*/  BSYNC B1 ;  /* 0x0000000000017941 */ /* 0x000fea0003800000 */
.L_x_63145:
        /* <DEDUP_REMOVED lines=18> */
.L_x_63157:
[----:B------:R-:W-:Y:S02]  /*13c10*/  IMAD.MOV.U32 R57, RZ, RZ, R30 ;  /* 0x000000ffff397224 */ /* 0x000fe400078e001e */
.L_x_63158:
[----:B------:R-:W-:Y:S05]  /*13c20*/  BSYNC B2 ;  /* 0x0000000000027941 */ /* 0x000fea0003800000 */
.L_x_63156:
        /* <DEDUP_REMOVED lines=16> */
.L_x_63162:
[----:B------:R-:W-:Y:S05]  /*13d30*/  BSYNC B3 ;  /* 0x0000000000037941 */ /* 0x000fea0003800000 */
.L_x_63161:
        /* <DEDUP_REMOVED lines=44> */
.L_x_63160:
[----:B------:R-:W-:Y:S05]  /*14000*/  BSYNC B2 ;  /* 0x0000000000027941 */ /* 0x000fea0003800000 */
.L_x_63159:
        /* <DEDUP_REMOVED lines=11> */
.L_x_63155:
[----:B------:R-:W-:Y:S05]  /*140c0*/  BSYNC B1 ;  /* 0x0000000000017941 */ /* 0x000fea0003800000 */
.L_x_63154:
        /* <DEDUP_REMOVED lines=14> */
.L_x_63164:
[----:B------:R-:W-:Y:S05]  /*141b0*/  BSYNC B1 ;  /* 0x0000000000017941 */ /* 0x000fea0003800000 */
.L_x_63163:
        /* <DEDUP_REMOVED lines=24> */
.L_x_63168:
[----:B------:R-:W-:Y:S02]  /*14340*/  MOV R57, R30 ;  /* 0x0000001e00397202 */ /* 0x000fe40000000f00 */
.L_x_63169:
[----:B------:R-:W-:Y:S05]  /*14350*/  BSYNC B2 ;  /* 0x0000000000027941 */ /* 0x000fea0003800000 */
.L_x_63167:
        /* <DEDUP_REMOVED lines=16> */
.L_x_63173:
[----:B------:R-:W-:Y:S05]  /*14460*/  BSYNC B3 ;  /* 0x0000000000037941 */ /* 0x000fea0003800000 */
.L_x_63172:
        /* <DEDUP_REMOVED lines=44> */
.L_x_63171:
[----:B------:R-:W-:Y:S05]  /*14730*/  BSYNC B2 ;  /* 0x0000000000027941 */ /* 0x000fea0003800000 */
.L_x_63170:
        /* <DEDUP_REMOVED lines=11> */
.L_x_63166:
[----:B------:R-:W-:Y:S05]  /*147f0*/  BSYNC B1 ;  /* 0x0000000000017941 */ /* 0x000fea0003800000 */
.L_x_63165:
        /* <DEDUP_REMOVED lines=18> */
.L_x_63177:
[----:B------:R-:W-:Y:S02]  /*14920*/  MOV R57, R30 ;  /* 0x0000001e00397202 */ /* 0x000fe40000000f00 */
.L_x_63178:
[----:B------:R-:W-:Y:S05]  /*14930*/  BSYNC B2 ;  /* 0x0000000000027941 */ /* 0x000fea0003800000 */
.L_x_63176:
        /* <DEDUP_REMOVED lines=16> */
.L_x_63182:
[----:B------:R-:W-:Y:S05]  /*14a40*/  BSYNC B3 ;  /* 0x0000000000037941 */ /* 0x000fea0003800000 */
.L_x_63181:
        /* <DEDUP_REMOVED lines=44> */
.L_x_63180:
[----:B------:R-:W-:Y:S05]  /*14d10*/  BSYNC B2 ;  /* 0x0000000000027941 */ /* 0x000fea0003800000 */
.L_x_63179:
        /* <DEDUP_REMOVED lines=11> */
.L_x_63175:
[----:B------:R-:W-:Y:S05]  /*14dd0*/  BSYNC B1 ;  /* 0x0000000000017941 */ /* 0x000fea0003800000 */
.L_x_63174:
        /* <DEDUP_REMOVED lines=18> */
.L_x_63186:
[----:B------:R-:W-:Y:S02]  /*14f00*/  MOV R57, R30 ;  /* 0x0000001e00397202 */ /* 0x000fe40000000f00 */
.L_x_63187:
[----:B------:R-:W-:Y:S05]  /*14f10*/  BSYNC B2 ;  /* 0x0000000000027941 */ /* 0x000fea0003800000 */
.L_x_63185:
        /* <DEDUP_REMOVED lines=16> */
.L_x_63191:
[----:B------:R-:W-:Y:S05]  /*15020*/  BSYNC B3 ;  /* 0x0000000000037941 */ /* 0x000fea0003800000 */
.L_x_63190:
        /* <DEDUP_REMOVED lines=44> */
.L_x_63189:
[----:B------:R-:W-:Y:S05]  /*152f0*/  BSYNC B2 ;  /* 0x0000000000027941 */ /* 0x000fea0003800000 */
.L_x_63188:
        /* <DEDUP_REMOVED lines=11> */
.L_x_63184:
[----:B------:R-:W-:Y:S05]  /*153b0*/  BSYNC B1 ;  /* 0x0000000000017941 */ /* 0x000fea0003800000 */
.L_x_63183:
        /* <DEDUP_REMOVED lines=18> */
.L_x_63195:
[----:B------:R-:W-:Y:S02]  /*154e0*/  MOV R57, R30 ;  /* 0x0000001e00397202 */ /* 0x000fe40000000f00 */
.L_x_63196:
[----:B------:R-:W-:Y:S05]  /*154f0*/  BSYNC B2 ;  /* 0x0000000000027941 */ /* 0x000fea0003800000 */
.L_x_63194:
        /* <DEDUP_REMOVED lines=16> */
.L_x_63200:
[----:B------:R-:W-:Y:S05]  /*15600*/  BSYNC B3 ;  /* 0x0000000000037941 */ /* 0x000fea0003800000 */
.L_x_63199:
        /* <DEDUP_REMOVED lines=44> */
.L_x_63198:
[----:B------:R-:W-:Y:S05]  /*158d0*/  BSYNC B2 ;  /* 0x0000000000027941 */ /* 0x000fea0003800000 */
.L_x_63197:
        /* <DEDUP_REMOVED lines=11> */
.L_x_63193:
[----:B------:R-:W-:Y:S05]  /*15990*/  BSYNC B1 ;  /* 0x0000000000017941 */ /* 0x000fea0003800000 */
.L_x_63192:
        /* <DEDUP_REMOVED lines=14> */
.L_x_63202:
[----:B------:R-:W-:Y:S05]  /*15a80*/  BSYNC B1 ;  /* 0x0000000000017941 */ /* 0x000fea0003800000 */
.L_x_63201:
        /* <DEDUP_REMOVED lines=24> */
.L_x_63206:
[----:B------:R-:W-:Y:S02]  /*15c10*/  IMAD.MOV.U32 R57, RZ, RZ, R30 ;  /* 0x000000ffff397224 */ /* 0x000fe400078e001e */
.L_x_63207:
[----:B------:R-:W-:Y:S05]  /*15c20*/  BSYNC B2 ;  /* 0x0000000000027941 */ /* 0x000fea0003800000 */
.L_x_63205:
        /* <DEDUP_REMOVED lines=16> */
.L_x_63211:
[----:B------:R-:W-:Y:S05]  /*15d30*/  BSYNC B3 ;  /* 0x0000000000037941 */ /* 0x000fea0003800000 */
.L_x_63210:
        /* <DEDUP_REMOVED lines=44> */
.L_x_63209:
[----:B------:R-:W-:Y:S05]  /*16000*/  BSYNC B2 ;  /* 0x0000000000027941 */ /* 0x000fea0003800000 */
.L_x_63208:
        /* <DEDUP_REMOVED lines=11> */
.L_x_63204:
[----:B------:R-:W-:Y:S05]  /*160c0*/  BSYNC B1 ;  /* 0x0000000000017941 */ /* 0x000fea0003800000 */
.L_x_63203:
        /* <DEDUP_REMOVED lines=18> */
.L_x_63215:
[----:B------:R-:W-:Y:S02]  /*161f0*/  IMAD.MOV.U32 R57, RZ, RZ, R30 ;  /* 0x000000ffff397224 */ /* 0x000fe400078e001e */
.L_x_63216:
[----:B------:R-:W-:Y:S05]  /*16200*/  BSYNC B2 ;  /* 0x0000000000027941 */ /* 0x000fea0003800000 */
.L_x_63214:
        /* <DEDUP_REMOVED lines=16> */
.L_x_63220:
[----:B------:R-:W-:Y:S05]  /*16310*/  BSYNC B3 ;  /* 0x0000000000037941 */ /* 0x000fea0003800000 */
.L_x_63219:
        /* <DEDUP_REMOVED lines=44> */
.L_x_63218:
[----:B------:R-:W-:Y:S05]  /*165e0*/  BSYNC B2 ;  /* 0x0000000000027941 */ /* 0x000fea0003800000 */
.L_x_63217:
        /* <DEDUP_REMOVED lines=11> */
.L_x_63213:
[----:B------:R-:W-:Y:S05]  /*166a0*/  BSYNC B1 ;  /* 0x0000000000017941 */ /* 0x000fea0003800000 */
.L_x_63212:
        /* <DEDUP_REMOVED lines=18> */
.L_x_63224:
[----:B------:R-:W-:Y:S02]  /*167d0*/  IMAD.MOV.U32 R57, RZ, RZ, R30 ;  /* 0x000000ffff397224 */ /* 0x000fe400078e001e */
.L_x_63225:
[----:B------:R-:W-:Y:S05]  /*167e0*/  BSYNC B2 ;  /* 0x0000000000027941 */ /* 0x000fea0003800000 */
.L_x_63223:
        /* <DEDUP_REMOVED lines=16> */
.L_x_63229:
[----:B------:R-:W-:Y:S05]  /*168f0*/  BSYNC B3 ;  /* 0x0000000000037941 */ /* 0x000fea0003800000 */
.L_x_63228:
        /* <DEDUP_REMOVED lines=44> */
.L_x_63227:
[----:B------:R-:W-:Y:S05]  /*16bc0*/  BSYNC B2 ;  /* 0x0000000000027941 */ /* 0x000fea0003800000 */
.L_x_63226:
        /* <DEDUP_REMOVED lines=11> */
.L_x_63222:
[----:B------:R-:W-:Y:S05]  /*16c80*/  BSYNC B1 ;  /* 0x0000000000017941 */ /* 0x000fea0003800000 */
.L_x_63221:
        /* <DEDUP_REMOVED lines=18> */
.L_x_63233:
[----:B------:R-:W-:Y:S02]  /*16db0*/  IMAD.MOV.U32 R57, RZ, RZ, R30 ;  /* 0x000000ffff397224 */ /* 0x000fe400078e001e */
.L_x_63234:
[----:B------:R-:W-:Y:S05]  /*16dc0*/  BSYNC B2 ;  /* 0x0000000000027941 */ /* 0x000fea0003800000 */
.L_x_63232:
        /* <DEDUP_REMOVED lines=16> */
.L_x_63238:
[----:B------:R-:W-:Y:S05]  /*16ed0*/  BSYNC B3 ;  /* 0x0000000000037941 */ /* 0x000fea0003800000 */
.L_x_63237:
        /* <DEDUP_REMOVED lines=44> */
.L_x_63236:
[----:B------:R-:W-:Y:S05]  /*171a0*/  BSYNC B2 ;  /* 0x0000000000027941 */ /* 0x000fea0003800000 */
.L_x_63235:
        /* <DEDUP_REMOVED lines=11> */
.L_x_63231:
[----:B------:R-:W-:Y:S05]  /*17260*/  BSYNC B1 ;  /* 0x0000000000017941 */ /* 0x000fea0003800000 */
.L_x_63230:
        /* <DEDUP_REMOVED lines=14> */
.L_x_63240:
[----:B------:R-:W-:Y:S05]  /*17350*/  BSYNC B1 ;  /* 0x0000000000017941 */ /* 0x000fea0003800000 */
.L_x_63239:
        /* <DEDUP_REMOVED lines=24> */
.L_x_63244:
[----:B------:R-:W-:Y:S02]  /*174e0*/  IMAD.MOV.U32 R57, RZ, RZ, R30 ;  /* 0x000000ffff397224 */ /* 0x000fe400078e001e */
.L_x_63245:
[----:B------:R-:W-:Y:S05]  /*174f0*/  BSYNC B2 ;  /* 0x0000000000027941 */ /* 0x000fea0003800000 */
.L_x_63243:
        /* <DEDUP_REMOVED lines=16> */
.L_x_63249:
[----:B------:R-:W-:Y:S05]  /*17600*/  BSYNC B3 ;  /* 0x0000000000037941 */ /* 0x000fea0003800000 */
.L_x_63248:
        /* <DEDUP_REMOVED lines=44> */
.L_x_63247:
[----:B------:R-:W-:Y:S05]  /*178d0*/  BSYNC B2 ;  /* 0x0000000000027941 */ /* 0x000fea0003800000 */
.L_x_63246:
        /* <DEDUP_REMOVED lines=11> */
.L_x_63242:
[----:B------:R-:W-:Y:S05]  /*17990*/  BSYNC B1 ;  /* 0x0000000000017941 */ /* 0x000fea0003800000 */
.L_x_63241:
        /* <DEDUP_REMOVED lines=18> */
.L_x_63253:
[----:B------:R-:W-:Y:S02]  /*17ac0*/  IMAD.MOV.U32 R57, RZ, RZ, R30 ;  /* 0x000000ffff397224 */ /* 0x000fe400078e001e */
.L_x_63254:
[----:B------:R-:W-:Y:S05]  /*17ad0*/  BSYNC B2 ;  /* 0x0000000000027941 */ /* 0x000fea0003800000 */
.L_x_63252:
        /* <DEDUP_REMOVED lines=16> */
.L_x_63258:
[----:B------:R-:W-:Y:S05]  /*17be0*/  BSYNC B3 ;  /* 0x0000000000037941 */ /* 0x000fea0003800000 */
.L_x_63257:
        /* <DEDUP_REMOVED lines=44> */
.L_x_63256:
[----:B------:R-:W-:Y:S05]  /*17eb0*/  BSYNC B2 ;  /* 0x0000000000027941 */ /* 0x000fea0003800000 */
.L_x_63255:
        /* <DEDUP_REMOVED lines=11> */
.L_x_63251:
[----:B------:R-:W-:Y:S05]  /*17f70*/  BSYNC B1 ;  /* 0x0000000000017941 */ /* 0x000fea0003800000 */
.L_x_63250:
        /* <DEDUP_REMOVED lines=18> */
.L_x_63262:
[----:B------:R-:W-:Y:S02]  /*180a0*/  IMAD.MOV.U32 R57, RZ, RZ, R30 ;  /* 0x000000ffff397224 */ /* 0x000fe400078e001e */
.L_x_63263:
[----:B------:R-:W-:Y:S05]  /*180b0*/  BSYNC B2 ;  /* 0x0000000000027941 */ /* 0x000fea0003800000 */
.L_x_63261:
        /* <DEDUP_REMOVED lines=16> */
.L_x_63267:
[----:B------:R-:W-:Y:S05]  /*181c0*/  BSYNC B3 ;  /* 0x0000000000037941 */ /* 0x000fea0003800000 */
.L_x_63266:
        /* <DEDUP_REMOVED lines=44> */
.L_x_63265:
[----:B------:R-:W-:Y:S05]  /*18490*/  BSYNC B2 ;  /* 0x0000000000027941 */ /* 0x000fea0003800000 */
.L_x_63264:
        /* <DEDUP_REMOVED lines=11> */
.L_x_63260:
[----:B------:R-:W-:Y:S05]  /*18550*/  BSYNC B1 ;  /* 0x0000000000017941 */ /* 0x000fea0003800000 */
.L_x_63259:
        /* <DEDUP_REMOVED lines=18> */
.L_x_63271:
[----:B------:R-:W-:Y:S02]  /*18680*/  IMAD.MOV.U32 R57, RZ, RZ, R30 ;  /* 0x000000ffff397224 */ /* 0x000fe400078e001e */
.L_x_63272:
[----:B------:R-:W-:Y:S05]  /*18690*/  BSYNC B2 ;  /* 0x0000000000027941 */ /* 0x000fea0003800000 */
.L_x_63270:
        /* <DEDUP_REMOVED lines=16> */
.L_x_63276:
[----:B------:R-:W-:Y:S05]  /*187a0*/  BSYNC B3 ;  /* 0x0000000000037941 */ /* 0x000fea0003800000 */
.L_x_63275:
        /* <DEDUP_REMOVED lines=44> */
.L_x_63274:
[----:B------:R-:W-:Y:S05]  /*18a70*/  BSYNC B2 ;  /* 0x0000000000027941 */ /* 0x000fea0003800000 */
.L_x_63273:
        /* <DEDUP_REMOVED lines=11> */
.L_x_63269:
[----:B------:R-:W-:Y:S05]  /*18b30*/  BSYNC B1 ;  /* 0x0000000000017941 */ /* 0x000fea0003800000 */
.L_x_63268:
        /* <DEDUP_REMOVED lines=14> */
.L_x_63278:
[----:B------:R-:W-:Y:S05]  /*18c20*/  BSYNC B1 ;  /* 0x0000000000017941 */ /* 0x000fea0003800000 */
.L_x_63277:
        /* <DEDUP_REMOVED lines=24> */
.L_x_63282:
[----:B------:R-:W-:Y:S02]  /*18db0*/  MOV R57, R30 ;  /* 0x0000001e00397202 */ /* 0x000fe40000000f00 */
.L_x_63283:
[----:B------:R-:W-:Y:S05]  /*18dc0*/  BSYNC B2 ;  /* 0x0000000000027941 */ /* 0x000fea0003800000 */
.L_x_63281:
        /* <DEDUP_REMOVED lines=16> */
.L_x_63287:
[----:B------:R-:W-:Y:S05]  /*18ed0*/  BSYNC B3 ;  /* 0x0000000000037941 */ /* 0x000fea0003800000 */
.L_x_63286:
        /* <DEDUP_REMOVED lines=44> */
.L_x_63285:
[----:B------:R-:W-:Y:S05]  /*191a0*/  BSYNC B2 ;  /* 0x0000000000027941 */ /* 0x000fea0003800000 */
.L_x_63284:
        /* <DEDUP_REMOVED lines=11> */
.L_x_63280:
[----:B------:R-:W-:Y:S05]  /*19260*/  BSYNC B1 ;  /* 0x0000000000017941 */ /* 0x000fea0003800000 */
.L_x_63279:
        /* <DEDUP_REMOVED lines=18> */
.L_x_63291:
[----:B------:R-:W-:Y:S02]  /*19390*/  MOV R57, R30 ;  /* 0x0000001e00397202 */ /* 0x000fe40000000f00 */
.L_x_63292:
[----:B------:R-:W-:Y:S05]  /*193a0*/  BSYNC B2 ;  /* 0x0000000000027941 */ /* 0x000fea0003800000 */
.L_x_63290:
        /* <DEDUP_REMOVED lines=16> */
.L_x_63296:
[----:B------:R-:W-:Y:S05]  /*194b0*/  BSYNC B3 ;  /* 0x0000000000037941 */ /* 0x000fea0003800000 */
.L_x_63295:
        /* <DEDUP_REMOVED lines=44> */
.L_x_63294:
[----:B------:R-:W-:Y:S05]  /*19780*/  BSYNC B2 ;  /* 0x0000000000027941 */ /* 0x000fea0003800000 */
.L_x_63293:
        /* <DEDUP_REMOVED lines=11> */
.L_x_63289:
[----:B------:R-:W-:Y:S05]  /*19840*/  BSYNC B1 ;  /* 0x0000000000017941 */ /* 0x000fea0003800000 */
.L_x_63288:
        /* <DEDUP_REMOVED lines=18> */
.L_x_63300:
[----:B------:R-:W-:Y:S02]  /*19970*/  MOV R57, R30 ;  /* 0x0000001e00397202 */ /* 0x000fe40000000f00 */
.L_x_63301:
[----:B------:R-:W-:Y:S05]  /*19980*/  BSYNC B2 ;  /* 0x0000000000027941 */ /* 0x000fea0003800000 */
.L_x_63299:
        /* <DEDUP_REMOVED lines=16> */
.L_x_63305:
[----:B------:R-:W-:Y:S05]  /*19a90*/  BSYNC B3 ;  /* 0x0000000000037941 */ /* 0x000fea0003800000 */
.L_x_63304:
        /* <DEDUP_REMOVED lines=44> */
.L_x_63303:
[----:B------:R-:W-:Y:S05]  /*19d60*/  BSYNC B2 ;  /* 0x0000000000027941 */ /* 0x000fea0003800000 */
.L_x_63302:
        /* <DEDUP_REMOVED lines=11> */
.L_x_63298:
[----:B------:R-:W-:Y:S05]  /*19e20*/  BSYNC B1 ;  /* 0x0000000000017941 */ /* 0x000fea0003800000 */
.L_x_63297:
        /* <DEDUP_REMOVED lines=18> */
.L_x_63309:
[----:B------:R-:W-:Y:S02]  /*19f50*/  MOV R57, R30 ;  /* 0x0000001e00397202 */ /* 0x000fe40000000f00 */
.L_x_63310:
[----:B------:R-:W-:Y:S05]  /*19f60*/  BSYNC B2 ;  /* 0x0000000000027941 */ /* 0x000fea0003800000 */
.L_x_63308:
        /* <DEDUP_REMOVED lines=16> */
.L_x_63314:
[----:B------:R-:W-:Y:S05]  /*1a070*/  BSYNC B3 ;  /* 0x0000000000037941 */ /* 0x000fea0003800000 */
.L_x_63313:
        /* <DEDUP_REMOVED lines=44> */
.L_x_63312:
[----:B------:R-:W-:Y:S05]  /*1a340*/  BSYNC B2 ;  /* 0x0000000000027941 */ /* 0x000fea0003800000 */
.L_x_63311:
        /* <DEDUP_REMOVED lines=11> */
.L_x_63307:
[----:B------:R-:W-:Y:S05]  /*1a400*/  BSYNC B1 ;  /* 0x0000000000017941 */ /* 0x000fea0003800000 */
.L_x_63306:
        /* <DEDUP_REMOVED lines=14> */
.L_x_63316:
[----:B------:R-:W-:Y:S05]  /*1a4f0*/  BSYNC B1 ;  /* 0x0000000000017941 */ /* 0x000fea0003800000 */
.L_x_63315:
        /* <DEDUP_REMOVED lines=24> */
.L_x_63320:
[----:B------:R-:W-:Y:S02]  /*1a680*/  IMAD.MOV.U32 R57, RZ, RZ, R30 ;  /* 0x000000ffff397224 */ /* 0x000fe400078e001e */
.L_x_63321:
[----:B------:R-:W-:Y:S05]  /*1a690*/  BSYNC B2 ;  /* 0x0000000000027941 */ /* 0x000fea0003800000 */
.L_x_63319:
        /* <DEDUP_REMOVED lines=16> */
.L_x_63325:
[----:B------:R-:W-:Y:S05]  /*1a7a0*/  BSYNC B3 ;  /* 0x0000000000037941 */ /* 0x000fea0003800000 */
.L_x_63324:
        /* <DEDUP_REMOVED lines=44> */
.L_x_63323:
[----:B------:R-:W-:Y:S05]  /*1aa70*/  BSYNC B2 ;  /* 0x0000000000027941 */ /* 0x000fea0003800000 */
.L_x_63322:
        /* <DEDUP_REMOVED lines=11> */
.L_x_63318:
[----:B------:R-:W-:Y:S05]  /*1ab30*/  BSYNC B1 ;  /* 0x0000000000017941 */ /* 0x000fea0003800000 */
.L_x_63317:
        /* <DEDUP_REMOVED lines=18> */
.L_x_63329:
[----:B------:R-:W-:Y:S02]  /*1ac60*/  IMAD.MOV.U32 R57, RZ, RZ, R30 ;  /* 0x000000ffff397224 */ /* 0x000fe400078e001e */
.L_x_63330:
[----:B------:R-:W-:Y:S05]  /*1ac70*/  BSYNC B2 ;  /* 0x0000000000027941 */ /* 0x000fea0003800000 */
.L_x_63328:
        /* <DEDUP_REMOVED lines=16> */
.L_x_63334:
[----:B------:R-:W-:Y:S05]  /*1ad80*/  BSYNC B3 ;  /* 0x0000000000037941 */ /* 0x000fea0003800000 */
.L_x_63333:
        /* <DEDUP_REMOVED lines=44> */
.L_x_63332:
[----:B------:R-:W-:Y:S05]  /*1b050*/  BSYNC B2 ;  /* 0x0000000000027941 */ /* 0x000fea0003800000 */
.L_x_63331:
        /* <DEDUP_REMOVED lines=11> */
.L_x_63327:
[----:B------:R-:W-:Y:S05]  /*1b110*/  BSYNC B1 ;  /* 0x0000000000017941 */ /* 0x000fea0003800000 */
.L_x_63326:
        /* <DEDUP_REMOVED lines=18> */
.L_x_63338:
[----:B------:R-:W-:Y:S02]  /*1b240*/  IMAD.MOV.U32 R57, RZ, RZ, R30 ;  /* 0x000000ffff397224 */ /* 0x000fe400078e001e */
.L_x_63339:
[----:B------:R-:W-:Y:S05]  /*1b250*/  BSYNC B2 ;  /* 0x0000000000027941 */ /* 0x000fea0003800000 */
.L_x_63337:
        /* <DEDUP_REMOVED lines=16> */
.L_x_63343:
[----:B------:R-:W-:Y:S05]  /*1b360*/  BSYNC B3 ;  /* 0x0000000000037941 */ /* 0x000fea0003800000 */
.L_x_63342:
        /* <DEDUP_REMOVED lines=44> */
.L_x_63341:
[----:B------:R-:W-:Y:S05]  /*1b630*/  BSYNC B2 ;  /* 0x0000000000027941 */ /* 0x000fea0003800000 */
.L_x_63340:
        /* <DEDUP_REMOVED lines=11> */
.L_x_63336:
[----:B------:R-:W-:Y:S05]  /*1b6f0*/  BSYNC B1 ;  /* 0x0000000000017941 */ /* 0x000fea0003800000 */
.L_x_63335:
        /* <DEDUP_REMOVED lines=18> */
.L_x_63347:
[----:B------:R-:W-:Y:S02]  /*1b820*/  IMAD.MOV.U32 R57, RZ, RZ, R30 ;  /* 0x000000ffff397224 */ /* 0x000fe400078e001e */
.L_x_63348:
[----:B------:R-:W-:Y:S05]  /*1b830*/  BSYNC B2 ;  /* 0x0000000000027941 */ /* 0x000fea0003800000 */
.L_x_63346:
        /* <DEDUP_REMOVED lines=16> */
.L_x_63352:
[----:B------:R-:W-:Y:S05]  /*1b940*/  BSYNC B3 ;  /* 0x0000000000037941 */ /* 0x000fea0003800000 */
.L_x_63351:
        /* <DEDUP_REMOVED lines=44> */
.L_x_63350:
[----:B------:R-:W-:Y:S05]  /*1bc10*/  BSYNC B2 ;  /* 0x0000000000027941 */ /* 0x000fea0003800000 */
.L_x_63349:
        /* <DEDUP_REMOVED lines=11> */
.L_x_63345:
[----:B------:R-:W-:Y:S05]  /*1bcd0*/  BSYNC B1 ;  /* 0x0000000000017941 */ /* 0x000fea0003800000 */
.L_x_63344:
        /* <DEDUP_REMOVED lines=14> */
.L_x_63354:
[----:B------:R-:W-:Y:S05]  /*1bdc0*/  BSYNC B1 ;  /* 0x0000000000017941 */ /* 0x000fea0003800000 */
.L_x_63353:
        /* <DEDUP_REMOVED lines=24> */
.L_x_63358:
[----:B------:R-:W-:Y:S02]  /*1bf50*/  IMAD.MOV.U32 R56, RZ, RZ, R30 ;  /* 0x000000ffff387224 */ /* 0x000fe400078e001e */
.L_x_63359:
[----:B------:R-:W-:Y:S05]  /*1bf60*/  BSYNC B2 ;  /* 0x0000000000027941 */ /* 0x000fea0003800000 */
.L_x_63357:
        /* <DEDUP_REMOVED lines=16> */
.L_x_63363:
[----:B------:R-:W-:Y:S05]  /*1c070*/  BSYNC B3 ;  /* 0x0000000000037941 */ /* 0x000fea0003800000 */
.L_x_63362:
        /* <DEDUP_REMOVED lines=44> */
.L_x_63361:
[----:B------:R-:W-:Y:S05]  /*1c340*/  BSYNC B2 ;  /* 0x0000000000027941 */ /* 0x000fea0003800000 */
.L_x_63360:
        /* <DEDUP_REMOVED lines=10> */
.L_x_63356:
[----:B------:R-:W-:Y:S05]  /*1c3f0*/  BSYNC B1 ;  /* 0x0000000000017941 */ /* 0x000fea0003800000 */
.L_x_63355:
        /* <DEDUP_REMOVED lines=18> */
.L_x_63367:
[----:B------:R-:W-:Y:S02]  /*1c520*/  IMAD.MOV.U32 R57, RZ, RZ, R30 ;  /* 0x000000ffff397224 */ /* 0x000fe400078e001e */
.L_x_63368:
[----:B------:R-:W-:Y:S05]  /*1c530*/  BSYNC B2 ;  /* 0x0000000000027941 */ /* 0x000fea0003800000 */
.L_x_63366:
        /* <DEDUP_REMOVED lines=16> */
.L_x_63372:
[----:B------:R-:W-:Y:S05]  /*1c640*/  BSYNC B3 ;  /* 0x0000000000037941 */ /* 0x000fea0003800000 */
.L_x_63371:
        /* <DEDUP_REMOVED lines=44> */
.L_x_63370:
[----:B------:R-:W-:Y:S05]  /*1c910*/  BSYNC B2 ;  /* 0x0000000000027941 */ /* 0x000fea0003800000 */
.L_x_63369:
        /* <DEDUP_REMOVED lines=10> */
.L_x_63365:
[----:B------:R-:W-:Y:S05]  /*1c9c0*/  BSYNC B1 ;  /* 0x0000000000017941 */ /* 0x000fea0003800000 */
.L_x_63364:
        /* <DEDUP_REMOVED lines=18> */
.L_x_63376:
[----:B------:R-:W-:Y:S02]  /*1caf0*/  IMAD.MOV.U32 R58, RZ, RZ, R30 ;  /* 0x000000ffff3a7224 */ /* 0x000fe400078e001e */
.L_x_63377:
[----:B------:R-:W-:Y:S05]  /*1cb00*/  BSYNC B2 ;  /* 0x0000000000027941 */ /* 0x000fea0003800000 */
.L_x_63375:
        /* <DEDUP_REMOVED lines=16> */
.L_x_63381:
[----:B------:R-:W-:Y:S05]  /*1cc10*/  BSYNC B3 ;  /* 0x0000000000037941 */ /* 0x000fea0003800000 */
.L_x_63380:
        /* <DEDUP_REMOVED lines=44> */
.L_x_63379:
[----:B------:R-:W-:Y:S05]  /*1cee0*/  BSYNC B2 ;  /* 0x0000000000027941 */ /* 0x000fea0003800000 */
.L_x_63378:
        /* <DEDUP_REMOVED lines=10> */
.L_x_63374:
[----:B------:R-:W-:Y:S05]  /*1cf90*/  BSYNC B1 ;  /* 0x0000000000017941 */ /* 0x000fea0003800000 */
.L_x_63373:
        /* <DEDUP_REMOVED lines=18> */
.L_x_63385:
[----:B------:R-:W-:Y:S02]  /*1d0c0*/  IMAD.MOV.U32 R59, RZ, RZ, R30 ;  /* 0x000000ffff3b7224 */ /* 0x000fe400078e001e */
.L_x_63386:
[----:B------:R-:W-:Y:S05]  /*1d0d0*/  BSYNC B2 ;  /* 0x0000000000027941 */ /* 0x000fea0003800000 */
.L_x_63384:
        /* <DEDUP_REMOVED lines=16> */
.L_x_63390:
[----:B------:R-:W-:Y:S05]  /*1d1e0*/  BSYNC B3 ;  /* 0x0000000000037941 */ /* 0x000fea0003800000 */
.L_x_63389:
        /* <DEDUP_REMOVED lines=44> */
.L_x_63388:
[----:B------:R-:W-:Y:S05]  /*1d4b0*/  BSYNC B2 ;  /* 0x0000000000027941 */ /* 0x000fea0003800000 */
.L_x_63387:
        /* <DEDUP_REMOVED lines=10> */
.L_x_63383:
[----:B------:R-:W-:Y:S05]  /*1d560*/  BSYNC B1 ;  /* 0x0000000000017941 */ /* 0x000fea0003800000 */
.L_x_63382:
        /* <DEDUP_REMOVED lines=14> */
.L_x_63392:
[----:B------:R-:W-:Y:S05]  /*1d650*/  BSYNC B1 ;  /* 0x0000000000017941 */ /* 0x000fea0003800000 */
.L_x_63391:
        /* <DEDUP_REMOVED lines=24> */
.L_x_63396:
[----:B------:R-:W-:Y:S02]  /*1d7e0*/  MOV R61, R30 ;  /* 0x0000001e003d7202 */ /* 0x000fe40000000f00 */
.L_x_63397:
[----:B------:R-:W-:Y:S05]  /*1d7f0*/  BSYNC B2 ;  /* 0x0000000000027941 */ /* 0x000fea0003800000 */
.L_x_63395:
        /* <DEDUP_REMOVED lines=16> */
.L_x_63401:
[----:B------:R-:W-:Y:S05]  /*1d900*/  BSYNC B3 ;  /* 0x0000000000037941 */ /* 0x000fea0003800000 */
.L_x_63400:
        /* <DEDUP_REMOVED lines=44> */
.L_x_63399:
[----:B------:R-:W-:Y:S05]  /*1dbd0*/  BSYNC B2 ;  /* 0x0000000000027941 */ /* 0x000fea0003800000 */
.L_x_63398:
        /* <DEDUP_REMOVED lines=10> */
.L_x_63394:
[----:B------:R-:W-:Y:S05]  /*1dc80*/  BSYNC B1 ;  /* 0x0000000000017941 */ /* 0x000fea0003800000 */
.L_x_63393:
        /* <DEDUP_REMOVED lines=18> */
.L_x_63405:
[----:B------:R-:W-:Y:S02]  /*1ddb0*/  MOV R61, R30 ;  /* 0x0000001e003d7202 */ /* 0x000fe40000000f00 */
.L_x_63406:
[----:B------:R-:W-:Y:S05]  /*1ddc0*/  BSYNC B2 ;  /* 0x0000000000027941 */ /* 0x000fea0003800000 */
.L_x_63404:
        /* <DEDUP_REMOVED lines=16> */
.L_x_63410:
[----:B------:R-:W-:Y:S05]  /*1ded0*/  BSYNC B3 ;  /* 0x0000000000037941 */ /* 0x000fea0003800000 */
.L_x_63409:
        /* <DEDUP_REMOVED lines=44> */
.L_x_63408:
[----:B------:R-:W-:Y:S05]  /*1e1a0*/  BSYNC B2 ;  /* 0x0000000000027941 */ /* 0x000fea0003800000 */
.L_x_63407:
        /* <DEDUP_REMOVED lines=10> */
.L_x_63403:
[----:B------:R-:W-:Y:S05]  /*1e250*/  BSYNC B1 ;  /* 0x0000000000017941 */ /* 0x000fea0003800000 */
.L_x_63402:
        /* <DEDUP_REMOVED lines=18> */
.L_x_63414:
[----:B------:R-:W-:Y:S02]  /*1e380*/  MOV R61, R30 ;  /* 0x0000001e003d7202 */ /* 0x000fe40000000f00 */
.L_x_63415:
[----:B------:R-:W-:Y:S05]  /*1e390*/  BSYNC B2 ;  /* 0x0000000000027941 */ /* 0x000fea0003800000 */
.L_x_63413:
        /* <DEDUP_REMOVED lines=16> */
.L_x_63419:
[----:B------:R-:W-:Y:S05]  /*1e4a0*/  BSYNC B3 ;  /* 0x0000000000037941 */ /* 0x000fea0003800000 */
.L_x_63418:
        /* <DEDUP_REMOVED lines=44> */
.L_x_63417:
[----:B------:R-:W-:Y:S05]  /*1e770*/  BSYNC B2 ;  /* 0x0000000000027941 */ /* 0x000fea0003800000 */
.L_x_63416:
        /* <DEDUP_REMOVED lines=10> */
.L_x_63412:
[----:B------:R-:W-:Y:S05]  /*1e820*/  BSYNC B1 ;  /* 0x0000000000017941 */ /* 0x000fea0003800000 */
.L_x_63411:
        /* <DEDUP_REMOVED lines=18> */
.L_x_63423:
[----:B------:R-:W-:Y:S02]  /*1e950*/  MOV R61, R30 ;  /* 0x0000001e003d7202 */ /* 0x000fe40000000f00 */
.L_x_63424:
[----:B------:R-:W-:Y:S05]  /*1e960*/  BSYNC B2 ;  /* 0x0000000000027941 */ /* 0x000fea0003800000 */
.L_x_63422:
        /* <DEDUP_REMOVED lines=16> */
.L_x_63428:
[----:B------:R-:W-:Y:S05]  /*1ea70*/  BSYNC B3 ;  /* 0x0000000000037941 */ /* 0x000fea0003800000 */
.L_x_63427:
        /* <DEDUP_REMOVED lines=44> */
.L_x_63426:
[----:B------:R-:W-:Y:S05]  /*1ed40*/  BSYNC B2 ;  /* 0x0000000000027941 */ /* 0x000fea0003800000 */
.L_x_63425:
        /* <DEDUP_REMOVED lines=10> */
.L_x_63421:
[----:B------:R-:W-:Y:S05]  /*1edf0*/  BSYNC B1 ;  /* 0x0000000000017941 */ /* 0x000fea0003800000 */
.L_x_63420:
        /* <DEDUP_REMOVED lines=14> */
.L_x_63430:
[----:B------:R-:W-:Y:S05]  /*1eee0*/  BSYNC B1 ;  /* 0x0000000000017941 */ /* 0x000fea0003800000 */
.L_x_63429:
        /* <DEDUP_REMOVED lines=24> */
.L_x_63434:
[----:B------:R-:W-:Y:S02]  /*1f070*/  IMAD.MOV.U32 R60, RZ, RZ, R30 ;  /* 0x000000ffff3c7224 */ /* 0x000fe400078e001e */
.L_x_63435:
[----:B------:R-:W-:Y:S05]  /*1f080*/  BSYNC B2 ;  /* 0x0000000000027941 */ /* 0x000fea0003800000 */
.L_x_63433:
        /* <DEDUP_REMOVED lines=16> */
.L_x_63439:
[----:B------:R-:W-:Y:S05]  /*1f190*/  BSYNC B3 ;  /* 0x0000000000037941 */ /* 0x000fea0003800000 */
.L_x_63438:
        /* <DEDUP_REMOVED lines=44> */
.L_x_63437:
[----:B------:R-:W-:Y:S05]  /*1f460*/  BSYNC B2 ;  /* 0x0000000000027941 */ /* 0x000fea0003800000 */
.L_x_63436:
        /* <DEDUP_REMOVED lines=10> */
.L_x_63432:
[----:B------:R-:W-:Y:S05]  /*1f510*/  BSYNC B1 ;  /* 0x0000000000017941 */ /* 0x000fea0003800000 */
.L_x_63431:
        /* <DEDUP_REMOVED lines=18> */
.L_x_63443:
[----:B------:R-:W-:Y:S02]  /*1f640*/  IMAD.MOV.U32 R61, RZ, RZ, R30 ;  /* 0x000000ffff3d7224 */ /* 0x000fe400078e001e */
.L_x_63444:
[----:B------:R-:W-:Y:S05]  /*1f650*/  BSYNC B2 ;  /* 0x0000000000027941 */ /* 0x000fea0003800000 */
.L_x_63442:
        /* <DEDUP_REMOVED lines=16> */
.L_x_63448:
[----:B------:R-:W-:Y:S05]  /*1f760*/  BSYNC B3 ;  /* 0x0000000000037941 */ /* 0x000fea0003800000 */
.L_x_63447:
        /* <DEDUP_REMOVED lines=44> */
.L_x_63446:
[----:B------:R-:W-:Y:S05]  /*1fa30*/  BSYNC B2 ;  /* 0x0000000000027941 */ /* 0x000fea0003800000 */
.L_x_63445:
        /* <DEDUP_REMOVED lines=10> */
.L_x_63441:
[----:B------:R-:W-:Y:S05]  /*1fae0*/  BSYNC B1 ;  /* 0x0000000000017941 */ /* 0x000fea0003800000 */
.L_x_63440:
        /* <DEDUP_REMOVED lines=18> */
.L_x_63452:
[----:B------:R-:W-:Y:S02]  /*1fc10*/  IMAD.MOV.U32 R62, RZ, RZ, R30 ;  /* 0x000000ffff3e7224 */ /* 0x000fe400078e001e */
.L_x_63453:
[----:B------:R-:W-:Y:S05]  /*1fc20*/  BSYNC B2 ;  /* 0x0000000000027941 */ /* 0x000fea0003800000 */
.L_x_63451:
        /* <DEDUP_REMOVED lines=16> */
.L_x_63457:
[----:B------:R-:W-:Y:S05]  /*1fd30*/  BSYNC B3 ;  /* 0x0000000000037941 */ /* 0x000fea0003800000 */
.L_x_63456:
        /* <DEDUP_REMOVED lines=44> */
.L_x_63455:
[----:B------:R-:W-:Y:S05]  /*20000*/  BSYNC B2 ;  /* 0x0000000000027941 */ /* 0x000fea0003800000 */
.L_x_63454:
        /* <DEDUP_REMOVED lines=10> */
.L_x_63450:
[----:B------:R-:W-:Y:S05]  /*200b0*/  BSYNC B1 ;  /* 0x0000000000017941 */ /* 0x000fea0003800000 */
.L_x_63449:
        /* <DEDUP_REMOVED lines=18> */
.L_x_63461:
[----:B------:R-:W-:Y:S02]  /*201e0*/  IMAD.MOV.U32 R63, RZ, RZ, R30 ;  /* 0x000000ffff3f7224 */ /* 0x000fe400078e001e */
.L_x_63462:
[----:B------:R-:W-:Y:S05]  /*201f0*/  BSYNC B2 ;  /* 0x0000000000027941 */ /* 0x000fea0003800000 */
.L_x_63460:
        /* <DEDUP_REMOVED lines=16> */
.L_x_63466:
[----:B------:R-:W-:Y:S05]  /*20300*/  BSYNC B3 ;  /* 0x0000000000037941 */ /* 0x000fea0003800000 */
.L_x_63465:
        /* <DEDUP_REMOVED lines=44> */
.L_x_63464:
[----:B------:R-:W-:Y:S05]  /*205d0*/  BSYNC B2 ;  /* 0x0000000000027941 */ /* 0x000fea0003800000 */
.L_x_63463:
        /* <DEDUP_REMOVED lines=10> */
.L_x_63459:
[----:B------:R-:W-:Y:S05]  /*20680*/  BSYNC B1 ;  /* 0x0000000000017941 */ /* 0x000fea0003800000 */
.L_x_63458:
        /* <DEDUP_REMOVED lines=15> */
.L_x_63468:
[----:B------:R-:W-:Y:S05]  /*20780*/  BSYNC B1 ;  /* 0x0000000000017941 */ /* 0x000fea0003800000 */
.L_x_63467:
        /* <DEDUP_REMOVED lines=23> */
.L_x_63472:
[----:B------:R-:W-:Y:S02]  /*20900*/  IMAD.MOV.U32 R29, RZ, RZ, R30 ;  /* 0x000000ffff1d7224 */ /* 0x000fe400078e001e */
.L_x_63473:
[----:B------:R-:W-:Y:S05]  /*20910*/  BSYNC B2 ;  /* 0x0000000000027941 */ /* 0x000fea0003800000 */
.L_x_63471:
        /* <DEDUP_REMOVED lines=16> */
.L_x_63477:
[----:B------:R-:W-:Y:S05]  /*20a20*/  BSYNC B3 ;  /* 0x0000000000037941 */ /* 0x000fea0003800000 */
.L_x_63476:
        /* <DEDUP_REMOVED lines=44> */
.L_x_63475:
[----:B------:R-:W-:Y:S05]  /*20cf0*/  BSYNC B2 ;  /* 0x0000000000027941 */ /* 0x000fea0003800000 */
.L_x_63474:
        /* <DEDUP_REMOVED lines=10> */
.L_x_63470:
[----:B------:R-:W-:Y:S05]  /*20da0*/  BSYNC B1 ;  /* 0x0000000000017941 */ /* 0x000fea0003800000 */
.L_x_63469:
        /* <DEDUP_REMOVED lines=18> */
.L_x_63481:
[----:B------:R-:W-:Y:S02]  /*20ed0*/  IMAD.MOV.U32 R29, RZ, RZ, R30 ;  /* 0x000000ffff1d7224 */ /* 0x000fe400078e001e */
.L_x_63482:
[----:B------:R-:W-:Y:S05]  /*20ee0*/  BSYNC B2 ;  /* 0x0000000000027941 */ /* 0x000fea0003800000 */
.L_x_63480:
        /* <DEDUP_REMOVED lines=16> */
.L_x_63486:
[----:B------:R-:W-:Y:S05]  /*20ff0*/  BSYNC B3 ;  /* 0x0000000000037941 */ /* 0x000fea0003800000 */
.L_x_63485:
        /* <DEDUP_REMOVED lines=44> */
.L_x_63484:
[----:B------:R-:W-:Y:S05]  /*212c0*/  BSYNC B2 ;  /* 0x0000000000027941 */ /* 0x000fea0003800000 */
.L_x_63483:
        /* <DEDUP_REMOVED lines=10> */
.L_x_63479:
[----:B------:R-:W-:Y:S05]  /*21370*/  BSYNC B1 ;  /* 0x0000000000017941 */ /* 0x000fea0003800000 */
.L_x_63478:
        /* <DEDUP_REMOVED lines=18> */
.L_x_63490:
[----:B------:R-:W-:Y:S02]  /*214a0*/  IMAD.MOV.U32 R29, RZ, RZ, R30 ;  /* 0x000000ffff1d7224 */ /* 0x000fe400078e001e */
.L_x_63491:
[----:B------:R-:W-:Y:S05]  /*214b0*/  BSYNC B2 ;  /* 0x0000000000027941 */ /* 0x000fea0003800000 */
.L_x_63489:
        /* <DEDUP_REMOVED lines=16> */
.L_x_63495:
[----:B------:R-:W-:Y:S05]  /*215c0*/  BSYNC B3 ;  /* 0x0000000000037941 */ /* 0x000fea0003800000 */
.L_x_63494:
        /* <DEDUP_REMOVED lines=44> */
.L_x_63493:
[----:B------:R-:W-:Y:S05]  /*21890*/  BSYNC B2 ;  /* 0x0000000000027941 */ /* 0x000fea0003800000 */
.L_x_63492:
        /* <DEDUP_REMOVED lines=10> */
.L_x_63488:
[----:B------:R-:W-:Y:S05]  /*21940*/  BSYNC B1 ;  /* 0x0000000000017941 */ /* 0x000fea0003800000 */
.L_x_63487:
        /* <DEDUP_REMOVED lines=18> */
.L_x_63499:
[----:B------:R-:W-:Y:S02]  /*21a70*/  IMAD.MOV.U32 R55, RZ, RZ, R30 ;  /* 0x000000ffff377224 */ /* 0x000fe400078e001e */
.L_x_63500:
[----:B------:R-:W-:Y:S05]  /*21a80*/  BSYNC B2 ;  /* 0x0000000000027941 */ /* 0x000fea0003800000 */
.L_x_63498:
        /* <DEDUP_REMOVED lines=16> */
.L_x_63504:
[----:B------:R-:W-:Y:S05]  /*21b90*/  BSYNC B3 ;  /* 0x0000000000037941 */ /* 0x000fea0003800000 */
.L_x_63503:
        /* <DEDUP_REMOVED lines=44> */
.L_x_63502:
[----:B------:R-:W-:Y:S05]  /*21e60*/  BSYNC B2 ;  /* 0x0000000000027941 */ /* 0x000fea0003800000 */
.L_x_63501:
        /* <DEDUP_REMOVED lines=10> */
.L_x_63497:
[----:B------:R-:W-:Y:S05]  /*21f10*/  BSYNC B1 ;  /* 0x0000000000017941 */ /* 0x000fea0003800000 */
.L_x_63496:
        /* <DEDUP_REMOVED lines=15> */
.L_x_63506:
[----:B------:R-:W-:Y:S05]  /*22010*/  BSYNC B1 ;  /* 0x0000000000017941 */ /* 0x000fea0003800000 */
.L_x_63505:
        /* <DEDUP_REMOVED lines=85> */
.L_x_63513:
        /* <DEDUP_REMOVED lines=180> */
.L_x_63514:
        /* <DEDUP_REMOVED lines=19> */
[----:B------:R-:W-:Y:S02]  /*231e0*/  IADD3 R172, R169, -0x1, RZ ;  /* 0xffffffffa9ac7810 */ /* 0x000fe40007ffe0ff */
[----:B------:R-:W-:Y:S01]  /*231f0*/  FSEL R174, R175, RZ, !P0 ;  /* 0x000000ffafae7208 */ /* 0x000fe20004000000 */
[----:B------:R-:W0:Y:S02]  /*23200*/  S2R R171, SR_TID.X ;  /* 0x0000000000ab7919 */ /* 0x000e240000002100 */
[----:B------:R-:W-:-:S02]  /*23210*/  IMAD R172, R172, c[0x0][0x168], RZ ;  /* 0x00005a00acac7a24 */ /* 0x000fc400078e02ff */
[C---:B------:R-:W-:Y:S01]  /*23220*/  FADD.FTZ R131, -R174.reuse, R131 ;  /* 0x00000083ae837221 */ /* 0x040fe20000010100 */
[----:B------:R-:W4:Y:S01]  /*23230*/  LDL R175, [R1+0x160] ;  /* 0x0001600001af7983 */ /* 0x000f220000100800 */
[C---:B------:R-:W-:Y:S01]  /*23240*/  FADD.FTZ R128, -R174.reuse, R128 ;  /* 0x00000080ae807221 */ /* 0x040fe20000010100 */
[----:B------:R-:W-:Y:S01]  /*23250*/  SHF.R.S32.HI R169, RZ, 0x1f, R172 ;  /* 0x0000001fffa97819 */ /* 0x000fe200000114ac */
[C---:B------:R-:W-:Y:S02]  /*23260*/  FADD.FTZ R129, -R174.reuse, R129 ;  /* 0x00000081ae817221 */ /* 0x040fe40000010100 */
[----:B------:R-:W-:Y:S01]  /*23270*/  FADD.FTZ R130, -R174, R130 ;  /* 0x00000082ae827221 */ /* 0x000fe20000010100 */
[----:B------:R-:W-:Y:S01]  /*23280*/  LEA.HI R172, R169, R172, RZ, 0x2 ;  /* 0x000000aca9ac7211 */ /* 0x000fe200078f10ff */
[C---:B------:R-:W-:Y:S02]  /*23290*/  FMUL.FTZ R131, R173.reuse, R131 ;  /* 0x00000083ad837220 */ /* 0x040fe40000410000 */
[----:B------:R-:W-:-:S02]  /*232a0*/  FMUL.FTZ R128, R173, R128 ;  /* 0x00000080ad807220 */ /* 0x000fc40000410000 */
[C---:B------:R-:W-:Y:S02]  /*232b0*/  FMUL.FTZ R129, R173.reuse, R129 ;  /* 0x00000081ad817220 */ /* 0x040fe40000410000 */
[----:B------:R-:W-:Y:S02]  /*232c0*/  FMUL.FTZ R130, R173, R130 ;  /* 0x00000082ad827220 */ /* 0x000fe40000410000 */
[----:B------:R-:W-:Y:S02]  /*232d0*/  IMAD.MOV.U32 R169, RZ, RZ, 0x10 ;  /* 0x00000010ffa97424 */ /* 0x000fe400078e00ff */
[----:B------:R-:W-:Y:S01]  /*232e0*/  FFMA.FTZ R131, R233, R131, R33 ;  /* 0x00000083e9837223 */ /* 0x000fe20000010021 */
[----:B0-----:R-:W-:-:S04]  /*232f0*/  LOP3.LUT R171, R171, 0x1f, RZ, 0xc0, !PT ;  /* 0x0000001fabab7812 */ /* 0x001fc800078ec0ff */
[----:B------:R-:W-:Y:S01]  /*23300*/  LEA.HI.SX32 R172, R172, R171, 0x1e ;  /* 0x000000abacac7211 */ /* 0x000fe200078ff2ff */
[----:B------:R-:W-:-:S04]  /*23310*/  FFMA.FTZ R129, R235, R129, R31 ;  /* 0x00000081eb817223 */ /* 0x000fc8000001001f */
[----:B------:R-:W-:-:S04]  /*23320*/  IMAD.WIDE.U32 R170, R172, R169, c[0x0][0x208] ;  /* 0x00008200acaa7625 */ /* 0x000fc800078e00a9 */
[----:B--2---:R-:W-:Y:S02]  /*23330*/  FFMA.FTZ R130, R234, R130, R177 ;  /* 0x00000082ea827223 */ /* 0x004fe400000100b1 */
[----:B------:R-:W2:Y:S01]  /*23340*/  LDL R177, [R1+0x15c] ;  /* 0x00015c0001b17983 */ /* 0x000ea20000100800 */
[----:B---3--:R-:W-:-:S03]  /*23350*/  FFMA.FTZ R128, R236, R128, R176 ;  /* 0x00000080ec807223 */ /* 0x008fc600000100b0 */
[----:B------:R-:W4:Y:S04]  /*23360*/  LDL R176, [R1+0x180] ;  /* 0x0001800001b07983 */ /* 0x000f280000100800 */
[----:B------:R0:W-:Y:S04]  /*23370*/  STG.E.128 [R170.64], R128 ;  /* 0x00000080aa007986 */ /* 0x0001e8000c101d06 */
[----:B0-----:R-:W2:Y:S01]  /*23380*/  LDL R171, [R1+0x17c] ;  /* 0x00017c0001ab7983 */ /* 0x001ea20000100800 */
[C---:B------:R-:W-:Y:S02]  /*23390*/  FADD.FTZ R127, -R174.reuse, R127 ;  /* 0x0000007fae7f7221 */ /* 0x040fe40000010100 */
[----:B------:R-:W-:-:S02]  /*233a0*/  FADD.FTZ R124, -R174, R124 ;  /* 0x0000007cae7c7221 */ /* 0x000fc40000010100 */
[C---:B------:R-:W-:Y:S02]  /*233b0*/  FADD.FTZ R125, -R174.reuse, R125 ;  /* 0x0000007dae7d7221 */ /* 0x040fe40000010100 */
[----:B------:R-:W-:Y:S01]  /*233c0*/  FADD.FTZ R126, -R174, R126 ;  /* 0x0000007eae7e7221 */ /* 0x000fe20000010100 */
[----:B------:R-:W-:Y:S01]  /*233d0*/  IADD3 R128, R172, 0x20, RZ ;  /* 0x00000020ac807810 */ /* 0x000fe20007ffe0ff */
[----:B------:R-:W3:Y:S01]  /*233e0*/  LDL R131, [R1+0x178] ;  /* 0x0001780001837983 */ /* 0x000ee20000100800 */
[C---:B------:R-:W-:Y:S02]  /*233f0*/  FMUL.FTZ R127, R173.reuse, R127 ;  /* 0x0000007fad7f7220 */ /* 0x040fe40000410000 */
[C---:B------:R-:W-:Y:S01]  /*23400*/  FMUL.FTZ R124, R173.reuse, R124 ;  /* 0x0000007cad7c7220 */ /* 0x040fe20000410000 */
[----:B------:R-:W3:Y:S01]  /*23410*/  LDL R130, [R1+0x148] ;  /* 0x0001480001827983 */ /* 0x000ee20000100800 */
[C---:B------:R-:W-:Y:S02]  /*23420*/  FMUL.FTZ R125, R173.reuse, R125 ;  /* 0x0000007dad7d7220 */ /* 0x040fe40000410000 */
[----:B------:R-:W-:Y:S01]  /*23430*/  FMUL.FTZ R126, R173, R126 ;  /* 0x0000007ead7e7220 */ /* 0x000fe20000410000 */
[----:B------:R-:W3:Y:S01]  /*23440*/  LDL R170, [R1+0x144] ;  /* 0x0001440001aa7983 */ /* 0x000ee20000100800 */
[----:B------:R-:W-:-:S02]  /*23450*/  FFMA.FTZ R127, R231, R127, R35 ;  /* 0x0000007fe77f7223 */ /* 0x000fc40000010023 */
[----:B------:R-:W-:Y:S02]  /*23460*/  FFMA.FTZ R125, R232, R125, R34 ;  /* 0x0000007de87d7223 */ /* 0x000fe40000010022 */
[----:B------:R-:W-:-:S04]  /*23470*/  IMAD.WIDE.U32 R128, R128, R169, c[0x0][0x208] ;  /* 0x0000820080807625 */ /* 0x000fc800078e00a9 */
[----:B----4-:R-:W-:Y:S02]  /*23480*/  FFMA.FTZ R124, R175, R124, R176 ;  /* 0x0000007caf7c7223 */ /* 0x010fe400000100b0 */
[----:B--2---:R-:W-:Y:S02]  /*23490*/  FFMA.FTZ R126, R177, R126, R171 ;  /* 0x0000007eb17e7223 */ /* 0x004fe400000100ab */
[----:B------:R-:W2:Y:S04]  /*234a0*/  LDL R171, [R1+0x174] ;  /* 0x0001740001ab7983 */ /* 0x000ea80000100800 */
[----:B------:R0:W-:Y:S04]  /*234b0*/  STG.E.128 [R128.64], R124 ;  /* 0x0000007c80007986 */ /* 0x0001e8000c101d06 */
[----:B0-----:R-:W4:Y:S04]  /*234c0*/  LDL R127, [R1+0x164] ;  /* 0x00016400017f7983 */ /* 0x001f280000100800 */
[----:B------:R-:W4:Y:S01]  /*234d0*/  LDL R126, [R1+0x12c] ;  /* 0x00012c00017e7983 */ /* 0x000f220000100800 */
[----:B------:R-:W-:-:S02]  /*234e0*/  FADD.FTZ R120, -R174, R120 ;  /* 0x00000078ae787221 */ /* 0x000fc40000010100 */
[----:B------:R-:W-:Y:S01]  /*234f0*/  FADD.FTZ R118, -R174, R118 ;  /* 0x00000076ae767221 */ /* 0x000fe20000010100 */
[----:B------:R-:W4:Y:S01]  /*23500*/  LDL R128, [R1+0x114] ;  /* 0x0001140001807983 */ /* 0x000f220000100800 */
[----:B------:R-:W-:-:S03]  /*23510*/  FMUL.FTZ R120, R173, R120 ;  /* 0x00000078ad787220 */ /* 0x000fc60000410000 */
[----:B------:R-:W4:Y:S01]  /*23520*/  LDL R129, [R1+0x14c] ;  /* 0x00014c0001817983 */ /* 0x000f220000100800 */
[----:B---3--:R-:W-:-:S03]  /*23530*/  FFMA.FTZ R120, R130, R120, R131 ;  /* 0x0000007882787223 */ /* 0x008fc60000010083 */
[----:B------:R-:W3:Y:S04]  /*23540*/  LDL R131, [R1+0x170] ;  /* 0x0001700001837983 */ /* 0x000ee80000100800 */
[----:B------:R-:W3:Y:S01]  /*23550*/  LDL R130, [R1+0x130] ;  /* 0x0001300001827983 */ /* 0x000ee20000100800 */
[C---:B------:R-:W-:Y:S02]  /*23560*/  FMUL.FTZ R118, R173.reuse, R118 ;  /* 0x00000076ad767220 */ /* 0x040fe40000410000 */
[C---:B------:R-:W-:Y:S02]  /*23570*/  FADD.FTZ R123, -R174.reuse, R123 ;  /* 0x0000007bae7b7221 */ /* 0x040fe40000010100 */
[C---:B------:R-:W-:Y:S02]  /*23580*/  FADD.FTZ R121, -R174.reuse, R121 ;  /* 0x00000079ae797221 */ /* 0x040fe40000010100 */
[----:B------:R-:W-:Y:S01]  /*23590*/  FADD.FTZ R122, -R174, R122 ;  /* 0x0000007aae7a7221 */ /* 0x000fe20000010100 */
[----:B------:R-:W-:Y:S01]  /*235a0*/  IADD3 R124, R172, 0x40, RZ ;  /* 0x00000040ac7c7810 */ /* 0x000fe20007ffe0ff */
[----:B------:R-:W-:-:S02]  /*235b0*/  FMUL.FTZ R123, R173, R123 ;  /* 0x0000007bad7b7220 */ /* 0x000fc40000410000 */
[C---:B------:R-:W-:Y:S02]  /*235c0*/  FMUL.FTZ R121, R173.reuse, R121 ;  /* 0x00000079ad797220 */ /* 0x040fe40000410000 */
[----:B------:R-:W-:Y:S02]  /*235d0*/  FMUL.FTZ R122, R173, R122 ;  /* 0x0000007aad7a7220 */ /* 0x000fe40000410000 */
[----:B------:R-:W-:Y:S02]  /*235e0*/  FFMA.FTZ R123, R229, R123, R37 ;  /* 0x0000007be57b7223 */ /* 0x000fe40000010025 */
[----:B------:R-:W-:Y:S02]  /*235f0*/  FFMA.FTZ R121, R230, R121, R36 ;  /* 0x00000079e6797223 */ /* 0x000fe40000010024 */
[----:B------:R-:W-:-:S04]  /*23600*/  IMAD.WIDE.U32 R124, R124, R169, c[0x0][0x208] ;  /* 0x000082007c7c7625 */ /* 0x000fc800078e00a9 */
[----:B--2---:R-:W-:-:S05]  /*23610*/  FFMA.FTZ R122, R170, R122, R171 ;  /* 0x0000007aaa7a7223 */ /* 0x004fca00000100ab */
[----:B------:R0:W-:Y:S04]  /*23620*/  STG.E.128 [R124.64], R120 ;  /* 0x000000787c007986 */ /* 0x0001e8000c101d06 */
[----:B0-----:R-:W2:Y:S01]  /*23630*/  LDL R124, [R1+0xfc] ;  /* 0x0000fc00017c7983 */ /* 0x001ea20000100800 */
[----:B----4-:R-:W-:-:S03]  /*23640*/  FFMA.FTZ R118, R126, R118, R127 ;  /* 0x000000767e767223 */ /* 0x010fc6000001007f */
[----:B------:R-:W2:Y:S04]  /*23650*/  LDL R125, [R1+0x134] ;  /* 0x00013400017d7983 */ /* 0x000ea80000100800 */
[----:B------:R-:W4:Y:S04]  /*23660*/  LDL R127, [R1+0x158] ;  /* 0x00015800017f7983 */ /* 0x000f280000100800 */
[----:B------:R-:W4:Y:S04]  /*23670*/  LDL R126, [R1+0x118] ;  /* 0x00011800017e7983 */ /* 0x000f280000100800 */
[----:B------:R-:W2:Y:S04]  /*23680*/  LDL R123, [R1+0x140] ;  /* 0x00014000017b7983 */ /* 0x000ea80000100800 */
[----:B------:R-:W2:Y:S01]  /*23690*/  LDL R122, [R1+0x100] ;  /* 0x00010000017a7983 */ /* 0x000ea20000100800 */
[----:B------:R-:W-:-:S02]  /*236a0*/  FADD.FTZ R119, -R174, R119 ;  /* 0x00000077ae777221 */ /* 0x000fc40000010100 */
[C---:B------:R-:W-:Y:S02]  /*236b0*/  FADD.FTZ R116, -R174.reuse, R116 ;  /* 0x00000074ae747221 */ /* 0x040fe40000010100 */
[----:B------:R-:W-:Y:S01]  /*236c0*/  FADD.FTZ R117, -R174, R117 ;  /* 0x00000075ae757221 */ /* 0x000fe20000010100 */
[----:B------:R-:W-:Y:S01]  /*236d0*/  IADD3 R120, R172, 0x60, RZ ;  /* 0x00000060ac787810 */ /* 0x000fe20007ffe0ff */
[C---:B------:R-:W-:Y:S02]  /*236e0*/  FMUL.FTZ R119, R173.reuse, R119 ;  /* 0x00000077ad777220 */ /* 0x040fe40000410000 */
[C---:B------:R-:W-:Y:S02]  /*236f0*/  FMUL.FTZ R116, R173.reuse, R116 ;  /* 0x00000074ad747220 */ /* 0x040fe40000410000 */
[----:B------:R-:W-:Y:S02]  /*23700*/  FMUL.FTZ R117, R173, R117 ;  /* 0x00000075ad757220 */ /* 0x000fe40000410000 */
[----:B------:R-:W-:-:S02]  /*23710*/  FFMA.FTZ R119, R227, R119, R39 ;  /* 0x00000077e3777223 */ /* 0x000fc40000010027 */
[----:B------:R-:W-:Y:S02]  /*23720*/  FFMA.FTZ R117, R228, R117, R38 ;  /* 0x00000075e4757223 */ /* 0x000fe40000010026 */
[----:B---3--:R-:W-:Y:S02]  /*23730*/  FFMA.FTZ R116, R130, R116, R131 ;  /* 0x0000007482747223 */ /* 0x008fe40000010083 */
        /* <DEDUP_REMOVED lines=13> */
[----:B------:R-:W3:Y:S01]  /*23810*/  LDL R129, [R1+0x104] ;  /* 0x0001040001817983 */ /* 0x000ee20000100800 */
[----:B0-----:R-:W-:-:S03]  /*23820*/  IADD3 R116, R172, 0x80, RZ ;  /* 0x00000080ac747810 */ /* 0x001fc60007ffe0ff */
[----:B------:R-:W3:Y:S02]  /*23830*/  LDL R118, [R1+0x11c] ;  /* 0x00011c0001767983 */ /* 0x000ee40000100800 */
[----:B------:R-:W-:Y:S02]  /*23840*/  IMAD.WIDE.U32 R116, R116, R169, c[0x0][0x208] ;  /* 0x0000820074747625 */ /* 0x000fe400078e00a9 */
[----:B------:R-:W3:Y:S02]  /*23850*/  LDL R128, [R1+0xcc] ;  /* 0x0000cc0001807983 */ /* 0x000ee40000100800 */
[C---:B------:R-:W-:Y:S02]  /*23860*/  FADD.FTZ R110, -R174.reuse, R110 ;  /* 0x0000006eae6e7221 */ /* 0x040fe40000010100 */
[----:B------:R-:W3:Y:S01]  /*23870*/  LDL R121, [R1+0xc8] ;  /* 0x0000c80001797983 */ /* 0x000ee20000100800 */
[----:B------:R-:W-:Y:S02]  /*23880*/  FADD.FTZ R108, -R174, R108 ;  /* 0x0000006cae6c7221 */ /* 0x000fe40000010100 */
[----:B------:R-:W-:-:S02]  /*23890*/  FMUL.FTZ R110, R173, R110 ;  /* 0x0000006ead6e7220 */ /* 0x000fc40000410000 */
[----:B------:R-:W-:Y:S02]  /*238a0*/  FMUL.FTZ R108, R173, R108 ;  /* 0x0000006cad6c7220 */ /* 0x000fe40000410000 */
[----:B----4-:R-:W-:Y:S02]  /*238b0*/  FFMA.FTZ R112, R126, R112, R127 ;  /* 0x000000707e707223 */ /* 0x010fe4000001007f */
[----:B--2---:R-:W-:Y:S01]  /*238c0*/  FFMA.FTZ R110, R124, R110, R125 ;  /* 0x0000006e7c6e7223 */ /* 0x004fe2000001007d */
[----:B------:R-:W2:Y:S04]  /*238d0*/  LDL R127, [R1+0x110] ;  /* 0x00011000017f7983 */ /* 0x000ea80000100800 */
[----:B------:R0:W-:Y:S01]  /*238e0*/  STG.E.128 [R116.64], R112 ;  /* 0x0000007074007986 */ /* 0x0001e2000c101d06 */
[----:B------:R-:W-:-:S03]  /*238f0*/  FFMA.FTZ R108, R122, R108, R123 ;  /* 0x0000006c7a6c7223 */ /* 0x000fc6000001007b */
[----:B------:R-:W2:Y:S04]  /*23900*/  LDL R126, [R1+0xd0] ;  /* 0x0000d000017e7983 */ /* 0x000ea80000100800 */
[----:B------:R-:W4:Y:S04]  /*23910*/  LDL R125, [R1+0xec] ;  /* 0x0000ec00017d7983 */ /* 0x000f280000100800 */
[----:B------:R-:W2:Y:S04]  /*23920*/  LDL R124, [R1+0xf8] ;  /* 0x0000f800017c7983 */ /* 0x000ea80000100800 */
[----:B------:R-:W2:Y:S04]  /*23930*/  LDL R123, [R1+0xd4] ;  /* 0x0000d400017b7983 */ /* 0x000ea80000100800 */
[----:B0-----:R-:W2:Y:S04]  /*23940*/  LDL R117, [R1+0xe4] ;  /* 0x0000e40001757983 */ /* 0x001ea80000100800 */
[----:B------:R-:W4:Y:S04]  /*23950*/  LDL R116, [R1+0x128] ;  /* 0x0001280001747983 */ /* 0x000f280000100800 */
[----:B------:R-:W4:Y:S04]  /*23960*/  LDL R115, [R1+0xe8] ;  /* 0x0000e80001737983 */ /* 0x000f280000100800 */
[----:B------:R-:W4:Y:S01]  /*23970*/  LDL R122, [R1+0xe0] ;  /* 0x0000e000017a7983 */ /* 0x000f220000100800 */
[----:B------:R-:W-:-:S02]  /*23980*/  FADD.FTZ R111, -R174, R111 ;  /* 0x0000006fae6f7221 */ /* 0x000fc40000010100 */
[----:B------:R-:W-:Y:S01]  /*23990*/  FADD.FTZ R109, -R174, R109 ;  /* 0x0000006dae6d7221 */ /* 0x000fe20000010100 */
[----:B------:R-:W-:Y:S01]  /*239a0*/  IADD3 R112, R172, 0xa0, RZ ;  /* 0x000000a0ac707810 */ /* 0x000fe20007ffe0ff */
[C---:B------:R-:W-:Y:S02]  /*239b0*/  FMUL.FTZ R111, R173.reuse, R111 ;  /* 0x0000006fad6f7220 */ /* 0x040fe40000410000 */
[----:B------:R-:W-:Y:S02]  /*239c0*/  FMUL.FTZ R109, R173, R109 ;  /* 0x0000006dad6d7220 */ /* 0x000fe40000410000 */
[----:B------:R-:W-:Y:S02]  /*239d0*/  FFMA.FTZ R111, R223, R111, R43 ;  /* 0x0000006fdf6f7223 */ /* 0x000fe4000001002b */
[----:B------:R-:W-:Y:S02]  /*239e0*/  FFMA.FTZ R109, R224, R109, R42 ;  /* 0x0000006de06d7223 */ /* 0x000fe4000001002a */
        /* <DEDUP_REMOVED lines=10> */
[C---:B0-----:R-:W-:Y:S02]  /*23a90*/  FADD.FTZ R111, -R174.reuse, R70 ;  /* 0x00000046ae6f7221 */ /* 0x041fe40000010100 */
        /* <DEDUP_REMOVED lines=57> */
[C---:B------:R-:W-:Y:S01]  /*23e30*/  FMUL.FTZ R86, R173.reuse, R64 ;  /* 0x00000040ad567220 */ /* 0x040fe20000410000 */
[C---:B------:R-:W-:Y:S01]  /*23e40*/  IADD3 R64, R172.reuse, 0xe0, RZ ;  /* 0x000000e0ac407810 */ /* 0x040fe20007ffe0ff */
[C---:B------:R-:W-:Y:S02]  /*23e50*/  FMUL.FTZ R103, R173.reuse, R85 ;  /* 0x00000055ad677220 */ /* 0x040fe40000410000 */
[C---:B------:R-:W-:Y:S02]  /*23e60*/  FMUL.FTZ R54, R173.reuse, R102 ;  /* 0x00000066ad367220 */ /* 0x040fe40000410000 */
[C---:B------:R-:W-:Y:S01]  /*23e70*/  FMUL.FTZ R85, R173.reuse, R68 ;  /* 0x00000044ad557220 */ /* 0x040fe20000410000 */
[----:B------:R-:W-:Y:S01]  /*23e80*/  IADD3 R68, R172, 0x120, RZ ;  /* 0x00000120ac447810 */ /* 0x000fe20007ffe0ff */
[----:B------:R-:W-:-:S02]  /*23e90*/  FMUL.FTZ R119, R173, R98 ;  /* 0x00000062ad777220 */ /* 0x000fc40000410000 */
[C---:B------:R-:W-:Y:S02]  /*23ea0*/  FMUL.FTZ R120, R173.reuse, R99 ;  /* 0x00000063ad787220 */ /* 0x040fe40000410000 */
[C---:B------:R-:W-:Y:S02]  /*23eb0*/  FMUL.FTZ R105, R173.reuse, R82 ;  /* 0x00000052ad697220 */ /* 0x040fe40000410000 */
[----:B------:R-:W-:Y:S02]  /*23ec0*/  FMUL.FTZ R82, R173, R52 ;  /* 0x00000034ad527220 */ /* 0x000fe40000410000 */
[----:B------:R-:W-:Y:S02]  /*23ed0*/  FFMA.FTZ R55, R219, R55, R135 ;  /* 0x00000037db377223 */ /* 0x000fe40000010087 */
[----:B---3--:R-:W-:Y:S02]  /*23ee0*/  FFMA.FTZ R54, R128, R54, R129 ;  /* 0x0000003680367223 */ /* 0x008fe40000010081 */
[----:B------:R-:W-:-:S02]  /*23ef0*/  FMUL.FTZ R98, R173, R69 ;  /* 0x00000045ad627220 */ /* 0x000fc40000410000 */
        /* <DEDUP_REMOVED lines=23> */
[----:B----4-:R-:W-:-:S05]  /*24070*/  FFMA.FTZ R56, R115, R56, R116 ;  /* 0x0000003873387223 */ /* 0x010fca0000010074 */
[----:B------:R0:W-:Y:S01]  /*24080*/  STG.E.128 [R60.64], R56 ;  /* 0x000000383c007986 */ /* 0x0001e2000c101d06 */
[C---:B------:R-:W-:Y:S02]  /*24090*/  FMUL.FTZ R117, R173.reuse, R96 ;  /* 0x00000060ad757220 */ /* 0x040fe40000410000 */
[C---:B------:R-:W-:Y:S02]  /*240a0*/  FMUL.FTZ R118, R173.reuse, R97 ;  /* 0x00000061ad767220 */ /* 0x040fe40000410000 */
[C---:B------:R-:W-:Y:S02]  /*240b0*/  FMUL.FTZ R115, R173.reuse, R83 ;  /* 0x00000053ad737220 */ /* 0x040fe40000410000 */
[C---:B------:R-:W-:Y:S02]  /*240c0*/  FMUL.FTZ R83, R173.reuse, R53 ;  /* 0x00000035ad537220 */ /* 0x040fe40000410000 */
[C---:B------:R-:W-:Y:S02]  /*240d0*/  FMUL.FTZ R116, R173.reuse, R87 ;  /* 0x00000057ad747220 */ /* 0x040fe40000410000 */
[----:B------:R-:W-:-:S02]  /*240e0*/  FMUL.FTZ R87, R173, R62 ;  /* 0x0000003ead577220 */ /* 0x000fc40000410000 */
[C---:B0-----:R-:W-:Y:S02]  /*240f0*/  FMUL.FTZ R59, R173.reuse, R91 ;  /* 0x0000005bad3b7220 */ /* 0x041fe40000410000 */
[C---:B------:R-:W-:Y:S01]  /*24100*/  FMUL.FTZ R91, R173.reuse, R66 ;  /* 0x00000042ad5b7220 */ /* 0x040fe20000410000 */
        /* <DEDUP_REMOVED lines=11> */
[----:B------:R-:W-:-:S04]  /*241c0*/  IMAD.WIDE.U32 R64, R64, R169, c[0x0][0x208] ;  /* 0x0000820040407625 */ /* 0x000fc800078e00a9 */
[----:B------:R-:W-:Y:S02]  /*241d0*/  FMUL.FTZ R88, R173, R63 ;  /* 0x0000003fad587220 */ /* 0x000fe40000410000 */
        /* <DEDUP_REMOVED lines=9> */
[----:B------:R-:W-:Y:S01]  /*24270*/  FFMA.FTZ R60, R214, R117, R122 ;  /* 0x00000075d63c7223 */ /* 0x000fe2000001007a */
[----:B------:R1:W-:Y:S04]  /*24280*/  STG.E.128 [R66.64], R56 ;  /* 0x0000003842007986 */ /* 0x0003e8000c101d06 */
[----:B------:R2:W-:Y:S01]  /*24290*/  STG.E.128 [R68.64], R60 ;  /* 0x0000003c44007986 */ /* 0x0005e2000c101d06 */
[----:B------:R-:W-:-:S02]  /*242a0*/  FMUL.FTZ R100, R173, R71 ;  /* 0x00000047ad647220 */ /* 0x000fc40000410000 */
[----:B0-----:R-:W-:Y:S01]  /*242b0*/  FFMA.FTZ R64, R198, R76, R9 ;  /* 0x0000004cc6407223 */ /* 0x001fe20000010009 */
[----:B------:R-:W-:Y:S01]  /*242c0*/  IADD3 R76, R172, 0x180, RZ ;  /* 0x00000180ac4c7810 */ /* 0x000fe20007ffe0ff */
[----:B------:R-:W-:Y:S02]  /*242d0*/  FFMA.FTZ R55, R207, R107, R141 ;  /* 0x0000006bcf377223 */ /* 0x000fe4000001008d */
[----:B------:R-:W-:Y:S02]  /*242e0*/  FFMA.FTZ R54, R208, R104, R4 ;  /* 0x00000068d0367223 */ /* 0x000fe40000010004 */
[----:B------:R-:W-:Y:S02]  /*242f0*/  FFMA.FTZ R53, R209, R102, R140 ;  /* 0x00000066d1357223 */ /* 0x000fe4000001008c */
[----:B-1----:R-:W-:Y:S02]  /*24300*/  FFMA.FTZ R66, R196, R78, R10 ;  /* 0x0000004ec4427223 */ /* 0x002fe4000001000a */
[----:B--2---:R-:W-:Y:S01]  /*24310*/  FFMA.FTZ R68, R194, R72, R11 ;  /* 0x00000048c2447223 */ /* 0x004fe2000001000b */
[C---:B------:R-:W-:Y:S01]  /*24320*/  IADD3 R72, R172.reuse, 0x140, RZ ;  /* 0x00000140ac487810 */ /* 0x040fe20007ffe0ff */
[----:B------:R-:W-:Y:S01]  /*24330*/  FFMA.FTZ R69, R193, R73, R148 ;  /* 0x00000049c1457223 */ /* 0x000fe20000010094 */
[----:B------:R-:W-:Y:S01]  /*24340*/  IADD3 R78, R172, 0x1a0, RZ ;  /* 0x000001a0ac4e7810 */ /* 0x000fe20007ffe0ff */
[----:B------:R-:W-:-:S02]  /*24350*/  FFMA.FTZ R52, R210, R101, R121 ;  /* 0x00000065d2347223 */ /* 0x000fc40000010079 */
[----:B------:R-:W-:Y:S02]  /*24360*/  FFMA.FTZ R71, R191, R75, R149 ;  /* 0x0000004bbf477223 */ /* 0x000fe40000010095 */
[----:B------:R-:W-:-:S04]  /*24370*/  IMAD.WIDE.U32 R72, R72, R169, c[0x0][0x208] ;  /* 0x0000820048487625 */ /* 0x000fc800078e00a9 */
[----:B------:R-:W-:Y:S02]  /*24380*/  FFMA.FTZ R59, R203, R115, R143 ;  /* 0x00000073cb3b7223 */ /* 0x000fe4000001008f */
[----:B------:R-:W-:Y:S02]  /*24390*/  FFMA.FTZ R58, R204, R105, R6 ;  /* 0x00000069cc3a7223 */ /* 0x000fe40000010006 */
[----:B------:R-:W-:Y:S02]  /*243a0*/  FFMA.FTZ R57, R205, R81, R142 ;  /* 0x00000051cd397223 */ /* 0x000fe4000001008e */
[----:B------:R-:W-:Y:S01]  /*243b0*/  FFMA.FTZ R56, R206, R80, R5 ;  /* 0x00000050ce387223 */ /* 0x000fe20000010005 */
[----:B------:R-:W-:Y:S01]  /*243c0*/  IADD3 R80, R172, 0x1c0, RZ ;  /* 0x000001c0ac507810 */ /* 0x000fe20007ffe0ff */
        /* <DEDUP_REMOVED lines=10> */
[-C--:B------:R-:W-:Y:S01]  /*24470*/  IMAD.WIDE.U32 R78, R78, R169.reuse, c[0x0][0x208] ;  /* 0x000082004e4e7625 */ /* 0x080fe200078e00a9 */
[----:B------:R2:W-:Y:S03]  /*24480*/  STG.E.128 [R76.64], R60 ;  /* 0x0000003c4c007986 */ /* 0x0005e6000c101d06 */
[----:B------:R-:W-:Y:S01]  /*24490*/  IMAD.WIDE.U32 R80, R80, R169, c[0x0][0x208] ;  /* 0x0000820050507625 */ /* 0x000fe200078e00a9 */
[----:B------:R3:W-:Y:S01]  /*244a0*/  STG.E.128 [R78.64], R64 ;  /* 0x000000404e007986 */ /* 0x0007e2000c101d06 */
[----:B0-----:R-:W-:-:S02]  /*244b0*/  IADD3 R72, R172, 0x240, RZ ;  /* 0x00000240ac487810 */ /* 0x001fc40007ffe0ff */
[C---:B------:R-:W-:Y:S01]  /*244c0*/  FMUL.FTZ R97, R173.reuse, R114 ;  /* 0x00000072ad617220 */ /* 0x040fe20000410000 */
[----:B------:R0:W-:Y:S01]  /*244d0*/  STG.E.128 [R80.64], R68 ;  /* 0x0000004450007986 */ /* 0x0001e2000c101d06 */
[C---:B------:R-:W-:Y:S02]  /*244e0*/  FMUL.FTZ R96, R173.reuse, R110 ;  /* 0x0000006ead607220 */ /* 0x040fe40000410000 */
[C---:B------:R-:W-:Y:S01]  /*244f0*/  FMUL.FTZ R89, R173.reuse, R112 ;  /* 0x00000070ad597220 */ /* 0x040fe20000410000 */
[C---:B-1----:R-:W-:Y:S02]  /*24500*/  IADD3 R74, R172.reuse, 0x220, RZ ;  /* 0x00000220ac4a7810 */ /* 0x042fe40007ffe0ff */
[C---:B--2---:R-:W-:Y:S02]  /*24510*/  IADD3 R76, R172.reuse, 0x200, RZ ;  /* 0x00000200ac4c7810 */ /* 0x044fe40007ffe0ff */
[----:B---3--:R-:W-:Y:S01]  /*24520*/  IADD3 R78, R172, 0x1e0, RZ ;  /* 0x000001e0ac4e7810 */ /* 0x008fe20007ffe0ff */
[----:B------:R-:W-:-:S02]  /*24530*/  FMUL.FTZ R173, R173, R174 ;  /* 0x000000aeadad7220 */ /* 0x000fc40000410000 */
[----:B------:R-:W-:Y:S01]  /*24540*/  FFMA.FTZ R55, R187, R100, R151 ;  /* 0x00000064bb377223 */ /* 0x000fe20000010097 */
[----:B0-----:R-:W-:Y:S01]  /*24550*/  IADD3 R80, R172, 0x260, RZ ;  /* 0x00000260ac507810 */ /* 0x001fe20007ffe0ff */
        /* <DEDUP_REMOVED lines=29> */
.L_x_63510:
[----:B0-----:R-:W-:Y:S05]  /*24730*/  BSYNC B1 ;  /* 0x0000000000017941 */ /* 0x001fea0003800000 */
.L_x_63509:
[----:B------:R-:W-:-:S05]  /*24740*/  IMAD.MOV.U32 R52, RZ, RZ, c[0x0][0x160] ;  /* 0x00005800ff347624 */ /* 0x000fca00078e00ff */
[----:B------:R-:W-:-:S04]  /*24750*/  LEA R0, R52, R0, 0x2 ;  /* 0x0000000034007211 */ /* 0x000fc800078e10ff */
[----:B------:R-:W-:-:S13]  /*24760*/  ISETP.GE.AND P0, PT, R0, c[0x0][0x164], PT ;  /* 0x0000590000007a0c */ /* 0x000fda0003f06270 */
[----:B-----5:R-:W-:Y:S01]  /*24770*/  @P0 CALL.REL.NOINC `(.L_x_63511) ;  /* 0x0000001000000944 */ /* 0x020fe20003c00000 */
[----:B------:R-:W-:Y:S05]  /*24780*/  BRA `(.L_x_63512) ;  /* 0xfffde7d000007947 */ /* 0x000fea000383ffff */
.L_x_63511:
[----:B------:R-:W-:Y:S05]  /*24790*/  BSYNC B0 ;  /* 0x0000000000007941 */ /* 0x000fea0003800000 */
.L_x_62746:
[----:B------:R-:W-:Y:S05]  /*247a0*/  EXIT ;  /* 0x000000000000794d */ /* 0x000fea0003800000 */
.L_x_63507:
[----:B------:R-:W-:Y:S01]  /*247b0*/  IMAD.MOV.U32 R173, RZ, RZ, 0x1 ;  /* 0x00000001ffad7424 */ /* 0x000fe200078e00ff */
[----:B------:R-:W-:Y:S01]  /*247c0*/  MOV R171, 0xffffffff ;  /* 0xffffffff00ab7802 */ /* 0x000fe20000000f00 */
[----:B------:R-:W-:Y:S01]  /*247d0*/  IMAD.MOV.U32 R176, RZ, RZ, 0x1f ;  /* 0x0000001fffb07424 */ /* 0x000fe200078e00ff */
[----:B------:R-:W-:Y:S02]  /*247e0*/  MOV R170, 0x24800 ;  /* 0x0002480000aa7802 */ /* 0x000fe40000000f00 */
[----:B-----5:R-:W-:Y:S05]  /*247f0*/  CALL.REL.NOINC `($__internal_143_$__cuda_sm70_shflsync_bfly_p) ;  /* 0x00000d8000007944 */ /* 0x020fea0003c00000 */
[----:B-1----:R-:W-:Y:S05]  /*24800*/  BRA `(.L_x_63513) ;  /* 0xffffdd6000007947 */ /* 0x002fea000383ffff */
.L_x_63508:
[----:B------:R-:W-:Y:S01]  /*24810*/  IMAD.MOV.U32 R173, RZ, RZ, 0x2 ;  /* 0x00000002ffad7424 */ /* 0x000fe200078e00ff */
[----:B------:R-:W-:Y:S01]  /*24820*/  MOV R171, 0xffffffff ;  /* 0xffffffff00ab7802 */ /* 0x000fe20000000f00 */
[----:B------:R-:W-:Y:S01]  /*24830*/  IMAD.MOV.U32 R176, RZ, RZ, 0x1f ;  /* 0x0000001fffb07424 */ /* 0x000fe200078e00ff */
[----:B------:R-:W-:Y:S02]  /*24840*/  MOV R170, 0x24860 ;  /* 0x0002486000aa7802 */ /* 0x000fe40000000f00 */
[----:B-----5:R-:W-:Y:S05]  /*24850*/  CALL.REL.NOINC `($__internal_143_$__cuda_sm70_shflsync_bfly_p) ;  /* 0x00000d2000007944 */ /* 0x020fea0003c00000 */
[----:B-1----:R-:W-:Y:S01]  /*24860*/  FADD.FTZ R174, R174, R173 ;  /* 0x000000adaeae7221 */ /* 0x002fe20000010000 */
[----:B------:R-:W-:Y:S01]  /*24870*/  MOV R171, 0xffffffff ;  /* 0xffffffff00ab7802 */ /* 0x000fe20000000f00 */
[----:B------:R-:W-:Y:S01]  /*24880*/  IMAD.MOV.U32 R173, RZ, RZ, 0x4 ;  /* 0x00000004ffad7424 */ /* 0x000fe200078e00ff */
[----:B------:R-:W-:Y:S01]  /*24890*/  MOV R170, 0x248c0 ;  /* 0x000248c000aa7802 */ /* 0x000fe20000000f00 */
[----:B------:R-:W-:-:S02]  /*248a0*/  IMAD.MOV.U32 R176, RZ, RZ, 0x1f ;  /* 0x0000001fffb07424 */ /* 0x000fc400078e00ff */
[----:B------:R-:W-:Y:S05]  /*248b0*/  CALL.REL.NOINC `($__internal_143_$__cuda_sm70_shflsync_bfly_p) ;  /* 0x00000cc000007944 */ /* 0x000fea0003c00000 */
        /* <DEDUP_REMOVED lines=178> */
[----:B------:R-:W-:Y:S05]  /*253e0*/  CALL.REL.NOINC `($__internal_143_$__cuda_sm70_shflsync_bfly_p) ;  /* 0x0000019000007944 */ /* 0x000fea0003c00000 */
[----:B-1----:R-:W-:Y:S01]  /*253f0*/  FADD.FTZ R174, R174, R173 ;  /* 0x000000adaeae7221 */ /* 0x002fe20000010000 */
[----:B------:R-:W-:Y:S01]  /*25400*/  MOV R171, 0xffffffff ;  /* 0xffffffff00ab7802 */ /* 0x000fe20000000f00 */
[----:B------:R-:W-:Y:S01]  /*25410*/  IMAD.MOV.U32 R173, RZ, RZ, 0x2 ;  /* 0x00000002ffad7424 */ /* 0x000fe200078e00ff */
[----:B------:R-:W-:Y:S01]  /*25420*/  MOV R170, 0x25450 ;  /* 0x0002545000aa7802 */ /* 0x000fe20000000f00 */
[----:B------:R-:W-:Y:S02]  /*25430*/  IMAD.MOV.U32 R176, RZ, RZ, 0x1f ;  /* 0x0000001fffb07424 */ /* 0x000fe400078e00ff */
        /* <DEDUP_REMOVED lines=19> */
[----:B-1----:R-:W-:Y:S05]  /*25570*/  BRA `(.L_x_63514) ;  /* 0xffffdb3000007947 */ /* 0x002fea000383ffff */
        .weak           $__internal_143_$__cuda_sm70_shflsync_bfly_p
        .type           $__internal_143_$__cuda_sm70_shflsync_bfly_p,@function
        .size           $__internal_143_$__cuda_sm70_shflsync_bfly_p,(.L_x_71143 - $__internal_143_$__cuda_sm70_shflsync_bfly_p)
$__internal_143_$__cuda_sm70_shflsync_bfly_p:
[----:B------:R-:W-:Y:S04]  /*25580*/  WARPSYNC R171 ;  /* 0x000000ab00007348 */ /* 0x000fe80003800000 */
[----:B------:R0:W1:Y:S02]  /*25590*/  SHFL.BFLY PT, R173, R174, R173, R176 ;  /* 0x0c0000adaead7389 */ /* 0x00006400000e00b0 */
[----:B0-----:R-:W-:-:S04]  /*255a0*/  IMAD.MOV.U32 R171, RZ, RZ, 0x0 ;  /* 0x00000000ffab7424 */ /* 0x001fc800078e00ff */
[----:B------:R-:W-:Y:S05]  /*255b0*/  RET.REL.NODEC R170 `(_ZN10layer_norm13ln_fwd_kernelINS_13Kernel_traitsI6__halfffffjLj2560ELj1ELj4ELj1ELj16ENS_18Kernel_traits_baseILj2560ES2_ffffjLj128EEEEELb1ELb1ELb1ELb1EEEvNS_9FwdParamsE) ;  /* 0xfffdaa40aa007950 */ /* 0x000fea0003c3ffff */
.L_x_63515:
        /* <DEDUP_REMOVED lines=12> */
.L_x_71143:


//--------------------- .text._ZN10layer_norm13ln_fwd_kernelINS_13Kernel_traitsIfffffjLj2560ELj1ELj4ELj1ELj16ENS_18Kernel_traits_baseILj2560EfffffjLj128EEEEELb0ELb0ELb0ELb0EEEvNS_9FwdParamsE --------------------------
	.section	.text._ZN10layer_norm13ln_fwd_kernelINS_13Kernel_traitsIfffffjLj2560ELj1ELj4ELj1ELj16ENS_18Kernel_traits_baseILj2560EfffffjLj128EEEEELb0ELb0ELb0ELb0EEEvNS_9FwdParamsE,"ax",@progbits
	.sectioninfo	@"SHI_REGISTERS=254"
	.align	128
        .global         _ZN10layer_norm13ln_fwd_kernelINS_13Kernel_traitsIfffffjLj2560ELj1ELj4ELj1ELj16ENS_18Kernel_traits_baseILj2560EfffffjLj128EEEEELb0ELb0ELb0ELb0EEEvNS_9FwdParamsE
        .type           _ZN10layer_norm13ln_fwd_kernelINS_13Kernel_traitsIfffffjLj2560ELj1ELj4ELj1ELj16ENS_18Kernel_traits_baseILj2560EfffffjLj128EEEEELb0ELb0ELb0ELb0EEEvNS_9FwdParamsE,@function
        .size           _ZN10layer_norm13ln_fwd_kernelINS_13Kernel_traitsIfffffjLj2560ELj1ELj4ELj1ELj16ENS_18Kernel_traits_baseILj2560EfffffjLj128EEEEELb0ELb0ELb0ELb0EEEvNS_9FwdParamsE,(.L_x_71144 - _ZN10layer_norm13ln_fwd_kernelINS_13Kernel_traitsIfffffjLj2560ELj1ELj4ELj1ELj16ENS_18Kernel_traits_baseILj2560EfffffjLj128EEEEELb0ELb0ELb0ELb0EEEvNS_9FwdParamsE)
        .other          _ZN10layer_norm13ln_fwd_kernelINS_13Kernel_traitsIfffffjLj2560ELj1ELj4ELj1ELj16ENS_18Kernel_traits_baseILj2560EfffffjLj128EEEEELb0ELb0ELb0ELb0EEEvNS_9FwdParamsE,@"STO_CUDA_ENTRY STV_DEFAULT"
_ZN10layer_norm13ln_fwd_kernelINS_13Kernel_traitsIfffffjLj2560ELj1ELj4ELj1ELj16ENS_18Kernel_traits_baseILj2560EfffffjLj128EEEEELb0ELb0ELb0ELb0EEEvNS_9FwdParamsE:
.text._ZN10layer_norm13ln_fwd_kernelINS_13Kernel_traitsIfffffjLj2560ELj1ELj4ELj1ELj16ENS_18Kernel_traits_baseILj2560EfffffjLj128EEEEELb0ELb0ELb0ELb0EEEvNS_9FwdParamsE:
        /* <DEDUP_REMOVED lines=26> */
[----:B-1----:R-:W-:Y:S01]  /*01a0*/  HFMA2.MMA R7, -RZ, RZ, 0, 9.5367431640625e-07 ;  /* 0x00000010ff077435 */ /* 0x002fe200000001ff */
[----:B------:R-:W-:Y:S01]  /*01b0*/  ISETP.NE.U32.AND P0, PT, RZ, c[0x0][0x218], PT ;  /* 0x00008600ff007a0c */ /* 0x000fe20003f05070 */
[----:B------:R-:W-:Y:S01]  /*01c0*/  CS2R R182, SRZ ;  /* 0x0000000000b67805 */ /* 0x000fe2000001ff00 */
[----:B------:R-:W-:-:S02]  /*01d0*/  CS2R R180, SRZ ;  /* 0x0000000000b47805 */ /* 0x000fc4000001ff00 */
[----:B------:R-:W-:-:S05]  /*01e0*/  ISETP.NE.AND.EX P0, PT, RZ, c[0x0][0x21c], PT, P0 ;  /* 0x00008700ff007a0c */ /* 0x000fca0003f05300 */
[----:B------:R-:W-:-:S05]  /*01f0*/  IMAD.WIDE.U32 R6, R0, R7, c[0x0][0x1b0] ;  /* 0x00006c0000067625 */ /* 0x000fca00078e0007 */
[----:B------:R-:W2:Y:S03]  /*0200*/  LDG.E.128 R12, [R6.64] ;  /* 0x00000004060c7981 */ /* 0x000ea6000c1e1d00 */
[----:B------:R-:W-:-:S04]  /*0210*/  @P0 LEA R8, P2, R0, c[0x0][0x218], 0x4 ;  /* 0x0000860000080a11 */ /* 0x000fc800078420ff */
[----:B------:R-:W-:-:S05]  /*0220*/  @P0 LEA.HI.X R9, R0, c[0x0][0x21c], RZ, 0x4, P2 ;  /* 0x0000870000090a11 */ /* 0x000fca00010f24ff */
[----:B------:R0:W5:Y:S01]  /*0230*/  @P0 LDG.E.128 R180, [R8.64] ;  /* 0x0000000408b40981 */ /* 0x000162000c1e1d00 */
[----:B------:R-:W-:-:S03]  /*0240*/  LOP3.LUT R0, R0, 0x20, RZ, 0xfc, !PT ;  /* 0x0000002000007812 */ /* 0x000fc600078efcff */
[----:B--2---:R0:W-:Y:S04]  /*0250*/  STL.64 [R1+0x20], R12 ;  /* 0x0000200c01007387 */ /* 0x0041e80000100a00 */
[----:B------:R0:W-:Y:S02]  /*0260*/  STL.64 [R1+0x28], R14 ;  /* 0x0000280e01007387 */ /* 0x0001e40000100a00 */
.L_x_63517:
[----:B-1----:R-:W-:Y:S05]  /*0270*/  BSYNC B0 ;  /* 0x0000000000007941 */ /* 0x002fea0003800000 */
.L_x_63516:
[----:B------:R-:W-:Y:S01]  /*0280*/  BSSY B0, `(.L_x_63518) ;  /* 0x000000f000007945 */ /* 0x000fe20003800000 */
[----:B------:R-:W-:Y:S05]  /*0290*/  @!P6 BRA `(.L_x_63519) ;  /* 0x000000d00000e947 */ /* 0x000fea0003800000 */
[----:B0-----:R-:W-:Y:S01]  /*02a0*/  MOV R9, 0x10 ;  /* 0x0000001000097802 */ /* 0x001fe20000000f00 */
[----:B------:R-:W-:Y:S01]  /*02b0*/  CS2R R178, SRZ ;  /* 0x0000000000b27805 */ /* 0x000fe2000001ff00 */
[----:B------:R-:W-:Y:S01]  /*02c0*/  ISETP.NE.U32.AND P0, PT, RZ, c[0x0][0x218], PT ;  /* 0x00008600ff007a0c */ /* 0x000fe20003f05070 */
[----:B------:R-:W-:Y:S02]  /*02d0*/  CS2R R176, SRZ ;  /* 0x0000000000b07805 */ /* 0x000fe4000001ff00 */
[----:B------:R-:W-:Y:S01]  /*02e0*/  IMAD.WIDE.U32 R8, R0, R9, c[0x0][0x1b0] ;  /* 0x00006c0000087625 */ /* 0x000fe200078e0009 */
[----:B------:R-:W-:-:S04]  /*02f0*/  ISETP.NE.AND.EX P0, PT, RZ, c[0x0][0x21c], PT, P0 ;  /* 0x00008700ff007a0c */ /* 0x000fc80003f05300 */
[----:B------:R-:W2:Y:S09]  /*0300*/  LDG.E.128 R12, [R8.64] ;  /* 0x00000004080c7981 */ /* 0x000eb2000c1e1d00 */
[----:B------:R-:W-:-:S04]  /*0310*/  @P0 LEA R6, P2, R0, c[0x0][0x218], 0x4 ;  /* 0x0000860000060a11 */ /* 0x000fc800078420ff */
[----:B------:R-:W-:-:S05]  /*0320*/  @P0 LEA.HI.X R7, R0, c[0x0][0x21c], RZ, 0x4, P2 ;  /* 0x0000870000070a11 */ /* 0x000fca00010f24ff */
[----:B------:R0:W5:Y:S01]  /*0330*/  @P0 LDG.E.128 R176, [R6.64] ;  /* 0x0000000406b00981 */ /* 0x000162000c1e1d00 */
[----:B------:R-:W-:-:S03]  /*0340*/  IADD3 R0, R0, 0x20, RZ ;  /* 0x0000002000007810 */ /* 0x000fc60007ffe0ff */
[----:B--2---:R0:W-:Y:S04]  /*0350*/  STL.64 [R1], R12 ;  /* 0x0000000c01007387 */ /* 0x0041e80000100a00 */
[----:B------:R0:W-:Y:S02]  /*0360*/  STL.64 [R1+0x8], R14 ;  /* 0x0000080e01007387 */ /* 0x0001e40000100a00 */
.L_x_63519:
[----:B------:R-:W-:Y:S05]  /*0370*/  BSYNC B0 ;  /* 0x0000000000007941 */ /* 0x000fea0003800000 */
.L_x_63518:
[----:B------:R-:W-:Y:S01]  /*0380*/  BSSY B0, `(.L_x_63520) ;  /* 0x000000d000007945 */ /* 0x000fe20003800000 */
[----:B------:R-:W-:Y:S05]  /*0390*/  @!P5 BRA `(.L_x_63521) ;  /* 0x000000b00000d947 */ /* 0x000fea0003800000 */
[----:B------:R-:W-:Y:S01]  /*03a0*/  ISETP.NE.U32.AND P0, PT, RZ, c[0x0][0x218], PT ;  /* 0x00008600ff007a0c */ /* 0x000fe20003f05070 */
[----:B------:R-:W-:Y:S01]  /*03b0*/  HFMA2.MMA R249, -RZ, RZ, 0, 9.5367431640625e-07 ;  /* 0x00000010fff97435 */ /* 0x000fe200000001ff */
[----:B------:R-:W-:Y:S01]  /*03c0*/  CS2R R174, SRZ ;  /* 0x0000000000ae7805 */ /* 0x000fe2000001ff00 */
[----:B------:R-:W-:Y:S01]  /*03d0*/  CS2R R172, SRZ ;  /* 0x0000000000ac7805 */ /* 0x000fe2000001ff00 */
[----:B------:R-:W-:-:S07]  /*03e0*/  ISETP.NE.AND.EX P0, PT, RZ, c[0x0][0x21c], PT, P0 ;  /* 0x00008700ff007a0c */ /* 0x000fce0003f05300 */
[----:B------:R-:W-:-:S06]  /*03f0*/  IMAD.WIDE.U32 R248, R0, R249, c[0x0][0x1b0] ;  /* 0x00006c0000f87625 */ /* 0x000fcc00078e00f9 */
[C---:B0-----:R-:W-:Y:S01]  /*0400*/  @P0 LEA R6, P2, R0.reuse, c[0x0][0x218], 0x4 ;  /* 0x0000860000060a11 */ /* 0x041fe200078420ff */
[----:B------:R-:W5:Y:S03]  /*0410*/  LDG.E.128 R248, [R248.64] ;  /* 0x00000004f8f87981 */ /* 0x000f66000c1e1d00 */
[----:B------:R-:W-:-:S05]  /*0420*/  @P0 LEA.HI.X R7, R0, c[0x0][0x21c], RZ, 0x4, P2 ;  /* 0x0000870000070a11 */ /* 0x000fca00010f24ff */
[----:B------:R0:W5:Y:S01]  /*0430*/  @P0 LDG.E.128 R172, [R6.64] ;  /* 0x0000000406ac0981 */ /* 0x000162000c1e1d00 */
[----:B------:R-:W-:-:S03]  /*0440*/  IADD3 R0, R0, 0x20, RZ ;  /* 0x0000002000007810 */ /* 0x000fc60007ffe0ff */
.L_x_63521:
[----:B------:R-:W-:Y:S05]  /*0450*/  BSYNC B0 ;  /* 0x0000000000007941 */ /* 0x000fea0003800000 */
.L_x_63520:
[----:B------:R-:W-:Y:S01]  /*0460*/  BSSY B0, `(.L_x_63522) ;  /* 0x000000d000007945 */ /* 0x000fe20003800000 */
[----:B------:R-:W-:Y:S05]  /*0470*/  @!P4 BRA `(.L_x_63523) ;  /* 0x000000b00000c947 */ /* 0x000fea0003800000 */
[----:B------:R-:W-:Y:S01]  /*0480*/  ISETP.NE.U32.AND P0, PT, RZ, c[0x0][0x218], PT ;  /* 0x00008600ff007a0c */ /* 0x000fe20003f05070 */
[----:B------:R-:W-:Y:S01]  /*0490*/  CS2R R170, SRZ ;  /* 0x0000000000aa7805 */ /* 0x000fe2000001ff00 */
[----:B------:R-:W-:Y:S01]  /*04a0*/  MOV R245, 0x10 ;  /* 0x0000001000f57802 */ /* 0x000fe20000000f00 */
[----:B------:R-:W-:Y:S01]  /*04b0*/  CS2R R168, SRZ ;  /* 0x0000000000a87805 */ /* 0x000fe2000001ff00 */
[----:B------:R-:W-:-:S03]  /*04c0*/  ISETP.NE.AND.EX P0, PT, RZ, c[0x0][0x21c], PT, P0 ;  /* 0x00008700ff007a0c */ /* 0x000fc60003f05300 */
[----:B------:R-:W-:-:S06]  /*04d0*/  IMAD.WIDE.U32 R244, R0, R245, c[0x0][0x1b0] ;  /* 0x00006c0000f47625 */ /* 0x000fcc00078e00f5 */
[----:B------:R-:W5:Y:S04]  /*04e0*/  LDG.E.128 R244, [R244.64] ;  /* 0x00000004f4f47981 */ /* 0x000f68000c1e1d00 */
[----:B0-----:R-:W-:-:S04]  /*04f0*/  @P0 LEA R6, P2, R0, c[0x0][0x218], 0x4 ;  /* 0x0000860000060a11 */ /* 0x001fc800078420ff */
[----:B------:R-:W-:-:S05]  /*0500*/  @P0 LEA.HI.X R7, R0, c[0x0][0x21c], RZ, 0x4, P2 ;  /* 0x0000870000070a11 */ /* 0x000fca00010f24ff */
[----:B------:R0:W5:Y:S01]  /*0510*/  @P0 LDG.E.128 R168, [R6.64] ;  /* 0x0000000406a80981 */ /* 0x000162000c1e1d00 */
[----:B------:R-:W-:-:S03]  /*0520*/  IADD3 R0, R0, 0x20, RZ ;  /* 0x0000002000007810 */ /* 0x000fc60007ffe0ff */
.L_x_63523:
[----:B------:R-:W-:Y:S05]  /*0530*/  BSYNC B0 ;  /* 0x0000000000007941 */ /* 0x000fea0003800000 */
.L_x_63522:
        /* <DEDUP_REMOVED lines=13> */
.L_x_63525:
[----:B------:R-:W-:Y:S05]  /*0610*/  BSYNC B0 ;  /* 0x0000000000007941 */ /* 0x000fea0003800000 */
.L_x_63524:
[----:B------:R-:W-:Y:S01]  /*0620*/  ISETP.GE.U32.AND P0, PT, R3, 0xc0, PT ;  /* 0x000000c00300780c */ /* 0x000fe20003f06070 */
[----:B------:R-:W-:Y:S01]  /*0630*/  BSSY B0, `(.L_x_63526) ;  /* 0x000000f000007945 */ /* 0x000fe20003800000 */
[----:B------:R-:W-:-:S11]  /*0640*/  LOP3.LUT R2, R2, 0xdfffffff, RZ, 0xc0, !PT ;  /* 0xdfffffff02027812 */ /* 0x000fd600078ec0ff */
[----:B------:R-:W-:Y:S01]  /*0650*/  @P0 LOP3.LUT R2, R2, 0x20000000, RZ, 0xfc, !PT ;  /* 0x2000000002020812 */ /* 0x000fe200078efcff */
        /* <DEDUP_REMOVED lines=12> */
.L_x_63527:
[----:B------:R-:W-:Y:S05]  /*0720*/  BSYNC B0 ;  /* 0x0000000000007941 */ /* 0x000fea0003800000 */
.L_x_63526:
        /* <DEDUP_REMOVED lines=8> */
[----:B------:R-:W-:Y:S01]  /*07b0*/  ISETP.NE.U32.AND P0, PT, RZ, c[0x0][0x218], PT ;  /* 0x00008600ff007a0c */ /* 0x000fe20003f05070 */
[----:B------:R-:W-:Y:S01]  /*07c0*/  CS2R R154, SRZ ;  /* 0x00000000009a7805 */ /* 0x000fe2000001ff00 */
[----:B------:R-:W-:Y:S02]  /*07d0*/  CS2R R152, SRZ ;  /* 0x0000000000987805 */ /* 0x000fe4000001ff00 */
[----:B------:R-:W-:Y:S01]  /*07e0*/  ISETP.NE.AND.EX P0, PT, RZ, c[0x0][0x21c], PT, P0 ;  /* 0x00008700ff007a0c */ /* 0x000fe20003f05300 */
[----:B------:R-:W-:-:S12]  /*07f0*/  HFMA2.MMA R233, -RZ, RZ, 0, 9.5367431640625e-07 ;  /* 0x00000010ffe97435 */ /* 0x000fd800000001ff */
[C---:B0-----:R-:W-:Y:S01]  /*0800*/  @P0 LEA R6, P2, R0.reuse, c[0x0][0x218], 0x4 ;  /* 0x0000860000060a11 */ /* 0x041fe200078420ff */
[----:B------:R-:W-:-:S03]  /*0810*/  IMAD.WIDE.U32 R232, R0, R233, c[0x0][0x1b0] ;  /* 0x00006c0000e87625 */ /* 0x000fc600078e00e9 */
[----:B------:R-:W-:-:S03]  /*0820*/  @P0 LEA.HI.X R7, R0, c[0x0][0x21c], RZ, 0x4, P2 ;  /* 0x0000870000070a11 */ /* 0x000fc600010f24ff */
[----:B------:R-:W5:Y:S04]  /*0830*/  LDG.E.128 R232, [R232.64] ;  /* 0x00000004e8e87981 */ /* 0x000f68000c1e1d00 */
[----:B------:R0:W5:Y:S01]  /*0840*/  @P0 LDG.E.128 R152, [R6.64] ;  /* 0x0000000406980981 */ /* 0x000162000c1e1d00 */
[----:B------:R-:W-:-:S03]  /*0850*/  IADD3 R0, R0, 0x20, RZ ;  /* 0x0000002000007810 */ /* 0x000fc60007ffe0ff */
.L_x_63529:
[----:B------:R-:W-:Y:S05]  /*0860*/  BSYNC B0 ;  /* 0x0000000000007941 */ /* 0x000fea0003800000 */
.L_x_63528:
[----:B------:R-:W-:Y:S01]  /*0870*/  ISETP.GE.U32.AND P0, PT, R3, 0x100, PT ;  /* 0x000001000300780c */ /* 0x000fe20003f06070 */
[----:B------:R-:W-:Y:S01]  /*0880*/  BSSY B0, `(.L_x_63530) ;  /* 0x000000f000007945 */ /* 0x000fe20003800000 */
[----:B------:R-:W-:-:S11]  /*0890*/  LOP3.LUT R2, R2, 0xf7ffffff, RZ, 0xc0, !PT ;  /* 0xf7ffffff02027812 */ /* 0x000fd600078ec0ff */
[----:B------:R-:W-:Y:S01]  /*08a0*/  @P0 LOP3.LUT R2, R2, 0x8000000, RZ, 0xfc, !PT ;  /* 0x0800000002020812 */ /* 0x000fe200078efcff */
[----:B------:R-:W-:Y:S05]  /*08b0*/  @!P0 BRA `(.L_x_63531) ;  /* 0x000000b000008947 */ /* 0x000fea0003800000 */
[----:B------:R-:W-:Y:S01]  /*08c0*/  ISETP.NE.U32.AND P0, PT, RZ, c[0x0][0x218], PT ;  /* 0x00008600ff007a0c */ /* 0x000fe20003f05070 */
[----:B------:R-:W-:Y:S01]  /*08d0*/  CS2R R150, SRZ ;  /* 0x0000000000967805 */ /* 0x000fe2000001ff00 */
[----:B------:R-:W-:Y:S02]  /*08e0*/  CS2R R148, SRZ ;  /* 0x0000000000947805 */ /* 0x000fe4000001ff00 */
[----:B------:R-:W-:Y:S02]  /*08f0*/  ISETP.NE.AND.EX P0, PT, RZ, c[0x0][0x21c], PT, P0 ;  /* 0x00008700ff007a0c */ /* 0x000fe40003f05300 */
[----:B------:R-:W-:-:S05]  /*0900*/  MOV R229, 0x10 ;  /* 0x0000001000e57802 */ /* 0x000fca0000000f00 */
[----:B------:R-:W-:-:S06]  /*0910*/  IMAD.WIDE.U32 R228, R0, R229, c[0x0][0x1b0] ;  /* 0x00006c0000e47625 */ /* 0x000fcc00078e00e5 */
[C---:B0-----:R-:W-:Y:S01]  /*0920*/  @P0 LEA R6, P2, R0.reuse, c[0x0][0x218], 0x4 ;  /* 0x0000860000060a11 */ /* 0x041fe200078420ff */
[----:B------:R-:W5:Y:S03]  /*0930*/  LDG.E.128 R228, [R228.64] ;  /* 0x00000004e4e47981 */ /* 0x000f66000c1e1d00 */
[----:B------:R-:W-:-:S05]  /*0940*/  @P0 LEA.HI.X R7, R0, c[0x0][0x21c], RZ, 0x4, P2 ;  /* 0x0000870000070a11 */ /* 0x000fca00010f24ff */
[----:B------:R0:W5:Y:S01]  /*0950*/  @P0 LDG.E.128 R148, [R6.64] ;  /* 0x0000000406940981 */ /* 0x000162000c1e1d00 */
[----:B------:R-:W-:-:S03]  /*0960*/  IADD3 R0, R0, 0x20, RZ ;  /* 0x0000002000007810 */ /* 0x000fc60007ffe0ff */
.L_x_63531:
[----:B------:R-:W-:Y:S05]  /*0970*/  BSYNC B0 ;  /* 0x0000000000007941 */ /* 0x000fea0003800000 */
.L_x_63530:
        /* <DEDUP_REMOVED lines=16> */
.L_x_63533:
[----:B------:R-:W-:Y:S05]  /*0a80*/  BSYNC B0 ;  /* 0x0000000000007941 */ /* 0x000fea0003800000 */
.L_x_63532:
        /* <DEDUP_REMOVED lines=16> */
.L_x_63535:
[----:B------:R-:W-:Y:S05]  /*0b90*/  BSYNC B0 ;  /* 0x0000000000007941 */ /* 0x000fea0003800000 */
.L_x_63534:
        /* <DEDUP_REMOVED lines=16> */
.L_x_63537:
[----:B------:R-:W-:Y:S05]  /*0ca0*/  BSYNC B0 ;  /* 0x0000000000007941 */ /* 0x000fea0003800000 */
.L_x_63536:
        /* <DEDUP_REMOVED lines=16> */
.L_x_63539:
[----:B------:R-:W-:Y:S05]  /*0db0*/  BSYNC B0 ;  /* 0x0000000000007941 */ /* 0x000fea0003800000 */
.L_x_63538:
        /* <DEDUP_REMOVED lines=16> */
.L_x_63541:
[----:B------:R-:W-:Y:S05]  /*0ec0*/  BSYNC B0 ;  /* 0x0000000000007941 */ /* 0x000fea0003800000 */
.L_x_63540:
        /* <DEDUP_REMOVED lines=16> */
.L_x_63543:
[----:B------:R-:W-:Y:S05]  /*0fd0*/  BSYNC B0 ;  /* 0x0000000000007941 */ /* 0x000fea0003800000 */
.L_x_63542:
        /* <DEDUP_REMOVED lines=16> */
.L_x_63545:
[----:B------:R-:W-:Y:S05]  /*10e0*/  BSYNC B0 ;  /* 0x0000000000007941 */ /* 0x000fea0003800000 */
.L_x_63544:
        /* <DEDUP_REMOVED lines=16> */
.L_x_63547:
[----:B------:R-:W-:Y:S05]  /*11f0*/  BSYNC B0 ;  /* 0x0000000000007941 */ /* 0x000fea0003800000 */
.L_x_63546:
        /* <DEDUP_REMOVED lines=16> */
.L_x_63549:
[----:B------:R-:W-:Y:S05]  /*1300*/  BSYNC B0 ;  /* 0x0000000000007941 */ /* 0x000fea0003800000 */
.L_x_63548:
        /* <DEDUP_REMOVED lines=16> */
.L_x_63551:
[----:B------:R-:W-:Y:S05]  /*1410*/  BSYNC B0 ;  /* 0x0000000000007941 */ /* 0x000fea0003800000 */
.L_x_63550:
        /* <DEDUP_REMOVED lines=16> */
.L_x_63553:
[----:B------:R-:W-:Y:S05]  /*1520*/  BSYNC B0 ;  /* 0x0000000000007941 */ /* 0x000fea0003800000 */
.L_x_63552:
        /* <DEDUP_REMOVED lines=14> */
[----:B------:R0:W5:Y:S04]  /*1610*/  @P0 LDG.E.128 R100, [R8.64] ;  /* 0x0000000408640981 */ /* 0x000168000c1e1d00 */
[----:B--2---:R0:W-:Y:S04]  /*1620*/  STL.64 [R1+0x10], R12 ;  /* 0x0000100c01007387 */ /* 0x0041e80000100a00 */
[----:B------:R0:W-:Y:S02]  /*1630*/  STL.64 [R1+0x18], R14 ;  /* 0x0000180e01007387 */ /* 0x0001e40000100a00 */
.L_x_63555:
[----:B------:R-:W-:Y:S05]  /*1640*/  BSYNC B0 ;  /* 0x0000000000007941 */ /* 0x000fea0003800000 */
.L_x_63554:
[----:B------:R-:W-:Y:S02]  /*1650*/  ISETP.GE.AND P2, PT, R5, c[0x0][0x164], PT ;  /* 0x0000590005007a0c */ /* 0x000fe40003f46270 */
[----:B------:R-:W-:-:S02]  /*1660*/  MOV R0, c[0x0][0x184] ;  /* 0x0000610000007a02 */ /* 0x000fc40000000f00 */
[----:B------:R-:W-:-:S04]  /*1670*/  LOP3.LUT P0, RZ, R10, c[0x0][0x1c0], RZ, 0xfc, !PT ;  /* 0x000070000aff7a12 */ /* 0x000fc8000780fcff */
[----:B------:R-:W-:-:S05]  /*1680*/  LOP3.LUT P0, RZ, R0, c[0x0][0x1c4], RZ, 0xfc, P0 ;  /* 0x0000710000ff7a12 */ /* 0x000fca000000fcff */
[----:B------:R-:W-:Y:S08]  /*1690*/  @P2 EXIT ;  /* 0x000000000000294d */ /* 0x000ff00003800000 */
[----:B------:R-:W-:Y:S01]  /*16a0*/  MOV R0, R5 ;  /* 0x0000000500007202 */ /* 0x000fe20000000f00 */
[----:B------:R-:W-:Y:S02]  /*16b0*/  ULDC.U8 UR6, c[0x0][0x1f0] ;  /* 0x00007c0000067ab9 */ /* 0x000fe40000000000 */
.L_x_63879:
[----:B------:R-:W-:Y:S01]  /*16c0*/  ISETP.NE.U32.AND P2, PT, RZ, c[0x0][0x1c0], PT ;  /* 0x00007000ff007a0c */ /* 0x000fe20003f45070 */
[----:B------:R-:W-:-:S03]  /*16d0*/  HFMA2.MMA R98, -RZ, RZ, 1.875, 0 ;  /* 0x3f800000ff627435 */ /* 0x000fc600000001ff */
[----:B------:R-:W-:Y:S01]  /*16e0*/  ISETP.NE.AND.EX P2, PT, RZ, c[0x0][0x1c4], PT, P2 ;  /* 0x00007100ff007a0c */ /* 0x000fe20003f45320 */
[----:B------:R-:W1:-:S12]  /*16f0*/  S2R R160, SR_TID.X ;  /* 0x0000000000a07919 */ /* 0x000e580000002100 */
[----:B------:R-:W-:-:S05]  /*1700*/  @P2 MOV R68, 0x4 ;  /* 0x0000000400442802 */ /* 0x000fca0000000f00 */
[----:B------:R-:W-:-:S05]  /*1710*/  @P2 IMAD.WIDE R68, R0, R68, c[0x0][0x1c0] ;  /* 0x0000700000442625 */ /* 0x000fca00078e0244 */
[----:B-----5:R2:W5:Y:S01]  /*1720*/  @P2 LDG.E R98, [R68.64] ;  /* 0x0000000444622981 */ /* 0x020562000c1e1900 */
[----:B------:R-:W-:Y:S01]  /*1730*/  BSSY B0, `(.L_x_63556) ;  /* 0x000002e000007945 */ /* 0x000fe20003800000 */
[----:B-1----:R-:W-:Y:S01]  /*1740*/  LOP3.LUT R160, R160, 0x1f, RZ, 0xc0, !PT ;  /* 0x0000001fa0a07812 */ /* 0x002fe200078ec0ff */
[----:B--2---:R-:W-:-:S05]  /*1750*/  IMAD R68, R0, c[0x0][0x168], RZ ;  /* 0x00005a0000447a24 */ /* 0x004fca00078e02ff */
        /* <DEDUP_REMOVED lines=11> */
[----:B-1----:R-:W-:-:S06]  /*1810*/  IMAD.WIDE.U32 R68, R77, R70, c[0x0][0x170] ;  /* 0x00005c004d447625 */ /* 0x002fcc00078e0046 */
[----:B------:R-:W2:Y:S01]  /*1820*/  LDG.E.128 R68, [R68.64] ;  /* 0x0000000444447981 */ /* 0x000ea2000c1e1d00 */
[----:B------:R-:W-:-:S04]  /*1830*/  ISETP.NE.U32.AND P2, PT, RZ, c[0x0][0x180], PT ;  /* 0x00006000ff007a0c */ /* 0x000fc80003f45070 */
[----:B------:R-:W-:Y:S01]  /*1840*/  ISETP.NE.AND.EX P2, PT, RZ, c[0x0][0x184], PT, P2 ;  /* 0x00006100ff007a0c */ /* 0x000fe20003f45320 */
[----:B--2--5:R-:W-:-:S12]  /*1850*/  FMUL.FTZ R5, R68, R98 ;  /* 0x0000006244057220 */ /* 0x024fd80000410000 */
[----:B------:R-:W-:Y:S05]  /*1860*/  @P2 BRA `(.L_x_63558) ;  /* 0x0000002000002947 */ /* 0x000fea0003800000 */
[----:B------:R-:W-:Y:S05]  /*1870*/  @P0 BRA `(.L_x_63559) ;  /* 0x0000002000000947 */ /* 0x000fea0003800000 */
[----:B------:R-:W-:Y:S05]  /*1880*/  BRA `(.L_x_63560) ;  /* 0x0000002000007947 */ /* 0x000fea0003800000 */
.L_x_63558:
[----:B------:R-:W-:-:S05]  /*1890*/  FADD.FTZ R5, R60, R5 ;  /* 0x000000053c057221 */ /* 0x000fca0000010000 */
.L_x_63559:
[----:B------:R-:W-:Y:S02]  /*18a0*/  MOV R64, R5 ;  /* 0x0000000500407202 */ /* 0x000fe40000000f00 */
.L_x_63560:
[----:B------:R-:W-:Y:S01]  /*18b0*/  FMUL.FTZ R25, R69, R98 ;  /* 0x0000006245197220 */ /* 0x000fe20000410000 */
[----:B------:R-:W-:Y:S05]  /*18c0*/  @P2 BRA `(.L_x_63561) ;  /* 0x0000002000002947 */ /* 0x000fea0003800000 */
[----:B------:R-:W-:Y:S05]  /*18d0*/  @P0 BRA `(.L_x_63562) ;  /* 0x0000002000000947 */ /* 0x000fea0003800000 */
[----:B------:R-:W-:Y:S05]  /*18e0*/  BRA `(.L_x_63563) ;  /* 0x0000002000007947 */ /* 0x000fea0003800000 */
.L_x_63561:
[----:B------:R-:W-:-:S05]  /*18f0*/  FADD.FTZ R25, R61, R25 ;  /* 0x000000193d197221 */ /* 0x000fca0000010000 */
.L_x_63562:
[----:B------:R-:W-:Y:S02]  /*1900*/  MOV R65, R25 ;  /* 0x0000001900417202 */ /* 0x000fe40000000f00 */
.L_x_63563:
[----:B------:R-:W-:Y:S01]  /*1910*/  FMUL.FTZ R45, R70, R98 ;  /* 0x00000062462d7220 */ /* 0x000fe20000410000 */
[----:B------:R-:W-:Y:S05]  /*1920*/  @P2 BRA `(.L_x_63564) ;  /* 0x0000002000002947 */ /* 0x000fea0003800000 */
[----:B------:R-:W-:Y:S05]  /*1930*/  @P0 BRA `(.L_x_63565) ;  /* 0x0000002000000947 */ /* 0x000fea0003800000 */
[----:B------:R-:W-:Y:S05]  /*1940*/  BRA `(.L_x_63566) ;  /* 0x0000002000007947 */ /* 0x000fea0003800000 */
.L_x_63564:
[----:B------:R-:W-:-:S05]  /*1950*/  FADD.FTZ R45, R62, R45 ;  /* 0x0000002d3e2d7221 */ /* 0x000fca0000010000 */
.L_x_63565:
[----:B------:R-:W-:Y:S02]  /*1960*/  MOV R66, R45 ;  /* 0x0000002d00427202 */ /* 0x000fe40000000f00 */
.L_x_63566:
[----:B------:R-:W-:Y:S01]  /*1970*/  FMUL.FTZ R78, R71, R98 ;  /* 0x00000062474e7220 */ /* 0x000fe20000410000 */
[----:B------:R-:W-:Y:S05]  /*1980*/  @P2 BRA `(.L_x_63567) ;  /* 0x0000002000002947 */ /* 0x000fea0003800000 */
[----:B------:R-:W-:Y:S05]  /*1990*/  @P0 BRA `(.L_x_63568) ;  /* 0x0000002000000947 */ /* 0x000fea0003800000 */
[----:B------:R-:W-:Y:S05]  /*19a0*/  BRA `(.L_x_63569) ;  /* 0x0000002000007947 */ /* 0x000fea0003800000 */
.L_x_63567:
[----:B------:R-:W-:-:S05]  /*19b0*/  FADD.FTZ R78, R63, R78 ;  /* 0x0000004e3f4e7221 */ /* 0x000fca0000010000 */
.L_x_63568:
[----:B------:R-:W-:Y:S02]  /*19c0*/  MOV R67, R78 ;  /* 0x0000004e00437202 */ /* 0x000fe40000000f00 */
.L_x_63569:
[C---:B------:R-:W-:Y:S02]  /*19d0*/  @P0 LEA R68, P2, R77.reuse, c[0x0][0x188], 0x4 ;  /* 0x000062004d440a11 */ /* 0x040fe400078420ff */
[C---:B------:R-:W-:Y:S02]  /*19e0*/  IADD3 R99, R77.reuse, 0x20, RZ ;  /* 0x000000204d637810 */ /* 0x040fe40007ffe0ff */
[----:B------:R-:W-:-:S05]  /*19f0*/  @P0 LEA.HI.X R69, R77, c[0x0][0x18c], RZ, 0x4, P2 ;  /* 0x000063004d450a11 */ /* 0x000fca00010f24ff */
[----:B------:R1:W-:Y:S04]  /*1a00*/  @P0 STG.E.128 [R68.64], R64 ;  /* 0x0000004044000986 */ /* 0x0003e8000c101d04 */
.L_x_63557:
[----:B------:R-:W-:Y:S05]  /*1a10*/  BSYNC B0 ;  /* 0x0000000000007941 */ /* 0x000fea0003800000 */
.L_x_63556:
[----:B------:R-:W-:Y:S01]  /*1a20*/  ISETP.GE.U32.AND P2, PT, R3, 0x40, PT ;  /* 0x000000400300780c */ /* 0x000fe20003f46070 */
[----:B------:R-:W-:-:S12]  /*1a30*/  BSSY B0, `(.L_x_63570) ;  /* 0x0000028000007945 */ /* 0x000fd80003800000 */
[----:B------:R-:W-:Y:S05]  /*1a40*/  @!P2 BRA `(.L_x_63571) ;  /* 0x000002600000a947 */ /* 0x000fea0003800000 */
[----:B------:R-:W-:-:S04]  /*1a50*/  ISETP.NE.U32.AND P2, PT, RZ, c[0x0][0x180], PT ;  /* 0x00006000ff007a0c */ /* 0x000fc80003f45070 */
[----:B------:R-:W-:-:S13]  /*1a60*/  ISETP.NE.AND.EX P2, PT, RZ, c[0x0][0x184], PT, P2 ;  /* 0x00006100ff007a0c */ /* 0x000fda0003f45320 */
[----:B-1----:R-:W-:-:S04]  /*1a70*/  @P2 LEA R68, P3, R99, c[0x0][0x180], 0x4 ;  /* 0x0000600063442a11 */ /* 0x002fc800078620ff */
[----:B------:R-:W-:-:S05]  /*1a80*/  @P2 LEA.HI.X R69, R99, c[0x0][0x184], RZ, 0x4, P3 ;  /* 0x0000610063452a11 */ /* 0x000fca00018f24ff */
[----:B------:R1:W5:Y:S02]  /*1a90*/  @P2 LDG.E.128 R60, [R68.64] ;  /* 0x00000004443c2981 */ /* 0x000364000c1e1d00 */
[----:B-1----:R-:W-:-:S10]  /*1aa0*/  HFMA2.MMA R68, -RZ, RZ, 0, 9.5367431640625e-07 ;  /* 0x00000010ff447435 */ /* 0x002fd400000001ff */
[----:B------:R-:W-:-:S06]  /*1ab0*/  IMAD.WIDE.U32 R68, R99, R68, c[0x0][0x170] ;  /* 0x00005c0063447625 */ /* 0x000fcc00078e0044 */
[----:B------:R-:W2:Y:S01]  /*1ac0*/  LDG.E.128 R68, [R68.64] ;  /* 0x0000000444447981 */ /* 0x000ea2000c1e1d00 */
[----:B------:R-:W-:-:S04]  /*1ad0*/  ISETP.NE.U32.AND P2, PT, RZ, c[0x0][0x180], PT ;  /* 0x00006000ff007a0c */ /* 0x000fc80003f45070 */
[----:B------:R-:W-:Y:S01]  /*1ae0*/  ISETP.NE.AND.EX P2, PT, RZ, c[0x0][0x184], PT, P2 ;  /* 0x00006100ff007a0c */ /* 0x000fe20003f45320 */
[----:B0-2--5:R-:W-:-:S12]  /*1af0*/  FMUL.FTZ R6, R68, R98 ;  /* 0x0000006244067220 */ /* 0x025fd80000410000 */
[----:B------:R-:W-:Y:S05]  /*1b00*/  @P2 BRA `(.L_x_63572) ;  /* 0x0000002000002947 */ /* 0x000fea0003800000 */
[----:B------:R-:W-:Y:S05]  /*1b10*/  @P0 BRA `(.L_x_63573) ;  /* 0x0000002000000947 */ /* 0x000fea0003800000 */
[----:B------:R-:W-:Y:S05]  /*1b20*/  BRA `(.L_x_63574) ;  /* 0x0000002000007947 */ /* 0x000fea0003800000 */
.L_x_63572:
[----:B------:R-:W-:-:S05]  /*1b30*/  FADD.FTZ R6, R60, R6 ;  /* 0x000000063c067221 */ /* 0x000fca0000010000 */
.L_x_63573:
[----:B------:R-:W-:Y:S02]  /*1b40*/  MOV R64, R6 ;  /* 0x0000000600407202 */ /* 0x000fe40000000f00 */
.L_x_63574:
[----:B------:R-:W-:Y:S01]  /*1b50*/  FMUL.FTZ R26, R69, R98 ;  /* 0x00000062451a7220 */ /* 0x000fe20000410000 */
[----:B------:R-:W-:Y:S05]  /*1b60*/  @P2 BRA `(.L_x_63575) ;  /* 0x0000002000002947 */ /* 0x000fea0003800000 */
[----:B------:R-:W-:Y:S05]  /*1b70*/  @P0 BRA `(.L_x_63576) ;  /* 0x0000002000000947 */ /* 0x000fea0003800000 */
[----:B------:R-:W-:Y:S05]  /*1b80*/  BRA `(.L_x_63577) ;  /* 0x0000002000007947 */ /* 0x000fea0003800000 */
.L_x_63575:
[----:B------:R-:W-:-:S05]  /*1b90*/  FADD.FTZ R26, R61, R26 ;  /* 0x0000001a3d1a7221 */ /* 0x000fca0000010000 */
.L_x_63576:
[----:B------:R-:W-:Y:S02]  /*1ba0*/  MOV R65, R26 ;  /* 0x0000001a00417202 */ /* 0x000fe40000000f00 */
.L_x_63577:
[----:B------:R-:W-:Y:S01]  /*1bb0*/  FMUL.FTZ R46, R70, R98 ;  /* 0x00000062462e7220 */ /* 0x000fe20000410000 */
[----:B------:R-:W-:Y:S05]  /*1bc0*/  @P2 BRA `(.L_x_63578) ;  /* 0x0000002000002947 */ /* 0x000fea0003800000 */
[----:B------:R-:W-:Y:S05]  /*1bd0*/  @P0 BRA `(.L_x_63579) ;  /* 0x0000002000000947 */ /* 0x000fea0003800000 */
[----:B------:R-:W-:Y:S05]  /*1be0*/  BRA `(.L_x_63580) ;  /* 0x0000002000007947 */ /* 0x000fea0003800000 */
.L_x_63578:
[----:B------:R-:W-:-:S05]  /*1bf0*/  FADD.FTZ R46, R62, R46 ;  /* 0x0000002e3e2e7221 */ /* 0x000fca0000010000 */
.L_x_63579:
[----:B------:R-:W-:Y:S02]  /*1c00*/  MOV R66, R46 ;  /* 0x0000002e00427202 */ /* 0x000fe40000000f00 */
.L_x_63580:
[----:B------:R-:W-:Y:S01]  /*1c10*/  FMUL.FTZ R79, R71, R98 ;  /* 0x00000062474f7220 */ /* 0x000fe20000410000 */
[----:B------:R-:W-:Y:S05]  /*1c20*/  @P2 BRA `(.L_x_63581) ;  /* 0x0000002000002947 */ /* 0x000fea0003800000 */
[----:B------:R-:W-:Y:S05]  /*1c30*/  @P0 BRA `(.L_x_63582) ;  /* 0x0000002000000947 */ /* 0x000fea0003800000 */
[----:B------:R-:W-:Y:S05]  /*1c40*/  BRA `(.L_x_63583) ;  /* 0x0000002000007947 */ /* 0x000fea0003800000 */
.L_x_63581:
[----:B------:R-:W-:-:S05]  /*1c50*/  FADD.FTZ R79, R63, R79 ;  /* 0x0000004f3f4f7221 */ /* 0x000fca0000010000 */
.L_x_63582:
[----:B------:R-:W-:Y:S02]  /*1c60*/  MOV R67, R79 ;  /* 0x0000004f00437202 */ /* 0x000fe40000000f00 */
.L_x_63583:
[----:B------:R-:W-:-:S04]  /*1c70*/  @P0 LEA R68, P2, R99, c[0x0][0x188], 0x4 ;  /* 0x0000620063440a11 */ /* 0x000fc800078420ff */
[C---:B------:R-:W-:Y:S02]  /*1c80*/  @P0 LEA.HI.X R69, R99.reuse, c[0x0][0x18c], RZ, 0x4, P2 ;  /* 0x0000630063450a11 */ /* 0x040fe400010f24ff */
[----:B------:R-:W-:-:S03]  /*1c90*/  IADD3 R99, R99, 0x20, RZ ;  /* 0x0000002063637810 */ /* 0x000fc60007ffe0ff */
[----:B------:R0:W-:Y:S04]  /*1ca0*/  @P0 STG.E.128 [R68.64], R64 ;  /* 0x0000004044000986 */ /* 0x0001e8000c101d04 */
.L_x_63571:
[----:B------:R-:W-:Y:S05]  /*1cb0*/  BSYNC B0 ;  /* 0x0000000000007941 */ /* 0x000fea0003800000 */
.L_x_63570:
[----:B------:R-:W-:Y:S01]  /*1cc0*/  ISETP.GE.U32.AND P2, PT, R3, 0x60, PT ;  /* 0x000000600300780c */ /* 0x000fe20003f46070 */
[----:B------:R-:W-:-:S12]  /*1cd0*/  BSSY B0, `(.L_x_63584) ;  /* 0x0000028000007945 */ /* 0x000fd80003800000 */
[----:B------:R-:W-:Y:S05]  /*1ce0*/  @!P2 BRA `(.L_x_63585) ;  /* 0x000002600000a947 */ /* 0x000fea0003800000 */
[----:B------:R-:W-:-:S04]  /*1cf0*/  ISETP.NE.U32.AND P2, PT, RZ, c[0x0][0x180], PT ;  /* 0x00006000ff007a0c */ /* 0x000fc80003f45070 */
[----:B------:R-:W-:-:S13]  /*1d00*/  ISETP.NE.AND.EX P2, PT, RZ, c[0x0][0x184], PT, P2 ;  /* 0x00006100ff007a0c */ /* 0x000fda0003f45320 */
[----:B01----:R-:W-:-:S04]  /*1d10*/  @P2 LEA R68, P3, R99, c[0x0][0x180], 0x4 ;  /* 0x0000600063442a11 */ /* 0x003fc800078620ff */
        /* <DEDUP_REMOVED lines=11> */
.L_x_63586:
[----:B------:R-:W-:-:S05]  /*1dd0*/  FADD.FTZ R7, R60, R7 ;  /* 0x000000073c077221 */ /* 0x000fca0000010000 */
.L_x_63587:
[----:B------:R-:W-:Y:S02]  /*1de0*/  MOV R64, R7 ;  /* 0x0000000700407202 */ /* 0x000fe40000000f00 */
.L_x_63588:
[----:B------:R-:W-:Y:S01]  /*1df0*/  FMUL.FTZ R27, R69, R98 ;  /* 0x00000062451b7220 */ /* 0x000fe20000410000 */
[----:B------:R-:W-:Y:S05]  /*1e00*/  @P2 BRA `(.L_x_63589) ;  /* 0x0000002000002947 */ /* 0x000fea0003800000 */
[----:B------:R-:W-:Y:S05]  /*1e10*/  @P0 BRA `(.L_x_63590) ;  /* 0x0000002000000947 */ /* 0x000fea0003800000 */
[----:B------:R-:W-:Y:S05]  /*1e20*/  BRA `(.L_x_63591) ;  /* 0x0000002000007947 */ /* 0x000fea0003800000 */
.L_x_63589:
[----:B------:R-:W-:-:S05]  /*1e30*/  FADD.FTZ R27, R61, R27 ;  /* 0x0000001b3d1b7221 */ /* 0x000fca0000010000 */
.L_x_63590:
[----:B------:R-:W-:Y:S02]  /*1e40*/  MOV R65, R27 ;  /* 0x0000001b00417202 */ /* 0x000fe40000000f00 */
.L_x_63591:
[----:B------:R-:W-:Y:S01]  /*1e50*/  FMUL.FTZ R47, R70, R98 ;  /* 0x00000062462f7220 */ /* 0x000fe20000410000 */
[----:B------:R-:W-:Y:S05]  /*1e60*/  @P2 BRA `(.L_x_63592) ;  /* 0x0000002000002947 */ /* 0x000fea0003800000 */
[----:B------:R-:W-:Y:S05]  /*1e70*/  @P0 BRA `(.L_x_63593) ;  /* 0x0000002000000947 */ /* 0x000fea0003800000 */
[----:B------:R-:W-:Y:S05]  /*1e80*/  BRA `(.L_x_63594) ;  /* 0x0000002000007947 */ /* 0x000fea0003800000 */
.L_x_63592:
[----:B------:R-:W-:-:S05]  /*1e90*/  FADD.FTZ R47, R62, R47 ;  /* 0x0000002f3e2f7221 */ /* 0x000fca0000010000 */
.L_x_63593:
[----:B------:R-:W-:Y:S02]  /*1ea0*/  MOV R66, R47 ;  /* 0x0000002f00427202 */ /* 0x000fe40000000f00 */
.L_x_63594:
[----:B------:R-:W-:Y:S01]  /*1eb0*/  FMUL.FTZ R80, R71, R98 ;  /* 0x0000006247507220 */ /* 0x000fe20000410000 */
[----:B------:R-:W-:Y:S05]  /*1ec0*/  @P2 BRA `(.L_x_63595) ;  /* 0x0000002000002947 */ /* 0x000fea0003800000 */
[----:B------:R-:W-:Y:S05]  /*1ed0*/  @P0 BRA `(.L_x_63596) ;  /* 0x0000002000000947 */ /* 0x000fea0003800000 */
[----:B------:R-:W-:Y:S05]  /*1ee0*/  BRA `(.L_x_63597) ;  /* 0x0000002000007947 */ /* 0x000fea0003800000 */
.L_x_63595:
[----:B------:R-:W-:-:S05]  /*1ef0*/  FADD.FTZ R80, R63, R80 ;  /* 0x000000503f507221 */ /* 0x000fca0000010000 */
.L_x_63596:
[----:B------:R-:W-:Y:S02]  /*1f00*/  MOV R67, R80 ;  /* 0x0000005000437202 */ /* 0x000fe40000000f00 */
.L_x_63597:
[----:B------:R-:W-:-:S04]  /*1f10*/  @P0 LEA R68, P2, R99, c[0x0][0x188], 0x4 ;  /* 0x0000620063440a11 */ /* 0x000fc800078420ff */
[C---:B------:R-:W-:Y:S02]  /*1f20*/  @P0 LEA.HI.X R69, R99.reuse, c[0x0][0x18c], RZ, 0x4, P2 ;  /* 0x0000630063450a11 */ /* 0x040fe400010f24ff */
[----:B------:R-:W-:-:S03]  /*1f30*/  IADD3 R99, R99, 0x20, RZ ;  /* 0x0000002063637810 */ /* 0x000fc60007ffe0ff */
[----:B------:R0:W-:Y:S04]  /*1f40*/  @P0 STG.E.128 [R68.64], R64 ;  /* 0x0000004044000986 */ /* 0x0001e8000c101d04 */
.L_x_63585:
[----:B------:R-:W-:Y:S05]  /*1f50*/  BSYNC B0 ;  /* 0x0000000000007941 */ /* 0x000fea0003800000 */
.L_x_63584:
        /* <DEDUP_REMOVED lines=17> */
.L_x_63600:
[----:B------:R-:W-:-:S05]  /*2070*/  FADD.FTZ R8, R60, R8 ;  /* 0x000000083c087221 */ /* 0x000fca0000010000 */
.L_x_63601:
[----:B------:R-:W-:Y:S02]  /*2080*/  MOV R64, R8 ;  /* 0x0000000800407202 */ /* 0x000fe40000000f00 */
.L_x_63602:
[----:B------:R-:W-:Y:S01]  /*2090*/  FMUL.FTZ R28, R69, R98 ;  /* 0x00000062451c7220 */ /* 0x000fe20000410000 */
[----:B------:R-:W-:Y:S05]  /*20a0*/  @P2 BRA `(.L_x_63603) ;  /* 0x0000002000002947 */ /* 0x000fea0003800000 */
[----:B------:R-:W-:Y:S05]  /*20b0*/  @P0 BRA `(.L_x_63604) ;  /* 0x0000002000000947 */ /* 0x000fea0003800000 */
[----:B------:R-:W-:Y:S05]  /*20c0*/  BRA `(.L_x_63605) ;  /* 0x0000002000007947 */ /* 0x000fea0003800000 */
.L_x_63603:
[----:B------:R-:W-:-:S05]  /*20d0*/  FADD.FTZ R28, R61, R28 ;  /* 0x0000001c3d1c7221 */ /* 0x000fca0000010000 */
.L_x_63604:
[----:B------:R-:W-:Y:S02]  /*20e0*/  MOV R65, R28 ;  /* 0x0000001c00417202 */ /* 0x000fe40000000f00 */
.L_x_63605:
[----:B------:R-:W-:Y:S01]  /*20f0*/  FMUL.FTZ R48, R70, R98 ;  /* 0x0000006246307220 */ /* 0x000fe20000410000 */
[----:B------:R-:W-:Y:S05]  /*2100*/  @P2 BRA `(.L_x_63606) ;  /* 0x0000002000002947 */ /* 0x000fea0003800000 */
[----:B------:R-:W-:Y:S05]  /*2110*/  @P0 BRA `(.L_x_63607) ;  /* 0x0000002000000947 */ /* 0x000fea0003800000 */
[----:B------:R-:W-:Y:S05]  /*2120*/  BRA `(.L_x_63608) ;  /* 0x0000002000007947 */ /* 0x000fea0003800000 */
.L_x_63606:
[----:B------:R-:W-:-:S05]  /*2130*/  FADD.FTZ R48, R62, R48 ;  /* 0x000000303e307221 */ /* 0x000fca0000010000 */
.L_x_63607:
[----:B------:R-:W-:Y:S02]  /*2140*/  MOV R66, R48 ;  /* 0x0000003000427202 */ /* 0x000fe40000000f00 */
.L_x_63608:
[----:B------:R-:W-:Y:S01]  /*2150*/  FMUL.FTZ R81, R71, R98 ;  /* 0x0000006247517220 */ /* 0x000fe20000410000 */
[----:B------:R-:W-:Y:S05]  /*2160*/  @P2 BRA `(.L_x_63609) ;  /* 0x0000002000002947 */ /* 0x000fea0003800000 */
[----:B------:R-:W-:Y:S05]  /*2170*/  @P0 BRA `(.L_x_63610) ;  /* 0x0000002000000947 */ /* 0x000fea0003800000 */
[----:B------:R-:W-:Y:S05]  /*2180*/  BRA `(.L_x_63611) ;  /* 0x0000002000007947 */ /* 0x000fea0003800000 */
.L_x_63609:
[----:B------:R-:W-:-:S05]  /*2190*/  FADD.FTZ R81, R63, R81 ;  /* 0x000000513f517221 */ /* 0x000fca0000010000 */
.L_x_63610:
[----:B------:R-:W-:Y:S02]  /*21a0*/  MOV R67, R81 ;  /* 0x0000005100437202 */ /* 0x000fe40000000f00 */
.L_x_63611:
[----:B------:R-:W-:-:S04]  /*21b0*/  @P0 LEA R68, P2, R99, c[0x0][0x188], 0x4 ;  /* 0x0000620063440a11 */ /* 0x000fc800078420ff */
[C---:B------:R-:W-:Y:S02]  /*21c0*/  @P0 LEA.HI.X R69, R99.reuse, c[0x0][0x18c], RZ, 0x4, P2 ;  /* 0x0000630063450a11 */ /* 0x040fe400010f24ff */
[----:B------:R-:W-:-:S03]  /*21d0*/  IADD3 R99, R99, 0x20, RZ ;  /* 0x0000002063637810 */ /* 0x000fc60007ffe0ff */
[----:B------:R0:W-:Y:S04]  /*21e0*/  @P0 STG.E.128 [R68.64], R64 ;  /* 0x0000004044000986 */ /* 0x0001e8000c101d04 */
.L_x_63599:
[----:B------:R-:W-:Y:S05]  /*21f0*/  BSYNC B0 ;  /* 0x0000000000007941 */ /* 0x000fea0003800000 */
.L_x_63598:
        /* <DEDUP_REMOVED lines=17> */
.L_x_63614:
[----:B------:R-:W-:-:S05]  /*2310*/  FADD.FTZ R9, R60, R9 ;  /* 0x000000093c097221 */ /* 0x000fca0000010000 */
.L_x_63615:
[----:B------:R-:W-:Y:S02]  /*2320*/  MOV R64, R9 ;  /* 0x0000000900407202 */ /* 0x000fe40000000f00 */
.L_x_63616:
[----:B------:R-:W-:Y:S01]  /*2330*/  FMUL.FTZ R29, R69, R98 ;  /* 0x00000062451d7220 */ /* 0x000fe20000410000 */
[----:B------:R-:W-:Y:S05]  /*2340*/  @P2 BRA `(.L_x_63617) ;  /* 0x0000002000002947 */ /* 0x000fea0003800000 */
[----:B------:R-:W-:Y:S05]  /*2350*/  @P0 BRA `(.L_x_63618) ;  /* 0x0000002000000947 */ /* 0x000fea0003800000 */
[----:B------:R-:W-:Y:S05]  /*2360*/  BRA `(.L_x_63619) ;  /* 0x0000002000007947 */ /* 0x000fea0003800000 */
.L_x_63617:
[----:B------:R-:W-:-:S05]  /*2370*/  FADD.FTZ R29, R61, R29 ;  /* 0x0000001d3d1d7221 */ /* 0x000fca0000010000 */
.L_x_63618:
[----:B------:R-:W-:Y:S02]  /*2380*/  MOV R65, R29 ;  /* 0x0000001d00417202 */ /* 0x000fe40000000f00 */
.L_x_63619:
[----:B------:R-:W-:Y:S01]  /*2390*/  FMUL.FTZ R49, R70, R98 ;  /* 0x0000006246317220 */ /* 0x000fe20000410000 */
[----:B------:R-:W-:Y:S05]  /*23a0*/  @P2 BRA `(.L_x_63620) ;  /* 0x0000002000002947 */ /* 0x000fea0003800000 */
[----:B------:R-:W-:Y:S05]  /*23b0*/  @P0 BRA `(.L_x_63621) ;  /* 0x0000002000000947 */ /* 0x000fea0003800000 */
[----:B------:R-:W-:Y:S05]  /*23c0*/  BRA `(.L_x_63622) ;  /* 0x0000002000007947 */ /* 0x000fea0003800000 */
.L_x_63620:
[----:B------:R-:W-:-:S05]  /*23d0*/  FADD.FTZ R49, R62, R49 ;  /* 0x000000313e317221 */ /* 0x000fca0000010000 */
.L_x_63621:
[----:B------:R-:W-:Y:S02]  /*23e0*/  MOV R66, R49 ;  /* 0x0000003100427202 */ /* 0x000fe40000000f00 */
.L_x_63622:
[----:B------:R-:W-:Y:S01]  /*23f0*/  FMUL.FTZ R82, R71, R98 ;  /* 0x0000006247527220 */ /* 0x000fe20000410000 */
[----:B------:R-:W-:Y:S05]  /*2400*/  @P2 BRA `(.L_x_63623) ;  /* 0x0000002000002947 */ /* 0x000fea0003800000 */
[----:B------:R-:W-:Y:S05]  /*2410*/  @P0 BRA `(.L_x_63624) ;  /* 0x0000002000000947 */ /* 0x000fea0003800000 */
[----:B------:R-:W-:Y:S05]  /*2420*/  BRA `(.L_x_63625) ;  /* 0x0000002000007947 */ /* 0x000fea0003800000 */
.L_x_63623:
[----:B------:R-:W-:-:S05]  /*2430*/  FADD.FTZ R82, R63, R82 ;  /* 0x000000523f527221 */ /* 0x000fca0000010000 */
.L_x_63624:
[----:B------:R-:W-:Y:S02]  /*2440*/  MOV R67, R82 ;  /* 0x0000005200437202 */ /* 0x000fe40000000f00 */
.L_x_63625:
[----:B------:R-:W-:-:S04]  /*2450*/  @P0 LEA R68, P2, R99, c[0x0][0x188], 0x4 ;  /* 0x0000620063440a11 */ /* 0x000fc800078420ff */
[C---:B------:R-:W-:Y:S02]  /*2460*/  @P0 LEA.HI.X R69, R99.reuse, c[0x0][0x18c], RZ, 0x4, P2 ;  /* 0x0000630063450a11 */ /* 0x040fe400010f24ff */
[----:B------:R-:W-:-:S03]  /*2470*/  IADD3 R99, R99, 0x20, RZ ;  /* 0x0000002063637810 */ /* 0x000fc60007ffe0ff */
[----:B------:R0:W-:Y:S04]  /*2480*/  @P0 STG.E.128 [R68.64], R64 ;  /* 0x0000004044000986 */ /* 0x0001e8000c101d04 */
.L_x_63613:
[----:B------:R-:W-:Y:S05]  /*2490*/  BSYNC B0 ;  /* 0x0000000000007941 */ /* 0x000fea0003800000 */
.L_x_63612:
        /* <DEDUP_REMOVED lines=17> */
.L_x_63628:
[----:B------:R-:W-:-:S05]  /*25b0*/  FADD.FTZ R10, R60, R10 ;  /* 0x0000000a3c0a7221 */ /* 0x000fca0000010000 */
.L_x_63629:
[----:B------:R-:W-:Y:S02]  /*25c0*/  MOV R64, R10 ;  /* 0x0000000a00407202 */ /* 0x000fe40000000f00 */
.L_x_63630:
[----:B------:R-:W-:Y:S01]  /*25d0*/  FMUL.FTZ R30, R69, R98 ;  /* 0x00000062451e7220 */ /* 0x000fe20000410000 */
[----:B------:R-:W-:Y:S05]  /*25e0*/  @P2 BRA `(.L_x_63631) ;  /* 0x0000002000002947 */ /* 0x000fea0003800000 */
[----:B------:R-:W-:Y:S05]  /*25f0*/  @P0 BRA `(.L_x_63632) ;  /* 0x0000002000000947 */ /* 0x000fea0003800000 */
[----:B------:R-:W-:Y:S05]  /*2600*/  BRA `(.L_x_63633) ;  /* 0x0000002000007947 */ /* 0x000fea0003800000 */
.L_x_63631:
[----:B------:R-:W-:-:S05]  /*2610*/  FADD.FTZ R30, R61, R30 ;  /* 0x0000001e3d1e7221 */ /* 0x000fca0000010000 */
.L_x_63632:
[----:B------:R-:W-:Y:S02]  /*2620*/  MOV R65, R30 ;  /* 0x0000001e00417202 */ /* 0x000fe40000000f00 */
.L_x_63633:
[----:B------:R-:W-:Y:S01]  /*2630*/  FMUL.FTZ R50, R70, R98 ;  /* 0x0000006246327220 */ /* 0x000fe20000410000 */
[----:B------:R-:W-:Y:S05]  /*2640*/  @P2 BRA `(.L_x_63634) ;  /* 0x0000002000002947 */ /* 0x000fea0003800000 */
[----:B------:R-:W-:Y:S05]  /*2650*/  @P0 BRA `(.L_x_63635) ;  /* 0x0000002000000947 */ /* 0x000fea0003800000 */
[----:B------:R-:W-:Y:S05]  /*2660*/  BRA `(.L_x_63636) ;  /* 0x0000002000007947 */ /* 0x000fea0003800000 */
.L_x_63634:
[----:B------:R-:W-:-:S05]  /*2670*/  FADD.FTZ R50, R62, R50 ;  /* 0x000000323e327221 */ /* 0x000fca0000010000 */
.L_x_63635:
[----:B------:R-:W-:Y:S02]  /*2680*/  MOV R66, R50 ;  /* 0x0000003200427202 */ /* 0x000fe40000000f00 */
.L_x_63636:
[----:B------:R-:W-:Y:S01]  /*2690*/  FMUL.FTZ R83, R71, R98 ;  /* 0x0000006247537220 */ /* 0x000fe20000410000 */
[----:B------:R-:W-:Y:S05]  /*26a0*/  @P2 BRA `(.L_x_63637) ;  /* 0x0000002000002947 */ /* 0x000fea0003800000 */
[----:B------:R-:W-:Y:S05]  /*26b0*/  @P0 BRA `(.L_x_63638) ;  /* 0x0000002000000947 */ /* 0x000fea0003800000 */
[----:B------:R-:W-:Y:S05]  /*26c0*/  BRA `(.L_x_63639) ;  /* 0x0000002000007947 */ /* 0x000fea0003800000 */
.L_x_63637:
[----:B------:R-:W-:-:S05]  /*26d0*/  FADD.FTZ R83, R63, R83 ;  /* 0x000000533f537221 */ /* 0x000fca0000010000 */
.L_x_63638:
[----:B------:R-:W-:Y:S02]  /*26e0*/  MOV R67, R83 ;  /* 0x0000005300437202 */ /* 0x000fe40000000f00 */
.L_x_63639:
[----:B------:R-:W-:-:S04]  /*26f0*/  @P0 LEA R68, P2, R99, c[0x0][0x188], 0x4 ;  /* 0x0000620063440a11 */ /* 0x000fc800078420ff */
[C---:B------:R-:W-:Y:S02]  /*2700*/  @P0 LEA.HI.X R69, R99.reuse, c[0x0][0x18c], RZ, 0x4, P2 ;  /* 0x0000630063450a11 */ /* 0x040fe400010f24ff */
[----:B------:R-:W-:-:S03]  /*2710*/  IADD3 R99, R99, 0x20, RZ ;  /* 0x0000002063637810 */ /* 0x000fc60007ffe0ff */
[----:B------:R0:W-:Y:S04]  /*2720*/  @P0 STG.E.128 [R68.64], R64 ;  /* 0x0000004044000986 */ /* 0x0001e8000c101d04 */
.L_x_63627:
[----:B------:R-:W-:Y:S05]  /*2730*/  BSYNC B0 ;  /* 0x0000000000007941 */ /* 0x000fea0003800000 */
.L_x_63626:
        /* <DEDUP_REMOVED lines=17> */
.L_x_63642:
[----:B------:R-:W-:-:S05]  /*2850*/  FADD.FTZ R11, R60, R11 ;  /* 0x0000000b3c0b7221 */ /* 0x000fca0000010000 */
.L_x_63643:
[----:B------:R-:W-:Y:S02]  /*2860*/  MOV R64, R11 ;  /* 0x0000000b00407202 */ /* 0x000fe40000000f00 */
.L_x_63644:
[----:B------:R-:W-:Y:S01]  /*2870*/  FMUL.FTZ R31, R69, R98 ;  /* 0x00000062451f7220 */ /* 0x000fe20000410000 */
[----:B------:R-:W-:Y:S05]  /*2880*/  @P2 BRA `(.L_x_63645) ;  /* 0x0000002000002947 */ /* 0x000fea0003800000 */
[----:B------:R-:W-:Y:S05]  /*2890*/  @P0 BRA `(.L_x_63646) ;  /* 0x0000002000000947 */ /* 0x000fea0003800000 */
[----:B------:R-:W-:Y:S05]  /*28a0*/  BRA `(.L_x_63647) ;  /* 0x0000002000007947 */ /* 0x000fea0003800000 */
.L_x_63645:
[----:B------:R-:W-:-:S05]  /*28b0*/  FADD.FTZ R31, R61, R31 ;  /* 0x0000001f3d1f7221 */ /* 0x000fca0000010000 */
.L_x_63646:
[----:B------:R-:W-:Y:S02]  /*28c0*/  MOV R65, R31 ;  /* 0x0000001f00417202 */ /* 0x000fe40000000f00 */
.L_x_63647:
[----:B------:R-:W-:Y:S01]  /*28d0*/  FMUL.FTZ R51, R70, R98 ;  /* 0x0000006246337220 */ /* 0x000fe20000410000 */
[----:B------:R-:W-:Y:S05]  /*28e0*/  @P2 BRA `(.L_x_63648) ;  /* 0x0000002000002947 */ /* 0x000fea0003800000 */
[----:B------:R-:W-:Y:S05]  /*28f0*/  @P0 BRA `(.L_x_63649) ;  /* 0x0000002000000947 */ /* 0x000fea0003800000 */
[----:B------:R-:W-:Y:S05]  /*2900*/  BRA `(.L_x_63650) ;  /* 0x0000002000007947 */ /* 0x000fea0003800000 */
.L_x_63648:
[----:B------:R-:W-:-:S05]  /*2910*/  FADD.FTZ R51, R62, R51 ;  /* 0x000000333e337221 */ /* 0x000fca0000010000 */
.L_x_63649:
[----:B------:R-:W-:Y:S02]  /*2920*/  MOV R66, R51 ;  /* 0x0000003300427202 */ /* 0x000fe40000000f00 */
.L_x_63650:
[----:B------:R-:W-:Y:S01]  /*2930*/  FMUL.FTZ R84, R71, R98 ;  /* 0x0000006247547220 */ /* 0x000fe20000410000 */
[----:B------:R-:W-:Y:S05]  /*2940*/  @P2 BRA `(.L_x_63651) ;  /* 0x0000002000002947 */ /* 0x000fea0003800000 */
[----:B------:R-:W-:Y:S05]  /*2950*/  @P0 BRA `(.L_x_63652) ;  /* 0x0000002000000947 */ /* 0x000fea0003800000 */
[----:B------:R-:W-:Y:S05]  /*2960*/  BRA `(.L_x_63653) ;  /* 0x0000002000007947 */ /* 0x000fea0003800000 */
.L_x_63651:
[----:B------:R-:W-:-:S05]  /*2970*/  FADD.FTZ R84, R63, R84 ;  /* 0x000000543f547221 */ /* 0x000fca0000010000 */
.L_x_63652:
[----:B------:R-:W-:Y:S02]  /*2980*/  MOV R67, R84 ;  /* 0x0000005400437202 */ /* 0x000fe40000000f00 */
.L_x_63653:
[----:B------:R-:W-:-:S04]  /*2990*/  @P0 LEA R68, P2, R99, c[0x0][0x188], 0x4 ;  /* 0x0000620063440a11 */ /* 0x000fc800078420ff */
[C---:B------:R-:W-:Y:S02]  /*29a0*/  @P0 LEA.HI.X R69, R99.reuse, c[0x0][0x18c], RZ, 0x4, P2 ;  /* 0x0000630063450a11 */ /* 0x040fe400010f24ff */
[----:B------:R-:W-:-:S03]  /*29b0*/  IADD3 R99, R99, 0x20, RZ ;  /* 0x0000002063637810 */ /* 0x000fc60007ffe0ff */
[----:B------:R0:W-:Y:S04]  /*29c0*/  @P0 STG.E.128 [R68.64], R64 ;  /* 0x0000004044000986 */ /* 0x0001e8000c101d04 */
.L_x_63641:
[----:B------:R-:W-:Y:S05]  /*29d0*/  BSYNC B0 ;  /* 0x0000000000007941 */ /* 0x000fea0003800000 */
.L_x_63640:
        /* <DEDUP_REMOVED lines=17> */
.L_x_63656:
[----:B------:R-:W-:-:S05]  /*2af0*/  FADD.FTZ R12, R60, R12 ;  /* 0x0000000c3c0c7221 */ /* 0x000fca0000010000 */
.L_x_63657:
[----:B------:R-:W-:Y:S02]  /*2b00*/  MOV R64, R12 ;  /* 0x0000000c00407202 */ /* 0x000fe40000000f00 */
.L_x_63658:
[----:B------:R-:W-:Y:S01]  /*2b10*/  FMUL.FTZ R32, R69, R98 ;  /* 0x0000006245207220 */ /* 0x000fe20000410000 */
[----:B------:R-:W-:Y:S05]  /*2b20*/  @P2 BRA `(.L_x_63659) ;  /* 0x0000002000002947 */ /* 0x000fea0003800000 */
[----:B------:R-:W-:Y:S05]  /*2b30*/  @P0 BRA `(.L_x_63660) ;  /* 0x0000002000000947 */ /* 0x000fea0003800000 */
[----:B------:R-:W-:Y:S05]  /*2b40*/  BRA `(.L_x_63661) ;  /* 0x0000002000007947 */ /* 0x000fea0003800000 */
.L_x_63659:
[----:B------:R-:W-:-:S05]  /*2b50*/  FADD.FTZ R32, R61, R32 ;  /* 0x000000203d207221 */ /* 0x000fca0000010000 */
.L_x_63660:
[----:B------:R-:W-:Y:S02]  /*2b60*/  MOV R65, R32 ;  /* 0x0000002000417202 */ /* 0x000fe40000000f00 */
.L_x_63661:
[----:B------:R-:W-:Y:S01]  /*2b70*/  FMUL.FTZ R52, R70, R98 ;  /* 0x0000006246347220 */ /* 0x000fe20000410000 */
[----:B------:R-:W-:Y:S05]  /*2b80*/  @P2 BRA `(.L_x_63662) ;  /* 0x0000002000002947 */ /* 0x000fea0003800000 */
[----:B------:R-:W-:Y:S05]  /*2b90*/  @P0 BRA `(.L_x_63663) ;  /* 0x0000002000000947 */ /* 0x000fea0003800000 */
[----:B------:R-:W-:Y:S05]  /*2ba0*/  BRA `(.L_x_63664) ;  /* 0x0000002000007947 */ /* 0x000fea0003800000 */
.L_x_63662:
[----:B------:R-:W-:-:S05]  /*2bb0*/  FADD.FTZ R52, R62, R52 ;  /* 0x000000343e347221 */ /* 0x000fca0000010000 */
.L_x_63663:
[----:B------:R-:W-:Y:S02]  /*2bc0*/  MOV R66, R52 ;  /* 0x0000003400427202 */ /* 0x000fe40000000f00 */
.L_x_63664:
[----:B------:R-:W-:Y:S01]  /*2bd0*/  FMUL.FTZ R85, R71, R98 ;  /* 0x0000006247557220 */ /* 0x000fe20000410000 */
[----:B------:R-:W-:Y:S05]  /*2be0*/  @P2 BRA `(.L_x_63665) ;  /* 0x0000002000002947 */ /* 0x000fea0003800000 */
[----:B------:R-:W-:Y:S05]  /*2bf0*/  @P0 BRA `(.L_x_63666) ;  /* 0x0000002000000947 */ /* 0x000fea0003800000 */
[----:B------:R-:W-:Y:S05]  /*2c00*/  BRA `(.L_x_63667) ;  /* 0x0000002000007947 */ /* 0x000fea0003800000 */
.L_x_63665:
[----:B------:R-:W-:-:S05]  /*2c10*/  FADD.FTZ R85, R63, R85 ;  /* 0x000000553f557221 */ /* 0x000fca0000010000 */
.L_x_63666:
[----:B------:R-:W-:Y:S02]  /*2c20*/  MOV R67, R85 ;  /* 0x0000005500437202 */ /* 0x000fe40000000f00 */
.L_x_63667:
[----:B------:R-:W-:-:S04]  /*2c30*/  @P0 LEA R68, P2, R99, c[0x0][0x188], 0x4 ;  /* 0x0000620063440a11 */ /* 0x000fc800078420ff */
[C---:B------:R-:W-:Y:S02]  /*2c40*/  @P0 LEA.HI.X R69, R99.reuse, c[0x0][0x18c], RZ, 0x4, P2 ;  /* 0x0000630063450a11 */ /* 0x040fe400010f24ff */
[----:B------:R-:W-:-:S03]  /*2c50*/  IADD3 R99, R99, 0x20, RZ ;  /* 0x0000002063637810 */ /* 0x000fc60007ffe0ff */
[----:B------:R0:W-:Y:S04]  /*2c60*/  @P0 STG.E.128 [R68.64], R64 ;  /* 0x0000004044000986 */ /* 0x0001e8000c101d04 */
.L_x_63655:
[----:B------:R-:W-:Y:S05]  /*2c70*/  BSYNC B0 ;  /* 0x0000000000007941 */ /* 0x000fea0003800000 */
.L_x_63654:
        /* <DEDUP_REMOVED lines=17> */
.L_x_63670:
[----:B------:R-:W-:-:S05]  /*2d90*/  FADD.FTZ R13, R60, R13 ;  /* 0x0000000d3c0d7221 */ /* 0x000fca0000010000 */
.L_x_63671:
[----:B------:R-:W-:Y:S02]  /*2da0*/  MOV R64, R13 ;  /* 0x0000000d00407202 */ /* 0x000fe40000000f00 */
.L_x_63672:
[----:B------:R-:W-:Y:S01]  /*2db0*/  FMUL.FTZ R33, R69, R98 ;  /* 0x0000006245217220 */ /* 0x000fe20000410000 */
[----:B------:R-:W-:Y:S05]  /*2dc0*/  @P2 BRA `(.L_x_63673) ;  /* 0x0000002000002947 */ /* 0x000fea0003800000 */
[----:B------:R-:W-:Y:S05]  /*2dd0*/  @P0 BRA `(.L_x_63674) ;  /* 0x0000002000000947 */ /* 0x000fea0003800000 */
[----:B------:R-:W-:Y:S05]  /*2de0*/  BRA `(.L_x_63675) ;  /* 0x0000002000007947 */ /* 0x000fea0003800000 */
.L_x_63673:
[----:B------:R-:W-:-:S05]  /*2df0*/  FADD.FTZ R33, R61, R33 ;  /* 0x000000213d217221 */ /* 0x000fca0000010000 */
.L_x_63674:
[----:B------:R-:W-:Y:S02]  /*2e00*/  MOV R65, R33 ;  /* 0x0000002100417202 */ /* 0x000fe40000000f00 */
.L_x_63675:
[----:B------:R-:W-:Y:S01]  /*2e10*/  FMUL.FTZ R53, R70, R98 ;  /* 0x0000006246357220 */ /* 0x000fe20000410000 */
[----:B------:R-:W-:Y:S05]  /*2e20*/  @P2 BRA `(.L_x_63676) ;  /* 0x0000002000002947 */ /* 0x000fea0003800000 */
[----:B------:R-:W-:Y:S05]  /*2e30*/  @P0 BRA `(.L_x_63677) ;  /* 0x0000002000000947 */ /* 0x000fea0003800000 */
[----:B------:R-:W-:Y:S05]  /*2e40*/  BRA `(.L_x_63678) ;  /* 0x0000002000007947 */ /* 0x000fea0003800000 */
.L_x_63676:
[----:B------:R-:W-:-:S05]  /*2e50*/  FADD.FTZ R53, R62, R53 ;  /* 0x000000353e357221 */ /* 0x000fca0000010000 */
.L_x_63677:
[----:B------:R-:W-:Y:S02]  /*2e60*/  MOV R66, R53 ;  /* 0x0000003500427202 */ /* 0x000fe40000000f00 */
.L_x_63678:
[----:B------:R-:W-:Y:S01]  /*2e70*/  FMUL.FTZ R86, R71, R98 ;  /* 0x0000006247567220 */ /* 0x000fe20000410000 */
[----:B------:R-:W-:Y:S05]  /*2e80*/  @P2 BRA `(.L_x_63679) ;  /* 0x0000002000002947 */ /* 0x000fea0003800000 */
[----:B------:R-:W-:Y:S05]  /*2e90*/  @P0 BRA `(.L_x_63680) ;  /* 0x0000002000000947 */ /* 0x000fea0003800000 */
[----:B------:R-:W-:Y:S05]  /*2ea0*/  BRA `(.L_x_63681) ;  /* 0x0000002000007947 */ /* 0x000fea0003800000 */
.L_x_63679:
[----:B------:R-:W-:-:S05]  /*2eb0*/  FADD.FTZ R86, R63, R86 ;  /* 0x000000563f567221 */ /* 0x000fca0000010000 */
.L_x_63680:
[----:B------:R-:W-:Y:S02]  /*2ec0*/  MOV R67, R86 ;  /* 0x0000005600437202 */ /* 0x000fe40000000f00 */
.L_x_63681:
[----:B------:R-:W-:-:S04]  /*2ed0*/  @P0 LEA R68, P2, R99, c[0x0][0x188], 0x4 ;  /* 0x0000620063440a11 */ /* 0x000fc800078420ff */
[C---:B------:R-:W-:Y:S02]  /*2ee0*/  @P0 LEA.HI.X R69, R99.reuse, c[0x0][0x18c], RZ, 0x4, P2 ;  /* 0x0000630063450a11 */ /* 0x040fe400010f24ff */
[----:B------:R-:W-:-:S03]  /*2ef0*/  IADD3 R99, R99, 0x20, RZ ;  /* 0x0000002063637810 */ /* 0x000fc60007ffe0ff */
[----:B------:R0:W-:Y:S04]  /*2f00*/  @P0 STG.E.128 [R68.64], R64 ;  /* 0x0000004044000986 */ /* 0x0001e8000c101d04 */
.L_x_63669:
[----:B------:R-:W-:Y:S05]  /*2f10*/  BSYNC B0 ;  /* 0x0000000000007941 */ /* 0x000fea0003800000 */
.L_x_63668:
        /* <DEDUP_REMOVED lines=17> */
.L_x_63684:
[----:B------:R-:W-:-:S05]  /*3030*/  FADD.FTZ R14, R60, R14 ;  /* 0x0000000e3c0e7221 */ /* 0x000fca0000010000 */
.L_x_63685:
[----:B------:R-:W-:Y:S02]  /*3040*/  MOV R64, R14 ;  /* 0x0000000e00407202 */ /* 0x000fe40000000f00 */
.L_x_63686:
[----:B------:R-:W-:Y:S01]  /*3050*/  FMUL.FTZ R34, R69, R98 ;  /* 0x0000006245227220 */ /* 0x000fe20000410000 */
[----:B------:R-:W-:Y:S05]  /*3060*/  @P2 BRA `(.L_x_63687) ;  /* 0x0000002000002947 */ /* 0x000fea0003800000 */
[----:B------:R-:W-:Y:S05]  /*3070*/  @P0 BRA `(.L_x_63688) ;  /* 0x0000002000000947 */ /* 0x000fea0003800000 */
[----:B------:R-:W-:Y:S05]  /*3080*/  BRA `(.L_x_63689) ;  /* 0x0000002000007947 */ /* 0x000fea0003800000 */
.L_x_63687:
[----:B------:R-:W-:-:S05]  /*3090*/  FADD.FTZ R34, R61, R34 ;  /* 0x000000223d227221 */ /* 0x000fca0000010000 */
.L_x_63688:
[----:B------:R-:W-:Y:S02]  /*30a0*/  MOV R65, R34 ;  /* 0x0000002200417202 */ /* 0x000fe40000000f00 */
.L_x_63689:
[----:B------:R-:W-:Y:S01]  /*30b0*/  FMUL.FTZ R54, R70, R98 ;  /* 0x0000006246367220 */ /* 0x000fe20000410000 */
[----:B------:R-:W-:Y:S05]  /*30c0*/  @P2 BRA `(.L_x_63690) ;  /* 0x0000002000002947 */ /* 0x000fea0003800000 */
[----:B------:R-:W-:Y:S05]  /*30d0*/  @P0 BRA `(.L_x_63691) ;  /* 0x0000002000000947 */ /* 0x000fea0003800000 */
[----:B------:R-:W-:Y:S05]  /*30e0*/  BRA `(.L_x_63692) ;  /* 0x0000002000007947 */ /* 0x000fea0003800000 */
.L_x_63690:
[----:B------:R-:W-:-:S05]  /*30f0*/  FADD.FTZ R54, R62, R54 ;  /* 0x000000363e367221 */ /* 0x000fca0000010000 */
.L_x_63691:
[----:B------:R-:W-:Y:S02]  /*3100*/  MOV R66, R54 ;  /* 0x0000003600427202 */ /* 0x000fe40000000f00 */
.L_x_63692:
[----:B------:R-:W-:Y:S01]  /*3110*/  FMUL.FTZ R87, R71, R98 ;  /* 0x0000006247577220 */ /* 0x000fe20000410000 */
[----:B------:R-:W-:Y:S05]  /*3120*/  @P2 BRA `(.L_x_63693) ;  /* 0x0000002000002947 */ /* 0x000fea0003800000 */
[----:B------:R-:W-:Y:S05]  /*3130*/  @P0 BRA `(.L_x_63694) ;  /* 0x0000002000000947 */ /* 0x000fea0003800000 */
[----:B------:R-:W-:Y:S05]  /*3140*/  BRA `(.L_x_63695) ;  /* 0x0000002000007947 */ /* 0x000fea0003800000 */
.L_x_63693:
[----:B------:R-:W-:-:S05]  /*3150*/  FADD.FTZ R87, R63, R87 ;  /* 0x000000573f577221 */ /* 0x000fca0000010000 */
.L_x_63694:
[----:B------:R-:W-:Y:S02]  /*3160*/  MOV R67, R87 ;  /* 0x0000005700437202 */ /* 0x000fe40000000f00 */
.L_x_63695:
[----:B------:R-:W-:-:S04]  /*3170*/  @P0 LEA R68, P2, R99, c[0x0][0x188], 0x4 ;  /* 0x0000620063440a11 */ /* 0x000fc800078420ff */
[C---:B------:R-:W-:Y:S02]  /*3180*/  @P0 LEA.HI.X R69, R99.reuse, c[0x0][0x18c], RZ, 0x4, P2 ;  /* 0x0000630063450a11 */ /* 0x040fe400010f24ff */
[----:B------:R-:W-:-:S03]  /*3190*/  IADD3 R99, R99, 0x20, RZ ;  /* 0x0000002063637810 */ /* 0x000fc60007ffe0ff */
[----:B------:R0:W-:Y:S04]  /*31a0*/  @P0 STG.E.128 [R68.64], R64 ;  /* 0x0000004044000986 */ /* 0x0001e8000c101d04 */
.L_x_63683:
[----:B------:R-:W-:Y:S05]  /*31b0*/  BSYNC B0 ;  /* 0x0000000000007941 */ /* 0x000fea0003800000 */
.L_x_63682:
        /* <DEDUP_REMOVED lines=17> */
.L_x_63698:
[----:B------:R-:W-:-:S05]  /*32d0*/  FADD.FTZ R15, R60, R15 ;  /* 0x0000000f3c0f7221 */ /* 0x000fca0000010000 */
.L_x_63699:
[----:B------:R-:W-:Y:S02]  /*32e0*/  MOV R64, R15 ;  /* 0x0000000f00407202 */ /* 0x000fe40000000f00 */
.L_x_63700:
[----:B------:R-:W-:Y:S01]  /*32f0*/  FMUL.FTZ R35, R69, R98 ;  /* 0x0000006245237220 */ /* 0x000fe20000410000 */
[----:B------:R-:W-:Y:S05]  /*3300*/  @P2 BRA `(.L_x_63701) ;  /* 0x0000002000002947 */ /* 0x000fea0003800000 */
[----:B------:R-:W-:Y:S05]  /*3310*/  @P0 BRA `(.L_x_63702) ;  /* 0x0000002000000947 */ /* 0x000fea0003800000 */
[----:B------:R-:W-:Y:S05]  /*3320*/  BRA `(.L_x_63703) ;  /* 0x0000002000007947 */ /* 0x000fea0003800000 */
.L_x_63701:
[----:B------:R-:W-:-:S05]  /*3330*/  FADD.FTZ R35, R61, R35 ;  /* 0x000000233d237221 */ /* 0x000fca0000010000 */
.L_x_63702:
[----:B------:R-:W-:Y:S02]  /*3340*/  MOV R65, R35 ;  /* 0x0000002300417202 */ /* 0x000fe40000000f00 */
.L_x_63703:
[----:B------:R-:W-:Y:S01]  /*3350*/  FMUL.FTZ R55, R70, R98 ;  /* 0x0000006246377220 */ /* 0x000fe20000410000 */
[----:B------:R-:W-:Y:S05]  /*3360*/  @P2 BRA `(.L_x_63704) ;  /* 0x0000002000002947 */ /* 0x000fea0003800000 */
[----:B------:R-:W-:Y:S05]  /*3370*/  @P0 BRA `(.L_x_63705) ;  /* 0x0000002000000947 */ /* 0x000fea0003800000 */
[----:B------:R-:W-:Y:S05]  /*3380*/  BRA `(.L_x_63706) ;  /* 0x0000002000007947 */ /* 0x000fea0003800000 */
.L_x_63704:
[----:B------:R-:W-:-:S05]  /*3390*/  FADD.FTZ R55, R62, R55 ;  /* 0x000000373e377221 */ /* 0x000fca0000010000 */
.L_x_63705:
[----:B------:R-:W-:Y:S02]  /*33a0*/  MOV R66, R55 ;  /* 0x0000003700427202 */ /* 0x000fe40000000f00 */
.L_x_63706:
[----:B------:R-:W-:Y:S01]  /*33b0*/  FMUL.FTZ R88, R71, R98 ;  /* 0x0000006247587220 */ /* 0x000fe20000410000 */
[----:B------:R-:W-:Y:S05]  /*33c0*/  @P2 BRA `(.L_x_63707) ;  /* 0x0000002000002947 */ /* 0x000fea0003800000 */
[----:B------:R-:W-:Y:S05]  /*33d0*/  @P0 BRA `(.L_x_63708) ;  /* 0x0000002000000947 */ /* 0x000fea0003800000 */
[----:B------:R-:W-:Y:S05]  /*33e0*/  BRA `(.L_x_63709) ;  /* 0x0000002000007947 */ /* 0x000fea0003800000 */
.L_x_63707:
[----:B------:R-:W-:-:S05]  /*33f0*/  FADD.FTZ R88, R63, R88 ;  /* 0x000000583f587221 */ /* 0x000fca0000010000 */
.L_x_63708:
[----:B------:R-:W-:Y:S02]  /*3400*/  MOV R67, R88 ;  /* 0x0000005800437202 */ /* 0x000fe40000000f00 */
.L_x_63709:
[----:B------:R-:W-:-:S04]  /*3410*/  @P0 LEA R68, P2, R99, c[0x0][0x188], 0x4 ;  /* 0x0000620063440a11 */ /* 0x000fc800078420ff */
[C---:B------:R-:W-:Y:S02]  /*3420*/  @P0 LEA.HI.X R69, R99.reuse, c[0x0][0x18c], RZ, 0x4, P2 ;  /* 0x0000630063450a11 */ /* 0x040fe400010f24ff */
[----:B------:R-:W-:-:S03]  /*3430*/  IADD3 R99, R99, 0x20, RZ ;  /* 0x0000002063637810 */ /* 0x000fc60007ffe0ff */
[----:B------:R0:W-:Y:S04]  /*3440*/  @P0 STG.E.128 [R68.64], R64 ;  /* 0x0000004044000986 */ /* 0x0001e8000c101d04 */
.L_x_63697:
[----:B------:R-:W-:Y:S05]  /*3450*/  BSYNC B0 ;  /* 0x0000000000007941 */ /* 0x000fea0003800000 */
.L_x_63696:
        /* <DEDUP_REMOVED lines=17> */
.L_x_63712:
[----:B------:R-:W-:-:S05]  /*3570*/  FADD.FTZ R16, R60, R16 ;  /* 0x000000103c107221 */ /* 0x000fca0000010000 */
.L_x_63713:
[----:B------:R-:W-:Y:S02]  /*3580*/  MOV R64, R16 ;  /* 0x0000001000407202 */ /* 0x000fe40000000f00 */
.L_x_63714:
[----:B------:R-:W-:Y:S01]  /*3590*/  FMUL.FTZ R36, R69, R98 ;  /* 0x0000006245247220 */ /* 0x000fe20000410000 */
[----:B------:R-:W-:Y:S05]  /*35a0*/  @P2 BRA `(.L_x_63715) ;  /* 0x0000002000002947 */ /* 0x000fea0003800000 */
[----:B------:R-:W-:Y:S05]  /*35b0*/  @P0 BRA `(.L_x_63716) ;  /* 0x0000002000000947 */ /* 0x000fea0003800000 */
[----:B------:R-:W-:Y:S05]  /*35c0*/  BRA `(.L_x_63717) ;  /* 0x0000002000007947 */ /* 0x000fea0003800000 */
.L_x_63715:
[----:B------:R-:W-:-:S05]  /*35d0*/  FADD.FTZ R36, R61, R36 ;  /* 0x000000243d247221 */ /* 0x000fca0000010000 */
.L_x_63716:
[----:B------:R-:W-:Y:S02]  /*35e0*/  MOV R65, R36 ;  /* 0x0000002400417202 */ /* 0x000fe40000000f00 */
.L_x_63717:
[----:B------:R-:W-:Y:S01]  /*35f0*/  FMUL.FTZ R56, R70, R98 ;  /* 0x0000006246387220 */ /* 0x000fe20000410000 */
[----:B------:R-:W-:Y:S05]  /*3600*/  @P2 BRA `(.L_x_63718) ;  /* 0x0000002000002947 */ /* 0x000fea0003800000 */
[----:B------:R-:W-:Y:S05]  /*3610*/  @P0 BRA `(.L_x_63719) ;  /* 0x0000002000000947 */ /* 0x000fea0003800000 */
[----:B------:R-:W-:Y:S05]  /*3620*/  BRA `(.L_x_63720) ;  /* 0x0000002000007947 */ /* 0x000fea0003800000 */
.L_x_63718:
[----:B------:R-:W-:-:S05]  /*3630*/  FADD.FTZ R56, R62, R56 ;  /* 0x000000383e387221 */ /* 0x000fca0000010000 */
.L_x_63719:
[----:B------:R-:W-:Y:S02]  /*3640*/  MOV R66, R56 ;  /* 0x0000003800427202 */ /* 0x000fe40000000f00 */
.L_x_63720:
[----:B------:R-:W-:Y:S01]  /*3650*/  FMUL.FTZ R89, R71, R98 ;  /* 0x0000006247597220 */ /* 0x000fe20000410000 */
[----:B------:R-:W-:Y:S05]  /*3660*/  @P2 BRA `(.L_x_63721) ;  /* 0x0000002000002947 */ /* 0x000fea0003800000 */
[----:B------:R-:W-:Y:S05]  /*3670*/  @P0 BRA `(.L_x_63722) ;  /* 0x0000002000000947 */ /* 0x000fea0003800000 */
[----:B------:R-:W-:Y:S05]  /*3680*/  BRA `(.L_x_63723) ;  /* 0x0000002000007947 */ /* 0x000fea0003800000 */
.L_x_63721:
[----:B------:R-:W-:-:S05]  /*3690*/  FADD.FTZ R89, R63, R89 ;  /* 0x000000593f597221 */ /* 0x000fca0000010000 */
.L_x_63722:
[----:B------:R-:W-:Y:S02]  /*36a0*/  MOV R67, R89 ;  /* 0x0000005900437202 */ /* 0x000fe40000000f00 */
.L_x_63723:
[----:B------:R-:W-:-:S04]  /*36b0*/  @P0 LEA R68, P2, R99, c[0x0][0x188], 0x4 ;  /* 0x0000620063440a11 */ /* 0x000fc800078420ff */
[C---:B------:R-:W-:Y:S02]  /*36c0*/  @P0 LEA.HI.X R69, R99.reuse, c[0x0][0x18c], RZ, 0x4, P2 ;  /* 0x0000630063450a11 */ /* 0x040fe400010f24ff */
[----:B------:R-:W-:-:S03]  /*36d0*/  IADD3 R99, R99, 0x20, RZ ;  /* 0x0000002063637810 */ /* 0x000fc60007ffe0ff */
[----:B------:R0:W-:Y:S04]  /*36e0*/  @P0 STG.E.128 [R68.64], R64 ;  /* 0x0000004044000986 */ /* 0x0001e8000c101d04 */
.L_x_63711:
[----:B------:R-:W-:Y:S05]  /*36f0*/  BSYNC B0 ;  /* 0x0000000000007941 */ /* 0x000fea0003800000 */
.L_x_63710:
        /* <DEDUP_REMOVED lines=17> */
.L_x_63726:
[----:B------:R-:W-:-:S05]  /*3810*/  FADD.FTZ R17, R60, R17 ;  /* 0x000000113c117221 */ /* 0x000fca0000010000 */
.L_x_63727:
[----:B------:R-:W-:Y:S02]  /*3820*/  MOV R64, R17 ;  /* 0x0000001100407202 */ /* 0x000fe40000000f00 */
.L_x_63728:
[----:B------:R-:W-:Y:S01]  /*3830*/  FMUL.FTZ R37, R69, R98 ;  /* 0x0000006245257220 */ /* 0x000fe20000410000 */
[----:B------:R-:W-:Y:S05]  /*3840*/  @P2 BRA `(.L_x_63729) ;  /* 0x0000002000002947 */ /* 0x000fea0003800000 */
[----:B------:R-:W-:Y:S05]  /*3850*/  @P0 BRA `(.L_x_63730) ;  /* 0x0000002000000947 */ /* 0x000fea0003800000 */
[----:B------:R-:W-:Y:S05]  /*3860*/  BRA `(.L_x_63731) ;  /* 0x0000002000007947 */ /* 0x000fea0003800000 */
.L_x_63729:
[----:B------:R-:W-:-:S05]  /*3870*/  FADD.FTZ R37, R61, R37 ;  /* 0x000000253d257221 */ /* 0x000fca0000010000 */
.L_x_63730:
[----:B------:R-:W-:Y:S02]  /*3880*/  MOV R65, R37 ;  /* 0x0000002500417202 */ /* 0x000fe40000000f00 */
.L_x_63731:
[----:B------:R-:W-:Y:S01]  /*3890*/  FMUL.FTZ R57, R70, R98 ;  /* 0x0000006246397220 */ /* 0x000fe20000410000 */
[----:B------:R-:W-:Y:S05]  /*38a0*/  @P2 BRA `(.L_x_63732) ;  /* 0x0000002000002947 */ /* 0x000fea0003800000 */
[----:B------:R-:W-:Y:S05]  /*38b0*/  @P0 BRA `(.L_x_63733) ;  /* 0x0000002000000947 */ /* 0x000fea0003800000 */
[----:B------:R-:W-:Y:S05]  /*38c0*/  BRA `(.L_x_63734) ;  /* 0x0000002000007947 */ /* 0x000fea0003800000 */
.L_x_63732:
[----:B------:R-:W-:-:S05]  /*38d0*/  FADD.FTZ R57, R62, R57 ;  /* 0x000000393e397221 */ /* 0x000fca0000010000 */
.L_x_63733:
[----:B------:R-:W-:Y:S02]  /*38e0*/  MOV R66, R57 ;  /* 0x0000003900427202 */ /* 0x000fe40000000f00 */
.L_x_63734:
[----:B------:R-:W-:Y:S01]  /*38f0*/  FMUL.FTZ R90, R71, R98 ;  /* 0x00000062475a7220 */ /* 0x000fe20000410000 */
[----:B------:R-:W-:Y:S05]  /*3900*/  @P2 BRA `(.L_x_63735) ;  /* 0x0000002000002947 */ /* 0x000fea0003800000 */
[----:B------:R-:W-:Y:S05]  /*3910*/  @P0 BRA `(.L_x_63736) ;  /* 0x0000002000000947 */ /* 0x000fea0003800000 */
[----:B------:R-:W-:Y:S05]  /*3920*/  BRA `(.L_x_63737) ;  /* 0x0000002000007947 */ /* 0x000fea0003800000 */
.L_x_63735:
[----:B------:R-:W-:-:S05]  /*3930*/  FADD.FTZ R90, R63, R90 ;  /* 0x0000005a3f5a7221 */ /* 0x000fca0000010000 */
.L_x_63736:
[----:B------:R-:W-:Y:S02]  /*3940*/  MOV R67, R90 ;  /* 0x0000005a00437202 */ /* 0x000fe40000000f00 */
.L_x_63737:
[----:B------:R-:W-:-:S04]  /*3950*/  @P0 LEA R68, P2, R99, c[0x0][0x188], 0x4 ;  /* 0x0000620063440a11 */ /* 0x000fc800078420ff */
[C---:B------:R-:W-:Y:S02]  /*3960*/  @P0 LEA.HI.X R69, R99.reuse, c[0x0][0x18c], RZ, 0x4, P2 ;  /* 0x0000630063450a11 */ /* 0x040fe400010f24ff */
[----:B------:R-:W-:-:S03]  /*3970*/  IADD3 R99, R99, 0x20, RZ ;  /* 0x0000002063637810 */ /* 0x000fc60007ffe0ff */
[----:B------:R0:W-:Y:S04]  /*3980*/  @P0 STG.E.128 [R68.64], R64 ;  /* 0x0000004044000986 */ /* 0x0001e8000c101d04 */
.L_x_63725:
[----:B------:R-:W-:Y:S05]  /*3990*/  BSYNC B0 ;  /* 0x0000000000007941 */ /* 0x000fea0003800000 */
.L_x_63724:
        /* <DEDUP_REMOVED lines=17> */
.L_x_63740:
[----:B------:R-:W-:-:S05]  /*3ab0*/  FADD.FTZ R18, R60, R18 ;  /* 0x000000123c127221 */ /* 0x000fca0000010000 */
.L_x_63741:
[----:B------:R-:W-:Y:S02]  /*3ac0*/  MOV R64, R18 ;  /* 0x0000001200407202 */ /* 0x000fe40000000f00 */
.L_x_63742:
[----:B------:R-:W-:Y:S01]  /*3ad0*/  FMUL.FTZ R38, R69, R98 ;  /* 0x0000006245267220 */ /* 0x000fe20000410000 */
[----:B------:R-:W-:Y:S05]  /*3ae0*/  @P2 BRA `(.L_x_63743) ;  /* 0x0000002000002947 */ /* 0x000fea0003800000 */
[----:B------:R-:W-:Y:S05]  /*3af0*/  @P0 BRA `(.L_x_63744) ;  /* 0x0000002000000947 */ /* 0x000fea0003800000 */
[----:B------:R-:W-:Y:S05]  /*3b00*/  BRA `(.L_x_63745) ;  /* 0x0000002000007947 */ /* 0x000fea0003800000 */
.L_x_63743:
[----:B------:R-:W-:-:S05]  /*3b10*/  FADD.FTZ R38, R61, R38 ;  /* 0x000000263d267221 */ /* 0x000fca0000010000 */
.L_x_63744:
[----:B------:R-:W-:Y:S02]  /*3b20*/  MOV R65, R38 ;  /* 0x0000002600417202 */ /* 0x000fe40000000f00 */
.L_x_63745:
[----:B------:R-:W-:Y:S01]  /*3b30*/  FMUL.FTZ R58, R70, R98 ;  /* 0x00000062463a7220 */ /* 0x000fe20000410000 */
[----:B------:R-:W-:Y:S05]  /*3b40*/  @P2 BRA `(.L_x_63746) ;  /* 0x0000002000002947 */ /* 0x000fea0003800000 */
[----:B------:R-:W-:Y:S05]  /*3b50*/  @P0 BRA `(.L_x_63747) ;  /* 0x0000002000000947 */ /* 0x000fea0003800000 */
[----:B------:R-:W-:Y:S05]  /*3b60*/  BRA `(.L_x_63748) ;  /* 0x0000002000007947 */ /* 0x000fea0003800000 */
.L_x_63746:
[----:B------:R-:W-:-:S05]  /*3b70*/  FADD.FTZ R58, R62, R58 ;  /* 0x0000003a3e3a7221 */ /* 0x000fca0000010000 */
.L_x_63747:
[----:B------:R-:W-:Y:S02]  /*3b80*/  MOV R66, R58 ;  /* 0x0000003a00427202 */ /* 0x000fe40000000f00 */
.L_x_63748:
[----:B------:R-:W-:Y:S01]  /*3b90*/  FMUL.FTZ R91, R71, R98 ;  /* 0x00000062475b7220 */ /* 0x000fe20000410000 */
[----:B------:R-:W-:Y:S05]  /*3ba0*/  @P2 BRA `(.L_x_63749) ;  /* 0x0000002000002947 */ /* 0x000fea0003800000 */
[----:B------:R-:W-:Y:S05]  /*3bb0*/  @P0 BRA `(.L_x_63750) ;  /* 0x0000002000000947 */ /* 0x000fea0003800000 */
[----:B------:R-:W-:Y:S05]  /*3bc0*/  BRA `(.L_x_63751) ;  /* 0x0000002000007947 */ /* 0x000fea0003800000 */
.L_x_63749:
[----:B------:R-:W-:-:S05]  /*3bd0*/  FADD.FTZ R91, R63, R91 ;  /* 0x0000005b3f5b7221 */ /* 0x000fca0000010000 */
.L_x_63750:
[----:B------:R-:W-:Y:S02]  /*3be0*/  MOV R67, R91 ;  /* 0x0000005b00437202 */ /* 0x000fe40000000f00 */
.L_x_63751:
[----:B------:R-:W-:-:S04]  /*3bf0*/  @P0 LEA R68, P2, R99, c[0x0][0x188], 0x4 ;  /* 0x0000620063440a11 */ /* 0x000fc800078420ff */
[C---:B------:R-:W-:Y:S02]  /*3c00*/  @P0 LEA.HI.X R69, R99.reuse, c[0x0][0x18c], RZ, 0x4, P2 ;  /* 0x0000630063450a11 */ /* 0x040fe400010f24ff */
[----:B------:R-:W-:-:S03]  /*3c10*/  IADD3 R99, R99, 0x20, RZ ;  /* 0x0000002063637810 */ /* 0x000fc60007ffe0ff */
[----:B------:R0:W-:Y:S04]  /*3c20*/  @P0 STG.E.128 [R68.64], R64 ;  /* 0x0000004044000986 */ /* 0x0001e8000c101d04 */
.L_x_63739:
[----:B------:R-:W-:Y:S05]  /*3c30*/  BSYNC B0 ;  /* 0x0000000000007941 */ /* 0x000fea0003800000 */
.L_x_63738:
        /* <DEDUP_REMOVED lines=17> */
.L_x_63754:
[----:B------:R-:W-:-:S05]  /*3d50*/  FADD.FTZ R19, R60, R19 ;  /* 0x000000133c137221 */ /* 0x000fca0000010000 */
.L_x_63755:
[----:B------:R-:W-:Y:S02]  /*3d60*/  MOV R64, R19 ;  /* 0x0000001300407202 */ /* 0x000fe40000000f00 */
.L_x_63756:
[----:B------:R-:W-:Y:S01]  /*3d70*/  FMUL.FTZ R39, R69, R98 ;  /* 0x0000006245277220 */ /* 0x000fe20000410000 */
[----:B------:R-:W-:Y:S05]  /*3d80*/  @P2 BRA `(.L_x_63757) ;  /* 0x0000002000002947 */ /* 0x000fea0003800000 */
[----:B------:R-:W-:Y:S05]  /*3d90*/  @P0 BRA `(.L_x_63758) ;  /* 0x0000002000000947 */ /* 0x000fea0003800000 */
[----:B------:R-:W-:Y:S05]  /*3da0*/  BRA `(.L_x_63759) ;  /* 0x0000002000007947 */ /* 0x000fea0003800000 */
.L_x_63757:
[----:B------:R-:W-:-:S05]  /*3db0*/  FADD.FTZ R39, R61, R39 ;  /* 0x000000273d277221 */ /* 0x000fca0000010000 */
.L_x_63758:
[----:B------:R-:W-:Y:S02]  /*3dc0*/  MOV R65, R39 ;  /* 0x0000002700417202 */ /* 0x000fe40000000f00 */
.L_x_63759:
[----:B------:R-:W-:Y:S01]  /*3dd0*/  FMUL.FTZ R59, R70, R98 ;  /* 0x00000062463b7220 */ /* 0x000fe20000410000 */
[----:B------:R-:W-:Y:S05]  /*3de0*/  @P2 BRA `(.L_x_63760) ;  /* 0x0000002000002947 */ /* 0x000fea0003800000 */
[----:B------:R-:W-:Y:S05]  /*3df0*/  @P0 BRA `(.L_x_63761) ;  /* 0x0000002000000947 */ /* 0x000fea0003800000 */
[----:B------:R-:W-:Y:S05]  /*3e00*/  BRA `(.L_x_63762) ;  /* 0x0000002000007947 */ /* 0x000fea0003800000 */
.L_x_63760:
[----:B------:R-:W-:-:S05]  /*3e10*/  FADD.FTZ R59, R62, R59 ;  /* 0x0000003b3e3b7221 */ /* 0x000fca0000010000 */
.L_x_63761:
[----:B------:R-:W-:Y:S02]  /*3e20*/  MOV R66, R59 ;  /* 0x0000003b00427202 */ /* 0x000fe40000000f00 */
.L_x_63762:
[----:B------:R-:W-:Y:S01]  /*3e30*/  FMUL.FTZ R92, R71, R98 ;  /* 0x00000062475c7220 */ /* 0x000fe20000410000 */
[----:B------:R-:W-:Y:S05]  /*3e40*/  @P2 BRA `(.L_x_63763) ;  /* 0x0000002000002947 */ /* 0x000fea0003800000 */
[----:B------:R-:W-:Y:S05]  /*3e50*/  @P0 BRA `(.L_x_63764) ;  /* 0x0000002000000947 */ /* 0x000fea0003800000 */
[----:B------:R-:W-:Y:S05]  /*3e60*/  BRA `(.L_x_63765) ;  /* 0x0000002000007947 */ /* 0x000fea0003800000 */
.L_x_63763:
[----:B------:R-:W-:-:S05]  /*3e70*/  FADD.FTZ R92, R63, R92 ;  /* 0x0000005c3f5c7221 */ /* 0x000fca0000010000 */
.L_x_63764:
[----:B------:R-:W-:Y:S02]  /*3e80*/  MOV R67, R92 ;  /* 0x0000005c00437202 */ /* 0x000fe40000000f00 */
.L_x_63765:
[----:B------:R-:W-:-:S04]  /*3e90*/  @P0 LEA R68, P2, R99, c[0x0][0x188], 0x4 ;  /* 0x0000620063440a11 */ /* 0x000fc800078420ff */
[C---:B------:R-:W-:Y:S02]  /*3ea0*/  @P0 LEA.HI.X R69, R99.reuse, c[0x0][0x18c], RZ, 0x4, P2 ;  /* 0x0000630063450a11 */ /* 0x040fe400010f24ff */
[----:B------:R-:W-:-:S03]  /*3eb0*/  IADD3 R99, R99, 0x20, RZ ;  /* 0x0000002063637810 */ /* 0x000fc60007ffe0ff */
[----:B------:R0:W-:Y:S04]  /*3ec0*/  @P0 STG.E.128 [R68.64], R64 ;  /* 0x0000004044000986 */ /* 0x0001e8000c101d04 */
.L_x_63753:
[----:B------:R-:W-:Y:S05]  /*3ed0*/  BSYNC B0 ;  /* 0x0000000000007941 */ /* 0x000fea0003800000 */
.L_x_63752:
        /* <DEDUP_REMOVED lines=17> */
.L_x_63768:
[----:B------:R-:W-:-:S05]  /*3ff0*/  FADD.FTZ R20, R60, R20 ;  /* 0x000000143c147221 */ /* 0x000fca0000010000 */
.L_x_63769:
[----:B------:R-:W-:Y:S02]  /*4000*/  MOV R64, R20 ;  /* 0x0000001400407202 */ /* 0x000fe40000000f00 */
.L_x_63770:
[----:B------:R-:W-:Y:S01]  /*4010*/  FMUL.FTZ R40, R69, R98 ;  /* 0x0000006245287220 */ /* 0x000fe20000410000 */
[----:B------:R-:W-:Y:S05]  /*4020*/  @P2 BRA `(.L_x_63771) ;  /* 0x0000002000002947 */ /* 0x000fea0003800000 */
[----:B------:R-:W-:Y:S05]  /*4030*/  @P0 BRA `(.L_x_63772) ;  /* 0x0000002000000947 */ /* 0x000fea0003800000 */
[----:B------:R-:W-:Y:S05]  /*4040*/  BRA `(.L_x_63773) ;  /* 0x0000002000007947 */ /* 0x000fea0003800000 */
.L_x_63771:
[----:B------:R-:W-:-:S05]  /*4050*/  FADD.FTZ R40, R61, R40 ;  /* 0x000000283d287221 */ /* 0x000fca0000010000 */
.L_x_63772:
[----:B------:R-:W-:Y:S02]  /*4060*/  MOV R65, R40 ;  /* 0x0000002800417202 */ /* 0x000fe40000000f00 */
.L_x_63773:
[----:B------:R-:W-:Y:S01]  /*4070*/  FMUL.FTZ R72, R70, R98 ;  /* 0x0000006246487220 */ /* 0x000fe20000410000 */
[----:B------:R-:W-:Y:S05]  /*4080*/  @P2 BRA `(.L_x_63774) ;  /* 0x0000002000002947 */ /* 0x000fea0003800000 */
[----:B------:R-:W-:Y:S05]  /*4090*/  @P0 BRA `(.L_x_63775) ;  /* 0x0000002000000947 */ /* 0x000fea0003800000 */
[----:B------:R-:W-:Y:S05]  /*40a0*/  BRA `(.L_x_63776) ;  /* 0x0000002000007947 */ /* 0x000fea0003800000 */
.L_x_63774:
[----:B------:R-:W-:-:S05]  /*40b0*/  FADD.FTZ R72, R62, R72 ;  /* 0x000000483e487221 */ /* 0x000fca0000010000 */
.L_x_63775:
[----:B------:R-:W-:Y:S02]  /*40c0*/  MOV R66, R72 ;  /* 0x0000004800427202 */ /* 0x000fe40000000f00 */
.L_x_63776:
[----:B------:R-:W-:Y:S01]  /*40d0*/  FMUL.FTZ R93, R71, R98 ;  /* 0x00000062475d7220 */ /* 0x000fe20000410000 */
[----:B------:R-:W-:Y:S05]  /*40e0*/  @P2 BRA `(.L_x_63777) ;  /* 0x0000002000002947 */ /* 0x000fea0003800000 */
[----:B------:R-:W-:Y:S05]  /*40f0*/  @P0 BRA `(.L_x_63778) ;  /* 0x0000002000000947 */ /* 0x000fea0003800000 */
[----:B------:R-:W-:Y:S05]  /*4100*/  BRA `(.L_x_63779) ;  /* 0x0000002000007947 */ /* 0x000fea0003800000 */
.L_x_63777:
[----:B------:R-:W-:-:S05]  /*4110*/  FADD.FTZ R93, R63, R93 ;  /* 0x0000005d3f5d7221 */ /* 0x000fca0000010000 */
.L_x_63778:
[----:B------:R-:W-:Y:S02]  /*4120*/  MOV R67, R93 ;  /* 0x0000005d00437202 */ /* 0x000fe40000000f00 */
.L_x_63779:
[----:B------:R-:W-:-:S04]  /*4130*/  @P0 LEA R68, P2, R99, c[0x0][0x188], 0x4 ;  /* 0x0000620063440a11 */ /* 0x000fc800078420ff */
[C---:B------:R-:W-:Y:S02]  /*4140*/  @P0 LEA.HI.X R69, R99.reuse, c[0x0][0x18c], RZ, 0x4, P2 ;  /* 0x0000630063450a11 */ /* 0x040fe400010f24ff */
[----:B------:R-:W-:-:S03]  /*4150*/  IADD3 R99, R99, 0x20, RZ ;  /* 0x0000002063637810 */ /* 0x000fc60007ffe0ff */
[----:B------:R0:W-:Y:S04]  /*4160*/  @P0 STG.E.128 [R68.64], R64 ;  /* 0x0000004044000986 */ /* 0x0001e8000c101d04 */
.L_x_63767:
[----:B------:R-:W-:Y:S05]  /*4170*/  BSYNC B0 ;  /* 0x0000000000007941 */ /* 0x000fea0003800000 */
.L_x_63766:
        /* <DEDUP_REMOVED lines=17> */
.L_x_63782:
[----:B------:R-:W-:-:S05]  /*4290*/  FADD.FTZ R21, R60, R21 ;  /* 0x000000153c157221 */ /* 0x000fca0000010000 */
.L_x_63783:
[----:B------:R-:W-:Y:S02]  /*42a0*/  MOV R64, R21 ;  /* 0x0000001500407202 */ /* 0x000fe40000000f00 */
.L_x_63784:
[----:B------:R-:W-:Y:S01]  /*42b0*/  FMUL.FTZ R41, R69, R98 ;  /* 0x0000006245297220 */ /* 0x000fe20000410000 */
[----:B------:R-:W-:Y:S05]  /*42c0*/  @P2 BRA `(.L_x_63785) ;  /* 0x0000002000002947 */ /* 0x000fea0003800000 */
[----:B------:R-:W-:Y:S05]  /*42d0*/  @P0 BRA `(.L_x_63786) ;  /* 0x0000002000000947 */ /* 0x000fea0003800000 */
[----:B------:R-:W-:Y:S05]  /*42e0*/  BRA `(.L_x_63787) ;  /* 0x0000002000007947 */ /* 0x000fea0003800000 */
.L_x_63785:
[----:B------:R-:W-:-:S05]  /*42f0*/  FADD.FTZ R41, R61, R41 ;  /* 0x000000293d297221 */ /* 0x000fca0000010000 */
.L_x_63786:
[----:B------:R-:W-:Y:S02]  /*4300*/  MOV R65, R41 ;  /* 0x0000002900417202 */ /* 0x000fe40000000f00 */
.L_x_63787:
[----:B------:R-:W-:Y:S01]  /*4310*/  FMUL.FTZ R73, R70, R98 ;  /* 0x0000006246497220 */ /* 0x000fe20000410000 */
[----:B------:R-:W-:Y:S05]  /*4320*/  @P2 BRA `(.L_x_63788) ;  /* 0x0000002000002947 */ /* 0x000fea0003800000 */
[----:B------:R-:W-:Y:S05]  /*4330*/  @P0 BRA `(.L_x_63789) ;  /* 0x0000002000000947 */ /* 0x000fea0003800000 */
[----:B------:R-:W-:Y:S05]  /*4340*/  BRA `(.L_x_63790) ;  /* 0x0000002000007947 */ /* 0x000fea0003800000 */
.L_x_63788:
[----:B------:R-:W-:-:S05]  /*4350*/  FADD.FTZ R73, R62, R73 ;  /* 0x000000493e497221 */ /* 0x000fca0000010000 */
.L_x_63789:
[----:B------:R-:W-:Y:S02]  /*4360*/  MOV R66, R73 ;  /* 0x0000004900427202 */ /* 0x000fe40000000f00 */
.L_x_63790:
[----:B------:R-:W-:Y:S01]  /*4370*/  FMUL.FTZ R94, R71, R98 ;  /* 0x00000062475e7220 */ /* 0x000fe20000410000 */
[----:B------:R-:W-:Y:S05]  /*4380*/  @P2 BRA `(.L_x_63791) ;  /* 0x0000002000002947 */ /* 0x000fea0003800000 */
[----:B------:R-:W-:Y:S05]  /*4390*/  @P0 BRA `(.L_x_63792) ;  /* 0x0000002000000947 */ /* 0x000fea0003800000 */
[----:B------:R-:W-:Y:S05]  /*43a0*/  BRA `(.L_x_63793) ;  /* 0x0000002000007947 */ /* 0x000fea0003800000 */
.L_x_63791:
[----:B------:R-:W-:-:S05]  /*43b0*/  FADD.FTZ R94, R63, R94 ;  /* 0x0000005e3f5e7221 */ /* 0x000fca0000010000 */
.L_x_63792:
[----:B------:R-:W-:Y:S02]  /*43c0*/  MOV R67, R94 ;  /* 0x0000005e00437202 */ /* 0x000fe40000000f00 */
.L_x_63793:
[----:B------:R-:W-:-:S04]  /*43d0*/  @P0 LEA R68, P2, R99, c[0x0][0x188], 0x4 ;  /* 0x0000620063440a11 */ /* 0x000fc800078420ff */
[C---:B------:R-:W-:Y:S02]  /*43e0*/  @P0 LEA.HI.X R69, R99.reuse, c[0x0][0x18c], RZ, 0x4, P2 ;  /* 0x0000630063450a11 */ /* 0x040fe400010f24ff */
[----:B------:R-:W-:-:S03]  /*43f0*/  IADD3 R99, R99, 0x20, RZ ;  /* 0x0000002063637810 */ /* 0x000fc60007ffe0ff */
[----:B------:R0:W-:Y:S04]  /*4400*/  @P0 STG.E.128 [R68.64], R64 ;  /* 0x0000004044000986 */ /* 0x0001e8000c101d04 */
.L_x_63781:
[----:B------:R-:W-:Y:S05]  /*4410*/  BSYNC B0 ;  /* 0x0000000000007941 */ /* 0x000fea0003800000 */
.L_x_63780:
        /* <DEDUP_REMOVED lines=17> */
.L_x_63796:
[----:B------:R-:W-:-:S05]  /*4530*/  FADD.FTZ R22, R60, R22 ;  /* 0x000000163c167221 */ /* 0x000fca0000010000 */
.L_x_63797:
[----:B------:R-:W-:Y:S02]  /*4540*/  MOV R64, R22 ;  /* 0x0000001600407202 */ /* 0x000fe40000000f00 */
.L_x_63798:
[----:B------:R-:W-:Y:S01]  /*4550*/  FMUL.FTZ R42, R69, R98 ;  /* 0x00000062452a7220 */ /* 0x000fe20000410000 */
[----:B------:R-:W-:Y:S05]  /*4560*/  @P2 BRA `(.L_x_63799) ;  /* 0x0000002000002947 */ /* 0x000fea0003800000 */
[----:B------:R-:W-:Y:S05]  /*4570*/  @P0 BRA `(.L_x_63800) ;  /* 0x0000002000000947 */ /* 0x000fea0003800000 */
[----:B------:R-:W-:Y:S05]  /*4580*/  BRA `(.L_x_63801) ;  /* 0x0000002000007947 */ /* 0x000fea0003800000 */
.L_x_63799:
[----:B------:R-:W-:-:S05]  /*4590*/  FADD.FTZ R42, R61, R42 ;  /* 0x0000002a3d2a7221 */ /* 0x000fca0000010000 */
.L_x_63800:
[----:B------:R-:W-:Y:S02]  /*45a0*/  MOV R65, R42 ;  /* 0x0000002a00417202 */ /* 0x000fe40000000f00 */
.L_x_63801:
[----:B------:R-:W-:Y:S01]  /*45b0*/  FMUL.FTZ R74, R70, R98 ;  /* 0x00000062464a7220 */ /* 0x000fe20000410000 */
[----:B------:R-:W-:Y:S05]  /*45c0*/  @P2 BRA `(.L_x_63802) ;  /* 0x0000002000002947 */ /* 0x000fea0003800000 */
[----:B------:R-:W-:Y:S05]  /*45d0*/  @P0 BRA `(.L_x_63803) ;  /* 0x0000002000000947 */ /* 0x000fea0003800000 */
[----:B------:R-:W-:Y:S05]  /*45e0*/  BRA `(.L_x_63804) ;  /* 0x0000002000007947 */ /* 0x000fea0003800000 */
.L_x_63802:
[----:B------:R-:W-:-:S05]  /*45f0*/  FADD.FTZ R74, R62, R74 ;  /* 0x0000004a3e4a7221 */ /* 0x000fca0000010000 */
.L_x_63803:
[----:B------:R-:W-:Y:S02]  /*4600*/  MOV R66, R74 ;  /* 0x0000004a00427202 */ /* 0x000fe40000000f00 */
.L_x_63804:
[----:B------:R-:W-:Y:S01]  /*4610*/  FMUL.FTZ R95, R71, R98 ;  /* 0x00000062475f7220 */ /* 0x000fe20000410000 */
[----:B------:R-:W-:Y:S05]  /*4620*/  @P2 BRA `(.L_x_63805) ;  /* 0x0000002000002947 */ /* 0x000fea0003800000 */
[----:B------:R-:W-:Y:S05]  /*4630*/  @P0 BRA `(.L_x_63806) ;  /* 0x0000002000000947 */ /* 0x000fea0003800000 */
[----:B------:R-:W-:Y:S05]  /*4640*/  BRA `(.L_x_63807) ;  /* 0x0000002000007947 */ /* 0x000fea0003800000 */
.L_x_63805:
[----:B------:R-:W-:-:S05]  /*4650*/  FADD.FTZ R95, R63, R95 ;  /* 0x0000005f3f5f7221 */ /* 0x000fca0000010000 */
.L_x_63806:
[----:B------:R-:W-:Y:S02]  /*4660*/  MOV R67, R95 ;  /* 0x0000005f00437202 */ /* 0x000fe40000000f00 */
.L_x_63807:
[----:B------:R-:W-:-:S04]  /*4670*/  @P0 LEA R68, P2, R99, c[0x0][0x188], 0x4 ;  /* 0x0000620063440a11 */ /* 0x000fc800078420ff */
[C---:B------:R-:W-:Y:S02]  /*4680*/  @P0 LEA.HI.X R69, R99.reuse, c[0x0][0x18c], RZ, 0x4, P2 ;  /* 0x0000630063450a11 */ /* 0x040fe400010f24ff */
[----:B------:R-:W-:-:S03]  /*4690*/  IADD3 R99, R99, 0x20, RZ ;  /* 0x0000002063637810 */ /* 0x000fc60007ffe0ff */
[----:B------:R0:W-:Y:S04]  /*46a0*/  @P0 STG.E.128 [R68.64], R64 ;  /* 0x0000004044000986 */ /* 0x0001e8000c101d04 */
.L_x_63795:
[----:B------:R-:W-:Y:S05]  /*46b0*/  BSYNC B0 ;  /* 0x0000000000007941 */ /* 0x000fea0003800000 */
.L_x_63794:
        /* <DEDUP_REMOVED lines=17> */
.L_x_63810:
[----:B------:R-:W-:-:S05]  /*47d0*/  FADD.FTZ R23, R60, R23 ;  /* 0x000000173c177221 */ /* 0x000fca0000010000 */
.L_x_63811:
[----:B------:R-:W-:Y:S02]  /*47e0*/  MOV R64, R23 ;  /* 0x0000001700407202 */ /* 0x000fe40000000f00 */
.L_x_63812:
[----:B------:R-:W-:Y:S01]  /*47f0*/  FMUL.FTZ R43, R69, R98 ;  /* 0x00000062452b7220 */ /* 0x000fe20000410000 */
[----:B------:R-:W-:Y:S05]  /*4800*/  @P2 BRA `(.L_x_63813) ;  /* 0x0000002000002947 */ /* 0x000fea0003800000 */
[----:B------:R-:W-:Y:S05]  /*4810*/  @P0 BRA `(.L_x_63814) ;  /* 0x0000002000000947 */ /* 0x000fea0003800000 */
[----:B------:R-:W-:Y:S05]  /*4820*/  BRA `(.L_x_63815) ;  /* 0x0000002000007947 */ /* 0x000fea0003800000 */
.L_x_63813:
[----:B------:R-:W-:-:S05]  /*4830*/  FADD.FTZ R43, R61, R43 ;  /* 0x0000002b3d2b7221 */ /* 0x000fca0000010000 */
.L_x_63814:
[----:B------:R-:W-:Y:S02]  /*4840*/  MOV R65, R43 ;  /* 0x0000002b00417202 */ /* 0x000fe40000000f00 */
.L_x_63815:
[----:B------:R-:W-:Y:S01]  /*4850*/  FMUL.FTZ R75, R70, R98 ;  /* 0x00000062464b7220 */ /* 0x000fe20000410000 */
[----:B------:R-:W-:Y:S05]  /*4860*/  @P2 BRA `(.L_x_63816) ;  /* 0x0000002000002947 */ /* 0x000fea0003800000 */
[----:B------:R-:W-:Y:S05]  /*4870*/  @P0 BRA `(.L_x_63817) ;  /* 0x0000002000000947 */ /* 0x000fea0003800000 */
[----:B------:R-:W-:Y:S05]  /*4880*/  BRA `(.L_x_63818) ;  /* 0x0000002000007947 */ /* 0x000fea0003800000 */
.L_x_63816:
[----:B------:R-:W-:-:S05]  /*4890*/  FADD.FTZ R75, R62, R75 ;  /* 0x0000004b3e4b7221 */ /* 0x000fca0000010000 */
.L_x_63817:
[----:B------:R-:W-:Y:S02]  /*48a0*/  MOV R66, R75 ;  /* 0x0000004b00427202 */ /* 0x000fe40000000f00 */
.L_x_63818:
[----:B------:R-:W-:Y:S01]  /*48b0*/  FMUL.FTZ R96, R71, R98 ;  /* 0x0000006247607220 */ /* 0x000fe20000410000 */
[----:B------:R-:W-:Y:S05]  /*48c0*/  @P2 BRA `(.L_x_63819) ;  /* 0x0000002000002947 */ /* 0x000fea0003800000 */
[----:B------:R-:W-:Y:S05]  /*48d0*/  @P0 BRA `(.L_x_63820) ;  /* 0x0000002000000947 */ /* 0x000fea0003800000 */
[----:B------:R-:W-:Y:S05]  /*48e0*/  BRA `(.L_x_63821) ;  /* 0x0000002000007947 */ /* 0x000fea0003800000 */
.L_x_63819:
[----:B------:R-:W-:-:S05]  /*48f0*/  FADD.FTZ R96, R63, R96 ;  /* 0x000000603f607221 */ /* 0x000fca0000010000 */
.L_x_63820:
[----:B------:R-:W-:Y:S02]  /*4900*/  MOV R67, R96 ;  /* 0x0000006000437202 */ /* 0x000fe40000000f00 */
.L_x_63821:
[----:B------:R-:W-:-:S04]  /*4910*/  @P0 LEA R68, P2, R99, c[0x0][0x188], 0x4 ;  /* 0x0000620063440a11 */ /* 0x000fc800078420ff */
[C---:B------:R-:W-:Y:S02]  /*4920*/  @P0 LEA.HI.X R69, R99.reuse, c[0x0][0x18c], RZ, 0x4, P2 ;  /* 0x0000630063450a11 */ /* 0x040fe400010f24ff */
[----:B------:R-:W-:-:S03]  /*4930*/  IADD3 R99, R99, 0x20, RZ ;  /* 0x0000002063637810 */ /* 0x000fc60007ffe0ff */
[----:B------:R0:W-:Y:S04]  /*4940*/  @P0 STG.E.128 [R68.64], R64 ;  /* 0x0000004044000986 */ /* 0x0001e8000c101d04 */
.L_x_63809:
[----:B------:R-:W-:Y:S05]  /*4950*/  BSYNC B0 ;  /* 0x0000000000007941 */ /* 0x000fea0003800000 */
.L_x_63808:
        /* <DEDUP_REMOVED lines=17> */
.L_x_63824:
[----:B------:R-:W-:-:S05]  /*4a70*/  FADD.FTZ R24, R60, R24 ;  /* 0x000000183c187221 */ /* 0x000fca0000010000 */
.L_x_63825:
[----:B------:R-:W-:Y:S02]  /*4a80*/  MOV R64, R24 ;  /* 0x0000001800407202 */ /* 0x000fe40000000f00 */
.L_x_63826:
[----:B------:R-:W-:Y:S01]  /*4a90*/  FMUL.FTZ R44, R69, R98 ;  /* 0x00000062452c7220 */ /* 0x000fe20000410000 */
[----:B------:R-:W-:Y:S05]  /*4aa0*/  @P2 BRA `(.L_x_63827) ;  /* 0x0000002000002947 */ /* 0x000fea0003800000 */
[----:B------:R-:W-:Y:S05]  /*4ab0*/  @P0 BRA `(.L_x_63828) ;  /* 0x0000002000000947 */ /* 0x000fea0003800000 */
[----:B------:R-:W-:Y:S05]  /*4ac0*/  BRA `(.L_x_63829) ;  /* 0x0000002000007947 */ /* 0x000fea0003800000 */
.L_x_63827:
[----:B------:R-:W-:-:S05]  /*4ad0*/  FADD.FTZ R44, R61, R44 ;  /* 0x0000002c3d2c7221 */ /* 0x000fca0000010000 */
.L_x_63828:
[----:B------:R-:W-:Y:S02]  /*4ae0*/  MOV R65, R44 ;  /* 0x0000002c00417202 */ /* 0x000fe40000000f00 */
.L_x_63829:
[----:B------:R-:W-:Y:S01]  /*4af0*/  FMUL.FTZ R76, R70, R98 ;  /* 0x00000062464c7220 */ /* 0x000fe20000410000 */
[----:B------:R-:W-:Y:S05]  /*4b00*/  @P2 BRA `(.L_x_63830) ;  /* 0x0000002000002947 */ /* 0x000fea0003800000 */
[----:B------:R-:W-:Y:S05]  /*4b10*/  @P0 BRA `(.L_x_63831) ;  /* 0x0000002000000947 */ /* 0x000fea0003800000 */
[----:B------:R-:W-:Y:S05]  /*4b20*/  BRA `(.L_x_63832) ;  /* 0x0000002000007947 */ /* 0x000fea0003800000 */
.L_x_63830:
[----:B------:R-:W-:-:S05]  /*4b30*/  FADD.FTZ R76, R62, R76 ;  /* 0x0000004c3e4c7221 */ /* 0x000fca0000010000 */
.L_x_63831:
[----:B------:R-:W-:Y:S02]  /*4b40*/  MOV R66, R76 ;  /* 0x0000004c00427202 */ /* 0x000fe40000000f00 */
.L_x_63832:
[----:B------:R-:W-:Y:S01]  /*4b50*/  FMUL.FTZ R97, R71, R98 ;  /* 0x0000006247617220 */ /* 0x000fe20000410000 */
[----:B------:R-:W-:Y:S05]  /*4b60*/  @P2 BRA `(.L_x_63833) ;  /* 0x0000002000002947 */ /* 0x000fea0003800000 */
[----:B------:R-:W-:Y:S05]  /*4b70*/  @P0 BRA `(.L_x_63834) ;  /* 0x0000002000000947 */ /* 0x000fea0003800000 */
[----:B------:R-:W-:Y:S05]  /*4b80*/  BRA `(.L_x_63835) ;  /* 0x0000002000007947 */ /* 0x000fea0003800000 */
.L_x_63833:
[----:B------:R-:W-:-:S05]  /*4b90*/  FADD.FTZ R97, R63, R97 ;  /* 0x000000613f617221 */ /* 0x000fca0000010000 */
.L_x_63834:
[----:B------:R-:W-:Y:S02]  /*4ba0*/  MOV R67, R97 ;  /* 0x0000006100437202 */ /* 0x000fe40000000f00 */
.L_x_63835:
[----:B------:R-:W-:-:S04]  /*4bb0*/  @P0 LEA R68, P2, R99, c[0x0][0x188], 0x4 ;  /* 0x0000620063440a11 */ /* 0x000fc800078420ff */
[----:B------:R-:W-:-:S05]  /*4bc0*/  @P0 LEA.HI.X R69, R99, c[0x0][0x18c], RZ, 0x4, P2 ;  /* 0x0000630063450a11 */ /* 0x000fca00010f24ff */
[----:B------:R0:W-:Y:S04]  /*4bd0*/  @P0 STG.E.128 [R68.64], R64 ;  /* 0x0000004044000986 */ /* 0x0001e8000c101d04 */
.L_x_63823:
[----:B------:R-:W-:Y:S05]  /*4be0*/  BSYNC B0 ;  /* 0x0000000000007941 */ /* 0x000fea0003800000 */
.L_x_63822:
[----:B01----:R-:W-:Y:S01]  /*4bf0*/  FADD.FTZ R68, RZ, R5 ;  /* 0x00000005ff447221 */ /* 0x003fe20000010000 */
        /* <DEDUP_REMOVED lines=132> */
.L_x_63880:
        /* <DEDUP_REMOVED lines=199> */
.L_x_63881:
        /* <DEDUP_REMOVED lines=11> */
[----:B-----5:R0:W1:Y:S02]  /*6160*/  MUFU.RSQ R98, R68 ;  /* 0x0000004400627308 */ /* 0x0200640000001400 */
[----:B0-----:R-:W-:-:S05]  /*6170*/  @!P6 MOV R68, 0x4 ;  /* 0x000000040044e802 */ /* 0x001fca0000000f00 */
[----:B------:R-:W-:-:S05]  /*6180*/  @!P6 IMAD.WIDE R68, R0, R68, c[0x0][0x1a8] ;  /* 0x00006a000044e625 */ /* 0x000fca00078e0244 */
[----:B-1----:R0:W-:Y:S01]  /*6190*/  @!P6 STG.E [R68.64], R98 ;  /* 0x000000624400e986 */ /* 0x0021e2000c101904 */
[----:B------:R-:W-:Y:S05]  /*61a0*/  @!P1 BRA `(.L_x_63839) ;  /* 0x0000015000009947 */ /* 0x000fea0003800000 */
[----:B------:R-:W2:Y:S04]  /*61b0*/  LDL R160, [R1+0x20] ;  /* 0x0000200001a07983 */ /* 0x000ea80000100800 */
[----:B------:R-:W3:Y:S04]  /*61c0*/  LDL R161, [R1+0x28] ;  /* 0x0000280001a17983 */ /* 0x000ee80000100800 */
[----:B------:R-:W4:Y:S04]  /*61d0*/  LDL R163, [R1+0x24] ;  /* 0x0000240001a37983 */ /* 0x000f280000100800 */
[----:B------:R-:W5:Y:S01]  /*61e0*/  LDL R162, [R1+0x2c] ;  /* 0x00002c0001a27983 */ /* 0x000f620000100800 */
[----:B------:R-:W-:-:S05]  /*61f0*/  FSEL R71, R99, RZ, !P2 ;  /* 0x000000ff63477208 */ /* 0x000fca0005000000 */
[----:B0-----:R-:W-:-:S04]  /*6200*/  FADD.FTZ R68, R5, -R71 ;  /* 0x8000004705447221 */ /* 0x001fc80000010000 */
[----:B------:R-:W-:Y:S02]  /*6210*/  FMUL.FTZ R68, R98, R68 ;  /* 0x0000004462447220 */ /* 0x000fe40000410000 */
[--C-:B------:R-:W-:Y:S02]  /*6220*/  FADD.FTZ R69, R25, -R71.reuse ;  /* 0x8000004719457221 */ /* 0x100fe40000010000 */
[--C-:B------:R-:W-:Y:S02]  /*6230*/  FADD.FTZ R70, R45, -R71.reuse ;  /* 0x800000472d467221 */ /* 0x100fe40000010000 */
[----:B------:R-:W-:Y:S02]  /*6240*/  FADD.FTZ R71, R78, -R71 ;  /* 0x800000474e477221 */ /* 0x000fe40000010000 */
[C---:B------:R-:W-:Y:S02]  /*6250*/  FMUL.FTZ R70, R98.reuse, R70 ;  /* 0x0000004662467220 */ /* 0x040fe40000410000 */
[----:B------:R-:W-:-:S02]  /*6260*/  FMUL.FTZ R69, R98, R69 ;  /* 0x0000004562457220 */ /* 0x000fc40000410000 */
[----:B------:R-:W-:Y:S02]  /*6270*/  FMUL.FTZ R71, R98, R71 ;  /* 0x0000004762477220 */ /* 0x000fe40000410000 */
[----:B--2---:R-:W-:Y:S01]  /*6280*/  FFMA.FTZ R68, R160, R68, R180 ;  /* 0x00000044a0447223 */ /* 0x004fe200000100b4 */
[----:B------:R-:W-:Y:S01]  /*6290*/  HFMA2.MMA R160, -RZ, RZ, 0, 9.5367431640625e-07 ;  /* 0x00000010ffa07435 */ /* 0x000fe200000001ff */
[----:B---3--:R-:W-:Y:S02]  /*62a0*/  FFMA.FTZ R70, R161, R70, R182 ;  /* 0x00000046a1467223 */ /* 0x008fe400000100b6 */
[----:B----4-:R-:W-:-:S07]  /*62b0*/  FFMA.FTZ R69, R163, R69, R181 ;  /* 0x00000045a3457223 */ /* 0x010fce00000100b5 */
[----:B------:R-:W-:-:S04]  /*62c0*/  IMAD.WIDE.U32 R160, R77, R160, c[0x0][0x208] ;  /* 0x000082004da07625 */ /* 0x000fc800078e00a0 */
[----:B-----5:R-:W-:-:S05]  /*62d0*/  FFMA.FTZ R71, R162, R71, R183 ;  /* 0x00000047a2477223 */ /* 0x020fca00000100b7 */
[----:B------:R0:W-:Y:S01]  /*62e0*/  STG.E.128 [R160.64], R68 ;  /* 0x00000044a0007986 */ /* 0x0001e2000c101d04 */
[----:B------:R-:W-:-:S03]  /*62f0*/  IADD3 R77, R77, 0x20, RZ ;  /* 0x000000204d4d7810 */ /* 0x000fc60007ffe0ff */
.L_x_63839:
[----:B------:R-:W-:Y:S05]  /*6300*/  BSYNC B0 ;  /* 0x0000000000007941 */ /* 0x000fea0003800000 */
.L_x_63838:
[----:B------:R-:W-:Y:S01]  /*6310*/  ISETP.GE.U32.AND P3, PT, R3, 0x40, PT ;  /* 0x000000400300780c */ /* 0x000fe20003f66070 */
[----:B------:R-:W-:-:S12]  /*6320*/  BSSY B0, `(.L_x_63840) ;  /* 0x0000017000007945 */ /* 0x000fd80003800000 */
[----:B------:R-:W-:Y:S05]  /*6330*/  @!P3 BRA `(.L_x_63841) ;  /* 0x000001500000b947 */ /* 0x000fea0003800000 */
[----:B0-----:R-:W2:Y:S04]  /*6340*/  LDL R160, [R1] ;  /* 0x0000000001a07983 */ /* 0x001ea80000100800 */
[----:B------:R-:W3:Y:S04]  /*6350*/  LDL R161, [R1+0x8] ;  /* 0x0000080001a17983 */ /* 0x000ee80000100800 */
[----:B------:R-:W4:Y:S04]  /*6360*/  LDL R163, [R1+0x4] ;  /* 0x0000040001a37983 */ /* 0x000f280000100800 */
[----:B------:R-:W5:Y:S01]  /*6370*/  LDL R162, [R1+0xc] ;  /* 0x00000c0001a27983 */ /* 0x000f620000100800 */
        /* <DEDUP_REMOVED lines=9> */
[----:B--2---:R-:W-:Y:S01]  /*6410*/  FFMA.FTZ R68, R160, R68, R176 ;  /* 0x00000044a0447223 */ /* 0x004fe200000100b0 */
[----:B------:R-:W-:Y:S01]  /*6420*/  MOV R160, 0x10 ;  /* 0x0000001000a07802 */ /* 0x000fe20000000f00 */
[----:B---3--:R-:W-:-:S04]  /*6430*/  FFMA.FTZ R70, R161, R70, R178 ;  /* 0x00000046a1467223 */ /* 0x008fc800000100b2 */
[----:B------:R-:W-:-:S04]  /*6440*/  IMAD.WIDE.U32 R160, R77, R160, c[0x0][0x208] ;  /* 0x000082004da07625 */ /* 0x000fc800078e00a0 */
[----:B----4-:R-:W-:Y:S02]  /*6450*/  FFMA.FTZ R69, R163, R69, R177 ;  /* 0x00000045a3457223 */ /* 0x010fe400000100b1 */
[----:B-----5:R-:W-:-:S05]  /*6460*/  FFMA.FTZ R71, R162, R71, R179 ;  /* 0x00000047a2477223 */ /* 0x020fca00000100b3 */
[----:B------:R0:W-:Y:S01]  /*6470*/  STG.E.128 [R160.64], R68 ;  /* 0x00000044a0007986 */ /* 0x0001e2000c101d04 */
[----:B------:R-:W-:-:S03]  /*6480*/  IADD3 R77, R77, 0x20, RZ ;  /* 0x000000204d4d7810 */ /* 0x000fc60007ffe0ff */
.L_x_63841:
[----:B------:R-:W-:Y:S05]  /*6490*/  BSYNC B0 ;  /* 0x0000000000007941 */ /* 0x000fea0003800000 */
.L_x_63840:
        /* <DEDUP_REMOVED lines=20> */
.L_x_63843:
[----:B------:R-:W-:Y:S05]  /*65e0*/  BSYNC B0 ;  /* 0x0000000000007941 */ /* 0x000fea0003800000 */
.L_x_63842:
        /* <DEDUP_REMOVED lines=20> */
.L_x_63845:
[----:B------:R-:W-:Y:S05]  /*6730*/  BSYNC B0 ;  /* 0x0000000000007941 */ /* 0x000fea0003800000 */
.L_x_63844:
        /* <DEDUP_REMOVED lines=20> */
.L_x_63847:
[----:B------:R-:W-:Y:S05]  /*6880*/  BSYNC B0 ;  /* 0x0000000000007941 */ /* 0x000fea0003800000 */
.L_x_63846:
        /* <DEDUP_REMOVED lines=20> */
.L_x_63849:
[----:B------:R-:W-:Y:S05]  /*69d0*/  BSYNC B0 ;  /* 0x0000000000007941 */ /* 0x000fea0003800000 */
.L_x_63848:
        /* <DEDUP_REMOVED lines=20> */
.L_x_63851:
[----:B------:R-:W-:Y:S05]  /*6b20*/  BSYNC B0 ;  /* 0x0000000000007941 */ /* 0x000fea0003800000 */
.L_x_63850:
        /* <DEDUP_REMOVED lines=20> */
.L_x_63853:
[----:B------:R-:W-:Y:S05]  /*6c70*/  BSYNC B0 ;  /* 0x0000000000007941 */ /* 0x000fea0003800000 */
.L_x_63852:
        /* <DEDUP_REMOVED lines=20> */
.L_x_63855:
[----:B------:R-:W-:Y:S05]  /*6dc0*/  BSYNC B0 ;  /* 0x0000000000007941 */ /* 0x000fea0003800000 */
.L_x_63854:
        /* <DEDUP_REMOVED lines=20> */
.L_x_63857:
[----:B------:R-:W-:Y:S05]  /*6f10*/  BSYNC B0 ;  /* 0x0000000000007941 */ /* 0x000fea0003800000 */
.L_x_63856:
        /* <DEDUP_REMOVED lines=20> */
.L_x_63859:
[----:B------:R-:W-:Y:S05]  /*7060*/  BSYNC B0 ;  /* 0x0000000000007941 */ /* 0x000fea0003800000 */
.L_x_63858:
        /* <DEDUP_REMOVED lines=20> */
.L_x_63861:
[----:B------:R-:W-:Y:S05]  /*71b0*/  BSYNC B0 ;  /* 0x0000000000007941 */ /* 0x000fea0003800000 */
.L_x_63860:
        /* <DEDUP_REMOVED lines=20> */
.L_x_63863:
[----:B------:R-:W-:Y:S05]  /*7300*/  BSYNC B0 ;  /* 0x0000000000007941 */ /* 0x000fea0003800000 */
.L_x_63862:
        /* <DEDUP_REMOVED lines=20> */
.L_x_63865:
[----:B------:R-:W-:Y:S05]  /*7450*/  BSYNC B0 ;  /* 0x0000000000007941 */ /* 0x000fea0003800000 */
.L_x_63864:
        /* <DEDUP_REMOVED lines=20> */
.L_x_63867:
[----:B------:R-:W-:Y:S05]  /*75a0*/  BSYNC B0 ;  /* 0x0000000000007941 */ /* 0x000fea0003800000 */
.L_x_63866:
        /* <DEDUP_REMOVED lines=20> */
.L_x_63869:
[----:B------:R-:W-:Y:S05]  /*76f0*/  BSYNC B0 ;  /* 0x0000000000007941 */ /* 0x000fea0003800000 */
.L_x_63868:
        /* <DEDUP_REMOVED lines=20> */
.L_x_63871:
[----:B------:R-:W-:Y:S05]  /*7840*/  BSYNC B0 ;  /* 0x0000000000007941 */ /* 0x000fea0003800000 */
.L_x_63870:
        /* <DEDUP_REMOVED lines=20> */
.L_x_63873:
[----:B------:R-:W-:Y:S05]  /*7990*/  BSYNC B0 ;  /* 0x0000000000007941 */ /* 0x000fea0003800000 */
.L_x_63872:
        /* <DEDUP_REMOVED lines=20> */
.L_x_63875:
[----:B------:R-:W-:Y:S05]  /*7ae0*/  BSYNC B0 ;  /* 0x0000000000007941 */ /* 0x000fea0003800000 */
.L_x_63874:
[----:B------:R-:W-:Y:S01]  /*7af0*/  ISETP.GE.U32.AND P3, PT, R3, 0x280, PT ;  /* 0x000002800300780c */ /* 0x000fe20003f66070 */
[----:B------:R-:W-:-:S12]  /*7b00*/  BSSY B0, `(.L_x_63876) ;  /* 0x0000016000007945 */ /* 0x000fd80003800000 */
[----:B------:R-:W-:Y:S05]  /*7b10*/  @!P3 BRA `(.L_x_63877) ;  /* 0x000001400000b947 */ /* 0x000fea0003800000 */
[----:B------:R-:W2:Y:S04]  /*7b20*/  LDL R163, [R1+0x10] ;  /* 0x0000100001a37983 */ /* 0x000ea80000100800 */
[----:B------:R-:W3:Y:S04]  /*7b30*/  LDL R162, [R1+0x14] ;  /* 0x0000140001a27983 */ /* 0x000ee80000100800 */
[----:B0-----:R-:W4:Y:S04]  /*7b40*/  LDL R161, [R1+0x1c] ;  /* 0x00001c0001a17983 */ /* 0x001f280000100800 */
[----:B------:R-:W5:Y:S01]  /*7b50*/  LDL R160, [R1+0x18] ;  /* 0x0000180001a07983 */ /* 0x000f620000100800 */
[----:B------:R-:W-:-:S05]  /*7b60*/  FSEL R71, R99, RZ, !P2 ;  /* 0x000000ff63477208 */ /* 0x000fca0005000000 */
[--C-:B------:R-:W-:Y:S02]  /*7b70*/  FADD.FTZ R68, R24, -R71.reuse ;  /* 0x8000004718447221 */ /* 0x100fe40000010000 */
[--C-:B------:R-:W-:Y:S02]  /*7b80*/  FADD.FTZ R69, R44, -R71.reuse ;  /* 0x800000472c457221 */ /* 0x100fe40000010000 */
[--C-:B------:R-:W-:Y:S02]  /*7b90*/  FADD.FTZ R70, R76, -R71.reuse ;  /* 0x800000474c467221 */ /* 0x100fe40000010000 */
[----:B------:R-:W-:Y:S02]  /*7ba0*/  FADD.FTZ R71, R97, -R71 ;  /* 0x8000004761477221 */ /* 0x000fe40000010000 */
[C---:B------:R-:W-:Y:S02]  /*7bb0*/  FMUL.FTZ R68, R98.reuse, R68 ;  /* 0x0000004462447220 */ /* 0x040fe40000410000 */
[----:B------:R-:W-:-:S02]  /*7bc0*/  FMUL.FTZ R69, R98, R69 ;  /* 0x0000004562457220 */ /* 0x000fc40000410000 */
[C---:B------:R-:W-:Y:S02]  /*7bd0*/  FMUL.FTZ R70, R98.reuse, R70 ;  /* 0x0000004662467220 */ /* 0x040fe40000410000 */
[----:B------:R-:W-:Y:S01]  /*7be0*/  FMUL.FTZ R71, R98, R71 ;  /* 0x0000004762477220 */ /* 0x000fe20000410000 */
[----:B------:R-:W-:-:S05]  /*7bf0*/  MOV R98, 0x10 ;  /* 0x0000001000627802 */ /* 0x000fca0000000f00 */
[----:B------:R-:W-:-:S04]  /*7c00*/  IMAD.WIDE.U32 R98, R77, R98, c[0x0][0x208] ;  /* 0x000082004d627625 */ /* 0x000fc800078e0062 */
[----:B--2---:R-:W-:Y:S02]  /*7c10*/  FFMA.FTZ R68, R163, R68, R100 ;  /* 0x00000044a3447223 */ /* 0x004fe40000010064 */
[----:B---3--:R-:W-:Y:S02]  /*7c20*/  FFMA.FTZ R69, R162, R69, R101 ;  /* 0x00000045a2457223 */ /* 0x008fe40000010065 */
[----:B----4-:R-:W-:Y:S02]  /*7c30*/  FFMA.FTZ R71, R161, R71, R103 ;  /* 0x00000047a1477223 */ /* 0x010fe40000010067 */
[----:B-----5:R-:W-:-:S05]  /*7c40*/  FFMA.FTZ R70, R160, R70, R102 ;  /* 0x00000046a0467223 */ /* 0x020fca0000010066 */
[----:B------:R0:W-:Y:S02]  /*7c50*/  STG.E.128 [R98.64], R68 ;  /* 0x0000004462007986 */ /* 0x0001e4000c101d04 */
.L_x_63877:
[----:B------:R-:W-:Y:S05]  /*7c60*/  BSYNC B0 ;  /* 0x0000000000007941 */ /* 0x000fea0003800000 */
.L_x_63876:
[----:B0-----:R-:W-:-:S10]  /*7c70*/  HFMA2.MMA R68, -RZ, RZ, 0, 2.384185791015625e-07 ;  /* 0x00000004ff447435 */ /* 0x001fd400000001ff */
[----:B------:R-:W-:-:S05]  /*7c80*/  IMAD R0, R68, c[0x0][0x160], R0 ;  /* 0x0000580044007a24 */ /* 0x000fca00078e0200 */
[----:B------:R-:W-:-:S13]  /*7c90*/  ISETP.GE.AND P2, PT, R0, c[0x0][0x164], PT ;  /* 0x0000590000007a0c */ /* 0x000fda0003f46270 */
[----:B------:R-:W-:Y:S01]  /*7ca0*/  @P2 CALL.REL.NOINC `(.L_x_63878) ;  /* 0x0000001000002944 */ /* 0x000fe20003c00000 */
[----:B------:R-:W-:Y:S05]  /*7cb0*/  BRA `(.L_x_63879) ;  /* 0xffff9a0000007947 */ /* 0x000fea000383ffff */
.L_x_63878:
[----:B------:R-:W-:Y:S05]  /*7cc0*/  EXIT ;  /* 0x000000000000794d */ /* 0x000fea0003800000 */
.L_x_63836:
[----:B-----5:R-:W-:Y:S01]  /*7cd0*/  HFMA2.MMA R98, -RZ, RZ, 0, 1.847743988037109375e-06 ;  /* 0x0000001fff627435 */ /* 0x020fe200000001ff */
[----:B------:R-:W-:Y:S02]  /*7ce0*/  MOV R70, 0x1 ;  /* 0x0000000100467802 */ /* 0x000fe40000000f00 */
[----:B------:R-:W-:Y:S02]  /*7cf0*/  MOV R69, 0xffffffff ;  /* 0xffffffff00457802 */ /* 0x000fe40000000f00 */
[----:B------:R-:W-:Y:S02]  /*7d00*/  MOV R68, 0x7d20 ;  /* 0x00007d2000447802 */ /* 0x000fe40000000f00 */
[----:B------:R-:W-:Y:S05]  /*7d10*/  CALL.REL.NOINC `($__internal_144_$__cuda_sm70_shflsync_bfly_p) ;  /* 0x00000eb000007944 */ /* 0x000fea0003c00000 */
[----:B-1----:R-:W-:Y:S05]  /*7d20*/  BRA `(.L_x_63880) ;  /* 0xffffd71000007947 */ /* 0x002fea000383ffff */
.L_x_63837:
[----:B------:R-:W-:Y:S01]  /*7d30*/  HFMA2.MMA R70, -RZ, RZ, 0, 1.1920928955078125e-07 ;  /* 0x00000002ff467435 */ /* 0x000fe200000001ff */
[----:B-----5:R-:W-:Y:S02]  /*7d40*/  MOV R98, 0x1f ;  /* 0x0000001f00627802 */ /* 0x020fe40000000f00 */
[----:B------:R-:W-:Y:S02]  /*7d50*/  MOV R69, 0xffffffff ;  /* 0xffffffff00457802 */ /* 0x000fe40000000f00 */
[----:B------:R-:W-:-:S02]  /*7d60*/  MOV R68, 0x7d80 ;  /* 0x00007d8000447802 */ /* 0x000fc40000000f00 */
[----:B------:R-:W-:Y:S05]  /*7d70*/  CALL.REL.NOINC `($__internal_144_$__cuda_sm70_shflsync_bfly_p) ;  /* 0x00000e5000007944 */ /* 0x000fea0003c00000 */
[----:B-1----:R-:W-:Y:S01]  /*7d80*/  FADD.FTZ R71, R71, R70 ;  /* 0x0000004647477221 */ /* 0x002fe20000010000 */
[----:B------:R-:W-:Y:S01]  /*7d90*/  HFMA2.MMA R70, -RZ, RZ, 0, 2.384185791015625e-07 ;  /* 0x00000004ff467435 */ /* 0x000fe200000001ff */
[----:B------:R-:W-:-:S02]  /*7da0*/  MOV R98, 0x1f ;  /* 0x0000001f00627802 */ /* 0x000fc40000000f00 */
[----:B------:R-:W-:Y:S02]  /*7db0*/  MOV R69, 0xffffffff ;  /* 0xffffffff00457802 */ /* 0x000fe40000000f00 */
[----:B------:R-:W-:Y:S02]  /*7dc0*/  MOV R68, 0x7de0 ;  /* 0x00007de000447802 */ /* 0x000fe40000000f00 */
[----:B------:R-:W-:Y:S05]  /*7dd0*/  CALL.REL.NOINC `($__internal_144_$__cuda_sm70_shflsync_bfly_p) ;  /* 0x00000df000007944 */ /* 0x000fea0003c00000 */
[----:B-1----:R-:W-:Y:S01]  /*7de0*/  FADD.FTZ R71, R71, R70 ;  /* 0x0000004647477221 */ /* 0x002fe20000010000 */
[----:B------:R-:W-:Y:S01]  /*7df0*/  HFMA2.MMA R70, -RZ, RZ, 0, 4.76837158203125e-07 ;  /* 0x00000008ff467435 */ /* 0x000fe200000001ff */
[----:B------:R-:W-:Y:S02]  /*7e00*/  MOV R98, 0x1f ;  /* 0x0000001f00627802 */ /* 0x000fe40000000f00 */
[----:B------:R-:W-:Y:S02]  /*7e10*/  MOV R69, 0xffffffff ;  /* 0xffffffff00457802 */ /* 0x000fe40000000f00 */
[----:B------:R-:W-:Y:S02]  /*7e20*/  MOV R68, 0x7e40 ;  /* 0x00007e4000447802 */ /* 0x000fe40000000f00 */
[----:B------:R-:W-:Y:S05]  /*7e30*/  CALL.REL.NOINC `($__internal_144_$__cuda_sm70_shflsync_bfly_p) ;  /* 0x00000d9000007944 */ /* 0x000fea0003c00000 */
[----:B-1----:R-:W-:Y:S01]  /*7e40*/  FADD.FTZ R71, R71, R70 ;  /* 0x0000004647477221 */ /* 0x002fe20000010000 */
[----:B------:R-:W-:Y:S01]  /*7e50*/  HFMA2.MMA R70, -RZ, RZ, 0, 9.5367431640625e-07 ;  /* 0x00000010ff467435 */ /* 0x000fe200000001ff */
[----:B------:R-:W-:-:S02]  /*7e60*/  MOV R98, 0x1f ;  /* 0x0000001f00627802 */ /* 0x000fc40000000f00 */
[----:B------:R-:W-:Y:S02]  /*7e70*/  MOV R69, 0xffffffff ;  /* 0xffffffff00457802 */ /* 0x000fe40000000f00 */
[----:B------:R-:W-:Y:S02]  /*7e80*/  MOV R68, 0x7ea0 ;  /* 0x00007ea000447802 */ /* 0x000fe40000000f00 */
[----:B------:R-:W-:Y:S05]  /*7e90*/  CALL.REL.NOINC `($__internal_144_$__cuda_sm70_shflsync_bfly_p) ;  /* 0x00000d3000007944 */ /* 0x000fea0003c00000 */
        /* <DEDUP_REMOVED lines=185> */
[----:B------:R-:W-:Y:S05]  /*8a30*/  CALL.REL.NOINC `($__internal_144_$__cuda_sm70_shflsync_bfly_p) ;  /* 0x0000019000007944 */ /* 0x000fea0003c00000 */
[----:B-1----:R-:W-:Y:S01]  /*8a40*/  FADD.FTZ R71, R71, R70 ;  /* 0x0000004647477221 */ /* 0x002fe20000010000 */
[----:B------:R-:W-:Y:S01]  /*8a50*/  HFMA2.MMA R70, -RZ, RZ, 0, 1.1920928955078125e-07 ;  /* 0x00000002ff467435 */ /* 0x000fe200000001ff */
[----:B------:R-:W-:Y:S02]  /*8a60*/  MOV R98, 0x1f ;  /* 0x0000001f00627802 */ /* 0x000fe40000000f00 */
[----:B------:R-:W-:Y:S02]  /*8a70*/  MOV R69, 0xffffffff ;  /* 0xffffffff00457802 */ /* 0x000fe40000000f00 */
[----:B------:R-:W-:Y:S02]  /*8a80*/  MOV R68, 0x8aa0 ;  /* 0x00008aa000447802 */ /* 0x000fe40000000f00 */
        /* <DEDUP_REMOVED lines=19> */
[----:B-1----:R-:W-:Y:S05]  /*8bc0*/  BRA `(.L_x_63881) ;  /* 0xffffd4e000007947 */ /* 0x002fea000383ffff */
        .weak           $__internal_144_$__cuda_sm70_shflsync_bfly_p
        .type           $__internal_144_$__cuda_sm70_shflsync_bfly_p,@function
        .size           $__internal_144_$__cuda_sm70_shflsync_bfly_p,(.L_x_71144 - $__internal_144_$__cuda_sm70_shflsync_bfly_p)
$__internal_144_$__cuda_sm70_shflsync_bfly_p:
[----:B------:R-:W-:Y:S04]  /*8bd0*/  WARPSYNC R69 ;  /* 0x0000004500007348 */ /* 0x000fe80003800000 */
[----:B------:R0:W1:Y:S02]  /*8be0*/  SHFL.BFLY PT, R70, R71, R70, R98 ;  /* 0x0c00004647467389 */ /* 0x00006400000e0062 */
[----:B0-----:R-:W-:-:S06]  /*8bf0*/  HFMA2.MMA R69, -RZ, RZ, 0, 0 ;  /* 0x00000000ff457435 */ /* 0x001fcc00000001ff */
[----:B------:R-:W-:Y:S05]  /*8c00*/  RET.REL.NODEC R68 `(_ZN10layer_norm13ln_fwd_kernelINS_13Kernel_traitsIfffffjLj2560ELj1ELj4ELj1ELj16ENS_18Kernel_traits_baseILj2560EfffffjLj128EEEEELb0ELb0ELb0ELb0EEEvNS_9FwdParamsE) ;  /* 0xffff73f044007950 */ /* 0x000fea0003c3ffff */
.L_x_63882:
        /* <DEDUP_REMOVED lines=15> */
.L_x_71144:


//--------------------- .text._ZN10layer_norm13ln_fwd_kernelINS_13Kernel_traitsIfffffjLj2560ELj1ELj4ELj1ELj16ENS_18Kernel_traits_baseILj2560EfffffjLj128EEEEELb0ELb0ELb0ELb1EEEvNS_9FwdParamsE --------------------------
	.section	.text._ZN10layer_norm13ln_fwd_kernelINS_13Kernel_traitsIfffffjLj2560ELj1ELj4ELj1ELj16ENS_18Kernel_traits_baseILj2560EfffffjLj128EEEEELb0ELb0ELb0ELb1EEEvNS_9FwdParamsE,"ax",@progbits
	.sectioninfo	@"SHI_REGISTERS=255"
	.align	128
        .global         _ZN10layer_norm13ln_fwd_kernelINS_13Kernel_traitsIfffffjLj2560ELj1ELj4ELj1ELj16ENS_18Kernel_traits_baseILj2560EfffffjLj128EEEEELb0ELb0ELb0ELb1EEEvNS_9FwdParamsE
        .type           _ZN10layer_norm13ln_fwd_kernelINS_13Kernel_traitsIfffffjLj2560ELj1ELj4ELj1ELj16ENS_18Kernel_traits_baseILj2560EfffffjLj128EEEEELb0ELb0ELb0ELb1EEEvNS_9FwdParamsE,@function
        .size           _ZN10layer_norm13ln_fwd_kernelINS_13Kernel_traitsIfffffjLj2560ELj1ELj4ELj1ELj16ENS_18Kernel_traits_baseILj2560EfffffjLj128EEEEELb0ELb0ELb0ELb1EEEvNS_9FwdParamsE,(.L_x_71145 - _ZN10layer_norm13ln_fwd_kernelINS_13Kernel_traitsIfffffjLj2560ELj1ELj4ELj1ELj16ENS_18Kernel_traits_baseILj2560EfffffjLj128EEEEELb0ELb0ELb0ELb1EEEvNS_9FwdParamsE)
        .other          _ZN10layer_norm13ln_fwd_kernelINS_13Kernel_traitsIfffffjLj2560ELj1ELj4ELj1ELj16ENS_18Kernel_traits_baseILj2560EfffffjLj128EEEEELb0ELb0ELb0ELb1EEEvNS_9FwdParamsE,@"STO_CUDA_ENTRY STV_DEFAULT"
_ZN10layer_norm13ln_fwd_kernelINS_13Kernel_traitsIfffffjLj2560ELj1ELj4ELj1ELj16ENS_18Kernel_traits_baseILj2560EfffffjLj128EEEEELb0ELb0ELb0ELb1EEEvNS_9FwdParamsE:
.text._ZN10layer_norm13ln_fwd_kernelINS_13Kernel_traitsIfffffjLj2560ELj1ELj4ELj1ELj16ENS_18Kernel_traits_baseILj2560EfffffjLj128EEEEELb0ELb0ELb0ELb1EEEvNS_9FwdParamsE:
        /* <DEDUP_REMOVED lines=9> */
[----:B------:R-:W-:Y:S01]  /*0090*/  ULDC.64 UR4, c[0x0][0x118] ;  /* 0x0000460000047ab9 */ /* 0x000fe20000000a00 */
[----:B------:R-:W-:Y:S01]  /*00a0*/  CS2R R44, SRZ ;  /* 0x00000000002c7805 */ /* 0x000fe2000001ff00 */
[----:B------:R-:W-:Y:S01]  /*00b0*/  CS2R R46, SRZ ;  /* 0x00000000002e7805 */ /* 0x000fe2000001ff00 */
[----:B------:R-:W-:-:S02]  /*00c0*/  IADD3 R1, R1, -0x70, RZ ;  /* 0xffffff9001017810 */ /* 0x000fc40007ffe0ff */
[----:B0-----:R-:W-:Y:S02]  /*00d0*/  LOP3.LUT R227, R14, 0x1f, RZ, 0xc0, !PT ;  /* 0x0000001f0ee37812 */ /* 0x001fe400078ec0ff */
[----:B------:R-:W-:-:S03]  /*00e0*/  SHF.R.U32.HI R0, RZ, 0x5, R14 ;  /* 0x00000005ff007819 */ /* 0x000fc6000001160e */
[C---:B------:R-:W-:Y:S02]  /*00f0*/  @P0 LEA R2, P1, R227.reuse, c[0x0][0x218], 0x4 ;  /* 0x00008600e3020a11 */ /* 0x040fe400078220ff */
[----:B------:R-:W-:Y:S02]  /*0100*/  LOP3.LUT R8, R227, 0x20, RZ, 0xfc, !PT ;  /* 0x00000020e3087812 */ /* 0x000fe400078efcff */
[----:B-1----:R-:W-:Y:S02]  /*0110*/  LEA R0, R3, R0, 0x2 ;  /* 0x0000000003007211 */ /* 0x002fe400078e10ff */
[----:B------:R-:W-:Y:S02]  /*0120*/  @P0 IADD3.X R3, RZ, c[0x0][0x21c], RZ, P1, !PT ;  /* 0x00008700ff030a10 */ /* 0x000fe40000ffe4ff */
[C---:B------:R-:W-:Y:S02]  /*0130*/  @P0 LEA R4, P1, R8.reuse, c[0x0][0x218], 0x4 ;  /* 0x0000860008040a11 */ /* 0x040fe400078220ff */
[----:B------:R-:W-:Y:S01]  /*0140*/  LOP3.LUT R128, R227, 0x260, RZ, 0xfc, !PT ;  /* 0x00000260e3807812 */ /* 0x000fe200078efcff */
[----:B------:R0:W5:Y:S01]  /*0150*/  @P0 LDG.E.128 R48, [R2.64] ;  /* 0x0000000402300981 */ /* 0x000162000c1e1d00 */
[----:B------:R-:W-:-:S02]  /*0160*/  @P0 LEA.HI.X R5, R8, c[0x0][0x21c], RZ, 0x4, P1 ;  /* 0x0000870008050a11 */ /* 0x000fc400008f24ff */
[C---:B------:R-:W-:Y:S02]  /*0170*/  @P0 LEA R6, P2, R128.reuse, c[0x0][0x218], 0x4 ;  /* 0x0000860080060a11 */ /* 0x040fe400078420ff */
[C---:B------:R-:W-:Y:S01]  /*0180*/  LOP3.LUT R9, R227.reuse, 0x40, RZ, 0xfc, !PT ;  /* 0x00000040e3097812 */ /* 0x040fe200078efcff */
[----:B------:R1:W5:Y:S01]  /*0190*/  @P0 LDG.E.128 R52, [R4.64] ;  /* 0x0000000404340981 */ /* 0x000362000c1e1d00 */
[----:B------:R-:W-:Y:S02]  /*01a0*/  LOP3.LUT R10, R227, 0x60, RZ, 0xfc, !PT ;  /* 0x00000060e30a7812 */ /* 0x000fe400078efcff */
[----:B------:R-:W-:Y:S02]  /*01b0*/  @P0 LEA.HI.X R7, R128, c[0x0][0x21c], RZ, 0x4, P2 ;  /* 0x0000870080070a11 */ /* 0x000fe400010f24ff */
[----:B0-----:R-:W-:Y:S02]  /*01c0*/  @P0 LEA R2, P1, R9, c[0x0][0x218], 0x4 ;  /* 0x0000860009020a11 */ /* 0x001fe400078220ff */
[----:B------:R-:W-:Y:S01]  /*01d0*/  LOP3.LUT R11, R227, 0x80, RZ, 0xfc, !PT ;  /* 0x00000080e30b7812 */ /* 0x000fe200078efcff */
[----:B------:R-:W-:Y:S01]  /*01e0*/  CS2R R56, SRZ ;  /* 0x0000000000387805 */ /* 0x000fe2000001ff00 */
[----:B------:R-:W-:Y:S01]  /*01f0*/  CS2R R58, SRZ ;  /* 0x00000000003a7805 */ /* 0x000fe2000001ff00 */
[----:B-1----:R-:W-:Y:S01]  /*0200*/  @P0 LEA R4, P2, R10, c[0x0][0x218], 0x4 ;  /* 0x000086000a040a11 */ /* 0x002fe200078420ff */
[----:B------:R-:W-:Y:S01]  /*0210*/  CS2R R60, SRZ ;  /* 0x00000000003c7805 */ /* 0x000fe2000001ff00 */
[----:B------:R-:W-:Y:S01]  /*0220*/  CS2R R62, SRZ ;  /* 0x00000000003e7805 */ /* 0x000fe2000001ff00 */
[----:B------:R0:W5:Y:S01]  /*0230*/  @P0 LDG.E.128 R44, [R6.64] ;  /* 0x00000004062c0981 */ /* 0x000162000c1e1d00 */
[----:B------:R-:W-:-:S02]  /*0240*/  @P0 LEA.HI.X R3, R9, c[0x0][0x21c], RZ, 0x4, P1 ;  /* 0x0000870009030a11 */ /* 0x000fc400008f24ff */
[----:B------:R-:W-:Y:S02]  /*0250*/  @P0 LEA.HI.X R5, R10, c[0x0][0x21c], RZ, 0x4, P2 ;  /* 0x000087000a050a11 */ /* 0x000fe400010f24ff */
[C---:B------:R-:W-:Y:S01]  /*0260*/  LOP3.LUT R15, R227.reuse, 0xa0, RZ, 0xfc, !PT ;  /* 0x000000a0e30f7812 */ /* 0x040fe200078efcff */
[----:B------:R-:W-:Y:S01]  /*0270*/  CS2R R64, SRZ ;  /* 0x0000000000407805 */ /* 0x000fe2000001ff00 */
[----:B------:R-:W-:Y:S01]  /*0280*/  LOP3.LUT R18, R227, 0xc0, RZ, 0xfc, !PT ;  /* 0x000000c0e3127812 */ /* 0x000fe200078efcff */
[----:B------:R-:W-:Y:S01]  /*0290*/  CS2R R66, SRZ ;  /* 0x0000000000427805 */ /* 0x000fe2000001ff00 */
[----:B------:R1:W5:Y:S01]  /*02a0*/  @P0 LDG.E.128 R56, [R2.64] ;  /* 0x0000000402380981 */ /* 0x000362000c1e1d00 */
[----:B0-----:R-:W-:-:S03]  /*02b0*/  @P0 LEA R6, P3, R11, c[0x0][0x218], 0x4 ;  /* 0x000086000b060a11 */ /* 0x001fc600078620ff */
[----:B------:R0:W5:Y:S01]  /*02c0*/  @P0 LDG.E.128 R60, [R4.64] ;  /* 0x00000004043c0981 */ /* 0x000162000c1e1d00 */
[----:B------:R-:W-:Y:S02]  /*02d0*/  @P0 LEA.HI.X R7, R11, c[0x0][0x21c], RZ, 0x4, P3 ;  /* 0x000087000b070a11 */ /* 0x000fe400018f24ff */
[----:B------:R-:W-:Y:S02]  /*02e0*/  LOP3.LUT R248, R227, 0xe0, RZ, 0xfc, !PT ;  /* 0x000000e0e3f87812 */ /* 0x000fe400078efcff */
[C---:B-1----:R-:W-:Y:S01]  /*02f0*/  @P0 LEA R2, P1, R15.reuse, c[0x0][0x218], 0x4 ;  /* 0x000086000f020a11 */ /* 0x042fe200078220ff */
[----:B------:R-:W-:Y:S01]  /*0300*/  CS2R R68, SRZ ;  /* 0x0000000000447805 */ /* 0x000fe2000001ff00 */
[----:B------:R-:W-:Y:S01]  /*0310*/  CS2R R70, SRZ ;  /* 0x0000000000467805 */ /* 0x000fe2000001ff00 */
[----:B------:R-:W-:Y:S01]  /*0320*/  CS2R R72, SRZ ;  /* 0x0000000000487805 */ /* 0x000fe2000001ff00 */
[----:B0-----:R-:W-:Y:S01]  /*0330*/  @P0 LEA R4, P2, R18, c[0x0][0x218], 0x4 ;  /* 0x0000860012040a11 */ /* 0x001fe200078420ff */
        /* <DEDUP_REMOVED lines=13> */
[----:B-1----:R-:W-:Y:S01]  /*0410*/  @P0 LEA R2, P1, R244, c[0x0][0x218], 0x4 ;  /* 0x00008600f4020a11 */ /* 0x002fe200078220ff */
        /* <DEDUP_REMOVED lines=34> */
[C---:B------:R-:W-:Y:S02]  /*0640*/  LOP3.LUT R196, R227.reuse, 0x200, RZ, 0xfc, !PT ;  /* 0x00000200e3c47812 */ /* 0x040fe400078efcff */
[C---:B------:R-:W-:Y:S01]  /*0650*/  LOP3.LUT R184, R227.reuse, 0x220, RZ, 0xfc, !PT ;  /* 0x00000220e3b87812 */ /* 0x040fe200078efcff */
[----:B------:R2:W5:Y:S01]  /*0660*/  @P0 LDG.E.128 R100, [R6.64] ;  /* 0x0000000406640981 */ /* 0x000562000c1e1d00 */
[----:B-1----:R-:W-:Y:S02]  /*0670*/  @P0 LEA R2, P1, R212, c[0x0][0x218], 0x4 ;  /* 0x00008600d4020a11 */ /* 0x002fe400078220ff */
[----:B------:R-:W-:Y:S02]  /*0680*/  LOP3.LUT R124, R227, 0x240, RZ, 0xfc, !PT ;  /* 0x00000240e37c7812 */ /* 0x000fe400078efcff */
[----:B0-----:R-:W-:-:S02]  /*0690*/  @P0 LEA R4, P2, R204, c[0x0][0x218], 0x4 ;  /* 0x00008600cc040a11 */ /* 0x001fc400078420ff */
[----:B------:R-:W-:Y:S02]  /*06a0*/  @P0 LEA.HI.X R3, R212, c[0x0][0x21c], RZ, 0x4, P1 ;  /* 0x00008700d4030a11 */ /* 0x000fe400008f24ff */
[----:B------:R-:W-:Y:S02]  /*06b0*/  @P0 LEA.HI.X R5, R204, c[0x0][0x21c], RZ, 0x4, P2 ;  /* 0x00008700cc050a11 */ /* 0x000fe400010f24ff */
[----:B--2---:R-:W-:Y:S02]  /*06c0*/  @P0 LEA R6, P3, R196, c[0x0][0x218], 0x4 ;  /* 0x00008600c4060a11 */ /* 0x004fe400078620ff */
[----:B------:R-:W-:Y:S02]  /*06d0*/  @P0 LEA R12, P1, R184, c[0x0][0x218], 0x4 ;  /* 0x00008600b80c0a11 */ /* 0x000fe400078220ff */
[----:B------:R-:W-:Y:S01]  /*06e0*/  @P0 LEA R16, P2, R124, c[0x0][0x218], 0x4 ;  /* 0x000086007c100a11 */ /* 0x000fe200078420ff */
        /* <DEDUP_REMOVED lines=10> */
[----:B------:R-:W-:Y:S01]  /*0790*/  @P0 LEA.HI.X R7, R196, c[0x0][0x21c], RZ, 0x4, P3 ;  /* 0x00008700c4070a11 */ /* 0x000fe200018f24ff */
[----:B------:R0:W5:Y:S01]  /*07a0*/  @P0 LDG.E.128 R104, [R2.64] ;  /* 0x0000000402680981 */ /* 0x000162000c1e1d00 */
[----:B------:R-:W-:-:S02]  /*07b0*/  @P0 LEA.HI.X R13, R184, c[0x0][0x21c], RZ, 0x4, P1 ;  /* 0x00008700b80d0a11 */ /* 0x000fc400008f24ff */
[----:B------:R-:W-:Y:S01]  /*07c0*/  @P0 LEA.HI.X R17, R124, c[0x0][0x21c], RZ, 0x4, P2 ;  /* 0x000087007c110a11 */ /* 0x000fe200010f24ff */
[----:B------:R1:W5:Y:S01]  /*07d0*/  @P0 LDG.E.128 R108, [R4.64] ;  /* 0x00000004046c0981 */ /* 0x000362000c1e1d00 */
[----:B------:R-:W-:-:S03]  /*07e0*/  HFMA2.MMA R129, -RZ, RZ, 0, 9.5367431640625e-07 ;  /* 0x00000010ff817435 */ /* 0x000fc600000001ff */
[----:B------:R2:W5:Y:S04]  /*07f0*/  @P0 LDG.E.128 R112, [R6.64] ;  /* 0x0000000406700981 */ /* 0x000568000c1e1d00 */
[----:B------:R3:W5:Y:S04]  /*0800*/  @P0 LDG.E.128 R116, [R12.64] ;  /* 0x000000040c740981 */ /* 0x000768000c1e1d00 */
[----:B------:R4:W5:Y:S01]  /*0810*/  @P0 LDG.E.128 R120, [R16.64] ;  /* 0x0000000410780981 */ /* 0x000962000c1e1d00 */
[----:B------:R-:W-:Y:S02]  /*0820*/  ISETP.GE.AND P0, PT, R0, c[0x0][0x164], PT ;  /* 0x0000590000007a0c */ /* 0x000fe40003f06270 */
[----:B0-----:R-:W-:-:S04]  /*0830*/  SHF.L.U32 R2, R14, 0x4, RZ ;  /* 0x000000040e027819 */ /* 0x001fc800000006ff */
[----:B------:R-:W-:Y:S01]  /*0840*/  LOP3.LUT R2, R2, 0x1f0, RZ, 0xc0, !PT ;  /* 0x000001f002027812 */ /* 0x000fe200078ec0ff */
[----:B-1----:R-:W-:-:S03]  /*0850*/  IMAD.WIDE.U32 R4, R9, R129, c[0x0][0x1b0] ;  /* 0x00006c0009047625 */ /* 0x002fc600078e0081 */
[----:B------:R-:W-:Y:S01]  /*0860*/  IADD3 R14, P1, R2, c[0x0][0x1b0], RZ ;  /* 0x00006c00020e7a10 */ /* 0x000fe20007f3e0ff */
[----:B------:R-:W-:-:S04]  /*0870*/  IMAD.WIDE.U32 R2, R8, R129, c[0x0][0x1b0] ;  /* 0x00006c0008027625 */ /* 0x000fc800078e0081 */
[----:B--2---:R-:W-:-:S04]  /*0880*/  IMAD.WIDE.U32 R6, R10, R129, c[0x0][0x1b0] ;  /* 0x00006c000a067625 */ /* 0x004fc800078e0081 */
[----:B------:R-:W-:-:S04]  /*0890*/  IMAD.WIDE.U32 R8, R11, R129, c[0x0][0x1b0] ;  /* 0x00006c000b087625 */ /* 0x000fc800078e0081 */
[----:B------:R-:W-:Y:S01]  /*08a0*/  IMAD.WIDE.U32 R10, R15, R129, c[0x0][0x1b0] ;  /* 0x00006c000f0a7625 */ /* 0x000fe200078e0081 */
[----:B------:R-:W-:-:S03]  /*08b0*/  IADD3.X R15, RZ, c[0x0][0x1b4], RZ, P1, !PT ;  /* 0x00006d00ff0f7a10 */ /* 0x000fc60000ffe4ff */
[----:B---3--:R-:W-:-:S04]  /*08c0*/  IMAD.WIDE.U32 R12, R18, R129, c[0x0][0x1b0] ;  /* 0x00006c00120c7625 */ /* 0x008fc800078e0081 */
[----:B------:R-:W-:-:S04]  /*08d0*/  IMAD.WIDE.U32 R248, R248, R129, c[0x0][0x1b0] ;  /* 0x00006c00f8f87625 */ /* 0x000fc800078e0081 */
        /* <DEDUP_REMOVED lines=11> */
[----:B------:R-:W-:Y:S01]  /*0990*/  IMAD.WIDE.U32 R128, R128, R129, c[0x0][0x1b0] ;  /* 0x00006c0080807625 */ /* 0x000fe200078e0081 */
[----:B------:R-:W-:Y:S06]  /*09a0*/  @P0 EXIT ;  /* 0x000000000000094d */ /* 0x000fec0003800000 */
[----:B----4-:R0:W2:Y:S04]  /*09b0*/  LDG.E.128 R24, [R4.64] ;  /* 0x0000000404187981 */ /* 0x0100a8000c1e1d00 */
[----:B------:R0:W3:Y:S04]  /*09c0*/  LDG.E.128 R20, [R6.64] ;  /* 0x0000000406147981 */ /* 0x0000e8000c1e1d00 */
[----:B------:R1:W4:Y:S04]  /*09d0*/  LDG.E.128 R16, [R8.64] ;  /* 0x0000000408107981 */ /* 0x000328000c1e1d00 */
[----:B------:R-:W2:Y:S04]  /*09e0*/  LDG.E.128 R32, [R14.64] ;  /* 0x000000040e207981 */ /* 0x000ea8000c1e1d00 */
[----:B0-----:R-:W2:Y:S04]  /*09f0*/  LDG.E.128 R4, [R12.64] ;  /* 0x000000040c047981 */ /* 0x001ea8000c1e1d00 */
[----:B-1----:R-:W3:Y:S04]  /*0a00*/  LDG.E.128 R8, [R10.64] ;  /* 0x000000040a087981 */ /* 0x002ee8000c1e1d00 */
[----:B------:R0:W3:Y:S04]  /*0a10*/  LDG.E.128 R28, [R2.64] ;  /* 0x00000004021c7981 */ /* 0x0000e8000c1e1d00 */
[----:B------:R-:W5:Y:S04]  /*0a20*/  LDG.E.128 R248, [R248.64] ;  /* 0x00000004f8f87981 */ /* 0x000f68000c1e1d00 */
        /* <DEDUP_REMOVED lines=11> */
[----:B------:R-:W5:Y:S01]  /*0ae0*/  LDG.E.128 R128, [R128.64] ;  /* 0x0000000480807981 */ /* 0x000f62000c1e1d00 */
[----:B0-----:R-:W-:-:S04]  /*0af0*/  MOV R2, c[0x0][0x180] ;  /* 0x0000600000027a02 */ /* 0x001fc80000000f00 */
        /* <DEDUP_REMOVED lines=18> */
.L_x_64126:
        /* <DEDUP_REMOVED lines=8> */
[----:B------:R-:W-:Y:S02]  /*0ca0*/  MOV R176, 0x10 ;  /* 0x0000001000b07802 */ /* 0x000fe40000000f00 */
[----:B------:R-:W-:-:S03]  /*0cb0*/  LEA.HI.SX32 R148, R148, R227, 0x1e ;  /* 0x000000e394947211 */ /* 0x000fc600078ff2ff */
[----:B------:R-:W-:Y:S02]  /*0cc0*/  @P2 MOV R3, 0x4 ;  /* 0x0000000400032802 */ /* 0x000fe40000000f00 */
[C---:B0-----:R-:W-:Y:S02]  /*0cd0*/  IMAD.WIDE.U32 R4, R148.reuse, R176, c[0x0][0x170] ;  /* 0x00005c0094047625 */ /* 0x041fe400078e00b0 */
[----:B------:R-:W-:Y:S02]  /*0ce0*/  @P1 LEA R6, P3, R148, c[0x0][0x180], 0x4 ;  /* 0x0000600094061a11 */ /* 0x000fe400078620ff */
[----:B------:R-:W-:Y:S01]  /*0cf0*/  @P2 IMAD.WIDE R2, R0, R3, c[0x0][0x1c0] ;  /* 0x0000700000022625 */ /* 0x000fe200078e0203 */
[----:B------:R-:W2:Y:S01]  /*0d00*/  LDG.E.128 R8, [R4.64] ;  /* 0x0000000404087981 */ /* 0x000ea2000c1e1d00 */
[----:B------:R-:W-:-:S03]  /*0d10*/  @P1 LEA.HI.X R7, R148, c[0x0][0x184], RZ, 0x4, P3 ;  /* 0x0000610094071a11 */ /* 0x000fc600018f24ff */
[----:B------:R-:W2:Y:S04]  /*0d20*/  @P2 LDG.E R158, [R2.64] ;  /* 0x00000004029e2981 */ /* 0x000ea8000c1e1900 */
[----:B-----5:R0:W5:Y:S01]  /*0d30*/  @P1 LDG.E.128 R40, [R6.64] ;  /* 0x0000000406281981 */ /* 0x020162000c1e1d00 */
[----:B------:R-:W-:-:S04]  /*0d40*/  ISETP.NE.U32.AND P2, PT, RZ, c[0x0][0x180], PT ;  /* 0x00006000ff007a0c */ /* 0x000fc80003f45070 */
[----:B------:R-:W-:Y:S01]  /*0d50*/  ISETP.NE.AND.EX P2, PT, RZ, c[0x0][0x184], PT, P2 ;  /* 0x00006100ff007a0c */ /* 0x000fe20003f45320 */
[----:B--2---:R-:W-:-:S12]  /*0d60*/  FMUL.FTZ R149, R8, R158 ;  /* 0x0000009e08957220 */ /* 0x004fd80000410000 */
[----:B------:R-:W-:Y:S05]  /*0d70*/  @P2 BRA `(.L_x_63883) ;  /* 0x0000002000002947 */ /* 0x000fea0003800000 */
[----:B0-----:R-:W-:Y:S05]  /*0d80*/  @P0 BRA `(.L_x_63884) ;  /* 0x0000002000000947 */ /* 0x001fea0003800000 */
[----:B------:R-:W-:Y:S05]  /*0d90*/  BRA `(.L_x_63885) ;  /* 0x0000002000007947 */ /* 0x000fea0003800000 */
.L_x_63883:
[----:B0----5:R-:W-:-:S05]  /*0da0*/  FADD.FTZ R149, R40, R149 ;  /* 0x0000009528957221 */ /* 0x021fca0000010000 */
.L_x_63884:
[----:B------:R-:W-:Y:S02]  /*0db0*/  MOV R132, R149 ;  /* 0x0000009500847202 */ /* 0x000fe40000000f00 */
.L_x_63885:
[----:B------:R-:W-:Y:S01]  /*0dc0*/  FMUL.FTZ R150, R9, R158 ;  /* 0x0000009e09967220 */ /* 0x000fe20000410000 */
[----:B------:R-:W-:Y:S05]  /*0dd0*/  @P2 BRA `(.L_x_63886) ;  /* 0x0000002000002947 */ /* 0x000fea0003800000 */
[----:B------:R-:W-:Y:S05]  /*0de0*/  @P0 BRA `(.L_x_63887) ;  /* 0x0000002000000947 */ /* 0x000fea0003800000 */
[----:B------:R-:W-:Y:S05]  /*0df0*/  BRA `(.L_x_63888) ;  /* 0x0000002000007947 */ /* 0x000fea0003800000 */
.L_x_63886:
[----:B-----5:R-:W-:-:S05]  /*0e00*/  FADD.FTZ R150, R41, R150 ;  /* 0x0000009629967221 */ /* 0x020fca0000010000 */
.L_x_63887:
[----:B------:R-:W-:Y:S02]  /*0e10*/  MOV R133, R150 ;  /* 0x0000009600857202 */ /* 0x000fe40000000f00 */
.L_x_63888:
[----:B------:R-:W-:Y:S01]  /*0e20*/  FMUL.FTZ R151, R10, R158 ;  /* 0x0000009e0a977220 */ /* 0x000fe20000410000 */
[----:B------:R-:W-:Y:S05]  /*0e30*/  @P2 BRA `(.L_x_63889) ;  /* 0x0000002000002947 */ /* 0x000fea0003800000 */
[----:B------:R-:W-:Y:S05]  /*0e40*/  @P0 BRA `(.L_x_63890) ;  /* 0x0000002000000947 */ /* 0x000fea0003800000 */
[----:B------:R-:W-:Y:S05]  /*0e50*/  BRA `(.L_x_63891) ;  /* 0x0000002000007947 */ /* 0x000fea0003800000 */
.L_x_63889:
[----:B-----5:R-:W-:-:S05]  /*0e60*/  FADD.FTZ R151, R42, R151 ;  /* 0x000000972a977221 */ /* 0x020fca0000010000 */
.L_x_63890:
[----:B------:R-:W-:Y:S02]  /*0e70*/  MOV R134, R151 ;  /* 0x0000009700867202 */ /* 0x000fe40000000f00 */
.L_x_63891:
[----:B------:R-:W-:Y:S01]  /*0e80*/  FMUL.FTZ R152, R11, R158 ;  /* 0x0000009e0b987220 */ /* 0x000fe20000410000 */
[----:B------:R-:W-:Y:S05]  /*0e90*/  @P2 BRA `(.L_x_63892) ;  /* 0x0000002000002947 */ /* 0x000fea0003800000 */
[----:B------:R-:W-:Y:S05]  /*0ea0*/  @P0 BRA `(.L_x_63893) ;  /* 0x0000002000000947 */ /* 0x000fea0003800000 */
[----:B------:R-:W-:Y:S05]  /*0eb0*/  BRA `(.L_x_63894) ;  /* 0x0000002000007947 */ /* 0x000fea0003800000 */
.L_x_63892:
[----:B-----5:R-:W-:-:S05]  /*0ec0*/  FADD.FTZ R152, R43, R152 ;  /* 0x000000982b987221 */ /* 0x020fca0000010000 */
.L_x_63893:
[----:B------:R-:W-:Y:S02]  /*0ed0*/  MOV R135, R152 ;  /* 0x0000009800877202 */ /* 0x000fe40000000f00 */
.L_x_63894:
[C---:B------:R-:W-:Y:S02]  /*0ee0*/  @P0 LEA R6, P3, R148.reuse, c[0x0][0x188], 0x4 ;  /* 0x0000620094060a11 */ /* 0x040fe400078620ff */
[C---:B------:R-:W-:Y:S02]  /*0ef0*/  IADD3 R32, R148.reuse, 0x20, RZ ;  /* 0x0000002094207810 */ /* 0x040fe40007ffe0ff */
[----:B------:R-:W-:-:S03]  /*0f00*/  @P0 LEA.HI.X R7, R148, c[0x0][0x18c], RZ, 0x4, P3 ;  /* 0x0000630094070a11 */ /* 0x000fc600018f24ff */
[CC--:B------:R-:W-:Y:S02]  /*0f10*/  IMAD.WIDE.U32 R2, R32.reuse, R176.reuse, c[0x0][0x170] ;  /* 0x00005c0020027625 */ /* 0x0c0fe400078e00b0 */
[----:B------:R0:W-:Y:S02]  /*0f20*/  @P0 STG.E.128 [R6.64], R132 ;  /* 0x0000008406000986 */ /* 0x0001e4000c101d04 */
[----:B------:R-:W-:Y:S02]  /*0f30*/  @P1 IMAD.WIDE.U32 R4, R32, R176, c[0x0][0x180] ;  /* 0x0000600020041625 */ /* 0x000fe400078e00b0 */
[----:B------:R-:W2:Y:S04]  /*0f40*/  LDG.E.128 R8, [R2.64] ;  /* 0x0000000402087981 */ /* 0x000ea8000c1e1d00 */
[----:B-----5:R0:W5:Y:S01]  /*0f50*/  @P1 LDG.E.128 R40, [R4.64] ;  /* 0x0000000404281981 */ /* 0x020162000c1e1d00 */
[----:B--2---:R-:W-:Y:S01]  /*0f60*/  FMUL.FTZ R39, R8, R158 ;  /* 0x0000009e08277220 */ /* 0x004fe20000410000 */
[----:B------:R-:W-:Y:S05]  /*0f70*/  @P2 BRA `(.L_x_63895) ;  /* 0x0000002000002947 */ /* 0x000fea0003800000 */
[----:B0-----:R-:W-:Y:S05]  /*0f80*/  @P0 BRA `(.L_x_63896) ;  /* 0x0000002000000947 */ /* 0x001fea0003800000 */
[----:B------:R-:W-:Y:S05]  /*0f90*/  BRA `(.L_x_63897) ;  /* 0x0000002000007947 */ /* 0x000fea0003800000 */
.L_x_63895:
[----:B0----5:R-:W-:-:S05]  /*0fa0*/  FADD.FTZ R39, R40, R39 ;  /* 0x0000002728277221 */ /* 0x021fca0000010000 */
.L_x_63896:
[----:B------:R-:W-:Y:S02]  /*0fb0*/  MOV R132, R39 ;  /* 0x0000002700847202 */ /* 0x000fe40000000f00 */
.L_x_63897:
[----:B------:R-:W-:Y:S01]  /*0fc0*/  FMUL.FTZ R140, R9, R158 ;  /* 0x0000009e098c7220 */ /* 0x000fe20000410000 */
[----:B------:R-:W-:Y:S05]  /*0fd0*/  @P2 BRA `(.L_x_63898) ;  /* 0x0000002000002947 */ /* 0x000fea0003800000 */
[----:B------:R-:W-:Y:S05]  /*0fe0*/  @P0 BRA `(.L_x_63899) ;  /* 0x0000002000000947 */ /* 0x000fea0003800000 */
[----:B------:R-:W-:Y:S05]  /*0ff0*/  BRA `(.L_x_63900) ;  /* 0x0000002000007947 */ /* 0x000fea0003800000 */
.L_x_63898:
[----:B-----5:R-:W-:-:S05]  /*1000*/  FADD.FTZ R140, R41, R140 ;  /* 0x0000008c298c7221 */ /* 0x020fca0000010000 */
.L_x_63899:
[----:B------:R-:W-:Y:S02]  /*1010*/  MOV R133, R140 ;  /* 0x0000008c00857202 */ /* 0x000fe40000000f00 */
.L_x_63900:
[----:B------:R-:W-:Y:S01]  /*1020*/  FMUL.FTZ R141, R10, R158 ;  /* 0x0000009e0a8d7220 */ /* 0x000fe20000410000 */
[----:B------:R-:W-:Y:S05]  /*1030*/  @P2 BRA `(.L_x_63901) ;  /* 0x0000002000002947 */ /* 0x000fea0003800000 */
[----:B------:R-:W-:Y:S05]  /*1040*/  @P0 BRA `(.L_x_63902) ;  /* 0x0000002000000947 */ /* 0x000fea0003800000 */
[----:B------:R-:W-:Y:S05]  /*1050*/  BRA `(.L_x_63903) ;  /* 0x0000002000007947 */ /* 0x000fea0003800000 */
.L_x_63901:
[----:B-----5:R-:W-:-:S05]  /*1060*/  FADD.FTZ R141, R42, R141 ;  /* 0x0000008d2a8d7221 */ /* 0x020fca0000010000 */
.L_x_63902:
[----:B------:R-:W-:Y:S02]  /*1070*/  MOV R134, R141 ;  /* 0x0000008d00867202 */ /* 0x000fe40000000f00 */
.L_x_63903:
[----:B------:R-:W-:Y:S01]  /*1080*/  FMUL.FTZ R142, R11, R158 ;  /* 0x0000009e0b8e7220 */ /* 0x000fe20000410000 */
[----:B------:R-:W-:Y:S05]  /*1090*/  @P2 BRA `(.L_x_63904) ;  /* 0x0000002000002947 */ /* 0x000fea0003800000 */
[----:B------:R-:W-:Y:S05]  /*10a0*/  @P0 BRA `(.L_x_63905) ;  /* 0x0000002000000947 */ /* 0x000fea0003800000 */
[----:B------:R-:W-:Y:S05]  /*10b0*/  BRA `(.L_x_63906) ;  /* 0x0000002000007947 */ /* 0x000fea0003800000 */
.L_x_63904:
[----:B-----5:R-:W-:-:S05]  /*10c0*/  FADD.FTZ R142, R43, R142 ;  /* 0x0000008e2b8e7221 */ /* 0x020fca0000010000 */
.L_x_63905:
[----:B------:R-:W-:Y:S02]  /*10d0*/  MOV R135, R142 ;  /* 0x0000008e00877202 */ /* 0x000fe40000000f00 */
.L_x_63906:
[----:B------:R-:W-:Y:S01]  /*10e0*/  IADD3 R22, R148, 0x40, RZ ;  /* 0x0000004094167810 */ /* 0x000fe20007ffe0ff */
[----:B------:R-:W-:-:S04]  /*10f0*/  @P0 IMAD.WIDE.U32 R2, R32, R176, c[0x0][0x188] ;  /* 0x0000620020020625 */ /* 0x000fc800078e00b0 */
[CC--:B------:R-:W-:Y:S01]  /*1100*/  IMAD.WIDE.U32 R4, R22.reuse, R176.reuse, c[0x0][0x170] ;  /* 0x00005c0016047625 */ /* 0x0c0fe200078e00b0 */
[----:B------:R0:W-:Y:S03]  /*1110*/  @P0 STG.E.128 [R2.64], R132 ;  /* 0x0000008402000986 */ /* 0x0001e6000c101d04 */
[----:B------:R-:W-:Y:S01]  /*1120*/  @P1 IMAD.WIDE.U32 R6, R22, R176, c[0x0][0x180] ;  /* 0x0000600016061625 */ /* 0x000fe200078e00b0 */
[----:B------:R-:W2:Y:S04]  /*1130*/  LDG.E.128 R8, [R4.64] ;  /* 0x0000000404087981 */ /* 0x000ea8000c1e1d00 */
[----:B-----5:R0:W5:Y:S01]  /*1140*/  @P1 LDG.E.128 R40, [R6.64] ;  /* 0x0000000406281981 */ /* 0x020162000c1e1d00 */
[----:B--2---:R-:W-:Y:S01]  /*1150*/  FMUL.FTZ R33, R8, R158 ;  /* 0x0000009e08217220 */ /* 0x004fe20000410000 */
[----:B------:R-:W-:Y:S05]  /*1160*/  @P2 BRA `(.L_x_63907) ;  /* 0x0000002000002947 */ /* 0x000fea0003800000 */
[----:B0-----:R-:W-:Y:S05]  /*1170*/  @P0 BRA `(.L_x_63908) ;  /* 0x0000002000000947 */ /* 0x001fea0003800000 */
[----:B------:R-:W-:Y:S05]  /*1180*/  BRA `(.L_x_63909) ;  /* 0x0000002000007947 */ /* 0x000fea0003800000 */
.L_x_63907:
[----:B0----5:R-:W-:-:S05]  /*1190*/  FADD.FTZ R33, R40, R33 ;  /* 0x0000002128217221 */ /* 0x021fca0000010000 */
.L_x_63908:
[----:B------:R-:W-:Y:S02]  /*11a0*/  MOV R132, R33 ;  /* 0x0000002100847202 */ /* 0x000fe40000000f00 */
.L_x_63909:
[----:B------:R-:W-:Y:S01]  /*11b0*/  FMUL.FTZ R34, R9, R158 ;  /* 0x0000009e09227220 */ /* 0x000fe20000410000 */
[----:B------:R-:W-:Y:S05]  /*11c0*/  @P2 BRA `(.L_x_63910) ;  /* 0x0000002000002947 */ /* 0x000fea0003800000 */
[----:B------:R-:W-:Y:S05]  /*11d0*/  @P0 BRA `(.L_x_63911) ;  /* 0x0000002000000947 */ /* 0x000fea0003800000 */
[----:B------:R-:W-:Y:S05]  /*11e0*/  BRA `(.L_x_63912) ;  /* 0x0000002000007947 */ /* 0x000fea0003800000 */
.L_x_63910:
[----:B-----5:R-:W-:-:S05]  /*11f0*/  FADD.FTZ R34, R41, R34 ;  /* 0x0000002229227221 */ /* 0x020fca0000010000 */
.L_x_63911:
[----:B------:R-:W-:Y:S02]  /*1200*/  MOV R133, R34 ;  /* 0x0000002200857202 */ /* 0x000fe40000000f00 */
.L_x_63912:
[----:B------:R-:W-:Y:S01]  /*1210*/  FMUL.FTZ R35, R10, R158 ;  /* 0x0000009e0a237220 */ /* 0x000fe20000410000 */
[----:B------:R-:W-:Y:S05]  /*1220*/  @P2 BRA `(.L_x_63913) ;  /* 0x0000002000002947 */ /* 0x000fea0003800000 */
[----:B------:R-:W-:Y:S05]  /*1230*/  @P0 BRA `(.L_x_63914) ;  /* 0x0000002000000947 */ /* 0x000fea0003800000 */
[----:B------:R-:W-:Y:S05]  /*1240*/  BRA `(.L_x_63915) ;  /* 0x0000002000007947 */ /* 0x000fea0003800000 */
.L_x_63913:
[----:B-----5:R-:W-:-:S05]  /*1250*/  FADD.FTZ R35, R42, R35 ;  /* 0x000000232a237221 */ /* 0x020fca0000010000 */
.L_x_63914:
[----:B------:R-:W-:Y:S02]  /*1260*/  MOV R134, R35 ;  /* 0x0000002300867202 */ /* 0x000fe40000000f00 */
.L_x_63915:
[----:B------:R-:W-:Y:S01]  /*1270*/  FMUL.FTZ R36, R11, R158 ;  /* 0x0000009e0b247220 */ /* 0x000fe20000410000 */
[----:B------:R-:W-:Y:S05]  /*1280*/  @P2 BRA `(.L_x_63916) ;  /* 0x0000002000002947 */ /* 0x000fea0003800000 */
[----:B------:R-:W-:Y:S05]  /*1290*/  @P0 BRA `(.L_x_63917) ;  /* 0x0000002000000947 */ /* 0x000fea0003800000 */
[----:B------:R-:W-:Y:S05]  /*12a0*/  BRA `(.L_x_63918) ;  /* 0x0000002000007947 */ /* 0x000fea0003800000 */
.L_x_63916:
[----:B-----5:R-:W-:-:S05]  /*12b0*/  FADD.FTZ R36, R43, R36 ;  /* 0x000000242b247221 */ /* 0x020fca0000010000 */
.L_x_63917:
[----:B------:R-:W-:Y:S02]  /*12c0*/  MOV R135, R36 ;  /* 0x0000002400877202 */ /* 0x000fe40000000f00 */
.L_x_63918:
[----:B------:R-:W-:Y:S01]  /*12d0*/  IADD3 R2, R148, 0x60, RZ ;  /* 0x0000006094027810 */ /* 0x000fe20007ffe0ff */
[----:B------:R-:W-:-:S04]  /*12e0*/  @P0 IMAD.WIDE.U32 R8, R22, R176, c[0x0][0x188] ;  /* 0x0000620016080625 */ /* 0x000fc800078e00b0 */
[CC--:B------:R-:W-:Y:S01]  /*12f0*/  IMAD.WIDE.U32 R4, R2.reuse, R176.reuse, c[0x0][0x170] ;  /* 0x00005c0002047625 */ /* 0x0c0fe200078e00b0 */
[----:B------:R0:W-:Y:S03]  /*1300*/  @P0 STG.E.128 [R8.64], R132 ;  /* 0x0000008408000986 */ /* 0x0001e6000c101d04 */
[----:B------:R-:W-:Y:S02]  /*1310*/  @P1 IMAD.WIDE.U32 R10, R2, R176, c[0x0][0x180] ;  /* 0x00006000020a1625 */ /* 0x000fe400078e00b0 */
[----:B------:R-:W2:Y:S04]  /*1320*/  LDG.E.128 R4, [R4.64] ;  /* 0x0000000404047981 */ /* 0x000ea8000c1e1d00 */
[----:B-----5:R0:W5:Y:S01]  /*1330*/  @P1 LDG.E.128 R40, [R10.64] ;  /* 0x000000040a281981 */ /* 0x020162000c1e1d00 */
[----:B--2---:R-:W-:Y:S01]  /*1340*/  FMUL.FTZ R23, R4, R158 ;  /* 0x0000009e04177220 */ /* 0x004fe20000410000 */
[----:B------:R-:W-:Y:S05]  /*1350*/  @P2 BRA `(.L_x_63919) ;  /* 0x0000002000002947 */ /* 0x000fea0003800000 */
[----:B0-----:R-:W-:Y:S05]  /*1360*/  @P0 BRA `(.L_x_63920) ;  /* 0x0000002000000947 */ /* 0x001fea0003800000 */
[----:B------:R-:W-:Y:S05]  /*1370*/  BRA `(.L_x_63921) ;  /* 0x0000002000007947 */ /* 0x000fea0003800000 */
.L_x_63919:
[----:B0----5:R-:W-:-:S05]  /*1380*/  FADD.FTZ R23, R40, R23 ;  /* 0x0000001728177221 */ /* 0x021fca0000010000 */
.L_x_63920:
[----:B------:R-:W-:Y:S02]  /*1390*/  MOV R132, R23 ;  /* 0x0000001700847202 */ /* 0x000fe40000000f00 */
.L_x_63921:
[----:B------:R-:W-:Y:S01]  /*13a0*/  FMUL.FTZ R24, R5, R158 ;  /* 0x0000009e05187220 */ /* 0x000fe20000410000 */
[----:B------:R-:W-:Y:S05]  /*13b0*/  @P2 BRA `(.L_x_63922) ;  /* 0x0000002000002947 */ /* 0x000fea0003800000 */
[----:B------:R-:W-:Y:S05]  /*13c0*/  @P0 BRA `(.L_x_63923) ;  /* 0x0000002000000947 */ /* 0x000fea0003800000 */
[----:B------:R-:W-:Y:S05]  /*13d0*/  BRA `(.L_x_63924) ;  /* 0x0000002000007947 */ /* 0x000fea0003800000 */
.L_x_63922:
[----:B-----5:R-:W-:-:S05]  /*13e0*/  FADD.FTZ R24, R41, R24 ;  /* 0x0000001829187221 */ /* 0x020fca0000010000 */
.L_x_63923:
[----:B------:R-:W-:Y:S02]  /*13f0*/  MOV R133, R24 ;  /* 0x0000001800857202 */ /* 0x000fe40000000f00 */
.L_x_63924:
[----:B------:R-:W-:Y:S01]  /*1400*/  FMUL.FTZ R25, R6, R158 ;  /* 0x0000009e06197220 */ /* 0x000fe20000410000 */
[----:B------:R-:W-:Y:S05]  /*1410*/  @P2 BRA `(.L_x_63925) ;  /* 0x0000002000002947 */ /* 0x000fea0003800000 */
[----:B------:R-:W-:Y:S05]  /*1420*/  @P0 BRA `(.L_x_63926) ;  /* 0x0000002000000947 */ /* 0x000fea0003800000 */
[----:B------:R-:W-:Y:S05]  /*1430*/  BRA `(.L_x_63927) ;  /* 0x0000002000007947 */ /* 0x000fea0003800000 */
.L_x_63925:
[----:B-----5:R-:W-:-:S05]  /*1440*/  FADD.FTZ R25, R42, R25 ;  /* 0x000000192a197221 */ /* 0x020fca0000010000 */
.L_x_63926:
[----:B------:R-:W-:Y:S02]  /*1450*/  MOV R134, R25 ;  /* 0x0000001900867202 */ /* 0x000fe40000000f00 */
.L_x_63927:
[----:B------:R-:W-:Y:S01]  /*1460*/  FMUL.FTZ R26, R7, R158 ;  /* 0x0000009e071a7220 */ /* 0x000fe20000410000 */
[----:B------:R-:W-:Y:S05]  /*1470*/  @P2 BRA `(.L_x_63928) ;  /* 0x0000002000002947 */ /* 0x000fea0003800000 */
[----:B------:R-:W-:Y:S05]  /*1480*/  @P0 BRA `(.L_x_63929) ;  /* 0x0000002000000947 */ /* 0x000fea0003800000 */
[----:B------:R-:W-:Y:S05]  /*1490*/  BRA `(.L_x_63930) ;  /* 0x0000002000007947 */ /* 0x000fea0003800000 */
.L_x_63928:
[----:B-----5:R-:W-:-:S05]  /*14a0*/  FADD.FTZ R26, R43, R26 ;  /* 0x0000001a2b1a7221 */ /* 0x020fca0000010000 */
.L_x_63929:
[----:B------:R-:W-:Y:S02]  /*14b0*/  MOV R135, R26 ;  /* 0x0000001a00877202 */ /* 0x000fe40000000f00 */
.L_x_63930:
        /* <DEDUP_REMOVED lines=11> */
.L_x_63931:
[----:B0----5:R-:W-:-:S05]  /*1570*/  FADD.FTZ R4, R40, R4 ;  /* 0x0000000428047221 */ /* 0x021fca0000010000 */
.L_x_63932:
[----:B------:R-:W-:Y:S02]  /*1580*/  MOV R132, R4 ;  /* 0x0000000400847202 */ /* 0x000fe40000000f00 */
.L_x_63933:
[----:B------:R-:W-:Y:S01]  /*1590*/  FMUL.FTZ R5, R5, R158 ;  /* 0x0000009e05057220 */ /* 0x000fe20000410000 */
[----:B------:R-:W-:Y:S05]  /*15a0*/  @P2 BRA `(.L_x_63934) ;  /* 0x0000002000002947 */ /* 0x000fea0003800000 */
[----:B------:R-:W-:Y:S05]  /*15b0*/  @P0 BRA `(.L_x_63935) ;  /* 0x0000002000000947 */ /* 0x000fea0003800000 */
[----:B------:R-:W-:Y:S05]  /*15c0*/  BRA `(.L_x_63936) ;  /* 0x0000002000007947 */ /* 0x000fea0003800000 */
.L_x_63934:
[----:B-----5:R-:W-:-:S05]  /*15d0*/  FADD.FTZ R5, R41, R5 ;  /* 0x0000000529057221 */ /* 0x020fca0000010000 */
.L_x_63935:
[----:B------:R-:W-:Y:S02]  /*15e0*/  MOV R133, R5 ;  /* 0x0000000500857202 */ /* 0x000fe40000000f00 */
.L_x_63936:
[----:B------:R-:W-:Y:S01]  /*15f0*/  FMUL.FTZ R6, R6, R158 ;  /* 0x0000009e06067220 */ /* 0x000fe20000410000 */
[----:B------:R-:W-:Y:S05]  /*1600*/  @P2 BRA `(.L_x_63937) ;  /* 0x0000002000002947 */ /* 0x000fea0003800000 */
[----:B------:R-:W-:Y:S05]  /*1610*/  @P0 BRA `(.L_x_63938) ;  /* 0x0000002000000947 */ /* 0x000fea0003800000 */
[----:B------:R-:W-:Y:S05]  /*1620*/  BRA `(.L_x_63939) ;  /* 0x0000002000007947 */ /* 0x000fea0003800000 */
.L_x_63937:
[----:B-----5:R-:W-:-:S05]  /*1630*/  FADD.FTZ R6, R42, R6 ;  /* 0x000000062a067221 */ /* 0x020fca0000010000 */
.L_x_63938:
[----:B------:R-:W-:Y:S02]  /*1640*/  MOV R134, R6 ;  /* 0x0000000600867202 */ /* 0x000fe40000000f00 */
.L_x_63939:
[----:B------:R-:W-:Y:S01]  /*1650*/  FMUL.FTZ R7, R7, R158 ;  /* 0x0000009e07077220 */ /* 0x000fe20000410000 */
[----:B------:R-:W-:Y:S05]  /*1660*/  @P2 BRA `(.L_x_63940) ;  /* 0x0000002000002947 */ /* 0x000fea0003800000 */
[----:B------:R-:W-:Y:S05]  /*1670*/  @P0 BRA `(.L_x_63941) ;  /* 0x0000002000000947 */ /* 0x000fea0003800000 */
[----:B------:R-:W-:Y:S05]  /*1680*/  BRA `(.L_x_63942) ;  /* 0x0000002000007947 */ /* 0x000fea0003800000 */
.L_x_63940:
[----:B-----5:R-:W-:-:S05]  /*1690*/  FADD.FTZ R7, R43, R7 ;  /* 0x000000072b077221 */ /* 0x020fca0000010000 */
.L_x_63941:
[----:B------:R-:W-:Y:S02]  /*16a0*/  MOV R135, R7 ;  /* 0x0000000700877202 */ /* 0x000fe40000000f00 */
.L_x_63942:
        /* <DEDUP_REMOVED lines=11> */
.L_x_63943:
[----:B0----5:R-:W-:-:S05]  /*1760*/  FADD.FTZ R9, R40, R9 ;  /* 0x0000000928097221 */ /* 0x021fca0000010000 */
.L_x_63944:
[----:B------:R-:W-:Y:S02]  /*1770*/  MOV R132, R9 ;  /* 0x0000000900847202 */ /* 0x000fe40000000f00 */
.L_x_63945:
[----:B------:R-:W-:Y:S01]  /*1780*/  FMUL.FTZ R10, R13, R158 ;  /* 0x0000009e0d0a7220 */ /* 0x000fe20000410000 */
[----:B------:R-:W-:Y:S05]  /*1790*/  @P2 BRA `(.L_x_63946) ;  /* 0x0000002000002947 */ /* 0x000fea0003800000 */
[----:B------:R-:W-:Y:S05]  /*17a0*/  @P0 BRA `(.L_x_63947) ;  /* 0x0000002000000947 */ /* 0x000fea0003800000 */
[----:B------:R-:W-:Y:S05]  /*17b0*/  BRA `(.L_x_63948) ;  /* 0x0000002000007947 */ /* 0x000fea0003800000 */
.L_x_63946:
[----:B-----5:R-:W-:-:S05]  /*17c0*/  FADD.FTZ R10, R41, R10 ;  /* 0x0000000a290a7221 */ /* 0x020fca0000010000 */
.L_x_63947:
[----:B------:R-:W-:Y:S02]  /*17d0*/  MOV R133, R10 ;  /* 0x0000000a00857202 */ /* 0x000fe40000000f00 */
.L_x_63948:
[----:B------:R-:W-:Y:S01]  /*17e0*/  FMUL.FTZ R11, R14, R158 ;  /* 0x0000009e0e0b7220 */ /* 0x000fe20000410000 */
[----:B------:R-:W-:Y:S05]  /*17f0*/  @P2 BRA `(.L_x_63949) ;  /* 0x0000002000002947 */ /* 0x000fea0003800000 */
[----:B------:R-:W-:Y:S05]  /*1800*/  @P0 BRA `(.L_x_63950) ;  /* 0x0000002000000947 */ /* 0x000fea0003800000 */
[----:B------:R-:W-:Y:S05]  /*1810*/  BRA `(.L_x_63951) ;  /* 0x0000002000007947 */ /* 0x000fea0003800000 */
.L_x_63949:
[----:B-----5:R-:W-:-:S05]  /*1820*/  FADD.FTZ R11, R42, R11 ;  /* 0x0000000b2a0b7221 */ /* 0x020fca0000010000 */
.L_x_63950:
[----:B------:R-:W-:Y:S02]  /*1830*/  MOV R134, R11 ;  /* 0x0000000b00867202 */ /* 0x000fe40000000f00 */
.L_x_63951:
[----:B------:R-:W-:Y:S01]  /*1840*/  FMUL.FTZ R12, R15, R158 ;  /* 0x0000009e0f0c7220 */ /* 0x000fe20000410000 */
[----:B------:R-:W-:Y:S05]  /*1850*/  @P2 BRA `(.L_x_63952) ;  /* 0x0000002000002947 */ /* 0x000fea0003800000 */
[----:B------:R-:W-:Y:S05]  /*1860*/  @P0 BRA `(.L_x_63953) ;  /* 0x0000002000000947 */ /* 0x000fea0003800000 */
[----:B------:R-:W-:Y:S05]  /*1870*/  BRA `(.L_x_63954) ;  /* 0x0000002000007947 */ /* 0x000fea0003800000 */
.L_x_63952:
[----:B-----5:R-:W-:-:S05]  /*1880*/  FADD.FTZ R12, R43, R12 ;  /* 0x0000000c2b0c7221 */ /* 0x020fca0000010000 */
.L_x_63953:
[----:B------:R-:W-:Y:S02]  /*1890*/  MOV R135, R12 ;  /* 0x0000000c00877202 */ /* 0x000fe40000000f00 */
.L_x_63954:
        /* <DEDUP_REMOVED lines=11> */
.L_x_63955:
[----:B0----5:R-:W-:-:S05]  /*1950*/  FADD.FTZ R14, R40, R14 ;  /* 0x0000000e280e7221 */ /* 0x021fca0000010000 */
.L_x_63956:
[----:B------:R-:W-:Y:S02]  /*1960*/  MOV R132, R14 ;  /* 0x0000000e00847202 */ /* 0x000fe40000000f00 */
.L_x_63957:
[----:B------:R-:W-:Y:S01]  /*1970*/  FMUL.FTZ R15, R17, R158 ;  /* 0x0000009e110f7220 */ /* 0x000fe20000410000 */
[----:B------:R-:W-:Y:S05]  /*1980*/  @P2 BRA `(.L_x_63958) ;  /* 0x0000002000002947 */ /* 0x000fea0003800000 */
[----:B------:R-:W-:Y:S05]  /*1990*/  @P0 BRA `(.L_x_63959) ;  /* 0x0000002000000947 */ /* 0x000fea0003800000 */
[----:B------:R-:W-:Y:S05]  /*19a0*/  BRA `(.L_x_63960) ;  /* 0x0000002000007947 */ /* 0x000fea0003800000 */
.L_x_63958:
[----:B-----5:R-:W-:-:S05]  /*19b0*/  FADD.FTZ R15, R41, R15 ;  /* 0x0000000f290f7221 */ /* 0x020fca0000010000 */
.L_x_63959:
[----:B------:R-:W-:Y:S02]  /*19c0*/  MOV R133, R15 ;  /* 0x0000000f00857202 */ /* 0x000fe40000000f00 */
.L_x_63960:
[----:B------:R-:W-:Y:S01]  /*19d0*/  FMUL.FTZ R16, R18, R158 ;  /* 0x0000009e12107220 */ /* 0x000fe20000410000 */
[----:B------:R-:W-:Y:S05]  /*19e0*/  @P2 BRA `(.L_x_63961) ;  /* 0x0000002000002947 */ /* 0x000fea0003800000 */
[----:B------:R-:W-:Y:S05]  /*19f0*/  @P0 BRA `(.L_x_63962) ;  /* 0x0000002000000947 */ /* 0x000fea0003800000 */
[----:B------:R-:W-:Y:S05]  /*1a00*/  BRA `(.L_x_63963) ;  /* 0x0000002000007947 */ /* 0x000fea0003800000 */
.L_x_63961:
[----:B-----5:R-:W-:-:S05]  /*1a10*/  FADD.FTZ R16, R42, R16 ;  /* 0x000000102a107221 */ /* 0x020fca0000010000 */
.L_x_63962:
[----:B------:R-:W-:Y:S02]  /*1a20*/  MOV R134, R16 ;  /* 0x0000001000867202 */ /* 0x000fe40000000f00 */
.L_x_63963:
[----:B------:R-:W-:Y:S01]  /*1a30*/  FMUL.FTZ R17, R19, R158 ;  /* 0x0000009e13117220 */ /* 0x000fe20000410000 */
[----:B------:R-:W-:Y:S05]  /*1a40*/  @P2 BRA `(.L_x_63964) ;  /* 0x0000002000002947 */ /* 0x000fea0003800000 */
[----:B------:R-:W-:Y:S05]  /*1a50*/  @P0 BRA `(.L_x_63965) ;  /* 0x0000002000000947 */ /* 0x000fea0003800000 */
[----:B------:R-:W-:Y:S05]  /*1a60*/  BRA `(.L_x_63966) ;  /* 0x0000002000007947 */ /* 0x000fea0003800000 */
.L_x_63964:
[----:B-----5:R-:W-:-:S05]  /*1a70*/  FADD.FTZ R17, R43, R17 ;  /* 0x000000112b117221 */ /* 0x020fca0000010000 */
.L_x_63965:
[----:B------:R-:W-:Y:S02]  /*1a80*/  MOV R135, R17 ;  /* 0x0000001100877202 */ /* 0x000fe40000000f00 */
.L_x_63966:
[----:B------:R-:W-:Y:S01]  /*1a90*/  IADD3 R18, R148, 0xe0, RZ ;  /* 0x000000e094127810 */ /* 0x000fe20007ffe0ff */
[----:B------:R-:W-:-:S04]  /*1aa0*/  @P0 IMAD.WIDE.U32 R20, R13, R176, c[0x0][0x188] ;  /* 0x000062000d140625 */ /* 0x000fc800078e00b0 */
[CC--:B------:R-:W-:Y:S01]  /*1ab0*/  IMAD.WIDE.U32 R28, R18.reuse, R176.reuse, c[0x0][0x170] ;  /* 0x00005c00121c7625 */ /* 0x0c0fe200078e00b0 */
[----:B------:R0:W-:Y:S05]  /*1ac0*/  @P0 STG.E.128 [R20.64], R132 ;  /* 0x0000008414000986 */ /* 0x0001ea000c101d04 */
[----:B------:R-:W2:Y:S01]  /*1ad0*/  LDG.E.128 R28, [R28.64] ;  /* 0x000000041c1c7981 */ /* 0x000ea2000c1e1d00 */
[----:B0-----:R-:W-:-:S05]  /*1ae0*/  @P1 IMAD.WIDE.U32 R20, R18, R176, c[0x0][0x180] ;  /* 0x0000600012141625 */ /* 0x001fca00078e00b0 */
[----:B-----5:R0:W5:Y:S01]  /*1af0*/  @P1 LDG.E.128 R40, [R20.64] ;  /* 0x0000000414281981 */ /* 0x020162000c1e1d00 */
[----:B--2---:R-:W-:Y:S01]  /*1b00*/  FMUL.FTZ R19, R28, R158 ;  /* 0x0000009e1c137220 */ /* 0x004fe20000410000 */
[----:B------:R-:W-:Y:S05]  /*1b10*/  @P2 BRA `(.L_x_63967) ;  /* 0x0000002000002947 */ /* 0x000fea0003800000 */
[----:B0-----:R-:W-:Y:S05]  /*1b20*/  @P0 BRA `(.L_x_63968) ;  /* 0x0000002000000947 */ /* 0x001fea0003800000 */
[----:B------:R-:W-:Y:S05]  /*1b30*/  BRA `(.L_x_63969) ;  /* 0x0000002000007947 */ /* 0x000fea0003800000 */
.L_x_63967:
[----:B0----5:R-:W-:-:S05]  /*1b40*/  FADD.FTZ R19, R40, R19 ;  /* 0x0000001328137221 */ /* 0x021fca0000010000 */
.L_x_63968:
[----:B------:R-:W-:Y:S02]  /*1b50*/  MOV R132, R19 ;  /* 0x0000001300847202 */ /* 0x000fe40000000f00 */
.L_x_63969:
[----:B------:R-:W-:Y:S01]  /*1b60*/  FMUL.FTZ R20, R29, R158 ;  /* 0x0000009e1d147220 */ /* 0x000fe20000410000 */
[----:B------:R-:W-:Y:S05]  /*1b70*/  @P2 BRA `(.L_x_63970) ;  /* 0x0000002000002947 */ /* 0x000fea0003800000 */
[----:B------:R-:W-:Y:S05]  /*1b80*/  @P0 BRA `(.L_x_63971) ;  /* 0x0000002000000947 */ /* 0x000fea0003800000 */
[----:B------:R-:W-:Y:S05]  /*1b90*/  BRA `(.L_x_63972) ;  /* 0x0000002000007947 */ /* 0x000fea0003800000 */
.L_x_63970:
[----:B-----5:R-:W-:-:S05]  /*1ba0*/  FADD.FTZ R20, R41, R20 ;  /* 0x0000001429147221 */ /* 0x020fca0000010000 */
.L_x_63971:
[----:B------:R-:W-:Y:S02]  /*1bb0*/  MOV R133, R20 ;  /* 0x0000001400857202 */ /* 0x000fe40000000f00 */
.L_x_63972:
[----:B------:R-:W-:Y:S01]  /*1bc0*/  FMUL.FTZ R21, R30, R158 ;  /* 0x0000009e1e157220 */ /* 0x000fe20000410000 */
[----:B------:R-:W-:Y:S05]  /*1bd0*/  @P2 BRA `(.L_x_63973) ;  /* 0x0000002000002947 */ /* 0x000fea0003800000 */
[----:B------:R-:W-:Y:S05]  /*1be0*/  @P0 BRA `(.L_x_63974) ;  /* 0x0000002000000947 */ /* 0x000fea0003800000 */
[----:B------:R-:W-:Y:S05]  /*1bf0*/  BRA `(.L_x_63975) ;  /* 0x0000002000007947 */ /* 0x000fea0003800000 */
.L_x_63973:
[----:B-----5:R-:W-:-:S05]  /*1c00*/  FADD.FTZ R21, R42, R21 ;  /* 0x000000152a157221 */ /* 0x020fca0000010000 */
.L_x_63974:
[----:B------:R-:W-:Y:S02]  /*1c10*/  MOV R134, R21 ;  /* 0x0000001500867202 */ /* 0x000fe40000000f00 */
.L_x_63975:
[----:B------:R-:W-:Y:S01]  /*1c20*/  FMUL.FTZ R27, R31, R158 ;  /* 0x0000009e1f1b7220 */ /* 0x000fe20000410000 */
[----:B------:R-:W-:Y:S05]  /*1c30*/  @P2 BRA `(.L_x_63976) ;  /* 0x0000002000002947 */ /* 0x000fea0003800000 */
[----:B------:R-:W-:Y:S05]  /*1c40*/  @P0 BRA `(.L_x_63977) ;  /* 0x0000002000000947 */ /* 0x000fea0003800000 */
[----:B------:R-:W-:Y:S05]  /*1c50*/  BRA `(.L_x_63978) ;  /* 0x0000002000007947 */ /* 0x000fea0003800000 */
.L_x_63976:
[----:B-----5:R-:W-:-:S05]  /*1c60*/  FADD.FTZ R27, R43, R27 ;  /* 0x0000001b2b1b7221 */ /* 0x020fca0000010000 */
.L_x_63977:
[----:B------:R-:W-:Y:S02]  /*1c70*/  MOV R135, R27 ;  /* 0x0000001b00877202 */ /* 0x000fe40000000f00 */
.L_x_63978:
        /* <DEDUP_REMOVED lines=11> */
.L_x_63979:
[----:B0----5:R-:W-:-:S05]  /*1d30*/  FADD.FTZ R29, R40, R29 ;  /* 0x0000001d281d7221 */ /* 0x021fca0000010000 */
.L_x_63980:
[----:B------:R-:W-:Y:S02]  /*1d40*/  MOV R132, R29 ;  /* 0x0000001d00847202 */ /* 0x000fe40000000f00 */
.L_x_63981:
[----:B------:R-:W-:Y:S01]  /*1d50*/  FMUL.FTZ R30, R137, R158 ;  /* 0x0000009e891e7220 */ /* 0x000fe20000410000 */
[----:B------:R-:W-:Y:S05]  /*1d60*/  @P2 BRA `(.L_x_63982) ;  /* 0x0000002000002947 */ /* 0x000fea0003800000 */
[----:B------:R-:W-:Y:S05]  /*1d70*/  @P0 BRA `(.L_x_63983) ;  /* 0x0000002000000947 */ /* 0x000fea0003800000 */
[----:B------:R-:W-:Y:S05]  /*1d80*/  BRA `(.L_x_63984) ;  /* 0x0000002000007947 */ /* 0x000fea0003800000 */
.L_x_63982:
[----:B-----5:R-:W-:-:S05]  /*1d90*/  FADD.FTZ R30, R41, R30 ;  /* 0x0000001e291e7221 */ /* 0x020fca0000010000 */
.L_x_63983:
[----:B------:R-:W-:Y:S02]  /*1da0*/  MOV R133, R30 ;  /* 0x0000001e00857202 */ /* 0x000fe40000000f00 */
.L_x_63984:
[----:B------:R-:W-:Y:S01]  /*1db0*/  FMUL.FTZ R31, R138, R158 ;  /* 0x0000009e8a1f7220 */ /* 0x000fe20000410000 */
[----:B------:R-:W-:Y:S05]  /*1dc0*/  @P2 BRA `(.L_x_63985) ;  /* 0x0000002000002947 */ /* 0x000fea0003800000 */
[----:B------:R-:W-:Y:S05]  /*1dd0*/  @P0 BRA `(.L_x_63986) ;  /* 0x0000002000000947 */ /* 0x000fea0003800000 */
[----:B------:R-:W-:Y:S05]  /*1de0*/  BRA `(.L_x_63987) ;  /* 0x0000002000007947 */ /* 0x000fea0003800000 */
.L_x_63985:
[----:B-----5:R-:W-:-:S05]  /*1df0*/  FADD.FTZ R31, R42, R31 ;  /* 0x0000001f2a1f7221 */ /* 0x020fca0000010000 */
.L_x_63986:
[----:B------:R-:W-:Y:S02]  /*1e00*/  MOV R134, R31 ;  /* 0x0000001f00867202 */ /* 0x000fe40000000f00 */
.L_x_63987:
[----:B------:R-:W-:Y:S01]  /*1e10*/  FMUL.FTZ R37, R139, R158 ;  /* 0x0000009e8b257220 */ /* 0x000fe20000410000 */
[----:B------:R-:W-:Y:S05]  /*1e20*/  @P2 BRA `(.L_x_63988) ;  /* 0x0000002000002947 */ /* 0x000fea0003800000 */
[----:B------:R-:W-:Y:S05]  /*1e30*/  @P0 BRA `(.L_x_63989) ;  /* 0x0000002000000947 */ /* 0x000fea0003800000 */
[----:B------:R-:W-:Y:S05]  /*1e40*/  BRA `(.L_x_63990) ;  /* 0x0000002000007947 */ /* 0x000fea0003800000 */
.L_x_63988:
[----:B-----5:R-:W-:-:S05]  /*1e50*/  FADD.FTZ R37, R43, R37 ;  /* 0x000000252b257221 */ /* 0x020fca0000010000 */
.L_x_63989:
[----:B------:R-:W-:Y:S02]  /*1e60*/  MOV R135, R37 ;  /* 0x0000002500877202 */ /* 0x000fe40000000f00 */
.L_x_63990:
        /* <DEDUP_REMOVED lines=11> */
.L_x_63991:
[----:B-1---5:R-:W-:-:S05]  /*1f20*/  FADD.FTZ R143, R40, R143 ;  /* 0x0000008f288f7221 */ /* 0x022fca0000010000 */
.L_x_63992:
[----:B------:R-:W-:Y:S02]  /*1f30*/  MOV R132, R143 ;  /* 0x0000008f00847202 */ /* 0x000fe40000000f00 */
.L_x_63993:
[----:B------:R-:W-:Y:S01]  /*1f40*/  FMUL.FTZ R144, R137, R158 ;  /* 0x0000009e89907220 */ /* 0x000fe20000410000 */
[----:B------:R-:W-:Y:S05]  /*1f50*/  @P2 BRA `(.L_x_63994) ;  /* 0x0000002000002947 */ /* 0x000fea0003800000 */
[----:B------:R-:W-:Y:S05]  /*1f60*/  @P0 BRA `(.L_x_63995) ;  /* 0x0000002000000947 */ /* 0x000fea0003800000 */
[----:B------:R-:W-:Y:S05]  /*1f70*/  BRA `(.L_x_63996) ;  /* 0x0000002000007947 */ /* 0x000fea0003800000 */
.L_x_63994:
[----:B-----5:R-:W-:-:S05]  /*1f80*/  FADD.FTZ R144, R41, R144 ;  /* 0x0000009029907221 */ /* 0x020fca0000010000 */
.L_x_63995:
[----:B------:R-:W-:Y:S02]  /*1f90*/  MOV R133, R144 ;  /* 0x0000009000857202 */ /* 0x000fe40000000f00 */
.L_x_63996:
[----:B------:R-:W-:Y:S01]  /*1fa0*/  FMUL.FTZ R145, R138, R158 ;  /* 0x0000009e8a917220 */ /* 0x000fe20000410000 */
[----:B------:R-:W-:Y:S05]  /*1fb0*/  @P2 BRA `(.L_x_63997) ;  /* 0x0000002000002947 */ /* 0x000fea0003800000 */
[----:B------:R-:W-:Y:S05]  /*1fc0*/  @P0 BRA `(.L_x_63998) ;  /* 0x0000002000000947 */ /* 0x000fea0003800000 */
[----:B------:R-:W-:Y:S05]  /*1fd0*/  BRA `(.L_x_63999) ;  /* 0x0000002000007947 */ /* 0x000fea0003800000 */
.L_x_63997:
[----:B-----5:R-:W-:-:S05]  /*1fe0*/  FADD.FTZ R145, R42, R145 ;  /* 0x000000912a917221 */ /* 0x020fca0000010000 */
.L_x_63998:
[----:B------:R-:W-:Y:S02]  /*1ff0*/  MOV R134, R145 ;  /* 0x0000009100867202 */ /* 0x000fe40000000f00 */
.L_x_63999:
[----:B------:R-:W-:Y:S01]  /*2000*/  FMUL.FTZ R146, R139, R158 ;  /* 0x0000009e8b927220 */ /* 0x000fe20000410000 */
[----:B------:R-:W-:Y:S05]  /*2010*/  @P2 BRA `(.L_x_64000) ;  /* 0x0000002000002947 */ /* 0x000fea0003800000 */
[----:B------:R-:W-:Y:S05]  /*2020*/  @P0 BRA `(.L_x_64001) ;  /* 0x0000002000000947 */ /* 0x000fea0003800000 */
[----:B------:R-:W-:Y:S05]  /*2030*/  BRA `(.L_x_64002) ;  /* 0x0000002000007947 */ /* 0x000fea0003800000 */
.L_x_64000:
[----:B-----5:R-:W-:-:S05]  /*2040*/  FADD.FTZ R146, R43, R146 ;  /* 0x000000922b927221 */ /* 0x020fca0000010000 */
.L_x_64001:
[----:B------:R-:W-:Y:S02]  /*2050*/  MOV R135, R146 ;  /* 0x0000009200877202 */ /* 0x000fe40000000f00 */
.L_x_64002:
        /* <DEDUP_REMOVED lines=11> */
.L_x_64003:
[----:B-1---5:R-:W-:-:S05]  /*2110*/  FADD.FTZ R153, R40, R153 ;  /* 0x0000009928997221 */ /* 0x022fca0000010000 */
.L_x_64004:
[----:B------:R-:W-:Y:S02]  /*2120*/  MOV R132, R153 ;  /* 0x0000009900847202 */ /* 0x000fe40000000f00 */
.L_x_64005:
[----:B------:R-:W-:Y:S01]  /*2130*/  FMUL.FTZ R154, R137, R158 ;  /* 0x0000009e899a7220 */ /* 0x000fe20000410000 */
[----:B------:R-:W-:Y:S05]  /*2140*/  @P2 BRA `(.L_x_64006) ;  /* 0x0000002000002947 */ /* 0x000fea0003800000 */
[----:B------:R-:W-:Y:S05]  /*2150*/  @P0 BRA `(.L_x_64007) ;  /* 0x0000002000000947 */ /* 0x000fea0003800000 */
[----:B------:R-:W-:Y:S05]  /*2160*/  BRA `(.L_x_64008) ;  /* 0x0000002000007947 */ /* 0x000fea0003800000 */
.L_x_64006:
[----:B-----5:R-:W-:-:S05]  /*2170*/  FADD.FTZ R154, R41, R154 ;  /* 0x0000009a299a7221 */ /* 0x020fca0000010000 */
.L_x_64007:
[----:B------:R-:W-:Y:S02]  /*2180*/  MOV R133, R154 ;  /* 0x0000009a00857202 */ /* 0x000fe40000000f00 */
.L_x_64008:
[----:B------:R-:W-:Y:S01]  /*2190*/  FMUL.FTZ R155, R138, R158 ;  /* 0x0000009e8a9b7220 */ /* 0x000fe20000410000 */
[----:B------:R-:W-:Y:S05]  /*21a0*/  @P2 BRA `(.L_x_64009) ;  /* 0x0000002000002947 */ /* 0x000fea0003800000 */
[----:B------:R-:W-:Y:S05]  /*21b0*/  @P0 BRA `(.L_x_64010) ;  /* 0x0000002000000947 */ /* 0x000fea0003800000 */
[----:B------:R-:W-:Y:S05]  /*21c0*/  BRA `(.L_x_64011) ;  /* 0x0000002000007947 */ /* 0x000fea0003800000 */
.L_x_64009:
[----:B-----5:R-:W-:-:S05]  /*21d0*/  FADD.FTZ R155, R42, R155 ;  /* 0x0000009b2a9b7221 */ /* 0x020fca0000010000 */
.L_x_64010:
[----:B------:R-:W-:Y:S02]  /*21e0*/  MOV R134, R155 ;  /* 0x0000009b00867202 */ /* 0x000fe40000000f00 */
.L_x_64011:
[----:B------:R-:W-:Y:S01]  /*21f0*/  FMUL.FTZ R156, R139, R158 ;  /* 0x0000009e8b9c7220 */ /* 0x000fe20000410000 */
[----:B------:R-:W-:Y:S05]  /*2200*/  @P2 BRA `(.L_x_64012) ;  /* 0x0000002000002947 */ /* 0x000fea0003800000 */
[----:B------:R-:W-:Y:S05]  /*2210*/  @P0 BRA `(.L_x_64013) ;  /* 0x0000002000000947 */ /* 0x000fea0003800000 */
[----:B------:R-:W-:Y:S05]  /*2220*/  BRA `(.L_x_64014) ;  /* 0x0000002000007947 */ /* 0x000fea0003800000 */
.L_x_64012:
[----:B-----5:R-:W-:-:S05]  /*2230*/  FADD.FTZ R156, R43, R156 ;  /* 0x0000009c2b9c7221 */ /* 0x020fca0000010000 */
.L_x_64013:
[----:B------:R-:W-:Y:S02]  /*2240*/  MOV R135, R156 ;  /* 0x0000009c00877202 */ /* 0x000fe40000000f00 */
.L_x_64014:
        /* <DEDUP_REMOVED lines=11> */
.L_x_64015:
[----:B-1---5:R-:W-:-:S05]  /*2300*/  FADD.FTZ R159, R40, R159 ;  /* 0x0000009f289f7221 */ /* 0x022fca0000010000 */
.L_x_64016:
[----:B------:R-:W-:Y:S02]  /*2310*/  MOV R132, R159 ;  /* 0x0000009f00847202 */ /* 0x000fe40000000f00 */
.L_x_64017:
[----:B------:R-:W-:Y:S01]  /*2320*/  FMUL.FTZ R160, R137, R158 ;  /* 0x0000009e89a07220 */ /* 0x000fe20000410000 */
[----:B------:R-:W-:Y:S05]  /*2330*/  @P2 BRA `(.L_x_64018) ;  /* 0x0000002000002947 */ /* 0x000fea0003800000 */
[----:B------:R-:W-:Y:S05]  /*2340*/  @P0 BRA `(.L_x_64019) ;  /* 0x0000002000000947 */ /* 0x000fea0003800000 */
[----:B------:R-:W-:Y:S05]  /*2350*/  BRA `(.L_x_64020) ;  /* 0x0000002000007947 */ /* 0x000fea0003800000 */
.L_x_64018:
[----:B-----5:R-:W-:-:S05]  /*2360*/  FADD.FTZ R160, R41, R160 ;  /* 0x000000a029a07221 */ /* 0x020fca0000010000 */
.L_x_64019:
[----:B------:R-:W-:Y:S02]  /*2370*/  MOV R133, R160 ;  /* 0x000000a000857202 */ /* 0x000fe40000000f00 */
.L_x_64020:
[----:B------:R-:W-:Y:S01]  /*2380*/  FMUL.FTZ R161, R138, R158 ;  /* 0x0000009e8aa17220 */ /* 0x000fe20000410000 */
[----:B------:R-:W-:Y:S05]  /*2390*/  @P2 BRA `(.L_x_64021) ;  /* 0x0000002000002947 */ /* 0x000fea0003800000 */
[----:B------:R-:W-:Y:S05]  /*23a0*/  @P0 BRA `(.L_x_64022) ;  /* 0x0000002000000947 */ /* 0x000fea0003800000 */
[----:B------:R-:W-:Y:S05]  /*23b0*/  BRA `(.L_x_64023) ;  /* 0x0000002000007947 */ /* 0x000fea0003800000 */
.L_x_64021:
[----:B-----5:R-:W-:-:S05]  /*23c0*/  FADD.FTZ R161, R42, R161 ;  /* 0x000000a12aa17221 */ /* 0x020fca0000010000 */
.L_x_64022:
[----:B------:R-:W-:Y:S02]  /*23d0*/  MOV R134, R161 ;  /* 0x000000a100867202 */ /* 0x000fe40000000f00 */
.L_x_64023:
[----:B------:R-:W-:Y:S01]  /*23e0*/  FMUL.FTZ R163, R139, R158 ;  /* 0x0000009e8ba37220 */ /* 0x000fe20000410000 */
[----:B------:R-:W-:Y:S05]  /*23f0*/  @P2 BRA `(.L_x_64024) ;  /* 0x0000002000002947 */ /* 0x000fea0003800000 */
[----:B------:R-:W-:Y:S05]  /*2400*/  @P0 BRA `(.L_x_64025) ;  /* 0x0000002000000947 */ /* 0x000fea0003800000 */
[----:B------:R-:W-:Y:S05]  /*2410*/  BRA `(.L_x_64026) ;  /* 0x0000002000007947 */ /* 0x000fea0003800000 */
.L_x_64024:
[----:B-----5:R-:W-:-:S05]  /*2420*/  FADD.FTZ R163, R43, R163 ;  /* 0x000000a32ba37221 */ /* 0x020fca0000010000 */
.L_x_64025:
[----:B------:R-:W-:Y:S02]  /*2430*/  MOV R135, R163 ;  /* 0x000000a300877202 */ /* 0x000fe40000000f00 */
.L_x_64026:
        /* <DEDUP_REMOVED lines=11> */
.L_x_64027:
[----:B-----5:R-:W-:-:S05]  /*24f0*/  FADD.FTZ R164, R40, R164 ;  /* 0x000000a428a47221 */ /* 0x020fca0000010000 */
.L_x_64028:
[----:B------:R-:W-:Y:S02]  /*2500*/  MOV R132, R164 ;  /* 0x000000a400847202 */ /* 0x000fe40000000f00 */
.L_x_64029:
[----:B------:R-:W-:Y:S01]  /*2510*/  FMUL.FTZ R165, R137, R158 ;  /* 0x0000009e89a57220 */ /* 0x000fe20000410000 */
[----:B------:R-:W-:Y:S05]  /*2520*/  @P2 BRA `(.L_x_64030) ;  /* 0x0000002000002947 */ /* 0x000fea0003800000 */
[----:B------:R-:W-:Y:S05]  /*2530*/  @P0 BRA `(.L_x_64031) ;  /* 0x0000002000000947 */ /* 0x000fea0003800000 */
[----:B------:R-:W-:Y:S05]  /*2540*/  BRA `(.L_x_64032) ;  /* 0x0000002000007947 */ /* 0x000fea0003800000 */
.L_x_64030:
[----:B-----5:R-:W-:-:S05]  /*2550*/  FADD.FTZ R165, R41, R165 ;  /* 0x000000a529a57221 */ /* 0x020fca0000010000 */
.L_x_64031:
[----:B------:R-:W-:Y:S02]  /*2560*/  MOV R133, R165 ;  /* 0x000000a500857202 */ /* 0x000fe40000000f00 */
.L_x_64032:
[----:B------:R-:W-:Y:S01]  /*2570*/  FMUL.FTZ R166, R138, R158 ;  /* 0x0000009e8aa67220 */ /* 0x000fe20000410000 */
[----:B------:R-:W-:Y:S05]  /*2580*/  @P2 BRA `(.L_x_64033) ;  /* 0x0000002000002947 */ /* 0x000fea0003800000 */
[----:B------:R-:W-:Y:S05]  /*2590*/  @P0 BRA `(.L_x_64034) ;  /* 0x0000002000000947 */ /* 0x000fea0003800000 */
[----:B------:R-:W-:Y:S05]  /*25a0*/  BRA `(.L_x_64035) ;  /* 0x0000002000007947 */ /* 0x000fea0003800000 */
.L_x_64033:
[----:B-----5:R-:W-:-:S05]  /*25b0*/  FADD.FTZ R166, R42, R166 ;  /* 0x000000a62aa67221 */ /* 0x020fca0000010000 */
.L_x_64034:
[----:B------:R-:W-:Y:S02]  /*25c0*/  MOV R134, R166 ;  /* 0x000000a600867202 */ /* 0x000fe40000000f00 */
.L_x_64035:
[----:B------:R-:W-:Y:S01]  /*25d0*/  FMUL.FTZ R167, R139, R158 ;  /* 0x0000009e8ba77220 */ /* 0x000fe20000410000 */
[----:B------:R-:W-:Y:S05]  /*25e0*/  @P2 BRA `(.L_x_64036) ;  /* 0x0000002000002947 */ /* 0x000fea0003800000 */
[----:B------:R-:W-:Y:S05]  /*25f0*/  @P0 BRA `(.L_x_64037) ;  /* 0x0000002000000947 */ /* 0x000fea0003800000 */
[----:B------:R-:W-:Y:S05]  /*2600*/  BRA `(.L_x_64038) ;  /* 0x0000002000007947 */ /* 0x000fea0003800000 */
.L_x_64036:
[----:B-----5:R-:W-:-:S05]  /*2610*/  FADD.FTZ R167, R43, R167 ;  /* 0x000000a72ba77221 */ /* 0x020fca0000010000 */
.L_x_64037:
[----:B------:R-:W-:Y:S02]  /*2620*/  MOV R135, R167 ;  /* 0x000000a700877202 */ /* 0x000fe40000000f00 */
.L_x_64038:
        /* <DEDUP_REMOVED lines=11> */
.L_x_64039:
[----:B-----5:R-:W-:-:S05]  /*26e0*/  FADD.FTZ R169, R40, R169 ;  /* 0x000000a928a97221 */ /* 0x020fca0000010000 */
.L_x_64040:
[----:B------:R-:W-:Y:S02]  /*26f0*/  MOV R132, R169 ;  /* 0x000000a900847202 */ /* 0x000fe40000000f00 */
.L_x_64041:
[----:B------:R-:W-:Y:S01]  /*2700*/  FMUL.FTZ R170, R137, R158 ;  /* 0x0000009e89aa7220 */ /* 0x000fe20000410000 */
[----:B------:R-:W-:Y:S05]  /*2710*/  @P2 BRA `(.L_x_64042) ;  /* 0x0000002000002947 */ /* 0x000fea0003800000 */
[----:B------:R-:W-:Y:S05]  /*2720*/  @P0 BRA `(.L_x_64043) ;  /* 0x0000002000000947 */ /* 0x000fea0003800000 */
[----:B------:R-:W-:Y:S05]  /*2730*/  BRA `(.L_x_64044) ;  /* 0x0000002000007947 */ /* 0x000fea0003800000 */
.L_x_64042:
[----:B-----5:R-:W-:-:S05]  /*2740*/  FADD.FTZ R170, R41, R170 ;  /* 0x000000aa29aa7221 */ /* 0x020fca0000010000 */
.L_x_64043:
[----:B------:R-:W-:Y:S02]  /*2750*/  MOV R133, R170 ;  /* 0x000000aa00857202 */ /* 0x000fe40000000f00 */
.L_x_64044:
[----:B------:R-:W-:Y:S01]  /*2760*/  FMUL.FTZ R171, R138, R158 ;  /* 0x0000009e8aab7220 */ /* 0x000fe20000410000 */
[----:B------:R-:W-:Y:S05]  /*2770*/  @P2 BRA `(.L_x_64045) ;  /* 0x0000002000002947 */ /* 0x000fea0003800000 */
[----:B------:R-:W-:Y:S05]  /*2780*/  @P0 BRA `(.L_x_64046) ;  /* 0x0000002000000947 */ /* 0x000fea0003800000 */
[----:B------:R-:W-:Y:S05]  /*2790*/  BRA `(.L_x_64047) ;  /* 0x0000002000007947 */ /* 0x000fea0003800000 */
.L_x_64045:
[----:B-----5:R-:W-:-:S05]  /*27a0*/  FADD.FTZ R171, R42, R171 ;  /* 0x000000ab2aab7221 */ /* 0x020fca0000010000 */
.L_x_64046:
[----:B------:R-:W-:Y:S02]  /*27b0*/  MOV R134, R171 ;  /* 0x000000ab00867202 */ /* 0x000fe40000000f00 */
.L_x_64047:
[----:B------:R-:W-:Y:S01]  /*27c0*/  FMUL.FTZ R172, R139, R158 ;  /* 0x0000009e8bac7220 */ /* 0x000fe20000410000 */
[----:B------:R-:W-:Y:S05]  /*27d0*/  @P2 BRA `(.L_x_64048) ;  /* 0x0000002000002947 */ /* 0x000fea0003800000 */
[----:B------:R-:W-:Y:S05]  /*27e0*/  @P0 BRA `(.L_x_64049) ;  /* 0x0000002000000947 */ /* 0x000fea0003800000 */
[----:B------:R-:W-:Y:S05]  /*27f0*/  BRA `(.L_x_64050) ;  /* 0x0000002000007947 */ /* 0x000fea0003800000 */
.L_x_64048:
[----:B-----5:R-:W-:-:S05]  /*2800*/  FADD.FTZ R172, R43, R172 ;  /* 0x000000ac2bac7221 */ /* 0x020fca0000010000 */
.L_x_64049:
[----:B------:R-:W-:Y:S02]  /*2810*/  MOV R135, R172 ;  /* 0x000000ac00877202 */ /* 0x000fe40000000f00 */
.L_x_64050:
        /* <DEDUP_REMOVED lines=11> */
.L_x_64051:
[----:B-----5:R-:W-:-:S05]  /*28d0*/  FADD.FTZ R174, R40, R174 ;  /* 0x000000ae28ae7221 */ /* 0x020fca0000010000 */
.L_x_64052:
[----:B------:R-:W-:Y:S02]  /*28e0*/  MOV R132, R174 ;  /* 0x000000ae00847202 */ /* 0x000fe40000000f00 */
.L_x_64053:
[----:B------:R-:W-:Y:S01]  /*28f0*/  FMUL.FTZ R175, R137, R158 ;  /* 0x0000009e89af7220 */ /* 0x000fe20000410000 */
[----:B------:R-:W-:Y:S05]  /*2900*/  @P2 BRA `(.L_x_64054) ;  /* 0x0000002000002947 */ /* 0x000fea0003800000 */
[----:B------:R-:W-:Y:S05]  /*2910*/  @P0 BRA `(.L_x_64055) ;  /* 0x0000002000000947 */ /* 0x000fea0003800000 */
[----:B------:R-:W-:Y:S05]  /*2920*/  BRA `(.L_x_64056) ;  /* 0x0000002000007947 */ /* 0x000fea0003800000 */
.L_x_64054:
[----:B-----5:R-:W-:-:S05]  /*2930*/  FADD.FTZ R175, R41, R175 ;  /* 0x000000af29af7221 */ /* 0x020fca0000010000 */
.L_x_64055:
[----:B------:R-:W-:Y:S02]  /*2940*/  MOV R133, R175 ;  /* 0x000000af00857202 */ /* 0x000fe40000000f00 */
.L_x_64056:
[----:B------:R-:W-:Y:S01]  /*2950*/  FMUL.FTZ R178, R138, R158 ;  /* 0x0000009e8ab27220 */ /* 0x000fe20000410000 */
[----:B------:R-:W-:Y:S05]  /*2960*/  @P2 BRA `(.L_x_64057) ;  /* 0x0000002000002947 */ /* 0x000fea0003800000 */
[----:B------:R-:W-:Y:S05]  /*2970*/  @P0 BRA `(.L_x_64058) ;  /* 0x0000002000000947 */ /* 0x000fea0003800000 */
[----:B------:R-:W-:Y:S05]  /*2980*/  BRA `(.L_x_64059) ;  /* 0x0000002000007947 */ /* 0x000fea0003800000 */
.L_x_64057:
[----:B-----5:R-:W-:-:S05]  /*2990*/  FADD.FTZ R178, R42, R178 ;  /* 0x000000b22ab27221 */ /* 0x020fca0000010000 */
.L_x_64058:
[----:B------:R-:W-:Y:S02]  /*29a0*/  MOV R134, R178 ;  /* 0x000000b200867202 */ /* 0x000fe40000000f00 */
.L_x_64059:
[----:B------:R-:W-:Y:S01]  /*29b0*/  FMUL.FTZ R179, R139, R158 ;  /* 0x0000009e8bb37220 */ /* 0x000fe20000410000 */
[----:B------:R-:W-:Y:S05]  /*29c0*/  @P2 BRA `(.L_x_64060) ;  /* 0x0000002000002947 */ /* 0x000fea0003800000 */
[----:B------:R-:W-:Y:S05]  /*29d0*/  @P0 BRA `(.L_x_64061) ;  /* 0x0000002000000947 */ /* 0x000fea0003800000 */
[----:B------:R-:W-:Y:S05]  /*29e0*/  BRA `(.L_x_64062) ;  /* 0x0000002000007947 */ /* 0x000fea0003800000 */
.L_x_64060:
[----:B-----5:R-:W-:-:S05]  /*29f0*/  FADD.FTZ R179, R43, R179 ;  /* 0x000000b32bb37221 */ /* 0x020fca0000010000 */
.L_x_64061:
[----:B------:R-:W-:Y:S02]  /*2a00*/  MOV R135, R179 ;  /* 0x000000b300877202 */ /* 0x000fe40000000f00 */
.L_x_64062:
        /* <DEDUP_REMOVED lines=11> */
.L_x_64063:
[----:B-----5:R-:W-:-:S05]  /*2ac0*/  FADD.FTZ R181, R40, R181 ;  /* 0x000000b528b57221 */ /* 0x020fca0000010000 */
.L_x_64064:
[----:B------:R-:W-:Y:S02]  /*2ad0*/  MOV R132, R181 ;  /* 0x000000b500847202 */ /* 0x000fe40000000f00 */
.L_x_64065:
[----:B------:R-:W-:Y:S01]  /*2ae0*/  FMUL.FTZ R182, R137, R158 ;  /* 0x0000009e89b67220 */ /* 0x000fe20000410000 */
[----:B------:R-:W-:Y:S05]  /*2af0*/  @P2 BRA `(.L_x_64066) ;  /* 0x0000002000002947 */ /* 0x000fea0003800000 */
[----:B------:R-:W-:Y:S05]  /*2b00*/  @P0 BRA `(.L_x_64067) ;  /* 0x0000002000000947 */ /* 0x000fea0003800000 */
[----:B------:R-:W-:Y:S05]  /*2b10*/  BRA `(.L_x_64068) ;  /* 0x0000002000007947 */ /* 0x000fea0003800000 */
.L_x_64066:
[----:B-----5:R-:W-:-:S05]  /*2b20*/  FADD.FTZ R182, R41, R182 ;  /* 0x000000b629b67221 */ /* 0x020fca0000010000 */
.L_x_64067:
[----:B------:R-:W-:Y:S02]  /*2b30*/  MOV R133, R182 ;  /* 0x000000b600857202 */ /* 0x000fe40000000f00 */
.L_x_64068:
[----:B------:R-:W-:Y:S01]  /*2b40*/  FMUL.FTZ R183, R138, R158 ;  /* 0x0000009e8ab77220 */ /* 0x000fe20000410000 */
[----:B------:R-:W-:Y:S05]  /*2b50*/  @P2 BRA `(.L_x_64069) ;  /* 0x0000002000002947 */ /* 0x000fea0003800000 */
[----:B------:R-:W-:Y:S05]  /*2b60*/  @P0 BRA `(.L_x_64070) ;  /* 0x0000002000000947 */ /* 0x000fea0003800000 */
[----:B------:R-:W-:Y:S05]  /*2b70*/  BRA `(.L_x_64071) ;  /* 0x0000002000007947 */ /* 0x000fea0003800000 */
.L_x_64069:
[----:B-----5:R-:W-:-:S05]  /*2b80*/  FADD.FTZ R183, R42, R183 ;  /* 0x000000b72ab77221 */ /* 0x020fca0000010000 */
.L_x_64070:
[----:B------:R-:W-:Y:S02]  /*2b90*/  MOV R134, R183 ;  /* 0x000000b700867202 */ /* 0x000fe40000000f00 */
.L_x_64071:
[----:B------:R-:W-:Y:S01]  /*2ba0*/  FMUL.FTZ R188, R139, R158 ;  /* 0x0000009e8bbc7220 */ /* 0x000fe20000410000 */
[----:B------:R-:W-:Y:S05]  /*2bb0*/  @P2 BRA `(.L_x_64072) ;  /* 0x0000002000002947 */ /* 0x000fea0003800000 */
[----:B------:R-:W-:Y:S05]  /*2bc0*/  @P0 BRA `(.L_x_64073) ;  /* 0x0000002000000947 */ /* 0x000fea0003800000 */
[----:B------:R-:W-:Y:S05]  /*2bd0*/  BRA `(.L_x_64074) ;  /* 0x0000002000007947 */ /* 0x000fea0003800000 */
.L_x_64072:
[----:B-----5:R-:W-:-:S05]  /*2be0*/  FADD.FTZ R188, R43, R188 ;  /* 0x000000bc2bbc7221 */ /* 0x020fca0000010000 */
.L_x_64073:
[----:B------:R-:W-:Y:S02]  /*2bf0*/  MOV R135, R188 ;  /* 0x000000bc00877202 */ /* 0x000fe40000000f00 */
.L_x_64074:
        /* <DEDUP_REMOVED lines=11> */
.L_x_64075:
[----:B-----5:R-:W-:-:S05]  /*2cb0*/  FADD.FTZ R190, R40, R190 ;  /* 0x000000be28be7221 */ /* 0x020fca0000010000 */
.L_x_64076:
[----:B------:R-:W-:Y:S02]  /*2cc0*/  MOV R132, R190 ;  /* 0x000000be00847202 */ /* 0x000fe40000000f00 */
.L_x_64077:
[----:B------:R-:W-:Y:S01]  /*2cd0*/  FMUL.FTZ R191, R137, R158 ;  /* 0x0000009e89bf7220 */ /* 0x000fe20000410000 */
[----:B------:R-:W-:Y:S05]  /*2ce0*/  @P2 BRA `(.L_x_64078) ;  /* 0x0000002000002947 */ /* 0x000fea0003800000 */
[----:B------:R-:W-:Y:S05]  /*2cf0*/  @P0 BRA `(.L_x_64079) ;  /* 0x0000002000000947 */ /* 0x000fea0003800000 */
[----:B------:R-:W-:Y:S05]  /*2d00*/  BRA `(.L_x_64080) ;  /* 0x0000002000007947 */ /* 0x000fea0003800000 */
.L_x_64078:
[----:B-----5:R-:W-:-:S05]  /*2d10*/  FADD.FTZ R191, R41, R191 ;  /* 0x000000bf29bf7221 */ /* 0x020fca0000010000 */
.L_x_64079:
[----:B------:R-:W-:Y:S02]  /*2d20*/  MOV R133, R191 ;  /* 0x000000bf00857202 */ /* 0x000fe40000000f00 */
.L_x_64080:
[----:B------:R-:W-:Y:S01]  /*2d30*/  FMUL.FTZ R192, R138, R158 ;  /* 0x0000009e8ac07220 */ /* 0x000fe20000410000 */
[----:B------:R-:W-:Y:S05]  /*2d40*/  @P2 BRA `(.L_x_64081) ;  /* 0x0000002000002947 */ /* 0x000fea0003800000 */
[----:B------:R-:W-:Y:S05]  /*2d50*/  @P0 BRA `(.L_x_64082) ;  /* 0x0000002000000947 */ /* 0x000fea0003800000 */
[----:B------:R-:W-:Y:S05]  /*2d60*/  BRA `(.L_x_64083) ;  /* 0x0000002000007947 */ /* 0x000fea0003800000 */
.L_x_64081:
[----:B-----5:R-:W-:-:S05]  /*2d70*/  FADD.FTZ R192, R42, R192 ;  /* 0x000000c02ac07221 */ /* 0x020fca0000010000 */
.L_x_64082:
[----:B------:R-:W-:Y:S02]  /*2d80*/  MOV R134, R192 ;  /* 0x000000c000867202 */ /* 0x000fe40000000f00 */
.L_x_64083:
[----:B------:R-:W-:Y:S01]  /*2d90*/  FMUL.FTZ R193, R139, R158 ;  /* 0x0000009e8bc17220 */ /* 0x000fe20000410000 */
[----:B------:R-:W-:Y:S05]  /*2da0*/  @P2 BRA `(.L_x_64084) ;  /* 0x0000002000002947 */ /* 0x000fea0003800000 */
[----:B------:R-:W-:Y:S05]  /*2db0*/  @P0 BRA `(.L_x_64085) ;  /* 0x0000002000000947 */ /* 0x000fea0003800000 */
[----:B------:R-:W-:Y:S05]  /*2dc0*/  BRA `(.L_x_64086) ;  /* 0x0000002000007947 */ /* 0x000fea0003800000 */
.L_x_64084:
[----:B-----5:R-:W-:-:S05]  /*2dd0*/  FADD.FTZ R193, R43, R193 ;  /* 0x000000c12bc17221 */ /* 0x020fca0000010000 */
.L_x_64085:
[----:B------:R-:W-:Y:S02]  /*2de0*/  MOV R135, R193 ;  /* 0x000000c100877202 */ /* 0x000fe40000000f00 */
.L_x_64086:
        /* <DEDUP_REMOVED lines=11> */
.L_x_64087:
[----:B-----5:R-:W-:-:S05]  /*2ea0*/  FADD.FTZ R195, R40, R195 ;  /* 0x000000c328c37221 */ /* 0x020fca0000010000 */
.L_x_64088:
[----:B------:R-:W-:Y:S02]  /*2eb0*/  MOV R132, R195 ;  /* 0x000000c300847202 */ /* 0x000fe40000000f00 */
.L_x_64089:
[----:B------:R-:W-:Y:S01]  /*2ec0*/  FMUL.FTZ R200, R137, R158 ;  /* 0x0000009e89c87220 */ /* 0x000fe20000410000 */
[----:B------:R-:W-:Y:S05]  /*2ed0*/  @P2 BRA `(.L_x_64090) ;  /* 0x0000002000002947 */ /* 0x000fea0003800000 */
[----:B------:R-:W-:Y:S05]  /*2ee0*/  @P0 BRA `(.L_x_64091) ;  /* 0x0000002000000947 */ /* 0x000fea0003800000 */
[----:B------:R-:W-:Y:S05]  /*2ef0*/  BRA `(.L_x_64092) ;  /* 0x0000002000007947 */ /* 0x000fea0003800000 */
.L_x_64090:
[----:B-----5:R-:W-:-:S05]  /*2f00*/  FADD.FTZ R200, R41, R200 ;  /* 0x000000c829c87221 */ /* 0x020fca0000010000 */
.L_x_64091:
[----:B------:R-:W-:Y:S02]  /*2f10*/  MOV R133, R200 ;  /* 0x000000c800857202 */ /* 0x000fe40000000f00 */
.L_x_64092:
[----:B------:R-:W-:Y:S01]  /*2f20*/  FMUL.FTZ R201, R138, R158 ;  /* 0x0000009e8ac97220 */ /* 0x000fe20000410000 */
[----:B------:R-:W-:Y:S05]  /*2f30*/  @P2 BRA `(.L_x_64093) ;  /* 0x0000002000002947 */ /* 0x000fea0003800000 */
[----:B------:R-:W-:Y:S05]  /*2f40*/  @P0 BRA `(.L_x_64094) ;  /* 0x0000002000000947 */ /* 0x000fea0003800000 */
[----:B------:R-:W-:Y:S05]  /*2f50*/  BRA `(.L_x_64095) ;  /* 0x0000002000007947 */ /* 0x000fea0003800000 */
.L_x_64093:
[----:B-----5:R-:W-:-:S05]  /*2f60*/  FADD.FTZ R201, R42, R201 ;  /* 0x000000c92ac97221 */ /* 0x020fca0000010000 */
.L_x_64094:
[----:B------:R-:W-:Y:S02]  /*2f70*/  MOV R134, R201 ;  /* 0x000000c900867202 */ /* 0x000fe40000000f00 */
.L_x_64095:
[----:B------:R-:W-:Y:S01]  /*2f80*/  FMUL.FTZ R202, R139, R158 ;  /* 0x0000009e8bca7220 */ /* 0x000fe20000410000 */
[----:B------:R-:W-:Y:S05]  /*2f90*/  @P2 BRA `(.L_x_64096) ;  /* 0x0000002000002947 */ /* 0x000fea0003800000 */
[----:B------:R-:W-:Y:S05]  /*2fa0*/  @P0 BRA `(.L_x_64097) ;  /* 0x0000002000000947 */ /* 0x000fea0003800000 */
[----:B------:R-:W-:Y:S05]  /*2fb0*/  BRA `(.L_x_64098) ;  /* 0x0000002000007947 */ /* 0x000fea0003800000 */
.L_x_64096:
[----:B-----5:R-:W-:-:S05]  /*2fc0*/  FADD.FTZ R202, R43, R202 ;  /* 0x000000ca2bca7221 */ /* 0x020fca0000010000 */
.L_x_64097:
[----:B------:R-:W-:Y:S02]  /*2fd0*/  MOV R135, R202 ;  /* 0x000000ca00877202 */ /* 0x000fe40000000f00 */
.L_x_64098:
        /* <DEDUP_REMOVED lines=11> */
.L_x_64099:
[----:B-----5:R-:W-:-:S05]  /*3090*/  FADD.FTZ R208, R40, R208 ;  /* 0x000000d028d07221 */ /* 0x020fca0000010000 */
.L_x_64100:
[----:B------:R-:W-:Y:S02]  /*30a0*/  MOV R132, R208 ;  /* 0x000000d000847202 */ /* 0x000fe40000000f00 */
.L_x_64101:
[----:B------:R-:W-:Y:S01]  /*30b0*/  FMUL.FTZ R209, R137, R158 ;  /* 0x0000009e89d17220 */ /* 0x000fe20000410000 */
[----:B------:R-:W-:Y:S05]  /*30c0*/  @P2 BRA `(.L_x_64102) ;  /* 0x0000002000002947 */ /* 0x000fea0003800000 */
[----:B------:R-:W-:Y:S05]  /*30d0*/  @P0 BRA `(.L_x_64103) ;  /* 0x0000002000000947 */ /* 0x000fea0003800000 */
[----:B------:R-:W-:Y:S05]  /*30e0*/  BRA `(.L_x_64104) ;  /* 0x0000002000007947 */ /* 0x000fea0003800000 */
.L_x_64102:
[----:B-----5:R-:W-:-:S05]  /*30f0*/  FADD.FTZ R209, R41, R209 ;  /* 0x000000d129d17221 */ /* 0x020fca0000010000 */
.L_x_64103:
[----:B------:R-:W-:Y:S02]  /*3100*/  MOV R133, R209 ;  /* 0x000000d100857202 */ /* 0x000fe40000000f00 */
.L_x_64104:
[----:B------:R-:W-:Y:S01]  /*3110*/  FMUL.FTZ R210, R138, R158 ;  /* 0x0000009e8ad27220 */ /* 0x000fe20000410000 */
[----:B------:R-:W-:Y:S05]  /*3120*/  @P2 BRA `(.L_x_64105) ;  /* 0x0000002000002947 */ /* 0x000fea0003800000 */
[----:B------:R-:W-:Y:S05]  /*3130*/  @P0 BRA `(.L_x_64106) ;  /* 0x0000002000000947 */ /* 0x000fea0003800000 */
[----:B------:R-:W-:Y:S05]  /*3140*/  BRA `(.L_x_64107) ;  /* 0x0000002000007947 */ /* 0x000fea0003800000 */
.L_x_64105:
[----:B-----5:R-:W-:-:S05]  /*3150*/  FADD.FTZ R210, R42, R210 ;  /* 0x000000d22ad27221 */ /* 0x020fca0000010000 */
.L_x_64106:
[----:B------:R-:W-:Y:S02]  /*3160*/  MOV R134, R210 ;  /* 0x000000d200867202 */ /* 0x000fe40000000f00 */
.L_x_64107:
[----:B------:R-:W-:Y:S01]  /*3170*/  FMUL.FTZ R211, R139, R158 ;  /* 0x0000009e8bd37220 */ /* 0x000fe20000410000 */
[----:B------:R-:W-:Y:S05]  /*3180*/  @P2 BRA `(.L_x_64108) ;  /* 0x0000002000002947 */ /* 0x000fea0003800000 */
[----:B------:R-:W-:Y:S05]  /*3190*/  @P0 BRA `(.L_x_64109) ;  /* 0x0000002000000947 */ /* 0x000fea0003800000 */
[----:B------:R-:W-:Y:S05]  /*31a0*/  BRA `(.L_x_64110) ;  /* 0x0000002000007947 */ /* 0x000fea0003800000 */
.L_x_64108:
[----:B-----5:R-:W-:-:S05]  /*31b0*/  FADD.FTZ R211, R43, R211 ;  /* 0x000000d32bd37221 */ /* 0x020fca0000010000 */
.L_x_64109:
[----:B------:R-:W-:Y:S02]  /*31c0*/  MOV R135, R211 ;  /* 0x000000d300877202 */ /* 0x000fe40000000f00 */
.L_x_64110:
        /* <DEDUP_REMOVED lines=11> */
.L_x_64111:
[----:B-----5:R-:W-:-:S05]  /*3280*/  FADD.FTZ R217, R40, R217 ;  /* 0x000000d928d97221 */ /* 0x020fca0000010000 */
.L_x_64112:
[----:B------:R-:W-:Y:S02]  /*3290*/  MOV R132, R217 ;  /* 0x000000d900847202 */ /* 0x000fe40000000f00 */
.L_x_64113:
[----:B------:R-:W-:Y:S01]  /*32a0*/  FMUL.FTZ R218, R137, R158 ;  /* 0x0000009e89da7220 */ /* 0x000fe20000410000 */
[----:B------:R-:W-:Y:S05]  /*32b0*/  @P2 BRA `(.L_x_64114) ;  /* 0x0000002000002947 */ /* 0x000fea0003800000 */
[----:B------:R-:W-:Y:S05]  /*32c0*/  @P0 BRA `(.L_x_64115) ;  /* 0x0000002000000947 */ /* 0x000fea0003800000 */
[----:B------:R-:W-:Y:S05]  /*32d0*/  BRA `(.L_x_64116) ;  /* 0x0000002000007947 */ /* 0x000fea0003800000 */
.L_x_64114:
[----:B-----5:R-:W-:-:S05]  /*32e0*/  FADD.FTZ R218, R41, R218 ;  /* 0x000000da29da7221 */ /* 0x020fca0000010000 */
.L_x_64115:
[----:B------:R-:W-:Y:S02]  /*32f0*/  MOV R133, R218 ;  /* 0x000000da00857202 */ /* 0x000fe40000000f00 */
.L_x_64116:
[----:B------:R-:W-:Y:S01]  /*3300*/  FMUL.FTZ R219, R138, R158 ;  /* 0x0000009e8adb7220 */ /* 0x000fe20000410000 */
[----:B------:R-:W-:Y:S05]  /*3310*/  @P2 BRA `(.L_x_64117) ;  /* 0x0000002000002947 */ /* 0x000fea0003800000 */
[----:B------:R-:W-:Y:S05]  /*3320*/  @P0 BRA `(.L_x_64118) ;  /* 0x0000002000000947 */ /* 0x000fea0003800000 */
[----:B------:R-:W-:Y:S05]  /*3330*/  BRA `(.L_x_64119) ;  /* 0x0000002000007947 */ /* 0x000fea0003800000 */
.L_x_64117:
[----:B-----5:R-:W-:-:S05]  /*3340*/  FADD.FTZ R219, R42, R219 ;  /* 0x000000db2adb7221 */ /* 0x020fca0000010000 */
.L_x_64118:
[----:B------:R-:W-:Y:S02]  /*3350*/  MOV R134, R219 ;  /* 0x000000db00867202 */ /* 0x000fe40000000f00 */
.L_x_64119:
[----:B------:R-:W-:Y:S01]  /*3360*/  FMUL.FTZ R158, R139, R158 ;  /* 0x0000009e8b9e7220 */ /* 0x000fe20000410000 */
[----:B------:R-:W-:Y:S05]  /*3370*/  @P2 BRA `(.L_x_64120) ;  /* 0x0000002000002947 */ /* 0x000fea0003800000 */
[----:B------:R-:W-:Y:S05]  /*3380*/  @P0 BRA `(.L_x_64121) ;  /* 0x0000002000000947 */ /* 0x000fea0003800000 */
[----:B------:R-:W-:Y:S05]  /*3390*/  BRA `(.L_x_64122) ;  /* 0x0000002000007947 */ /* 0x000fea0003800000 */
.L_x_64120:
[----:B-----5:R-:W-:-:S05]  /*33a0*/  FADD.FTZ R158, R43, R158 ;  /* 0x0000009e2b9e7221 */ /* 0x020fca0000010000 */
.L_x_64121:
[----:B------:R-:W-:Y:S02]  /*33b0*/  MOV R135, R158 ;  /* 0x0000009e00877202 */ /* 0x000fe40000000f00 */
.L_x_64122:
        /* <DEDUP_REMOVED lines=85> */
.L_x_64127:
        /* <DEDUP_REMOVED lines=180> */
.L_x_64128:
[----:B------:R-:W-:Y:S01]  /*4450*/  HFMA2.MMA R252, -RZ, RZ, 0, 2.384185791015625e-07 ;  /* 0x00000004fffc7435 */ /* 0x000fe200000001ff */
[----:B------:R-:W-:Y:S01]  /*4460*/  ISETP.NE.AND P1, PT, RZ, UR6, PT ;  /* 0x00000006ff007c0c */ /* 0x000fe2000bf25270 */
[----:B-1----:R-:W-:Y:S01]  /*4470*/  FADD.FTZ R139, R139, R176 ;  /* 0x000000b08b8b7221 */ /* 0x002fe20000010000 */
[----:B------:R-:W2:Y:S02]  /*4480*/  LDL R226, [R1+0x60] ;  /* 0x0000600001e27983 */ /* 0x000ea40000100800 */
[----:B------:R-:W-:-:S05]  /*4490*/  FSEL R225, R138, RZ, !P1 ;  /* 0x000000ff8ae17208 */ /* 0x000fca0004800000 */
[----:B------:R-:W-:-:S05]  /*44a0*/  @!P2 IMAD.WIDE R136, R0, R252, c[0x0][0x1a0] ;  /* 0x000068000088a625 */ /* 0x000fca00078e02fc */
[----:B------:R1:W-:Y:S02]  /*44b0*/  @!P2 STG.E [R136.64], R138 ;  /* 0x0000008a8800a986 */ /* 0x0003e4000c101904 */
[----:B-1----:R-:W-:-:S05]  /*44c0*/  MOV R136, c[0x0][0x1e0] ;  /* 0x0000780000887a02 */ /* 0x002fca0000000f00 */
[----:B------:R-:W-:Y:S02]  /*44d0*/  FFMA.FTZ R139, R139, R136, c[0x0][0x228] ;  /* 0x00008a008b8b7623 */ /* 0x000fe40000010088 */
[----:B------:R-:W-:Y:S02]  /*44e0*/  FMUL.FTZ R136, R138, R138 ;  /* 0x0000008a8a887220 */ /* 0x000fe40000410000 */
[----:B------:R-:W-:Y:S02]  /*44f0*/  FADD.FTZ R138, -R225, R150 ;  /* 0x00000096e18a7221 */ /* 0x000fe40000010100 */
[----:B------:R-:W3:Y:S01]  /*4500*/  LDL R150, [R1+0x6c] ;  /* 0x00006c0001967983 */ /* 0x000ee20000100800 */
[----:B------:R-:W-:Y:S02]  /*4510*/  FSEL R136, R136, RZ, P1 ;  /* 0x000000ff88887208 */ /* 0x000fe40000800000 */
[----:B0-----:R-:W-:-:S03]  /*4520*/  LEA R176, P1, R148, c[0x0][0x208], 0x4 ;  /* 0x0000820094b07a11 */ /* 0x001fc600078220ff */
[----:B------:R-:W-:Y:S01]  /*4530*/  FADD.FTZ R136, R139, R136 ;  /* 0x000000888b887221 */ /* 0x000fe20000010000 */
[----:B------:R-:W-:-:S03]  /*4540*/  LEA.HI.X R177, R148, c[0x0][0x20c], RZ, 0x4, P1 ;  /* 0x0000830094b17a11 */ /* 0x000fc600008f24ff */
[----:B------:R0:W1:Y:S02]  /*4550*/  MUFU.RSQ R224, R136 ;  /* 0x0000008800e07308 */ /* 0x0000640000001400 */
[----:B0-----:R-:W-:-:S05]  /*4560*/  @!P2 IMAD.WIDE R136, R0, R252, c[0x0][0x1a8] ;  /* 0x00006a000088a625 */ /* 0x001fca00078e02fc */
[----:B-1----:R0:W-:Y:S01]  /*4570*/  @!P2 STG.E [R136.64], R224 ;  /* 0x000000e08800a986 */ /* 0x0021e2000c101904 */
[C---:B------:R-:W-:Y:S02]  /*4580*/  FADD.FTZ R139, -R225.reuse, R149 ;  /* 0x00000095e18b7221 */ /* 0x040fe40000010100 */
[C---:B0-----:R-:W-:Y:S02]  /*4590*/  FADD.FTZ R137, -R225.reuse, R151 ;  /* 0x00000097e1897221 */ /* 0x041fe40000010100 */
[----:B------:R-:W-:Y:S01]  /*45a0*/  FADD.FTZ R136, -R225, R152 ;  /* 0x00000098e1887221 */ /* 0x000fe20000010100 */
[----:B------:R-:W4:Y:S04]  /*45b0*/  LDL R151, [R1+0x68] ;  /* 0x0000680001977983 */ /* 0x000f280000100800 */
[----:B------:R-:W4:Y:S01]  /*45c0*/  LDL R152, [R1+0x64] ;  /* 0x0000640001987983 */ /* 0x000f220000100800 */
[----:B------:R-:W-:-:S02]  /*45d0*/  FMUL.FTZ R136, R224, R136 ;  /* 0x00000088e0887220 */ /* 0x000fc40000410000 */
[----:B------:R-:W-:Y:S02]  /*45e0*/  FMUL.FTZ R149, R224, R139 ;  /* 0x0000008be0957220 */ /* 0x000fe40000410000 */
[----:B---3--:R-:W-:Y:S02]  /*45f0*/  FFMA.FTZ R139, R150, R136, R51 ;  /* 0x00000088968b7223 */ /* 0x008fe40000010033 */
[----:B--2---:R-:W-:Y:S01]  /*4600*/  FFMA.FTZ R136, R226, R149, R48 ;  /* 0x00000095e2887223 */ /* 0x004fe20000010030 */
[----:B------:R-:W2:Y:S04]  /*4610*/  LDL R150, [R1+0x34] ;  /* 0x0000340001967983 */ /* 0x000ea80000100800 */
[----:B------:R-:W3:Y:S01]  /*4620*/  LDL R226, [R1+0x5c] ;  /* 0x00005c0001e27983 */ /* 0x000ee20000100800 */
[----:B------:R-:W-:-:S02]  /*4630*/  FMUL.FTZ R137, R224, R137 ;  /* 0x00000089e0897220 */ /* 0x000fc40000410000 */
[----:B------:R-:W-:Y:S01]  /*4640*/  FMUL.FTZ R148, R224, R138 ;  /* 0x0000008ae0947220 */ /* 0x000fe20000410000 */
[----:B------:R-:W2:Y:S01]  /*4650*/  LDL R149, [R1+0x40] ;  /* 0x0000400001957983 */ /* 0x000ea20000100800 */
[----:B----4-:R-:W-:-:S03]  /*4660*/  FFMA.FTZ R138, R151, R137, R50 ;  /* 0x00000089978a7223 */ /* 0x010fc60000010032 */
[----:B------:R-:W4:Y:S01]  /*4670*/  LDL R151, [R1+0x38] ;  /* 0x0000380001977983 */ /* 0x000f220000100800 */
[----:B------:R-:W-:-:S03]  /*4680*/  FFMA.FTZ R137, R152, R148, R49 ;  /* 0x0000009498897223 */ /* 0x000fc60000010031 */
[----:B------:R-:W2:Y:S04]  /*4690*/  LDL R152, [R1+0x3c] ;  /* 0x00003c0001987983 */ /* 0x000ea80000100800 */
[----:B------:R0:W-:Y:S04]  /*46a0*/  STG.E.128 [R176.64], R136 ;  /* 0x00000088b0007986 */ /* 0x0001e8000c101d04 */
[----:B------:R-:W2:Y:S01]  /*46b0*/  LDL R148, [R1+0x30] ;  /* 0x0000300001947983 */ /* 0x000ea20000100800 */
[----:B0-----:R-:W-:-:S03]  /*46c0*/  FADD.FTZ R136, -R225, R142 ;  /* 0x0000008ee1887221 */ /* 0x001fc60000010100 */
[----:B------:R-:W2:Y:S01]  /*46d0*/  LDL R176, [R1+0x48] ;  /* 0x0000480001b07983 */ /* 0x000ea20000100800 */
[----:B------:R-:W-:-:S03]  /*46e0*/  FMUL.FTZ R136, R224, R136 ;  /* 0x00000088e0887220 */ /* 0x000fc60000410000 */
[----:B------:R-:W2:Y:S01]  /*46f0*/  LDL R142, [R1+0x4c] ;  /* 0x00004c00018e7983 */ /* 0x000ea20000100800 */
[C---:B------:R-:W-:Y:S02]  /*4700*/  FADD.FTZ R137, -R225.reuse, R140 ;  /* 0x0000008ce1897221 */ /* 0x040fe40000010100 */
[----:B------:R-:W-:Y:S01]  /*4710*/  FADD.FTZ R138, -R225, R141 ;  /* 0x0000008de18a7221 */ /* 0x000fe20000010100 */
[----:B------:R-:W2:Y:S04]  /*4720*/  LDL R140, [R1+0x50] ;  /* 0x00005000018c7983 */ /* 0x000ea80000100800 */
[----:B------:R-:W2:Y:S04]  /*4730*/  LDL R141, [R1+0x54] ;  /* 0x00005400018d7983 */ /* 0x000ea80000100800 */
[----:B------:R-:W4:Y:S01]  /*4740*/  LDL R177, [R1+0x44] ;  /* 0x0000440001b17983 */ /* 0x000f220000100800 */
[----:B---3--:R-:W-:-:S03]  /*4750*/  FFMA.FTZ R139, R226, R136, R55 ;  /* 0x00000088e28b7223 */ /* 0x008fc60000010037 */
[----:B------:R-:W3:Y:S01]  /*4760*/  LDL R136, [R1+0x58] ;  /* 0x0000580001887983 */ /* 0x000ee20000100800 */
[----:B------:R-:W-:Y:S01]  /*4770*/  HFMA2.MMA R226, -RZ, RZ, 0, 9.5367431640625e-07 ;  /* 0x00000010ffe27435 */ /* 0x000fe200000001ff */
[C---:B------:R-:W-:Y:S02]  /*4780*/  FADD.FTZ R39, -R225.reuse, R39 ;  /* 0x00000027e1277221 */ /* 0x040fe40000010100 */
[C---:B------:R-:W-:Y:S02]  /*4790*/  FMUL.FTZ R138, R224.reuse, R138 ;  /* 0x0000008ae08a7220 */ /* 0x040fe40000410000 */
[C---:B------:R-:W-:Y:S02]  /*47a0*/  FMUL.FTZ R39, R224.reuse, R39 ;  /* 0x00000027e0277220 */ /* 0x040fe40000410000 */
[----:B------:R-:W-:Y:S02]  /*47b0*/  FMUL.FTZ R137, R224, R137 ;  /* 0x00000089e0897220 */ /* 0x000fe40000410000 */
[----:B------:R-:W-:-:S02]  /*47c0*/  FADD.FTZ R33, -R225, R33 ;  /* 0x00000021e1217221 */ /* 0x000fc40000010100 */
[C---:B------:R-:W-:Y:S02]  /*47d0*/  FADD.FTZ R35, -R225.reuse, R35 ;  /* 0x00000023e1237221 */ /* 0x040fe40000010100 */
[C---:B------:R-:W-:Y:S02]  /*47e0*/  FADD.FTZ R34, -R225.reuse, R34 ;  /* 0x00000022e1227221 */ /* 0x040fe40000010100 */
[C---:B------:R-:W-:Y:S02]  /*47f0*/  FADD.FTZ R23, -R225.reuse, R23 ;  /* 0x00000017e1177221 */ /* 0x040fe40000010100 */
[C---:B------:R-:W-:Y:S02]  /*4800*/  FADD.FTZ R25, -R225.reuse, R25 ;  /* 0x00000019e1197221 */ /* 0x040fe40000010100 */
[----:B------:R-:W-:Y:S02]  /*4810*/  FADD.FTZ R24, -R225, R24 ;  /* 0x00000018e1187221 */ /* 0x000fe40000010100 */
[----:B------:R-:W-:-:S02]  /*4820*/  FMUL.FTZ R23, R224, R23 ;  /* 0x00000017e0177220 */ /* 0x000fc40000410000 */
[C---:B------:R-:W-:Y:S02]  /*4830*/  FMUL.FTZ R25, R224.reuse, R25 ;  /* 0x00000019e0197220 */ /* 0x040fe40000410000 */
[----:B------:R-:W-:Y:S02]  /*4840*/  FMUL.FTZ R24, R224, R24 ;  /* 0x00000018e0187220 */ /* 0x000fe40000410000 */
[----:B--2---:R-:W-:Y:S02]  /*4850*/  FFMA.FTZ R137, R141, R137, R53 ;  /* 0x000000898d897223 */ /* 0x004fe40000010035 */
[----:B---3--:R-:W-:Y:S02]  /*4860*/  FFMA.FTZ R138, R136, R138, R54 ;  /* 0x0000008a888a7223 */ /* 0x008fe40000010036 */
[----:B------:R-:W-:Y:S02]  /*4870*/  FFMA.FTZ R136, R140, R39, R52 ;  /* 0x000000278c887223 */ /* 0x000fe40000010034 */
[----:B------:R-:W-:-:S04]  /*4880*/  IMAD.WIDE.U32 R140, R32, R226, c[0x0][0x208] ;  /* 0x00008200208c7625 */ /* 0x000fc800078e00e2 */
[----:B------:R-:W-:Y:S01]  /*4890*/  FADD.FTZ R32, -R225, R36 ;  /* 0x00000024e1207221 */ /* 0x000fe20000010100 */
[----:B------:R0:W-:Y:S03]  /*48a0*/  STG.E.128 [R140.64], R136 ;  /* 0x000000888c007986 */ /* 0x0001e6000c101d04 */
[C---:B------:R-:W-:Y:S02]  /*48b0*/  FMUL.FTZ R32, R224.reuse, R32 ;  /* 0x00000020e0207220 */ /* 0x040fe40000410000 */
[----:B------:R-:W-:Y:S02]  /*48c0*/  FMUL.FTZ R36, R224, R35 ;  /* 0x00000023e0247220 */ /* 0x000fe40000410000 */
[----:B------:R-:W-:Y:S02]  /*48d0*/  FFMA.FTZ R35, R142, R32, R59 ;  /* 0x000000208e237223 */ /* 0x000fe4000001003b */
[----:B------:R-:W-:-:S02]  /*48e0*/  FMUL.FTZ R39, R224, R34 ;  /* 0x00000022e0277220 */ /* 0x000fc40000410000 */
[----:B0-----:R-:W-:-:S04]  /*48f0*/  FMUL.FTZ R136, R224, R33 ;  /* 0x00000021e0887220 */ /* 0x001fc80000410000 */
[----:B------:R-:W-:Y:S02]  /*4900*/  FFMA.FTZ R32, R149, R136, R56 ;  /* 0x0000008895207223 */ /* 0x000fe40000010038 */
[----:B------:R-:W-:-:S04]  /*4910*/  IMAD.WIDE.U32 R136, R22, R226, c[0x0][0x208] ;  /* 0x0000820016887625 */ /* 0x000fc800078e00e2 */
[----:B------:R-:W-:Y:S02]  /*4920*/  FADD.FTZ R22, -R225, R26 ;  /* 0x0000001ae1167221 */ /* 0x000fe40000010100 */
[----:B------:R-:W-:Y:S02]  /*4930*/  FFMA.FTZ R34, R176, R36, R58 ;  /* 0x00000024b0227223 */ /* 0x000fe4000001003a */
[----:B----4-:R-:W-:Y:S02]  /*4940*/  FFMA.FTZ R33, R177, R39, R57 ;  /* 0x00000027b1217223 */ /* 0x010fe40000010039 */
[----:B------:R-:W-:-:S03]  /*4950*/  FMUL.FTZ R22, R224, R22 ;  /* 0x00000016e0167220 */ /* 0x000fc60000410000 */
[----:B------:R0:W-:Y:S01]  /*4960*/  STG.E.128 [R136.64], R32 ;  /* 0x0000002088007986 */ /* 0x0001e2000c101d04 */
[C---:B------:R-:W-:Y:S02]  /*4970*/  FADD.FTZ R138, -R225.reuse, R166 ;  /* 0x000000a6e18a7221 */ /* 0x040fe40000010100 */
[C---:B------:R-:W-:Y:S02]  /*4980*/  FADD.FTZ R139, -R225.reuse, R167 ;  /* 0x000000a7e18b7221 */ /* 0x040fe40000010100 */
[C---:B------:R-:W-:Y:S02]  /*4990*/  FADD.FTZ R140, -R225.reuse, R169 ;  /* 0x000000a9e18c7221 */ /* 0x040fe40000010100 */
[C---:B------:R-:W-:Y:S02]  /*49a0*/  FADD.FTZ R166, -R225.reuse, R208 ;  /* 0x000000d0e1a67221 */ /* 0x040fe40000010100 */
[----:B------:R-:W-:Y:S01]  /*49b0*/  FADD.FTZ R167, -R225, R209 ;  /* 0x000000d1e1a77221 */ /* 0x000fe20000010100 */
[----:B------:R-:W2:Y:S01]  /*49c0*/  LDL R208, [R1+0x24] ;  /* 0x0000240001d07983 */ /* 0x000ea20000100800 */
[----:B0-----:R-:W-:-:S03]  /*49d0*/  FFMA.FTZ R35, R152, R22, R63 ;  /* 0x0000001698237223 */ /* 0x001fc6000001003f */
[----:B------:R-:W3:Y:S01]  /*49e0*/  LDL R209, [R1+0x28] ;  /* 0x0000280001d17983 */ /* 0x000ee20000100800 */
[----:B------:R-:W-:Y:S02]  /*49f0*/  FFMA.FTZ R32, R148, R23, R60 ;  /* 0x0000001794207223 */ /* 0x000fe4000001003c */
[----:B------:R-:W-:Y:S02]  /*4a00*/  FFMA.FTZ R34, R151, R25, R62 ;  /* 0x0000001997227223 */ /* 0x000fe4000001003e */
[----:B------:R-:W-:Y:S02]  /*4a10*/  FFMA.FTZ R33, R150, R24, R61 ;  /* 0x0000001896217223 */ /* 0x000fe4000001003d */
[----:B------:R-:W-:-:S05]  /*4a20*/  IMAD.WIDE.U32 R22, R2, R226, c[0x0][0x208] ;  /* 0x0000820002167625 */ /* 0x000fca00078e00e2 */
[----:B------:R0:W-:Y:S01]  /*4a30*/  STG.E.128 [R22.64], R32 ;  /* 0x0000002016007986 */ /* 0x0001e2000c101d04 */
[----:B------:R-:W-:-:S03]  /*4a40*/  FADD.FTZ R169, -R225, R210 ;  /* 0x000000d2e1a97221 */ /* 0x000fc60000010100 */
[----:B------:R-:W4:Y:S01]  /*4a50*/  LDL R210, [R1+0x2c] ;  /* 0x00002c0001d27983 */ /* 0x000f220000100800 */
[C---:B------:R-:W-:Y:S02]  /*4a60*/  FADD.FTZ R25, -R225.reuse, R37 ;  /* 0x00000025e1197221 */ /* 0x040fe40000010100 */
[C---:B------:R-:W-:Y:S02]  /*4a70*/  FADD.FTZ R37, -R225.reuse, R161 ;  /* 0x000000a1e1257221 */ /* 0x040fe40000010100 */
[C---:B------:R-:W-:Y:S02]  /*4a80*/  FADD.FTZ R39, -R225.reuse, R163 ;  /* 0x000000a3e1277221 */ /* 0x040fe40000010100 */
[C---:B------:R-:W-:Y:S02]  /*4a90*/  FADD.FTZ R136, -R225.reuse, R164 ;  /* 0x000000a4e1887221 */ /* 0x040fe40000010100 */
[C---:B0-----:R-:W-:Y:S02]  /*4aa0*/  FADD.FTZ R34, -R225.reuse, R156 ;  /* 0x0000009ce1227221 */ /* 0x041fe40000010100 */
[----:B------:R-:W-:-:S02]  /*4ab0*/  FADD.FTZ R156, -R225, R191 ;  /* 0x000000bfe19c7221 */ /* 0x000fc40000010100 */
[----:B------:R-:W4:Y:S01]  /*4ac0*/  LDL R191, [R1+0x20] ;  /* 0x0000200001bf7983 */ /* 0x000f220000100800 */
        /* <DEDUP_REMOVED lines=8> */
[C---:B------:R-:W-:Y:S02]  /*4b50*/  FADD.FTZ R164, -R225.reuse, R201 ;  /* 0x000000c9e1a47221 */ /* 0x040fe40000010100 */
[C---:B------:R-:W-:Y:S01]  /*4b60*/  FADD.FTZ R165, -R225.reuse, R202 ;  /* 0x000000cae1a57221 */ /* 0x040fe20000010100 */
[----:B------:R-:W4:Y:S01]  /*4b70*/  LDL R200, [R1+0x14] ;  /* 0x0000140001c87983 */ /* 0x000f220000100800 */
[C---:B------:R-:W-:Y:S02]  /*4b80*/  FADD.FTZ R146, -R225.reuse, R178 ;  /* 0x000000b2e1927221 */ /* 0x040fe40000010100 */
[C---:B------:R-:W-:Y:S01]  /*4b90*/  FADD.FTZ R148, -R225.reuse, R179 ;  /* 0x000000b3e1947221 */ /* 0x040fe20000010100 */
[----:B------:R-:W4:Y:S01]  /*4ba0*/  LDL R201, [R1+0x18] ;  /* 0x0000180001c97983 */ /* 0x000f220000100800 */
[----:B------:R-:W-:-:S02]  /*4bb0*/  FADD.FTZ R159, -R225, R192 ;  /* 0x000000c0e19f7221 */ /* 0x000fc40000010100 */
[C---:B------:R-:W-:Y:S01]  /*4bc0*/  FADD.FTZ R160, -R225.reuse, R193 ;  /* 0x000000c1e1a07221 */ /* 0x040fe20000010100 */
[----:B------:R-:W4:Y:S04]  /*4bd0*/  LDL R202, [R1+0x1c] ;  /* 0x00001c0001ca7983 */ /* 0x000f280000100800 */
[----:B------:R-:W4:Y:S04]  /*4be0*/  LDL R178, [R1] ;  /* 0x0000000001b27983 */ /* 0x000f280000100800 */
[----:B------:R-:W4:Y:S04]  /*4bf0*/  LDL R179, [R1+0x4] ;  /* 0x0000040001b37983 */ /* 0x000f280000100800 */
        /* <DEDUP_REMOVED lines=19> */
[----:B------:R-:W-:-:S04]  /*4d30*/  IMAD.WIDE.U32 R154, R3, R226, c[0x0][0x208] ;  /* 0x00008200039a7625 */ /* 0x000fc800078e00e2 */
[C---:B------:R-:W-:Y:S02]  /*4d40*/  FADD.FTZ R21, -R225.reuse, R27 ;  /* 0x0000001be1157221 */ /* 0x040fe40000010100 */
[----:B------:R-:W-:Y:S02]  /*4d50*/  FADD.FTZ R22, -R225, R29 ;  /* 0x0000001de1167221 */ /* 0x000fe40000010100 */
[C---:B------:R-:W-:Y:S02]  /*4d60*/  FMUL.FTZ R3, R224.reuse, R4 ;  /* 0x00000004e0037220 */ /* 0x040fe40000410000 */
[C---:B------:R-:W-:Y:S02]  /*4d70*/  FMUL.FTZ R2, R224.reuse, R2 ;  /* 0x00000002e0027220 */ /* 0x040fe40000410000 */
[C---:B------:R-:W-:Y:S02]  /*4d80*/  FMUL.FTZ R5, R224.reuse, R5 ;  /* 0x00000005e0057220 */ /* 0x040fe40000410000 */
[----:B------:R-:W-:-:S02]  /*4d90*/  FMUL.FTZ R6, R224, R6 ;  /* 0x00000006e0067220 */ /* 0x000fc40000410000 */
[C---:B------:R-:W-:Y:S02]  /*4da0*/  FMUL.FTZ R4, R224.reuse, R9 ;  /* 0x00000009e0047220 */ /* 0x040fe40000410000 */
[C---:B------:R-:W-:Y:S02]  /*4db0*/  FADD.FTZ R29, -R225.reuse, R145 ;  /* 0x00000091e11d7221 */ /* 0x040fe40000010100 */
[C---:B------:R-:W-:Y:S02]  /*4dc0*/  FMUL.FTZ R9, R224.reuse, R12 ;  /* 0x0000000ce0097220 */ /* 0x040fe40000410000 */
[----:B------:R-:W-:Y:S02]  /*4dd0*/  FADD.FTZ R145, -R225, R175 ;  /* 0x000000afe1917221 */ /* 0x000fe40000010100 */
[C---:B------:R-:W-:Y:S02]  /*4de0*/  FMUL.FTZ R12, R224.reuse, R16 ;  /* 0x00000010e00c7220 */ /* 0x040fe40000410000 */
[----:B------:R-:W-:-:S02]  /*4df0*/  FMUL.FTZ R16, R224, R20 ;  /* 0x00000014e0107220 */ /* 0x000fc40000410000 */
[C---:B------:R-:W-:Y:S02]  /*4e00*/  FMUL.FTZ R175, R224.reuse, R21 ;  /* 0x00000015e0af7220 */ /* 0x040fe40000410000 */
        /* <DEDUP_REMOVED lines=12> */
[----:B------:R-:W-:Y:S02]  /*4ed0*/  FADD.FTZ R153, -R225, R190 ;  /* 0x000000bee1997221 */ /* 0x000fe40000010100 */
[C---:B------:R-:W-:Y:S02]  /*4ee0*/  FMUL.FTZ R14, R224.reuse, R14 ;  /* 0x0000000ee00e7220 */ /* 0x040fe40000410000 */
        /* <DEDUP_REMOVED lines=16> */
[C---:B------:R-:W-:Y:S02]  /*4ff0*/  FADD.FTZ R141, -R225.reuse, R170 ;  /* 0x000000aae18d7221 */ /* 0x040fe40000010100 */
[C---:B------:R-:W-:Y:S02]  /*5000*/  FADD.FTZ R142, -R225.reuse, R171 ;  /* 0x000000abe18e7221 */ /* 0x040fe40000010100 */
[----:B------:R-:W-:Y:S02]  /*5010*/  FADD.FTZ R143, -R225, R172 ;  /* 0x000000ace18f7221 */ /* 0x000fe40000010100 */
[----:B------:R-:W-:Y:S02]  /*5020*/  FMUL.FTZ R37, R224, R37 ;  /* 0x00000025e0257220 */ /* 0x000fe40000410000 */
[----:B------:R-:W-:-:S04]  /*5030*/  IMAD.WIDE.U32 R152, R18, R226, c[0x0][0x208] ;  /* 0x0000820012987625 */ /* 0x000fc800078e00e2 */
[----:B------:R-:W-:Y:S02]  /*5040*/  FADD.FTZ R144, -R225, R174 ;  /* 0x000000aee1907221 */ /* 0x000fe40000010100 */
        /* <DEDUP_REMOVED lines=9> */
[----:B------:R-:W-:Y:S02]  /*50e0*/  FMUL.FTZ R39, R224, R39 ;  /* 0x00000027e0277220 */ /* 0x000fe40000410000 */
        /* <DEDUP_REMOVED lines=14> */
[C---:B------:R-:W-:Y:S02]  /*51d0*/  FADD.FTZ R170, -R225.reuse, R211 ;  /* 0x000000d3e1aa7221 */ /* 0x040fe40000010100 */
[----:B------:R-:W-:Y:S02]  /*51e0*/  FADD.FTZ R172, -R225, R218 ;  /* 0x000000dae1ac7221 */ /* 0x000fe40000010100 */
[----:B------:R-:W-:Y:S02]  /*51f0*/  FFMA.FTZ R139, R231, R139, R99 ;  /* 0x0000008be78b7223 */ /* 0x000fe40000010063 */
[----:B------:R-:W-:Y:S02]  /*5200*/  FFMA.FTZ R138, R230, R138, R98 ;  /* 0x0000008ae68a7223 */ /* 0x000fe40000010062 */
[----:B------:R-:W-:-:S02]  /*5210*/  FFMA.FTZ R137, R229, R137, R97 ;  /* 0x00000089e5897223 */ /* 0x000fc40000010061 */
[----:B------:R-:W-:Y:S02]  /*5220*/  FFMA.FTZ R136, R228, R136, R96 ;  /* 0x00000088e4887223 */ /* 0x000fe40000010060 */
[----:B--2---:R-:W-:Y:S02]  /*5230*/  FFMA.FTZ R21, R208, R3, R65 ;  /* 0x00000003d0157223 */ /* 0x004fe40000010041 */
[----:B---3--:R-:W-:Y:S02]  /*5240*/  FFMA.FTZ R22, R209, R5, R66 ;  /* 0x00000005d1167223 */ /* 0x008fe40000010042 */
[----:B----4-:R-:W-:Y:S02]  /*5250*/  FFMA.FTZ R23, R210, R6, R67 ;  /* 0x00000006d2177223 */ /* 0x010fe40000010043 */
[----:B------:R-:W-:Y:S02]  /*5260*/  FADD.FTZ R171, -R225, R217 ;  /* 0x000000d9e1ab7221 */ /* 0x000fe40000010100 */
[----:B------:R-:W-:-:S02]  /*5270*/  FFMA.FTZ R20, R191, R2, R64 ;  /* 0x00000002bf147223 */ /* 0x000fc40000010040 */
[----:B------:R-:W-:-:S03]  /*5280*/  IMAD.WIDE.U32 R2, R8, R226, c[0x0][0x208] ;  /* 0x0000820008027625 */ /* 0x000fc600078e00e2 */
[----:B------:R0:W-:Y:S01]  /*5290*/  STG.E.128 [R154.64], R20 ;  /* 0x000000149a007986 */ /* 0x0001e2000c101d04 */
[----:B------:R-:W-:Y:S02]  /*52a0*/  FFMA.FTZ R8, R248, R17, R76 ;  /* 0x00000011f8087223 */ /* 0x000fe4000001004c */
[----:B------:R-:W-:Y:S02]  /*52b0*/  FMUL.FTZ R191, R224, R158 ;  /* 0x0000009ee0bf7220 */ /* 0x000fe40000410000 */
[----:B------:R-:W-:-:S04]  /*52c0*/  IMAD.WIDE.U32 R158, R38, R226, c[0x0][0x208] ;  /* 0x00008200269e7625 */ /* 0x000fc800078e00e2 */
[----:B------:R-:W-:Y:S02]  /*52d0*/  FFMA.FTZ R38, R234, R37, R94 ;  /* 0x00000025ea267223 */ /* 0x000fe4000001005e */
[----:B------:R-:W-:Y:S02]  /*52e0*/  FFMA.FTZ R37, R233, R36, R93 ;  /* 0x00000024e9257223 */ /* 0x000fe4000001005d */
[----:B0-----:R-:W-:Y:S02]  /*52f0*/  FFMA.FTZ R22, R201, R10, R70 ;  /* 0x0000000ac9167223 */ /* 0x001fe40000010046 */
        /* <DEDUP_REMOVED lines=15> */
[----:B------:R-:W-:Y:S02]  /*53f0*/  FFMA.FTZ R14, R242, R29, R86 ;  /* 0x0000001df20e7223 */ /* 0x000fe40000010056 */
[----:B------:R-:W-:Y:S01]  /*5400*/  FFMA.FTZ R12, R240, R26, R84 ;  /* 0x0000001af00c7223 */ /* 0x000fe20000010054 */
[----:B------:R1:W-:Y:S01]  /*5410*/  STG.E.128 [R150.64], R4 ;  /* 0x0000000496007986 */ /* 0x0003e2000c101d04 */
[----:B------:R-:W-:-:S03]  /*5420*/  FFMA.FTZ R36, R232, R35, R92 ;  /* 0x00000023e8247223 */ /* 0x000fc6000001005c */
[----:B------:R2:W-:Y:S01]  /*5430*/  STG.E.128 [R152.64], R8 ;  /* 0x0000000898007986 */ /* 0x0005e2000c101d04 */
[----:B0-----:R-:W-:-:S03]  /*5440*/  IMAD.WIDE.U32 R2, R147, R226, c[0x0][0x208] ;  /* 0x0000820093027625 */ /* 0x001fc600078e00e2 */
[----:B------:R-:W-:Y:S01]  /*5450*/  STG.E.128 [R154.64], R176 ;  /* 0x000000b09a007986 */ /* 0x000fe2000c101d04 */
[----:B------:R-:W-:-:S03]  /*5460*/  FADD.FTZ R174, -R225, R219 ;  /* 0x000000dbe1ae7221 */ /* 0x000fc60000010100 */
[----:B------:R0:W-:Y:S01]  /*5470*/  STG.E.128 [R158.64], R12 ;  /* 0x0000000c9e007986 */ /* 0x0001e2000c101d04 */
[----:B------:R-:W-:Y:S02]  /*5480*/  FMUL.FTZ R149, R224, R149 ;  /* 0x00000095e0957220 */ /* 0x000fe40000410000 */
[----:B------:R-:W-:Y:S02]  /*5490*/  FFMA.FTZ R143, R223, R143, R103 ;  /* 0x0000008fdf8f7223 */ /* 0x000fe40000010067 */
[----:B-1----:R-:W-:Y:S02]  /*54a0*/  FFMA.FTZ R7, R239, R34, R91 ;  /* 0x00000022ef077223 */ /* 0x002fe4000001005b */
[----:B------:R-:W-:Y:S02]  /*54b0*/  FFMA.FTZ R6, R238, R33, R90 ;  /* 0x00000021ee067223 */ /* 0x000fe4000001005a */
[----:B------:R-:W-:Y:S02]  /*54c0*/  FFMA.FTZ R5, R237, R32, R89 ;  /* 0x00000020ed057223 */ /* 0x000fe40000010059 */
[----:B------:R-:W-:-:S02]  /*54d0*/  FFMA.FTZ R4, R236, R31, R88 ;  /* 0x0000001fec047223 */ /* 0x000fc40000010058 */
[----:B--2---:R-:W-:-:S04]  /*54e0*/  IMAD.WIDE.U32 R8, R157, R226, c[0x0][0x208] ;  /* 0x000082009d087625 */ /* 0x004fc800078e00e2 */
[-C--:B------:R-:W-:Y:S01]  /*54f0*/  IMAD.WIDE.U32 R10, R162, R226.reuse, c[0x0][0x208] ;  /* 0x00008200a20a7625 */ /* 0x080fe200078e00e2 */
[----:B------:R1:W-:Y:S03]  /*5500*/  STG.E.128 [R2.64], R4 ;  /* 0x0000000402007986 */ /* 0x0003e6000c101d04 */
[----:B0-----:R-:W-:Y:S01]  /*5510*/  IMAD.WIDE.U32 R12, R168, R226, c[0x0][0x208] ;  /* 0x00008200a80c7625 */ /* 0x001fe200078e00e2 */
[----:B------:R-:W-:Y:S03]  /*5520*/  STG.E.128 [R8.64], R36 ;  /* 0x0000002408007986 */ /* 0x000fe6000c101d04 */
[----:B------:R-:W-:Y:S02]  /*5530*/  FFMA.FTZ R142, R222, R142, R102 ;  /* 0x0000008ede8e7223 */ /* 0x000fe40000010066 */
[----:B------:R-:W-:-:S02]  /*5540*/  FFMA.FTZ R141, R221, R141, R101 ;  /* 0x0000008ddd8d7223 */ /* 0x000fc40000010065 */
[----:B------:R-:W-:Y:S02]  /*5550*/  FFMA.FTZ R140, R220, R140, R100 ;  /* 0x0000008cdc8c7223 */ /* 0x000fe40000010064 */
[C---:B------:R-:W-:Y:S02]  /*5560*/  FMUL.FTZ R156, R224.reuse, R156 ;  /* 0x0000009ce09c7220 */ /* 0x040fe40000410000 */
[----:B------:R-:W-:Y:S02]  /*5570*/  FMUL.FTZ R160, R224, R160 ;  /* 0x000000a0e0a07220 */ /* 0x000fe40000410000 */
[----:B------:R-:W-:Y:S01]  /*5580*/  IMAD.WIDE.U32 R14, R173, R226, c[0x0][0x208] ;  /* 0x00008200ad0e7625 */ /* 0x000fe200078e00e2 */
[----:B------:R0:W-:Y:S03]  /*5590*/  STG.E.128 [R10.64], R136 ;  /* 0x000000880a007986 */ /* 0x0001e6000c101d04 */
        /* <DEDUP_REMOVED lines=14> */
[----:B------:R-:W-:Y:S03]  /*5680*/  STG.E.128 [R12.64], R140 ;  /* 0x0000008c0c007986 */ /* 0x000fe6000c101d04 */
[C---:B------:R-:W-:Y:S02]  /*5690*/  FMUL.FTZ R171, R224.reuse, R171 ;  /* 0x000000abe0ab7220 */ /* 0x040fe40000410000 */
[----:B------:R-:W-:Y:S02]  /*56a0*/  FMUL.FTZ R174, R224, R174 ;  /* 0x000000aee0ae7220 */ /* 0x000fe40000410000 */
[----:B------:R-:W-:Y:S02]  /*56b0*/  FFMA.FTZ R183, R207, R183, R111 ;  /* 0x000000b7cfb77223 */ /* 0x000fe4000001006f */
[----:B------:R-:W-:-:S02]  /*56c0*/  FFMA.FTZ R182, R206, R182, R110 ;  /* 0x000000b6ceb67223 */ /* 0x000fc4000001006e */
[----:B------:R-:W-:Y:S02]  /*56d0*/  FFMA.FTZ R181, R205, R181, R109 ;  /* 0x000000b5cdb57223 */ /* 0x000fe4000001006d */
[----:B------:R-:W-:Y:S01]  /*56e0*/  FFMA.FTZ R180, R204, R149, R108 ;  /* 0x00000095ccb47223 */ /* 0x000fe2000001006c */
[----:B------:R2:W-:Y:S01]  /*56f0*/  STG.E.128 [R14.64], R144 ;  /* 0x000000900e007986 */ /* 0x0005e2000c101d04 */
[----:B------:R-:W-:-:S04]  /*5700*/  IMAD.WIDE.U32 R18, R189, R226, c[0x0][0x208] ;  /* 0x00008200bd127625 */ /* 0x000fc800078e00e2 */
[----:B-1----:R-:W-:Y:S02]  /*5710*/  FFMA.FTZ R7, R199, R160, R115 ;  /* 0x000000a0c7077223 */ /* 0x002fe40000010073 */
[----:B------:R-:W-:Y:S02]  /*5720*/  FFMA.FTZ R6, R198, R190, R114 ;  /* 0x000000bec6067223 */ /* 0x000fe40000010072 */
[----:B------:R-:W-:Y:S02]  /*5730*/  FFMA.FTZ R5, R197, R156, R113 ;  /* 0x0000009cc5057223 */ /* 0x000fe40000010071 */
[----:B------:R-:W-:Y:S02]  /*5740*/  FFMA.FTZ R4, R196, R188, R112 ;  /* 0x000000bcc4047223 */ /* 0x000fe40000010070 */
[----:B------:R-:W-:Y:S01]  /*5750*/  IMAD.WIDE.U32 R194, R194, R226, c[0x0][0x208] ;  /* 0x00008200c2c27625 */ /* 0x000fe200078e00e2 */
[----:B------:R1:W-:Y:S03]  /*5760*/  STG.E.128 [R16.64], R180 ;  /* 0x000000b410007986 */ /* 0x0003e6000c101d04 */
[----:B0-----:R-:W-:-:S02]  /*5770*/  FFMA.FTZ R11, R187, R165, R119 ;  /* 0x000000a5bb0b7223 */ /* 0x001fc40000010077 */
[----:B------:R-:W-:Y:S02]  /*5780*/  FFMA.FTZ R10, R186, R164, R118 ;  /* 0x000000a4ba0a7223 */ /* 0x000fe40000010076 */
[----:B------:R-:W-:Y:S02]  /*5790*/  FFMA.FTZ R9, R185, R163, R117 ;  /* 0x000000a3b9097223 */ /* 0x000fe40000010075 */
[----:B------:R-:W-:Y:S02]  /*57a0*/  FFMA.FTZ R8, R184, R161, R116 ;  /* 0x000000a1b8087223 */ /* 0x000fe40000010074 */
[----:B------:R-:W-:Y:S01]  /*57b0*/  IMAD.WIDE.U32 R20, R203, R226, c[0x0][0x208] ;  /* 0x00008200cb147625 */ /* 0x000fe200078e00e2 */
[----:B------:R1:W-:Y:S03]  /*57c0*/  STG.E.128 [R18.64], R4 ;  /* 0x0000000412007986 */ /* 0x0003e6000c101d04 */
[----:B--2---:R-:W-:-:S02]  /*57d0*/  FFMA.FTZ R15, R127, R170, R123 ;  /* 0x000000aa7f0f7223 */ /* 0x004fc4000001007b */
        /* <DEDUP_REMOVED lines=8> */
[----:B------:R-:W-:Y:S01]  /*5860*/  FFMA.FTZ R172, R128, R171, R44 ;  /* 0x000000ab80ac7223 */ /* 0x000fe2000001002c */
[----:B------:R1:W-:Y:S01]  /*5870*/  STG.E.128 [R20.64], R12 ;  /* 0x0000000c14007986 */ /* 0x0003e2000c101d04 */
[----:B------:R-:W-:-:S03]  /*5880*/  IMAD R0, R252, c[0x0][0x160], R0 ;  /* 0x00005800fc007a24 */ /* 0x000fc600078e0200 */
[----:B------:R1:W-:Y:S02]  /*5890*/  STG.E.128 [R216.64], R172 ;  /* 0x000000acd8007986 */ /* 0x0003e4000c101d04 */
[----:B------:R-:W-:-:S13]  /*58a0*/  ISETP.GE.AND P1, PT, R0, c[0x0][0x164], PT ;  /* 0x0000590000007a0c */ /* 0x000fda0003f26270 */
[----:B-1---5:R-:W-:Y:S01]  /*58b0*/  @P1 CALL.REL.NOINC `(.L_x_64125) ;  /* 0x0000001000001944 */ /* 0x022fe20003c00000 */
[----:B------:R-:W-:Y:S05]  /*58c0*/  BRA `(.L_x_64126) ;  /* 0xffffb35000007947 */ /* 0x000fea000383ffff */
.L_x_64125:
[----:B------:R-:W-:Y:S05]  /*58d0*/  EXIT ;  /* 0x000000000000794d */ /* 0x000fea0003800000 */
.L_x_64123:
[----:B------:R-:W-:Y:S01]  /*58e0*/  HFMA2.MMA R139, -RZ, RZ, 0, 5.9604644775390625e-08 ;  /* 0x00000001ff8b7435 */ /* 0x000fe200000001ff */
[----:B------:R-:W-:Y:S02]  /*58f0*/  MOV R176, R138 ;  /* 0x0000008a00b07202 */ /* 0x000fe40000000f00 */
[----:B------:R-:W-:Y:S02]  /*5900*/  MOV R224, 0x1f ;  /* 0x0000001f00e07802 */ /* 0x000fe40000000f00 */
[----:B------:R-:W-:Y:S02]  /*5910*/  MOV R137, 0xffffffff ;  /* 0xffffffff00897802 */ /* 0x000fe40000000f00 */
[----:B------:R-:W-:Y:S02]  /*5920*/  MOV R136, 0x5940 ;  /* 0x0000594000887802 */ /* 0x000fe40000000f00 */
[----:B-----5:R-:W-:Y:S05]  /*5930*/  CALL.REL.NOINC `($__internal_145_$__cuda_sm70_shflsync_bfly_p) ;  /* 0x00000dc000007944 */ /* 0x020fea0003c00000 */
[----:B-1----:R-:W-:Y:S05]  /*5940*/  BRA `(.L_x_64127) ;  /* 0xffffdfc000007947 */ /* 0x002fea000383ffff */
.L_x_64124:
[----:B------:R-:W-:Y:S01]  /*5950*/  HFMA2.MMA R139, -RZ, RZ, 0, 1.1920928955078125e-07 ;  /* 0x00000002ff8b7435 */ /* 0x000fe200000001ff */
[----:B------:R-:W-:Y:S02]  /*5960*/  MOV R176, R138 ;  /* 0x0000008a00b07202 */ /* 0x000fe40000000f00 */
[----:B------:R-:W-:-:S02]  /*5970*/  MOV R224, 0x1f ;  /* 0x0000001f00e07802 */ /* 0x000fc40000000f00 */
[----:B------:R-:W-:Y:S02]  /*5980*/  MOV R137, 0xffffffff ;  /* 0xffffffff00897802 */ /* 0x000fe40000000f00 */
[----:B------:R-:W-:Y:S02]  /*5990*/  MOV R136, 0x59b0 ;  /* 0x000059b000887802 */ /* 0x000fe40000000f00 */
[----:B-----5:R-:W-:Y:S05]  /*59a0*/  CALL.REL.NOINC `($__internal_145_$__cuda_sm70_shflsync_bfly_p) ;  /* 0x00000d5000007944 */ /* 0x020fea0003c00000 */
[----:B-1----:R-:W-:Y:S01]  /*59b0*/  FADD.FTZ R138, R138, R139 ;  /* 0x0000008b8a8a7221 */ /* 0x002fe20000010000 */
[----:B------:R-:W-:Y:S01]  /*59c0*/  HFMA2.MMA R139, -RZ, RZ, 0, 2.384185791015625e-07 ;  /* 0x00000004ff8b7435 */ /* 0x000fe200000001ff */
[----:B------:R-:W-:Y:S02]  /*59d0*/  MOV R224, 0x1f ;  /* 0x0000001f00e07802 */ /* 0x000fe40000000f00 */
[----:B------:R-:W-:Y:S02]  /*59e0*/  MOV R137, 0xffffffff ;  /* 0xffffffff00897802 */ /* 0x000fe40000000f00 */
[----:B------:R-:W-:Y:S02]  /*59f0*/  MOV R176, R138 ;  /* 0x0000008a00b07202 */ /* 0x000fe40000000f00 */
[----:B------:R-:W-:-:S02]  /*5a00*/  MOV R136, 0x5a20 ;  /* 0x00005a2000887802 */ /* 0x000fc40000000f00 */
[----:B------:R-:W-:Y:S05]  /*5a10*/  CALL.REL.NOINC `($__internal_145_$__cuda_sm70_shflsync_bfly_p) ;  /* 0x00000ce000007944 */ /* 0x000fea0003c00000 */
[----:B-1----:R-:W-:Y:S01]  /*5a20*/  FADD.FTZ R138, R138, R139 ;  /* 0x0000008b8a8a7221 */ /* 0x002fe20000010000 */
[----:B------:R-:W-:Y:S01]  /*5a30*/  HFMA2.MMA R139, -RZ, RZ, 0, 4.76837158203125e-07 ;  /* 0x00000008ff8b7435 */ /* 0x000fe200000001ff */
[----:B------:R-:W-:-:S02]  /*5a40*/  MOV R224, 0x1f ;  /* 0x0000001f00e07802 */ /* 0x000fc40000000f00 */
[----:B------:R-:W-:Y:S02]  /*5a50*/  MOV R137, 0xffffffff ;  /* 0xffffffff00897802 */ /* 0x000fe40000000f00 */
[----:B------:R-:W-:Y:S02]  /*5a60*/  MOV R176, R138 ;  /* 0x0000008a00b07202 */ /* 0x000fe40000000f00 */
[----:B------:R-:W-:Y:S02]  /*5a70*/  MOV R136, 0x5a90 ;  /* 0x00005a9000887802 */ /* 0x000fe40000000f00 */
[----:B------:R-:W-:Y:S05]  /*5a80*/  CALL.REL.NOINC `($__internal_145_$__cuda_sm70_shflsync_bfly_p) ;  /* 0x00000c7000007944 */ /* 0x000fea0003c00000 */
[----:B-1----:R-:W-:Y:S01]  /*5a90*/  FADD.FTZ R138, R138, R139 ;  /* 0x0000008b8a8a7221 */ /* 0x002fe20000010000 */
[----:B------:R-:W-:Y:S01]  /*5aa0*/  HFMA2.MMA R139, -RZ, RZ, 0, 9.5367431640625e-07 ;  /* 0x00000010ff8b7435 */ /* 0x000fe200000001ff */
[----:B------:R-:W-:Y:S02]  /*5ab0*/  MOV R224, 0x1f ;  /* 0x0000001f00e07802 */ /* 0x000fe40000000f00 */
[----:B------:R-:W-:Y:S02]  /*5ac0*/  MOV R137, 0xffffffff ;  /* 0xffffffff00897802 */ /* 0x000fe40000000f00 */
[----:B------:R-:W-:-:S02]  /*5ad0*/  MOV R176, R138 ;  /* 0x0000008a00b07202 */ /* 0x000fc40000000f00 */
[----:B------:R-:W-:Y:S02]  /*5ae0*/  MOV R136, 0x5b00 ;  /* 0x00005b0000887802 */ /* 0x000fe40000000f00 */
[----:B------:R-:W-:Y:S05]  /*5af0*/  CALL.REL.NOINC `($__internal_145_$__cuda_sm70_shflsync_bfly_p) ;  /* 0x00000c0000007944 */ /* 0x000fea0003c00000 */
        /* <DEDUP_REMOVED lines=166> */
[----:B------:R-:W-:Y:S05]  /*6560*/  CALL.REL.NOINC `($__internal_145_$__cuda_sm70_shflsync_bfly_p) ;  /* 0x0000019000007944 */ /* 0x000fea0003c00000 */
[----:B-1----:R-:W-:Y:S01]  /*6570*/  FADD.FTZ R176, R176, R139 ;  /* 0x0000008bb0b07221 */ /* 0x002fe20000010000 */
[----:B------:R-:W-:Y:S01]  /*6580*/  HFMA2.MMA R139, -RZ, RZ, 0, 1.1920928955078125e-07 ;  /* 0x00000002ff8b7435 */ /* 0x000fe200000001ff */
[----:B------:R-:W-:Y:S02]  /*6590*/  MOV R224, 0x1f ;  /* 0x0000001f00e07802 */ /* 0x000fe40000000f00 */
[----:B------:R-:W-:Y:S02]  /*65a0*/  MOV R137, 0xffffffff ;  /* 0xffffffff00897802 */ /* 0x000fe40000000f00 */
[----:B------:R-:W-:Y:S02]  /*65b0*/  MOV R136, 0x65d0 ;  /* 0x000065d000887802 */ /* 0x000fe40000000f00 */
[----:B------:R-:W-:Y:S05]  /*65c0*/  CALL.REL.NOINC `($__internal_145_$__cuda_sm70_shflsync_bfly_p) ;  /* 0x0000013000007944 */ /* 0x000fea0003c00000 */
[----:B-1----:R-:W-:Y:S01]  /*65d0*/  FADD.FTZ R176, R176, R139 ;  /* 0x0000008bb0b07221 */ /* 0x002fe20000010000 */
[----:B------:R-:W-:Y:S01]  /*65e0*/  HFMA2.MMA R139, -RZ, RZ, 0, 2.384185791015625e-07 ;  /* 0x00000004ff8b7435 */ /* 0x000fe200000001ff */
[----:B------:R-:W-:-:S02]  /*65f0*/  MOV R224, 0x1f ;  /* 0x0000001f00e07802 */ /* 0x000fc40000000f00 */
[----:B------:R-:W-:Y:S02]  /*6600*/  MOV R137, 0xffffffff ;  /* 0xffffffff00897802 */ /* 0x000fe40000000f00 */
[----:B------:R-:W-:Y:S02]  /*6610*/  MOV R136, 0x6630 ;  /* 0x0000663000887802 */ /* 0x000fe40000000f00 */
[----:B------:R-:W-:Y:S05]  /*6620*/  CALL.REL.NOINC `($__internal_145_$__cuda_sm70_shflsync_bfly_p) ;  /* 0x000000d000007944 */ /* 0x000fea0003c00000 */
[----:B-1----:R-:W-:Y:S01]  /*6630*/  FADD.FTZ R176, R176, R139 ;  /* 0x0000008bb0b07221 */ /* 0x002fe20000010000 */
[----:B------:R-:W-:Y:S01]  /*6640*/  HFMA2.MMA R139, -RZ, RZ, 0, 4.76837158203125e-07 ;  /* 0x00000008ff8b7435 */ /* 0x000fe200000001ff */
[----:B------:R-:W-:Y:S02]  /*6650*/  MOV R224, 0x1f ;  /* 0x0000001f00e07802 */ /* 0x000fe40000000f00 */
[----:B------:R-:W-:Y:S02]  /*6660*/  MOV R137, 0xffffffff ;  /* 0xffffffff00897802 */ /* 0x000fe40000000f00 */
[----:B------:R-:W-:Y:S02]  /*6670*/  MOV R136, 0x6690 ;  /* 0x0000669000887802 */ /* 0x000fe40000000f00 */
[----:B------:R-:W-:Y:S05]  /*6680*/  CALL.REL.NOINC `($__internal_145_$__cuda_sm70_shflsync_bfly_p) ;  /* 0x0000007000007944 */ /* 0x000fea0003c00000 */
[----:B-1----:R-:W-:Y:S01]  /*6690*/  FADD.FTZ R176, R176, R139 ;  /* 0x0000008bb0b07221 */ /* 0x002fe20000010000 */
[----:B------:R-:W-:Y:S01]  /*66a0*/  HFMA2.MMA R139, -RZ, RZ, 0, 9.5367431640625e-07 ;  /* 0x00000010ff8b7435 */ /* 0x000fe200000001ff */
[----:B------:R-:W-:-:S02]  /*66b0*/  MOV R224, 0x1f ;  /* 0x0000001f00e07802 */ /* 0x000fc40000000f00 */
[----:B------:R-:W-:Y:S02]  /*66c0*/  MOV R137, 0xffffffff ;  /* 0xffffffff00897802 */ /* 0x000fe40000000f00 */
[----:B------:R-:W-:Y:S02]  /*66d0*/  MOV R136, 0x66f0 ;  /* 0x000066f000887802 */ /* 0x000fe40000000f00 */
[----:B------:R-:W-:Y:S05]  /*66e0*/  CALL.REL.NOINC `($__internal_145_$__cuda_sm70_shflsync_bfly_p) ;  /* 0x0000001000007944 */ /* 0x000fea0003c00000 */
[----:B-1----:R-:W-:Y:S05]  /*66f0*/  BRA `(.L_x_64128) ;  /* 0xffffdd5000007947 */ /* 0x002fea000383ffff */
        .weak           $__internal_145_$__cuda_sm70_shflsync_bfly_p
        .type           $__internal_145_$__cuda_sm70_shflsync_bfly_p,@function
        .size           $__internal_145_$__cuda_sm70_shflsync_bfly_p,(.L_x_71145 - $__internal_145_$__cuda_sm70_shflsync_bfly_p)
$__internal_145_$__cuda_sm70_shflsync_bfly_p:
[----:B------:R-:W-:Y:S04]  /*6700*/  WARPSYNC R137 ;  /* 0x0000008900007348 */ /* 0x000fe80003800000 */
[----:B------:R0:W1:Y:S02]  /*6710*/  SHFL.BFLY PT, R139, R176, R139, R224 ;  /* 0x0c00008bb08b7389 */ /* 0x00006400000e00e0 */
[----:B0-----:R-:W-:-:S06]  /*6720*/  HFMA2.MMA R137, -RZ, RZ, 0, 0 ;  /* 0x00000000ff897435 */ /* 0x001fcc00000001ff */
[----:B------:R-:W-:Y:S05]  /*6730*/  RET.REL.NODEC R136 `(_ZN10layer_norm13ln_fwd_kernelINS_13Kernel_traitsIfffffjLj2560ELj1ELj4ELj1ELj16ENS_18Kernel_traits_baseILj2560EfffffjLj128EEEEELb0ELb0ELb0ELb1EEEvNS_9FwdParamsE) ;  /* 0xffff98c088007950 */ /* 0x000fea0003c3ffff */
.L_x_64129:
        /* <DEDUP_REMOVED lines=12> */
.L_x_71145:


//--------------------- .text._ZN10layer_norm13ln_fwd_kernelINS_13Kernel_traitsIfffffjLj2560ELj1ELj4ELj1ELj16ENS_18Kernel_traits_baseILj2560EfffffjLj128EEEEELb0ELb0ELb1ELb0EEEvNS_9FwdParamsE --------------------------
	.section	.text._ZN10layer_norm13ln_fwd_kernelINS_13Kernel_traitsIfffffjLj2560ELj1ELj4ELj1ELj16ENS_18Kernel_traits_baseILj2560EfffffjLj128EEEEELb0ELb0ELb1ELb0EEEvNS_9FwdParamsE,"ax",@progbits
	.sectioninfo	@"SHI_REGISTERS=255"
	.align	128
        .global         _ZN10layer_norm13ln_fwd_kernelINS_13Kernel_traitsIfffffjLj2560ELj1ELj4ELj1ELj16ENS_18Kernel_traits_baseILj2560EfffffjLj128EEEEELb0ELb0ELb1ELb0EEEvNS_9FwdParamsE
        .type           _ZN10layer_norm13ln_fwd_kernelINS_13Kernel_traitsIfffffjLj2560ELj1ELj4ELj1ELj16ENS_18Kernel_traits_baseILj2560EfffffjLj128EEEEELb0ELb0ELb1ELb0EEEvNS_9FwdParamsE,@function
        .size           _ZN10layer_norm13ln_fwd_kernelINS_13Kernel_traitsIfffffjLj2560ELj1ELj4ELj1ELj16ENS_18Kernel_traits_baseILj2560EfffffjLj128EEEEELb0ELb0ELb1ELb0EEEvNS_9FwdParamsE,(.L_x_71146 - _ZN10layer_norm13ln_fwd_kernelINS_13Kernel_traitsIfffffjLj2560ELj1ELj4ELj1ELj16ENS_18Kernel_traits_baseILj2560EfffffjLj128EEEEELb0ELb0ELb1ELb0EEEvNS_9FwdParamsE)
        .other          _ZN10layer_norm13ln_fwd_kernelINS_13Kernel_traitsIfffffjLj2560ELj1ELj4ELj1ELj16ENS_18Kernel_traits_baseILj2560EfffffjLj128EEEEELb0ELb0ELb1ELb0EEEvNS_9FwdParamsE,@"STO_CUDA_ENTRY STV_DEFAULT"
_ZN10layer_norm13ln_fwd_kernelINS_13Kernel_traitsIfffffjLj2560ELj1ELj4ELj1ELj16ENS_18Kernel_traits_baseILj2560EfffffjLj128EEEEELb0ELb0ELb1ELb0EEEvNS_9FwdParamsE:
.text._ZN10layer_norm13ln_fwd_kernelINS_13Kernel_traitsIfffffjLj2560ELj1ELj4ELj1ELj16ENS_18Kernel_traits_baseILj2560EfffffjLj128EEEEELb0ELb0ELb1ELb0EEEvNS_9FwdParamsE:
        /* <DEDUP_REMOVED lines=26> */
[----:B-1----:R-:W-:Y:S01]  /*01a0*/  HFMA2.MMA R6, -RZ, RZ, 0, 9.5367431640625e-07 ;  /* 0x00000010ff067435 */ /* 0x002fe200000001ff */
[----:B------:R-:W-:Y:S01]  /*01b0*/  ISETP.NE.U32.AND P1, PT, RZ, c[0x0][0x218], PT ;  /* 0x00008600ff007a0c */ /* 0x000fe20003f25070 */
[----:B------:R-:W-:Y:S01]  /*01c0*/  CS2R R10, SRZ ;  /* 0x00000000000a7805 */ /* 0x000fe2000001ff00 */
[----:B------:R-:W-:Y:S02]  /*01d0*/  CS2R R8, SRZ ;  /* 0x0000000000087805 */ /* 0x000fe4000001ff00 */
        /* <DEDUP_REMOVED lines=9> */
.L_x_64131:
[----:B-1----:R-:W-:Y:S05]  /*0270*/  BSYNC B0 ;  /* 0x0000000000007941 */ /* 0x002fea0003800000 */
.L_x_64130:
[----:B------:R-:W-:Y:S01]  /*0280*/  BSSY B0, `(.L_x_64132) ;  /* 0x000000f000007945 */ /* 0x000fe20003800000 */
[----:B------:R-:W-:Y:S05]  /*0290*/  @!P6 BRA `(.L_x_64133) ;  /* 0x000000d00000e947 */ /* 0x000fea0003800000 */
[----:B0-----:R-:W-:Y:S01]  /*02a0*/  MOV R16, 0x10 ;  /* 0x0000001000107802 */ /* 0x001fe20000000f00 */
[----:B------:R-:W-:Y:S01]  /*02b0*/  CS2R R14, SRZ ;  /* 0x00000000000e7805 */ /* 0x000fe2000001ff00 */
[----:B------:R-:W-:Y:S01]  /*02c0*/  ISETP.NE.U32.AND P1, PT, RZ, c[0x0][0x218], PT ;  /* 0x00008600ff007a0c */ /* 0x000fe20003f25070 */
[----:B------:R-:W-:Y:S02]  /*02d0*/  CS2R R12, SRZ ;  /* 0x00000000000c7805 */ /* 0x000fe4000001ff00 */
[----:B------:R-:W-:Y:S01]  /*02e0*/  IMAD.WIDE.U32 R16, R3, R16, c[0x0][0x1b0] ;  /* 0x00006c0003107625 */ /* 0x000fe200078e0010 */
[----:B------:R-:W-:-:S05]  /*02f0*/  ISETP.NE.AND.EX P1, PT, RZ, c[0x0][0x21c], PT, P1 ;  /* 0x00008700ff007a0c */ /* 0x000fca0003f25310 */
[----:B------:R-:W2:Y:S08]  /*0300*/  LDG.E.128 R16, [R16.64] ;  /* 0x0000000410107981 */ /* 0x000eb0000c1e1d00 */
[----:B------:R-:W-:-:S04]  /*0310*/  @P1 LEA R6, P2, R3, c[0x0][0x218], 0x4 ;  /* 0x0000860003061a11 */ /* 0x000fc800078420ff */
[----:B------:R-:W-:-:S05]  /*0320*/  @P1 LEA.HI.X R7, R3, c[0x0][0x21c], RZ, 0x4, P2 ;  /* 0x0000870003071a11 */ /* 0x000fca00010f24ff */
[----:B------:R0:W5:Y:S01]  /*0330*/  @P1 LDG.E.128 R12, [R6.64] ;  /* 0x00000004060c1981 */ /* 0x000162000c1e1d00 */
[----:B------:R-:W-:-:S03]  /*0340*/  IADD3 R3, R3, 0x20, RZ ;  /* 0x0000002003037810 */ /* 0x000fc60007ffe0ff */
[----:B--2---:R0:W-:Y:S04]  /*0350*/  STL.64 [R1], R16 ;  /* 0x0000001001007387 */ /* 0x0041e80000100a00 */
[----:B------:R0:W-:Y:S02]  /*0360*/  STL.64 [R1+0x8], R18 ;  /* 0x0000081201007387 */ /* 0x0001e40000100a00 */
.L_x_64133:
[----:B------:R-:W-:Y:S05]  /*0370*/  BSYNC B0 ;  /* 0x0000000000007941 */ /* 0x000fea0003800000 */
.L_x_64132:
[----:B------:R-:W-:Y:S01]  /*0380*/  BSSY B0, `(.L_x_64134) ;  /* 0x000000d000007945 */ /* 0x000fe20003800000 */
[----:B------:R-:W-:Y:S05]  /*0390*/  @!P5 BRA `(.L_x_64135) ;  /* 0x000000b00000d947 */ /* 0x000fea0003800000 */
[----:B------:R-:W-:Y:S01]  /*03a0*/  ISETP.NE.U32.AND P1, PT, RZ, c[0x0][0x218], PT ;  /* 0x00008600ff007a0c */ /* 0x000fe20003f25070 */
[----:B------:R-:W-:Y:S01]  /*03b0*/  HFMA2.MMA R248, -RZ, RZ, 0, 9.5367431640625e-07 ;  /* 0x00000010fff87435 */ /* 0x000fe200000001ff */
[----:B0-----:R-:W-:Y:S01]  /*03c0*/  CS2R R18, SRZ ;  /* 0x0000000000127805 */ /* 0x001fe2000001ff00 */
[----:B------:R-:W-:Y:S01]  /*03d0*/  CS2R R16, SRZ ;  /* 0x0000000000107805 */ /* 0x000fe2000001ff00 */
[----:B------:R-:W-:-:S07]  /*03e0*/  ISETP.NE.AND.EX P1, PT, RZ, c[0x0][0x21c], PT, P1 ;  /* 0x00008700ff007a0c */ /* 0x000fce0003f25310 */
[----:B------:R-:W-:-:S06]  /*03f0*/  IMAD.WIDE.U32 R248, R3, R248, c[0x0][0x1b0] ;  /* 0x00006c0003f87625 */ /* 0x000fcc00078e00f8 */
[C---:B------:R-:W-:Y:S01]  /*0400*/  @P1 LEA R6, P2, R3.reuse, c[0x0][0x218], 0x4 ;  /* 0x0000860003061a11 */ /* 0x040fe200078420ff */
[----:B------:R-:W5:Y:S03]  /*0410*/  LDG.E.128 R248, [R248.64] ;  /* 0x00000004f8f87981 */ /* 0x000f66000c1e1d00 */
[----:B------:R-:W-:-:S05]  /*0420*/  @P1 LEA.HI.X R7, R3, c[0x0][0x21c], RZ, 0x4, P2 ;  /* 0x0000870003071a11 */ /* 0x000fca00010f24ff */
[----:B------:R0:W5:Y:S01]  /*0430*/  @P1 LDG.E.128 R16, [R6.64] ;  /* 0x0000000406101981 */ /* 0x000162000c1e1d00 */
[----:B------:R-:W-:-:S03]  /*0440*/  IADD3 R3, R3, 0x20, RZ ;  /* 0x0000002003037810 */ /* 0x000fc60007ffe0ff */
.L_x_64135:
[----:B------:R-:W-:Y:S05]  /*0450*/  BSYNC B0 ;  /* 0x0000000000007941 */ /* 0x000fea0003800000 */
.L_x_64134:
        /* <DEDUP_REMOVED lines=13> */
.L_x_64137:
[----:B------:R-:W-:Y:S05]  /*0530*/  BSYNC B0 ;  /* 0x0000000000007941 */ /* 0x000fea0003800000 */
.L_x_64136:
        /* <DEDUP_REMOVED lines=13> */
.L_x_64139:
[----:B------:R-:W-:Y:S05]  /*0610*/  BSYNC B0 ;  /* 0x0000000000007941 */ /* 0x000fea0003800000 */
.L_x_64138:
        /* <DEDUP_REMOVED lines=16> */
.L_x_64141:
[----:B------:R-:W-:Y:S05]  /*0720*/  BSYNC B0 ;  /* 0x0000000000007941 */ /* 0x000fea0003800000 */
.L_x_64140:
[----:B------:R-:W-:Y:S01]  /*0730*/  ISETP.GE.U32.AND P1, PT, R0, 0xe0, PT ;  /* 0x000000e00000780c */ /* 0x000fe20003f26070 */
[----:B------:R-:W-:Y:S01]  /*0740*/  BSSY B0, `(.L_x_64142) ;  /* 0x0000011000007945 */ /* 0x000fe20003800000 */
[----:B------:R-:W-:Y:S02]  /*0750*/  SHF.R.U32.HI R5, RZ, 0x5, R5 ;  /* 0x00000005ff057819 */ /* 0x000fe40000011605 */
[----:B------:R-:W-:Y:S02]  /*0760*/  LOP3.LUT R2, R2, 0xf7ffffff, RZ, 0xc0, !PT ;  /* 0xf7ffffff02027812 */ /* 0x000fe400078ec0ff */
[----:B------:R-:W-:-:S07]  /*0770*/  LEA R5, R32, R5, 0x2 ;  /* 0x0000000520057211 */ /* 0x000fce00078e10ff */
        /* <DEDUP_REMOVED lines=13> */
.L_x_64143:
[----:B------:R-:W-:Y:S05]  /*0850*/  BSYNC B0 ;  /* 0x0000000000007941 */ /* 0x000fea0003800000 */
.L_x_64142:
        /* <DEDUP_REMOVED lines=16> */
.L_x_64145:
[----:B------:R-:W-:Y:S05]  /*0960*/  BSYNC B0 ;  /* 0x0000000000007941 */ /* 0x000fea0003800000 */
.L_x_64144:
        /* <DEDUP_REMOVED lines=16> */
.L_x_64147:
[----:B------:R-:W-:Y:S05]  /*0a70*/  BSYNC B0 ;  /* 0x0000000000007941 */ /* 0x000fea0003800000 */
.L_x_64146:
        /* <DEDUP_REMOVED lines=16> */
.L_x_64149:
[----:B------:R-:W-:Y:S05]  /*0b80*/  BSYNC B0 ;  /* 0x0000000000007941 */ /* 0x000fea0003800000 */
.L_x_64148:
        /* <DEDUP_REMOVED lines=16> */
.L_x_64151:
[----:B------:R-:W-:Y:S05]  /*0c90*/  BSYNC B0 ;  /* 0x0000000000007941 */ /* 0x000fea0003800000 */
.L_x_64150:
        /* <DEDUP_REMOVED lines=16> */
.L_x_64153:
[----:B------:R-:W-:Y:S05]  /*0da0*/  BSYNC B0 ;  /* 0x0000000000007941 */ /* 0x000fea0003800000 */
.L_x_64152:
        /* <DEDUP_REMOVED lines=16> */
.L_x_64155:
[----:B------:R-:W-:Y:S05]  /*0eb0*/  BSYNC B0 ;  /* 0x0000000000007941 */ /* 0x000fea0003800000 */
.L_x_64154:
        /* <DEDUP_REMOVED lines=16> */
.L_x_64157:
[----:B------:R-:W-:Y:S05]  /*0fc0*/  BSYNC B0 ;  /* 0x0000000000007941 */ /* 0x000fea0003800000 */
.L_x_64156:
        /* <DEDUP_REMOVED lines=16> */
.L_x_64159:
[----:B------:R-:W-:Y:S05]  /*10d0*/  BSYNC B0 ;  /* 0x0000000000007941 */ /* 0x000fea0003800000 */
.L_x_64158:
        /* <DEDUP_REMOVED lines=16> */
.L_x_64161:
[----:B------:R-:W-:Y:S05]  /*11e0*/  BSYNC B0 ;  /* 0x0000000000007941 */ /* 0x000fea0003800000 */
.L_x_64160:
        /* <DEDUP_REMOVED lines=16> */
.L_x_64163:
[----:B------:R-:W-:Y:S05]  /*12f0*/  BSYNC B0 ;  /* 0x0000000000007941 */ /* 0x000fea0003800000 */
.L_x_64162:
        /* <DEDUP_REMOVED lines=16> */
.L_x_64165:
[----:B------:R-:W-:Y:S05]  /*1400*/  BSYNC B0 ;  /* 0x0000000000007941 */ /* 0x000fea0003800000 */
.L_x_64164:
        /* <DEDUP_REMOVED lines=16> */
.L_x_64167:
[----:B------:R-:W-:Y:S05]  /*1510*/  BSYNC B0 ;  /* 0x0000000000007941 */ /* 0x000fea0003800000 */
.L_x_64166:
        /* <DEDUP_REMOVED lines=9> */
[----:B0-----:R-:W-:-:S05]  /*15b0*/  MOV R6, 0x10 ;  /* 0x0000001000067802 */ /* 0x001fca0000000f00 */
[----:B------:R-:W-:-:S06]  /*15c0*/  IMAD.WIDE.U32 R6, R3, R6, c[0x0][0x1b0] ;  /* 0x00006c0003067625 */ /* 0x000fcc00078e0006 */
[----:B------:R-:W-:-:S04]  /*15d0*/  @P1 LEA R136, P2, R3, c[0x0][0x218], 0x4 ;  /* 0x0000860003881a11 */ /* 0x000fc800078420ff */
[----:B------:R-:W-:-:S05]  /*15e0*/  @P1 LEA.HI.X R137, R3, c[0x0][0x21c], RZ, 0x4, P2 ;  /* 0x0000870003891a11 */ /* 0x000fca00010f24ff */
[----:B------:R0:W5:Y:S04]  /*15f0*/  @P1 LDG.E.128 R132, [R136.64] ;  /* 0x0000000488841981 */ /* 0x000168000c1e1d00 */
[----:B0-----:R-:W2:Y:S04]  /*1600*/  LDG.E.128 R136, [R6.64] ;  /* 0x0000000406887981 */ /* 0x001ea8000c1e1d00 */
[----:B--2---:R0:W-:Y:S04]  /*1610*/  STL.64 [R1+0x10], R136 ;  /* 0x0000108801007387 */ /* 0x0041e80000100a00 */
[----:B------:R0:W-:Y:S02]  /*1620*/  STL.64 [R1+0x18], R138 ;  /* 0x0000188a01007387 */ /* 0x0001e40000100a00 */
.L_x_64169:
[----:B------:R-:W-:Y:S05]  /*1630*/  BSYNC B0 ;  /* 0x0000000000007941 */ /* 0x000fea0003800000 */
.L_x_64168:
[----:B------:R-:W-:-:S13]  /*1640*/  ISETP.GE.AND P1, PT, R5, c[0x0][0x164], PT ;  /* 0x0000590005007a0c */ /* 0x000fda0003f26270 */
[----:B------:R-:W-:Y:S05]  /*1650*/  @P1 EXIT ;  /* 0x000000000000194d */ /* 0x000fea0003800000 */
[----:B------:R-:W-:Y:S01]  /*1660*/  MOV R3, R5 ;  /* 0x0000000500037202 */ /* 0x000fe20000000f00 */
[----:B------:R-:W-:Y:S02]  /*1670*/  ULDC.U8 UR6, c[0x0][0x1f0] ;  /* 0x00007c0000067ab9 */ /* 0x000fe40000000000 */
.L_x_64413:
[----:B------:R-:W-:-:S10]  /*1680*/  HFMA2.MMA R226, -RZ, RZ, 0, 2.384185791015625e-07 ;  /* 0x00000004ffe27435 */ /* 0x000fd400000001ff */
[----:B0-----:R-:W-:-:S05]  /*1690*/  IMAD.WIDE R6, R3, R226, c[0x0][0x1d0] ;  /* 0x0000740003067625 */ /* 0x001fca00078e02e2 */
[----:B------:R0:W2:Y:S04]  /*16a0*/  LDG.E R5, [R6.64] ;  /* 0x0000000406057981 */ /* 0x0000a8000c1e1900 */
[----:B------:R-:W1:Y:S01]  /*16b0*/  S2R R244, SR_TID.X ;  /* 0x0000000000f47919 */ /* 0x000e620000002100 */
[----:B0-----:R-:W-:-:S05]  /*16c0*/  IMAD R6, R3, c[0x0][0x168], RZ ;  /* 0x00005a0003067a24 */ /* 0x001fca00078e02ff */
[----:B------:R-:W-:-:S04]  /*16d0*/  SHF.R.S32.HI R224, RZ, 0x1f, R6 ;  /* 0x0000001fffe07819 */ /* 0x000fc80000011406 */
[----:B------:R-:W-:Y:S02]  /*16e0*/  LEA.HI R6, R224, R6, RZ, 0x2 ;  /* 0x00000006e0067211 */ /* 0x000fe400078f10ff */
[----:B-1----:R-:W-:-:S04]  /*16f0*/  LOP3.LUT R225, R244, 0x1f, RZ, 0xc0, !PT ;  /* 0x0000001ff4e17812 */ /* 0x002fc800078ec0ff */
[----:B------:R-:W-:Y:S02]  /*1700*/  LEA.HI.SX32 R6, R6, R225, 0x1e ;  /* 0x000000e106067211 */ /* 0x000fe400078ff2ff */
[----:B--2---:R-:W-:-:S13]  /*1710*/  ISETP.GE.AND P1, PT, R5, 0x1, PT ;  /* 0x000000010500780c */ /* 0x004fda0003f26270 */
[----:B------:R-:W-:-:S05]  /*1720*/  @P1 IADD3 R7, R5, -0x1, RZ ;  /* 0xffffffff05071810 */ /* 0x000fca0007ffe0ff */
[----:B------:R-:W-:-:S05]  /*1730*/  @P1 IMAD R7, R7, c[0x0][0x168], RZ ;  /* 0x00005a0007071a24 */ /* 0x000fca00078e02ff */
[----:B------:R-:W-:-:S04]  /*1740*/  @P1 SHF.R.S32.HI R224, RZ, 0x1f, R7 ;  /* 0x0000001fffe01819 */ /* 0x000fc80000011407 */
[----:B------:R-:W-:Y:S02]  /*1750*/  @P1 LEA.HI R224, R224, R7, RZ, 0x2 ;  /* 0x00000007e0e01211 */ /* 0x000fe400078f10ff */
[----:B------:R-:W-:Y:S02]  /*1760*/  MOV R7, RZ ;  /* 0x000000ff00077202 */ /* 0x000fe40000000f00 */
        /* <DEDUP_REMOVED lines=8> */
[----:B------:R-:W-:-:S05]  /*17f0*/  @P2 MOV R144, 0x10 ;  /* 0x0000001000902802 */ /* 0x000fca0000000f00 */
[----:B------:R-:W-:-:S05]  /*1800*/  @P2 IMAD.WIDE.U32 R144, R6, R144, c[0x0][0x180] ;  /* 0x0000600006902625 */ /* 0x000fca00078e0090 */
[----:B------:R1:W2:Y:S01]  /*1810*/  @P2 LDG.E.128 R136, [R144.64] ;  /* 0x0000000490882981 */ /* 0x0002a2000c1e1d00 */
[----:B------:R-:W-:Y:S02]  /*1820*/  ISETP.GT.AND P3, PT, R5, RZ, PT ;  /* 0x000000ff0500720c */ /* 0x000fe40003f64270 */
[----:B-1----:R-:W-:-:S11]  /*1830*/  @P1 MOV R144, 0x10 ;  /* 0x0000001000901802 */ /* 0x002fd60000000f00 */
[----:B------:R-:W-:Y:S01]  /*1840*/  @!P3 ISETP.NE.U32.AND P4, PT, RZ, c[0x0][0x180], PT ;  /* 0x00006000ff00ba0c */ /* 0x000fe20003f85070 */
[----:B0-----:R-:W-:-:S03]  /*1850*/  @P1 IMAD.WIDE.U32 R224, R7, R144, c[0x0][0x170] ;  /* 0x00005c0007e01625 */ /* 0x001fc600078e0090 */
        /* <DEDUP_REMOVED lines=16> */
.L_x_64173:
[----:B0-----:R-:W-:Y:S05]  /*1960*/  BSYNC B1 ;  /* 0x0000000000017941 */ /* 0x001fea0003800000 */
.L_x_64172:
[----:B------:R-:W-:Y:S01]  /*1970*/  BSSY B1, `(.L_x_64174) ;  /* 0x0000004000017945 */ /* 0x000fe20003800000 */
[----:B------:R-:W-:Y:S05]  /*1980*/  @!P3 BRA `(.L_x_64175) ;  /* 0x000000200000b947 */ /* 0x000fea0003800000 */
[----:B-----5:R-:W-:-:S04]  /*1990*/  FMUL.FTZ R145, R141, c[0x0][0x1ec] ;  /* 0x00007b008d917a20 */ /* 0x020fc80000410000 */
[----:B------:R-:W-:Y:S02]  /*19a0*/  @P2 FADD.FTZ R145, R137, R145 ;  /* 0x0000009189912221 */ /* 0x000fe40000010000 */
.L_x_64175:
[----:B------:R-:W-:Y:S05]  /*19b0*/  BSYNC B1 ;  /* 0x0000000000017941 */ /* 0x000fea0003800000 */
.L_x_64174:
[----:B------:R-:W-:Y:S01]  /*19c0*/  BSSY B1, `(.L_x_64176) ;  /* 0x0000004000017945 */ /* 0x000fe20003800000 */
[----:B------:R-:W-:Y:S05]  /*19d0*/  @!P3 BRA `(.L_x_64177) ;  /* 0x000000200000b947 */ /* 0x000fea0003800000 */
[----:B-----5:R-:W-:-:S04]  /*19e0*/  FMUL.FTZ R146, R142, c[0x0][0x1ec] ;  /* 0x00007b008e927a20 */ /* 0x020fc80000410000 */
[----:B------:R-:W-:Y:S02]  /*19f0*/  @P2 FADD.FTZ R146, R138, R146 ;  /* 0x000000928a922221 */ /* 0x000fe40000010000 */
.L_x_64177:
[----:B------:R-:W-:Y:S05]  /*1a00*/  BSYNC B1 ;  /* 0x0000000000017941 */ /* 0x000fea0003800000 */
.L_x_64176:
[----:B------:R-:W-:Y:S01]  /*1a10*/  BSSY B1, `(.L_x_64178) ;  /* 0x0000004000017945 */ /* 0x000fe20003800000 */
[----:B------:R-:W-:Y:S05]  /*1a20*/  @!P3 BRA `(.L_x_64179) ;  /* 0x000000200000b947 */ /* 0x000fea0003800000 */
[----:B-----5:R-:W-:-:S04]  /*1a30*/  FMUL.FTZ R147, R143, c[0x0][0x1ec] ;  /* 0x00007b008f937a20 */ /* 0x020fc80000410000 */
[----:B------:R-:W-:Y:S02]  /*1a40*/  @P2 FADD.FTZ R147, R139, R147 ;  /* 0x000000938b932221 */ /* 0x000fe40000010000 */
.L_x_64179:
[----:B------:R-:W-:Y:S05]  /*1a50*/  BSYNC B1 ;  /* 0x0000000000017941 */ /* 0x000fea0003800000 */
.L_x_64178:
[----:B------:R-:W-:Y:S01]  /*1a60*/  HFMA2.MMA R224, -RZ, RZ, 0, 9.5367431640625e-07 ;  /* 0x00000010ffe07435 */ /* 0x000fe200000001ff */
[----:B------:R-:W-:-:S09]  /*1a70*/  IADD3 R7, R7, 0x20, RZ ;  /* 0x0000002007077810 */ /* 0x000fd20007ffe0ff */
[C---:B------:R-:W-:Y:S01]  /*1a80*/  IMAD.WIDE.U32 R224, R6.reuse, R224, c[0x0][0x188] ;  /* 0x0000620006e07625 */ /* 0x040fe200078e00e0 */
[----:B------:R-:W-:-:S04]  /*1a90*/  IADD3 R6, R6, 0x20, RZ ;  /* 0x0000002006067810 */ /* 0x000fc80007ffe0ff */
[----:B------:R0:W-:Y:S03]  /*1aa0*/  STG.E.128 [R224.64], R144 ;  /* 0x00000090e0007986 */ /* 0x0001e6000c101d04 */
.L_x_64171:
[----:B------:R-:W-:Y:S05]  /*1ab0*/  BSYNC B0 ;  /* 0x0000000000007941 */ /* 0x000fea0003800000 */
.L_x_64170:
[----:B------:R-:W-:Y:S01]  /*1ac0*/  ISETP.GE.U32.AND P2, PT, R0, 0x40, PT ;  /* 0x000000400000780c */ /* 0x000fe20003f46070 */
[----:B------:R-:W-:-:S12]  /*1ad0*/  BSSY B0, `(.L_x_64180) ;  /* 0x0000030000007945 */ /* 0x000fd80003800000 */
        /* <DEDUP_REMOVED lines=26> */
.L_x_64183:
[----:B0-----:R-:W-:Y:S05]  /*1c80*/  BSYNC B1 ;  /* 0x0000000000017941 */ /* 0x001fea0003800000 */
.L_x_64182:
[----:B------:R-:W-:Y:S01]  /*1c90*/  BSSY B1, `(.L_x_64184) ;  /* 0x0000004000017945 */ /* 0x000fe20003800000 */
[----:B------:R-:W-:Y:S05]  /*1ca0*/  @!P3 BRA `(.L_x_64185) ;  /* 0x000000200000b947 */ /* 0x000fea0003800000 */
[----:B-----5:R-:W-:-:S04]  /*1cb0*/  FMUL.FTZ R149, R141, c[0x0][0x1ec] ;  /* 0x00007b008d957a20 */ /* 0x020fc80000410000 */
[----:B------:R-:W-:Y:S02]  /*1cc0*/  @P2 FADD.FTZ R149, R137, R149 ;  /* 0x0000009589952221 */ /* 0x000fe40000010000 */
.L_x_64185:
[----:B------:R-:W-:Y:S05]  /*1cd0*/  BSYNC B1 ;  /* 0x0000000000017941 */ /* 0x000fea0003800000 */
.L_x_64184:
[----:B------:R-:W-:Y:S01]  /*1ce0*/  BSSY B1, `(.L_x_64186) ;  /* 0x0000004000017945 */ /* 0x000fe20003800000 */
[----:B------:R-:W-:Y:S05]  /*1cf0*/  @!P3 BRA `(.L_x_64187) ;  /* 0x000000200000b947 */ /* 0x000fea0003800000 */
[----:B-----5:R-:W-:-:S04]  /*1d00*/  FMUL.FTZ R150, R142, c[0x0][0x1ec] ;  /* 0x00007b008e967a20 */ /* 0x020fc80000410000 */
[----:B------:R-:W-:Y:S02]  /*1d10*/  @P2 FADD.FTZ R150, R138, R150 ;  /* 0x000000968a962221 */ /* 0x000fe40000010000 */
.L_x_64187:
[----:B------:R-:W-:Y:S05]  /*1d20*/  BSYNC B1 ;  /* 0x0000000000017941 */ /* 0x000fea0003800000 */
.L_x_64186:
[----:B------:R-:W-:Y:S01]  /*1d30*/  BSSY B1, `(.L_x_64188) ;  /* 0x0000004000017945 */ /* 0x000fe20003800000 */
[----:B------:R-:W-:Y:S05]  /*1d40*/  @!P3 BRA `(.L_x_64189) ;  /* 0x000000200000b947 */ /* 0x000fea0003800000 */
[----:B-----5:R-:W-:-:S04]  /*1d50*/  FMUL.FTZ R151, R143, c[0x0][0x1ec] ;  /* 0x00007b008f977a20 */ /* 0x020fc80000410000 */
[----:B------:R-:W-:Y:S02]  /*1d60*/  @P2 FADD.FTZ R151, R139, R151 ;  /* 0x000000978b972221 */ /* 0x000fe40000010000 */
.L_x_64189:
[----:B------:R-:W-:Y:S05]  /*1d70*/  BSYNC B1 ;  /* 0x0000000000017941 */ /* 0x000fea0003800000 */
.L_x_64188:
[----:B------:R-:W-:Y:S01]  /*1d80*/  HFMA2.MMA R224, -RZ, RZ, 0, 9.5367431640625e-07 ;  /* 0x00000010ffe07435 */ /* 0x000fe200000001ff */
[----:B------:R-:W-:-:S09]  /*1d90*/  IADD3 R7, R7, 0x20, RZ ;  /* 0x0000002007077810 */ /* 0x000fd20007ffe0ff */
[C---:B------:R-:W-:Y:S01]  /*1da0*/  IMAD.WIDE.U32 R224, R6.reuse, R224, c[0x0][0x188] ;  /* 0x0000620006e07625 */ /* 0x040fe200078e00e0 */
[----:B------:R-:W-:-:S04]  /*1db0*/  IADD3 R6, R6, 0x20, RZ ;  /* 0x0000002006067810 */ /* 0x000fc80007ffe0ff */
[----:B------:R0:W-:Y:S03]  /*1dc0*/  STG.E.128 [R224.64], R148 ;  /* 0x00000094e0007986 */ /* 0x0001e6000c101d04 */
.L_x_64181:
[----:B------:R-:W-:Y:S05]  /*1dd0*/  BSYNC B0 ;  /* 0x0000000000007941 */ /* 0x000fea0003800000 */
.L_x_64180:
        /* <DEDUP_REMOVED lines=28> */
.L_x_64193:
[----:B0-----:R-:W-:Y:S05]  /*1fa0*/  BSYNC B1 ;  /* 0x0000000000017941 */ /* 0x001fea0003800000 */
.L_x_64192:
[----:B------:R-:W-:Y:S01]  /*1fb0*/  BSSY B1, `(.L_x_64194) ;  /* 0x0000004000017945 */ /* 0x000fe20003800000 */
[----:B------:R-:W-:Y:S05]  /*1fc0*/  @!P3 BRA `(.L_x_64195) ;  /* 0x000000200000b947 */ /* 0x000fea0003800000 */
[----:B-----5:R-:W-:-:S04]  /*1fd0*/  FMUL.FTZ R153, R141, c[0x0][0x1ec] ;  /* 0x00007b008d997a20 */ /* 0x020fc80000410000 */
[----:B------:R-:W-:Y:S02]  /*1fe0*/  @P2 FADD.FTZ R153, R137, R153 ;  /* 0x0000009989992221 */ /* 0x000fe40000010000 */
.L_x_64195:
[----:B------:R-:W-:Y:S05]  /*1ff0*/  BSYNC B1 ;  /* 0x0000000000017941 */ /* 0x000fea0003800000 */
.L_x_64194:
[----:B------:R-:W-:Y:S01]  /*2000*/  BSSY B1, `(.L_x_64196) ;  /* 0x0000004000017945 */ /* 0x000fe20003800000 */
[----:B------:R-:W-:Y:S05]  /*2010*/  @!P3 BRA `(.L_x_64197) ;  /* 0x000000200000b947 */ /* 0x000fea0003800000 */
[----:B-----5:R-:W-:-:S04]  /*2020*/  FMUL.FTZ R154, R142, c[0x0][0x1ec] ;  /* 0x00007b008e9a7a20 */ /* 0x020fc80000410000 */
[----:B------:R-:W-:Y:S02]  /*2030*/  @P2 FADD.FTZ R154, R138, R154 ;  /* 0x0000009a8a9a2221 */ /* 0x000fe40000010000 */
.L_x_64197:
[----:B------:R-:W-:Y:S05]  /*2040*/  BSYNC B1 ;  /* 0x0000000000017941 */ /* 0x000fea0003800000 */
.L_x_64196:
[----:B------:R-:W-:Y:S01]  /*2050*/  BSSY B1, `(.L_x_64198) ;  /* 0x0000004000017945 */ /* 0x000fe20003800000 */
[----:B------:R-:W-:Y:S05]  /*2060*/  @!P3 BRA `(.L_x_64199) ;  /* 0x000000200000b947 */ /* 0x000fea0003800000 */
[----:B-----5:R-:W-:-:S04]  /*2070*/  FMUL.FTZ R155, R143, c[0x0][0x1ec] ;  /* 0x00007b008f9b7a20 */ /* 0x020fc80000410000 */
[----:B------:R-:W-:Y:S02]  /*2080*/  @P2 FADD.FTZ R155, R139, R155 ;  /* 0x0000009b8b9b2221 */ /* 0x000fe40000010000 */
.L_x_64199:
[----:B------:R-:W-:Y:S05]  /*2090*/  BSYNC B1 ;  /* 0x0000000000017941 */ /* 0x000fea0003800000 */
.L_x_64198:
[----:B------:R-:W-:Y:S01]  /*20a0*/  HFMA2.MMA R224, -RZ, RZ, 0, 9.5367431640625e-07 ;  /* 0x00000010ffe07435 */ /* 0x000fe200000001ff */
[----:B------:R-:W-:-:S09]  /*20b0*/  IADD3 R7, R7, 0x20, RZ ;  /* 0x0000002007077810 */ /* 0x000fd20007ffe0ff */
[C---:B------:R-:W-:Y:S01]  /*20c0*/  IMAD.WIDE.U32 R224, R6.reuse, R224, c[0x0][0x188] ;  /* 0x0000620006e07625 */ /* 0x040fe200078e00e0 */
[----:B------:R-:W-:-:S04]  /*20d0*/  IADD3 R6, R6, 0x20, RZ ;  /* 0x0000002006067810 */ /* 0x000fc80007ffe0ff */
[----:B------:R0:W-:Y:S03]  /*20e0*/  STG.E.128 [R224.64], R152 ;  /* 0x00000098e0007986 */ /* 0x0001e6000c101d04 */
.L_x_64191:
[----:B------:R-:W-:Y:S05]  /*20f0*/  BSYNC B0 ;  /* 0x0000000000007941 */ /* 0x000fea0003800000 */
.L_x_64190:
        /* <DEDUP_REMOVED lines=28> */
.L_x_64203:
[----:B0-----:R-:W-:Y:S05]  /*22c0*/  BSYNC B1 ;  /* 0x0000000000017941 */ /* 0x001fea0003800000 */
.L_x_64202:
[----:B------:R-:W-:Y:S01]  /*22d0*/  BSSY B1, `(.L_x_64204) ;  /* 0x0000004000017945 */ /* 0x000fe20003800000 */
[----:B------:R-:W-:Y:S05]  /*22e0*/  @!P3 BRA `(.L_x_64205) ;  /* 0x000000200000b947 */ /* 0x000fea0003800000 */
[----:B-----5:R-:W-:-:S04]  /*22f0*/  FMUL.FTZ R157, R141, c[0x0][0x1ec] ;  /* 0x00007b008d9d7a20 */ /* 0x020fc80000410000 */
[----:B------:R-:W-:Y:S02]  /*2300*/  @P2 FADD.FTZ R157, R137, R157 ;  /* 0x0000009d899d2221 */ /* 0x000fe40000010000 */
.L_x_64205:
[----:B------:R-:W-:Y:S05]  /*2310*/  BSYNC B1 ;  /* 0x0000000000017941 */ /* 0x000fea0003800000 */
.L_x_64204:
[----:B------:R-:W-:Y:S01]  /*2320*/  BSSY B1, `(.L_x_64206) ;  /* 0x0000004000017945 */ /* 0x000fe20003800000 */
[----:B------:R-:W-:Y:S05]  /*2330*/  @!P3 BRA `(.L_x_64207) ;  /* 0x000000200000b947 */ /* 0x000fea0003800000 */
[----:B-----5:R-:W-:-:S04]  /*2340*/  FMUL.FTZ R158, R142, c[0x0][0x1ec] ;  /* 0x00007b008e9e7a20 */ /* 0x020fc80000410000 */
[----:B------:R-:W-:Y:S02]  /*2350*/  @P2 FADD.FTZ R158, R138, R158 ;  /* 0x0000009e8a9e2221 */ /* 0x000fe40000010000 */
.L_x_64207:
[----:B------:R-:W-:Y:S05]  /*2360*/  BSYNC B1 ;  /* 0x0000000000017941 */ /* 0x000fea0003800000 */
.L_x_64206:
[----:B------:R-:W-:Y:S01]  /*2370*/  BSSY B1, `(.L_x_64208) ;  /* 0x0000004000017945 */ /* 0x000fe20003800000 */
[----:B------:R-:W-:Y:S05]  /*2380*/  @!P3 BRA `(.L_x_64209) ;  /* 0x000000200000b947 */ /* 0x000fea0003800000 */
[----:B-----5:R-:W-:-:S04]  /*2390*/  FMUL.FTZ R159, R143, c[0x0][0x1ec] ;  /* 0x00007b008f9f7a20 */ /* 0x020fc80000410000 */
[----:B------:R-:W-:Y:S02]  /*23a0*/  @P2 FADD.FTZ R159, R139, R159 ;  /* 0x0000009f8b9f2221 */ /* 0x000fe40000010000 */
.L_x_64209:
[----:B------:R-:W-:Y:S05]  /*23b0*/  BSYNC B1 ;  /* 0x0000000000017941 */ /* 0x000fea0003800000 */
.L_x_64208:
[----:B------:R-:W-:Y:S01]  /*23c0*/  HFMA2.MMA R224, -RZ, RZ, 0, 9.5367431640625e-07 ;  /* 0x00000010ffe07435 */ /* 0x000fe200000001ff */
[----:B------:R-:W-:-:S09]  /*23d0*/  IADD3 R7, R7, 0x20, RZ ;  /* 0x0000002007077810 */ /* 0x000fd20007ffe0ff */
[C---:B------:R-:W-:Y:S01]  /*23e0*/  IMAD.WIDE.U32 R224, R6.reuse, R224, c[0x0][0x188] ;  /* 0x0000620006e07625 */ /* 0x040fe200078e00e0 */
[----:B------:R-:W-:-:S04]  /*23f0*/  IADD3 R6, R6, 0x20, RZ ;  /* 0x0000002006067810 */ /* 0x000fc80007ffe0ff */
[----:B------:R0:W-:Y:S03]  /*2400*/  STG.E.128 [R224.64], R156 ;  /* 0x0000009ce0007986 */ /* 0x0001e6000c101d04 */
.L_x_64201:
[----:B------:R-:W-:Y:S05]  /*2410*/  BSYNC B0 ;  /* 0x0000000000007941 */ /* 0x000fea0003800000 */
.L_x_64200:
        /* <DEDUP_REMOVED lines=28> */
.L_x_64213:
[----:B0-----:R-:W-:Y:S05]  /*25e0*/  BSYNC B1 ;  /* 0x0000000000017941 */ /* 0x001fea0003800000 */
.L_x_64212:
[----:B------:R-:W-:Y:S01]  /*25f0*/  BSSY B1, `(.L_x_64214) ;  /* 0x0000004000017945 */ /* 0x000fe20003800000 */
[----:B------:R-:W-:Y:S05]  /*2600*/  @!P3 BRA `(.L_x_64215) ;  /* 0x000000200000b947 */ /* 0x000fea0003800000 */
[----:B-----5:R-:W-:-:S04]  /*2610*/  FMUL.FTZ R161, R141, c[0x0][0x1ec] ;  /* 0x00007b008da17a20 */ /* 0x020fc80000410000 */
[----:B------:R-:W-:Y:S02]  /*2620*/  @P2 FADD.FTZ R161, R137, R161 ;  /* 0x000000a189a12221 */ /* 0x000fe40000010000 */
.L_x_64215:
[----:B------:R-:W-:Y:S05]  /*2630*/  BSYNC B1 ;  /* 0x0000000000017941 */ /* 0x000fea0003800000 */
.L_x_64214:
[----:B------:R-:W-:Y:S01]  /*2640*/  BSSY B1, `(.L_x_64216) ;  /* 0x0000004000017945 */ /* 0x000fe20003800000 */
[----:B------:R-:W-:Y:S05]  /*2650*/  @!P3 BRA `(.L_x_64217) ;  /* 0x000000200000b947 */ /* 0x000fea0003800000 */
[----:B-----5:R-:W-:-:S04]  /*2660*/  FMUL.FTZ R162, R142, c[0x0][0x1ec] ;  /* 0x00007b008ea27a20 */ /* 0x020fc80000410000 */
[----:B------:R-:W-:Y:S02]  /*2670*/  @P2 FADD.FTZ R162, R138, R162 ;  /* 0x000000a28aa22221 */ /* 0x000fe40000010000 */
.L_x_64217:
[----:B------:R-:W-:Y:S05]  /*2680*/  BSYNC B1 ;  /* 0x0000000000017941 */ /* 0x000fea0003800000 */
.L_x_64216:
[----:B------:R-:W-:Y:S01]  /*2690*/  BSSY B1, `(.L_x_64218) ;  /* 0x0000004000017945 */ /* 0x000fe20003800000 */
[----:B------:R-:W-:Y:S05]  /*26a0*/  @!P3 BRA `(.L_x_64219) ;  /* 0x000000200000b947 */ /* 0x000fea0003800000 */
[----:B-----5:R-:W-:-:S04]  /*26b0*/  FMUL.FTZ R163, R143, c[0x0][0x1ec] ;  /* 0x00007b008fa37a20 */ /* 0x020fc80000410000 */
[----:B------:R-:W-:Y:S02]  /*26c0*/  @P2 FADD.FTZ R163, R139, R163 ;  /* 0x000000a38ba32221 */ /* 0x000fe40000010000 */
.L_x_64219:
[----:B------:R-:W-:Y:S05]  /*26d0*/  BSYNC B1 ;  /* 0x0000000000017941 */ /* 0x000fea0003800000 */
.L_x_64218:
[----:B------:R-:W-:Y:S01]  /*26e0*/  HFMA2.MMA R224, -RZ, RZ, 0, 9.5367431640625e-07 ;  /* 0x00000010ffe07435 */ /* 0x000fe200000001ff */
[----:B------:R-:W-:-:S09]  /*26f0*/  IADD3 R7, R7, 0x20, RZ ;  /* 0x0000002007077810 */ /* 0x000fd20007ffe0ff */
[C---:B------:R-:W-:Y:S01]  /*2700*/  IMAD.WIDE.U32 R224, R6.reuse, R224, c[0x0][0x188] ;  /* 0x0000620006e07625 */ /* 0x040fe200078e00e0 */
[----:B------:R-:W-:-:S04]  /*2710*/  IADD3 R6, R6, 0x20, RZ ;  /* 0x0000002006067810 */ /* 0x000fc80007ffe0ff */
[----:B------:R0:W-:Y:S03]  /*2720*/  STG.E.128 [R224.64], R160 ;  /* 0x000000a0e0007986 */ /* 0x0001e6000c101d04 */
.L_x_64211:
[----:B------:R-:W-:Y:S05]  /*2730*/  BSYNC B0 ;  /* 0x0000000000007941 */ /* 0x000fea0003800000 */
.L_x_64210:
        /* <DEDUP_REMOVED lines=28> */
.L_x_64223:
[----:B0-----:R-:W-:Y:S05]  /*2900*/  BSYNC B1 ;  /* 0x0000000000017941 */ /* 0x001fea0003800000 */
.L_x_64222:
[----:B------:R-:W-:Y:S01]  /*2910*/  BSSY B1, `(.L_x_64224) ;  /* 0x0000004000017945 */ /* 0x000fe20003800000 */
[----:B------:R-:W-:Y:S05]  /*2920*/  @!P3 BRA `(.L_x_64225) ;  /* 0x000000200000b947 */ /* 0x000fea0003800000 */
[----:B-----5:R-:W-:-:S04]  /*2930*/  FMUL.FTZ R165, R141, c[0x0][0x1ec] ;  /* 0x00007b008da57a20 */ /* 0x020fc80000410000 */
[----:B------:R-:W-:Y:S02]  /*2940*/  @P2 FADD.FTZ R165, R137, R165 ;  /* 0x000000a589a52221 */ /* 0x000fe40000010000 */
.L_x_64225:
[----:B------:R-:W-:Y:S05]  /*2950*/  BSYNC B1 ;  /* 0x0000000000017941 */ /* 0x000fea0003800000 */
.L_x_64224:
[----:B------:R-:W-:Y:S01]  /*2960*/  BSSY B1, `(.L_x_64226) ;  /* 0x0000004000017945 */ /* 0x000fe20003800000 */
[----:B------:R-:W-:Y:S05]  /*2970*/  @!P3 BRA `(.L_x_64227) ;  /* 0x000000200000b947 */ /* 0x000fea0003800000 */
[----:B-----5:R-:W-:-:S04]  /*2980*/  FMUL.FTZ R166, R142, c[0x0][0x1ec] ;  /* 0x00007b008ea67a20 */ /* 0x020fc80000410000 */
[----:B------:R-:W-:Y:S02]  /*2990*/  @P2 FADD.FTZ R166, R138, R166 ;  /* 0x000000a68aa62221 */ /* 0x000fe40000010000 */
.L_x_64227:
[----:B------:R-:W-:Y:S05]  /*29a0*/  BSYNC B1 ;  /* 0x0000000000017941 */ /* 0x000fea0003800000 */
.L_x_64226:
[----:B------:R-:W-:Y:S01]  /*29b0*/  BSSY B1, `(.L_x_64228) ;  /* 0x0000004000017945 */ /* 0x000fe20003800000 */
[----:B------:R-:W-:Y:S05]  /*29c0*/  @!P3 BRA `(.L_x_64229) ;  /* 0x000000200000b947 */ /* 0x000fea0003800000 */
[----:B-----5:R-:W-:-:S04]  /*29d0*/  FMUL.FTZ R167, R143, c[0x0][0x1ec] ;  /* 0x00007b008fa77a20 */ /* 0x020fc80000410000 */
[----:B------:R-:W-:Y:S02]  /*29e0*/  @P2 FADD.FTZ R167, R139, R167 ;  /* 0x000000a78ba72221 */ /* 0x000fe40000010000 */
.L_x_64229:
[----:B------:R-:W-:Y:S05]  /*29f0*/  BSYNC B1 ;  /* 0x0000000000017941 */ /* 0x000fea0003800000 */
.L_x_64228:
[----:B------:R-:W-:Y:S01]  /*2a00*/  HFMA2.MMA R224, -RZ, RZ, 0, 9.5367431640625e-07 ;  /* 0x00000010ffe07435 */ /* 0x000fe200000001ff */
[----:B------:R-:W-:-:S09]  /*2a10*/  IADD3 R7, R7, 0x20, RZ ;  /* 0x0000002007077810 */ /* 0x000fd20007ffe0ff */
[C---:B------:R-:W-:Y:S01]  /*2a20*/  IMAD.WIDE.U32 R224, R6.reuse, R224, c[0x0][0x188] ;  /* 0x0000620006e07625 */ /* 0x040fe200078e00e0 */
[----:B------:R-:W-:-:S04]  /*2a30*/  IADD3 R6, R6, 0x20, RZ ;  /* 0x0000002006067810 */ /* 0x000fc80007ffe0ff */
[----:B------:R0:W-:Y:S03]  /*2a40*/  STG.E.128 [R224.64], R164 ;  /* 0x000000a4e0007986 */ /* 0x0001e6000c101d04 */
.L_x_64221:
[----:B------:R-:W-:Y:S05]  /*2a50*/  BSYNC B0 ;  /* 0x0000000000007941 */ /* 0x000fea0003800000 */
.L_x_64220:
        /* <DEDUP_REMOVED lines=28> */
.L_x_64233:
[----:B0-----:R-:W-:Y:S05]  /*2c20*/  BSYNC B1 ;  /* 0x0000000000017941 */ /* 0x001fea0003800000 */
.L_x_64232:
[----:B------:R-:W-:Y:S01]  /*2c30*/  BSSY B1, `(.L_x_64234) ;  /* 0x0000004000017945 */ /* 0x000fe20003800000 */
[----:B------:R-:W-:Y:S05]  /*2c40*/  @!P3 BRA `(.L_x_64235) ;  /* 0x000000200000b947 */ /* 0x000fea0003800000 */
[----:B-----5:R-:W-:-:S04]  /*2c50*/  FMUL.FTZ R169, R141, c[0x0][0x1ec] ;  /* 0x00007b008da97a20 */ /* 0x020fc80000410000 */
[----:B------:R-:W-:Y:S02]  /*2c60*/  @P2 FADD.FTZ R169, R137, R169 ;  /* 0x000000a989a92221 */ /* 0x000fe40000010000 */
.L_x_64235:
[----:B------:R-:W-:Y:S05]  /*2c70*/  BSYNC B1 ;  /* 0x0000000000017941 */ /* 0x000fea0003800000 */
.L_x_64234:
[----:B------:R-:W-:Y:S01]  /*2c80*/  BSSY B1, `(.L_x_64236) ;  /* 0x0000004000017945 */ /* 0x000fe20003800000 */
[----:B------:R-:W-:Y:S05]  /*2c90*/  @!P3 BRA `(.L_x_64237) ;  /* 0x000000200000b947 */ /* 0x000fea0003800000 */
[----:B-----5:R-:W-:-:S04]  /*2ca0*/  FMUL.FTZ R170, R142, c[0x0][0x1ec] ;  /* 0x00007b008eaa7a20 */ /* 0x020fc80000410000 */
[----:B------:R-:W-:Y:S02]  /*2cb0*/  @P2 FADD.FTZ R170, R138, R170 ;  /* 0x000000aa8aaa2221 */ /* 0x000fe40000010000 */
.L_x_64237:
[----:B------:R-:W-:Y:S05]  /*2cc0*/  BSYNC B1 ;  /* 0x0000000000017941 */ /* 0x000fea0003800000 */
.L_x_64236:
[----:B------:R-:W-:Y:S01]  /*2cd0*/  BSSY B1, `(.L_x_64238) ;  /* 0x0000004000017945 */ /* 0x000fe20003800000 */
[----:B------:R-:W-:Y:S05]  /*2ce0*/  @!P3 BRA `(.L_x_64239) ;  /* 0x000000200000b947 */ /* 0x000fea0003800000 */
[----:B-----5:R-:W-:-:S04]  /*2cf0*/  FMUL.FTZ R171, R143, c[0x0][0x1ec] ;  /* 0x00007b008fab7a20 */ /* 0x020fc80000410000 */
[----:B------:R-:W-:Y:S02]  /*2d00*/  @P2 FADD.FTZ R171, R139, R171 ;  /* 0x000000ab8bab2221 */ /* 0x000fe40000010000 */
.L_x_64239:
[----:B------:R-:W-:Y:S05]  /*2d10*/  BSYNC B1 ;  /* 0x0000000000017941 */ /* 0x000fea0003800000 */
.L_x_64238:
[----:B------:R-:W-:Y:S01]  /*2d20*/  HFMA2.MMA R224, -RZ, RZ, 0, 9.5367431640625e-07 ;  /* 0x00000010ffe07435 */ /* 0x000fe200000001ff */
[----:B------:R-:W-:-:S09]  /*2d30*/  IADD3 R7, R7, 0x20, RZ ;  /* 0x0000002007077810 */ /* 0x000fd20007ffe0ff */
[C---:B------:R-:W-:Y:S01]  /*2d40*/  IMAD.WIDE.U32 R224, R6.reuse, R224, c[0x0][0x188] ;  /* 0x0000620006e07625 */ /* 0x040fe200078e00e0 */
[----:B------:R-:W-:-:S04]  /*2d50*/  IADD3 R6, R6, 0x20, RZ ;  /* 0x0000002006067810 */ /* 0x000fc80007ffe0ff */
[----:B------:R0:W-:Y:S03]  /*2d60*/  STG.E.128 [R224.64], R168 ;  /* 0x000000a8e0007986 */ /* 0x0001e6000c101d04 */
.L_x_64231:
[----:B------:R-:W-:Y:S05]  /*2d70*/  BSYNC B0 ;  /* 0x0000000000007941 */ /* 0x000fea0003800000 */
.L_x_64230:
        /* <DEDUP_REMOVED lines=28> */
.L_x_64243:
[----:B0-----:R-:W-:Y:S05]  /*2f40*/  BSYNC B1 ;  /* 0x0000000000017941 */ /* 0x001fea0003800000 */
.L_x_64242:
[----:B------:R-:W-:Y:S01]  /*2f50*/  BSSY B1, `(.L_x_64244) ;  /* 0x0000004000017945 */ /* 0x000fe20003800000 */
[----:B------:R-:W-:Y:S05]  /*2f60*/  @!P3 BRA `(.L_x_64245) ;  /* 0x000000200000b947 */ /* 0x000fea0003800000 */
[----:B-----5:R-:W-:-:S04]  /*2f70*/  FMUL.FTZ R173, R141, c[0x0][0x1ec] ;  /* 0x00007b008dad7a20 */ /* 0x020fc80000410000 */
[----:B------:R-:W-:Y:S02]  /*2f80*/  @P2 FADD.FTZ R173, R137, R173 ;  /* 0x000000ad89ad2221 */ /* 0x000fe40000010000 */
.L_x_64245:
[----:B------:R-:W-:Y:S05]  /*2f90*/  BSYNC B1 ;  /* 0x0000000000017941 */ /* 0x000fea0003800000 */
.L_x_64244:
[----:B------:R-:W-:Y:S01]  /*2fa0*/  BSSY B1, `(.L_x_64246) ;  /* 0x0000004000017945 */ /* 0x000fe20003800000 */
[----:B------:R-:W-:Y:S05]  /*2fb0*/  @!P3 BRA `(.L_x_64247) ;  /* 0x000000200000b947 */ /* 0x000fea0003800000 */
[----:B-----5:R-:W-:-:S04]  /*2fc0*/  FMUL.FTZ R174, R142, c[0x0][0x1ec] ;  /* 0x00007b008eae7a20 */ /* 0x020fc80000410000 */
[----:B------:R-:W-:Y:S02]  /*2fd0*/  @P2 FADD.FTZ R174, R138, R174 ;  /* 0x000000ae8aae2221 */ /* 0x000fe40000010000 */
.L_x_64247:
[----:B------:R-:W-:Y:S05]  /*2fe0*/  BSYNC B1 ;  /* 0x0000000000017941 */ /* 0x000fea0003800000 */
.L_x_64246:
[----:B------:R-:W-:Y:S01]  /*2ff0*/  BSSY B1, `(.L_x_64248) ;  /* 0x0000004000017945 */ /* 0x000fe20003800000 */
[----:B------:R-:W-:Y:S05]  /*3000*/  @!P3 BRA `(.L_x_64249) ;  /* 0x000000200000b947 */ /* 0x000fea0003800000 */
[----:B-----5:R-:W-:-:S04]  /*3010*/  FMUL.FTZ R175, R143, c[0x0][0x1ec] ;  /* 0x00007b008faf7a20 */ /* 0x020fc80000410000 */
[----:B------:R-:W-:Y:S02]  /*3020*/  @P2 FADD.FTZ R175, R139, R175 ;  /* 0x000000af8baf2221 */ /* 0x000fe40000010000 */
.L_x_64249:
[----:B------:R-:W-:Y:S05]  /*3030*/  BSYNC B1 ;  /* 0x0000000000017941 */ /* 0x000fea0003800000 */
.L_x_64248:
[----:B------:R-:W-:Y:S01]  /*3040*/  HFMA2.MMA R224, -RZ, RZ, 0, 9.5367431640625e-07 ;  /* 0x00000010ffe07435 */ /* 0x000fe200000001ff */
[----:B------:R-:W-:-:S09]  /*3050*/  IADD3 R7, R7, 0x20, RZ ;  /* 0x0000002007077810 */ /* 0x000fd20007ffe0ff */
[C---:B------:R-:W-:Y:S01]  /*3060*/  IMAD.WIDE.U32 R224, R6.reuse, R224, c[0x0][0x188] ;  /* 0x0000620006e07625 */ /* 0x040fe200078e00e0 */
[----:B------:R-:W-:-:S04]  /*3070*/  IADD3 R6, R6, 0x20, RZ ;  /* 0x0000002006067810 */ /* 0x000fc80007ffe0ff */
[----:B------:R0:W-:Y:S03]  /*3080*/  STG.E.128 [R224.64], R172 ;  /* 0x000000ace0007986 */ /* 0x0001e6000c101d04 */
.L_x_64241:
[----:B------:R-:W-:Y:S05]  /*3090*/  BSYNC B0 ;  /* 0x0000000000007941 */ /* 0x000fea0003800000 */
.L_x_64240:
        /* <DEDUP_REMOVED lines=28> */
.L_x_64253:
[----:B0-----:R-:W-:Y:S05]  /*3260*/  BSYNC B1 ;  /* 0x0000000000017941 */ /* 0x001fea0003800000 */
.L_x_64252:
[----:B------:R-:W-:Y:S01]  /*3270*/  BSSY B1, `(.L_x_64254) ;  /* 0x0000004000017945 */ /* 0x000fe20003800000 */
[----:B------:R-:W-:Y:S05]  /*3280*/  @!P3 BRA `(.L_x_64255) ;  /* 0x000000200000b947 */ /* 0x000fea0003800000 */
[----:B-----5:R-:W-:-:S04]  /*3290*/  FMUL.FTZ R177, R141, c[0x0][0x1ec] ;  /* 0x00007b008db17a20 */ /* 0x020fc80000410000 */
[----:B------:R-:W-:Y:S02]  /*32a0*/  @P2 FADD.FTZ R177, R137, R177 ;  /* 0x000000b189b12221 */ /* 0x000fe40000010000 */
.L_x_64255:
[----:B------:R-:W-:Y:S05]  /*32b0*/  BSYNC B1 ;  /* 0x0000000000017941 */ /* 0x000fea0003800000 */
.L_x_64254:
[----:B------:R-:W-:Y:S01]  /*32c0*/  BSSY B1, `(.L_x_64256) ;  /* 0x0000004000017945 */ /* 0x000fe20003800000 */
[----:B------:R-:W-:Y:S05]  /*32d0*/  @!P3 BRA `(.L_x_64257) ;  /* 0x000000200000b947 */ /* 0x000fea0003800000 */
[----:B-----5:R-:W-:-:S04]  /*32e0*/  FMUL.FTZ R178, R142, c[0x0][0x1ec] ;  /* 0x00007b008eb27a20 */ /* 0x020fc80000410000 */
[----:B------:R-:W-:Y:S02]  /*32f0*/  @P2 FADD.FTZ R178, R138, R178 ;  /* 0x000000b28ab22221 */ /* 0x000fe40000010000 */
.L_x_64257:
[----:B------:R-:W-:Y:S05]  /*3300*/  BSYNC B1 ;  /* 0x0000000000017941 */ /* 0x000fea0003800000 */
.L_x_64256:
[----:B------:R-:W-:Y:S01]  /*3310*/  BSSY B1, `(.L_x_64258) ;  /* 0x0000004000017945 */ /* 0x000fe20003800000 */
[----:B------:R-:W-:Y:S05]  /*3320*/  @!P3 BRA `(.L_x_64259) ;  /* 0x000000200000b947 */ /* 0x000fea0003800000 */
[----:B-----5:R-:W-:-:S04]  /*3330*/  FMUL.FTZ R179, R143, c[0x0][0x1ec] ;  /* 0x00007b008fb37a20 */ /* 0x020fc80000410000 */
[----:B------:R-:W-:Y:S02]  /*3340*/  @P2 FADD.FTZ R179, R139, R179 ;  /* 0x000000b38bb32221 */ /* 0x000fe40000010000 */
.L_x_64259:
[----:B------:R-:W-:Y:S05]  /*3350*/  BSYNC B1 ;  /* 0x0000000000017941 */ /* 0x000fea0003800000 */
.L_x_64258:
[----:B------:R-:W-:Y:S01]  /*3360*/  HFMA2.MMA R224, -RZ, RZ, 0, 9.5367431640625e-07 ;  /* 0x00000010ffe07435 */ /* 0x000fe200000001ff */
[----:B------:R-:W-:-:S09]  /*3370*/  IADD3 R7, R7, 0x20, RZ ;  /* 0x0000002007077810 */ /* 0x000fd20007ffe0ff */
[C---:B------:R-:W-:Y:S01]  /*3380*/  IMAD.WIDE.U32 R224, R6.reuse, R224, c[0x0][0x188] ;  /* 0x0000620006e07625 */ /* 0x040fe200078e00e0 */
[----:B------:R-:W-:-:S04]  /*3390*/  IADD3 R6, R6, 0x20, RZ ;  /* 0x0000002006067810 */ /* 0x000fc80007ffe0ff */
[----:B------:R0:W-:Y:S03]  /*33a0*/  STG.E.128 [R224.64], R176 ;  /* 0x000000b0e0007986 */ /* 0x0001e6000c101d04 */
.L_x_64251:
[----:B------:R-:W-:Y:S05]  /*33b0*/  BSYNC B0 ;  /* 0x0000000000007941 */ /* 0x000fea0003800000 */
.L_x_64250:
        /* <DEDUP_REMOVED lines=28> */
.L_x_64263:
[----:B0-----:R-:W-:Y:S05]  /*3580*/  BSYNC B1 ;  /* 0x0000000000017941 */ /* 0x001fea0003800000 */
.L_x_64262:
[----:B------:R-:W-:Y:S01]  /*3590*/  BSSY B1, `(.L_x_64264) ;  /* 0x0000004000017945 */ /* 0x000fe20003800000 */
[----:B------:R-:W-:Y:S05]  /*35a0*/  @!P3 BRA `(.L_x_64265) ;  /* 0x000000200000b947 */ /* 0x000fea0003800000 */
[----:B-----5:R-:W-:-:S04]  /*35b0*/  FMUL.FTZ R181, R141, c[0x0][0x1ec] ;  /* 0x00007b008db57a20 */ /* 0x020fc80000410000 */
[----:B------:R-:W-:Y:S02]  /*35c0*/  @P2 FADD.FTZ R181, R137, R181 ;  /* 0x000000b589b52221 */ /* 0x000fe40000010000 */
.L_x_64265:
[----:B------:R-:W-:Y:S05]  /*35d0*/  BSYNC B1 ;  /* 0x0000000000017941 */ /* 0x000fea0003800000 */
.L_x_64264:
[----:B------:R-:W-:Y:S01]  /*35e0*/  BSSY B1, `(.L_x_64266) ;  /* 0x0000004000017945 */ /* 0x000fe20003800000 */
[----:B------:R-:W-:Y:S05]  /*35f0*/  @!P3 BRA `(.L_x_64267) ;  /* 0x000000200000b947 */ /* 0x000fea0003800000 */
[----:B-----5:R-:W-:-:S04]  /*3600*/  FMUL.FTZ R182, R142, c[0x0][0x1ec] ;  /* 0x00007b008eb67a20 */ /* 0x020fc80000410000 */
[----:B------:R-:W-:Y:S02]  /*3610*/  @P2 FADD.FTZ R182, R138, R182 ;  /* 0x000000b68ab62221 */ /* 0x000fe40000010000 */
.L_x_64267:
[----:B------:R-:W-:Y:S05]  /*3620*/  BSYNC B1 ;  /* 0x0000000000017941 */ /* 0x000fea0003800000 */
.L_x_64266:
[----:B------:R-:W-:Y:S01]  /*3630*/  BSSY B1, `(.L_x_64268) ;  /* 0x0000004000017945 */ /* 0x000fe20003800000 */
[----:B------:R-:W-:Y:S05]  /*3640*/  @!P3 BRA `(.L_x_64269) ;  /* 0x000000200000b947 */ /* 0x000fea0003800000 */
[----:B-----5:R-:W-:-:S04]  /*3650*/  FMUL.FTZ R183, R143, c[0x0][0x1ec] ;  /* 0x00007b008fb77a20 */ /* 0x020fc80000410000 */
[----:B------:R-:W-:Y:S02]  /*3660*/  @P2 FADD.FTZ R183, R139, R183 ;  /* 0x000000b78bb72221 */ /* 0x000fe40000010000 */
.L_x_64269:
[----:B------:R-:W-:Y:S05]  /*3670*/  BSYNC B1 ;  /* 0x0000000000017941 */ /* 0x000fea0003800000 */
.L_x_64268:
[----:B------:R-:W-:Y:S01]  /*3680*/  HFMA2.MMA R224, -RZ, RZ, 0, 9.5367431640625e-07 ;  /* 0x00000010ffe07435 */ /* 0x000fe200000001ff */
[----:B------:R-:W-:-:S09]  /*3690*/  IADD3 R7, R7, 0x20, RZ ;  /* 0x0000002007077810 */ /* 0x000fd20007ffe0ff */
[C---:B------:R-:W-:Y:S01]  /*36a0*/  IMAD.WIDE.U32 R224, R6.reuse, R224, c[0x0][0x188] ;  /* 0x0000620006e07625 */ /* 0x040fe200078e00e0 */
[----:B------:R-:W-:-:S04]  /*36b0*/  IADD3 R6, R6, 0x20, RZ ;  /* 0x0000002006067810 */ /* 0x000fc80007ffe0ff */
[----:B------:R0:W-:Y:S03]  /*36c0*/  STG.E.128 [R224.64], R180 ;  /* 0x000000b4e0007986 */ /* 0x0001e6000c101d04 */
.L_x_64261:
[----:B------:R-:W-:Y:S05]  /*36d0*/  BSYNC B0 ;  /* 0x0000000000007941 */ /* 0x000fea0003800000 */
.L_x_64260:
        /* <DEDUP_REMOVED lines=28> */
.L_x_64273:
[----:B0-----:R-:W-:Y:S05]  /*38a0*/  BSYNC B1 ;  /* 0x0000000000017941 */ /* 0x001fea0003800000 */
.L_x_64272:
[----:B------:R-:W-:Y:S01]  /*38b0*/  BSSY B1, `(.L_x_64274) ;  /* 0x0000004000017945 */ /* 0x000fe20003800000 */
[----:B------:R-:W-:Y:S05]  /*38c0*/  @!P3 BRA `(.L_x_64275) ;  /* 0x000000200000b947 */ /* 0x000fea0003800000 */
[----:B-----5:R-:W-:-:S04]  /*38d0*/  FMUL.FTZ R185, R141, c[0x0][0x1ec] ;  /* 0x00007b008db97a20 */ /* 0x020fc80000410000 */
[----:B------:R-:W-:Y:S02]  /*38e0*/  @P2 FADD.FTZ R185, R137, R185 ;  /* 0x000000b989b92221 */ /* 0x000fe40000010000 */
.L_x_64275:
[----:B------:R-:W-:Y:S05]  /*38f0*/  BSYNC B1 ;  /* 0x0000000000017941 */ /* 0x000fea0003800000 */
.L_x_64274:
[----:B------:R-:W-:Y:S01]  /*3900*/  BSSY B1, `(.L_x_64276) ;  /* 0x0000004000017945 */ /* 0x000fe20003800000 */
[----:B------:R-:W-:Y:S05]  /*3910*/  @!P3 BRA `(.L_x_64277) ;  /* 0x000000200000b947 */ /* 0x000fea0003800000 */
[----:B-----5:R-:W-:-:S04]  /*3920*/  FMUL.FTZ R186, R142, c[0x0][0x1ec] ;  /* 0x00007b008eba7a20 */ /* 0x020fc80000410000 */
[----:B------:R-:W-:Y:S02]  /*3930*/  @P2 FADD.FTZ R186, R138, R186 ;  /* 0x000000ba8aba2221 */ /* 0x000fe40000010000 */
.L_x_64277:
[----:B------:R-:W-:Y:S05]  /*3940*/  BSYNC B1 ;  /* 0x0000000000017941 */ /* 0x000fea0003800000 */
.L_x_64276:
[----:B------:R-:W-:Y:S01]  /*3950*/  BSSY B1, `(.L_x_64278) ;  /* 0x0000004000017945 */ /* 0x000fe20003800000 */
[----:B------:R-:W-:Y:S05]  /*3960*/  @!P3 BRA `(.L_x_64279) ;  /* 0x000000200000b947 */ /* 0x000fea0003800000 */
[----:B-----5:R-:W-:-:S04]  /*3970*/  FMUL.FTZ R187, R143, c[0x0][0x1ec] ;  /* 0x00007b008fbb7a20 */ /* 0x020fc80000410000 */
[----:B------:R-:W-:Y:S02]  /*3980*/  @P2 FADD.FTZ R187, R139, R187 ;  /* 0x000000bb8bbb2221 */ /* 0x000fe40000010000 */
.L_x_64279:
[----:B------:R-:W-:Y:S05]  /*3990*/  BSYNC B1 ;  /* 0x0000000000017941 */ /* 0x000fea0003800000 */
.L_x_64278:
[----:B------:R-:W-:Y:S01]  /*39a0*/  HFMA2.MMA R224, -RZ, RZ, 0, 9.5367431640625e-07 ;  /* 0x00000010ffe07435 */ /* 0x000fe200000001ff */
[----:B------:R-:W-:-:S09]  /*39b0*/  IADD3 R7, R7, 0x20, RZ ;  /* 0x0000002007077810 */ /* 0x000fd20007ffe0ff */
[C---:B------:R-:W-:Y:S01]  /*39c0*/  IMAD.WIDE.U32 R224, R6.reuse, R224, c[0x0][0x188] ;  /* 0x0000620006e07625 */ /* 0x040fe200078e00e0 */
[----:B------:R-:W-:-:S04]  /*39d0*/  IADD3 R6, R6, 0x20, RZ ;  /* 0x0000002006067810 */ /* 0x000fc80007ffe0ff */
[----:B------:R0:W-:Y:S03]  /*39e0*/  STG.E.128 [R224.64], R184 ;  /* 0x000000b8e0007986 */ /* 0x0001e6000c101d04 */
.L_x_64271:
[----:B------:R-:W-:Y:S05]  /*39f0*/  BSYNC B0 ;  /* 0x0000000000007941 */ /* 0x000fea0003800000 */
.L_x_64270:
        /* <DEDUP_REMOVED lines=28> */
.L_x_64283:
[----:B0-----:R-:W-:Y:S05]  /*3bc0*/  BSYNC B1 ;  /* 0x0000000000017941 */ /* 0x001fea0003800000 */
.L_x_64282:
[----:B------:R-:W-:Y:S01]  /*3bd0*/  BSSY B1, `(.L_x_64284) ;  /* 0x0000004000017945 */ /* 0x000fe20003800000 */
[----:B------:R-:W-:Y:S05]  /*3be0*/  @!P3 BRA `(.L_x_64285) ;  /* 0x000000200000b947 */ /* 0x000fea0003800000 */
[----:B-----5:R-:W-:-:S04]  /*3bf0*/  FMUL.FTZ R189, R141, c[0x0][0x1ec] ;  /* 0x00007b008dbd7a20 */ /* 0x020fc80000410000 */
[----:B------:R-:W-:Y:S02]  /*3c00*/  @P2 FADD.FTZ R189, R137, R189 ;  /* 0x000000bd89bd2221 */ /* 0x000fe40000010000 */
.L_x_64285:
[----:B------:R-:W-:Y:S05]  /*3c10*/  BSYNC B1 ;  /* 0x0000000000017941 */ /* 0x000fea0003800000 */
.L_x_64284:
[----:B------:R-:W-:Y:S01]  /*3c20*/  BSSY B1, `(.L_x_64286) ;  /* 0x0000004000017945 */ /* 0x000fe20003800000 */
[----:B------:R-:W-:Y:S05]  /*3c30*/  @!P3 BRA `(.L_x_64287) ;  /* 0x000000200000b947 */ /* 0x000fea0003800000 */
[----:B-----5:R-:W-:-:S04]  /*3c40*/  FMUL.FTZ R190, R142, c[0x0][0x1ec] ;  /* 0x00007b008ebe7a20 */ /* 0x020fc80000410000 */
[----:B------:R-:W-:Y:S02]  /*3c50*/  @P2 FADD.FTZ R190, R138, R190 ;  /* 0x000000be8abe2221 */ /* 0x000fe40000010000 */
.L_x_64287:
[----:B------:R-:W-:Y:S05]  /*3c60*/  BSYNC B1 ;  /* 0x0000000000017941 */ /* 0x000fea0003800000 */
.L_x_64286:
[----:B------:R-:W-:Y:S01]  /*3c70*/  BSSY B1, `(.L_x_64288) ;  /* 0x0000004000017945 */ /* 0x000fe20003800000 */
[----:B------:R-:W-:Y:S05]  /*3c80*/  @!P3 BRA `(.L_x_64289) ;  /* 0x000000200000b947 */ /* 0x000fea0003800000 */
[----:B-----5:R-:W-:-:S04]  /*3c90*/  FMUL.FTZ R191, R143, c[0x0][0x1ec] ;  /* 0x00007b008fbf7a20 */ /* 0x020fc80000410000 */
[----:B------:R-:W-:Y:S02]  /*3ca0*/  @P2 FADD.FTZ R191, R139, R191 ;  /* 0x000000bf8bbf2221 */ /* 0x000fe40000010000 */
.L_x_64289:
[----:B------:R-:W-:Y:S05]  /*3cb0*/  BSYNC B1 ;  /* 0x0000000000017941 */ /* 0x000fea0003800000 */
.L_x_64288:
[----:B------:R-:W-:Y:S01]  /*3cc0*/  HFMA2.MMA R224, -RZ, RZ, 0, 9.5367431640625e-07 ;  /* 0x00000010ffe07435 */ /* 0x000fe200000001ff */
[----:B------:R-:W-:-:S09]  /*3cd0*/  IADD3 R7, R7, 0x20, RZ ;  /* 0x0000002007077810 */ /* 0x000fd20007ffe0ff */
[C---:B------:R-:W-:Y:S01]  /*3ce0*/  IMAD.WIDE.U32 R224, R6.reuse, R224, c[0x0][0x188] ;  /* 0x0000620006e07625 */ /* 0x040fe200078e00e0 */
[----:B------:R-:W-:-:S04]  /*3cf0*/  IADD3 R6, R6, 0x20, RZ ;  /* 0x0000002006067810 */ /* 0x000fc80007ffe0ff */
[----:B------:R0:W-:Y:S03]  /*3d00*/  STG.E.128 [R224.64], R188 ;  /* 0x000000bce0007986 */ /* 0x0001e6000c101d04 */
.L_x_64281:
[----:B------:R-:W-:Y:S05]  /*3d10*/  BSYNC B0 ;  /* 0x0000000000007941 */ /* 0x000fea0003800000 */
.L_x_64280:
        /* <DEDUP_REMOVED lines=28> */
.L_x_64293:
[----:B0-----:R-:W-:Y:S05]  /*3ee0*/  BSYNC B1 ;  /* 0x0000000000017941 */ /* 0x001fea0003800000 */
.L_x_64292:
[----:B------:R-:W-:Y:S01]  /*3ef0*/  BSSY B1, `(.L_x_64294) ;  /* 0x0000004000017945 */ /* 0x000fe20003800000 */
[----:B------:R-:W-:Y:S05]  /*3f00*/  @!P3 BRA `(.L_x_64295) ;  /* 0x000000200000b947 */ /* 0x000fea0003800000 */
[----:B-----5:R-:W-:-:S04]  /*3f10*/  FMUL.FTZ R193, R141, c[0x0][0x1ec] ;  /* 0x00007b008dc17a20 */ /* 0x020fc80000410000 */
[----:B------:R-:W-:Y:S02]  /*3f20*/  @P2 FADD.FTZ R193, R137, R193 ;  /* 0x000000c189c12221 */ /* 0x000fe40000010000 */
.L_x_64295:
[----:B------:R-:W-:Y:S05]  /*3f30*/  BSYNC B1 ;  /* 0x0000000000017941 */ /* 0x000fea0003800000 */
.L_x_64294:
[----:B------:R-:W-:Y:S01]  /*3f40*/  BSSY B1, `(.L_x_64296) ;  /* 0x0000004000017945 */ /* 0x000fe20003800000 */
[----:B------:R-:W-:Y:S05]  /*3f50*/  @!P3 BRA `(.L_x_64297) ;  /* 0x000000200000b947 */ /* 0x000fea0003800000 */
[----:B-----5:R-:W-:-:S04]  /*3f60*/  FMUL.FTZ R194, R142, c[0x0][0x1ec] ;  /* 0x00007b008ec27a20 */ /* 0x020fc80000410000 */
[----:B------:R-:W-:Y:S02]  /*3f70*/  @P2 FADD.FTZ R194, R138, R194 ;  /* 0x000000c28ac22221 */ /* 0x000fe40000010000 */
.L_x_64297:
[----:B------:R-:W-:Y:S05]  /*3f80*/  BSYNC B1 ;  /* 0x0000000000017941 */ /* 0x000fea0003800000 */
.L_x_64296:
[----:B------:R-:W-:Y:S01]  /*3f90*/  BSSY B1, `(.L_x_64298) ;  /* 0x0000004000017945 */ /* 0x000fe20003800000 */
[----:B------:R-:W-:Y:S05]  /*3fa0*/  @!P3 BRA `(.L_x_64299) ;  /* 0x000000200000b947 */ /* 0x000fea0003800000 */
[----:B-----5:R-:W-:-:S04]  /*3fb0*/  FMUL.FTZ R195, R143, c[0x0][0x1ec] ;  /* 0x00007b008fc37a20 */ /* 0x020fc80000410000 */
[----:B------:R-:W-:Y:S02]  /*3fc0*/  @P2 FADD.FTZ R195, R139, R195 ;  /* 0x000000c38bc32221 */ /* 0x000fe40000010000 */
.L_x_64299:
[----:B------:R-:W-:Y:S05]  /*3fd0*/  BSYNC B1 ;  /* 0x0000000000017941 */ /* 0x000fea0003800000 */
.L_x_64298:
[----:B------:R-:W-:Y:S01]  /*3fe0*/  HFMA2.MMA R224, -RZ, RZ, 0, 9.5367431640625e-07 ;  /* 0x00000010ffe07435 */ /* 0x000fe200000001ff */
[----:B------:R-:W-:-:S09]  /*3ff0*/  IADD3 R7, R7, 0x20, RZ ;  /* 0x0000002007077810 */ /* 0x000fd20007ffe0ff */
[C---:B------:R-:W-:Y:S01]  /*4000*/  IMAD.WIDE.U32 R224, R6.reuse, R224, c[0x0][0x188] ;  /* 0x0000620006e07625 */ /* 0x040fe200078e00e0 */
[----:B------:R-:W-:-:S04]  /*4010*/  IADD3 R6, R6, 0x20, RZ ;  /* 0x0000002006067810 */ /* 0x000fc80007ffe0ff */
[----:B------:R0:W-:Y:S03]  /*4020*/  STG.E.128 [R224.64], R192 ;  /* 0x000000c0e0007986 */ /* 0x0001e6000c101d04 */
.L_x_64291:
[----:B------:R-:W-:Y:S05]  /*4030*/  BSYNC B0 ;  /* 0x0000000000007941 */ /* 0x000fea0003800000 */
.L_x_64290:
        /* <DEDUP_REMOVED lines=28> */
.L_x_64303:
[----:B0-----:R-:W-:Y:S05]  /*4200*/  BSYNC B1 ;  /* 0x0000000000017941 */ /* 0x001fea0003800000 */
.L_x_64302:
[----:B------:R-:W-:Y:S01]  /*4210*/  BSSY B1, `(.L_x_64304) ;  /* 0x0000004000017945 */ /* 0x000fe20003800000 */
[----:B------:R-:W-:Y:S05]  /*4220*/  @!P3 BRA `(.L_x_64305) ;  /* 0x000000200000b947 */ /* 0x000fea0003800000 */
[----:B-----5:R-:W-:-:S04]  /*4230*/  FMUL.FTZ R197, R141, c[0x0][0x1ec] ;  /* 0x00007b008dc57a20 */ /* 0x020fc80000410000 */
[----:B------:R-:W-:Y:S02]  /*4240*/  @P2 FADD.FTZ R197, R137, R197 ;  /* 0x000000c589c52221 */ /* 0x000fe40000010000 */
.L_x_64305:
[----:B------:R-:W-:Y:S05]  /*4250*/  BSYNC B1 ;  /* 0x0000000000017941 */ /* 0x000fea0003800000 */
.L_x_64304:
[----:B------:R-:W-:Y:S01]  /*4260*/  BSSY B1, `(.L_x_64306) ;  /* 0x0000004000017945 */ /* 0x000fe20003800000 */
[----:B------:R-:W-:Y:S05]  /*4270*/  @!P3 BRA `(.L_x_64307) ;  /* 0x000000200000b947 */ /* 0x000fea0003800000 */
[----:B-----5:R-:W-:-:S04]  /*4280*/  FMUL.FTZ R198, R142, c[0x0][0x1ec] ;  /* 0x00007b008ec67a20 */ /* 0x020fc80000410000 */
[----:B------:R-:W-:Y:S02]  /*4290*/  @P2 FADD.FTZ R198, R138, R198 ;  /* 0x000000c68ac62221 */ /* 0x000fe40000010000 */
.L_x_64307:
[----:B------:R-:W-:Y:S05]  /*42a0*/  BSYNC B1 ;  /* 0x0000000000017941 */ /* 0x000fea0003800000 */
.L_x_64306:
[----:B------:R-:W-:Y:S01]  /*42b0*/  BSSY B1, `(.L_x_64308) ;  /* 0x0000004000017945 */ /* 0x000fe20003800000 */
[----:B------:R-:W-:Y:S05]  /*42c0*/  @!P3 BRA `(.L_x_64309) ;  /* 0x000000200000b947 */ /* 0x000fea0003800000 */
[----:B-----5:R-:W-:-:S04]  /*42d0*/  FMUL.FTZ R199, R143, c[0x0][0x1ec] ;  /* 0x00007b008fc77a20 */ /* 0x020fc80000410000 */
[----:B------:R-:W-:Y:S02]  /*42e0*/  @P2 FADD.FTZ R199, R139, R199 ;  /* 0x000000c78bc72221 */ /* 0x000fe40000010000 */
.L_x_64309:
[----:B------:R-:W-:Y:S05]  /*42f0*/  BSYNC B1 ;  /* 0x0000000000017941 */ /* 0x000fea0003800000 */
.L_x_64308:
[----:B------:R-:W-:Y:S01]  /*4300*/  HFMA2.MMA R224, -RZ, RZ, 0, 9.5367431640625e-07 ;  /* 0x00000010ffe07435 */ /* 0x000fe200000001ff */
[----:B------:R-:W-:-:S09]  /*4310*/  IADD3 R7, R7, 0x20, RZ ;  /* 0x0000002007077810 */ /* 0x000fd20007ffe0ff */
[C---:B------:R-:W-:Y:S01]  /*4320*/  IMAD.WIDE.U32 R224, R6.reuse, R224, c[0x0][0x188] ;  /* 0x0000620006e07625 */ /* 0x040fe200078e00e0 */
[----:B------:R-:W-:-:S04]  /*4330*/  IADD3 R6, R6, 0x20, RZ ;  /* 0x0000002006067810 */ /* 0x000fc80007ffe0ff */
[----:B------:R0:W-:Y:S03]  /*4340*/  STG.E.128 [R224.64], R196 ;  /* 0x000000c4e0007986 */ /* 0x0001e6000c101d04 */
.L_x_64301:
[----:B------:R-:W-:Y:S05]  /*4350*/  BSYNC B0 ;  /* 0x0000000000007941 */ /* 0x000fea0003800000 */
.L_x_64300:
        /* <DEDUP_REMOVED lines=28> */
.L_x_64313:
[----:B0-----:R-:W-:Y:S05]  /*4520*/  BSYNC B1 ;  /* 0x0000000000017941 */ /* 0x001fea0003800000 */
.L_x_64312:
[----:B------:R-:W-:Y:S01]  /*4530*/  BSSY B1, `(.L_x_64314) ;  /* 0x0000004000017945 */ /* 0x000fe20003800000 */
[----:B------:R-:W-:Y:S05]  /*4540*/  @!P3 BRA `(.L_x_64315) ;  /* 0x000000200000b947 */ /* 0x000fea0003800000 */
[----:B-----5:R-:W-:-:S04]  /*4550*/  FMUL.FTZ R201, R141, c[0x0][0x1ec] ;  /* 0x00007b008dc97a20 */ /* 0x020fc80000410000 */
[----:B------:R-:W-:Y:S02]  /*4560*/  @P2 FADD.FTZ R201, R137, R201 ;  /* 0x000000c989c92221 */ /* 0x000fe40000010000 */
.L_x_64315:
[----:B------:R-:W-:Y:S05]  /*4570*/  BSYNC B1 ;  /* 0x0000000000017941 */ /* 0x000fea0003800000 */
.L_x_64314:
[----:B------:R-:W-:Y:S01]  /*4580*/  BSSY B1, `(.L_x_64316) ;  /* 0x0000004000017945 */ /* 0x000fe20003800000 */
[----:B------:R-:W-:Y:S05]  /*4590*/  @!P3 BRA `(.L_x_64317) ;  /* 0x000000200000b947 */ /* 0x000fea0003800000 */
[----:B-----5:R-:W-:-:S04]  /*45a0*/  FMUL.FTZ R202, R142, c[0x0][0x1ec] ;  /* 0x00007b008eca7a20 */ /* 0x020fc80000410000 */
[----:B------:R-:W-:Y:S02]  /*45b0*/  @P2 FADD.FTZ R202, R138, R202 ;  /* 0x000000ca8aca2221 */ /* 0x000fe40000010000 */
.L_x_64317:
[----:B------:R-:W-:Y:S05]  /*45c0*/  BSYNC B1 ;  /* 0x0000000000017941 */ /* 0x000fea0003800000 */
.L_x_64316:
[----:B------:R-:W-:Y:S01]  /*45d0*/  BSSY B1, `(.L_x_64318) ;  /* 0x0000004000017945 */ /* 0x000fe20003800000 */
[----:B------:R-:W-:Y:S05]  /*45e0*/  @!P3 BRA `(.L_x_64319) ;  /* 0x000000200000b947 */ /* 0x000fea0003800000 */
[----:B-----5:R-:W-:-:S04]  /*45f0*/  FMUL.FTZ R203, R143, c[0x0][0x1ec] ;  /* 0x00007b008fcb7a20 */ /* 0x020fc80000410000 */
[----:B------:R-:W-:Y:S02]  /*4600*/  @P2 FADD.FTZ R203, R139, R203 ;  /* 0x000000cb8bcb2221 */ /* 0x000fe40000010000 */
.L_x_64319:
[----:B------:R-:W-:Y:S05]  /*4610*/  BSYNC B1 ;  /* 0x0000000000017941 */ /* 0x000fea0003800000 */
.L_x_64318:
[----:B------:R-:W-:Y:S01]  /*4620*/  HFMA2.MMA R224, -RZ, RZ, 0, 9.5367431640625e-07 ;  /* 0x00000010ffe07435 */ /* 0x000fe200000001ff */
[----:B------:R-:W-:-:S09]  /*4630*/  IADD3 R7, R7, 0x20, RZ ;  /* 0x0000002007077810 */ /* 0x000fd20007ffe0ff */
[C---:B------:R-:W-:Y:S01]  /*4640*/  IMAD.WIDE.U32 R224, R6.reuse, R224, c[0x0][0x188] ;  /* 0x0000620006e07625 */ /* 0x040fe200078e00e0 */
[----:B------:R-:W-:-:S04]  /*4650*/  IADD3 R6, R6, 0x20, RZ ;  /* 0x0000002006067810 */ /* 0x000fc80007ffe0ff */
[----:B------:R0:W-:Y:S03]  /*4660*/  STG.E.128 [R224.64], R200 ;  /* 0x000000c8e0007986 */ /* 0x0001e6000c101d04 */
.L_x_64311:
[----:B------:R-:W-:Y:S05]  /*4670*/  BSYNC B0 ;  /* 0x0000000000007941 */ /* 0x000fea0003800000 */
.L_x_64310:
        /* <DEDUP_REMOVED lines=28> */
.L_x_64323:
[----:B0-----:R-:W-:Y:S05]  /*4840*/  BSYNC B1 ;  /* 0x0000000000017941 */ /* 0x001fea0003800000 */
.L_x_64322:
[----:B------:R-:W-:Y:S01]  /*4850*/  BSSY B1, `(.L_x_64324) ;  /* 0x0000004000017945 */ /* 0x000fe20003800000 */
[----:B------:R-:W-:Y:S05]  /*4860*/  @!P3 BRA `(.L_x_64325) ;  /* 0x000000200000b947 */ /* 0x000fea0003800000 */
[----:B-----5:R-:W-:-:S04]  /*4870*/  FMUL.FTZ R205, R141, c[0x0][0x1ec] ;  /* 0x00007b008dcd7a20 */ /* 0x020fc80000410000 */
[----:B------:R-:W-:Y:S02]  /*4880*/  @P2 FADD.FTZ R205, R137, R205 ;  /* 0x000000cd89cd2221 */ /* 0x000fe40000010000 */
.L_x_64325:
[----:B------:R-:W-:Y:S05]  /*4890*/  BSYNC B1 ;  /* 0x0000000000017941 */ /* 0x000fea0003800000 */
.L_x_64324:
[----:B------:R-:W-:Y:S01]  /*48a0*/  BSSY B1, `(.L_x_64326) ;  /* 0x0000004000017945 */ /* 0x000fe20003800000 */
[----:B------:R-:W-:Y:S05]  /*48b0*/  @!P3 BRA `(.L_x_64327) ;  /* 0x000000200000b947 */ /* 0x000fea0003800000 */
[----:B-----5:R-:W-:-:S04]  /*48c0*/  FMUL.FTZ R206, R142, c[0x0][0x1ec] ;  /* 0x00007b008ece7a20 */ /* 0x020fc80000410000 */
[----:B------:R-:W-:Y:S02]  /*48d0*/  @P2 FADD.FTZ R206, R138, R206 ;  /* 0x000000ce8ace2221 */ /* 0x000fe40000010000 */
.L_x_64327:
[----:B------:R-:W-:Y:S05]  /*48e0*/  BSYNC B1 ;  /* 0x0000000000017941 */ /* 0x000fea0003800000 */
.L_x_64326:
[----:B------:R-:W-:Y:S01]  /*48f0*/  BSSY B1, `(.L_x_64328) ;  /* 0x0000004000017945 */ /* 0x000fe20003800000 */
[----:B------:R-:W-:Y:S05]  /*4900*/  @!P3 BRA `(.L_x_64329) ;  /* 0x000000200000b947 */ /* 0x000fea0003800000 */
[----:B-----5:R-:W-:-:S04]  /*4910*/  FMUL.FTZ R207, R143, c[0x0][0x1ec] ;  /* 0x00007b008fcf7a20 */ /* 0x020fc80000410000 */
[----:B------:R-:W-:Y:S02]  /*4920*/  @P2 FADD.FTZ R207, R139, R207 ;  /* 0x000000cf8bcf2221 */ /* 0x000fe40000010000 */
.L_x_64329:
[----:B------:R-:W-:Y:S05]  /*4930*/  BSYNC B1 ;  /* 0x0000000000017941 */ /* 0x000fea0003800000 */
.L_x_64328:
[----:B------:R-:W-:Y:S01]  /*4940*/  HFMA2.MMA R224, -RZ, RZ, 0, 9.5367431640625e-07 ;  /* 0x00000010ffe07435 */ /* 0x000fe200000001ff */
[----:B------:R-:W-:-:S09]  /*4950*/  IADD3 R7, R7, 0x20, RZ ;  /* 0x0000002007077810 */ /* 0x000fd20007ffe0ff */
[C---:B------:R-:W-:Y:S01]  /*4960*/  IMAD.WIDE.U32 R224, R6.reuse, R224, c[0x0][0x188] ;  /* 0x0000620006e07625 */ /* 0x040fe200078e00e0 */
[----:B------:R-:W-:-:S04]  /*4970*/  IADD3 R6, R6, 0x20, RZ ;  /* 0x0000002006067810 */ /* 0x000fc80007ffe0ff */
[----:B------:R0:W-:Y:S03]  /*4980*/  STG.E.128 [R224.64], R204 ;  /* 0x000000cce0007986 */ /* 0x0001e6000c101d04 */
.L_x_64321:
[----:B------:R-:W-:Y:S05]  /*4990*/  BSYNC B0 ;  /* 0x0000000000007941 */ /* 0x000fea0003800000 */
.L_x_64320:
        /* <DEDUP_REMOVED lines=28> */
.L_x_64333:
[----:B0-----:R-:W-:Y:S05]  /*4b60*/  BSYNC B1 ;  /* 0x0000000000017941 */ /* 0x001fea0003800000 */
.L_x_64332:
[----:B------:R-:W-:Y:S01]  /*4b70*/  BSSY B1, `(.L_x_64334) ;  /* 0x0000004000017945 */ /* 0x000fe20003800000 */
[----:B------:R-:W-:Y:S05]  /*4b80*/  @!P3 BRA `(.L_x_64335) ;  /* 0x000000200000b947 */ /* 0x000fea0003800000 */
[----:B-----5:R-:W-:-:S04]  /*4b90*/  FMUL.FTZ R209, R141, c[0x0][0x1ec] ;  /* 0x00007b008dd17a20 */ /* 0x020fc80000410000 */
[----:B------:R-:W-:Y:S02]  /*4ba0*/  @P2 FADD.FTZ R209, R137, R209 ;  /* 0x000000d189d12221 */ /* 0x000fe40000010000 */
.L_x_64335:
[----:B------:R-:W-:Y:S05]  /*4bb0*/  BSYNC B1 ;  /* 0x0000000000017941 */ /* 0x000fea0003800000 */
.L_x_64334:
[----:B------:R-:W-:Y:S01]  /*4bc0*/  BSSY B1, `(.L_x_64336) ;  /* 0x0000004000017945 */ /* 0x000fe20003800000 */
[----:B------:R-:W-:Y:S05]  /*4bd0*/  @!P3 BRA `(.L_x_64337) ;  /* 0x000000200000b947 */ /* 0x000fea0003800000 */
[----:B-----5:R-:W-:-:S04]  /*4be0*/  FMUL.FTZ R210, R142, c[0x0][0x1ec] ;  /* 0x00007b008ed27a20 */ /* 0x020fc80000410000 */
[----:B------:R-:W-:Y:S02]  /*4bf0*/  @P2 FADD.FTZ R210, R138, R210 ;  /* 0x000000d28ad22221 */ /* 0x000fe40000010000 */
.L_x_64337:
[----:B------:R-:W-:Y:S05]  /*4c00*/  BSYNC B1 ;  /* 0x0000000000017941 */ /* 0x000fea0003800000 */
.L_x_64336:
[----:B------:R-:W-:Y:S01]  /*4c10*/  BSSY B1, `(.L_x_64338) ;  /* 0x0000004000017945 */ /* 0x000fe20003800000 */
[----:B------:R-:W-:Y:S05]  /*4c20*/  @!P3 BRA `(.L_x_64339) ;  /* 0x000000200000b947 */ /* 0x000fea0003800000 */
[----:B-----5:R-:W-:-:S04]  /*4c30*/  FMUL.FTZ R211, R143, c[0x0][0x1ec] ;  /* 0x00007b008fd37a20 */ /* 0x020fc80000410000 */
[----:B------:R-:W-:Y:S02]  /*4c40*/  @P2 FADD.FTZ R211, R139, R211 ;  /* 0x000000d38bd32221 */ /* 0x000fe40000010000 */
.L_x_64339:
[----:B------:R-:W-:Y:S05]  /*4c50*/  BSYNC B1 ;  /* 0x0000000000017941 */ /* 0x000fea0003800000 */
.L_x_64338:
[----:B------:R-:W-:Y:S01]  /*4c60*/  HFMA2.MMA R224, -RZ, RZ, 0, 9.5367431640625e-07 ;  /* 0x00000010ffe07435 */ /* 0x000fe200000001ff */
[----:B------:R-:W-:-:S09]  /*4c70*/  IADD3 R7, R7, 0x20, RZ ;  /* 0x0000002007077810 */ /* 0x000fd20007ffe0ff */
[C---:B------:R-:W-:Y:S01]  /*4c80*/  IMAD.WIDE.U32 R224, R6.reuse, R224, c[0x0][0x188] ;  /* 0x0000620006e07625 */ /* 0x040fe200078e00e0 */
[----:B------:R-:W-:-:S04]  /*4c90*/  IADD3 R6, R6, 0x20, RZ ;  /* 0x0000002006067810 */ /* 0x000fc80007ffe0ff */
[----:B------:R0:W-:Y:S03]  /*4ca0*/  STG.E.128 [R224.64], R208 ;  /* 0x000000d0e0007986 */ /* 0x0001e6000c101d04 */
.L_x_64331:
[----:B------:R-:W-:Y:S05]  /*4cb0*/  BSYNC B0 ;  /* 0x0000000000007941 */ /* 0x000fea0003800000 */
.L_x_64330:
        /* <DEDUP_REMOVED lines=28> */
.L_x_64343:
[----:B0-----:R-:W-:Y:S05]  /*4e80*/  BSYNC B1 ;  /* 0x0000000000017941 */ /* 0x001fea0003800000 */
.L_x_64342:
[----:B------:R-:W-:Y:S01]  /*4e90*/  BSSY B1, `(.L_x_64344) ;  /* 0x0000004000017945 */ /* 0x000fe20003800000 */
[----:B------:R-:W-:Y:S05]  /*4ea0*/  @!P3 BRA `(.L_x_64345) ;  /* 0x000000200000b947 */ /* 0x000fea0003800000 */
[----:B-----5:R-:W-:-:S04]  /*4eb0*/  FMUL.FTZ R213, R141, c[0x0][0x1ec] ;  /* 0x00007b008dd57a20 */ /* 0x020fc80000410000 */
[----:B------:R-:W-:Y:S02]  /*4ec0*/  @P2 FADD.FTZ R213, R137, R213 ;  /* 0x000000d589d52221 */ /* 0x000fe40000010000 */
.L_x_64345:
[----:B------:R-:W-:Y:S05]  /*4ed0*/  BSYNC B1 ;  /* 0x0000000000017941 */ /* 0x000fea0003800000 */
.L_x_64344:
[----:B------:R-:W-:Y:S01]  /*4ee0*/  BSSY B1, `(.L_x_64346) ;  /* 0x0000004000017945 */ /* 0x000fe20003800000 */
[----:B------:R-:W-:Y:S05]  /*4ef0*/  @!P3 BRA `(.L_x_64347) ;  /* 0x000000200000b947 */ /* 0x000fea0003800000 */
[----:B-----5:R-:W-:-:S04]  /*4f00*/  FMUL.FTZ R214, R142, c[0x0][0x1ec] ;  /* 0x00007b008ed67a20 */ /* 0x020fc80000410000 */
[----:B------:R-:W-:Y:S02]  /*4f10*/  @P2 FADD.FTZ R214, R138, R214 ;  /* 0x000000d68ad62221 */ /* 0x000fe40000010000 */
.L_x_64347:
[----:B------:R-:W-:Y:S05]  /*4f20*/  BSYNC B1 ;  /* 0x0000000000017941 */ /* 0x000fea0003800000 */
.L_x_64346:
[----:B------:R-:W-:Y:S01]  /*4f30*/  BSSY B1, `(.L_x_64348) ;  /* 0x0000004000017945 */ /* 0x000fe20003800000 */
[----:B------:R-:W-:Y:S05]  /*4f40*/  @!P3 BRA `(.L_x_64349) ;  /* 0x000000200000b947 */ /* 0x000fea0003800000 */
[----:B-----5:R-:W-:-:S04]  /*4f50*/  FMUL.FTZ R215, R143, c[0x0][0x1ec] ;  /* 0x00007b008fd77a20 */ /* 0x020fc80000410000 */
[----:B------:R-:W-:Y:S02]  /*4f60*/  @P2 FADD.FTZ R215, R139, R215 ;  /* 0x000000d78bd72221 */ /* 0x000fe40000010000 */
.L_x_64349:
[----:B------:R-:W-:Y:S05]  /*4f70*/  BSYNC B1 ;  /* 0x0000000000017941 */ /* 0x000fea0003800000 */
.L_x_64348:
[----:B------:R-:W-:Y:S01]  /*4f80*/  HFMA2.MMA R224, -RZ, RZ, 0, 9.5367431640625e-07 ;  /* 0x00000010ffe07435 */ /* 0x000fe200000001ff */
[----:B------:R-:W-:-:S09]  /*4f90*/  IADD3 R7, R7, 0x20, RZ ;  /* 0x0000002007077810 */ /* 0x000fd20007ffe0ff */
[C---:B------:R-:W-:Y:S01]  /*4fa0*/  IMAD.WIDE.U32 R224, R6.reuse, R224, c[0x0][0x188] ;  /* 0x0000620006e07625 */ /* 0x040fe200078e00e0 */
[----:B------:R-:W-:-:S04]  /*4fb0*/  IADD3 R6, R6, 0x20, RZ ;  /* 0x0000002006067810 */ /* 0x000fc80007ffe0ff */
[----:B------:R0:W-:Y:S03]  /*4fc0*/  STG.E.128 [R224.64], R212 ;  /* 0x000000d4e0007986 */ /* 0x0001e6000c101d04 */
.L_x_64341:
[----:B------:R-:W-:Y:S05]  /*4fd0*/  BSYNC B0 ;  /* 0x0000000000007941 */ /* 0x000fea0003800000 */
.L_x_64340:
        /* <DEDUP_REMOVED lines=28> */
.L_x_64353:
[----:B0-----:R-:W-:Y:S05]  /*51a0*/  BSYNC B1 ;  /* 0x0000000000017941 */ /* 0x001fea0003800000 */
.L_x_64352:
[----:B------:R-:W-:Y:S01]  /*51b0*/  BSSY B1, `(.L_x_64354) ;  /* 0x0000004000017945 */ /* 0x000fe20003800000 */
[----:B------:R-:W-:Y:S05]  /*51c0*/  @!P3 BRA `(.L_x_64355) ;  /* 0x000000200000b947 */ /* 0x000fea0003800000 */
[----:B-----5:R-:W-:-:S04]  /*51d0*/  FMUL.FTZ R217, R141, c[0x0][0x1ec] ;  /* 0x00007b008dd97a20 */ /* 0x020fc80000410000 */
[----:B------:R-:W-:Y:S02]  /*51e0*/  @P2 FADD.FTZ R217, R137, R217 ;  /* 0x000000d989d92221 */ /* 0x000fe40000010000 */
.L_x_64355:
[----:B------:R-:W-:Y:S05]  /*51f0*/  BSYNC B1 ;  /* 0x0000000000017941 */ /* 0x000fea0003800000 */
.L_x_64354:
[----:B------:R-:W-:Y:S01]  /*5200*/  BSSY B1, `(.L_x_64356) ;  /* 0x0000004000017945 */ /* 0x000fe20003800000 */
[----:B------:R-:W-:Y:S05]  /*5210*/  @!P3 BRA `(.L_x_64357) ;  /* 0x000000200000b947 */ /* 0x000fea0003800000 */
[----:B-----5:R-:W-:-:S04]  /*5220*/  FMUL.FTZ R218, R142, c[0x0][0x1ec] ;  /* 0x00007b008eda7a20 */ /* 0x020fc80000410000 */
[----:B------:R-:W-:Y:S02]  /*5230*/  @P2 FADD.FTZ R218, R138, R218 ;  /* 0x000000da8ada2221 */ /* 0x000fe40000010000 */
.L_x_64357:
[----:B------:R-:W-:Y:S05]  /*5240*/  BSYNC B1 ;  /* 0x0000000000017941 */ /* 0x000fea0003800000 */
.L_x_64356:
[----:B------:R-:W-:Y:S01]  /*5250*/  BSSY B1, `(.L_x_64358) ;  /* 0x0000004000017945 */ /* 0x000fe20003800000 */
[----:B------:R-:W-:Y:S05]  /*5260*/  @!P3 BRA `(.L_x_64359) ;  /* 0x000000200000b947 */ /* 0x000fea0003800000 */
[----:B-----5:R-:W-:-:S04]  /*5270*/  FMUL.FTZ R219, R143, c[0x0][0x1ec] ;  /* 0x00007b008fdb7a20 */ /* 0x020fc80000410000 */
[----:B------:R-:W-:Y:S02]  /*5280*/  @P2 FADD.FTZ R219, R139, R219 ;  /* 0x000000db8bdb2221 */ /* 0x000fe40000010000 */
.L_x_64359:
[----:B------:R-:W-:Y:S05]  /*5290*/  BSYNC B1 ;  /* 0x0000000000017941 */ /* 0x000fea0003800000 */
.L_x_64358:
[----:B------:R-:W-:Y:S01]  /*52a0*/  HFMA2.MMA R224, -RZ, RZ, 0, 9.5367431640625e-07 ;  /* 0x00000010ffe07435 */ /* 0x000fe200000001ff */
[----:B------:R-:W-:-:S09]  /*52b0*/  IADD3 R7, R7, 0x20, RZ ;  /* 0x0000002007077810 */ /* 0x000fd20007ffe0ff */
[C---:B------:R-:W-:Y:S01]  /*52c0*/  IMAD.WIDE.U32 R224, R6.reuse, R224, c[0x0][0x188] ;  /* 0x0000620006e07625 */ /* 0x040fe200078e00e0 */
[----:B------:R-:W-:-:S04]  /*52d0*/  IADD3 R6, R6, 0x20, RZ ;  /* 0x0000002006067810 */ /* 0x000fc80007ffe0ff */
[----:B------:R0:W-:Y:S03]  /*52e0*/  STG.E.128 [R224.64], R216 ;  /* 0x000000d8e0007986 */ /* 0x0001e6000c101d04 */
.L_x_64351:
[----:B------:R-:W-:Y:S05]  /*52f0*/  BSYNC B0 ;  /* 0x0000000000007941 */ /* 0x000fea0003800000 */
.L_x_64350:
        /* <DEDUP_REMOVED lines=8> */
[----:B------:R-:W-:-:S05]  /*5380*/  @P1 MOV R7, 0x10 ;  /* 0x0000001000071802 */ /* 0x000fca0000000f00 */
[----:B-1----:R-:W-:-:S05]  /*5390*/  @P1 IMAD.WIDE.U32 R220, R6, R7, c[0x0][0x180] ;  /* 0x0000600006dc1625 */ /* 0x002fca00078e0007 */
        /* <DEDUP_REMOVED lines=18> */
.L_x_64363:
[----:B------:R-:W-:Y:S05]  /*54c0*/  BSYNC B1 ;  /* 0x0000000000017941 */ /* 0x000fea0003800000 */
.L_x_64362:
[----:B------:R-:W-:Y:S01]  /*54d0*/  BSSY B1, `(.L_x_64364) ;  /* 0x0000004000017945 */ /* 0x000fe20003800000 */
[----:B------:R-:W-:Y:S05]  /*54e0*/  @!P2 BRA `(.L_x_64365) ;  /* 0x000000200000a947 */ /* 0x000fea0003800000 */
[----:B-----5:R-:W-:-:S04]  /*54f0*/  FMUL.FTZ R221, R141, c[0x0][0x1ec] ;  /* 0x00007b008ddd7a20 */ /* 0x020fc80000410000 */
[----:B------:R-:W-:Y:S02]  /*5500*/  @P1 FADD.FTZ R221, R137, R221 ;  /* 0x000000dd89dd1221 */ /* 0x000fe40000010000 */
.L_x_64365:
[----:B------:R-:W-:Y:S05]  /*5510*/  BSYNC B1 ;  /* 0x0000000000017941 */ /* 0x000fea0003800000 */
.L_x_64364:
[----:B------:R-:W-:Y:S01]  /*5520*/  BSSY B1, `(.L_x_64366) ;  /* 0x0000004000017945 */ /* 0x000fe20003800000 */
[----:B------:R-:W-:Y:S05]  /*5530*/  @!P2 BRA `(.L_x_64367) ;  /* 0x000000200000a947 */ /* 0x000fea0003800000 */
[----:B-----5:R-:W-:-:S04]  /*5540*/  FMUL.FTZ R222, R142, c[0x0][0x1ec] ;  /* 0x00007b008ede7a20 */ /* 0x020fc80000410000 */
[----:B------:R-:W-:Y:S02]  /*5550*/  @P1 FADD.FTZ R222, R138, R222 ;  /* 0x000000de8ade1221 */ /* 0x000fe40000010000 */
.L_x_64367:
[----:B------:R-:W-:Y:S05]  /*5560*/  BSYNC B1 ;  /* 0x0000000000017941 */ /* 0x000fea0003800000 */
.L_x_64366:
[----:B------:R-:W-:Y:S01]  /*5570*/  BSSY B1, `(.L_x_64368) ;  /* 0x0000004000017945 */ /* 0x000fe20003800000 */
[----:B------:R-:W-:Y:S05]  /*5580*/  @!P2 BRA `(.L_x_64369) ;  /* 0x000000200000a947 */ /* 0x000fea0003800000 */
[----:B-----5:R-:W-:-:S04]  /*5590*/  FMUL.FTZ R223, R143, c[0x0][0x1ec] ;  /* 0x00007b008fdf7a20 */ /* 0x020fc80000410000 */
[----:B------:R-:W-:Y:S02]  /*55a0*/  @P1 FADD.FTZ R223, R139, R223 ;  /* 0x000000df8bdf1221 */ /* 0x000fe40000010000 */
.L_x_64369:
[----:B------:R-:W-:Y:S05]  /*55b0*/  BSYNC B1 ;  /* 0x0000000000017941 */ /* 0x000fea0003800000 */
.L_x_64368:
[----:B------:R-:W-:-:S10]  /*55c0*/  HFMA2.MMA R7, -RZ, RZ, 0, 9.5367431640625e-07 ;  /* 0x00000010ff077435 */ /* 0x000fd400000001ff */
[----:B------:R-:W-:-:S05]  /*55d0*/  IMAD.WIDE.U32 R6, R6, R7, c[0x0][0x188] ;  /* 0x0000620006067625 */ /* 0x000fca00078e0007 */
[----:B------:R1:W-:Y:S02]  /*55e0*/  STG.E.128 [R6.64], R220 ;  /* 0x000000dc06007986 */ /* 0x0003e4000c101d04 */
.L_x_64361:
[----:B------:R-:W-:Y:S05]  /*55f0*/  BSYNC B0 ;  /* 0x0000000000007941 */ /* 0x000fea0003800000 */
.L_x_64360:
[----:B------:R-:W-:Y:S01]  /*5600*/  FADD.FTZ R5, RZ, R144 ;  /* 0x00000090ff057221 */ /* 0x000fe20000010000 */
        /* <DEDUP_REMOVED lines=14> */
[----:B-1----:R-:W-:Y:S01]  /*56f0*/  FADD.FTZ R6, R148, R5 ;  /* 0x0000000594067221 */ /* 0x002fe20000010000 */
        /* <DEDUP_REMOVED lines=117> */
[----:B------:R1:W2:Y:S02]  /*5e50*/  SHFL.BFLY PT, R6, R5, 0x1, 0x1f ;  /* 0x0c201f0005067f89 */ /* 0x0002a400000e0000 */
.L_x_64414:
[----:B-12---:R-:W-:Y:S01]  /*5e60*/  FADD.FTZ R5, R5, R6 ;  /* 0x0000000605057221 */ /* 0x006fe20000010000 */
[----:B------:R-:W-:Y:S05]  /*5e70*/  BRA.DIV ~URZ, `(.L_x_64371) ;  /* 0x000029627f007947 */ /* 0x000fea000b800000 */
[----:B------:R-:W1:Y:S01]  /*5e80*/  SHFL.BFLY PT, R6, R5, 0x2, 0x1f ;  /* 0x0c401f0005067f89 */ /* 0x000e6200000e0000 */
[----:B------:R-:W-:-:S04]  /*5e90*/  LOP3.LUT R4, R4, 0xfffffffd, RZ, 0xc0, !PT ;  /* 0xfffffffd04047812 */ /* 0x000fc800078ec0ff */
[----:B------:R-:W-:Y:S02]  /*5ea0*/  @P6 LOP3.LUT R4, R4, 0x2, RZ, 0xfc, !PT ;  /* 0x0000000204046812 */ /* 0x000fe400078efcff */
[----:B------:R-:W-:Y:S01]  /*5eb0*/  ISETP.GT.U32.AND P6, PT, R0, 0x3f, PT ;  /* 0x0000003f0000780c */ /* 0x000fe20003fc4070 */
[----:B-1----:R-:W-:-:S05]  /*5ec0*/  FADD.FTZ R6, R5, R6 ;  /* 0x0000000605067221 */ /* 0x002fca0000010000 */
[----:B------:R-:W1:Y:S02]  /*5ed0*/  SHFL.BFLY PT, R5, R6, 0x4, 0x1f ;  /* 0x0c801f0006057f89 */ /* 0x000e6400000e0000 */
[----:B-1----:R-:W-:-:S05]  /*5ee0*/  FADD.FTZ R5, R6, R5 ;  /* 0x0000000506057221 */ /* 0x002fca0000010000 */
[----:B------:R-:W1:Y:S02]  /*5ef0*/  SHFL.BFLY PT, R6, R5, 0x8, 0x1f ;  /* 0x0d001f0005067f89 */ /* 0x000e6400000e0000 */
[----:B-1----:R-:W-:-:S05]  /*5f00*/  FADD.FTZ R6, R5, R6 ;  /* 0x0000000605067221 */ /* 0x002fca0000010000 */
[----:B------:R-:W1:Y:S02]  /*5f10*/  SHFL.BFLY PT, R5, R6, 0x10, 0x1f ;  /* 0x0e001f0006057f89 */ /* 0x000e6400000e0000 */
[----:B-1----:R-:W-:-:S04]  /*5f20*/  FADD.FTZ R5, R6, R5 ;  /* 0x0000000506057221 */ /* 0x002fc80000010000 */
[----:B------:R-:W-:-:S04]  /*5f30*/  FMUL.FTZ R5, R5, c[0x0][0x1e0] ;  /* 0x0000780005057a20 */ /* 0x000fc80000410000 */
[--C-:B------:R-:W-:Y:S02]  /*5f40*/  FADD.FTZ R6, R144, -R5.reuse ;  /* 0x8000000590067221 */ /* 0x100fe40000010000 */
[--C-:B------:R-:W-:Y:S02]  /*5f50*/  FADD.FTZ R7, R145, -R5.reuse ;  /* 0x8000000591077221 */ /* 0x100fe40000010000 */
[----:B------:R-:W-:Y:S02]  /*5f60*/  FFMA.FTZ R6, R6, R6, RZ ;  /* 0x0000000606067223 */ /* 0x000fe400000100ff */
[--C-:B0-----:R-:W-:Y:S02]  /*5f70*/  FADD.FTZ R224, R149, -R5.reuse ;  /* 0x8000000595e07221 */ /* 0x101fe40000010000 */
        /* <DEDUP_REMOVED lines=179> */
.L_x_64415:
[----:B------:R-:W-:Y:S01]  /*6ab0*/  LOP3.LUT P3, RZ, R244, 0x1f, RZ, 0xc0, !PT ;  /* 0x0000001ff4ff7812 */ /* 0x000fe2000786c0ff */
[----:B01----:R-:W-:Y:S01]  /*6ac0*/  FADD.FTZ R225, R6, R225 ;  /* 0x000000e106e17221 */ /* 0x003fe20000010000 */
[----:B------:R-:W-:Y:S11]  /*6ad0*/  BSSY B0, `(.L_x_64372) ;  /* 0x00001c2000007945 */ /* 0x000ff60003800000 */
[----:B------:R-:W-:-:S02]  /*6ae0*/  @!P3 LEA R6, P1, R3, c[0x0][0x1a0], 0x2 ;  /* 0x000068000306ba11 */ /* 0x000fc400078210ff */
[C---:B------:R-:W-:Y:S02]  /*6af0*/  @!P3 LEA R224, P2, R3.reuse, c[0x0][0x1a8], 0x2 ;  /* 0x00006a0003e0ba11 */ /* 0x040fe400078410ff */
[----:B------:R-:W-:Y:S02]  /*6b00*/  @!P3 LEA.HI.X R7, R3, c[0x0][0x1a4], R227, 0x2, P1 ;  /* 0x000069000307ba11 */ /* 0x000fe400008f14e3 */
[----:B------:R-:W-:-:S03]  /*6b10*/  ISETP.NE.AND P1, PT, RZ, UR6, PT ;  /* 0x00000006ff007c0c */ /* 0x000fc6000bf25270 */
[----:B------:R0:W-:Y:S02]  /*6b20*/  @!P3 STG.E [R6.64], R5 ;  /* 0x000000050600b986 */ /* 0x0001e4000c101904 */
[----:B0-----:R-:W-:Y:S01]  /*6b30*/  FMUL.FTZ R7, R5, R5 ;  /* 0x0000000505077220 */ /* 0x001fe20000410000 */
[----:B------:R-:W-:-:S04]  /*6b40*/  MOV R6, c[0x0][0x1e0] ;  /* 0x0000780000067a02 */ /* 0x000fc80000000f00 */
[----:B------:R-:W-:Y:S01]  /*6b50*/  FSEL R7, R7, RZ, P1 ;  /* 0x000000ff07077208 */ /* 0x000fe20000800000 */
[----:B------:R-:W-:Y:S01]  /*6b60*/  FFMA.FTZ R6, R225, R6, c[0x0][0x228] ;  /* 0x00008a00e1067623 */ /* 0x000fe20000010006 */
[----:B------:R-:W-:Y:S02]  /*6b70*/  @!P3 LEA.HI.X R225, R3, c[0x0][0x1ac], R227, 0x2, P2 ;  /* 0x00006b0003e1ba11 */ /* 0x000fe400010f14e3 */
[----:B-----5:R-:W-:Y:S01]  /*6b80*/  ISETP.GE.AND P2, PT, R226, 0x1, PT ;  /* 0x00000001e200780c */ /* 0x020fe20003f46270 */
[----:B------:R-:W-:-:S06]  /*6b90*/  FADD.FTZ R6, R6, R7 ;  /* 0x0000000706067221 */ /* 0x000fcc0000010000 */
[----:B------:R-:W0:Y:S02]  /*6ba0*/  MUFU.RSQ R6, R6 ;  /* 0x0000000600067308 */ /* 0x000e240000001400 */
[----:B0-----:R0:W-:Y:S04]  /*6bb0*/  @!P3 STG.E [R224.64], R6 ;  /* 0x00000006e000b986 */ /* 0x0011e8000c101904 */
[----:B------:R-:W-:Y:S05]  /*6bc0*/  @!P2 BRA `(.L_x_64373) ;  /* 0x00001b200000a947 */ /* 0x000fea0003800000 */
[----:B------:R-:W-:Y:S01]  /*6bd0*/  IADD3 R7, R226, -0x1, RZ ;  /* 0xffffffffe2077810 */ /* 0x000fe20007ffe0ff */
[----:B------:R-:W-:Y:S04]  /*6be0*/  BSSY B1, `(.L_x_64374) ;  /* 0x000001c000017945 */ /* 0x000fe80003800000 */
[----:B------:R-:W-:-:S05]  /*6bf0*/  IMAD R7, R7, c[0x0][0x168], RZ ;  /* 0x00005a0007077a24 */ /* 0x000fca00078e02ff */
[----:B0-----:R-:W-:-:S04]  /*6c00*/  SHF.R.S32.HI R224, RZ, 0x1f, R7 ;  /* 0x0000001fffe07819 */ /* 0x001fc80000011407 */
[----:B------:R-:W-:Y:S02]  /*6c10*/  LEA.HI R7, R224, R7, RZ, 0x2 ;  /* 0x00000007e0077211 */ /* 0x000fe400078f10ff */
[----:B------:R-:W-:-:S04]  /*6c20*/  LOP3.LUT R224, R244, 0x1f, RZ, 0xc0, !PT ;  /* 0x0000001ff4e07812 */ /* 0x000fc800078ec0ff */
[----:B------:R-:W-:Y:S01]  /*6c30*/  LEA.HI.SX32 R7, R7, R224, 0x1e ;  /* 0x000000e007077211 */ /* 0x000fe200078ff2ff */
[----:B------:R-:W-:Y:S05]  /*6c40*/  @!P0 BRA `(.L_x_64375) ;  /* 0x0000015000008947 */ /* 0x000fea0003800000 */
[----:B------:R-:W2:Y:S04]  /*6c50*/  LDL R245, [R1+0x28] ;  /* 0x0000280001f57983 */ /* 0x000ea80000100800 */
[----:B------:R-:W3:Y:S04]  /*6c60*/  LDL R252, [R1+0x20] ;  /* 0x0000200001fc7983 */ /* 0x000ee80000100800 */
[----:B------:R-:W4:Y:S04]  /*6c70*/  LDL R247, [R1+0x24] ;  /* 0x0000240001f77983 */ /* 0x000f280000100800 */
[----:B------:R-:W5:Y:S01]  /*6c80*/  LDL R246, [R1+0x2c] ;  /* 0x00002c0001f67983 */ /* 0x000f620000100800 */
[----:B------:R-:W-:Y:S01]  /*6c90*/  FSEL R227, R5, RZ, !P1 ;  /* 0x000000ff05e37208 */ /* 0x000fe20004800000 */
        /* <DEDUP_REMOVED lines=9> */
[----:B--2---:R-:W-:Y:S02]  /*6d30*/  FFMA.FTZ R226, R245, R226, R10 ;  /* 0x000000e2f5e27223 */ /* 0x004fe4000001000a */
[----:B------:R-:W-:-:S04]  /*6d40*/  IMAD.WIDE.U32 R244, R7, R244, c[0x0][0x208] ;  /* 0x0000820007f47625 */ /* 0x000fc800078e00f4 */
[----:B---3--:R-:W-:Y:S02]  /*6d50*/  FFMA.FTZ R224, R252, R224, R8 ;  /* 0x000000e0fce07223 */ /* 0x008fe40000010008 */
[----:B----4-:R-:W-:Y:S02]  /*6d60*/  FFMA.FTZ R225, R247, R225, R9 ;  /* 0x000000e1f7e17223 */ /* 0x010fe40000010009 */
[----:B-----5:R-:W-:-:S05]  /*6d70*/  FFMA.FTZ R227, R246, R227, R11 ;  /* 0x000000e3f6e37223 */ /* 0x020fca000001000b */
[----:B------:R0:W-:Y:S01]  /*6d80*/  STG.E.128 [R244.64], R224 ;  /* 0x000000e0f4007986 */ /* 0x0001e2000c101d04 */
[----:B------:R-:W-:-:S03]  /*6d90*/  IADD3 R7, R7, 0x20, RZ ;  /* 0x0000002007077810 */ /* 0x000fc60007ffe0ff */
.L_x_64375:
[----:B------:R-:W-:Y:S05]  /*6da0*/  BSYNC B1 ;  /* 0x0000000000017941 */ /* 0x000fea0003800000 */
.L_x_64374:
        /* <DEDUP_REMOVED lines=24> */
.L_x_64377:
[----:B------:R-:W-:Y:S05]  /*6f30*/  BSYNC B1 ;  /* 0x0000000000017941 */ /* 0x000fea0003800000 */
.L_x_64376:
        /* <DEDUP_REMOVED lines=20> */
.L_x_64379:
[----:B------:R-:W-:Y:S05]  /*7080*/  BSYNC B1 ;  /* 0x0000000000017941 */ /* 0x000fea0003800000 */
.L_x_64378:
        /* <DEDUP_REMOVED lines=20> */
.L_x_64381:
[----:B------:R-:W-:Y:S05]  /*71d0*/  BSYNC B1 ;  /* 0x0000000000017941 */ /* 0x000fea0003800000 */
.L_x_64380:
        /* <DEDUP_REMOVED lines=20> */
.L_x_64383:
[----:B------:R-:W-:Y:S05]  /*7320*/  BSYNC B1 ;  /* 0x0000000000017941 */ /* 0x000fea0003800000 */
.L_x_64382:
        /* <DEDUP_REMOVED lines=20> */
.L_x_64385:
[----:B------:R-:W-:Y:S05]  /*7470*/  BSYNC B1 ;  /* 0x0000000000017941 */ /* 0x000fea0003800000 */
.L_x_64384:
        /* <DEDUP_REMOVED lines=20> */
.L_x_64387:
[----:B------:R-:W-:Y:S05]  /*75c0*/  BSYNC B1 ;  /* 0x0000000000017941 */ /* 0x000fea0003800000 */
.L_x_64386:
        /* <DEDUP_REMOVED lines=20> */
.L_x_64389:
[----:B------:R-:W-:Y:S05]  /*7710*/  BSYNC B1 ;  /* 0x0000000000017941 */ /* 0x000fea0003800000 */
.L_x_64388:
        /* <DEDUP_REMOVED lines=20> */
.L_x_64391:
[----:B------:R-:W-:Y:S05]  /*7860*/  BSYNC B1 ;  /* 0x0000000000017941 */ /* 0x000fea0003800000 */
.L_x_64390:
        /* <DEDUP_REMOVED lines=20> */
.L_x_64393:
[----:B------:R-:W-:Y:S05]  /*79b0*/  BSYNC B1 ;  /* 0x0000000000017941 */ /* 0x000fea0003800000 */
.L_x_64392:
        /* <DEDUP_REMOVED lines=20> */
.L_x_64395:
[----:B------:R-:W-:Y:S05]  /*7b00*/  BSYNC B1 ;  /* 0x0000000000017941 */ /* 0x000fea0003800000 */
.L_x_64394:
        /* <DEDUP_REMOVED lines=20> */
.L_x_64397:
[----:B------:R-:W-:Y:S05]  /*7c50*/  BSYNC B1 ;  /* 0x0000000000017941 */ /* 0x000fea0003800000 */
.L_x_64396:
        /* <DEDUP_REMOVED lines=20> */
.L_x_64399:
[----:B------:R-:W-:Y:S05]  /*7da0*/  BSYNC B1 ;  /* 0x0000000000017941 */ /* 0x000fea0003800000 */
.L_x_64398:
        /* <DEDUP_REMOVED lines=20> */
.L_x_64401:
[----:B------:R-:W-:Y:S05]  /*7ef0*/  BSYNC B1 ;  /* 0x0000000000017941 */ /* 0x000fea0003800000 */
.L_x_64400:
        /* <DEDUP_REMOVED lines=20> */
.L_x_64403:
[----:B------:R-:W-:Y:S05]  /*8040*/  BSYNC B1 ;  /* 0x0000000000017941 */ /* 0x000fea0003800000 */
.L_x_64402:
        /* <DEDUP_REMOVED lines=20> */
.L_x_64405:
[----:B------:R-:W-:Y:S05]  /*8190*/  BSYNC B1 ;  /* 0x0000000000017941 */ /* 0x000fea0003800000 */
.L_x_64404:
        /* <DEDUP_REMOVED lines=20> */
.L_x_64407:
[----:B------:R-:W-:Y:S05]  /*82e0*/  BSYNC B1 ;  /* 0x0000000000017941 */ /* 0x000fea0003800000 */
.L_x_64406:
        /* <DEDUP_REMOVED lines=20> */
.L_x_64409:
[----:B------:R-:W-:Y:S05]  /*8430*/  BSYNC B1 ;  /* 0x0000000000017941 */ /* 0x000fea0003800000 */
.L_x_64408:
        /* <DEDUP_REMOVED lines=20> */
.L_x_64411:
[----:B------:R-:W-:Y:S05]  /*8580*/  BSYNC B1 ;  /* 0x0000000000017941 */ /* 0x000fea0003800000 */
.L_x_64410:
[----:B------:R-:W-:-:S13]  /*8590*/  ISETP.GE.U32.AND P2, PT, R0, 0x280, PT ;  /* 0x000002800000780c */ /* 0x000fda0003f46070 */
[----:B------:R-:W-:Y:S05]  /*85a0*/  @!P2 BRA `(.L_x_64373) ;  /* 0x000001400000a947 */ /* 0x000fea0003800000 */
[----:B------:R-:W2:Y:S04]  /*85b0*/  LDL R246, [R1+0x10] ;  /* 0x0000100001f67983 */ /* 0x000ea80000100800 */
[----:B0-----:R-:W3:Y:S04]  /*85c0*/  LDL R245, [R1+0x14] ;  /* 0x0000140001f57983 */ /* 0x001ee80000100800 */
[----:B------:R-:W4:Y:S04]  /*85d0*/  LDL R244, [R1+0x1c] ;  /* 0x00001c0001f47983 */ /* 0x000f280000100800 */
        /* <DEDUP_REMOVED lines=17> */
.L_x_64373:
[----:B------:R-:W-:Y:S05]  /*86f0*/  BSYNC B0 ;  /* 0x0000000000007941 */ /* 0x000fea0003800000 */
.L_x_64372:
[----:B------:R-:W-:-:S04]  /*8700*/  MOV R5, c[0x0][0x160] ;  /* 0x0000580000057a02 */ /* 0x000fc80000000f00 */
[----:B------:R-:W-:-:S04]  /*8710*/  LEA R3, R5, R3, 0x2 ;  /* 0x0000000305037211 */ /* 0x000fc800078e10ff */
[----:B------:R-:W-:-:S13]  /*8720*/  ISETP.GE.AND P1, PT, R3, c[0x0][0x164], PT ;  /* 0x0000590003007a0c */ /* 0x000fda0003f26270 */
[----:B0-----:R-:W-:Y:S01]  /*8730*/  @P1 CALL.REL.NOINC `(.L_x_64412) ;  /* 0x0000001000001944 */ /* 0x001fe20003c00000 */
[----:B------:R-:W-:Y:S05]  /*8740*/  BRA `(.L_x_64413) ;  /* 0xffff8f3000007947 */ /* 0x000fea000383ffff */
.L_x_64412:
[----:B------:R-:W-:Y:S05]  /*8750*/  EXIT ;  /* 0x000000000000794d */ /* 0x000fea0003800000 */
.L_x_64370:
[----:B------:R-:W-:Y:S01]  /*8760*/  HFMA2.MMA R7, -RZ, RZ, 0, 5.9604644775390625e-08 ;  /* 0x00000001ff077435 */ /* 0x000fe200000001ff */
[----:B0-----:R-:W-:Y:S02]  /*8770*/  MOV R225, R5 ;  /* 0x0000000500e17202 */ /* 0x001fe40000000f00 */
[----:B------:R-:W-:Y:S02]  /*8780*/  MOV R246, 0x1f ;  /* 0x0000001f00f67802 */ /* 0x000fe40000000f00 */
[----:B------:R-:W-:Y:S02]  /*8790*/  MOV R224, 0xffffffff ;  /* 0xffffffff00e07802 */ /* 0x000fe40000000f00 */
[----:B------:R-:W-:Y:S02]  /*87a0*/  MOV R6, 0x87c0 ;  /* 0x000087c000067802 */ /* 0x000fe40000000f00 */
[----:B-----5:R-:W-:Y:S05]  /*87b0*/  CALL.REL.NOINC `($__internal_146_$__cuda_sm70_shflsync_bfly_p) ;  /* 0x00000ef000007944 */ /* 0x020fea0003c00000 */
[----:B-1----:R-:W-:Y:S01]  /*87c0*/  MOV R6, R224 ;  /* 0x000000e000067202 */ /* 0x002fe20000000f00 */
[----:B------:R-:W-:Y:S05]  /*87d0*/  BRA `(.L_x_64414) ;  /* 0xffffd68000007947 */ /* 0x000fea000383ffff */
.L_x_64371:
[----:B------:R-:W-:Y:S01]  /*87e0*/  HFMA2.MMA R7, -RZ, RZ, 0, 1.1920928955078125e-07 ;  /* 0x00000002ff077435 */ /* 0x000fe200000001ff */
[----:B0-----:R-:W-:Y:S02]  /*87f0*/  MOV R225, R5 ;  /* 0x0000000500e17202 */ /* 0x001fe40000000f00 */
[----:B------:R-:W-:-:S02]  /*8800*/  MOV R246, 0x1f ;  /* 0x0000001f00f67802 */ /* 0x000fc40000000f00 */
[----:B------:R-:W-:Y:S02]  /*8810*/  MOV R224, 0xffffffff ;  /* 0xffffffff00e07802 */ /* 0x000fe40000000f00 */
[----:B------:R-:W-:Y:S02]  /*8820*/  MOV R6, 0x8840 ;  /* 0x0000884000067802 */ /* 0x000fe40000000f00 */
[----:B-----5:R-:W-:Y:S05]  /*8830*/  CALL.REL.NOINC `($__internal_146_$__cuda_sm70_shflsync_bfly_p) ;  /* 0x00000e7000007944 */ /* 0x020fea0003c00000 */
[----:B-1----:R-:W-:Y:S01]  /*8840*/  FADD.FTZ R5, R5, R224 ;  /* 0x000000e005057221 */ /* 0x002fe20000010000 */
[----:B------:R-:W-:Y:S01]  /*8850*/  HFMA2.MMA R7, -RZ, RZ, 0, 2.384185791015625e-07 ;  /* 0x00000004ff077435 */ /* 0x000fe200000001ff */
[----:B------:R-:W-:Y:S02]  /*8860*/  MOV R246, 0x1f ;  /* 0x0000001f00f67802 */ /* 0x000fe40000000f00 */
[----:B------:R-:W-:Y:S02]  /*8870*/  MOV R224, 0xffffffff ;  /* 0xffffffff00e07802 */ /* 0x000fe40000000f00 */
[----:B------:R-:W-:Y:S02]  /*8880*/  MOV R225, R5 ;  /* 0x0000000500e17202 */ /* 0x000fe40000000f00 */
[----:B------:R-:W-:-:S02]  /*8890*/  MOV R6, 0x88b0 ;  /* 0x000088b000067802 */ /* 0x000fc40000000f00 */
[----:B------:R-:W-:Y:S05]  /*88a0*/  CALL.REL.NOINC `($__internal_146_$__cuda_sm70_shflsync_bfly_p) ;  /* 0x00000e0000007944 */ /* 0x000fea0003c00000 */
[----:B-1----:R-:W-:Y:S01]  /*88b0*/  FADD.FTZ R5, R5, R224 ;  /* 0x000000e005057221 */ /* 0x002fe20000010000 */
[----:B------:R-:W-:Y:S01]  /*88c0*/  HFMA2.MMA R7, -RZ, RZ, 0, 4.76837158203125e-07 ;  /* 0x00000008ff077435 */ /* 0x000fe200000001ff */
[----:B------:R-:W-:-:S02]  /*88d0*/  MOV R246, 0x1f ;  /* 0x0000001f00f67802 */ /* 0x000fc40000000f00 */
[----:B------:R-:W-:Y:S02]  /*88e0*/  MOV R224, 0xffffffff ;  /* 0xffffffff00e07802 */ /* 0x000fe40000000f00 */
[----:B------:R-:W-:Y:S02]  /*88f0*/  MOV R225, R5 ;  /* 0x0000000500e17202 */ /* 0x000fe40000000f00 */
[----:B------:R-:W-:Y:S02]  /*8900*/  MOV R6, 0x8920 ;  /* 0x0000892000067802 */ /* 0x000fe40000000f00 */
[----:B------:R-:W-:Y:S05]  /*8910*/  CALL.REL.NOINC `($__internal_146_$__cuda_sm70_shflsync_bfly_p) ;  /* 0x00000d9000007944 */ /* 0x000fea0003c00000 */
[----:B-1----:R-:W-:Y:S01]  /*8920*/  FADD.FTZ R5, R5, R224 ;  /* 0x000000e005057221 */ /* 0x002fe20000010000 */
[----:B------:R-:W-:Y:S01]  /*8930*/  HFMA2.MMA R7, -RZ, RZ, 0, 9.5367431640625e-07 ;  /* 0x00000010ff077435 */ /* 0x000fe200000001ff */
[----:B------:R-:W-:Y:S02]  /*8940*/  MOV R246, 0x1f ;  /* 0x0000001f00f67802 */ /* 0x000fe40000000f00 */
[----:B------:R-:W-:Y:S02]  /*8950*/  MOV R224, 0xffffffff ;  /* 0xffffffff00e07802 */ /* 0x000fe40000000f00 */
[----:B------:R-:W-:-:S02]  /*8960*/  MOV R225, R5 ;  /* 0x0000000500e17202 */ /* 0x000fc40000000f00 */
[----:B------:R-:W-:Y:S02]  /*8970*/  MOV R6, 0x8990 ;  /* 0x0000899000067802 */ /* 0x000fe40000000f00 */
[----:B------:R-:W-:Y:S05]  /*8980*/  CALL.REL.NOINC `($__internal_146_$__cuda_sm70_shflsync_bfly_p) ;  /* 0x00000d2000007944 */ /* 0x000fea0003c00000 */
        /* <DEDUP_REMOVED lines=181> */
[----:B------:R-:W-:Y:S01]  /*94e0*/  HFMA2.MMA R7, -RZ, RZ, 0, 5.9604644775390625e-08 ;  /* 0x00000001ff077435 */ /* 0x000fe200000001ff */
[----:B------:R-:W-:-:S05]  /*94f0*/  MOV R6, 0x9510 ;  /* 0x0000951000067802 */ /* 0x000fca0000000f00 */
[----:B------:R-:W-:Y:S05]  /*9500*/  CALL.REL.NOINC `($__internal_146_$__cuda_sm70_shflsync_bfly_p) ;  /* 0x000001a000007944 */ /* 0x000fea0003c00000 */
[----:B------:R-:W-:Y:S01]  /*9510*/  HFMA2.MMA R7, -RZ, RZ, 0, 1.1920928955078125e-07 ;  /* 0x00000002ff077435 */ /* 0x000fe200000001ff */
[----:B-1----:R-:W-:Y:S01]  /*9520*/  FADD.FTZ R225, R225, R224 ;  /* 0x000000e0e1e17221 */ /* 0x002fe20000010000 */
[----:B------:R-:W-:Y:S02]  /*9530*/  MOV R246, 0x1f ;  /* 0x0000001f00f67802 */ /* 0x000fe40000000f00 */
[----:B------:R-:W-:Y:S02]  /*9540*/  MOV R224, 0xffffffff ;  /* 0xffffffff00e07802 */ /* 0x000fe40000000f00 */
[----:B------:R-:W-:Y:S02]  /*9550*/  MOV R6, 0x9570 ;  /* 0x0000957000067802 */ /* 0x000fe40000000f00 */
[----:B------:R-:W-:Y:S05]  /*9560*/  CALL.REL.NOINC `($__internal_146_$__cuda_sm70_shflsync_bfly_p) ;  /* 0x0000014000007944 */ /* 0x000fea0003c00000 */
[----:B------:R-:W-:Y:S01]  /*9570*/  HFMA2.MMA R7, -RZ, RZ, 0, 2.384185791015625e-07 ;  /* 0x00000004ff077435 */ /* 0x000fe200000001ff */
[----:B-1----:R-:W-:Y:S01]  /*9580*/  FADD.FTZ R225, R225, R224 ;  /* 0x000000e0e1e17221 */ /* 0x002fe20000010000 */
[----:B------:R-:W-:-:S02]  /*9590*/  MOV R246, 0x1f ;  /* 0x0000001f00f67802 */ /* 0x000fc40000000f00 */
[----:B------:R-:W-:Y:S02]  /*95a0*/  MOV R224, 0xffffffff ;  /* 0xffffffff00e07802 */ /* 0x000fe40000000f00 */
[----:B------:R-:W-:Y:S02]  /*95b0*/  MOV R6, 0x95d0 ;  /* 0x000095d000067802 */ /* 0x000fe40000000f00 */
[----:B------:R-:W-:Y:S05]  /*95c0*/  CALL.REL.NOINC `($__internal_146_$__cuda_sm70_shflsync_bfly_p) ;  /* 0x000000e000007944 */ /* 0x000fea0003c00000 */
[----:B------:R-:W-:Y:S01]  /*95d0*/  HFMA2.MMA R7, -RZ, RZ, 0, 4.76837158203125e-07 ;  /* 0x00000008ff077435 */ /* 0x000fe200000001ff */
[----:B-1----:R-:W-:Y:S01]  /*95e0*/  FADD.FTZ R225, R225, R224 ;  /* 0x000000e0e1e17221 */ /* 0x002fe20000010000 */
[----:B------:R-:W-:Y:S02]  /*95f0*/  MOV R246, 0x1f ;  /* 0x0000001f00f67802 */ /* 0x000fe40000000f00 */
[----:B------:R-:W-:Y:S02]  /*9600*/  MOV R224, 0xffffffff ;  /* 0xffffffff00e07802 */ /* 0x000fe40000000f00 */
[----:B------:R-:W-:Y:S02]  /*9610*/  MOV R6, 0x9630 ;  /* 0x0000963000067802 */ /* 0x000fe40000000f00 */
[----:B------:R-:W-:Y:S05]  /*9620*/  CALL.REL.NOINC `($__internal_146_$__cuda_sm70_shflsync_bfly_p) ;  /* 0x0000008000007944 */ /* 0x000fea0003c00000 */
[----:B------:R-:W-:Y:S01]  /*9630*/  HFMA2.MMA R7, -RZ, RZ, 0, 9.5367431640625e-07 ;  /* 0x00000010ff077435 */ /* 0x000fe200000001ff */
[----:B-1----:R-:W-:Y:S01]  /*9640*/  FADD.FTZ R225, R225, R224 ;  /* 0x000000e0e1e17221 */ /* 0x002fe20000010000 */
[----:B------:R-:W-:-:S02]  /*9650*/  MOV R246, 0x1f ;  /* 0x0000001f00f67802 */ /* 0x000fc40000000f00 */
[----:B------:R-:W-:Y:S02]  /*9660*/  MOV R224, 0xffffffff ;  /* 0xffffffff00e07802 */ /* 0x000fe40000000f00 */
[----:B------:R-:W-:Y:S02]  /*9670*/  MOV R6, 0x9690 ;  /* 0x0000969000067802 */ /* 0x000fe40000000f00 */
[----:B------:R-:W-:Y:S05]  /*9680*/  CALL.REL.NOINC `($__internal_146_$__cuda_sm70_shflsync_bfly_p) ;  /* 0x0000002000007944 */ /* 0x000fea0003c00000 */
[----:B-1----:R-:W-:Y:S01]  /*9690*/  MOV R6, R224 ;  /* 0x000000e000067202 */ /* 0x002fe20000000f00 */
[----:B------:R-:W-:Y:S05]  /*96a0*/  BRA `(.L_x_64415) ;  /* 0xffffd40000007947 */ /* 0x000fea000383ffff */
        .weak           $__internal_146_$__cuda_sm70_shflsync_bfly_p
        .type           $__internal_146_$__cuda_sm70_shflsync_bfly_p,@function
        .size           $__internal_146_$__cuda_sm70_shflsync_bfly_p,(.L_x_71146 - $__internal_146_$__cuda_sm70_shflsync_bfly_p)
$__internal_146_$__cuda_sm70_shflsync_bfly_p:
[----:B------:R-:W-:Y:S04]  /*96b0*/  WARPSYNC R224 ;  /* 0x000000e000007348 */ /* 0x000fe80003800000 */
[----:B------:R0:W1:Y:S02]  /*96c0*/  SHFL.BFLY PT, R224, R225, R7, R246 ;  /* 0x0c000007e1e07389 */ /* 0x00006400000e00f6 */
[----:B0-----:R-:W-:-:S06]  /*96d0*/  HFMA2.MMA R7, -RZ, RZ, 0, 0 ;  /* 0x00000000ff077435 */ /* 0x001fcc00000001ff */
[----:B------:R-:W-:Y:S05]  /*96e0*/  RET.REL.NODEC R6 `(_ZN10layer_norm13ln_fwd_kernelINS_13Kernel_traitsIfffffjLj2560ELj1ELj4ELj1ELj16ENS_18Kernel_traits_baseILj2560EfffffjLj128EEEEELb0ELb0ELb1ELb0EEEvNS_9FwdParamsE) ;  /* 0xffff691006007950 */ /* 0x000fea0003c3ffff */
.L_x_64416:
        /* <DEDUP_REMOVED lines=9> */
.L_x_71146:


//--------------------- .text._ZN10layer_norm13ln_fwd_kernelINS_13Kernel_traitsIfffffjLj2560ELj1ELj4ELj1ELj16ENS_18Kernel_traits_baseILj2560EfffffjLj128EEEEELb0ELb0ELb1ELb1EEEvNS_9FwdParamsE --------------------------
	.section	.text._ZN10layer_norm13ln_fwd_kernelINS_13Kernel_traitsIfffffjLj2560ELj1ELj4ELj1ELj16ENS_18Kernel_traits_baseILj2560EfffffjLj128EEEEELb0ELb0ELb1ELb1EEEvNS_9FwdParamsE,"ax",@progbits
	.sectioninfo	@"SHI_REGISTERS=255"
	.align	128
        .global         _ZN10layer_norm13ln_fwd_kernelINS_13Kernel_traitsIfffffjLj2560ELj1ELj4ELj1ELj16ENS_18Kernel_traits_baseILj2560EfffffjLj128EEEEELb0ELb0ELb1ELb1EEEvNS_9FwdParamsE
        .type           _ZN10layer_norm13ln_fwd_kernelINS_13Kernel_traitsIfffffjLj2560ELj1ELj4ELj1ELj16ENS_18Kernel_traits_baseILj2560EfffffjLj128EEEEELb0ELb0ELb1ELb1EEEvNS_9FwdParamsE,@function
        .size           _ZN10layer_norm13ln_fwd_kernelINS_13Kernel_traitsIfffffjLj2560ELj1ELj4ELj1ELj16ENS_18Kernel_traits_baseILj2560EfffffjLj128EEEEELb0ELb0ELb1ELb1EEEvNS_9FwdParamsE,(.L_x_71147 - _ZN10layer_norm13ln_fwd_kernelINS_13Kernel_traitsIfffffjLj2560ELj1ELj4ELj1ELj16ENS_18Kernel_traits_baseILj2560EfffffjLj128EEEEELb0ELb0ELb1ELb1EEEvNS_9FwdParamsE)
        .other          _ZN10layer_norm13ln_fwd_kernelINS_13Kernel_traitsIfffffjLj2560ELj1ELj4ELj1ELj16ENS_18Kernel_traits_baseILj2560EfffffjLj128EEEEELb0ELb0ELb1ELb1EEEvNS_9FwdParamsE,@"STO_CUDA_ENTRY STV_DEFAULT"
_ZN10layer_norm13ln_fwd_kernelINS_13Kernel_traitsIfffffjLj2560ELj1ELj4ELj1ELj16ENS_18Kernel_traits_baseILj2560EfffffjLj128EEEEELb0ELb0ELb1ELb1EEEvNS_9FwdParamsE:
.text._ZN10layer_norm13ln_fwd_kernelINS_13Kernel_traitsIfffffjLj2560ELj1ELj4ELj1ELj16ENS_18Kernel_traits_baseILj2560EfffffjLj128EEEEELb0ELb0ELb1ELb1EEEvNS_9FwdParamsE:
[----:B------:R-:W-:Y:S02]  /*0000*/  MOV R1, c[0x0][0x28] ;  /* 0x00000a0000017a02 */ /* 0x000fe40000000f00 */
[----:B------:R-:W0:Y:S01]  /*0010*/  S2R R91, SR_TID.X ;  /* 0x00000000005b7919 */ /* 0x000e220000002100 */
[----:B------:R-:W-:Y:S01]  /*0020*/  ISETP.NE.U32.AND P0, PT, RZ, c[0x0][0x218], PT ;  /* 0x00008600ff007a0c */ /* 0x000fe20003f05070 */
[----:B------:R-:W-:Y:S01]  /*0030*/  CS2R R8, SRZ ;  /* 0x0000000000087805 */ /* 0x000fe2000001ff00 */
[----:B------:R-:W-:Y:S01]  /*0040*/  CS2R R10, SRZ ;  /* 0x00000000000a7805 */ /* 0x000fe2000001ff00 */
[----:B------:R-:W1:Y:S01]  /*0050*/  S2R R3, SR_CTAID.X ;  /* 0x0000000000037919 */ /* 0x000e620000002500 */
[----:B------:R-:W-:Y:S01]  /*0060*/  ISETP.NE.AND.EX P0, PT, RZ, c[0x0][0x21c], PT, P0 ;  /* 0x00008700ff007a0c */ /* 0x000fe20003f05300 */
[----:B------:R-:W-:Y:S01]  /*0070*/  ULDC.64 UR4, c[0x0][0x118] ;  /* 0x0000460000047ab9 */ /* 0x000fe20000000a00 */
[----:B------:R-:W-:Y:S01]  /*0080*/  CS2R R16, SRZ ;  /* 0x0000000000107805 */ /* 0x000fe2000001ff00 */
[----:B------:R-:W-:Y:S01]  /*0090*/  CS2R R4, SRZ ;  /* 0x0000000000047805 */ /* 0x000fe2000001ff00 */
[----:B------:R-:W-:Y:S01]  /*00a0*/  CS2R R6, SRZ ;  /* 0x0000000000067805 */ /* 0x000fe2000001ff00 */
[----:B------:R-:W-:Y:S01]  /*00b0*/  CS2R R12, SRZ ;  /* 0x00000000000c7805 */ /* 0x000fe2000001ff00 */
[----:B------:R-:W-:Y:S01]  /*00c0*/  CS2R R14, SRZ ;  /* 0x00000000000e7805 */ /* 0x000fe2000001ff00 */
[----:B------:R-:W-:-:S02]  /*00d0*/  IADD3 R1, R1, -0x18, RZ ;  /* 0xffffffe801017810 */ /* 0x000fc40007ffe0ff */
[----:B0-----:R-:W-:Y:S02]  /*00e0*/  LOP3.LUT R80, R91, 0x1f, RZ, 0xc0, !PT ;  /* 0x0000001f5b507812 */ /* 0x001fe400078ec0ff */
[----:B------:R-:W-:Y:S02]  /*00f0*/  SHF.R.U32.HI R0, RZ, 0x5, R91 ;  /* 0x00000005ff007819 */ /* 0x000fe4000001165b */
[C---:B------:R-:W-:Y:S02]  /*0100*/  @P0 LEA R2, P1, R80.reuse, c[0x0][0x218], 0x4 ;  /* 0x0000860050020a11 */ /* 0x040fe400078220ff */
[----:B------:R-:W-:Y:S02]  /*0110*/  LOP3.LUT R248, R80, 0x20, RZ, 0xfc, !PT ;  /* 0x0000002050f87812 */ /* 0x000fe400078efcff */
[----:B-1----:R-:W-:Y:S02]  /*0120*/  LEA R0, R3, R0, 0x2 ;  /* 0x0000000003007211 */ /* 0x002fe400078e10ff */
[----:B------:R-:W-:-:S02]  /*0130*/  @P0 IADD3.X R3, RZ, c[0x0][0x21c], RZ, P1, !PT ;  /* 0x00008700ff030a10 */ /* 0x000fc40000ffe4ff */
[----:B------:R-:W-:Y:S02]  /*0140*/  @P0 LEA R26, P1, R248, c[0x0][0x218], 0x4 ;  /* 0x00008600f81a0a11 */ /* 0x000fe400078220ff */
[----:B------:R-:W-:Y:S01]  /*0150*/  LOP3.LUT R88, R80, 0x40, RZ, 0xfc, !PT ;  /* 0x0000004050587812 */ /* 0x000fe200078efcff */
[----:B------:R0:W5:Y:S01]  /*0160*/  @P0 LDG.E.128 R8, [R2.64] ;  /* 0x0000000402080981 */ /* 0x000162000c1e1d00 */
[----:B------:R-:W-:Y:S01]  /*0170*/  @P0 LEA.HI.X R27, R248, c[0x0][0x21c], RZ, 0x4, P1 ;  /* 0x00008700f81b0a11 */ /* 0x000fe200008f24ff */
[----:B------:R-:W-:Y:S01]  /*0180*/  CS2R R18, SRZ ;  /* 0x0000000000127805 */ /* 0x000fe2000001ff00 */
[C---:B------:R-:W-:Y:S02]  /*0190*/  LOP3.LUT R96, R80.reuse, 0xa0, RZ, 0xfc, !PT ;  /* 0x000000a050607812 */ /* 0x040fe400078efcff */
[C---:B------:R-:W-:Y:S01]  /*01a0*/  LOP3.LUT R152, R80.reuse, 0x260, RZ, 0xfc, !PT ;  /* 0x0000026050987812 */ /* 0x040fe200078efcff */
[----:B------:R-:W-:Y:S01]  /*01b0*/  CS2R R28, SRZ ;  /* 0x00000000001c7805 */ /* 0x000fe2000001ff00 */
[----:B------:R-:W-:Y:S01]  /*01c0*/  CS2R R30, SRZ ;  /* 0x00000000001e7805 */ /* 0x000fe2000001ff00 */
[----:B------:R-:W-:Y:S01]  /*01d0*/  LOP3.LUT R89, R80, 0x60, RZ, 0xfc, !PT ;  /* 0x0000006050597812 */ /* 0x000fe200078efcff */
[----:B------:R1:W5:Y:S01]  /*01e0*/  @P0 LDG.E.128 R12, [R26.64] ;  /* 0x000000041a0c0981 */ /* 0x000362000c1e1d00 */
[----:B0-----:R-:W-:-:S02]  /*01f0*/  @P0 LEA R2, P1, R88, c[0x0][0x218], 0x4 ;  /* 0x0000860058020a11 */ /* 0x001fc400078220ff */
[----:B------:R-:W-:Y:S02]  /*0200*/  @P0 LEA R24, P2, R152, c[0x0][0x218], 0x4 ;  /* 0x0000860098180a11 */ /* 0x000fe400078420ff */
[----:B------:R-:W-:Y:S02]  /*0210*/  @P0 LEA.HI.X R3, R88, c[0x0][0x21c], RZ, 0x4, P1 ;  /* 0x0000870058030a11 */ /* 0x000fe400008f24ff */
[----:B------:R-:W-:Y:S02]  /*0220*/  LOP3.LUT R92, R80, 0x80, RZ, 0xfc, !PT ;  /* 0x00000080505c7812 */ /* 0x000fe400078efcff */
[----:B------:R-:W-:Y:S01]  /*0230*/  @P0 LEA.HI.X R25, R152, c[0x0][0x21c], RZ, 0x4, P2 ;  /* 0x0000870098190a11 */ /* 0x000fe200010f24ff */
[----:B------:R0:W5:Y:S01]  /*0240*/  @P0 LDG.E.128 R16, [R2.64] ;  /* 0x0000000402100981 */ /* 0x000162000c1e1d00 */
[----:B------:R-:W-:Y:S02]  /*0250*/  LOP3.LUT R108, R80, 0x100, RZ, 0xfc, !PT ;  /* 0x00000100506c7812 */ /* 0x000fe400078efcff */
[----:B------:R-:W-:Y:S01]  /*0260*/  @P0 LEA R36, P2, R89, c[0x0][0x218], 0x4 ;  /* 0x0000860059240a11 */ /* 0x000fe200078420ff */
[----:B------:R2:W5:Y:S01]  /*0270*/  @P0 LDG.E.128 R4, [R24.64] ;  /* 0x0000000418040981 */ /* 0x000562000c1e1d00 */
[----:B0-----:R-:W-:-:S04]  /*0280*/  @P0 LEA R2, P1, R96, c[0x0][0x218], 0x4 ;  /* 0x0000860060020a11 */ /* 0x001fc800078220ff */
[----:B------:R-:W-:Y:S02]  /*0290*/  @P0 LEA.HI.X R3, R96, c[0x0][0x21c], RZ, 0x4, P1 ;  /* 0x0000870060030a11 */ /* 0x000fe400008f24ff */
[----:B------:R-:W-:-:S03]  /*02a0*/  @P0 LEA R38, P3, R92, c[0x0][0x218], 0x4 ;  /* 0x000086005c260a11 */ /* 0x000fc600078620ff */
[----:B------:R0:W5:Y:S01]  /*02b0*/  @P0 LDG.E.128 R28, [R2.64] ;  /* 0x00000004021c0981 */ /* 0x000162000c1e1d00 */
[C---:B------:R-:W-:Y:S01]  /*02c0*/  LOP3.LUT R100, R80.reuse, 0xc0, RZ, 0xfc, !PT ;  /* 0x000000c050647812 */ /* 0x040fe200078efcff */
[----:B------:R-:W-:Y:S01]  /*02d0*/  CS2R R20, SRZ ;  /* 0x0000000000147805 */ /* 0x000fe2000001ff00 */
[----:B------:R-:W-:Y:S01]  /*02e0*/  CS2R R22, SRZ ;  /* 0x0000000000167805 */ /* 0x000fe2000001ff00 */
[----:B--2---:R-:W-:Y:S01]  /*02f0*/  CS2R R24, SRZ ;  /* 0x0000000000187805 */ /* 0x004fe2000001ff00 */
[----:B-1----:R-:W-:Y:S01]  /*0300*/  CS2R R26, SRZ ;  /* 0x00000000001a7805 */ /* 0x002fe2000001ff00 */
[----:B------:R-:W-:Y:S01]  /*0310*/  LOP3.LUT R104, R80, 0xe0, RZ, 0xfc, !PT ;  /* 0x000000e050687812 */ /* 0x000fe200078efcff */
[----:B------:R-:W-:Y:S01]  /*0320*/  CS2R R40, SRZ ;  /* 0x0000000000287805 */ /* 0x000fe2000001ff00 */
[----:B0-----:R-:W-:Y:S01]  /*0330*/  @P0 LEA R2, P1, R108, c[0x0][0x218], 0x4 ;  /* 0x000086006c020a11 */ /* 0x001fe200078220ff */
[----:B------:R-:W-:Y:S01]  /*0340*/  CS2R R42, SRZ ;  /* 0x00000000002a7805 */ /* 0x000fe2000001ff00 */
[----:B------:R-:W-:-:S02]  /*0350*/  @P0 LEA.HI.X R37, R89, c[0x0][0x21c], RZ, 0x4, P2 ;  /* 0x0000870059250a11 */ /* 0x000fc400010f24ff */
[----:B------:R-:W-:Y:S02]  /*0360*/  @P0 LEA.HI.X R39, R92, c[0x0][0x21c], RZ, 0x4, P3 ;  /* 0x000087005c270a11 */ /* 0x000fe400018f24ff */
[----:B------:R-:W-:Y:S01]  /*0370*/  @P0 LEA.HI.X R3, R108, c[0x0][0x21c], RZ, 0x4, P1 ;  /* 0x000087006c030a11 */ /* 0x000fe200008f24ff */
[----:B------:R0:W5:Y:S01]  /*0380*/  @P0 LDG.E.128 R20, [R36.64] ;  /* 0x0000000424140981 */ /* 0x000162000c1e1d00 */
[----:B------:R-:W-:Y:S02]  /*0390*/  @P0 LEA R48, P2, R100, c[0x0][0x218], 0x4 ;  /* 0x0000860064300a11 */ /* 0x000fe400078420ff */
[----:B------:R-:W-:Y:S01]  /*03a0*/  @P0 LEA R50, P3, R104, c[0x0][0x218], 0x4 ;  /* 0x0000860068320a11 */ /* 0x000fe200078620ff */
[----:B------:R1:W5:Y:S01]  /*03b0*/  @P0 LDG.E.128 R24, [R38.64] ;  /* 0x0000000426180981 */ /* 0x000362000c1e1d00 */
[C---:B------:R-:W-:Y:S02]  /*03c0*/  LOP3.LUT R112, R80.reuse, 0x120, RZ, 0xfc, !PT ;  /* 0x0000012050707812 */ /* 0x040fe400078efcff */
[----:B------:R-:W-:Y:S01]  /*03d0*/  LOP3.LUT R120, R80, 0x160, RZ, 0xfc, !PT ;  /* 0x0000016050787812 */ /* 0x000fe200078efcff */
[----:B------:R-:W-:Y:S01]  /*03e0*/  CS2R R32, SRZ ;  /* 0x0000000000207805 */ /* 0x000fe2000001ff00 */
[----:B------:R-:W-:Y:S01]  /*03f0*/  CS2R R34, SRZ ;  /* 0x0000000000227805 */ /* 0x000fe2000001ff00 */
[----:B0-----:R-:W-:Y:S01]  /*0400*/  CS2R R36, SRZ ;  /* 0x0000000000247805 */ /* 0x001fe2000001ff00 */
[----:B------:R-:W-:Y:S01]  /*0410*/  @P0 LEA.HI.X R49, R100, c[0x0][0x21c], RZ, 0x4, P2 ;  /* 0x0000870064310a11 */ /* 0x000fe200010f24ff */
[----:B------:R0:W5:Y:S01]  /*0420*/  @P0 LDG.E.128 R40, [R2.64] ;  /* 0x0000000402280981 */ /* 0x000162000c1e1d00 */
[----:B------:R-:W-:Y:S01]  /*0430*/  LOP3.LUT R116, R80, 0x140, RZ, 0xfc, !PT ;  /* 0x0000014050747812 */ /* 0x000fe200078efcff */
[----:B-1----:R-:W-:Y:S01]  /*0440*/  CS2R R38, SRZ ;  /* 0x0000000000267805 */ /* 0x002fe2000001ff00 */
[----:B------:R-:W-:Y:S01]  /*0450*/  @P0 LEA.HI.X R51, R104, c[0x0][0x21c], RZ, 0x4, P3 ;  /* 0x0000870068330a11 */ /* 0x000fe200018f24ff */
[----:B------:R-:W-:Y:S01]  /*0460*/  CS2R R52, SRZ ;  /* 0x0000000000347805 */ /* 0x000fe2000001ff00 */
[----:B------:R-:W-:Y:S01]  /*0470*/  @P0 LEA R60, P2, R112, c[0x0][0x218], 0x4 ;  /* 0x00008600703c0a11 */ /* 0x000fe200078420ff */
[----:B------:R-:W-:Y:S01]  /*0480*/  CS2R R54, SRZ ;  /* 0x0000000000367805 */ /* 0x000fe2000001ff00 */
[----:B------:R-:W-:Y:S01]  /*0490*/  LOP3.LUT R124, R80, 0x180, RZ, 0xfc, !PT ;  /* 0x00000180507c7812 */ /* 0x000fe200078efcff */
[----:B------:R1:W5:Y:S01]  /*04a0*/  @P0 LDG.E.128 R32, [R48.64] ;  /* 0x0000000430200981 */ /* 0x000362000c1e1d00 */
[----:B0-----:R-:W-:-:S02]  /*04b0*/  @P0 LEA R2, P1, R120, c[0x0][0x218], 0x4 ;  /* 0x0000860078020a11 */ /* 0x001fc400078220ff */
[----:B------:R-:W-:Y:S01]  /*04c0*/  @P0 LEA R62, P3, R116, c[0x0][0x218], 0x4 ;  /* 0x00008600743e0a11 */ /* 0x000fe200078620ff */
[----:B------:R0:W5:Y:S01]  /*04d0*/  @P0 LDG.E.128 R36, [R50.64] ;  /* 0x0000000432240981 */ /* 0x000162000c1e1d00 */
[----:B------:R-:W-:Y:S02]  /*04e0*/  @P0 LEA.HI.X R61, R112, c[0x0][0x21c], RZ, 0x4, P2 ;  /* 0x00008700703d0a11 */ /* 0x000fe400010f24ff */
[----:B------:R-:W-:Y:S01]  /*04f0*/  @P0 LEA.HI.X R3, R120, c[0x0][0x21c], RZ, 0x4, P1 ;  /* 0x0000870078030a11 */ /* 0x000fe200008f24ff */
[----:B------:R-:W-:Y:S01]  /*0500*/  CS2R R44, SRZ ;  /* 0x00000000002c7805 */ /* 0x000fe2000001ff00 */
[----:B------:R-:W-:Y:S01]  /*0510*/  @P0 LEA R72, P2, R124, c[0x0][0x218], 0x4 ;  /* 0x000086007c480a11 */ /* 0x000fe200078420ff */
[----:B------:R-:W-:Y:S01]  /*0520*/  CS2R R46, SRZ ;  /* 0x00000000002e7805 */ /* 0x000fe2000001ff00 */
[----:B-1----:R-:W-:Y:S01]  /*0530*/  CS2R R48, SRZ ;  /* 0x0000000000307805 */ /* 0x002fe2000001ff00 */
[C---:B------:R-:W-:Y:S01]  /*0540*/  LOP3.LUT R128, R80.reuse, 0x1a0, RZ, 0xfc, !PT ;  /* 0x000001a050807812 */ /* 0x040fe200078efcff */
[----:B------:R1:W5:Y:S01]  /*0550*/  @P0 LDG.E.128 R52, [R2.64] ;  /* 0x0000000402340981 */ /* 0x000362000c1e1d00 */
[----:B0-----:R-:W-:Y:S01]  /*0560*/  CS2R R50, SRZ ;  /* 0x0000000000327805 */ /* 0x001fe2000001ff00 */
[----:B------:R-:W-:-:S02]  /*0570*/  LOP3.LUT R132, R80, 0x1c0, RZ, 0xfc, !PT ;  /* 0x000001c050847812 */ /* 0x000fc400078efcff */
[----:B------:R-:W-:Y:S01]  /*0580*/  LOP3.LUT R136, R80, 0x1e0, RZ, 0xfc, !PT ;  /* 0x000001e050887812 */ /* 0x000fe200078efcff */
[----:B------:R0:W5:Y:S01]  /*0590*/  @P0 LDG.E.128 R44, [R60.64] ;  /* 0x000000043c2c0981 */ /* 0x000162000c1e1d00 */
[----:B------:R-:W-:Y:S02]  /*05a0*/  @P0 LEA.HI.X R63, R116, c[0x0][0x21c], RZ, 0x4, P3 ;  /* 0x00008700743f0a11 */ /* 0x000fe400018f24ff */
[----:B------:R-:W-:Y:S02]  /*05b0*/  @P0 LEA.HI.X R73, R124, c[0x0][0x21c], RZ, 0x4, P2 ;  /* 0x000087007c490a11 */ /* 0x000fe400010f24ff */
[----:B------:R-:W-:Y:S01]  /*05c0*/  @P0 LEA R74, P3, R128, c[0x0][0x218], 0x4 ;  /* 0x00008600804a0a11 */ /* 0x000fe200078620ff */
[----:B------:R2:W5:Y:S01]  /*05d0*/  @P0 LDG.E.128 R48, [R62.64] ;  /* 0x000000043e300981 */ /* 0x000562000c1e1d00 */
[----:B-1----:R-:W-:Y:S02]  /*05e0*/  @P0 LEA R2, P1, R132, c[0x0][0x218], 0x4 ;  /* 0x0000860084020a11 */ /* 0x002fe400078220ff */
[----:B------:R-:W-:Y:S01]  /*05f0*/  @P0 LEA R82, P2, R136, c[0x0][0x218], 0x4 ;  /* 0x0000860088520a11 */ /* 0x000fe200078420ff */
[----:B------:R-:W-:Y:S01]  /*0600*/  CS2R R56, SRZ ;  /* 0x0000000000387805 */ /* 0x000fe2000001ff00 */
[----:B------:R-:W-:Y:S01]  /*0610*/  CS2R R58, SRZ ;  /* 0x00000000003a7805 */ /* 0x000fe2000001ff00 */
[----:B0-----:R-:W-:Y:S01]  /*0620*/  CS2R R60, SRZ ;  /* 0x00000000003c7805 */ /* 0x001fe2000001ff00 */
[----:B------:R-:W-:Y:S01]  /*0630*/  CS2R R64, SRZ ;  /* 0x0000000000407805 */ /* 0x000fe2000001ff00 */
[----:B------:R-:W-:Y:S01]  /*0640*/  CS2R R66, SRZ ;  /* 0x0000000000427805 */ /* 0x000fe2000001ff00 */
[----:B------:R-:W-:Y:S01]  /*0650*/  CS2R R68, SRZ ;  /* 0x0000000000447805 */ /* 0x000fe2000001ff00 */
[----:B--2---:R-:W-:Y:S01]  /*0660*/  CS2R R62, SRZ ;  /* 0x00000000003e7805 */ /* 0x004fe2000001ff00 */
[----:B------:R-:W-:Y:S01]  /*0670*/  CS2R R70, SRZ ;  /* 0x0000000000467805 */ /* 0x000fe2000001ff00 */
[C---:B------:R-:W-:Y:S01]  /*0680*/  LOP3.LUT R140, R80.reuse, 0x200, RZ, 0xfc, !PT ;  /* 0x00000200508c7812 */ /* 0x040fe200078efcff */
[----:B------:R0:W5:Y:S01]  /*0690*/  @P0 LDG.E.128 R56, [R72.64] ;  /* 0x0000000448380981 */ /* 0x000162000c1e1d00 */
[----:B------:R-:W-:-:S02]  /*06a0*/  LOP3.LUT R144, R80, 0x220, RZ, 0xfc, !PT ;  /* 0x0000022050907812 */ /* 0x000fc400078efcff */
[----:B------:R-:W-:Y:S02]  /*06b0*/  LOP3.LUT R148, R80, 0x240, RZ, 0xfc, !PT ;  /* 0x0000024050947812 */ /* 0x000fe400078efcff */
[----:B------:R-:W-:Y:S02]  /*06c0*/  @P0 LEA.HI.X R75, R128, c[0x0][0x21c], RZ, 0x4, P3 ;  /* 0x00008700804b0a11 */ /* 0x000fe400018f24ff */
[----:B------:R-:W-:Y:S02]  /*06d0*/  @P0 LEA.HI.X R3, R132, c[0x0][0x21c], RZ, 0x4, P1 ;  /* 0x0000870084030a11 */ /* 0x000fe400008f24ff */
[----:B------:R-:W-:Y:S01]  /*06e0*/  @P0 LEA.HI.X R83, R136, c[0x0][0x21c], RZ, 0x4, P2 ;  /* 0x0000870088530a11 */ /* 0x000fe200010f24ff */
[----:B------:R1:W5:Y:S01]  /*06f0*/  @P0 LDG.E.128 R60, [R74.64] ;  /* 0x000000044a3c0981 */ /* 0x000362000c1e1d00 */
[----:B------:R-:W-:Y:S02]  /*0700*/  @P0 LEA R84, P3, R140, c[0x0][0x218], 0x4 ;  /* 0x000086008c540a11 */ /* 0x000fe400078620ff */
[----:B------:R-:W-:Y:S01]  /*0710*/  @P0 LEA R86, P1, R144, c[0x0][0x218], 0x4 ;  /* 0x0000860090560a11 */ /* 0x000fe200078220ff */
[----:B------:R2:W5:Y:S01]  /*0720*/  @P0 LDG.E.128 R64, [R2.64] ;  /* 0x0000000402400981 */ /* 0x000562000c1e1d00 */
[----:B------:R-:W-:Y:S01]  /*0730*/  @P0 LEA R90, P2, R148, c[0x0][0x218], 0x4 ;  /* 0x00008600945a0a11 */ /* 0x000fe200078420ff */
[----:B0-----:R-:W-:Y:S01]  /*0740*/  CS2R R72, SRZ ;  /* 0x0000000000487805 */ /* 0x001fe2000001ff00 */
[----:B------:R-:W-:Y:S01]  /*0750*/  CS2R R76, SRZ ;  /* 0x00000000004c7805 */ /* 0x000fe2000001ff00 */
[----:B------:R0:W5:Y:S01]  /*0760*/  @P0 LDG.E.128 R68, [R82.64] ;  /* 0x0000000452440981 */ /* 0x000162000c1e1d00 */
[----:B------:R-:W-:Y:S01]  /*0770*/  CS2R R78, SRZ ;  /* 0x00000000004e7805 */ /* 0x000fe2000001ff00 */
[----:B-1----:R-:W-:Y:S01]  /*0780*/  CS2R R74, SRZ ;  /* 0x00000000004a7805 */ /* 0x002fe2000001ff00 */
[----:B------:R-:W-:Y:S01]  /*0790*/  CS2R R80, SRZ ;  /* 0x0000000000507805 */ /* 0x000fe2000001ff00 */
[----:B------:R-:W-:-:S02]  /*07a0*/  @P0 LEA.HI.X R85, R140, c[0x0][0x21c], RZ, 0x4, P3 ;  /* 0x000087008c550a11 */ /* 0x000fc400018f24ff */
[----:B--2---:R-:W-:Y:S02]  /*07b0*/  SHF.L.U32 R2, R91, 0x4, RZ ;  /* 0x000000045b027819 */ /* 0x004fe400000006ff */
[----:B------:R-:W-:Y:S01]  /*07c0*/  @P0 LEA.HI.X R87, R144, c[0x0][0x21c], RZ, 0x4, P1 ;  /* 0x0000870090570a11 */ /* 0x000fe200008f24ff */
[----:B------:R1:W5:Y:S01]  /*07d0*/  @P0 LDG.E.128 R72, [R84.64] ;  /* 0x0000000454480981 */ /* 0x000362000c1e1d00 */
[----:B0-----:R-:W-:Y:S01]  /*07e0*/  CS2R R82, SRZ ;  /* 0x0000000000527805 */ /* 0x001fe2000001ff00 */
[----:B------:R-:W-:Y:S02]  /*07f0*/  @P0 LEA.HI.X R91, R148, c[0x0][0x21c], RZ, 0x4, P2 ;  /* 0x00008700945b0a11 */ /* 0x000fe400010f24ff */
[----:B------:R0:W5:Y:S04]  /*0800*/  @P0 LDG.E.128 R76, [R86.64] ;  /* 0x00000004564c0981 */ /* 0x000168000c1e1d00 */
[----:B------:R0:W5:Y:S01]  /*0810*/  @P0 LDG.E.128 R80, [R90.64] ;  /* 0x000000045a500981 */ /* 0x000162000c1e1d00 */
[----:B------:R-:W-:Y:S01]  /*0820*/  ISETP.GE.AND P0, PT, R0, c[0x0][0x164], PT ;  /* 0x0000590000007a0c */ /* 0x000fe20003f06270 */
[----:B------:R-:W-:Y:S01]  /*0830*/  HFMA2.MMA R153, -RZ, RZ, 0, 9.5367431640625e-07 ;  /* 0x00000010ff997435 */ /* 0x000fe200000001ff */
[----:B------:R-:W-:-:S04]  /*0840*/  LOP3.LUT R2, R2, 0x1f0, RZ, 0xc0, !PT ;  /* 0x000001f002027812 */ /* 0x000fc800078ec0ff */
[----:B------:R-:W-:-:S05]  /*0850*/  IADD3 R2, P1, R2, c[0x0][0x1b0], RZ ;  /* 0x00006c0002027a10 */ /* 0x000fca0007f3e0ff */
[----:B-1----:R-:W-:Y:S01]  /*0860*/  IMAD.WIDE.U32 R84, R88, R153, c[0x0][0x1b0] ;  /* 0x00006c0058547625 */ /* 0x002fe200078e0099 */
[----:B------:R-:W-:-:S03]  /*0870*/  IADD3.X R3, RZ, c[0x0][0x1b4], RZ, P1, !PT ;  /* 0x00006d00ff037a10 */ /* 0x000fc60000ffe4ff */
        /* <DEDUP_REMOVED lines=19> */
[----:B0-----:R-:W2:Y:S04]  /*09b0*/  LDG.E.128 R156, [R2.64] ;  /* 0x00000004029c7981 */ /* 0x001ea8000c1e1d00 */
        /* <DEDUP_REMOVED lines=19> */
[----:B------:R-:W-:-:S03]  /*0af0*/  ULDC.U8 UR6, c[0x0][0x1f0] ;  /* 0x00007c0000067ab9 */ /* 0x000fc60000000000 */
[----:B--2---:R0:W-:Y:S04]  /*0b00*/  STL.64 [R1], R156 ;  /* 0x0000009c01007387 */ /* 0x0041e80000100a00 */
[----:B------:R0:W-:Y:S02]  /*0b10*/  STL.64 [R1+0x8], R158 ;  /* 0x0000089e01007387 */ /* 0x0001e40000100a00 */
.L_x_64582:
[----:B------:R-:W-:-:S05]  /*0b20*/  MOV R169, 0x4 ;  /* 0x0000000400a97802 */ /* 0x000fca0000000f00 */
[----:B------:R-:W-:-:S05]  /*0b30*/  IMAD.WIDE R2, R0, R169, c[0x0][0x1d0] ;  /* 0x0000740000027625 */ /* 0x000fca00078e02a9 */
[----:B------:R-:W2:Y:S01]  /*0b40*/  LDG.E R168, [R2.64] ;  /* 0x0000000402a87981 */ /* 0x000ea2000c1e1900 */
        /* <DEDUP_REMOVED lines=9> */
[----:B------:R-:W-:-:S05]  /*0be0*/  @P0 IMAD.WIDE.U32 R166, R170, R167, c[0x0][0x180] ;  /* 0x00006000aaa60625 */ /* 0x000fca00078e00a7 */
[----:B0-----:R0:W3:Y:S01]  /*0bf0*/  @P0 LDG.E.128 R156, [R166.64] ;  /* 0x00000004a69c0981 */ /* 0x0010e2000c1e1d00 */
[----:B------:R-:W-:Y:S01]  /*0c00*/  IMAD.WIDE R164, R0, R169, c[0x0][0x1d8] ;  /* 0x0000760000a47625 */ /* 0x000fe200078e02a9 */
[C---:B--2---:R-:W-:Y:S01]  /*0c10*/  ISETP.GE.AND P5, PT, R168.reuse, 0x1, PT ;  /* 0x00000001a800780c */ /* 0x044fe20003fa6270 */
[----:B------:R-:W-:Y:S01]  /*0c20*/  BSSY B0, `(.L_x_64417) ;  /* 0x000001f000007945 */ /* 0x000fe20003800000 */
[C---:B------:R-:W-:Y:S02]  /*0c30*/  ISETP.GT.AND P6, PT, R168.reuse, RZ, PT ;  /* 0x000000ffa800720c */ /* 0x040fe40003fc4270 */
[----:B-----5:R1:W5:Y:S09]  /*0c40*/  LDG.E R247, [R164.64] ;  /* 0x00000004a4f77981 */ /* 0x020372000c1e1900 */
[----:B------:R-:W-:-:S02]  /*0c50*/  @P5 IADD3 R2, R168, -0x1, RZ ;  /* 0xffffffffa8025810 */ /* 0x000fc40007ffe0ff */
[----:B0-----:R-:W-:-:S03]  /*0c60*/  @P5 MOV R167, 0x10 ;  /* 0x0000001000a75802 */ /* 0x001fc60000000f00 */
[----:B------:R-:W-:-:S05]  /*0c70*/  @P5 IMAD R2, R2, c[0x0][0x168], RZ ;  /* 0x00005a0002025a24 */ /* 0x000fca00078e02ff */
[----:B------:R-:W-:-:S04]  /*0c80*/  @P5 SHF.R.S32.HI R3, RZ, 0x1f, R2 ;  /* 0x0000001fff035819 */ /* 0x000fc80000011402 */
[----:B------:R-:W-:Y:S01]  /*0c90*/  @P5 LEA.HI R3, R3, R2, RZ, 0x2 ;  /* 0x0000000203035211 */ /* 0x000fe200078f10ff */
[----:B------:R-:W-:-:S06]  /*0ca0*/  HFMA2.MMA R2, -RZ, RZ, 0, 0 ;  /* 0x00000000ff027435 */ /* 0x000fcc00000001ff */
[----:B------:R-:W-:Y:S01]  /*0cb0*/  @P5 LEA.HI.SX32 R2, R3, R246, 0x1e ;  /* 0x000000f603025211 */ /* 0x000fe200078ff2ff */
[----:B------:R-:W-:-:S04]  /*0cc0*/  HFMA2.MMA R3, -RZ, RZ, 0, 9.5367431640625e-07 ;  /* 0x00000010ff037435 */ /* 0x000fc800000001ff */
[----:B------:R-:W-:-:S05]  /*0cd0*/  @P5 IMAD.WIDE.U32 R166, R2, R167, c[0x0][0x170] ;  /* 0x00005c0002a65625 */ /* 0x000fca00078e00a7 */
[----:B------:R0:W5:Y:S01]  /*0ce0*/  @P5 LDG.E.128 R160, [R166.64] ;  /* 0x00000004a6a05981 */ /* 0x000162000c1e1d00 */
[----:B------:R-:W-:Y:S01]  /*0cf0*/  @!P6 ISETP.NE.U32.AND P3, PT, RZ, c[0x0][0x180], PT ;  /* 0x00006000ff00ea0c */ /* 0x000fe20003f65070 */
[C---:B-1----:R-:W-:Y:S01]  /*0d00*/  IMAD.WIDE.U32 R164, R170.reuse, R3, c[0x0][0x188] ;  /* 0x00006200aaa47625 */ /* 0x042fe200078e0003 */
[----:B------:R-:W-:Y:S02]  /*0d10*/  @!P6 ISETP.NE.U32.AND P1, PT, RZ, c[0x0][0x180], PT ;  /* 0x00006000ff00ea0c */ /* 0x000fe40003f25070 */
[----:B------:R-:W-:Y:S02]  /*0d20*/  @!P6 ISETP.NE.U32.AND P2, PT, RZ, c[0x0][0x180], PT ;  /* 0x00006000ff00ea0c */ /* 0x000fe40003f45070 */
[----:B------:R-:W-:Y:S02]  /*0d30*/  @!P6 ISETP.NE.U32.AND P4, PT, RZ, c[0x0][0x180], PT ;  /* 0x00006000ff00ea0c */ /* 0x000fe40003f85070 */
[----:B------:R-:W-:Y:S02]  /*0d40*/  IADD3 R172, R170, 0x20, RZ ;  /* 0x00000020aaac7810 */ /* 0x000fe40007ffe0ff */
[----:B------:R-:W-:-:S02]  /*0d50*/  @!P6 ISETP.NE.AND.EX P1, PT, RZ, c[0x0][0x184], PT, P1 ;  /* 0x00006100ff00ea0c */ /* 0x000fc40003f25310 */
[----:B------:R-:W-:Y:S01]  /*0d60*/  @!P6 ISETP.NE.AND.EX P2, PT, RZ, c[0x0][0x184], PT, P2 ;  /* 0x00006100ff00ea0c */ /* 0x000fe20003f45320 */
[----:B------:R-:W-:Y:S01]  /*0d70*/  @P0 IMAD.WIDE.U32 R168, R172, R3, c[0x0][0x180] ;  /* 0x00006000aca80625 */ /* 0x000fe200078e0003 */
[----:B------:R-:W-:Y:S02]  /*0d80*/  @!P6 ISETP.NE.AND.EX P4, PT, RZ, c[0x0][0x184], PT, P4 ;  /* 0x00006100ff00ea0c */ /* 0x000fe40003f85340 */
[----:B------:R-:W-:Y:S02]  /*0d90*/  @!P6 ISETP.NE.AND.EX P3, PT, RZ, c[0x0][0x184], PT, P3 ;  /* 0x00006100ff00ea0c */ /* 0x000fe40003f65330 */
[----:B---3--:R-:W-:Y:S02]  /*0da0*/  @!P6 FSEL R241, R157, RZ, P1 ;  /* 0x000000ff9df1e208 */ /* 0x008fe40000800000 */
[----:B------:R-:W-:Y:S02]  /*0db0*/  @!P6 FSEL R242, R158, RZ, P2 ;  /* 0x000000ff9ef2e208 */ /* 0x000fe40001000000 */
[----:B------:R-:W-:-:S02]  /*0dc0*/  @!P6 FSEL R243, R159, RZ, P4 ;  /* 0x000000ff9ff3e208 */ /* 0x000fc40002000000 */
[----:B------:R-:W-:Y:S01]  /*0dd0*/  @!P6 FSEL R240, R156, RZ, P3 ;  /* 0x000000ff9cf0e208 */ /* 0x000fe20001800000 */
[----:B------:R-:W-:Y:S05]  /*0de0*/  @!P6 BRA `(.L_x_64418) ;  /* 0x000000200000e947 */ /* 0x000fea0003800000 */
[----:B0----5:R-:W-:-:S04]  /*0df0*/  FMUL.FTZ R240, R160, c[0x0][0x1ec] ;  /* 0x00007b00a0f07a20 */ /* 0x021fc80000410000 */
[----:B------:R-:W-:Y:S02]  /*0e00*/  @P0 FADD.FTZ R240, R156, R240 ;  /* 0x000000f09cf00221 */ /* 0x000fe40000010000 */
.L_x_64418:
[----:B0-----:R-:W-:Y:S05]  /*0e10*/  BSYNC B0 ;  /* 0x0000000000007941 */ /* 0x001fea0003800000 */
.L_x_64417:
[----:B------:R-:W-:Y:S01]  /*0e20*/  BSSY B0, `(.L_x_64419) ;  /* 0x0000004000007945 */ /* 0x000fe20003800000 */
[----:B------:R-:W-:Y:S05]  /*0e30*/  @!P6 BRA `(.L_x_64420) ;  /* 0x000000200000e947 */ /* 0x000fea0003800000 */
[----:B-----5:R-:W-:-:S04]  /*0e40*/  FMUL.FTZ R241, R161, c[0x0][0x1ec] ;  /* 0x00007b00a1f17a20 */ /* 0x020fc80000410000 */
[----:B------:R-:W-:Y:S02]  /*0e50*/  @P0 FADD.FTZ R241, R157, R241 ;  /* 0x000000f19df10221 */ /* 0x000fe40000010000 */
.L_x_64420:
[----:B------:R-:W-:Y:S05]  /*0e60*/  BSYNC B0 ;  /* 0x0000000000007941 */ /* 0x000fea0003800000 */
.L_x_64419:
[----:B------:R-:W-:Y:S01]  /*0e70*/  BSSY B0, `(.L_x_64421) ;  /* 0x0000004000007945 */ /* 0x000fe20003800000 */
[----:B------:R-:W-:Y:S05]  /*0e80*/  @!P6 BRA `(.L_x_64422) ;  /* 0x000000200000e947 */ /* 0x000fea0003800000 */
[----:B-----5:R-:W-:-:S04]  /*0e90*/  FMUL.FTZ R242, R162, c[0x0][0x1ec] ;  /* 0x00007b00a2f27a20 */ /* 0x020fc80000410000 */
[----:B------:R-:W-:Y:S02]  /*0ea0*/  @P0 FADD.FTZ R242, R158, R242 ;  /* 0x000000f29ef20221 */ /* 0x000fe40000010000 */
.L_x_64422:
[----:B------:R-:W-:Y:S05]  /*0eb0*/  BSYNC B0 ;  /* 0x0000000000007941 */ /* 0x000fea0003800000 */
.L_x_64421:
[----:B------:R-:W-:Y:S01]  /*0ec0*/  BSSY B0, `(.L_x_64423) ;  /* 0x0000004000007945 */ /* 0x000fe20003800000 */
[----:B------:R-:W-:Y:S05]  /*0ed0*/  @!P6 BRA `(.L_x_64424) ;  /* 0x000000200000e947 */ /* 0x000fea0003800000 */
[----:B-----5:R-:W-:-:S04]  /*0ee0*/  FMUL.FTZ R243, R163, c[0x0][0x1ec] ;  /* 0x00007b00a3f37a20 */ /* 0x020fc80000410000 */
[----:B------:R-:W-:Y:S02]  /*0ef0*/  @P0 FADD.FTZ R243, R159, R243 ;  /* 0x000000f39ff30221 */ /* 0x000fe40000010000 */
.L_x_64424:
[----:B------:R-:W-:Y:S05]  /*0f00*/  BSYNC B0 ;  /* 0x0000000000007941 */ /* 0x000fea0003800000 */
.L_x_64423:
[----:B------:R-:W-:Y:S01]  /*0f10*/  @P5 IADD3 R166, R2, 0x20, RZ ;  /* 0x0000002002a65810 */ /* 0x000fe20007ffe0ff */
[----:B------:R0:W-:Y:S04]  /*0f20*/  STG.E.128 [R164.64], R240 ;  /* 0x000000f0a4007986 */ /* 0x0001e8000c101d04 */
[----:B------:R-:W-:Y:S01]  /*0f30*/  @P5 IMAD.WIDE.U32 R166, R166, R3, c[0x0][0x170] ;  /* 0x00005c00a6a65625 */ /* 0x000fe200078e0003 */
[----:B------:R-:W2:Y:S01]  /*0f40*/  @P0 LDG.E.128 R156, [R168.64] ;  /* 0x00000004a89c0981 */ /* 0x000ea2000c1e1d00 */
[----:B------:R-:W-:-:S03]  /*0f50*/  IADD3 R176, R170, 0x40, RZ ;  /* 0x00000040aab07810 */ /* 0x000fc60007ffe0ff */
[----:B-----5:R0:W5:Y:S01]  /*0f60*/  @P5 LDG.E.128 R160, [R166.64] ;  /* 0x00000004a6a05981 */ /* 0x020162000c1e1d00 */
[----:B------:R-:W-:Y:S01]  /*0f70*/  @!P6 ISETP.NE.U32.AND P3, PT, RZ, c[0x0][0x180], PT ;  /* 0x00006000ff00ea0c */ /* 0x000fe20003f65070 */
[----:B------:R-:W-:Y:S01]  /*0f80*/  BSSY B0, `(.L_x_64425) ;  /* 0x0000011000007945 */ /* 0x000fe20003800000 */
[----:B------:R-:W-:Y:S01]  /*0f90*/  @!P6 ISETP.NE.U32.AND P1, PT, RZ, c[0x0][0x180], PT ;  /* 0x00006000ff00ea0c */ /* 0x000fe20003f25070 */
[-C--:B------:R-:W-:Y:S01]  /*0fa0*/  IMAD.WIDE.U32 R172, R172, R3.reuse, c[0x0][0x188] ;  /* 0x00006200acac7625 */ /* 0x080fe200078e0003 */
[----:B------:R-:W-:Y:S02]  /*0fb0*/  @!P6 ISETP.NE.U32.AND P2, PT, RZ, c[0x0][0x180], PT ;  /* 0x00006000ff00ea0c */ /* 0x000fe40003f45070 */
[----:B------:R-:W-:Y:S01]  /*0fc0*/  @!P6 ISETP.NE.U32.AND P4, PT, RZ, c[0x0][0x180], PT ;  /* 0x00006000ff00ea0c */ /* 0x000fe20003f85070 */
[----:B------:R-:W-:Y:S01]  /*0fd0*/  @P0 IMAD.WIDE.U32 R174, R176, R3, c[0x0][0x180] ;  /* 0x00006000b0ae0625 */ /* 0x000fe200078e0003 */
[----:B------:R-:W-:Y:S02]  /*0fe0*/  @!P6 ISETP.NE.AND.EX P1, PT, RZ, c[0x0][0x184], PT, P1 ;  /* 0x00006100ff00ea0c */ /* 0x000fe40003f25310 */
[----:B------:R-:W-:-:S02]  /*0ff0*/  @!P6 ISETP.NE.AND.EX P2, PT, RZ, c[0x0][0x184], PT, P2 ;  /* 0x00006100ff00ea0c */ /* 0x000fc40003f45320 */
[----:B------:R-:W-:Y:S02]  /*1000*/  @!P6 ISETP.NE.AND.EX P4, PT, RZ, c[0x0][0x184], PT, P4 ;  /* 0x00006100ff00ea0c */ /* 0x000fe40003f85340 */
[----:B------:R-:W-:Y:S02]  /*1010*/  @!P6 ISETP.NE.AND.EX P3, PT, RZ, c[0x0][0x184], PT, P3 ;  /* 0x00006100ff00ea0c */ /* 0x000fe40003f65330 */
[----:B--2---:R-:W-:Y:S02]  /*1020*/  @!P6 FSEL R237, R157, RZ, P1 ;  /* 0x000000ff9dede208 */ /* 0x004fe40000800000 */
[----:B------:R-:W-:Y:S02]  /*1030*/  @!P6 FSEL R238, R158, RZ, P2 ;  /* 0x000000ff9eeee208 */ /* 0x000fe40001000000 */
[----:B------:R-:W-:Y:S02]  /*1040*/  @!P6 FSEL R239, R159, RZ, P4 ;  /* 0x000000ff9fefe208 */ /* 0x000fe40002000000 */
[----:B------:R-:W-:Y:S01]  /*1050*/  @!P6 FSEL R236, R156, RZ, P3 ;  /* 0x000000ff9cece208 */ /* 0x000fe20001800000 */
[----:B------:R-:W-:Y:S05]  /*1060*/  @!P6 BRA `(.L_x_64426) ;  /* 0x000000200000e947 */ /* 0x000fea0003800000 */
[----:B0----5:R-:W-:-:S04]  /*1070*/  FMUL.FTZ R236, R160, c[0x0][0x1ec] ;  /* 0x00007b00a0ec7a20 */ /* 0x021fc80000410000 */
[----:B------:R-:W-:Y:S02]  /*1080*/  @P0 FADD.FTZ R236, R156, R236 ;  /* 0x000000ec9cec0221 */ /* 0x000fe40000010000 */
.L_x_64426:
[----:B0-----:R-:W-:Y:S05]  /*1090*/  BSYNC B0 ;  /* 0x0000000000007941 */ /* 0x001fea0003800000 */
.L_x_64425:
[----:B------:R-:W-:Y:S01]  /*10a0*/  BSSY B0, `(.L_x_64427) ;  /* 0x0000004000007945 */ /* 0x000fe20003800000 */
[----:B------:R-:W-:Y:S05]  /*10b0*/  @!P6 BRA `(.L_x_64428) ;  /* 0x000000200000e947 */ /* 0x000fea0003800000 */
[----:B-----5:R-:W-:-:S04]  /*10c0*/  FMUL.FTZ R237, R161, c[0x0][0x1ec] ;  /* 0x00007b00a1ed7a20 */ /* 0x020fc80000410000 */
[----:B------:R-:W-:Y:S02]  /*10d0*/  @P0 FADD.FTZ R237, R157, R237 ;  /* 0x000000ed9ded0221 */ /* 0x000fe40000010000 */
.L_x_64428:
[----:B------:R-:W-:Y:S05]  /*10e0*/  BSYNC B0 ;  /* 0x0000000000007941 */ /* 0x000fea0003800000 */
.L_x_64427:
[----:B------:R-:W-:Y:S01]  /*10f0*/  BSSY B0, `(.L_x_64429) ;  /* 0x0000004000007945 */ /* 0x000fe20003800000 */
[----:B------:R-:W-:Y:S05]  /*1100*/  @!P6 BRA `(.L_x_64430) ;  /* 0x000000200000e947 */ /* 0x000fea0003800000 */
[----:B-----5:R-:W-:-:S04]  /*1110*/  FMUL.FTZ R238, R162, c[0x0][0x1ec] ;  /* 0x00007b00a2ee7a20 */ /* 0x020fc80000410000 */
[----:B------:R-:W-:Y:S02]  /*1120*/  @P0 FADD.FTZ R238, R158, R238 ;  /* 0x000000ee9eee0221 */ /* 0x000fe40000010000 */
.L_x_64430:
[----:B------:R-:W-:Y:S05]  /*1130*/  BSYNC B0 ;  /* 0x0000000000007941 */ /* 0x000fea0003800000 */
.L_x_64429:
[----:B------:R-:W-:Y:S01]  /*1140*/  BSSY B0, `(.L_x_64431) ;  /* 0x0000004000007945 */ /* 0x000fe20003800000 */
[----:B------:R-:W-:Y:S05]  /*1150*/  @!P6 BRA `(.L_x_64432) ;  /* 0x000000200000e947 */ /* 0x000fea0003800000 */
[----:B-----5:R-:W-:-:S04]  /*1160*/  FMUL.FTZ R239, R163, c[0x0][0x1ec] ;  /* 0x00007b00a3ef7a20 */ /* 0x020fc80000410000 */
[----:B------:R-:W-:Y:S02]  /*1170*/  @P0 FADD.FTZ R239, R159, R239 ;  /* 0x000000ef9fef0221 */ /* 0x000fe40000010000 */
.L_x_64432:
[----:B------:R-:W-:Y:S05]  /*1180*/  BSYNC B0 ;  /* 0x0000000000007941 */ /* 0x000fea0003800000 */
.L_x_64431:
        /* <DEDUP_REMOVED lines=24> */
.L_x_64434:
[----:B0-----:R-:W-:Y:S05]  /*1310*/  BSYNC B0 ;  /* 0x0000000000007941 */ /* 0x001fea0003800000 */
.L_x_64433:
[----:B------:R-:W-:Y:S01]  /*1320*/  BSSY B0, `(.L_x_64435) ;  /* 0x0000004000007945 */ /* 0x000fe20003800000 */
[----:B------:R-:W-:Y:S05]  /*1330*/  @!P6 BRA `(.L_x_64436) ;  /* 0x000000200000e947 */ /* 0x000fea0003800000 */
[----:B-----5:R-:W-:-:S04]  /*1340*/  FMUL.FTZ R233, R161, c[0x0][0x1ec] ;  /* 0x00007b00a1e97a20 */ /* 0x020fc80000410000 */
[----:B------:R-:W-:Y:S02]  /*1350*/  @P0 FADD.FTZ R233, R157, R233 ;  /* 0x000000e99de90221 */ /* 0x000fe40000010000 */
.L_x_64436:
[----:B------:R-:W-:Y:S05]  /*1360*/  BSYNC B0 ;  /* 0x0000000000007941 */ /* 0x000fea0003800000 */
.L_x_64435:
[----:B------:R-:W-:Y:S01]  /*1370*/  BSSY B0, `(.L_x_64437) ;  /* 0x0000004000007945 */ /* 0x000fe20003800000 */
[----:B------:R-:W-:Y:S05]  /*1380*/  @!P6 BRA `(.L_x_64438) ;  /* 0x000000200000e947 */ /* 0x000fea0003800000 */
[----:B-----5:R-:W-:-:S04]  /*1390*/  FMUL.FTZ R234, R162, c[0x0][0x1ec] ;  /* 0x00007b00a2ea7a20 */ /* 0x020fc80000410000 */
[----:B------:R-:W-:Y:S02]  /*13a0*/  @P0 FADD.FTZ R234, R158, R234 ;  /* 0x000000ea9eea0221 */ /* 0x000fe40000010000 */
.L_x_64438:
[----:B------:R-:W-:Y:S05]  /*13b0*/  BSYNC B0 ;  /* 0x0000000000007941 */ /* 0x000fea0003800000 */
.L_x_64437:
[----:B------:R-:W-:Y:S01]  /*13c0*/  BSSY B0, `(.L_x_64439) ;  /* 0x0000004000007945 */ /* 0x000fe20003800000 */
[----:B------:R-:W-:Y:S05]  /*13d0*/  @!P6 BRA `(.L_x_64440) ;  /* 0x000000200000e947 */ /* 0x000fea0003800000 */
[----:B-----5:R-:W-:-:S04]  /*13e0*/  FMUL.FTZ R235, R163, c[0x0][0x1ec] ;  /* 0x00007b00a3eb7a20 */ /* 0x020fc80000410000 */
[----:B------:R-:W-:Y:S02]  /*13f0*/  @P0 FADD.FTZ R235, R159, R235 ;  /* 0x000000eb9feb0221 */ /* 0x000fe40000010000 */
.L_x_64440:
[----:B------:R-:W-:Y:S05]  /*1400*/  BSYNC B0 ;  /* 0x0000000000007941 */ /* 0x000fea0003800000 */
.L_x_64439:
        /* <DEDUP_REMOVED lines=11> */
[----:B------:R-:W-:Y:S02]  /*14c0*/  @!P6 ISETP.NE.U32.AND P4, PT, RZ, c[0x0][0x180], PT ;  /* 0x00006000ff00ea0c */ /* 0x000fe40003f85070 */
[----:B------:R-:W-:Y:S01]  /*14d0*/  @!P6 ISETP.NE.AND.EX P1, PT, RZ, c[0x0][0x184], PT, P1 ;  /* 0x00006100ff00ea0c */ /* 0x000fe20003f25310 */
[----:B0-----:R-:W-:Y:S01]  /*14e0*/  @P0 IMAD.WIDE.U32 R166, R174, R3, c[0x0][0x180] ;  /* 0x00006000aea60625 */ /* 0x001fe200078e0003 */
        /* <DEDUP_REMOVED lines=8> */
[----:B-1---5:R-:W-:-:S04]  /*1570*/  FMUL.FTZ R228, R160, c[0x0][0x1ec] ;  /* 0x00007b00a0e47a20 */ /* 0x022fc80000410000 */
[----:B------:R-:W-:Y:S02]  /*1580*/  @P0 FADD.FTZ R228, R156, R228 ;  /* 0x000000e49ce40221 */ /* 0x000fe40000010000 */
.L_x_64442:
[----:B-1----:R-:W-:Y:S05]  /*1590*/  BSYNC B0 ;  /* 0x0000000000007941 */ /* 0x002fea0003800000 */
.L_x_64441:
[----:B------:R-:W-:Y:S01]  /*15a0*/  BSSY B0, `(.L_x_64443) ;  /* 0x0000004000007945 */ /* 0x000fe20003800000 */
[----:B------:R-:W-:Y:S05]  /*15b0*/  @!P6 BRA `(.L_x_64444) ;  /* 0x000000200000e947 */ /* 0x000fea0003800000 */
[----:B-----5:R-:W-:-:S04]  /*15c0*/  FMUL.FTZ R229, R161, c[0x0][0x1ec] ;  /* 0x00007b00a1e57a20 */ /* 0x020fc80000410000 */
[----:B------:R-:W-:Y:S02]  /*15d0*/  @P0 FADD.FTZ R229, R157, R229 ;  /* 0x000000e59de50221 */ /* 0x000fe40000010000 */
.L_x_64444:
[----:B------:R-:W-:Y:S05]  /*15e0*/  BSYNC B0 ;  /* 0x0000000000007941 */ /* 0x000fea0003800000 */
.L_x_64443:
[----:B------:R-:W-:Y:S01]  /*15f0*/  BSSY B0, `(.L_x_64445) ;  /* 0x0000004000007945 */ /* 0x000fe20003800000 */
[----:B------:R-:W-:Y:S05]  /*1600*/  @!P6 BRA `(.L_x_64446) ;  /* 0x000000200000e947 */ /* 0x000fea0003800000 */
[----:B-----5:R-:W-:-:S04]  /*1610*/  FMUL.FTZ R230, R162, c[0x0][0x1ec] ;  /* 0x00007b00a2e67a20 */ /* 0x020fc80000410000 */
[----:B------:R-:W-:Y:S02]  /*1620*/  @P0 FADD.FTZ R230, R158, R230 ;  /* 0x000000e69ee60221 */ /* 0x000fe40000010000 */
.L_x_64446:
[----:B------:R-:W-:Y:S05]  /*1630*/  BSYNC B0 ;  /* 0x0000000000007941 */ /* 0x000fea0003800000 */
.L_x_64445:
[----:B------:R-:W-:Y:S01]  /*1640*/  BSSY B0, `(.L_x_64447) ;  /* 0x0000004000007945 */ /* 0x000fe20003800000 */
[----:B------:R-:W-:Y:S05]  /*1650*/  @!P6 BRA `(.L_x_64448) ;  /* 0x000000200000e947 */ /* 0x000fea0003800000 */
[----:B-----5:R-:W-:-:S04]  /*1660*/  FMUL.FTZ R231, R163, c[0x0][0x1ec] ;  /* 0x00007b00a3e77a20 */ /* 0x020fc80000410000 */
[----:B------:R-:W-:Y:S02]  /*1670*/  @P0 FADD.FTZ R231, R159, R231 ;  /* 0x000000e79fe70221 */ /* 0x000fe40000010000 */
.L_x_64448:
[----:B------:R-:W-:Y:S05]  /*1680*/  BSYNC B0 ;  /* 0x0000000000007941 */ /* 0x000fea0003800000 */
.L_x_64447:
        /* <DEDUP_REMOVED lines=24> */
.L_x_64450:
[----:B-1----:R-:W-:Y:S05]  /*1810*/  BSYNC B0 ;  /* 0x0000000000007941 */ /* 0x002fea0003800000 */
.L_x_64449:
[----:B------:R-:W-:Y:S01]  /*1820*/  BSSY B0, `(.L_x_64451) ;  /* 0x0000004000007945 */ /* 0x000fe20003800000 */
[----:B------:R-:W-:Y:S05]  /*1830*/  @!P6 BRA `(.L_x_64452) ;  /* 0x000000200000e947 */ /* 0x000fea0003800000 */
[----:B-----5:R-:W-:-:S04]  /*1840*/  FMUL.FTZ R225, R161, c[0x0][0x1ec] ;  /* 0x00007b00a1e17a20 */ /* 0x020fc80000410000 */
[----:B------:R-:W-:Y:S02]  /*1850*/  @P0 FADD.FTZ R225, R157, R225 ;  /* 0x000000e19de10221 */ /* 0x000fe40000010000 */
.L_x_64452:
[----:B------:R-:W-:Y:S05]  /*1860*/  BSYNC B0 ;  /* 0x0000000000007941 */ /* 0x000fea0003800000 */
.L_x_64451:
[----:B------:R-:W-:Y:S01]  /*1870*/  BSSY B0, `(.L_x_64453) ;  /* 0x0000004000007945 */ /* 0x000fe20003800000 */
[----:B------:R-:W-:Y:S05]  /*1880*/  @!P6 BRA `(.L_x_64454) ;  /* 0x000000200000e947 */ /* 0x000fea0003800000 */
[----:B-----5:R-:W-:-:S04]  /*1890*/  FMUL.FTZ R226, R162, c[0x0][0x1ec] ;  /* 0x00007b00a2e27a20 */ /* 0x020fc80000410000 */
[----:B------:R-:W-:Y:S02]  /*18a0*/  @P0 FADD.FTZ R226, R158, R226 ;  /* 0x000000e29ee20221 */ /* 0x000fe40000010000 */
.L_x_64454:
[----:B------:R-:W-:Y:S05]  /*18b0*/  BSYNC B0 ;  /* 0x0000000000007941 */ /* 0x000fea0003800000 */
.L_x_64453:
[----:B------:R-:W-:Y:S01]  /*18c0*/  BSSY B0, `(.L_x_64455) ;  /* 0x0000004000007945 */ /* 0x000fe20003800000 */
[----:B------:R-:W-:Y:S05]  /*18d0*/  @!P6 BRA `(.L_x_64456) ;  /* 0x000000200000e947 */ /* 0x000fea0003800000 */
[----:B-----5:R-:W-:-:S04]  /*18e0*/  FMUL.FTZ R227, R163, c[0x0][0x1ec] ;  /* 0x00007b00a3e37a20 */ /* 0x020fc80000410000 */
[----:B------:R-:W-:Y:S02]  /*18f0*/  @P0 FADD.FTZ R227, R159, R227 ;  /* 0x000000e39fe30221 */ /* 0x000fe40000010000 */
.L_x_64456:
[----:B------:R-:W-:Y:S05]  /*1900*/  BSYNC B0 ;  /* 0x0000000000007941 */ /* 0x000fea0003800000 */
.L_x_64455:
        /* <DEDUP_REMOVED lines=24> */
.L_x_64458:
[----:B-1----:R-:W-:Y:S05]  /*1a90*/  BSYNC B0 ;  /* 0x0000000000007941 */ /* 0x002fea0003800000 */
.L_x_64457:
[----:B------:R-:W-:Y:S01]  /*1aa0*/  BSSY B0, `(.L_x_64459) ;  /* 0x0000004000007945 */ /* 0x000fe20003800000 */
[----:B------:R-:W-:Y:S05]  /*1ab0*/  @!P6 BRA `(.L_x_64460) ;  /* 0x000000200000e947 */ /* 0x000fea0003800000 */
[----:B-----5:R-:W-:-:S04]  /*1ac0*/  FMUL.FTZ R221, R161, c[0x0][0x1ec] ;  /* 0x00007b00a1dd7a20 */ /* 0x020fc80000410000 */
[----:B------:R-:W-:Y:S02]  /*1ad0*/  @P0 FADD.FTZ R221, R157, R221 ;  /* 0x000000dd9ddd0221 */ /* 0x000fe40000010000 */
.L_x_64460:
[----:B------:R-:W-:Y:S05]  /*1ae0*/  BSYNC B0 ;  /* 0x0000000000007941 */ /* 0x000fea0003800000 */
.L_x_64459:
[----:B------:R-:W-:Y:S01]  /*1af0*/  BSSY B0, `(.L_x_64461) ;  /* 0x0000004000007945 */ /* 0x000fe20003800000 */
[----:B------:R-:W-:Y:S05]  /*1b00*/  @!P6 BRA `(.L_x_64462) ;  /* 0x000000200000e947 */ /* 0x000fea0003800000 */
[----:B-----5:R-:W-:-:S04]  /*1b10*/  FMUL.FTZ R222, R162, c[0x0][0x1ec] ;  /* 0x00007b00a2de7a20 */ /* 0x020fc80000410000 */
[----:B------:R-:W-:Y:S02]  /*1b20*/  @P0 FADD.FTZ R222, R158, R222 ;  /* 0x000000de9ede0221 */ /* 0x000fe40000010000 */
.L_x_64462:
[----:B------:R-:W-:Y:S05]  /*1b30*/  BSYNC B0 ;  /* 0x0000000000007941 */ /* 0x000fea0003800000 */
.L_x_64461:
[----:B------:R-:W-:Y:S01]  /*1b40*/  BSSY B0, `(.L_x_64463) ;  /* 0x0000004000007945 */ /* 0x000fe20003800000 */
[----:B------:R-:W-:Y:S05]  /*1b50*/  @!P6 BRA `(.L_x_64464) ;  /* 0x000000200000e947 */ /* 0x000fea0003800000 */
[----:B-----5:R-:W-:-:S04]  /*1b60*/  FMUL.FTZ R223, R163, c[0x0][0x1ec] ;  /* 0x00007b00a3df7a20 */ /* 0x020fc80000410000 */
[----:B------:R-:W-:Y:S02]  /*1b70*/  @P0 FADD.FTZ R223, R159, R223 ;  /* 0x000000df9fdf0221 */ /* 0x000fe40000010000 */
.L_x_64464:
[----:B------:R-:W-:Y:S05]  /*1b80*/  BSYNC B0 ;  /* 0x0000000000007941 */ /* 0x000fea0003800000 */
.L_x_64463:
        /* <DEDUP_REMOVED lines=24> */
.L_x_64466:
[----:B-1----:R-:W-:Y:S05]  /*1d10*/  BSYNC B0 ;  /* 0x0000000000007941 */ /* 0x002fea0003800000 */
.L_x_64465:
[----:B------:R-:W-:Y:S01]  /*1d20*/  BSSY B0, `(.L_x_64467) ;  /* 0x0000004000007945 */ /* 0x000fe20003800000 */
[----:B------:R-:W-:Y:S05]  /*1d30*/  @!P6 BRA `(.L_x_64468) ;  /* 0x000000200000e947 */ /* 0x000fea0003800000 */
[----:B-----5:R-:W-:-:S04]  /*1d40*/  FMUL.FTZ R217, R161, c[0x0][0x1ec] ;  /* 0x00007b00a1d97a20 */ /* 0x020fc80000410000 */
[----:B------:R-:W-:Y:S02]  /*1d50*/  @P0 FADD.FTZ R217, R157, R217 ;  /* 0x000000d99dd90221 */ /* 0x000fe40000010000 */
.L_x_64468:
[----:B------:R-:W-:Y:S05]  /*1d60*/  BSYNC B0 ;  /* 0x0000000000007941 */ /* 0x000fea0003800000 */
.L_x_64467:
[----:B------:R-:W-:Y:S01]  /*1d70*/  BSSY B0, `(.L_x_64469) ;  /* 0x0000004000007945 */ /* 0x000fe20003800000 */
[----:B------:R-:W-:Y:S05]  /*1d80*/  @!P6 BRA `(.L_x_64470) ;  /* 0x000000200000e947 */ /* 0x000fea0003800000 */
[----:B-----5:R-:W-:-:S04]  /*1d90*/  FMUL.FTZ R218, R162, c[0x0][0x1ec] ;  /* 0x00007b00a2da7a20 */ /* 0x020fc80000410000 */
[----:B------:R-:W-:Y:S02]  /*1da0*/  @P0 FADD.FTZ R218, R158, R218 ;  /* 0x000000da9eda0221 */ /* 0x000fe40000010000 */
.L_x_64470:
[----:B------:R-:W-:Y:S05]  /*1db0*/  BSYNC B0 ;  /* 0x0000000000007941 */ /* 0x000fea0003800000 */
.L_x_64469:
[----:B------:R-:W-:Y:S01]  /*1dc0*/  BSSY B0, `(.L_x_64471) ;  /* 0x0000004000007945 */ /* 0x000fe20003800000 */
[----:B------:R-:W-:Y:S05]  /*1dd0*/  @!P6 BRA `(.L_x_64472) ;  /* 0x000000200000e947 */ /* 0x000fea0003800000 */
[----:B-----5:R-:W-:-:S04]  /*1de0*/  FMUL.FTZ R219, R163, c[0x0][0x1ec] ;  /* 0x00007b00a3db7a20 */ /* 0x020fc80000410000 */
[----:B------:R-:W-:Y:S02]  /*1df0*/  @P0 FADD.FTZ R219, R159, R219 ;  /* 0x000000db9fdb0221 */ /* 0x000fe40000010000 */
.L_x_64472:
[----:B------:R-:W-:Y:S05]  /*1e00*/  BSYNC B0 ;  /* 0x0000000000007941 */ /* 0x000fea0003800000 */
.L_x_64471:
        /* <DEDUP_REMOVED lines=24> */
.L_x_64474:
[----:B-1----:R-:W-:Y:S05]  /*1f90*/  BSYNC B0 ;  /* 0x0000000000007941 */ /* 0x002fea0003800000 */
.L_x_64473:
[----:B------:R-:W-:Y:S01]  /*1fa0*/  BSSY B0, `(.L_x_64475) ;  /* 0x0000004000007945 */ /* 0x000fe20003800000 */
[----:B------:R-:W-:Y:S05]  /*1fb0*/  @!P6 BRA `(.L_x_64476) ;  /* 0x000000200000e947 */ /* 0x000fea0003800000 */
[----:B-----5:R-:W-:-:S04]  /*1fc0*/  FMUL.FTZ R213, R161, c[0x0][0x1ec] ;  /* 0x00007b00a1d57a20 */ /* 0x020fc80000410000 */
[----:B------:R-:W-:Y:S02]  /*1fd0*/  @P0 FADD.FTZ R213, R157, R213 ;  /* 0x000000d59dd50221 */ /* 0x000fe40000010000 */
.L_x_64476:
[----:B------:R-:W-:Y:S05]  /*1fe0*/  BSYNC B0 ;  /* 0x0000000000007941 */ /* 0x000fea0003800000 */
.L_x_64475:
[----:B------:R-:W-:Y:S01]  /*1ff0*/  BSSY B0, `(.L_x_64477) ;  /* 0x0000004000007945 */ /* 0x000fe20003800000 */
[----:B------:R-:W-:Y:S05]  /*2000*/  @!P6 BRA `(.L_x_64478) ;  /* 0x000000200000e947 */ /* 0x000fea0003800000 */
[----:B-----5:R-:W-:-:S04]  /*2010*/  FMUL.FTZ R214, R162, c[0x0][0x1ec] ;  /* 0x00007b00a2d67a20 */ /* 0x020fc80000410000 */
[----:B------:R-:W-:Y:S02]  /*2020*/  @P0 FADD.FTZ R214, R158, R214 ;  /* 0x000000d69ed60221 */ /* 0x000fe40000010000 */
.L_x_64478:
[----:B------:R-:W-:Y:S05]  /*2030*/  BSYNC B0 ;  /* 0x0000000000007941 */ /* 0x000fea0003800000 */
.L_x_64477:
[----:B------:R-:W-:Y:S01]  /*2040*/  BSSY B0, `(.L_x_64479) ;  /* 0x0000004000007945 */ /* 0x000fe20003800000 */
[----:B------:R-:W-:Y:S05]  /*2050*/  @!P6 BRA `(.L_x_64480) ;  /* 0x000000200000e947 */ /* 0x000fea0003800000 */
[----:B-----5:R-:W-:-:S04]  /*2060*/  FMUL.FTZ R215, R163, c[0x0][0x1ec] ;  /* 0x00007b00a3d77a20 */ /* 0x020fc80000410000 */
[----:B------:R-:W-:Y:S02]  /*2070*/  @P0 FADD.FTZ R215, R159, R215 ;  /* 0x000000d79fd70221 */ /* 0x000fe40000010000 */
.L_x_64480:
[----:B------:R-:W-:Y:S05]  /*2080*/  BSYNC B0 ;  /* 0x0000000000007941 */ /* 0x000fea0003800000 */
.L_x_64479:
        /* <DEDUP_REMOVED lines=24> */
.L_x_64482:
[----:B-1----:R-:W-:Y:S05]  /*2210*/  BSYNC B0 ;  /* 0x0000000000007941 */ /* 0x002fea0003800000 */
.L_x_64481:
[----:B------:R-:W-:Y:S01]  /*2220*/  BSSY B0, `(.L_x_64483) ;  /* 0x0000004000007945 */ /* 0x000fe20003800000 */
[----:B------:R-:W-:Y:S05]  /*2230*/  @!P6 BRA `(.L_x_64484) ;  /* 0x000000200000e947 */ /* 0x000fea0003800000 */
[----:B-----5:R-:W-:-:S04]  /*2240*/  FMUL.FTZ R209, R161, c[0x0][0x1ec] ;  /* 0x00007b00a1d17a20 */ /* 0x020fc80000410000 */
[----:B------:R-:W-:Y:S02]  /*2250*/  @P0 FADD.FTZ R209, R157, R209 ;  /* 0x000000d19dd10221 */ /* 0x000fe40000010000 */
.L_x_64484:
[----:B------:R-:W-:Y:S05]  /*2260*/  BSYNC B0 ;  /* 0x0000000000007941 */ /* 0x000fea0003800000 */
.L_x_64483:
[----:B------:R-:W-:Y:S01]  /*2270*/  BSSY B0, `(.L_x_64485) ;  /* 0x0000004000007945 */ /* 0x000fe20003800000 */
[----:B------:R-:W-:Y:S05]  /*2280*/  @!P6 BRA `(.L_x_64486) ;  /* 0x000000200000e947 */ /* 0x000fea0003800000 */
[----:B-----5:R-:W-:-:S04]  /*2290*/  FMUL.FTZ R210, R162, c[0x0][0x1ec] ;  /* 0x00007b00a2d27a20 */ /* 0x020fc80000410000 */
[----:B------:R-:W-:Y:S02]  /*22a0*/  @P0 FADD.FTZ R210, R158, R210 ;  /* 0x000000d29ed20221 */ /* 0x000fe40000010000 */
.L_x_64486:
[----:B------:R-:W-:Y:S05]  /*22b0*/  BSYNC B0 ;  /* 0x0000000000007941 */ /* 0x000fea0003800000 */
.L_x_64485:
[----:B------:R-:W-:Y:S01]  /*22c0*/  BSSY B0, `(.L_x_64487) ;  /* 0x0000004000007945 */ /* 0x000fe20003800000 */
[----:B------:R-:W-:Y:S05]  /*22d0*/  @!P6 BRA `(.L_x_64488) ;  /* 0x000000200000e947 */ /* 0x000fea0003800000 */
[----:B-----5:R-:W-:-:S04]  /*22e0*/  FMUL.FTZ R211, R163, c[0x0][0x1ec] ;  /* 0x00007b00a3d37a20 */ /* 0x020fc80000410000 */
[----:B------:R-:W-:Y:S02]  /*22f0*/  @P0 FADD.FTZ R211, R159, R211 ;  /* 0x000000d39fd30221 */ /* 0x000fe40000010000 */
.L_x_64488:
[----:B------:R-:W-:Y:S05]  /*2300*/  BSYNC B0 ;  /* 0x0000000000007941 */ /* 0x000fea0003800000 */
.L_x_64487:
        /* <DEDUP_REMOVED lines=24> */
.L_x_64490:
[----:B-1----:R-:W-:Y:S05]  /*2490*/  BSYNC B0 ;  /* 0x0000000000007941 */ /* 0x002fea0003800000 */
.L_x_64489:
[----:B------:R-:W-:Y:S01]  /*24a0*/  BSSY B0, `(.L_x_64491) ;  /* 0x0000004000007945 */ /* 0x000fe20003800000 */
[----:B------:R-:W-:Y:S05]  /*24b0*/  @!P6 BRA `(.L_x_64492) ;  /* 0x000000200000e947 */ /* 0x000fea0003800000 */
[----:B-----5:R-:W-:-:S04]  /*24c0*/  FMUL.FTZ R205, R161, c[0x0][0x1ec] ;  /* 0x00007b00a1cd7a20 */ /* 0x020fc80000410000 */
[----:B------:R-:W-:Y:S02]  /*24d0*/  @P0 FADD.FTZ R205, R157, R205 ;  /* 0x000000cd9dcd0221 */ /* 0x000fe40000010000 */
.L_x_64492:
[----:B------:R-:W-:Y:S05]  /*24e0*/  BSYNC B0 ;  /* 0x0000000000007941 */ /* 0x000fea0003800000 */
.L_x_64491:
[----:B------:R-:W-:Y:S01]  /*24f0*/  BSSY B0, `(.L_x_64493) ;  /* 0x0000004000007945 */ /* 0x000fe20003800000 */
[----:B------:R-:W-:Y:S05]  /*2500*/  @!P6 BRA `(.L_x_64494) ;  /* 0x000000200000e947 */ /* 0x000fea0003800000 */
[----:B-----5:R-:W-:-:S04]  /*2510*/  FMUL.FTZ R206, R162, c[0x0][0x1ec] ;  /* 0x00007b00a2ce7a20 */ /* 0x020fc80000410000 */
[----:B------:R-:W-:Y:S02]  /*2520*/  @P0 FADD.FTZ R206, R158, R206 ;  /* 0x000000ce9ece0221 */ /* 0x000fe40000010000 */
.L_x_64494:
[----:B------:R-:W-:Y:S05]  /*2530*/  BSYNC B0 ;  /* 0x0000000000007941 */ /* 0x000fea0003800000 */
.L_x_64493:
[----:B------:R-:W-:Y:S01]  /*2540*/  BSSY B0, `(.L_x_64495) ;  /* 0x0000004000007945 */ /* 0x000fe20003800000 */
[----:B------:R-:W-:Y:S05]  /*2550*/  @!P6 BRA `(.L_x_64496) ;  /* 0x000000200000e947 */ /* 0x000fea0003800000 */
[----:B-----5:R-:W-:-:S04]  /*2560*/  FMUL.FTZ R207, R163, c[0x0][0x1ec] ;  /* 0x00007b00a3cf7a20 */ /* 0x020fc80000410000 */
[----:B------:R-:W-:Y:S02]  /*2570*/  @P0 FADD.FTZ R207, R159, R207 ;  /* 0x000000cf9fcf0221 */ /* 0x000fe40000010000 */
.L_x_64496:
[----:B------:R-:W-:Y:S05]  /*2580*/  BSYNC B0 ;  /* 0x0000000000007941 */ /* 0x000fea0003800000 */
.L_x_64495:
        /* <DEDUP_REMOVED lines=24> */
.L_x_64498:
[----:B-1----:R-:W-:Y:S05]  /*2710*/  BSYNC B0 ;  /* 0x0000000000007941 */ /* 0x002fea0003800000 */
.L_x_64497:
[----:B------:R-:W-:Y:S01]  /*2720*/  BSSY B0, `(.L_x_64499) ;  /* 0x0000004000007945 */ /* 0x000fe20003800000 */
[----:B------:R-:W-:Y:S05]  /*2730*/  @!P6 BRA `(.L_x_64500) ;  /* 0x000000200000e947 */ /* 0x000fea0003800000 */
[----:B-----5:R-:W-:-:S04]  /*2740*/  FMUL.FTZ R201, R161, c[0x0][0x1ec] ;  /* 0x00007b00a1c97a20 */ /* 0x020fc80000410000 */
[----:B------:R-:W-:Y:S02]  /*2750*/  @P0 FADD.FTZ R201, R157, R201 ;  /* 0x000000c99dc90221 */ /* 0x000fe40000010000 */
.L_x_64500:
[----:B------:R-:W-:Y:S05]  /*2760*/  BSYNC B0 ;  /* 0x0000000000007941 */ /* 0x000fea0003800000 */
.L_x_64499:
[----:B------:R-:W-:Y:S01]  /*2770*/  BSSY B0, `(.L_x_64501) ;  /* 0x0000004000007945 */ /* 0x000fe20003800000 */
[----:B------:R-:W-:Y:S05]  /*2780*/  @!P6 BRA `(.L_x_64502) ;  /* 0x000000200000e947 */ /* 0x000fea0003800000 */
[----:B-----5:R-:W-:-:S04]  /*2790*/  FMUL.FTZ R202, R162, c[0x0][0x1ec] ;  /* 0x00007b00a2ca7a20 */ /* 0x020fc80000410000 */
[----:B------:R-:W-:Y:S02]  /*27a0*/  @P0 FADD.FTZ R202, R158, R202 ;  /* 0x000000ca9eca0221 */ /* 0x000fe40000010000 */
.L_x_64502:
[----:B------:R-:W-:Y:S05]  /*27b0*/  BSYNC B0 ;  /* 0x0000000000007941 */ /* 0x000fea0003800000 */
.L_x_64501:
[----:B------:R-:W-:Y:S01]  /*27c0*/  BSSY B0, `(.L_x_64503) ;  /* 0x0000004000007945 */ /* 0x000fe20003800000 */
[----:B------:R-:W-:Y:S05]  /*27d0*/  @!P6 BRA `(.L_x_64504) ;  /* 0x000000200000e947 */ /* 0x000fea0003800000 */
[----:B-----5:R-:W-:-:S04]  /*27e0*/  FMUL.FTZ R203, R163, c[0x0][0x1ec] ;  /* 0x00007b00a3cb7a20 */ /* 0x020fc80000410000 */
[----:B------:R-:W-:Y:S02]  /*27f0*/  @P0 FADD.FTZ R203, R159, R203 ;  /* 0x000000cb9fcb0221 */ /* 0x000fe40000010000 */
.L_x_64504:
[----:B------:R-:W-:Y:S05]  /*2800*/  BSYNC B0 ;  /* 0x0000000000007941 */ /* 0x000fea0003800000 */
.L_x_64503:
        /* <DEDUP_REMOVED lines=24> */
.L_x_64506:
[----:B-1----:R-:W-:Y:S05]  /*2990*/  BSYNC B0 ;  /* 0x0000000000007941 */ /* 0x002fea0003800000 */
.L_x_64505:
[----:B------:R-:W-:Y:S01]  /*29a0*/  BSSY B0, `(.L_x_64507) ;  /* 0x0000004000007945 */ /* 0x000fe20003800000 */
[----:B------:R-:W-:Y:S05]  /*29b0*/  @!P6 BRA `(.L_x_64508) ;  /* 0x000000200000e947 */ /* 0x000fea0003800000 */
[----:B-----5:R-:W-:-:S04]  /*29c0*/  FMUL.FTZ R193, R161, c[0x0][0x1ec] ;  /* 0x00007b00a1c17a20 */ /* 0x020fc80000410000 */
[----:B------:R-:W-:Y:S02]  /*29d0*/  @P0 FADD.FTZ R193, R157, R193 ;  /* 0x000000c19dc10221 */ /* 0x000fe40000010000 */
.L_x_64508:
[----:B------:R-:W-:Y:S05]  /*29e0*/  BSYNC B0 ;  /* 0x0000000000007941 */ /* 0x000fea0003800000 */
.L_x_64507:
[----:B------:R-:W-:Y:S01]  /*29f0*/  BSSY B0, `(.L_x_64509) ;  /* 0x0000004000007945 */ /* 0x000fe20003800000 */
[----:B------:R-:W-:Y:S05]  /*2a00*/  @!P6 BRA `(.L_x_64510) ;  /* 0x000000200000e947 */ /* 0x000fea0003800000 */
[----:B-----5:R-:W-:-:S04]  /*2a10*/  FMUL.FTZ R194, R162, c[0x0][0x1ec] ;  /* 0x00007b00a2c27a20 */ /* 0x020fc80000410000 */
[----:B------:R-:W-:Y:S02]  /*2a20*/  @P0 FADD.FTZ R194, R158, R194 ;  /* 0x000000c29ec20221 */ /* 0x000fe40000010000 */
.L_x_64510:
[----:B------:R-:W-:Y:S05]  /*2a30*/  BSYNC B0 ;  /* 0x0000000000007941 */ /* 0x000fea0003800000 */
.L_x_64509:
[----:B------:R-:W-:Y:S01]  /*2a40*/  BSSY B0, `(.L_x_64511) ;  /* 0x0000004000007945 */ /* 0x000fe20003800000 */
[----:B------:R-:W-:Y:S05]  /*2a50*/  @!P6 BRA `(.L_x_64512) ;  /* 0x000000200000e947 */ /* 0x000fea0003800000 */
[----:B-----5:R-:W-:-:S04]  /*2a60*/  FMUL.FTZ R195, R163, c[0x0][0x1ec] ;  /* 0x00007b00a3c37a20 */ /* 0x020fc80000410000 */
[----:B------:R-:W-:Y:S02]  /*2a70*/  @P0 FADD.FTZ R195, R159, R195 ;  /* 0x000000c39fc30221 */ /* 0x000fe40000010000 */
.L_x_64512:
[----:B------:R-:W-:Y:S05]  /*2a80*/  BSYNC B0 ;  /* 0x0000000000007941 */ /* 0x000fea0003800000 */
.L_x_64511:
        /* <DEDUP_REMOVED lines=24> */
.L_x_64514:
[----:B-1----:R-:W-:Y:S05]  /*2c10*/  BSYNC B0 ;  /* 0x0000000000007941 */ /* 0x002fea0003800000 */
.L_x_64513:
[----:B------:R-:W-:Y:S01]  /*2c20*/  BSSY B0, `(.L_x_64515) ;  /* 0x0000004000007945 */ /* 0x000fe20003800000 */
[----:B------:R-:W-:Y:S05]  /*2c30*/  @!P6 BRA `(.L_x_64516) ;  /* 0x000000200000e947 */ /* 0x000fea0003800000 */
[----:B-----5:R-:W-:-:S04]  /*2c40*/  FMUL.FTZ R197, R161, c[0x0][0x1ec] ;  /* 0x00007b00a1c57a20 */ /* 0x020fc80000410000 */
[----:B------:R-:W-:Y:S02]  /*2c50*/  @P0 FADD.FTZ R197, R157, R197 ;  /* 0x000000c59dc50221 */ /* 0x000fe40000010000 */
.L_x_64516:
[----:B------:R-:W-:Y:S05]  /*2c60*/  BSYNC B0 ;  /* 0x0000000000007941 */ /* 0x000fea0003800000 */
.L_x_64515:
[----:B------:R-:W-:Y:S01]  /*2c70*/  BSSY B0, `(.L_x_64517) ;  /* 0x0000004000007945 */ /* 0x000fe20003800000 */
[----:B------:R-:W-:Y:S05]  /*2c80*/  @!P6 BRA `(.L_x_64518) ;  /* 0x000000200000e947 */ /* 0x000fea0003800000 */
[----:B-----5:R-:W-:-:S04]  /*2c90*/  FMUL.FTZ R198, R162, c[0x0][0x1ec] ;  /* 0x00007b00a2c67a20 */ /* 0x020fc80000410000 */
[----:B------:R-:W-:Y:S02]  /*2ca0*/  @P0 FADD.FTZ R198, R158, R198 ;  /* 0x000000c69ec60221 */ /* 0x000fe40000010000 */
.L_x_64518:
[----:B------:R-:W-:Y:S05]  /*2cb0*/  BSYNC B0 ;  /* 0x0000000000007941 */ /* 0x000fea0003800000 */
.L_x_64517:
[----:B------:R-:W-:Y:S01]  /*2cc0*/  BSSY B0, `(.L_x_64519) ;  /* 0x0000004000007945 */ /* 0x000fe20003800000 */
[----:B------:R-:W-:Y:S05]  /*2cd0*/  @!P6 BRA `(.L_x_64520) ;  /* 0x000000200000e947 */ /* 0x000fea0003800000 */
[----:B-----5:R-:W-:-:S04]  /*2ce0*/  FMUL.FTZ R199, R163, c[0x0][0x1ec] ;  /* 0x00007b00a3c77a20 */ /* 0x020fc80000410000 */
[----:B------:R-:W-:Y:S02]  /*2cf0*/  @P0 FADD.FTZ R199, R159, R199 ;  /* 0x000000c79fc70221 */ /* 0x000fe40000010000 */
.L_x_64520:
[----:B------:R-:W-:Y:S05]  /*2d00*/  BSYNC B0 ;  /* 0x0000000000007941 */ /* 0x000fea0003800000 */
.L_x_64519:
        /* <DEDUP_REMOVED lines=24> */
.L_x_64522:
[----:B-1----:R-:W-:Y:S05]  /*2e90*/  BSYNC B0 ;  /* 0x0000000000007941 */ /* 0x002fea0003800000 */
.L_x_64521:
[----:B------:R-:W-:Y:S01]  /*2ea0*/  BSSY B0, `(.L_x_64523) ;  /* 0x0000004000007945 */ /* 0x000fe20003800000 */
[----:B------:R-:W-:Y:S05]  /*2eb0*/  @!P6 BRA `(.L_x_64524) ;  /* 0x000000200000e947 */ /* 0x000fea0003800000 */
[----:B-----5:R-:W-:-:S04]  /*2ec0*/  FMUL.FTZ R189, R161, c[0x0][0x1ec] ;  /* 0x00007b00a1bd7a20 */ /* 0x020fc80000410000 */
[----:B------:R-:W-:Y:S02]  /*2ed0*/  @P0 FADD.FTZ R189, R157, R189 ;  /* 0x000000bd9dbd0221 */ /* 0x000fe40000010000 */
.L_x_64524:
[----:B------:R-:W-:Y:S05]  /*2ee0*/  BSYNC B0 ;  /* 0x0000000000007941 */ /* 0x000fea0003800000 */
.L_x_64523:
[----:B------:R-:W-:Y:S01]  /*2ef0*/  BSSY B0, `(.L_x_64525) ;  /* 0x0000004000007945 */ /* 0x000fe20003800000 */
[----:B------:R-:W-:Y:S05]  /*2f00*/  @!P6 BRA `(.L_x_64526) ;  /* 0x000000200000e947 */ /* 0x000fea0003800000 */
[----:B-----5:R-:W-:-:S04]  /*2f10*/  FMUL.FTZ R190, R162, c[0x0][0x1ec] ;  /* 0x00007b00a2be7a20 */ /* 0x020fc80000410000 */
[----:B------:R-:W-:Y:S02]  /*2f20*/  @P0 FADD.FTZ R190, R158, R190 ;  /* 0x000000be9ebe0221 */ /* 0x000fe40000010000 */
.L_x_64526:
[----:B------:R-:W-:Y:S05]  /*2f30*/  BSYNC B0 ;  /* 0x0000000000007941 */ /* 0x000fea0003800000 */
.L_x_64525:
[----:B------:R-:W-:Y:S01]  /*2f40*/  BSSY B0, `(.L_x_64527) ;  /* 0x0000004000007945 */ /* 0x000fe20003800000 */
[----:B------:R-:W-:Y:S05]  /*2f50*/  @!P6 BRA `(.L_x_64528) ;  /* 0x000000200000e947 */ /* 0x000fea0003800000 */
[----:B-----5:R-:W-:-:S04]  /*2f60*/  FMUL.FTZ R191, R163, c[0x0][0x1ec] ;  /* 0x00007b00a3bf7a20 */ /* 0x020fc80000410000 */
[----:B------:R-:W-:Y:S02]  /*2f70*/  @P0 FADD.FTZ R191, R159, R191 ;  /* 0x000000bf9fbf0221 */ /* 0x000fe40000010000 */
.L_x_64528:
[----:B------:R-:W-:Y:S05]  /*2f80*/  BSYNC B0 ;  /* 0x0000000000007941 */ /* 0x000fea0003800000 */
.L_x_64527:
        /* <DEDUP_REMOVED lines=24> */
.L_x_64530:
[----:B-1----:R-:W-:Y:S05]  /*3110*/  BSYNC B0 ;  /* 0x0000000000007941 */ /* 0x002fea0003800000 */
.L_x_64529:
[----:B------:R-:W-:Y:S01]  /*3120*/  BSSY B0, `(.L_x_64531) ;  /* 0x0000004000007945 */ /* 0x000fe20003800000 */
[----:B------:R-:W-:Y:S05]  /*3130*/  @!P6 BRA `(.L_x_64532) ;  /* 0x000000200000e947 */ /* 0x000fea0003800000 */
[----:B-----5:R-:W-:-:S04]  /*3140*/  FMUL.FTZ R185, R161, c[0x0][0x1ec] ;  /* 0x00007b00a1b97a20 */ /* 0x020fc80000410000 */
[----:B------:R-:W-:Y:S02]  /*3150*/  @P0 FADD.FTZ R185, R157, R185 ;  /* 0x000000b99db90221 */ /* 0x000fe40000010000 */
.L_x_64532:
[----:B------:R-:W-:Y:S05]  /*3160*/  BSYNC B0 ;  /* 0x0000000000007941 */ /* 0x000fea0003800000 */
.L_x_64531:
[----:B------:R-:W-:Y:S01]  /*3170*/  BSSY B0, `(.L_x_64533) ;  /* 0x0000004000007945 */ /* 0x000fe20003800000 */
[----:B------:R-:W-:Y:S05]  /*3180*/  @!P6 BRA `(.L_x_64534) ;  /* 0x000000200000e947 */ /* 0x000fea0003800000 */
[----:B-----5:R-:W-:-:S04]  /*3190*/  FMUL.FTZ R186, R162, c[0x0][0x1ec] ;  /* 0x00007b00a2ba7a20 */ /* 0x020fc80000410000 */
[----:B------:R-:W-:Y:S02]  /*31a0*/  @P0 FADD.FTZ R186, R158, R186 ;  /* 0x000000ba9eba0221 */ /* 0x000fe40000010000 */
.L_x_64534:
[----:B------:R-:W-:Y:S05]  /*31b0*/  BSYNC B0 ;  /* 0x0000000000007941 */ /* 0x000fea0003800000 */
.L_x_64533:
[----:B------:R-:W-:Y:S01]  /*31c0*/  BSSY B0, `(.L_x_64535) ;  /* 0x0000004000007945 */ /* 0x000fe20003800000 */
[----:B------:R-:W-:Y:S05]  /*31d0*/  @!P6 BRA `(.L_x_64536) ;  /* 0x000000200000e947 */ /* 0x000fea0003800000 */
[----:B-----5:R-:W-:-:S04]  /*31e0*/  FMUL.FTZ R187, R163, c[0x0][0x1ec] ;  /* 0x00007b00a3bb7a20 */ /* 0x020fc80000410000 */
[----:B------:R-:W-:Y:S02]  /*31f0*/  @P0 FADD.FTZ R187, R159, R187 ;  /* 0x000000bb9fbb0221 */ /* 0x000fe40000010000 */
.L_x_64536:
[----:B------:R-:W-:Y:S05]  /*3200*/  BSYNC B0 ;  /* 0x0000000000007941 */ /* 0x000fea0003800000 */
.L_x_64535:
        /* <DEDUP_REMOVED lines=24> */
.L_x_64538:
[----:B0-----:R-:W-:Y:S05]  /*3390*/  BSYNC B0 ;  /* 0x0000000000007941 */ /* 0x001fea0003800000 */
.L_x_64537:
[----:B------:R-:W-:Y:S01]  /*33a0*/  BSSY B0, `(.L_x_64539) ;  /* 0x0000004000007945 */ /* 0x000fe20003800000 */
[----:B------:R-:W-:Y:S05]  /*33b0*/  @!P6 BRA `(.L_x_64540) ;  /* 0x000000200000e947 */ /* 0x000fea0003800000 */
[----:B-----5:R-:W-:-:S04]  /*33c0*/  FMUL.FTZ R181, R161, c[0x0][0x1ec] ;  /* 0x00007b00a1b57a20 */ /* 0x020fc80000410000 */
[----:B------:R-:W-:Y:S02]  /*33d0*/  @P0 FADD.FTZ R181, R157, R181 ;  /* 0x000000b59db50221 */ /* 0x000fe40000010000 */
.L_x_64540:
[----:B------:R-:W-:Y:S05]  /*33e0*/  BSYNC B0 ;  /* 0x0000000000007941 */ /* 0x000fea0003800000 */
.L_x_64539:
[----:B------:R-:W-:Y:S01]  /*33f0*/  BSSY B0, `(.L_x_64541) ;  /* 0x0000004000007945 */ /* 0x000fe20003800000 */
[----:B------:R-:W-:Y:S05]  /*3400*/  @!P6 BRA `(.L_x_64542) ;  /* 0x000000200000e947 */ /* 0x000fea0003800000 */
[----:B-----5:R-:W-:-:S04]  /*3410*/  FMUL.FTZ R182, R162, c[0x0][0x1ec] ;  /* 0x00007b00a2b67a20 */ /* 0x020fc80000410000 */
[----:B------:R-:W-:Y:S02]  /*3420*/  @P0 FADD.FTZ R182, R158, R182 ;  /* 0x000000b69eb60221 */ /* 0x000fe40000010000 */
.L_x_64542:
[----:B------:R-:W-:Y:S05]  /*3430*/  BSYNC B0 ;  /* 0x0000000000007941 */ /* 0x000fea0003800000 */
.L_x_64541:
[----:B------:R-:W-:Y:S01]  /*3440*/  BSSY B0, `(.L_x_64543) ;  /* 0x0000004000007945 */ /* 0x000fe20003800000 */
[----:B------:R-:W-:Y:S05]  /*3450*/  @!P6 BRA `(.L_x_64544) ;  /* 0x000000200000e947 */ /* 0x000fea0003800000 */
[----:B-----5:R-:W-:-:S04]  /*3460*/  FMUL.FTZ R183, R163, c[0x0][0x1ec] ;  /* 0x00007b00a3b77a20 */ /* 0x020fc80000410000 */
[----:B------:R-:W-:Y:S02]  /*3470*/  @P0 FADD.FTZ R183, R159, R183 ;  /* 0x000000b79fb70221 */ /* 0x000fe40000010000 */
.L_x_64544:
[----:B------:R-:W-:Y:S05]  /*3480*/  BSYNC B0 ;  /* 0x0000000000007941 */ /* 0x000fea0003800000 */
.L_x_64543:
[----:B------:R0:W-:Y:S04]  /*3490*/  STG.E.128 [R172.64], R180 ;  /* 0x000000b4ac007986 */ /* 0x0001e8000c101d04 */
[----:B------:R-:W2:Y:S01]  /*34a0*/  @P0 LDG.E.128 R156, [R176.64] ;  /* 0x00000004b09c0981 */ /* 0x000ea2000c1e1d00 */
[----:B------:R-:W-:Y:S02]  /*34b0*/  @P5 IADD3 R166, R2, 0x200, RZ ;  /* 0x0000020002a65810 */ /* 0x000fe40007ffe0ff */
[----:B------:R-:W-:Y:S02]  /*34c0*/  @!P6 ISETP.NE.U32.AND P2, PT, RZ, c[0x0][0x180], PT ;  /* 0x00006000ff00ea0c */ /* 0x000fe40003f45070 */
[----:B------:R-:W-:Y:S01]  /*34d0*/  @!P6 ISETP.NE.U32.AND P4, PT, RZ, c[0x0][0x180], PT ;  /* 0x00006000ff00ea0c */ /* 0x000fe20003f85070 */
[----:B------:R-:W-:Y:S01]  /*34e0*/  @P5 IMAD.WIDE.U32 R166, R166, R3, c[0x0][0x170] ;  /* 0x00005c00a6a65625 */ /* 0x000fe200078e0003 */
[----:B------:R-:W-:Y:S01]  /*34f0*/  @!P6 ISETP.NE.U32.AND P3, PT, RZ, c[0x0][0x180], PT ;  /* 0x00006000ff00ea0c */ /* 0x000fe20003f65070 */
[----:B------:R-:W-:Y:S01]  /*3500*/  BSSY B0, `(.L_x_64545) ;  /* 0x000000f000007945 */ /* 0x000fe20003800000 */
[----:B------:R-:W-:-:S02]  /*3510*/  @!P6 ISETP.NE.U32.AND P1, PT, RZ, c[0x0][0x180], PT ;  /* 0x00006000ff00ea0c */ /* 0x000fc40003f25070 */
[----:B------:R-:W-:Y:S01]  /*3520*/  @!P6 ISETP.NE.AND.EX P2, PT, RZ, c[0x0][0x184], PT, P2 ;  /* 0x00006100ff00ea0c */ /* 0x000fe20003f45320 */
[----:B-----5:R1:W5:Y:S01]  /*3530*/  @P5 LDG.E.128 R160, [R166.64] ;  /* 0x00000004a6a05981 */ /* 0x020362000c1e1d00 */
[----:B------:R-:W-:Y:S02]  /*3540*/  @!P6 ISETP.NE.AND.EX P4, PT, RZ, c[0x0][0x184], PT, P4 ;  /* 0x00006100ff00ea0c */ /* 0x000fe40003f85340 */
[----:B------:R-:W-:Y:S01]  /*3550*/  @!P6 ISETP.NE.AND.EX P3, PT, RZ, c[0x0][0x184], PT, P3 ;  /* 0x00006100ff00ea0c */ /* 0x000fe20003f65330 */
[----:B------:R-:W-:Y:S01]  /*3560*/  IMAD.WIDE.U32 R168, R178, R3, c[0x0][0x188] ;  /* 0x00006200b2a87625 */ /* 0x000fe200078e0003 */
[----:B------:R-:W-:Y:S02]  /*3570*/  IADD3 R174, R170, 0x220, RZ ;  /* 0x00000220aaae7810 */ /* 0x000fe40007ffe0ff */
[----:B------:R-:W-:Y:S02]  /*3580*/  @!P6 ISETP.NE.AND.EX P1, PT, RZ, c[0x0][0x184], PT, P1 ;  /* 0x00006100ff00ea0c */ /* 0x000fe40003f25310 */
[----:B--2---:R-:W-:-:S02]  /*3590*/  @!P6 FSEL R165, R157, RZ, P2 ;  /* 0x000000ff9da5e208 */ /* 0x004fc40001000000 */
[----:B-1----:R-:W-:Y:S02]  /*35a0*/  @!P6 FSEL R166, R158, RZ, P4 ;  /* 0x000000ff9ea6e208 */ /* 0x002fe40002000000 */
[----:B------:R-:W-:Y:S01]  /*35b0*/  @!P6 FSEL R164, R156, RZ, P3 ;  /* 0x000000ff9ca4e208 */ /* 0x000fe20001800000 */
[----:B------:R-:W-:Y:S05]  /*35c0*/  @!P6 BRA `(.L_x_64546) ;  /* 0x000000200000e947 */ /* 0x000fea0003800000 */
[----:B0----5:R-:W-:-:S04]  /*35d0*/  FMUL.FTZ R164, R160, c[0x0][0x1ec] ;  /* 0x00007b00a0a47a20 */ /* 0x021fc80000410000 */
[----:B------:R-:W-:Y:S02]  /*35e0*/  @P0 FADD.FTZ R164, R156, R164 ;  /* 0x000000a49ca40221 */ /* 0x000fe40000010000 */
.L_x_64546:
[----:B0-----:R-:W-:Y:S05]  /*35f0*/  BSYNC B0 ;  /* 0x0000000000007941 */ /* 0x001fea0003800000 */
.L_x_64545:
[----:B------:R-:W-:Y:S01]  /*3600*/  BSSY B0, `(.L_x_64547) ;  /* 0x0000004000007945 */ /* 0x000fe20003800000 */
[----:B------:R-:W-:Y:S05]  /*3610*/  @!P6 BRA `(.L_x_64548) ;  /* 0x000000200000e947 */ /* 0x000fea0003800000 */
[----:B-----5:R-:W-:-:S04]  /*3620*/  FMUL.FTZ R165, R161, c[0x0][0x1ec] ;  /* 0x00007b00a1a57a20 */ /* 0x020fc80000410000 */
[----:B------:R-:W-:Y:S02]  /*3630*/  @P0 FADD.FTZ R165, R157, R165 ;  /* 0x000000a59da50221 */ /* 0x000fe40000010000 */
.L_x_64548:
[----:B------:R-:W-:Y:S05]  /*3640*/  BSYNC B0 ;  /* 0x0000000000007941 */ /* 0x000fea0003800000 */
.L_x_64547:
[----:B------:R-:W-:Y:S01]  /*3650*/  BSSY B0, `(.L_x_64549) ;  /* 0x0000004000007945 */ /* 0x000fe20003800000 */
[----:B------:R-:W-:Y:S05]  /*3660*/  @!P6 BRA `(.L_x_64550) ;  /* 0x000000200000e947 */ /* 0x000fea0003800000 */
[----:B-----5:R-:W-:-:S04]  /*3670*/  FMUL.FTZ R166, R162, c[0x0][0x1ec] ;  /* 0x00007b00a2a67a20 */ /* 0x020fc80000410000 */
[----:B------:R-:W-:Y:S02]  /*3680*/  @P0 FADD.FTZ R166, R158, R166 ;  /* 0x000000a69ea60221 */ /* 0x000fe40000010000 */
.L_x_64550:
[----:B------:R-:W-:Y:S05]  /*3690*/  BSYNC B0 ;  /* 0x0000000000007941 */ /* 0x000fea0003800000 */
.L_x_64549:
[----:B------:R-:W-:Y:S01]  /*36a0*/  BSSY B0, `(.L_x_64551) ;  /* 0x0000005000007945 */ /* 0x000fe20003800000 */
[----:B------:R-:W-:Y:S01]  /*36b0*/  @!P6 FSEL R167, R159, RZ, P1 ;  /* 0x000000ff9fa7e208 */ /* 0x000fe20000800000 */
[----:B------:R-:W-:Y:S05]  /*36c0*/  @!P6 BRA `(.L_x_64552) ;  /* 0x000000200000e947 */ /* 0x000fea0003800000 */
[----:B-----5:R-:W-:-:S04]  /*36d0*/  FMUL.FTZ R167, R163, c[0x0][0x1ec] ;  /* 0x00007b00a3a77a20 */ /* 0x020fc80000410000 */
[----:B------:R-:W-:Y:S02]  /*36e0*/  @P0 FADD.FTZ R167, R159, R167 ;  /* 0x000000a79fa70221 */ /* 0x000fe40000010000 */
.L_x_64552:
[----:B------:R-:W-:Y:S05]  /*36f0*/  BSYNC B0 ;  /* 0x0000000000007941 */ /* 0x000fea0003800000 */
.L_x_64551:
[----:B------:R-:W-:Y:S01]  /*3700*/  @P5 IADD3 R176, R2, 0x220, RZ ;  /* 0x0000022002b05810 */ /* 0x000fe20007ffe0ff */
[----:B------:R-:W-:Y:S01]  /*3710*/  @P0 IMAD.WIDE.U32 R172, R174, R3, c[0x0][0x180] ;  /* 0x00006000aeac0625 */ /* 0x000fe200078e0003 */
[----:B------:R0:W-:Y:S04]  /*3720*/  STG.E.128 [R168.64], R164 ;  /* 0x000000a4a8007986 */ /* 0x0001e8000c101d04 */
[----:B------:R-:W2:Y:S01]  /*3730*/  @P0 LDG.E.128 R156, [R172.64] ;  /* 0x00000004ac9c0981 */ /* 0x000ea2000c1e1d00 */
[----:B------:R-:W-:Y:S01]  /*3740*/  @!P6 ISETP.NE.U32.AND P3, PT, RZ, c[0x0][0x180], PT ;  /* 0x00006000ff00ea0c */ /* 0x000fe20003f65070 */
[----:B------:R-:W-:Y:S01]  /*3750*/  BSSY B0, `(.L_x_64553) ;  /* 0x000000e000007945 */ /* 0x000fe20003800000 */
[----:B------:R-:W-:Y:S02]  /*3760*/  @!P6 ISETP.NE.U32.AND P2, PT, RZ, c[0x0][0x180], PT ;  /* 0x00006000ff00ea0c */ /* 0x000fe40003f45070 */
[----:B------:R-:W-:-:S02]  /*3770*/  @!P6 ISETP.NE.U32.AND P1, PT, RZ, c[0x0][0x180], PT ;  /* 0x00006000ff00ea0c */ /* 0x000fc40003f25070 */
[----:B------:R-:W-:Y:S02]  /*3780*/  @!P6 ISETP.NE.U32.AND P4, PT, RZ, c[0x0][0x180], PT ;  /* 0x00006000ff00ea0c */ /* 0x000fe40003f85070 */
[----:B------:R-:W-:Y:S02]  /*3790*/  @!P6 ISETP.NE.AND.EX P3, PT, RZ, c[0x0][0x184], PT, P3 ;  /* 0x00006100ff00ea0c */ /* 0x000fe40003f65330 */
[----:B------:R-:W-:Y:S02]  /*37a0*/  @!P6 ISETP.NE.AND.EX P2, PT, RZ, c[0x0][0x184], PT, P2 ;  /* 0x00006100ff00ea0c */ /* 0x000fe40003f45320 */
[----:B------:R-:W-:Y:S01]  /*37b0*/  @!P6 ISETP.NE.AND.EX P1, PT, RZ, c[0x0][0x184], PT, P1 ;  /* 0x00006100ff00ea0c */ /* 0x000fe20003f25310 */
[----:B0-----:R-:W-:Y:S01]  /*37c0*/  @P5 IMAD.WIDE.U32 R168, R176, R3, c[0x0][0x170] ;  /* 0x00005c00b0a85625 */ /* 0x001fe200078e0003 */
[----:B------:R-:W-:-:S04]  /*37d0*/  @!P6 ISETP.NE.AND.EX P4, PT, RZ, c[0x0][0x184], PT, P4 ;  /* 0x00006100ff00ea0c */ /* 0x000fc80003f85340 */
[----:B-----5:R0:W5:Y:S01]  /*37e0*/  @P5 LDG.E.128 R160, [R168.64] ;  /* 0x00000004a8a05981 */ /* 0x020162000c1e1d00 */
[----:B--2---:R-:W-:Y:S01]  /*37f0*/  @!P6 FSEL R176, R156, RZ, P3 ;  /* 0x000000ff9cb0e208 */ /* 0x004fe20001800000 */
[----:B------:R-:W-:Y:S05]  /*3800*/  @!P6 BRA `(.L_x_64554) ;  /* 0x000000200000e947 */ /* 0x000fea0003800000 */
[----:B0----5:R-:W-:-:S04]  /*3810*/  FMUL.FTZ R176, R160, c[0x0][0x1ec] ;  /* 0x00007b00a0b07a20 */ /* 0x021fc80000410000 */
[----:B------:R-:W-:Y:S02]  /*3820*/  @P0 FADD.FTZ R176, R156, R176 ;  /* 0x000000b09cb00221 */ /* 0x000fe40000010000 */
.L_x_64554:
[----:B0-----:R-:W-:Y:S05]  /*3830*/  BSYNC B0 ;  /* 0x0000000000007941 */ /* 0x001fea0003800000 */
.L_x_64553:
[----:B------:R-:W-:Y:S01]  /*3840*/  BSSY B0, `(.L_x_64555) ;  /* 0x0000005000007945 */ /* 0x000fe20003800000 */
[----:B------:R-:W-:Y:S01]  /*3850*/  @!P6 FSEL R177, R157, RZ, P2 ;  /* 0x000000ff9db1e208 */ /* 0x000fe20001000000 */
[----:B------:R-:W-:Y:S05]  /*3860*/  @!P6 BRA `(.L_x_64556) ;  /* 0x000000200000e947 */ /* 0x000fea0003800000 */
[----:B-----5:R-:W-:-:S04]  /*3870*/  FMUL.FTZ R177, R161, c[0x0][0x1ec] ;  /* 0x00007b00a1b17a20 */ /* 0x020fc80000410000 */
[----:B------:R-:W-:Y:S02]  /*3880*/  @P0 FADD.FTZ R177, R157, R177 ;  /* 0x000000b19db10221 */ /* 0x000fe40000010000 */
.L_x_64556:
[----:B------:R-:W-:Y:S05]  /*3890*/  BSYNC B0 ;  /* 0x0000000000007941 */ /* 0x000fea0003800000 */
.L_x_64555:
[----:B------:R-:W-:Y:S01]  /*38a0*/  BSSY B0, `(.L_x_64557) ;  /* 0x0000005000007945 */ /* 0x000fe20003800000 */
[----:B------:R-:W-:Y:S01]  /*38b0*/  @!P6 FSEL R178, R158, RZ, P1 ;  /* 0x000000ff9eb2e208 */ /* 0x000fe20000800000 */
[----:B------:R-:W-:Y:S05]  /*38c0*/  @!P6 BRA `(.L_x_64558) ;  /* 0x000000200000e947 */ /* 0x000fea0003800000 */
[----:B-----5:R-:W-:-:S04]  /*38d0*/  FMUL.FTZ R178, R162, c[0x0][0x1ec] ;  /* 0x00007b00a2b27a20 */ /* 0x020fc80000410000 */
[----:B------:R-:W-:Y:S02]  /*38e0*/  @P0 FADD.FTZ R178, R158, R178 ;  /* 0x000000b29eb20221 */ /* 0x000fe40000010000 */
.L_x_64558:
[----:B------:R-:W-:Y:S05]  /*38f0*/  BSYNC B0 ;  /* 0x0000000000007941 */ /* 0x000fea0003800000 */
.L_x_64557:
[----:B------:R-:W-:Y:S01]  /*3900*/  BSSY B0, `(.L_x_64559) ;  /* 0x0000006000007945 */ /* 0x000fe20003800000 */
[----:B------:R-:W-:Y:S01]  /*3910*/  IMAD.WIDE.U32 R168, R174, R3, c[0x0][0x188] ;  /* 0x00006200aea87625 */ /* 0x000fe200078e0003 */
[----:B------:R-:W-:Y:S01]  /*3920*/  @!P6 FSEL R179, R159, RZ, P4 ;  /* 0x000000ff9fb3e208 */ /* 0x000fe20002000000 */
[----:B------:R-:W-:Y:S05]  /*3930*/  @!P6 BRA `(.L_x_64560) ;  /* 0x000000200000e947 */ /* 0x000fea0003800000 */
[----:B-----5:R-:W-:-:S04]  /*3940*/  FMUL.FTZ R179, R163, c[0x0][0x1ec] ;  /* 0x00007b00a3b37a20 */ /* 0x020fc80000410000 */
[----:B------:R-:W-:Y:S02]  /*3950*/  @P0 FADD.FTZ R179, R159, R179 ;  /* 0x000000b39fb30221 */ /* 0x000fe40000010000 */
.L_x_64560:
[----:B------:R-:W-:Y:S05]  /*3960*/  BSYNC B0 ;  /* 0x0000000000007941 */ /* 0x000fea0003800000 */
.L_x_64559:
[----:B------:R0:W-:Y:S02]  /*3970*/  STG.E.128 [R168.64], R176 ;  /* 0x000000b0a8007986 */ /* 0x0001e4000c101d04 */
[----:B0-----:R-:W-:-:S05]  /*3980*/  IADD3 R168, R170, 0x240, RZ ;  /* 0x00000240aaa87810 */ /* 0x001fca0007ffe0ff */
[----:B------:R-:W-:-:S05]  /*3990*/  @P0 IMAD.WIDE.U32 R172, R168, R3, c[0x0][0x180] ;  /* 0x00006000a8ac0625 */ /* 0x000fca00078e0003 */
[----:B------:R0:W2:Y:S01]  /*39a0*/  @P0 LDG.E.128 R156, [R172.64] ;  /* 0x00000004ac9c0981 */ /* 0x0000a2000c1e1d00 */
[----:B------:R-:W-:Y:S02]  /*39b0*/  @P5 IADD3 R174, R2, 0x240, RZ ;  /* 0x0000024002ae5810 */ /* 0x000fe40007ffe0ff */
[----:B------:R-:W-:Y:S01]  /*39c0*/  @!P6 ISETP.NE.U32.AND P3, PT, RZ, c[0x0][0x180], PT ;  /* 0x00006000ff00ea0c */ /* 0x000fe20003f65070 */
[----:B------:R-:W-:Y:S01]  /*39d0*/  BSSY B0, `(.L_x_64561) ;  /* 0x000000e000007945 */ /* 0x000fe20003800000 */
[----:B------:R-:W-:Y:S02]  /*39e0*/  @!P6 ISETP.NE.U32.AND P2, PT, RZ, c[0x0][0x180], PT ;  /* 0x00006000ff00ea0c */ /* 0x000fe40003f45070 */
[----:B------:R-:W-:Y:S01]  /*39f0*/  @!P6 ISETP.NE.U32.AND P1, PT, RZ, c[0x0][0x180], PT ;  /* 0x00006000ff00ea0c */ /* 0x000fe20003f25070 */
[----:B0-----:R-:W-:Y:S01]  /*3a00*/  @P5 IMAD.WIDE.U32 R172, R174, R3, c[0x0][0x170] ;  /* 0x00005c00aeac5625 */ /* 0x001fe200078e0003 */
[----:B------:R-:W-:Y:S02]  /*3a10*/  @!P6 ISETP.NE.U32.AND P4, PT, RZ, c[0x0][0x180], PT ;  /* 0x00006000ff00ea0c */ /* 0x000fe40003f85070 */
[----:B------:R-:W-:-:S02]  /*3a20*/  @!P6 ISETP.NE.AND.EX P3, PT, RZ, c[0x0][0x184], PT, P3 ;  /* 0x00006100ff00ea0c */ /* 0x000fc40003f65330 */
[----:B-----5:R2:W5:Y:S01]  /*3a30*/  @P5 LDG.E.128 R160, [R172.64] ;  /* 0x00000004aca05981 */ /* 0x020562000c1e1d00 */
[----:B------:R-:W-:Y:S02]  /*3a40*/  @!P6 ISETP.NE.AND.EX P2, PT, RZ, c[0x0][0x184], PT, P2 ;  /* 0x00006100ff00ea0c */ /* 0x000fe40003f45320 */
[----:B------:R-:W-:Y:S02]  /*3a50*/  @!P6 ISETP.NE.AND.EX P1, PT, RZ, c[0x0][0x184], PT, P1 ;  /* 0x00006100ff00ea0c */ /* 0x000fe40003f25310 */
[----:B------:R-:W-:Y:S02]  /*3a60*/  @!P6 ISETP.NE.AND.EX P4, PT, RZ, c[0x0][0x184], PT, P4 ;  /* 0x00006100ff00ea0c */ /* 0x000fe40003f85340 */
[----:B--2---:R-:W-:Y:S01]  /*3a70*/  @!P6 FSEL R172, R156, RZ, P3 ;  /* 0x000000ff9cace208 */ /* 0x004fe20001800000 */
[----:B------:R-:W-:Y:S05]  /*3a80*/  @!P6 BRA `(.L_x_64562) ;  /* 0x000000200000e947 */ /* 0x000fea0003800000 */
[----:B-----5:R-:W-:-:S04]  /*3a90*/  FMUL.FTZ R172, R160, c[0x0][0x1ec] ;  /* 0x00007b00a0ac7a20 */ /* 0x020fc80000410000 */
[----:B------:R-:W-:Y:S02]  /*3aa0*/  @P0 FADD.FTZ R172, R156, R172 ;  /* 0x000000ac9cac0221 */ /* 0x000fe40000010000 */
.L_x_64562:
[----:B------:R-:W-:Y:S05]  /*3ab0*/  BSYNC B0 ;  /* 0x0000000000007941 */ /* 0x000fea0003800000 */
.L_x_64561:
[----:B------:R-:W-:Y:S01]  /*3ac0*/  BSSY B0, `(.L_x_64563) ;  /* 0x0000005000007945 */ /* 0x000fe20003800000 */
[----:B------:R-:W-:Y:S01]  /*3ad0*/  @!P6 FSEL R173, R157, RZ, P2 ;  /* 0x000000ff9dade208 */ /* 0x000fe20001000000 */
[----:B------:R-:W-:Y:S05]  /*3ae0*/  @!P6 BRA `(.L_x_64564) ;  /* 0x000000200000e947 */ /* 0x000fea0003800000 */
[----:B-----5:R-:W-:-:S04]  /*3af0*/  FMUL.FTZ R173, R161, c[0x0][0x1ec] ;  /* 0x00007b00a1ad7a20 */ /* 0x020fc80000410000 */
[----:B------:R-:W-:Y:S02]  /*3b00*/  @P0 FADD.FTZ R173, R157, R173 ;  /* 0x000000ad9dad0221 */ /* 0x000fe40000010000 */
.L_x_64564:
[----:B------:R-:W-:Y:S05]  /*3b10*/  BSYNC B0 ;  /* 0x0000000000007941 */ /* 0x000fea0003800000 */
.L_x_64563:
[----:B------:R-:W-:Y:S01]  /*3b20*/  BSSY B0, `(.L_x_64565) ;  /* 0x0000005000007945 */ /* 0x000fe20003800000 */
[----:B------:R-:W-:Y:S01]  /*3b30*/  @!P6 FSEL R174, R158, RZ, P1 ;  /* 0x000000ff9eaee208 */ /* 0x000fe20000800000 */
[----:B------:R-:W-:Y:S05]  /*3b40*/  @!P6 BRA `(.L_x_64566) ;  /* 0x000000200000e947 */ /* 0x000fea0003800000 */
[----:B-----5:R-:W-:-:S04]  /*3b50*/  FMUL.FTZ R174, R162, c[0x0][0x1ec] ;  /* 0x00007b00a2ae7a20 */ /* 0x020fc80000410000 */
[----:B------:R-:W-:Y:S02]  /*3b60*/  @P0 FADD.FTZ R174, R158, R174 ;  /* 0x000000ae9eae0221 */ /* 0x000fe40000010000 */
.L_x_64566:
[----:B------:R-:W-:Y:S05]  /*3b70*/  BSYNC B0 ;  /* 0x0000000000007941 */ /* 0x000fea0003800000 */
.L_x_64565:
[----:B------:R-:W-:Y:S01]  /*3b80*/  BSSY B0, `(.L_x_64567) ;  /* 0x0000006000007945 */ /* 0x000fe20003800000 */
[----:B------:R-:W-:Y:S01]  /*3b90*/  IMAD.WIDE.U32 R168, R168, R3, c[0x0][0x188] ;  /* 0x00006200a8a87625 */ /* 0x000fe200078e0003 */
[----:B------:R-:W-:Y:S01]  /*3ba0*/  @!P6 FSEL R175, R159, RZ, P4 ;  /* 0x000000ff9fafe208 */ /* 0x000fe20002000000 */
[----:B------:R-:W-:Y:S05]  /*3bb0*/  @!P6 BRA `(.L_x_64568) ;  /* 0x000000200000e947 */ /* 0x000fea0003800000 */
[----:B-----5:R-:W-:-:S04]  /*3bc0*/  FMUL.FTZ R175, R163, c[0x0][0x1ec] ;  /* 0x00007b00a3af7a20 */ /* 0x020fc80000410000 */
[----:B------:R-:W-:Y:S02]  /*3bd0*/  @P0 FADD.FTZ R175, R159, R175 ;  /* 0x000000af9faf0221 */ /* 0x000fe40000010000 */
.L_x_64568:
[----:B------:R-:W-:Y:S05]  /*3be0*/  BSYNC B0 ;  /* 0x0000000000007941 */ /* 0x000fea0003800000 */
.L_x_64567:
        /* <DEDUP_REMOVED lines=21> */
.L_x_64570:
[----:B------:R-:W-:Y:S05]  /*3d40*/  BSYNC B0 ;  /* 0x0000000000007941 */ /* 0x000fea0003800000 */
.L_x_64569:
[----:B------:R-:W-:Y:S01]  /*3d50*/  BSSY B0, `(.L_x_64571) ;  /* 0x0000005000007945 */ /* 0x000fe20003800000 */
[----:B------:R-:W-:Y:S01]  /*3d60*/  @!P6 FSEL R169, R157, RZ, P1 ;  /* 0x000000ff9da9e208 */ /* 0x000fe20000800000 */
[----:B------:R-:W-:Y:S05]  /*3d70*/  @!P6 BRA `(.L_x_64572) ;  /* 0x000000200000e947 */ /* 0x000fea0003800000 */
[----:B-----5:R-:W-:-:S04]  /*3d80*/  FMUL.FTZ R169, R161, c[0x0][0x1ec] ;  /* 0x00007b00a1a97a20 */ /* 0x020fc80000410000 */
[----:B------:R-:W-:Y:S02]  /*3d90*/  @P0 FADD.FTZ R169, R157, R169 ;  /* 0x000000a99da90221 */ /* 0x000fe40000010000 */
.L_x_64572:
[----:B------:R-:W-:Y:S05]  /*3da0*/  BSYNC B0 ;  /* 0x0000000000007941 */ /* 0x000fea0003800000 */
.L_x_64571:
[----:B------:R-:W-:Y:S01]  /*3db0*/  BSSY B0, `(.L_x_64573) ;  /* 0x0000005000007945 */ /* 0x000fe20003800000 */
[----:B------:R-:W-:Y:S01]  /*3dc0*/  @!P6 FSEL R170, R158, RZ, P4 ;  /* 0x000000ff9eaae208 */ /* 0x000fe20002000000 */
[----:B------:R-:W-:Y:S05]  /*3dd0*/  @!P6 BRA `(.L_x_64574) ;  /* 0x000000200000e947 */ /* 0x000fea0003800000 */
[----:B-----5:R-:W-:-:S04]  /*3de0*/  FMUL.FTZ R170, R162, c[0x0][0x1ec] ;  /* 0x00007b00a2aa7a20 */ /* 0x020fc80000410000 */
[----:B------:R-:W-:Y:S02]  /*3df0*/  @P0 FADD.FTZ R170, R158, R170 ;  /* 0x000000aa9eaa0221 */ /* 0x000fe40000010000 */
.L_x_64574:
[----:B------:R-:W-:Y:S05]  /*3e00*/  BSYNC B0 ;  /* 0x0000000000007941 */ /* 0x000fea0003800000 */
.L_x_64573:
[----:B------:R-:W-:Y:S01]  /*3e10*/  BSSY B0, `(.L_x_64575) ;  /* 0x0000005000007945 */ /* 0x000fe20003800000 */
[----:B------:R-:W-:Y:S01]  /*3e20*/  @!P6 FSEL R171, R159, RZ, P2 ;  /* 0x000000ff9fabe208 */ /* 0x000fe20001000000 */
[----:B------:R-:W-:Y:S05]  /*3e30*/  @!P6 BRA `(.L_x_64576) ;  /* 0x000000200000e947 */ /* 0x000fea0003800000 */
[----:B-----5:R-:W-:-:S04]  /*3e40*/  FMUL.FTZ R171, R163, c[0x0][0x1ec] ;  /* 0x00007b00a3ab7a20 */ /* 0x020fc80000410000 */
[----:B------:R-:W-:Y:S02]  /*3e50*/  @P0 FADD.FTZ R171, R159, R171 ;  /* 0x000000ab9fab0221 */ /* 0x000fe40000010000 */
.L_x_64576:
[----:B------:R-:W-:Y:S05]  /*3e60*/  BSYNC B0 ;  /* 0x0000000000007941 */ /* 0x000fea0003800000 */
.L_x_64575:
[----:B------:R-:W-:Y:S01]  /*3e70*/  FADD.FTZ R244, RZ, R240 ;  /* 0x000000f0fff47221 */ /* 0x000fe20000010000 */
[----:B------:R0:W-:Y:S01]  /*3e80*/  STG.E.128 [R2.64], R168 ;  /* 0x000000a802007986 */ /* 0x0001e2000c101d04 */
[----:B------:R-:W-:Y:S02]  /*3e90*/  ISETP.NE.AND P1, PT, R246, RZ, PT ;  /* 0x000000fff600720c */ /* 0x000fe40003f25270 */
[----:B------:R-:W-:Y:S01]  /*3ea0*/  FADD.FTZ R245, R244, R241 ;  /* 0x000000f1f4f57221 */ /* 0x000fe20000010000 */
[----:B------:R-:W-:-:S03]  /*3eb0*/  SHF.R.S32.HI R252, RZ, 0x1f, R0 ;  /* 0x0000001ffffc7819 */ /* 0x000fc60000011400 */
        /* <DEDUP_REMOVED lines=80> */
.L_x_64583:
        /* <DEDUP_REMOVED lines=180> */
.L_x_64584:
        /* <DEDUP_REMOVED lines=17> */
[----:B-1----:R1:W-:Y:S01]  /*5010*/  STL [R1+0x10], R0 ;  /* 0x0000100001007387 */ /* 0x0023e20000100800 */
[----:B------:R-:W-:-:S03]  /*5020*/  IADD3 R244, R247, -0x1, RZ ;  /* 0xfffffffff7f47810 */ /* 0x000fc60007ffe0ff */
[----:B------:R-:W2:Y:S04]  /*5030*/  LDL R252, [R1+0x4] ;  /* 0x0000040001fc7983 */ /* 0x000ea80000100800 */
[----:B0-----:R-:W3:Y:S04]  /*5040*/  LDL R246, [R1] ;  /* 0x0000000001f67983 */ /* 0x001ee80000100800 */
[----:B-1----:R-:W4:Y:S04]  /*5050*/  LDL R0, [R1+0xc] ;  /* 0x00000c0001007983 */ /* 0x002f280000100800 */
[----:B------:R-:W3:Y:S01]  /*5060*/  LDL R247, [R1+0x8] ;  /* 0x0000080001f77983 */ /* 0x000ee20000100800 */
[----:B------:R-:W-:-:S05]  /*5070*/  FSEL R3, R3, RZ, !P0 ;  /* 0x000000ff03037208 */ /* 0x000fca0004000000 */
[----:B------:R-:W-:-:S04]  /*5080*/  FADD.FTZ R243, -R3, R243 ;  /* 0x000000f303f37221 */ /* 0x000fc80000010100 */
[----:B------:R-:W-:Y:S02]  /*5090*/  FMUL.FTZ R243, R2, R243 ;  /* 0x000000f302f37220 */ /* 0x000fe40000410000 */
[----:B------:R-:W-:-:S05]  /*50a0*/  IMAD R244, R244, c[0x0][0x168], RZ ;  /* 0x00005a00f4f47a24 */ /* 0x000fca00078e02ff */
[----:B------:R-:W-:-:S04]  /*50b0*/  SHF.R.S32.HI R245, RZ, 0x1f, R244 ;  /* 0x0000001ffff57819 */ /* 0x000fc800000114f4 */
[----:B------:R-:W-:Y:S02]  /*50c0*/  LEA.HI R244, R245, R244, RZ, 0x2 ;  /* 0x000000f4f5f47211 */ /* 0x000fe400078f10ff */
[----:B------:R-:W0:Y:S01]  /*50d0*/  S2R R245, SR_TID.X ;  /* 0x0000000000f57919 */ /* 0x000e220000002100 */
[C---:B------:R-:W-:Y:S02]  /*50e0*/  FADD.FTZ R241, -R3.reuse, R241 ;  /* 0x000000f103f17221 */ /* 0x040fe40000010100 */
[C---:B------:R-:W-:Y:S02]  /*50f0*/  FADD.FTZ R240, -R3.reuse, R240 ;  /* 0x000000f003f07221 */ /* 0x040fe40000010100 */
[----:B------:R-:W-:Y:S02]  /*5100*/  FADD.FTZ R242, -R3, R242 ;  /* 0x000000f203f27221 */ /* 0x000fe40000010100 */
[C---:B------:R-:W-:Y:S02]  /*5110*/  FMUL.FTZ R241, R2.reuse, R241 ;  /* 0x000000f102f17220 */ /* 0x040fe40000410000 */
[----:B------:R-:W-:-:S02]  /*5120*/  FMUL.FTZ R240, R2, R240 ;  /* 0x000000f002f07220 */ /* 0x000fc40000410000 */
[----:B------:R-:W-:Y:S02]  /*5130*/  FMUL.FTZ R242, R2, R242 ;  /* 0x000000f202f27220 */ /* 0x000fe40000410000 */
[----:B------:R-:W-:Y:S01]  /*5140*/  FADD.FTZ R239, -R3, R239 ;  /* 0x000000ef03ef7221 */ /* 0x000fe20000010100 */
        /* <DEDUP_REMOVED lines=8> */
[----:B------:R-:W-:Y:S02]  /*51d0*/  FMUL.FTZ R238, R2, R238 ;  /* 0x000000ee02ee7220 */ /* 0x000fe40000410000 */
[----:B------:R-:W-:Y:S02]  /*51e0*/  FADD.FTZ R233, -R3, R233 ;  /* 0x000000e903e97221 */ /* 0x000fe40000010100 */
[----:B------:R-:W-:Y:S02]  /*51f0*/  FFMA.FTZ R238, R250, R238, R14 ;  /* 0x000000eefaee7223 */ /* 0x000fe4000001000e */
[----:B------:R-:W-:Y:S02]  /*5200*/  FFMA.FTZ R237, R249, R237, R13 ;  /* 0x000000edf9ed7223 */ /* 0x000fe4000001000d */
[----:B------:R-:W-:Y:S02]  /*5210*/  FFMA.FTZ R236, R248, R236, R12 ;  /* 0x000000ecf8ec7223 */ /* 0x000fe4000001000c */
[----:B------:R-:W-:-:S02]  /*5220*/  FADD.FTZ R229, -R3, R229 ;  /* 0x000000e503e57221 */ /* 0x000fc40000010100 */
[----:B------:R-:W-:Y:S02]  /*5230*/  FADD.FTZ R225, -R3, R225 ;  /* 0x000000e103e17221 */ /* 0x000fe40000010100 */
[----:B----4-:R-:W-:Y:S02]  /*5240*/  FFMA.FTZ R243, R0, R243, R11 ;  /* 0x000000f300f37223 */ /* 0x010fe4000001000b */
[----:B------:R0:W5:Y:S01]  /*5250*/  LDL.LU R0, [R1+0x10] ;  /* 0x0000100001007983 */ /* 0x0001620000300800 */
[----:B--2---:R-:W-:Y:S02]  /*5260*/  FFMA.FTZ R241, R252, R241, R9 ;  /* 0x000000f1fcf17223 */ /* 0x004fe40000010009 */
[----:B---3--:R-:W-:Y:S02]  /*5270*/  FFMA.FTZ R242, R247, R242, R10 ;  /* 0x000000f2f7f27223 */ /* 0x008fe4000001000a */
[----:B------:R-:W-:Y:S02]  /*5280*/  FFMA.FTZ R240, R246, R240, R8 ;  /* 0x000000f0f6f07223 */ /* 0x000fe40000010008 */
[----:B------:R-:W-:-:S02]  /*5290*/  FMUL.FTZ R252, R2, R239 ;  /* 0x000000ef02fc7220 */ /* 0x000fc40000410000 */
[----:B------:R-:W-:-:S04]  /*52a0*/  IMAD.WIDE.U32 R246, R244, R245, c[0x0][0x208] ;  /* 0x00008200f4f67625 */ /* 0x000fc800078e00f5 */
[----:B------:R-:W-:Y:S01]  /*52b0*/  FFMA.FTZ R239, R251, R252, R15 ;  /* 0x000000fcfbef7223 */ /* 0x000fe2000001000f */
[C---:B------:R-:W-:Y:S01]  /*52c0*/  IADD3 R252, R244.reuse, 0x20, RZ ;  /* 0x00000020f4fc7810 */ /* 0x040fe20007ffe0ff */
[----:B------:R1:W-:Y:S02]  /*52d0*/  STG.E.128 [R246.64], R240 ;  /* 0x000000f0f6007986 */ /* 0x0003e4000c101d04 */
[C---:B-1----:R-:W-:Y:S02]  /*52e0*/  FADD.FTZ R243, -R3.reuse, R235 ;  /* 0x000000eb03f37221 */ /* 0x042fe40000010100 */
[C---:B------:R-:W-:Y:S02]  /*52f0*/  FADD.FTZ R235, -R3.reuse, R232 ;  /* 0x000000e803eb7221 */ /* 0x040fe40000010100 */
[----:B------:R-:W-:Y:S01]  /*5300*/  FADD.FTZ R247, -R3, R234 ;  /* 0x000000ea03f77221 */ /* 0x000fe20000010100 */
[----:B------:R-:W-:Y:S01]  /*5310*/  IADD3 R242, R244, 0x40, RZ ;  /* 0x00000040f4f27810 */ /* 0x000fe20007ffe0ff */
[----:B------:R-:W-:-:S04]  /*5320*/  IMAD.WIDE.U32 R240, R252, R245, c[0x0][0x208] ;  /* 0x00008200fcf07625 */ /* 0x000fc800078e00f5 */
[C---:B------:R-:W-:Y:S02]  /*5330*/  FMUL.FTZ R234, R2.reuse, R243 ;  /* 0x000000f302ea7220 */ /* 0x040fe40000410000 */
[C---:B------:R-:W-:Y:S02]  /*5340*/  FMUL.FTZ R232, R2.reuse, R233 ;  /* 0x000000e902e87220 */ /* 0x040fe40000410000 */
[C---:B------:R-:W-:Y:S02]  /*5350*/  FMUL.FTZ R243, R2.reuse, R235 ;  /* 0x000000eb02f37220 */ /* 0x040fe40000410000 */
[----:B------:R-:W-:Y:S01]  /*5360*/  FMUL.FTZ R247, R2, R247 ;  /* 0x000000f702f77220 */ /* 0x000fe20000410000 */
[----:B------:R1:W-:Y:S01]  /*5370*/  STG.E.128 [R240.64], R236 ;  /* 0x000000ecf0007986 */ /* 0x0003e2000c101d04 */
[----:B------:R-:W-:Y:S02]  /*5380*/  FFMA.FTZ R235, R87, R234, R19 ;  /* 0x000000ea57eb7223 */ /* 0x000fe40000010013 */
[----:B------:R-:W-:-:S02]  /*5390*/  FFMA.FTZ R233, R85, R232, R17 ;  /* 0x000000e855e97223 */ /* 0x000fc40000010011 */
[----:B------:R-:W-:Y:S02]  /*53a0*/  FFMA.FTZ R234, R86, R247, R18 ;  /* 0x000000f756ea7223 */ /* 0x000fe40000010012 */
[----:B------:R-:W-:Y:S02]  /*53b0*/  FFMA.FTZ R232, R84, R243, R16 ;  /* 0x000000f354e87223 */ /* 0x000fe40000010010 */
[----:B-1----:R-:W-:-:S04]  /*53c0*/  IMAD.WIDE.U32 R236, R242, R245, c[0x0][0x208] ;  /* 0x00008200f2ec7625 */ /* 0x002fc800078e00f5 */
[C---:B------:R-:W-:Y:S01]  /*53d0*/  FADD.FTZ R239, -R3.reuse, R231 ;  /* 0x000000e703ef7221 */ /* 0x040fe20000010100 */
[----:B------:R1:W-:Y:S01]  /*53e0*/  STG.E.128 [R236.64], R232 ;  /* 0x000000e8ec007986 */ /* 0x0003e2000c101d04 */
[C---:B------:R-:W-:Y:S02]  /*53f0*/  FADD.FTZ R231, -R3.reuse, R228 ;  /* 0x000000e403e77221 */ /* 0x040fe40000010100 */
[----:B------:R-:W-:Y:S01]  /*5400*/  FADD.FTZ R241, -R3, R230 ;  /* 0x000000e603f17221 */ /* 0x000fe20000010100 */
[----:B------:R-:W-:Y:S01]  /*5410*/  IADD3 R238, R244, 0x60, RZ ;  /* 0x00000060f4ee7810 */ /* 0x000fe20007ffe0ff */
[C---:B------:R-:W-:Y:S02]  /*5420*/  FMUL.FTZ R230, R2.reuse, R239 ;  /* 0x000000ef02e67220 */ /* 0x040fe40000410000 */
[C---:B------:R-:W-:Y:S02]  /*5430*/  FMUL.FTZ R228, R2.reuse, R229 ;  /* 0x000000e502e47220 */ /* 0x040fe40000410000 */
[----:B------:R-:W-:-:S02]  /*5440*/  FMUL.FTZ R239, R2, R231 ;  /* 0x000000e702ef7220 */ /* 0x000fc40000410000 */
[----:B------:R-:W-:Y:S02]  /*5450*/  FMUL.FTZ R241, R2, R241 ;  /* 0x000000f102f17220 */ /* 0x000fe40000410000 */
[C---:B-1----:R-:W-:Y:S02]  /*5460*/  FADD.FTZ R235, -R3.reuse, R227 ;  /* 0x000000e303eb7221 */ /* 0x042fe40000010100 */
[C---:B------:R-:W-:Y:S02]  /*5470*/  FADD.FTZ R237, -R3.reuse, R226 ;  /* 0x000000e203ed7221 */ /* 0x040fe40000010100 */
[----:B------:R-:W-:Y:S01]  /*5480*/  FADD.FTZ R227, -R3, R224 ;  /* 0x000000e003e37221 */ /* 0x000fe20000010100 */
[----:B------:R-:W-:Y:S01]  /*5490*/  IADD3 R236, R244, 0x80, RZ ;  /* 0x00000080f4ec7810 */ /* 0x000fe20007ffe0ff */
[C---:B------:R-:W-:Y:S02]  /*54a0*/  FMUL.FTZ R226, R2.reuse, R235 ;  /* 0x000000eb02e27220 */ /* 0x040fe40000410000 */
[----:B------:R-:W-:-:S02]  /*54b0*/  FMUL.FTZ R224, R2, R225 ;  /* 0x000000e102e07220 */ /* 0x000fc40000410000 */
[C---:B------:R-:W-:Y:S02]  /*54c0*/  FMUL.FTZ R237, R2.reuse, R237 ;  /* 0x000000ed02ed7220 */ /* 0x040fe40000410000 */
[----:B------:R-:W-:Y:S02]  /*54d0*/  FFMA.FTZ R231, R91, R230, R23 ;  /* 0x000000e65be77223 */ /* 0x000fe40000010017 */
[----:B------:R-:W-:Y:S02]  /*54e0*/  FFMA.FTZ R229, R89, R228, R21 ;  /* 0x000000e459e57223 */ /* 0x000fe40000010015 */
[----:B------:R-:W-:Y:S02]  /*54f0*/  FMUL.FTZ R235, R2, R227 ;  /* 0x000000e302eb7220 */ /* 0x000fe40000410000 */
[----:B------:R-:W-:Y:S02]  /*5500*/  FFMA.FTZ R230, R90, R241, R22 ;  /* 0x000000f15ae67223 */ /* 0x000fe40000010016 */
[----:B------:R-:W-:-:S02]  /*5510*/  FFMA.FTZ R228, R88, R239, R20 ;  /* 0x000000ef58e47223 */ /* 0x000fc40000010014 */
[----:B------:R-:W-:-:S04]  /*5520*/  IMAD.WIDE.U32 R232, R238, R245, c[0x0][0x208] ;  /* 0x00008200eee87625 */ /* 0x000fc800078e00f5 */
[----:B------:R-:W-:Y:S02]  /*5530*/  FFMA.FTZ R227, R95, R226, R27 ;  /* 0x000000e25fe37223 */ /* 0x000fe4000001001b */
[----:B------:R-:W-:Y:S02]  /*5540*/  FFMA.FTZ R226, R94, R237, R26 ;  /* 0x000000ed5ee27223 */ /* 0x000fe4000001001a */
[----:B------:R-:W-:Y:S02]  /*5550*/  FFMA.FTZ R225, R93, R224, R25 ;  /* 0x000000e05de17223 */ /* 0x000fe40000010019 */
[----:B------:R-:W-:Y:S02]  /*5560*/  FFMA.FTZ R224, R92, R235, R24 ;  /* 0x000000eb5ce07223 */ /* 0x000fe40000010018 */
[----:B------:R-:W-:Y:S01]  /*5570*/  IMAD.WIDE.U32 R236, R236, R245, c[0x0][0x208] ;  /* 0x00008200ecec7625 */ /* 0x000fe200078e00f5 */
[----:B------:R1:W-:Y:S03]  /*5580*/  STG.E.128 [R232.64], R228 ;  /* 0x000000e4e8007986 */ /* 0x0003e6000c101d04 */
[C---:B------:R-:W-:Y:S01]  /*5590*/  FADD.FTZ R180, -R3.reuse, R180 ;  /* 0x000000b403b47221 */ /* 0x040fe20000010100 */
[----:B------:R2:W-:Y:S01]  /*55a0*/  STG.E.128 [R236.64], R224 ;  /* 0x000000e0ec007986 */ /* 0x0005e2000c101d04 */
[----:B------:R-:W-:-:S02]  /*55b0*/  FADD.FTZ R164, -R3, R164 ;  /* 0x000000a403a47221 */ /* 0x000fc40000010100 */
[C---:B------:R-:W-:Y:S02]  /*55c0*/  FADD.FTZ R234, -R3.reuse, R220 ;  /* 0x000000dc03ea7221 */ /* 0x040fe40000010100 */
[C---:B------:R-:W-:Y:S02]  /*55d0*/  FADD.FTZ R184, -R3.reuse, R184 ;  /* 0x000000b803b87221 */ /* 0x040fe40000010100 */
[C---:B------:R-:W-:Y:S02]  /*55e0*/  FADD.FTZ R189, -R3.reuse, R189 ;  /* 0x000000bd03bd7221 */ /* 0x040fe40000010100 */
[C---:B-1----:R-:W-:Y:S02]  /*55f0*/  FADD.FTZ R229, -R3.reuse, R217 ;  /* 0x000000d903e57221 */ /* 0x042fe40000010100 */
[C---:B------:R-:W-:Y:S02]  /*5600*/  FADD.FTZ R233, -R3.reuse, R221 ;  /* 0x000000dd03e97221 */ /* 0x040fe40000010100 */
[----:B--2---:R-:W-:-:S02]  /*5610*/  FADD.FTZ R226, -R3, R212 ;  /* 0x000000d403e27221 */ /* 0x004fc40000010100 */
[C---:B------:R-:W-:Y:S02]  /*5620*/  FADD.FTZ R232, -R3.reuse, R222 ;  /* 0x000000de03e87221 */ /* 0x040fe40000010100 */
[C---:B------:R-:W-:Y:S02]  /*5630*/  FADD.FTZ R231, -R3.reuse, R223 ;  /* 0x000000df03e77221 */ /* 0x040fe40000010100 */
[C---:B------:R-:W-:Y:S02]  /*5640*/  FMUL.FTZ R212, R2.reuse, R229 ;  /* 0x000000e502d47220 */ /* 0x040fe40000410000 */
[C---:B------:R-:W-:Y:S02]  /*5650*/  FADD.FTZ R230, -R3.reuse, R216 ;  /* 0x000000d803e67221 */ /* 0x040fe40000010100 */
[----:B------:R-:W-:Y:S02]  /*5660*/  FMUL.FTZ R229, R2, R180 ;  /* 0x000000b402e57220 */ /* 0x000fe40000410000 */
[----:B------:R-:W-:-:S02]  /*5670*/  FADD.FTZ R225, -R3, R213 ;  /* 0x000000d503e17221 */ /* 0x000fc40000010100 */
[----:B------:R-:W-:Y:S01]  /*5680*/  FMUL.FTZ R180, R2, R164 ;  /* 0x000000a402b47220 */ /* 0x000fe20000410000 */
[----:B------:R-:W-:Y:S01]  /*5690*/  IADD3 R164, R244, 0xa0, RZ ;  /* 0x000000a0f4a47810 */ /* 0x000fe20007ffe0ff */
        /* <DEDUP_REMOVED lines=65> */
[----:B------:R-:W-:-:S04]  /*5ab0*/  IMAD.WIDE.U32 R164, R164, R245, c[0x0][0x208] ;  /* 0x00008200a4a47625 */ /* 0x000fc800078e00f5 */
[----:B------:R-:W-:Y:S01]  /*5ac0*/  FMUL.FTZ R189, R2, R168 ;  /* 0x000000a802bd7220 */ /* 0x000fe20000410000 */
[----:B------:R-:W-:Y:S01]  /*5ad0*/  IADD3 R168, R244, 0xc0, RZ ;  /* 0x000000c0f4a87810 */ /* 0x000fe20007ffe0ff */
        /* <DEDUP_REMOVED lines=22> */
[----:B------:R-:W-:Y:S01]  /*5c40*/  IADD3 R196, R244, 0x100, RZ ;  /* 0x00000100f4c47810 */ /* 0x000fe20007ffe0ff */
        /* <DEDUP_REMOVED lines=21> */
[----:B------:R-:W-:Y:S01]  /*5da0*/  IADD3 R198, R244, 0x120, RZ ;  /* 0x00000120f4c67810 */ /* 0x000fe20007ffe0ff */
[----:B------:R-:W-:Y:S01]  /*5db0*/  FMUL.FTZ R2, R2, R214 ;  /* 0x000000d602027220 */ /* 0x000fe20000410000 */
[----:B------:R1:W-:Y:S01]  /*5dc0*/  STG.E.128 [R164.64], R216 ;  /* 0x000000d8a4007986 */ /* 0x0003e2000c101d04 */
[----:B------:R-:W-:Y:S02]  /*5dd0*/  FFMA.FTZ R214, R102, R213, R34 ;  /* 0x000000d566d67223 */ /* 0x000fe40000010022 */
[----:B------:R-:W-:Y:S02]  /*5de0*/  FFMA.FTZ R213, R101, R212, R33 ;  /* 0x000000d465d57223 */ /* 0x000fe40000010021 */
[----:B------:R-:W-:Y:S02]  /*5df0*/  FFMA.FTZ R215, R103, R215, R35 ;  /* 0x000000d767d77223 */ /* 0x000fe40000010023 */
[----:B------:R-:W-:-:S02]  /*5e00*/  FFMA.FTZ R212, R100, R210, R32 ;  /* 0x000000d264d47223 */ /* 0x000fc40000010020 */
[----:B------:R-:W-:-:S04]  /*5e10*/  IMAD.WIDE.U32 R168, R168, R245, c[0x0][0x208] ;  /* 0x00008200a8a87625 */ /* 0x000fc800078e00f5 */
[----:B------:R-:W-:Y:S02]  /*5e20*/  FFMA.FTZ R167, R107, R209, R39 ;  /* 0x000000d16ba77223 */ /* 0x000fe40000010027 */
[----:B------:R-:W-:Y:S02]  /*5e30*/  FFMA.FTZ R166, R106, R208, R38 ;  /* 0x000000d06aa67223 */ /* 0x000fe40000010026 */
[----:B-1----:R-:W-:Y:S02]  /*5e40*/  FFMA.FTZ R165, R105, R171, R37 ;  /* 0x000000ab69a57223 */ /* 0x002fe40000010025 */
[----:B------:R-:W-:Y:S02]  /*5e50*/  FFMA.FTZ R164, R104, R226, R36 ;  /* 0x000000e268a47223 */ /* 0x000fe40000010024 */
[----:B------:R-:W-:Y:S01]  /*5e60*/  IMAD.WIDE.U32 R170, R170, R245, c[0x0][0x208] ;  /* 0x00008200aaaa7625 */ /* 0x000fe200078e00f5 */
[----:B------:R-:W-:Y:S03]  /*5e70*/  STG.E.128 [R168.64], R212 ;  /* 0x000000d4a8007986 */ /* 0x000fe6000c101d04 */
        /* <DEDUP_REMOVED lines=11> */
[----:B------:R-:W-:Y:S04]  /*5f30*/  STG.E.128 [R196.64], R208 ;  /* 0x000000d0c4007986 */ /* 0x000fe8000c101d04 */
[----:B------:R2:W-:Y:S01]  /*5f40*/  STG.E.128 [R198.64], R204 ;  /* 0x000000ccc6007986 */ /* 0x0005e2000c101d04 */
[----:B-1----:R-:W-:-:S02]  /*5f50*/  FFMA.FTZ R166, R122, R194, R54 ;  /* 0x000000c27aa67223 */ /* 0x002fc40000010036 */
[----:B------:R-:W-:Y:S01]  /*5f60*/  FFMA.FTZ R194, R130, R190, R62 ;  /* 0x000000be82c27223 */ /* 0x000fe2000001003e */
[----:B------:R-:W-:Y:S01]  /*5f70*/  IADD3 R190, R244, 0x160, RZ ;  /* 0x00000160f4be7810 */ /* 0x000fe20007ffe0ff */
[----:B------:R-:W-:Y:S02]  /*5f80*/  FFMA.FTZ R167, R123, R195, R55 ;  /* 0x000000c37ba77223 */ /* 0x000fe40000010037 */
[----:B------:R-:W-:Y:S02]  /*5f90*/  FFMA.FTZ R203, R119, R203, R51 ;  /* 0x000000cb77cb7223 */ /* 0x000fe40000010033 */
[----:B------:R-:W-:Y:S02]  /*5fa0*/  FFMA.FTZ R202, R118, R202, R50 ;  /* 0x000000ca76ca7223 */ /* 0x000fe40000010032 */
[----:B------:R-:W-:Y:S02]  /*5fb0*/  FFMA.FTZ R201, R117, R201, R49 ;  /* 0x000000c975c97223 */ /* 0x000fe40000010031 */
[----:B--2---:R-:W-:Y:S01]  /*5fc0*/  FFMA.FTZ R198, R134, R186, R66 ;  /* 0x000000ba86c67223 */ /* 0x004fe20000010042 */
[----:B------:R-:W-:-:S02]  /*5fd0*/  IADD3 R186, R244, 0x140, RZ ;  /* 0x00000140f4ba7810 */ /* 0x000fc40007ffe0ff */
[----:B------:R-:W-:Y:S01]  /*5fe0*/  IADD3 R204, R244, 0x180, RZ ;  /* 0x00000180f4cc7810 */ /* 0x000fe20007ffe0ff */
[----:B------:R-:W-:Y:S02]  /*5ff0*/  FFMA.FTZ R199, R135, R187, R67 ;  /* 0x000000bb87c77223 */ /* 0x000fe40000010043 */
[----:B------:R-:W-:Y:S02]  /*6000*/  FFMA.FTZ R200, R116, R200, R48 ;  /* 0x000000c874c87223 */ /* 0x000fe40000010030 */
[----:B------:R-:W-:Y:S02]  /*6010*/  FFMA.FTZ R195, R131, R191, R63 ;  /* 0x000000bf83c37223 */ /* 0x000fe4000001003f */
[----:B------:R-:W-:-:S04]  /*6020*/  IMAD.WIDE.U32 R186, R186, R245, c[0x0][0x208] ;  /* 0x00008200baba7625 */ /* 0x000fc800078e00f5 */
[----:B------:R-:W-:Y:S02]  /*6030*/  FFMA.FTZ R165, R121, R228, R53 ;  /* 0x000000e479a57223 */ /* 0x000fe40000010035 */
[----:B------:R-:W-:Y:S02]  /*6040*/  FFMA.FTZ R164, R120, R233, R52 ;  /* 0x000000e978a47223 */ /* 0x000fe40000010034 */
[----:B------:R-:W-:Y:S01]  /*6050*/  IMAD.WIDE.U32 R190, R190, R245, c[0x0][0x208] ;  /* 0x00008200bebe7625 */ /* 0x000fe200078e00f5 */
[----:B------:R-:W-:-:S03]  /*6060*/  IADD3 R206, R244, 0x1a0, RZ ;  /* 0x000001a0f4ce7810 */ /* 0x000fc60007ffe0ff */
[----:B------:R-:W-:Y:S02]  /*6070*/  FFMA.FTZ R171, R127, R193, R59 ;  /* 0x000000c17fab7223 */ /* 0x000fe4000001003b */
[----:B------:R-:W-:Y:S02]  /*6080*/  FFMA.FTZ R170, R126, R192, R58 ;  /* 0x000000c07eaa7223 */ /* 0x000fe4000001003a */
[----:B------:R-:W-:Y:S02]  /*6090*/  FFMA.FTZ R169, R125, R227, R57 ;  /* 0x000000e37da97223 */ /* 0x000fe40000010039 */
[----:B------:R-:W-:Y:S02]  /*60a0*/  FFMA.FTZ R168, R124, R232, R56 ;  /* 0x000000e87ca87223 */ /* 0x000fe40000010038 */
[----:B------:R-:W-:Y:S01]  /*60b0*/  IMAD.WIDE.U32 R204, R204, R245, c[0x0][0x208] ;  /* 0x00008200cccc7625 */ /* 0x000fe200078e00f5 */
[----:B------:R1:W-:Y:S01]  /*60c0*/  STG.E.128 [R186.64], R200 ;  /* 0x000000c8ba007986 */ /* 0x0003e2000c101d04 */
[----:B------:R-:W-:-:S02]  /*60d0*/  IADD3 R208, R244, 0x1c0, RZ ;  /* 0x000001c0f4d07810 */ /* 0x000fc40007ffe0ff */
[----:B------:R-:W-:Y:S01]  /*60e0*/  FFMA.FTZ R223, R155, R2, R7 ;  /* 0x000000029bdf7223 */ /* 0x000fe20000010007 */
[----:B------:R2:W-:Y:S01]  /*60f0*/  STG.E.128 [R190.64], R164 ;  /* 0x000000a4be007986 */ /* 0x0005e2000c101d04 */
[----:B------:R-:W-:-:S03]  /*6100*/  IADD3 R2, R244, 0x1e0, RZ ;  /* 0x000001e0f4027810 */ /* 0x000fc60007ffe0ff */
[----:B------:R3:W-:Y:S01]  /*6110*/  STG.E.128 [R204.64], R168 ;  /* 0x000000a8cc007986 */ /* 0x0007e2000c101d04 */
[----:B------:R-:W-:Y:S02]  /*6120*/  FFMA.FTZ R193, R129, R225, R61 ;  /* 0x000000e181c17223 */ /* 0x000fe4000001003d */
[----:B------:R-:W-:Y:S02]  /*6130*/  FFMA.FTZ R192, R128, R231, R60 ;  /* 0x000000e780c07223 */ /* 0x000fe4000001003c */
[----:B------:R-:W-:-:S04]  /*6140*/  IMAD.WIDE.U32 R206, R206, R245, c[0x0][0x208] ;  /* 0x00008200cece7625 */ /* 0x000fc800078e00f5 */
[----:B------:R-:W-:Y:S01]  /*6150*/  FFMA.FTZ R197, R133, R224, R65 ;  /* 0x000000e085c57223 */ /* 0x000fe20000010041 */
[----:B-1----:R-:W-:Y:S01]  /*6160*/  IADD3 R186, R244, 0x260, RZ ;  /* 0x00000260f4ba7810 */ /* 0x002fe20007ffe0ff */
[----:B------:R-:W-:Y:S02]  /*6170*/  FFMA.FTZ R196, R132, R230, R64 ;  /* 0x000000e684c47223 */ /* 0x000fe40000010040 */
[----:B--2---:R-:W-:Y:S02]  /*6180*/  FFMA.FTZ R165, R137, R181, R69 ;  /* 0x000000b589a57223 */ /* 0x004fe40000010045 */
[----:B------:R-:W-:Y:S01]  /*6190*/  FFMA.FTZ R181, R141, R184, R73 ;  /* 0x000000b88db57223 */ /* 0x000fe20000010049 */
[C---:B---3--:R-:W-:Y:S02]  /*61a0*/  IADD3 R168, R244.reuse, 0x200, RZ ;  /* 0x00000200f4a87810 */ /* 0x048fe40007ffe0ff */
[----:B------:R-:W-:Y:S01]  /*61b0*/  IADD3 R170, R244, 0x220, RZ ;  /* 0x00000220f4aa7810 */ /* 0x000fe20007ffe0ff */
[----:B------:R-:W-:Y:S01]  /*61c0*/  IMAD.WIDE.U32 R208, R208, R245, c[0x0][0x208] ;  /* 0x00008200d0d07625 */ /* 0x000fe200078e00f5 */
[----:B------:R-:W-:-:S03]  /*61d0*/  IADD3 R184, R244, 0x240, RZ ;  /* 0x00000240f4b87810 */ /* 0x000fc60007ffe0ff */
        /* <DEDUP_REMOVED lines=25> */
[----:B------:R-:W-:Y:S01]  /*6370*/  IMAD.WIDE.U32 R186, R186, R245, c[0x0][0x208] ;  /* 0x00008200baba7625 */ /* 0x000fe200078e00f5 */
[----:B------:R0:W-:Y:S04]  /*6380*/  STG.E.128 [R170.64], R176 ;  /* 0x000000b0aa007986 */ /* 0x0001e8000c101d04 */
[----:B------:R0:W-:Y:S04]  /*6390*/  STG.E.128 [R184.64], R172 ;  /* 0x000000acb8007986 */ /* 0x0001e8000c101d04 */
[----:B------:R0:W-:Y:S02]  /*63a0*/  STG.E.128 [R186.64], R220 ;  /* 0x000000dcba007986 */ /* 0x0001e4000c101d04 */
.L_x_64580:
[----:B-1----:R-:W-:Y:S05]  /*63b0*/  BSYNC B0 ;  /* 0x0000000000007941 */ /* 0x002fea0003800000 */
.L_x_64579:
[----:B0-----:R-:W-:-:S04]  /*63c0*/  MOV R3, c[0x0][0x160] ;  /* 0x0000580000037a02 */ /* 0x001fc80000000f00 */
[----:B-----5:R-:W-:-:S04]  /*63d0*/  LEA R0, R3, R0, 0x2 ;  /* 0x0000000003007211 */ /* 0x020fc800078e10ff */
[----:B------:R-:W-:-:S13]  /*63e0*/  ISETP.GE.AND P0, PT, R0, c[0x0][0x164], PT ;  /* 0x0000590000007a0c */ /* 0x000fda0003f06270 */
[----:B------:R-:W-:Y:S01]  /*63f0*/  @P0 CALL.REL.NOINC `(.L_x_64581) ;  /* 0x0000001000000944 */ /* 0x000fe20003c00000 */
[----:B------:R-:W-:Y:S05]  /*6400*/  BRA `(.L_x_64582) ;  /* 0xffffa71000007947 */ /* 0x000fea000383ffff */
.L_x_64581:
[----:B------:R-:W-:Y:S05]  /*6410*/  EXIT ;  /* 0x000000000000794d */ /* 0x000fea0003800000 */
.L_x_64577:
[----:B------:R-:W-:Y:S01]  /*6420*/  HFMA2.MMA R2, -RZ, RZ, 0, 5.9604644775390625e-08 ;  /* 0x00000001ff027435 */ /* 0x000fe200000001ff */
[----:B------:R-:W-:Y:S02]  /*6430*/  MOV R246, R3 ;  /* 0x0000000300f67202 */ /* 0x000fe40000000f00 */
[----:B------:R-:W-:Y:S02]  /*6440*/  MOV R245, 0xffffffff ;  /* 0xffffffff00f57802 */ /* 0x000fe40000000f00 */
[----:B------:R-:W-:Y:S02]  /*6450*/  MOV R244, 0x6470 ;  /* 0x0000647000f47802 */ /* 0x000fe40000000f00 */
[----:B-----5:R-:W-:Y:S05]  /*6460*/  CALL.REL.NOINC `($__internal_147_$__cuda_sm70_shflsync_bfly_p) ;  /* 0x00000d3000007944 */ /* 0x020fea0003c00000 */
[----:B01---5:R-:W-:Y:S05]  /*6470*/  BRA `(.L_x_64583) ;  /* 0xffffdf4000007947 */ /* 0x023fea000383ffff */
.L_x_64578:
[----:B------:R-:W-:Y:S01]  /*6480*/  HFMA2.MMA R2, -RZ, RZ, 0, 1.1920928955078125e-07 ;  /* 0x00000002ff027435 */ /* 0x000fe200000001ff */
[----:B------:R-:W-:Y:S02]  /*6490*/  MOV R246, R3 ;  /* 0x0000000300f67202 */ /* 0x000fe40000000f00 */
[----:B------:R-:W-:Y:S02]  /*64a0*/  MOV R245, 0xffffffff ;  /* 0xffffffff00f57802 */ /* 0x000fe40000000f00 */
[----:B------:R-:W-:-:S02]  /*64b0*/  MOV R244, 0x64d0 ;  /* 0x000064d000f47802 */ /* 0x000fc40000000f00 */
[----:B-----5:R-:W-:Y:S05]  /*64c0*/  CALL.REL.NOINC `($__internal_147_$__cuda_sm70_shflsync_bfly_p) ;  /* 0x00000cd000007944 */ /* 0x020fea0003c00000 */
[----:B-1----:R-:W-:Y:S01]  /*64d0*/  FADD.FTZ R3, R3, R2 ;  /* 0x0000000203037221 */ /* 0x002fe20000010000 */
[----:B------:R-:W-:Y:S01]  /*64e0*/  HFMA2.MMA R2, -RZ, RZ, 0, 2.384185791015625e-07 ;  /* 0x00000004ff027435 */ /* 0x000fe200000001ff */
[----:B------:R-:W-:-:S02]  /*64f0*/  MOV R245, 0xffffffff ;  /* 0xffffffff00f57802 */ /* 0x000fc40000000f00 */
[----:B------:R-:W-:Y:S02]  /*6500*/  MOV R244, 0x6530 ;  /* 0x0000653000f47802 */ /* 0x000fe40000000f00 */
[----:B------:R-:W-:Y:S02]  /*6510*/  MOV R246, R3 ;  /* 0x0000000300f67202 */ /* 0x000fe40000000f00 */
[----:B0----5:R-:W-:Y:S05]  /*6520*/  CALL.REL.NOINC `($__internal_147_$__cuda_sm70_shflsync_bfly_p) ;  /* 0x00000c7000007944 */ /* 0x021fea0003c00000 */
[----:B-1----:R-:W-:Y:S01]  /*6530*/  FADD.FTZ R3, R3, R2 ;  /* 0x0000000203037221 */ /* 0x002fe20000010000 */
[----:B------:R-:W-:Y:S01]  /*6540*/  HFMA2.MMA R2, -RZ, RZ, 0, 4.76837158203125e-07 ;  /* 0x00000008ff027435 */ /* 0x000fe200000001ff */
[----:B------:R-:W-:Y:S02]  /*6550*/  MOV R245, 0xffffffff ;  /* 0xffffffff00f57802 */ /* 0x000fe40000000f00 */
[----:B------:R-:W-:Y:S02]  /*6560*/  MOV R244, 0x6590 ;  /* 0x0000659000f47802 */ /* 0x000fe40000000f00 */
[----:B------:R-:W-:Y:S02]  /*6570*/  MOV R246, R3 ;  /* 0x0000000300f67202 */ /* 0x000fe40000000f00 */
[----:B0----5:R-:W-:Y:S05]  /*6580*/  CALL.REL.NOINC `($__internal_147_$__cuda_sm70_shflsync_bfly_p) ;  /* 0x00000c1000007944 */ /* 0x021fea0003c00000 */
[----:B-1----:R-:W-:Y:S01]  /*6590*/  FADD.FTZ R3, R3, R2 ;  /* 0x0000000203037221 */ /* 0x002fe20000010000 */
[----:B------:R-:W-:Y:S01]  /*65a0*/  HFMA2.MMA R2, -RZ, RZ, 0, 9.5367431640625e-07 ;  /* 0x00000010ff027435 */ /* 0x000fe200000001ff */
[----:B------:R-:W-:-:S02]  /*65b0*/  MOV R245, 0xffffffff ;  /* 0xffffffff00f57802 */ /* 0x000fc40000000f00 */
[----:B------:R-:W-:Y:S02]  /*65c0*/  MOV R244, 0x65f0 ;  /* 0x000065f000f47802 */ /* 0x000fe40000000f00 */
[----:B------:R-:W-:Y:S02]  /*65d0*/  MOV R246, R3 ;  /* 0x0000000300f67202 */ /* 0x000fe40000000f00 */
[----:B0----5:R-:W-:Y:S05]  /*65e0*/  CALL.REL.NOINC `($__internal_147_$__cuda_sm70_shflsync_bfly_p) ;  /* 0x00000bb000007944 */ /* 0x021fea0003c00000 */
        /* <DEDUP_REMOVED lines=165> */
[----:B0----5:R-:W-:Y:S05]  /*7040*/  CALL.REL.NOINC `($__internal_147_$__cuda_sm70_shflsync_bfly_p) ;  /* 0x0000015000007944 */ /* 0x021fea0003c00000 */
[----:B-1----:R-:W-:Y:S01]  /*7050*/  FADD.FTZ R246, R246, R2 ;  /* 0x00000002f6f67221 */ /* 0x002fe20000010000 */
[----:B------:R-:W-:Y:S01]  /*7060*/  HFMA2.MMA R2, -RZ, RZ, 0, 1.1920928955078125e-07 ;  /* 0x00000002ff027435 */ /* 0x000fe200000001ff */
[----:B------:R-:W-:Y:S02]  /*7070*/  MOV R245, 0xffffffff ;  /* 0xffffffff00f57802 */ /* 0x000fe40000000f00 */
[----:B------:R-:W-:-:S03]  /*7080*/  MOV R244, 0x70a0 ;  /* 0x000070a000f47802 */ /* 0x000fc60000000f00 */
[----:B0----5:R-:W-:Y:S05]  /*7090*/  CALL.REL.NOINC `($__internal_147_$__cuda_sm70_shflsync_bfly_p) ;  /* 0x0000010000007944 */ /* 0x021fea0003c00000 */
[----:B-1----:R-:W-:Y:S01]  /*70a0*/  FADD.FTZ R246, R246, R2 ;  /* 0x00000002f6f67221 */ /* 0x002fe20000010000 */
[----:B------:R-:W-:Y:S01]  /*70b0*/  HFMA2.MMA R2, -RZ, RZ, 0, 2.384185791015625e-07 ;  /* 0x00000004ff027435 */ /* 0x000fe200000001ff */
[----:B------:R-:W-:Y:S02]  /*70c0*/  MOV R245, 0xffffffff ;  /* 0xffffffff00f57802 */ /* 0x000fe40000000f00 */
[----:B------:R-:W-:-:S03]  /*70d0*/  MOV R244, 0x70f0 ;  /* 0x000070f000f47802 */ /* 0x000fc60000000f00 */
[----:B0----5:R-:W-:Y:S05]  /*70e0*/  CALL.REL.NOINC `($__internal_147_$__cuda_sm70_shflsync_bfly_p) ;  /* 0x000000b000007944 */ /* 0x021fea0003c00000 */
[----:B-1----:R-:W-:Y:S01]  /*70f0*/  FADD.FTZ R246, R246, R2 ;  /* 0x00000002f6f67221 */ /* 0x002fe20000010000 */
[----:B------:R-:W-:Y:S01]  /*7100*/  HFMA2.MMA R2, -RZ, RZ, 0, 4.76837158203125e-07 ;  /* 0x00000008ff027435 */ /* 0x000fe200000001ff */
[----:B------:R-:W-:-:S02]  /*7110*/  MOV R245, 0xffffffff ;  /* 0xffffffff00f57802 */ /* 0x000fc40000000f00 */
[----:B------:R-:W-:-:S03]  /*7120*/  MOV R244, 0x7140 ;  /* 0x0000714000f47802 */ /* 0x000fc60000000f00 */
[----:B0----5:R-:W-:Y:S05]  /*7130*/  CALL.REL.NOINC `($__internal_147_$__cuda_sm70_shflsync_bfly_p) ;  /* 0x0000006000007944 */ /* 0x021fea0003c00000 */
[----:B-1----:R-:W-:Y:S01]  /*7140*/  FADD.FTZ R246, R246, R2 ;  /* 0x00000002f6f67221 */ /* 0x002fe20000010000 */
[----:B------:R-:W-:Y:S01]  /*7150*/  HFMA2.MMA R2, -RZ, RZ, 0, 9.5367431640625e-07 ;  /* 0x00000010ff027435 */ /* 0x000fe200000001ff */
[----:B------:R-:W-:Y:S02]  /*7160*/  MOV R245, 0xffffffff ;  /* 0xffffffff00f57802 */ /* 0x000fe40000000f00 */
[----:B------:R-:W-:-:S03]  /*7170*/  MOV R244, 0x7190 ;  /* 0x0000719000f47802 */ /* 0x000fc60000000f00 */
[----:B0----5:R-:W-:Y:S05]  /*7180*/  CALL.REL.NOINC `($__internal_147_$__cuda_sm70_shflsync_bfly_p) ;  /* 0x0000001000007944 */ /* 0x021fea0003c00000 */
[----:B01---5:R-:W-:Y:S05]  /*7190*/  BRA `(.L_x_64584) ;  /* 0xffffdd6000007947 */ /* 0x023fea000383ffff */
        .weak           $__internal_147_$__cuda_sm70_shflsync_bfly_p
        .type           $__internal_147_$__cuda_sm70_shflsync_bfly_p,@function
        .size           $__internal_147_$__cuda_sm70_shflsync_bfly_p,(.L_x_71147 - $__internal_147_$__cuda_sm70_shflsync_bfly_p)
$__internal_147_$__cuda_sm70_shflsync_bfly_p:
[----:B------:R0:W-:Y:S01]  /*71a0*/  STL [R1+0x10], R0 ;  /* 0x0000100001007387 */ /* 0x0001e20000100800 */
[----:B------:R-:W-:Y:S04]  /*71b0*/  WARPSYNC R245 ;  /* 0x000000f500007348 */ /* 0x000fe80003800000 */
[----:B0-----:R-:W-:-:S07]  /*71c0*/  HFMA2.MMA R0, -RZ, RZ, 0, 1.847743988037109375e-06 ;  /* 0x0000001fff007435 */ /* 0x001fce00000001ff */
[----:B------:R0:W1:Y:S04]  /*71d0*/  SHFL.BFLY PT, R2, R246, R2, R0 ;  /* 0x0c000002f6027389 */ /* 0x00006800000e0000 */
[----:B0-----:R0:W5:Y:S01]  /*71e0*/  LDL.LU R0, [R1+0x10] ;  /* 0x0000100001007983 */ /* 0x0011620000300800 */
[----:B------:R-:W-:-:S04]  /*71f0*/  MOV R245, 0x0 ;  /* 0x0000000000f57802 */ /* 0x000fc80000000f00 */
[----:B------:R-:W-:Y:S05]  /*7200*/  RET.REL.NODEC R244 `(_ZN10layer_norm13ln_fwd_kernelINS_13Kernel_traitsIfffffjLj2560ELj1ELj4ELj1ELj16ENS_18Kernel_traits_baseILj2560EfffffjLj128EEEEELb0ELb0ELb1ELb1EEEvNS_9FwdParamsE) ;  /* 0xffff8df0f4007950 */ /* 0x000fea0003c3ffff */
.L_x_64585:
        /* <DEDUP_REMOVED lines=15> */
.L_x_71147:


//--------------------- .text._ZN10layer_norm13ln_fwd_kernelINS_13Kernel_traitsIfffffjLj2560ELj1ELj4ELj1ELj16ENS_18Kernel_traits_baseILj2560EfffffjLj128EEEEELb0ELb1ELb0ELb0EEEvNS_9FwdParamsE --------------------------
	.section	.text._ZN10layer_norm13ln_fwd_kernelINS_13Kernel_traitsIfffffjLj2560ELj1ELj4ELj1ELj16ENS_18Kernel_traits_baseILj2560EfffffjLj128EEEEELb0ELb1ELb0ELb0EEEvNS_9FwdParamsE,"ax",@progbits
	.sectioninfo	@"SHI_REGISTERS=255"
	.align	128
        .global         _ZN10layer_norm13ln_fwd_kernelINS_13Kernel_traitsIfffffjLj2560ELj1ELj4ELj1ELj16ENS_18Kernel_traits_baseILj2560EfffffjLj128EEEEELb0ELb1ELb0ELb0EEEvNS_9FwdParamsE
        .type           _ZN10layer_norm13ln_fwd_kernelINS_13Kernel_traitsIfffffjLj2560ELj1ELj4ELj1ELj16ENS_18Kernel_traits_baseILj2560EfffffjLj128EEEEELb0ELb1ELb0ELb0EEEvNS_9FwdParamsE,@function
        .size           _ZN10layer_norm13ln_fwd_kernelINS_13Kernel_traitsIfffffjLj2560ELj1ELj4ELj1ELj16ENS_18Kernel_traits_baseILj2560EfffffjLj128EEEEELb0ELb1ELb0ELb0EEEvNS_9FwdParamsE,(.L_x_71148 - _ZN10layer_norm13ln_fwd_kernelINS_13Kernel_traitsIfffffjLj2560ELj1ELj4ELj1ELj16ENS_18Kernel_traits_baseILj2560EfffffjLj128EEEEELb0ELb1ELb0ELb0EEEvNS_9FwdParamsE)
        .other          _ZN10layer_norm13ln_fwd_kernelINS_13Kernel_traitsIfffffjLj2560ELj1ELj4ELj1ELj16ENS_18Kernel_traits_baseILj2560EfffffjLj128EEEEELb0ELb1ELb0ELb0EEEvNS_9FwdParamsE,@"STO_CUDA_ENTRY STV_DEFAULT"
_ZN10layer_norm13ln_fwd_kernelINS_13Kernel_traitsIfffffjLj2560ELj1ELj4ELj1ELj16ENS_18Kernel_traits_baseILj2560EfffffjLj128EEEEELb0ELb1ELb0ELb0EEEvNS_9FwdParamsE:
.text._ZN10layer_norm13ln_fwd_kernelINS_13Kernel_traitsIfffffjLj2560ELj1ELj4ELj1ELj16ENS_18Kernel_traits_baseILj2560EfffffjLj128EEEEELb0ELb1ELb0ELb0EEEvNS_9FwdParamsE:
        /* <DEDUP_REMOVED lines=14> */
[----:B------:R-:W-:Y:S01]  /*00e0*/  CS2R R10, SRZ ;  /* 0x00000000000a7805 */ /* 0x000fe2000001ff00 */
[----:B------:R-:W-:Y:S02]  /*00f0*/  CS2R R8, SRZ ;  /* 0x0000000000087805 */ /* 0x000fe4000001ff00 */
[----:B------:R-:W-:Y:S01]  /*0100*/  ISETP.NE.AND.EX P1, PT, RZ, c[0x0][0x21c], PT, P1 ;  /* 0x00008700ff007a0c */ /* 0x000fe20003f25310 */
[----:B------:R-:W-:-:S12]  /*0110*/  HFMA2.MMA R6, -RZ, RZ, 0, 9.5367431640625e-07 ;  /* 0x00000010ff067435 */ /* 0x000fd800000001ff */
[----:B------:R-:W-:-:S04]  /*0120*/  @P1 LEA R12, P2, R3, c[0x0][0x218], 0x4 ;  /* 0x00008600030c1a11 */ /* 0x000fc800078420ff */
[----:B------:R-:W-:-:S05]  /*0130*/  @P1 LEA.HI.X R13, R3, c[0x0][0x21c], RZ, 0x4, P2 ;  /* 0x00008700030d1a11 */ /* 0x000fca00010f24ff */
[----:B------:R0:W5:Y:S01]  /*0140*/  @P1 LDG.E.128 R8, [R12.64] ;  /* 0x000000040c081981 */ /* 0x000162000c1e1d00 */
[C---:B------:R-:W-:Y:S01]  /*0150*/  LEA R14, P1, R3.reuse, c[0x0][0x1c8], 0x4 ;  /* 0x00007200030e7a11 */ /* 0x040fe200078220ff */
[----:B------:R-:W-:-:S03]  /*0160*/  IMAD.WIDE.U32 R6, R3, R6, c[0x0][0x1b0] ;  /* 0x00006c0003067625 */ /* 0x000fc600078e0006 */
[C---:B------:R-:W-:Y:S02]  /*0170*/  LEA.HI.X R15, R3.reuse, c[0x0][0x1cc], RZ, 0x4, P1 ;  /* 0x00007300030f7a11 */ /* 0x040fe400008f24ff */
[----:B------:R-:W2:Y:S04]  /*0180*/  LDG.E.128 R16, [R6.64] ;  /* 0x0000000406107981 */ /* 0x000ea8000c1e1d00 */
[----:B0-----:R-:W3:Y:S01]  /*0190*/  LDG.E.128 R12, [R14.64] ;  /* 0x000000040e0c7981 */ /* 0x001ee2000c1e1d00 */
[----:B------:R-:W-:-:S03]  /*01a0*/  LOP3.LUT R3, R3, 0x20, RZ, 0xfc, !PT ;  /* 0x0000002003037812 */ /* 0x000fc600078efcff */
[----:B---3--:R0:W-:Y:S04]  /*01b0*/  STL.64 [R1+0x140], R12 ;  /* 0x0001400c01007387 */ /* 0x0081e80000100a00 */
[----:B------:R0:W-:Y:S04]  /*01c0*/  STL.64 [R1+0x148], R14 ;  /* 0x0001480e01007387 */ /* 0x0001e80000100a00 */
[----:B--2---:R0:W-:Y:S04]  /*01d0*/  STL.64 [R1+0x150], R16 ;  /* 0x0001501001007387 */ /* 0x0041e80000100a00 */
[----:B------:R0:W-:Y:S02]  /*01e0*/  STL.64 [R1+0x158], R18 ;  /* 0x0001581201007387 */ /* 0x0001e40000100a00 */
.L_x_64587:
[----:B------:R-:W-:Y:S05]  /*01f0*/  BSYNC B0 ;  /* 0x0000000000007941 */ /* 0x000fea0003800000 */
.L_x_64586:
[----:B------:R-:W-:Y:S01]  /*0200*/  ISETP.GE.U32.AND P1, PT, R0, 0x40, PT ;  /* 0x000000400000780c */ /* 0x000fe20003f26070 */
[----:B------:R-:W-:Y:S01]  /*0210*/  BSSY B0, `(.L_x_64588) ;  /* 0x0000014000007945 */ /* 0x000fe20003800000 */
[----:B------:R-:W-:-:S11]  /*0220*/  LOP3.LUT R4, R4, 0xfffffffe, RZ, 0xc0, !PT ;  /* 0xfffffffe04047812 */ /* 0x000fd600078ec0ff */
[----:B------:R-:W-:Y:S01]  /*0230*/  @P1 LOP3.LUT R4, R4, 0x1, RZ, 0xfc, !PT ;  /* 0x0000000104041812 */ /* 0x000fe200078efcff */
[----:B------:R-:W-:Y:S05]  /*0240*/  @!P1 BRA `(.L_x_64589) ;  /* 0x0000010000009947 */ /* 0x000fea0003800000 */
[----:B------:R-:W-:Y:S01]  /*0250*/  ISETP.NE.U32.AND P1, PT, RZ, c[0x0][0x218], PT ;  /* 0x00008600ff007a0c */ /* 0x000fe20003f25070 */
[----:B0-----:R-:W-:Y:S01]  /*0260*/  CS2R R14, SRZ ;  /* 0x00000000000e7805 */ /* 0x001fe2000001ff00 */
[----:B------:R-:W-:Y:S02]  /*0270*/  CS2R R12, SRZ ;  /* 0x00000000000c7805 */ /* 0x000fe4000001ff00 */
[----:B------:R-:W-:-:S13]  /*0280*/  ISETP.NE.AND.EX P1, PT, RZ, c[0x0][0x21c], PT, P1 ;  /* 0x00008700ff007a0c */ /* 0x000fda0003f25310 */
[----:B------:R-:W-:-:S04]  /*0290*/  @P1 LEA R6, P2, R3, c[0x0][0x218], 0x4 ;  /* 0x0000860003061a11 */ /* 0x000fc800078420ff */
[----:B------:R-:W-:-:S05]  /*02a0*/  @P1 LEA.HI.X R7, R3, c[0x0][0x21c], RZ, 0x4, P2 ;  /* 0x0000870003071a11 */ /* 0x000fca00010f24ff */
[----:B------:R0:W5:Y:S01]  /*02b0*/  @P1 LDG.E.128 R12, [R6.64] ;  /* 0x00000004060c1981 */ /* 0x000162000c1e1d00 */
[C---:B------:R-:W-:Y:S02]  /*02c0*/  LEA R16, P1, R3.reuse, c[0x0][0x1c8], 0x4 ;  /* 0x0000720003107a11 */ /* 0x040fe400078220ff */
[----:B------:R-:W-:Y:S02]  /*02d0*/  MOV R248, 0x10 ;  /* 0x0000001000f87802 */ /* 0x000fe40000000f00 */
[----:B------:R-:W-:-:S03]  /*02e0*/  LEA.HI.X R17, R3, c[0x0][0x1cc], RZ, 0x4, P1 ;  /* 0x0000730003117a11 */ /* 0x000fc600008f24ff */
[----:B------:R-:W-:-:S03]  /*02f0*/  IMAD.WIDE.U32 R248, R3, R248, c[0x0][0x1b0] ;  /* 0x00006c0003f87625 */ /* 0x000fc600078e00f8 */
[----:B------:R-:W2:Y:S04]  /*0300*/  LDG.E.128 R16, [R16.64] ;  /* 0x0000000410107981 */ /* 0x000ea8000c1e1d00 */
[----:B------:R-:W5:Y:S01]  /*0310*/  LDG.E.128 R248, [R248.64] ;  /* 0x00000004f8f87981 */ /* 0x000f62000c1e1d00 */
[----:B------:R-:W-:-:S03]  /*0320*/  IADD3 R3, R3, 0x20, RZ ;  /* 0x0000002003037810 */ /* 0x000fc60007ffe0ff */
[----:B--2---:R0:W-:Y:S04]  /*0330*/  STL.64 [R1+0x130], R16 ;  /* 0x0001301001007387 */ /* 0x0041e80000100a00 */
[----:B------:R0:W-:Y:S02]  /*0340*/  STL.64 [R1+0x138], R18 ;  /* 0x0001381201007387 */ /* 0x0001e40000100a00 */
.L_x_64589:
[----:B------:R-:W-:Y:S05]  /*0350*/  BSYNC B0 ;  /* 0x0000000000007941 */ /* 0x000fea0003800000 */
.L_x_64588:
        /* <DEDUP_REMOVED lines=12> */
[----:B------:R-:W-:Y:S01]  /*0420*/  LEA R20, P1, R3, c[0x0][0x1c8], 0x4 ;  /* 0x0000720003147a11 */ /* 0x000fe200078220ff */
[----:B------:R-:W-:-:S03]  /*0430*/  HFMA2.MMA R240, -RZ, RZ, 0, 9.5367431640625e-07 ;  /* 0x00000010fff07435 */ /* 0x000fc600000001ff */
[----:B------:R-:W-:-:S06]  /*0440*/  LEA.HI.X R21, R3, c[0x0][0x1cc], RZ, 0x4, P1 ;  /* 0x0000730003157a11 */ /* 0x000fcc00008f24ff */
[----:B------:R-:W2:Y:S01]  /*0450*/  LDG.E.128 R20, [R20.64] ;  /* 0x0000000414147981 */ /* 0x000ea2000c1e1d00 */
[----:B------:R-:W-:-:S06]  /*0460*/  IMAD.WIDE.U32 R240, R3, R240, c[0x0][0x1b0] ;  /* 0x00006c0003f07625 */ /* 0x000fcc00078e00f0 */
[----:B------:R-:W5:Y:S01]  /*0470*/  LDG.E.128 R240, [R240.64] ;  /* 0x00000004f0f07981 */ /* 0x000f62000c1e1d00 */
[----:B------:R-:W-:-:S03]  /*0480*/  IADD3 R3, R3, 0x20, RZ ;  /* 0x0000002003037810 */ /* 0x000fc60007ffe0ff */
[----:B--2---:R0:W-:Y:S04]  /*0490*/  STL.64 [R1+0x120], R20 ;  /* 0x0001201401007387 */ /* 0x0041e80000100a00 */
[----:B------:R0:W-:Y:S02]  /*04a0*/  STL.64 [R1+0x128], R22 ;  /* 0x0001281601007387 */ /* 0x0001e40000100a00 */
.L_x_64591:
[----:B------:R-:W-:Y:S05]  /*04b0*/  BSYNC B0 ;  /* 0x0000000000007941 */ /* 0x000fea0003800000 */
.L_x_64590:
        /* <DEDUP_REMOVED lines=21> */
.L_x_64593:
[----:B------:R-:W-:Y:S05]  /*0610*/  BSYNC B0 ;  /* 0x0000000000007941 */ /* 0x000fea0003800000 */
.L_x_64592:
        /* <DEDUP_REMOVED lines=21> */
.L_x_64595:
[----:B------:R-:W-:Y:S05]  /*0770*/  BSYNC B0 ;  /* 0x0000000000007941 */ /* 0x000fea0003800000 */
.L_x_64594:
        /* <DEDUP_REMOVED lines=21> */
.L_x_64597:
[----:B------:R-:W-:Y:S05]  /*08d0*/  BSYNC B0 ;  /* 0x0000000000007941 */ /* 0x000fea0003800000 */
.L_x_64596:
        /* <DEDUP_REMOVED lines=21> */
.L_x_64599:
[----:B------:R-:W-:Y:S05]  /*0a30*/  BSYNC B0 ;  /* 0x0000000000007941 */ /* 0x000fea0003800000 */
.L_x_64598:
        /* <DEDUP_REMOVED lines=21> */
.L_x_64601:
[----:B------:R-:W-:Y:S05]  /*0b90*/  BSYNC B0 ;  /* 0x0000000000007941 */ /* 0x000fea0003800000 */
.L_x_64600:
        /* <DEDUP_REMOVED lines=21> */
.L_x_64603:
[----:B------:R-:W-:Y:S05]  /*0cf0*/  BSYNC B0 ;  /* 0x0000000000007941 */ /* 0x000fea0003800000 */
.L_x_64602:
        /* <DEDUP_REMOVED lines=21> */
.L_x_64605:
[----:B------:R-:W-:Y:S05]  /*0e50*/  BSYNC B0 ;  /* 0x0000000000007941 */ /* 0x000fea0003800000 */
.L_x_64604:
        /* <DEDUP_REMOVED lines=21> */
.L_x_64607:
[----:B------:R-:W-:Y:S05]  /*0fb0*/  BSYNC B0 ;  /* 0x0000000000007941 */ /* 0x000fea0003800000 */
.L_x_64606:
        /* <DEDUP_REMOVED lines=21> */
.L_x_64609:
[----:B------:R-:W-:Y:S05]  /*1110*/  BSYNC B0 ;  /* 0x0000000000007941 */ /* 0x000fea0003800000 */
.L_x_64608:
        /* <DEDUP_REMOVED lines=21> */
.L_x_64611:
[----:B------:R-:W-:Y:S05]  /*1270*/  BSYNC B0 ;  /* 0x0000000000007941 */ /* 0x000fea0003800000 */
.L_x_64610:
        /* <DEDUP_REMOVED lines=21> */
.L_x_64613:
[----:B------:R-:W-:Y:S05]  /*13d0*/  BSYNC B0 ;  /* 0x0000000000007941 */ /* 0x000fea0003800000 */
.L_x_64612:
        /* <DEDUP_REMOVED lines=21> */
.L_x_64615:
[----:B------:R-:W-:Y:S05]  /*1530*/  BSYNC B0 ;  /* 0x0000000000007941 */ /* 0x000fea0003800000 */
.L_x_64614:
        /* <DEDUP_REMOVED lines=21> */
.L_x_64617:
[----:B------:R-:W-:Y:S05]  /*1690*/  BSYNC B0 ;  /* 0x0000000000007941 */ /* 0x000fea0003800000 */
.L_x_64616:
        /* <DEDUP_REMOVED lines=21> */
.L_x_64619:
[----:B------:R-:W-:Y:S05]  /*17f0*/  BSYNC B0 ;  /* 0x0000000000007941 */ /* 0x000fea0003800000 */
.L_x_64618:
        /* <DEDUP_REMOVED lines=21> */
.L_x_64621:
[----:B------:R-:W-:Y:S05]  /*1950*/  BSYNC B0 ;  /* 0x0000000000007941 */ /* 0x000fea0003800000 */
.L_x_64620:
        /* <DEDUP_REMOVED lines=21> */
.L_x_64623:
[----:B------:R-:W-:Y:S05]  /*1ab0*/  BSYNC B0 ;  /* 0x0000000000007941 */ /* 0x000fea0003800000 */
.L_x_64622:
[----:B0-----:R-:W0:Y:S01]  /*1ac0*/  S2R R6, SR_CTAID.X ;  /* 0x0000000000067919 */ /* 0x001e220000002500 */
[----:B------:R-:W-:Y:S01]  /*1ad0*/  ISETP.GE.U32.AND P1, PT, R0, 0x280, PT ;  /* 0x000002800000780c */ /* 0x000fe20003f26070 */
[----:B------:R-:W-:Y:S01]  /*1ae0*/  BSSY B0, `(.L_x_64624) ;  /* 0x0000017000007945 */ /* 0x000fe20003800000 */
[----:B------:R-:W-:Y:S02]  /*1af0*/  SHF.R.U32.HI R5, RZ, 0x5, R5 ;  /* 0x00000005ff057819 */ /* 0x000fe40000011605 */
[----:B------:R-:W-:-:S09]  /*1b00*/  LOP3.LUT R2, R2, 0xffffbfff, RZ, 0xc0, !PT ;  /* 0xffffbfff02027812 */ /* 0x000fd200078ec0ff */
[----:B------:R-:W-:Y:S02]  /*1b10*/  @P1 LOP3.LUT R2, R2, 0x4000, RZ, 0xfc, !PT ;  /* 0x0000400002021812 */ /* 0x000fe400078efcff */
[----:B0-----:R-:W-:Y:S01]  /*1b20*/  LEA R5, R6, R5, 0x2 ;  /* 0x0000000506057211 */ /* 0x001fe200078e10ff */
[----:B------:R-:W-:Y:S05]  /*1b30*/  @!P1 BRA `(.L_x_64625) ;  /* 0x0000011000009947 */ /* 0x000fea0003800000 */
[----:B------:R-:W-:Y:S01]  /*1b40*/  ISETP.NE.U32.AND P1, PT, RZ, c[0x0][0x218], PT ;  /* 0x00008600ff007a0c */ /* 0x000fe20003f25070 */
[----:B------:R-:W-:Y:S01]  /*1b50*/  CS2R R142, SRZ ;  /* 0x00000000008e7805 */ /* 0x000fe2000001ff00 */
[----:B------:R-:W-:Y:S02]  /*1b60*/  CS2R R140, SRZ ;  /* 0x00000000008c7805 */ /* 0x000fe4000001ff00 */
[----:B------:R-:W-:Y:S02]  /*1b70*/  ISETP.NE.AND.EX P1, PT, RZ, c[0x0][0x21c], PT, P1 ;  /* 0x00008700ff007a0c */ /* 0x000fe40003f25310 */
[----:B------:R-:W-:-:S11]  /*1b80*/  MOV R144, 0x10 ;  /* 0x0000001000907802 */ /* 0x000fd60000000f00 */
[----:B------:R-:W-:-:S04]  /*1b90*/  @P1 LEA R146, P2, R3, c[0x0][0x218], 0x4 ;  /* 0x0000860003921a11 */ /* 0x000fc800078420ff */
[C---:B------:R-:W-:Y:S01]  /*1ba0*/  @P1 LEA.HI.X R147, R3.reuse, c[0x0][0x21c], RZ, 0x4, P2 ;  /* 0x0000870003931a11 */ /* 0x040fe200010f24ff */
[----:B------:R-:W-:-:S04]  /*1bb0*/  IMAD.WIDE.U32 R144, R3, R144, c[0x0][0x1b0] ;  /* 0x00006c0003907625 */ /* 0x000fc800078e0090 */
[----:B------:R0:W5:Y:S01]  /*1bc0*/  @P1 LDG.E.128 R140, [R146.64] ;  /* 0x00000004928c1981 */ /* 0x000162000c1e1d00 */
[----:B------:R-:W-:-:S03]  /*1bd0*/  LEA R6, P1, R3, c[0x0][0x1c8], 0x4 ;  /* 0x0000720003067a11 */ /* 0x000fc600078220ff */
[----:B------:R0:W2:Y:S01]  /*1be0*/  LDG.E.128 R148, [R144.64] ;  /* 0x0000000490947981 */ /* 0x0000a2000c1e1d00 */
[----:B------:R-:W-:-:S05]  /*1bf0*/  LEA.HI.X R7, R3, c[0x0][0x1cc], RZ, 0x4, P1 ;  /* 0x0000730003077a11 */ /* 0x000fca00008f24ff */
[----:B0-----:R-:W3:Y:S04]  /*1c00*/  LDG.E.128 R144, [R6.64] ;  /* 0x0000000406907981 */ /* 0x001ee8000c1e1d00 */
[----:B---3--:R0:W-:Y:S04]  /*1c10*/  STL.64 [R1], R144 ;  /* 0x0000009001007387 */ /* 0x0081e80000100a00 */
[----:B------:R0:W-:Y:S04]  /*1c20*/  STL.64 [R1+0x8], R146 ;  /* 0x0000089201007387 */ /* 0x0001e80000100a00 */
[----:B--2---:R0:W-:Y:S04]  /*1c30*/  STL.64 [R1+0x10], R148 ;  /* 0x0000109401007387 */ /* 0x0041e80000100a00 */
[----:B------:R0:W-:Y:S02]  /*1c40*/  STL.64 [R1+0x18], R150 ;  /* 0x0000189601007387 */ /* 0x0001e40000100a00 */
.L_x_64625:
[----:B------:R-:W-:Y:S05]  /*1c50*/  BSYNC B0 ;  /* 0x0000000000007941 */ /* 0x000fea0003800000 */
.L_x_64624:
[----:B------:R-:W-:-:S13]  /*1c60*/  ISETP.GE.AND P1, PT, R5, c[0x0][0x164], PT ;  /* 0x0000590005007a0c */ /* 0x000fda0003f26270 */
[----:B------:R-:W-:Y:S05]  /*1c70*/  @P1 EXIT ;  /* 0x000000000000194d */ /* 0x000fea0003800000 */
[----:B------:R-:W-:Y:S01]  /*1c80*/  MOV R7, R5 ;  /* 0x0000000500077202 */ /* 0x000fe20000000f00 */
[----:B------:R-:W-:Y:S02]  /*1c90*/  ULDC.U8 UR6, c[0x0][0x1f0] ;  /* 0x00007c0000067ab9 */ /* 0x000fe40000000000 */
.L_x_64709:
[----:B------:R-:W-:Y:S01]  /*1ca0*/  ISETP.NE.U32.AND P1, PT, RZ, c[0x0][0x1c0], PT ;  /* 0x00007000ff007a0c */ /* 0x000fe20003f25070 */
[----:B------:R-:W-:-:S03]  /*1cb0*/  HFMA2.MMA R3, -RZ, RZ, 1.875, 0 ;  /* 0x3f800000ff037435 */ /* 0x000fc600000001ff */
[----:B------:R-:W-:-:S13]  /*1cc0*/  ISETP.NE.AND.EX P1, PT, RZ, c[0x0][0x1c4], PT, P1 ;  /* 0x00007100ff007a0c */ /* 0x000fda0003f25310 */
[----:B------:R-:W-:-:S05]  /*1cd0*/  @P1 MOV R5, 0x4 ;  /* 0x0000000400051802 */ /* 0x000fca0000000f00 */
[----:B------:R-:W-:-:S05]  /*1ce0*/  @P1 IMAD.WIDE R228, R7, R5, c[0x0][0x1c0] ;  /* 0x0000700007e41625 */ /* 0x000fca00078e0205 */
[----:B-----5:R1:W5:Y:S01]  /*1cf0*/  @P1 LDG.E R3, [R228.64] ;  /* 0x00000004e4031981 */ /* 0x020362000c1e1900 */
[----:B------:R-:W-:Y:S01]  /*1d00*/  IMAD R5, R7, c[0x0][0x168], RZ ;  /* 0x00005a0007057a24 */ /* 0x000fe200078e02ff */
[----:B------:R-:W-:Y:S02]  /*1d10*/  BSSY B0, `(.L_x_64626) ;  /* 0x0000026000007945 */ /* 0x000fe40003800000 */
[----:B------:R-:W2:Y:S02]  /*1d20*/  S2R R230, SR_TID.X ;  /* 0x0000000000e67919 */ /* 0x000ea40000002100 */
[----:B------:R-:W-:-:S04]  /*1d30*/  SHF.R.S32.HI R6, RZ, 0x1f, R5 ;  /* 0x0000001fff067819 */ /* 0x000fc80000011405 */
[----:B------:R-:W-:Y:S02]  /*1d40*/  LEA.HI R6, R6, R5, RZ, 0x2 ;  /* 0x0000000506067211 */ /* 0x000fe400078f10ff */
[----:B--2---:R-:W-:-:S04]  /*1d50*/  LOP3.LUT R230, R230, 0x1f, RZ, 0xc0, !PT ;  /* 0x0000001fe6e67812 */ /* 0x004fc800078ec0ff */
[----:B------:R-:W-:-:S04]  /*1d60*/  LEA.HI.SX32 R6, R6, R230, 0x1e ;  /* 0x000000e606067211 */ /* 0x000fc800078ff2ff */
[----:B------:R-:W-:Y:S01]  /*1d70*/  MOV R5, R6 ;  /* 0x0000000600057202 */ /* 0x000fe20000000f00 */
[----:B------:R-:W-:Y:S05]  /*1d80*/  @!P0 BRA `(.L_x_64627) ;  /* 0x000001e000008947 */ /* 0x000fea0003800000 */
[----:B-1----:R-:W-:Y:S01]  /*1d90*/  ISETP.NE.U32.AND P1, PT, RZ, c[0x0][0x180], PT ;  /* 0x00006000ff007a0c */ /* 0x002fe20003f25070 */
[----:B------:R-:W2:Y:S03]  /*1da0*/  LDL R246, [R1+0x140] ;  /* 0x0001400001f67983 */ /* 0x000ea60000100800 */
[----:B------:R-:W-:Y:S01]  /*1db0*/  ISETP.NE.AND.EX P1, PT, RZ, c[0x0][0x184], PT, P1 ;  /* 0x00006100ff007a0c */ /* 0x000fe20003f25310 */
[----:B------:R-:W3:Y:S04]  /*1dc0*/  LDL R245, [R1+0x144] ;  /* 0x0001440001f57983 */ /* 0x000ee80000100800 */
[----:B------:R-:W4:Y:S04]  /*1dd0*/  LDL R244, [R1+0x148] ;  /* 0x0001480001f47983 */ /* 0x000f280000100800 */
[----:B------:R-:W2:Y:S04]  /*1de0*/  LDL R231, [R1+0x14c] ;  /* 0x00014c0001e77983 */ /* 0x000ea80000100800 */
[----:B0-----:R-:W-:-:S04]  /*1df0*/  @P1 LEA R148, P2, R6, c[0x0][0x180], 0x4 ;  /* 0x0000600006941a11 */ /* 0x001fc800078420ff */
        /* <DEDUP_REMOVED lines=11> */
[----:B------:R-:W-:Y:S01]  /*1eb0*/  FMUL.FTZ R148, R246, R5 ;  /* 0x00000005f6947220 */ /* 0x000fe20000410000 */
[----:B------:R-:W-:Y:S01]  /*1ec0*/  IADD3 R5, R6, 0x20, RZ ;  /* 0x0000002006057810 */ /* 0x000fe20007ffe0ff */
        /* <DEDUP_REMOVED lines=8> */
[----:B------:R-:W-:-:S05]  /*1f50*/  LEA.HI.X R229, R6, c[0x0][0x18c], RZ, 0x4, P1 ;  /* 0x0000630006e57a11 */ /* 0x000fca00008f24ff */
[----:B------:R0:W-:Y:S04]  /*1f60*/  STG.E.128 [R228.64], R148 ;  /* 0x00000094e4007986 */ /* 0x0001e8000c101d04 */
.L_x_64627:
[----:B-1----:R-:W-:Y:S05]  /*1f70*/  BSYNC B0 ;  /* 0x0000000000007941 */ /* 0x002fea0003800000 */
.L_x_64626:
        /* <DEDUP_REMOVED lines=33> */
.L_x_64629:
[----:B------:R-:W-:Y:S05]  /*2190*/  BSYNC B0 ;  /* 0x0000000000007941 */ /* 0x000fea0003800000 */
.L_x_64628:
        /* <DEDUP_REMOVED lines=33> */
.L_x_64631:
[----:B------:R-:W-:Y:S05]  /*23b0*/  BSYNC B0 ;  /* 0x0000000000007941 */ /* 0x000fea0003800000 */
.L_x_64630:
        /* <DEDUP_REMOVED lines=33> */
.L_x_64633:
[----:B------:R-:W-:Y:S05]  /*25d0*/  BSYNC B0 ;  /* 0x0000000000007941 */ /* 0x000fea0003800000 */
.L_x_64632:
        /* <DEDUP_REMOVED lines=33> */
.L_x_64635:
[----:B------:R-:W-:Y:S05]  /*27f0*/  BSYNC B0 ;  /* 0x0000000000007941 */ /* 0x000fea0003800000 */
.L_x_64634:
        /* <DEDUP_REMOVED lines=33> */
.L_x_64637:
[----:B------:R-:W-:Y:S05]  /*2a10*/  BSYNC B0 ;  /* 0x0000000000007941 */ /* 0x000fea0003800000 */
.L_x_64636:
        /* <DEDUP_REMOVED lines=33> */
.L_x_64639:
[----:B------:R-:W-:Y:S05]  /*2c30*/  BSYNC B0 ;  /* 0x0000000000007941 */ /* 0x000fea0003800000 */
.L_x_64638:
        /* <DEDUP_REMOVED lines=33> */
.L_x_64641:
[----:B------:R-:W-:Y:S05]  /*2e50*/  BSYNC B0 ;  /* 0x0000000000007941 */ /* 0x000fea0003800000 */
.L_x_64640:
        /* <DEDUP_REMOVED lines=33> */
.L_x_64643:
[----:B------:R-:W-:Y:S05]  /*3070*/  BSYNC B0 ;  /* 0x0000000000007941 */ /* 0x000fea0003800000 */
.L_x_64642:
        /* <DEDUP_REMOVED lines=33> */
.L_x_64645:
[----:B------:R-:W-:Y:S05]  /*3290*/  BSYNC B0 ;  /* 0x0000000000007941 */ /* 0x000fea0003800000 */
.L_x_64644:
        /* <DEDUP_REMOVED lines=33> */
.L_x_64647:
[----:B------:R-:W-:Y:S05]  /*34b0*/  BSYNC B0 ;  /* 0x0000000000007941 */ /* 0x000fea0003800000 */
.L_x_64646:
        /* <DEDUP_REMOVED lines=33> */
.L_x_64649:
[----:B------:R-:W-:Y:S05]  /*36d0*/  BSYNC B0 ;  /* 0x0000000000007941 */ /* 0x000fea0003800000 */
.L_x_64648:
        /* <DEDUP_REMOVED lines=33> */
.L_x_64651:
[----:B------:R-:W-:Y:S05]  /*38f0*/  BSYNC B0 ;  /* 0x0000000000007941 */ /* 0x000fea0003800000 */
.L_x_64650:
        /* <DEDUP_REMOVED lines=33> */
.L_x_64653:
[----:B------:R-:W-:Y:S05]  /*3b10*/  BSYNC B0 ;  /* 0x0000000000007941 */ /* 0x000fea0003800000 */
.L_x_64652:
        /* <DEDUP_REMOVED lines=33> */
.L_x_64655:
[----:B------:R-:W-:Y:S05]  /*3d30*/  BSYNC B0 ;  /* 0x0000000000007941 */ /* 0x000fea0003800000 */
.L_x_64654:
        /* <DEDUP_REMOVED lines=33> */
.L_x_64657:
[----:B------:R-:W-:Y:S05]  /*3f50*/  BSYNC B0 ;  /* 0x0000000000007941 */ /* 0x000fea0003800000 */
.L_x_64656:
        /* <DEDUP_REMOVED lines=33> */
.L_x_64659:
[----:B------:R-:W-:Y:S05]  /*4170*/  BSYNC B0 ;  /* 0x0000000000007941 */ /* 0x000fea0003800000 */
.L_x_64658:
        /* <DEDUP_REMOVED lines=33> */
.L_x_64661:
[----:B------:R-:W-:Y:S05]  /*4390*/  BSYNC B0 ;  /* 0x0000000000007941 */ /* 0x000fea0003800000 */
.L_x_64660:
        /* <DEDUP_REMOVED lines=33> */
.L_x_64663:
[----:B------:R-:W-:Y:S05]  /*45b0*/  BSYNC B0 ;  /* 0x0000000000007941 */ /* 0x000fea0003800000 */
.L_x_64662:
[----:B------:R-:W-:Y:S01]  /*45c0*/  ISETP.GE.U32.AND P1, PT, R0, 0x280, PT ;  /* 0x000002800000780c */ /* 0x000fe20003f26070 */
[----:B------:R-:W-:-:S12]  /*45d0*/  BSSY B0, `(.L_x_64664) ;  /* 0x000001f000007945 */ /* 0x000fd80003800000 */
[----:B------:R-:W-:Y:S05]  /*45e0*/  @!P1 BRA `(.L_x_64665) ;  /* 0x000001d000009947 */ /* 0x000fea0003800000 */
[----:B------:R-:W-:Y:S01]  /*45f0*/  ISETP.NE.U32.AND P1, PT, RZ, c[0x0][0x180], PT ;  /* 0x00006000ff007a0c */ /* 0x000fe20003f25070 */
[----:B------:R-:W2:Y:S03]  /*4600*/  LDL R246, [R1] ;  /* 0x0000000001f67983 */ /* 0x000ea60000100800 */
[----:B------:R-:W-:Y:S01]  /*4610*/  ISETP.NE.AND.EX P1, PT, RZ, c[0x0][0x184], PT, P1 ;  /* 0x00006100ff007a0c */ /* 0x000fe20003f25310 */
[----:B------:R-:W3:Y:S04]  /*4620*/  LDL R245, [R1+0x4] ;  /* 0x0000040001f57983 */ /* 0x000ee80000100800 */
[----:B------:R-:W4:Y:S04]  /*4630*/  LDL R244, [R1+0x8] ;  /* 0x0000080001f47983 */ /* 0x000f280000100800 */
[----:B------:R-:W2:Y:S04]  /*4640*/  LDL R231, [R1+0xc] ;  /* 0x00000c0001e77983 */ /* 0x000ea80000100800 */
[----:B------:R-:W-:-:S04]  /*4650*/  @P1 LEA R224, P2, R5, c[0x0][0x180], 0x4 ;  /* 0x0000600005e01a11 */ /* 0x000fc800078420ff */
[----:B------:R-:W-:-:S05]  /*4660*/  @P1 LEA.HI.X R225, R5, c[0x0][0x184], RZ, 0x4, P2 ;  /* 0x0000610005e11a11 */ /* 0x000fca00010f24ff */
[----:B0-----:R0:W2:Y:S01]  /*4670*/  @P1 LDG.E.128 R144, [R224.64] ;  /* 0x00000004e0901981 */ /* 0x0010a2000c1e1d00 */
[----:B------:R-:W-:-:S04]  /*4680*/  LEA R228, P1, R5, c[0x0][0x188], 0x4 ;  /* 0x0000620005e47a11 */ /* 0x000fc800078220ff */
[----:B------:R-:W-:Y:S01]  /*4690*/  LEA.HI.X R229, R5, c[0x0][0x18c], RZ, 0x4, P1 ;  /* 0x0000630005e57a11 */ /* 0x000fe200008f24ff */
        /* <DEDUP_REMOVED lines=16> */
[----:B------:R-:W-:-:S05]  /*47a0*/  @P1 FADD.FTZ R227, R147, R227 ;  /* 0x000000e393e31221 */ /* 0x000fca0000010000 */
[----:B------:R0:W-:Y:S02]  /*47b0*/  STG.E.128 [R228.64], R224 ;  /* 0x000000e0e4007986 */ /* 0x0001e4000c101d04 */
.L_x_64665:
[----:B------:R-:W-:Y:S05]  /*47c0*/  BSYNC B0 ;  /* 0x0000000000007941 */ /* 0x000fea0003800000 */
.L_x_64664:
[----:B-----5:R-:W-:Y:S01]  /*47d0*/  FADD.FTZ R3, RZ, R148 ;  /* 0x00000094ff037221 */ /* 0x020fe20000010000 */
        /* <DEDUP_REMOVED lines=130> */
.L_x_64710:
        /* <DEDUP_REMOVED lines=15> */
[--C-:B0-----:R-:W-:Y:S02]  /*50f0*/  FADD.FTZ R228, R149, -R5.reuse ;  /* 0x8000000595e47221 */ /* 0x101fe40000010000 */
        /* <DEDUP_REMOVED lines=182> */
.L_x_64711:
        /* <DEDUP_REMOVED lines=8> */
[----:B------:R-:W-:-:S05]  /*5ce0*/  FMUL.FTZ R228, R5, R5 ;  /* 0x0000000505e47220 */ /* 0x000fca0000410000 */
[----:B------:R-:W-:-:S05]  /*5cf0*/  FSEL R228, R228, RZ, P1 ;  /* 0x000000ffe4e47208 */ /* 0x000fca0000800000 */
[----:B------:R-:W-:Y:S01]  /*5d00*/  FADD.FTZ R3, R3, R228 ;  /* 0x000000e403037221 */ /* 0x000fe20000010000 */
[----:B------:R-:W-:-:S05]  /*5d10*/  @!P6 MOV R228, 0x4 ;  /* 0x0000000400e4e802 */ /* 0x000fca0000000f00 */
[----:B------:R-:W1:Y:S01]  /*5d20*/  MUFU.RSQ R3, R3 ;  /* 0x0000000300037308 */ /* 0x000e620000001400 */
        /* <DEDUP_REMOVED lines=8> */
[----:B-1----:R-:W-:-:S04]  /*5db0*/  FADD.FTZ R228, R148, -R231 ;  /* 0x800000e794e47221 */ /* 0x002fc80000010000 */
[----:B------:R-:W-:Y:S02]  /*5dc0*/  FMUL.FTZ R228, R3, R228 ;  /* 0x000000e403e47220 */ /* 0x000fe40000410000 */
[--C-:B------:R-:W-:Y:S02]  /*5dd0*/  FADD.FTZ R229, R149, -R231.reuse ;  /* 0x800000e795e57221 */ /* 0x100fe40000010000 */
[--C-:B0-----:R-:W-:Y:S02]  /*5de0*/  FADD.FTZ R230, R150, -R231.reuse ;  /* 0x800000e796e67221 */ /* 0x101fe40000010000 */
        /* <DEDUP_REMOVED lines=12> */
.L_x_64669:
[----:B------:R-:W-:Y:S05]  /*5eb0*/  BSYNC B0 ;  /* 0x0000000000007941 */ /* 0x000fea0003800000 */
.L_x_64668:
[----:B------:R-:W-:Y:S01]  /*5ec0*/  ISETP.GE.U32.AND P2, PT, R0, 0x40, PT ;  /* 0x000000400000780c */ /* 0x000fe20003f46070 */
[----:B------:R-:W-:-:S12]  /*5ed0*/  BSSY B0, `(.L_x_64670) ;  /* 0x0000013000007945 */ /* 0x000fd80003800000 */
[----:B------:R-:W-:Y:S05]  /*5ee0*/  @!P2 BRA `(.L_x_64671) ;  /* 0x000001100000a947 */ /* 0x000fea0003800000 */
[----:B0-----:R-:W-:Y:S02]  /*5ef0*/  FSEL R231, R5, RZ, !P1 ;  /* 0x000000ff05e77208 */ /* 0x001fe40004800000 */
[----:B------:R-:W-:-:S03]  /*5f00*/  MOV R244, 0x10 ;  /* 0x0000001000f47802 */ /* 0x000fc60000000f00 */
[--C-:B-1----:R-:W-:Y:S02]  /*5f10*/  FADD.FTZ R228, R152, -R231.reuse ;  /* 0x800000e798e47221 */ /* 0x102fe40000010000 */
        /* <DEDUP_REMOVED lines=14> */
.L_x_64671:
[----:B------:R-:W-:Y:S05]  /*6000*/  BSYNC B0 ;  /* 0x0000000000007941 */ /* 0x000fea0003800000 */
.L_x_64670:
[----:B------:R-:W-:Y:S01]  /*6010*/  ISETP.GE.U32.AND P2, PT, R0, 0x60, PT ;  /* 0x000000600000780c */ /* 0x000fe20003f46070 */
[----:B------:R-:W-:-:S12]  /*6020*/  BSSY B0, `(.L_x_64672) ;  /* 0x0000013000007945 */ /* 0x000fd80003800000 */
[----:B------:R-:W-:Y:S05]  /*6030*/  @!P2 BRA `(.L_x_64673) ;  /* 0x000001100000a947 */ /* 0x000fea0003800000 */
[----:B0-----:R-:W-:Y:S01]  /*6040*/  FSEL R231, R5, RZ, !P1 ;  /* 0x000000ff05e77208 */ /* 0x001fe20004800000 */
[----:B------:R-:W-:-:S04]  /*6050*/  HFMA2.MMA R244, -RZ, RZ, 0, 9.5367431640625e-07 ;  /* 0x00000010fff47435 */ /* 0x000fc800000001ff */
        /* <DEDUP_REMOVED lines=15> */
.L_x_64673:
[----:B------:R-:W-:Y:S05]  /*6150*/  BSYNC B0 ;  /* 0x0000000000007941 */ /* 0x000fea0003800000 */
.L_x_64672:
        /* <DEDUP_REMOVED lines=20> */
.L_x_64675:
[----:B------:R-:W-:Y:S05]  /*62a0*/  BSYNC B0 ;  /* 0x0000000000007941 */ /* 0x000fea0003800000 */
.L_x_64674:
        /* <DEDUP_REMOVED lines=20> */
.L_x_64677:
[----:B------:R-:W-:Y:S05]  /*63f0*/  BSYNC B0 ;  /* 0x0000000000007941 */ /* 0x000fea0003800000 */
.L_x_64676:
        /* <DEDUP_REMOVED lines=20> */
.L_x_64679:
[----:B------:R-:W-:Y:S05]  /*6540*/  BSYNC B0 ;  /* 0x0000000000007941 */ /* 0x000fea0003800000 */
.L_x_64678:
        /* <DEDUP_REMOVED lines=20> */
.L_x_64681:
[----:B------:R-:W-:Y:S05]  /*6690*/  BSYNC B0 ;  /* 0x0000000000007941 */ /* 0x000fea0003800000 */
.L_x_64680:
        /* <DEDUP_REMOVED lines=20> */
.L_x_64683:
[----:B------:R-:W-:Y:S05]  /*67e0*/  BSYNC B0 ;  /* 0x0000000000007941 */ /* 0x000fea0003800000 */
.L_x_64682:
        /* <DEDUP_REMOVED lines=20> */
.L_x_64685:
[----:B------:R-:W-:Y:S05]  /*6930*/  BSYNC B0 ;  /* 0x0000000000007941 */ /* 0x000fea0003800000 */
.L_x_64684:
        /* <DEDUP_REMOVED lines=20> */
.L_x_64687:
[----:B------:R-:W-:Y:S05]  /*6a80*/  BSYNC B0 ;  /* 0x0000000000007941 */ /* 0x000fea0003800000 */
.L_x_64686:
        /* <DEDUP_REMOVED lines=20> */
.L_x_64689:
[----:B------:R-:W-:Y:S05]  /*6bd0*/  BSYNC B0 ;  /* 0x0000000000007941 */ /* 0x000fea0003800000 */
.L_x_64688:
        /* <DEDUP_REMOVED lines=20> */
.L_x_64691:
[----:B------:R-:W-:Y:S05]  /*6d20*/  BSYNC B0 ;  /* 0x0000000000007941 */ /* 0x000fea0003800000 */
.L_x_64690:
        /* <DEDUP_REMOVED lines=20> */
.L_x_64693:
[----:B------:R-:W-:Y:S05]  /*6e70*/  BSYNC B0 ;  /* 0x0000000000007941 */ /* 0x000fea0003800000 */
.L_x_64692:
        /* <DEDUP_REMOVED lines=20> */
.L_x_64695:
[----:B------:R-:W-:Y:S05]  /*6fc0*/  BSYNC B0 ;  /* 0x0000000000007941 */ /* 0x000fea0003800000 */
.L_x_64694:
        /* <DEDUP_REMOVED lines=20> */
.L_x_64697:
[----:B------:R-:W-:Y:S05]  /*7110*/  BSYNC B0 ;  /* 0x0000000000007941 */ /* 0x000fea0003800000 */
.L_x_64696:
        /* <DEDUP_REMOVED lines=20> */
.L_x_64699:
[----:B------:R-:W-:Y:S05]  /*7260*/  BSYNC B0 ;  /* 0x0000000000007941 */ /* 0x000fea0003800000 */
.L_x_64698:
        /* <DEDUP_REMOVED lines=20> */
.L_x_64701:
[----:B------:R-:W-:Y:S05]  /*73b0*/  BSYNC B0 ;  /* 0x0000000000007941 */ /* 0x000fea0003800000 */
.L_x_64700:
        /* <DEDUP_REMOVED lines=20> */
.L_x_64703:
[----:B------:R-:W-:Y:S05]  /*7500*/  BSYNC B0 ;  /* 0x0000000000007941 */ /* 0x000fea0003800000 */
.L_x_64702:
        /* <DEDUP_REMOVED lines=20> */
.L_x_64705:
[----:B------:R-:W-:Y:S05]  /*7650*/  BSYNC B0 ;  /* 0x0000000000007941 */ /* 0x000fea0003800000 */
.L_x_64704:
[----:B------:R-:W-:Y:S01]  /*7660*/  ISETP.GE.U32.AND P2, PT, R0, 0x280, PT ;  /* 0x000002800000780c */ /* 0x000fe20003f46070 */
[----:B------:R-:W-:-:S12]  /*7670*/  BSSY B0, `(.L_x_64706) ;  /* 0x0000016000007945 */ /* 0x000fd80003800000 */
[----:B------:R-:W-:Y:S05]  /*7680*/  @!P2 BRA `(.L_x_64707) ;  /* 0x000001400000a947 */ /* 0x000fea0003800000 */
[----:B------:R-:W2:Y:S04]  /*7690*/  LDL R252, [R1+0x10] ;  /* 0x0000100001fc7983 */ /* 0x000ea80000100800 */
[----:B------:R-:W3:Y:S04]  /*76a0*/  LDL R247, [R1+0x14] ;  /* 0x0000140001f77983 */ /* 0x000ee80000100800 */
[----:B0-----:R-:W4:Y:S04]  /*76b0*/  LDL R231, [R1+0x1c] ;  /* 0x00001c0001e77983 */ /* 0x001f280000100800 */
[----:B------:R-:W5:Y:S01]  /*76c0*/  LDL R246, [R1+0x18] ;  /* 0x0000180001f67983 */ /* 0x000f620000100800 */
[----:B------:R-:W-:-:S02]  /*76d0*/  FSEL R230, R5, RZ, !P1 ;  /* 0x000000ff05e67208 */ /* 0x000fc40004800000 */
        /* <DEDUP_REMOVED lines=10> */
[----:B--2---:R-:W-:Y:S02]  /*7780*/  FFMA.FTZ R228, R252, R228, R140 ;  /* 0x000000e4fce47223 */ /* 0x004fe4000001008c */
[----:B---3--:R-:W-:Y:S02]  /*7790*/  FFMA.FTZ R229, R247, R229, R141 ;  /* 0x000000e5f7e57223 */ /* 0x008fe4000001008d */
[----:B----4-:R-:W-:Y:S02]  /*77a0*/  FFMA.FTZ R231, R231, R3, R143 ;  /* 0x00000003e7e77223 */ /* 0x010fe4000001008f */
[----:B-----5:R-:W-:-:S05]  /*77b0*/  FFMA.FTZ R230, R246, R5, R142 ;  /* 0x00000005f6e67223 */ /* 0x020fca000001008e */
[----:B------:R0:W-:Y:S02]  /*77c0*/  STG.E.128 [R244.64], R228 ;  /* 0x000000e4f4007986 */ /* 0x0001e4000c101d04 */
.L_x_64707:
[----:B------:R-:W-:Y:S05]  /*77d0*/  BSYNC B0 ;  /* 0x0000000000007941 */ /* 0x000fea0003800000 */
.L_x_64706:
[----:B-1----:R-:W-:-:S10]  /*77e0*/  HFMA2.MMA R3, -RZ, RZ, 0, 2.384185791015625e-07 ;  /* 0x00000004ff037435 */ /* 0x002fd400000001ff */
[----:B------:R-:W-:-:S05]  /*77f0*/  IMAD R7, R3, c[0x0][0x160], R7 ;  /* 0x0000580003077a24 */ /* 0x000fca00078e0207 */
[----:B------:R-:W-:-:S13]  /*7800*/  ISETP.GE.AND P1, PT, R7, c[0x0][0x164], PT ;  /* 0x0000590007007a0c */ /* 0x000fda0003f26270 */
[----:B0-----:R-:W-:Y:S01]  /*7810*/  @P1 CALL.REL.NOINC `(.L_x_64708) ;  /* 0x0000001000001944 */ /* 0x001fe20003c00000 */
[----:B------:R-:W-:Y:S05]  /*7820*/  BRA `(.L_x_64709) ;  /* 0xffffa47000007947 */ /* 0x000fea000383ffff */
.L_x_64708:
[----:B------:R-:W-:Y:S05]  /*7830*/  EXIT ;  /* 0x000000000000794d */ /* 0x000fea0003800000 */
.L_x_64666:
[----:B------:R-:W-:Y:S01]  /*7840*/  HFMA2.MMA R3, -RZ, RZ, 0, 5.9604644775390625e-08 ;  /* 0x00000001ff037435 */ /* 0x000fe200000001ff */
[----:B------:R-:W-:Y:S02]  /*7850*/  MOV R230, R5 ;  /* 0x0000000500e67202 */ /* 0x000fe40000000f00 */
[----:B------:R-:W-:Y:S02]  /*7860*/  MOV R244, 0x1f ;  /* 0x0000001f00f47802 */ /* 0x000fe40000000f00 */
[----:B0-----:R-:W-:Y:S02]  /*7870*/  MOV R229, 0xffffffff ;  /* 0xffffffff00e57802 */ /* 0x001fe40000000f00 */
[----:B------:R-:W-:Y:S02]  /*7880*/  MOV R228, 0x78a0 ;  /* 0x000078a000e47802 */ /* 0x000fe40000000f00 */
[----:B------:R-:W-:Y:S05]  /*7890*/  CALL.REL.NOINC `($__internal_148_$__cuda_sm70_shflsync_bfly_p) ;  /* 0x00000ee000007944 */ /* 0x000fea0003c00000 */
[----:B-1----:R-:W-:Y:S05]  /*78a0*/  BRA `(.L_x_64710) ;  /* 0xffffd75000007947 */ /* 0x002fea000383ffff */
.L_x_64667:
[----:B------:R-:W-:Y:S01]  /*78b0*/  HFMA2.MMA R3, -RZ, RZ, 0, 1.1920928955078125e-07 ;  /* 0x00000002ff037435 */ /* 0x000fe200000001ff */
[----:B------:R-:W-:Y:S02]  /*78c0*/  MOV R230, R5 ;  /* 0x0000000500e67202 */ /* 0x000fe40000000f00 */
[----:B------:R-:W-:-:S02]  /*78d0*/  MOV R244, 0x1f ;  /* 0x0000001f00f47802 */ /* 0x000fc40000000f00 */
[----:B0-----:R-:W-:Y:S02]  /*78e0*/  MOV R229, 0xffffffff ;  /* 0xffffffff00e57802 */ /* 0x001fe40000000f00 */
[----:B------:R-:W-:Y:S02]  /*78f0*/  MOV R228, 0x7910 ;  /* 0x0000791000e47802 */ /* 0x000fe40000000f00 */
[----:B------:R-:W-:Y:S05]  /*7900*/  CALL.REL.NOINC `($__internal_148_$__cuda_sm70_shflsync_bfly_p) ;  /* 0x00000e7000007944 */ /* 0x000fea0003c00000 */
[----:B-1----:R-:W-:Y:S01]  /*7910*/  FADD.FTZ R5, R5, R3 ;  /* 0x0000000305057221 */ /* 0x002fe20000010000 */
[----:B------:R-:W-:Y:S01]  /*7920*/  HFMA2.MMA R3, -RZ, RZ, 0, 2.384185791015625e-07 ;  /* 0x00000004ff037435 */ /* 0x000fe200000001ff */
[----:B------:R-:W-:Y:S02]  /*7930*/  MOV R244, 0x1f ;  /* 0x0000001f00f47802 */ /* 0x000fe40000000f00 */
[----:B------:R-:W-:Y:S02]  /*7940*/  MOV R229, 0xffffffff ;  /* 0xffffffff00e57802 */ /* 0x000fe40000000f00 */
[----:B------:R-:W-:Y:S02]  /*7950*/  MOV R230, R5 ;  /* 0x0000000500e67202 */ /* 0x000fe40000000f00 */
[----:B------:R-:W-:-:S02]  /*7960*/  MOV R228, 0x7980 ;  /* 0x0000798000e47802 */ /* 0x000fc40000000f00 */
[----:B------:R-:W-:Y:S05]  /*7970*/  CALL.REL.NOINC `($__internal_148_$__cuda_sm70_shflsync_bfly_p) ;  /* 0x00000e0000007944 */ /* 0x000fea0003c00000 */
[----:B-1----:R-:W-:Y:S01]  /*7980*/  FADD.FTZ R5, R5, R3 ;  /* 0x0000000305057221 */ /* 0x002fe20000010000 */
[----:B------:R-:W-:Y:S01]  /*7990*/  HFMA2.MMA R3, -RZ, RZ, 0, 4.76837158203125e-07 ;  /* 0x00000008ff037435 */ /* 0x000fe200000001ff */
[----:B------:R-:W-:-:S02]  /*79a0*/  MOV R244, 0x1f ;  /* 0x0000001f00f47802 */ /* 0x000fc40000000f00 */
[----:B------:R-:W-:Y:S02]  /*79b0*/  MOV R229, 0xffffffff ;  /* 0xffffffff00e57802 */ /* 0x000fe40000000f00 */
[----:B------:R-:W-:Y:S02]  /*79c0*/  MOV R230, R5 ;  /* 0x0000000500e67202 */ /* 0x000fe40000000f00 */
[----:B------:R-:W-:Y:S02]  /*79d0*/  MOV R228, 0x79f0 ;  /* 0x000079f000e47802 */ /* 0x000fe40000000f00 */
[----:B------:R-:W-:Y:S05]  /*79e0*/  CALL.REL.NOINC `($__internal_148_$__cuda_sm70_shflsync_bfly_p) ;  /* 0x00000d9000007944 */ /* 0x000fea0003c00000 */
[----:B-1----:R-:W-:Y:S01]  /*79f0*/  FADD.FTZ R5, R5, R3 ;  /* 0x0000000305057221 */ /* 0x002fe20000010000 */
[----:B------:R-:W-:Y:S01]  /*7a00*/  HFMA2.MMA R3, -RZ, RZ, 0, 9.5367431640625e-07 ;  /* 0x00000010ff037435 */ /* 0x000fe200000001ff */
[----:B------:R-:W-:Y:S02]  /*7a10*/  MOV R244, 0x1f ;  /* 0x0000001f00f47802 */ /* 0x000fe40000000f00 */
[----:B------:R-:W-:Y:S02]  /*7a20*/  MOV R229, 0xffffffff ;  /* 0xffffffff00e57802 */ /* 0x000fe40000000f00 */
[----:B------:R-:W-:-:S02]  /*7a30*/  MOV R230, R5 ;  /* 0x0000000500e67202 */ /* 0x000fc40000000f00 */
[----:B------:R-:W-:Y:S02]  /*7a40*/  MOV R228, 0x7a60 ;  /* 0x00007a6000e47802 */ /* 0x000fe40000000f00 */
[----:B------:R-:W-:Y:S05]  /*7a50*/  CALL.REL.NOINC `($__internal_148_$__cuda_sm70_shflsync_bfly_p) ;  /* 0x00000d2000007944 */ /* 0x000fea0003c00000 */
        /* <DEDUP_REMOVED lines=184> */
[----:B------:R-:W-:Y:S05]  /*85e0*/  CALL.REL.NOINC `($__internal_148_$__cuda_sm70_shflsync_bfly_p) ;  /* 0x0000019000007944 */ /* 0x000fea0003c00000 */
[----:B-1----:R-:W-:Y:S01]  /*85f0*/  FADD.FTZ R230, R230, R3 ;  /* 0x00000003e6e67221 */ /* 0x002fe20000010000 */
[----:B------:R-:W-:Y:S01]  /*8600*/  HFMA2.MMA R3, -RZ, RZ, 0, 1.1920928955078125e-07 ;  /* 0x00000002ff037435 */ /* 0x000fe200000001ff */
[----:B------:R-:W-:Y:S02]  /*8610*/  MOV R244, 0x1f ;  /* 0x0000001f00f47802 */ /* 0x000fe40000000f00 */
[----:B------:R-:W-:Y:S02]  /*8620*/  MOV R229, 0xffffffff ;  /* 0xffffffff00e57802 */ /* 0x000fe40000000f00 */
[----:B------:R-:W-:Y:S02]  /*8630*/  MOV R228, 0x8650 ;  /* 0x0000865000e47802 */ /* 0x000fe40000000f00 */
[----:B------:R-:W-:Y:S05]  /*8640*/  CALL.REL.NOINC `($__internal_148_$__cuda_sm70_shflsync_bfly_p) ;  /* 0x0000013000007944 */ /* 0x000fea0003c00000 */
[----:B-1----:R-:W-:Y:S01]  /*8650*/  FADD.FTZ R230, R230, R3 ;  /* 0x00000003e6e67221 */ /* 0x002fe20000010000 */
[----:B------:R-:W-:Y:S01]  /*8660*/  HFMA2.MMA R3, -RZ, RZ, 0, 2.384185791015625e-07 ;  /* 0x00000004ff037435 */ /* 0x000fe200000001ff */
[----:B------:R-:W-:-:S02]  /*8670*/  MOV R244, 0x1f ;  /* 0x0000001f00f47802 */ /* 0x000fc40000000f00 */
[----:B------:R-:W-:Y:S02]  /*8680*/  MOV R229, 0xffffffff ;  /* 0xffffffff00e57802 */ /* 0x000fe40000000f00 */
[----:B------:R-:W-:Y:S02]  /*8690*/  MOV R228, 0x86b0 ;  /* 0x000086b000e47802 */ /* 0x000fe40000000f00 */
[----:B------:R-:W-:Y:S05]  /*86a0*/  CALL.REL.NOINC `($__internal_148_$__cuda_sm70_shflsync_bfly_p) ;  /* 0x000000d000007944 */ /* 0x000fea0003c00000 */
[----:B-1----:R-:W-:Y:S01]  /*86b0*/  FADD.FTZ R230, R230, R3 ;  /* 0x00000003e6e67221 */ /* 0x002fe20000010000 */
[----:B------:R-:W-:Y:S01]  /*86c0*/  HFMA2.MMA R3, -RZ, RZ, 0, 4.76837158203125e-07 ;  /* 0x00000008ff037435 */ /* 0x000fe200000001ff */
[----:B------:R-:W-:Y:S02]  /*86d0*/  MOV R244, 0x1f ;  /* 0x0000001f00f47802 */ /* 0x000fe40000000f00 */
[----:B------:R-:W-:Y:S02]  /*86e0*/  MOV R229, 0xffffffff ;  /* 0xffffffff00e57802 */ /* 0x000fe40000000f00 */
[----:B------:R-:W-:Y:S02]  /*86f0*/  MOV R228, 0x8710 ;  /* 0x0000871000e47802 */ /* 0x000fe40000000f00 */
[----:B------:R-:W-:Y:S05]  /*8700*/  CALL.REL.NOINC `($__internal_148_$__cuda_sm70_shflsync_bfly_p) ;  /* 0x0000007000007944 */ /* 0x000fea0003c00000 */
[----:B-1----:R-:W-:Y:S01]  /*8710*/  FADD.FTZ R230, R230, R3 ;  /* 0x00000003e6e67221 */ /* 0x002fe20000010000 */
[----:B------:R-:W-:Y:S01]  /*8720*/  HFMA2.MMA R3, -RZ, RZ, 0, 9.5367431640625e-07 ;  /* 0x00000010ff037435 */ /* 0x000fe200000001ff */
[----:B------:R-:W-:-:S02]  /*8730*/  MOV R244, 0x1f ;  /* 0x0000001f00f47802 */ /* 0x000fc40000000f00 */
[----:B------:R-:W-:Y:S02]  /*8740*/  MOV R229, 0xffffffff ;  /* 0xffffffff00e57802 */ /* 0x000fe40000000f00 */
[----:B------:R-:W-:Y:S02]  /*8750*/  MOV R228, 0x8770 ;  /* 0x0000877000e47802 */ /* 0x000fe40000000f00 */
[----:B------:R-:W-:Y:S05]  /*8760*/  CALL.REL.NOINC `($__internal_148_$__cuda_sm70_shflsync_bfly_p) ;  /* 0x0000001000007944 */ /* 0x000fea0003c00000 */
[----:B-1----:R-:W-:Y:S05]  /*8770*/  BRA `(.L_x_64711) ;  /* 0xffffd4e000007947 */ /* 0x002fea000383ffff */
        .weak           $__internal_148_$__cuda_sm70_shflsync_bfly_p
        .type           $__internal_148_$__cuda_sm70_shflsync_bfly_p,@function
        .size           $__internal_148_$__cuda_sm70_shflsync_bfly_p,(.L_x_71148 - $__internal_148_$__cuda_sm70_shflsync_bfly_p)
$__internal_148_$__cuda_sm70_shflsync_bfly_p:
[----:B------:R-:W-:Y:S04]  /*8780*/  WARPSYNC R229 ;  /* 0x000000e500007348 */ /* 0x000fe80003800000 */
[----:B------:R0:W1:Y:S02]  /*8790*/  SHFL.BFLY PT, R3, R230, R3, R244 ;  /* 0x0c000003e6037389 */ /* 0x00006400000e00f4 */
[----:B0-----:R-:W-:-:S06]  /*87a0*/  HFMA2.MMA R229, -RZ, RZ, 0, 0 ;  /* 0x00000000ffe57435 */ /* 0x001fcc00000001ff */
[----:B------:R-:W-:Y:S05]  /*87b0*/  RET.REL.NODEC R228 `(_ZN10layer_norm13ln_fwd_kernelINS_13Kernel_traitsIfffffjLj2560ELj1ELj4ELj1ELj16ENS_18Kernel_traits_baseILj2560EfffffjLj128EEEEELb0ELb1ELb0ELb0EEEvNS_9FwdParamsE) ;  /* 0xffff7840e4007950 */ /* 0x000fea0003c3ffff */
.L_x_64712:
        /* <DEDUP_REMOVED lines=12> */
.L_x_71148:


//--------------------- .text._ZN10layer_norm13ln_fwd_kernelINS_13Kernel_traitsIfffffjLj2560ELj1ELj4ELj1ELj16ENS_18Kernel_traits_baseILj2560EfffffjLj128EEEEELb0ELb1ELb0ELb1EEEvNS_9FwdParamsE --------------------------
	.section	.text._ZN10layer_norm13ln_fwd_kernelINS_13Kernel_traitsIfffffjLj2560ELj1ELj4ELj1ELj16ENS_18Kernel_traits_baseILj2560EfffffjLj128EEEEELb0ELb1ELb0ELb1EEEvNS_9FwdParamsE,"ax",@progbits
	.sectioninfo	@"SHI_REGISTERS=255"
	.align	128
        .global         _ZN10layer_norm13ln_fwd_kernelINS_13Kernel_traitsIfffffjLj2560ELj1ELj4ELj1ELj16ENS_18Kernel_traits_baseILj2560EfffffjLj128EEEEELb0ELb1ELb0ELb1EEEvNS_9FwdParamsE
        .type           _ZN10layer_norm13ln_fwd_kernelINS_13Kernel_traitsIfffffjLj2560ELj1ELj4ELj1ELj16ENS_18Kernel_traits_baseILj2560EfffffjLj128EEEEELb0ELb1ELb0ELb1EEEvNS_9FwdParamsE,@function
        .size           _ZN10layer_norm13ln_fwd_kernelINS_13Kernel_traitsIfffffjLj2560ELj1ELj4ELj1ELj16ENS_18Kernel_traits_baseILj2560EfffffjLj128EEEEELb0ELb1ELb0ELb1EEEvNS_9FwdParamsE,(.L_x_71149 - _ZN10layer_norm13ln_fwd_kernelINS_13Kernel_traitsIfffffjLj2560ELj1ELj4ELj1ELj16ENS_18Kernel_traits_baseILj2560EfffffjLj128EEEEELb0ELb1ELb0ELb1EEEvNS_9FwdParamsE)
        .other          _ZN10layer_norm13ln_fwd_kernelINS_13Kernel_traitsIfffffjLj2560ELj1ELj4ELj1ELj16ENS_18Kernel_traits_baseILj2560EfffffjLj128EEEEELb0ELb1ELb0ELb1EEEvNS_9FwdParamsE,@"STO_CUDA_ENTRY STV_DEFAULT"
_ZN10layer_norm13ln_fwd_kernelINS_13Kernel_traitsIfffffjLj2560ELj1ELj4ELj1ELj16ENS_18Kernel_traits_baseILj2560EfffffjLj128EEEEELb0ELb1ELb0ELb1EEEvNS_9FwdParamsE:
.text._ZN10layer_norm13ln_fwd_kernelINS_13Kernel_traitsIfffffjLj2560ELj1ELj4ELj1ELj16ENS_18Kernel_traits_baseILj2560EfffffjLj128EEEEELb0ELb1ELb0ELb1EEEvNS_9FwdParamsE:
        /* <DEDUP_REMOVED lines=19> */
[----:B------:R-:W-:Y:S02]  /*0130*/  @P0 LEA R4, P1, R122, c[0x0][0x218], 0x4 ;  /* 0x000086007a040a11 */ /* 0x000fe400078220ff */
[C---:B------:R-:W-:Y:S01]  /*0140*/  LOP3.LUT R145, R90.reuse, 0x260, RZ, 0xfc, !PT ;  /* 0x000002605a917812 */ /* 0x040fe200078efcff */
[----:B------:R0:W5:Y:S01]  /*0150*/  @P0 LDG.E.128 R12, [R2.64] ;  /* 0x00000004020c0981 */ /* 0x000162000c1e1d00 */
[----:B------:R-:W-:-:S02]  /*0160*/  LOP3.LUT R126, R90, 0x40, RZ, 0xfc, !PT ;  /* 0x000000405a7e7812 */ /* 0x000fc400078efcff */
[----:B------:R-:W-:Y:S02]  /*0170*/  @P0 LEA.HI.X R5, R122, c[0x0][0x21c], RZ, 0x4, P1 ;  /* 0x000087007a050a11 */ /* 0x000fe400008f24ff */
[C---:B------:R-:W-:Y:S02]  /*0180*/  @P0 LEA R6, P2, R145.reuse, c[0x0][0x218], 0x4 ;  /* 0x0000860091060a11 */ /* 0x040fe400078420ff */
[----:B------:R-:W-:Y:S01]  /*0190*/  LOP3.LUT R130, R90, 0x60, RZ, 0xfc, !PT ;  /* 0x000000605a827812 */ /* 0x000fe200078efcff */
[----:B------:R-:W-:Y:S01]  /*01a0*/  CS2R R20, SRZ ;  /* 0x0000000000147805 */ /* 0x000fe2000001ff00 */
[----:B------:R-:W-:Y:S01]  /*01b0*/  CS2R R22, SRZ ;  /* 0x0000000000167805 */ /* 0x000fe2000001ff00 */
[C---:B0-----:R-:W-:Y:S01]  /*01c0*/  @P0 LEA R2, P1, R126.reuse, c[0x0][0x218], 0x4 ;  /* 0x000086007e020a11 */ /* 0x041fe200078220ff */
[----:B------:R0:W5:Y:S01]  /*01d0*/  @P0 LDG.E.128 R16, [R4.64] ;  /* 0x0000000404100981 */ /* 0x000162000c1e1d00 */
[----:B------:R-:W-:Y:S02]  /*01e0*/  @P0 LEA.HI.X R7, R145, c[0x0][0x21c], RZ, 0x4, P2 ;  /* 0x0000870091070a11 */ /* 0x000fe400010f24ff */
[----:B------:R-:W-:-:S02]  /*01f0*/  @P0 LEA.HI.X R3, R126, c[0x0][0x21c], RZ, 0x4, P1 ;  /* 0x000087007e030a11 */ /* 0x000fc400008f24ff */
[----:B------:R-:W-:Y:S01]  /*0200*/  LOP3.LUT R138, R90, 0xa0, RZ, 0xfc, !PT ;  /* 0x000000a05a8a7812 */ /* 0x000fe200078efcff */
[----:B------:R-:W-:Y:S01]  /*0210*/  CS2R R24, SRZ ;  /* 0x0000000000187805 */ /* 0x000fe2000001ff00 */
[----:B------:R-:W-:Y:S01]  /*0220*/  CS2R R26, SRZ ;  /* 0x00000000001a7805 */ /* 0x000fe2000001ff00 */
[----:B------:R1:W5:Y:S01]  /*0230*/  @P0 LDG.E.128 R20, [R2.64] ;  /* 0x0000000402140981 */ /* 0x000362000c1e1d00 */
[----:B0-----:R-:W-:Y:S02]  /*0240*/  @P0 LEA R4, P2, R130, c[0x0][0x218], 0x4 ;  /* 0x0000860082040a11 */ /* 0x001fe400078420ff */
[----:B------:R-:W-:Y:S01]  /*0250*/  LOP3.LUT R134, R90, 0x80, RZ, 0xfc, !PT ;  /* 0x000000805a867812 */ /* 0x000fe200078efcff */
[----:B------:R0:W5:Y:S01]  /*0260*/  @P0 LDG.E.128 R8, [R6.64] ;  /* 0x0000000406080981 */ /* 0x000162000c1e1d00 */
[----:B------:R-:W-:Y:S02]  /*0270*/  @P0 LEA.HI.X R5, R130, c[0x0][0x21c], RZ, 0x4, P2 ;  /* 0x0000870082050a11 */ /* 0x000fe400010f24ff */
[----:B------:R-:W-:-:S02]  /*0280*/  LOP3.LUT R142, R90, 0xc0, RZ, 0xfc, !PT ;  /* 0x000000c05a8e7812 */ /* 0x000fc400078efcff */
[C---:B-1----:R-:W-:Y:S01]  /*0290*/  @P0 LEA R2, P1, R138.reuse, c[0x0][0x218], 0x4 ;  /* 0x000086008a020a11 */ /* 0x042fe200078220ff */
[----:B------:R-:W-:Y:S01]  /*02a0*/  CS2R R32, SRZ ;  /* 0x0000000000207805 */ /* 0x000fe2000001ff00 */
[----:B------:R-:W-:Y:S01]  /*02b0*/  CS2R R34, SRZ ;  /* 0x0000000000227805 */ /* 0x000fe2000001ff00 */
[----:B------:R1:W5:Y:S01]  /*02c0*/  @P0 LDG.E.128 R24, [R4.64] ;  /* 0x0000000404180981 */ /* 0x000362000c1e1d00 */
[----:B------:R-:W-:Y:S02]  /*02d0*/  @P0 LEA.HI.X R3, R138, c[0x0][0x21c], RZ, 0x4, P1 ;  /* 0x000087008a030a11 */ /* 0x000fe400008f24ff */
[----:B0-----:R-:W-:Y:S01]  /*02e0*/  @P0 LEA R6, P3, R134, c[0x0][0x218], 0x4 ;  /* 0x0000860086060a11 */ /* 0x001fe200078620ff */
[----:B------:R-:W-:Y:S01]  /*02f0*/  CS2R R28, SRZ ;  /* 0x00000000001c7805 */ /* 0x000fe2000001ff00 */
[----:B------:R-:W-:Y:S01]  /*0300*/  LOP3.LUT R98, R90, 0x100, RZ, 0xfc, !PT ;  /* 0x000001005a627812 */ /* 0x000fe200078efcff */
[----:B------:R-:W-:Y:S01]  /*0310*/  CS2R R30, SRZ ;  /* 0x00000000001e7805 */ /* 0x000fe2000001ff00 */
[----:B------:R-:W-:Y:S01]  /*0320*/  @P0 LEA.HI.X R7, R134, c[0x0][0x21c], RZ, 0x4, P3 ;  /* 0x0000870086070a11 */ /* 0x000fe200018f24ff */
[----:B------:R-:W-:Y:S01]  /*0330*/  CS2R R36, SRZ ;  /* 0x0000000000247805 */ /* 0x000fe2000001ff00 */
[----:B------:R-:W-:Y:S01]  /*0340*/  CS2R R38, SRZ ;  /* 0x0000000000267805 */ /* 0x000fe2000001ff00 */
[----:B-1----:R-:W-:Y:S01]  /*0350*/  @P0 LEA R4, P2, R142, c[0x0][0x218], 0x4 ;  /* 0x000086008e040a11 */ /* 0x002fe200078420ff */
[----:B------:R0:W5:Y:S01]  /*0360*/  @P0 LDG.E.128 R32, [R2.64] ;  /* 0x0000000402200981 */ /* 0x000162000c1e1d00 */
[----:B------:R-:W-:-:S02]  /*0370*/  LOP3.LUT R146, R90, 0xe0, RZ, 0xfc, !PT ;  /* 0x000000e05a927812 */ /* 0x000fc400078efcff */
[----:B------:R-:W-:Y:S01]  /*0380*/  @P0 LEA.HI.X R5, R142, c[0x0][0x21c], RZ, 0x4, P2 ;  /* 0x000087008e050a11 */ /* 0x000fe200010f24ff */
[----:B------:R1:W5:Y:S01]  /*0390*/  @P0 LDG.E.128 R28, [R6.64] ;  /* 0x00000004061c0981 */ /* 0x000362000c1e1d00 */
[----:B------:R-:W-:Y:S01]  /*03a0*/  LOP3.LUT R106, R90, 0x120, RZ, 0xfc, !PT ;  /* 0x000001205a6a7812 */ /* 0x000fe200078efcff */
[----:B------:R-:W-:Y:S01]  /*03b0*/  CS2R R44, SRZ ;  /* 0x00000000002c7805 */ /* 0x000fe2000001ff00 */
[----:B------:R-:W-:Y:S01]  /*03c0*/  CS2R R46, SRZ ;  /* 0x00000000002e7805 */ /* 0x000fe2000001ff00 */
[----:B------:R2:W5:Y:S01]  /*03d0*/  @P0 LDG.E.128 R36, [R4.64] ;  /* 0x0000000404240981 */ /* 0x000562000c1e1d00 */
[----:B0-----:R-:W-:Y:S01]  /*03e0*/  @P0 LEA R2, P1, R98, c[0x0][0x218], 0x4 ;  /* 0x0000860062020a11 */ /* 0x001fe200078220ff */
[----:B------:R-:W-:Y:S01]  /*03f0*/  CS2R R40, SRZ ;  /* 0x0000000000287805 */ /* 0x000fe2000001ff00 */
[----:B------:R-:W-:Y:S02]  /*0400*/  LOP3.LUT R92, R90, 0x160, RZ, 0xfc, !PT ;  /* 0x000001605a5c7812 */ /* 0x000fe400078efcff */
[----:B-1----:R-:W-:-:S02]  /*0410*/  @P0 LEA R6, P3, R146, c[0x0][0x218], 0x4 ;  /* 0x0000860092060a11 */ /* 0x002fc400078620ff */
[----:B------:R-:W-:Y:S02]  /*0420*/  @P0 LEA.HI.X R3, R98, c[0x0][0x21c], RZ, 0x4, P1 ;  /* 0x0000870062030a11 */ /* 0x000fe400008f24ff */
[----:B--2---:R-:W-:Y:S01]  /*0430*/  @P0 LEA R4, P2, R106, c[0x0][0x218], 0x4 ;  /* 0x000086006a040a11 */ /* 0x004fe200078420ff */
[----:B------:R-:W-:Y:S01]  /*0440*/  CS2R R42, SRZ ;  /* 0x00000000002a7805 */ /* 0x000fe2000001ff00 */
[----:B------:R-:W-:Y:S01]  /*0450*/  @P0 LEA.HI.X R7, R146, c[0x0][0x21c], RZ, 0x4, P3 ;  /* 0x0000870092070a11 */ /* 0x000fe200018f24ff */
[----:B------:R-:W-:Y:S01]  /*0460*/  CS2R R48, SRZ ;  /* 0x0000000000307805 */ /* 0x000fe2000001ff00 */
[----:B------:R-:W-:Y:S01]  /*0470*/  CS2R R50, SRZ ;  /* 0x0000000000327805 */ /* 0x000fe2000001ff00 */
[----:B------:R-:W-:Y:S01]  /*0480*/  @P0 LEA.HI.X R5, R106, c[0x0][0x21c], RZ, 0x4, P2 ;  /* 0x000087006a050a11 */ /* 0x000fe200010f24ff */
[----:B------:R0:W5:Y:S01]  /*0490*/  @P0 LDG.E.128 R44, [R2.64] ;  /* 0x00000004022c0981 */ /* 0x000162000c1e1d00 */
[C---:B------:R-:W-:Y:S02]  /*04a0*/  LOP3.LUT R114, R90.reuse, 0x140, RZ, 0xfc, !PT ;  /* 0x000001405a727812 */ /* 0x040fe400078efcff */
[----:B------:R-:W-:Y:S01]  /*04b0*/  LOP3.LUT R93, R90, 0x180, RZ, 0xfc, !PT ;  /* 0x000001805a5d7812 */ /* 0x000fe200078efcff */
[----:B------:R1:W5:Y:S01]  /*04c0*/  @P0 LDG.E.128 R40, [R6.64] ;  /* 0x0000000406280981 */ /* 0x000362000c1e1d00 */
[----:B------:R-:W-:Y:S01]  /*04d0*/  CS2R R56, SRZ ;  /* 0x0000000000387805 */ /* 0x000fe2000001ff00 */
[----:B------:R-:W-:-:S02]  /*04e0*/  CS2R R58, SRZ ;  /* 0x00000000003a7805 */ /* 0x000fc4000001ff00 */
[----:B------:R2:W5:Y:S01]  /*04f0*/  @P0 LDG.E.128 R48, [R4.64] ;  /* 0x0000000404300981 */ /* 0x000562000c1e1d00 */
[----:B0-----:R-:W-:Y:S01]  /*0500*/  @P0 LEA R2, P1, R92, c[0x0][0x218], 0x4 ;  /* 0x000086005c020a11 */ /* 0x001fe200078220ff */
[----:B------:R-:W-:Y:S01]  /*0510*/  CS2R R52, SRZ ;  /* 0x0000000000347805 */ /* 0x000fe2000001ff00 */
[----:B------:R-:W-:Y:S02]  /*0520*/  LOP3.LUT R101, R90, 0x1c0, RZ, 0xfc, !PT ;  /* 0x000001c05a657812 */ /* 0x000fe400078efcff */
[----:B-1----:R-:W-:Y:S02]  /*0530*/  @P0 LEA R6, P3, R114, c[0x0][0x218], 0x4 ;  /* 0x0000860072060a11 */ /* 0x002fe400078620ff */
[----:B------:R-:W-:Y:S02]  /*0540*/  @P0 LEA.HI.X R3, R92, c[0x0][0x21c], RZ, 0x4, P1 ;  /* 0x000087005c030a11 */ /* 0x000fe400008f24ff */
[C---:B--2---:R-:W-:Y:S01]  /*0550*/  @P0 LEA R4, P2, R93.reuse, c[0x0][0x218], 0x4 ;  /* 0x000086005d040a11 */ /* 0x044fe200078420ff */
[----:B------:R-:W-:Y:S01]  /*0560*/  CS2R R54, SRZ ;  /* 0x0000000000367805 */ /* 0x000fe2000001ff00 */
[----:B------:R-:W-:Y:S01]  /*0570*/  @P0 LEA.HI.X R7, R114, c[0x0][0x21c], RZ, 0x4, P3 ;  /* 0x0000870072070a11 */ /* 0x000fe200018f24ff */
[----:B------:R-:W-:Y:S01]  /*0580*/  CS2R R60, SRZ ;  /* 0x00000000003c7805 */ /* 0x000fe2000001ff00 */
[----:B------:R-:W-:Y:S01]  /*0590*/  CS2R R62, SRZ ;  /* 0x00000000003e7805 */ /* 0x000fe2000001ff00 */
[----:B------:R-:W-:Y:S01]  /*05a0*/  @P0 LEA.HI.X R5, R93, c[0x0][0x21c], RZ, 0x4, P2 ;  /* 0x000087005d050a11 */ /* 0x000fe200010f24ff */
[----:B------:R0:W5:Y:S01]  /*05b0*/  @P0 LDG.E.128 R56, [R2.64] ;  /* 0x0000000402380981 */ /* 0x000162000c1e1d00 */
[----:B------:R-:W-:-:S02]  /*05c0*/  LOP3.LUT R100, R90, 0x1a0, RZ, 0xfc, !PT ;  /* 0x000001a05a647812 */ /* 0x000fc400078efcff */
[C---:B------:R-:W-:Y:S01]  /*05d0*/  LOP3.LUT R108, R90.reuse, 0x1e0, RZ, 0xfc, !PT ;  /* 0x000001e05a6c7812 */ /* 0x040fe200078efcff */
[----:B------:R1:W5:Y:S01]  /*05e0*/  @P0 LDG.E.128 R52, [R6.64] ;  /* 0x0000000406340981 */ /* 0x000362000c1e1d00 */
[----:B------:R-:W-:Y:S01]  /*05f0*/  CS2R R68, SRZ ;  /* 0x0000000000447805 */ /* 0x000fe2000001ff00 */
[----:B------:R-:W-:Y:S02]  /*0600*/  CS2R R70, SRZ ;  /* 0x0000000000467805 */ /* 0x000fe4000001ff00 */
        /* <DEDUP_REMOVED lines=9> */
[----:B------:R0:W5:Y:S01]  /*06a0*/  @P0 LDG.E.128 R68, [R2.64] ;  /* 0x0000000402440981 */ /* 0x000162000c1e1d00 */
[----:B------:R-:W-:Y:S02]  /*06b0*/  @P0 LEA.HI.X R5, R108, c[0x0][0x21c], RZ, 0x4, P2 ;  /* 0x000087006c050a11 */ /* 0x000fe400010f24ff */
[C---:B------:R-:W-:Y:S01]  /*06c0*/  LOP3.LUT R121, R90.reuse, 0x200, RZ, 0xfc, !PT ;  /* 0x000002005a797812 */ /* 0x040fe200078efcff */
[----:B------:R1:W5:Y:S01]  /*06d0*/  @P0 LDG.E.128 R64, [R6.64] ;  /* 0x0000000406400981 */ /* 0x000362000c1e1d00 */
[----:B------:R-:W-:-:S02]  /*06e0*/  LOP3.LUT R129, R90, 0x220, RZ, 0xfc, !PT ;  /* 0x000002205a817812 */ /* 0x000fc400078efcff */
[----:B0-----:R-:W-:Y:S02]  /*06f0*/  @P0 LEA R2, P2, R137, c[0x0][0x218], 0x4 ;  /* 0x0000860089020a11 */ /* 0x001fe400078420ff */
[----:B------:R-:W-:Y:S02]  /*0700*/  @P0 LEA R88, P1, R129, c[0x0][0x218], 0x4 ;  /* 0x0000860081580a11 */ /* 0x000fe400078220ff */
[----:B-1----:R-:W-:Y:S02]  /*0710*/  @P0 LEA R6, P3, R121, c[0x0][0x218], 0x4 ;  /* 0x0000860079060a11 */ /* 0x002fe400078620ff */
[----:B------:R-:W-:Y:S02]  /*0720*/  @P0 LEA.HI.X R3, R137, c[0x0][0x21c], RZ, 0x4, P2 ;  /* 0x0000870089030a11 */ /* 0x000fe400010f24ff */
[----:B------:R-:W-:Y:S02]  /*0730*/  LEA R152, P5, R122, c[0x0][0x1c8], 0x4 ;  /* 0x000072007a987a11 */ /* 0x000fe400078a20ff */
[----:B------:R-:W-:Y:S01]  /*0740*/  LEA R154, P2, R126, c[0x0][0x1c8], 0x4 ;  /* 0x000072007e9a7a11 */ /* 0x000fe200078420ff */
        /* <DEDUP_REMOVED lines=8> */
[----:B------:R-:W-:Y:S01]  /*07d0*/  LEA R156, P4, R130, c[0x0][0x1c8], 0x4 ;  /* 0x00007200829c7a11 */ /* 0x000fe200078820ff */
[----:B------:R0:W5:Y:S01]  /*07e0*/  @P0 LDG.E.128 R72, [R4.64] ;  /* 0x0000000404480981 */ /* 0x000162000c1e1d00 */
[----:B------:R-:W-:-:S02]  /*07f0*/  @P0 LEA.HI.X R7, R121, c[0x0][0x21c], RZ, 0x4, P3 ;  /* 0x0000870079070a11 */ /* 0x000fc400018f24ff */
[----:B------:R-:W-:Y:S01]  /*0800*/  @P0 LEA.HI.X R89, R129, c[0x0][0x21c], RZ, 0x4, P1 ;  /* 0x0000870081590a11 */ /* 0x000fe200008f24ff */
[----:B------:R1:W5:Y:S01]  /*0810*/  @P0 LDG.E.128 R84, [R2.64] ;  /* 0x0000000402540981 */ /* 0x000362000c1e1d00 */
[----:B------:R-:W-:Y:S02]  /*0820*/  LEA R150, P3, R90, c[0x0][0x1c8], 0x4 ;  /* 0x000072005a967a11 */ /* 0x000fe400078620ff */
[----:B------:R-:W-:Y:S01]  /*0830*/  LEA.HI.X R153, R122, c[0x0][0x1cc], RZ, 0x4, P5 ;  /* 0x000073007a997a11 */ /* 0x000fe200028f24ff */
[----:B------:R2:W5:Y:S01]  /*0840*/  @P0 LDG.E.128 R76, [R6.64] ;  /* 0x00000004064c0981 */ /* 0x000562000c1e1d00 */
[----:B------:R-:W-:Y:S02]  /*0850*/  LEA.HI.X R155, R126, c[0x0][0x1cc], RZ, 0x4, P2 ;  /* 0x000073007e9b7a11 */ /* 0x000fe400010f24ff */
[----:B------:R-:W-:Y:S01]  /*0860*/  LEA R158, P6, R134, c[0x0][0x1c8], 0x4 ;  /* 0x00007200869e7a11 */ /* 0x000fe200078c20ff */
[----:B------:R3:W5:Y:S01]  /*0870*/  @P0 LDG.E.128 R80, [R88.64] ;  /* 0x0000000458500981 */ /* 0x000762000c1e1d00 */
[----:B------:R-:W-:-:S02]  /*0880*/  LEA R160, P5, R138, c[0x0][0x1c8], 0x4 ;  /* 0x000072008aa07a11 */ /* 0x000fc400078a20ff */
[----:B------:R-:W-:Y:S02]  /*0890*/  LEA R90, P2, R142, c[0x0][0x1c8], 0x4 ;  /* 0x000072008e5a7a11 */ /* 0x000fe400078420ff */
[----:B------:R-:W-:Y:S02]  /*08a0*/  LEA.HI.X R157, R130, c[0x0][0x1cc], RZ, 0x4, P4 ;  /* 0x00007300829d7a11 */ /* 0x000fe400020f24ff */
[----:B------:R-:W-:Y:S01]  /*08b0*/  LEA R94, P4, R146, c[0x0][0x1c8], 0x4 ;  /* 0x00007200925e7a11 */ /* 0x000fe200078820ff */
[----:B------:R-:W-:Y:S01]  /*08c0*/  HFMA2.MMA R141, -RZ, RZ, 0, 9.5367431640625e-07 ;  /* 0x00000010ff8d7435 */ /* 0x000fe200000001ff */
[----:B------:R-:W-:Y:S02]  /*08d0*/  ISETP.GE.AND P0, PT, R236, c[0x0][0x164], PT ;  /* 0x00005900ec007a0c */ /* 0x000fe40003f06270 */
[----:B------:R-:W-:Y:S02]  /*08e0*/  LEA.HI.X R159, R134, c[0x0][0x1cc], RZ, 0x4, P6 ;  /* 0x00007300869f7a11 */ /* 0x000fe400030f24ff */
[----:B------:R-:W-:-:S02]  /*08f0*/  LEA.HI.X R161, R138, c[0x0][0x1cc], RZ, 0x4, P5 ;  /* 0x000073008aa17a11 */ /* 0x000fc400028f24ff */
[----:B------:R-:W-:Y:S02]  /*0900*/  LEA.HI.X R91, R142, c[0x0][0x1cc], RZ, 0x4, P2 ;  /* 0x000073008e5b7a11 */ /* 0x000fe400010f24ff */
[----:B------:R-:W-:Y:S02]  /*0910*/  LEA R102, P6, R98, c[0x0][0x1c8], 0x4 ;  /* 0x0000720062667a11 */ /* 0x000fe400078c20ff */
[----:B------:R-:W-:Y:S02]  /*0920*/  LEA R110, P5, R106, c[0x0][0x1c8], 0x4 ;  /* 0x000072006a6e7a11 */ /* 0x000fe400078a20ff */
[----:B------:R-:W-:Y:S02]  /*0930*/  LEA R118, P2, R114, c[0x0][0x1c8], 0x4 ;  /* 0x0000720072767a11 */ /* 0x000fe400078420ff */
[----:B------:R-:W-:Y:S02]  /*0940*/  LEA.HI.X R95, R146, c[0x0][0x1cc], RZ, 0x4, P4 ;  /* 0x00007300925f7a11 */ /* 0x000fe400020f24ff */
[----:B------:R-:W-:-:S02]  /*0950*/  SHF.L.U32 R0, R0, 0x4, RZ ;  /* 0x0000000400007819 */ /* 0x000fc400000006ff */
[----:B0-----:R-:W-:Y:S02]  /*0960*/  LEA R4, P4, R92, c[0x0][0x1c8], 0x4 ;  /* 0x000072005c047a11 */ /* 0x001fe400078820ff */
[----:B------:R-:W-:Y:S02]  /*0970*/  LEA.HI.X R103, R98, c[0x0][0x1cc], RZ, 0x4, P6 ;  /* 0x0000730062677a11 */ /* 0x000fe400030f24ff */
[----:B------:R-:W-:Y:S02]  /*0980*/  LEA.HI.X R111, R106, c[0x0][0x1cc], RZ, 0x4, P5 ;  /* 0x000073006a6f7a11 */ /* 0x000fe400028f24ff */
[----:B------:R-:W-:Y:S02]  /*0990*/  LEA.HI.X R119, R114, c[0x0][0x1cc], RZ, 0x4, P2 ;  /* 0x0000730072777a11 */ /* 0x000fe400010f24ff */
[----:B---3--:R-:W-:Y:S02]  /*09a0*/  LEA R88, P6, R93, c[0x0][0x1c8], 0x4 ;  /* 0x000072005d587a11 */ /* 0x008fe400078c20ff */
[----:B------:R-:W-:-:S02]  /*09b0*/  LEA R96, P5, R100, c[0x0][0x1c8], 0x4 ;  /* 0x0000720064607a11 */ /* 0x000fc400078a20ff */
[----:B------:R-:W-:Y:S02]  /*09c0*/  LEA R104, P2, R101, c[0x0][0x1c8], 0x4 ;  /* 0x0000720065687a11 */ /* 0x000fe400078420ff */
[----:B------:R-:W-:Y:S02]  /*09d0*/  LOP3.LUT R0, R0, 0x1f0, RZ, 0xc0, !PT ;  /* 0x000001f000007812 */ /* 0x000fe400078ec0ff */
[----:B------:R-:W-:Y:S02]  /*09e0*/  LEA.HI.X R5, R92, c[0x0][0x1cc], RZ, 0x4, P4 ;  /* 0x000073005c057a11 */ /* 0x000fe400020f24ff */
[----:B------:R-:W-:Y:S01]  /*09f0*/  LEA R112, P4, R108, c[0x0][0x1c8], 0x4 ;  /* 0x000072006c707a11 */ /* 0x000fe200078820ff */
[-C--:B--2---:R-:W-:Y:S01]  /*0a00*/  IMAD.WIDE.U32 R6, R92, R141.reuse, c[0x0][0x1b0] ;  /* 0x00006c005c067625 */ /* 0x084fe200078e008d */
[C---:B------:R-:W-:Y:S02]  /*0a10*/  LEA.HI.X R89, R93.reuse, c[0x0][0x1cc], RZ, 0x4, P6 ;  /* 0x000073005d597a11 */ /* 0x040fe400030f24ff */
[----:B------:R-:W-:Y:S01]  /*0a20*/  LEA.HI.X R97, R100, c[0x0][0x1cc], RZ, 0x4, P5 ;  /* 0x0000730064617a11 */ /* 0x000fe200028f24ff */
[----:B-1----:R-:W-:Y:S01]  /*0a30*/  IMAD.WIDE.U32 R2, R93, R141, c[0x0][0x1b0] ;  /* 0x00006c005d027625 */ /* 0x002fe200078e008d */
[----:B------:R-:W-:-:S02]  /*0a40*/  LEA.HI.X R105, R101, c[0x0][0x1cc], RZ, 0x4, P2 ;  /* 0x0000730065697a11 */ /* 0x000fc400010f24ff */
[----:B------:R-:W-:Y:S01]  /*0a50*/  IADD3.X R151, RZ, c[0x0][0x1cc], RZ, P3, !PT ;  /* 0x00007300ff977a10 */ /* 0x000fe20001ffe4ff */
[-C--:B------:R-:W-:Y:S01]  /*0a60*/  IMAD.WIDE.U32 R92, R100, R141.reuse, c[0x0][0x1b0] ;  /* 0x00006c00645c7625 */ /* 0x080fe200078e008d */
[----:B------:R-:W-:Y:S02]  /*0a70*/  IADD3 R148, P1, R0, c[0x0][0x1b0], RZ ;  /* 0x00006c0000947a10 */ /* 0x000fe40007f3e0ff */
[----:B------:R-:W-:Y:S02]  /*0a80*/  LEA R120, P6, R121, c[0x0][0x1c8], 0x4 ;  /* 0x0000720079787a11 */ /* 0x000fe400078c20ff */
[----:B------:R-:W-:Y:S02]  /*0a90*/  LEA R128, P5, R129, c[0x0][0x1c8], 0x4 ;  /* 0x0000720081807a11 */ /* 0x000fe400078a20ff */
[----:B------:R-:W-:Y:S02]  /*0aa0*/  LEA R136, P2, R137, c[0x0][0x1c8], 0x4 ;  /* 0x0000720089887a11 */ /* 0x000fe400078420ff */
[----:B------:R-:W-:Y:S01]  /*0ab0*/  LEA R144, P3, R145, c[0x0][0x1c8], 0x4 ;  /* 0x0000720091907a11 */ /* 0x000fe200078620ff */
[----:B------:R-:W-:Y:S01]  /*0ac0*/  IMAD.WIDE.U32 R122, R122, R141, c[0x0][0x1b0] ;  /* 0x00006c007a7a7625 */ /* 0x000fe200078e008d */
[----:B------:R-:W-:-:S03]  /*0ad0*/  LEA.HI.X R113, R108, c[0x0][0x1cc], RZ, 0x4, P4 ;  /* 0x000073006c717a11 */ /* 0x000fc600020f24ff */
[----:B------:R-:W-:Y:S01]  /*0ae0*/  IMAD.WIDE.U32 R126, R126, R141, c[0x0][0x1b0] ;  /* 0x00006c007e7e7625 */ /* 0x000fe200078e008d */
        /* <DEDUP_REMOVED lines=11> */
[C---:B------:R-:W-:Y:S01]  /*0ba0*/  IMAD.WIDE.U32 R116, R121.reuse, R141, c[0x0][0x1b0] ;  /* 0x00006c0079747625 */ /* 0x040fe200078e008d */
[----:B------:R-:W-:-:S03]  /*0bb0*/  LEA.HI.X R121, R121, c[0x0][0x1cc], RZ, 0x4, P6 ;  /* 0x0000730079797a11 */ /* 0x000fc600030f24ff */
[C---:B------:R-:W-:Y:S01]  /*0bc0*/  IMAD.WIDE.U32 R124, R129.reuse, R141, c[0x0][0x1b0] ;  /* 0x00006c00817c7625 */ /* 0x040fe200078e008d */
[----:B------:R-:W-:-:S03]  /*0bd0*/  LEA.HI.X R129, R129, c[0x0][0x1cc], RZ, 0x4, P5 ;  /* 0x0000730081817a11 */ /* 0x000fc600028f24ff */
[C---:B------:R-:W-:Y:S01]  /*0be0*/  IMAD.WIDE.U32 R132, R137.reuse, R141, c[0x0][0x1b0] ;  /* 0x00006c0089847625 */ /* 0x040fe200078e008d */
[----:B------:R-:W-:-:S03]  /*0bf0*/  LEA.HI.X R137, R137, c[0x0][0x1cc], RZ, 0x4, P2 ;  /* 0x0000730089897a11 */ /* 0x000fc600010f24ff */
[C---:B------:R-:W-:Y:S01]  /*0c00*/  IMAD.WIDE.U32 R140, R145.reuse, R141, c[0x0][0x1b0] ;  /* 0x00006c00918c7625 */ /* 0x040fe200078e008d */
[----:B------:R-:W-:Y:S01]  /*0c10*/  LEA.HI.X R145, R145, c[0x0][0x1cc], RZ, 0x4, P3 ;  /* 0x0000730091917a11 */ /* 0x000fe200018f24ff */
[----:B------:R-:W-:Y:S06]  /*0c20*/  @P0 EXIT ;  /* 0x000000000000094d */ /* 0x000fec0003800000 */
[----:B------:R0:W2:Y:S04]  /*0c30*/  LDG.E.128 R244, [R148.64] ;  /* 0x0000000494f47981 */ /* 0x0000a8000c1e1d00 */
[----:B------:R0:W3:Y:S04]  /*0c40*/  LDG.E.128 R240, [R150.64] ;  /* 0x0000000496f07981 */ /* 0x0000e8000c1e1d00 */
[----:B------:R1:W4:Y:S04]  /*0c50*/  LDG.E.128 R232, [R122.64] ;  /* 0x000000047ae87981 */ /* 0x000328000c1e1d00 */
        /* <DEDUP_REMOVED lines=9> */
[----:B0-----:R0:W4:Y:S04]  /*0cf0*/  LDG.E.128 R152, [R6.64] ;  /* 0x0000000406987981 */ /* 0x001128000c1e1d00 */
[----:B------:R0:W4:Y:S04]  /*0d00*/  LDG.E.128 R148, [R4.64] ;  /* 0x0000000404947981 */ /* 0x000128000c1e1d00 */
[----:B------:R1:W4:Y:S04]  /*0d10*/  LDG.E.128 R192, [R142.64] ;  /* 0x000000048ec07981 */ /* 0x000328000c1e1d00 */
[----:B------:R1:W4:Y:S04]  /*0d20*/  LDG.E.128 R188, [R90.64] ;  /* 0x000000045abc7981 */ /* 0x000328000c1e1d00 */
[----:B0-----:R-:W4:Y:S04]  /*0d30*/  LDG.E.128 R4, [R2.64] ;  /* 0x0000000402047981 */ /* 0x001f28000c1e1d00 */
[----:B------:R0:W4:Y:S04]  /*0d40*/  LDG.E.128 R184, [R146.64] ;  /* 0x0000000492b87981 */ /* 0x000128000c1e1d00 */
[----:B------:R0:W4:Y:S04]  /*0d50*/  LDG.E.128 R180, [R94.64] ;  /* 0x000000045eb47981 */ /* 0x000128000c1e1d00 */
[----:B------:R0:W4:Y:S04]  /*0d60*/  LDG.E.128 R176, [R98.64] ;  /* 0x0000000462b07981 */ /* 0x000128000c1e1d00 */
[----:B------:R0:W4:Y:S04]  /*0d70*/  LDG.E.128 R172, [R102.64] ;  /* 0x0000000466ac7981 */ /* 0x000128000c1e1d00 */
[----:B------:R0:W4:Y:S04]  /*0d80*/  LDG.E.128 R156, [R118.64] ;  /* 0x00000004769c7981 */ /* 0x000128000c1e1d00 */
[----:B------:R0:W4:Y:S04]  /*0d90*/  LDG.E.128 R168, [R106.64] ;  /* 0x000000046aa87981 */ /* 0x000128000c1e1d00 */
[----:B------:R0:W4:Y:S04]  /*0da0*/  LDG.E.128 R164, [R110.64] ;  /* 0x000000046ea47981 */ /* 0x000128000c1e1d00 */
[----:B-1----:R1:W4:Y:S04]  /*0db0*/  LDG.E.128 R160, [R114.64] ;  /* 0x0000000472a07981 */ /* 0x002328000c1e1d00 */
[----:B------:R-:W5:Y:S04]  /*0dc0*/  LDG.E.128 R88, [R88.64] ;  /* 0x0000000458587981 */ /* 0x000f68000c1e1d00 */
[----:B0-----:R-:W5:Y:S04]  /*0dd0*/  LDG.E.128 R92, [R92.64] ;  /* 0x000000045c5c7981 */ /* 0x001f68000c1e1d00 */
[----:B------:R-:W5:Y:S04]  /*0de0*/  LDG.E.128 R96, [R96.64] ;  /* 0x0000000460607981 */ /* 0x000f68000c1e1d00 */
[----:B------:R-:W5:Y:S04]  /*0df0*/  LDG.E.128 R100, [R100.64] ;  /* 0x0000000464647981 */ /* 0x000f68000c1e1d00 */
[----:B------:R-:W5:Y:S04]  /*0e00*/  LDG.E.128 R104, [R104.64] ;  /* 0x0000000468687981 */ /* 0x000f68000c1e1d00 */
[----:B------:R-:W5:Y:S04]  /*0e10*/  LDG.E.128 R108, [R108.64] ;  /* 0x000000046c6c7981 */ /* 0x000f68000c1e1d00 */
[----:B-1----:R-:W5:Y:S04]  /*0e20*/  LDG.E.128 R112, [R112.64] ;  /* 0x0000000470707981 */ /* 0x002f68000c1e1d00 */
        /* <DEDUP_REMOVED lines=59> */
.L_x_64716:
[----:B------:R-:W1:Y:S01]  /*11e0*/  S2R R251, SR_TID.X ;  /* 0x0000000000fb7919 */ /* 0x000e620000002100 */
[----:B------:R-:W-:Y:S01]  /*11f0*/  ISETP.NE.U32.AND P0, PT, RZ, c[0x0][0x1c0], PT ;  /* 0x00007000ff007a0c */ /* 0x000fe20003f05070 */
[----:B------:R-:W-:-:S02]  /*1200*/  IMAD R0, R236, c[0x0][0x168], RZ ;  /* 0x00005a00ec007a24 */ /* 0x000fc400078e02ff */
[----:B0-----:R-:W2:Y:S01]  /*1210*/  LDL R152, [R1+0x178] ;  /* 0x0001780001987983 */ /* 0x001ea20000100800 */
[----:B------:R-:W-:Y:S02]  /*1220*/  ISETP.NE.AND.EX P0, PT, RZ, c[0x0][0x1c4], PT, P0 ;  /* 0x00007100ff007a0c */ /* 0x000fe40003f05300 */
[----:B------:R-:W-:Y:S01]  /*1230*/  SHF.R.S32.HI R3, RZ, 0x1f, R0 ;  /* 0x0000001fff037819 */ /* 0x000fe20000011400 */
[----:B------:R-:W-:Y:S01]  /*1240*/  HFMA2.MMA R250, -RZ, RZ, 0, 9.5367431640625e-07 ;  /* 0x00000010fffa7435 */ /* 0x000fe200000001ff */
[----:B------:R-:W-:Y:S01]  /*1250*/  ISETP.NE.U32.AND P1, PT, RZ, c[0x0][0x180], PT ;  /* 0x00006000ff007a0c */ /* 0x000fe20003f25070 */
[----:B------:R-:W3:Y:S01]  /*1260*/  LDL R153, [R1+0x17c] ;  /* 0x00017c0001997983 */ /* 0x000ee20000100800 */
[----:B------:R-:W-:Y:S02]  /*1270*/  LEA.HI R3, R3, R0, RZ, 0x2 ;  /* 0x0000000003037211 */ /* 0x000fe400078f10ff */
[----:B------:R-:W-:Y:S01]  /*1280*/  ISETP.NE.AND.EX P1, PT, RZ, c[0x0][0x184], PT, P1 ;  /* 0x00006100ff007a0c */ /* 0x000fe20003f25310 */
[----:B------:R-:W4:Y:S04]  /*1290*/  LDL R154, [R1+0x180] ;  /* 0x00018000019a7983 */ /* 0x000f280000100800 */
[----:B------:R-:W-:Y:S01]  /*12a0*/  @P0 MOV R5, 0x4 ;  /* 0x0000000400050802 */ /* 0x000fe20000000f00 */
[----:B------:R-:W2:Y:S01]  /*12b0*/  LDL R155, [R1+0x184] ;  /* 0x00018400019b7983 */ /* 0x000ea20000100800 */
[----:B------:R-:W-:-:S02]  /*12c0*/  MOV R240, 0x3f800000 ;  /* 0x3f80000000f07802 */ /* 0x000fc40000000f00 */
[----:B-1----:R-:W-:-:S04]  /*12d0*/  LOP3.LUT R251, R251, 0x1f, RZ, 0xc0, !PT ;  /* 0x0000001ffbfb7812 */ /* 0x002fc800078ec0ff */
[----:B------:R-:W-:Y:S01]  /*12e0*/  LEA.HI.SX32 R232, R3, R251, 0x1e ;  /* 0x000000fb03e87211 */ /* 0x000fe200078ff2ff */
[----:B------:R-:W-:-:S04]  /*12f0*/  @P0 IMAD.WIDE R2, R236, R5, c[0x0][0x1c0] ;  /* 0x00007000ec020625 */ /* 0x000fc800078e0205 */
[C---:B------:R-:W-:Y:S01]  /*1300*/  IMAD.WIDE.U32 R4, R232.reuse, R250, c[0x0][0x170] ;  /* 0x00005c00e8047625 */ /* 0x040fe200078e00fa */
[----:B------:R0:W2:Y:S05]  /*1310*/  @P0 LDG.E R240, [R2.64] ;  /* 0x0000000402f00981 */ /* 0x0000aa000c1e1900 */
[----:B------:R-:W2:Y:S01]  /*1320*/  LDG.E.128 R4, [R4.64] ;  /* 0x0000000404047981 */ /* 0x000ea2000c1e1d00 */
[----:B0-----:R-:W-:-:S04]  /*1330*/  @P1 LEA R2, P0, R232, c[0x0][0x180], 0x4 ;  /* 0x00006000e8021a11 */ /* 0x001fc800078020ff */
[----:B------:R-:W-:-:S05]  /*1340*/  @P1 LEA.HI.X R3, R232, c[0x0][0x184], RZ, 0x4, P0 ;  /* 0x00006100e8031a11 */ /* 0x000fca00000f24ff */
[----:B------:R0:W4:Y:S01]  /*1350*/  @P1 LDG.E.128 R148, [R2.64] ;  /* 0x0000000402941981 */ /* 0x000122000c1e1d00 */
[----:B------:R-:W-:-:S04]  /*1360*/  ISETP.NE.U32.AND P0, PT, RZ, c[0x0][0x180], PT ;  /* 0x00006000ff007a0c */ /* 0x000fc80003f05070 */
[----:B------:R-:W-:Y:S02]  /*1370*/  ISETP.NE.AND.EX P0, PT, RZ, c[0x0][0x184], PT, P0 ;  /* 0x00006100ff007a0c */ /* 0x000fe40003f05300 */
[----:B------:R-:W-:Y:S02]  /*1380*/  SHF.L.U32 R252, R232, 0x4, RZ ;  /* 0x00000004e8fc7819 */ /* 0x000fe400000006ff */
[----:B------:R-:W-:Y:S02]  /*1390*/  SHF.R.U32.HI R156, RZ, 0x1c, R232 ;  /* 0x0000001cff9c7819 */ /* 0x000fe400000116e8 */
[----:B0-----:R-:W-:-:S04]  /*13a0*/  IADD3 R2, P2, R252, c[0x0][0x188], RZ ;  /* 0x00006200fc027a10 */ /* 0x001fc80007f5e0ff */
[----:B------:R-:W-:Y:S01]  /*13b0*/  IADD3.X R3, R156, c[0x0][0x18c], RZ, P2, !PT ;  /* 0x000063009c037a10 */ /* 0x000fe200017fe4ff */
[----:B------:R0:W-:Y:S04]  /*13c0*/  STL [R1], R156 ;  /* 0x0000009c01007387 */ /* 0x0001e80000100800 */
[----:B------:R-:W4:Y:S04]  /*13d0*/  LDL R163, [R1+0x158] ;  /* 0x0001580001a37983 */ /* 0x000f280000100800 */
[----:B------:R-:W4:Y:S04]  /*13e0*/  LDL R162, [R1+0x15c] ;  /* 0x00015c0001a27983 */ /* 0x000f280000100800 */
[----:B------:R-:W4:Y:S04]  /*13f0*/  LDL R161, [R1+0x160] ;  /* 0x0001600001a17983 */ /* 0x000f280000100800 */
[----:B------:R-:W4:Y:S04]  /*1400*/  LDL R160, [R1+0x164] ;  /* 0x0001640001a07983 */ /* 0x000f280000100800 */
[----:B------:R-:W4:Y:S04]  /*1410*/  LDL R167, [R1+0x138] ;  /* 0x0001380001a77983 */ /* 0x000f280000100800 */
        /* <DEDUP_REMOVED lines=48> */
[----:B--2---:R-:W-:-:S02]  /*1720*/  FMUL.FTZ R0, R4, R240 ;  /* 0x000000f004007220 */ /* 0x004fc40000410000 */
[-C--:B------:R-:W-:Y:S02]  /*1730*/  FMUL.FTZ R5, R5, R240.reuse ;  /* 0x000000f005057220 */ /* 0x080fe40000410000 */
[-C--:B------:R-:W-:Y:S02]  /*1740*/  FMUL.FTZ R6, R6, R240.reuse ;  /* 0x000000f006067220 */ /* 0x080fe40000410000 */
[----:B------:R-:W-:Y:S01]  /*1750*/  FMUL.FTZ R4, R7, R240 ;  /* 0x000000f007047220 */ /* 0x000fe20000410000 */
[----:B------:R-:W-:Y:S01]  /*1760*/  IADD3 R7, R232, 0x20, RZ ;  /* 0x00000020e8077810 */ /* 0x000fe20007ffe0ff */
[----:B------:R-:W-:Y:S02]  /*1770*/  FMUL.FTZ R152, R152, R0 ;  /* 0x0000000098987220 */ /* 0x000fe40000410000 */
[----:B---3--:R-:W-:Y:S02]  /*1780*/  FMUL.FTZ R153, R153, R5 ;  /* 0x0000000599997220 */ /* 0x008fe40000410000 */
[----:B----4-:R-:W-:-:S02]  /*1790*/  FMUL.FTZ R154, R154, R6 ;  /* 0x000000069a9a7220 */ /* 0x010fc40000410000 */
[----:B------:R-:W-:Y:S02]  /*17a0*/  FMUL.FTZ R155, R155, R4 ;  /* 0x000000049b9b7220 */ /* 0x000fe40000410000 */
[----:B------:R-:W-:Y:S02]  /*17b0*/  @P0 FADD.FTZ R152, R148, R152 ;  /* 0x0000009894980221 */ /* 0x000fe40000010000 */
[----:B------:R-:W-:Y:S02]  /*17c0*/  @P0 FADD.FTZ R153, R149, R153 ;  /* 0x0000009995990221 */ /* 0x000fe40000010000 */
[----:B------:R-:W-:Y:S02]  /*17d0*/  @P0 FADD.FTZ R154, R150, R154 ;  /* 0x0000009a969a0221 */ /* 0x000fe40000010000 */
[----:B------:R-:W-:Y:S02]  /*17e0*/  @P0 FADD.FTZ R155, R151, R155 ;  /* 0x0000009b979b0221 */ /* 0x000fe40000010000 */
[----:B------:R-:W-:-:S03]  /*17f0*/  IMAD.WIDE.U32 R4, R7, R250, c[0x0][0x170] ;  /* 0x00005c0007047625 */ /* 0x000fc600078e00fa */
[----:B------:R1:W-:Y:S01]  /*1800*/  STG.E.128 [R2.64], R152 ;  /* 0x0000009802007986 */ /* 0x0003e2000c101d04 */
[----:B------:R-:W-:-:S03]  /*1810*/  MOV R228, R148 ;  /* 0x0000009400e47202 */ /* 0x000fc60000000f00 */
[----:B0-----:R-:W2:Y:S01]  /*1820*/  LDG.E.128 R156, [R4.64] ;  /* 0x00000004049c7981 */ /* 0x001ea2000c1e1d00 */
[----:B------:R-:W-:Y:S02]  /*1830*/  MOV R229, R149 ;  /* 0x0000009500e57202 */ /* 0x000fe40000000f00 */
[----:B------:R-:W-:Y:S02]  /*1840*/  MOV R230, R150 ;  /* 0x0000009600e67202 */ /* 0x000fe40000000f00 */
[----:B------:R-:W-:Y:S01]  /*1850*/  MOV R231, R151 ;  /* 0x0000009700e77202 */ /* 0x000fe20000000f00 */
[----:B-1----:R-:W-:-:S05]  /*1860*/  @P1 IMAD.WIDE.U32 R2, R7, R250, c[0x0][0x180] ;  /* 0x0000600007021625 */ /* 0x002fca00078e00fa */
[----:B------:R0:W3:Y:S01]  /*1870*/  @P1 LDG.E.128 R228, [R2.64] ;  /* 0x0000000402e41981 */ /* 0x0000e2000c1e1d00 */
[----:B------:R-:W-:Y:S01]  /*1880*/  IADD3 R6, R232, 0x40, RZ ;  /* 0x00000040e8067810 */ /* 0x000fe20007ffe0ff */
[----:B0-----:R-:W-:-:S04]  /*1890*/  IMAD.WIDE.U32 R2, R7, R250, c[0x0][0x188] ;  /* 0x0000620007027625 */ /* 0x001fc800078e00fa */
[-C--:B--2---:R-:W-:Y:S02]  /*18a0*/  FMUL.FTZ R0, R156, R240.reuse ;  /* 0x000000f09c007220 */ /* 0x084fe40000410000 */
[-C--:B------:R-:W-:Y:S02]  /*18b0*/  FMUL.FTZ R4, R157, R240.reuse ;  /* 0x000000f09d047220 */ /* 0x080fe40000410000 */
[-C--:B------:R-:W-:Y:S02]  /*18c0*/  FMUL.FTZ R5, R158, R240.reuse ;  /* 0x000000f09e057220 */ /* 0x080fe40000410000 */
        /* <DEDUP_REMOVED lines=9> */
[----:B------:R-:W-:-:S05]  /*1960*/  @P0 FADD.FTZ R159, R231, R159 ;  /* 0x0000009fe79f0221 */ /* 0x000fca0000010000 */
[----:B------:R0:W-:Y:S04]  /*1970*/  STG.E.128 [R2.64], R156 ;  /* 0x0000009c02007986 */ /* 0x0001e8000c101d04 */
[----:B------:R-:W2:Y:S01]  /*1980*/  LDG.E.128 R160, [R4.64] ;  /* 0x0000000404a07981 */ /* 0x000ea2000c1e1d00 */
[----:B------:R-:W-:Y:S02]  /*1990*/  @P1 MOV R148, R228 ;  /* 0x000000e400941202 */ /* 0x000fe40000000f00 */
[----:B------:R-:W-:Y:S02]  /*19a0*/  @P1 MOV R149, R229 ;  /* 0x000000e500951202 */ /* 0x000fe40000000f00 */
[----:B------:R-:W-:Y:S02]  /*19b0*/  @P1 MOV R150, R230 ;  /* 0x000000e600961202 */ /* 0x000fe40000000f00 */
[----:B------:R-:W-:Y:S01]  /*19c0*/  @P1 MOV R151, R231 ;  /* 0x000000e700971202 */ /* 0x000fe20000000f00 */
[----:B0-----:R-:W-:-:S05]  /*19d0*/  @P1 IMAD.WIDE.U32 R2, R6, R250, c[0x0][0x180] ;  /* 0x0000600006021625 */ /* 0x001fca00078e00fa */
[----:B------:R0:W3:Y:S02]  /*19e0*/  @P1 LDG.E.128 R228, [R2.64] ;  /* 0x0000000402e41981 */ /* 0x0000e4000c1e1d00 */
        /* <DEDUP_REMOVED lines=227> */
[----:B-----5:R-:W-:Y:S02]  /*2820*/  FMUL.FTZ R200, R88, R0 ;  /* 0x0000000058c87220 */ /* 0x020fe40000410000 */
        /* <DEDUP_REMOVED lines=9> */
[----:B------:R1:W2:Y:S01]  /*28c0*/  LDG.E.128 R204, [R4.64] ;  /* 0x0000000404cc7981 */ /* 0x0002a2000c1e1d00 */
[----:B------:R-:W-:Y:S02]  /*28d0*/  @P1 MOV R148, R228 ;  /* 0x000000e400941202 */ /* 0x000fe40000000f00 */
[----:B------:R-:W-:Y:S02]  /*28e0*/  @P1 MOV R149, R229 ;  /* 0x000000e500951202 */ /* 0x000fe40000000f00 */
[----:B------:R-:W-:Y:S02]  /*28f0*/  @P1 MOV R150, R230 ;  /* 0x000000e600961202 */ /* 0x000fe40000000f00 */
[----:B------:R-:W-:Y:S01]  /*2900*/  @P1 MOV R151, R231 ;  /* 0x000000e700971202 */ /* 0x000fe20000000f00 */
[----:B0-----:R-:W-:-:S05]  /*2910*/  @P1 IMAD.WIDE.U32 R2, R238, R250, c[0x0][0x180] ;  /* 0x00006000ee021625 */ /* 0x001fca00078e00fa */
[----:B------:R0:W3:Y:S01]  /*2920*/  @P1 LDG.E.128 R228, [R2.64] ;  /* 0x0000000402e41981 */ /* 0x0000e2000c1e1d00 */
[----:B-1----:R-:W-:-:S05]  /*2930*/  IADD3 R5, R232, 0x1c0, RZ ;  /* 0x000001c0e8057810 */ /* 0x002fca0007ffe0ff */
[----:B------:R-:W-:-:S04]  /*2940*/  IMAD.WIDE.U32 R208, R5, R250, c[0x0][0x170] ;  /* 0x00005c0005d07625 */ /* 0x000fc800078e00fa */
        /* <DEDUP_REMOVED lines=21> */
[----:B------:R-:W-:-:S05]  /*2aa0*/  IADD3 R4, R232, 0x1e0, RZ ;  /* 0x000001e0e8047810 */ /* 0x000fca0007ffe0ff */
        /* <DEDUP_REMOVED lines=22> */
[----:B------:R-:W-:-:S04]  /*2c10*/  IMAD.WIDE.U32 R216, R4, R250, c[0x0][0x188] ;  /* 0x0000620004d87625 */ /* 0x000fc800078e00fa */
[-C--:B--2---:R-:W-:Y:S02]  /*2c20*/  FMUL.FTZ R0, R212, R240.reuse ;  /* 0x000000f0d4007220 */ /* 0x084fe40000410000 */
[-C--:B0-----:R-:W-:Y:S02]  /*2c30*/  FMUL.FTZ R2, R213, R240.reuse ;  /* 0x000000f0d5027220 */ /* 0x081fe40000410000 */
[-C--:B------:R-:W-:Y:S02]  /*2c40*/  FMUL.FTZ R3, R214, R240.reuse ;  /* 0x000000f0d6037220 */ /* 0x080fe40000410000 */
[----:B------:R-:W-:Y:S02]  /*2c50*/  FMUL.FTZ R215, R215, R240 ;  /* 0x000000f0d7d77220 */ /* 0x000fe40000410000 */
[----:B------:R-:W-:Y:S02]  /*2c60*/  FMUL.FTZ R212, R112, R0 ;  /* 0x0000000070d47220 */ /* 0x000fe40000410000 */
[----:B------:R-:W-:-:S02]  /*2c70*/  FMUL.FTZ R213, R113, R2 ;  /* 0x0000000271d57220 */ /* 0x000fc40000410000 */
[----:B------:R-:W-:Y:S02]  /*2c80*/  FMUL.FTZ R214, R114, R3 ;  /* 0x0000000372d67220 */ /* 0x000fe40000410000 */
[----:B------:R-:W-:Y:S01]  /*2c90*/  FMUL.FTZ R215, R115, R215 ;  /* 0x000000d773d77220 */ /* 0x000fe20000410000 */
[----:B------:R-:W-:Y:S01]  /*2ca0*/  IADD3 R3, R232, 0x200, RZ ;  /* 0x00000200e8037810 */ /* 0x000fe20007ffe0ff */
        /* <DEDUP_REMOVED lines=9> */
[----:B------:R-:W2:Y:S01]  /*2d40*/  LDG.E.128 R216, [R216.64] ;  /* 0x00000004d8d87981 */ /* 0x000ea2000c1e1d00 */
[----:B------:R-:W-:Y:S02]  /*2d50*/  @P1 MOV R150, R230 ;  /* 0x000000e600961202 */ /* 0x000fe40000000f00 */
[----:B------:R-:W-:Y:S02]  /*2d60*/  @P1 MOV R151, R231 ;  /* 0x000000e700971202 */ /* 0x000fe40000000f00 */
        /* <DEDUP_REMOVED lines=46> */
[----:B------:R0:W3:Y:S01]  /*3050*/  @P1 LDG.E.128 R228, [R234.64] ;  /* 0x00000004eae41981 */ /* 0x0000e2000c1e1d00 */
[----:B------:R-:W-:-:S05]  /*3060*/  IADD3 R237, R232, 0x260, RZ ;  /* 0x00000260e8ed7810 */ /* 0x000fca0007ffe0ff */
[----:B------:R-:W-:-:S04]  /*3070*/  @P1 IMAD.WIDE.U32 R232, R237, R250, c[0x0][0x180] ;  /* 0x00006000ede81625 */ /* 0x000fc800078e00fa */
        /* <DEDUP_REMOVED lines=9> */
[----:B---3--:R-:W-:Y:S01]  /*3110*/  @P1 MOV R148, R228 ;  /* 0x000000e400941202 */ /* 0x008fe20000000f00 */
[----:B------:R-:W-:Y:S01]  /*3120*/  @P0 FADD.FTZ R224, R228, R224 ;  /* 0x000000e0e4e00221 */ /* 0x000fe20000010000 */
[----:B------:R-:W-:Y:S01]  /*3130*/  @P1 MOV R149, R229 ;  /* 0x000000e500951202 */ /* 0x000fe20000000f00 */
[----:B------:R-:W-:Y:S01]  /*3140*/  @P0 FADD.FTZ R225, R229, R225 ;  /* 0x000000e1e5e10221 */ /* 0x000fe20000010000 */
[----:B------:R-:W-:Y:S01]  /*3150*/  @P1 MOV R150, R230 ;  /* 0x000000e600961202 */ /* 0x000fe20000000f00 */
[----:B------:R-:W-:Y:S01]  /*3160*/  @P0 FADD.FTZ R226, R230, R226 ;  /* 0x000000e2e6e20221 */ /* 0x000fe20000010000 */
[----:B------:R-:W-:Y:S01]  /*3170*/  @P1 MOV R151, R231 ;  /* 0x000000e700971202 */ /* 0x000fe20000000f00 */
[----:B------:R-:W-:-:S05]  /*3180*/  @P0 FADD.FTZ R227, R231, R227 ;  /* 0x000000e3e7e30221 */ /* 0x000fca0000010000 */
[----:B------:R0:W-:Y:S04]  /*3190*/  STG.E.128 [R234.64], R224 ;  /* 0x000000e0ea007986 */ /* 0x0001e8000c101d04 */
[----:B------:R1:W2:Y:S02]  /*31a0*/  @P1 LDG.E.128 R148, [R232.64] ;  /* 0x00000004e8941981 */ /* 0x0002a4000c1e1d00 */
[----:B-1----:R-:W-:-:S06]  /*31b0*/  IMAD.WIDE.U32 R232, R237, R250, c[0x0][0x170] ;  /* 0x00005c00ede87625 */ /* 0x002fcc00078e00fa */
[----:B0-----:R-:W3:Y:S01]  /*31c0*/  LDG.E.128 R232, [R232.64] ;  /* 0x00000004e8e87981 */ /* 0x001ee2000c1e1d00 */
[----:B--2---:R-:W-:Y:S02]  /*31d0*/  @P1 MOV R228, R148 ;  /* 0x0000009400e41202 */ /* 0x004fe40000000f00 */
[----:B------:R-:W-:Y:S02]  /*31e0*/  @P1 MOV R229, R149 ;  /* 0x0000009500e51202 */ /* 0x000fe40000000f00 */
[----:B------:R-:W-:Y:S02]  /*31f0*/  @P1 MOV R230, R150 ;  /* 0x0000009600e61202 */ /* 0x000fe40000000f00 */
[----:B------:R-:W-:Y:S01]  /*3200*/  @P1 MOV R231, R151 ;  /* 0x0000009700e71202 */ /* 0x000fe20000000f00 */
[-C--:B---3--:R-:W-:Y:S02]  /*3210*/  FMUL.FTZ R232, R232, R240.reuse ;  /* 0x000000f0e8e87220 */ /* 0x088fe40000410000 */
[----:B------:R-:W-:-:S02]  /*3220*/  FMUL.FTZ R233, R233, R240 ;  /* 0x000000f0e9e97220 */ /* 0x000fc40000410000 */
[-C--:B------:R-:W-:Y:S02]  /*3230*/  FMUL.FTZ R234, R234, R240.reuse ;  /* 0x000000f0eaea7220 */ /* 0x080fe40000410000 */
[----:B------:R-:W-:Y:S02]  /*3240*/  FMUL.FTZ R235, R235, R240 ;  /* 0x000000f0ebeb7220 */ /* 0x000fe40000410000 */
[----:B------:R-:W-:Y:S02]  /*3250*/  FMUL.FTZ R232, R144, R232 ;  /* 0x000000e890e87220 */ /* 0x000fe40000410000 */
[----:B------:R-:W-:Y:S02]  /*3260*/  FMUL.FTZ R233, R145, R233 ;  /* 0x000000e991e97220 */ /* 0x000fe40000410000 */
[----:B------:R-:W-:Y:S02]  /*3270*/  FMUL.FTZ R234, R146, R234 ;  /* 0x000000ea92ea7220 */ /* 0x000fe40000410000 */
[----:B------:R-:W-:-:S02]  /*3280*/  FMUL.FTZ R235, R147, R235 ;  /* 0x000000eb93eb7220 */ /* 0x000fc40000410000 */
[----:B------:R-:W-:Y:S02]  /*3290*/  @P0 FADD.FTZ R232, R232, R228 ;  /* 0x000000e4e8e80221 */ /* 0x000fe40000010000 */
[----:B------:R-:W-:Y:S02]  /*32a0*/  @P0 FADD.FTZ R233, R233, R229 ;  /* 0x000000e5e9e90221 */ /* 0x000fe40000010000 */
[----:B------:R-:W-:Y:S02]  /*32b0*/  @P0 FADD.FTZ R234, R234, R230 ;  /* 0x000000e6eaea0221 */ /* 0x000fe40000010000 */
[----:B------:R-:W-:Y:S02]  /*32c0*/  @P0 FADD.FTZ R235, R235, R231 ;  /* 0x000000e7ebeb0221 */ /* 0x000fe40000010000 */
[----:B------:R-:W-:-:S05]  /*32d0*/  IMAD.WIDE.U32 R228, R237, R250, c[0x0][0x188] ;  /* 0x00006200ede47625 */ /* 0x000fca00078e00fa */
        /* <DEDUP_REMOVED lines=84> */
.L_x_64717:
        /* <DEDUP_REMOVED lines=180> */
.L_x_64718:
[----:B------:R2:W-:Y:S01]  /*4360*/  STL [R1+0x1a4], R91 ;  /* 0x0001a45b01007387 */ /* 0x0005e20000100800 */
[----:B-1----:R-:W-:-:S03]  /*4370*/  FADD.FTZ R230, R230, R240 ;  /* 0x000000f0e6e67221 */ /* 0x002fc60000010000 */
[----:B------:R1:W-:Y:S04]  /*4380*/  STL [R1+0x1a0], R90 ;  /* 0x0001a05a01007387 */ /* 0x0003e80000100800 */
[----:B------:R3:W-:Y:S04]  /*4390*/  STL [R1+0x19c], R89 ;  /* 0x00019c5901007387 */ /* 0x0007e80000100800 */
[----:B------:R3:W-:Y:S04]  /*43a0*/  STL [R1+0x198], R88 ;  /* 0x0001985801007387 */ /* 0x0007e80000100800 */
[----:B0-----:R-:W4:Y:S01]  /*43b0*/  LDL.LU R240, [R1] ;  /* 0x0000000001f07983 */ /* 0x001f220000300800 */
[----:B------:R-:W-:Y:S01]  /*43c0*/  HFMA2.MMA R250, -RZ, RZ, 0, 2.384185791015625e-07 ;  /* 0x00000004fffa7435 */ /* 0x000fe200000001ff */
[----:B------:R-:W-:-:S02]  /*43d0*/  ISETP.NE.AND P0, PT, RZ, UR6, PT ;  /* 0x00000006ff007c0c */ /* 0x000fc4000bf05270 */
[----:B--2---:R-:W2:Y:S04]  /*43e0*/  LDL R91, [R1+0x194] ;  /* 0x00019400015b7983 */ /* 0x004ea80000100800 */
[----:B-1----:R-:W2:Y:S03]  /*43f0*/  LDL R90, [R1+0x190] ;  /* 0x00019000015a7983 */ /* 0x002ea60000100800 */
[CC--:B------:R-:W-:Y:S01]  /*4400*/  @!P1 IMAD.WIDE R228, R236.reuse, R250.reuse, c[0x0][0x1a0] ;  /* 0x00006800ece49625 */ /* 0x0c0fe200078e02fa */
[----:B---3--:R-:W3:Y:S03]  /*4410*/  LDL R89, [R1+0x18c] ;  /* 0x00018c0001597983 */ /* 0x008ee60000100800 */
[----:B------:R-:W-:Y:S01]  /*4420*/  @!P1 IMAD.WIDE R250, R236, R250, c[0x0][0x1a8] ;  /* 0x00006a00ecfa9625 */ /* 0x000fe200078e02fa */
[----:B------:R0:W-:Y:S04]  /*4430*/  @!P1 STG.E [R228.64], R231 ;  /* 0x000000e7e4009986 */ /* 0x0001e8000c101904 */
[----:B------:R-:W3:Y:S01]  /*4440*/  LDL R88, [R1+0x188] ;  /* 0x0001880001587983 */ /* 0x000ee20000100800 */
[----:B0-----:R-:W-:-:S05]  /*4450*/  MOV R228, c[0x0][0x1e0] ;  /* 0x0000780000e47a02 */ /* 0x001fca0000000f00 */
[----:B------:R-:W-:Y:S02]  /*4460*/  FFMA.FTZ R230, R230, R228, c[0x0][0x228] ;  /* 0x00008a00e6e67623 */ /* 0x000fe400000100e4 */
[----:B------:R-:W-:-:S05]  /*4470*/  FMUL.FTZ R228, R231, R231 ;  /* 0x000000e7e7e47220 */ /* 0x000fca0000410000 */
[----:B------:R-:W-:-:S05]  /*4480*/  FSEL R228, R228, RZ, P0 ;  /* 0x000000ffe4e47208 */ /* 0x000fca0000000000 */
[----:B------:R-:W-:-:S04]  /*4490*/  FADD.FTZ R228, R230, R228 ;  /* 0x000000e4e6e47221 */ /* 0x000fc80000010000 */
[----:B------:R0:W1:Y:S02]  /*44a0*/  MUFU.RSQ R229, R228 ;  /* 0x000000e400e57308 */ /* 0x0000640000001400 */
[----:B0-----:R-:W-:Y:S02]  /*44b0*/  FSEL R228, R231, RZ, !P0 ;  /* 0x000000ffe7e47208 */ /* 0x001fe40004000000 */
[----:B------:R-:W-:Y:S02]  /*44c0*/  IADD3 R230, P0, R252, c[0x0][0x208], RZ ;  /* 0x00008200fce67a10 */ /* 0x000fe40007f1e0ff */
[----:B------:R-:W3:Y:S04]  /*44d0*/  LDL R252, [R1+0x170] ;  /* 0x0001700001fc7983 */ /* 0x000ee80000100800 */
[----:B-1----:R0:W-:Y:S04]  /*44e0*/  @!P1 STG.E [R250.64], R229 ;  /* 0x000000e5fa009986 */ /* 0x0021e8000c101904 */
[----:B0-----:R-:W3:Y:S04]  /*44f0*/  LDL R251, [R1+0x16c] ;  /* 0x00016c0001fb7983 */ /* 0x001ee80000100800 */
[----:B------:R-:W3:Y:S01]  /*4500*/  LDL R250, [R1+0x168] ;  /* 0x0001680001fa7983 */ /* 0x000ee20000100800 */
[----:B----4-:R-:W-:-:S03]  /*4510*/  IADD3.X R231, R240, c[0x0][0x20c], RZ, P0, !PT ;  /* 0x00008300f0e77a10 */ /* 0x010fc600007fe4ff */
[----:B------:R-:W4:Y:S01]  /*4520*/  LDL R240, [R1+0x174] ;  /* 0x0001740001f07983 */ /* 0x000f220000100800 */
        /* <DEDUP_REMOVED lines=9> */
[----:B------:R-:W-:Y:S01]  /*45c0*/  FFMA.FTZ R154, R90, R154, R14 ;  /* 0x0000009a5a9a7223 */ /* 0x000fe2000001000e */
[----:B------:R0:W5:Y:S01]  /*45d0*/  LDL.LU R91, [R1+0x1a4] ;  /* 0x0001a400015b7983 */ /* 0x0001620000300800 */
[----:B---3--:R-:W-:Y:S02]  /*45e0*/  FFMA.FTZ R153, R89, R153, R13 ;  /* 0x0000009959997223 */ /* 0x008fe4000001000d */
[----:B------:R-:W-:Y:S01]  /*45f0*/  FFMA.FTZ R152, R88, R152, R12 ;  /* 0x0000009858987223 */ /* 0x000fe2000001000c */
[----:B------:R0:W5:Y:S04]  /*4600*/  LDL.LU R90, [R1+0x1a0] ;  /* 0x0001a000015a7983 */ /* 0x0001680000300800 */
[----:B------:R1:W-:Y:S04]  /*4610*/  STG.E.128 [R230.64], R152 ;  /* 0x00000098e6007986 */ /* 0x0003e8000c101d04 */
[----:B------:R0:W5:Y:S04]  /*4620*/  LDL.LU R89, [R1+0x19c] ;  /* 0x00019c0001597983 */ /* 0x0001680000300800 */
[----:B------:R0:W5:Y:S01]  /*4630*/  LDL.LU R88, [R1+0x198] ;  /* 0x0001980001587983 */ /* 0x0001620000300800 */
[----:B-1----:R-:W-:-:S03]  /*4640*/  FADD.FTZ R152, R159, -R228 ;  /* 0x800000e49f987221 */ /* 0x002fc60000010000 */
[----:B------:R-:W2:Y:S01]  /*4650*/  LDL R231, [R1+0x114] ;  /* 0x0001140001e77983 */ /* 0x000ea20000100800 */
[--C-:B------:R-:W-:Y:S02]  /*4660*/  FADD.FTZ R154, R156, -R228.reuse ;  /* 0x800000e49c9a7221 */ /* 0x100fe40000010000 */
[--C-:B------:R-:W-:Y:S01]  /*4670*/  FADD.FTZ R155, R158, -R228.reuse ;  /* 0x800000e49e9b7221 */ /* 0x100fe20000010000 */
[----:B------:R-:W3:Y:S01]  /*4680*/  LDL R230, [R1+0x110] ;  /* 0x0001100001e67983 */ /* 0x000ee20000100800 */
[C---:B------:R-:W-:Y:S02]  /*4690*/  FMUL.FTZ R156, R229.reuse, R152 ;  /* 0x00000098e59c7220 */ /* 0x040fe40000410000 */
[C---:B------:R-:W-:Y:S01]  /*46a0*/  FMUL.FTZ R152, R229.reuse, R154 ;  /* 0x0000009ae5987220 */ /* 0x040fe20000410000 */
[----:B------:R-:W2:Y:S01]  /*46b0*/  LDL R159, [R1+0x10c] ;  /* 0x00010c00019f7983 */ /* 0x000ea20000100800 */
[----:B------:R-:W-:Y:S02]  /*46c0*/  FMUL.FTZ R154, R229, R155 ;  /* 0x0000009be59a7220 */ /* 0x000fe40000410000 */
[----:B------:R-:W-:Y:S01]  /*46d0*/  FADD.FTZ R153, R157, -R228 ;  /* 0x800000e49d997221 */ /* 0x000fe20000010000 */
[----:B------:R-:W2:Y:S03]  /*46e0*/  LDL R158, [R1+0x108] ;  /* 0x00010800019e7983 */ /* 0x000ea60000100800 */
[----:B------:R-:W-:-:S02]  /*46f0*/  FMUL.FTZ R153, R229, R153 ;  /* 0x00000099e5997220 */ /* 0x000fc40000410000 */
[----:B------:R-:W-:Y:S02]  /*4700*/  FFMA.FTZ R154, R252, R154, R18 ;  /* 0x0000009afc9a7223 */ /* 0x000fe40000010012 */
[----:B------:R-:W2:Y:S01]  /*4710*/  LDL R252, [R1+0x130] ;  /* 0x0001300001fc7983 */ /* 0x000ea20000100800 */
[----:B------:R-:W-:-:S03]  /*4720*/  FFMA.FTZ R153, R251, R153, R17 ;  /* 0x00000099fb997223 */ /* 0x000fc60000010011 */
[----:B------:R-:W2:Y:S01]  /*4730*/  LDL R251, [R1+0x12c] ;  /* 0x00012c0001fb7983 */ /* 0x000ea20000100800 */
[----:B------:R-:W-:-:S03]  /*4740*/  FFMA.FTZ R152, R250, R152, R16 ;  /* 0x00000098fa987223 */ /* 0x000fc60000010010 */
[----:B------:R-:W2:Y:S01]  /*4750*/  LDL R250, [R1+0x128] ;  /* 0x0001280001fa7983 */ /* 0x000ea20000100800 */
[----:B----4-:R-:W-:Y:S01]  /*4760*/  FFMA.FTZ R155, R240, R156, R19 ;  /* 0x0000009cf09b7223 */ /* 0x010fe20000010013 */
[----:B------:R-:W-:-:S10]  /*4770*/  HFMA2.MMA R240, -RZ, RZ, 0, 9.5367431640625e-07 ;  /* 0x00000010fff07435 */ /* 0x000fd400000001ff */
[----:B------:R-:W-:-:S05]  /*4780*/  IMAD.WIDE.U32 R156, R7, R240, c[0x0][0x208] ;  /* 0x00008200079c7625 */ /* 0x000fca00078e00f0 */
[----:B------:R1:W-:Y:S01]  /*4790*/  STG.E.128 [R156.64], R152 ;  /* 0x000000989c007986 */ /* 0x0003e2000c101d04 */
[----:B------:R-:W-:-:S03]  /*47a0*/  FADD.FTZ R7, R163, -R228 ;  /* 0x800000e4a3077221 */ /* 0x000fc60000010000 */
[----:B------:R-:W4:Y:S01]  /*47b0*/  LDL R163, [R1+0x148] ;  /* 0x0001480001a37983 */ /* 0x000f220000100800 */
[----:B-1----:R-:W-:-:S03]  /*47c0*/  FADD.FTZ R153, R161, -R228 ;  /* 0x800000e4a1997221 */ /* 0x002fc60000010000 */
[----:B------:R-:W2:Y:S01]  /*47d0*/  LDL R155, [R1+0x154] ;  /* 0x00015400019b7983 */ /* 0x000ea20000100800 */
[----:B------:R-:W-:-:S03]  /*47e0*/  FADD.FTZ R152, R162, -R228 ;  /* 0x800000e4a2987221 */ /* 0x000fc60000010000 */
[----:B------:R-:W3:Y:S04]  /*47f0*/  LDL R161, [R1+0x150] ;  /* 0x0001500001a17983 */ /* 0x000ee80000100800 */
[----:B------:R-:W4:Y:S04]  /*4800*/  LDL R162, [R1+0x14c] ;  /* 0x00014c0001a27983 */ /* 0x000f280000100800 */
[----:B------:R-:W4:Y:S01]  /*4810*/  LDL R157, [R1+0x134] ;  /* 0x00013400019d7983 */ /* 0x000f220000100800 */
[----:B------:R-:W-:Y:S02]  /*4820*/  FADD.FTZ R154, R160, -R228 ;  /* 0x800000e4a09a7221 */ /* 0x000fe40000010000 */
[----:B------:R-:W-:-:S02]  /*4830*/  FMUL.FTZ R7, R229, R7 ;  /* 0x00000007e5077220 */ /* 0x000fc40000410000 */
[C---:B------:R-:W-:Y:S02]  /*4840*/  FMUL.FTZ R152, R229.reuse, R152 ;  /* 0x00000098e5987220 */ /* 0x040fe40000410000 */
[C---:B------:R-:W-:Y:S02]  /*4850*/  FMUL.FTZ R153, R229.reuse, R153 ;  /* 0x00000099e5997220 */ /* 0x040fe40000410000 */
[----:B------:R-:W-:Y:S02]  /*4860*/  FMUL.FTZ R156, R229, R154 ;  /* 0x0000009ae59c7220 */ /* 0x000fe40000410000 */
[----:B--2---:R-:W-:Y:S02]  /*4870*/  FFMA.FTZ R155, R155, R7, R23 ;  /* 0x000000079b9b7223 */ /* 0x004fe40000010017 */
[----:B------:R-:W-:-:S04]  /*4880*/  IMAD.WIDE.U32 R6, R6, R240, c[0x0][0x208] ;  /* 0x0000820006067625 */ /* 0x000fc800078e00f0 */
[----:B---3--:R-:W-:Y:S02]  /*4890*/  FFMA.FTZ R154, R161, R152, R22 ;  /* 0x00000098a19a7223 */ /* 0x008fe40000010016 */
[----:B----4-:R-:W-:Y:S02]  /*48a0*/  FFMA.FTZ R153, R162, R153, R21 ;  /* 0x00000099a2997223 */ /* 0x010fe40000010015 */
[----:B------:R-:W-:-:S05]  /*48b0*/  FFMA.FTZ R152, R163, R156, R20 ;  /* 0x0000009ca3987223 */ /* 0x000fca0000010014 */
[----:B------:R1:W-:Y:S02]  /*48c0*/  STG.E.128 [R6.64], R152 ;  /* 0x0000009806007986 */ /* 0x0003e4000c101d04 */
[--C-:B-1----:R-:W-:Y:S02]  /*48d0*/  FADD.FTZ R6, R167, -R228.reuse ;  /* 0x800000e4a7067221 */ /* 0x102fe40000010000 */
[--C-:B------:R-:W-:Y:S02]  /*48e0*/  FADD.FTZ R7, R166, -R228.reuse ;  /* 0x800000e4a6077221 */ /* 0x100fe40000010000 */
[--C-:B------:R-:W-:Y:S02]  /*48f0*/  FADD.FTZ R152, R165, -R228.reuse ;  /* 0x800000e4a5987221 */ /* 0x100fe40000010000 */
[----:B------:R-:W-:Y:S02]  /*4900*/  FADD.FTZ R153, R164, -R228 ;  /* 0x800000e4a4997221 */ /* 0x000fe40000010000 */
        /* <DEDUP_REMOVED lines=8> */
[----:B------:R-:W-:-:S05]  /*4990*/  IMAD.WIDE.U32 R6, R239, R240, c[0x0][0x208] ;  /* 0x00008200ef067625 */ /* 0x000fca00078e00f0 */
[----:B------:R1:W-:Y:S01]  /*49a0*/  STG.E.128 [R6.64], R152 ;  /* 0x0000009806007986 */ /* 0x0003e2000c101d04 */
[--C-:B------:R-:W-:Y:S02]  /*49b0*/  FADD.FTZ R164, R177, -R228.reuse ;  /* 0x800000e4b1a47221 */ /* 0x100fe40000010000 */
[--C-:B------:R-:W-:Y:S02]  /*49c0*/  FADD.FTZ R165, R178, -R228.reuse ;  /* 0x800000e4b2a57221 */ /* 0x100fe40000010000 */
[--C-:B------:R-:W-:Y:S02]  /*49d0*/  FADD.FTZ R166, R179, -R228.reuse ;  /* 0x800000e4b3a67221 */ /* 0x100fe40000010000 */
[--C-:B-1----:R-:W-:Y:S02]  /*49e0*/  FADD.FTZ R6, R171, -R228.reuse ;  /* 0x800000e4ab067221 */ /* 0x102fe40000010000 */
[--C-:B------:R-:W-:Y:S02]  /*49f0*/  FADD.FTZ R7, R170, -R228.reuse ;  /* 0x800000e4aa077221 */ /* 0x100fe40000010000 */
[----:B------:R-:W-:-:S02]  /*4a00*/  FADD.FTZ R152, R169, -R228 ;  /* 0x800000e4a9987221 */ /* 0x000fc40000010000 */
[----:B------:R-:W-:Y:S02]  /*4a10*/  FADD.FTZ R153, R168, -R228 ;  /* 0x800000e4a8997221 */ /* 0x000fe40000010000 */
        /* <DEDUP_REMOVED lines=8> */
[----:B------:R-:W-:-:S04]  /*4aa0*/  IMAD.WIDE.U32 R6, R249, R240, c[0x0][0x208] ;  /* 0x00008200f9067625 */ /* 0x000fc800078e00f0 */
[--C-:B------:R-:W-:Y:S01]  /*4ab0*/  FADD.FTZ R167, R180, -R228.reuse ;  /* 0x800000e4b4a77221 */ /* 0x100fe20000010000 */
[----:B------:R1:W-:Y:S01]  /*4ac0*/  STG.E.128 [R6.64], R152 ;  /* 0x0000009806007986 */ /* 0x0003e2000c101d04 */
[----:B------:R-:W-:-:S03]  /*4ad0*/  FADD.FTZ R171, R202, -R228 ;  /* 0x800000e4caab7221 */ /* 0x000fc60000010000 */
[----:B------:R-:W-:Y:S02]  /*4ae0*/  MOV R202, R167 ;  /* 0x000000a700ca7202 */ /* 0x000fe40000000f00 */
[----:B------:R-:W2:Y:S01]  /*4af0*/  LDL R167, [R1+0xf4] ;  /* 0x0000f40001a77983 */ /* 0x000ea20000100800 */
[--C-:B-1----:R-:W-:Y:S02]  /*4b00*/  FADD.FTZ R6, R172, -R228.reuse ;  /* 0x800000e4ac067221 */ /* 0x102fe40000010000 */
[--C-:B------:R-:W-:Y:S02]  /*4b10*/  FADD.FTZ R7, R173, -R228.reuse ;  /* 0x800000e4ad077221 */ /* 0x100fe40000010000 */
[--C-:B------:R-:W-:Y:S02]  /*4b20*/  FADD.FTZ R152, R174, -R228.reuse ;  /* 0x800000e4ae987221 */ /* 0x100fe40000010000 */
[--C-:B------:R-:W-:Y:S01]  /*4b30*/  FADD.FTZ R172, R203, -R228.reuse ;  /* 0x800000e4cbac7221 */ /* 0x100fe20000010000 */
[----:B------:R-:W-:Y:S01]  /*4b40*/  MOV R203, R166 ;  /* 0x000000a600cb7202 */ /* 0x000fe20000000f00 */
[--C-:B------:R-:W-:Y:S01]  /*4b50*/  FADD.FTZ R173, R204, -R228.reuse ;  /* 0x800000e4ccad7221 */ /* 0x100fe20000010000 */
[----:B------:R-:W-:Y:S01]  /*4b60*/  MOV R204, R165 ;  /* 0x000000a500cc7202 */ /* 0x000fe20000000f00 */
[--C-:B------:R-:W-:Y:S01]  /*4b70*/  FADD.FTZ R174, R205, -R228.reuse ;  /* 0x800000e4cdae7221 */ /* 0x100fe20000010000 */
[----:B------:R-:W-:Y:S01]  /*4b80*/  MOV R205, R164 ;  /* 0x000000a400cd7202 */ /* 0x000fe20000000f00 */
[----:B------:R-:W3:Y:S04]  /*4b90*/  LDL R166, [R1+0xf0] ;  /* 0x0000f00001a67983 */ /* 0x000ee80000100800 */
[----:B------:R-:W4:Y:S04]  /*4ba0*/  LDL R165, [R1+0xec] ;  /* 0x0000ec0001a57983 */ /* 0x000f280000100800 */
[----:B------:R-:W4:Y:S01]  /*4bb0*/  LDL R164, [R1+0xe8] ;  /* 0x0000e80001a47983 */ /* 0x000f220000100800 */
[--C-:B------:R-:W-:Y:S01]  /*4bc0*/  FADD.FTZ R239, R186, -R228.reuse ;  /* 0x800000e4baef7221 */ /* 0x100fe20000010000 */
[----:B------:R-:W-:Y:S01]  /*4bd0*/  HFMA2.MMA R186, -RZ, RZ, 0, 9.5367431640625e-07 ;  /* 0x00000010ffba7435 */ /* 0x000fe200000001ff */
[----:B------:R-:W-:-:S02]  /*4be0*/  FADD.FTZ R153, R175, -R228 ;  /* 0x800000e4af997221 */ /* 0x000fc40000010000 */
[C---:B------:R-:W-:Y:S02]  /*4bf0*/  FMUL.FTZ R152, R229.reuse, R152 ;  /* 0x00000098e5987220 */ /* 0x040fe40000410000 */
[C---:B------:R-:W-:Y:S02]  /*4c00*/  FMUL.FTZ R153, R229.reuse, R153 ;  /* 0x00000099e5997220 */ /* 0x040fe40000410000 */
[C---:B------:R-:W-:Y:S02]  /*4c10*/  FMUL.FTZ R7, R229.reuse, R7 ;  /* 0x00000007e5077220 */ /* 0x040fe40000410000 */
[----:B------:R-:W-:Y:S02]  /*4c20*/  FMUL.FTZ R6, R229, R6 ;  /* 0x00000006e5067220 */ /* 0x000fe40000410000 */
[----:B------:R-:W-:Y:S02]  /*4c30*/  FADD.FTZ R231, R187, -R228 ;  /* 0x800000e4bbe77221 */ /* 0x000fe40000010000 */
[----:B------:R-:W-:Y:S01]  /*4c40*/  IMAD.WIDE.U32 R186, R248, R186, c[0x0][0x208] ;  /* 0x00008200f8ba7625 */ /* 0x000fe200078e00ba */
[----:B------:R-:W-:-:S03]  /*4c50*/  MOV R248, 0x10 ;  /* 0x0000001000f87802 */ /* 0x000fc60000000f00 */
[--C-:B------:R-:W-:Y:S02]  /*4c60*/  FADD.FTZ R168, R199, -R228.reuse ;  /* 0x800000e4c7a87221 */ /* 0x100fe40000010000 */
[--C-:B------:R-:W-:Y:S02]  /*4c70*/  FADD.FTZ R169, R200, -R228.reuse ;  /* 0x800000e4c8a97221 */ /* 0x100fe40000010000 */
[--C-:B------:R-:W-:Y:S02]  /*4c80*/  FADD.FTZ R170, R201, -R228.reuse ;  /* 0x800000e4c9aa7221 */ /* 0x100fe40000010000 */
[--C-:B------:R-:W-:Y:S02]  /*4c90*/  FADD.FTZ R199, R232, -R228.reuse ;  /* 0x800000e4e8c77221 */ /* 0x100fe40000010000 */
[--C-:B------:R-:W-:Y:S01]  /*4ca0*/  FADD.FTZ R200, R233, -R228.reuse ;  /* 0x800000e4e9c87221 */ /* 0x100fe20000010000 */
[----:B------:R-:W4:Y:S01]  /*4cb0*/  LDL R232, [R1+0xc8] ;  /* 0x0000c80001e87983 */ /* 0x000f220000100800 */
[----:B------:R-:W-:-:S03]  /*4cc0*/  FADD.FTZ R201, R234, -R228 ;  /* 0x800000e4eac97221 */ /* 0x000fc60000010000 */
[----:B------:R-:W4:Y:S04]  /*4cd0*/  LDL R234, [R1+0xd0] ;  /* 0x0000d00001ea7983 */ /* 0x000f280000100800 */
[----:B------:R-:W4:Y:S01]  /*4ce0*/  LDL R233, [R1+0xcc] ;  /* 0x0000cc0001e97983 */ /* 0x000f220000100800 */
[----:B--2---:R-:W-:Y:S02]  /*4cf0*/  FFMA.FTZ R167, R167, R153, R35 ;  /* 0x00000099a7a77223 */ /* 0x004fe40000010023 */
[----:B---3--:R-:W-:Y:S02]  /*4d00*/  FFMA.FTZ R166, R166, R152, R34 ;  /* 0x00000098a6a67223 */ /* 0x008fe40000010022 */
[----:B----4-:R-:W-:Y:S02]  /*4d10*/  FFMA.FTZ R165, R165, R7, R33 ;  /* 0x00000007a5a57223 */ /* 0x010fe40000010021 */
[----:B------:R-:W-:-:S05]  /*4d20*/  FFMA.FTZ R164, R164, R6, R32 ;  /* 0x00000006a4a47223 */ /* 0x000fca0000010020 */
[----:B------:R1:W-:Y:S02]  /*4d30*/  STG.E.128 [R186.64], R164 ;  /* 0x000000a4ba007986 */ /* 0x0003e4000c101d04 */
[----:B-1----:R-:W-:Y:S02]  /*4d40*/  IMAD.WIDE.U32 R166, R244, R248, c[0x0][0x208] ;  /* 0x00008200f4a67625 */ /* 0x002fe400078e00f8 */
[----:B------:R-:W2:Y:S02]  /*4d50*/  LDL R244, [R1+0xd4] ;  /* 0x0000d40001f47983 */ /* 0x000ea40000100800 */
        /* <DEDUP_REMOVED lines=9> */
[--C-:B------:R-:W-:Y:S01]  /*4df0*/  FADD.FTZ R175, R206, -R228.reuse ;  /* 0x800000e4ceaf7221 */ /* 0x100fe20000010000 */
[----:B------:R-:W-:Y:S01]  /*4e00*/  MOV R206, R176 ;  /* 0x000000b000ce7202 */ /* 0x000fe20000000f00 */
        /* <DEDUP_REMOVED lines=31> */
[C---:B------:R-:W-:Y:S01]  /*5000*/  FMUL.FTZ R228, R229.reuse, R161 ;  /* 0x000000a1e5e47220 */ /* 0x040fe20000410000 */
[----:B------:R-:W3:Y:S01]  /*5010*/  LDL R160, [R1+0xa8] ;  /* 0x0000a80001a07983 */ /* 0x000ee20000100800 */
[C---:B------:R-:W-:Y:S02]  /*5020*/  FMUL.FTZ R223, R229.reuse, R162 ;  /* 0x000000a2e5df7220 */ /* 0x040fe40000410000 */
[C---:B------:R-:W-:Y:S01]  /*5030*/  FMUL.FTZ R210, R229.reuse, R163 ;  /* 0x000000a3e5d27220 */ /* 0x040fe20000410000 */
[----:B------:R-:W4:Y:S01]  /*5040*/  LDL R161, [R1+0xac] ;  /* 0x0000ac0001a17983 */ /* 0x000f220000100800 */
[----:B------:R-:W-:-:S02]  /*5050*/  FMUL.FTZ R211, R229, R168 ;  /* 0x000000a8e5d37220 */ /* 0x000fc40000410000 */
[C---:B------:R-:W-:Y:S01]  /*5060*/  FMUL.FTZ R227, R229.reuse, R169 ;  /* 0x000000a9e5e37220 */ /* 0x040fe20000410000 */
[----:B------:R-:W4:Y:S01]  /*5070*/  LDL R162, [R1+0xb0] ;  /* 0x0000b00001a27983 */ /* 0x000f220000100800 */
[C---:B------:R-:W-:Y:S02]  /*5080*/  FMUL.FTZ R213, R229.reuse, R250 ;  /* 0x000000fae5d57220 */ /* 0x040fe40000410000 */
[----:B------:R-:W-:Y:S01]  /*5090*/  FMUL.FTZ R187, R229, R249 ;  /* 0x000000f9e5bb7220 */ /* 0x000fe20000410000 */
[----:B------:R-:W4:Y:S01]  /*50a0*/  LDL R163, [R1+0xb4] ;  /* 0x0000b40001a37983 */ /* 0x000f220000100800 */
[----:B------:R-:W-:-:S03]  /*50b0*/  IMAD.WIDE.U32 R6, R247, R248, c[0x0][0x208] ;  /* 0x00008200f7067625 */ /* 0x000fc600078e00f8 */
[----:B------:R-:W4:Y:S01]  /*50c0*/  LDL R168, [R1+0x90] ;  /* 0x0000900001a87983 */ /* 0x000f220000100800 */
[----:B------:R-:W-:-:S03]  /*50d0*/  IMAD.WIDE.U32 R152, R246, R248, c[0x0][0x208] ;  /* 0x00008200f6987625 */ /* 0x000fc600078e00f8 */
[----:B------:R-:W4:Y:S01]  /*50e0*/  LDL R169, [R1+0x94] ;  /* 0x0000940001a97983 */ /* 0x000f220000100800 */
[C---:B------:R-:W-:Y:S02]  /*50f0*/  FMUL.FTZ R220, R229.reuse, R203 ;  /* 0x000000cbe5dc7220 */ /* 0x040fe40000410000 */
[C---:B------:R-:W-:Y:S01]  /*5100*/  FMUL.FTZ R208, R229.reuse, R252 ;  /* 0x000000fce5d07220 */ /* 0x040fe20000410000 */
        /* <DEDUP_REMOVED lines=16> */
[----:B------:R-:W-:Y:S02]  /*5210*/  FMUL.FTZ R184, R229, R188 ;  /* 0x000000bce5b87220 */ /* 0x000fe40000410000 */
[----:B------:R-:W-:Y:S02]  /*5220*/  IMAD.WIDE.U32 R164, R245, R248, c[0x0][0x208] ;  /* 0x00008200f5a47625 */ /* 0x000fe400078e00f8 */
[----:B------:R-:W4:Y:S02]  /*5230*/  LDL R245, [R1+0x54] ;  /* 0x0000540001f57983 */ /* 0x000f240000100800 */
        /* <DEDUP_REMOVED lines=9> */
[----:B------:R-:W-:Y:S01]  /*52d0*/  FMUL.FTZ R192, R229, R196 ;  /* 0x000000c4e5c07220 */ /* 0x000fe20000410000 */
[----:B------:R-:W4:Y:S01]  /*52e0*/  LDL R231, [R1+0x28] ;  /* 0x0000280001e77983 */ /* 0x000f220000100800 */
[----:B------:R-:W-:Y:S02]  /*52f0*/  FFMA.FTZ R158, R234, R219, R38 ;  /* 0x000000dbea9e7223 */ /* 0x000fe40000010026 */
[----:B------:R-:W-:Y:S01]  /*5300*/  FFMA.FTZ R157, R233, R217, R37 ;  /* 0x000000d9e99d7223 */ /* 0x000fe20000010025 */
[----:B------:R-:W4:Y:S01]  /*5310*/  LDL R234, [R1+0x34] ;  /* 0x0000340001ea7983 */ /* 0x000f220000100800 */
[----:B------:R-:W-:Y:S02]  /*5320*/  FFMA.FTZ R156, R232, R215, R36 ;  /* 0x000000d7e89c7223 */ /* 0x000fe40000010024 */
[----:B------:R-:W-:Y:S01]  /*5330*/  FMUL.FTZ R196, R229, R200 ;  /* 0x000000c8e5c47220 */ /* 0x000fe20000410000 */
[----:B------:R-:W4:Y:S04]  /*5340*/  LDL R233, [R1+0x30] ;  /* 0x0000300001e97983 */ /* 0x000f280000100800 */
[----:B------:R-:W4:Y:S04]  /*5350*/  LDL R232, [R1+0x2c] ;  /* 0x00002c0001e87983 */ /* 0x000f280000100800 */
[----:B------:R-:W4:Y:S04]  /*5360*/  LDL R219, [R1+0x10] ;  /* 0x0000100001db7983 */ /* 0x000f280000100800 */
[----:B------:R-:W4:Y:S04]  /*5370*/  LDL R217, [R1+0xc] ;  /* 0x00000c0001d97983 */ /* 0x000f280000100800 */
[----:B------:R-:W4:Y:S01]  /*5380*/  LDL R200, [R1+0x8] ;  /* 0x0000080001c87983 */ /* 0x000f220000100800 */
[----:B--2---:R-:W-:-:S03]  /*5390*/  FFMA.FTZ R159, R244, R220, R39 ;  /* 0x000000dcf49f7223 */ /* 0x004fc60000010027 */
[----:B------:R-:W2:Y:S04]  /*53a0*/  LDL R244, [R1+0x50] ;  /* 0x0000500001f47983 */ /* 0x000ea80000100800 */
[----:B------:R-:W2:Y:S01]  /*53b0*/  LDL R220, [R1+0x14] ;  /* 0x0000140001dc7983 */ /* 0x000ea20000100800 */
        /* <DEDUP_REMOVED lines=11> */
[----:B------:R-:W-:Y:S02]  /*5470*/  FMUL.FTZ R179, R229, R179 ;  /* 0x000000b3e5b37220 */ /* 0x000fe40000410000 */
[----:B------:R-:W-:Y:S02]  /*5480*/  FFMA.FTZ R222, R94, R222, R66 ;  /* 0x000000de5ede7223 */ /* 0x000fe40000010042 */
[----:B------:R-:W-:Y:S02]  /*5490*/  FFMA.FTZ R221, R93, R221, R65 ;  /* 0x000000dd5ddd7223 */ /* 0x000fe40000010041 */
[----:B------:R-:W-:Y:S02]  /*54a0*/  FMUL.FTZ R181, R229, R181 ;  /* 0x000000b5e5b57220 */ /* 0x000fe40000410000 */
[----:B-1----:R-:W-:-:S04]  /*54b0*/  IMAD.WIDE.U32 R6, R243, R248, c[0x0][0x208] ;  /* 0x00008200f3067625 */ /* 0x002fc800078e00f8 */
        /* <DEDUP_REMOVED lines=14> */
[----:B----4-:R-:W-:Y:S02]  /*55a0*/  FFMA.FTZ R161, R161, R208, R41 ;  /* 0x000000d0a1a17223 */ /* 0x010fe40000010029 */
[----:B------:R-:W-:Y:S02]  /*55b0*/  FFMA.FTZ R162, R162, R212, R42 ;  /* 0x000000d4a2a27223 */ /* 0x000fe4000001002a */
[----:B------:R-:W-:Y:S02]  /*55c0*/  FFMA.FTZ R163, R163, R213, R43 ;  /* 0x000000d5a3a37223 */ /* 0x000fe4000001002b */
[----:B------:R-:W-:-:S02]  /*55d0*/  FFMA.FTZ R170, R168, R203, R46 ;  /* 0x000000cba8aa7223 */ /* 0x000fc4000001002e */
[----:B------:R-:W-:Y:S02]  /*55e0*/  FFMA.FTZ R171, R169, R204, R47 ;  /* 0x000000cca9ab7223 */ /* 0x000fe4000001002f */
[----:B------:R-:W-:Y:S02]  /*55f0*/  FFMA.FTZ R168, R250, R187, R44 ;  /* 0x000000bbfaa87223 */ /* 0x000fe4000001002c */
[----:B------:R-:W-:Y:S01]  /*5600*/  FFMA.FTZ R169, R249, R202, R45 ;  /* 0x000000caf9a97223 */ /* 0x000fe2000001002d */
[----:B------:R1:W-:Y:S01]  /*5610*/  STG.E.128 [R152.64], R160 ;  /* 0x000000a098007986 */ /* 0x0003e2000c101d04 */
[----:B------:R-:W-:Y:S02]  /*5620*/  FFMA.FTZ R173, R247, R154, R49 ;  /* 0x0000009af7ad7223 */ /* 0x000fe40000010031 */
[----:B------:R-:W-:Y:S02]  /*5630*/  FFMA.FTZ R172, R246, R186, R48 ;  /* 0x000000baf6ac7223 */ /* 0x000fe40000010030 */
[----:B------:R-:W-:-:S02]  /*5640*/  FFMA.FTZ R174, R252, R155, R50 ;  /* 0x0000009bfcae7223 */ /* 0x000fc40000010032 */
[----:B------:R-:W-:Y:S01]  /*5650*/  FFMA.FTZ R175, R251, R206, R51 ;  /* 0x000000cefbaf7223 */ /* 0x000fe20000010033 */
[----:B------:R3:W-:Y:S04]  /*5660*/  STG.E.128 [R164.64], R168 ;  /* 0x000000a8a4007986 */ /* 0x0007e8000c101d04 */
[----:B------:R4:W-:Y:S01]  /*5670*/  STG.E.128 [R166.64], R172 ;  /* 0x000000aca6007986 */ /* 0x0009e2000c101d04 */
[----:B------:R-:W-:Y:S02]  /*5680*/  FFMA.FTZ R155, R245, R209, R55 ;  /* 0x000000d1f59b7223 */ /* 0x000fe40000010037 */
[----:B-1----:R-:W-:Y:S02]  /*5690*/  FFMA.FTZ R153, R240, R224, R53 ;  /* 0x000000e0f0997223 */ /* 0x002fe40000010035 */
[----:B------:R-:W-:-:S02]  /*56a0*/  FFMA.FTZ R152, R239, R230, R52 ;  /* 0x000000e6ef987223 */ /* 0x000fc40000010034 */
[----:B---3--:R-:W-:-:S04]  /*56b0*/  IMAD.WIDE.U32 R164, R242, R248, c[0x0][0x208] ;  /* 0x00008200f2a47625 */ /* 0x008fc800078e00f8 */
[----:B----4-:R-:W-:-:S04]  /*56c0*/  IMAD.WIDE.U32 R166, R241, R248, c[0x0][0x208] ;  /* 0x00008200f1a67625 */ /* 0x010fc800078e00f8 */
[----:B------:R-:W-:Y:S02]  /*56d0*/  FFMA.FTZ R208, R231, R228, R56 ;  /* 0x000000e4e7d07223 */ /* 0x000fe40000010038 */
[----:B------:R-:W-:Y:S02]  /*56e0*/  FFMA.FTZ R211, R234, R211, R59 ;  /* 0x000000d3ead37223 */ /* 0x000fe4000001003b */
[----:B------:R-:W-:Y:S02]  /*56f0*/  FFMA.FTZ R210, R233, R210, R58 ;  /* 0x000000d2e9d27223 */ /* 0x000fe4000001003a */
[----:B------:R-:W-:Y:S02]  /*5700*/  FFMA.FTZ R209, R232, R223, R57 ;  /* 0x000000dfe8d17223 */ /* 0x000fe40000010039 */
[----:B------:R-:W-:Y:S02]  /*5710*/  FFMA.FTZ R158, R219, R216, R62 ;  /* 0x000000d8db9e7223 */ /* 0x000fe4000001003e */
[----:B------:R-:W-:-:S02]  /*5720*/  FFMA.FTZ R157, R217, R214, R61 ;  /* 0x000000d6d99d7223 */ /* 0x000fc4000001003d */
[----:B------:R-:W-:Y:S02]  /*5730*/  FFMA.FTZ R156, R200, R227, R60 ;  /* 0x000000e3c89c7223 */ /* 0x000fe4000001003c */
[----:B------:R-:W-:-:S04]  /*5740*/  IMAD.WIDE.U32 R168, R238, R248, c[0x0][0x208] ;  /* 0x00008200eea87625 */ /* 0x000fc800078e00f8 */
[----:B------:R-:W-:Y:S02]  /*5750*/  FFMA.FTZ R223, R95, R176, R67 ;  /* 0x000000b05fdf7223 */ /* 0x000fe40000010043 */
[----:B------:R-:W-:-:S04]  /*5760*/  IMAD.WIDE.U32 R170, R5, R248, c[0x0][0x208] ;  /* 0x0000820005aa7625 */ /* 0x000fc800078e00f8 */
[----:B------:R-:W-:Y:S02]  /*5770*/  FFMA.FTZ R163, R103, R177, R71 ;  /* 0x000000b167a37223 */ /* 0x000fe40000010047 */
[----:B------:R-:W-:Y:S02]  /*5780*/  FFMA.FTZ R162, R102, R179, R70 ;  /* 0x000000b366a27223 */ /* 0x000fe40000010046 */
[----:B------:R-:W-:Y:S02]  /*5790*/  FFMA.FTZ R161, R101, R178, R69 ;  /* 0x000000b265a17223 */ /* 0x000fe40000010045 */
[----:B------:R-:W-:Y:S02]  /*57a0*/  FFMA.FTZ R160, R100, R225, R68 ;  /* 0x000000e164a07223 */ /* 0x000fe40000010044 */
[----:B------:R-:W-:Y:S02]  /*57b0*/  FMUL.FTZ R186, R229, R235 ;  /* 0x000000ebe5ba7220 */ /* 0x000fe40000410000 */
[----:B------:R-:W-:-:S02]  /*57c0*/  FFMA.FTZ R5, R109, R182, R73 ;  /* 0x000000b66d057223 */ /* 0x000fc40000010049 */
[----:B------:R-:W-:Y:S02]  /*57d0*/  FFMA.FTZ R175, R143, R186, R11 ;  /* 0x000000ba8faf7223 */ /* 0x000fe4000001000b */
[----:B------:R-:W-:Y:S02]  /*57e0*/  FFMA.FTZ R174, R142, R201, R10 ;  /* 0x000000c98eae7223 */ /* 0x000fe4000001000a */
[----:B------:R-:W-:Y:S02]  /*57f0*/  FFMA.FTZ R173, R141, R196, R9 ;  /* 0x000000c48dad7223 */ /* 0x000fe40000010009 */
[----:B------:R-:W-:Y:S02]  /*5800*/  FFMA.FTZ R172, R140, R199, R8 ;  /* 0x000000c78cac7223 */ /* 0x000fe40000010008 */
[----:B--2---:R-:W-:Y:S02]  /*5810*/  FFMA.FTZ R154, R244, R207, R54 ;  /* 0x000000cff49a7223 */ /* 0x004fe40000010036 */
[----:B------:R-:W-:-:S03]  /*5820*/  FFMA.FTZ R159, R220, R218, R63 ;  /* 0x000000dadc9f7223 */ /* 0x000fc6000001003f */
[----:B------:R1:W-:Y:S01]  /*5830*/  STG.E.128 [R6.64], R152 ;  /* 0x0000009806007986 */ /* 0x0003e2000c101d04 */
[----:B------:R-:W-:-:S03]  /*5840*/  FFMA.FTZ R220, R92, R226, R64 ;  /* 0x000000e25cdc7223 */ /* 0x000fc60000010040 */
[----:B------:R2:W-:Y:S04]  /*5850*/  STG.E.128 [R164.64], R208 ;  /* 0x000000d0a4007986 */ /* 0x0005e8000c101d04 */
[----:B------:R3:W-:Y:S04]  /*5860*/  STG.E.128 [R166.64], R156 ;  /* 0x0000009ca6007986 */ /* 0x0007e8000c101d04 */
[----:B------:R-:W-:Y:S04]  /*5870*/  STG.E.128 [R168.64], R220 ;  /* 0x000000dca8007986 */ /* 0x000fe8000c101d04 */
[----:B------:R4:W-:Y:S01]  /*5880*/  STG.E.128 [R170.64], R160 ;  /* 0x000000a0aa007986 */ /* 0x0009e2000c101d04 */
[----:B-1----:R-:W-:-:S02]  /*5890*/  FFMA.FTZ R7, R111, R180, R75 ;  /* 0x000000b46f077223 */ /* 0x002fc4000001004b */
[----:B------:R-:W-:Y:S02]  /*58a0*/  FFMA.FTZ R6, R110, R183, R74 ;  /* 0x000000b76e067223 */ /* 0x000fe4000001004a */
[----:B--2---:R-:W-:-:S04]  /*58b0*/  IMAD.WIDE.U32 R164, R0, R248, c[0x0][0x208] ;  /* 0x0000820000a47625 */ /* 0x004fc800078e00f8 */
[----:B---3--:R-:W-:-:S04]  /*58c0*/  IMAD.WIDE.U32 R158, R3, R248, c[0x0][0x208] ;  /* 0x00008200039e7625 */ /* 0x008fc800078e00f8 */
[----:B------:R-:W-:-:S04]  /*58d0*/  IMAD.WIDE.U32 R156, R4, R248, c[0x0][0x208] ;  /* 0x00008200049c7625 */ /* 0x000fc800078e00f8 */
[----:B------:R-:W-:-:S04]  /*58e0*/  IMAD.WIDE.U32 R2, R2, R248, c[0x0][0x208] ;  /* 0x0000820002027625 */ /* 0x000fc800078e00f8 */
[----:B------:R-:W-:Y:S01]  /*58f0*/  IMAD.WIDE.U32 R166, R237, R248, c[0x0][0x208] ;  /* 0x00008200eda67625 */ /* 0x000fe200078e00f8 */
[----:B------:R-:W-:-:S03]  /*5900*/  HFMA2.MMA R248, -RZ, RZ, 0, 2.384185791015625e-07 ;  /* 0x00000004fff87435 */ /* 0x000fc600000001ff */
[----:B------:R-:W-:Y:S02]  /*5910*/  FFMA.FTZ R4, R108, R181, R72 ;  /* 0x000000b56c047223 */ /* 0x000fe40000010048 */
[----:B------:R-:W-:Y:S02]  /*5920*/  FFMA.FTZ R155, R119, R190, R79 ;  /* 0x000000be779b7223 */ /* 0x000fe4000001004f */
[----:B------:R-:W-:Y:S02]  /*5930*/  FFMA.FTZ R154, R118, R189, R78 ;  /* 0x000000bd769a7223 */ /* 0x000fe4000001004e */
[----:B------:R-:W-:Y:S02]  /*5940*/  FFMA.FTZ R153, R117, R184, R77 ;  /* 0x000000b875997223 */ /* 0x000fe4000001004d */
[----:B------:R-:W-:Y:S02]  /*5950*/  FFMA.FTZ R152, R116, R185, R76 ;  /* 0x000000b974987223 */ /* 0x000fe4000001004c */
[----:B----4-:R-:W-:-:S02]  /*5960*/  FFMA.FTZ R163, R127, R194, R83 ;  /* 0x000000c27fa37223 */ /* 0x010fc40000010053 */
[----:B------:R-:W-:Y:S02]  /*5970*/  FFMA.FTZ R162, R126, R193, R82 ;  /* 0x000000c17ea27223 */ /* 0x000fe40000010052 */
[----:B------:R-:W-:Y:S02]  /*5980*/  FFMA.FTZ R161, R125, R188, R81 ;  /* 0x000000bc7da17223 */ /* 0x000fe40000010051 */
[----:B------:R-:W-:Y:S02]  /*5990*/  FFMA.FTZ R160, R124, R191, R80 ;  /* 0x000000bf7ca07223 */ /* 0x000fe40000010050 */
[----:B------:R-:W-:Y:S02]  /*59a0*/  FFMA.FTZ R171, R135, R198, R87 ;  /* 0x000000c687ab7223 */ /* 0x000fe40000010057 */
[----:B------:R-:W-:Y:S02]  /*59b0*/  FFMA.FTZ R170, R134, R197, R86 ;  /* 0x000000c586aa7223 */ /* 0x000fe40000010056 */
[----:B------:R-:W-:-:S02]  /*59c0*/  FFMA.FTZ R169, R133, R192, R85 ;  /* 0x000000c085a97223 */ /* 0x000fc40000010055 */
[----:B------:R-:W-:Y:S01]  /*59d0*/  FFMA.FTZ R168, R132, R195, R84 ;  /* 0x000000c384a87223 */ /* 0x000fe20000010054 */
[----:B------:R0:W-:Y:S01]  /*59e0*/  STG.E.128 [R156.64], R4 ;  /* 0x000000049c007986 */ /* 0x0001e2000c101d04 */
[----:B------:R-:W-:-:S03]  /*59f0*/  IMAD R236, R248, c[0x0][0x160], R236 ;  /* 0x00005800f8ec7a24 */ /* 0x000fc600078e02ec */
[----:B------:R0:W-:Y:S04]  /*5a00*/  STG.E.128 [R158.64], R152 ;  /* 0x000000989e007986 */ /* 0x0001e8000c101d04 */
[----:B------:R0:W-:Y:S04]  /*5a10*/  STG.E.128 [R2.64], R160 ;  /* 0x000000a002007986 */ /* 0x0001e8000c101d04 */
[----:B------:R0:W-:Y:S04]  /*5a20*/  STG.E.128 [R164.64], R168 ;  /* 0x000000a8a4007986 */ /* 0x0001e8000c101d04 */
[----:B------:R0:W-:Y:S01]  /*5a30*/  STG.E.128 [R166.64], R172 ;  /* 0x000000aca6007986 */ /* 0x0001e2000c101d04 */
[----:B------:R-:W-:-:S13]  /*5a40*/  ISETP.GE.AND P0, PT, R236, c[0x0][0x164], PT ;  /* 0x00005900ec007a0c */ /* 0x000fda0003f06270 */
[----:B0----5:R-:W-:Y:S01]  /*5a50*/  @P0 CALL.REL.NOINC `(.L_x_64715) ;  /* 0x0000001000000944 */ /* 0x021fe20003c00000 */
[----:B------:R-:W-:Y:S05]  /*5a60*/  BRA `(.L_x_64716) ;  /* 0xffffb77000007947 */ /* 0x000fea000383ffff */
.L_x_64715:
[----:B------:R-:W-:Y:S05]  /*5a70*/  EXIT ;  /* 0x000000000000794d */ /* 0x000fea0003800000 */
.L_x_64713:
[----:B------:R-:W-:Y:S02]  /*5a80*/  MOV R240, R231 ;  /* 0x000000e700f07202 */ /* 0x000fe40000000f00 */
[----:B------:R-:W-:Y:S02]  /*5a90*/  MOV R230, 0x1 ;  /* 0x0000000100e67802 */ /* 0x000fe40000000f00 */
[----:B------:R-:W-:Y:S02]  /*5aa0*/  MOV R251, 0x1f ;  /* 0x0000001f00fb7802 */ /* 0x000fe40000000f00 */
[----:B------:R-:W-:Y:S02]  /*5ab0*/  MOV R229, 0xffffffff ;  /* 0xffffffff00e57802 */ /* 0x000fe40000000f00 */
[----:B------:R-:W-:Y:S02]  /*5ac0*/  MOV R228, 0x5ae0 ;  /* 0x00005ae000e47802 */ /* 0x000fe40000000f00 */
[----:B------:R-:W-:Y:S05]  /*5ad0*/  CALL.REL.NOINC `($__internal_149_$__cuda_sm70_shflsync_bfly_p) ;  /* 0x00000dc000007944 */ /* 0x000fea0003c00000 */
[----:B-1----:R-:W-:Y:S05]  /*5ae0*/  BRA `(.L_x_64717) ;  /* 0xffffdd3000007947 */ /* 0x002fea000383ffff */
.L_x_64714:
[----:B------:R-:W-:Y:S01]  /*5af0*/  HFMA2.MMA R230, -RZ, RZ, 0, 1.1920928955078125e-07 ;  /* 0x00000002ffe67435 */ /* 0x000fe200000001ff */
[----:B------:R-:W-:Y:S02]  /*5b00*/  MOV R240, R231 ;  /* 0x000000e700f07202 */ /* 0x000fe40000000f00 */
[----:B------:R-:W-:-:S02]  /*5b10*/  MOV R251, 0x1f ;  /* 0x0000001f00fb7802 */ /* 0x000fc40000000f00 */
[----:B------:R-:W-:Y:S02]  /*5b20*/  MOV R229, 0xffffffff ;  /* 0xffffffff00e57802 */ /* 0x000fe40000000f00 */
[----:B------:R-:W-:Y:S02]  /*5b30*/  MOV R228, 0x5b50 ;  /* 0x00005b5000e47802 */ /* 0x000fe40000000f00 */
[----:B------:R-:W-:Y:S05]  /*5b40*/  CALL.REL.NOINC `($__internal_149_$__cuda_sm70_shflsync_bfly_p) ;  /* 0x00000d5000007944 */ /* 0x000fea0003c00000 */
[----:B-1----:R-:W-:Y:S01]  /*5b50*/  FADD.FTZ R231, R231, R230 ;  /* 0x000000e6e7e77221 */ /* 0x002fe20000010000 */
[----:B------:R-:W-:Y:S01]  /*5b60*/  HFMA2.MMA R230, -RZ, RZ, 0, 2.384185791015625e-07 ;  /* 0x00000004ffe67435 */ /* 0x000fe200000001ff */
[----:B------:R-:W-:Y:S02]  /*5b70*/  MOV R251, 0x1f ;  /* 0x0000001f00fb7802 */ /* 0x000fe40000000f00 */
[----:B------:R-:W-:Y:S02]  /*5b80*/  MOV R229, 0xffffffff ;  /* 0xffffffff00e57802 */ /* 0x000fe40000000f00 */
[----:B------:R-:W-:Y:S02]  /*5b90*/  MOV R240, R231 ;  /* 0x000000e700f07202 */ /* 0x000fe40000000f00 */
[----:B------:R-:W-:-:S02]  /*5ba0*/  MOV R228, 0x5bc0 ;  /* 0x00005bc000e47802 */ /* 0x000fc40000000f00 */
[----:B------:R-:W-:Y:S05]  /*5bb0*/  CALL.REL.NOINC `($__internal_149_$__cuda_sm70_shflsync_bfly_p) ;  /* 0x00000ce000007944 */ /* 0x000fea0003c00000 */
[----:B-1----:R-:W-:Y:S01]  /*5bc0*/  FADD.FTZ R231, R231, R230 ;  /* 0x000000e6e7e77221 */ /* 0x002fe20000010000 */
[----:B------:R-:W-:Y:S01]  /*5bd0*/  HFMA2.MMA R230, -RZ, RZ, 0, 4.76837158203125e-07 ;  /* 0x00000008ffe67435 */ /* 0x000fe200000001ff */
[----:B------:R-:W-:-:S02]  /*5be0*/  MOV R251, 0x1f ;  /* 0x0000001f00fb7802 */ /* 0x000fc40000000f00 */
[----:B------:R-:W-:Y:S02]  /*5bf0*/  MOV R229, 0xffffffff ;  /* 0xffffffff00e57802 */ /* 0x000fe40000000f00 */
[----:B------:R-:W-:Y:S02]  /*5c00*/  MOV R240, R231 ;  /* 0x000000e700f07202 */ /* 0x000fe40000000f00 */
[----:B------:R-:W-:Y:S02]  /*5c10*/  MOV R228, 0x5c30 ;  /* 0x00005c3000e47802 */ /* 0x000fe40000000f00 */
[----:B------:R-:W-:Y:S05]  /*5c20*/  CALL.REL.NOINC `($__internal_149_$__cuda_sm70_shflsync_bfly_p) ;  /* 0x00000c7000007944 */ /* 0x000fea0003c00000 */
[----:B-1----:R-:W-:Y:S01]  /*5c30*/  FADD.FTZ R231, R231, R230 ;  /* 0x000000e6e7e77221 */ /* 0x002fe20000010000 */
[----:B------:R-:W-:Y:S01]  /*5c40*/  HFMA2.MMA R230, -RZ, RZ, 0, 9.5367431640625e-07 ;  /* 0x00000010ffe67435 */ /* 0x000fe200000001ff */
[----:B------:R-:W-:Y:S02]  /*5c50*/  MOV R251, 0x1f ;  /* 0x0000001f00fb7802 */ /* 0x000fe40000000f00 */
[----:B------:R-:W-:Y:S02]  /*5c60*/  MOV R229, 0xffffffff ;  /* 0xffffffff00e57802 */ /* 0x000fe40000000f00 */
[----:B------:R-:W-:-:S02]  /*5c70*/  MOV R240, R231 ;  /* 0x000000e700f07202 */ /* 0x000fc40000000f00 */
[----:B------:R-:W-:Y:S02]  /*5c80*/  MOV R228, 0x5ca0 ;  /* 0x00005ca000e47802 */ /* 0x000fe40000000f00 */
[----:B------:R-:W-:Y:S05]  /*5c90*/  CALL.REL.NOINC `($__internal_149_$__cuda_sm70_shflsync_bfly_p) ;  /* 0x00000c0000007944 */ /* 0x000fea0003c00000 */
[----:B-1----:R-:W-:Y:S01]  /*5ca0*/  FADD.FTZ R231, R231, R230 ;  /* 0x000000e6e7e77221 */ /* 0x002fe20000010000 */
[----:B------:R-:W-:Y:S01]  /*5cb0*/  HFMA2.MMA R230, -RZ, RZ, 0, 5.9604644775390625e-08 ;  /* 0x00000001ffe67435 */ /* 0x000fe200000001ff */
[----:B------:R-:W-:Y:S02]  /*5cc0*/  MOV R251, 0x1f ;  /* 0x0000001f00fb7802 */ /* 0x000fe40000000f00 */
        /* <DEDUP_REMOVED lines=163> */
[----:B------:R-:W-:Y:S05]  /*6700*/  CALL.REL.NOINC `($__internal_149_$__cuda_sm70_shflsync_bfly_p) ;  /* 0x0000019000007944 */ /* 0x000fea0003c00000 */
[----:B-1----:R-:W-:Y:S01]  /*6710*/  FADD.FTZ R240, R240, R230 ;  /* 0x000000e6f0f07221 */ /* 0x002fe20000010000 */
[----:B------:R-:W-:Y:S01]  /*6720*/  HFMA2.MMA R230, -RZ, RZ, 0, 1.1920928955078125e-07 ;  /* 0x00000002ffe67435 */ /* 0x000fe200000001ff */
[----:B------:R-:W-:Y:S02]  /*6730*/  MOV R251, 0x1f ;  /* 0x0000001f00fb7802 */ /* 0x000fe40000000f00 */
[----:B------:R-:W-:Y:S02]  /*6740*/  MOV R229, 0xffffffff ;  /* 0xffffffff00e57802 */ /* 0x000fe40000000f00 */
[----:B------:R-:W-:Y:S02]  /*6750*/  MOV R228, 0x6770 ;  /* 0x0000677000e47802 */ /* 0x000fe40000000f00 */
[----:B------:R-:W-:Y:S05]  /*6760*/  CALL.REL.NOINC `($__internal_149_$__cuda_sm70_shflsync_bfly_p) ;  /* 0x0000013000007944 */ /* 0x000fea0003c00000 */
[----:B-1----:R-:W-:Y:S01]  /*6770*/  FADD.FTZ R240, R240, R230 ;  /* 0x000000e6f0f07221 */ /* 0x002fe20000010000 */
[----:B------:R-:W-:Y:S01]  /*6780*/  HFMA2.MMA R230, -RZ, RZ, 0, 2.384185791015625e-07 ;  /* 0x00000004ffe67435 */ /* 0x000fe200000001ff */
[----:B------:R-:W-:-:S02]  /*6790*/  MOV R251, 0x1f ;  /* 0x0000001f00fb7802 */ /* 0x000fc40000000f00 */
[----:B------:R-:W-:Y:S02]  /*67a0*/  MOV R229, 0xffffffff ;  /* 0xffffffff00e57802 */ /* 0x000fe40000000f00 */
[----:B------:R-:W-:Y:S02]  /*67b0*/  MOV R228, 0x67d0 ;  /* 0x000067d000e47802 */ /* 0x000fe40000000f00 */
[----:B------:R-:W-:Y:S05]  /*67c0*/  CALL.REL.NOINC `($__internal_149_$__cuda_sm70_shflsync_bfly_p) ;  /* 0x000000d000007944 */ /* 0x000fea0003c00000 */
[----:B-1----:R-:W-:Y:S01]  /*67d0*/  FADD.FTZ R240, R240, R230 ;  /* 0x000000e6f0f07221 */ /* 0x002fe20000010000 */
[----:B------:R-:W-:Y:S01]  /*67e0*/  HFMA2.MMA R230, -RZ, RZ, 0, 4.76837158203125e-07 ;  /* 0x00000008ffe67435 */ /* 0x000fe200000001ff */
[----:B------:R-:W-:Y:S02]  /*67f0*/  MOV R251, 0x1f ;  /* 0x0000001f00fb7802 */ /* 0x000fe40000000f00 */
[----:B------:R-:W-:Y:S02]  /*6800*/  MOV R229, 0xffffffff ;  /* 0xffffffff00e57802 */ /* 0x000fe40000000f00 */
[----:B------:R-:W-:Y:S02]  /*6810*/  MOV R228, 0x6830 ;  /* 0x0000683000e47802 */ /* 0x000fe40000000f00 */
[----:B------:R-:W-:Y:S05]  /*6820*/  CALL.REL.NOINC `($__internal_149_$__cuda_sm70_shflsync_bfly_p) ;  /* 0x0000007000007944 */ /* 0x000fea0003c00000 */
[----:B-1----:R-:W-:Y:S01]  /*6830*/  FADD.FTZ R240, R240, R230 ;  /* 0x000000e6f0f07221 */ /* 0x002fe20000010000 */
[----:B------:R-:W-:Y:S01]  /*6840*/  HFMA2.MMA R230, -RZ, RZ, 0, 9.5367431640625e-07 ;  /* 0x00000010ffe67435 */ /* 0x000fe200000001ff */
[----:B------:R-:W-:-:S02]  /*6850*/  MOV R251, 0x1f ;  /* 0x0000001f00fb7802 */ /* 0x000fc40000000f00 */
[----:B------:R-:W-:Y:S02]  /*6860*/  MOV R229, 0xffffffff ;  /* 0xffffffff00e57802 */ /* 0x000fe40000000f00 */
[----:B------:R-:W-:Y:S02]  /*6870*/  MOV R228, 0x6890 ;  /* 0x0000689000e47802 */ /* 0x000fe40000000f00 */
[----:B------:R-:W-:Y:S05]  /*6880*/  CALL.REL.NOINC `($__internal_149_$__cuda_sm70_shflsync_bfly_p) ;  /* 0x0000001000007944 */ /* 0x000fea0003c00000 */
[----:B-1----:R-:W-:Y:S05]  /*6890*/  BRA `(.L_x_64718) ;  /* 0xffffdac000007947 */ /* 0x002fea000383ffff */
        .weak           $__internal_149_$__cuda_sm70_shflsync_bfly_p
        .type           $__internal_149_$__cuda_sm70_shflsync_bfly_p,@function
        .size           $__internal_149_$__cuda_sm70_shflsync_bfly_p,(.L_x_71149 - $__internal_149_$__cuda_sm70_shflsync_bfly_p)
$__internal_149_$__cuda_sm70_shflsync_bfly_p:
[----:B------:R-:W-:Y:S04]  /*68a0*/  WARPSYNC R229 ;  /* 0x000000e500007348 */ /* 0x000fe80003800000 */
[----:B------:R0:W1:Y:S02]  /*68b0*/  SHFL.BFLY PT, R230, R240, R230, R251 ;  /* 0x0c0000e6f0e67389 */ /* 0x00006400000e00fb */
[----:B0-----:R-:W-:-:S06]  /*68c0*/  HFMA2.MMA R229, -RZ, RZ, 0, 0 ;  /* 0x00000000ffe57435 */ /* 0x001fcc00000001ff */
[----:B------:R-:W-:Y:S05]  /*68d0*/  RET.REL.NODEC R228 `(_ZN10layer_norm13ln_fwd_kernelINS_13Kernel_traitsIfffffjLj2560ELj1ELj4ELj1ELj16ENS_18Kernel_traits_baseILj2560EfffffjLj128EEEEELb0ELb1ELb0ELb1EEEvNS_9FwdParamsE) ;  /* 0xffff9720e4007950 */ /* 0x000fea0003c3ffff */
.L_x_64719:
        /* <DEDUP_REMOVED lines=10> */
.L_x_71149:


//--------------------- .text._ZN10layer_norm13ln_fwd_kernelINS_13Kernel_traitsIfffffjLj2560ELj1ELj4ELj1ELj16ENS_18Kernel_traits_baseILj2560EfffffjLj128EEEEELb0ELb1ELb1ELb0EEEvNS_9FwdParamsE --------------------------
	.section	.text._ZN10layer_norm13ln_fwd_kernelINS_13Kernel_traitsIfffffjLj2560ELj1ELj4ELj1ELj16ENS_18Kernel_traits_baseILj2560EfffffjLj128EEEEELb0ELb1ELb1ELb0EEEvNS_9FwdParamsE,"ax",@progbits
	.sectioninfo	@"SHI_REGISTERS=255"
	.align	128
        .global         _ZN10layer_norm13ln_fwd_kernelINS_13Kernel_traitsIfffffjLj2560ELj1ELj4ELj1ELj16ENS_18Kernel_traits_baseILj2560EfffffjLj128EEEEELb0ELb1ELb1ELb0EEEvNS_9FwdParamsE
        .type           _ZN10layer_norm13ln_fwd_kernelINS_13Kernel_traitsIfffffjLj2560ELj1ELj4ELj1ELj16ENS_18Kernel_traits_baseILj2560EfffffjLj128EEEEELb0ELb1ELb1ELb0EEEvNS_9FwdParamsE,@function
        .size           _ZN10layer_norm13ln_fwd_kernelINS_13Kernel_traitsIfffffjLj2560ELj1ELj4ELj1ELj16ENS_18Kernel_traits_baseILj2560EfffffjLj128EEEEELb0ELb1ELb1ELb0EEEvNS_9FwdParamsE,(.L_x_71150 - _ZN10layer_norm13ln_fwd_kernelINS_13Kernel_traitsIfffffjLj2560ELj1ELj4ELj1ELj16ENS_18Kernel_traits_baseILj2560EfffffjLj128EEEEELb0ELb1ELb1ELb0EEEvNS_9FwdParamsE)
        .other          _ZN10layer_norm13ln_fwd_kernelINS_13Kernel_traitsIfffffjLj2560ELj1ELj4ELj1ELj16ENS_18Kernel_traits_baseILj2560EfffffjLj128EEEEELb0ELb1ELb1ELb0EEEvNS_9FwdParamsE,@"STO_CUDA_ENTRY STV_DEFAULT"
_ZN10layer_norm13ln_fwd_kernelINS_13Kernel_traitsIfffffjLj2560ELj1ELj4ELj1ELj16ENS_18Kernel_traits_baseILj2560EfffffjLj128EEEEELb0ELb1ELb1ELb0EEEvNS_9FwdParamsE:
.text._ZN10layer_norm13ln_fwd_kernelINS_13Kernel_traitsIfffffjLj2560ELj1ELj4ELj1ELj16ENS_18Kernel_traits_baseILj2560EfffffjLj128EEEEELb0ELb1ELb1ELb0EEEvNS_9FwdParamsE:
        /* <DEDUP_REMOVED lines=31> */
.L_x_64721:
[----:B------:R-:W-:Y:S05]  /*01f0*/  BSYNC B0 ;  /* 0x0000000000007941 */ /* 0x000fea0003800000 */
.L_x_64720:
        /* <DEDUP_REMOVED lines=8> */
[----:B------:R-:W-:Y:S02]  /*0280*/  ISETP.NE.AND.EX P1, PT, RZ, c[0x0][0x21c], PT, P1 ;  /* 0x00008700ff007a0c */ /* 0x000fe40003f25310 */
[----:B------:R-:W-:-:S11]  /*0290*/  MOV R18, 0x10 ;  /* 0x0000001000127802 */ /* 0x000fd60000000f00 */
[----:B------:R-:W-:-:S04]  /*02a0*/  @P1 LEA R6, P2, R3, c[0x0][0x218], 0x4 ;  /* 0x0000860003061a11 */ /* 0x000fc800078420ff */
[----:B------:R-:W-:-:S05]  /*02b0*/  @P1 LEA.HI.X R7, R3, c[0x0][0x21c], RZ, 0x4, P2 ;  /* 0x0000870003071a11 */ /* 0x000fca00010f24ff */
[----:B------:R0:W5:Y:S01]  /*02c0*/  @P1 LDG.E.128 R12, [R6.64] ;  /* 0x00000004060c1981 */ /* 0x000162000c1e1d00 */
[C---:B------:R-:W-:Y:S01]  /*02d0*/  LEA R16, P1, R3.reuse, c[0x0][0x1c8], 0x4 ;  /* 0x0000720003107a11 */ /* 0x040fe200078220ff */
[----:B------:R-:W-:-:S03]  /*02e0*/  IMAD.WIDE.U32 R18, R3, R18, c[0x0][0x1b0] ;  /* 0x00006c0003127625 */ /* 0x000fc600078e0012 */
[C---:B------:R-:W-:Y:S02]  /*02f0*/  LEA.HI.X R17, R3.reuse, c[0x0][0x1cc], RZ, 0x4, P1 ;  /* 0x0000730003117a11 */ /* 0x040fe400008f24ff */
[----:B------:R1:W2:Y:S04]  /*0300*/  LDG.E.128 R20, [R18.64] ;  /* 0x0000000412147981 */ /* 0x0002a8000c1e1d00 */
[----:B-1----:R-:W3:Y:S01]  /*0310*/  LDG.E.128 R16, [R16.64] ;  /* 0x0000000410107981 */ /* 0x002ee2000c1e1d00 */
[----:B------:R-:W-:-:S03]  /*0320*/  IADD3 R3, R3, 0x20, RZ ;  /* 0x0000002003037810 */ /* 0x000fc60007ffe0ff */
[----:B---3--:R0:W-:Y:S04]  /*0330*/  STL.64 [R1+0x140], R16 ;  /* 0x0001401001007387 */ /* 0x0081e80000100a00 */
[----:B------:R0:W-:Y:S04]  /*0340*/  STL.64 [R1+0x148], R18 ;  /* 0x0001481201007387 */ /* 0x0001e80000100a00 */
[----:B--2---:R0:W-:Y:S04]  /*0350*/  STL.64 [R1], R20 ;  /* 0x0000001401007387 */ /* 0x0041e80000100a00 */
[----:B------:R0:W-:Y:S02]  /*0360*/  STL.64 [R1+0x8], R22 ;  /* 0x0000081601007387 */ /* 0x0001e40000100a00 */
.L_x_64723:
[----:B------:R-:W-:Y:S05]  /*0370*/  BSYNC B0 ;  /* 0x0000000000007941 */ /* 0x000fea0003800000 */
.L_x_64722:
        /* <DEDUP_REMOVED lines=21> */
.L_x_64725:
[----:B------:R-:W-:Y:S05]  /*04d0*/  BSYNC B0 ;  /* 0x0000000000007941 */ /* 0x000fea0003800000 */
.L_x_64724:
        /* <DEDUP_REMOVED lines=21> */
.L_x_64727:
[----:B------:R-:W-:Y:S05]  /*0630*/  BSYNC B0 ;  /* 0x0000000000007941 */ /* 0x000fea0003800000 */
.L_x_64726:
        /* <DEDUP_REMOVED lines=21> */
.L_x_64729:
[----:B------:R-:W-:Y:S05]  /*0790*/  BSYNC B0 ;  /* 0x0000000000007941 */ /* 0x000fea0003800000 */
.L_x_64728:
        /* <DEDUP_REMOVED lines=21> */
.L_x_64731:
[----:B------:R-:W-:Y:S05]  /*08f0*/  BSYNC B0 ;  /* 0x0000000000007941 */ /* 0x000fea0003800000 */
.L_x_64730:
        /* <DEDUP_REMOVED lines=21> */
.L_x_64733:
[----:B------:R-:W-:Y:S05]  /*0a50*/  BSYNC B0 ;  /* 0x0000000000007941 */ /* 0x000fea0003800000 */
.L_x_64732:
        /* <DEDUP_REMOVED lines=21> */
.L_x_64735:
[----:B------:R-:W-:Y:S05]  /*0bb0*/  BSYNC B0 ;  /* 0x0000000000007941 */ /* 0x000fea0003800000 */
.L_x_64734:
        /* <DEDUP_REMOVED lines=21> */
.L_x_64737:
[----:B------:R-:W-:Y:S05]  /*0d10*/  BSYNC B0 ;  /* 0x0000000000007941 */ /* 0x000fea0003800000 */
.L_x_64736:
        /* <DEDUP_REMOVED lines=21> */
.L_x_64739:
[----:B------:R-:W-:Y:S05]  /*0e70*/  BSYNC B0 ;  /* 0x0000000000007941 */ /* 0x000fea0003800000 */
.L_x_64738:
        /* <DEDUP_REMOVED lines=21> */
.L_x_64741:
[----:B------:R-:W-:Y:S05]  /*0fd0*/  BSYNC B0 ;  /* 0x0000000000007941 */ /* 0x000fea0003800000 */
.L_x_64740:
        /* <DEDUP_REMOVED lines=21> */
.L_x_64743:
[----:B------:R-:W-:Y:S05]  /*1130*/  BSYNC B0 ;  /* 0x0000000000007941 */ /* 0x000fea0003800000 */
.L_x_64742:
        /* <DEDUP_REMOVED lines=21> */
.L_x_64745:
[----:B------:R-:W-:Y:S05]  /*1290*/  BSYNC B0 ;  /* 0x0000000000007941 */ /* 0x000fea0003800000 */
.L_x_64744:
        /* <DEDUP_REMOVED lines=21> */
.L_x_64747:
[----:B------:R-:W-:Y:S05]  /*13f0*/  BSYNC B0 ;  /* 0x0000000000007941 */ /* 0x000fea0003800000 */
.L_x_64746:
        /* <DEDUP_REMOVED lines=21> */
.L_x_64749:
[----:B------:R-:W-:Y:S05]  /*1550*/  BSYNC B0 ;  /* 0x0000000000007941 */ /* 0x000fea0003800000 */
.L_x_64748:
        /* <DEDUP_REMOVED lines=21> */
.L_x_64751:
[----:B------:R-:W-:Y:S05]  /*16b0*/  BSYNC B0 ;  /* 0x0000000000007941 */ /* 0x000fea0003800000 */
.L_x_64750:
        /* <DEDUP_REMOVED lines=21> */
.L_x_64753:
[----:B------:R-:W-:Y:S05]  /*1810*/  BSYNC B0 ;  /* 0x0000000000007941 */ /* 0x000fea0003800000 */
.L_x_64752:
        /* <DEDUP_REMOVED lines=21> */
.L_x_64755:
[----:B------:R-:W-:Y:S05]  /*1970*/  BSYNC B0 ;  /* 0x0000000000007941 */ /* 0x000fea0003800000 */
.L_x_64754:
        /* <DEDUP_REMOVED lines=21> */
.L_x_64757:
[----:B------:R-:W-:Y:S05]  /*1ad0*/  BSYNC B0 ;  /* 0x0000000000007941 */ /* 0x000fea0003800000 */
.L_x_64756:
        /* <DEDUP_REMOVED lines=21> */
[----:B---3--:R0:W-:Y:S04]  /*1c30*/  STL.64 [R1+0x10], R136 ;  /* 0x0000108801007387 */ /* 0x0081e80000100a00 */
[----:B------:R0:W-:Y:S04]  /*1c40*/  STL.64 [R1+0x18], R138 ;  /* 0x0000188a01007387 */ /* 0x0001e80000100a00 */
[----:B--2---:R0:W-:Y:S04]  /*1c50*/  STL.64 [R1+0x20], R140 ;  /* 0x0000208c01007387 */ /* 0x0041e80000100a00 */
[----:B------:R0:W-:Y:S02]  /*1c60*/  STL.64 [R1+0x28], R142 ;  /* 0x0000288e01007387 */ /* 0x0001e40000100a00 */
.L_x_64759:
[----:B------:R-:W-:Y:S05]  /*1c70*/  BSYNC B0 ;  /* 0x0000000000007941 */ /* 0x000fea0003800000 */
.L_x_64758:
[----:B------:R-:W-:-:S13]  /*1c80*/  ISETP.GE.AND P1, PT, R5, c[0x0][0x164], PT ;  /* 0x0000590005007a0c */ /* 0x000fda0003f26270 */
[----:B------:R-:W-:Y:S05]  /*1c90*/  @P1 EXIT ;  /* 0x000000000000194d */ /* 0x000fea0003800000 */
[----:B------:R-:W-:Y:S01]  /*1ca0*/  MOV R3, R5 ;  /* 0x0000000500037202 */ /* 0x000fe20000000f00 */
[----:B------:R-:W-:Y:S02]  /*1cb0*/  ULDC.U8 UR6, c[0x0][0x1f0] ;  /* 0x00007c0000067ab9 */ /* 0x000fe40000000000 */
.L_x_65003:
[----:B------:R-:W-:-:S10]  /*1cc0*/  HFMA2.MMA R226, -RZ, RZ, 0, 2.384185791015625e-07 ;  /* 0x00000004ffe27435 */ /* 0x000fd400000001ff */
[----:B------:R-:W-:-:S05]  /*1cd0*/  IMAD.WIDE R6, R3, R226, c[0x0][0x1d0] ;  /* 0x0000740003067625 */ /* 0x000fca00078e02e2 */
[----:B------:R1:W2:Y:S04]  /*1ce0*/  LDG.E R5, [R6.64] ;  /* 0x0000000406057981 */ /* 0x0002a8000c1e1900 */
[----:B------:R-:W3:Y:S01]  /*1cf0*/  S2R R244, SR_TID.X ;  /* 0x0000000000f47919 */ /* 0x000ee20000002100 */
[----:B-1----:R-:W-:-:S05]  /*1d00*/  IMAD R6, R3, c[0x0][0x168], RZ ;  /* 0x00005a0003067a24 */ /* 0x002fca00078e02ff */
[----:B------:R-:W-:-:S04]  /*1d10*/  SHF.R.S32.HI R224, RZ, 0x1f, R6 ;  /* 0x0000001fffe07819 */ /* 0x000fc80000011406 */
[----:B------:R-:W-:Y:S02]  /*1d20*/  LEA.HI R6, R224, R6, RZ, 0x2 ;  /* 0x00000006e0067211 */ /* 0x000fe400078f10ff */
[----:B---3--:R-:W-:-:S04]  /*1d30*/  LOP3.LUT R225, R244, 0x1f, RZ, 0xc0, !PT ;  /* 0x0000001ff4e17812 */ /* 0x008fc800078ec0ff */
        /* <DEDUP_REMOVED lines=17> */
[----:B0-----:R0:W2:Y:S01]  /*1e50*/  @P2 LDG.E.128 R136, [R144.64] ;  /* 0x0000000490882981 */ /* 0x0010a2000c1e1d00 */
[----:B------:R-:W-:Y:S02]  /*1e60*/  ISETP.GT.AND P3, PT, R5, RZ, PT ;  /* 0x000000ff0500720c */ /* 0x000fe40003f64270 */
[----:B0-----:R-:W-:-:S11]  /*1e70*/  @P1 MOV R144, 0x10 ;  /* 0x0000001000901802 */ /* 0x001fd60000000f00 */
[----:B------:R-:W-:Y:S01]  /*1e80*/  @!P3 ISETP.NE.U32.AND P4, PT, RZ, c[0x0][0x180], PT ;  /* 0x00006000ff00ba0c */ /* 0x000fe20003f85070 */
[----:B-1----:R-:W-:-:S03]  /*1e90*/  @P1 IMAD.WIDE.U32 R224, R7, R144, c[0x0][0x170] ;  /* 0x00005c0007e01625 */ /* 0x002fc600078e0090 */
        /* <DEDUP_REMOVED lines=18> */
.L_x_64763:
[----:B0-----:R-:W-:Y:S05]  /*1fc0*/  BSYNC B1 ;  /* 0x0000000000017941 */ /* 0x001fea0003800000 */
.L_x_64762:
[----:B------:R-:W-:Y:S01]  /*1fd0*/  BSSY B1, `(.L_x_64764) ;  /* 0x0000006000017945 */ /* 0x000fe20003800000 */
[----:B------:R-:W-:Y:S05]  /*1fe0*/  @!P3 BRA `(.L_x_64765) ;  /* 0x000000400000b947 */ /* 0x000fea0003800000 */
[----:B------:R-:W2:Y:S01]  /*1ff0*/  LDL R224, [R1+0x154] ;  /* 0x0001540001e07983 */ /* 0x000ea20000100800 */
[----:B-----5:R-:W-:-:S04]  /*2000*/  FMUL.FTZ R145, R141, c[0x0][0x1ec] ;  /* 0x00007b008d917a20 */ /* 0x020fc80000410000 */
[----:B--2---:R-:W-:-:S04]  /*2010*/  FMUL.FTZ R145, R224, R145 ;  /* 0x00000091e0917220 */ /* 0x004fc80000410000 */
[----:B------:R-:W-:Y:S02]  /*2020*/  @P2 FADD.FTZ R145, R137, R145 ;  /* 0x0000009189912221 */ /* 0x000fe40000010000 */
.L_x_64765:
[----:B------:R-:W-:Y:S05]  /*2030*/  BSYNC B1 ;  /* 0x0000000000017941 */ /* 0x000fea0003800000 */
.L_x_64764:
[----:B------:R-:W-:Y:S01]  /*2040*/  BSSY B1, `(.L_x_64766) ;  /* 0x0000006000017945 */ /* 0x000fe20003800000 */
[----:B------:R-:W-:Y:S05]  /*2050*/  @!P3 BRA `(.L_x_64767) ;  /* 0x000000400000b947 */ /* 0x000fea0003800000 */
[----:B------:R-:W2:Y:S01]  /*2060*/  LDL R224, [R1+0x158] ;  /* 0x0001580001e07983 */ /* 0x000ea20000100800 */
[----:B-----5:R-:W-:-:S04]  /*2070*/  FMUL.FTZ R146, R142, c[0x0][0x1ec] ;  /* 0x00007b008e927a20 */ /* 0x020fc80000410000 */
[----:B--2---:R-:W-:-:S04]  /*2080*/  FMUL.FTZ R146, R224, R146 ;  /* 0x00000092e0927220 */ /* 0x004fc80000410000 */
[----:B------:R-:W-:Y:S02]  /*2090*/  @P2 FADD.FTZ R146, R138, R146 ;  /* 0x000000928a922221 */ /* 0x000fe40000010000 */
.L_x_64767:
[----:B------:R-:W-:Y:S05]  /*20a0*/  BSYNC B1 ;  /* 0x0000000000017941 */ /* 0x000fea0003800000 */
.L_x_64766:
[----:B------:R-:W-:Y:S01]  /*20b0*/  BSSY B1, `(.L_x_64768) ;  /* 0x0000006000017945 */ /* 0x000fe20003800000 */
[----:B------:R-:W-:Y:S05]  /*20c0*/  @!P3 BRA `(.L_x_64769) ;  /* 0x000000400000b947 */ /* 0x000fea0003800000 */
[----:B------:R-:W2:Y:S01]  /*20d0*/  LDL R224, [R1+0x15c] ;  /* 0x00015c0001e07983 */ /* 0x000ea20000100800 */
[----:B-----5:R-:W-:-:S04]  /*20e0*/  FMUL.FTZ R147, R143, c[0x0][0x1ec] ;  /* 0x00007b008f937a20 */ /* 0x020fc80000410000 */
[----:B--2---:R-:W-:-:S04]  /*20f0*/  FMUL.FTZ R147, R224, R147 ;  /* 0x00000093e0937220 */ /* 0x004fc80000410000 */
[----:B------:R-:W-:Y:S02]  /*2100*/  @P2 FADD.FTZ R147, R139, R147 ;  /* 0x000000938b932221 */ /* 0x000fe40000010000 */
.L_x_64769:
[----:B------:R-:W-:Y:S05]  /*2110*/  BSYNC B1 ;  /* 0x0000000000017941 */ /* 0x000fea0003800000 */
.L_x_64768:
[----:B------:R-:W-:Y:S01]  /*2120*/  HFMA2.MMA R224, -RZ, RZ, 0, 9.5367431640625e-07 ;  /* 0x00000010ffe07435 */ /* 0x000fe200000001ff */
[----:B------:R-:W-:-:S09]  /*2130*/  IADD3 R7, R7, 0x20, RZ ;  /* 0x0000002007077810 */ /* 0x000fd20007ffe0ff */
[C---:B------:R-:W-:Y:S01]  /*2140*/  IMAD.WIDE.U32 R224, R6.reuse, R224, c[0x0][0x188] ;  /* 0x0000620006e07625 */ /* 0x040fe200078e00e0 */
[----:B------:R-:W-:-:S04]  /*2150*/  IADD3 R6, R6, 0x20, RZ ;  /* 0x0000002006067810 */ /* 0x000fc80007ffe0ff */
[----:B------:R0:W-:Y:S03]  /*2160*/  STG.E.128 [R224.64], R144 ;  /* 0x00000090e0007986 */ /* 0x0001e6000c101d04 */
.L_x_64761:
[----:B------:R-:W-:Y:S05]  /*2170*/  BSYNC B0 ;  /* 0x0000000000007941 */ /* 0x000fea0003800000 */
.L_x_64760:
[----:B------:R-:W-:Y:S01]  /*2180*/  ISETP.GE.U32.AND P2, PT, R0, 0x40, PT ;  /* 0x000000400000780c */ /* 0x000fe20003f46070 */
[----:B------:R-:W-:-:S12]  /*2190*/  BSSY B0, `(.L_x_64770) ;  /* 0x0000038000007945 */ /* 0x000fd80003800000 */
        /* <DEDUP_REMOVED lines=28> */
.L_x_64773:
[----:B0-----:R-:W-:Y:S05]  /*2360*/  BSYNC B1 ;  /* 0x0000000000017941 */ /* 0x001fea0003800000 */
.L_x_64772:
[----:B------:R-:W-:Y:S01]  /*2370*/  BSSY B1, `(.L_x_64774) ;  /* 0x0000006000017945 */ /* 0x000fe20003800000 */
[----:B------:R-:W-:Y:S05]  /*2380*/  @!P3 BRA `(.L_x_64775) ;  /* 0x000000400000b947 */ /* 0x000fea0003800000 */
[----:B------:R-:W2:Y:S01]  /*2390*/  LDL R224, [R1+0x144] ;  /* 0x0001440001e07983 */ /* 0x000ea20000100800 */
[----:B-----5:R-:W-:-:S04]  /*23a0*/  FMUL.FTZ R149, R141, c[0x0][0x1ec] ;  /* 0x00007b008d957a20 */ /* 0x020fc80000410000 */
[----:B--2---:R-:W-:-:S04]  /*23b0*/  FMUL.FTZ R149, R224, R149 ;  /* 0x00000095e0957220 */ /* 0x004fc80000410000 */
[----:B------:R-:W-:Y:S02]  /*23c0*/  @P2 FADD.FTZ R149, R137, R149 ;  /* 0x0000009589952221 */ /* 0x000fe40000010000 */
.L_x_64775:
[----:B------:R-:W-:Y:S05]  /*23d0*/  BSYNC B1 ;  /* 0x0000000000017941 */ /* 0x000fea0003800000 */
.L_x_64774:
[----:B------:R-:W-:Y:S01]  /*23e0*/  BSSY B1, `(.L_x_64776) ;  /* 0x0000006000017945 */ /* 0x000fe20003800000 */
[----:B------:R-:W-:Y:S05]  /*23f0*/  @!P3 BRA `(.L_x_64777) ;  /* 0x000000400000b947 */ /* 0x000fea0003800000 */
[----:B------:R-:W2:Y:S01]  /*2400*/  LDL R224, [R1+0x148] ;  /* 0x0001480001e07983 */ /* 0x000ea20000100800 */
[----:B-----5:R-:W-:-:S04]  /*2410*/  FMUL.FTZ R150, R142, c[0x0][0x1ec] ;  /* 0x00007b008e967a20 */ /* 0x020fc80000410000 */
[----:B--2---:R-:W-:-:S04]  /*2420*/  FMUL.FTZ R150, R224, R150 ;  /* 0x00000096e0967220 */ /* 0x004fc80000410000 */
[----:B------:R-:W-:Y:S02]  /*2430*/  @P2 FADD.FTZ R150, R138, R150 ;  /* 0x000000968a962221 */ /* 0x000fe40000010000 */
.L_x_64777:
[----:B------:R-:W-:Y:S05]  /*2440*/  BSYNC B1 ;  /* 0x0000000000017941 */ /* 0x000fea0003800000 */
.L_x_64776:
[----:B------:R-:W-:Y:S01]  /*2450*/  BSSY B1, `(.L_x_64778) ;  /* 0x0000006000017945 */ /* 0x000fe20003800000 */
[----:B------:R-:W-:Y:S05]  /*2460*/  @!P3 BRA `(.L_x_64779) ;  /* 0x000000400000b947 */ /* 0x000fea0003800000 */
[----:B------:R-:W2:Y:S01]  /*2470*/  LDL R224, [R1+0x14c] ;  /* 0x00014c0001e07983 */ /* 0x000ea20000100800 */
[----:B-----5:R-:W-:-:S04]  /*2480*/  FMUL.FTZ R151, R143, c[0x0][0x1ec] ;  /* 0x00007b008f977a20 */ /* 0x020fc80000410000 */
[----:B--2---:R-:W-:-:S04]  /*2490*/  FMUL.FTZ R151, R224, R151 ;  /* 0x00000097e0977220 */ /* 0x004fc80000410000 */
[----:B------:R-:W-:Y:S02]  /*24a0*/  @P2 FADD.FTZ R151, R139, R151 ;  /* 0x000000978b972221 */ /* 0x000fe40000010000 */
.L_x_64779:
[----:B------:R-:W-:Y:S05]  /*24b0*/  BSYNC B1 ;  /* 0x0000000000017941 */ /* 0x000fea0003800000 */
.L_x_64778:
[----:B------:R-:W-:Y:S01]  /*24c0*/  HFMA2.MMA R224, -RZ, RZ, 0, 9.5367431640625e-07 ;  /* 0x00000010ffe07435 */ /* 0x000fe200000001ff */
[----:B------:R-:W-:-:S09]  /*24d0*/  IADD3 R7, R7, 0x20, RZ ;  /* 0x0000002007077810 */ /* 0x000fd20007ffe0ff */
[C---:B------:R-:W-:Y:S01]  /*24e0*/  IMAD.WIDE.U32 R224, R6.reuse, R224, c[0x0][0x188] ;  /* 0x0000620006e07625 */ /* 0x040fe200078e00e0 */
[----:B------:R-:W-:-:S04]  /*24f0*/  IADD3 R6, R6, 0x20, RZ ;  /* 0x0000002006067810 */ /* 0x000fc80007ffe0ff */
[----:B------:R0:W-:Y:S03]  /*2500*/  STG.E.128 [R224.64], R148 ;  /* 0x00000094e0007986 */ /* 0x0001e6000c101d04 */
.L_x_64771:
[----:B------:R-:W-:Y:S05]  /*2510*/  BSYNC B0 ;  /* 0x0000000000007941 */ /* 0x000fea0003800000 */
.L_x_64770:
        /* <DEDUP_REMOVED lines=30> */
.L_x_64783:
[----:B0-----:R-:W-:Y:S05]  /*2700*/  BSYNC B1 ;  /* 0x0000000000017941 */ /* 0x001fea0003800000 */
.L_x_64782:
[----:B------:R-:W-:Y:S01]  /*2710*/  BSSY B1, `(.L_x_64784) ;  /* 0x0000006000017945 */ /* 0x000fe20003800000 */
[----:B------:R-:W-:Y:S05]  /*2720*/  @!P3 BRA `(.L_x_64785) ;  /* 0x000000400000b947 */ /* 0x000fea0003800000 */
[----:B------:R-:W2:Y:S01]  /*2730*/  LDL R224, [R1+0x134] ;  /* 0x0001340001e07983 */ /* 0x000ea20000100800 */
[----:B-----5:R-:W-:-:S04]  /*2740*/  FMUL.FTZ R153, R141, c[0x0][0x1ec] ;  /* 0x00007b008d997a20 */ /* 0x020fc80000410000 */
[----:B--2---:R-:W-:-:S04]  /*2750*/  FMUL.FTZ R153, R224, R153 ;  /* 0x00000099e0997220 */ /* 0x004fc80000410000 */
[----:B------:R-:W-:Y:S02]  /*2760*/  @P2 FADD.FTZ R153, R137, R153 ;  /* 0x0000009989992221 */ /* 0x000fe40000010000 */
.L_x_64785:
[----:B------:R-:W-:Y:S05]  /*2770*/  BSYNC B1 ;  /* 0x0000000000017941 */ /* 0x000fea0003800000 */
.L_x_64784:
[----:B------:R-:W-:Y:S01]  /*2780*/  BSSY B1, `(.L_x_64786) ;  /* 0x0000006000017945 */ /* 0x000fe20003800000 */
[----:B------:R-:W-:Y:S05]  /*2790*/  @!P3 BRA `(.L_x_64787) ;  /* 0x000000400000b947 */ /* 0x000fea0003800000 */
[----:B------:R-:W2:Y:S01]  /*27a0*/  LDL R224, [R1+0x138] ;  /* 0x0001380001e07983 */ /* 0x000ea20000100800 */
[----:B-----5:R-:W-:-:S04]  /*27b0*/  FMUL.FTZ R154, R142, c[0x0][0x1ec] ;  /* 0x00007b008e9a7a20 */ /* 0x020fc80000410000 */
[----:B--2---:R-:W-:-:S04]  /*27c0*/  FMUL.FTZ R154, R224, R154 ;  /* 0x0000009ae09a7220 */ /* 0x004fc80000410000 */
[----:B------:R-:W-:Y:S02]  /*27d0*/  @P2 FADD.FTZ R154, R138, R154 ;  /* 0x0000009a8a9a2221 */ /* 0x000fe40000010000 */
.L_x_64787:
[----:B------:R-:W-:Y:S05]  /*27e0*/  BSYNC B1 ;  /* 0x0000000000017941 */ /* 0x000fea0003800000 */
.L_x_64786:
[----:B------:R-:W-:Y:S01]  /*27f0*/  BSSY B1, `(.L_x_64788) ;  /* 0x0000006000017945 */ /* 0x000fe20003800000 */
[----:B------:R-:W-:Y:S05]  /*2800*/  @!P3 BRA `(.L_x_64789) ;  /* 0x000000400000b947 */ /* 0x000fea0003800000 */
[----:B------:R-:W2:Y:S01]  /*2810*/  LDL R224, [R1+0x13c] ;  /* 0x00013c0001e07983 */ /* 0x000ea20000100800 */
[----:B-----5:R-:W-:-:S04]  /*2820*/  FMUL.FTZ R155, R143, c[0x0][0x1ec] ;  /* 0x00007b008f9b7a20 */ /* 0x020fc80000410000 */
[----:B--2---:R-:W-:-:S04]  /*2830*/  FMUL.FTZ R155, R224, R155 ;  /* 0x0000009be09b7220 */ /* 0x004fc80000410000 */
[----:B------:R-:W-:Y:S02]  /*2840*/  @P2 FADD.FTZ R155, R139, R155 ;  /* 0x0000009b8b9b2221 */ /* 0x000fe40000010000 */
.L_x_64789:
[----:B------:R-:W-:Y:S05]  /*2850*/  BSYNC B1 ;  /* 0x0000000000017941 */ /* 0x000fea0003800000 */
.L_x_64788:
[----:B------:R-:W-:Y:S01]  /*2860*/  HFMA2.MMA R224, -RZ, RZ, 0, 9.5367431640625e-07 ;  /* 0x00000010ffe07435 */ /* 0x000fe200000001ff */
[----:B------:R-:W-:-:S09]  /*2870*/  IADD3 R7, R7, 0x20, RZ ;  /* 0x0000002007077810 */ /* 0x000fd20007ffe0ff */
[C---:B------:R-:W-:Y:S01]  /*2880*/  IMAD.WIDE.U32 R224, R6.reuse, R224, c[0x0][0x188] ;  /* 0x0000620006e07625 */ /* 0x040fe200078e00e0 */
[----:B------:R-:W-:-:S04]  /*2890*/  IADD3 R6, R6, 0x20, RZ ;  /* 0x0000002006067810 */ /* 0x000fc80007ffe0ff */
[----:B------:R0:W-:Y:S03]  /*28a0*/  STG.E.128 [R224.64], R152 ;  /* 0x00000098e0007986 */ /* 0x0001e6000c101d04 */
.L_x_64781:
[----:B------:R-:W-:Y:S05]  /*28b0*/  BSYNC B0 ;  /* 0x0000000000007941 */ /* 0x000fea0003800000 */
.L_x_64780:
        /* <DEDUP_REMOVED lines=30> */
.L_x_64793:
[----:B0-----:R-:W-:Y:S05]  /*2aa0*/  BSYNC B1 ;  /* 0x0000000000017941 */ /* 0x001fea0003800000 */
.L_x_64792:
[----:B------:R-:W-:Y:S01]  /*2ab0*/  BSSY B1, `(.L_x_64794) ;  /* 0x0000006000017945 */ /* 0x000fe20003800000 */
[----:B------:R-:W-:Y:S05]  /*2ac0*/  @!P3 BRA `(.L_x_64795) ;  /* 0x000000400000b947 */ /* 0x000fea0003800000 */
[----:B------:R-:W2:Y:S01]  /*2ad0*/  LDL R224, [R1+0x124] ;  /* 0x0001240001e07983 */ /* 0x000ea20000100800 */
[----:B-----5:R-:W-:-:S04]  /*2ae0*/  FMUL.FTZ R157, R141, c[0x0][0x1ec] ;  /* 0x00007b008d9d7a20 */ /* 0x020fc80000410000 */
[----:B--2---:R-:W-:-:S04]  /*2af0*/  FMUL.FTZ R157, R224, R157 ;  /* 0x0000009de09d7220 */ /* 0x004fc80000410000 */
[----:B------:R-:W-:Y:S02]  /*2b00*/  @P2 FADD.FTZ R157, R137, R157 ;  /* 0x0000009d899d2221 */ /* 0x000fe40000010000 */
.L_x_64795:
[----:B------:R-:W-:Y:S05]  /*2b10*/  BSYNC B1 ;  /* 0x0000000000017941 */ /* 0x000fea0003800000 */
.L_x_64794:
[----:B------:R-:W-:Y:S01]  /*2b20*/  BSSY B1, `(.L_x_64796) ;  /* 0x0000006000017945 */ /* 0x000fe20003800000 */
[----:B------:R-:W-:Y:S05]  /*2b30*/  @!P3 BRA `(.L_x_64797) ;  /* 0x000000400000b947 */ /* 0x000fea0003800000 */
[----:B------:R-:W2:Y:S01]  /*2b40*/  LDL R224, [R1+0x128] ;  /* 0x0001280001e07983 */ /* 0x000ea20000100800 */
[----:B-----5:R-:W-:-:S04]  /*2b50*/  FMUL.FTZ R158, R142, c[0x0][0x1ec] ;  /* 0x00007b008e9e7a20 */ /* 0x020fc80000410000 */
[----:B--2---:R-:W-:-:S04]  /*2b60*/  FMUL.FTZ R158, R224, R158 ;  /* 0x0000009ee09e7220 */ /* 0x004fc80000410000 */
[----:B------:R-:W-:Y:S02]  /*2b70*/  @P2 FADD.FTZ R158, R138, R158 ;  /* 0x0000009e8a9e2221 */ /* 0x000fe40000010000 */
.L_x_64797:
[----:B------:R-:W-:Y:S05]  /*2b80*/  BSYNC B1 ;  /* 0x0000000000017941 */ /* 0x000fea0003800000 */
.L_x_64796:
[----:B------:R-:W-:Y:S01]  /*2b90*/  BSSY B1, `(.L_x_64798) ;  /* 0x0000006000017945 */ /* 0x000fe20003800000 */
[----:B------:R-:W-:Y:S05]  /*2ba0*/  @!P3 BRA `(.L_x_64799) ;  /* 0x000000400000b947 */ /* 0x000fea0003800000 */
[----:B------:R-:W2:Y:S01]  /*2bb0*/  LDL R224, [R1+0x12c] ;  /* 0x00012c0001e07983 */ /* 0x000ea20000100800 */
[----:B-----5:R-:W-:-:S04]  /*2bc0*/  FMUL.FTZ R159, R143, c[0x0][0x1ec] ;  /* 0x00007b008f9f7a20 */ /* 0x020fc80000410000 */
[----:B--2---:R-:W-:-:S04]  /*2bd0*/  FMUL.FTZ R159, R224, R159 ;  /* 0x0000009fe09f7220 */ /* 0x004fc80000410000 */
[----:B------:R-:W-:Y:S02]  /*2be0*/  @P2 FADD.FTZ R159, R139, R159 ;  /* 0x0000009f8b9f2221 */ /* 0x000fe40000010000 */
.L_x_64799:
[----:B------:R-:W-:Y:S05]  /*2bf0*/  BSYNC B1 ;  /* 0x0000000000017941 */ /* 0x000fea0003800000 */
.L_x_64798:
[----:B------:R-:W-:Y:S01]  /*2c00*/  HFMA2.MMA R224, -RZ, RZ, 0, 9.5367431640625e-07 ;  /* 0x00000010ffe07435 */ /* 0x000fe200000001ff */
[----:B------:R-:W-:-:S09]  /*2c10*/  IADD3 R7, R7, 0x20, RZ ;  /* 0x0000002007077810 */ /* 0x000fd20007ffe0ff */
[C---:B------:R-:W-:Y:S01]  /*2c20*/  IMAD.WIDE.U32 R224, R6.reuse, R224, c[0x0][0x188] ;  /* 0x0000620006e07625 */ /* 0x040fe200078e00e0 */
[----:B------:R-:W-:-:S04]  /*2c30*/  IADD3 R6, R6, 0x20, RZ ;  /* 0x0000002006067810 */ /* 0x000fc80007ffe0ff */
[----:B------:R0:W-:Y:S03]  /*2c40*/  STG.E.128 [R224.64], R156 ;  /* 0x0000009ce0007986 */ /* 0x0001e6000c101d04 */
.L_x_64791:
[----:B------:R-:W-:Y:S05]  /*2c50*/  BSYNC B0 ;  /* 0x0000000000007941 */ /* 0x000fea0003800000 */
.L_x_64790:
        /* <DEDUP_REMOVED lines=30> */
.L_x_64803:
[----:B0-----:R-:W-:Y:S05]  /*2e40*/  BSYNC B1 ;  /* 0x0000000000017941 */ /* 0x001fea0003800000 */
.L_x_64802:
[----:B------:R-:W-:Y:S01]  /*2e50*/  BSSY B1, `(.L_x_64804) ;  /* 0x0000006000017945 */ /* 0x000fe20003800000 */
[----:B------:R-:W-:Y:S05]  /*2e60*/  @!P3 BRA `(.L_x_64805) ;  /* 0x000000400000b947 */ /* 0x000fea0003800000 */
[----:B------:R-:W2:Y:S01]  /*2e70*/  LDL R224, [R1+0x114] ;  /* 0x0001140001e07983 */ /* 0x000ea20000100800 */
[----:B-----5:R-:W-:-:S04]  /*2e80*/  FMUL.FTZ R161, R141, c[0x0][0x1ec] ;  /* 0x00007b008da17a20 */ /* 0x020fc80000410000 */
[----:B--2---:R-:W-:-:S04]  /*2e90*/  FMUL.FTZ R161, R224, R161 ;  /* 0x000000a1e0a17220 */ /* 0x004fc80000410000 */
[----:B------:R-:W-:Y:S02]  /*2ea0*/  @P2 FADD.FTZ R161, R137, R161 ;  /* 0x000000a189a12221 */ /* 0x000fe40000010000 */
.L_x_64805:
[----:B------:R-:W-:Y:S05]  /*2eb0*/  BSYNC B1 ;  /* 0x0000000000017941 */ /* 0x000fea0003800000 */
.L_x_64804:
[----:B------:R-:W-:Y:S01]  /*2ec0*/  BSSY B1, `(.L_x_64806) ;  /* 0x0000006000017945 */ /* 0x000fe20003800000 */
[----:B------:R-:W-:Y:S05]  /*2ed0*/  @!P3 BRA `(.L_x_64807) ;  /* 0x000000400000b947 */ /* 0x000fea0003800000 */
[----:B------:R-:W2:Y:S01]  /*2ee0*/  LDL R224, [R1+0x118] ;  /* 0x0001180001e07983 */ /* 0x000ea20000100800 */
[----:B-----5:R-:W-:-:S04]  /*2ef0*/  FMUL.FTZ R162, R142, c[0x0][0x1ec] ;  /* 0x00007b008ea27a20 */ /* 0x020fc80000410000 */
[----:B--2---:R-:W-:-:S04]  /*2f00*/  FMUL.FTZ R162, R224, R162 ;  /* 0x000000a2e0a27220 */ /* 0x004fc80000410000 */
[----:B------:R-:W-:Y:S02]  /*2f10*/  @P2 FADD.FTZ R162, R138, R162 ;  /* 0x000000a28aa22221 */ /* 0x000fe40000010000 */
.L_x_64807:
[----:B------:R-:W-:Y:S05]  /*2f20*/  BSYNC B1 ;  /* 0x0000000000017941 */ /* 0x000fea0003800000 */
.L_x_64806:
[----:B------:R-:W-:Y:S01]  /*2f30*/  BSSY B1, `(.L_x_64808) ;  /* 0x0000006000017945 */ /* 0x000fe20003800000 */
[----:B------:R-:W-:Y:S05]  /*2f40*/  @!P3 BRA `(.L_x_64809) ;  /* 0x000000400000b947 */ /* 0x000fea0003800000 */
[----:B------:R-:W2:Y:S01]  /*2f50*/  LDL R224, [R1+0x11c] ;  /* 0x00011c0001e07983 */ /* 0x000ea20000100800 */
[----:B-----5:R-:W-:-:S04]  /*2f60*/  FMUL.FTZ R163, R143, c[0x0][0x1ec] ;  /* 0x00007b008fa37a20 */ /* 0x020fc80000410000 */
[----:B--2---:R-:W-:-:S04]  /*2f70*/  FMUL.FTZ R163, R224, R163 ;  /* 0x000000a3e0a37220 */ /* 0x004fc80000410000 */
[----:B------:R-:W-:Y:S02]  /*2f80*/  @P2 FADD.FTZ R163, R139, R163 ;  /* 0x000000a38ba32221 */ /* 0x000fe40000010000 */
.L_x_64809:
[----:B------:R-:W-:Y:S05]  /*2f90*/  BSYNC B1 ;  /* 0x0000000000017941 */ /* 0x000fea0003800000 */
.L_x_64808:
[----:B------:R-:W-:Y:S01]  /*2fa0*/  HFMA2.MMA R224, -RZ, RZ, 0, 9.5367431640625e-07 ;  /* 0x00000010ffe07435 */ /* 0x000fe200000001ff */
[----:B------:R-:W-:-:S09]  /*2fb0*/  IADD3 R7, R7, 0x20, RZ ;  /* 0x0000002007077810 */ /* 0x000fd20007ffe0ff */
[C---:B------:R-:W-:Y:S01]  /*2fc0*/  IMAD.WIDE.U32 R224, R6.reuse, R224, c[0x0][0x188] ;  /* 0x0000620006e07625 */ /* 0x040fe200078e00e0 */
[----:B------:R-:W-:-:S04]  /*2fd0*/  IADD3 R6, R6, 0x20, RZ ;  /* 0x0000002006067810 */ /* 0x000fc80007ffe0ff */
[----:B------:R0:W-:Y:S03]  /*2fe0*/  STG.E.128 [R224.64], R160 ;  /* 0x000000a0e0007986 */ /* 0x0001e6000c101d04 */
.L_x_64801:
[----:B------:R-:W-:Y:S05]  /*2ff0*/  BSYNC B0 ;  /* 0x0000000000007941 */ /* 0x000fea0003800000 */
.L_x_64800:
        /* <DEDUP_REMOVED lines=30> */
.L_x_64813:
[----:B0-----:R-:W-:Y:S05]  /*31e0*/  BSYNC B1 ;  /* 0x0000000000017941 */ /* 0x001fea0003800000 */
.L_x_64812:
[----:B------:R-:W-:Y:S01]  /*31f0*/  BSSY B1, `(.L_x_64814) ;  /* 0x0000006000017945 */ /* 0x000fe20003800000 */
[----:B------:R-:W-:Y:S05]  /*3200*/  @!P3 BRA `(.L_x_64815) ;  /* 0x000000400000b947 */ /* 0x000fea0003800000 */
[----:B------:R-:W2:Y:S01]  /*3210*/  LDL R224, [R1+0x104] ;  /* 0x0001040001e07983 */ /* 0x000ea20000100800 */
[----:B-----5:R-:W-:-:S04]  /*3220*/  FMUL.FTZ R165, R141, c[0x0][0x1ec] ;  /* 0x00007b008da57a20 */ /* 0x020fc80000410000 */
[----:B--2---:R-:W-:-:S04]  /*3230*/  FMUL.FTZ R165, R224, R165 ;  /* 0x000000a5e0a57220 */ /* 0x004fc80000410000 */
[----:B------:R-:W-:Y:S02]  /*3240*/  @P2 FADD.FTZ R165, R137, R165 ;  /* 0x000000a589a52221 */ /* 0x000fe40000010000 */
.L_x_64815:
[----:B------:R-:W-:Y:S05]  /*3250*/  BSYNC B1 ;  /* 0x0000000000017941 */ /* 0x000fea0003800000 */
.L_x_64814:
[----:B------:R-:W-:Y:S01]  /*3260*/  BSSY B1, `(.L_x_64816) ;  /* 0x0000006000017945 */ /* 0x000fe20003800000 */
[----:B------:R-:W-:Y:S05]  /*3270*/  @!P3 BRA `(.L_x_64817) ;  /* 0x000000400000b947 */ /* 0x000fea0003800000 */
[----:B------:R-:W2:Y:S01]  /*3280*/  LDL R224, [R1+0x108] ;  /* 0x0001080001e07983 */ /* 0x000ea20000100800 */
[----:B-----5:R-:W-:-:S04]  /*3290*/  FMUL.FTZ R166, R142, c[0x0][0x1ec] ;  /* 0x00007b008ea67a20 */ /* 0x020fc80000410000 */
[----:B--2---:R-:W-:-:S04]  /*32a0*/  FMUL.FTZ R166, R224, R166 ;  /* 0x000000a6e0a67220 */ /* 0x004fc80000410000 */
[----:B------:R-:W-:Y:S02]  /*32b0*/  @P2 FADD.FTZ R166, R138, R166 ;  /* 0x000000a68aa62221 */ /* 0x000fe40000010000 */
.L_x_64817:
[----:B------:R-:W-:Y:S05]  /*32c0*/  BSYNC B1 ;  /* 0x0000000000017941 */ /* 0x000fea0003800000 */
.L_x_64816:
[----:B------:R-:W-:Y:S01]  /*32d0*/  BSSY B1, `(.L_x_64818) ;  /* 0x0000006000017945 */ /* 0x000fe20003800000 */
[----:B------:R-:W-:Y:S05]  /*32e0*/  @!P3 BRA `(.L_x_64819) ;  /* 0x000000400000b947 */ /* 0x000fea0003800000 */
[----:B------:R-:W2:Y:S01]  /*32f0*/  LDL R224, [R1+0x10c] ;  /* 0x00010c0001e07983 */ /* 0x000ea20000100800 */
[----:B-----5:R-:W-:-:S04]  /*3300*/  FMUL.FTZ R167, R143, c[0x0][0x1ec] ;  /* 0x00007b008fa77a20 */ /* 0x020fc80000410000 */
[----:B--2---:R-:W-:-:S04]  /*3310*/  FMUL.FTZ R167, R224, R167 ;  /* 0x000000a7e0a77220 */ /* 0x004fc80000410000 */
[----:B------:R-:W-:Y:S02]  /*3320*/  @P2 FADD.FTZ R167, R139, R167 ;  /* 0x000000a78ba72221 */ /* 0x000fe40000010000 */
.L_x_64819:
[----:B------:R-:W-:Y:S05]  /*3330*/  BSYNC B1 ;  /* 0x0000000000017941 */ /* 0x000fea0003800000 */
.L_x_64818:
[----:B------:R-:W-:Y:S01]  /*3340*/  HFMA2.MMA R224, -RZ, RZ, 0, 9.5367431640625e-07 ;  /* 0x00000010ffe07435 */ /* 0x000fe200000001ff */
[----:B------:R-:W-:-:S09]  /*3350*/  IADD3 R7, R7, 0x20, RZ ;  /* 0x0000002007077810 */ /* 0x000fd20007ffe0ff */
[C---:B------:R-:W-:Y:S01]  /*3360*/  IMAD.WIDE.U32 R224, R6.reuse, R224, c[0x0][0x188] ;  /* 0x0000620006e07625 */ /* 0x040fe200078e00e0 */
[----:B------:R-:W-:-:S04]  /*3370*/  IADD3 R6, R6, 0x20, RZ ;  /* 0x0000002006067810 */ /* 0x000fc80007ffe0ff */
[----:B------:R0:W-:Y:S03]  /*3380*/  STG.E.128 [R224.64], R164 ;  /* 0x000000a4e0007986 */ /* 0x0001e6000c101d04 */
.L_x_64811:
[----:B------:R-:W-:Y:S05]  /*3390*/  BSYNC B0 ;  /* 0x0000000000007941 */ /* 0x000fea0003800000 */
.L_x_64810:
        /* <DEDUP_REMOVED lines=30> */
.L_x_64823:
[----:B0-----:R-:W-:Y:S05]  /*3580*/  BSYNC B1 ;  /* 0x0000000000017941 */ /* 0x001fea0003800000 */
.L_x_64822:
[----:B------:R-:W-:Y:S01]  /*3590*/  BSSY B1, `(.L_x_64824) ;  /* 0x0000006000017945 */ /* 0x000fe20003800000 */
[----:B------:R-:W-:Y:S05]  /*35a0*/  @!P3 BRA `(.L_x_64825) ;  /* 0x000000400000b947 */ /* 0x000fea0003800000 */
[----:B------:R-:W2:Y:S01]  /*35b0*/  LDL R224, [R1+0xf4] ;  /* 0x0000f40001e07983 */ /* 0x000ea20000100800 */
[----:B-----5:R-:W-:-:S04]  /*35c0*/  FMUL.FTZ R169, R141, c[0x0][0x1ec] ;  /* 0x00007b008da97a20 */ /* 0x020fc80000410000 */
[----:B--2---:R-:W-:-:S04]  /*35d0*/  FMUL.FTZ R169, R224, R169 ;  /* 0x000000a9e0a97220 */ /* 0x004fc80000410000 */
[----:B------:R-:W-:Y:S02]  /*35e0*/  @P2 FADD.FTZ R169, R137, R169 ;  /* 0x000000a989a92221 */ /* 0x000fe40000010000 */
.L_x_64825:
[----:B------:R-:W-:Y:S05]  /*35f0*/  BSYNC B1 ;  /* 0x0000000000017941 */ /* 0x000fea0003800000 */
.L_x_64824:
[----:B------:R-:W-:Y:S01]  /*3600*/  BSSY B1, `(.L_x_64826) ;  /* 0x0000006000017945 */ /* 0x000fe20003800000 */
[----:B------:R-:W-:Y:S05]  /*3610*/  @!P3 BRA `(.L_x_64827) ;  /* 0x000000400000b947 */ /* 0x000fea0003800000 */
[----:B------:R-:W2:Y:S01]  /*3620*/  LDL R224, [R1+0xf8] ;  /* 0x0000f80001e07983 */ /* 0x000ea20000100800 */
[----:B-----5:R-:W-:-:S04]  /*3630*/  FMUL.FTZ R170, R142, c[0x0][0x1ec] ;  /* 0x00007b008eaa7a20 */ /* 0x020fc80000410000 */
[----:B--2---:R-:W-:-:S04]  /*3640*/  FMUL.FTZ R170, R224, R170 ;  /* 0x000000aae0aa7220 */ /* 0x004fc80000410000 */
[----:B------:R-:W-:Y:S02]  /*3650*/  @P2 FADD.FTZ R170, R138, R170 ;  /* 0x000000aa8aaa2221 */ /* 0x000fe40000010000 */
.L_x_64827:
[----:B------:R-:W-:Y:S05]  /*3660*/  BSYNC B1 ;  /* 0x0000000000017941 */ /* 0x000fea0003800000 */
.L_x_64826:
[----:B------:R-:W-:Y:S01]  /*3670*/  BSSY B1, `(.L_x_64828) ;  /* 0x0000006000017945 */ /* 0x000fe20003800000 */
[----:B------:R-:W-:Y:S05]  /*3680*/  @!P3 BRA `(.L_x_64829) ;  /* 0x000000400000b947 */ /* 0x000fea0003800000 */
[----:B------:R-:W2:Y:S01]  /*3690*/  LDL R224, [R1+0xfc] ;  /* 0x0000fc0001e07983 */ /* 0x000ea20000100800 */
[----:B-----5:R-:W-:-:S04]  /*36a0*/  FMUL.FTZ R171, R143, c[0x0][0x1ec] ;  /* 0x00007b008fab7a20 */ /* 0x020fc80000410000 */
[----:B--2---:R-:W-:-:S04]  /*36b0*/  FMUL.FTZ R171, R224, R171 ;  /* 0x000000abe0ab7220 */ /* 0x004fc80000410000 */
[----:B------:R-:W-:Y:S02]  /*36c0*/  @P2 FADD.FTZ R171, R139, R171 ;  /* 0x000000ab8bab2221 */ /* 0x000fe40000010000 */
.L_x_64829:
[----:B------:R-:W-:Y:S05]  /*36d0*/  BSYNC B1 ;  /* 0x0000000000017941 */ /* 0x000fea0003800000 */
.L_x_64828:
[----:B------:R-:W-:Y:S01]  /*36e0*/  HFMA2.MMA R224, -RZ, RZ, 0, 9.5367431640625e-07 ;  /* 0x00000010ffe07435 */ /* 0x000fe200000001ff */
[----:B------:R-:W-:-:S09]  /*36f0*/  IADD3 R7, R7, 0x20, RZ ;  /* 0x0000002007077810 */ /* 0x000fd20007ffe0ff */
[C---:B------:R-:W-:Y:S01]  /*3700*/  IMAD.WIDE.U32 R224, R6.reuse, R224, c[0x0][0x188] ;  /* 0x0000620006e07625 */ /* 0x040fe200078e00e0 */
[----:B------:R-:W-:-:S04]  /*3710*/  IADD3 R6, R6, 0x20, RZ ;  /* 0x0000002006067810 */ /* 0x000fc80007ffe0ff */
[----:B------:R0:W-:Y:S03]  /*3720*/  STG.E.128 [R224.64], R168 ;  /* 0x000000a8e0007986 */ /* 0x0001e6000c101d04 */
.L_x_64821:
[----:B------:R-:W-:Y:S05]  /*3730*/  BSYNC B0 ;  /* 0x0000000000007941 */ /* 0x000fea0003800000 */
.L_x_64820:
        /* <DEDUP_REMOVED lines=30> */
.L_x_64833:
[----:B0-----:R-:W-:Y:S05]  /*3920*/  BSYNC B1 ;  /* 0x0000000000017941 */ /* 0x001fea0003800000 */
.L_x_64832:
[----:B------:R-:W-:Y:S01]  /*3930*/  BSSY B1, `(.L_x_64834) ;  /* 0x0000006000017945 */ /* 0x000fe20003800000 */
[----:B------:R-:W-:Y:S05]  /*3940*/  @!P3 BRA `(.L_x_64835) ;  /* 0x000000400000b947 */ /* 0x000fea0003800000 */
[----:B------:R-:W2:Y:S01]  /*3950*/  LDL R224, [R1+0xe4] ;  /* 0x0000e40001e07983 */ /* 0x000ea20000100800 */
[----:B-----5:R-:W-:-:S04]  /*3960*/  FMUL.FTZ R173, R141, c[0x0][0x1ec] ;  /* 0x00007b008dad7a20 */ /* 0x020fc80000410000 */
[----:B--2---:R-:W-:-:S04]  /*3970*/  FMUL.FTZ R173, R224, R173 ;  /* 0x000000ade0ad7220 */ /* 0x004fc80000410000 */
[----:B------:R-:W-:Y:S02]  /*3980*/  @P2 FADD.FTZ R173, R137, R173 ;  /* 0x000000ad89ad2221 */ /* 0x000fe40000010000 */
.L_x_64835:
[----:B------:R-:W-:Y:S05]  /*3990*/  BSYNC B1 ;  /* 0x0000000000017941 */ /* 0x000fea0003800000 */
.L_x_64834:
[----:B------:R-:W-:Y:S01]  /*39a0*/  BSSY B1, `(.L_x_64836) ;  /* 0x0000006000017945 */ /* 0x000fe20003800000 */
[----:B------:R-:W-:Y:S05]  /*39b0*/  @!P3 BRA `(.L_x_64837) ;  /* 0x000000400000b947 */ /* 0x000fea0003800000 */
[----:B------:R-:W2:Y:S01]  /*39c0*/  LDL R224, [R1+0xe8] ;  /* 0x0000e80001e07983 */ /* 0x000ea20000100800 */
[----:B-----5:R-:W-:-:S04]  /*39d0*/  FMUL.FTZ R174, R142, c[0x0][0x1ec] ;  /* 0x00007b008eae7a20 */ /* 0x020fc80000410000 */
[----:B--2---:R-:W-:-:S04]  /*39e0*/  FMUL.FTZ R174, R224, R174 ;  /* 0x000000aee0ae7220 */ /* 0x004fc80000410000 */
[----:B------:R-:W-:Y:S02]  /*39f0*/  @P2 FADD.FTZ R174, R138, R174 ;  /* 0x000000ae8aae2221 */ /* 0x000fe40000010000 */
.L_x_64837:
[----:B------:R-:W-:Y:S05]  /*3a00*/  BSYNC B1 ;  /* 0x0000000000017941 */ /* 0x000fea0003800000 */
.L_x_64836:
[----:B------:R-:W-:Y:S01]  /*3a10*/  BSSY B1, `(.L_x_64838) ;  /* 0x0000006000017945 */ /* 0x000fe20003800000 */
[----:B------:R-:W-:Y:S05]  /*3a20*/  @!P3 BRA `(.L_x_64839) ;  /* 0x000000400000b947 */ /* 0x000fea0003800000 */
[----:B------:R-:W2:Y:S01]  /*3a30*/  LDL R224, [R1+0xec] ;  /* 0x0000ec0001e07983 */ /* 0x000ea20000100800 */
[----:B-----5:R-:W-:-:S04]  /*3a40*/  FMUL.FTZ R175, R143, c[0x0][0x1ec] ;  /* 0x00007b008faf7a20 */ /* 0x020fc80000410000 */
[----:B--2---:R-:W-:-:S04]  /*3a50*/  FMUL.FTZ R175, R224, R175 ;  /* 0x000000afe0af7220 */ /* 0x004fc80000410000 */
[----:B------:R-:W-:Y:S02]  /*3a60*/  @P2 FADD.FTZ R175, R139, R175 ;  /* 0x000000af8baf2221 */ /* 0x000fe40000010000 */
.L_x_64839:
[----:B------:R-:W-:Y:S05]  /*3a70*/  BSYNC B1 ;  /* 0x0000000000017941 */ /* 0x000fea0003800000 */
.L_x_64838:
[----:B------:R-:W-:Y:S01]  /*3a80*/  HFMA2.MMA R224, -RZ, RZ, 0, 9.5367431640625e-07 ;  /* 0x00000010ffe07435 */ /* 0x000fe200000001ff */
[----:B------:R-:W-:-:S09]  /*3a90*/  IADD3 R7, R7, 0x20, RZ ;  /* 0x0000002007077810 */ /* 0x000fd20007ffe0ff */
[C---:B------:R-:W-:Y:S01]  /*3aa0*/  IMAD.WIDE.U32 R224, R6.reuse, R224, c[0x0][0x188] ;  /* 0x0000620006e07625 */ /* 0x040fe200078e00e0 */
[----:B------:R-:W-:-:S04]  /*3ab0*/  IADD3 R6, R6, 0x20, RZ ;  /* 0x0000002006067810 */ /* 0x000fc80007ffe0ff */
[----:B------:R0:W-:Y:S03]  /*3ac0*/  STG.E.128 [R224.64], R172 ;  /* 0x000000ace0007986 */ /* 0x0001e6000c101d04 */
.L_x_64831:
[----:B------:R-:W-:Y:S05]  /*3ad0*/  BSYNC B0 ;  /* 0x0000000000007941 */ /* 0x000fea0003800000 */
.L_x_64830:
        /* <DEDUP_REMOVED lines=30> */
.L_x_64843:
[----:B0-----:R-:W-:Y:S05]  /*3cc0*/  BSYNC B1 ;  /* 0x0000000000017941 */ /* 0x001fea0003800000 */
.L_x_64842:
[----:B------:R-:W-:Y:S01]  /*3cd0*/  BSSY B1, `(.L_x_64844) ;  /* 0x0000006000017945 */ /* 0x000fe20003800000 */
[----:B------:R-:W-:Y:S05]  /*3ce0*/  @!P3 BRA `(.L_x_64845) ;  /* 0x000000400000b947 */ /* 0x000fea0003800000 */
[----:B------:R-:W2:Y:S01]  /*3cf0*/  LDL R224, [R1+0xd4] ;  /* 0x0000d40001e07983 */ /* 0x000ea20000100800 */
[----:B-----5:R-:W-:-:S04]  /*3d00*/  FMUL.FTZ R177, R141, c[0x0][0x1ec] ;  /* 0x00007b008db17a20 */ /* 0x020fc80000410000 */
[----:B--2---:R-:W-:-:S04]  /*3d10*/  FMUL.FTZ R177, R224, R177 ;  /* 0x000000b1e0b17220 */ /* 0x004fc80000410000 */
[----:B------:R-:W-:Y:S02]  /*3d20*/  @P2 FADD.FTZ R177, R137, R177 ;  /* 0x000000b189b12221 */ /* 0x000fe40000010000 */
.L_x_64845:
[----:B------:R-:W-:Y:S05]  /*3d30*/  BSYNC B1 ;  /* 0x0000000000017941 */ /* 0x000fea0003800000 */
.L_x_64844:
[----:B------:R-:W-:Y:S01]  /*3d40*/  BSSY B1, `(.L_x_64846) ;  /* 0x0000006000017945 */ /* 0x000fe20003800000 */
[----:B------:R-:W-:Y:S05]  /*3d50*/  @!P3 BRA `(.L_x_64847) ;  /* 0x000000400000b947 */ /* 0x000fea0003800000 */
[----:B------:R-:W2:Y:S01]  /*3d60*/  LDL R224, [R1+0xd8] ;  /* 0x0000d80001e07983 */ /* 0x000ea20000100800 */
[----:B-----5:R-:W-:-:S04]  /*3d70*/  FMUL.FTZ R178, R142, c[0x0][0x1ec] ;  /* 0x00007b008eb27a20 */ /* 0x020fc80000410000 */
[----:B--2---:R-:W-:-:S04]  /*3d80*/  FMUL.FTZ R178, R224, R178 ;  /* 0x000000b2e0b27220 */ /* 0x004fc80000410000 */
[----:B------:R-:W-:Y:S02]  /*3d90*/  @P2 FADD.FTZ R178, R138, R178 ;  /* 0x000000b28ab22221 */ /* 0x000fe40000010000 */
.L_x_64847:
[----:B------:R-:W-:Y:S05]  /*3da0*/  BSYNC B1 ;  /* 0x0000000000017941 */ /* 0x000fea0003800000 */
.L_x_64846:
[----:B------:R-:W-:Y:S01]  /*3db0*/  BSSY B1, `(.L_x_64848) ;  /* 0x0000006000017945 */ /* 0x000fe20003800000 */
[----:B------:R-:W-:Y:S05]  /*3dc0*/  @!P3 BRA `(.L_x_64849) ;  /* 0x000000400000b947 */ /* 0x000fea0003800000 */
[----:B------:R-:W2:Y:S01]  /*3dd0*/  LDL R224, [R1+0xdc] ;  /* 0x0000dc0001e07983 */ /* 0x000ea20000100800 */
[----:B-----5:R-:W-:-:S04]  /*3de0*/  FMUL.FTZ R179, R143, c[0x0][0x1ec] ;  /* 0x00007b008fb37a20 */ /* 0x020fc80000410000 */
[----:B--2---:R-:W-:-:S04]  /*3df0*/  FMUL.FTZ R179, R224, R179 ;  /* 0x000000b3e0b37220 */ /* 0x004fc80000410000 */
[----:B------:R-:W-:Y:S02]  /*3e00*/  @P2 FADD.FTZ R179, R139, R179 ;  /* 0x000000b38bb32221 */ /* 0x000fe40000010000 */
.L_x_64849:
[----:B------:R-:W-:Y:S05]  /*3e10*/  BSYNC B1 ;  /* 0x0000000000017941 */ /* 0x000fea0003800000 */
.L_x_64848:
[----:B------:R-:W-:Y:S01]  /*3e20*/  HFMA2.MMA R224, -RZ, RZ, 0, 9.5367431640625e-07 ;  /* 0x00000010ffe07435 */ /* 0x000fe200000001ff */
[----:B------:R-:W-:-:S09]  /*3e30*/  IADD3 R7, R7, 0x20, RZ ;  /* 0x0000002007077810 */ /* 0x000fd20007ffe0ff */
[C---:B------:R-:W-:Y:S01]  /*3e40*/  IMAD.WIDE.U32 R224, R6.reuse, R224, c[0x0][0x188] ;  /* 0x0000620006e07625 */ /* 0x040fe200078e00e0 */
[----:B------:R-:W-:-:S04]  /*3e50*/  IADD3 R6, R6, 0x20, RZ ;  /* 0x0000002006067810 */ /* 0x000fc80007ffe0ff */
[----:B------:R0:W-:Y:S03]  /*3e60*/  STG.E.128 [R224.64], R176 ;  /* 0x000000b0e0007986 */ /* 0x0001e6000c101d04 */
.L_x_64841:
[----:B------:R-:W-:Y:S05]  /*3e70*/  BSYNC B0 ;  /* 0x0000000000007941 */ /* 0x000fea0003800000 */
.L_x_64840:
        /* <DEDUP_REMOVED lines=30> */
.L_x_64853:
[----:B0-----:R-:W-:Y:S05]  /*4060*/  BSYNC B1 ;  /* 0x0000000000017941 */ /* 0x001fea0003800000 */
.L_x_64852:
[----:B------:R-:W-:Y:S01]  /*4070*/  BSSY B1, `(.L_x_64854) ;  /* 0x0000006000017945 */ /* 0x000fe20003800000 */
[----:B------:R-:W-:Y:S05]  /*4080*/  @!P3 BRA `(.L_x_64855) ;  /* 0x000000400000b947 */ /* 0x000fea0003800000 */
[----:B------:R-:W2:Y:S01]  /*4090*/  LDL R224, [R1+0xc4] ;  /* 0x0000c40001e07983 */ /* 0x000ea20000100800 */
[----:B-----5:R-:W-:-:S04]  /*40a0*/  FMUL.FTZ R181, R141, c[0x0][0x1ec] ;  /* 0x00007b008db57a20 */ /* 0x020fc80000410000 */
[----:B--2---:R-:W-:-:S04]  /*40b0*/  FMUL.FTZ R181, R224, R181 ;  /* 0x000000b5e0b57220 */ /* 0x004fc80000410000 */
[----:B------:R-:W-:Y:S02]  /*40c0*/  @P2 FADD.FTZ R181, R137, R181 ;  /* 0x000000b589b52221 */ /* 0x000fe40000010000 */
.L_x_64855:
[----:B------:R-:W-:Y:S05]  /*40d0*/  BSYNC B1 ;  /* 0x0000000000017941 */ /* 0x000fea0003800000 */
.L_x_64854:
[----:B------:R-:W-:Y:S01]  /*40e0*/  BSSY B1, `(.L_x_64856) ;  /* 0x0000006000017945 */ /* 0x000fe20003800000 */
[----:B------:R-:W-:Y:S05]  /*40f0*/  @!P3 BRA `(.L_x_64857) ;  /* 0x000000400000b947 */ /* 0x000fea0003800000 */
[----:B------:R-:W2:Y:S01]  /*4100*/  LDL R224, [R1+0xc8] ;  /* 0x0000c80001e07983 */ /* 0x000ea20000100800 */
[----:B-----5:R-:W-:-:S04]  /*4110*/  FMUL.FTZ R182, R142, c[0x0][0x1ec] ;  /* 0x00007b008eb67a20 */ /* 0x020fc80000410000 */
[----:B--2---:R-:W-:-:S04]  /*4120*/  FMUL.FTZ R182, R224, R182 ;  /* 0x000000b6e0b67220 */ /* 0x004fc80000410000 */
[----:B------:R-:W-:Y:S02]  /*4130*/  @P2 FADD.FTZ R182, R138, R182 ;  /* 0x000000b68ab62221 */ /* 0x000fe40000010000 */
.L_x_64857:
[----:B------:R-:W-:Y:S05]  /*4140*/  BSYNC B1 ;  /* 0x0000000000017941 */ /* 0x000fea0003800000 */
.L_x_64856:
[----:B------:R-:W-:Y:S01]  /*4150*/  BSSY B1, `(.L_x_64858) ;  /* 0x0000006000017945 */ /* 0x000fe20003800000 */
[----:B------:R-:W-:Y:S05]  /*4160*/  @!P3 BRA `(.L_x_64859) ;  /* 0x000000400000b947 */ /* 0x000fea0003800000 */
[----:B------:R-:W2:Y:S01]  /*4170*/  LDL R224, [R1+0xcc] ;  /* 0x0000cc0001e07983 */ /* 0x000ea20000100800 */
[----:B-----5:R-:W-:-:S04]  /*4180*/  FMUL.FTZ R183, R143, c[0x0][0x1ec] ;  /* 0x00007b008fb77a20 */ /* 0x020fc80000410000 */
[----:B--2---:R-:W-:-:S04]  /*4190*/  FMUL.FTZ R183, R224, R183 ;  /* 0x000000b7e0b77220 */ /* 0x004fc80000410000 */
[----:B------:R-:W-:Y:S02]  /*41a0*/  @P2 FADD.FTZ R183, R139, R183 ;  /* 0x000000b78bb72221 */ /* 0x000fe40000010000 */
.L_x_64859:
[----:B------:R-:W-:Y:S05]  /*41b0*/  BSYNC B1 ;  /* 0x0000000000017941 */ /* 0x000fea0003800000 */
.L_x_64858:
[----:B------:R-:W-:Y:S01]  /*41c0*/  HFMA2.MMA R224, -RZ, RZ, 0, 9.5367431640625e-07 ;  /* 0x00000010ffe07435 */ /* 0x000fe200000001ff */
[----:B------:R-:W-:-:S09]  /*41d0*/  IADD3 R7, R7, 0x20, RZ ;  /* 0x0000002007077810 */ /* 0x000fd20007ffe0ff */
[C---:B------:R-:W-:Y:S01]  /*41e0*/  IMAD.WIDE.U32 R224, R6.reuse, R224, c[0x0][0x188] ;  /* 0x0000620006e07625 */ /* 0x040fe200078e00e0 */
[----:B------:R-:W-:-:S04]  /*41f0*/  IADD3 R6, R6, 0x20, RZ ;  /* 0x0000002006067810 */ /* 0x000fc80007ffe0ff */
[----:B------:R0:W-:Y:S03]  /*4200*/  STG.E.128 [R224.64], R180 ;  /* 0x000000b4e0007986 */ /* 0x0001e6000c101d04 */
.L_x_64851:
[----:B------:R-:W-:Y:S05]  /*4210*/  BSYNC B0 ;  /* 0x0000000000007941 */ /* 0x000fea0003800000 */
.L_x_64850:
        /* <DEDUP_REMOVED lines=30> */
.L_x_64863:
[----:B0-----:R-:W-:Y:S05]  /*4400*/  BSYNC B1 ;  /* 0x0000000000017941 */ /* 0x001fea0003800000 */
.L_x_64862:
[----:B------:R-:W-:Y:S01]  /*4410*/  BSSY B1, `(.L_x_64864) ;  /* 0x0000006000017945 */ /* 0x000fe20003800000 */
[----:B------:R-:W-:Y:S05]  /*4420*/  @!P3 BRA `(.L_x_64865) ;  /* 0x000000400000b947 */ /* 0x000fea0003800000 */
[----:B------:R-:W2:Y:S01]  /*4430*/  LDL R224, [R1+0xb4] ;  /* 0x0000b40001e07983 */ /* 0x000ea20000100800 */
[----:B-----5:R-:W-:-:S04]  /*4440*/  FMUL.FTZ R185, R141, c[0x0][0x1ec] ;  /* 0x00007b008db97a20 */ /* 0x020fc80000410000 */
[----:B--2---:R-:W-:-:S04]  /*4450*/  FMUL.FTZ R185, R224, R185 ;  /* 0x000000b9e0b97220 */ /* 0x004fc80000410000 */
[----:B------:R-:W-:Y:S02]  /*4460*/  @P2 FADD.FTZ R185, R137, R185 ;  /* 0x000000b989b92221 */ /* 0x000fe40000010000 */
.L_x_64865:
[----:B------:R-:W-:Y:S05]  /*4470*/  BSYNC B1 ;  /* 0x0000000000017941 */ /* 0x000fea0003800000 */
.L_x_64864:
[----:B------:R-:W-:Y:S01]  /*4480*/  BSSY B1, `(.L_x_64866) ;  /* 0x0000006000017945 */ /* 0x000fe20003800000 */
[----:B------:R-:W-:Y:S05]  /*4490*/  @!P3 BRA `(.L_x_64867) ;  /* 0x000000400000b947 */ /* 0x000fea0003800000 */
[----:B------:R-:W2:Y:S01]  /*44a0*/  LDL R224, [R1+0xb8] ;  /* 0x0000b80001e07983 */ /* 0x000ea20000100800 */
[----:B-----5:R-:W-:-:S04]  /*44b0*/  FMUL.FTZ R186, R142, c[0x0][0x1ec] ;  /* 0x00007b008eba7a20 */ /* 0x020fc80000410000 */
[----:B--2---:R-:W-:-:S04]  /*44c0*/  FMUL.FTZ R186, R224, R186 ;  /* 0x000000bae0ba7220 */ /* 0x004fc80000410000 */
[----:B------:R-:W-:Y:S02]  /*44d0*/  @P2 FADD.FTZ R186, R138, R186 ;  /* 0x000000ba8aba2221 */ /* 0x000fe40000010000 */
.L_x_64867:
[----:B------:R-:W-:Y:S05]  /*44e0*/  BSYNC B1 ;  /* 0x0000000000017941 */ /* 0x000fea0003800000 */
.L_x_64866:
[----:B------:R-:W-:Y:S01]  /*44f0*/  BSSY B1, `(.L_x_64868) ;  /* 0x0000006000017945 */ /* 0x000fe20003800000 */
[----:B------:R-:W-:Y:S05]  /*4500*/  @!P3 BRA `(.L_x_64869) ;  /* 0x000000400000b947 */ /* 0x000fea0003800000 */
[----:B------:R-:W2:Y:S01]  /*4510*/  LDL R224, [R1+0xbc] ;  /* 0x0000bc0001e07983 */ /* 0x000ea20000100800 */
[----:B-----5:R-:W-:-:S04]  /*4520*/  FMUL.FTZ R187, R143, c[0x0][0x1ec] ;  /* 0x00007b008fbb7a20 */ /* 0x020fc80000410000 */
[----:B--2---:R-:W-:-:S04]  /*4530*/  FMUL.FTZ R187, R224, R187 ;  /* 0x000000bbe0bb7220 */ /* 0x004fc80000410000 */
[----:B------:R-:W-:Y:S02]  /*4540*/  @P2 FADD.FTZ R187, R139, R187 ;  /* 0x000000bb8bbb2221 */ /* 0x000fe40000010000 */
.L_x_64869:
[----:B------:R-:W-:Y:S05]  /*4550*/  BSYNC B1 ;  /* 0x0000000000017941 */ /* 0x000fea0003800000 */
.L_x_64868:
[----:B------:R-:W-:Y:S01]  /*4560*/  HFMA2.MMA R224, -RZ, RZ, 0, 9.5367431640625e-07 ;  /* 0x00000010ffe07435 */ /* 0x000fe200000001ff */
[----:B------:R-:W-:-:S09]  /*4570*/  IADD3 R7, R7, 0x20, RZ ;  /* 0x0000002007077810 */ /* 0x000fd20007ffe0ff */
[C---:B------:R-:W-:Y:S01]  /*4580*/  IMAD.WIDE.U32 R224, R6.reuse, R224, c[0x0][0x188] ;  /* 0x0000620006e07625 */ /* 0x040fe200078e00e0 */
[----:B------:R-:W-:-:S04]  /*4590*/  IADD3 R6, R6, 0x20, RZ ;  /* 0x0000002006067810 */ /* 0x000fc80007ffe0ff */
[----:B------:R0:W-:Y:S03]  /*45a0*/  STG.E.128 [R224.64], R184 ;  /* 0x000000b8e0007986 */ /* 0x0001e6000c101d04 */
.L_x_64861:
[----:B------:R-:W-:Y:S05]  /*45b0*/  BSYNC B0 ;  /* 0x0000000000007941 */ /* 0x000fea0003800000 */
.L_x_64860:
        /* <DEDUP_REMOVED lines=30> */
.L_x_64873:
[----:B0-----:R-:W-:Y:S05]  /*47a0*/  BSYNC B1 ;  /* 0x0000000000017941 */ /* 0x001fea0003800000 */
.L_x_64872:
[----:B------:R-:W-:Y:S01]  /*47b0*/  BSSY B1, `(.L_x_64874) ;  /* 0x0000006000017945 */ /* 0x000fe20003800000 */
[----:B------:R-:W-:Y:S05]  /*47c0*/  @!P3 BRA `(.L_x_64875) ;  /* 0x000000400000b947 */ /* 0x000fea0003800000 */
[----:B------:R-:W2:Y:S01]  /*47d0*/  LDL R224, [R1+0xa4] ;  /* 0x0000a40001e07983 */ /* 0x000ea20000100800 */
[----:B-----5:R-:W-:-:S04]  /*47e0*/  FMUL.FTZ R189, R141, c[0x0][0x1ec] ;  /* 0x00007b008dbd7a20 */ /* 0x020fc80000410000 */
[----:B--2---:R-:W-:-:S04]  /*47f0*/  FMUL.FTZ R189, R224, R189 ;  /* 0x000000bde0bd7220 */ /* 0x004fc80000410000 */
[----:B------:R-:W-:Y:S02]  /*4800*/  @P2 FADD.FTZ R189, R137, R189 ;  /* 0x000000bd89bd2221 */ /* 0x000fe40000010000 */
.L_x_64875:
[----:B------:R-:W-:Y:S05]  /*4810*/  BSYNC B1 ;  /* 0x0000000000017941 */ /* 0x000fea0003800000 */
.L_x_64874:
[----:B------:R-:W-:Y:S01]  /*4820*/  BSSY B1, `(.L_x_64876) ;  /* 0x0000006000017945 */ /* 0x000fe20003800000 */
[----:B------:R-:W-:Y:S05]  /*4830*/  @!P3 BRA `(.L_x_64877) ;  /* 0x000000400000b947 */ /* 0x000fea0003800000 */
[----:B------:R-:W2:Y:S01]  /*4840*/  LDL R224, [R1+0xa8] ;  /* 0x0000a80001e07983 */ /* 0x000ea20000100800 */
[----:B-----5:R-:W-:-:S04]  /*4850*/  FMUL.FTZ R190, R142, c[0x0][0x1ec] ;  /* 0x00007b008ebe7a20 */ /* 0x020fc80000410000 */
[----:B--2---:R-:W-:-:S04]  /*4860*/  FMUL.FTZ R190, R224, R190 ;  /* 0x000000bee0be7220 */ /* 0x004fc80000410000 */
[----:B------:R-:W-:Y:S02]  /*4870*/  @P2 FADD.FTZ R190, R138, R190 ;  /* 0x000000be8abe2221 */ /* 0x000fe40000010000 */
.L_x_64877:
[----:B------:R-:W-:Y:S05]  /*4880*/  BSYNC B1 ;  /* 0x0000000000017941 */ /* 0x000fea0003800000 */
.L_x_64876:
[----:B------:R-:W-:Y:S01]  /*4890*/  BSSY B1, `(.L_x_64878) ;  /* 0x0000006000017945 */ /* 0x000fe20003800000 */
[----:B------:R-:W-:Y:S05]  /*48a0*/  @!P3 BRA `(.L_x_64879) ;  /* 0x000000400000b947 */ /* 0x000fea0003800000 */
[----:B------:R-:W2:Y:S01]  /*48b0*/  LDL R224, [R1+0xac] ;  /* 0x0000ac0001e07983 */ /* 0x000ea20000100800 */
[----:B-----5:R-:W-:-:S04]  /*48c0*/  FMUL.FTZ R191, R143, c[0x0][0x1ec] ;  /* 0x00007b008fbf7a20 */ /* 0x020fc80000410000 */
[----:B--2---:R-:W-:-:S04]  /*48d0*/  FMUL.FTZ R191, R224, R191 ;  /* 0x000000bfe0bf7220 */ /* 0x004fc80000410000 */
[----:B------:R-:W-:Y:S02]  /*48e0*/  @P2 FADD.FTZ R191, R139, R191 ;  /* 0x000000bf8bbf2221 */ /* 0x000fe40000010000 */
.L_x_64879:
[----:B------:R-:W-:Y:S05]  /*48f0*/  BSYNC B1 ;  /* 0x0000000000017941 */ /* 0x000fea0003800000 */
.L_x_64878:
[----:B------:R-:W-:Y:S01]  /*4900*/  HFMA2.MMA R224, -RZ, RZ, 0, 9.5367431640625e-07 ;  /* 0x00000010ffe07435 */ /* 0x000fe200000001ff */
[----:B------:R-:W-:-:S09]  /*4910*/  IADD3 R7, R7, 0x20, RZ ;  /* 0x0000002007077810 */ /* 0x000fd20007ffe0ff */
[C---:B------:R-:W-:Y:S01]  /*4920*/  IMAD.WIDE.U32 R224, R6.reuse, R224, c[0x0][0x188] ;  /* 0x0000620006e07625 */ /* 0x040fe200078e00e0 */
[----:B------:R-:W-:-:S04]  /*4930*/  IADD3 R6, R6, 0x20, RZ ;  /* 0x0000002006067810 */ /* 0x000fc80007ffe0ff */
[----:B------:R0:W-:Y:S03]  /*4940*/  STG.E.128 [R224.64], R188 ;  /* 0x000000bce0007986 */ /* 0x0001e6000c101d04 */
.L_x_64871:
[----:B------:R-:W-:Y:S05]  /*4950*/  BSYNC B0 ;  /* 0x0000000000007941 */ /* 0x000fea0003800000 */
.L_x_64870:
        /* <DEDUP_REMOVED lines=30> */
.L_x_64883:
[----:B0-----:R-:W-:Y:S05]  /*4b40*/  BSYNC B1 ;  /* 0x0000000000017941 */ /* 0x001fea0003800000 */
.L_x_64882:
[----:B------:R-:W-:Y:S01]  /*4b50*/  BSSY B1, `(.L_x_64884) ;  /* 0x0000006000017945 */ /* 0x000fe20003800000 */
[----:B------:R-:W-:Y:S05]  /*4b60*/  @!P3 BRA `(.L_x_64885) ;  /* 0x000000400000b947 */ /* 0x000fea0003800000 */
[----:B------:R-:W2:Y:S01]  /*4b70*/  LDL R224, [R1+0x94] ;  /* 0x0000940001e07983 */ /* 0x000ea20000100800 */
[----:B-----5:R-:W-:-:S04]  /*4b80*/  FMUL.FTZ R193, R141, c[0x0][0x1ec] ;  /* 0x00007b008dc17a20 */ /* 0x020fc80000410000 */
[----:B--2---:R-:W-:-:S04]  /*4b90*/  FMUL.FTZ R193, R224, R193 ;  /* 0x000000c1e0c17220 */ /* 0x004fc80000410000 */
[----:B------:R-:W-:Y:S02]  /*4ba0*/  @P2 FADD.FTZ R193, R137, R193 ;  /* 0x000000c189c12221 */ /* 0x000fe40000010000 */
.L_x_64885:
[----:B------:R-:W-:Y:S05]  /*4bb0*/  BSYNC B1 ;  /* 0x0000000000017941 */ /* 0x000fea0003800000 */
.L_x_64884:
[----:B------:R-:W-:Y:S01]  /*4bc0*/  BSSY B1, `(.L_x_64886) ;  /* 0x0000006000017945 */ /* 0x000fe20003800000 */
[----:B------:R-:W-:Y:S05]  /*4bd0*/  @!P3 BRA `(.L_x_64887) ;  /* 0x000000400000b947 */ /* 0x000fea0003800000 */
[----:B------:R-:W2:Y:S01]  /*4be0*/  LDL R224, [R1+0x98] ;  /* 0x0000980001e07983 */ /* 0x000ea20000100800 */
[----:B-----5:R-:W-:-:S04]  /*4bf0*/  FMUL.FTZ R194, R142, c[0x0][0x1ec] ;  /* 0x00007b008ec27a20 */ /* 0x020fc80000410000 */
[----:B--2---:R-:W-:-:S04]  /*4c00*/  FMUL.FTZ R194, R224, R194 ;  /* 0x000000c2e0c27220 */ /* 0x004fc80000410000 */
[----:B------:R-:W-:Y:S02]  /*4c10*/  @P2 FADD.FTZ R194, R138, R194 ;  /* 0x000000c28ac22221 */ /* 0x000fe40000010000 */
.L_x_64887:
[----:B------:R-:W-:Y:S05]  /*4c20*/  BSYNC B1 ;  /* 0x0000000000017941 */ /* 0x000fea0003800000 */
.L_x_64886:
[----:B------:R-:W-:Y:S01]  /*4c30*/  BSSY B1, `(.L_x_64888) ;  /* 0x0000006000017945 */ /* 0x000fe20003800000 */
[----:B------:R-:W-:Y:S05]  /*4c40*/  @!P3 BRA `(.L_x_64889) ;  /* 0x000000400000b947 */ /* 0x000fea0003800000 */
[----:B------:R-:W2:Y:S01]  /*4c50*/  LDL R224, [R1+0x9c] ;  /* 0x00009c0001e07983 */ /* 0x000ea20000100800 */
[----:B-----5:R-:W-:-:S04]  /*4c60*/  FMUL.FTZ R195, R143, c[0x0][0x1ec] ;  /* 0x00007b008fc37a20 */ /* 0x020fc80000410000 */
[----:B--2---:R-:W-:-:S04]  /*4c70*/  FMUL.FTZ R195, R224, R195 ;  /* 0x000000c3e0c37220 */ /* 0x004fc80000410000 */
[----:B------:R-:W-:Y:S02]  /*4c80*/  @P2 FADD.FTZ R195, R139, R195 ;  /* 0x000000c38bc32221 */ /* 0x000fe40000010000 */
.L_x_64889:
[----:B------:R-:W-:Y:S05]  /*4c90*/  BSYNC B1 ;  /* 0x0000000000017941 */ /* 0x000fea0003800000 */
.L_x_64888:
[----:B------:R-:W-:Y:S01]  /*4ca0*/  HFMA2.MMA R224, -RZ, RZ, 0, 9.5367431640625e-07 ;  /* 0x00000010ffe07435 */ /* 0x000fe200000001ff */
[----:B------:R-:W-:-:S09]  /*4cb0*/  IADD3 R7, R7, 0x20, RZ ;  /* 0x0000002007077810 */ /* 0x000fd20007ffe0ff */
[C---:B------:R-:W-:Y:S01]  /*4cc0*/  IMAD.WIDE.U32 R224, R6.reuse, R224, c[0x0][0x188] ;  /* 0x0000620006e07625 */ /* 0x040fe200078e00e0 */
[----:B------:R-:W-:-:S04]  /*4cd0*/  IADD3 R6, R6, 0x20, RZ ;  /* 0x0000002006067810 */ /* 0x000fc80007ffe0ff */
[----:B------:R0:W-:Y:S03]  /*4ce0*/  STG.E.128 [R224.64], R192 ;  /* 0x000000c0e0007986 */ /* 0x0001e6000c101d04 */
.L_x_64881:
[----:B------:R-:W-:Y:S05]  /*4cf0*/  BSYNC B0 ;  /* 0x0000000000007941 */ /* 0x000fea0003800000 */
.L_x_64880:
        /* <DEDUP_REMOVED lines=30> */
.L_x_64893:
[----:B0-----:R-:W-:Y:S05]  /*4ee0*/  BSYNC B1 ;  /* 0x0000000000017941 */ /* 0x001fea0003800000 */
.L_x_64892:
[----:B------:R-:W-:Y:S01]  /*4ef0*/  BSSY B1, `(.L_x_64894) ;  /* 0x0000006000017945 */ /* 0x000fe20003800000 */
[----:B------:R-:W-:Y:S05]  /*4f00*/  @!P3 BRA `(.L_x_64895) ;  /* 0x000000400000b947 */ /* 0x000fea0003800000 */
[----:B------:R-:W2:Y:S01]  /*4f10*/  LDL R224, [R1+0x84] ;  /* 0x0000840001e07983 */ /* 0x000ea20000100800 */
[----:B-----5:R-:W-:-:S04]  /*4f20*/  FMUL.FTZ R197, R141, c[0x0][0x1ec] ;  /* 0x00007b008dc57a20 */ /* 0x020fc80000410000 */
[----:B--2---:R-:W-:-:S04]  /*4f30*/  FMUL.FTZ R197, R224, R197 ;  /* 0x000000c5e0c57220 */ /* 0x004fc80000410000 */
[----:B------:R-:W-:Y:S02]  /*4f40*/  @P2 FADD.FTZ R197, R137, R197 ;  /* 0x000000c589c52221 */ /* 0x000fe40000010000 */
.L_x_64895:
[----:B------:R-:W-:Y:S05]  /*4f50*/  BSYNC B1 ;  /* 0x0000000000017941 */ /* 0x000fea0003800000 */
.L_x_64894:
[----:B------:R-:W-:Y:S01]  /*4f60*/  BSSY B1, `(.L_x_64896) ;  /* 0x0000006000017945 */ /* 0x000fe20003800000 */
[----:B------:R-:W-:Y:S05]  /*4f70*/  @!P3 BRA `(.L_x_64897) ;  /* 0x000000400000b947 */ /* 0x000fea0003800000 */
[----:B------:R-:W2:Y:S01]  /*4f80*/  LDL R224, [R1+0x88] ;  /* 0x0000880001e07983 */ /* 0x000ea20000100800 */
[----:B-----5:R-:W-:-:S04]  /*4f90*/  FMUL.FTZ R198, R142, c[0x0][0x1ec] ;  /* 0x00007b008ec67a20 */ /* 0x020fc80000410000 */
[----:B--2---:R-:W-:-:S04]  /*4fa0*/  FMUL.FTZ R198, R224, R198 ;  /* 0x000000c6e0c67220 */ /* 0x004fc80000410000 */
[----:B------:R-:W-:Y:S02]  /*4fb0*/  @P2 FADD.FTZ R198, R138, R198 ;  /* 0x000000c68ac62221 */ /* 0x000fe40000010000 */
.L_x_64897:
[----:B------:R-:W-:Y:S05]  /*4fc0*/  BSYNC B1 ;  /* 0x0000000000017941 */ /* 0x000fea0003800000 */
.L_x_64896:
[----:B------:R-:W-:Y:S01]  /*4fd0*/  BSSY B1, `(.L_x_64898) ;  /* 0x0000006000017945 */ /* 0x000fe20003800000 */
[----:B------:R-:W-:Y:S05]  /*4fe0*/  @!P3 BRA `(.L_x_64899) ;  /* 0x000000400000b947 */ /* 0x000fea0003800000 */
[----:B------:R-:W2:Y:S01]  /*4ff0*/  LDL R224, [R1+0x8c] ;  /* 0x00008c0001e07983 */ /* 0x000ea20000100800 */
[----:B-----5:R-:W-:-:S04]  /*5000*/  FMUL.FTZ R199, R143, c[0x0][0x1ec] ;  /* 0x00007b008fc77a20 */ /* 0x020fc80000410000 */
[----:B--2---:R-:W-:-:S04]  /*5010*/  FMUL.FTZ R199, R224, R199 ;  /* 0x000000c7e0c77220 */ /* 0x004fc80000410000 */
[----:B------:R-:W-:Y:S02]  /*5020*/  @P2 FADD.FTZ R199, R139, R199 ;  /* 0x000000c78bc72221 */ /* 0x000fe40000010000 */
.L_x_64899:
[----:B------:R-:W-:Y:S05]  /*5030*/  BSYNC B1 ;  /* 0x0000000000017941 */ /* 0x000fea0003800000 */
.L_x_64898:
[----:B------:R-:W-:Y:S01]  /*5040*/  HFMA2.MMA R224, -RZ, RZ, 0, 9.5367431640625e-07 ;  /* 0x00000010ffe07435 */ /* 0x000fe200000001ff */
[----:B------:R-:W-:-:S09]  /*5050*/  IADD3 R7, R7, 0x20, RZ ;  /* 0x0000002007077810 */ /* 0x000fd20007ffe0ff */
[C---:B------:R-:W-:Y:S01]  /*5060*/  IMAD.WIDE.U32 R224, R6.reuse, R224, c[0x0][0x188] ;  /* 0x0000620006e07625 */ /* 0x040fe200078e00e0 */
[----:B------:R-:W-:-:S04]  /*5070*/  IADD3 R6, R6, 0x20, RZ ;  /* 0x0000002006067810 */ /* 0x000fc80007ffe0ff */
[----:B------:R0:W-:Y:S03]  /*5080*/  STG.E.128 [R224.64], R196 ;  /* 0x000000c4e0007986 */ /* 0x0001e6000c101d04 */
.L_x_64891:
[----:B------:R-:W-:Y:S05]  /*5090*/  BSYNC B0 ;  /* 0x0000000000007941 */ /* 0x000fea0003800000 */
.L_x_64890:
        /* <DEDUP_REMOVED lines=30> */
.L_x_64903:
[----:B0-----:R-:W-:Y:S05]  /*5280*/  BSYNC B1 ;  /* 0x0000000000017941 */ /* 0x001fea0003800000 */
.L_x_64902:
[----:B------:R-:W-:Y:S01]  /*5290*/  BSSY B1, `(.L_x_64904) ;  /* 0x0000006000017945 */ /* 0x000fe20003800000 */
[----:B------:R-:W-:Y:S05]  /*52a0*/  @!P3 BRA `(.L_x_64905) ;  /* 0x000000400000b947 */ /* 0x000fea0003800000 */
[----:B------:R-:W2:Y:S01]  /*52b0*/  LDL R224, [R1+0x74] ;  /* 0x0000740001e07983 */ /* 0x000ea20000100800 */
[----:B-----5:R-:W-:-:S04]  /*52c0*/  FMUL.FTZ R201, R141, c[0x0][0x1ec] ;  /* 0x00007b008dc97a20 */ /* 0x020fc80000410000 */
[----:B--2---:R-:W-:-:S04]  /*52d0*/  FMUL.FTZ R201, R224, R201 ;  /* 0x000000c9e0c97220 */ /* 0x004fc80000410000 */
[----:B------:R-:W-:Y:S02]  /*52e0*/  @P2 FADD.FTZ R201, R137, R201 ;  /* 0x000000c989c92221 */ /* 0x000fe40000010000 */
.L_x_64905:
[----:B------:R-:W-:Y:S05]  /*52f0*/  BSYNC B1 ;  /* 0x0000000000017941 */ /* 0x000fea0003800000 */
.L_x_64904:
[----:B------:R-:W-:Y:S01]  /*5300*/  BSSY B1, `(.L_x_64906) ;  /* 0x0000006000017945 */ /* 0x000fe20003800000 */
[----:B------:R-:W-:Y:S05]  /*5310*/  @!P3 BRA `(.L_x_64907) ;  /* 0x000000400000b947 */ /* 0x000fea0003800000 */
[----:B------:R-:W2:Y:S01]  /*5320*/  LDL R224, [R1+0x78] ;  /* 0x0000780001e07983 */ /* 0x000ea20000100800 */
[----:B-----5:R-:W-:-:S04]  /*5330*/  FMUL.FTZ R202, R142, c[0x0][0x1ec] ;  /* 0x00007b008eca7a20 */ /* 0x020fc80000410000 */
[----:B--2---:R-:W-:-:S04]  /*5340*/  FMUL.FTZ R202, R224, R202 ;  /* 0x000000cae0ca7220 */ /* 0x004fc80000410000 */
[----:B------:R-:W-:Y:S02]  /*5350*/  @P2 FADD.FTZ R202, R138, R202 ;  /* 0x000000ca8aca2221 */ /* 0x000fe40000010000 */
.L_x_64907:
[----:B------:R-:W-:Y:S05]  /*5360*/  BSYNC B1 ;  /* 0x0000000000017941 */ /* 0x000fea0003800000 */
.L_x_64906:
[----:B------:R-:W-:Y:S01]  /*5370*/  BSSY B1, `(.L_x_64908) ;  /* 0x0000006000017945 */ /* 0x000fe20003800000 */
[----:B------:R-:W-:Y:S05]  /*5380*/  @!P3 BRA `(.L_x_64909) ;  /* 0x000000400000b947 */ /* 0x000fea0003800000 */
[----:B------:R-:W2:Y:S01]  /*5390*/  LDL R224, [R1+0x7c] ;  /* 0x00007c0001e07983 */ /* 0x000ea20000100800 */
[----:B-----5:R-:W-:-:S04]  /*53a0*/  FMUL.FTZ R203, R143, c[0x0][0x1ec] ;  /* 0x00007b008fcb7a20 */ /* 0x020fc80000410000 */
[----:B--2---:R-:W-:-:S04]  /*53b0*/  FMUL.FTZ R203, R224, R203 ;  /* 0x000000cbe0cb7220 */ /* 0x004fc80000410000 */
[----:B------:R-:W-:Y:S02]  /*53c0*/  @P2 FADD.FTZ R203, R139, R203 ;  /* 0x000000cb8bcb2221 */ /* 0x000fe40000010000 */
.L_x_64909:
[----:B------:R-:W-:Y:S05]  /*53d0*/  BSYNC B1 ;  /* 0x0000000000017941 */ /* 0x000fea0003800000 */
.L_x_64908:
[----:B------:R-:W-:Y:S01]  /*53e0*/  HFMA2.MMA R224, -RZ, RZ, 0, 9.5367431640625e-07 ;  /* 0x00000010ffe07435 */ /* 0x000fe200000001ff */
[----:B------:R-:W-:-:S09]  /*53f0*/  IADD3 R7, R7, 0x20, RZ ;  /* 0x0000002007077810 */ /* 0x000fd20007ffe0ff */
[C---:B------:R-:W-:Y:S01]  /*5400*/  IMAD.WIDE.U32 R224, R6.reuse, R224, c[0x0][0x188] ;  /* 0x0000620006e07625 */ /* 0x040fe200078e00e0 */
[----:B------:R-:W-:-:S04]  /*5410*/  IADD3 R6, R6, 0x20, RZ ;  /* 0x0000002006067810 */ /* 0x000fc80007ffe0ff */
[----:B------:R0:W-:Y:S03]  /*5420*/  STG.E.128 [R224.64], R200 ;  /* 0x000000c8e0007986 */ /* 0x0001e6000c101d04 */
.L_x_64901:
[----:B------:R-:W-:Y:S05]  /*5430*/  BSYNC B0 ;  /* 0x0000000000007941 */ /* 0x000fea0003800000 */
.L_x_64900:
        /* <DEDUP_REMOVED lines=30> */
.L_x_64913:
[----:B0-----:R-:W-:Y:S05]  /*5620*/  BSYNC B1 ;  /* 0x0000000000017941 */ /* 0x001fea0003800000 */
.L_x_64912:
[----:B------:R-:W-:Y:S01]  /*5630*/  BSSY B1, `(.L_x_64914) ;  /* 0x0000006000017945 */ /* 0x000fe20003800000 */
[----:B------:R-:W-:Y:S05]  /*5640*/  @!P3 BRA `(.L_x_64915) ;  /* 0x000000400000b947 */ /* 0x000fea0003800000 */
[----:B------:R-:W2:Y:S01]  /*5650*/  LDL R224, [R1+0x64] ;  /* 0x0000640001e07983 */ /* 0x000ea20000100800 */
[----:B-----5:R-:W-:-:S04]  /*5660*/  FMUL.FTZ R205, R141, c[0x0][0x1ec] ;  /* 0x00007b008dcd7a20 */ /* 0x020fc80000410000 */
[----:B--2---:R-:W-:-:S04]  /*5670*/  FMUL.FTZ R205, R224, R205 ;  /* 0x000000cde0cd7220 */ /* 0x004fc80000410000 */
[----:B------:R-:W-:Y:S02]  /*5680*/  @P2 FADD.FTZ R205, R137, R205 ;  /* 0x000000cd89cd2221 */ /* 0x000fe40000010000 */
.L_x_64915:
[----:B------:R-:W-:Y:S05]  /*5690*/  BSYNC B1 ;  /* 0x0000000000017941 */ /* 0x000fea0003800000 */
.L_x_64914:
[----:B------:R-:W-:Y:S01]  /*56a0*/  BSSY B1, `(.L_x_64916) ;  /* 0x0000006000017945 */ /* 0x000fe20003800000 */
[----:B------:R-:W-:Y:S05]  /*56b0*/  @!P3 BRA `(.L_x_64917) ;  /* 0x000000400000b947 */ /* 0x000fea0003800000 */
[----:B------:R-:W2:Y:S01]  /*56c0*/  LDL R224, [R1+0x68] ;  /* 0x0000680001e07983 */ /* 0x000ea20000100800 */
[----:B-----5:R-:W-:-:S04]  /*56d0*/  FMUL.FTZ R206, R142, c[0x0][0x1ec] ;  /* 0x00007b008ece7a20 */ /* 0x020fc80000410000 */
[----:B--2---:R-:W-:-:S04]  /*56e0*/  FMUL.FTZ R206, R224, R206 ;  /* 0x000000cee0ce7220 */ /* 0x004fc80000410000 */
[----:B------:R-:W-:Y:S02]  /*56f0*/  @P2 FADD.FTZ R206, R138, R206 ;  /* 0x000000ce8ace2221 */ /* 0x000fe40000010000 */
.L_x_64917:
[----:B------:R-:W-:Y:S05]  /*5700*/  BSYNC B1 ;  /* 0x0000000000017941 */ /* 0x000fea0003800000 */
.L_x_64916:
[----:B------:R-:W-:Y:S01]  /*5710*/  BSSY B1, `(.L_x_64918) ;  /* 0x0000006000017945 */ /* 0x000fe20003800000 */
[----:B------:R-:W-:Y:S05]  /*5720*/  @!P3 BRA `(.L_x_64919) ;  /* 0x000000400000b947 */ /* 0x000fea0003800000 */
[----:B------:R-:W2:Y:S01]  /*5730*/  LDL R224, [R1+0x6c] ;  /* 0x00006c0001e07983 */ /* 0x000ea20000100800 */
[----:B-----5:R-:W-:-:S04]  /*5740*/  FMUL.FTZ R207, R143, c[0x0][0x1ec] ;  /* 0x00007b008fcf7a20 */ /* 0x020fc80000410000 */
[----:B--2---:R-:W-:-:S04]  /*5750*/  FMUL.FTZ R207, R224, R207 ;  /* 0x000000cfe0cf7220 */ /* 0x004fc80000410000 */
[----:B------:R-:W-:Y:S02]  /*5760*/  @P2 FADD.FTZ R207, R139, R207 ;  /* 0x000000cf8bcf2221 */ /* 0x000fe40000010000 */
.L_x_64919:
[----:B------:R-:W-:Y:S05]  /*5770*/  BSYNC B1 ;  /* 0x0000000000017941 */ /* 0x000fea0003800000 */
.L_x_64918:
[----:B------:R-:W-:Y:S01]  /*5780*/  HFMA2.MMA R224, -RZ, RZ, 0, 9.5367431640625e-07 ;  /* 0x00000010ffe07435 */ /* 0x000fe200000001ff */
[----:B------:R-:W-:-:S09]  /*5790*/  IADD3 R7, R7, 0x20, RZ ;  /* 0x0000002007077810 */ /* 0x000fd20007ffe0ff */
[C---:B------:R-:W-:Y:S01]  /*57a0*/  IMAD.WIDE.U32 R224, R6.reuse, R224, c[0x0][0x188] ;  /* 0x0000620006e07625 */ /* 0x040fe200078e00e0 */
[----:B------:R-:W-:-:S04]  /*57b0*/  IADD3 R6, R6, 0x20, RZ ;  /* 0x0000002006067810 */ /* 0x000fc80007ffe0ff */
[----:B------:R0:W-:Y:S03]  /*57c0*/  STG.E.128 [R224.64], R204 ;  /* 0x000000cce0007986 */ /* 0x0001e6000c101d04 */
.L_x_64911:
[----:B------:R-:W-:Y:S05]  /*57d0*/  BSYNC B0 ;  /* 0x0000000000007941 */ /* 0x000fea0003800000 */
.L_x_64910:
        /* <DEDUP_REMOVED lines=30> */
.L_x_64923:
[----:B0-----:R-:W-:Y:S05]  /*59c0*/  BSYNC B1 ;  /* 0x0000000000017941 */ /* 0x001fea0003800000 */
.L_x_64922:
[----:B------:R-:W-:Y:S01]  /*59d0*/  BSSY B1, `(.L_x_64924) ;  /* 0x0000006000017945 */ /* 0x000fe20003800000 */
[----:B------:R-:W-:Y:S05]  /*59e0*/  @!P3 BRA `(.L_x_64925) ;  /* 0x000000400000b947 */ /* 0x000fea0003800000 */
[----:B------:R-:W2:Y:S01]  /*59f0*/  LDL R224, [R1+0x54] ;  /* 0x0000540001e07983 */ /* 0x000ea20000100800 */
[----:B-----5:R-:W-:-:S04]  /*5a00*/  FMUL.FTZ R209, R141, c[0x0][0x1ec] ;  /* 0x00007b008dd17a20 */ /* 0x020fc80000410000 */
[----:B--2---:R-:W-:-:S04]  /*5a10*/  FMUL.FTZ R209, R224, R209 ;  /* 0x000000d1e0d17220 */ /* 0x004fc80000410000 */
[----:B------:R-:W-:Y:S02]  /*5a20*/  @P2 FADD.FTZ R209, R137, R209 ;  /* 0x000000d189d12221 */ /* 0x000fe40000010000 */
.L_x_64925:
[----:B------:R-:W-:Y:S05]  /*5a30*/  BSYNC B1 ;  /* 0x0000000000017941 */ /* 0x000fea0003800000 */
.L_x_64924:
[----:B------:R-:W-:Y:S01]  /*5a40*/  BSSY B1, `(.L_x_64926) ;  /* 0x0000006000017945 */ /* 0x000fe20003800000 */
[----:B------:R-:W-:Y:S05]  /*5a50*/  @!P3 BRA `(.L_x_64927) ;  /* 0x000000400000b947 */ /* 0x000fea0003800000 */
[----:B------:R-:W2:Y:S01]  /*5a60*/  LDL R224, [R1+0x58] ;  /* 0x0000580001e07983 */ /* 0x000ea20000100800 */
[----:B-----5:R-:W-:-:S04]  /*5a70*/  FMUL.FTZ R210, R142, c[0x0][0x1ec] ;  /* 0x00007b008ed27a20 */ /* 0x020fc80000410000 */
[----:B--2---:R-:W-:-:S04]  /*5a80*/  FMUL.FTZ R210, R224, R210 ;  /* 0x000000d2e0d27220 */ /* 0x004fc80000410000 */
[----:B------:R-:W-:Y:S02]  /*5a90*/  @P2 FADD.FTZ R210, R138, R210 ;  /* 0x000000d28ad22221 */ /* 0x000fe40000010000 */
.L_x_64927:
[----:B------:R-:W-:Y:S05]  /*5aa0*/  BSYNC B1 ;  /* 0x0000000000017941 */ /* 0x000fea0003800000 */
.L_x_64926:
[----:B------:R-:W-:Y:S01]  /*5ab0*/  BSSY B1, `(.L_x_64928) ;  /* 0x0000006000017945 */ /* 0x000fe20003800000 */
[----:B------:R-:W-:Y:S05]  /*5ac0*/  @!P3 BRA `(.L_x_64929) ;  /* 0x000000400000b947 */ /* 0x000fea0003800000 */
[----:B------:R-:W2:Y:S01]  /*5ad0*/  LDL R224, [R1+0x5c] ;  /* 0x00005c0001e07983 */ /* 0x000ea20000100800 */
[----:B-----5:R-:W-:-:S04]  /*5ae0*/  FMUL.FTZ R211, R143, c[0x0][0x1ec] ;  /* 0x00007b008fd37a20 */ /* 0x020fc80000410000 */
[----:B--2---:R-:W-:-:S04]  /*5af0*/  FMUL.FTZ R211, R224, R211 ;  /* 0x000000d3e0d37220 */ /* 0x004fc80000410000 */
[----:B------:R-:W-:Y:S02]  /*5b00*/  @P2 FADD.FTZ R211, R139, R211 ;  /* 0x000000d38bd32221 */ /* 0x000fe40000010000 */
.L_x_64929:
[----:B------:R-:W-:Y:S05]  /*5b10*/  BSYNC B1 ;  /* 0x0000000000017941 */ /* 0x000fea0003800000 */
.L_x_64928:
[----:B------:R-:W-:Y:S01]  /*5b20*/  HFMA2.MMA R224, -RZ, RZ, 0, 9.5367431640625e-07 ;  /* 0x00000010ffe07435 */ /* 0x000fe200000001ff */
[----:B------:R-:W-:-:S09]  /*5b30*/  IADD3 R7, R7, 0x20, RZ ;  /* 0x0000002007077810 */ /* 0x000fd20007ffe0ff */
[C---:B------:R-:W-:Y:S01]  /*5b40*/  IMAD.WIDE.U32 R224, R6.reuse, R224, c[0x0][0x188] ;  /* 0x0000620006e07625 */ /* 0x040fe200078e00e0 */
[----:B------:R-:W-:-:S04]  /*5b50*/  IADD3 R6, R6, 0x20, RZ ;  /* 0x0000002006067810 */ /* 0x000fc80007ffe0ff */
[----:B------:R0:W-:Y:S03]  /*5b60*/  STG.E.128 [R224.64], R208 ;  /* 0x000000d0e0007986 */ /* 0x0001e6000c101d04 */
.L_x_64921:
[----:B------:R-:W-:Y:S05]  /*5b70*/  BSYNC B0 ;  /* 0x0000000000007941 */ /* 0x000fea0003800000 */
.L_x_64920:
        /* <DEDUP_REMOVED lines=30> */
.L_x_64933:
[----:B0-----:R-:W-:Y:S05]  /*5d60*/  BSYNC B1 ;  /* 0x0000000000017941 */ /* 0x001fea0003800000 */
.L_x_64932:
[----:B------:R-:W-:Y:S01]  /*5d70*/  BSSY B1, `(.L_x_64934) ;  /* 0x0000006000017945 */ /* 0x000fe20003800000 */
[----:B------:R-:W-:Y:S05]  /*5d80*/  @!P3 BRA `(.L_x_64935) ;  /* 0x000000400000b947 */ /* 0x000fea0003800000 */
[----:B------:R-:W2:Y:S01]  /*5d90*/  LDL R224, [R1+0x44] ;  /* 0x0000440001e07983 */ /* 0x000ea20000100800 */
[----:B-----5:R-:W-:-:S04]  /*5da0*/  FMUL.FTZ R213, R141, c[0x0][0x1ec] ;  /* 0x00007b008dd57a20 */ /* 0x020fc80000410000 */
[----:B--2---:R-:W-:-:S04]  /*5db0*/  FMUL.FTZ R213, R224, R213 ;  /* 0x000000d5e0d57220 */ /* 0x004fc80000410000 */
[----:B------:R-:W-:Y:S02]  /*5dc0*/  @P2 FADD.FTZ R213, R137, R213 ;  /* 0x000000d589d52221 */ /* 0x000fe40000010000 */
.L_x_64935:
[----:B------:R-:W-:Y:S05]  /*5dd0*/  BSYNC B1 ;  /* 0x0000000000017941 */ /* 0x000fea0003800000 */
.L_x_64934:
[----:B------:R-:W-:Y:S01]  /*5de0*/  BSSY B1, `(.L_x_64936) ;  /* 0x0000006000017945 */ /* 0x000fe20003800000 */
[----:B------:R-:W-:Y:S05]  /*5df0*/  @!P3 BRA `(.L_x_64937) ;  /* 0x000000400000b947 */ /* 0x000fea0003800000 */
[----:B------:R-:W2:Y:S01]  /*5e00*/  LDL R224, [R1+0x48] ;  /* 0x0000480001e07983 */ /* 0x000ea20000100800 */
[----:B-----5:R-:W-:-:S04]  /*5e10*/  FMUL.FTZ R214, R142, c[0x0][0x1ec] ;  /* 0x00007b008ed67a20 */ /* 0x020fc80000410000 */
[----:B--2---:R-:W-:-:S04]  /*5e20*/  FMUL.FTZ R214, R224, R214 ;  /* 0x000000d6e0d67220 */ /* 0x004fc80000410000 */
[----:B------:R-:W-:Y:S02]  /*5e30*/  @P2 FADD.FTZ R214, R138, R214 ;  /* 0x000000d68ad62221 */ /* 0x000fe40000010000 */
.L_x_64937:
[----:B------:R-:W-:Y:S05]  /*5e40*/  BSYNC B1 ;  /* 0x0000000000017941 */ /* 0x000fea0003800000 */
.L_x_64936:
[----:B------:R-:W-:Y:S01]  /*5e50*/  BSSY B1, `(.L_x_64938) ;  /* 0x0000006000017945 */ /* 0x000fe20003800000 */
[----:B------:R-:W-:Y:S05]  /*5e60*/  @!P3 BRA `(.L_x_64939) ;  /* 0x000000400000b947 */ /* 0x000fea0003800000 */
[----:B------:R-:W2:Y:S01]  /*5e70*/  LDL R224, [R1+0x4c] ;  /* 0x00004c0001e07983 */ /* 0x000ea20000100800 */
[----:B-----5:R-:W-:-:S04]  /*5e80*/  FMUL.FTZ R215, R143, c[0x0][0x1ec] ;  /* 0x00007b008fd77a20 */ /* 0x020fc80000410000 */
[----:B--2---:R-:W-:-:S04]  /*5e90*/  FMUL.FTZ R215, R224, R215 ;  /* 0x000000d7e0d77220 */ /* 0x004fc80000410000 */
[----:B------:R-:W-:Y:S02]  /*5ea0*/  @P2 FADD.FTZ R215, R139, R215 ;  /* 0x000000d78bd72221 */ /* 0x000fe40000010000 */
.L_x_64939:
[----:B------:R-:W-:Y:S05]  /*5eb0*/  BSYNC B1 ;  /* 0x0000000000017941 */ /* 0x000fea0003800000 */
.L_x_64938:
[----:B------:R-:W-:Y:S01]  /*5ec0*/  HFMA2.MMA R224, -RZ, RZ, 0, 9.5367431640625e-07 ;  /* 0x00000010ffe07435 */ /* 0x000fe200000001ff */
[----:B------:R-:W-:-:S09]  /*5ed0*/  IADD3 R7, R7, 0x20, RZ ;  /* 0x0000002007077810 */ /* 0x000fd20007ffe0ff */
[C---:B------:R-:W-:Y:S01]  /*5ee0*/  IMAD.WIDE.U32 R224, R6.reuse, R224, c[0x0][0x188] ;  /* 0x0000620006e07625 */ /* 0x040fe200078e00e0 */
[----:B------:R-:W-:-:S04]  /*5ef0*/  IADD3 R6, R6, 0x20, RZ ;  /* 0x0000002006067810 */ /* 0x000fc80007ffe0ff */
[----:B------:R0:W-:Y:S03]  /*5f00*/  STG.E.128 [R224.64], R212 ;  /* 0x000000d4e0007986 */ /* 0x0001e6000c101d04 */
.L_x_64931:
[----:B------:R-:W-:Y:S05]  /*5f10*/  BSYNC B0 ;  /* 0x0000000000007941 */ /* 0x000fea0003800000 */
.L_x_64930:
        /* <DEDUP_REMOVED lines=30> */
.L_x_64943:
[----:B0-----:R-:W-:Y:S05]  /*6100*/  BSYNC B1 ;  /* 0x0000000000017941 */ /* 0x001fea0003800000 */
.L_x_64942:
[----:B------:R-:W-:Y:S01]  /*6110*/  BSSY B1, `(.L_x_64944) ;  /* 0x0000006000017945 */ /* 0x000fe20003800000 */
[----:B------:R-:W-:Y:S05]  /*6120*/  @!P3 BRA `(.L_x_64945) ;  /* 0x000000400000b947 */ /* 0x000fea0003800000 */
[----:B------:R-:W2:Y:S01]  /*6130*/  LDL R224, [R1+0x34] ;  /* 0x0000340001e07983 */ /* 0x000ea20000100800 */
[----:B-----5:R-:W-:-:S04]  /*6140*/  FMUL.FTZ R217, R141, c[0x0][0x1ec] ;  /* 0x00007b008dd97a20 */ /* 0x020fc80000410000 */
[----:B--2---:R-:W-:-:S04]  /*6150*/  FMUL.FTZ R217, R224, R217 ;  /* 0x000000d9e0d97220 */ /* 0x004fc80000410000 */
[----:B------:R-:W-:Y:S02]  /*6160*/  @P2 FADD.FTZ R217, R137, R217 ;  /* 0x000000d989d92221 */ /* 0x000fe40000010000 */
.L_x_64945:
[----:B------:R-:W-:Y:S05]  /*6170*/  BSYNC B1 ;  /* 0x0000000000017941 */ /* 0x000fea0003800000 */
.L_x_64944:
[----:B------:R-:W-:Y:S01]  /*6180*/  BSSY B1, `(.L_x_64946) ;  /* 0x0000006000017945 */ /* 0x000fe20003800000 */
[----:B------:R-:W-:Y:S05]  /*6190*/  @!P3 BRA `(.L_x_64947) ;  /* 0x000000400000b947 */ /* 0x000fea0003800000 */
[----:B------:R-:W2:Y:S01]  /*61a0*/  LDL R224, [R1+0x38] ;  /* 0x0000380001e07983 */ /* 0x000ea20000100800 */
[----:B-----5:R-:W-:-:S04]  /*61b0*/  FMUL.FTZ R218, R142, c[0x0][0x1ec] ;  /* 0x00007b008eda7a20 */ /* 0x020fc80000410000 */
[----:B--2---:R-:W-:-:S04]  /*61c0*/  FMUL.FTZ R218, R224, R218 ;  /* 0x000000dae0da7220 */ /* 0x004fc80000410000 */
[----:B------:R-:W-:Y:S02]  /*61d0*/  @P2 FADD.FTZ R218, R138, R218 ;  /* 0x000000da8ada2221 */ /* 0x000fe40000010000 */
.L_x_64947:
[----:B------:R-:W-:Y:S05]  /*61e0*/  BSYNC B1 ;  /* 0x0000000000017941 */ /* 0x000fea0003800000 */
.L_x_64946:
[----:B------:R-:W-:Y:S01]  /*61f0*/  BSSY B1, `(.L_x_64948) ;  /* 0x0000006000017945 */ /* 0x000fe20003800000 */
[----:B------:R-:W-:Y:S05]  /*6200*/  @!P3 BRA `(.L_x_64949) ;  /* 0x000000400000b947 */ /* 0x000fea0003800000 */
[----:B------:R-:W2:Y:S01]  /*6210*/  LDL R224, [R1+0x3c] ;  /* 0x00003c0001e07983 */ /* 0x000ea20000100800 */
[----:B-----5:R-:W-:-:S04]  /*6220*/  FMUL.FTZ R219, R143, c[0x0][0x1ec] ;  /* 0x00007b008fdb7a20 */ /* 0x020fc80000410000 */
[----:B--2---:R-:W-:-:S04]  /*6230*/  FMUL.FTZ R219, R224, R219 ;  /* 0x000000dbe0db7220 */ /* 0x004fc80000410000 */
[----:B------:R-:W-:Y:S02]  /*6240*/  @P2 FADD.FTZ R219, R139, R219 ;  /* 0x000000db8bdb2221 */ /* 0x000fe40000010000 */
.L_x_64949:
[----:B------:R-:W-:Y:S05]  /*6250*/  BSYNC B1 ;  /* 0x0000000000017941 */ /* 0x000fea0003800000 */
.L_x_64948:
[----:B------:R-:W-:Y:S01]  /*6260*/  HFMA2.MMA R224, -RZ, RZ, 0, 9.5367431640625e-07 ;  /* 0x00000010ffe07435 */ /* 0x000fe200000001ff */
[----:B------:R-:W-:-:S09]  /*6270*/  IADD3 R7, R7, 0x20, RZ ;  /* 0x0000002007077810 */ /* 0x000fd20007ffe0ff */
[C---:B------:R-:W-:Y:S01]  /*6280*/  IMAD.WIDE.U32 R224, R6.reuse, R224, c[0x0][0x188] ;  /* 0x0000620006e07625 */ /* 0x040fe200078e00e0 */
[----:B------:R-:W-:-:S04]  /*6290*/  IADD3 R6, R6, 0x20, RZ ;  /* 0x0000002006067810 */ /* 0x000fc80007ffe0ff */
[----:B------:R0:W-:Y:S03]  /*62a0*/  STG.E.128 [R224.64], R216 ;  /* 0x000000d8e0007986 */ /* 0x0001e6000c101d04 */
.L_x_64941:
[----:B------:R-:W-:Y:S05]  /*62b0*/  BSYNC B0 ;  /* 0x0000000000007941 */ /* 0x000fea0003800000 */
.L_x_64940:
[----:B------:R-:W-:Y:S01]  /*62c0*/  ISETP.GE.U32.AND P2, PT, R0, 0x280, PT ;  /* 0x000002800000780c */ /* 0x000fe20003f46070 */
[----:B------:R-:W-:-:S12]  /*62d0*/  BSSY B0, `(.L_x_64950) ;  /* 0x0000036000007945 */ /* 0x000fd80003800000 */
[----:B------:R-:W-:Y:S05]  /*62e0*/  @!P2 BRA `(.L_x_64951) ;  /* 0x000003400000a947 */ /* 0x000fea0003800000 */
[----:B------:R-:W-:-:S05]  /*62f0*/  @P1 MOV R220, 0x10 ;  /* 0x0000001000dc1802 */ /* 0x000fca0000000f00 */
[----:B------:R-:W-:-:S05]  /*6300*/  @P1 IMAD.WIDE.U32 R220, R7, R220, c[0x0][0x170] ;  /* 0x00005c0007dc1625 */ /* 0x000fca00078e00dc */
[----:B0----5:R0:W5:Y:S01]  /*6310*/  @P1 LDG.E.128 R140, [R220.64] ;  /* 0x00000004dc8c1981 */ /* 0x021162000c1e1d00 */
[----:B------:R-:W-:-:S04]  /*6320*/  ISETP.NE.U32.AND P1, PT, RZ, c[0x0][0x180], PT ;  /* 0x00006000ff007a0c */ /* 0x000fc80003f25070 */
[----:B------:R-:W-:-:S13]  /*6330*/  ISETP.NE.AND.EX P1, PT, RZ, c[0x0][0x184], PT, P1 ;  /* 0x00006100ff007a0c */ /* 0x000fda0003f25310 */
[----:B------:R-:W-:-:S05]  /*6340*/  @P1 MOV R7, 0x10 ;  /* 0x0000001000071802 */ /* 0x000fca0000000f00 */
[----:B0-----:R-:W-:-:S05]  /*6350*/  @P1 IMAD.WIDE.U32 R220, R6, R7, c[0x0][0x180] ;  /* 0x0000600006dc1625 */ /* 0x001fca00078e0007 */
        /* <DEDUP_REMOVED lines=16> */
[----:B-1----:R-:W2:Y:S01]  /*6460*/  LDL R224, [R1+0x10] ;  /* 0x0000100001e07983 */ /* 0x002ea20000100800 */
[----:B-----5:R-:W-:-:S04]  /*6470*/  FMUL.FTZ R5, R140, c[0x0][0x1ec] ;  /* 0x00007b008c057a20 */ /* 0x020fc80000410000 */
[----:B--2---:R-:W-:-:S04]  /*6480*/  FMUL.FTZ R220, R224, R5 ;  /* 0x00000005e0dc7220 */ /* 0x004fc80000410000 */
[----:B------:R-:W-:Y:S02]  /*6490*/  @P1 FADD.FTZ R220, R136, R220 ;  /* 0x000000dc88dc1221 */ /* 0x000fe40000010000 */
.L_x_64953:
[----:B------:R-:W-:Y:S05]  /*64a0*/  BSYNC B1 ;  /* 0x0000000000017941 */ /* 0x000fea0003800000 */
.L_x_64952:
[----:B------:R-:W-:Y:S01]  /*64b0*/  BSSY B1, `(.L_x_64954) ;  /* 0x0000006000017945 */ /* 0x000fe20003800000 */
[----:B------:R-:W-:Y:S05]  /*64c0*/  @!P2 BRA `(.L_x_64955) ;  /* 0x000000400000a947 */ /* 0x000fea0003800000 */
[----:B------:R-:W2:Y:S01]  /*64d0*/  LDL R7, [R1+0x14] ;  /* 0x0000140001077983 */ /* 0x000ea20000100800 */
[----:B-----5:R-:W-:-:S04]  /*64e0*/  FMUL.FTZ R5, R141, c[0x0][0x1ec] ;  /* 0x00007b008d057a20 */ /* 0x020fc80000410000 */
[----:B--2---:R-:W-:-:S04]  /*64f0*/  FMUL.FTZ R221, R7, R5 ;  /* 0x0000000507dd7220 */ /* 0x004fc80000410000 */
[----:B------:R-:W-:Y:S02]  /*6500*/  @P1 FADD.FTZ R221, R137, R221 ;  /* 0x000000dd89dd1221 */ /* 0x000fe40000010000 */
.L_x_64955:
[----:B------:R-:W-:Y:S05]  /*6510*/  BSYNC B1 ;  /* 0x0000000000017941 */ /* 0x000fea0003800000 */
.L_x_64954:
[----:B------:R-:W-:Y:S01]  /*6520*/  BSSY B1, `(.L_x_64956) ;  /* 0x0000006000017945 */ /* 0x000fe20003800000 */
[----:B------:R-:W-:Y:S05]  /*6530*/  @!P2 BRA `(.L_x_64957) ;  /* 0x000000400000a947 */ /* 0x000fea0003800000 */
[----:B------:R-:W2:Y:S01]  /*6540*/  LDL R7, [R1+0x18] ;  /* 0x0000180001077983 */ /* 0x000ea20000100800 */
[----:B-----5:R-:W-:-:S04]  /*6550*/  FMUL.FTZ R5, R142, c[0x0][0x1ec] ;  /* 0x00007b008e057a20 */ /* 0x020fc80000410000 */
[----:B--2---:R-:W-:-:S04]  /*6560*/  FMUL.FTZ R222, R7, R5 ;  /* 0x0000000507de7220 */ /* 0x004fc80000410000 */
[----:B------:R-:W-:Y:S02]  /*6570*/  @P1 FADD.FTZ R222, R138, R222 ;  /* 0x000000de8ade1221 */ /* 0x000fe40000010000 */
.L_x_64957:
[----:B------:R-:W-:Y:S05]  /*6580*/  BSYNC B1 ;  /* 0x0000000000017941 */ /* 0x000fea0003800000 */
.L_x_64956:
[----:B------:R-:W-:Y:S01]  /*6590*/  BSSY B1, `(.L_x_64958) ;  /* 0x0000006000017945 */ /* 0x000fe20003800000 */
[----:B------:R-:W-:Y:S05]  /*65a0*/  @!P2 BRA `(.L_x_64959) ;  /* 0x000000400000a947 */ /* 0x000fea0003800000 */
[----:B------:R-:W2:Y:S01]  /*65b0*/  LDL R7, [R1+0x1c] ;  /* 0x00001c0001077983 */ /* 0x000ea20000100800 */
[----:B-----5:R-:W-:-:S04]  /*65c0*/  FMUL.FTZ R5, R143, c[0x0][0x1ec] ;  /* 0x00007b008f057a20 */ /* 0x020fc80000410000 */
[----:B--2---:R-:W-:-:S04]  /*65d0*/  FMUL.FTZ R223, R7, R5 ;  /* 0x0000000507df7220 */ /* 0x004fc80000410000 */
[----:B------:R-:W-:Y:S02]  /*65e0*/  @P1 FADD.FTZ R223, R139, R223 ;  /* 0x000000df8bdf1221 */ /* 0x000fe40000010000 */
.L_x_64959:
[----:B------:R-:W-:Y:S05]  /*65f0*/  BSYNC B1 ;  /* 0x0000000000017941 */ /* 0x000fea0003800000 */
.L_x_64958:
[----:B------:R-:W-:-:S10]  /*6600*/  HFMA2.MMA R7, -RZ, RZ, 0, 9.5367431640625e-07 ;  /* 0x00000010ff077435 */ /* 0x000fd400000001ff */
[----:B------:R-:W-:-:S05]  /*6610*/  IMAD.WIDE.U32 R6, R6, R7, c[0x0][0x188] ;  /* 0x0000620006067625 */ /* 0x000fca00078e0007 */
[----:B------:R0:W-:Y:S02]  /*6620*/  STG.E.128 [R6.64], R220 ;  /* 0x000000dc06007986 */ /* 0x0001e4000c101d04 */
.L_x_64951:
[----:B------:R-:W-:Y:S05]  /*6630*/  BSYNC B0 ;  /* 0x0000000000007941 */ /* 0x000fea0003800000 */
.L_x_64950:
        /* <DEDUP_REMOVED lines=15> */
[----:B0-----:R-:W-:Y:S01]  /*6730*/  FADD.FTZ R6, R148, R5 ;  /* 0x0000000594067221 */ /* 0x001fe20000010000 */
        /* <DEDUP_REMOVED lines=118> */
.L_x_65004:
        /* <DEDUP_REMOVED lines=17> */
[--C-:B-1----:R-:W-:Y:S02]  /*6fb0*/  FADD.FTZ R224, R149, -R5.reuse ;  /* 0x8000000595e07221 */ /* 0x102fe40000010000 */
        /* <DEDUP_REMOVED lines=179> */
.L_x_65005:
        /* <DEDUP_REMOVED lines=47> */
.L_x_64965:
[----:B------:R-:W-:Y:S05]  /*7de0*/  BSYNC B1 ;  /* 0x0000000000017941 */ /* 0x000fea0003800000 */
.L_x_64964:
        /* <DEDUP_REMOVED lines=24> */
.L_x_64967:
[----:B------:R-:W-:Y:S05]  /*7f70*/  BSYNC B1 ;  /* 0x0000000000017941 */ /* 0x000fea0003800000 */
.L_x_64966:
        /* <DEDUP_REMOVED lines=20> */
.L_x_64969:
[----:B------:R-:W-:Y:S05]  /*80c0*/  BSYNC B1 ;  /* 0x0000000000017941 */ /* 0x000fea0003800000 */
.L_x_64968:
        /* <DEDUP_REMOVED lines=20> */
.L_x_64971:
[----:B------:R-:W-:Y:S05]  /*8210*/  BSYNC B1 ;  /* 0x0000000000017941 */ /* 0x000fea0003800000 */
.L_x_64970:
        /* <DEDUP_REMOVED lines=20> */
.L_x_64973:
[----:B------:R-:W-:Y:S05]  /*8360*/  BSYNC B1 ;  /* 0x0000000000017941 */ /* 0x000fea0003800000 */
.L_x_64972:
        /* <DEDUP_REMOVED lines=20> */
.L_x_64975:
[----:B------:R-:W-:Y:S05]  /*84b0*/  BSYNC B1 ;  /* 0x0000000000017941 */ /* 0x000fea0003800000 */
.L_x_64974:
        /* <DEDUP_REMOVED lines=20> */
.L_x_64977:
[----:B------:R-:W-:Y:S05]  /*8600*/  BSYNC B1 ;  /* 0x0000000000017941 */ /* 0x000fea0003800000 */
.L_x_64976:
        /* <DEDUP_REMOVED lines=20> */
.L_x_64979:
[----:B------:R-:W-:Y:S05]  /*8750*/  BSYNC B1 ;  /* 0x0000000000017941 */ /* 0x000fea0003800000 */
.L_x_64978:
        /* <DEDUP_REMOVED lines=20> */
.L_x_64981:
[----:B------:R-:W-:Y:S05]  /*88a0*/  BSYNC B1 ;  /* 0x0000000000017941 */ /* 0x000fea0003800000 */
.L_x_64980:
        /* <DEDUP_REMOVED lines=20> */
.L_x_64983:
[----:B------:R-:W-:Y:S05]  /*89f0*/  BSYNC B1 ;  /* 0x0000000000017941 */ /* 0x000fea0003800000 */
.L_x_64982:
        /* <DEDUP_REMOVED lines=20> */
.L_x_64985:
[----:B------:R-:W-:Y:S05]  /*8b40*/  BSYNC B1 ;  /* 0x0000000000017941 */ /* 0x000fea0003800000 */
.L_x_64984:
        /* <DEDUP_REMOVED lines=20> */
.L_x_64987:
[----:B------:R-:W-:Y:S05]  /*8c90*/  BSYNC B1 ;  /* 0x0000000000017941 */ /* 0x000fea0003800000 */
.L_x_64986:
        /* <DEDUP_REMOVED lines=20> */
.L_x_64989:
[----:B------:R-:W-:Y:S05]  /*8de0*/  BSYNC B1 ;  /* 0x0000000000017941 */ /* 0x000fea0003800000 */
.L_x_64988:
        /* <DEDUP_REMOVED lines=20> */
.L_x_64991:
[----:B------:R-:W-:Y:S05]  /*8f30*/  BSYNC B1 ;  /* 0x0000000000017941 */ /* 0x000fea0003800000 */
.L_x_64990:
        /* <DEDUP_REMOVED lines=20> */
.L_x_64993:
[----:B------:R-:W-:Y:S05]  /*9080*/  BSYNC B1 ;  /* 0x0000000000017941 */ /* 0x000fea0003800000 */
.L_x_64992:
        /* <DEDUP_REMOVED lines=20> */
.L_x_64995:
[----:B------:R-:W-:Y:S05]  /*91d0*/  BSYNC B1 ;  /* 0x0000000000017941 */ /* 0x000fea0003800000 */
.L_x_64994:
        /* <DEDUP_REMOVED lines=20> */
.L_x_64997:
[----:B------:R-:W-:Y:S05]  /*9320*/  BSYNC B1 ;  /* 0x0000000000017941 */ /* 0x000fea0003800000 */
.L_x_64996:
        /* <DEDUP_REMOVED lines=20> */
.L_x_64999:
[----:B------:R-:W-:Y:S05]  /*9470*/  BSYNC B1 ;  /* 0x0000000000017941 */ /* 0x000fea0003800000 */
.L_x_64998:
        /* <DEDUP_REMOVED lines=20> */
.L_x_65001:
[----:B------:R-:W-:Y:S05]  /*95c0*/  BSYNC B1 ;  /* 0x0000000000017941 */ /* 0x000fea0003800000 */
.L_x_65000:
        /* <DEDUP_REMOVED lines=22> */
.L_x_64963:
[----:B------:R-:W-:Y:S05]  /*9730*/  BSYNC B0 ;  /* 0x0000000000007941 */ /* 0x000fea0003800000 */
.L_x_64962:
[----:B------:R-:W-:-:S04]  /*9740*/  MOV R5, c[0x0][0x160] ;  /* 0x0000580000057a02 */ /* 0x000fc80000000f00 */
[----:B------:R-:W-:-:S04]  /*9750*/  LEA R3, R5, R3, 0x2 ;  /* 0x0000000305037211 */ /* 0x000fc800078e10ff */
[----:B------:R-:W-:-:S13]  /*9760*/  ISETP.GE.AND P1, PT, R3, c[0x0][0x164], PT ;  /* 0x0000590003007a0c */ /* 0x000fda0003f26270 */
[----:B0-----:R-:W-:Y:S01]  /*9770*/  @P1 CALL.REL.NOINC `(.L_x_65002) ;  /* 0x0000001000001944 */ /* 0x001fe20003c00000 */
[----:B------:R-:W-:Y:S05]  /*9780*/  BRA `(.L_x_65003) ;  /* 0xffff853000007947 */ /* 0x000fea000383ffff */
.L_x_65002:
[----:B------:R-:W-:Y:S05]  /*9790*/  EXIT ;  /* 0x000000000000794d */ /* 0x000fea0003800000 */
.L_x_64960:
[----:B------:R-:W-:Y:S01]  /*97a0*/  HFMA2.MMA R7, -RZ, RZ, 0, 5.9604644775390625e-08 ;  /* 0x00000001ff077435 */ /* 0x000fe200000001ff */
[----:B-1----:R-:W-:Y:S02]  /*97b0*/  MOV R225, R5 ;  /* 0x0000000500e17202 */ /* 0x002fe40000000f00 */
[----:B------:R-:W-:Y:S02]  /*97c0*/  MOV R246, 0x1f ;  /* 0x0000001f00f67802 */ /* 0x000fe40000000f00 */
[----:B------:R-:W-:Y:S02]  /*97d0*/  MOV R224, 0xffffffff ;  /* 0xffffffff00e07802 */ /* 0x000fe40000000f00 */
[----:B------:R-:W-:Y:S02]  /*97e0*/  MOV R6, 0x9800 ;  /* 0x0000980000067802 */ /* 0x000fe40000000f00 */
[----:B-----5:R-:W-:Y:S05]  /*97f0*/  CALL.REL.NOINC `($__internal_150_$__cuda_sm70_shflsync_bfly_p) ;  /* 0x00000ef000007944 */ /* 0x020fea0003c00000 */
[----:B-1----:R-:W-:Y:S01]  /*9800*/  MOV R6, R224 ;  /* 0x000000e000067202 */ /* 0x002fe20000000f00 */
[----:B------:R-:W-:Y:S05]  /*9810*/  BRA `(.L_x_65004) ;  /* 0xffffd68000007947 */ /* 0x000fea000383ffff */
.L_x_64961:
[----:B------:R-:W-:Y:S01]  /*9820*/  HFMA2.MMA R7, -RZ, RZ, 0, 1.1920928955078125e-07 ;  /* 0x00000002ff077435 */ /* 0x000fe200000001ff */
[----:B-1----:R-:W-:Y:S02]  /*9830*/  MOV R225, R5 ;  /* 0x0000000500e17202 */ /* 0x002fe40000000f00 */
[----:B------:R-:W-:-:S02]  /*9840*/  MOV R246, 0x1f ;  /* 0x0000001f00f67802 */ /* 0x000fc40000000f00 */
[----:B------:R-:W-:Y:S02]  /*9850*/  MOV R224, 0xffffffff ;  /* 0xffffffff00e07802 */ /* 0x000fe40000000f00 */
[----:B------:R-:W-:Y:S02]  /*9860*/  MOV R6, 0x9880 ;  /* 0x0000988000067802 */ /* 0x000fe40000000f00 */
[----:B-----5:R-:W-:Y:S05]  /*9870*/  CALL.REL.NOINC `($__internal_150_$__cuda_sm70_shflsync_bfly_p) ;  /* 0x00000e7000007944 */ /* 0x020fea0003c00000 */
[----:B-1----:R-:W-:Y:S01]  /*9880*/  FADD.FTZ R5, R5, R224 ;  /* 0x000000e005057221 */ /* 0x002fe20000010000 */
[----:B------:R-:W-:Y:S01]  /*9890*/  HFMA2.MMA R7, -RZ, RZ, 0, 2.384185791015625e-07 ;  /* 0x00000004ff077435 */ /* 0x000fe200000001ff */
[----:B------:R-:W-:Y:S02]  /*98a0*/  MOV R246, 0x1f ;  /* 0x0000001f00f67802 */ /* 0x000fe40000000f00 */
[----:B------:R-:W-:Y:S02]  /*98b0*/  MOV R224, 0xffffffff ;  /* 0xffffffff00e07802 */ /* 0x000fe40000000f00 */
[----:B------:R-:W-:Y:S02]  /*98c0*/  MOV R225, R5 ;  /* 0x0000000500e17202 */ /* 0x000fe40000000f00 */
[----:B------:R-:W-:-:S02]  /*98d0*/  MOV R6, 0x98f0 ;  /* 0x000098f000067802 */ /* 0x000fc40000000f00 */
[----:B------:R-:W-:Y:S05]  /*98e0*/  CALL.REL.NOINC `($__internal_150_$__cuda_sm70_shflsync_bfly_p) ;  /* 0x00000e0000007944 */ /* 0x000fea0003c00000 */
[----:B-1----:R-:W-:Y:S01]  /*98f0*/  FADD.FTZ R5, R5, R224 ;  /* 0x000000e005057221 */ /* 0x002fe20000010000 */
[----:B------:R-:W-:Y:S01]  /*9900*/  HFMA2.MMA R7, -RZ, RZ, 0, 4.76837158203125e-07 ;  /* 0x00000008ff077435 */ /* 0x000fe200000001ff */
[----:B------:R-:W-:-:S02]  /*9910*/  MOV R246, 0x1f ;  /* 0x0000001f00f67802 */ /* 0x000fc40000000f00 */
[----:B------:R-:W-:Y:S02]  /*9920*/  MOV R224, 0xffffffff ;  /* 0xffffffff00e07802 */ /* 0x000fe40000000f00 */
[----:B------:R-:W-:Y:S02]  /*9930*/  MOV R225, R5 ;  /* 0x0000000500e17202 */ /* 0x000fe40000000f00 */
[----:B------:R-:W-:Y:S02]  /*9940*/  MOV R6, 0x9960 ;  /* 0x0000996000067802 */ /* 0x000fe40000000f00 */
[----:B------:R-:W-:Y:S05]  /*9950*/  CALL.REL.NOINC `($__internal_150_$__cuda_sm70_shflsync_bfly_p) ;  /* 0x00000d9000007944 */ /* 0x000fea0003c00000 */
[----:B-1----:R-:W-:Y:S01]  /*9960*/  FADD.FTZ R5, R5, R224 ;  /* 0x000000e005057221 */ /* 0x002fe20000010000 */
[----:B------:R-:W-:Y:S01]  /*9970*/  HFMA2.MMA R7, -RZ, RZ, 0, 9.5367431640625e-07 ;  /* 0x00000010ff077435 */ /* 0x000fe200000001ff */
[----:B------:R-:W-:Y:S02]  /*9980*/  MOV R246, 0x1f ;  /* 0x0000001f00f67802 */ /* 0x000fe40000000f00 */
[----:B------:R-:W-:Y:S02]  /*9990*/  MOV R224, 0xffffffff ;  /* 0xffffffff00e07802 */ /* 0x000fe40000000f00 */
[----:B------:R-:W-:-:S02]  /*99a0*/  MOV R225, R5 ;  /* 0x0000000500e17202 */ /* 0x000fc40000000f00 */
[----:B------:R-:W-:Y:S02]  /*99b0*/  MOV R6, 0x99d0 ;  /* 0x000099d000067802 */ /* 0x000fe40000000f00 */
[----:B------:R-:W-:Y:S05]  /*99c0*/  CALL.REL.NOINC `($__internal_150_$__cuda_sm70_shflsync_bfly_p) ;  /* 0x00000d2000007944 */ /* 0x000fea0003c00000 */
        /* <DEDUP_REMOVED lines=183> */
[----:B------:R-:W-:Y:S05]  /*a540*/  CALL.REL.NOINC `($__internal_150_$__cuda_sm70_shflsync_bfly_p) ;  /* 0x000001a000007944 */ /* 0x000fea0003c00000 */
[----:B------:R-:W-:Y:S01]  /*a550*/  HFMA2.MMA R7, -RZ, RZ, 0, 1.1920928955078125e-07 ;  /* 0x00000002ff077435 */ /* 0x000fe200000001ff */
[----:B-1----:R-:W-:Y:S01]  /*a560*/  FADD.FTZ R225, R225, R224 ;  /* 0x000000e0e1e17221 */ /* 0x002fe20000010000 */
[----:B------:R-:W-:Y:S02]  /*a570*/  MOV R246, 0x1f ;  /* 0x0000001f00f67802 */ /* 0x000fe40000000f00 */
[----:B------:R-:W-:Y:S02]  /*a580*/  MOV R224, 0xffffffff ;  /* 0xffffffff00e07802 */ /* 0x000fe40000000f00 */
[----:B------:R-:W-:Y:S02]  /*a590*/  MOV R6, 0xa5b0 ;  /* 0x0000a5b000067802 */ /* 0x000fe40000000f00 */
[----:B------:R-:W-:Y:S05]  /*a5a0*/  CALL.REL.NOINC `($__internal_150_$__cuda_sm70_shflsync_bfly_p) ;  /* 0x0000014000007944 */ /* 0x000fea0003c00000 */
[----:B------:R-:W-:Y:S01]  /*a5b0*/  HFMA2.MMA R7, -RZ, RZ, 0, 2.384185791015625e-07 ;  /* 0x00000004ff077435 */ /* 0x000fe200000001ff */
[----:B-1----:R-:W-:Y:S01]  /*a5c0*/  FADD.FTZ R225, R225, R224 ;  /* 0x000000e0e1e17221 */ /* 0x002fe20000010000 */
[----:B------:R-:W-:-:S02]  /*a5d0*/  MOV R246, 0x1f ;  /* 0x0000001f00f67802 */ /* 0x000fc40000000f00 */
[----:B------:R-:W-:Y:S02]  /*a5e0*/  MOV R224, 0xffffffff ;  /* 0xffffffff00e07802 */ /* 0x000fe40000000f00 */
[----:B------:R-:W-:Y:S02]  /*a5f0*/  MOV R6, 0xa610 ;  /* 0x0000a61000067802 */ /* 0x000fe40000000f00 */
[----:B------:R-:W-:Y:S05]  /*a600*/  CALL.REL.NOINC `($__internal_150_$__cuda_sm70_shflsync_bfly_p) ;  /* 0x000000e000007944 */ /* 0x000fea0003c00000 */
[----:B------:R-:W-:Y:S01]  /*a610*/  HFMA2.MMA R7, -RZ, RZ, 0, 4.76837158203125e-07 ;  /* 0x00000008ff077435 */ /* 0x000fe200000001ff */
[----:B-1----:R-:W-:Y:S01]  /*a620*/  FADD.FTZ R225, R225, R224 ;  /* 0x000000e0e1e17221 */ /* 0x002fe20000010000 */
[----:B------:R-:W-:Y:S02]  /*a630*/  MOV R246, 0x1f ;  /* 0x0000001f00f67802 */ /* 0x000fe40000000f00 */
[----:B------:R-:W-:Y:S02]  /*a640*/  MOV R224, 0xffffffff ;  /* 0xffffffff00e07802 */ /* 0x000fe40000000f00 */
[----:B------:R-:W-:Y:S02]  /*a650*/  MOV R6, 0xa670 ;  /* 0x0000a67000067802 */ /* 0x000fe40000000f00 */
[----:B------:R-:W-:Y:S05]  /*a660*/  CALL.REL.NOINC `($__internal_150_$__cuda_sm70_shflsync_bfly_p) ;  /* 0x0000008000007944 */ /* 0x000fea0003c00000 */
[----:B------:R-:W-:Y:S01]  /*a670*/  HFMA2.MMA R7, -RZ, RZ, 0, 9.5367431640625e-07 ;  /* 0x00000010ff077435 */ /* 0x000fe200000001ff */
[----:B-1----:R-:W-:Y:S01]  /*a680*/  FADD.FTZ R225, R225, R224 ;  /* 0x000000e0e1e17221 */ /* 0x002fe20000010000 */
[----:B------:R-:W-:-:S02]  /*a690*/  MOV R246, 0x1f ;  /* 0x0000001f00f67802 */ /* 0x000fc40000000f00 */
[----:B------:R-:W-:Y:S02]  /*a6a0*/  MOV R224, 0xffffffff ;  /* 0xffffffff00e07802 */ /* 0x000fe40000000f00 */
[----:B------:R-:W-:Y:S02]  /*a6b0*/  MOV R6, 0xa6d0 ;  /* 0x0000a6d000067802 */ /* 0x000fe40000000f00 */
[----:B------:R-:W-:Y:S05]  /*a6c0*/  CALL.REL.NOINC `($__internal_150_$__cuda_sm70_shflsync_bfly_p) ;  /* 0x0000002000007944 */ /* 0x000fea0003c00000 */
[----:B-1----:R-:W-:Y:S01]  /*a6d0*/  MOV R6, R224 ;  /* 0x000000e000067202 */ /* 0x002fe20000000f00 */
[----:B------:R-:W-:Y:S05]  /*a6e0*/  BRA `(.L_x_65005) ;  /* 0xffffd40000007947 */ /* 0x000fea000383ffff */
        .weak           $__internal_150_$__cuda_sm70_shflsync_bfly_p
        .type           $__internal_150_$__cuda_sm70_shflsync_bfly_p,@function
        .size           $__internal_150_$__cuda_sm70_shflsync_bfly_p,(.L_x_71150 - $__internal_150_$__cuda_sm70_shflsync_bfly_p)
$__internal_150_$__cuda_sm70_shflsync_bfly_p:
[----:B------:R-:W-:Y:S04]  /*a6f0*/  WARPSYNC R224 ;  /* 0x000000e000007348 */ /* 0x000fe80003800000 */
[----:B------:R0:W1:Y:S02]  /*a700*/  SHFL.BFLY PT, R224, R225, R7, R246 ;  /* 0x0c000007e1e07389 */ /* 0x00006400000e00f6 */
[----:B0-----:R-:W-:-:S06]  /*a710*/  HFMA2.MMA R7, -RZ, RZ, 0, 0 ;  /* 0x00000000ff077435 */ /* 0x001fcc00000001ff */
[----:B------:R-:W-:Y:S05]  /*a720*/  RET.REL.NODEC R6 `(_ZN10layer_norm13ln_fwd_kernelINS_13Kernel_traitsIfffffjLj2560ELj1ELj4ELj1ELj16ENS_18Kernel_traits_baseILj2560EfffffjLj128EEEEELb0ELb1ELb1ELb0EEEvNS_9FwdParamsE) ;  /* 0xffff58d006007950 */ /* 0x000fea0003c3ffff */
.L_x_65006:
        /* <DEDUP_REMOVED lines=13> */
.L_x_71150:


//--------------------- .text._ZN10layer_norm13ln_fwd_kernelINS_13Kernel_traitsIfffffjLj2560ELj1ELj4ELj1ELj16ENS_18Kernel_traits_baseILj2560EfffffjLj128EEEEELb0ELb1ELb1ELb1EEEvNS_9FwdParamsE --------------------------
	.section	.text._ZN10layer_norm13ln_fwd_kernelINS_13Kernel_traitsIfffffjLj2560ELj1ELj4ELj1ELj16ENS_18Kernel_traits_baseILj2560EfffffjLj128EEEEELb0ELb1ELb1ELb1EEEvNS_9FwdParamsE,"ax",@progbits
	.sectioninfo	@"SHI_REGISTERS=255"
	.align	128
        .global         _ZN10layer_norm13ln_fwd_kernelINS_13Kernel_traitsIfffffjLj2560ELj1ELj4ELj1ELj16ENS_18Kernel_traits_baseILj2560EfffffjLj128EEEEELb0ELb1ELb1ELb1EEEvNS_9FwdParamsE
        .type           _ZN10layer_norm13ln_fwd_kernelINS_13Kernel_traitsIfffffjLj2560ELj1ELj4ELj1ELj16ENS_18Kernel_traits_baseILj2560EfffffjLj128EEEEELb0ELb1ELb1ELb1EEEvNS_9FwdParamsE,@function
        .size           _ZN10layer_norm13ln_fwd_kernelINS_13Kernel_traitsIfffffjLj2560ELj1ELj4ELj1ELj16ENS_18Kernel_traits_baseILj2560EfffffjLj128EEEEELb0ELb1ELb1ELb1EEEvNS_9FwdParamsE,(.L_x_71151 - _ZN10layer_norm13ln_fwd_kernelINS_13Kernel_traitsIfffffjLj2560ELj1ELj4ELj1ELj16ENS_18Kernel_traits_baseILj2560EfffffjLj128EEEEELb0ELb1ELb1ELb1EEEvNS_9FwdParamsE)
        .other          _ZN10layer_norm13ln_fwd_kernelINS_13Kernel_traitsIfffffjLj2560ELj1ELj4ELj1ELj16ENS_18Kernel_traits_baseILj2560EfffffjLj128EEEEELb0ELb1ELb1ELb1EEEvNS_9FwdParamsE,@"STO_CUDA_ENTRY STV_DEFAULT"
_ZN10layer_norm13ln_fwd_kernelINS_13Kernel_traitsIfffffjLj2560ELj1ELj4ELj1ELj16ENS_18Kernel_traits_baseILj2560EfffffjLj128EEEEELb0ELb1ELb1ELb1EEEvNS_9FwdParamsE:
.text._ZN10layer_norm13ln_fwd_kernelINS_13Kernel_traitsIfffffjLj2560ELj1ELj4ELj1ELj16ENS_18Kernel_traits_baseILj2560EfffffjLj128EEEEELb0ELb1ELb1ELb1EEEvNS_9FwdParamsE:
        /* <DEDUP_REMOVED lines=20> */
[C---:B------:R-:W-:Y:S02]  /*0140*/  @P0 LEA R26, P1, R90.reuse, c[0x0][0x218], 0x4 ;  /* 0x000086005a1a0a11 */ /* 0x040fe400078220ff */
[C---:B------:R-:W-:Y:S01]  /*0150*/  LOP3.LUT R91, R89.reuse, 0x40, RZ, 0xfc, !PT ;  /* 0x00000040595b7812 */ /* 0x040fe200078efcff */
[----:B------:R0:W5:Y:S01]  /*0160*/  @P0 LDG.E.128 R8, [R2.64] ;  /* 0x0000000402080981 */ /* 0x000162000c1e1d00 */
[----:B------:R-:W-:Y:S01]  /*0170*/  @P0 LEA.HI.X R27, R90, c[0x0][0x21c], RZ, 0x4, P1 ;  /* 0x000087005a1b0a11 */ /* 0x000fe200008f24ff */
[----:B------:R-:W-:Y:S01]  /*0180*/  CS2R R18, SRZ ;  /* 0x0000000000127805 */ /* 0x000fe2000001ff00 */
[C---:B------:R-:W-:Y:S01]  /*0190*/  LOP3.LUT R126, R89.reuse, 0xa0, RZ, 0xfc, !PT ;  /* 0x000000a0597e7812 */ /* 0x040fe200078efcff */
[----:B------:R-:W-:Y:S01]  /*01a0*/  CS2R R28, SRZ ;  /* 0x00000000001c7805 */ /* 0x000fe2000001ff00 */
[----:B------:R-:W-:Y:S01]  /*01b0*/  CS2R R30, SRZ ;  /* 0x00000000001e7805 */ /* 0x000fe2000001ff00 */
[C---:B------:R-:W-:Y:S01]  /*01c0*/  LOP3.LUT R153, R89.reuse, 0x260, RZ, 0xfc, !PT ;  /* 0x0000026059997812 */ /* 0x040fe200078efcff */
[----:B------:R-:W-:Y:S01]  /*01d0*/  CS2R R40, SRZ ;  /* 0x0000000000287805 */ /* 0x000fe2000001ff00 */
[----:B------:R-:W-:Y:S01]  /*01e0*/  LOP3.LUT R106, R89, 0x100, RZ, 0xfc, !PT ;  /* 0x00000100596a7812 */ /* 0x000fe200078efcff */
[----:B------:R-:W-:Y:S01]  /*01f0*/  CS2R R42, SRZ ;  /* 0x00000000002a7805 */ /* 0x000fe2000001ff00 */
[----:B0-----:R-:W-:Y:S01]  /*0200*/  @P0 LEA R2, P1, R91, c[0x0][0x218], 0x4 ;  /* 0x000086005b020a11 */ /* 0x001fe200078220ff */
[----:B------:R0:W5:Y:S01]  /*0210*/  @P0 LDG.E.128 R12, [R26.64] ;  /* 0x000000041a0c0981 */ /* 0x000162000c1e1d00 */
[----:B------:R-:W-:-:S02]  /*0220*/  @P0 LEA R24, P2, R153, c[0x0][0x218], 0x4 ;  /* 0x0000860099180a11 */ /* 0x000fc400078420ff */
[----:B------:R-:W-:Y:S02]  /*0230*/  @P0 LEA.HI.X R3, R91, c[0x0][0x21c], RZ, 0x4, P1 ;  /* 0x000087005b030a11 */ /* 0x000fe400008f24ff */
[C---:B------:R-:W-:Y:S02]  /*0240*/  LOP3.LUT R98, R89.reuse, 0x60, RZ, 0xfc, !PT ;  /* 0x0000006059627812 */ /* 0x040fe400078efcff */
[----:B------:R-:W-:Y:S01]  /*0250*/  LOP3.LUT R118, R89, 0x80, RZ, 0xfc, !PT ;  /* 0x0000008059767812 */ /* 0x000fe200078efcff */
[----:B------:R1:W5:Y:S01]  /*0260*/  @P0 LDG.E.128 R16, [R2.64] ;  /* 0x0000000402100981 */ /* 0x000362000c1e1d00 */
[----:B------:R-:W-:Y:S02]  /*0270*/  @P0 LEA.HI.X R25, R153, c[0x0][0x21c], RZ, 0x4, P2 ;  /* 0x0000870099190a11 */ /* 0x000fe400010f24ff */
[----:B-1----:R-:W-:-:S03]  /*0280*/  @P0 LEA R2, P1, R126, c[0x0][0x218], 0x4 ;  /* 0x000086007e020a11 */ /* 0x002fc600078220ff */
[----:B------:R1:W5:Y:S01]  /*0290*/  @P0 LDG.E.128 R4, [R24.64] ;  /* 0x0000000418040981 */ /* 0x000362000c1e1d00 */
[----:B------:R-:W-:-:S05]  /*02a0*/  @P0 LEA.HI.X R3, R126, c[0x0][0x21c], RZ, 0x4, P1 ;  /* 0x000087007e030a11 */ /* 0x000fca00008f24ff */
[----:B------:R2:W5:Y:S01]  /*02b0*/  @P0 LDG.E.128 R28, [R2.64] ;  /* 0x00000004021c0981 */ /* 0x000562000c1e1d00 */
[----:B------:R-:W-:Y:S02]  /*02c0*/  @P0 LEA R36, P2, R98, c[0x0][0x218], 0x4 ;  /* 0x0000860062240a11 */ /* 0x000fe400078420ff */
[C---:B------:R-:W-:Y:S02]  /*02d0*/  LOP3.LUT R130, R89.reuse, 0xc0, RZ, 0xfc, !PT ;  /* 0x000000c059827812 */ /* 0x040fe400078efcff */
[C---:B--2---:R-:W-:Y:S02]  /*02e0*/  @P0 LEA R2, P1, R106.reuse, c[0x0][0x218], 0x4 ;  /* 0x000086006a020a11 */ /* 0x044fe400078220ff */
[C---:B------:R-:W-:Y:S02]  /*02f0*/  LOP3.LUT R92, R89.reuse, 0x160, RZ, 0xfc, !PT ;  /* 0x00000160595c7812 */ /* 0x040fe400078efcff */
[----:B------:R-:W-:Y:S02]  /*0300*/  @P0 LEA.HI.X R3, R106, c[0x0][0x21c], RZ, 0x4, P1 ;  /* 0x000087006a030a11 */ /* 0x000fe400008f24ff */
[----:B------:R-:W-:Y:S01]  /*0310*/  @P0 LEA R38, P3, R118, c[0x0][0x218], 0x4 ;  /* 0x0000860076260a11 */ /* 0x000fe200078620ff */
[----:B------:R-:W-:Y:S01]  /*0320*/  CS2R R20, SRZ ;  /* 0x0000000000147805 */ /* 0x000fe2000001ff00 */
[----:B------:R-:W-:Y:S01]  /*0330*/  @P0 LEA.HI.X R37, R98, c[0x0][0x21c], RZ, 0x4, P2 ;  /* 0x0000870062250a11 */ /* 0x000fe200010f24ff */
[----:B------:R2:W5:Y:S01]  /*0340*/  @P0 LDG.E.128 R40, [R2.64] ;  /* 0x0000000402280981 */ /* 0x000562000c1e1d00 */
[----:B------:R-:W-:Y:S01]  /*0350*/  CS2R R22, SRZ ;  /* 0x0000000000167805 */ /* 0x000fe2000001ff00 */
[----:B-1----:R-:W-:Y:S01]  /*0360*/  CS2R R24, SRZ ;  /* 0x0000000000187805 */ /* 0x002fe2000001ff00 */
[----:B0-----:R-:W-:Y:S01]  /*0370*/  CS2R R26, SRZ ;  /* 0x00000000001a7805 */ /* 0x001fe2000001ff00 */
[----:B------:R-:W-:-:S02]  /*0380*/  LOP3.LUT R134, R89, 0xe0, RZ, 0xfc, !PT ;  /* 0x000000e059867812 */ /* 0x000fc400078efcff */
[----:B------:R-:W-:Y:S01]  /*0390*/  @P0 LEA R48, P2, R130, c[0x0][0x218], 0x4 ;  /* 0x0000860082300a11 */ /* 0x000fe200078420ff */
[----:B------:R-:W-:Y:S01]  /*03a0*/  CS2R R52, SRZ ;  /* 0x0000000000347805 */ /* 0x000fe2000001ff00 */
[----:B------:R-:W-:Y:S01]  /*03b0*/  @P0 LEA.HI.X R39, R118, c[0x0][0x21c], RZ, 0x4, P3 ;  /* 0x0000870076270a11 */ /* 0x000fe200018f24ff */
[----:B------:R-:W-:Y:S01]  /*03c0*/  CS2R R54, SRZ ;  /* 0x0000000000367805 */ /* 0x000fe2000001ff00 */
[----:B--2---:R-:W-:Y:S01]  /*03d0*/  @P0 LEA R2, P1, R92, c[0x0][0x218], 0x4 ;  /* 0x000086005c020a11 */ /* 0x004fe200078220ff */
[----:B------:R0:W5:Y:S01]  /*03e0*/  @P0 LDG.E.128 R20, [R36.64] ;  /* 0x0000000424140981 */ /* 0x000162000c1e1d00 */
[----:B------:R-:W-:Y:S02]  /*03f0*/  LOP3.LUT R114, R89, 0x120, RZ, 0xfc, !PT ;  /* 0x0000012059727812 */ /* 0x000fe400078efcff */
[----:B------:R-:W-:Y:S01]  /*0400*/  @P0 LEA R50, P3, R134, c[0x0][0x218], 0x4 ;  /* 0x0000860086320a11 */ /* 0x000fe200078620ff */
[----:B------:R1:W5:Y:S01]  /*0410*/  @P0 LDG.E.128 R24, [R38.64] ;  /* 0x0000000426180981 */ /* 0x000362000c1e1d00 */
[----:B------:R-:W-:-:S02]  /*0420*/  @P0 LEA.HI.X R49, R130, c[0x0][0x21c], RZ, 0x4, P2 ;  /* 0x0000870082310a11 */ /* 0x000fc400010f24ff */
[----:B------:R-:W-:Y:S02]  /*0430*/  @P0 LEA.HI.X R3, R92, c[0x0][0x21c], RZ, 0x4, P1 ;  /* 0x000087005c030a11 */ /* 0x000fe400008f24ff */
[----:B------:R-:W-:Y:S01]  /*0440*/  @P0 LEA R60, P2, R114, c[0x0][0x218], 0x4 ;  /* 0x00008600723c0a11 */ /* 0x000fe200078420ff */
[----:B------:R-:W-:Y:S01]  /*0450*/  CS2R R32, SRZ ;  /* 0x0000000000207805 */ /* 0x000fe2000001ff00 */
[C---:B------:R-:W-:Y:S01]  /*0460*/  LOP3.LUT R93, R89.reuse, 0x180, RZ, 0xfc, !PT ;  /* 0x00000180595d7812 */ /* 0x040fe200078efcff */
[----:B------:R-:W-:Y:S01]  /*0470*/  CS2R R34, SRZ ;  /* 0x0000000000227805 */ /* 0x000fe2000001ff00 */
[C---:B------:R-:W-:Y:S01]  /*0480*/  LOP3.LUT R108, R89.reuse, 0x1c0, RZ, 0xfc, !PT ;  /* 0x000001c0596c7812 */ /* 0x040fe200078efcff */
[----:B0-----:R-:W-:Y:S01]  /*0490*/  CS2R R36, SRZ ;  /* 0x0000000000247805 */ /* 0x001fe2000001ff00 */
[----:B-1----:R-:W-:Y:S01]  /*04a0*/  CS2R R38, SRZ ;  /* 0x0000000000267805 */ /* 0x002fe2000001ff00 */
[----:B------:R-:W-:Y:S01]  /*04b0*/  LOP3.LUT R122, R89, 0x140, RZ, 0xfc, !PT ;  /* 0x00000140597a7812 */ /* 0x000fe200078efcff */
[----:B------:R0:W5:Y:S01]  /*04c0*/  @P0 LDG.E.128 R52, [R2.64] ;  /* 0x0000000402340981 */ /* 0x000162000c1e1d00 */
[----:B------:R-:W-:-:S02]  /*04d0*/  @P0 LEA.HI.X R51, R134, c[0x0][0x21c], RZ, 0x4, P3 ;  /* 0x0000870086330a11 */ /* 0x000fc400018f24ff */
[----:B------:R-:W-:Y:S01]  /*04e0*/  @P0 LEA.HI.X R61, R114, c[0x0][0x21c], RZ, 0x4, P2 ;  /* 0x00008700723d0a11 */ /* 0x000fe200010f24ff */
[----:B------:R1:W5:Y:S01]  /*04f0*/  @P0 LDG.E.128 R32, [R48.64] ;  /* 0x0000000430200981 */ /* 0x000362000c1e1d00 */
[----:B------:R-:W-:Y:S02]  /*0500*/  @P0 LEA R72, P2, R93, c[0x0][0x218], 0x4 ;  /* 0x000086005d480a11 */ /* 0x000fe400078420ff */
[----:B------:R-:W-:Y:S01]  /*0510*/  @P0 LEA R62, P3, R122, c[0x0][0x218], 0x4 ;  /* 0x000086007a3e0a11 */ /* 0x000fe200078620ff */
[----:B------:R2:W5:Y:S01]  /*0520*/  @P0 LDG.E.128 R36, [R50.64] ;  /* 0x0000000432240981 */ /* 0x000562000c1e1d00 */
[C---:B------:R-:W-:Y:S02]  /*0530*/  LOP3.LUT R116, R89.reuse, 0x1e0, RZ, 0xfc, !PT ;  /* 0x000001e059747812 */ /* 0x040fe400078efcff */
[----:B0-----:R-:W-:Y:S01]  /*0540*/  @P0 LEA R2, P1, R108, c[0x0][0x218], 0x4 ;  /* 0x000086006c020a11 */ /* 0x001fe200078220ff */
[----:B------:R-:W-:Y:S01]  /*0550*/  CS2R R64, SRZ ;  /* 0x0000000000407805 */ /* 0x000fe2000001ff00 */
[----:B------:R-:W-:Y:S01]  /*0560*/  CS2R R66, SRZ ;  /* 0x0000000000427805 */ /* 0x000fe2000001ff00 */
[----:B------:R-:W-:Y:S01]  /*0570*/  CS2R R44, SRZ ;  /* 0x00000000002c7805 */ /* 0x000fe2000001ff00 */
[----:B------:R-:W-:Y:S01]  /*0580*/  CS2R R46, SRZ ;  /* 0x00000000002e7805 */ /* 0x000fe2000001ff00 */
[----:B-1----:R-:W-:Y:S01]  /*0590*/  CS2R R48, SRZ ;  /* 0x0000000000307805 */ /* 0x002fe2000001ff00 */
[----:B------:R-:W-:Y:S01]  /*05a0*/  LOP3.LUT R100, R89, 0x1a0, RZ, 0xfc, !PT ;  /* 0x000001a059647812 */ /* 0x000fe200078efcff */
[----:B--2---:R-:W-:Y:S01]  /*05b0*/  CS2R R50, SRZ ;  /* 0x0000000000327805 */ /* 0x004fe2000001ff00 */
[----:B------:R-:W-:-:S02]  /*05c0*/  @P0 LEA.HI.X R73, R93, c[0x0][0x21c], RZ, 0x4, P2 ;  /* 0x000087005d490a11 */ /* 0x000fc400010f24ff */
[----:B------:R-:W-:Y:S01]  /*05d0*/  @P0 LEA.HI.X R3, R108, c[0x0][0x21c], RZ, 0x4, P1 ;  /* 0x000087006c030a11 */ /* 0x000fe200008f24ff */
[----:B------:R0:W5:Y:S01]  /*05e0*/  @P0 LDG.E.128 R44, [R60.64] ;  /* 0x000000043c2c0981 */ /* 0x000162000c1e1d00 */
[----:B------:R-:W-:Y:S02]  /*05f0*/  @P0 LEA.HI.X R63, R122, c[0x0][0x21c], RZ, 0x4, P3 ;  /* 0x000087007a3f0a11 */ /* 0x000fe400018f24ff */
[----:B------:R-:W-:Y:S01]  /*0600*/  @P0 LEA R82, P2, R116, c[0x0][0x218], 0x4 ;  /* 0x0000860074520a11 */ /* 0x000fe200078420ff */
[----:B------:R1:W5:Y:S01]  /*0610*/  @P0 LDG.E.128 R64, [R2.64] ;  /* 0x0000000402400981 */ /* 0x000362000c1e1d00 */
[----:B------:R-:W-:Y:S02]  /*0620*/  LOP3.LUT R139, R89, 0x240, RZ, 0xfc, !PT ;  /* 0x00000240598b7812 */ /* 0x000fe400078efcff */
[----:B------:R-:W-:Y:S01]  /*0630*/  @P0 LEA R74, P3, R100, c[0x0][0x218], 0x4 ;  /* 0x00008600644a0a11 */ /* 0x000fe200078620ff */
[----:B------:R2:W5:Y:S01]  /*0640*/  @P0 LDG.E.128 R48, [R62.64] ;  /* 0x000000043e300981 */ /* 0x000562000c1e1d00 */
[----:B------:R-:W-:Y:S01]  /*0650*/  @P0 LEA.HI.X R83, R116, c[0x0][0x21c], RZ, 0x4, P2 ;  /* 0x0000870074530a11 */ /* 0x000fe200010f24ff */
[----:B------:R-:W-:Y:S01]  /*0660*/  CS2R R56, SRZ ;  /* 0x0000000000387805 */ /* 0x000fe2000001ff00 */
[----:B------:R-:W-:Y:S01]  /*0670*/  CS2R R58, SRZ ;  /* 0x00000000003a7805 */ /* 0x000fe2000001ff00 */
[----:B0-----:R-:W-:Y:S01]  /*0680*/  CS2R R60, SRZ ;  /* 0x00000000003c7805 */ /* 0x001fe2000001ff00 */
[----:B------:R-:W-:Y:S01]  /*0690*/  CS2R R68, SRZ ;  /* 0x0000000000447805 */ /* 0x000fe2000001ff00 */
[----:B-1----:R-:W-:Y:S01]  /*06a0*/  @P0 LEA R2, P2, R139, c[0x0][0x218], 0x4 ;  /* 0x000086008b020a11 */ /* 0x002fe200078420ff */
[----:B------:R-:W-:Y:S01]  /*06b0*/  CS2R R70, SRZ ;  /* 0x0000000000467805 */ /* 0x000fe2000001ff00 */
[C---:B------:R-:W-:Y:S01]  /*06c0*/  LOP3.LUT R129, R89.reuse, 0x200, RZ, 0xfc, !PT ;  /* 0x0000020059817812 */ /* 0x040fe200078efcff */
[----:B------:R0:W5:Y:S01]  /*06d0*/  @P0 LDG.E.128 R56, [R72.64] ;  /* 0x0000000448380981 */ /* 0x000162000c1e1d00 */
[----:B--2---:R-:W-:Y:S01]  /*06e0*/  CS2R R62, SRZ ;  /* 0x00000000003e7805 */ /* 0x004fe2000001ff00 */
[----:B------:R-:W-:-:S02]  /*06f0*/  LOP3.LUT R137, R89, 0x220, RZ, 0xfc, !PT ;  /* 0x0000022059897812 */ /* 0x000fc400078efcff */
[----:B------:R-:W-:Y:S01]  /*0700*/  @P0 LEA.HI.X R75, R100, c[0x0][0x21c], RZ, 0x4, P3 ;  /* 0x00008700644b0a11 */ /* 0x000fe200018f24ff */
[----:B------:R1:W5:Y:S01]  /*0710*/  @P0 LDG.E.128 R68, [R82.64] ;  /* 0x0000000452440981 */ /* 0x000362000c1e1d00 */
[----:B------:R-:W-:Y:S02]  /*0720*/  @P0 LEA.HI.X R3, R139, c[0x0][0x21c], RZ, 0x4, P2 ;  /* 0x000087008b030a11 */ /* 0x000fe400010f24ff */
[----:B------:R-:W-:Y:S01]  /*0730*/  @P0 LEA R84, P3, R129, c[0x0][0x218], 0x4 ;  /* 0x0000860081540a11 */ /* 0x000fe200078620ff */
[----:B------:R2:W5:Y:S01]  /*0740*/  @P0 LDG.E.128 R60, [R74.64] ;  /* 0x000000044a3c0981 */ /* 0x000562000c1e1d00 */
[----:B------:R-:W-:Y:S02]  /*0750*/  @P0 LEA R86, P1, R137, c[0x0][0x218], 0x4 ;  /* 0x0000860089560a11 */ /* 0x000fe400078220ff */
[----:B------:R-:W-:Y:S02]  /*0760*/  LEA R150, P2, R91, c[0x0][0x1c8], 0x4 ;  /* 0x000072005b967a11 */ /* 0x000fe400078420ff */
[----:B------:R-:W-:Y:S01]  /*0770*/  LEA R146, P5, R90, c[0x0][0x1c8], 0x4 ;  /* 0x000072005a927a11 */ /* 0x000fe200078a20ff */
[----:B0-----:R-:W-:Y:S01]  /*0780*/  CS2R R72, SRZ ;  /* 0x0000000000487805 */ /* 0x001fe2000001ff00 */
[----:B------:R-:W-:Y:S01]  /*0790*/  CS2R R76, SRZ ;  /* 0x00000000004c7805 */ /* 0x000fe2000001ff00 */
[----:B------:R-:W-:Y:S01]  /*07a0*/  CS2R R78, SRZ ;  /* 0x00000000004e7805 */ /* 0x000fe2000001ff00 */
[----:B------:R-:W-:Y:S01]  /*07b0*/  CS2R R80, SRZ ;  /* 0x0000000000507805 */ /* 0x000fe2000001ff00 */
[----:B--2---:R-:W-:Y:S01]  /*07c0*/  CS2R R74, SRZ ;  /* 0x00000000004a7805 */ /* 0x004fe2000001ff00 */
[----:B-1----:R-:W-:Y:S01]  /*07d0*/  CS2R R82, SRZ ;  /* 0x0000000000527805 */ /* 0x002fe2000001ff00 */
[----:B------:R-:W-:-:S02]  /*07e0*/  LEA R154, P4, R98, c[0x0][0x1c8], 0x4 ;  /* 0x00007200629a7a11 */ /* 0x000fc400078820ff */
[----:B------:R-:W-:Y:S02]  /*07f0*/  @P0 LEA.HI.X R85, R129, c[0x0][0x21c], RZ, 0x4, P3 ;  /* 0x0000870081550a11 */ /* 0x000fe400018f24ff */
[----:B------:R-:W-:Y:S01]  /*0800*/  @P0 LEA.HI.X R87, R137, c[0x0][0x21c], RZ, 0x4, P1 ;  /* 0x0000870089570a11 */ /* 0x000fe200008f24ff */
[----:B------:R0:W5:Y:S01]  /*0810*/  @P0 LDG.E.128 R80, [R2.64] ;  /* 0x0000000402500981 */ /* 0x000162000c1e1d00 */
[----:B------:R-:W-:Y:S02]  /*0820*/  LEA.HI.X R151, R91, c[0x0][0x1cc], RZ, 0x4, P2 ;  /* 0x000073005b977a11 */ /* 0x000fe400010f24ff */
[----:B------:R-:W-:Y:S01]  /*0830*/  LEA.HI.X R147, R90, c[0x0][0x1cc], RZ, 0x4, P5 ;  /* 0x000073005a937a11 */ /* 0x000fe200028f24ff */
[----:B------:R1:W5:Y:S01]  /*0840*/  @P0 LDG.E.128 R72, [R84.64] ;  /* 0x0000000454480981 */ /* 0x000362000c1e1d00 */
[----:B------:R-:W-:Y:S02]  /*0850*/  LEA R94, P2, R130, c[0x0][0x1c8], 0x4 ;  /* 0x00007200825e7a11 */ /* 0x000fe400078420ff */
[----:B------:R-:W-:Y:S01]  /*0860*/  LEA R156, P6, R118, c[0x0][0x1c8], 0x4 ;  /* 0x00007200769c7a11 */ /* 0x000fe200078c20ff */
[----:B------:R2:W5:Y:S01]  /*0870*/  @P0 LDG.E.128 R76, [R86.64] ;  /* 0x00000004564c0981 */ /* 0x000562000c1e1d00 */
[----:B------:R-:W-:-:S02]  /*0880*/  LEA R158, P5, R126, c[0x0][0x1c8], 0x4 ;  /* 0x000072007e9e7a11 */ /* 0x000fc400078a20ff */
[----:B------:R-:W-:Y:S02]  /*0890*/  LEA.HI.X R155, R98, c[0x0][0x1cc], RZ, 0x4, P4 ;  /* 0x00007300629b7a11 */ /* 0x000fe400020f24ff */
[----:B------:R-:W-:Y:S02]  /*08a0*/  LEA R102, P4, R134, c[0x0][0x1c8], 0x4 ;  /* 0x0000720086667a11 */ /* 0x000fe400078820ff */
[----:B------:R-:W-:Y:S02]  /*08b0*/  LEA.HI.X R95, R130, c[0x0][0x1cc], RZ, 0x4, P2 ;  /* 0x00007300825f7a11 */ /* 0x000fe400010f24ff */
[----:B------:R-:W-:Y:S02]  /*08c0*/  ISETP.GE.AND P0, PT, R0, c[0x0][0x164], PT ;  /* 0x0000590000007a0c */ /* 0x000fe40003f06270 */
[----:B------:R-:W-:Y:S02]  /*08d0*/  LEA.HI.X R157, R118, c[0x0][0x1cc], RZ, 0x4, P6 ;  /* 0x00007300769d7a11 */ /* 0x000fe400030f24ff */
[----:B------:R-:W-:-:S02]  /*08e0*/  LEA.HI.X R159, R126, c[0x0][0x1cc], RZ, 0x4, P5 ;  /* 0x000073007e9f7a11 */ /* 0x000fc400028f24ff */
[----:B------:R-:W-:Y:S01]  /*08f0*/  LEA R248, P2, R122, c[0x0][0x1c8], 0x4 ;  /* 0x000072007af87a11 */ /* 0x000fe200078420ff */
[----:B------:R-:W-:Y:S01]  /*0900*/  HFMA2.MMA R149, -RZ, RZ, 0, 9.5367431640625e-07 ;  /* 0x00000010ff957435 */ /* 0x000fe200000001ff */
[----:B------:R-:W-:Y:S02]  /*0910*/  LEA R110, P6, R106, c[0x0][0x1c8], 0x4 ;  /* 0x000072006a6e7a11 */ /* 0x000fe400078c20ff */
[----:B0-----:R-:W-:Y:S02]  /*0920*/  LEA R2, P5, R114, c[0x0][0x1c8], 0x4 ;  /* 0x0000720072027a11 */ /* 0x001fe400078a20ff */
[----:B-1----:R-:W-:Y:S02]  /*0930*/  SHF.L.U32 R84, R88, 0x4, RZ ;  /* 0x0000000458547819 */ /* 0x002fe400000006ff */
[----:B------:R-:W-:Y:S02]  /*0940*/  LEA.HI.X R103, R134, c[0x0][0x1cc], RZ, 0x4, P4 ;  /* 0x0000730086677a11 */ /* 0x000fe400020f24ff */
[----:B------:R-:W-:-:S02]  /*0950*/  LEA R88, P4, R92, c[0x0][0x1c8], 0x4 ;  /* 0x000072005c587a11 */ /* 0x000fc400078820ff */
[----:B------:R-:W-:Y:S02]  /*0960*/  LEA.HI.X R249, R122, c[0x0][0x1cc], RZ, 0x4, P2 ;  /* 0x000073007af97a11 */ /* 0x000fe400010f24ff */
[----:B------:R-:W-:Y:S02]  /*0970*/  LEA.HI.X R111, R106, c[0x0][0x1cc], RZ, 0x4, P6 ;  /* 0x000073006a6f7a11 */ /* 0x000fe400030f24ff */
[----:B------:R-:W-:Y:S02]  /*0980*/  LEA.HI.X R3, R114, c[0x0][0x1cc], RZ, 0x4, P5 ;  /* 0x0000730072037a11 */ /* 0x000fe400028f24ff */
[----:B------:R-:W-:Y:S02]  /*0990*/  LEA R112, P2, R108, c[0x0][0x1c8], 0x4 ;  /* 0x000072006c707a11 */ /* 0x000fe400078420ff */
[----:B------:R-:W-:Y:S02]  /*09a0*/  LEA R142, P3, R89, c[0x0][0x1c8], 0x4 ;  /* 0x00007200598e7a11 */ /* 0x000fe400078620ff */
[----:B------:R-:W-:-:S02]  /*09b0*/  LEA R96, P6, R93, c[0x0][0x1c8], 0x4 ;  /* 0x000072005d607a11 */ /* 0x000fc400078c20ff */
[----:B------:R-:W-:Y:S02]  /*09c0*/  LEA R104, P5, R100, c[0x0][0x1c8], 0x4 ;  /* 0x0000720064687a11 */ /* 0x000fe400078a20ff */
[----:B------:R-:W-:Y:S02]  /*09d0*/  LOP3.LUT R84, R84, 0x1f0, RZ, 0xc0, !PT ;  /* 0x000001f054547812 */ /* 0x000fe400078ec0ff */
[----:B------:R-:W-:Y:S02]  /*09e0*/  LEA.HI.X R89, R92, c[0x0][0x1cc], RZ, 0x4, P4 ;  /* 0x000073005c597a11 */ /* 0x000fe400020f24ff */
[----:B------:R-:W-:Y:S02]  /*09f0*/  LEA R120, P4, R116, c[0x0][0x1c8], 0x4 ;  /* 0x0000720074787a11 */ /* 0x000fe400078820ff */
[----:B------:R-:W-:Y:S02]  /*0a00*/  LEA.HI.X R113, R108, c[0x0][0x1cc], RZ, 0x4, P2 ;  /* 0x000073006c717a11 */ /* 0x000fe400010f24ff */
[----:B------:R-:W-:-:S02]  /*0a10*/  LEA.HI.X R97, R93, c[0x0][0x1cc], RZ, 0x4, P6 ;  /* 0x000073005d617a11 */ /* 0x000fc400030f24ff */
[----:B------:R-:W-:Y:S02]  /*0a20*/  LEA.HI.X R105, R100, c[0x0][0x1cc], RZ, 0x4, P5 ;  /* 0x0000730064697a11 */ /* 0x000fe400028f24ff */
[----:B------:R-:W-:Y:S02]  /*0a30*/  LEA R144, P2, R139, c[0x0][0x1c8], 0x4 ;  /* 0x000072008b907a11 */ /* 0x000fe400078420ff */
[----:B------:R-:W-:Y:S01]  /*0a40*/  IADD3.X R143, RZ, c[0x0][0x1cc], RZ, P3, !PT ;  /* 0x00007300ff8f7a10 */ /* 0x000fe20001ffe4ff */
[-C--:B--2---:R-:W-:Y:S01]  /*0a50*/  IMAD.WIDE.U32 R86, R90, R149.reuse, c[0x0][0x1b0] ;  /* 0x00006c005a567625 */ /* 0x084fe200078e0095 */
[----:B------:R-:W-:Y:S02]  /*0a60*/  IADD3 R138, P1, R84, c[0x0][0x1b0], RZ ;  /* 0x00006c00548a7a10 */ /* 0x000fe40007f3e0ff */
[----:B------:R-:W-:Y:S01]  /*0a70*/  LEA R128, P6, R129, c[0x0][0x1c8], 0x4 ;  /* 0x0000720081807a11 */ /* 0x000fe200078c20ff */
[----:B------:R-:W-:Y:S01]  /*0a80*/  IMAD.WIDE.U32 R84, R92, R149, c[0x0][0x1b0] ;  /* 0x00006c005c547625 */ /* 0x000fe200078e0095 */
[----:B------:R-:W-:-:S02]  /*0a90*/  LEA R136, P5, R137, c[0x0][0x1c8], 0x4 ;  /* 0x0000720089887a11 */ /* 0x000fc400078a20ff */
[----:B------:R-:W-:Y:S01]  /*0aa0*/  LEA R152, P3, R153, c[0x0][0x1c8], 0x4 ;  /* 0x0000720099987a11 */ /* 0x000fe200078620ff */
[-C--:B------:R-:W-:Y:S01]  /*0ab0*/  IMAD.WIDE.U32 R90, R91, R149.reuse, c[0x0][0x1b0] ;  /* 0x00006c005b5a7625 */ /* 0x080fe200078e0095 */
[----:B------:R-:W-:Y:S02]  /*0ac0*/  LEA.HI.X R121, R116, c[0x0][0x1cc], RZ, 0x4, P4 ;  /* 0x0000730074797a11 */ /* 0x000fe400020f24ff */
[----:B------:R-:W-:Y:S01]  /*0ad0*/  LEA.HI.X R145, R139, c[0x0][0x1cc], RZ, 0x4, P2 ;  /* 0x000073008b917a11 */ /* 0x000fe200010f24ff */
        /* <DEDUP_REMOVED lines=16> */
[----:B------:R-:W-:Y:S01]  /*0be0*/  IMAD.WIDE.U32 R140, R139, R149, c[0x0][0x1b0] ;  /* 0x00006c008b8c7625 */ /* 0x000fe200078e0095 */
[----:B------:R-:W-:-:S03]  /*0bf0*/  IADD3.X R139, RZ, c[0x0][0x1b4], RZ, P1, !PT ;  /* 0x00006d00ff8b7a10 */ /* 0x000fc60000ffe4ff */
[C---:B------:R-:W-:Y:S01]  /*0c00*/  IMAD.WIDE.U32 R148, R153.reuse, R149, c[0x0][0x1b0] ;  /* 0x00006c0099947625 */ /* 0x040fe200078e0095 */
[----:B------:R-:W-:Y:S01]  /*0c10*/  LEA.HI.X R153, R153, c[0x0][0x1cc], RZ, 0x4, P3 ;  /* 0x0000730099997a11 */ /* 0x000fe200018f24ff */
[----:B------:R-:W-:Y:S06]  /*0c20*/  @P0 EXIT ;  /* 0x000000000000094d */ /* 0x000fec0003800000 */
[----:B------:R0:W2:Y:S04]  /*0c30*/  LDG.E.128 R236, [R138.64] ;  /* 0x000000048aec7981 */ /* 0x0000a8000c1e1d00 */
[----:B------:R1:W3:Y:S04]  /*0c40*/  LDG.E.128 R232, [R142.64] ;  /* 0x000000048ee87981 */ /* 0x0002e8000c1e1d00 */
        /* <DEDUP_REMOVED lines=12> */
[----:B0-----:R0:W3:Y:S04]  /*0d10*/  LDG.E.128 R156, [R122.64] ;  /* 0x000000047a9c7981 */ /* 0x0010e8000c1e1d00 */
[----:B------:R-:W3:Y:S04]  /*0d20*/  LDG.E.128 R160, [R2.64] ;  /* 0x0000000402a07981 */ /* 0x000ee8000c1e1d00 */
[----:B------:R0:W3:Y:S04]  /*0d30*/  LDG.E.128 R180, [R134.64] ;  /* 0x0000000486b47981 */ /* 0x0000e8000c1e1d00 */
[----:B------:R0:W3:Y:S04]  /*0d40*/  LDG.E.128 R176, [R102.64] ;  /* 0x0000000466b07981 */ /* 0x0000e8000c1e1d00 */
[----:B------:R0:W3:Y:S04]  /*0d50*/  LDG.E.128 R164, [R114.64] ;  /* 0x0000000472a47981 */ /* 0x0000e8000c1e1d00 */
[----:B------:R0:W3:Y:S04]  /*0d60*/  LDG.E.128 R172, [R106.64] ;  /* 0x000000046aac7981 */ /* 0x0000e8000c1e1d00 */
[----:B------:R0:W3:Y:S04]  /*0d70*/  LDG.E.128 R168, [R110.64] ;  /* 0x000000046ea87981 */ /* 0x0000e8000c1e1d00 */
[----:B------:R-:W5:Y:S04]  /*0d80*/  LDG.E.128 R248, [R248.64] ;  /* 0x00000004f8f87981 */ /* 0x000f68000c1e1d00 */
[----:B----4-:R-:W5:Y:S04]  /*0d90*/  LDG.E.128 R84, [R84.64] ;  /* 0x0000000454547981 */ /* 0x010f68000c1e1d00 */
[----:B------:R-:W5:Y:S04]  /*0da0*/  LDG.E.128 R88, [R88.64] ;  /* 0x0000000458587981 */ /* 0x000f68000c1e1d00 */
[----:B-1----:R-:W5:Y:S04]  /*0db0*/  LDG.E.128 R92, [R92.64] ;  /* 0x000000045c5c7981 */ /* 0x002f68000c1e1d00 */
[----:B------:R-:W5:Y:S04]  /*0dc0*/  LDG.E.128 R96, [R96.64] ;  /* 0x0000000460607981 */ /* 0x000f68000c1e1d00 */
[----:B0-----:R-:W5:Y:S04]  /*0dd0*/  LDG.E.128 R100, [R100.64] ;  /* 0x0000000464647981 */ /* 0x001f68000c1e1d00 */
        /* <DEDUP_REMOVED lines=56> */
.L_x_65172:
[----:B0-----:R-:W-:-:S05]  /*1160*/  MOV R167, 0x4 ;  /* 0x0000000400a77802 */ /* 0x001fca0000000f00 */
[----:B------:R-:W-:-:S06]  /*1170*/  IMAD.WIDE R2, R0, R167, c[0x0][0x1d0] ;  /* 0x0000740000027625 */ /* 0x000fcc00078e02a7 */
        /* <DEDUP_REMOVED lines=11> */
[----:B------:R0:W3:Y:S02]  /*1230*/  @P0 LDG.E.128 R156, [R164.64] ;  /* 0x00000004a49c0981 */ /* 0x0000e4000c1e1d00 */
[----:B0-----:R-:W-:-:S05]  /*1240*/  IMAD.WIDE R164, R0, R167, c[0x0][0x1d8] ;  /* 0x0000760000a47625 */ /* 0x001fca00078e02a7 */
[----:B-----5:R0:W5:Y:S01]  /*1250*/  LDG.E R247, [R164.64] ;  /* 0x00000004a4f77981 */ /* 0x020162000c1e1900 */
[----:B------:R-:W-:Y:S01]  /*1260*/  IADD3 R167, R166, 0x20, RZ ;  /* 0x00000020a6a77810 */ /* 0x000fe20007ffe0ff */
[----:B------:R-:W-:Y:S01]  /*1270*/  BSSY B0, `(.L_x_65007) ;  /* 0x0000020000007945 */ /* 0x000fe20003800000 */
[C---:B--2---:R-:W-:Y:S02]  /*1280*/  ISETP.GE.AND P5, PT, R3.reuse, 0x1, PT ;  /* 0x000000010300780c */ /* 0x044fe40003fa6270 */
[----:B------:R-:W-:-:S11]  /*1290*/  ISETP.GT.AND P6, PT, R3, RZ, PT ;  /* 0x000000ff0300720c */ /* 0x000fd60003fc4270 */
[----:B------:R-:W-:Y:S02]  /*12a0*/  @P5 IADD3 R2, R3, -0x1, RZ ;  /* 0xffffffff03025810 */ /* 0x000fe40007ffe0ff */
[----:B------:R-:W-:-:S03]  /*12b0*/  @P5 MOV R3, 0x10 ;  /* 0x0000001000035802 */ /* 0x000fc60000000f00 */
[----:B------:R-:W-:-:S05]  /*12c0*/  @P5 IMAD R2, R2, c[0x0][0x168], RZ ;  /* 0x00005a0002025a24 */ /* 0x000fca00078e02ff */
[----:B0-----:R-:W-:-:S04]  /*12d0*/  @P5 SHF.R.S32.HI R164, RZ, 0x1f, R2 ;  /* 0x0000001fffa45819 */ /* 0x001fc80000011402 */
[----:B------:R-:W-:Y:S01]  /*12e0*/  @P5 LEA.HI R164, R164, R2, RZ, 0x2 ;  /* 0x00000002a4a45211 */ /* 0x000fe200078f10ff */
[----:B------:R-:W-:-:S06]  /*12f0*/  HFMA2.MMA R2, -RZ, RZ, 0, 0 ;  /* 0x00000000ff027435 */ /* 0x000fcc00000001ff */
[----:B------:R-:W-:Y:S02]  /*1300*/  @P5 LEA.HI.SX32 R2, R164, R244, 0x1e ;  /* 0x000000f4a4025211 */ /* 0x000fe400078ff2ff */
[----:B------:R-:W-:-:S03]  /*1310*/  @!P6 ISETP.NE.U32.AND P3, PT, RZ, c[0x0][0x180], PT ;  /* 0x00006000ff00ea0c */ /* 0x000fc60003f65070 */
[----:B------:R-:W-:Y:S01]  /*1320*/  @P5 IMAD.WIDE.U32 R164, R2, R3, c[0x0][0x170] ;  /* 0x00005c0002a45625 */ /* 0x000fe200078e0003 */
[----:B------:R-:W-:Y:S01]  /*1330*/  HFMA2.MMA R3, -RZ, RZ, 0, 9.5367431640625e-07 ;  /* 0x00000010ff037435 */ /* 0x000fe200000001ff */
[----:B------:R-:W-:Y:S02]  /*1340*/  @!P6 ISETP.NE.U32.AND P1, PT, RZ, c[0x0][0x180], PT ;  /* 0x00006000ff00ea0c */ /* 0x000fe40003f25070 */
[----:B------:R-:W-:Y:S01]  /*1350*/  @!P6 ISETP.NE.U32.AND P2, PT, RZ, c[0x0][0x180], PT ;  /* 0x00006000ff00ea0c */ /* 0x000fe20003f45070 */
[----:B------:R0:W5:Y:S01]  /*1360*/  @P5 LDG.E.128 R160, [R164.64] ;  /* 0x00000004a4a05981 */ /* 0x000162000c1e1d00 */
[----:B------:R-:W-:Y:S02]  /*1370*/  @!P6 ISETP.NE.U32.AND P4, PT, RZ, c[0x0][0x180], PT ;  /* 0x00006000ff00ea0c */ /* 0x000fe40003f85070 */
[----:B------:R-:W-:Y:S02]  /*1380*/  @!P6 ISETP.NE.AND.EX P1, PT, RZ, c[0x0][0x184], PT, P1 ;  /* 0x00006100ff00ea0c */ /* 0x000fe40003f25310 */
[----:B------:R-:W-:Y:S01]  /*1390*/  @!P6 ISETP.NE.AND.EX P2, PT, RZ, c[0x0][0x184], PT, P2 ;  /* 0x00006100ff00ea0c */ /* 0x000fe20003f45320 */
[----:B------:R-:W-:Y:S01]  /*13a0*/  @P0 IMAD.WIDE.U32 R168, R167, R3, c[0x0][0x180] ;  /* 0x00006000a7a80625 */ /* 0x000fe200078e0003 */
[----:B------:R-:W-:-:S02]  /*13b0*/  @!P6 ISETP.NE.AND.EX P4, PT, RZ, c[0x0][0x184], PT, P4 ;  /* 0x00006100ff00ea0c */ /* 0x000fc40003f85340 */
[----:B------:R-:W-:Y:S01]  /*13c0*/  @!P6 ISETP.NE.AND.EX P3, PT, RZ, c[0x0][0x184], PT, P3 ;  /* 0x00006100ff00ea0c */ /* 0x000fe20003f65330 */
[----:B0-----:R-:W-:Y:S01]  /*13d0*/  IMAD.WIDE.U32 R164, R166, R3, c[0x0][0x188] ;  /* 0x00006200a6a47625 */ /* 0x001fe200078e0003 */
[----:B---3--:R-:W-:Y:S02]  /*13e0*/  @!P6 FSEL R241, R157, RZ, P1 ;  /* 0x000000ff9df1e208 */ /* 0x008fe40000800000 */
        /* <DEDUP_REMOVED lines=8> */
.L_x_65008:
[----:B------:R-:W-:Y:S05]  /*1470*/  BSYNC B0 ;  /* 0x0000000000007941 */ /* 0x000fea0003800000 */
.L_x_65007:
[----:B------:R-:W-:Y:S01]  /*1480*/  BSSY B0, `(.L_x_65009) ;  /* 0x0000006000007945 */ /* 0x000fe20003800000 */
[----:B------:R-:W-:Y:S05]  /*1490*/  @!P6 BRA `(.L_x_65010) ;  /* 0x000000400000e947 */ /* 0x000fea0003800000 */
[----:B------:R-:W2:Y:S01]  /*14a0*/  LDL R171, [R1+0x134] ;  /* 0x0001340001ab7983 */ /* 0x000ea20000100800 */
[----:B-----5:R-:W-:-:S04]  /*14b0*/  FMUL.FTZ R170, R161, c[0x0][0x1ec] ;  /* 0x00007b00a1aa7a20 */ /* 0x020fc80000410000 */
[----:B--2---:R-:W-:-:S04]  /*14c0*/  FMUL.FTZ R241, R171, R170 ;  /* 0x000000aaabf17220 */ /* 0x004fc80000410000 */
[----:B------:R-:W-:Y:S02]  /*14d0*/  @P0 FADD.FTZ R241, R157, R241 ;  /* 0x000000f19df10221 */ /* 0x000fe40000010000 */
.L_x_65010:
[----:B------:R-:W-:Y:S05]  /*14e0*/  BSYNC B0 ;  /* 0x0000000000007941 */ /* 0x000fea0003800000 */
.L_x_65009:
[----:B------:R-:W-:Y:S01]  /*14f0*/  BSSY B0, `(.L_x_65011) ;  /* 0x0000006000007945 */ /* 0x000fe20003800000 */
[----:B------:R-:W-:Y:S05]  /*1500*/  @!P6 BRA `(.L_x_65012) ;  /* 0x000000400000e947 */ /* 0x000fea0003800000 */
[----:B------:R-:W2:Y:S01]  /*1510*/  LDL R171, [R1+0x138] ;  /* 0x0001380001ab7983 */ /* 0x000ea20000100800 */
[----:B-----5:R-:W-:-:S04]  /*1520*/  FMUL.FTZ R170, R162, c[0x0][0x1ec] ;  /* 0x00007b00a2aa7a20 */ /* 0x020fc80000410000 */
[----:B--2---:R-:W-:-:S04]  /*1530*/  FMUL.FTZ R242, R171, R170 ;  /* 0x000000aaabf27220 */ /* 0x004fc80000410000 */
[----:B------:R-:W-:Y:S02]  /*1540*/  @P0 FADD.FTZ R242, R158, R242 ;  /* 0x000000f29ef20221 */ /* 0x000fe40000010000 */
.L_x_65012:
[----:B------:R-:W-:Y:S05]  /*1550*/  BSYNC B0 ;  /* 0x0000000000007941 */ /* 0x000fea0003800000 */
.L_x_65011:
[----:B------:R-:W-:Y:S01]  /*1560*/  BSSY B0, `(.L_x_65013) ;  /* 0x0000006000007945 */ /* 0x000fe20003800000 */
[----:B------:R-:W-:Y:S05]  /*1570*/  @!P6 BRA `(.L_x_65014) ;  /* 0x000000400000e947 */ /* 0x000fea0003800000 */
[----:B------:R-:W2:Y:S01]  /*1580*/  LDL R171, [R1+0x13c] ;  /* 0x00013c0001ab7983 */ /* 0x000ea20000100800 */
[----:B-----5:R-:W-:-:S04]  /*1590*/  FMUL.FTZ R170, R163, c[0x0][0x1ec] ;  /* 0x00007b00a3aa7a20 */ /* 0x020fc80000410000 */
[----:B--2---:R-:W-:-:S04]  /*15a0*/  FMUL.FTZ R243, R171, R170 ;  /* 0x000000aaabf37220 */ /* 0x004fc80000410000 */
[----:B------:R-:W-:Y:S02]  /*15b0*/  @P0 FADD.FTZ R243, R159, R243 ;  /* 0x000000f39ff30221 */ /* 0x000fe40000010000 */
.L_x_65014:
[----:B------:R-:W-:Y:S05]  /*15c0*/  BSYNC B0 ;  /* 0x0000000000007941 */ /* 0x000fea0003800000 */
.L_x_65013:
        /* <DEDUP_REMOVED lines=26> */
.L_x_65016:
[----:B------:R-:W-:Y:S05]  /*1770*/  BSYNC B0 ;  /* 0x0000000000007941 */ /* 0x000fea0003800000 */
.L_x_65015:
[----:B------:R-:W-:Y:S01]  /*1780*/  BSSY B0, `(.L_x_65017) ;  /* 0x0000006000007945 */ /* 0x000fe20003800000 */
[----:B------:R-:W-:Y:S05]  /*1790*/  @!P6 BRA `(.L_x_65018) ;  /* 0x000000400000e947 */ /* 0x000fea0003800000 */
[----:B------:R-:W2:Y:S01]  /*17a0*/  LDL R171, [R1+0x114] ;  /* 0x0001140001ab7983 */ /* 0x000ea20000100800 */
[----:B-----5:R-:W-:-:S04]  /*17b0*/  FMUL.FTZ R167, R161, c[0x0][0x1ec] ;  /* 0x00007b00a1a77a20 */ /* 0x020fc80000410000 */
[----:B--2---:R-:W-:-:S04]  /*17c0*/  FMUL.FTZ R237, R171, R167 ;  /* 0x000000a7abed7220 */ /* 0x004fc80000410000 */
[----:B------:R-:W-:Y:S02]  /*17d0*/  @P0 FADD.FTZ R237, R157, R237 ;  /* 0x000000ed9ded0221 */ /* 0x000fe40000010000 */
.L_x_65018:
[----:B------:R-:W-:Y:S05]  /*17e0*/  BSYNC B0 ;  /* 0x0000000000007941 */ /* 0x000fea0003800000 */
.L_x_65017:
[----:B------:R-:W-:Y:S01]  /*17f0*/  BSSY B0, `(.L_x_65019) ;  /* 0x0000006000007945 */ /* 0x000fe20003800000 */
[----:B------:R-:W-:Y:S05]  /*1800*/  @!P6 BRA `(.L_x_65020) ;  /* 0x000000400000e947 */ /* 0x000fea0003800000 */
[----:B------:R-:W2:Y:S01]  /*1810*/  LDL R171, [R1+0x118] ;  /* 0x0001180001ab7983 */ /* 0x000ea20000100800 */
[----:B-----5:R-:W-:-:S04]  /*1820*/  FMUL.FTZ R167, R162, c[0x0][0x1ec] ;  /* 0x00007b00a2a77a20 */ /* 0x020fc80000410000 */
[----:B--2---:R-:W-:-:S04]  /*1830*/  FMUL.FTZ R238, R171, R167 ;  /* 0x000000a7abee7220 */ /* 0x004fc80000410000 */
[----:B------:R-:W-:Y:S02]  /*1840*/  @P0 FADD.FTZ R238, R158, R238 ;  /* 0x000000ee9eee0221 */ /* 0x000fe40000010000 */
.L_x_65020:
[----:B------:R-:W-:Y:S05]  /*1850*/  BSYNC B0 ;  /* 0x0000000000007941 */ /* 0x000fea0003800000 */
.L_x_65019:
[----:B------:R-:W-:Y:S01]  /*1860*/  BSSY B0, `(.L_x_65021) ;  /* 0x0000006000007945 */ /* 0x000fe20003800000 */
[----:B------:R-:W-:Y:S05]  /*1870*/  @!P6 BRA `(.L_x_65022) ;  /* 0x000000400000e947 */ /* 0x000fea0003800000 */
[----:B------:R-:W2:Y:S01]  /*1880*/  LDL R171, [R1+0x11c] ;  /* 0x00011c0001ab7983 */ /* 0x000ea20000100800 */
[----:B-----5:R-:W-:-:S04]  /*1890*/  FMUL.FTZ R167, R163, c[0x0][0x1ec] ;  /* 0x00007b00a3a77a20 */ /* 0x020fc80000410000 */
[----:B--2---:R-:W-:-:S04]  /*18a0*/  FMUL.FTZ R239, R171, R167 ;  /* 0x000000a7abef7220 */ /* 0x004fc80000410000 */
[----:B------:R-:W-:Y:S02]  /*18b0*/  @P0 FADD.FTZ R239, R159, R239 ;  /* 0x000000ef9fef0221 */ /* 0x000fe40000010000 */
.L_x_65022:
[----:B------:R-:W-:Y:S05]  /*18c0*/  BSYNC B0 ;  /* 0x0000000000007941 */ /* 0x000fea0003800000 */
.L_x_65021:
        /* <DEDUP_REMOVED lines=26> */
.L_x_65024:
[----:B------:R-:W-:Y:S05]  /*1a70*/  BSYNC B0 ;  /* 0x0000000000007941 */ /* 0x000fea0003800000 */
.L_x_65023:
[----:B------:R-:W-:Y:S01]  /*1a80*/  BSSY B0, `(.L_x_65025) ;  /* 0x0000006000007945 */ /* 0x000fe20003800000 */
[----:B------:R-:W-:Y:S05]  /*1a90*/  @!P6 BRA `(.L_x_65026) ;  /* 0x000000400000e947 */ /* 0x000fea0003800000 */
[----:B------:R-:W2:Y:S01]  /*1aa0*/  LDL R171, [R1+0xf4] ;  /* 0x0000f40001ab7983 */ /* 0x000ea20000100800 */
[----:B-----5:R-:W-:-:S04]  /*1ab0*/  FMUL.FTZ R170, R161, c[0x0][0x1ec] ;  /* 0x00007b00a1aa7a20 */ /* 0x020fc80000410000 */
[----:B--2---:R-:W-:-:S04]  /*1ac0*/  FMUL.FTZ R233, R171, R170 ;  /* 0x000000aaabe97220 */ /* 0x004fc80000410000 */
[----:B------:R-:W-:Y:S02]  /*1ad0*/  @P0 FADD.FTZ R233, R157, R233 ;  /* 0x000000e99de90221 */ /* 0x000fe40000010000 */
.L_x_65026:
[----:B------:R-:W-:Y:S05]  /*1ae0*/  BSYNC B0 ;  /* 0x0000000000007941 */ /* 0x000fea0003800000 */
.L_x_65025:
[----:B------:R-:W-:Y:S01]  /*1af0*/  BSSY B0, `(.L_x_65027) ;  /* 0x0000006000007945 */ /* 0x000fe20003800000 */
[----:B------:R-:W-:Y:S05]  /*1b00*/  @!P6 BRA `(.L_x_65028) ;  /* 0x000000400000e947 */ /* 0x000fea0003800000 */
[----:B------:R-:W2:Y:S01]  /*1b10*/  LDL R171, [R1+0xf8] ;  /* 0x0000f80001ab7983 */ /* 0x000ea20000100800 */
[----:B-----5:R-:W-:-:S04]  /*1b20*/  FMUL.FTZ R170, R162, c[0x0][0x1ec] ;  /* 0x00007b00a2aa7a20 */ /* 0x020fc80000410000 */
[----:B--2---:R-:W-:-:S04]  /*1b30*/  FMUL.FTZ R234, R171, R170 ;  /* 0x000000aaabea7220 */ /* 0x004fc80000410000 */
[----:B------:R-:W-:Y:S02]  /*1b40*/  @P0 FADD.FTZ R234, R158, R234 ;  /* 0x000000ea9eea0221 */ /* 0x000fe40000010000 */
.L_x_65028:
[----:B------:R-:W-:Y:S05]  /*1b50*/  BSYNC B0 ;  /* 0x0000000000007941 */ /* 0x000fea0003800000 */
.L_x_65027:
[----:B------:R-:W-:Y:S01]  /*1b60*/  BSSY B0, `(.L_x_65029) ;  /* 0x0000006000007945 */ /* 0x000fe20003800000 */
[----:B------:R-:W-:Y:S05]  /*1b70*/  @!P6 BRA `(.L_x_65030) ;  /* 0x000000400000e947 */ /* 0x000fea0003800000 */
[----:B------:R-:W2:Y:S01]  /*1b80*/  LDL R171, [R1+0xfc] ;  /* 0x0000fc0001ab7983 */ /* 0x000ea20000100800 */
[----:B-----5:R-:W-:-:S04]  /*1b90*/  FMUL.FTZ R170, R163, c[0x0][0x1ec] ;  /* 0x00007b00a3aa7a20 */ /* 0x020fc80000410000 */
[----:B--2---:R-:W-:-:S04]  /*1ba0*/  FMUL.FTZ R235, R171, R170 ;  /* 0x000000aaabeb7220 */ /* 0x004fc80000410000 */
[----:B------:R-:W-:Y:S02]  /*1bb0*/  @P0 FADD.FTZ R235, R159, R235 ;  /* 0x000000eb9feb0221 */ /* 0x000fe40000010000 */
.L_x_65030:
[----:B------:R-:W-:Y:S05]  /*1bc0*/  BSYNC B0 ;  /* 0x0000000000007941 */ /* 0x000fea0003800000 */
.L_x_65029:
        /* <DEDUP_REMOVED lines=26> */
.L_x_65032:
[----:B------:R-:W-:Y:S05]  /*1d70*/  BSYNC B0 ;  /* 0x0000000000007941 */ /* 0x000fea0003800000 */
.L_x_65031:
[----:B------:R-:W-:Y:S01]  /*1d80*/  BSSY B0, `(.L_x_65033) ;  /* 0x0000006000007945 */ /* 0x000fe20003800000 */
[----:B------:R-:W-:Y:S05]  /*1d90*/  @!P6 BRA `(.L_x_65034) ;  /* 0x000000400000e947 */ /* 0x000fea0003800000 */
[----:B------:R-:W2:Y:S01]  /*1da0*/  LDL R171, [R1+0xd4] ;  /* 0x0000d40001ab7983 */ /* 0x000ea20000100800 */
[----:B-----5:R-:W-:-:S04]  /*1db0*/  FMUL.FTZ R167, R161, c[0x0][0x1ec] ;  /* 0x00007b00a1a77a20 */ /* 0x020fc80000410000 */
[----:B--2---:R-:W-:-:S04]  /*1dc0*/  FMUL.FTZ R229, R171, R167 ;  /* 0x000000a7abe57220 */ /* 0x004fc80000410000 */
[----:B------:R-:W-:Y:S02]  /*1dd0*/  @P0 FADD.FTZ R229, R157, R229 ;  /* 0x000000e59de50221 */ /* 0x000fe40000010000 */
.L_x_65034:
[----:B------:R-:W-:Y:S05]  /*1de0*/  BSYNC B0 ;  /* 0x0000000000007941 */ /* 0x000fea0003800000 */
.L_x_65033:
[----:B------:R-:W-:Y:S01]  /*1df0*/  BSSY B0, `(.L_x_65035) ;  /* 0x0000006000007945 */ /* 0x000fe20003800000 */
[----:B------:R-:W-:Y:S05]  /*1e00*/  @!P6 BRA `(.L_x_65036) ;  /* 0x000000400000e947 */ /* 0x000fea0003800000 */
[----:B------:R-:W2:Y:S01]  /*1e10*/  LDL R171, [R1+0xd8] ;  /* 0x0000d80001ab7983 */ /* 0x000ea20000100800 */
[----:B-----5:R-:W-:-:S04]  /*1e20*/  FMUL.FTZ R167, R162, c[0x0][0x1ec] ;  /* 0x00007b00a2a77a20 */ /* 0x020fc80000410000 */
[----:B--2---:R-:W-:-:S04]  /*1e30*/  FMUL.FTZ R230, R171, R167 ;  /* 0x000000a7abe67220 */ /* 0x004fc80000410000 */
[----:B------:R-:W-:Y:S02]  /*1e40*/  @P0 FADD.FTZ R230, R158, R230 ;  /* 0x000000e69ee60221 */ /* 0x000fe40000010000 */
.L_x_65036:
[----:B------:R-:W-:Y:S05]  /*1e50*/  BSYNC B0 ;  /* 0x0000000000007941 */ /* 0x000fea0003800000 */
.L_x_65035:
[----:B------:R-:W-:Y:S01]  /*1e60*/  BSSY B0, `(.L_x_65037) ;  /* 0x0000006000007945 */ /* 0x000fe20003800000 */
[----:B------:R-:W-:Y:S05]  /*1e70*/  @!P6 BRA `(.L_x_65038) ;  /* 0x000000400000e947 */ /* 0x000fea0003800000 */
[----:B------:R-:W2:Y:S01]  /*1e80*/  LDL R171, [R1+0xdc] ;  /* 0x0000dc0001ab7983 */ /* 0x000ea20000100800 */
[----:B-----5:R-:W-:-:S04]  /*1e90*/  FMUL.FTZ R167, R163, c[0x0][0x1ec] ;  /* 0x00007b00a3a77a20 */ /* 0x020fc80000410000 */
[----:B--2---:R-:W-:-:S04]  /*1ea0*/  FMUL.FTZ R231, R171, R167 ;  /* 0x000000a7abe77220 */ /* 0x004fc80000410000 */
[----:B------:R-:W-:Y:S02]  /*1eb0*/  @P0 FADD.FTZ R231, R159, R231 ;  /* 0x000000e79fe70221 */ /* 0x000fe40000010000 */
.L_x_65038:
[----:B------:R-:W-:Y:S05]  /*1ec0*/  BSYNC B0 ;  /* 0x0000000000007941 */ /* 0x000fea0003800000 */
.L_x_65037:
        /* <DEDUP_REMOVED lines=26> */
.L_x_65040:
[----:B------:R-:W-:Y:S05]  /*2070*/  BSYNC B0 ;  /* 0x0000000000007941 */ /* 0x000fea0003800000 */
.L_x_65039:
[----:B------:R-:W-:Y:S01]  /*2080*/  BSSY B0, `(.L_x_65041) ;  /* 0x0000006000007945 */ /* 0x000fe20003800000 */
[----:B------:R-:W-:Y:S05]  /*2090*/  @!P6 BRA `(.L_x_65042) ;  /* 0x000000400000e947 */ /* 0x000fea0003800000 */
[----:B------:R-:W2:Y:S01]  /*20a0*/  LDL R171, [R1+0xb4] ;  /* 0x0000b40001ab7983 */ /* 0x000ea20000100800 */
[----:B-----5:R-:W-:-:S04]  /*20b0*/  FMUL.FTZ R170, R161, c[0x0][0x1ec] ;  /* 0x00007b00a1aa7a20 */ /* 0x020fc80000410000 */
[----:B--2---:R-:W-:-:S04]  /*20c0*/  FMUL.FTZ R225, R171, R170 ;  /* 0x000000aaabe17220 */ /* 0x004fc80000410000 */
[----:B------:R-:W-:Y:S02]  /*20d0*/  @P0 FADD.FTZ R225, R157, R225 ;  /* 0x000000e19de10221 */ /* 0x000fe40000010000 */
.L_x_65042:
[----:B------:R-:W-:Y:S05]  /*20e0*/  BSYNC B0 ;  /* 0x0000000000007941 */ /* 0x000fea0003800000 */
.L_x_65041:
[----:B------:R-:W-:Y:S01]  /*20f0*/  BSSY B0, `(.L_x_65043) ;  /* 0x0000006000007945 */ /* 0x000fe20003800000 */
[----:B------:R-:W-:Y:S05]  /*2100*/  @!P6 BRA `(.L_x_65044) ;  /* 0x000000400000e947 */ /* 0x000fea0003800000 */
[----:B------:R-:W2:Y:S01]  /*2110*/  LDL R171, [R1+0xb8] ;  /* 0x0000b80001ab7983 */ /* 0x000ea20000100800 */
[----:B-----5:R-:W-:-:S04]  /*2120*/  FMUL.FTZ R170, R162, c[0x0][0x1ec] ;  /* 0x00007b00a2aa7a20 */ /* 0x020fc80000410000 */
[----:B--2---:R-:W-:-:S04]  /*2130*/  FMUL.FTZ R226, R171, R170 ;  /* 0x000000aaabe27220 */ /* 0x004fc80000410000 */
[----:B------:R-:W-:Y:S02]  /*2140*/  @P0 FADD.FTZ R226, R158, R226 ;  /* 0x000000e29ee20221 */ /* 0x000fe40000010000 */
.L_x_65044:
[----:B------:R-:W-:Y:S05]  /*2150*/  BSYNC B0 ;  /* 0x0000000000007941 */ /* 0x000fea0003800000 */
.L_x_65043:
[----:B------:R-:W-:Y:S01]  /*2160*/  BSSY B0, `(.L_x_65045) ;  /* 0x0000006000007945 */ /* 0x000fe20003800000 */
[----:B------:R-:W-:Y:S05]  /*2170*/  @!P6 BRA `(.L_x_65046) ;  /* 0x000000400000e947 */ /* 0x000fea0003800000 */
[----:B------:R-:W2:Y:S01]  /*2180*/  LDL R171, [R1+0xbc] ;  /* 0x0000bc0001ab7983 */ /* 0x000ea20000100800 */
[----:B-----5:R-:W-:-:S04]  /*2190*/  FMUL.FTZ R170, R163, c[0x0][0x1ec] ;  /* 0x00007b00a3aa7a20 */ /* 0x020fc80000410000 */
[----:B--2---:R-:W-:-:S04]  /*21a0*/  FMUL.FTZ R227, R171, R170 ;  /* 0x000000aaabe37220 */ /* 0x004fc80000410000 */
[----:B------:R-:W-:Y:S02]  /*21b0*/  @P0 FADD.FTZ R227, R159, R227 ;  /* 0x000000e39fe30221 */ /* 0x000fe40000010000 */
.L_x_65046:
[----:B------:R-:W-:Y:S05]  /*21c0*/  BSYNC B0 ;  /* 0x0000000000007941 */ /* 0x000fea0003800000 */
.L_x_65045:
        /* <DEDUP_REMOVED lines=26> */
.L_x_65048:
[----:B------:R-:W-:Y:S05]  /*2370*/  BSYNC B0 ;  /* 0x0000000000007941 */ /* 0x000fea0003800000 */
.L_x_65047:
[----:B------:R-:W-:Y:S01]  /*2380*/  BSSY B0, `(.L_x_65049) ;  /* 0x0000006000007945 */ /* 0x000fe20003800000 */
[----:B------:R-:W-:Y:S05]  /*2390*/  @!P6 BRA `(.L_x_65050) ;  /* 0x000000400000e947 */ /* 0x000fea0003800000 */
[----:B------:R-:W2:Y:S01]  /*23a0*/  LDL R171, [R1+0x94] ;  /* 0x0000940001ab7983 */ /* 0x000ea20000100800 */
[----:B-----5:R-:W-:-:S04]  /*23b0*/  FMUL.FTZ R167, R161, c[0x0][0x1ec] ;  /* 0x00007b00a1a77a20 */ /* 0x020fc80000410000 */
[----:B--2---:R-:W-:-:S04]  /*23c0*/  FMUL.FTZ R221, R171, R167 ;  /* 0x000000a7abdd7220 */ /* 0x004fc80000410000 */
[----:B------:R-:W-:Y:S02]  /*23d0*/  @P0 FADD.FTZ R221, R157, R221 ;  /* 0x000000dd9ddd0221 */ /* 0x000fe40000010000 */
.L_x_65050:
[----:B------:R-:W-:Y:S05]  /*23e0*/  BSYNC B0 ;  /* 0x0000000000007941 */ /* 0x000fea0003800000 */
.L_x_65049:
[----:B------:R-:W-:Y:S01]  /*23f0*/  BSSY B0, `(.L_x_65051) ;  /* 0x0000006000007945 */ /* 0x000fe20003800000 */
[----:B------:R-:W-:Y:S05]  /*2400*/  @!P6 BRA `(.L_x_65052) ;  /* 0x000000400000e947 */ /* 0x000fea0003800000 */
[----:B------:R-:W2:Y:S01]  /*2410*/  LDL R171, [R1+0x98] ;  /* 0x0000980001ab7983 */ /* 0x000ea20000100800 */
[----:B-----5:R-:W-:-:S04]  /*2420*/  FMUL.FTZ R167, R162, c[0x0][0x1ec] ;  /* 0x00007b00a2a77a20 */ /* 0x020fc80000410000 */
[----:B--2---:R-:W-:-:S04]  /*2430*/  FMUL.FTZ R222, R171, R167 ;  /* 0x000000a7abde7220 */ /* 0x004fc80000410000 */
[----:B------:R-:W-:Y:S02]  /*2440*/  @P0 FADD.FTZ R222, R158, R222 ;  /* 0x000000de9ede0221 */ /* 0x000fe40000010000 */
.L_x_65052:
[----:B------:R-:W-:Y:S05]  /*2450*/  BSYNC B0 ;  /* 0x0000000000007941 */ /* 0x000fea0003800000 */
.L_x_65051:
[----:B------:R-:W-:Y:S01]  /*2460*/  BSSY B0, `(.L_x_65053) ;  /* 0x0000006000007945 */ /* 0x000fe20003800000 */
[----:B------:R-:W-:Y:S05]  /*2470*/  @!P6 BRA `(.L_x_65054) ;  /* 0x000000400000e947 */ /* 0x000fea0003800000 */
[----:B------:R-:W2:Y:S01]  /*2480*/  LDL R171, [R1+0x9c] ;  /* 0x00009c0001ab7983 */ /* 0x000ea20000100800 */
[----:B-----5:R-:W-:-:S04]  /*2490*/  FMUL.FTZ R167, R163, c[0x0][0x1ec] ;  /* 0x00007b00a3a77a20 */ /* 0x020fc80000410000 */
[----:B--2---:R-:W-:-:S04]  /*24a0*/  FMUL.FTZ R223, R171, R167 ;  /* 0x000000a7abdf7220 */ /* 0x004fc80000410000 */
[----:B------:R-:W-:Y:S02]  /*24b0*/  @P0 FADD.FTZ R223, R159, R223 ;  /* 0x000000df9fdf0221 */ /* 0x000fe40000010000 */
.L_x_65054:
[----:B------:R-:W-:Y:S05]  /*24c0*/  BSYNC B0 ;  /* 0x0000000000007941 */ /* 0x000fea0003800000 */
.L_x_65053:
        /* <DEDUP_REMOVED lines=26> */
.L_x_65056:
[----:B------:R-:W-:Y:S05]  /*2670*/  BSYNC B0 ;  /* 0x0000000000007941 */ /* 0x000fea0003800000 */
.L_x_65055:
[----:B------:R-:W-:Y:S01]  /*2680*/  BSSY B0, `(.L_x_65057) ;  /* 0x0000006000007945 */ /* 0x000fe20003800000 */
[----:B------:R-:W-:Y:S05]  /*2690*/  @!P6 BRA `(.L_x_65058) ;  /* 0x000000400000e947 */ /* 0x000fea0003800000 */
[----:B------:R-:W2:Y:S01]  /*26a0*/  LDL R171, [R1+0x74] ;  /* 0x0000740001ab7983 */ /* 0x000ea20000100800 */
[----:B-----5:R-:W-:-:S04]  /*26b0*/  FMUL.FTZ R170, R161, c[0x0][0x1ec] ;  /* 0x00007b00a1aa7a20 */ /* 0x020fc80000410000 */
[----:B--2---:R-:W-:-:S04]  /*26c0*/  FMUL.FTZ R217, R171, R170 ;  /* 0x000000aaabd97220 */ /* 0x004fc80000410000 */
[----:B------:R-:W-:Y:S02]  /*26d0*/  @P0 FADD.FTZ R217, R157, R217 ;  /* 0x000000d99dd90221 */ /* 0x000fe40000010000 */
.L_x_65058:
[----:B------:R-:W-:Y:S05]  /*26e0*/  BSYNC B0 ;  /* 0x0000000000007941 */ /* 0x000fea0003800000 */
.L_x_65057:
[----:B------:R-:W-:Y:S01]  /*26f0*/  BSSY B0, `(.L_x_65059) ;  /* 0x0000006000007945 */ /* 0x000fe20003800000 */
[----:B------:R-:W-:Y:S05]  /*2700*/  @!P6 BRA `(.L_x_65060) ;  /* 0x000000400000e947 */ /* 0x000fea0003800000 */
[----:B------:R-:W2:Y:S01]  /*2710*/  LDL R171, [R1+0x78] ;  /* 0x0000780001ab7983 */ /* 0x000ea20000100800 */
[----:B-----5:R-:W-:-:S04]  /*2720*/  FMUL.FTZ R170, R162, c[0x0][0x1ec] ;  /* 0x00007b00a2aa7a20 */ /* 0x020fc80000410000 */
[----:B--2---:R-:W-:-:S04]  /*2730*/  FMUL.FTZ R218, R171, R170 ;  /* 0x000000aaabda7220 */ /* 0x004fc80000410000 */
[----:B------:R-:W-:Y:S02]  /*2740*/  @P0 FADD.FTZ R218, R158, R218 ;  /* 0x000000da9eda0221 */ /* 0x000fe40000010000 */
.L_x_65060:
[----:B------:R-:W-:Y:S05]  /*2750*/  BSYNC B0 ;  /* 0x0000000000007941 */ /* 0x000fea0003800000 */
.L_x_65059:
[----:B------:R-:W-:Y:S01]  /*2760*/  BSSY B0, `(.L_x_65061) ;  /* 0x0000006000007945 */ /* 0x000fe20003800000 */
[----:B------:R-:W-:Y:S05]  /*2770*/  @!P6 BRA `(.L_x_65062) ;  /* 0x000000400000e947 */ /* 0x000fea0003800000 */
[----:B------:R-:W2:Y:S01]  /*2780*/  LDL R171, [R1+0x7c] ;  /* 0x00007c0001ab7983 */ /* 0x000ea20000100800 */
[----:B-----5:R-:W-:-:S04]  /*2790*/  FMUL.FTZ R170, R163, c[0x0][0x1ec] ;  /* 0x00007b00a3aa7a20 */ /* 0x020fc80000410000 */
[----:B--2---:R-:W-:-:S04]  /*27a0*/  FMUL.FTZ R219, R171, R170 ;  /* 0x000000aaabdb7220 */ /* 0x004fc80000410000 */
[----:B------:R-:W-:Y:S02]  /*27b0*/  @P0 FADD.FTZ R219, R159, R219 ;  /* 0x000000db9fdb0221 */ /* 0x000fe40000010000 */
.L_x_65062:
[----:B------:R-:W-:Y:S05]  /*27c0*/  BSYNC B0 ;  /* 0x0000000000007941 */ /* 0x000fea0003800000 */
.L_x_65061:
        /* <DEDUP_REMOVED lines=26> */
.L_x_65064:
[----:B------:R-:W-:Y:S05]  /*2970*/  BSYNC B0 ;  /* 0x0000000000007941 */ /* 0x000fea0003800000 */
.L_x_65063:
[----:B------:R-:W-:Y:S01]  /*2980*/  BSSY B0, `(.L_x_65065) ;  /* 0x0000006000007945 */ /* 0x000fe20003800000 */
[----:B------:R-:W-:Y:S05]  /*2990*/  @!P6 BRA `(.L_x_65066) ;  /* 0x000000400000e947 */ /* 0x000fea0003800000 */
[----:B------:R-:W2:Y:S01]  /*29a0*/  LDL R171, [R1+0x54] ;  /* 0x0000540001ab7983 */ /* 0x000ea20000100800 */
[----:B-----5:R-:W-:-:S04]  /*29b0*/  FMUL.FTZ R167, R161, c[0x0][0x1ec] ;  /* 0x00007b00a1a77a20 */ /* 0x020fc80000410000 */
[----:B--2---:R-:W-:-:S04]  /*29c0*/  FMUL.FTZ R213, R171, R167 ;  /* 0x000000a7abd57220 */ /* 0x004fc80000410000 */
[----:B------:R-:W-:Y:S02]  /*29d0*/  @P0 FADD.FTZ R213, R157, R213 ;  /* 0x000000d59dd50221 */ /* 0x000fe40000010000 */
.L_x_65066:
[----:B------:R-:W-:Y:S05]  /*29e0*/  BSYNC B0 ;  /* 0x0000000000007941 */ /* 0x000fea0003800000 */
.L_x_65065:
[----:B------:R-:W-:Y:S01]  /*29f0*/  BSSY B0, `(.L_x_65067) ;  /* 0x0000006000007945 */ /* 0x000fe20003800000 */
[----:B------:R-:W-:Y:S05]  /*2a00*/  @!P6 BRA `(.L_x_65068) ;  /* 0x000000400000e947 */ /* 0x000fea0003800000 */
[----:B------:R-:W2:Y:S01]  /*2a10*/  LDL R171, [R1+0x58] ;  /* 0x0000580001ab7983 */ /* 0x000ea20000100800 */
[----:B-----5:R-:W-:-:S04]  /*2a20*/  FMUL.FTZ R167, R162, c[0x0][0x1ec] ;  /* 0x00007b00a2a77a20 */ /* 0x020fc80000410000 */
[----:B--2---:R-:W-:-:S04]  /*2a30*/  FMUL.FTZ R214, R171, R167 ;  /* 0x000000a7abd67220 */ /* 0x004fc80000410000 */
[----:B------:R-:W-:Y:S02]  /*2a40*/  @P0 FADD.FTZ R214, R158, R214 ;  /* 0x000000d69ed60221 */ /* 0x000fe40000010000 */
.L_x_65068:
[----:B------:R-:W-:Y:S05]  /*2a50*/  BSYNC B0 ;  /* 0x0000000000007941 */ /* 0x000fea0003800000 */
.L_x_65067:
[----:B------:R-:W-:Y:S01]  /*2a60*/  BSSY B0, `(.L_x_65069) ;  /* 0x0000006000007945 */ /* 0x000fe20003800000 */
[----:B------:R-:W-:Y:S05]  /*2a70*/  @!P6 BRA `(.L_x_65070) ;  /* 0x000000400000e947 */ /* 0x000fea0003800000 */
[----:B------:R-:W2:Y:S01]  /*2a80*/  LDL R171, [R1+0x5c] ;  /* 0x00005c0001ab7983 */ /* 0x000ea20000100800 */
[----:B-----5:R-:W-:-:S04]  /*2a90*/  FMUL.FTZ R167, R163, c[0x0][0x1ec] ;  /* 0x00007b00a3a77a20 */ /* 0x020fc80000410000 */
[----:B--2---:R-:W-:-:S04]  /*2aa0*/  FMUL.FTZ R215, R171, R167 ;  /* 0x000000a7abd77220 */ /* 0x004fc80000410000 */
[----:B------:R-:W-:Y:S02]  /*2ab0*/  @P0 FADD.FTZ R215, R159, R215 ;  /* 0x000000d79fd70221 */ /* 0x000fe40000010000 */
.L_x_65070:
[----:B------:R-:W-:Y:S05]  /*2ac0*/  BSYNC B0 ;  /* 0x0000000000007941 */ /* 0x000fea0003800000 */
.L_x_65069:
        /* <DEDUP_REMOVED lines=26> */
.L_x_65072:
[----:B------:R-:W-:Y:S05]  /*2c70*/  BSYNC B0 ;  /* 0x0000000000007941 */ /* 0x000fea0003800000 */
.L_x_65071:
[----:B------:R-:W-:Y:S01]  /*2c80*/  BSSY B0, `(.L_x_65073) ;  /* 0x0000006000007945 */ /* 0x000fe20003800000 */
[----:B------:R-:W-:Y:S05]  /*2c90*/  @!P6 BRA `(.L_x_65074) ;  /* 0x000000400000e947 */ /* 0x000fea0003800000 */
[----:B------:R-:W2:Y:S01]  /*2ca0*/  LDL R171, [R1+0x34] ;  /* 0x0000340001ab7983 */ /* 0x000ea20000100800 */
[----:B-----5:R-:W-:-:S04]  /*2cb0*/  FMUL.FTZ R170, R161, c[0x0][0x1ec] ;  /* 0x00007b00a1aa7a20 */ /* 0x020fc80000410000 */
[----:B--2---:R-:W-:-:S04]  /*2cc0*/  FMUL.FTZ R201, R171, R170 ;  /* 0x000000aaabc97220 */ /* 0x004fc80000410000 */
[----:B------:R-:W-:Y:S02]  /*2cd0*/  @P0 FADD.FTZ R201, R157, R201 ;  /* 0x000000c99dc90221 */ /* 0x000fe40000010000 */
.L_x_65074:
[----:B------:R-:W-:Y:S05]  /*2ce0*/  BSYNC B0 ;  /* 0x0000000000007941 */ /* 0x000fea0003800000 */
.L_x_65073:
[----:B------:R-:W-:Y:S01]  /*2cf0*/  BSSY B0, `(.L_x_65075) ;  /* 0x0000006000007945 */ /* 0x000fe20003800000 */
[----:B------:R-:W-:Y:S05]  /*2d00*/  @!P6 BRA `(.L_x_65076) ;  /* 0x000000400000e947 */ /* 0x000fea0003800000 */
[----:B------:R-:W2:Y:S01]  /*2d10*/  LDL R171, [R1+0x38] ;  /* 0x0000380001ab7983 */ /* 0x000ea20000100800 */
[----:B-----5:R-:W-:-:S04]  /*2d20*/  FMUL.FTZ R170, R162, c[0x0][0x1ec] ;  /* 0x00007b00a2aa7a20 */ /* 0x020fc80000410000 */
[----:B--2---:R-:W-:-:S04]  /*2d30*/  FMUL.FTZ R202, R171, R170 ;  /* 0x000000aaabca7220 */ /* 0x004fc80000410000 */
[----:B------:R-:W-:Y:S02]  /*2d40*/  @P0 FADD.FTZ R202, R158, R202 ;  /* 0x000000ca9eca0221 */ /* 0x000fe40000010000 */
.L_x_65076:
[----:B------:R-:W-:Y:S05]  /*2d50*/  BSYNC B0 ;  /* 0x0000000000007941 */ /* 0x000fea0003800000 */
.L_x_65075:
[----:B------:R-:W-:Y:S01]  /*2d60*/  BSSY B0, `(.L_x_65077) ;  /* 0x0000006000007945 */ /* 0x000fe20003800000 */
[----:B------:R-:W-:Y:S05]  /*2d70*/  @!P6 BRA `(.L_x_65078) ;  /* 0x000000400000e947 */ /* 0x000fea0003800000 */
[----:B------:R-:W2:Y:S01]  /*2d80*/  LDL R171, [R1+0x3c] ;  /* 0x00003c0001ab7983 */ /* 0x000ea20000100800 */
[----:B-----5:R-:W-:-:S04]  /*2d90*/  FMUL.FTZ R170, R163, c[0x0][0x1ec] ;  /* 0x00007b00a3aa7a20 */ /* 0x020fc80000410000 */
[----:B--2---:R-:W-:-:S04]  /*2da0*/  FMUL.FTZ R203, R171, R170 ;  /* 0x000000aaabcb7220 */ /* 0x004fc80000410000 */
[----:B------:R-:W-:Y:S02]  /*2db0*/  @P0 FADD.FTZ R203, R159, R203 ;  /* 0x000000cb9fcb0221 */ /* 0x000fe40000010000 */
.L_x_65078:
[----:B------:R-:W-:Y:S05]  /*2dc0*/  BSYNC B0 ;  /* 0x0000000000007941 */ /* 0x000fea0003800000 */
.L_x_65077:
        /* <DEDUP_REMOVED lines=26> */
.L_x_65080:
[----:B------:R-:W-:Y:S05]  /*2f70*/  BSYNC B0 ;  /* 0x0000000000007941 */ /* 0x000fea0003800000 */
.L_x_65079:
[----:B------:R-:W-:Y:S01]  /*2f80*/  BSSY B0, `(.L_x_65081) ;  /* 0x0000006000007945 */ /* 0x000fe20003800000 */
[----:B------:R-:W-:Y:S05]  /*2f90*/  @!P6 BRA `(.L_x_65082) ;  /* 0x000000400000e947 */ /* 0x000fea0003800000 */
[----:B------:R-:W2:Y:S01]  /*2fa0*/  LDL R171, [R1+0x14] ;  /* 0x0000140001ab7983 */ /* 0x000ea20000100800 */
[----:B-----5:R-:W-:-:S04]  /*2fb0*/  FMUL.FTZ R167, R161, c[0x0][0x1ec] ;  /* 0x00007b00a1a77a20 */ /* 0x020fc80000410000 */
[----:B--2---:R-:W-:-:S04]  /*2fc0*/  FMUL.FTZ R209, R171, R167 ;  /* 0x000000a7abd17220 */ /* 0x004fc80000410000 */
[----:B------:R-:W-:Y:S02]  /*2fd0*/  @P0 FADD.FTZ R209, R157, R209 ;  /* 0x000000d19dd10221 */ /* 0x000fe40000010000 */
.L_x_65082:
[----:B------:R-:W-:Y:S05]  /*2fe0*/  BSYNC B0 ;  /* 0x0000000000007941 */ /* 0x000fea0003800000 */
.L_x_65081:
[----:B------:R-:W-:Y:S01]  /*2ff0*/  BSSY B0, `(.L_x_65083) ;  /* 0x0000006000007945 */ /* 0x000fe20003800000 */
[----:B------:R-:W-:Y:S05]  /*3000*/  @!P6 BRA `(.L_x_65084) ;  /* 0x000000400000e947 */ /* 0x000fea0003800000 */
[----:B------:R-:W2:Y:S01]  /*3010*/  LDL R171, [R1+0x18] ;  /* 0x0000180001ab7983 */ /* 0x000ea20000100800 */
[----:B-----5:R-:W-:-:S04]  /*3020*/  FMUL.FTZ R167, R162, c[0x0][0x1ec] ;  /* 0x00007b00a2a77a20 */ /* 0x020fc80000410000 */
[----:B--2---:R-:W-:-:S04]  /*3030*/  FMUL.FTZ R210, R171, R167 ;  /* 0x000000a7abd27220 */ /* 0x004fc80000410000 */
[----:B------:R-:W-:Y:S02]  /*3040*/  @P0 FADD.FTZ R210, R158, R210 ;  /* 0x000000d29ed20221 */ /* 0x000fe40000010000 */
.L_x_65084:
[----:B------:R-:W-:Y:S05]  /*3050*/  BSYNC B0 ;  /* 0x0000000000007941 */ /* 0x000fea0003800000 */
.L_x_65083:
[----:B------:R-:W-:Y:S01]  /*3060*/  BSSY B0, `(.L_x_65085) ;  /* 0x0000006000007945 */ /* 0x000fe20003800000 */
[----:B------:R-:W-:Y:S05]  /*3070*/  @!P6 BRA `(.L_x_65086) ;  /* 0x000000400000e947 */ /* 0x000fea0003800000 */
[----:B------:R-:W2:Y:S01]  /*3080*/  LDL R171, [R1+0x1c] ;  /* 0x00001c0001ab7983 */ /* 0x000ea20000100800 */
[----:B-----5:R-:W-:-:S04]  /*3090*/  FMUL.FTZ R167, R163, c[0x0][0x1ec] ;  /* 0x00007b00a3a77a20 */ /* 0x020fc80000410000 */
[----:B--2---:R-:W-:-:S04]  /*30a0*/  FMUL.FTZ R211, R171, R167 ;  /* 0x000000a7abd37220 */ /* 0x004fc80000410000 */
[----:B------:R-:W-:Y:S02]  /*30b0*/  @P0 FADD.FTZ R211, R159, R211 ;  /* 0x000000d39fd30221 */ /* 0x000fe40000010000 */
.L_x_65086:
[----:B------:R-:W-:Y:S05]  /*30c0*/  BSYNC B0 ;  /* 0x0000000000007941 */ /* 0x000fea0003800000 */
.L_x_65085:
        /* <DEDUP_REMOVED lines=23> */
[----:B------:R-:W-:-:S04]  /*3240*/  FMUL.FTZ R204, R248, R170 ;  /* 0x000000aaf8cc7220 */ /* 0x000fc80000410000 */
[----:B------:R-:W-:Y:S02]  /*3250*/  @P0 FADD.FTZ R204, R156, R204 ;  /* 0x000000cc9ccc0221 */ /* 0x000fe40000010000 */
.L_x_65088:
[----:B------:R-:W-:Y:S05]  /*3260*/  BSYNC B0 ;  /* 0x0000000000007941 */ /* 0x000fea0003800000 */
.L_x_65087:
[----:B------:R-:W-:Y:S01]  /*3270*/  BSSY B0, `(.L_x_65089) ;  /* 0x0000005000007945 */ /* 0x000fe20003800000 */
[----:B------:R-:W-:Y:S05]  /*3280*/  @!P6 BRA `(.L_x_65090) ;  /* 0x000000300000e947 */ /* 0x000fea0003800000 */
[----:B-----5:R-:W-:-:S04]  /*3290*/  FMUL.FTZ R170, R161, c[0x0][0x1ec] ;  /* 0x00007b00a1aa7a20 */ /* 0x020fc80000410000 */
[----:B------:R-:W-:-:S04]  /*32a0*/  FMUL.FTZ R205, R249, R170 ;  /* 0x000000aaf9cd7220 */ /* 0x000fc80000410000 */
[----:B------:R-:W-:Y:S02]  /*32b0*/  @P0 FADD.FTZ R205, R157, R205 ;  /* 0x000000cd9dcd0221 */ /* 0x000fe40000010000 */
.L_x_65090:
[----:B------:R-:W-:Y:S05]  /*32c0*/  BSYNC B0 ;  /* 0x0000000000007941 */ /* 0x000fea0003800000 */
.L_x_65089:
[----:B------:R-:W-:Y:S01]  /*32d0*/  BSSY B0, `(.L_x_65091) ;  /* 0x0000005000007945 */ /* 0x000fe20003800000 */
[----:B------:R-:W-:Y:S05]  /*32e0*/  @!P6 BRA `(.L_x_65092) ;  /* 0x000000300000e947 */ /* 0x000fea0003800000 */
[----:B-----5:R-:W-:-:S04]  /*32f0*/  FMUL.FTZ R170, R162, c[0x0][0x1ec] ;  /* 0x00007b00a2aa7a20 */ /* 0x020fc80000410000 */
[----:B------:R-:W-:-:S04]  /*3300*/  FMUL.FTZ R206, R250, R170 ;  /* 0x000000aaface7220 */ /* 0x000fc80000410000 */
[----:B------:R-:W-:Y:S02]  /*3310*/  @P0 FADD.FTZ R206, R158, R206 ;  /* 0x000000ce9ece0221 */ /* 0x000fe40000010000 */
.L_x_65092:
[----:B------:R-:W-:Y:S05]  /*3320*/  BSYNC B0 ;  /* 0x0000000000007941 */ /* 0x000fea0003800000 */
.L_x_65091:
[----:B------:R-:W-:Y:S01]  /*3330*/  BSSY B0, `(.L_x_65093) ;  /* 0x0000005000007945 */ /* 0x000fe20003800000 */
[----:B------:R-:W-:Y:S05]  /*3340*/  @!P6 BRA `(.L_x_65094) ;  /* 0x000000300000e947 */ /* 0x000fea0003800000 */
[----:B-----5:R-:W-:-:S04]  /*3350*/  FMUL.FTZ R170, R163, c[0x0][0x1ec] ;  /* 0x00007b00a3aa7a20 */ /* 0x020fc80000410000 */
[----:B------:R-:W-:-:S04]  /*3360*/  FMUL.FTZ R207, R251, R170 ;  /* 0x000000aafbcf7220 */ /* 0x000fc80000410000 */
[----:B------:R-:W-:Y:S02]  /*3370*/  @P0 FADD.FTZ R207, R159, R207 ;  /* 0x000000cf9fcf0221 */ /* 0x000fe40000010000 */
.L_x_65094:
[----:B------:R-:W-:Y:S05]  /*3380*/  BSYNC B0 ;  /* 0x0000000000007941 */ /* 0x000fea0003800000 */
.L_x_65093:
        /* <DEDUP_REMOVED lines=25> */
.L_x_65096:
[----:B------:R-:W-:Y:S05]  /*3520*/  BSYNC B0 ;  /* 0x0000000000007941 */ /* 0x000fea0003800000 */
.L_x_65095:
[----:B------:R-:W-:Y:S01]  /*3530*/  BSSY B0, `(.L_x_65097) ;  /* 0x0000005000007945 */ /* 0x000fe20003800000 */
[----:B------:R-:W-:Y:S05]  /*3540*/  @!P6 BRA `(.L_x_65098) ;  /* 0x000000300000e947 */ /* 0x000fea0003800000 */
[----:B-----5:R-:W-:-:S04]  /*3550*/  FMUL.FTZ R167, R161, c[0x0][0x1ec] ;  /* 0x00007b00a1a77a20 */ /* 0x020fc80000410000 */
[----:B------:R-:W-:-:S04]  /*3560*/  FMUL.FTZ R193, R89, R167 ;  /* 0x000000a759c17220 */ /* 0x000fc80000410000 */
[----:B------:R-:W-:Y:S02]  /*3570*/  @P0 FADD.FTZ R193, R157, R193 ;  /* 0x000000c19dc10221 */ /* 0x000fe40000010000 */
.L_x_65098:
[----:B------:R-:W-:Y:S05]  /*3580*/  BSYNC B0 ;  /* 0x0000000000007941 */ /* 0x000fea0003800000 */
.L_x_65097:
[----:B------:R-:W-:Y:S01]  /*3590*/  BSSY B0, `(.L_x_65099) ;  /* 0x0000005000007945 */ /* 0x000fe20003800000 */
[----:B------:R-:W-:Y:S05]  /*35a0*/  @!P6 BRA `(.L_x_65100) ;  /* 0x000000300000e947 */ /* 0x000fea0003800000 */
[----:B-----5:R-:W-:-:S04]  /*35b0*/  FMUL.FTZ R167, R162, c[0x0][0x1ec] ;  /* 0x00007b00a2a77a20 */ /* 0x020fc80000410000 */
[----:B------:R-:W-:-:S04]  /*35c0*/  FMUL.FTZ R194, R90, R167 ;  /* 0x000000a75ac27220 */ /* 0x000fc80000410000 */
[----:B------:R-:W-:Y:S02]  /*35d0*/  @P0 FADD.FTZ R194, R158, R194 ;  /* 0x000000c29ec20221 */ /* 0x000fe40000010000 */
.L_x_65100:
[----:B------:R-:W-:Y:S05]  /*35e0*/  BSYNC B0 ;  /* 0x0000000000007941 */ /* 0x000fea0003800000 */
.L_x_65099:
[----:B------:R-:W-:Y:S01]  /*35f0*/  BSSY B0, `(.L_x_65101) ;  /* 0x0000005000007945 */ /* 0x000fe20003800000 */
[----:B------:R-:W-:Y:S05]  /*3600*/  @!P6 BRA `(.L_x_65102) ;  /* 0x000000300000e947 */ /* 0x000fea0003800000 */
[----:B-----5:R-:W-:-:S04]  /*3610*/  FMUL.FTZ R167, R163, c[0x0][0x1ec] ;  /* 0x00007b00a3a77a20 */ /* 0x020fc80000410000 */
[----:B------:R-:W-:-:S04]  /*3620*/  FMUL.FTZ R195, R91, R167 ;  /* 0x000000a75bc37220 */ /* 0x000fc80000410000 */
[----:B------:R-:W-:Y:S02]  /*3630*/  @P0 FADD.FTZ R195, R159, R195 ;  /* 0x000000c39fc30221 */ /* 0x000fe40000010000 */
.L_x_65102:
[----:B------:R-:W-:Y:S05]  /*3640*/  BSYNC B0 ;  /* 0x0000000000007941 */ /* 0x000fea0003800000 */
.L_x_65101:
        /* <DEDUP_REMOVED lines=25> */
.L_x_65104:
[----:B------:R-:W-:Y:S05]  /*37e0*/  BSYNC B0 ;  /* 0x0000000000007941 */ /* 0x000fea0003800000 */
.L_x_65103:
[----:B------:R-:W-:Y:S01]  /*37f0*/  BSSY B0, `(.L_x_65105) ;  /* 0x0000005000007945 */ /* 0x000fe20003800000 */
[----:B------:R-:W-:Y:S05]  /*3800*/  @!P6 BRA `(.L_x_65106) ;  /* 0x000000300000e947 */ /* 0x000fea0003800000 */
[----:B-----5:R-:W-:-:S04]  /*3810*/  FMUL.FTZ R170, R161, c[0x0][0x1ec] ;  /* 0x00007b00a1aa7a20 */ /* 0x020fc80000410000 */
[----:B------:R-:W-:-:S04]  /*3820*/  FMUL.FTZ R197, R97, R170 ;  /* 0x000000aa61c57220 */ /* 0x000fc80000410000 */
[----:B------:R-:W-:Y:S02]  /*3830*/  @P0 FADD.FTZ R197, R157, R197 ;  /* 0x000000c59dc50221 */ /* 0x000fe40000010000 */
.L_x_65106:
[----:B------:R-:W-:Y:S05]  /*3840*/  BSYNC B0 ;  /* 0x0000000000007941 */ /* 0x000fea0003800000 */
.L_x_65105:
[----:B------:R-:W-:Y:S01]  /*3850*/  BSSY B0, `(.L_x_65107) ;  /* 0x0000005000007945 */ /* 0x000fe20003800000 */
[----:B------:R-:W-:Y:S05]  /*3860*/  @!P6 BRA `(.L_x_65108) ;  /* 0x000000300000e947 */ /* 0x000fea0003800000 */
[----:B-----5:R-:W-:-:S04]  /*3870*/  FMUL.FTZ R170, R162, c[0x0][0x1ec] ;  /* 0x00007b00a2aa7a20 */ /* 0x020fc80000410000 */
[----:B------:R-:W-:-:S04]  /*3880*/  FMUL.FTZ R198, R98, R170 ;  /* 0x000000aa62c67220 */ /* 0x000fc80000410000 */
[----:B------:R-:W-:Y:S02]  /*3890*/  @P0 FADD.FTZ R198, R158, R198 ;  /* 0x000000c69ec60221 */ /* 0x000fe40000010000 */
.L_x_65108:
[----:B------:R-:W-:Y:S05]  /*38a0*/  BSYNC B0 ;  /* 0x0000000000007941 */ /* 0x000fea0003800000 */
.L_x_65107:
[----:B------:R-:W-:Y:S01]  /*38b0*/  BSSY B0, `(.L_x_65109) ;  /* 0x0000005000007945 */ /* 0x000fe20003800000 */
[----:B------:R-:W-:Y:S05]  /*38c0*/  @!P6 BRA `(.L_x_65110) ;  /* 0x000000300000e947 */ /* 0x000fea0003800000 */
[----:B-----5:R-:W-:-:S04]  /*38d0*/  FMUL.FTZ R170, R163, c[0x0][0x1ec] ;  /* 0x00007b00a3aa7a20 */ /* 0x020fc80000410000 */
[----:B------:R-:W-:-:S04]  /*38e0*/  FMUL.FTZ R199, R99, R170 ;  /* 0x000000aa63c77220 */ /* 0x000fc80000410000 */
[----:B------:R-:W-:Y:S02]  /*38f0*/  @P0 FADD.FTZ R199, R159, R199 ;  /* 0x000000c79fc70221 */ /* 0x000fe40000010000 */
.L_x_65110:
[----:B------:R-:W-:Y:S05]  /*3900*/  BSYNC B0 ;  /* 0x0000000000007941 */ /* 0x000fea0003800000 */
.L_x_65109:
        /* <DEDUP_REMOVED lines=25> */
.L_x_65112:
[----:B------:R-:W-:Y:S05]  /*3aa0*/  BSYNC B0 ;  /* 0x0000000000007941 */ /* 0x000fea0003800000 */
.L_x_65111:
[----:B------:R-:W-:Y:S01]  /*3ab0*/  BSSY B0, `(.L_x_65113) ;  /* 0x0000005000007945 */ /* 0x000fe20003800000 */
[----:B------:R-:W-:Y:S05]  /*3ac0*/  @!P6 BRA `(.L_x_65114) ;  /* 0x000000300000e947 */ /* 0x000fea0003800000 */
[----:B-----5:R-:W-:-:S04]  /*3ad0*/  FMUL.FTZ R167, R161, c[0x0][0x1ec] ;  /* 0x00007b00a1a77a20 */ /* 0x020fc80000410000 */
[----:B------:R-:W-:-:S04]  /*3ae0*/  FMUL.FTZ R189, R105, R167 ;  /* 0x000000a769bd7220 */ /* 0x000fc80000410000 */
[----:B------:R-:W-:Y:S02]  /*3af0*/  @P0 FADD.FTZ R189, R157, R189 ;  /* 0x000000bd9dbd0221 */ /* 0x000fe40000010000 */
.L_x_65114:
[----:B------:R-:W-:Y:S05]  /*3b00*/  BSYNC B0 ;  /* 0x0000000000007941 */ /* 0x000fea0003800000 */
.L_x_65113:
[----:B------:R-:W-:Y:S01]  /*3b10*/  BSSY B0, `(.L_x_65115) ;  /* 0x0000005000007945 */ /* 0x000fe20003800000 */
[----:B------:R-:W-:Y:S05]  /*3b20*/  @!P6 BRA `(.L_x_65116) ;  /* 0x000000300000e947 */ /* 0x000fea0003800000 */
[----:B-----5:R-:W-:-:S04]  /*3b30*/  FMUL.FTZ R167, R162, c[0x0][0x1ec] ;  /* 0x00007b00a2a77a20 */ /* 0x020fc80000410000 */
[----:B------:R-:W-:-:S04]  /*3b40*/  FMUL.FTZ R190, R106, R167 ;  /* 0x000000a76abe7220 */ /* 0x000fc80000410000 */
[----:B------:R-:W-:Y:S02]  /*3b50*/  @P0 FADD.FTZ R190, R158, R190 ;  /* 0x000000be9ebe0221 */ /* 0x000fe40000010000 */
.L_x_65116:
[----:B------:R-:W-:Y:S05]  /*3b60*/  BSYNC B0 ;  /* 0x0000000000007941 */ /* 0x000fea0003800000 */
.L_x_65115:
[----:B------:R-:W-:Y:S01]  /*3b70*/  BSSY B0, `(.L_x_65117) ;  /* 0x0000005000007945 */ /* 0x000fe20003800000 */
[----:B------:R-:W-:Y:S05]  /*3b80*/  @!P6 BRA `(.L_x_65118) ;  /* 0x000000300000e947 */ /* 0x000fea0003800000 */
[----:B-----5:R-:W-:-:S04]  /*3b90*/  FMUL.FTZ R167, R163, c[0x0][0x1ec] ;  /* 0x00007b00a3a77a20 */ /* 0x020fc80000410000 */
[----:B------:R-:W-:-:S04]  /*3ba0*/  FMUL.FTZ R191, R107, R167 ;  /* 0x000000a76bbf7220 */ /* 0x000fc80000410000 */
[----:B------:R-:W-:Y:S02]  /*3bb0*/  @P0 FADD.FTZ R191, R159, R191 ;  /* 0x000000bf9fbf0221 */ /* 0x000fe40000010000 */
.L_x_65118:
[----:B------:R-:W-:Y:S05]  /*3bc0*/  BSYNC B0 ;  /* 0x0000000000007941 */ /* 0x000fea0003800000 */
.L_x_65117:
        /* <DEDUP_REMOVED lines=25> */
.L_x_65120:
[----:B------:R-:W-:Y:S05]  /*3d60*/  BSYNC B0 ;  /* 0x0000000000007941 */ /* 0x000fea0003800000 */
.L_x_65119:
[----:B------:R-:W-:Y:S01]  /*3d70*/  BSSY B0, `(.L_x_65121) ;  /* 0x0000005000007945 */ /* 0x000fe20003800000 */
[----:B------:R-:W-:Y:S05]  /*3d80*/  @!P6 BRA `(.L_x_65122) ;  /* 0x000000300000e947 */ /* 0x000fea0003800000 */
[----:B-----5:R-:W-:-:S04]  /*3d90*/  FMUL.FTZ R170, R161, c[0x0][0x1ec] ;  /* 0x00007b00a1aa7a20 */ /* 0x020fc80000410000 */
[----:B------:R-:W-:-:S04]  /*3da0*/  FMUL.FTZ R185, R113, R170 ;  /* 0x000000aa71b97220 */ /* 0x000fc80000410000 */
[----:B------:R-:W-:Y:S02]  /*3db0*/  @P0 FADD.FTZ R185, R157, R185 ;  /* 0x000000b99db90221 */ /* 0x000fe40000010000 */
.L_x_65122:
[----:B------:R-:W-:Y:S05]  /*3dc0*/  BSYNC B0 ;  /* 0x0000000000007941 */ /* 0x000fea0003800000 */
.L_x_65121:
[----:B------:R-:W-:Y:S01]  /*3dd0*/  BSSY B0, `(.L_x_65123) ;  /* 0x0000005000007945 */ /* 0x000fe20003800000 */
[----:B------:R-:W-:Y:S05]  /*3de0*/  @!P6 BRA `(.L_x_65124) ;  /* 0x000000300000e947 */ /* 0x000fea0003800000 */
[----:B-----5:R-:W-:-:S04]  /*3df0*/  FMUL.FTZ R170, R162, c[0x0][0x1ec] ;  /* 0x00007b00a2aa7a20 */ /* 0x020fc80000410000 */
[----:B------:R-:W-:-:S04]  /*3e00*/  FMUL.FTZ R186, R114, R170 ;  /* 0x000000aa72ba7220 */ /* 0x000fc80000410000 */
[----:B------:R-:W-:Y:S02]  /*3e10*/  @P0 FADD.FTZ R186, R158, R186 ;  /* 0x000000ba9eba0221 */ /* 0x000fe40000010000 */
.L_x_65124:
[----:B------:R-:W-:Y:S05]  /*3e20*/  BSYNC B0 ;  /* 0x0000000000007941 */ /* 0x000fea0003800000 */
.L_x_65123:
[----:B------:R-:W-:Y:S01]  /*3e30*/  BSSY B0, `(.L_x_65125) ;  /* 0x0000005000007945 */ /* 0x000fe20003800000 */
[----:B------:R-:W-:Y:S05]  /*3e40*/  @!P6 BRA `(.L_x_65126) ;  /* 0x000000300000e947 */ /* 0x000fea0003800000 */
[----:B-----5:R-:W-:-:S04]  /*3e50*/  FMUL.FTZ R170, R163, c[0x0][0x1ec] ;  /* 0x00007b00a3aa7a20 */ /* 0x020fc80000410000 */
[----:B------:R-:W-:-:S04]  /*3e60*/  FMUL.FTZ R187, R115, R170 ;  /* 0x000000aa73bb7220 */ /* 0x000fc80000410000 */
[----:B------:R-:W-:Y:S02]  /*3e70*/  @P0 FADD.FTZ R187, R159, R187 ;  /* 0x000000bb9fbb0221 */ /* 0x000fe40000010000 */
.L_x_65126:
[----:B------:R-:W-:Y:S05]  /*3e80*/  BSYNC B0 ;  /* 0x0000000000007941 */ /* 0x000fea0003800000 */
.L_x_65125:
[----:B------:R0:W-:Y:S04]  /*3e90*/  STG.E.128 [R164.64], R184 ;  /* 0x000000b8a4007986 */ /* 0x0001e8000c101d04 */
[----:B------:R-:W2:Y:S01]  /*3ea0*/  @P0 LDG.E.128 R156, [R168.64] ;  /* 0x00000004a89c0981 */ /* 0x000ea2000c1e1d00 */
[----:B------:R-:W-:Y:S02]  /*3eb0*/  @!P6 ISETP.NE.U32.AND P2, PT, RZ, c[0x0][0x180], PT ;  /* 0x00006000ff00ea0c */ /* 0x000fe40003f45070 */
[----:B------:R-:W-:Y:S02]  /*3ec0*/  @!P6 ISETP.NE.U32.AND P4, PT, RZ, c[0x0][0x180], PT ;  /* 0x00006000ff00ea0c */ /* 0x000fe40003f85070 */
[----:B------:R-:W-:Y:S01]  /*3ed0*/  @!P6 ISETP.NE.U32.AND P3, PT, RZ, c[0x0][0x180], PT ;  /* 0x00006000ff00ea0c */ /* 0x000fe20003f65070 */
[----:B------:R-:W-:Y:S01]  /*3ee0*/  BSSY B0, `(.L_x_65127) ;  /* 0x0000011000007945 */ /* 0x000fe20003800000 */
[----:B------:R-:W-:-:S02]  /*3ef0*/  @!P6 ISETP.NE.U32.AND P1, PT, RZ, c[0x0][0x180], PT ;  /* 0x00006000ff00ea0c */ /* 0x000fc40003f25070 */
[----:B0-----:R-:W-:Y:S02]  /*3f00*/  @P5 IADD3 R164, R2, 0x1e0, RZ ;  /* 0x000001e002a45810 */ /* 0x001fe40007ffe0ff */
[----:B------:R-:W-:-:S03]  /*3f10*/  @!P6 ISETP.NE.AND.EX P2, PT, RZ, c[0x0][0x184], PT, P2 ;  /* 0x00006100ff00ea0c */ /* 0x000fc60003f45320 */
[----:B------:R-:W-:Y:S01]  /*3f20*/  @P5 IMAD.WIDE.U32 R164, R164, R3, c[0x0][0x170] ;  /* 0x00005c00a4a45625 */ /* 0x000fe200078e0003 */
[----:B------:R-:W-:Y:S02]  /*3f30*/  @!P6 ISETP.NE.AND.EX P4, PT, RZ, c[0x0][0x184], PT, P4 ;  /* 0x00006100ff00ea0c */ /* 0x000fe40003f85340 */
[----:B------:R-:W-:Y:S02]  /*3f40*/  @!P6 ISETP.NE.AND.EX P3, PT, RZ, c[0x0][0x184], PT, P3 ;  /* 0x00006100ff00ea0c */ /* 0x000fe40003f65330 */
[----:B-----5:R0:W5:Y:S01]  /*3f50*/  @P5 LDG.E.128 R160, [R164.64] ;  /* 0x00000004a4a05981 */ /* 0x020162000c1e1d00 */
[----:B------:R-:W-:Y:S02]  /*3f60*/  @!P6 ISETP.NE.AND.EX P1, PT, RZ, c[0x0][0x184], PT, P1 ;  /* 0x00006100ff00ea0c */ /* 0x000fe40003f25310 */
[----:B0-----:R-:W-:Y:S02]  /*3f70*/  IADD3 R164, R166, 0x200, RZ ;  /* 0x00000200a6a47810 */ /* 0x001fe40007ffe0ff */
[----:B--2---:R-:W-:-:S02]  /*3f80*/  @!P6 FSEL R181, R157, RZ, P2 ;  /* 0x000000ff9db5e208 */ /* 0x004fc40001000000 */
[----:B------:R-:W-:Y:S02]  /*3f90*/  @!P6 FSEL R182, R158, RZ, P4 ;  /* 0x000000ff9eb6e208 */ /* 0x000fe40002000000 */
[----:B------:R-:W-:Y:S01]  /*3fa0*/  @!P6 FSEL R180, R156, RZ, P3 ;  /* 0x000000ff9cb4e208 */ /* 0x000fe20001800000 */
[----:B------:R-:W-:Y:S05]  /*3fb0*/  @!P6 BRA `(.L_x_65128) ;  /* 0x000000300000e947 */ /* 0x000fea0003800000 */
[----:B-----5:R-:W-:-:S04]  /*3fc0*/  FMUL.FTZ R165, R160, c[0x0][0x1ec] ;  /* 0x00007b00a0a57a20 */ /* 0x020fc80000410000 */
[----:B------:R-:W-:-:S04]  /*3fd0*/  FMUL.FTZ R180, R120, R165 ;  /* 0x000000a578b47220 */ /* 0x000fc80000410000 */
[----:B------:R-:W-:Y:S02]  /*3fe0*/  @P0 FADD.FTZ R180, R156, R180 ;  /* 0x000000b49cb40221 */ /* 0x000fe40000010000 */
.L_x_65128:
[----:B------:R-:W-:Y:S05]  /*3ff0*/  BSYNC B0 ;  /* 0x0000000000007941 */ /* 0x000fea0003800000 */
.L_x_65127:
[----:B------:R-:W-:Y:S01]  /*4000*/  BSSY B0, `(.L_x_65129) ;  /* 0x0000005000007945 */ /* 0x000fe20003800000 */
[----:B------:R-:W-:Y:S05]  /*4010*/  @!P6 BRA `(.L_x_65130) ;  /* 0x000000300000e947 */ /* 0x000fea0003800000 */
[----:B-----5:R-:W-:-:S04]  /*4020*/  FMUL.FTZ R165, R161, c[0x0][0x1ec] ;  /* 0x00007b00a1a57a20 */ /* 0x020fc80000410000 */
[----:B------:R-:W-:-:S04]  /*4030*/  FMUL.FTZ R181, R121, R165 ;  /* 0x000000a579b57220 */ /* 0x000fc80000410000 */
[----:B------:R-:W-:Y:S02]  /*4040*/  @P0 FADD.FTZ R181, R157, R181 ;  /* 0x000000b59db50221 */ /* 0x000fe40000010000 */
.L_x_65130:
[----:B------:R-:W-:Y:S05]  /*4050*/  BSYNC B0 ;  /* 0x0000000000007941 */ /* 0x000fea0003800000 */
.L_x_65129:
[----:B------:R-:W-:Y:S01]  /*4060*/  BSSY B0, `(.L_x_65131) ;  /* 0x0000005000007945 */ /* 0x000fe20003800000 */
[----:B------:R-:W-:Y:S05]  /*4070*/  @!P6 BRA `(.L_x_65132) ;  /* 0x000000300000e947 */ /* 0x000fea0003800000 */
[----:B-----5:R-:W-:-:S04]  /*4080*/  FMUL.FTZ R165, R162, c[0x0][0x1ec] ;  /* 0x00007b00a2a57a20 */ /* 0x020fc80000410000 */
[----:B------:R-:W-:-:S04]  /*4090*/  FMUL.FTZ R182, R122, R165 ;  /* 0x000000a57ab67220 */ /* 0x000fc80000410000 */
[----:B------:R-:W-:Y:S02]  /*40a0*/  @P0 FADD.FTZ R182, R158, R182 ;  /* 0x000000b69eb60221 */ /* 0x000fe40000010000 */
.L_x_65132:
[----:B------:R-:W-:Y:S05]  /*40b0*/  BSYNC B0 ;  /* 0x0000000000007941 */ /* 0x000fea0003800000 */
.L_x_65131:
[----:B------:R-:W-:Y:S01]  /*40c0*/  BSSY B0, `(.L_x_65133) ;  /* 0x0000007000007945 */ /* 0x000fe20003800000 */
[----:B------:R-:W-:Y:S01]  /*40d0*/  IMAD.WIDE.U32 R168, R167, R3, c[0x0][0x188] ;  /* 0x00006200a7a87625 */ /* 0x000fe200078e0003 */
[----:B------:R-:W-:Y:S01]  /*40e0*/  @!P6 FSEL R183, R159, RZ, P1 ;  /* 0x000000ff9fb7e208 */ /* 0x000fe20000800000 */
[----:B------:R-:W-:Y:S05]  /*40f0*/  @!P6 BRA `(.L_x_65134) ;  /* 0x000000300000e947 */ /* 0x000fea0003800000 */
[----:B-----5:R-:W-:-:S04]  /*4100*/  FMUL.FTZ R165, R163, c[0x0][0x1ec] ;  /* 0x00007b00a3a57a20 */ /* 0x020fc80000410000 */
[----:B------:R-:W-:-:S04]  /*4110*/  FMUL.FTZ R183, R123, R165 ;  /* 0x000000a57bb77220 */ /* 0x000fc80000410000 */
[----:B------:R-:W-:Y:S02]  /*4120*/  @P0 FADD.FTZ R183, R159, R183 ;  /* 0x000000b79fb70221 */ /* 0x000fe40000010000 */
.L_x_65134:
[----:B------:R-:W-:Y:S05]  /*4130*/  BSYNC B0 ;  /* 0x0000000000007941 */ /* 0x000fea0003800000 */
.L_x_65133:
[----:B------:R0:W-:Y:S02]  /*4140*/  STG.E.128 [R168.64], R180 ;  /* 0x000000b4a8007986 */ /* 0x0001e4000c101d04 */
[----:B0-----:R-:W-:-:S05]  /*4150*/  @P0 IMAD.WIDE.U32 R168, R164, R3, c[0x0][0x180] ;  /* 0x00006000a4a80625 */ /* 0x001fca00078e0003 */
        /* <DEDUP_REMOVED lines=16> */
[----:B------:R-:W-:-:S04]  /*4260*/  FMUL.FTZ R168, R128, R165 ;  /* 0x000000a580a87220 */ /* 0x000fc80000410000 */
[----:B------:R-:W-:Y:S02]  /*4270*/  @P0 FADD.FTZ R168, R156, R168 ;  /* 0x000000a89ca80221 */ /* 0x000fe40000010000 */
.L_x_65136:
[----:B------:R-:W-:Y:S05]  /*4280*/  BSYNC B0 ;  /* 0x0000000000007941 */ /* 0x000fea0003800000 */
.L_x_65135:
[----:B------:R-:W-:Y:S01]  /*4290*/  BSSY B0, `(.L_x_65137) ;  /* 0x0000006000007945 */ /* 0x000fe20003800000 */
[----:B------:R-:W-:Y:S01]  /*42a0*/  @!P6 FSEL R169, R157, RZ, P2 ;  /* 0x000000ff9da9e208 */ /* 0x000fe20001000000 */
[----:B------:R-:W-:Y:S05]  /*42b0*/  @!P6 BRA `(.L_x_65138) ;  /* 0x000000300000e947 */ /* 0x000fea0003800000 */
[----:B-----5:R-:W-:-:S04]  /*42c0*/  FMUL.FTZ R165, R161, c[0x0][0x1ec] ;  /* 0x00007b00a1a57a20 */ /* 0x020fc80000410000 */
[----:B------:R-:W-:-:S04]  /*42d0*/  FMUL.FTZ R169, R129, R165 ;  /* 0x000000a581a97220 */ /* 0x000fc80000410000 */
[----:B------:R-:W-:Y:S02]  /*42e0*/  @P0 FADD.FTZ R169, R157, R169 ;  /* 0x000000a99da90221 */ /* 0x000fe40000010000 */
.L_x_65138:
[----:B------:R-:W-:Y:S05]  /*42f0*/  BSYNC B0 ;  /* 0x0000000000007941 */ /* 0x000fea0003800000 */
.L_x_65137:
[----:B------:R-:W-:Y:S01]  /*4300*/  BSSY B0, `(.L_x_65139) ;  /* 0x0000006000007945 */ /* 0x000fe20003800000 */
[----:B------:R-:W-:Y:S01]  /*4310*/  @!P6 FSEL R170, R158, RZ, P1 ;  /* 0x000000ff9eaae208 */ /* 0x000fe20000800000 */
[----:B------:R-:W-:Y:S05]  /*4320*/  @!P6 BRA `(.L_x_65140) ;  /* 0x000000300000e947 */ /* 0x000fea0003800000 */
[----:B-----5:R-:W-:-:S04]  /*4330*/  FMUL.FTZ R165, R162, c[0x0][0x1ec] ;  /* 0x00007b00a2a57a20 */ /* 0x020fc80000410000 */
[----:B------:R-:W-:-:S04]  /*4340*/  FMUL.FTZ R170, R130, R165 ;  /* 0x000000a582aa7220 */ /* 0x000fc80000410000 */
[----:B------:R-:W-:Y:S02]  /*4350*/  @P0 FADD.FTZ R170, R158, R170 ;  /* 0x000000aa9eaa0221 */ /* 0x000fe40000010000 */
.L_x_65140:
[----:B------:R-:W-:Y:S05]  /*4360*/  BSYNC B0 ;  /* 0x0000000000007941 */ /* 0x000fea0003800000 */
.L_x_65139:
[----:B------:R-:W-:Y:S01]  /*4370*/  BSSY B0, `(.L_x_65141) ;  /* 0x0000007000007945 */ /* 0x000fe20003800000 */
[----:B------:R-:W-:Y:S01]  /*4380*/  IMAD.WIDE.U32 R164, R164, R3, c[0x0][0x188] ;  /* 0x00006200a4a47625 */ /* 0x000fe200078e0003 */
[----:B------:R-:W-:Y:S01]  /*4390*/  @!P6 FSEL R171, R159, RZ, P4 ;  /* 0x000000ff9fabe208 */ /* 0x000fe20002000000 */
[----:B------:R-:W-:Y:S05]  /*43a0*/  @!P6 BRA `(.L_x_65142) ;  /* 0x000000300000e947 */ /* 0x000fea0003800000 */
[----:B-----5:R-:W-:-:S04]  /*43b0*/  FMUL.FTZ R167, R163, c[0x0][0x1ec] ;  /* 0x00007b00a3a77a20 */ /* 0x020fc80000410000 */
[----:B------:R-:W-:-:S04]  /*43c0*/  FMUL.FTZ R171, R131, R167 ;  /* 0x000000a783ab7220 */ /* 0x000fc80000410000 */
[----:B------:R-:W-:Y:S02]  /*43d0*/  @P0 FADD.FTZ R171, R159, R171 ;  /* 0x000000ab9fab0221 */ /* 0x000fe40000010000 */
.L_x_65142:
[----:B------:R-:W-:Y:S05]  /*43e0*/  BSYNC B0 ;  /* 0x0000000000007941 */ /* 0x000fea0003800000 */
.L_x_65141:
[----:B------:R0:W-:Y:S02]  /*43f0*/  STG.E.128 [R164.64], R168 ;  /* 0x000000a8a4007986 */ /* 0x0001e4000c101d04 */
[----:B0-----:R-:W-:Y:S02]  /*4400*/  IADD3 R164, R166, 0x220, RZ ;  /* 0x00000220a6a47810 */ /* 0x001fe40007ffe0ff */
[----:B------:R-:W-:-:S03]  /*4410*/  @P5 IADD3 R165, R2, 0x220, RZ ;  /* 0x0000022002a55810 */ /* 0x000fc60007ffe0ff */
[----:B------:R-:W-:-:S05]  /*4420*/  @P0 IMAD.WIDE.U32 R172, R164, R3, c[0x0][0x180] ;  /* 0x00006000a4ac0625 */ /* 0x000fca00078e0003 */
        /* <DEDUP_REMOVED lines=15> */
[----:B------:R-:W-:-:S04]  /*4520*/  FMUL.FTZ R176, R136, R165 ;  /* 0x000000a588b07220 */ /* 0x000fc80000410000 */
[----:B------:R-:W-:Y:S02]  /*4530*/  @P0 FADD.FTZ R176, R156, R176 ;  /* 0x000000b09cb00221 */ /* 0x000fe40000010000 */
.L_x_65144:
[----:B0-----:R-:W-:Y:S05]  /*4540*/  BSYNC B0 ;  /* 0x0000000000007941 */ /* 0x001fea0003800000 */
.L_x_65143:
[----:B------:R-:W-:Y:S01]  /*4550*/  BSSY B0, `(.L_x_65145) ;  /* 0x0000006000007945 */ /* 0x000fe20003800000 */
[----:B------:R-:W-:Y:S01]  /*4560*/  @!P6 FSEL R177, R157, RZ, P2 ;  /* 0x000000ff9db1e208 */ /* 0x000fe20001000000 */
[----:B------:R-:W-:Y:S05]  /*4570*/  @!P6 BRA `(.L_x_65146) ;  /* 0x000000300000e947 */ /* 0x000fea0003800000 */
[----:B-----5:R-:W-:-:S04]  /*4580*/  FMUL.FTZ R165, R161, c[0x0][0x1ec] ;  /* 0x00007b00a1a57a20 */ /* 0x020fc80000410000 */
[----:B------:R-:W-:-:S04]  /*4590*/  FMUL.FTZ R177, R137, R165 ;  /* 0x000000a589b17220 */ /* 0x000fc80000410000 */
[----:B------:R-:W-:Y:S02]  /*45a0*/  @P0 FADD.FTZ R177, R157, R177 ;  /* 0x000000b19db10221 */ /* 0x000fe40000010000 */
.L_x_65146:
[----:B------:R-:W-:Y:S05]  /*45b0*/  BSYNC B0 ;  /* 0x0000000000007941 */ /* 0x000fea0003800000 */
.L_x_65145:
[----:B------:R-:W-:Y:S01]  /*45c0*/  BSSY B0, `(.L_x_65147) ;  /* 0x0000006000007945 */ /* 0x000fe20003800000 */
[----:B------:R-:W-:Y:S01]  /*45d0*/  @!P6 FSEL R178, R158, RZ, P1 ;  /* 0x000000ff9eb2e208 */ /* 0x000fe20000800000 */
[----:B------:R-:W-:Y:S05]  /*45e0*/  @!P6 BRA `(.L_x_65148) ;  /* 0x000000300000e947 */ /* 0x000fea0003800000 */
[----:B-----5:R-:W-:-:S04]  /*45f0*/  FMUL.FTZ R165, R162, c[0x0][0x1ec] ;  /* 0x00007b00a2a57a20 */ /* 0x020fc80000410000 */
[----:B------:R-:W-:-:S04]  /*4600*/  FMUL.FTZ R178, R138, R165 ;  /* 0x000000a58ab27220 */ /* 0x000fc80000410000 */
[----:B------:R-:W-:Y:S02]  /*4610*/  @P0 FADD.FTZ R178, R158, R178 ;  /* 0x000000b29eb20221 */ /* 0x000fe40000010000 */
.L_x_65148:
[----:B------:R-:W-:Y:S05]  /*4620*/  BSYNC B0 ;  /* 0x0000000000007941 */ /* 0x000fea0003800000 */
.L_x_65147:
[----:B------:R-:W-:Y:S01]  /*4630*/  BSSY B0, `(.L_x_65149) ;  /* 0x0000007000007945 */ /* 0x000fe20003800000 */
[----:B------:R-:W-:Y:S01]  /*4640*/  IMAD.WIDE.U32 R164, R164, R3, c[0x0][0x188] ;  /* 0x00006200a4a47625 */ /* 0x000fe200078e0003 */
[----:B------:R-:W-:Y:S01]  /*4650*/  @!P6 FSEL R179, R159, RZ, P4 ;  /* 0x000000ff9fb3e208 */ /* 0x000fe20002000000 */
[----:B------:R-:W-:Y:S05]  /*4660*/  @!P6 BRA `(.L_x_65150) ;  /* 0x000000300000e947 */ /* 0x000fea0003800000 */
[----:B-----5:R-:W-:-:S04]  /*4670*/  FMUL.FTZ R167, R163, c[0x0][0x1ec] ;  /* 0x00007b00a3a77a20 */ /* 0x020fc80000410000 */
[----:B------:R-:W-:-:S04]  /*4680*/  FMUL.FTZ R179, R139, R167 ;  /* 0x000000a78bb37220 */ /* 0x000fc80000410000 */
[----:B------:R-:W-:Y:S02]  /*4690*/  @P0 FADD.FTZ R179, R159, R179 ;  /* 0x000000b39fb30221 */ /* 0x000fe40000010000 */
.L_x_65150:
[----:B------:R-:W-:Y:S05]  /*46a0*/  BSYNC B0 ;  /* 0x0000000000007941 */ /* 0x000fea0003800000 */
.L_x_65149:
        /* <DEDUP_REMOVED lines=21> */
.L_x_65152:
[----:B------:R-:W-:Y:S05]  /*4800*/  BSYNC B0 ;  /* 0x0000000000007941 */ /* 0x000fea0003800000 */
.L_x_65151:
[----:B------:R-:W-:Y:S01]  /*4810*/  BSSY B0, `(.L_x_65153) ;  /* 0x0000006000007945 */ /* 0x000fe20003800000 */
[----:B------:R-:W-:Y:S01]  /*4820*/  @!P6 FSEL R173, R157, RZ, P2 ;  /* 0x000000ff9dade208 */ /* 0x000fe20001000000 */
[----:B------:R-:W-:Y:S05]  /*4830*/  @!P6 BRA `(.L_x_65154) ;  /* 0x000000300000e947 */ /* 0x000fea0003800000 */
[----:B-----5:R-:W-:-:S04]  /*4840*/  FMUL.FTZ R165, R161, c[0x0][0x1ec] ;  /* 0x00007b00a1a57a20 */ /* 0x020fc80000410000 */
[----:B------:R-:W-:-:S04]  /*4850*/  FMUL.FTZ R173, R145, R165 ;  /* 0x000000a591ad7220 */ /* 0x000fc80000410000 */
[----:B------:R-:W-:Y:S02]  /*4860*/  @P0 FADD.FTZ R173, R157, R173 ;  /* 0x000000ad9dad0221 */ /* 0x000fe40000010000 */
.L_x_65154:
[----:B------:R-:W-:Y:S05]  /*4870*/  BSYNC B0 ;  /* 0x0000000000007941 */ /* 0x000fea0003800000 */
.L_x_65153:
[----:B------:R-:W-:Y:S01]  /*4880*/  BSSY B0, `(.L_x_65155) ;  /* 0x0000006000007945 */ /* 0x000fe20003800000 */
[----:B------:R-:W-:Y:S01]  /*4890*/  @!P6 FSEL R174, R158, RZ, P1 ;  /* 0x000000ff9eaee208 */ /* 0x000fe20000800000 */
[----:B------:R-:W-:Y:S05]  /*48a0*/  @!P6 BRA `(.L_x_65156) ;  /* 0x000000300000e947 */ /* 0x000fea0003800000 */
[----:B-----5:R-:W-:-:S04]  /*48b0*/  FMUL.FTZ R165, R162, c[0x0][0x1ec] ;  /* 0x00007b00a2a57a20 */ /* 0x020fc80000410000 */
[----:B------:R-:W-:-:S04]  /*48c0*/  FMUL.FTZ R174, R146, R165 ;  /* 0x000000a592ae7220 */ /* 0x000fc80000410000 */
[----:B------:R-:W-:Y:S02]  /*48d0*/  @P0 FADD.FTZ R174, R158, R174 ;  /* 0x000000ae9eae0221 */ /* 0x000fe40000010000 */
.L_x_65156:
[----:B------:R-:W-:Y:S05]  /*48e0*/  BSYNC B0 ;  /* 0x0000000000007941 */ /* 0x000fea0003800000 */
.L_x_65155:
[----:B------:R-:W-:Y:S01]  /*48f0*/  BSSY B0, `(.L_x_65157) ;  /* 0x0000007000007945 */ /* 0x000fe20003800000 */
[----:B------:R-:W-:Y:S01]  /*4900*/  IMAD.WIDE.U32 R164, R164, R3, c[0x0][0x188] ;  /* 0x00006200a4a47625 */ /* 0x000fe200078e0003 */
[----:B------:R-:W-:Y:S01]  /*4910*/  @!P6 FSEL R175, R159, RZ, P4 ;  /* 0x000000ff9fafe208 */ /* 0x000fe20002000000 */
[----:B------:R-:W-:Y:S05]  /*4920*/  @!P6 BRA `(.L_x_65158) ;  /* 0x000000300000e947 */ /* 0x000fea0003800000 */
[----:B-----5:R-:W-:-:S04]  /*4930*/  FMUL.FTZ R167, R163, c[0x0][0x1ec] ;  /* 0x00007b00a3a77a20 */ /* 0x020fc80000410000 */
[----:B------:R-:W-:-:S04]  /*4940*/  FMUL.FTZ R175, R147, R167 ;  /* 0x000000a793af7220 */ /* 0x000fc80000410000 */
[----:B------:R-:W-:Y:S02]  /*4950*/  @P0 FADD.FTZ R175, R159, R175 ;  /* 0x000000af9faf0221 */ /* 0x000fe40000010000 */
.L_x_65158:
[----:B------:R-:W-:Y:S05]  /*4960*/  BSYNC B0 ;  /* 0x0000000000007941 */ /* 0x000fea0003800000 */
.L_x_65157:
        /* <DEDUP_REMOVED lines=20> */
[----:B------:R-:W-:-:S04]  /*4ab0*/  FMUL.FTZ R164, R152, R164 ;  /* 0x000000a498a47220 */ /* 0x000fc80000410000 */
[----:B------:R-:W-:Y:S02]  /*4ac0*/  @P0 FADD.FTZ R164, R156, R164 ;  /* 0x000000a49ca40221 */ /* 0x000fe40000010000 */
.L_x_65160:
[----:B------:R-:W-:Y:S05]  /*4ad0*/  BSYNC B0 ;  /* 0x0000000000007941 */ /* 0x000fea0003800000 */
.L_x_65159:
[----:B------:R-:W-:Y:S01]  /*4ae0*/  BSSY B0, `(.L_x_65161) ;  /* 0x0000006000007945 */ /* 0x000fe20003800000 */
[----:B------:R-:W-:Y:S01]  /*4af0*/  @!P6 FSEL R165, R157, RZ, P1 ;  /* 0x000000ff9da5e208 */ /* 0x000fe20000800000 */
[----:B------:R-:W-:Y:S05]  /*4b00*/  @!P6 BRA `(.L_x_65162) ;  /* 0x000000300000e947 */ /* 0x000fea0003800000 */
[----:B-----5:R-:W-:-:S04]  /*4b10*/  FMUL.FTZ R165, R161, c[0x0][0x1ec] ;  /* 0x00007b00a1a57a20 */ /* 0x020fc80000410000 */
[----:B------:R-:W-:-:S04]  /*4b20*/  FMUL.FTZ R165, R153, R165 ;  /* 0x000000a599a57220 */ /* 0x000fc80000410000 */
[----:B------:R-:W-:Y:S02]  /*4b30*/  @P0 FADD.FTZ R165, R157, R165 ;  /* 0x000000a59da50221 */ /* 0x000fe40000010000 */
.L_x_65162:
[----:B------:R-:W-:Y:S05]  /*4b40*/  BSYNC B0 ;  /* 0x0000000000007941 */ /* 0x000fea0003800000 */
.L_x_65161:
[----:B------:R-:W-:Y:S01]  /*4b50*/  BSSY B0, `(.L_x_65163) ;  /* 0x0000006000007945 */ /* 0x000fe20003800000 */
[----:B------:R-:W-:Y:S01]  /*4b60*/  @!P6 FSEL R166, R158, RZ, P4 ;  /* 0x000000ff9ea6e208 */ /* 0x000fe20002000000 */
[----:B------:R-:W-:Y:S05]  /*4b70*/  @!P6 BRA `(.L_x_65164) ;  /* 0x000000300000e947 */ /* 0x000fea0003800000 */
[----:B-----5:R-:W-:-:S04]  /*4b80*/  FMUL.FTZ R166, R162, c[0x0][0x1ec] ;  /* 0x00007b00a2a67a20 */ /* 0x020fc80000410000 */
[----:B------:R-:W-:-:S04]  /*4b90*/  FMUL.FTZ R166, R154, R166 ;  /* 0x000000a69aa67220 */ /* 0x000fc80000410000 */
[----:B------:R-:W-:Y:S02]  /*4ba0*/  @P0 FADD.FTZ R166, R158, R166 ;  /* 0x000000a69ea60221 */ /* 0x000fe40000010000 */
.L_x_65164:
[----:B------:R-:W-:Y:S05]  /*4bb0*/  BSYNC B0 ;  /* 0x0000000000007941 */ /* 0x000fea0003800000 */
.L_x_65163:
[----:B------:R-:W-:Y:S01]  /*4bc0*/  BSSY B0, `(.L_x_65165) ;  /* 0x0000006000007945 */ /* 0x000fe20003800000 */
[----:B------:R-:W-:Y:S01]  /*4bd0*/  @!P6 FSEL R167, R159, RZ, P2 ;  /* 0x000000ff9fa7e208 */ /* 0x000fe20001000000 */
[----:B------:R-:W-:Y:S05]  /*4be0*/  @!P6 BRA `(.L_x_65166) ;  /* 0x000000300000e947 */ /* 0x000fea0003800000 */
[----:B-----5:R-:W-:-:S04]  /*4bf0*/  FMUL.FTZ R167, R163, c[0x0][0x1ec] ;  /* 0x00007b00a3a77a20 */ /* 0x020fc80000410000 */
[----:B------:R-:W-:-:S04]  /*4c00*/  FMUL.FTZ R167, R155, R167 ;  /* 0x000000a79ba77220 */ /* 0x000fc80000410000 */
[----:B------:R-:W-:Y:S02]  /*4c10*/  @P0 FADD.FTZ R167, R159, R167 ;  /* 0x000000a79fa70221 */ /* 0x000fe40000010000 */
.L_x_65166:
[----:B------:R-:W-:Y:S05]  /*4c20*/  BSYNC B0 ;  /* 0x0000000000007941 */ /* 0x000fea0003800000 */
.L_x_65165:
        /* <DEDUP_REMOVED lines=85> */
.L_x_65173:
        /* <DEDUP_REMOVED lines=180> */
.L_x_65174:
        /* <DEDUP_REMOVED lines=19> */
[----:B0-----:R-:W2:Y:S04]  /*5df0*/  LDL R246, [R1+0x140] ;  /* 0x0001400001f67983 */ /* 0x001ea80000100800 */
[----:B------:R-:W3:Y:S04]  /*5e00*/  LDL R247, [R1+0x148] ;  /* 0x0001480001f77983 */ /* 0x000ee80000100800 */
[----:B-1----:R-:W4:Y:S04]  /*5e10*/  LDL R0, [R1+0x14c] ;  /* 0x00014c0001007983 */ /* 0x002f280000100800 */
[----:B------:R-:W4:Y:S01]  /*5e20*/  LDL R252, [R1+0x144] ;  /* 0x0001440001fc7983 */ /* 0x000f220000100800 */
[----:B------:R-:W-:-:S05]  /*5e30*/  IMAD R244, R244, c[0x0][0x168], RZ ;  /* 0x00005a00f4f47a24 */ /* 0x000fca00078e02ff */
[----:B------:R-:W-:-:S04]  /*5e40*/  SHF.R.S32.HI R245, RZ, 0x1f, R244 ;  /* 0x0000001ffff57819 */ /* 0x000fc800000114f4 */
[----:B------:R-:W-:Y:S02]  /*5e50*/  LEA.HI R244, R245, R244, RZ, 0x2 ;  /* 0x000000f4f5f47211 */ /* 0x000fe400078f10ff */
[----:B------:R-:W0:Y:S01]  /*5e60*/  S2R R245, SR_TID.X ;  /* 0x0000000000f57919 */ /* 0x000e220000002100 */
[----:B------:R-:W-:-:S05]  /*5e70*/  FSEL R3, R3, RZ, !P0 ;  /* 0x000000ff03037208 */ /* 0x000fca0004000000 */
[C---:B------:R-:W-:Y:S02]  /*5e80*/  FADD.FTZ R240, -R3.reuse, R240 ;  /* 0x000000f003f07221 */ /* 0x040fe40000010100 */
[C---:B------:R-:W-:Y:S02]  /*5e90*/  FADD.FTZ R242, -R3.reuse, R242 ;  /* 0x000000f203f27221 */ /* 0x040fe40000010100 */
[C---:B------:R-:W-:Y:S02]  /*5ea0*/  FADD.FTZ R243, -R3.reuse, R243 ;  /* 0x000000f303f37221 */ /* 0x040fe40000010100 */
[----:B------:R-:W-:Y:S02]  /*5eb0*/  FADD.FTZ R241, -R3, R241 ;  /* 0x000000f103f17221 */ /* 0x000fe40000010100 */
[----:B------:R-:W-:Y:S01]  /*5ec0*/  FMUL.FTZ R240, R2, R240 ;  /* 0x000000f002f07220 */ /* 0x000fe20000410000 */
[----:B0-----:R-:W-:-:S04]  /*5ed0*/  LOP3.LUT R245, R245, 0x1f, RZ, 0xc0, !PT ;  /* 0x0000001ff5f57812 */ /* 0x001fc800078ec0ff */
[----:B------:R-:W-:Y:S01]  /*5ee0*/  LEA.HI.SX32 R244, R244, R245, 0x1e ;  /* 0x000000f5f4f47211 */ /* 0x000fe200078ff2ff */
[----:B------:R-:W-:Y:S01]  /*5ef0*/  HFMA2.MMA R245, -RZ, RZ, 0, 9.5367431640625e-07 ;  /* 0x00000010fff57435 */ /* 0x000fe200000001ff */
[C---:B------:R-:W-:Y:S02]  /*5f00*/  FMUL.FTZ R242, R2.reuse, R242 ;  /* 0x000000f202f27220 */ /* 0x040fe40000410000 */
[C---:B------:R-:W-:Y:S02]  /*5f10*/  FMUL.FTZ R243, R2.reuse, R243 ;  /* 0x000000f302f37220 */ /* 0x040fe40000410000 */
[----:B------:R-:W-:Y:S02]  /*5f20*/  FMUL.FTZ R241, R2, R241 ;  /* 0x000000f102f17220 */ /* 0x000fe40000410000 */
[----:B--2---:R-:W-:Y:S02]  /*5f30*/  FFMA.FTZ R240, R246, R240, R8 ;  /* 0x000000f0f6f07223 */ /* 0x004fe40000010008 */
[----:B---3--:R-:W-:-:S02]  /*5f40*/  FFMA.FTZ R242, R247, R242, R10 ;  /* 0x000000f2f7f27223 */ /* 0x008fc4000001000a */
[----:B------:R-:W-:-:S04]  /*5f50*/  IMAD.WIDE.U32 R246, R244, R245, c[0x0][0x208] ;  /* 0x00008200f4f67625 */ /* 0x000fc800078e00f5 */
[----:B----4-:R-:W-:Y:S02]  /*5f60*/  FFMA.FTZ R243, R0, R243, R11 ;  /* 0x000000f300f37223 */ /* 0x010fe4000001000b */
[----:B------:R-:W-:Y:S01]  /*5f70*/  FFMA.FTZ R241, R252, R241, R9 ;  /* 0x000000f1fcf17223 */ /* 0x000fe20000010009 */
[----:B------:R0:W5:Y:S04]  /*5f80*/  LDL.LU R0, [R1+0x150] ;  /* 0x0001500001007983 */ /* 0x0001680000300800 */
[----:B------:R1:W-:Y:S04]  /*5f90*/  STG.E.128 [R246.64], R240 ;  /* 0x000000f0f6007986 */ /* 0x0003e8000c101d04 */
        /* <DEDUP_REMOVED lines=24> */
[----:B--2---:R-:W-:Y:S01]  /*6120*/  FFMA.FTZ R238, R245, R238, R14 ;  /* 0x000000eef5ee7223 */ /* 0x004fe2000001000e */
[----:B------:R-:W-:Y:S01]  /*6130*/  MOV R245, 0x10 ;  /* 0x0000001000f57802 */ /* 0x000fe20000000f00 */
[----:B----4-:R-:W-:Y:S01]  /*6140*/  FFMA.FTZ R239, R240, R239, R15 ;  /* 0x000000eff0ef7223 */ /* 0x010fe2000001000f */
[----:B------:R-:W-:Y:S01]  /*6150*/  IADD3 R240, R244, 0x20, RZ ;  /* 0x00000020f4f07810 */ /* 0x000fe20007ffe0ff */
[----:B---3--:R-:W-:-:S04]  /*6160*/  FFMA.FTZ R237, R241, R237, R13 ;  /* 0x000000edf1ed7223 */ /* 0x008fc8000001000d */
[----:B------:R-:W-:-:S04]  /*6170*/  IMAD.WIDE.U32 R240, R240, R245, c[0x0][0x208] ;  /* 0x00008200f0f07625 */ /* 0x000fc800078e00f5 */
[----:B------:R-:W-:Y:S02]  /*6180*/  FFMA.FTZ R236, R242, R236, R12 ;  /* 0x000000ecf2ec7223 */ /* 0x000fe4000001000c */
[----:B------:R-:W-:Y:S01]  /*6190*/  FFMA.FTZ R235, R243, R235, R19 ;  /* 0x000000ebf3eb7223 */ /* 0x000fe20000010013 */
[----:B------:R-:W2:Y:S04]  /*61a0*/  LDL R242, [R1+0xc0] ;  /* 0x0000c00001f27983 */ /* 0x000ea80000100800 */
[----:B------:R1:W-:Y:S01]  /*61b0*/  STG.E.128 [R240.64], R236 ;  /* 0x000000ecf0007986 */ /* 0x0003e2000c101d04 */
[----:B------:R-:W-:Y:S02]  /*61c0*/  FFMA.FTZ R234, R246, R234, R18 ;  /* 0x000000eaf6ea7223 */ /* 0x000fe40000010012 */
[----:B------:R-:W-:Y:S01]  /*61d0*/  FFMA.FTZ R233, R247, R233, R17 ;  /* 0x000000e9f7e97223 */ /* 0x000fe20000010011 */
[----:B------:R-:W3:Y:S01]  /*61e0*/  LDL R246, [R1+0xc8] ;  /* 0x0000c80001f67983 */ /* 0x000ee20000100800 */
[----:B------:R-:W-:-:S03]  /*61f0*/  FFMA.FTZ R232, R252, R232, R16 ;  /* 0x000000e8fce87223 */ /* 0x000fc60000010010 */
[----:B------:R-:W4:Y:S04]  /*6200*/  LDL R252, [R1+0xe0] ;  /* 0x0000e00001fc7983 */ /* 0x000f280000100800 */
[----:B------:R-:W3:Y:S04]  /*6210*/  LDL R247, [R1+0xcc] ;  /* 0x0000cc0001f77983 */ /* 0x000ee80000100800 */
[----:B------:R-:W3:Y:S01]  /*6220*/  LDL R243, [R1+0xc4] ;  /* 0x0000c40001f37983 */ /* 0x000ee20000100800 */
[----:B-1----:R-:W-:Y:S01]  /*6230*/  IADD3 R236, R244, 0x40, RZ ;  /* 0x00000040f4ec7810 */ /* 0x002fe20007ffe0ff */
[----:B------:R-:W-:-:S02]  /*6240*/  FADD.FTZ R231, -R3, R231 ;  /* 0x000000e703e77221 */ /* 0x000fc40000010100 */
[----:B------:R-:W3:Y:S02]  /*6250*/  LDL R239, [R1+0xa4] ;  /* 0x0000a40001ef7983 */ /* 0x000ee40000100800 */
[----:B------:R-:W-:Y:S02]  /*6260*/  IMAD.WIDE.U32 R236, R236, R245, c[0x0][0x208] ;  /* 0x00008200ecec7625 */ /* 0x000fe400078e00f5 */
[----:B------:R-:W3:Y:S04]  /*6270*/  LDL R241, [R1+0xac] ;  /* 0x0000ac0001f17983 */ /* 0x000ee80000100800 */
[----:B------:R1:W-:Y:S01]  /*6280*/  STG.E.128 [R236.64], R232 ;  /* 0x000000e8ec007986 */ /* 0x0003e2000c101d04 */
[C---:B------:R-:W-:Y:S02]  /*6290*/  FADD.FTZ R228, -R3.reuse, R228 ;  /* 0x000000e403e47221 */ /* 0x040fe40000010100 */
[C---:B------:R-:W-:Y:S01]  /*62a0*/  FADD.FTZ R229, -R3.reuse, R229 ;  /* 0x000000e503e57221 */ /* 0x040fe20000010100 */
[----:B------:R-:W3:Y:S01]  /*62b0*/  LDL R240, [R1+0xa8] ;  /* 0x0000a80001f07983 */ /* 0x000ee20000100800 */
[----:B------:R-:W-:-:S02]  /*62c0*/  FADD.FTZ R230, -R3, R230 ;  /* 0x000000e603e67221 */ /* 0x000fc40000010100 */
[----:B------:R-:W-:Y:S01]  /*62d0*/  FADD.FTZ R227, -R3, R227 ;  /* 0x000000e303e37221 */ /* 0x000fe20000010100 */
[----:B------:R-:W3:Y:S04]  /*62e0*/  LDL R238, [R1+0xa0] ;  /* 0x0000a00001ee7983 */ /* 0x000ee80000100800 */
[----:B-1----:R-:W3:Y:S04]  /*62f0*/  LDL R235, [R1+0xec] ;  /* 0x0000ec0001eb7983 */ /* 0x002ee80000100800 */
[----:B------:R-:W3:Y:S04]  /*6300*/  LDL R236, [R1+0xe8] ;  /* 0x0000e80001ec7983 */ /* 0x000ee80000100800 */
[----:B------:R-:W3:Y:S01]  /*6310*/  LDL R237, [R1+0xe4] ;  /* 0x0000e40001ed7983 */ /* 0x000ee20000100800 */
[----:B------:R-:W-:Y:S01]  /*6320*/  IADD3 R232, R244, 0x60, RZ ;  /* 0x00000060f4e87810 */ /* 0x000fe20007ffe0ff */
[----:B------:R-:W-:-:S02]  /*6330*/  FMUL.FTZ R231, R2, R231 ;  /* 0x000000e702e77220 */ /* 0x000fc40000410000 */
[C---:B------:R-:W-:Y:S01]  /*6340*/  FMUL.FTZ R228, R2.reuse, R228 ;  /* 0x000000e402e47220 */ /* 0x040fe20000410000 */
[----:B------:R-:W3:Y:S01]  /*6350*/  LDL R234, [R1+0x28] ;  /* 0x0000280001ea7983 */ /* 0x000ee20000100800 */
[C---:B------:R-:W-:Y:S02]  /*6360*/  FMUL.FTZ R229, R2.reuse, R229 ;  /* 0x000000e502e57220 */ /* 0x040fe40000410000 */
[----:B------:R-:W-:Y:S02]  /*6370*/  FMUL.FTZ R230, R2, R230 ;  /* 0x000000e602e67220 */ /* 0x000fe40000410000 */
[----:B------:R-:W-:-:S04]  /*6380*/  IMAD.WIDE.U32 R232, R232, R245, c[0x0][0x208] ;  /* 0x00008200e8e87625 */ /* 0x000fc800078e00f5 */
[C---:B------:R-:W-:Y:S02]  /*6390*/  FADD.FTZ R224, -R3.reuse, R224 ;  /* 0x000000e003e07221 */ /* 0x040fe40000010100 */
[C---:B------:R-:W-:Y:S02]  /*63a0*/  FADD.FTZ R225, -R3.reuse, R225 ;  /* 0x000000e103e17221 */ /* 0x040fe40000010100 */
[----:B------:R-:W-:Y:S02]  /*63b0*/  FADD.FTZ R226, -R3, R226 ;  /* 0x000000e203e27221 */ /* 0x000fe40000010100 */
[C---:B------:R-:W-:Y:S02]  /*63c0*/  FMUL.FTZ R227, R2.reuse, R227 ;  /* 0x000000e302e37220 */ /* 0x040fe40000410000 */
[C---:B------:R-:W-:Y:S02]  /*63d0*/  FMUL.FTZ R224, R2.reuse, R224 ;  /* 0x000000e002e07220 */ /* 0x040fe40000410000 */
[----:B------:R-:W-:-:S02]  /*63e0*/  FMUL.FTZ R225, R2, R225 ;  /* 0x000000e102e17220 */ /* 0x000fc40000410000 */
[----:B------:R-:W-:Y:S02]  /*63f0*/  FMUL.FTZ R226, R2, R226 ;  /* 0x000000e202e27220 */ /* 0x000fe40000410000 */
[----:B--2---:R-:W-:Y:S02]  /*6400*/  FFMA.FTZ R224, R242, R224, R24 ;  /* 0x000000e0f2e07223 */ /* 0x004fe40000010018 */
[----:B------:R-:W-:Y:S01]  /*6410*/  FADD.FTZ R221, -R3, R221 ;  /* 0x000000dd03dd7221 */ /* 0x000fe20000010100 */
[----:B------:R-:W2:Y:S01]  /*6420*/  LDL R242, [R1+0x68] ;  /* 0x0000680001f27983 */ /* 0x000ea20000100800 */
[----:B----4-:R-:W-:Y:S02]  /*6430*/  FFMA.FTZ R228, R252, R228, R20 ;  /* 0x000000e4fce47223 */ /* 0x010fe40000010014 */
[----:B---3--:R-:W-:Y:S02]  /*6440*/  FFMA.FTZ R226, R246, R226, R26 ;  /* 0x000000e2f6e27223 */ /* 0x008fe4000001001a */
[----:B------:R-:W-:-:S02]  /*6450*/  FFMA.FTZ R227, R247, R227, R27 ;  /* 0x000000e3f7e37223 */ /* 0x000fc4000001001b */
[----:B------:R-:W-:Y:S02]  /*6460*/  FFMA.FTZ R225, R243, R225, R25 ;  /* 0x000000e1f3e17223 */ /* 0x000fe40000010019 */
[----:B------:R-:W-:Y:S01]  /*6470*/  FFMA.FTZ R231, R235, R231, R23 ;  /* 0x000000e7ebe77223 */ /* 0x000fe20000010017 */
[----:B------:R-:W3:Y:S01]  /*6480*/  LDL R243, [R1+0x6c] ;  /* 0x00006c0001f37983 */ /* 0x000ee20000100800 */
[----:B------:R-:W-:-:S03]  /*6490*/  FFMA.FTZ R230, R236, R230, R22 ;  /* 0x000000e6ece67223 */ /* 0x000fc60000010016 */
[----:B------:R-:W4:Y:S01]  /*64a0*/  LDL R235, [R1+0x2c] ;  /* 0x00002c0001eb7983 */ /* 0x000f220000100800 */
[----:B------:R-:W-:-:S03]  /*64b0*/  FFMA.FTZ R229, R237, R229, R21 ;  /* 0x000000e5ede57223 */ /* 0x000fc60000010015 */
[----:B------:R-:W2:Y:S04]  /*64c0*/  LDL R236, [R1+0x40] ;  /* 0x0000400001ec7983 */ /* 0x000ea80000100800 */
[----:B------:R1:W-:Y:S01]  /*64d0*/  STG.E.128 [R232.64], R228 ;  /* 0x000000e4e8007986 */ /* 0x0003e2000c101d04 */
[C---:B------:R-:W-:Y:S02]  /*64e0*/  FADD.FTZ R223, -R3.reuse, R223 ;  /* 0x000000df03df7221 */ /* 0x040fe40000010100 */
[C---:B------:R-:W-:Y:S01]  /*64f0*/  FADD.FTZ R220, -R3.reuse, R220 ;  /* 0x000000dc03dc7221 */ /* 0x040fe20000010100 */
[----:B------:R-:W2:Y:S01]  /*6500*/  LDL R237, [R1+0x44] ;  /* 0x0000440001ed7983 */ /* 0x000ea20000100800 */
[----:B-1----:R-:W-:Y:S01]  /*6510*/  IADD3 R228, R244, 0x80, RZ ;  /* 0x00000080f4e47810 */ /* 0x002fe20007ffe0ff */
[----:B------:R-:W-:-:S02]  /*6520*/  FADD.FTZ R222, -R3, R222 ;  /* 0x000000de03de7221 */ /* 0x000fc40000010100 */
[----:B------:R-:W2:Y:S02]  /*6530*/  LDL R232, [R1+0x20] ;  /* 0x0000200001e87983 */ /* 0x000ea40000100800 */
[----:B------:R-:W-:Y:S02]  /*6540*/  IMAD.WIDE.U32 R228, R228, R245, c[0x0][0x208] ;  /* 0x00008200e4e47625 */ /* 0x000fe400078e00f5 */
[----:B------:R-:W2:Y:S04]  /*6550*/  LDL R233, [R1+0x24] ;  /* 0x0000240001e97983 */ /* 0x000ea80000100800 */
[----:B------:R1:W-:Y:S01]  /*6560*/  STG.E.128 [R228.64], R224 ;  /* 0x000000e0e4007986 */ /* 0x0003e2000c101d04 */
[----:B------:R-:W-:Y:S02]  /*6570*/  FMUL.FTZ R221, R2, R221 ;  /* 0x000000dd02dd7220 */ /* 0x000fe40000410000 */
[C---:B------:R-:W-:Y:S01]  /*6580*/  FADD.FTZ R218, -R3.reuse, R218 ;  /* 0x000000da03da7221 */ /* 0x040fe20000010100 */
[----:B------:R-:W2:Y:S01]  /*6590*/  LDL R231, [R1+0xc] ;  /* 0x00000c0001e77983 */ /* 0x000ea20000100800 */
[----:B------:R-:W-:-:S03]  /*65a0*/  FADD.FTZ R219, -R3, R219 ;  /* 0x000000db03db7221 */ /* 0x000fc60000010100 */
[----:B------:R-:W2:Y:S04]  /*65b0*/  LDL R230, [R1+0x8] ;  /* 0x0000080001e67983 */ /* 0x000ea80000100800 */
[----:B-1----:R-:W2:Y:S04]  /*65c0*/  LDL R229, [R1+0x8c] ;  /* 0x00008c0001e57983 */ /* 0x002ea80000100800 */
[----:B------:R-:W3:Y:S04]  /*65d0*/  LDL R228, [R1+0x88] ;  /* 0x0000880001e47983 */ /* 0x000ee80000100800 */
[----:B------:R-:W4:Y:S04]  /*65e0*/  LDL R227, [R1+0x84] ;  /* 0x0000840001e37983 */ /* 0x000f280000100800 */
[----:B------:R-:W4:Y:S01]  /*65f0*/  LDL R226, [R1+0x80] ;  /* 0x0000800001e27983 */ /* 0x000f220000100800 */
[----:B------:R-:W-:Y:S01]  /*6600*/  IADD3 R224, R244, 0xa0, RZ ;  /* 0x000000a0f4e07810 */ /* 0x000fe20007ffe0ff */
[----:B------:R-:W-:-:S02]  /*6610*/  FMUL.FTZ R223, R2, R223 ;  /* 0x000000df02df7220 */ /* 0x000fc40000410000 */
[C---:B------:R-:W-:Y:S02]  /*6620*/  FMUL.FTZ R220, R2.reuse, R220 ;  /* 0x000000dc02dc7220 */ /* 0x040fe40000410000 */
[----:B------:R-:W-:Y:S02]  /*6630*/  FMUL.FTZ R222, R2, R222 ;  /* 0x000000de02de7220 */ /* 0x000fe40000410000 */
[----:B------:R-:W-:Y:S02]  /*6640*/  FFMA.FTZ R221, R239, R221, R29 ;  /* 0x000000ddefdd7223 */ /* 0x000fe4000001001d */
[----:B------:R-:W4:Y:S01]  /*6650*/  LDL R239, [R1+0x4c] ;  /* 0x00004c0001ef7983 */ /* 0x000f220000100800 */
[----:B------:R-:W-:Y:S02]  /*6660*/  FFMA.FTZ R223, R241, R223, R31 ;  /* 0x000000dff1df7223 */ /* 0x000fe4000001001f */
[----:B------:R-:W-:Y:S01]  /*6670*/  FFMA.FTZ R222, R240, R222, R30 ;  /* 0x000000def0de7223 */ /* 0x000fe2000001001e */
[----:B------:R-:W4:Y:S01]  /*6680*/  LDL R241, [R1+0x64] ;  /* 0x0000640001f17983 */ /* 0x000f220000100800 */
[----:B------:R-:W-:-:S02]  /*6690*/  FFMA.FTZ R220, R238, R220, R28 ;  /* 0x000000dceedc7223 */ /* 0x000fc4000001001c */
[----:B------:R-:W-:Y:S01]  /*66a0*/  IMAD.WIDE.U32 R224, R224, R245, c[0x0][0x208] ;  /* 0x00008200e0e07625 */ /* 0x000fe200078e00f5 */
[----:B------:R-:W4:Y:S04]  /*66b0*/  LDL R240, [R1+0x60] ;  /* 0x0000600001f07983 */ /* 0x000f280000100800 */
[----:B------:R1:W-:Y:S04]  /*66c0*/  STG.E.128 [R224.64], R220 ;  /* 0x000000dce0007986 */ /* 0x0003e8000c101d04 */
[----:B------:R-:W4:Y:S01]  /*66d0*/  LDL R238, [R1+0x48] ;  /* 0x0000480001ee7983 */ /* 0x000f220000100800 */
[----:B-1----:R-:W-:-:S02]  /*66e0*/  FADD.FTZ R222, -R3, R215 ;  /* 0x000000d703de7221 */ /* 0x002fc40000010100 */
[C---:B------:R-:W-:Y:S02]  /*66f0*/  FADD.FTZ R215, -R3.reuse, R202 ;  /* 0x000000ca03d77221 */ /* 0x040fe40000010100 */
[C---:B------:R-:W-:Y:S02]  /*6700*/  FADD.FTZ R225, -R3.reuse, R212 ;  /* 0x000000d403e17221 */ /* 0x040fe40000010100 */
[C---:B------:R-:W-:Y:S02]  /*6710*/  FADD.FTZ R202, -R3.reuse, R210 ;  /* 0x000000d203ca7221 */ /* 0x040fe40000010100 */
[C---:B------:R-:W-:Y:S02]  /*6720*/  FADD.FTZ R210, -R3.reuse, R170 ;  /* 0x000000aa03d27221 */ /* 0x040fe40000010100 */
[----:B------:R-:W-:Y:S02]  /*6730*/  FADD.FTZ R212, -R3, R171 ;  /* 0x000000ab03d47221 */ /* 0x000fe40000010100 */
[----:B------:R-:W-:-:S02]  /*6740*/  FMUL.FTZ R171, R2, R219 ;  /* 0x000000db02ab7220 */ /* 0x000fc40000410000 */
[----:B------:R-:W-:Y:S02]  /*6750*/  FMUL.FTZ R170, R2, R218 ;  /* 0x000000da02aa7220 */ /* 0x000fe40000410000 */
[----:B--2---:R-:W-:Y:S02]  /*6760*/  FFMA.FTZ R171, R229, R171, R35 ;  /* 0x000000abe5ab7223 */ /* 0x004fe40000010023 */
[----:B------:R-:W2:Y:S01]  /*6770*/  LDL R229, [R1+0x4] ;  /* 0x0000040001e57983 */ /* 0x000ea20000100800 */
[----:B---3--:R-:W-:-:S03]  /*6780*/  FFMA.FTZ R170, R228, R170, R34 ;  /* 0x000000aae4aa7223 */ /* 0x008fc60000010022 */
[----:B------:R-:W3:Y:S01]  /*6790*/  LDL R228, [R1] ;  /* 0x0000000001e47983 */ /* 0x000ee20000100800 */
        /* <DEDUP_REMOVED lines=8> */
[----:B------:R-:W-:Y:S01]  /*6820*/  IADD3 R172, R244, 0xc0, RZ ;  /* 0x000000c0f4ac7810 */ /* 0x000fe20007ffe0ff */
[C---:B------:R-:W-:Y:S02]  /*6830*/  FADD.FTZ R208, -R3.reuse, R168 ;  /* 0x000000a803d07221 */ /* 0x040fe40000010100 */
[----:B------:R-:W-:Y:S02]  /*6840*/  FADD.FTZ R209, -R3, R169 ;  /* 0x000000a903d17221 */ /* 0x000fe40000010100 */
[C---:B------:R-:W-:Y:S02]  /*6850*/  FMUL.FTZ R168, R2.reuse, R216 ;  /* 0x000000d802a87220 */ /* 0x040fe40000410000 */
[----:B------:R-:W-:-:S02]  /*6860*/  FMUL.FTZ R169, R2, R217 ;  /* 0x000000d902a97220 */ /* 0x000fc40000410000 */
[C---:B------:R-:W-:Y:S02]  /*6870*/  FADD.FTZ R223, -R3.reuse, R214 ;  /* 0x000000d603df7221 */ /* 0x040fe40000010100 */
[----:B------:R-:W-:Y:S02]  /*6880*/  FADD.FTZ R214, -R3, R173 ;  /* 0x000000ad03d67221 */ /* 0x000fe40000010100 */
[----:B----4-:R-:W-:Y:S02]  /*6890*/  FFMA.FTZ R169, R227, R169, R33 ;  /* 0x000000a9e3a97223 */ /* 0x010fe40000010021 */
[----:B------:R-:W-:Y:S02]  /*68a0*/  FFMA.FTZ R168, R226, R168, R32 ;  /* 0x000000a8e2a87223 */ /* 0x000fe40000010020 */
[----:B------:R-:W-:-:S04]  /*68b0*/  IMAD.WIDE.U32 R172, R172, R245, c[0x0][0x208] ;  /* 0x00008200acac7625 */ /* 0x000fc800078e00f5 */
[C---:B------:R-:W-:Y:S01]  /*68c0*/  FADD.FTZ R203, -R3.reuse, R203 ;  /* 0x000000cb03cb7221 */ /* 0x040fe20000010100 */
[----:B------:R1:W-:Y:S01]  /*68d0*/  STG.E.128 [R172.64], R168 ;  /* 0x000000a8ac007986 */ /* 0x0003e2000c101d04 */
[C---:B------:R-:W-:Y:S02]  /*68e0*/  FADD.FTZ R179, -R3.reuse, R179 ;  /* 0x000000b303b37221 */ /* 0x040fe40000010100 */
[C---:B------:R-:W-:Y:S02]  /*68f0*/  FADD.FTZ R174, -R3.reuse, R174 ;  /* 0x000000ae03ae7221 */ /* 0x040fe40000010100 */
[C---:B------:R-:W-:Y:S02]  /*6900*/  FADD.FTZ R226, -R3.reuse, R167 ;  /* 0x000000a703e27221 */ /* 0x040fe40000010100 */
[----:B------:R-:W-:Y:S02]  /*6910*/  FADD.FTZ R192, -R3, R192 ;  /* 0x000000c003c07221 */ /* 0x000fe40000010100 */
[----:B------:R-:W-:-:S02]  /*6920*/  FMUL.FTZ R167, R2, R215 ;  /* 0x000000d702a77220 */ /* 0x000fc40000410000 */
[C---:B------:R-:W-:Y:S02]  /*6930*/  FADD.FTZ R196, -R3.reuse, R196 ;  /* 0x000000c403c47221 */ /* 0x040fe40000010100 */
[C---:B------:R-:W-:Y:S02]  /*6940*/  FADD.FTZ R197, -R3.reuse, R197 ;  /* 0x000000c503c57221 */ /* 0x040fe40000010100 */
[C---:B------:R-:W-:Y:S02]  /*6950*/  FMUL.FTZ R215, R2.reuse, R179 ;  /* 0x000000b302d77220 */ /* 0x040fe40000410000 */
[----:B-1----:R-:W-:Y:S02]  /*6960*/  FMUL.FTZ R172, R2, R203 ;  /* 0x000000cb02ac7220 */ /* 0x002fe40000410000 */
        /* <DEDUP_REMOVED lines=29> */
[----:B------:R-:W-:Y:S01]  /*6b40*/  FFMA.FTZ R179, R239, R172, R43 ;  /* 0x000000acefb37223 */ /* 0x000fe2000001002b */
[----:B------:R-:W-:Y:S01]  /*6b50*/  IADD3 R172, R244, 0xe0, RZ ;  /* 0x000000e0f4ac7810 */ /* 0x000fe20007ffe0ff */
[C---:B------:R-:W-:Y:S02]  /*6b60*/  FMUL.FTZ R3, R2.reuse, R221 ;  /* 0x000000dd02037220 */ /* 0x040fe40000410000 */
[----:B------:R-:W-:-:S02]  /*6b70*/  FMUL.FTZ R173, R2, R200 ;  /* 0x000000c802ad7220 */ /* 0x000fc40000410000 */
        /* <DEDUP_REMOVED lines=17> */
[C---:B------:R-:W-:Y:S02]  /*6c90*/  FMUL.FTZ R211, R2.reuse, R177 ;  /* 0x000000b102d37220 */ /* 0x040fe40000410000 */
[----:B------:R-:W-:-:S02]  /*6ca0*/  FMUL.FTZ R212, R2, R178 ;  /* 0x000000b202d47220 */ /* 0x000fc40000410000 */
[----:B------:R-:W-:Y:S02]  /*6cb0*/  FMUL.FTZ R217, R2, R175 ;  /* 0x000000af02d97220 */ /* 0x000fe40000410000 */
[----:B------:R-:W-:Y:S02]  /*6cc0*/  FFMA.FTZ R171, R243, R171, R39 ;  /* 0x000000abf3ab7223 */ /* 0x000fe40000010027 */
[----:B------:R-:W-:Y:S02]  /*6cd0*/  FFMA.FTZ R170, R242, R170, R38 ;  /* 0x000000aaf2aa7223 */ /* 0x000fe40000010026 */
[----:B------:R-:W-:Y:S02]  /*6ce0*/  FFMA.FTZ R169, R241, R169, R37 ;  /* 0x000000a9f1a97223 */ /* 0x000fe40000010025 */
[----:B------:R-:W-:Y:S02]  /*6cf0*/  FFMA.FTZ R168, R240, R168, R36 ;  /* 0x000000a8f0a87223 */ /* 0x000fe40000010024 */
[----:B------:R-:W-:Y:S01]  /*6d00*/  FFMA.FTZ R176, R236, R3, R40 ;  /* 0x00000003ecb07223 */ /* 0x000fe20000010028 */
[----:B------:R-:W-:Y:S01]  /*6d10*/  IADD3 R3, R244, 0x120, RZ ;  /* 0x00000120f4037810 */ /* 0x000fe20007ffe0ff */
[----:B------:R-:W-:-:S04]  /*6d20*/  IMAD.WIDE.U32 R172, R172, R245, c[0x0][0x208] ;  /* 0x00008200acac7625 */ /* 0x000fc800078e00f5 */
[----:B------:R-:W-:Y:S02]  /*6d30*/  FMUL.FTZ R201, R2, R201 ;  /* 0x000000c902c97220 */ /* 0x000fe40000410000 */
[----:B------:R-:W-:Y:S02]  /*6d40*/  FFMA.FTZ R178, R238, R167, R42 ;  /* 0x000000a7eeb27223 */ /* 0x000fe4000001002a */
[----:B------:R-:W-:Y:S02]  /*6d50*/  FFMA.FTZ R177, R237, R166, R41 ;  /* 0x000000a6edb17223 */ /* 0x000fe40000010029 */
[----:B------:R-:W-:Y:S01]  /*6d60*/  IMAD.WIDE.U32 R174, R174, R245, c[0x0][0x208] ;  /* 0x00008200aeae7625 */ /* 0x000fe200078e00f5 */
[----:B------:R1:W-:Y:S03]  /*6d70*/  STG.E.128 [R172.64], R168 ;  /* 0x000000a8ac007986 */ /* 0x0003e6000c101d04 */
[----:B------:R-:W-:-:S02]  /*6d80*/  FMUL.FTZ R202, R2, R202 ;  /* 0x000000ca02ca7220 */ /* 0x000fc40000410000 */
[----:B------:R-:W-:Y:S01]  /*6d90*/  FMUL.FTZ R219, R2, R165 ;  /* 0x000000a502db7220 */ /* 0x000fe20000410000 */
[----:B------:R4:W-:Y:S01]  /*6da0*/  STG.E.128 [R174.64], R176 ;  /* 0x000000b0ae007986 */ /* 0x0009e2000c101d04 */
[----:B------:R-:W-:Y:S02]  /*6db0*/  FFMA.FTZ R167, R235, R200, R47 ;  /* 0x000000c8eba77223 */ /* 0x000fe4000001002f */
[----:B------:R-:W-:Y:S02]  /*6dc0*/  FFMA.FTZ R165, R233, R201, R45 ;  /* 0x000000c9e9a57223 */ /* 0x000fe4000001002d */
[----:B------:R-:W-:Y:S02]  /*6dd0*/  FFMA.FTZ R166, R234, R202, R46 ;  /* 0x000000caeaa67223 */ /* 0x000fe4000001002e */
[----:B------:R-:W-:-:S04]  /*6de0*/  IMAD.WIDE.U32 R200, R3, R245, c[0x0][0x208] ;  /* 0x0000820003c87625 */ /* 0x000fc800078e00f5 */
[----:B------:R-:W-:Y:S01]  /*6df0*/  FMUL.FTZ R204, R2, R204 ;  /* 0x000000cc02cc7220 */ /* 0x000fe20000410000 */
[----:B-1----:R-:W-:Y:S01]  /*6e00*/  IADD3 R172, R244, 0x140, RZ ;  /* 0x00000140f4ac7810 */ /* 0x002fe20007ffe0ff */
[C---:B------:R-:W-:Y:S02]  /*6e10*/  FMUL.FTZ R203, R2.reuse, R205 ;  /* 0x000000cd02cb7220 */ /* 0x040fe40000410000 */
[C---:B------:R-:W-:Y:S02]  /*6e20*/  FMUL.FTZ R206, R2.reuse, R206 ;  /* 0x000000ce02ce7220 */ /* 0x040fe40000410000 */
[----:B------:R-:W-:Y:S01]  /*6e30*/  FMUL.FTZ R207, R2, R207 ;  /* 0x000000cf02cf7220 */ /* 0x000fe20000410000 */
[----:B----4-:R-:W-:Y:S01]  /*6e40*/  IADD3 R174, R244, 0x160, RZ ;  /* 0x00000160f4ae7810 */ /* 0x010fe20007ffe0ff */
[----:B------:R-:W-:Y:S01]  /*6e50*/  FMUL.FTZ R193, R2, R193 ;  /* 0x000000c102c17220 */ /* 0x000fe20000410000 */
[----:B------:R-:W-:Y:S01]  /*6e60*/  IADD3 R176, R244, 0x180, RZ ;  /* 0x00000180f4b07810 */ /* 0x000fe20007ffe0ff */
[----:B------:R-:W-:-:S02]  /*6e70*/  FMUL.FTZ R194, R2, R194 ;  /* 0x000000c202c27220 */ /* 0x000fc40000410000 */
[----:B------:R-:W-:Y:S01]  /*6e80*/  FMUL.FTZ R195, R2, R195 ;  /* 0x000000c302c37220 */ /* 0x000fe20000410000 */
[----:B------:R-:W-:Y:S01]  /*6e90*/  IADD3 R178, R244, 0x1a0, RZ ;  /* 0x000001a0f4b27810 */ /* 0x000fe20007ffe0ff */
[C---:B------:R-:W-:Y:S01]  /*6ea0*/  FMUL.FTZ R198, R2.reuse, R198 ;  /* 0x000000c602c67220 */ /* 0x040fe20000410000 */
[----:B------:R1:W-:Y:S01]  /*6eb0*/  STG.E.128 [R200.64], R164 ;  /* 0x000000a4c8007986 */ /* 0x0003e2000c101d04 */
[----:B------:R-:W-:Y:S02]  /*6ec0*/  FMUL.FTZ R199, R2, R199 ;  /* 0x000000c702c77220 */ /* 0x000fe40000410000 */
[----:B------:R-:W-:Y:S01]  /*6ed0*/  FFMA.FTZ R169, R93, R192, R57 ;  /* 0x000000c05da97223 */ /* 0x000fe20000010039 */
[----:B------:R-:W-:Y:S01]  /*6ee0*/  IADD3 R192, R244, 0x1c0, RZ ;  /* 0x000001c0f4c07810 */ /* 0x000fe20007ffe0ff */
[C---:B------:R-:W-:Y:S02]  /*6ef0*/  FMUL.FTZ R188, R2.reuse, R188 ;  /* 0x000000bc02bc7220 */ /* 0x040fe40000410000 */
[----:B------:R-:W-:-:S02]  /*6f00*/  FMUL.FTZ R189, R2, R189 ;  /* 0x000000bd02bd7220 */ /* 0x000fc40000410000 */
[C---:B------:R-:W-:Y:S02]  /*6f10*/  FMUL.FTZ R190, R2.reuse, R190 ;  /* 0x000000be02be7220 */ /* 0x040fe40000410000 */
[----:B------:R-:W-:Y:S02]  /*6f20*/  FMUL.FTZ R191, R2, R191 ;  /* 0x000000bf02bf7220 */ /* 0x000fe40000410000 */
[----:B------:R-:W-:Y:S02]  /*6f30*/  FFMA.FTZ R207, R231, R207, R51 ;  /* 0x000000cfe7cf7223 */ /* 0x000fe40000010033 */
[----:B------:R-:W-:Y:S02]  /*6f40*/  FFMA.FTZ R206, R230, R206, R50 ;  /* 0x000000cee6ce7223 */ /* 0x000fe40000010032 */
[----:B------:R-:W-:-:S04]  /*6f50*/  IMAD.WIDE.U32 R172, R172, R245, c[0x0][0x208] ;  /* 0x00008200acac7625 */ /* 0x000fc800078e00f5 */
[C---:B------:R-:W-:Y:S02]  /*6f60*/  FMUL.FTZ R184, R2.reuse, R184 ;  /* 0x000000b802b87220 */ /* 0x040fe40000410000 */
[C---:B------:R-:W-:Y:S02]  /*6f70*/  FMUL.FTZ R185, R2.reuse, R185 ;  /* 0x000000b902b97220 */ /* 0x040fe40000410000 */
[C---:B------:R-:W-:Y:S02]  /*6f80*/  FMUL.FTZ R186, R2.reuse, R186 ;  /* 0x000000ba02ba7220 */ /* 0x040fe40000410000 */
[----:B------:R-:W-:Y:S02]  /*6f90*/  FMUL.FTZ R187, R2, R187 ;  /* 0x000000bb02bb7220 */ /* 0x000fe40000410000 */
[----:B-1----:R-:W-:Y:S02]  /*6fa0*/  FFMA.FTZ R167, R87, R195, R55 ;  /* 0x000000c357a77223 */ /* 0x002fe40000010037 */
[----:B------:R-:W-:-:S02]  /*6fb0*/  FFMA.FTZ R166, R86, R194, R54 ;  /* 0x000000c256a67223 */ /* 0x000fc40000010036 */
[----:B------:R-:W-:Y:S02]  /*6fc0*/  FFMA.FTZ R165, R85, R193, R53 ;  /* 0x000000c155a57223 */ /* 0x000fe40000010035 */
[----:B------:R-:W-:Y:S02]  /*6fd0*/  FFMA.FTZ R164, R84, R221, R52 ;  /* 0x000000dd54a47223 */ /* 0x000fe40000010034 */
        /* <DEDUP_REMOVED lines=13> */
[----:B------:R-:W-:-:S04]  /*70b0*/  IMAD.WIDE.U32 R176, R176, R245, c[0x0][0x208] ;  /* 0x00008200b0b07625 */ /* 0x000fc800078e00f5 */
[----:B------:R-:W-:Y:S02]  /*70c0*/  FFMA.FTZ R191, R103, R191, R63 ;  /* 0x000000bf67bf7223 */ /* 0x000fe4000001003f */
[----:B------:R-:W-:Y:S02]  /*70d0*/  FFMA.FTZ R190, R102, R190, R62 ;  /* 0x000000be66be7223 */ /* 0x000fe4000001003e */
[----:B------:R-:W-:Y:S02]  /*70e0*/  FFMA.FTZ R189, R101, R189, R61 ;  /* 0x000000bd65bd7223 */ /* 0x000fe4000001003d */
[----:B------:R-:W-:Y:S02]  /*70f0*/  FFMA.FTZ R188, R100, R188, R60 ;  /* 0x000000bc64bc7223 */ /* 0x000fe4000001003c */
[----:B------:R-:W-:-:S04]  /*7100*/  IMAD.WIDE.U32 R178, R178, R245, c[0x0][0x208] ;  /* 0x00008200b2b27625 */ /* 0x000fc800078e00f5 */
[----:B--2---:R-:W-:Y:S02]  /*7110*/  FFMA.FTZ R205, R229, R203, R49 ;  /* 0x000000cbe5cd7223 */ /* 0x004fe40000010031 */
[----:B---3--:R-:W-:Y:S02]  /*7120*/  FFMA.FTZ R204, R228, R204, R48 ;  /* 0x000000cce4cc7223 */ /* 0x008fe40000010030 */
[----:B------:R-:W-:Y:S02]  /*7130*/  FFMA.FTZ R187, R111, R187, R67 ;  /* 0x000000bb6fbb7223 */ /* 0x000fe40000010043 */
[----:B------:R-:W-:Y:S01]  /*7140*/  FFMA.FTZ R186, R110, R186, R66 ;  /* 0x000000ba6eba7223 */ /* 0x000fe20000010042 */
[----:B------:R-:W-:Y:S01]  /*7150*/  STG.E.128 [R172.64], R204 ;  /* 0x000000ccac007986 */ /* 0x000fe2000c101d04 */
[----:B------:R-:W-:Y:S02]  /*7160*/  FFMA.FTZ R185, R109, R185, R65 ;  /* 0x000000b96db97223 */ /* 0x000fe40000010041 */
[----:B------:R-:W-:Y:S01]  /*7170*/  FFMA.FTZ R184, R108, R184, R64 ;  /* 0x000000b86cb87223 */ /* 0x000fe20000010040 */
[----:B------:R1:W-:Y:S01]  /*7180*/  STG.E.128 [R174.64], R164 ;  /* 0x000000a4ae007986 */ /* 0x0003e2000c101d04 */
[----:B------:R-:W-:-:S03]  /*7190*/  IMAD.WIDE.U32 R192, R192, R245, c[0x0][0x208] ;  /* 0x00008200c0c07625 */ /* 0x000fc600078e00f5 */
[----:B------:R2:W-:Y:S04]  /*71a0*/  STG.E.128 [R176.64], R168 ;  /* 0x000000a8b0007986 */ /* 0x0005e8000c101d04 */
[----:B------:R3:W-:Y:S01]  /*71b0*/  STG.E.128 [R178.64], R188 ;  /* 0x000000bcb2007986 */ /* 0x0007e2000c101d04 */
[----:B------:R-:W-:-:S03]  /*71c0*/  FFMA.FTZ R183, R119, R183, R71 ;  /* 0x000000b777b77223 */ /* 0x000fc60000010047 */
[----:B------:R4:W-:Y:S01]  /*71d0*/  STG.E.128 [R192.64], R184 ;  /* 0x000000b8c0007986 */ /* 0x0009e2000c101d04 */
[----:B-1----:R-:W-:Y:S01]  /*71e0*/  FFMA.FTZ R175, R151, R2, R7 ;  /* 0x0000000297af7223 */ /* 0x002fe20000010007 */
[C---:B------:R-:W-:Y:S02]  /*71f0*/  IADD3 R2, R244.reuse, 0x1e0, RZ ;  /* 0x000001e0f4027810 */ /* 0x040fe40007ffe0ff */
[----:B--2---:R-:W-:Y:S01]  /*7200*/  IADD3 R176, R244, 0x200, RZ ;  /* 0x00000200f4b07810 */ /* 0x004fe20007ffe0ff */
[----:B------:R-:W-:Y:S01]  /*7210*/  FFMA.FTZ R174, R150, R3, R6 ;  /* 0x0000000396ae7223 */ /* 0x000fe20000010006 */
[----:B---3--:R-:W-:Y:S01]  /*7220*/  IADD3 R178, R244, 0x220, RZ ;  /* 0x00000220f4b27810 */ /* 0x008fe20007ffe0ff */
[----:B------:R-:W-:Y:S01]  /*7230*/  FFMA.FTZ R182, R118, R182, R70 ;  /* 0x000000b676b67223 */ /* 0x000fe20000010046 */
[C---:B----4-:R-:W-:Y:S01]  /*7240*/  IADD3 R184, R244.reuse, 0x240, RZ ;  /* 0x00000240f4b87810 */ /* 0x050fe20007ffe0ff */
[----:B------:R-:W-:Y:S01]  /*7250*/  FFMA.FTZ R181, R117, R181, R69 ;  /* 0x000000b575b57223 */ /* 0x000fe20000010045 */
[----:B------:R-:W-:Y:S01]  /*7260*/  IADD3 R186, R244, 0x260, RZ ;  /* 0x00000260f4ba7810 */ /* 0x000fe20007ffe0ff */
        /* <DEDUP_REMOVED lines=24> */
[----:B------:R0:W-:Y:S02]  /*73f0*/  STG.E.128 [R186.64], R172 ;  /* 0x000000acba007986 */ /* 0x0001e4000c101d04 */
.L_x_65170:
[----:B-1----:R-:W-:Y:S05]  /*7400*/  BSYNC B0 ;  /* 0x0000000000007941 */ /* 0x002fea0003800000 */
.L_x_65169:
[----:B0-----:R-:W-:-:S04]  /*7410*/  MOV R3, c[0x0][0x160] ;  /* 0x0000580000037a02 */ /* 0x001fc80000000f00 */
[----:B-----5:R-:W-:-:S04]  /*7420*/  LEA R0, R3, R0, 0x2 ;  /* 0x0000000003007211 */ /* 0x020fc800078e10ff */
[----:B------:R-:W-:-:S13]  /*7430*/  ISETP.GE.AND P0, PT, R0, c[0x0][0x164], PT ;  /* 0x0000590000007a0c */ /* 0x000fda0003f06270 */
[----:B------:R-:W-:Y:S01]  /*7440*/  @P0 CALL.REL.NOINC `(.L_x_65171) ;  /* 0x0000001000000944 */ /* 0x000fe20003c00000 */
[----:B------:R-:W-:Y:S05]  /*7450*/  BRA `(.L_x_65172) ;  /* 0xffff9d0000007947 */ /* 0x000fea000383ffff */
.L_x_65171:
[----:B------:R-:W-:Y:S05]  /*7460*/  EXIT ;  /* 0x000000000000794d */ /* 0x000fea0003800000 */
.L_x_65167:
[----:B------:R-:W-:Y:S01]  /*7470*/  HFMA2.MMA R2, -RZ, RZ, 0, 5.9604644775390625e-08 ;  /* 0x00000001ff027435 */ /* 0x000fe200000001ff */
[----:B------:R-:W-:Y:S02]  /*7480*/  MOV R246, R3 ;  /* 0x0000000300f67202 */ /* 0x000fe40000000f00 */
[----:B------:R-:W-:Y:S02]  /*7490*/  MOV R245, 0xffffffff ;  /* 0xffffffff00f57802 */ /* 0x000fe40000000f00 */
[----:B------:R-:W-:Y:S02]  /*74a0*/  MOV R244, 0x74c0 ;  /* 0x000074c000f47802 */ /* 0x000fe40000000f00 */
[----:B-----5:R-:W-:Y:S05]  /*74b0*/  CALL.REL.NOINC `($__internal_151_$__cuda_sm70_shflsync_bfly_p) ;  /* 0x00000d3000007944 */ /* 0x020fea0003c00000 */
[----:B01---5:R-:W-:Y:S05]  /*74c0*/  BRA `(.L_x_65173) ;  /* 0xffffdcb000007947 */ /* 0x023fea000383ffff */
.L_x_65168:
[----:B------:R-:W-:Y:S01]  /*74d0*/  HFMA2.MMA R2, -RZ, RZ, 0, 1.1920928955078125e-07 ;  /* 0x00000002ff027435 */ /* 0x000fe200000001ff */
[----:B------:R-:W-:Y:S02]  /*74e0*/  MOV R246, R3 ;  /* 0x0000000300f67202 */ /* 0x000fe40000000f00 */
[----:B------:R-:W-:Y:S02]  /*74f0*/  MOV R245, 0xffffffff ;  /* 0xffffffff00f57802 */ /* 0x000fe40000000f00 */
[----:B------:R-:W-:-:S02]  /*7500*/  MOV R244, 0x7520 ;  /* 0x0000752000f47802 */ /* 0x000fc40000000f00 */
[----:B-----5:R-:W-:Y:S05]  /*7510*/  CALL.REL.NOINC `($__internal_151_$__cuda_sm70_shflsync_bfly_p) ;  /* 0x00000cd000007944 */ /* 0x020fea0003c00000 */
[----:B-1----:R-:W-:Y:S01]  /*7520*/  FADD.FTZ R3, R3, R2 ;  /* 0x0000000203037221 */ /* 0x002fe20000010000 */
[----:B------:R-:W-:Y:S01]  /*7530*/  HFMA2.MMA R2, -RZ, RZ, 0, 2.384185791015625e-07 ;  /* 0x00000004ff027435 */ /* 0x000fe200000001ff */
[----:B------:R-:W-:-:S02]  /*7540*/  MOV R245, 0xffffffff ;  /* 0xffffffff00f57802 */ /* 0x000fc40000000f00 */
[----:B------:R-:W-:Y:S02]  /*7550*/  MOV R244, 0x7580 ;  /* 0x0000758000f47802 */ /* 0x000fe40000000f00 */
[----:B------:R-:W-:Y:S02]  /*7560*/  MOV R246, R3 ;  /* 0x0000000300f67202 */ /* 0x000fe40000000f00 */
[----:B0----5:R-:W-:Y:S05]  /*7570*/  CALL.REL.NOINC `($__internal_151_$__cuda_sm70_shflsync_bfly_p) ;  /* 0x00000c7000007944 */ /* 0x021fea0003c00000 */
[----:B-1----:R-:W-:Y:S01]  /*7580*/  FADD.FTZ R3, R3, R2 ;  /* 0x0000000203037221 */ /* 0x002fe20000010000 */
[----:B------:R-:W-:Y:S01]  /*7590*/  HFMA2.MMA R2, -RZ, RZ, 0, 4.76837158203125e-07 ;  /* 0x00000008ff027435 */ /* 0x000fe200000001ff */
[----:B------:R-:W-:Y:S02]  /*75a0*/  MOV R245, 0xffffffff ;  /* 0xffffffff00f57802 */ /* 0x000fe40000000f00 */
[----:B------:R-:W-:Y:S02]  /*75b0*/  MOV R244, 0x75e0 ;  /* 0x000075e000f47802 */ /* 0x000fe40000000f00 */
[----:B------:R-:W-:Y:S02]  /*75c0*/  MOV R246, R3 ;  /* 0x0000000300f67202 */ /* 0x000fe40000000f00 */
[----:B0----5:R-:W-:Y:S05]  /*75d0*/  CALL.REL.NOINC `($__internal_151_$__cuda_sm70_shflsync_bfly_p) ;  /* 0x00000c1000007944 */ /* 0x021fea0003c00000 */
[----:B-1----:R-:W-:Y:S01]  /*75e0*/  FADD.FTZ R3, R3, R2 ;  /* 0x0000000203037221 */ /* 0x002fe20000010000 */
[----:B------:R-:W-:Y:S01]  /*75f0*/  HFMA2.MMA R2, -RZ, RZ, 0, 9.5367431640625e-07 ;  /* 0x00000010ff027435 */ /* 0x000fe200000001ff */
[----:B------:R-:W-:-:S02]  /*7600*/  MOV R245, 0xffffffff ;  /* 0xffffffff00f57802 */ /* 0x000fc40000000f00 */
[----:B------:R-:W-:Y:S02]  /*7610*/  MOV R244, 0x7640 ;  /* 0x0000764000f47802 */ /* 0x000fe40000000f00 */
[----:B------:R-:W-:Y:S02]  /*7620*/  MOV R246, R3 ;  /* 0x0000000300f67202 */ /* 0x000fe40000000f00 */
[----:B0----5:R-:W-:Y:S05]  /*7630*/  CALL.REL.NOINC `($__internal_151_$__cuda_sm70_shflsync_bfly_p) ;  /* 0x00000bb000007944 */ /* 0x021fea0003c00000 */
        /* <DEDUP_REMOVED lines=165> */
[----:B0----5:R-:W-:Y:S05]  /*8090*/  CALL.REL.NOINC `($__internal_151_$__cuda_sm70_shflsync_bfly_p) ;  /* 0x0000015000007944 */ /* 0x021fea0003c00000 */
[----:B-1----:R-:W-:Y:S01]  /*80a0*/  FADD.FTZ R246, R246, R2 ;  /* 0x00000002f6f67221 */ /* 0x002fe20000010000 */
[----:B------:R-:W-:Y:S01]  /*80b0*/  HFMA2.MMA R2, -RZ, RZ, 0, 1.1920928955078125e-07 ;  /* 0x00000002ff027435 */ /* 0x000fe200000001ff */
[----:B------:R-:W-:Y:S02]  /*80c0*/  MOV R245, 0xffffffff ;  /* 0xffffffff00f57802 */ /* 0x000fe40000000f00 */
[----:B------:R-:W-:-:S03]  /*80d0*/  MOV R244, 0x80f0 ;  /* 0x000080f000f47802 */ /* 0x000fc60000000f00 */
[----:B0----5:R-:W-:Y:S05]  /*80e0*/  CALL.REL.NOINC `($__internal_151_$__cuda_sm70_shflsync_bfly_p) ;  /* 0x0000010000007944 */ /* 0x021fea0003c00000 */
[----:B-1----:R-:W-:Y:S01]  /*80f0*/  FADD.FTZ R246, R246, R2 ;  /* 0x00000002f6f67221 */ /* 0x002fe20000010000 */
[----:B------:R-:W-:Y:S01]  /*8100*/  HFMA2.MMA R2, -RZ, RZ, 0, 2.384185791015625e-07 ;  /* 0x00000004ff027435 */ /* 0x000fe200000001ff */
[----:B------:R-:W-:Y:S02]  /*8110*/  MOV R245, 0xffffffff ;  /* 0xffffffff00f57802 */ /* 0x000fe40000000f00 */
[----:B------:R-:W-:-:S03]  /*8120*/  MOV R244, 0x8140 ;  /* 0x0000814000f47802 */ /* 0x000fc60000000f00 */
[----:B0----5:R-:W-:Y:S05]  /*8130*/  CALL.REL.NOINC `($__internal_151_$__cuda_sm70_shflsync_bfly_p) ;  /* 0x000000b000007944 */ /* 0x021fea0003c00000 */
[----:B-1----:R-:W-:Y:S01]  /*8140*/  FADD.FTZ R246, R246, R2 ;  /* 0x00000002f6f67221 */ /* 0x002fe20000010000 */
[----:B------:R-:W-:Y:S01]  /*8150*/  HFMA2.MMA R2, -RZ, RZ, 0, 4.76837158203125e-07 ;  /* 0x00000008ff027435 */ /* 0x000fe200000001ff */
[----:B------:R-:W-:-:S02]  /*8160*/  MOV R245, 0xffffffff ;  /* 0xffffffff00f57802 */ /* 0x000fc40000000f00 */
[----:B------:R-:W-:-:S03]  /*8170*/  MOV R244, 0x8190 ;  /* 0x0000819000f47802 */ /* 0x000fc60000000f00 */
[----:B0----5:R-:W-:Y:S05]  /*8180*/  CALL.REL.NOINC `($__internal_151_$__cuda_sm70_shflsync_bfly_p) ;  /* 0x0000006000007944 */ /* 0x021fea0003c00000 */
[----:B-1----:R-:W-:Y:S01]  /*8190*/  FADD.FTZ R246, R246, R2 ;  /* 0x00000002f6f67221 */ /* 0x002fe20000010000 */
[----:B------:R-:W-:Y:S01]  /*81a0*/  HFMA2.MMA R2, -RZ, RZ, 0, 9.5367431640625e-07 ;  /* 0x00000010ff027435 */ /* 0x000fe200000001ff */
[----:B------:R-:W-:Y:S02]  /*81b0*/  MOV R245, 0xffffffff ;  /* 0xffffffff00f57802 */ /* 0x000fe40000000f00 */
[----:B------:R-:W-:-:S03]  /*81c0*/  MOV R244, 0x81e0 ;  /* 0x000081e000f47802 */ /* 0x000fc60000000f00 */
[----:B0----5:R-:W-:Y:S05]  /*81d0*/  CALL.REL.NOINC `($__internal_151_$__cuda_sm70_shflsync_bfly_p) ;  /* 0x0000001000007944 */ /* 0x021fea0003c00000 */
[----:B01---5:R-:W-:Y:S05]  /*81e0*/  BRA `(.L_x_65174) ;  /* 0xffffdad000007947 */ /* 0x023fea000383ffff */
        .weak           $__internal_151_$__cuda_sm70_shflsync_bfly_p
        .type           $__internal_151_$__cuda_sm70_shflsync_bfly_p,@function
        .size           $__internal_151_$__cuda_sm70_shflsync_bfly_p,(.L_x_71151 - $__internal_151_$__cuda_sm70_shflsync_bfly_p)
$__internal_151_$__cuda_sm70_shflsync_bfly_p:
[----:B------:R0:W-:Y:S01]  /*81f0*/  STL [R1+0x150], R0 ;  /* 0x0001500001007387 */ /* 0x0001e20000100800 */
[----:B------:R-:W-:Y:S04]  /*8200*/  WARPSYNC R245 ;  /* 0x000000f500007348 */ /* 0x000fe80003800000 */
[----:B0-----:R-:W-:-:S07]  /*8210*/  HFMA2.MMA R0, -RZ, RZ, 0, 1.847743988037109375e-06 ;  /* 0x0000001fff007435 */ /* 0x001fce00000001ff */
[----:B------:R0:W1:Y:S04]  /*8220*/  SHFL.BFLY PT, R2, R246, R2, R0 ;  /* 0x0c000002f6027389 */ /* 0x00006800000e0000 */
[----:B0-----:R0:W5:Y:S01]  /*8230*/  LDL.LU R0, [R1+0x150] ;  /* 0x0001500001007983 */ /* 0x0011620000300800 */
[----:B------:R-:W-:-:S04]  /*8240*/  MOV R245, 0x0 ;  /* 0x0000000000f57802 */ /* 0x000fc80000000f00 */
[----:B------:R-:W-:Y:S05]  /*8250*/  RET.REL.NODEC R244 `(_ZN10layer_norm13ln_fwd_kernelINS_13Kernel_traitsIfffffjLj2560ELj1ELj4ELj1ELj16ENS_18Kernel_traits_baseILj2560EfffffjLj128EEEEELb0ELb1ELb1ELb1EEEvNS_9FwdParamsE) ;  /* 0xffff7da0f4007950 */ /* 0x000fea0003c3ffff */
.L_x_65175:
        /* <DEDUP_REMOVED lines=10> */
.L_x_71151:


//--------------------- .text._ZN10layer_norm13ln_fwd_kernelINS_13Kernel_traitsIfffffjLj2560ELj1ELj4ELj1ELj16ENS_18Kernel_traits_baseILj2560EfffffjLj128EEEEELb1ELb0ELb0ELb0EEEvNS_9FwdParamsE --------------------------
	.section	.text._ZN10layer_norm13ln_fwd_kernelINS_13Kernel_traitsIfffffjLj2560ELj1ELj4ELj1ELj16ENS_18Kernel_traits_baseILj2560EfffffjLj128EEEEELb1ELb0ELb0ELb0EEEvNS_9FwdParamsE,"ax",@progbits
	.sectioninfo	@"SHI_REGISTERS=255"
	.align	128
        .global         _ZN10layer_norm13ln_fwd_kernelINS_13Kernel_traitsIfffffjLj2560ELj1ELj4ELj1ELj16ENS_18Kernel_traits_baseILj2560EfffffjLj128EEEEELb1ELb0ELb0ELb0EEEvNS_9FwdParamsE
        .type           _ZN10layer_norm13ln_fwd_kernelINS_13Kernel_traitsIfffffjLj2560ELj1ELj4ELj1ELj16ENS_18Kernel_traits_baseILj2560EfffffjLj128EEEEELb1ELb0ELb0ELb0EEEvNS_9FwdParamsE,@function
        .size           _ZN10layer_norm13ln_fwd_kernelINS_13Kernel_traitsIfffffjLj2560ELj1ELj4ELj1ELj16ENS_18Kernel_traits_baseILj2560EfffffjLj128EEEEELb1ELb0ELb0ELb0EEEvNS_9FwdParamsE,(.L_x_71152 - _ZN10layer_norm13ln_fwd_kernelINS_13Kernel_traitsIfffffjLj2560ELj1ELj4ELj1ELj16ENS_18Kernel_traits_baseILj2560EfffffjLj128EEEEELb1ELb0ELb0ELb0EEEvNS_9FwdParamsE)
        .other          _ZN10layer_norm13ln_fwd_kernelINS_13Kernel_traitsIfffffjLj2560ELj1ELj4ELj1ELj16ENS_18Kernel_traits_baseILj2560EfffffjLj128EEEEELb1ELb0ELb0ELb0EEEvNS_9FwdParamsE,@"STO_CUDA_ENTRY STV_DEFAULT"
_ZN10layer_norm13ln_fwd_kernelINS_13Kernel_traitsIfffffjLj2560ELj1ELj4ELj1ELj16ENS_18Kernel_traits_baseILj2560EfffffjLj128EEEEELb1ELb0ELb0ELb0EEEvNS_9FwdParamsE:
.text._ZN10layer_norm13ln_fwd_kernelINS_13Kernel_traitsIfffffjLj2560ELj1ELj4ELj1ELj16ENS_18Kernel_traits_baseILj2560EfffffjLj128EEEEELb1ELb0ELb0ELb0EEEvNS_9FwdParamsE:
        /* <DEDUP_REMOVED lines=51> */
[----:B------:R-:W-:Y:S01]  /*0330*/  LOP3.LUT R6, R236, 0x1f, RZ, 0xc0, !PT ;  /* 0x0000001fec067812 */ /* 0x000fe200078ec0ff */
[----:B------:R-:W-:Y:S02]  /*0340*/  UIADD3 UR20, UR5, 0x646e171e, URZ ;  /* 0x646e171e05147890 */ /* 0x000fe4000fffe03f */
[----:B------:R-:W-:Y:S01]  /*0350*/  IMAD.WIDE.U32 R18, R18, -0x326172a9, RZ ;  /* 0xcd9e8d5712127825 */ /* 0x000fe200078e00ff */
[----:B------:R-:W-:Y:S01]  /*0360*/  LOP3.LUT R7, R6, 0x1f, RZ, 0x3c, !PT ;  /* 0x0000001f06077812 */ /* 0x000fe200078e3cff */
[----:B------:R-:W-:Y:S01]  /*0370*/  UIADD3 UR21, UR4, 0x5384540f, URZ ;  /* 0x5384540f04157890 */ /* 0x000fe2000fffe03f */
[----:B------:R-:W-:Y:S01]  /*0380*/  LOP3.LUT R15, R17, UR14, R10, 0x96, !PT ;  /* 0x0000000e110f7c12 */ /* 0x000fe2000f8e960a */
[----:B------:R-:W-:Y:S01]  /*0390*/  UIADD3 UR22, UR5, 0x1fd5c5a3, URZ ;  /* 0x1fd5c5a305167890 */ /* 0x000fe2000fffe03f */
[----:B------:R-:W-:Y:S01]  /*03a0*/  LEA.HI.SX32 R4, R4, R7, 0x1e ;  /* 0x0000000704047211 */ /* 0x000fe200078ff2ff */
[----:B------:R-:W-:Y:S01]  /*03b0*/  UIADD3 UR23, UR4, -0xe443238, URZ ;  /* 0xf1bbcdc804177890 */ /* 0x000fe2000fffe03f */
[----:B------:R-:W-:Y:S01]  /*03c0*/  LOP3.LUT R10, R19, UR13, R14, 0x96, !PT ;  /* 0x0000000d130a7c12 */ /* 0x000fe2000f8e960e */
[----:B------:R-:W-:Y:S01]  /*03d0*/  IMAD.WIDE.U32 R14, R15, -0x326172a9, RZ ;  /* 0xcd9e8d570f0e7825 */ /* 0x000fe200078e00ff */
[----:B------:R-:W-:-:S02]  /*03e0*/  ISETP.GE.U32.AND P5, PT, R4, 0x60, PT ;  /* 0x000000600400780c */ /* 0x000fc40003fa6070 */
[----:B------:R-:W-:Y:S01]  /*03f0*/  ISETP.GE.U32.AND P4, PT, R4, 0x80, PT ;  /* 0x000000800400780c */ /* 0x000fe20003f86070 */
[----:B------:R-:W-:Y:S01]  /*0400*/  IMAD.WIDE.U32 R10, R10, -0x2daee0ad, RZ ;  /* 0xd2511f530a0a7825 */ /* 0x000fe200078e00ff */
[C---:B------:R-:W-:Y:S02]  /*0410*/  LOP3.LUT P0, RZ, R4.reuse, 0xffffffe0, RZ, 0xc0, !PT ;  /* 0xffffffe004ff7812 */ /* 0x040fe4000780c0ff */
[C---:B------:R-:W-:Y:S02]  /*0420*/  ISETP.GE.U32.AND P6, PT, R4.reuse, 0x40, PT ;  /* 0x000000400400780c */ /* 0x040fe40003fc6070 */
[----:B------:R-:W-:Y:S02]  /*0430*/  ISETP.GE.U32.AND P3, PT, R4, 0xa0, PT ;  /* 0x000000a00400780c */ /* 0x000fe40003f66070 */
[----:B------:R-:W-:Y:S02]  /*0440*/  LOP3.LUT R36, R15, UR15, R18, 0x96, !PT ;  /* 0x0000000f0f247c12 */ /* 0x000fe4000f8e9612 */
[----:B------:R-:W-:-:S02]  /*0450*/  LOP3.LUT R38, R11, UR16, R16, 0x96, !PT ;  /* 0x000000100b267c12 */ /* 0x000fc4000f8e9610 */
        /* <DEDUP_REMOVED lines=11> */
[----:B------:R-:W-:Y:S01]  /*0510*/  IMAD.MOV.U32 R11, RZ, RZ, 0x10 ;  /* 0x00000010ff0b7424 */ /* 0x000fe200078e00ff */
[----:B------:R-:W-:Y:S01]  /*0520*/  ISETP.NE.U32.AND P1, PT, RZ, c[0x0][0x218], PT ;  /* 0x00008600ff007a0c */ /* 0x000fe20003f25070 */
[----:B------:R-:W-:Y:S01]  /*0530*/  CS2R R18, SRZ ;  /* 0x0000000000127805 */ /* 0x000fe2000001ff00 */
[----:B------:R-:W-:Y:S01]  /*0540*/  CS2R R16, SRZ ;  /* 0x0000000000107805 */ /* 0x000fe2000001ff00 */
[----:B------:R-:W-:Y:S01]  /*0550*/  IMAD.WIDE.U32 R10, R6, R11, c[0x0][0x1b0] ;  /* 0x00006c00060a7625 */ /* 0x000fe200078e000b */
[----:B------:R-:W-:-:S04]  /*0560*/  ISETP.NE.AND.EX P1, PT, RZ, c[0x0][0x21c], PT, P1 ;  /* 0x00008700ff007a0c */ /* 0x000fc80003f25310 */
[----:B------:R-:W2:Y:S09]  /*0570*/  LDG.E.128 R20, [R10.64] ;  /* 0x000000060a147981 */ /* 0x000eb2000c1e1d00 */
[----:B------:R-:W-:-:S04]  /*0580*/  @P1 LEA R14, P2, R6, c[0x0][0x218], 0x4 ;  /* 0x00008600060e1a11 */ /* 0x000fc800078420ff */
[----:B------:R-:W-:-:S05]  /*0590*/  @P1 LEA.HI.X R15, R6, c[0x0][0x21c], RZ, 0x4, P2 ;  /* 0x00008700060f1a11 */ /* 0x000fca00010f24ff */
[----:B------:R0:W5:Y:S01]  /*05a0*/  @P1 LDG.E.128 R16, [R14.64] ;  /* 0x000000060e101981 */ /* 0x000162000c1e1d00 */
[----:B------:R-:W-:-:S03]  /*05b0*/  LOP3.LUT R6, R6, 0x20, RZ, 0xfc, !PT ;  /* 0x0000002006067812 */ /* 0x000fc600078efcff */
[----:B--2---:R0:W-:Y:S04]  /*05c0*/  STL.64 [R1+0x30], R20 ;  /* 0x0000301401007387 */ /* 0x0041e80000100a00 */
[----:B------:R0:W-:Y:S02]  /*05d0*/  STL.64 [R1+0x38], R22 ;  /* 0x0000381601007387 */ /* 0x0001e40000100a00 */
.L_x_65177:
[----:B------:R-:W-:Y:S05]  /*05e0*/  BSYNC B0 ;  /* 0x0000000000007941 */ /* 0x000fea0003800000 */
.L_x_65176:
[----:B------:R-:W-:Y:S01]  /*05f0*/  BSSY B0, `(.L_x_65178) ;  /* 0x000000f000007945 */ /* 0x000fe20003800000 */
[----:B------:R-:W-:Y:S05]  /*0600*/  @!P6 BRA `(.L_x_65179) ;  /* 0x000000d00000e947 */ /* 0x000fea0003800000 */
[----:B0-----:R-:W-:Y:S01]  /*0610*/  IMAD.MOV.U32 R15, RZ, RZ, 0x10 ;  /* 0x00000010ff0f7424 */ /* 0x001fe200078e00ff */
        /* <DEDUP_REMOVED lines=9> */
[----:B------:R-:W-:-:S03]  /*06b0*/  IADD3 R6, R6, 0x20, RZ ;  /* 0x0000002006067810 */ /* 0x000fc60007ffe0ff */
[----:B--2---:R0:W-:Y:S04]  /*06c0*/  STL.64 [R1+0x10], R24 ;  /* 0x0000101801007387 */ /* 0x0041e80000100a00 */
[----:B------:R0:W-:Y:S02]  /*06d0*/  STL.64 [R1+0x18], R26 ;  /* 0x0000181a01007387 */ /* 0x0001e40000100a00 */
.L_x_65179:
[----:B------:R-:W-:Y:S05]  /*06e0*/  BSYNC B0 ;  /* 0x0000000000007941 */ /* 0x000fea0003800000 */
.L_x_65178:
        /* <DEDUP_REMOVED lines=15> */
.L_x_65181:
[----:B------:R-:W-:Y:S05]  /*07e0*/  BSYNC B0 ;  /* 0x0000000000007941 */ /* 0x000fea0003800000 */
.L_x_65180:
[----:B------:R-:W-:Y:S01]  /*07f0*/  BSSY B0, `(.L_x_65182) ;  /* 0x000000d000007945 */ /* 0x000fe20003800000 */
[----:B------:R-:W-:Y:S05]  /*0800*/  @!P4 BRA `(.L_x_65183) ;  /* 0x000000b00000c947 */ /* 0x000fea0003800000 */
[----:B------:R-:W-:Y:S01]  /*0810*/  ISETP.NE.U32.AND P1, PT, RZ, c[0x0][0x218], PT ;  /* 0x00008600ff007a0c */ /* 0x000fe20003f25070 */
[----:B------:R-:W-:Y:S01]  /*0820*/  IMAD.MOV.U32 R249, RZ, RZ, 0x10 ;  /* 0x00000010fff97424 */ /* 0x000fe200078e00ff */
[----:B0-----:R-:W-:Y:S01]  /*0830*/  CS2R R30, SRZ ;  /* 0x00000000001e7805 */ /* 0x001fe2000001ff00 */
[----:B------:R-:W-:Y:S01]  /*0840*/  CS2R R28, SRZ ;  /* 0x00000000001c7805 */ /* 0x000fe2000001ff00 */
[----:B------:R-:W-:Y:S01]  /*0850*/  ISETP.NE.AND.EX P1, PT, RZ, c[0x0][0x21c], PT, P1 ;  /* 0x00008700ff007a0c */ /* 0x000fe20003f25310 */
[----:B------:R-:W-:-:S06]  /*0860*/  IMAD.WIDE.U32 R248, R6, R249, c[0x0][0x1b0] ;  /* 0x00006c0006f87625 */ /* 0x000fcc00078e00f9 */
[----:B------:R-:W5:Y:S06]  /*0870*/  LDG.E.128 R248, [R248.64] ;  /* 0x00000006f8f87981 */ /* 0x000f6c000c1e1d00 */
[----:B------:R-:W-:-:S04]  /*0880*/  @P1 LEA R10, P2, R6, c[0x0][0x218], 0x4 ;  /* 0x00008600060a1a11 */ /* 0x000fc800078420ff */
[----:B------:R-:W-:-:S05]  /*0890*/  @P1 LEA.HI.X R11, R6, c[0x0][0x21c], RZ, 0x4, P2 ;  /* 0x00008700060b1a11 */ /* 0x000fca00010f24ff */
[----:B------:R0:W5:Y:S01]  /*08a0*/  @P1 LDG.E.128 R28, [R10.64] ;  /* 0x000000060a1c1981 */ /* 0x000162000c1e1d00 */
[----:B------:R-:W-:-:S03]  /*08b0*/  IADD3 R6, R6, 0x20, RZ ;  /* 0x0000002006067810 */ /* 0x000fc60007ffe0ff */
.L_x_65183:
[----:B------:R-:W-:Y:S05]  /*08c0*/  BSYNC B0 ;  /* 0x0000000000007941 */ /* 0x000fea0003800000 */
.L_x_65182:
        /* <DEDUP_REMOVED lines=13> */
.L_x_65185:
[----:B------:R-:W-:Y:S05]  /*09a0*/  BSYNC B0 ;  /* 0x0000000000007941 */ /* 0x000fea0003800000 */
.L_x_65184:
        /* <DEDUP_REMOVED lines=9> */
[----:B0-----:R-:W-:Y:S02]  /*0a40*/  LOP3.LUT R14, R41, UR20, R36, 0x96, !PT ;  /* 0x00000014290e7c12 */ /* 0x001fe4000f8e9624 */
[----:B------:R-:W-:Y:S01]  /*0a50*/  @P1 LOP3.LUT R5, R5, 0x10000000, RZ, 0xfc, !PT ;  /* 0x1000000005051812 */ /* 0x000fe200078efcff */
[----:B------:R-:W-:Y:S05]  /*0a60*/  @!P1 BRA `(.L_x_65187) ;  /* 0x000000b000009947 */ /* 0x000fea0003800000 */
[----:B------:R-:W-:Y:S01]  /*0a70*/  ISETP.NE.U32.AND P1, PT, RZ, c[0x0][0x218], PT ;  /* 0x00008600ff007a0c */ /* 0x000fe20003f25070 */
[----:B------:R-:W-:Y:S01]  /*0a80*/  IMAD.MOV.U32 R241, RZ, RZ, 0x10 ;  /* 0x00000010fff17424 */ /* 0x000fe200078e00ff */
[----:B------:R-:W-:Y:S01]  /*0a90*/  CS2R R38, SRZ ;  /* 0x0000000000267805 */ /* 0x000fe2000001ff00 */
        /* <DEDUP_REMOVED lines=8> */
.L_x_65187:
[----:B------:R-:W-:Y:S05]  /*0b20*/  BSYNC B0 ;  /* 0x0000000000007941 */ /* 0x000fea0003800000 */
.L_x_65186:
        /* <DEDUP_REMOVED lines=13> */
[----:B------:R-:W-:Y:S02]  /*0c00*/  CS2R R40, SRZ ;  /* 0x0000000000287805 */ /* 0x000fe4000001ff00 */
[----:B------:R-:W-:Y:S01]  /*0c10*/  ISETP.NE.AND.EX P1, PT, RZ, c[0x0][0x21c], PT, P1 ;  /* 0x00008700ff007a0c */ /* 0x000fe20003f25310 */
[----:B------:R-:W-:-:S04]  /*0c20*/  IMAD.MOV.U32 R233, RZ, RZ, 0x10 ;  /* 0x00000010ffe97424 */ /* 0x000fc800078e00ff */
[----:B------:R-:W-:-:S06]  /*0c30*/  IMAD.WIDE.U32 R232, R6, R233, c[0x0][0x1b0] ;  /* 0x00006c0006e87625 */ /* 0x000fcc00078e00e9 */
[----:B------:R-:W5:Y:S02]  /*0c40*/  LDG.E.128 R232, [R232.64] ;  /* 0x00000006e8e87981 */ /* 0x000f64000c1e1d00 */
[----:B------:R-:W-:-:S04]  /*0c50*/  @P1 LEA R44, P2, R6, c[0x0][0x218], 0x4 ;  /* 0x00008600062c1a11 */ /* 0x000fc800078420ff */
[----:B------:R-:W-:-:S05]  /*0c60*/  @P1 LEA.HI.X R45, R6, c[0x0][0x21c], RZ, 0x4, P2 ;  /* 0x00008700062d1a11 */ /* 0x000fca00010f24ff */
[----:B------:R0:W5:Y:S01]  /*0c70*/  @P1 LDG.E.128 R40, [R44.64] ;  /* 0x000000062c281981 */ /* 0x000162000c1e1d00 */
[----:B------:R-:W-:-:S03]  /*0c80*/  IADD3 R6, R6, 0x20, RZ ;  /* 0x0000002006067810 */ /* 0x000fc60007ffe0ff */
.L_x_65189:
[----:B------:R-:W-:Y:S05]  /*0c90*/  BSYNC B0 ;  /* 0x0000000000007941 */ /* 0x000fea0003800000 */
.L_x_65188:
[----:B------:R-:W-:Y:S01]  /*0ca0*/  ISETP.GE.U32.AND P1, PT, R4, 0x100, PT ;  /* 0x000001000400780c */ /* 0x000fe20003f26070 */
[----:B------:R-:W-:Y:S01]  /*0cb0*/  BSSY B0, `(.L_x_65190) ;  /* 0x000000f000007945 */ /* 0x000fe20003800000 */
[----:B------:R-:W-:-:S11]  /*0cc0*/  LOP3.LUT R5, R5, 0xfbffffff, RZ, 0xc0, !PT ;  /* 0xfbffffff05057812 */ /* 0x000fd600078ec0ff */
[----:B------:R-:W-:Y:S01]  /*0cd0*/  @P1 LOP3.LUT R5, R5, 0x4000000, RZ, 0xfc, !PT ;  /* 0x0400000005051812 */ /* 0x000fe200078efcff */
[----:B------:R-:W-:Y:S05]  /*0ce0*/  @!P1 BRA `(.L_x_65191) ;  /* 0x000000b000009947 */ /* 0x000fea0003800000 */
[----:B------:R-:W-:Y:S01]  /*0cf0*/  ISETP.NE.U32.AND P1, PT, RZ, c[0x0][0x218], PT ;  /* 0x00008600ff007a0c */ /* 0x000fe20003f25070 */
[----:B------:R-:W-:Y:S01]  /*0d00*/  CS2R R46, SRZ ;  /* 0x00000000002e7805 */ /* 0x000fe2000001ff00 */
[----:B0-----:R-:W-:Y:S02]  /*0d10*/  CS2R R44, SRZ ;  /* 0x00000000002c7805 */ /* 0x001fe4000001ff00 */
        /* <DEDUP_REMOVED lines=8> */
.L_x_65191:
[----:B------:R-:W-:Y:S05]  /*0da0*/  BSYNC B0 ;  /* 0x0000000000007941 */ /* 0x000fea0003800000 */
.L_x_65190:
        /* <DEDUP_REMOVED lines=17> */
.L_x_65193:
[----:B------:R-:W-:Y:S05]  /*0ec0*/  BSYNC B0 ;  /* 0x0000000000007941 */ /* 0x000fea0003800000 */
.L_x_65192:
        /* <DEDUP_REMOVED lines=9> */
[----:B------:R-:W-:Y:S02]  /*0f60*/  ISETP.NE.AND.EX P1, PT, RZ, c[0x0][0x21c], PT, P1 ;  /* 0x00008700ff007a0c */ /* 0x000fe40003f25310 */
[----:B------:R-:W-:-:S05]  /*0f70*/  MOV R221, 0x10 ;  /* 0x0000001000dd7802 */ /* 0x000fca0000000f00 */
[----:B------:R-:W-:-:S06]  /*0f80*/  IMAD.WIDE.U32 R220, R6, R221, c[0x0][0x1b0] ;  /* 0x00006c0006dc7625 */ /* 0x000fcc00078e00dd */
[C---:B------:R-:W-:Y:S01]  /*0f90*/  @P1 LEA R56, P2, R6.reuse, c[0x0][0x218], 0x4 ;  /* 0x0000860006381a11 */ /* 0x040fe200078420ff */
[----:B------:R-:W5:Y:S03]  /*0fa0*/  LDG.E.128 R220, [R220.64] ;  /* 0x00000006dcdc7981 */ /* 0x000f66000c1e1d00 */
[----:B------:R-:W-:-:S05]  /*0fb0*/  @P1 LEA.HI.X R57, R6, c[0x0][0x21c], RZ, 0x4, P2 ;  /* 0x0000870006391a11 */ /* 0x000fca00010f24ff */
[----:B------:R0:W5:Y:S01]  /*0fc0*/  @P1 LDG.E.128 R52, [R56.64] ;  /* 0x0000000638341981 */ /* 0x000162000c1e1d00 */
[----:B------:R-:W-:-:S03]  /*0fd0*/  IADD3 R6, R6, 0x20, RZ ;  /* 0x0000002006067810 */ /* 0x000fc60007ffe0ff */
.L_x_65195:
[----:B------:R-:W-:Y:S05]  /*0fe0*/  BSYNC B0 ;  /* 0x0000000000007941 */ /* 0x000fea0003800000 */
.L_x_65194:
        /* <DEDUP_REMOVED lines=16> */
.L_x_65197:
[----:B------:R-:W-:Y:S05]  /*10f0*/  BSYNC B0 ;  /* 0x0000000000007941 */ /* 0x000fea0003800000 */
.L_x_65196:
        /* <DEDUP_REMOVED lines=16> */
.L_x_65199:
[----:B------:R-:W-:Y:S05]  /*1200*/  BSYNC B0 ;  /* 0x0000000000007941 */ /* 0x000fea0003800000 */
.L_x_65198:
        /* <DEDUP_REMOVED lines=16> */
.L_x_65201:
[----:B------:R-:W-:Y:S05]  /*1310*/  BSYNC B0 ;  /* 0x0000000000007941 */ /* 0x000fea0003800000 */
.L_x_65200:
        /* <DEDUP_REMOVED lines=16> */
.L_x_65203:
[----:B------:R-:W-:Y:S05]  /*1420*/  BSYNC B0 ;  /* 0x0000000000007941 */ /* 0x000fea0003800000 */
.L_x_65202:
        /* <DEDUP_REMOVED lines=16> */
.L_x_65205:
[----:B------:R-:W-:Y:S05]  /*1530*/  BSYNC B0 ;  /* 0x0000000000007941 */ /* 0x000fea0003800000 */
.L_x_65204:
        /* <DEDUP_REMOVED lines=9> */
[----:B------:R-:W-:-:S12]  /*15d0*/  HFMA2.MMA R85, -RZ, RZ, 0, 9.5367431640625e-07 ;  /* 0x00000010ff557435 */ /* 0x000fd800000001ff */
[C---:B------:R-:W-:Y:S01]  /*15e0*/  @P1 LEA R88, P2, R6.reuse, c[0x0][0x218], 0x4 ;  /* 0x0000860006581a11 */ /* 0x040fe200078420ff */
[----:B------:R-:W-:-:S03]  /*15f0*/  IMAD.WIDE.U32 R84, R6, R85, c[0x0][0x1b0] ;  /* 0x00006c0006547625 */ /* 0x000fc600078e0055 */
[----:B------:R-:W-:-:S03]  /*1600*/  @P1 LEA.HI.X R89, R6, c[0x0][0x21c], RZ, 0x4, P2 ;  /* 0x0000870006591a11 */ /* 0x000fc600010f24ff */
[----:B------:R-:W5:Y:S04]  /*1610*/  LDG.E.128 R84, [R84.64] ;  /* 0x0000000654547981 */ /* 0x000f68000c1e1d00 */
[----:B------:R0:W5:Y:S01]  /*1620*/  @P1 LDG.E.128 R80, [R88.64] ;  /* 0x0000000658501981 */ /* 0x000162000c1e1d00 */
[----:B------:R-:W-:-:S03]  /*1630*/  IADD3 R6, R6, 0x20, RZ ;  /* 0x0000002006067810 */ /* 0x000fc60007ffe0ff */
.L_x_65207:
[----:B------:R-:W-:Y:S05]  /*1640*/  BSYNC B0 ;  /* 0x0000000000007941 */ /* 0x000fea0003800000 */
.L_x_65206:
        /* <DEDUP_REMOVED lines=16> */
.L_x_65209:
[----:B------:R-:W-:Y:S05]  /*1750*/  BSYNC B0 ;  /* 0x0000000000007941 */ /* 0x000fea0003800000 */
.L_x_65208:
        /* <DEDUP_REMOVED lines=16> */
.L_x_65211:
[----:B------:R-:W-:Y:S05]  /*1860*/  BSYNC B0 ;  /* 0x0000000000007941 */ /* 0x000fea0003800000 */
.L_x_65210:
        /* <DEDUP_REMOVED lines=16> */
.L_x_65213:
[----:B------:R-:W-:Y:S05]  /*1970*/  BSYNC B0 ;  /* 0x0000000000007941 */ /* 0x000fea0003800000 */
.L_x_65212:
        /* <DEDUP_REMOVED lines=9> */
[----:B------:R-:W-:-:S12]  /*1a10*/  IMAD.MOV.U32 R7, RZ, RZ, 0x10 ;  /* 0x00000010ff077424 */ /* 0x000fd800078e00ff */
[----:B------:R-:W-:-:S04]  /*1a20*/  @P1 LEA R116, P2, R6, c[0x0][0x218], 0x4 ;  /* 0x0000860006741a11 */ /* 0x000fc800078420ff */
[C---:B------:R-:W-:Y:S01]  /*1a30*/  @P1 LEA.HI.X R117, R6.reuse, c[0x0][0x21c], RZ, 0x4, P2 ;  /* 0x0000870006751a11 */ /* 0x040fe200010f24ff */
[----:B------:R-:W-:-:S04]  /*1a40*/  IMAD.WIDE.U32 R6, R6, R7, c[0x0][0x1b0] ;  /* 0x00006c0006067625 */ /* 0x000fc800078e0007 */
[----:B------:R0:W5:Y:S04]  /*1a50*/  @P1 LDG.E.128 R112, [R116.64] ;  /* 0x0000000674701981 */ /* 0x000168000c1e1d00 */
[----:B------:R-:W2:Y:S04]  /*1a60*/  LDG.E.128 R120, [R6.64] ;  /* 0x0000000606787981 */ /* 0x000ea8000c1e1d00 */
[----:B--2---:R0:W-:Y:S04]  /*1a70*/  STL.64 [R1+0x20], R120 ;  /* 0x0000207801007387 */ /* 0x0041e80000100a00 */
[----:B------:R0:W-:Y:S02]  /*1a80*/  STL.64 [R1+0x28], R122 ;  /* 0x0000287a01007387 */ /* 0x0001e40000100a00 */
.L_x_65215:
[----:B------:R-:W-:Y:S05]  /*1a90*/  BSYNC B0 ;  /* 0x0000000000007941 */ /* 0x000fea0003800000 */
.L_x_65214:
[----:B------:R-:W-:Y:S02]  /*1aa0*/  ISETP.GE.AND P1, PT, R236, c[0x0][0x164], PT ;  /* 0x00005900ec007a0c */ /* 0x000fe40003f26270 */
[----:B------:R-:W-:-:S02]  /*1ab0*/  LOP3.LUT R119, R119, UR23, R14, 0x96, !PT ;  /* 0x0000001777777c12 */ /* 0x000fc4000f8e960e */
[----:B------:R-:W-:-:S09]  /*1ac0*/  LOP3.LUT R11, R9, UR24, R10, 0x96, !PT ;  /* 0x00000018090b7c12 */ /* 0x000fd2000f8e960a */
[----:B------:R-:W-:Y:S05]  /*1ad0*/  @P1 EXIT ;  /* 0x000000000000194d */ /* 0x000fea0003800000 */
[----:B------:R-:W-:Y:S01]  /*1ae0*/  IMAD R6, R118, -0x326172a9, RZ ;  /* 0xcd9e8d5776067824 */ /* 0x000fe200078e02ff */
[----:B------:R-:W-:Y:S01]  /*1af0*/  BSSY B0, `(.L_x_65216) ;  /* 0x0001f47000007945 */ /* 0x000fe20003800000 */
[----:B------:R-:W-:Y:S01]  /*1b00*/  IMAD.HI.U32 R7, R11, -0x326172a9, RZ ;  /* 0xcd9e8d570b077827 */ /* 0x000fe200078e00ff */
[----:B------:R-:W-:-:S03]  /*1b10*/  ULDC.U8 UR8, c[0x0][0x1f0] ;  /* 0x00007c0000087ab9 */ /* 0x000fc60000000000 */
[----:B------:R-:W-:Y:S01]  /*1b20*/  IMAD R9, R12, -0x2daee0ad, RZ ;  /* 0xd2511f530c097824 */ /* 0x000fe200078e02ff */
[----:B------:R-:W-:Y:S01]  /*1b30*/  LOP3.LUT R6, R7, UR25, R6, 0x96, !PT ;  /* 0x0000001907067c12 */ /* 0x000fe2000f8e9606 */
[----:B------:R-:W-:Y:S01]  /*1b40*/  IMAD.HI.U32 R10, R119, -0x2daee0ad, RZ ;  /* 0xd2511f53770a7827 */ /* 0x000fe200078e00ff */
[----:B------:R-:W-:-:S03]  /*1b50*/  LOP3.LUT R7, R8, 0x3, RZ, 0xc0, !PT ;  /* 0x0000000308077812 */ /* 0x000fc600078ec0ff */
[----:B------:R-:W-:Y:S01]  /*1b60*/  IMAD R12, R119, -0x2daee0ad, RZ ;  /* 0xd2511f53770c7824 */ /* 0x000fe200078e02ff */
[----:B------:R-:W-:Y:S01]  /*1b70*/  LOP3.LUT R8, R10, UR26, R9, 0x96, !PT ;  /* 0x0000001a0a087c12 */ /* 0x000fe2000f8e9609 */
[----:B------:R-:W-:Y:S02]  /*1b80*/  IMAD R10, R11, -0x326172a9, RZ ;  /* 0xcd9e8d570b0a7824 */ /* 0x000fe400078e02ff */
[----:B------:R-:W-:Y:S02]  /*1b90*/  IMAD.MOV.U32 R9, RZ, RZ, RZ ;  /* 0x000000ffff097224 */ /* 0x000fe400078e00ff */
.L_x_65860:
[----:B------:R-:W-:Y:S01]  /*1ba0*/  ISETP.NE.U32.AND P1, PT, RZ, c[0x0][0x1c0], PT ;  /* 0x00007000ff007a0c */ /* 0x000fe20003f25070 */
[----:B------:R-:W-:-:S03]  /*1bb0*/  IMAD.MOV.U32 R14, RZ, RZ, 0x3f800000 ;  /* 0x3f800000ff0e7424 */ /* 0x000fc600078e00ff */
[----:B------:R-:W-:-:S13]  /*1bc0*/  ISETP.NE.AND.EX P1, PT, RZ, c[0x0][0x1c4], PT, P1 ;  /* 0x00007100ff007a0c */ /* 0x000fda0003f25310 */
[----:B------:R-:W-:-:S05]  /*1bd0*/  @P1 MOV R11, 0x4 ;  /* 0x00000004000b1802 */ /* 0x000fca0000000f00 */
[----:B------:R-:W-:-:S05]  /*1be0*/  @P1 IMAD.WIDE R200, R236, R11, c[0x0][0x1c0] ;  /* 0x00007000ecc81625 */ /* 0x000fca00078e020b */
[----:B-----5:R1:W5:Y:S01]  /*1bf0*/  @P1 LDG.E R14, [R200.64] ;  /* 0x00000006c80e1981 */ /* 0x020362000c1e1900 */
[----:B------:R-:W-:Y:S01]  /*1c00*/  IMAD R11, R236, c[0x0][0x168], RZ ;  /* 0x00005a00ec0b7a24 */ /* 0x000fe200078e02ff */
[----:B------:R-:W-:Y:S04]  /*1c10*/  BSSY B1, `(.L_x_65217) ;  /* 0x0000169000017945 */ /* 0x000fe80003800000 */
[----:B------:R-:W-:-:S04]  /*1c20*/  SHF.R.S32.HI R15, RZ, 0x1f, R11 ;  /* 0x0000001fff0f7819 */ /* 0x000fc8000001140b */
[----:B------:R-:W-:Y:S02]  /*1c30*/  LEA.HI R11, R15, R11, RZ, 0x2 ;  /* 0x0000000b0f0b7211 */ /* 0x000fe400078f10ff */
[----:B------:R-:W2:Y:S02]  /*1c40*/  S2R R15, SR_TID.X ;  /* 0x00000000000f7919 */ /* 0x000ea40000002100 */
[----:B--2---:R-:W-:-:S04]  /*1c50*/  LOP3.LUT R252, R15, 0x1f, RZ, 0xc0, !PT ;  /* 0x0000001f0ffc7812 */ /* 0x004fc800078ec0ff */
[----:B------:R-:W-:-:S05]  /*1c60*/  LEA.HI.SX32 R15, R11, R252, 0x1e ;  /* 0x000000fc0b0f7211 */ /* 0x000fca00078ff2ff */
[----:B------:R-:W-:Y:S01]  /*1c70*/  IMAD.MOV.U32 R11, RZ, RZ, R15 ;  /* 0x000000ffff0b7224 */ /* 0x000fe200078e000f */
[----:B------:R-:W-:Y:S05]  /*1c80*/  @!P0 BRA `(.L_x_65218) ;  /* 0x0000161000008947 */ /* 0x000fea0003800000 */
[----:B-1----:R-:W-:-:S04]  /*1c90*/  ISETP.NE.U32.AND P1, PT, RZ, c[0x0][0x180], PT ;  /* 0x00006000ff007a0c */ /* 0x002fc80003f25070 */
        /* <DEDUP_REMOVED lines=19> */
.L_x_65220:
[----:B------:R-:W-:Y:S02]  /*1dd0*/  IMAD.MOV.U32 R11, RZ, RZ, R10 ;  /* 0x000000ffff0b7224 */ /* 0x000fe400078e000a */
.L_x_65221:
[----:B------:R-:W-:Y:S05]  /*1de0*/  BSYNC B2 ;  /* 0x0000000000027941 */ /* 0x000fea0003800000 */
.L_x_65219:
        /* <DEDUP_REMOVED lines=16> */
.L_x_65225:
[----:B------:R-:W-:Y:S05]  /*1ef0*/  BSYNC B3 ;  /* 0x0000000000037941 */ /* 0x000fea0003800000 */
.L_x_65224:
        /* <DEDUP_REMOVED lines=44> */
.L_x_65223:
[----:B------:R-:W-:Y:S05]  /*21c0*/  BSYNC B2 ;  /* 0x0000000000027941 */ /* 0x000fea0003800000 */
.L_x_65222:
[----:B------:R0:W1:Y:S01]  /*21d0*/  I2F.U32 R7, R11 ;  /* 0x0000000b00077306 */ /* 0x0000620000201000 */
[----:B------:R-:W-:Y:S01]  /*21e0*/  IMAD.MOV.U32 R237, RZ, RZ, 0x2f800000 ;  /* 0x2f800000ffed7424 */ /* 0x000fe200078e00ff */
[----:B------:R-:W-:Y:S01]  /*21f0*/  ISETP.NE.U32.AND P1, PT, RZ, c[0x0][0x180], PT ;  /* 0x00006000ff007a0c */ /* 0x000fe20003f25070 */
[----:B------:R-:W-:Y:S01]  /*2200*/  BSSY B2, `(.L_x_65226) ;  /* 0x0000014000027945 */ /* 0x000fe20003800000 */
[----:B------:R-:W-:Y:S02]  /*2210*/  ISETP.NE.AND P3, PT, R201, 0x1, PT ;  /* 0x00000001c900780c */ /* 0x000fe40003f65270 */
[----:B------:R-:W-:Y:S01]  /*2220*/  ISETP.NE.AND.EX P1, PT, RZ, c[0x0][0x184], PT, P1 ;  /* 0x00006100ff007a0c */ /* 0x000fe20003f25310 */
[----:B0----5:R-:W-:-:S04]  /*2230*/  FMUL.FTZ R11, R120, R14 ;  /* 0x0000000e780b7220 */ /* 0x021fc80000410000 */
        /* <DEDUP_REMOVED lines=15> */
.L_x_65227:
[----:B------:R-:W-:Y:S02]  /*2330*/  MOV R200, R10 ;  /* 0x0000000a00c87202 */ /* 0x000fe40000000f00 */
.L_x_65228:
[----:B------:R-:W-:Y:S05]  /*2340*/  BSYNC B2 ;  /* 0x0000000000027941 */ /* 0x000fea0003800000 */
.L_x_65226:
        /* <DEDUP_REMOVED lines=16> */
.L_x_65232:
[----:B------:R-:W-:Y:S05]  /*2450*/  BSYNC B3 ;  /* 0x0000000000037941 */ /* 0x000fea0003800000 */
.L_x_65231:
        /* <DEDUP_REMOVED lines=43> */
.L_x_65230:
[----:B------:R-:W-:Y:S05]  /*2710*/  BSYNC B2 ;  /* 0x0000000000027941 */ /* 0x000fea0003800000 */
.L_x_65229:
[----:B------:R-:W0:Y:S01]  /*2720*/  I2F.U32 R7, R200 ;  /* 0x000000c800077306 */ /* 0x000e220000201000 */
[C---:B------:R-:W-:Y:S01]  /*2730*/  ISETP.NE.AND P4, PT, R11.reuse, 0x1, PT ;  /* 0x000000010b00780c */ /* 0x040fe20003f85270 */
[----:B------:R-:W-:Y:S01]  /*2740*/  BSSY B2, `(.L_x_65233) ;  /* 0x0000012000027945 */ /* 0x000fe20003800000 */
[----:B------:R-:W-:Y:S01]  /*2750*/  IADD3 R201, R11, 0x1, RZ ;  /* 0x000000010bc97810 */ /* 0x000fe20007ffe0ff */
[----:B0-----:R-:W-:-:S05]  /*2760*/  FFMA.FTZ R7, R7, R237, 1.1641532182693481445e-10 ;  /* 0x2f00000007077423 */ /* 0x001fca00000100ed */
[----:B------:R-:W-:Y:S01]  /*2770*/  FSETP.GTU.FTZ.AND P3, PT, R7, c[0x0][0x1e4], PT ;  /* 0x0000790007007a0b */ /* 0x000fe20003f7c000 */
        /* <DEDUP_REMOVED lines=13> */
.L_x_65234:
[----:B------:R-:W-:Y:S02]  /*2850*/  IMAD.MOV.U32 R7, RZ, RZ, R10 ;  /* 0x000000ffff077224 */ /* 0x000fe400078e000a */
.L_x_65235:
[----:B------:R-:W-:Y:S05]  /*2860*/  BSYNC B2 ;  /* 0x0000000000027941 */ /* 0x000fea0003800000 */
.L_x_65233:
        /* <DEDUP_REMOVED lines=16> */
.L_x_65239:
[----:B------:R-:W-:Y:S05]  /*2970*/  BSYNC B3 ;  /* 0x0000000000037941 */ /* 0x000fea0003800000 */
.L_x_65238:
        /* <DEDUP_REMOVED lines=43> */
.L_x_65237:
[----:B------:R-:W-:Y:S05]  /*2c30*/  BSYNC B2 ;  /* 0x0000000000027941 */ /* 0x000fea0003800000 */
.L_x_65236:
[----:B------:R-:W0:Y:S01]  /*2c40*/  I2F.U32 R7, R7 ;  /* 0x0000000700077306 */ /* 0x000e220000201000 */
[----:B------:R-:W-:Y:S01]  /*2c50*/  ISETP.NE.AND P5, PT, R201, 0x1, PT ;  /* 0x00000001c900780c */ /* 0x000fe20003fa5270 */
[----:B------:R-:W-:Y:S01]  /*2c60*/  BSSY B2, `(.L_x_65240) ;  /* 0x0000012000027945 */ /* 0x000fe20003800000 */
[----:B0-----:R-:W-:-:S05]  /*2c70*/  FFMA.FTZ R7, R7, R237, 1.1641532182693481445e-10 ;  /* 0x2f00000007077423 */ /* 0x001fca00000100ed */
        /* <DEDUP_REMOVED lines=15> */
.L_x_65241:
[----:B------:R-:W-:Y:S02]  /*2d70*/  MOV R200, R10 ;  /* 0x0000000a00c87202 */ /* 0x000fe40000000f00 */
.L_x_65242:
[----:B------:R-:W-:Y:S05]  /*2d80*/  BSYNC B2 ;  /* 0x0000000000027941 */ /* 0x000fea0003800000 */
.L_x_65240:
        /* <DEDUP_REMOVED lines=16> */
.L_x_65246:
[----:B------:R-:W-:Y:S05]  /*2e90*/  BSYNC B3 ;  /* 0x0000000000037941 */ /* 0x000fea0003800000 */
.L_x_65245:
        /* <DEDUP_REMOVED lines=43> */
.L_x_65244:
[----:B------:R-:W-:Y:S05]  /*3150*/  BSYNC B2 ;  /* 0x0000000000027941 */ /* 0x000fea0003800000 */
.L_x_65243:
[----:B------:R-:W0:Y:S02]  /*3160*/  I2F.U32 R11, R200 ;  /* 0x000000c8000b7306 */ /* 0x000e240000201000 */
[----:B0-----:R-:W-:-:S05]  /*3170*/  FFMA.FTZ R11, R11, R237, 1.1641532182693481445e-10 ;  /* 0x2f0000000b0b7423 */ /* 0x001fca00000100ed */
[----:B------:R-:W-:Y:S01]  /*3180*/  FSETP.GTU.FTZ.AND P5, PT, R11, c[0x0][0x1e4], PT ;  /* 0x000079000b007a0b */ /* 0x000fe20003fbc000 */
[----:B------:R-:W-:-:S04]  /*3190*/  FMUL.FTZ R11, R123, R14 ;  /* 0x0000000e7b0b7220 */ /* 0x000fc80000410000 */
[----:B------:R-:W-:-:S05]  /*31a0*/  FMUL.FTZ R11, R11, c[0x0][0x1e8] ;  /* 0x00007a000b0b7a20 */ /* 0x000fca0000410000 */
        /* <DEDUP_REMOVED lines=14> */
[----:B0-----:R-:W-:Y:S02]  /*3290*/  IADD3 R11, R15, 0x20, RZ ;  /* 0x000000200f0b7810 */ /* 0x001fe40007ffe0ff */
.L_x_65218:
[----:B-1----:R-:W-:Y:S05]  /*32a0*/  BSYNC B1 ;  /* 0x0000000000017941 */ /* 0x002fea0003800000 */
.L_x_65217:
[----:B------:R-:W-:Y:S01]  /*32b0*/  LOP3.LUT P1, RZ, R13, 0x1, RZ, 0xc0, !PT ;  /* 0x000000010dff7812 */ /* 0x000fe2000782c0ff */
[----:B------:R-:W-:-:S12]  /*32c0*/  BSSY B1, `(.L_x_65247) ;  /* 0x0000166000017945 */ /* 0x000fd80003800000 */
[----:B------:R-:W-:Y:S05]  /*32d0*/  @!P1 BRA `(.L_x_65248) ;  /* 0x0000164000009947 */ /* 0x000fea0003800000 */
[----:B------:R-:W-:-:S04]  /*32e0*/  ISETP.NE.U32.AND P1, PT, RZ, c[0x0][0x180], PT ;  /* 0x00006000ff007a0c */ /* 0x000fc80003f25070 */
[----:B------:R-:W-:-:S13]  /*32f0*/  ISETP.NE.AND.EX P1, PT, RZ, c[0x0][0x184], PT, P1 ;  /* 0x00006100ff007a0c */ /* 0x000fda0003f25310 */
[----:B------:R-:W-:-:S04]  /*3300*/  @P1 LEA R124, P2, R11, c[0x0][0x180], 0x4 ;  /* 0x000060000b7c1a11 */ /* 0x000fc800078420ff */
[----:B------:R-:W-:-:S05]  /*3310*/  @P1 LEA.HI.X R125, R11, c[0x0][0x184], RZ, 0x4, P2 ;  /* 0x000061000b7d1a11 */ /* 0x000fca00010f24ff */
[----:B0-----:R0:W5:Y:S02]  /*3320*/  @P1 LDG.E.128 R116, [R124.64] ;  /* 0x000000067c741981 */ /* 0x001164000c1e1d00 */
        /* <DEDUP_REMOVED lines=15> */
.L_x_65250:
[----:B------:R-:W-:Y:S02]  /*3420*/  IMAD.MOV.U32 R202, RZ, RZ, R10 ;  /* 0x000000ffffca7224 */ /* 0x000fe400078e000a */
.L_x_65251:
[----:B------:R-:W-:Y:S05]  /*3430*/  BSYNC B2 ;  /* 0x0000000000027941 */ /* 0x000fea0003800000 */
.L_x_65249:
        /* <DEDUP_REMOVED lines=16> */
.L_x_65255:
[----:B------:R-:W-:Y:S05]  /*3540*/  BSYNC B3 ;  /* 0x0000000000037941 */ /* 0x000fea0003800000 */
.L_x_65254:
        /* <DEDUP_REMOVED lines=44> */
.L_x_65253:
[----:B------:R-:W-:Y:S05]  /*3810*/  BSYNC B2 ;  /* 0x0000000000027941 */ /* 0x000fea0003800000 */
.L_x_65252:
[----:B------:R-:W0:Y:S01]  /*3820*/  I2F.U32 R7, R202 ;  /* 0x000000ca00077306 */ /* 0x000e220000201000 */
[----:B------:R-:W-:Y:S01]  /*3830*/  HFMA2.MMA R237, -RZ, RZ, 0.1171875, 0 ;  /* 0x2f800000ffed7435 */ /* 0x000fe200000001ff */
[----:B------:R-:W-:Y:S01]  /*3840*/  ISETP.NE.U32.AND P1, PT, RZ, c[0x0][0x180], PT ;  /* 0x00006000ff007a0c */ /* 0x000fe20003f25070 */
[----:B-----5:R-:W-:Y:S01]  /*3850*/  FMUL.FTZ R124, R124, R14 ;  /* 0x0000000e7c7c7220 */ /* 0x020fe20000410000 */
[----:B------:R-:W-:Y:S01]  /*3860*/  ISETP.NE.AND P3, PT, R200, 0x1, PT ;  /* 0x00000001c800780c */ /* 0x000fe20003f65270 */
[----:B------:R-:W-:Y:S01]  /*3870*/  BSSY B2, `(.L_x_65256) ;  /* 0x0000012000027945 */ /* 0x000fe20003800000 */
[----:B------:R-:W-:Y:S01]  /*3880*/  ISETP.NE.AND.EX P1, PT, RZ, c[0x0][0x184], PT, P1 ;  /* 0x00006100ff007a0c */ /* 0x000fe20003f25310 */
[----:B------:R-:W-:Y:S01]  /*3890*/  FMUL.FTZ R124, R124, c[0x0][0x1e8] ;  /* 0x00007a007c7c7a20 */ /* 0x000fe20000410000 */
[----:B------:R-:W-:-:S03]  /*38a0*/  IADD3 R201, R200, 0x1, RZ ;  /* 0x00000001c8c97810 */ /* 0x000fc60007ffe0ff */
        /* <DEDUP_REMOVED lines=13> */
.L_x_65257:
[----:B------:R-:W-:Y:S02]  /*3980*/  IMAD.MOV.U32 R7, RZ, RZ, R10 ;  /* 0x000000ffff077224 */ /* 0x000fe400078e000a */
.L_x_65258:
[----:B------:R-:W-:Y:S05]  /*3990*/  BSYNC B2 ;  /* 0x0000000000027941 */ /* 0x000fea0003800000 */
.L_x_65256:
        /* <DEDUP_REMOVED lines=16> */
.L_x_65262:
[----:B------:R-:W-:Y:S05]  /*3aa0*/  BSYNC B3 ;  /* 0x0000000000037941 */ /* 0x000fea0003800000 */
.L_x_65261:
        /* <DEDUP_REMOVED lines=44> */
.L_x_65260:
[----:B------:R-:W-:Y:S05]  /*3d70*/  BSYNC B2 ;  /* 0x0000000000027941 */ /* 0x000fea0003800000 */
.L_x_65259:
        /* <DEDUP_REMOVED lines=19> */
.L_x_65264:
[----:B------:R-:W-:Y:S02]  /*3eb0*/  IMAD.MOV.U32 R202, RZ, RZ, R10 ;  /* 0x000000ffffca7224 */ /* 0x000fe400078e000a */
.L_x_65265:
[----:B------:R-:W-:Y:S05]  /*3ec0*/  BSYNC B2 ;  /* 0x0000000000027941 */ /* 0x000fea0003800000 */
.L_x_65263:
        /* <DEDUP_REMOVED lines=16> */
.L_x_65269:
[----:B------:R-:W-:Y:S05]  /*3fd0*/  BSYNC B3 ;  /* 0x0000000000037941 */ /* 0x000fea0003800000 */
.L_x_65268:
        /* <DEDUP_REMOVED lines=44> */
.L_x_65267:
[----:B------:R-:W-:Y:S05]  /*42a0*/  BSYNC B2 ;  /* 0x0000000000027941 */ /* 0x000fea0003800000 */
.L_x_65266:
        /* <DEDUP_REMOVED lines=19> */
.L_x_65271:
[----:B------:R-:W-:Y:S02]  /*43e0*/  MOV R200, R10 ;  /* 0x0000000a00c87202 */ /* 0x000fe40000000f00 */
.L_x_65272:
[----:B------:R-:W-:Y:S05]  /*43f0*/  BSYNC B2 ;  /* 0x0000000000027941 */ /* 0x000fea0003800000 */
.L_x_65270:
        /* <DEDUP_REMOVED lines=16> */
.L_x_65276:
[----:B------:R-:W-:Y:S05]  /*4500*/  BSYNC B3 ;  /* 0x0000000000037941 */ /* 0x000fea0003800000 */
.L_x_65275:
        /* <DEDUP_REMOVED lines=44> */
.L_x_65274:
[----:B------:R-:W-:Y:S05]  /*47d0*/  BSYNC B2 ;  /* 0x0000000000027941 */ /* 0x000fea0003800000 */
.L_x_65273:
        /* <DEDUP_REMOVED lines=20> */
.L_x_65248:
[----:B------:R-:W-:Y:S05]  /*4920*/  BSYNC B1 ;  /* 0x0000000000017941 */ /* 0x000fea0003800000 */
.L_x_65247:
        /* <DEDUP_REMOVED lines=23> */
.L_x_65280:
[----:B------:R-:W-:Y:S02]  /*4aa0*/  MOV R202, R10 ;  /* 0x0000000a00ca7202 */ /* 0x000fe40000000f00 */
.L_x_65281:
[----:B------:R-:W-:Y:S05]  /*4ab0*/  BSYNC B2 ;  /* 0x0000000000027941 */ /* 0x000fea0003800000 */
.L_x_65279:
        /* <DEDUP_REMOVED lines=16> */
.L_x_65285:
[----:B------:R-:W-:Y:S05]  /*4bc0*/  BSYNC B3 ;  /* 0x0000000000037941 */ /* 0x000fea0003800000 */
.L_x_65284:
        /* <DEDUP_REMOVED lines=44> */
.L_x_65283:
[----:B------:R-:W-:Y:S05]  /*4e90*/  BSYNC B2 ;  /* 0x0000000000027941 */ /* 0x000fea0003800000 */
.L_x_65282:
[----:B------:R-:W0:Y:S01]  /*4ea0*/  I2F.U32 R7, R202 ;  /* 0x000000ca00077306 */ /* 0x000e220000201000 */
[----:B------:R-:W-:Y:S01]  /*4eb0*/  IMAD.MOV.U32 R237, RZ, RZ, 0x2f800000 ;  /* 0x2f800000ffed7424 */ /* 0x000fe200078e00ff */
[----:B------:R-:W-:Y:S01]  /*4ec0*/  ISETP.NE.U32.AND P1, PT, RZ, c[0x0][0x180], PT ;  /* 0x00006000ff007a0c */ /* 0x000fe20003f25070 */
[----:B-----5:R-:W-:Y:S01]  /*4ed0*/  FMUL.FTZ R128, R128, R14 ;  /* 0x0000000e80807220 */ /* 0x020fe20000410000 */
[----:B------:R-:W-:Y:S01]  /*4ee0*/  ISETP.NE.AND P3, PT, R200, 0x1, PT ;  /* 0x00000001c800780c */ /* 0x000fe20003f65270 */
[----:B------:R-:W-:Y:S01]  /*4ef0*/  BSSY B2, `(.L_x_65286) ;  /* 0x0000012000027945 */ /* 0x000fe20003800000 */
[----:B------:R-:W-:Y:S01]  /*4f00*/  ISETP.NE.AND.EX P1, PT, RZ, c[0x0][0x184], PT, P1 ;  /* 0x00006100ff007a0c */ /* 0x000fe20003f25310 */
[----:B------:R-:W-:Y:S01]  /*4f10*/  FMUL.FTZ R128, R128, c[0x0][0x1e8] ;  /* 0x00007a0080807a20 */ /* 0x000fe20000410000 */
[----:B------:R-:W-:Y:S01]  /*4f20*/  IADD3 R201, R200, 0x1, RZ ;  /* 0x00000001c8c97810 */ /* 0x000fe20007ffe0ff */
        /* <DEDUP_REMOVED lines=13> */
.L_x_65287:
[----:B------:R-:W-:Y:S02]  /*5000*/  IMAD.MOV.U32 R7, RZ, RZ, R10 ;  /* 0x000000ffff077224 */ /* 0x000fe400078e000a */
.L_x_65288:
[----:B------:R-:W-:Y:S05]  /*5010*/  BSYNC B2 ;  /* 0x0000000000027941 */ /* 0x000fea0003800000 */
.L_x_65286:
        /* <DEDUP_REMOVED lines=16> */
.L_x_65292:
[----:B------:R-:W-:Y:S05]  /*5120*/  BSYNC B3 ;  /* 0x0000000000037941 */ /* 0x000fea0003800000 */
.L_x_65291:
        /* <DEDUP_REMOVED lines=44> */
.L_x_65290:
[----:B------:R-:W-:Y:S05]  /*53f0*/  BSYNC B2 ;  /* 0x0000000000027941 */ /* 0x000fea0003800000 */
.L_x_65289:
        /* <DEDUP_REMOVED lines=19> */
.L_x_65294:
[----:B------:R-:W-:Y:S02]  /*5530*/  IMAD.MOV.U32 R202, RZ, RZ, R10 ;  /* 0x000000ffffca7224 */ /* 0x000fe400078e000a */
.L_x_65295:
[----:B------:R-:W-:Y:S05]  /*5540*/  BSYNC B2 ;  /* 0x0000000000027941 */ /* 0x000fea0003800000 */
.L_x_65293:
        /* <DEDUP_REMOVED lines=16> */
.L_x_65299:
[----:B------:R-:W-:Y:S05]  /*5650*/  BSYNC B3 ;  /* 0x0000000000037941 */ /* 0x000fea0003800000 */
.L_x_65298:
        /* <DEDUP_REMOVED lines=44> */
.L_x_65297:
[----:B------:R-:W-:Y:S05]  /*5920*/  BSYNC B2 ;  /* 0x0000000000027941 */ /* 0x000fea0003800000 */
.L_x_65296:
        /* <DEDUP_REMOVED lines=19> */
.L_x_65301:
[----:B------:R-:W-:Y:S02]  /*5a60*/  IMAD.MOV.U32 R200, RZ, RZ, R10 ;  /* 0x000000ffffc87224 */ /* 0x000fe400078e000a */
.L_x_65302:
[----:B------:R-:W-:Y:S05]  /*5a70*/  BSYNC B2 ;  /* 0x0000000000027941 */ /* 0x000fea0003800000 */
.L_x_65300:
        /* <DEDUP_REMOVED lines=16> */
.L_x_65306:
[----:B------:R-:W-:Y:S05]  /*5b80*/  BSYNC B3 ;  /* 0x0000000000037941 */ /* 0x000fea0003800000 */
.L_x_65305:
        /* <DEDUP_REMOVED lines=44> */
.L_x_65304:
[----:B------:R-:W-:Y:S05]  /*5e50*/  BSYNC B2 ;  /* 0x0000000000027941 */ /* 0x000fea0003800000 */
.L_x_65303:
        /* <DEDUP_REMOVED lines=20> */
.L_x_65278:
[----:B------:R-:W-:Y:S05]  /*5fa0*/  BSYNC B1 ;  /* 0x0000000000017941 */ /* 0x000fea0003800000 */
.L_x_65277:
        /* <DEDUP_REMOVED lines=23> */
.L_x_65310:
[----:B------:R-:W-:Y:S02]  /*6120*/  IMAD.MOV.U32 R202, RZ, RZ, R10 ;  /* 0x000000ffffca7224 */ /* 0x000fe400078e000a */
.L_x_65311:
[----:B------:R-:W-:Y:S05]  /*6130*/  BSYNC B2 ;  /* 0x0000000000027941 */ /* 0x000fea0003800000 */
.L_x_65309:
        /* <DEDUP_REMOVED lines=16> */
.L_x_65315:
[----:B------:R-:W-:Y:S05]  /*6240*/  BSYNC B3 ;  /* 0x0000000000037941 */ /* 0x000fea0003800000 */
.L_x_65314:
        /* <DEDUP_REMOVED lines=44> */
.L_x_65313:
[----:B------:R-:W-:Y:S05]  /*6510*/  BSYNC B2 ;  /* 0x0000000000027941 */ /* 0x000fea0003800000 */
.L_x_65312:
        /* <DEDUP_REMOVED lines=22> */
.L_x_65317:
[----:B------:R-:W-:Y:S02]  /*6680*/  MOV R7, R10 ;  /* 0x0000000a00077202 */ /* 0x000fe40000000f00 */
.L_x_65318:
[----:B------:R-:W-:Y:S05]  /*6690*/  BSYNC B2 ;  /* 0x0000000000027941 */ /* 0x000fea0003800000 */
.L_x_65316:
        /* <DEDUP_REMOVED lines=16> */
.L_x_65322:
[----:B------:R-:W-:Y:S05]  /*67a0*/  BSYNC B3 ;  /* 0x0000000000037941 */ /* 0x000fea0003800000 */
.L_x_65321:
        /* <DEDUP_REMOVED lines=44> */
.L_x_65320:
[----:B------:R-:W-:Y:S05]  /*6a70*/  BSYNC B2 ;  /* 0x0000000000027941 */ /* 0x000fea0003800000 */
.L_x_65319:
        /* <DEDUP_REMOVED lines=19> */
.L_x_65324:
[----:B------:R-:W-:Y:S02]  /*6bb0*/  IMAD.MOV.U32 R202, RZ, RZ, R10 ;  /* 0x000000ffffca7224 */ /* 0x000fe400078e000a */
.L_x_65325:
[----:B------:R-:W-:Y:S05]  /*6bc0*/  BSYNC B2 ;  /* 0x0000000000027941 */ /* 0x000fea0003800000 */
.L_x_65323:
        /* <DEDUP_REMOVED lines=16> */
.L_x_65329:
[----:B------:R-:W-:Y:S05]  /*6cd0*/  BSYNC B3 ;  /* 0x0000000000037941 */ /* 0x000fea0003800000 */
.L_x_65328:
        /* <DEDUP_REMOVED lines=44> */
.L_x_65327:
[----:B------:R-:W-:Y:S05]  /*6fa0*/  BSYNC B2 ;  /* 0x0000000000027941 */ /* 0x000fea0003800000 */
.L_x_65326:
        /* <DEDUP_REMOVED lines=19> */
.L_x_65331:
[----:B------:R-:W-:Y:S02]  /*70e0*/  IMAD.MOV.U32 R200, RZ, RZ, R10 ;  /* 0x000000ffffc87224 */ /* 0x000fe400078e000a */
.L_x_65332:
[----:B------:R-:W-:Y:S05]  /*70f0*/  BSYNC B2 ;  /* 0x0000000000027941 */ /* 0x000fea0003800000 */
.L_x_65330:
        /* <DEDUP_REMOVED lines=16> */
.L_x_65336:
[----:B------:R-:W-:Y:S05]  /*7200*/  BSYNC B3 ;  /* 0x0000000000037941 */ /* 0x000fea0003800000 */
.L_x_65335:
        /* <DEDUP_REMOVED lines=44> */
.L_x_65334:
[----:B------:R-:W-:Y:S05]  /*74d0*/  BSYNC B2 ;  /* 0x0000000000027941 */ /* 0x000fea0003800000 */
.L_x_65333:
        /* <DEDUP_REMOVED lines=20> */
.L_x_65308:
[----:B------:R-:W-:Y:S05]  /*7620*/  BSYNC B1 ;  /* 0x0000000000017941 */ /* 0x000fea0003800000 */
.L_x_65307:
        /* <DEDUP_REMOVED lines=23> */
.L_x_65340:
[----:B------:R-:W-:Y:S02]  /*77a0*/  IMAD.MOV.U32 R202, RZ, RZ, R10 ;  /* 0x000000ffffca7224 */ /* 0x000fe400078e000a */
.L_x_65341:
[----:B------:R-:W-:Y:S05]  /*77b0*/  BSYNC B2 ;  /* 0x0000000000027941 */ /* 0x000fea0003800000 */
.L_x_65339:
        /* <DEDUP_REMOVED lines=16> */
.L_x_65345:
[----:B------:R-:W-:Y:S05]  /*78c0*/  BSYNC B3 ;  /* 0x0000000000037941 */ /* 0x000fea0003800000 */
.L_x_65344:
        /* <DEDUP_REMOVED lines=44> */
.L_x_65343:
[----:B------:R-:W-:Y:S05]  /*7b90*/  BSYNC B2 ;  /* 0x0000000000027941 */ /* 0x000fea0003800000 */
.L_x_65342:
        /* <DEDUP_REMOVED lines=22> */
.L_x_65347:
[----:B------:R-:W-:Y:S02]  /*7d00*/  IMAD.MOV.U32 R7, RZ, RZ, R10 ;  /* 0x000000ffff077224 */ /* 0x000fe400078e000a */
.L_x_65348:
[----:B------:R-:W-:Y:S05]  /*7d10*/  BSYNC B2 ;  /* 0x0000000000027941 */ /* 0x000fea0003800000 */
.L_x_65346:
        /* <DEDUP_REMOVED lines=16> */
.L_x_65352:
[----:B------:R-:W-:Y:S05]  /*7e20*/  BSYNC B3 ;  /* 0x0000000000037941 */ /* 0x000fea0003800000 */
.L_x_65351:
        /* <DEDUP_REMOVED lines=44> */
.L_x_65350:
[----:B------:R-:W-:Y:S05]  /*80f0*/  BSYNC B2 ;  /* 0x0000000000027941 */ /* 0x000fea0003800000 */
.L_x_65349:
        /* <DEDUP_REMOVED lines=19> */
.L_x_65354:
[----:B------:R-:W-:Y:S02]  /*8230*/  IMAD.MOV.U32 R202, RZ, RZ, R10 ;  /* 0x000000ffffca7224 */ /* 0x000fe400078e000a */
.L_x_65355:
[----:B------:R-:W-:Y:S05]  /*8240*/  BSYNC B2 ;  /* 0x0000000000027941 */ /* 0x000fea0003800000 */
.L_x_65353:
        /* <DEDUP_REMOVED lines=16> */
.L_x_65359:
[----:B------:R-:W-:Y:S05]  /*8350*/  BSYNC B3 ;  /* 0x0000000000037941 */ /* 0x000fea0003800000 */
.L_x_65358:
        /* <DEDUP_REMOVED lines=44> */
.L_x_65357:
[----:B------:R-:W-:Y:S05]  /*8620*/  BSYNC B2 ;  /* 0x0000000000027941 */ /* 0x000fea0003800000 */
.L_x_65356:
        /* <DEDUP_REMOVED lines=19> */
.L_x_65361:
[----:B------:R-:W-:Y:S02]  /*8760*/  IMAD.MOV.U32 R200, RZ, RZ, R10 ;  /* 0x000000ffffc87224 */ /* 0x000fe400078e000a */
.L_x_65362:
[----:B------:R-:W-:Y:S05]  /*8770*/  BSYNC B2 ;  /* 0x0000000000027941 */ /* 0x000fea0003800000 */
.L_x_65360:
        /* <DEDUP_REMOVED lines=16> */
.L_x_65366:
[----:B------:R-:W-:Y:S05]  /*8880*/  BSYNC B3 ;  /* 0x0000000000037941 */ /* 0x000fea0003800000 */
.L_x_65365:
        /* <DEDUP_REMOVED lines=44> */
.L_x_65364:
[----:B------:R-:W-:Y:S05]  /*8b50*/  BSYNC B2 ;  /* 0x0000000000027941 */ /* 0x000fea0003800000 */
.L_x_65363:
        /* <DEDUP_REMOVED lines=20> */
.L_x_65338:
[----:B------:R-:W-:Y:S05]  /*8ca0*/  BSYNC B1 ;  /* 0x0000000000017941 */ /* 0x000fea0003800000 */
.L_x_65337:
        /* <DEDUP_REMOVED lines=23> */
.L_x_65370:
[----:B------:R-:W-:Y:S02]  /*8e20*/  IMAD.MOV.U32 R202, RZ, RZ, R10 ;  /* 0x000000ffffca7224 */ /* 0x000fe400078e000a */
.L_x_65371:
[----:B------:R-:W-:Y:S05]  /*8e30*/  BSYNC B2 ;  /* 0x0000000000027941 */ /* 0x000fea0003800000 */
.L_x_65369:
        /* <DEDUP_REMOVED lines=16> */
.L_x_65375:
[----:B------:R-:W-:Y:S05]  /*8f40*/  BSYNC B3 ;  /* 0x0000000000037941 */ /* 0x000fea0003800000 */
.L_x_65374:
        /* <DEDUP_REMOVED lines=44> */
.L_x_65373:
[----:B------:R-:W-:Y:S05]  /*9210*/  BSYNC B2 ;  /* 0x0000000000027941 */ /* 0x000fea0003800000 */
.L_x_65372:
        /* <DEDUP_REMOVED lines=22> */
.L_x_65377:
[----:B------:R-:W-:Y:S02]  /*9380*/  IMAD.MOV.U32 R7, RZ, RZ, R10 ;  /* 0x000000ffff077224 */ /* 0x000fe400078e000a */
.L_x_65378:
[----:B------:R-:W-:Y:S05]  /*9390*/  BSYNC B2 ;  /* 0x0000000000027941 */ /* 0x000fea0003800000 */
.L_x_65376:
        /* <DEDUP_REMOVED lines=16> */
.L_x_65382:
[----:B------:R-:W-:Y:S05]  /*94a0*/  BSYNC B3 ;  /* 0x0000000000037941 */ /* 0x000fea0003800000 */
.L_x_65381:
        /* <DEDUP_REMOVED lines=44> */
.L_x_65380:
[----:B------:R-:W-:Y:S05]  /*9770*/  BSYNC B2 ;  /* 0x0000000000027941 */ /* 0x000fea0003800000 */
.L_x_65379:
        /* <DEDUP_REMOVED lines=19> */
.L_x_65384:
[----:B------:R-:W-:Y:S02]  /*98b0*/  IMAD.MOV.U32 R202, RZ, RZ, R10 ;  /* 0x000000ffffca7224 */ /* 0x000fe400078e000a */
.L_x_65385:
[----:B------:R-:W-:Y:S05]  /*98c0*/  BSYNC B2 ;  /* 0x0000000000027941 */ /* 0x000fea0003800000 */
.L_x_65383:
        /* <DEDUP_REMOVED lines=16> */
.L_x_65389:
[----:B------:R-:W-:Y:S05]  /*99d0*/  BSYNC B3 ;  /* 0x0000000000037941 */ /* 0x000fea0003800000 */
.L_x_65388:
        /* <DEDUP_REMOVED lines=44> */
.L_x_65387:
[----:B------:R-:W-:Y:S05]  /*9ca0*/  BSYNC B2 ;  /* 0x0000000000027941 */ /* 0x000fea0003800000 */
.L_x_65386:
        /* <DEDUP_REMOVED lines=19> */
.L_x_65391:
[----:B------:R-:W-:Y:S02]  /*9de0*/  IMAD.MOV.U32 R200, RZ, RZ, R10 ;  /* 0x000000ffffc87224 */ /* 0x000fe400078e000a */
.L_x_65392:
[----:B------:R-:W-:Y:S05]  /*9df0*/  BSYNC B2 ;  /* 0x0000000000027941 */ /* 0x000fea0003800000 */
.L_x_65390:
        /* <DEDUP_REMOVED lines=16> */
.L_x_65396:
[----:B------:R-:W-:Y:S05]  /*9f00*/  BSYNC B3 ;  /* 0x0000000000037941 */ /* 0x000fea0003800000 */
.L_x_65395:
        /* <DEDUP_REMOVED lines=38> */
[----:B------:R-:W-:-:S03]  /*a170*/  MOV R7, RZ ;  /* 0x000000ff00077202 */ /* 0x000fc60000000f00 */
[----:B------:R-:W-:Y:S01]  /*a180*/  IMAD.MOV.U32 R12, RZ, RZ, R202 ;  /* 0x000000ffff0c7224 */ /* 0x000fe200078e00ca */
[----:B------:R-:W-:Y:S01]  /*a190*/  LOP3.LUT R8, R203, UR26, R238, 0x96, !PT ;  /* 0x0000001acb087c12 */ /* 0x000fe2000f8e96ee */
[----:B------:R-:W-:-:S04]  /*a1a0*/  IMAD.WIDE.U32 R202, R10, -0x326172a9, RZ ;  /* 0xcd9e8d570aca7825 */ /* 0x000fc800078e00ff */
[----:B------:R-:W-:Y:S01]  /*a1b0*/  IMAD.MOV.U32 R10, RZ, RZ, R202 ;  /* 0x000000ffff0a7224 */ /* 0x000fe200078e00ca */
[----:B------:R-:W-:Y:S02]  /*a1c0*/  LOP3.LUT R6, R203, UR25, R6, 0x96, !PT ;  /* 0x00000019cb067c12 */ /* 0x000fe4000f8e9606 */
.L_x_65394:
[----:B------:R-:W-:Y:S05]  /*a1d0*/  BSYNC B2 ;  /* 0x0000000000027941 */ /* 0x000fea0003800000 */
.L_x_65393:
        /* <DEDUP_REMOVED lines=20> */
.L_x_65368:
[----:B------:R-:W-:Y:S05]  /*a320*/  BSYNC B1 ;  /* 0x0000000000017941 */ /* 0x000fea0003800000 */
.L_x_65367:
        /* <DEDUP_REMOVED lines=23> */
.L_x_65400:
[----:B------:R-:W-:Y:S02]  /*a4a0*/  IMAD.MOV.U32 R202, RZ, RZ, R10 ;  /* 0x000000ffffca7224 */ /* 0x000fe400078e000a */
.L_x_65401:
[----:B------:R-:W-:Y:S05]  /*a4b0*/  BSYNC B2 ;  /* 0x0000000000027941 */ /* 0x000fea0003800000 */
.L_x_65399:
        /* <DEDUP_REMOVED lines=16> */
.L_x_65405:
[----:B------:R-:W-:Y:S05]  /*a5c0*/  BSYNC B3 ;  /* 0x0000000000037941 */ /* 0x000fea0003800000 */
.L_x_65404:
        /* <DEDUP_REMOVED lines=44> */
.L_x_65403:
[----:B------:R-:W-:Y:S05]  /*a890*/  BSYNC B2 ;  /* 0x0000000000027941 */ /* 0x000fea0003800000 */
.L_x_65402:
        /* <DEDUP_REMOVED lines=22> */
.L_x_65407:
[----:B------:R-:W-:Y:S02]  /*aa00*/  IMAD.MOV.U32 R7, RZ, RZ, R10 ;  /* 0x000000ffff077224 */ /* 0x000fe400078e000a */
.L_x_65408:
[----:B------:R-:W-:Y:S05]  /*aa10*/  BSYNC B2 ;  /* 0x0000000000027941 */ /* 0x000fea0003800000 */
.L_x_65406:
        /* <DEDUP_REMOVED lines=16> */
.L_x_65412:
[----:B------:R-:W-:Y:S05]  /*ab20*/  BSYNC B3 ;  /* 0x0000000000037941 */ /* 0x000fea0003800000 */
.L_x_65411:
        /* <DEDUP_REMOVED lines=44> */
.L_x_65410:
[----:B------:R-:W-:Y:S05]  /*adf0*/  BSYNC B2 ;  /* 0x0000000000027941 */ /* 0x000fea0003800000 */
.L_x_65409:
        /* <DEDUP_REMOVED lines=19> */
.L_x_65414:
[----:B------:R-:W-:Y:S02]  /*af30*/  IMAD.MOV.U32 R202, RZ, RZ, R10 ;  /* 0x000000ffffca7224 */ /* 0x000fe400078e000a */
.L_x_65415:
[----:B------:R-:W-:Y:S05]  /*af40*/  BSYNC B2 ;  /* 0x0000000000027941 */ /* 0x000fea0003800000 */
.L_x_65413:
        /* <DEDUP_REMOVED lines=16> */
.L_x_65419:
[----:B------:R-:W-:Y:S05]  /*b050*/  BSYNC B3 ;  /* 0x0000000000037941 */ /* 0x000fea0003800000 */
.L_x_65418:
        /* <DEDUP_REMOVED lines=44> */
.L_x_65417:
[----:B------:R-:W-:Y:S05]  /*b320*/  BSYNC B2 ;  /* 0x0000000000027941 */ /* 0x000fea0003800000 */
.L_x_65416:
        /* <DEDUP_REMOVED lines=19> */
.L_x_65421:
[----:B------:R-:W-:Y:S02]  /*b460*/  IMAD.MOV.U32 R200, RZ, RZ, R10 ;  /* 0x000000ffffc87224 */ /* 0x000fe400078e000a */
.L_x_65422:
[----:B------:R-:W-:Y:S05]  /*b470*/  BSYNC B2 ;  /* 0x0000000000027941 */ /* 0x000fea0003800000 */
.L_x_65420:
        /* <DEDUP_REMOVED lines=16> */
.L_x_65426:
[----:B------:R-:W-:Y:S05]  /*b580*/  BSYNC B3 ;  /* 0x0000000000037941 */ /* 0x000fea0003800000 */
.L_x_65425:
        /* <DEDUP_REMOVED lines=44> */
.L_x_65424:
[----:B------:R-:W-:Y:S05]  /*b850*/  BSYNC B2 ;  /* 0x0000000000027941 */ /* 0x000fea0003800000 */
.L_x_65423:
        /* <DEDUP_REMOVED lines=20> */
.L_x_65398:
[----:B------:R-:W-:Y:S05]  /*b9a0*/  BSYNC B1 ;  /* 0x0000000000017941 */ /* 0x000fea0003800000 */
.L_x_65397:
        /* <DEDUP_REMOVED lines=23> */
.L_x_65430:
[----:B------:R-:W-:Y:S02]  /*bb20*/  IMAD.MOV.U32 R202, RZ, RZ, R10 ;  /* 0x000000ffffca7224 */ /* 0x000fe400078e000a */
.L_x_65431:
[----:B------:R-:W-:Y:S05]  /*bb30*/  BSYNC B2 ;  /* 0x0000000000027941 */ /* 0x000fea0003800000 */
.L_x_65429:
        /* <DEDUP_REMOVED lines=16> */
.L_x_65435:
[----:B------:R-:W-:Y:S05]  /*bc40*/  BSYNC B3 ;  /* 0x0000000000037941 */ /* 0x000fea0003800000 */
.L_x_65434:
        /* <DEDUP_REMOVED lines=44> */
.L_x_65433:
[----:B------:R-:W-:Y:S05]  /*bf10*/  BSYNC B2 ;  /* 0x0000000000027941 */ /* 0x000fea0003800000 */
.L_x_65432:
        /* <DEDUP_REMOVED lines=22> */
.L_x_65437:
[----:B------:R-:W-:Y:S02]  /*c080*/  MOV R7, R10 ;  /* 0x0000000a00077202 */ /* 0x000fe40000000f00 */
.L_x_65438:
[----:B------:R-:W-:Y:S05]  /*c090*/  BSYNC B2 ;  /* 0x0000000000027941 */ /* 0x000fea0003800000 */
.L_x_65436:
        /* <DEDUP_REMOVED lines=16> */
.L_x_65442:
[----:B------:R-:W-:Y:S05]  /*c1a0*/  BSYNC B3 ;  /* 0x0000000000037941 */ /* 0x000fea0003800000 */
.L_x_65441:
        /* <DEDUP_REMOVED lines=44> */
.L_x_65440:
[----:B------:R-:W-:Y:S05]  /*c470*/  BSYNC B2 ;  /* 0x0000000000027941 */ /* 0x000fea0003800000 */
.L_x_65439:
        /* <DEDUP_REMOVED lines=19> */
.L_x_65444:
[----:B------:R-:W-:Y:S02]  /*c5b0*/  MOV R202, R10 ;  /* 0x0000000a00ca7202 */ /* 0x000fe40000000f00 */
.L_x_65445:
[----:B------:R-:W-:Y:S05]  /*c5c0*/  BSYNC B2 ;  /* 0x0000000000027941 */ /* 0x000fea0003800000 */
.L_x_65443:
        /* <DEDUP_REMOVED lines=16> */
.L_x_65449:
[----:B------:R-:W-:Y:S05]  /*c6d0*/  BSYNC B3 ;  /* 0x0000000000037941 */ /* 0x000fea0003800000 */
.L_x_65448:
        /* <DEDUP_REMOVED lines=44> */
.L_x_65447:
[----:B------:R-:W-:Y:S05]  /*c9a0*/  BSYNC B2 ;  /* 0x0000000000027941 */ /* 0x000fea0003800000 */
.L_x_65446:
        /* <DEDUP_REMOVED lines=19> */
.L_x_65451:
[----:B------:R-:W-:Y:S02]  /*cae0*/  MOV R200, R10 ;  /* 0x0000000a00c87202 */ /* 0x000fe40000000f00 */
.L_x_65452:
[----:B------:R-:W-:Y:S05]  /*caf0*/  BSYNC B2 ;  /* 0x0000000000027941 */ /* 0x000fea0003800000 */
.L_x_65450:
        /* <DEDUP_REMOVED lines=16> */
.L_x_65456:
[----:B------:R-:W-:Y:S05]  /*cc00*/  BSYNC B3 ;  /* 0x0000000000037941 */ /* 0x000fea0003800000 */
.L_x_65455:
        /* <DEDUP_REMOVED lines=44> */
.L_x_65454:
[----:B------:R-:W-:Y:S05]  /*ced0*/  BSYNC B2 ;  /* 0x0000000000027941 */ /* 0x000fea0003800000 */
.L_x_65453:
        /* <DEDUP_REMOVED lines=20> */
.L_x_65428:
[----:B------:R-:W-:Y:S05]  /*d020*/  BSYNC B1 ;  /* 0x0000000000017941 */ /* 0x000fea0003800000 */
.L_x_65427:
        /* <DEDUP_REMOVED lines=23> */
.L_x_65460:
[----:B------:R-:W-:Y:S02]  /*d1a0*/  IMAD.MOV.U32 R202, RZ, RZ, R10 ;  /* 0x000000ffffca7224 */ /* 0x000fe400078e000a */
.L_x_65461:
[----:B------:R-:W-:Y:S05]  /*d1b0*/  BSYNC B2 ;  /* 0x0000000000027941 */ /* 0x000fea0003800000 */
.L_x_65459:
        /* <DEDUP_REMOVED lines=16> */
.L_x_65465:
[----:B------:R-:W-:Y:S05]  /*d2c0*/  BSYNC B3 ;  /* 0x0000000000037941 */ /* 0x000fea0003800000 */
.L_x_65464:
        /* <DEDUP_REMOVED lines=44> */
.L_x_65463:
[----:B------:R-:W-:Y:S05]  /*d590*/  BSYNC B2 ;  /* 0x0000000000027941 */ /* 0x000fea0003800000 */
.L_x_65462:
        /* <DEDUP_REMOVED lines=22> */
.L_x_65467:
[----:B------:R-:W-:Y:S02]  /*d700*/  IMAD.MOV.U32 R7, RZ, RZ, R10 ;  /* 0x000000ffff077224 */ /* 0x000fe400078e000a */
.L_x_65468:
[----:B------:R-:W-:Y:S05]  /*d710*/  BSYNC B2 ;  /* 0x0000000000027941 */ /* 0x000fea0003800000 */
.L_x_65466:
        /* <DEDUP_REMOVED lines=16> */
.L_x_65472:
[----:B------:R-:W-:Y:S05]  /*d820*/  BSYNC B3 ;  /* 0x0000000000037941 */ /* 0x000fea0003800000 */
.L_x_65471:
        /* <DEDUP_REMOVED lines=44> */
.L_x_65470:
[----:B------:R-:W-:Y:S05]  /*daf0*/  BSYNC B2 ;  /* 0x0000000000027941 */ /* 0x000fea0003800000 */
.L_x_65469:
        /* <DEDUP_REMOVED lines=19> */
.L_x_65474:
[----:B------:R-:W-:Y:S02]  /*dc30*/  IMAD.MOV.U32 R202, RZ, RZ, R10 ;  /* 0x000000ffffca7224 */ /* 0x000fe400078e000a */
.L_x_65475:
[----:B------:R-:W-:Y:S05]  /*dc40*/  BSYNC B2 ;  /* 0x0000000000027941 */ /* 0x000fea0003800000 */
.L_x_65473:
        /* <DEDUP_REMOVED lines=16> */
.L_x_65479:
[----:B------:R-:W-:Y:S05]  /*dd50*/  BSYNC B3 ;  /* 0x0000000000037941 */ /* 0x000fea0003800000 */
.L_x_65478:
        /* <DEDUP_REMOVED lines=44> */
.L_x_65477:
[----:B------:R-:W-:Y:S05]  /*e020*/  BSYNC B2 ;  /* 0x0000000000027941 */ /* 0x000fea0003800000 */
.L_x_65476:
        /* <DEDUP_REMOVED lines=19> */
.L_x_65481:
[----:B------:R-:W-:Y:S02]  /*e160*/  IMAD.MOV.U32 R200, RZ, RZ, R10 ;  /* 0x000000ffffc87224 */ /* 0x000fe400078e000a */
.L_x_65482:
[----:B------:R-:W-:Y:S05]  /*e170*/  BSYNC B2 ;  /* 0x0000000000027941 */ /* 0x000fea0003800000 */
.L_x_65480:
        /* <DEDUP_REMOVED lines=16> */
.L_x_65486:
[----:B------:R-:W-:Y:S05]  /*e280*/  BSYNC B3 ;  /* 0x0000000000037941 */ /* 0x000fea0003800000 */
.L_x_65485:
        /* <DEDUP_REMOVED lines=44> */
.L_x_65484:
[----:B------:R-:W-:Y:S05]  /*e550*/  BSYNC B2 ;  /* 0x0000000000027941 */ /* 0x000fea0003800000 */
.L_x_65483:
        /* <DEDUP_REMOVED lines=20> */
.L_x_65458:
[----:B------:R-:W-:Y:S05]  /*e6a0*/  BSYNC B1 ;  /* 0x0000000000017941 */ /* 0x000fea0003800000 */
.L_x_65457:
        /* <DEDUP_REMOVED lines=23> */
.L_x_65490:
[----:B------:R-:W-:Y:S02]  /*e820*/  MOV R202, R10 ;  /* 0x0000000a00ca7202 */ /* 0x000fe40000000f00 */
.L_x_65491:
[----:B------:R-:W-:Y:S05]  /*e830*/  BSYNC B2 ;  /* 0x0000000000027941 */ /* 0x000fea0003800000 */
.L_x_65489:
        /* <DEDUP_REMOVED lines=16> */
.L_x_65495:
[----:B------:R-:W-:Y:S05]  /*e940*/  BSYNC B3 ;  /* 0x0000000000037941 */ /* 0x000fea0003800000 */
.L_x_65494:
        /* <DEDUP_REMOVED lines=44> */
.L_x_65493:
[----:B------:R-:W-:Y:S05]  /*ec10*/  BSYNC B2 ;  /* 0x0000000000027941 */ /* 0x000fea0003800000 */
.L_x_65492:
        /* <DEDUP_REMOVED lines=22> */
.L_x_65497:
[----:B------:R-:W-:Y:S02]  /*ed80*/  IMAD.MOV.U32 R7, RZ, RZ, R10 ;  /* 0x000000ffff077224 */ /* 0x000fe400078e000a */
.L_x_65498:
[----:B------:R-:W-:Y:S05]  /*ed90*/  BSYNC B2 ;  /* 0x0000000000027941 */ /* 0x000fea0003800000 */
.L_x_65496:
        /* <DEDUP_REMOVED lines=16> */
.L_x_65502:
[----:B------:R-:W-:Y:S05]  /*eea0*/  BSYNC B3 ;  /* 0x0000000000037941 */ /* 0x000fea0003800000 */
.L_x_65501:
        /* <DEDUP_REMOVED lines=44> */
.L_x_65500:
[----:B------:R-:W-:Y:S05]  /*f170*/  BSYNC B2 ;  /* 0x0000000000027941 */ /* 0x000fea0003800000 */
.L_x_65499:
        /* <DEDUP_REMOVED lines=19> */
.L_x_65504:
[----:B------:R-:W-:Y:S02]  /*f2b0*/  IMAD.MOV.U32 R202, RZ, RZ, R10 ;  /* 0x000000ffffca7224 */ /* 0x000fe400078e000a */
.L_x_65505:
[----:B------:R-:W-:Y:S05]  /*f2c0*/  BSYNC B2 ;  /* 0x0000000000027941 */ /* 0x000fea0003800000 */
.L_x_65503:
        /* <DEDUP_REMOVED lines=16> */
.L_x_65509:
[----:B------:R-:W-:Y:S05]  /*f3d0*/  BSYNC B3 ;  /* 0x0000000000037941 */ /* 0x000fea0003800000 */
.L_x_65508:
        /* <DEDUP_REMOVED lines=44> */
.L_x_65507:
[----:B------:R-:W-:Y:S05]  /*f6a0*/  BSYNC B2 ;  /* 0x0000000000027941 */ /* 0x000fea0003800000 */
.L_x_65506:
        /* <DEDUP_REMOVED lines=19> */
.L_x_65511:
[----:B------:R-:W-:Y:S02]  /*f7e0*/  IMAD.MOV.U32 R200, RZ, RZ, R10 ;  /* 0x000000ffffc87224 */ /* 0x000fe400078e000a */
.L_x_65512:
[----:B------:R-:W-:Y:S05]  /*f7f0*/  BSYNC B2 ;  /* 0x0000000000027941 */ /* 0x000fea0003800000 */
.L_x_65510:
        /* <DEDUP_REMOVED lines=16> */
.L_x_65516:
[----:B------:R-:W-:Y:S05]  /*f900*/  BSYNC B3 ;  /* 0x0000000000037941 */ /* 0x000fea0003800000 */
.L_x_65515:
        /* <DEDUP_REMOVED lines=44> */
.L_x_65514:
[----:B------:R-:W-:Y:S05]  /*fbd0*/  BSYNC B2 ;  /* 0x0000000000027941 */ /* 0x000fea0003800000 */
.L_x_65513:
        /* <DEDUP_REMOVED lines=20> */
.L_x_65488:
[----:B------:R-:W-:Y:S05]  /*fd20*/  BSYNC B1 ;  /* 0x0000000000017941 */ /* 0x000fea0003800000 */
.L_x_65487:
        /* <DEDUP_REMOVED lines=23> */
.L_x_65520:
[----:B------:R-:W-:Y:S02]  /*fea0*/  IMAD.MOV.U32 R202, RZ, RZ, R10 ;  /* 0x000000ffffca7224 */ /* 0x000fe400078e000a */
.L_x_65521:
[----:B------:R-:W-:Y:S05]  /*feb0*/  BSYNC B2 ;  /* 0x0000000000027941 */ /* 0x000fea0003800000 */
.L_x_65519:
        /* <DEDUP_REMOVED lines=16> */
.L_x_65525:
[----:B------:R-:W-:Y:S05]  /*ffc0*/  BSYNC B3 ;  /* 0x0000000000037941 */ /* 0x000fea0003800000 */
.L_x_65524:
        /* <DEDUP_REMOVED lines=44> */
.L_x_65523:
[----:B------:R-:W-:Y:S05]  /*10290*/  BSYNC B2 ;  /* 0x0000000000027941 */ /* 0x000fea0003800000 */
.L_x_65522:
        /* <DEDUP_REMOVED lines=22> */
.L_x_65527:
[----:B------:R-:W-:Y:S02]  /*10400*/  IMAD.MOV.U32 R7, RZ, RZ, R10 ;  /* 0x000000ffff077224 */ /* 0x000fe400078e000a */
.L_x_65528:
[----:B------:R-:W-:Y:S05]  /*10410*/  BSYNC B2 ;  /* 0x0000000000027941 */ /* 0x000fea0003800000 */
.L_x_65526:
        /* <DEDUP_REMOVED lines=16> */
.L_x_65532:
[----:B------:R-:W-:Y:S05]  /*10520*/  BSYNC B3 ;  /* 0x0000000000037941 */ /* 0x000fea0003800000 */
.L_x_65531:
        /* <DEDUP_REMOVED lines=44> */
.L_x_65530:
[----:B------:R-:W-:Y:S05]  /*107f0*/  BSYNC B2 ;  /* 0x0000000000027941 */ /* 0x000fea0003800000 */
.L_x_65529:
        /* <DEDUP_REMOVED lines=19> */
.L_x_65534:
[----:B------:R-:W-:Y:S02]  /*10930*/  IMAD.MOV.U32 R202, RZ, RZ, R10 ;  /* 0x000000ffffca7224 */ /* 0x000fe400078e000a */
.L_x_65535:
[----:B------:R-:W-:Y:S05]  /*10940*/  BSYNC B2 ;  /* 0x0000000000027941 */ /* 0x000fea0003800000 */
.L_x_65533:
        /* <DEDUP_REMOVED lines=16> */
.L_x_65539:
[----:B------:R-:W-:Y:S05]  /*10a50*/  BSYNC B3 ;  /* 0x0000000000037941 */ /* 0x000fea0003800000 */
.L_x_65538:
        /* <DEDUP_REMOVED lines=44> */
.L_x_65537:
[----:B------:R-:W-:Y:S05]  /*10d20*/  BSYNC B2 ;  /* 0x0000000000027941 */ /* 0x000fea0003800000 */
.L_x_65536:
        /* <DEDUP_REMOVED lines=19> */
.L_x_65541:
[----:B------:R-:W-:Y:S02]  /*10e60*/  IMAD.MOV.U32 R200, RZ, RZ, R10 ;  /* 0x000000ffffc87224 */ /* 0x000fe400078e000a */
.L_x_65542:
[----:B------:R-:W-:Y:S05]  /*10e70*/  BSYNC B2 ;  /* 0x0000000000027941 */ /* 0x000fea0003800000 */
.L_x_65540:
        /* <DEDUP_REMOVED lines=16> */
.L_x_65546:
[----:B------:R-:W-:Y:S05]  /*10f80*/  BSYNC B3 ;  /* 0x0000000000037941 */ /* 0x000fea0003800000 */
.L_x_65545:
        /* <DEDUP_REMOVED lines=44> */
.L_x_65544:
[----:B------:R-:W-:Y:S05]  /*11250*/  BSYNC B2 ;  /* 0x0000000000027941 */ /* 0x000fea0003800000 */
.L_x_65543:
        /* <DEDUP_REMOVED lines=20> */
.L_x_65518:
[----:B------:R-:W-:Y:S05]  /*113a0*/  BSYNC B1 ;  /* 0x0000000000017941 */ /* 0x000fea0003800000 */
.L_x_65517:
        /* <DEDUP_REMOVED lines=23> */
.L_x_65550:
[----:B------:R-:W-:Y:S02]  /*11520*/  IMAD.MOV.U32 R202, RZ, RZ, R10 ;  /* 0x000000ffffca7224 */ /* 0x000fe400078e000a */
.L_x_65551:
[----:B------:R-:W-:Y:S05]  /*11530*/  BSYNC B2 ;  /* 0x0000000000027941 */ /* 0x000fea0003800000 */
.L_x_65549:
        /* <DEDUP_REMOVED lines=16> */
.L_x_65555:
[----:B------:R-:W-:Y:S05]  /*11640*/  BSYNC B3 ;  /* 0x0000000000037941 */ /* 0x000fea0003800000 */
.L_x_65554:
        /* <DEDUP_REMOVED lines=44> */
.L_x_65553:
[----:B------:R-:W-:Y:S05]  /*11910*/  BSYNC B2 ;  /* 0x0000000000027941 */ /* 0x000fea0003800000 */
.L_x_65552:
        /* <DEDUP_REMOVED lines=22> */
.L_x_65557:
[----:B------:R-:W-:Y:S02]  /*11a80*/  IMAD.MOV.U32 R7, RZ, RZ, R10 ;  /* 0x000000ffff077224 */ /* 0x000fe400078e000a */
.L_x_65558:
[----:B------:R-:W-:Y:S05]  /*11a90*/  BSYNC B2 ;  /* 0x0000000000027941 */ /* 0x000fea0003800000 */
.L_x_65556:
        /* <DEDUP_REMOVED lines=16> */
.L_x_65562:
[----:B------:R-:W-:Y:S05]  /*11ba0*/  BSYNC B3 ;  /* 0x0000000000037941 */ /* 0x000fea0003800000 */
.L_x_65561:
        /* <DEDUP_REMOVED lines=44> */
.L_x_65560:
[----:B------:R-:W-:Y:S05]  /*11e70*/  BSYNC B2 ;  /* 0x0000000000027941 */ /* 0x000fea0003800000 */
.L_x_65559:
        /* <DEDUP_REMOVED lines=19> */
.L_x_65564:
[----:B------:R-:W-:Y:S02]  /*11fb0*/  IMAD.MOV.U32 R202, RZ, RZ, R10 ;  /* 0x000000ffffca7224 */ /* 0x000fe400078e000a */
.L_x_65565:
[----:B------:R-:W-:Y:S05]  /*11fc0*/  BSYNC B2 ;  /* 0x0000000000027941 */ /* 0x000fea0003800000 */
.L_x_65563:
        /* <DEDUP_REMOVED lines=16> */
.L_x_65569:
[----:B------:R-:W-:Y:S05]  /*120d0*/  BSYNC B3 ;  /* 0x0000000000037941 */ /* 0x000fea0003800000 */
.L_x_65568:
        /* <DEDUP_REMOVED lines=44> */
.L_x_65567:
[----:B------:R-:W-:Y:S05]  /*123a0*/  BSYNC B2 ;  /* 0x0000000000027941 */ /* 0x000fea0003800000 */
.L_x_65566:
        /* <DEDUP_REMOVED lines=19> */
.L_x_65571:
[----:B------:R-:W-:Y:S02]  /*124e0*/  IMAD.MOV.U32 R200, RZ, RZ, R10 ;  /* 0x000000ffffc87224 */ /* 0x000fe400078e000a */
.L_x_65572:
[----:B------:R-:W-:Y:S05]  /*124f0*/  BSYNC B2 ;  /* 0x0000000000027941 */ /* 0x000fea0003800000 */
.L_x_65570:
        /* <DEDUP_REMOVED lines=16> */
.L_x_65576:
[----:B------:R-:W-:Y:S05]  /*12600*/  BSYNC B3 ;  /* 0x0000000000037941 */ /* 0x000fea0003800000 */
.L_x_65575:
        /* <DEDUP_REMOVED lines=44> */
.L_x_65574:
[----:B------:R-:W-:Y:S05]  /*128d0*/  BSYNC B2 ;  /* 0x0000000000027941 */ /* 0x000fea0003800000 */
.L_x_65573:
        /* <DEDUP_REMOVED lines=20> */
.L_x_65548:
[----:B------:R-:W-:Y:S05]  /*12a20*/  BSYNC B1 ;  /* 0x0000000000017941 */ /* 0x000fea0003800000 */
.L_x_65547:
        /* <DEDUP_REMOVED lines=23> */
.L_x_65580:
[----:B------:R-:W-:Y:S02]  /*12ba0*/  IMAD.MOV.U32 R202, RZ, RZ, R10 ;  /* 0x000000ffffca7224 */ /* 0x000fe400078e000a */
.L_x_65581:
[----:B------:R-:W-:Y:S05]  /*12bb0*/  BSYNC B2 ;  /* 0x0000000000027941 */ /* 0x000fea0003800000 */
.L_x_65579:
        /* <DEDUP_REMOVED lines=16> */
.L_x_65585:
[----:B------:R-:W-:Y:S05]  /*12cc0*/  BSYNC B3 ;  /* 0x0000000000037941 */ /* 0x000fea0003800000 */
.L_x_65584:
        /* <DEDUP_REMOVED lines=44> */
.L_x_65583:
[----:B------:R-:W-:Y:S05]  /*12f90*/  BSYNC B2 ;  /* 0x0000000000027941 */ /* 0x000fea0003800000 */
.L_x_65582:
        /* <DEDUP_REMOVED lines=22> */
.L_x_65587:
[----:B------:R-:W-:Y:S02]  /*13100*/  MOV R7, R10 ;  /* 0x0000000a00077202 */ /* 0x000fe40000000f00 */
.L_x_65588:
[----:B------:R-:W-:Y:S05]  /*13110*/  BSYNC B2 ;  /* 0x0000000000027941 */ /* 0x000fea0003800000 */
.L_x_65586:
        /* <DEDUP_REMOVED lines=16> */
.L_x_65592:
[----:B------:R-:W-:Y:S05]  /*13220*/  BSYNC B3 ;  /* 0x0000000000037941 */ /* 0x000fea0003800000 */
.L_x_65591:
        /* <DEDUP_REMOVED lines=44> */
.L_x_65590:
[----:B------:R-:W-:Y:S05]  /*134f0*/  BSYNC B2 ;  /* 0x0000000000027941 */ /* 0x000fea0003800000 */
.L_x_65589:
        /* <DEDUP_REMOVED lines=19> */
.L_x_65594:
[----:B------:R-:W-:Y:S02]  /*13630*/  MOV R202, R10 ;  /* 0x0000000a00ca7202 */ /* 0x000fe40000000f00 */
.L_x_65595:
[----:B------:R-:W-:Y:S05]  /*13640*/  BSYNC B2 ;  /* 0x0000000000027941 */ /* 0x000fea0003800000 */
.L_x_65593:
        /* <DEDUP_REMOVED lines=16> */
.L_x_65599:
[----:B------:R-:W-:Y:S05]  /*13750*/  BSYNC B3 ;  /* 0x0000000000037941 */ /* 0x000fea0003800000 */
.L_x_65598:
        /* <DEDUP_REMOVED lines=44> */
.L_x_65597:
[----:B------:R-:W-:Y:S05]  /*13a20*/  BSYNC B2 ;  /* 0x0000000000027941 */ /* 0x000fea0003800000 */
.L_x_65596:
        /* <DEDUP_REMOVED lines=19> */
.L_x_65601:
[----:B------:R-:W-:Y:S02]  /*13b60*/  MOV R200, R10 ;  /* 0x0000000a00c87202 */ /* 0x000fe40000000f00 */
.L_x_65602:
[----:B------:R-:W-:Y:S05]  /*13b70*/  BSYNC B2 ;  /* 0x0000000000027941 */ /* 0x000fea0003800000 */
.L_x_65600:
        /* <DEDUP_REMOVED lines=16> */
.L_x_65606:
[----:B------:R-:W-:Y:S05]  /*13c80*/  BSYNC B3 ;  /* 0x0000000000037941 */ /* 0x000fea0003800000 */
.L_x_65605:
        /* <DEDUP_REMOVED lines=44> */
.L_x_65604:
[----:B------:R-:W-:Y:S05]  /*13f50*/  BSYNC B2 ;  /* 0x0000000000027941 */ /* 0x000fea0003800000 */
.L_x_65603:
        /* <DEDUP_REMOVED lines=20> */
.L_x_65578:
[----:B------:R-:W-:Y:S05]  /*140a0*/  BSYNC B1 ;  /* 0x0000000000017941 */ /* 0x000fea0003800000 */
.L_x_65577:
        /* <DEDUP_REMOVED lines=23> */
.L_x_65610:
[----:B------:R-:W-:Y:S02]  /*14220*/  IMAD.MOV.U32 R202, RZ, RZ, R10 ;  /* 0x000000ffffca7224 */ /* 0x000fe400078e000a */
.L_x_65611:
[----:B------:R-:W-:Y:S05]  /*14230*/  BSYNC B2 ;  /* 0x0000000000027941 */ /* 0x000fea0003800000 */
.L_x_65609:
        /* <DEDUP_REMOVED lines=16> */
.L_x_65615:
[----:B------:R-:W-:Y:S05]  /*14340*/  BSYNC B3 ;  /* 0x0000000000037941 */ /* 0x000fea0003800000 */
.L_x_65614:
        /* <DEDUP_REMOVED lines=44> */
.L_x_65613:
[----:B------:R-:W-:Y:S05]  /*14610*/  BSYNC B2 ;  /* 0x0000000000027941 */ /* 0x000fea0003800000 */
.L_x_65612:
        /* <DEDUP_REMOVED lines=22> */
.L_x_65617:
[----:B------:R-:W-:Y:S02]  /*14780*/  IMAD.MOV.U32 R7, RZ, RZ, R10 ;  /* 0x000000ffff077224 */ /* 0x000fe400078e000a */
.L_x_65618:
[----:B------:R-:W-:Y:S05]  /*14790*/  BSYNC B2 ;  /* 0x0000000000027941 */ /* 0x000fea0003800000 */
.L_x_65616:
        /* <DEDUP_REMOVED lines=16> */
.L_x_65622:
[----:B------:R-:W-:Y:S05]  /*148a0*/  BSYNC B3 ;  /* 0x0000000000037941 */ /* 0x000fea0003800000 */
.L_x_65621:
        /* <DEDUP_REMOVED lines=44> */
.L_x_65620:
[----:B------:R-:W-:Y:S05]  /*14b70*/  BSYNC B2 ;  /* 0x0000000000027941 */ /* 0x000fea0003800000 */
.L_x_65619:
        /* <DEDUP_REMOVED lines=19> */
.L_x_65624:
[----:B------:R-:W-:Y:S02]  /*14cb0*/  IMAD.MOV.U32 R202, RZ, RZ, R10 ;  /* 0x000000ffffca7224 */ /* 0x000fe400078e000a */
.L_x_65625:
[----:B------:R-:W-:Y:S05]  /*14cc0*/  BSYNC B2 ;  /* 0x0000000000027941 */ /* 0x000fea0003800000 */
.L_x_65623:
        /* <DEDUP_REMOVED lines=16> */
.L_x_65629:
[----:B------:R-:W-:Y:S05]  /*14dd0*/  BSYNC B3 ;  /* 0x0000000000037941 */ /* 0x000fea0003800000 */
.L_x_65628:
        /* <DEDUP_REMOVED lines=44> */
.L_x_65627:
[----:B------:R-:W-:Y:S05]  /*150a0*/  BSYNC B2 ;  /* 0x0000000000027941 */ /* 0x000fea0003800000 */
.L_x_65626:
        /* <DEDUP_REMOVED lines=19> */
.L_x_65631:
[----:B------:R-:W-:Y:S02]  /*151e0*/  IMAD.MOV.U32 R200, RZ, RZ, R10 ;  /* 0x000000ffffc87224 */ /* 0x000fe400078e000a */
.L_x_65632:
[----:B------:R-:W-:Y:S05]  /*151f0*/  BSYNC B2 ;  /* 0x0000000000027941 */ /* 0x000fea0003800000 */
.L_x_65630:
        /* <DEDUP_REMOVED lines=16> */
.L_x_65636:
[----:B------:R-:W-:Y:S05]  /*15300*/  BSYNC B3 ;  /* 0x0000000000037941 */ /* 0x000fea0003800000 */
.L_x_65635:
        /* <DEDUP_REMOVED lines=44> */
.L_x_65634:
[----:B------:R-:W-:Y:S05]  /*155d0*/  BSYNC B2 ;  /* 0x0000000000027941 */ /* 0x000fea0003800000 */
.L_x_65633:
        /* <DEDUP_REMOVED lines=20> */
.L_x_65608:
[----:B------:R-:W-:Y:S05]  /*15720*/  BSYNC B1 ;  /* 0x0000000000017941 */ /* 0x000fea0003800000 */
.L_x_65607:
        /* <DEDUP_REMOVED lines=23> */
.L_x_65640:
[----:B------:R-:W-:Y:S02]  /*158a0*/  MOV R202, R10 ;  /* 0x0000000a00ca7202 */ /* 0x000fe40000000f00 */
.L_x_65641:
[----:B------:R-:W-:Y:S05]  /*158b0*/  BSYNC B2 ;  /* 0x0000000000027941 */ /* 0x000fea0003800000 */
.L_x_65639:
        /* <DEDUP_REMOVED lines=16> */
.L_x_65645:
[----:B------:R-:W-:Y:S05]  /*159c0*/  BSYNC B3 ;  /* 0x0000000000037941 */ /* 0x000fea0003800000 */
.L_x_65644:
        /* <DEDUP_REMOVED lines=44> */
.L_x_65643:
[----:B------:R-:W-:Y:S05]  /*15c90*/  BSYNC B2 ;  /* 0x0000000000027941 */ /* 0x000fea0003800000 */
.L_x_65642:
        /* <DEDUP_REMOVED lines=22> */
.L_x_65647:
[----:B------:R-:W-:Y:S02]  /*15e00*/  IMAD.MOV.U32 R7, RZ, RZ, R10 ;  /* 0x000000ffff077224 */ /* 0x000fe400078e000a */
.L_x_65648:
[----:B------:R-:W-:Y:S05]  /*15e10*/  BSYNC B2 ;  /* 0x0000000000027941 */ /* 0x000fea0003800000 */
.L_x_65646:
        /* <DEDUP_REMOVED lines=16> */
.L_x_65652:
[----:B------:R-:W-:Y:S05]  /*15f20*/  BSYNC B3 ;  /* 0x0000000000037941 */ /* 0x000fea0003800000 */
.L_x_65651:
        /* <DEDUP_REMOVED lines=44> */
.L_x_65650:
[----:B------:R-:W-:Y:S05]  /*161f0*/  BSYNC B2 ;  /* 0x0000000000027941 */ /* 0x000fea0003800000 */
.L_x_65649:
        /* <DEDUP_REMOVED lines=19> */
.L_x_65654:
[----:B------:R-:W-:Y:S02]  /*16330*/  IMAD.MOV.U32 R202, RZ, RZ, R10 ;  /* 0x000000ffffca7224 */ /* 0x000fe400078e000a */
.L_x_65655:
[----:B------:R-:W-:Y:S05]  /*16340*/  BSYNC B2 ;  /* 0x0000000000027941 */ /* 0x000fea0003800000 */
.L_x_65653:
        /* <DEDUP_REMOVED lines=16> */
.L_x_65659:
[----:B------:R-:W-:Y:S05]  /*16450*/  BSYNC B3 ;  /* 0x0000000000037941 */ /* 0x000fea0003800000 */
.L_x_65658:
        /* <DEDUP_REMOVED lines=44> */
.L_x_65657:
[----:B------:R-:W-:Y:S05]  /*16720*/  BSYNC B2 ;  /* 0x0000000000027941 */ /* 0x000fea0003800000 */
.L_x_65656:
        /* <DEDUP_REMOVED lines=19> */
.L_x_65661:
[----:B------:R-:W-:Y:S02]  /*16860*/  IMAD.MOV.U32 R200, RZ, RZ, R10 ;  /* 0x000000ffffc87224 */ /* 0x000fe400078e000a */
.L_x_65662:
[----:B------:R-:W-:Y:S05]  /*16870*/  BSYNC B2 ;  /* 0x0000000000027941 */ /* 0x000fea0003800000 */
.L_x_65660:
        /* <DEDUP_REMOVED lines=16> */
.L_x_65666:
[----:B------:R-:W-:Y:S05]  /*16980*/  BSYNC B3 ;  /* 0x0000000000037941 */ /* 0x000fea0003800000 */
.L_x_65665:
        /* <DEDUP_REMOVED lines=44> */
.L_x_65664:
[----:B------:R-:W-:Y:S05]  /*16c50*/  BSYNC B2 ;  /* 0x0000000000027941 */ /* 0x000fea0003800000 */
.L_x_65663:
        /* <DEDUP_REMOVED lines=20> */
.L_x_65638:
[----:B------:R-:W-:Y:S05]  /*16da0*/  BSYNC B1 ;  /* 0x0000000000017941 */ /* 0x000fea0003800000 */
.L_x_65637:
        /* <DEDUP_REMOVED lines=23> */
.L_x_65670:
[----:B------:R-:W-:Y:S02]  /*16f20*/  IMAD.MOV.U32 R202, RZ, RZ, R10 ;  /* 0x000000ffffca7224 */ /* 0x000fe400078e000a */
.L_x_65671:
[----:B------:R-:W-:Y:S05]  /*16f30*/  BSYNC B2 ;  /* 0x0000000000027941 */ /* 0x000fea0003800000 */
.L_x_65669:
        /* <DEDUP_REMOVED lines=16> */
.L_x_65675:
[----:B------:R-:W-:Y:S05]  /*17040*/  BSYNC B3 ;  /* 0x0000000000037941 */ /* 0x000fea0003800000 */
.L_x_65674:
        /* <DEDUP_REMOVED lines=44> */
.L_x_65673:
[----:B------:R-:W-:Y:S05]  /*17310*/  BSYNC B2 ;  /* 0x0000000000027941 */ /* 0x000fea0003800000 */
.L_x_65672:
        /* <DEDUP_REMOVED lines=22> */
.L_x_65677:
[----:B------:R-:W-:Y:S02]  /*17480*/  IMAD.MOV.U32 R7, RZ, RZ, R10 ;  /* 0x000000ffff077224 */ /* 0x000fe400078e000a */
.L_x_65678:
[----:B------:R-:W-:Y:S05]  /*17490*/  BSYNC B2 ;  /* 0x0000000000027941 */ /* 0x000fea0003800000 */
.L_x_65676:
        /* <DEDUP_REMOVED lines=16> */
.L_x_65682:
[----:B------:R-:W-:Y:S05]  /*175a0*/  BSYNC B3 ;  /* 0x0000000000037941 */ /* 0x000fea0003800000 */
.L_x_65681:
        /* <DEDUP_REMOVED lines=44> */
.L_x_65680:
[----:B------:R-:W-:Y:S05]  /*17870*/  BSYNC B2 ;  /* 0x0000000000027941 */ /* 0x000fea0003800000 */
.L_x_65679:
        /* <DEDUP_REMOVED lines=19> */
.L_x_65684:
[----:B------:R-:W-:Y:S02]  /*179b0*/  IMAD.MOV.U32 R202, RZ, RZ, R10 ;  /* 0x000000ffffca7224 */ /* 0x000fe400078e000a */
.L_x_65685:
[----:B------:R-:W-:Y:S05]  /*179c0*/  BSYNC B2 ;  /* 0x0000000000027941 */ /* 0x000fea0003800000 */
.L_x_65683:
        /* <DEDUP_REMOVED lines=16> */
.L_x_65689:
[----:B------:R-:W-:Y:S05]  /*17ad0*/  BSYNC B3 ;  /* 0x0000000000037941 */ /* 0x000fea0003800000 */
.L_x_65688:
        /* <DEDUP_REMOVED lines=44> */
.L_x_65687:
[----:B------:R-:W-:Y:S05]  /*17da0*/  BSYNC B2 ;  /* 0x0000000000027941 */ /* 0x000fea0003800000 */
.L_x_65686:
        /* <DEDUP_REMOVED lines=19> */
.L_x_65691:
[----:B------:R-:W-:Y:S02]  /*17ee0*/  IMAD.MOV.U32 R200, RZ, RZ, R10 ;  /* 0x000000ffffc87224 */ /* 0x000fe400078e000a */
.L_x_65692:
[----:B------:R-:W-:Y:S05]  /*17ef0*/  BSYNC B2 ;  /* 0x0000000000027941 */ /* 0x000fea0003800000 */
.L_x_65690:
        /* <DEDUP_REMOVED lines=16> */
.L_x_65696:
[----:B------:R-:W-:Y:S05]  /*18000*/  BSYNC B3 ;  /* 0x0000000000037941 */ /* 0x000fea0003800000 */
.L_x_65695:
        /* <DEDUP_REMOVED lines=44> */
.L_x_65694:
[----:B------:R-:W-:Y:S05]  /*182d0*/  BSYNC B2 ;  /* 0x0000000000027941 */ /* 0x000fea0003800000 */
.L_x_65693:
        /* <DEDUP_REMOVED lines=20> */
.L_x_65668:
[----:B------:R-:W-:Y:S05]  /*18420*/  BSYNC B1 ;  /* 0x0000000000017941 */ /* 0x000fea0003800000 */
.L_x_65667:
        /* <DEDUP_REMOVED lines=23> */
.L_x_65700:
[----:B------:R-:W-:Y:S02]  /*185a0*/  IMAD.MOV.U32 R202, RZ, RZ, R10 ;  /* 0x000000ffffca7224 */ /* 0x000fe400078e000a */
.L_x_65701:
[----:B------:R-:W-:Y:S05]  /*185b0*/  BSYNC B2 ;  /* 0x0000000000027941 */ /* 0x000fea0003800000 */
.L_x_65699:
        /* <DEDUP_REMOVED lines=16> */
.L_x_65705:
[----:B------:R-:W-:Y:S05]  /*186c0*/  BSYNC B3 ;  /* 0x0000000000037941 */ /* 0x000fea0003800000 */
.L_x_65704:
        /* <DEDUP_REMOVED lines=44> */
.L_x_65703:
[----:B------:R-:W-:Y:S05]  /*18990*/  BSYNC B2 ;  /* 0x0000000000027941 */ /* 0x000fea0003800000 */
.L_x_65702:
        /* <DEDUP_REMOVED lines=22> */
.L_x_65707:
[----:B------:R-:W-:Y:S02]  /*18b00*/  IMAD.MOV.U32 R7, RZ, RZ, R10 ;  /* 0x000000ffff077224 */ /* 0x000fe400078e000a */
.L_x_65708:
[----:B------:R-:W-:Y:S05]  /*18b10*/  BSYNC B2 ;  /* 0x0000000000027941 */ /* 0x000fea0003800000 */
.L_x_65706:
        /* <DEDUP_REMOVED lines=16> */
.L_x_65712:
[----:B------:R-:W-:Y:S05]  /*18c20*/  BSYNC B3 ;  /* 0x0000000000037941 */ /* 0x000fea0003800000 */
.L_x_65711:
        /* <DEDUP_REMOVED lines=44> */
.L_x_65710:
[----:B------:R-:W-:Y:S05]  /*18ef0*/  BSYNC B2 ;  /* 0x0000000000027941 */ /* 0x000fea0003800000 */
.L_x_65709:
        /* <DEDUP_REMOVED lines=19> */
.L_x_65714:
[----:B------:R-:W-:Y:S02]  /*19030*/  IMAD.MOV.U32 R202, RZ, RZ, R10 ;  /* 0x000000ffffca7224 */ /* 0x000fe400078e000a */
.L_x_65715:
[----:B------:R-:W-:Y:S05]  /*19040*/  BSYNC B2 ;  /* 0x0000000000027941 */ /* 0x000fea0003800000 */
.L_x_65713:
        /* <DEDUP_REMOVED lines=16> */
.L_x_65719:
[----:B------:R-:W-:Y:S05]  /*19150*/  BSYNC B3 ;  /* 0x0000000000037941 */ /* 0x000fea0003800000 */
.L_x_65718:
        /* <DEDUP_REMOVED lines=44> */
.L_x_65717:
[----:B------:R-:W-:Y:S05]  /*19420*/  BSYNC B2 ;  /* 0x0000000000027941 */ /* 0x000fea0003800000 */
.L_x_65716:
        /* <DEDUP_REMOVED lines=19> */
.L_x_65721:
[----:B------:R-:W-:Y:S02]  /*19560*/  IMAD.MOV.U32 R200, RZ, RZ, R10 ;  /* 0x000000ffffc87224 */ /* 0x000fe400078e000a */
.L_x_65722:
[----:B------:R-:W-:Y:S05]  /*19570*/  BSYNC B2 ;  /* 0x0000000000027941 */ /* 0x000fea0003800000 */
.L_x_65720:
        /* <DEDUP_REMOVED lines=16> */
.L_x_65726:
[----:B------:R-:W-:Y:S05]  /*19680*/  BSYNC B3 ;  /* 0x0000000000037941 */ /* 0x000fea0003800000 */
.L_x_65725:
        /* <DEDUP_REMOVED lines=44> */
.L_x_65724:
[----:B------:R-:W-:Y:S05]  /*19950*/  BSYNC B2 ;  /* 0x0000000000027941 */ /* 0x000fea0003800000 */
.L_x_65723:
        /* <DEDUP_REMOVED lines=20> */
.L_x_65698:
[----:B------:R-:W-:Y:S05]  /*19aa0*/  BSYNC B1 ;  /* 0x0000000000017941 */ /* 0x000fea0003800000 */
.L_x_65697:
        /* <DEDUP_REMOVED lines=23> */
.L_x_65730:
[----:B------:R-:W-:Y:S02]  /*19c20*/  IMAD.MOV.U32 R202, RZ, RZ, R10 ;  /* 0x000000ffffca7224 */ /* 0x000fe400078e000a */
.L_x_65731:
[----:B------:R-:W-:Y:S05]  /*19c30*/  BSYNC B2 ;  /* 0x0000000000027941 */ /* 0x000fea0003800000 */
.L_x_65729:
        /* <DEDUP_REMOVED lines=16> */
.L_x_65735:
[----:B------:R-:W-:Y:S05]  /*19d40*/  BSYNC B3 ;  /* 0x0000000000037941 */ /* 0x000fea0003800000 */
.L_x_65734:
        /* <DEDUP_REMOVED lines=44> */
.L_x_65733:
[----:B------:R-:W-:Y:S05]  /*1a010*/  BSYNC B2 ;  /* 0x0000000000027941 */ /* 0x000fea0003800000 */
.L_x_65732:
        /* <DEDUP_REMOVED lines=22> */
.L_x_65737:
[----:B------:R-:W-:Y:S02]  /*1a180*/  MOV R7, R10 ;  /* 0x0000000a00077202 */ /* 0x000fe40000000f00 */
.L_x_65738:
[----:B------:R-:W-:Y:S05]  /*1a190*/  BSYNC B2 ;  /* 0x0000000000027941 */ /* 0x000fea0003800000 */
.L_x_65736:
        /* <DEDUP_REMOVED lines=16> */
.L_x_65742:
[----:B------:R-:W-:Y:S05]  /*1a2a0*/  BSYNC B3 ;  /* 0x0000000000037941 */ /* 0x000fea0003800000 */
.L_x_65741:
        /* <DEDUP_REMOVED lines=44> */
.L_x_65740:
[----:B------:R-:W-:Y:S05]  /*1a570*/  BSYNC B2 ;  /* 0x0000000000027941 */ /* 0x000fea0003800000 */
.L_x_65739:
        /* <DEDUP_REMOVED lines=19> */
.L_x_65744:
[----:B------:R-:W-:Y:S02]  /*1a6b0*/  MOV R202, R10 ;  /* 0x0000000a00ca7202 */ /* 0x000fe40000000f00 */
.L_x_65745:
[----:B------:R-:W-:Y:S05]  /*1a6c0*/  BSYNC B2 ;  /* 0x0000000000027941 */ /* 0x000fea0003800000 */
.L_x_65743:
        /* <DEDUP_REMOVED lines=16> */
.L_x_65749:
[----:B------:R-:W-:Y:S05]  /*1a7d0*/  BSYNC B3 ;  /* 0x0000000000037941 */ /* 0x000fea0003800000 */
.L_x_65748:
        /* <DEDUP_REMOVED lines=44> */
.L_x_65747:
[----:B------:R-:W-:Y:S05]  /*1aaa0*/  BSYNC B2 ;  /* 0x0000000000027941 */ /* 0x000fea0003800000 */
.L_x_65746:
        /* <DEDUP_REMOVED lines=19> */
.L_x_65751:
[----:B------:R-:W-:Y:S02]  /*1abe0*/  MOV R200, R10 ;  /* 0x0000000a00c87202 */ /* 0x000fe40000000f00 */
.L_x_65752:
[----:B------:R-:W-:Y:S05]  /*1abf0*/  BSYNC B2 ;  /* 0x0000000000027941 */ /* 0x000fea0003800000 */
.L_x_65750:
        /* <DEDUP_REMOVED lines=16> */
.L_x_65756:
[----:B------:R-:W-:Y:S05]  /*1ad00*/  BSYNC B3 ;  /* 0x0000000000037941 */ /* 0x000fea0003800000 */
.L_x_65755:
        /* <DEDUP_REMOVED lines=44> */
.L_x_65754:
[----:B------:R-:W-:Y:S05]  /*1afd0*/  BSYNC B2 ;  /* 0x0000000000027941 */ /* 0x000fea0003800000 */
.L_x_65753:
        /* <DEDUP_REMOVED lines=20> */
.L_x_65728:
[----:B------:R-:W-:Y:S05]  /*1b120*/  BSYNC B1 ;  /* 0x0000000000017941 */ /* 0x000fea0003800000 */
.L_x_65727:
        /* <DEDUP_REMOVED lines=23> */
.L_x_65760:
[----:B------:R-:W-:Y:S02]  /*1b2a0*/  IMAD.MOV.U32 R202, RZ, RZ, R10 ;  /* 0x000000ffffca7224 */ /* 0x000fe400078e000a */
.L_x_65761:
[----:B------:R-:W-:Y:S05]  /*1b2b0*/  BSYNC B2 ;  /* 0x0000000000027941 */ /* 0x000fea0003800000 */
.L_x_65759:
        /* <DEDUP_REMOVED lines=16> */
.L_x_65765:
[----:B------:R-:W-:Y:S05]  /*1b3c0*/  BSYNC B3 ;  /* 0x0000000000037941 */ /* 0x000fea0003800000 */
.L_x_65764:
        /* <DEDUP_REMOVED lines=44> */
.L_x_65763:
[----:B------:R-:W-:Y:S05]  /*1b690*/  BSYNC B2 ;  /* 0x0000000000027941 */ /* 0x000fea0003800000 */
.L_x_65762:
        /* <DEDUP_REMOVED lines=22> */
.L_x_65767:
[----:B------:R-:W-:Y:S02]  /*1b800*/  IMAD.MOV.U32 R7, RZ, RZ, R10 ;  /* 0x000000ffff077224 */ /* 0x000fe400078e000a */
.L_x_65768:
[----:B------:R-:W-:Y:S05]  /*1b810*/  BSYNC B2 ;  /* 0x0000000000027941 */ /* 0x000fea0003800000 */
.L_x_65766:
        /* <DEDUP_REMOVED lines=16> */
.L_x_65772:
[----:B------:R-:W-:Y:S05]  /*1b920*/  BSYNC B3 ;  /* 0x0000000000037941 */ /* 0x000fea0003800000 */
.L_x_65771:
        /* <DEDUP_REMOVED lines=44> */
.L_x_65770:
[----:B------:R-:W-:Y:S05]  /*1bbf0*/  BSYNC B2 ;  /* 0x0000000000027941 */ /* 0x000fea0003800000 */
.L_x_65769:
        /* <DEDUP_REMOVED lines=19> */
.L_x_65774:
[----:B------:R-:W-:Y:S02]  /*1bd30*/  IMAD.MOV.U32 R202, RZ, RZ, R10 ;  /* 0x000000ffffca7224 */ /* 0x000fe400078e000a */
.L_x_65775:
[----:B------:R-:W-:Y:S05]  /*1bd40*/  BSYNC B2 ;  /* 0x0000000000027941 */ /* 0x000fea0003800000 */
.L_x_65773:
        /* <DEDUP_REMOVED lines=16> */
.L_x_65779:
[----:B------:R-:W-:Y:S05]  /*1be50*/  BSYNC B3 ;  /* 0x0000000000037941 */ /* 0x000fea0003800000 */
.L_x_65778:
        /* <DEDUP_REMOVED lines=44> */
.L_x_65777:
[----:B------:R-:W-:Y:S05]  /*1c120*/  BSYNC B2 ;  /* 0x0000000000027941 */ /* 0x000fea0003800000 */
.L_x_65776:
        /* <DEDUP_REMOVED lines=19> */
.L_x_65781:
[----:B------:R-:W-:Y:S02]  /*1c260*/  IMAD.MOV.U32 R200, RZ, RZ, R10 ;  /* 0x000000ffffc87224 */ /* 0x000fe400078e000a */
.L_x_65782:
[----:B------:R-:W-:Y:S05]  /*1c270*/  BSYNC B2 ;  /* 0x0000000000027941 */ /* 0x000fea0003800000 */
.L_x_65780:
        /* <DEDUP_REMOVED lines=16> */
.L_x_65786:
[----:B------:R-:W-:Y:S05]  /*1c380*/  BSYNC B3 ;  /* 0x0000000000037941 */ /* 0x000fea0003800000 */
.L_x_65785:
        /* <DEDUP_REMOVED lines=44> */
.L_x_65784:
[----:B------:R-:W-:Y:S05]  /*1c650*/  BSYNC B2 ;  /* 0x0000000000027941 */ /* 0x000fea0003800000 */
.L_x_65783:
        /* <DEDUP_REMOVED lines=20> */
.L_x_65758:
[----:B------:R-:W-:Y:S05]  /*1c7a0*/  BSYNC B1 ;  /* 0x0000000000017941 */ /* 0x000fea0003800000 */
.L_x_65757:
        /* <DEDUP_REMOVED lines=23> */
.L_x_65790:
[----:B------:R-:W-:Y:S02]  /*1c920*/  MOV R202, R10 ;  /* 0x0000000a00ca7202 */ /* 0x000fe40000000f00 */
.L_x_65791:
[----:B------:R-:W-:Y:S05]  /*1c930*/  BSYNC B2 ;  /* 0x0000000000027941 */ /* 0x000fea0003800000 */
.L_x_65789:
        /* <DEDUP_REMOVED lines=16> */
.L_x_65795:
[----:B------:R-:W-:Y:S05]  /*1ca40*/  BSYNC B3 ;  /* 0x0000000000037941 */ /* 0x000fea0003800000 */
.L_x_65794:
        /* <DEDUP_REMOVED lines=44> */
.L_x_65793:
[----:B------:R-:W-:Y:S05]  /*1cd10*/  BSYNC B2 ;  /* 0x0000000000027941 */ /* 0x000fea0003800000 */
.L_x_65792:
        /* <DEDUP_REMOVED lines=22> */
.L_x_65797:
[----:B------:R-:W-:Y:S02]  /*1ce80*/  IMAD.MOV.U32 R7, RZ, RZ, R10 ;  /* 0x000000ffff077224 */ /* 0x000fe400078e000a */
.L_x_65798:
[----:B------:R-:W-:Y:S05]  /*1ce90*/  BSYNC B2 ;  /* 0x0000000000027941 */ /* 0x000fea0003800000 */
.L_x_65796:
        /* <DEDUP_REMOVED lines=16> */
.L_x_65802:
[----:B------:R-:W-:Y:S05]  /*1cfa0*/  BSYNC B3 ;  /* 0x0000000000037941 */ /* 0x000fea0003800000 */
.L_x_65801:
        /* <DEDUP_REMOVED lines=44> */
.L_x_65800:
[----:B------:R-:W-:Y:S05]  /*1d270*/  BSYNC B2 ;  /* 0x0000000000027941 */ /* 0x000fea0003800000 */
.L_x_65799:
        /* <DEDUP_REMOVED lines=19> */
.L_x_65804:
[----:B------:R-:W-:Y:S02]  /*1d3b0*/  IMAD.MOV.U32 R202, RZ, RZ, R10 ;  /* 0x000000ffffca7224 */ /* 0x000fe400078e000a */
.L_x_65805:
[----:B------:R-:W-:Y:S05]  /*1d3c0*/  BSYNC B2 ;  /* 0x0000000000027941 */ /* 0x000fea0003800000 */
.L_x_65803:
        /* <DEDUP_REMOVED lines=16> */
.L_x_65809:
[----:B------:R-:W-:Y:S05]  /*1d4d0*/  BSYNC B3 ;  /* 0x0000000000037941 */ /* 0x000fea0003800000 */
.L_x_65808:
        /* <DEDUP_REMOVED lines=44> */
.L_x_65807:
[----:B------:R-:W-:Y:S05]  /*1d7a0*/  BSYNC B2 ;  /* 0x0000000000027941 */ /* 0x000fea0003800000 */
.L_x_65806:
        /* <DEDUP_REMOVED lines=19> */
.L_x_65811:
[----:B------:R-:W-:Y:S02]  /*1d8e0*/  IMAD.MOV.U32 R200, RZ, RZ, R10 ;  /* 0x000000ffffc87224 */ /* 0x000fe400078e000a */
.L_x_65812:
[----:B------:R-:W-:Y:S05]  /*1d8f0*/  BSYNC B2 ;  /* 0x0000000000027941 */ /* 0x000fea0003800000 */
.L_x_65810:
        /* <DEDUP_REMOVED lines=16> */
.L_x_65816:
[----:B------:R-:W-:Y:S05]  /*1da00*/  BSYNC B3 ;  /* 0x0000000000037941 */ /* 0x000fea0003800000 */
.L_x_65815:
        /* <DEDUP_REMOVED lines=44> */
.L_x_65814:
[----:B------:R-:W-:Y:S05]  /*1dcd0*/  BSYNC B2 ;  /* 0x0000000000027941 */ /* 0x000fea0003800000 */
.L_x_65813:
        /* <DEDUP_REMOVED lines=19> */
.L_x_65788:
[----:B------:R-:W-:Y:S05]  /*1de10*/  BSYNC B1 ;  /* 0x0000000000017941 */ /* 0x000fea0003800000 */
.L_x_65787:
        /* <DEDUP_REMOVED lines=12> */
[----:B0----5:R-:W-:Y:S02]  /*1dee0*/  FSEL R14, R11, RZ, P0 ;  /* 0x000000ff0b0e7208 */ /* 0x021fe40000000000 */
        /* <DEDUP_REMOVED lines=118> */
.L_x_65861:
        /* <DEDUP_REMOVED lines=204> */
.L_x_65862:
[----:B------:R-:W-:Y:S01]  /*1f310*/  @!P6 IMAD.MOV.U32 R200, RZ, RZ, 0x4 ;  /* 0x00000004ffc8e424 */ /* 0x000fe200078e00ff */
[----:B------:R-:W-:Y:S01]  /*1f320*/  ISETP.NE.AND P1, PT, RZ, UR8, PT ;  /* 0x00000008ff007c0c */ /* 0x000fe2000bf25270 */
[----:B-1----:R-:W-:Y:S01]  /*1f330*/  FADD.FTZ R11, R11, R202 ;  /* 0x000000ca0b0b7221 */ /* 0x002fe20000010000 */
[----:B------:R-:W-:Y:S01]  /*1f340*/  BSSY B1, `(.L_x_65819) ;  /* 0x0000022000017945 */ /* 0x000fe20003800000 */
[----:B------:R-:W-:-:S05]  /*1f350*/  @!P6 IMAD.WIDE R200, R236, R200, c[0x0][0x1a0] ;  /* 0x00006800ecc8e625 */ /* 0x000fca00078e02c8 */
[----:B------:R1:W-:Y:S02]  /*1f360*/  @!P6 STG.E [R200.64], R14 ;  /* 0x0000000ec800e986 */ /* 0x0003e4000c101906 */
[----:B-1----:R-:W-:-:S05]  /*1f370*/  MOV R200, c[0x0][0x1e0] ;  /* 0x0000780000c87a02 */ /* 0x002fca0000000f00 */
[----:B------:R-:W-:Y:S02]  /*1f380*/  FFMA.FTZ R11, R11, R200, c[0x0][0x228] ;  /* 0x00008a000b0b7623 */ /* 0x000fe400000100c8 */
[----:B------:R-:W-:-:S05]  /*1f390*/  FMUL.FTZ R200, R14, R14 ;  /* 0x0000000e0ec87220 */ /* 0x000fca0000410000 */
[----:B------:R-:W-:-:S05]  /*1f3a0*/  FSEL R200, R200, RZ, P1 ;  /* 0x000000ffc8c87208 */ /* 0x000fca0000800000 */
[----:B------:R-:W-:Y:S02]  /*1f3b0*/  FADD.FTZ R11, R11, R200 ;  /* 0x000000c80b0b7221 */ /* 0x000fe40000010000 */
[----:B------:R-:W-:-:S04]  /*1f3c0*/  @!P6 IMAD.MOV.U32 R200, RZ, RZ, 0x4 ;  /* 0x00000004ffc8e424 */ /* 0x000fc800078e00ff */
        /* <DEDUP_REMOVED lines=9> */
[--C-:B-1----:R-:W-:Y:S02]  /*1f460*/  FADD.FTZ R200, R120, -R203.reuse ;  /* 0x800000cb78c87221 */ /* 0x102fe40000010000 */
[--C-:B------:R-:W-:Y:S02]  /*1f470*/  FADD.FTZ R201, R121, -R203.reuse ;  /* 0x800000cb79c97221 */ /* 0x100fe40000010000 */
[--C-:B0-----:R-:W-:Y:S02]  /*1f480*/  FADD.FTZ R202, R122, -R203.reuse ;  /* 0x800000cb7aca7221 */ /* 0x101fe40000010000 */
[----:B------:R-:W-:Y:S02]  /*1f490*/  FADD.FTZ R203, R123, -R203 ;  /* 0x800000cb7bcb7221 */ /* 0x000fe40000010000 */
[C---:B------:R-:W-:Y:S02]  /*1f4a0*/  FMUL.FTZ R200, R11.reuse, R200 ;  /* 0x000000c80bc87220 */ /* 0x040fe40000410000 */
        /* <DEDUP_REMOVED lines=11> */
.L_x_65820:
[----:B------:R-:W-:Y:S05]  /*1f560*/  BSYNC B1 ;  /* 0x0000000000017941 */ /* 0x000fea0003800000 */
.L_x_65819:
[----:B------:R-:W-:Y:S01]  /*1f570*/  LOP3.LUT P2, RZ, R13, 0x1, RZ, 0xc0, !PT ;  /* 0x000000010dff7812 */ /* 0x000fe2000784c0ff */
[----:B------:R-:W-:-:S12]  /*1f580*/  BSSY B1, `(.L_x_65821) ;  /* 0x0000017000017945 */ /* 0x000fd80003800000 */
[----:B------:R-:W-:Y:S05]  /*1f590*/  @!P2 BRA `(.L_x_65822) ;  /* 0x000001500000a947 */ /* 0x000fea0003800000 */
[----:B0-----:R-:W2:Y:S04]  /*1f5a0*/  LDL R238, [R1+0x10] ;  /* 0x0000100001ee7983 */ /* 0x001ea80000100800 */
[----:B------:R-:W3:Y:S04]  /*1f5b0*/  LDL R239, [R1+0x1c] ;  /* 0x00001c0001ef7983 */ /* 0x000ee80000100800 */
[----:B------:R-:W4:Y:S04]  /*1f5c0*/  LDL R252, [R1+0x14] ;  /* 0x0000140001fc7983 */ /* 0x000f280000100800 */
[----:B------:R-:W5:Y:S01]  /*1f5d0*/  LDL R237, [R1+0x18] ;  /* 0x0000180001ed7983 */ /* 0x000f620000100800 */
[----:B------:R-:W-:-:S05]  /*1f5e0*/  FSEL R203, R14, RZ, !P1 ;  /* 0x000000ff0ecb7208 */ /* 0x000fca0004800000 */
        /* <DEDUP_REMOVED lines=16> */
.L_x_65822:
[----:B------:R-:W-:Y:S05]  /*1f6f0*/  BSYNC B1 ;  /* 0x0000000000017941 */ /* 0x000fea0003800000 */
.L_x_65821:
[----:B------:R-:W-:Y:S01]  /*1f700*/  LOP3.LUT P2, RZ, R5, 0x80000000, RZ, 0xc0, !PT ;  /* 0x8000000005ff7812 */ /* 0x000fe2000784c0ff */
[----:B------:R-:W-:-:S12]  /*1f710*/  BSSY B1, `(.L_x_65823) ;  /* 0x0000017000017945 */ /* 0x000fd80003800000 */
[----:B------:R-:W-:Y:S05]  /*1f720*/  @!P2 BRA `(.L_x_65824) ;  /* 0x000001500000a947 */ /* 0x000fea0003800000 */
[----:B0-----:R-:W2:Y:S04]  /*1f730*/  LDL R238, [R1] ;  /* 0x0000000001ee7983 */ /* 0x001ea80000100800 */
        /* <DEDUP_REMOVED lines=20> */
.L_x_65824:
[----:B------:R-:W-:Y:S05]  /*1f880*/  BSYNC B1 ;  /* 0x0000000000017941 */ /* 0x000fea0003800000 */
.L_x_65823:
[----:B------:R-:W-:Y:S01]  /*1f890*/  LOP3.LUT P2, RZ, R5, 0x40000000, RZ, 0xc0, !PT ;  /* 0x4000000005ff7812 */ /* 0x000fe2000784c0ff */
        /* <DEDUP_REMOVED lines=19> */
.L_x_65826:
[----:B------:R-:W-:Y:S05]  /*1f9d0*/  BSYNC B1 ;  /* 0x0000000000017941 */ /* 0x000fea0003800000 */
.L_x_65825:
[----:B------:R-:W-:Y:S01]  /*1f9e0*/  LOP3.LUT P2, RZ, R5, 0x20000000, RZ, 0xc0, !PT ;  /* 0x2000000005ff7812 */ /* 0x000fe2000784c0ff */
[----:B------:R-:W-:-:S12]  /*1f9f0*/  BSSY B1, `(.L_x_65827) ;  /* 0x0000013000017945 */ /* 0x000fd80003800000 */
[----:B------:R-:W-:Y:S05]  /*1fa00*/  @!P2 BRA `(.L_x_65828) ;  /* 0x000001100000a947 */ /* 0x000fea0003800000 */
[----:B0-----:R-:W-:Y:S01]  /*1fa10*/  FSEL R203, R14, RZ, !P1 ;  /* 0x000000ff0ecb7208 */ /* 0x001fe20004800000 */
[----:B------:R-:W-:-:S04]  /*1fa20*/  IMAD.MOV.U32 R238, RZ, RZ, 0x10 ;  /* 0x00000010ffee7424 */ /* 0x000fc800078e00ff */
        /* <DEDUP_REMOVED lines=15> */
.L_x_65828:
[----:B------:R-:W-:Y:S05]  /*1fb20*/  BSYNC B1 ;  /* 0x0000000000017941 */ /* 0x000fea0003800000 */
.L_x_65827:
        /* <DEDUP_REMOVED lines=20> */
.L_x_65830:
[----:B------:R-:W-:Y:S05]  /*1fc70*/  BSYNC B1 ;  /* 0x0000000000017941 */ /* 0x000fea0003800000 */
.L_x_65829:
        /* <DEDUP_REMOVED lines=20> */
.L_x_65832:
[----:B------:R-:W-:Y:S05]  /*1fdc0*/  BSYNC B1 ;  /* 0x0000000000017941 */ /* 0x000fea0003800000 */
.L_x_65831:
        /* <DEDUP_REMOVED lines=20> */
.L_x_65834:
[----:B------:R-:W-:Y:S05]  /*1ff10*/  BSYNC B1 ;  /* 0x0000000000017941 */ /* 0x000fea0003800000 */
.L_x_65833:
[----:B------:R-:W-:Y:S01]  /*1ff20*/  LOP3.LUT P2, RZ, R5, 0x2000000, RZ, 0xc0, !PT ;  /* 0x0200000005ff7812 */ /* 0x000fe2000784c0ff */
        /* <DEDUP_REMOVED lines=19> */
.L_x_65836:
[----:B------:R-:W-:Y:S05]  /*20060*/  BSYNC B1 ;  /* 0x0000000000017941 */ /* 0x000fea0003800000 */
.L_x_65835:
        /* <DEDUP_REMOVED lines=20> */
.L_x_65838:
[----:B------:R-:W-:Y:S05]  /*201b0*/  BSYNC B1 ;  /* 0x0000000000017941 */ /* 0x000fea0003800000 */
.L_x_65837:
        /* <DEDUP_REMOVED lines=20> */
.L_x_65840:
[----:B------:R-:W-:Y:S05]  /*20300*/  BSYNC B1 ;  /* 0x0000000000017941 */ /* 0x000fea0003800000 */
.L_x_65839:
        /* <DEDUP_REMOVED lines=20> */
.L_x_65842:
[----:B------:R-:W-:Y:S05]  /*20450*/  BSYNC B1 ;  /* 0x0000000000017941 */ /* 0x000fea0003800000 */
.L_x_65841:
        /* <DEDUP_REMOVED lines=20> */
.L_x_65844:
[----:B------:R-:W-:Y:S05]  /*205a0*/  BSYNC B1 ;  /* 0x0000000000017941 */ /* 0x000fea0003800000 */
.L_x_65843:
        /* <DEDUP_REMOVED lines=20> */
.L_x_65846:
[----:B------:R-:W-:Y:S05]  /*206f0*/  BSYNC B1 ;  /* 0x0000000000017941 */ /* 0x000fea0003800000 */
.L_x_65845:
        /* <DEDUP_REMOVED lines=20> */
.L_x_65848:
[----:B------:R-:W-:Y:S05]  /*20840*/  BSYNC B1 ;  /* 0x0000000000017941 */ /* 0x000fea0003800000 */
.L_x_65847:
        /* <DEDUP_REMOVED lines=20> */
.L_x_65850:
[----:B------:R-:W-:Y:S05]  /*20990*/  BSYNC B1 ;  /* 0x0000000000017941 */ /* 0x000fea0003800000 */
.L_x_65849:
        /* <DEDUP_REMOVED lines=20> */
.L_x_65852:
[----:B------:R-:W-:Y:S05]  /*20ae0*/  BSYNC B1 ;  /* 0x0000000000017941 */ /* 0x000fea0003800000 */
.L_x_65851:
        /* <DEDUP_REMOVED lines=20> */
.L_x_65854:
[----:B------:R-:W-:Y:S05]  /*20c30*/  BSYNC B1 ;  /* 0x0000000000017941 */ /* 0x000fea0003800000 */
.L_x_65853:
        /* <DEDUP_REMOVED lines=20> */
.L_x_65856:
[----:B------:R-:W-:Y:S05]  /*20d80*/  BSYNC B1 ;  /* 0x0000000000017941 */ /* 0x000fea0003800000 */
.L_x_65855:
        /* <DEDUP_REMOVED lines=16> */
[----:B------:R-:W-:-:S04]  /*20e90*/  IMAD.MOV.U32 R14, RZ, RZ, 0x10 ;  /* 0x00000010ff0e7424 */ /* 0x000fc800078e00ff */
[----:B------:R-:W-:-:S04]  /*20ea0*/  IMAD.WIDE.U32 R14, R15, R14, c[0x0][0x208] ;  /* 0x000082000f0e7625 */ /* 0x000fc800078e000e */
[----:B--2---:R-:W-:Y:S02]  /*20eb0*/  FFMA.FTZ R200, R239, R200, R112 ;  /* 0x000000c8efc87223 */ /* 0x004fe40000010070 */
[----:B---3--:R-:W-:Y:S02]  /*20ec0*/  FFMA.FTZ R201, R238, R201, R113 ;  /* 0x000000c9eec97223 */ /* 0x008fe40000010071 */
[----:B----4-:R-:W-:Y:S02]  /*20ed0*/  FFMA.FTZ R203, R203, R11, R115 ;  /* 0x0000000bcbcb7223 */ /* 0x010fe40000010073 */
[----:B-----5:R-:W-:-:S05]  /*20ee0*/  FFMA.FTZ R202, R237, R202, R114 ;  /* 0x000000caedca7223 */ /* 0x020fca0000010072 */
[----:B------:R0:W-:Y:S02]  /*20ef0*/  STG.E.128 [R14.64], R200 ;  /* 0x000000c80e007986 */ /* 0x0001e4000c101d06 */
.L_x_65858:
[----:B------:R-:W-:Y:S05]  /*20f00*/  BSYNC B1 ;  /* 0x0000000000017941 */ /* 0x000fea0003800000 */
.L_x_65857:
[----:B-1----:R-:W-:-:S04]  /*20f10*/  IMAD.MOV.U32 R11, RZ, RZ, 0x4 ;  /* 0x00000004ff0b7424 */ /* 0x002fc800078e00ff */
[----:B------:R-:W-:-:S05]  /*20f20*/  IMAD R236, R11, c[0x0][0x160], R236 ;  /* 0x000058000bec7a24 */ /* 0x000fca00078e02ec */
[----:B------:R-:W-:-:S13]  /*20f30*/  ISETP.GE.AND P1, PT, R236, c[0x0][0x164], PT ;  /* 0x00005900ec007a0c */ /* 0x000fda0003f26270 */
[----:B0-----:R-:W-:Y:S01]  /*20f40*/  @P1 CALL.REL.NOINC `(.L_x_65859) ;  /* 0x0000001000001944 */ /* 0x001fe20003c00000 */
[----:B------:R-:W-:Y:S05]  /*20f50*/  BRA `(.L_x_65860) ;  /* 0xfffe0c4000007947 */ /* 0x000fea000383ffff */
.L_x_65859:
[----:B------:R-:W-:Y:S05]  /*20f60*/  BSYNC B0 ;  /* 0x0000000000007941 */ /* 0x000fea0003800000 */
.L_x_65216:
[----:B------:R-:W-:Y:S05]  /*20f70*/  EXIT ;  /* 0x000000000000794d */ /* 0x000fea0003800000 */
.L_x_65817:
[----:B------:R-:W-:Y:S01]  /*20f80*/  HFMA2.MMA R203, -RZ, RZ, 0, 1.847743988037109375e-06 ;  /* 0x0000001fffcb7435 */ /* 0x000fe200000001ff */
[----:B------:R-:W-:Y:S01]  /*20f90*/  IMAD.MOV.U32 R202, RZ, RZ, R14 ;  /* 0x000000ffffca7224 */ /* 0x000fe200078e000e */
[----:B------:R-:W-:Y:S01]  /*20fa0*/  MOV R200, 0x20fe0 ;  /* 0x00020fe000c87802 */ /* 0x000fe20000000f00 */
[----:B------:R-:W-:Y:S02]  /*20fb0*/  IMAD.MOV.U32 R11, RZ, RZ, 0x1 ;  /* 0x00000001ff0b7424 */ /* 0x000fe400078e00ff */
[----:B------:R-:W-:Y:S02]  /*20fc0*/  IMAD.MOV.U32 R201, RZ, RZ, -0x1 ;  /* 0xffffffffffc97424 */ /* 0x000fe400078e00ff */
[----:B------:R-:W-:Y:S05]  /*20fd0*/  CALL.REL.NOINC `($__internal_152_$__cuda_sm70_shflsync_bfly_p) ;  /* 0x00000f4000007944 */ /* 0x000fea0003c00000 */
[----:B-1----:R-:W-:Y:S05]  /*20fe0*/  BRA `(.L_x_65861) ;  /* 0xffffd66000007947 */ /* 0x002fea000383ffff */
.L_x_65818:
[----:B------:R-:W-:Y:S01]  /*20ff0*/  IMAD.MOV.U32 R202, RZ, RZ, R14 ;  /* 0x000000ffffca7224 */ /* 0x000fe200078e000e */
[----:B------:R-:W-:Y:S01]  /*21000*/  MOV R201, 0xffffffff ;  /* 0xffffffff00c97802 */ /* 0x000fe20000000f00 */
[----:B------:R-:W-:Y:S01]  /*21010*/  IMAD.MOV.U32 R11, RZ, RZ, 0x2 ;  /* 0x00000002ff0b7424 */ /* 0x000fe200078e00ff */
[----:B------:R-:W-:Y:S01]  /*21020*/  MOV R200, 0x21050 ;  /* 0x0002105000c87802 */ /* 0x000fe20000000f00 */
[----:B------:R-:W-:Y:S02]  /*21030*/  IMAD.MOV.U32 R203, RZ, RZ, 0x1f ;  /* 0x0000001fffcb7424 */ /* 0x000fe400078e00ff */
[----:B------:R-:W-:Y:S05]  /*21040*/  CALL.REL.NOINC `($__internal_152_$__cuda_sm70_shflsync_bfly_p) ;  /* 0x00000ed000007944 */ /* 0x000fea0003c00000 */
[----:B-1----:R-:W-:Y:S01]  /*21050*/  FADD.FTZ R14, R14, R11 ;  /* 0x0000000b0e0e7221 */ /* 0x002fe20000010000 */
[----:B------:R-:W-:Y:S01]  /*21060*/  MOV R200, 0x210c0 ;  /* 0x000210c000c87802 */ /* 0x000fe20000000f00 */
[----:B------:R-:W-:-:S02]  /*21070*/  IMAD.MOV.U32 R11, RZ, RZ, 0x4 ;  /* 0x00000004ff0b7424 */ /* 0x000fc400078e00ff */
[----:B------:R-:W-:Y:S02]  /*21080*/  IMAD.MOV.U32 R203, RZ, RZ, 0x1f ;  /* 0x0000001fffcb7424 */ /* 0x000fe400078e00ff */
[----:B------:R-:W-:Y:S02]  /*21090*/  IMAD.MOV.U32 R201, RZ, RZ, -0x1 ;  /* 0xffffffffffc97424 */ /* 0x000fe400078e00ff */
[----:B------:R-:W-:Y:S02]  /*210a0*/  IMAD.MOV.U32 R202, RZ, RZ, R14 ;  /* 0x000000ffffca7224 */ /* 0x000fe400078e000e */
[----:B------:R-:W-:Y:S05]  /*210b0*/  CALL.REL.NOINC `($__internal_152_$__cuda_sm70_shflsync_bfly_p) ;  /* 0x00000e6000007944 */ /* 0x000fea0003c00000 */
[----:B-1----:R-:W-:Y:S01]  /*210c0*/  FADD.FTZ R14, R14, R11 ;  /* 0x0000000b0e0e7221 */ /* 0x002fe20000010000 */
[----:B------:R-:W-:Y:S01]  /*210d0*/  HFMA2.MMA R11, -RZ, RZ, 0, 4.76837158203125e-07 ;  /* 0x00000008ff0b7435 */ /* 0x000fe200000001ff */
[----:B------:R-:W-:Y:S01]  /*210e0*/  IMAD.MOV.U32 R203, RZ, RZ, 0x1f ;  /* 0x0000001fffcb7424 */ /* 0x000fe200078e00ff */
[----:B------:R-:W-:Y:S01]  /*210f0*/  MOV R200, 0x21130 ;  /* 0x0002113000c87802 */ /* 0x000fe20000000f00 */
[----:B------:R-:W-:Y:S02]  /*21100*/  IMAD.MOV.U32 R201, RZ, RZ, -0x1 ;  /* 0xffffffffffc97424 */ /* 0x000fe400078e00ff */
[----:B------:R-:W-:-:S02]  /*21110*/  IMAD.MOV.U32 R202, RZ, RZ, R14 ;  /* 0x000000ffffca7224 */ /* 0x000fc400078e000e */
[----:B------:R-:W-:Y:S05]  /*21120*/  CALL.REL.NOINC `($__internal_152_$__cuda_sm70_shflsync_bfly_p) ;  /* 0x00000df000007944 */ /* 0x000fea0003c00000 */
[----:B-1----:R-:W-:Y:S01]  /*21130*/  FADD.FTZ R14, R14, R11 ;  /* 0x0000000b0e0e7221 */ /* 0x002fe20000010000 */
[----:B------:R-:W-:Y:S01]  /*21140*/  MOV R203, 0x1f ;  /* 0x0000001f00cb7802 */ /* 0x000fe20000000f00 */
[----:B------:R-:W-:Y:S01]  /*21150*/  IMAD.MOV.U32 R11, RZ, RZ, 0x10 ;  /* 0x00000010ff0b7424 */ /* 0x000fe200078e00ff */
[----:B------:R-:W-:Y:S01]  /*21160*/  MOV R200, 0x211a0 ;  /* 0x000211a000c87802 */ /* 0x000fe20000000f00 */
[----:B------:R-:W-:-:S02]  /*21170*/  IMAD.MOV.U32 R201, RZ, RZ, -0x1 ;  /* 0xffffffffffc97424 */ /* 0x000fc400078e00ff */
[----:B------:R-:W-:Y:S02]  /*21180*/  IMAD.MOV.U32 R202, RZ, RZ, R14 ;  /* 0x000000ffffca7224 */ /* 0x000fe400078e000e */
[----:B------:R-:W-:Y:S05]  /*21190*/  CALL.REL.NOINC `($__internal_152_$__cuda_sm70_shflsync_bfly_p) ;  /* 0x00000d8000007944 */ /* 0x000fea0003c00000 */
[----:B-1----:R-:W-:Y:S01]  /*211a0*/  FADD.FTZ R11, R14, R11 ;  /* 0x0000000b0e0b7221 */ /* 0x002fe20000010000 */
[----:B------:R-:W-:Y:S01]  /*211b0*/  LOP3.LUT R13, R13, 0xfffffff7, RZ, 0xc0, !PT ;  /* 0xfffffff70d0d7812 */ /* 0x000fe200078ec0ff */
[----:B------:R-:W-:Y:S01]  /*211c0*/  IMAD.MOV.U32 R203, RZ, RZ, 0x1f ;  /* 0x0000001fffcb7424 */ /* 0x000fe200078e00ff */
[----:B------:R-:W-:Y:S01]  /*211d0*/  MOV R201, 0xffffffff ;  /* 0xffffffff00c97802 */ /* 0x000fe20000000f00 */
[----:B------:R-:W-:Y:S01]  /*211e0*/  FMUL.FTZ R14, R11, c[0x0][0x1e0] ;  /* 0x000078000b0e7a20 */ /* 0x000fe20000410000 */
[----:B------:R-:W-:Y:S02]  /*211f0*/  @P4 LOP3.LUT R13, R13, 0x8, RZ, 0xfc, !PT ;  /* 0x000000080d0d4812 */ /* 0x000fe400078efcff */
        /* <DEDUP_REMOVED lines=183> */
[----:B------:R-:W-:Y:S02]  /*21d70*/  IMAD.MOV.U32 R11, RZ, RZ, 0x1 ;  /* 0x00000001ff0b7424 */ /* 0x000fe400078e00ff */
[----:B------:R-:W-:Y:S05]  /*21d80*/  CALL.REL.NOINC `($__internal_152_$__cuda_sm70_shflsync_bfly_p) ;  /* 0x0000019000007944 */ /* 0x000fea0003c00000 */
[----:B-1----:R-:W-:Y:S01]  /*21d90*/  FADD.FTZ R202, R202, R11 ;  /* 0x0000000bcaca7221 */ /* 0x002fe20000010000 */
[----:B------:R-:W-:Y:S01]  /*21da0*/  MOV R200, 0x21df0 ;  /* 0x00021df000c87802 */ /* 0x000fe20000000f00 */
[----:B------:R-:W-:Y:S02]  /*21db0*/  IMAD.MOV.U32 R11, RZ, RZ, 0x2 ;  /* 0x00000002ff0b7424 */ /* 0x000fe400078e00ff */
[----:B------:R-:W-:Y:S02]  /*21dc0*/  IMAD.MOV.U32 R203, RZ, RZ, 0x1f ;  /* 0x0000001fffcb7424 */ /* 0x000fe400078e00ff */
[----:B------:R-:W-:Y:S02]  /*21dd0*/  IMAD.MOV.U32 R201, RZ, RZ, -0x1 ;  /* 0xffffffffffc97424 */ /* 0x000fe400078e00ff */
[----:B------:R-:W-:Y:S05]  /*21de0*/  CALL.REL.NOINC `($__internal_152_$__cuda_sm70_shflsync_bfly_p) ;  /* 0x0000013000007944 */ /* 0x000fea0003c00000 */
[----:B------:R-:W-:Y:S01]  /*21df0*/  HFMA2.MMA R203, -RZ, RZ, 0, 1.847743988037109375e-06 ;  /* 0x0000001fffcb7435 */ /* 0x000fe200000001ff */
[----:B-1----:R-:W-:Y:S01]  /*21e00*/  FADD.FTZ R202, R202, R11 ;  /* 0x0000000bcaca7221 */ /* 0x002fe20000010000 */
[----:B------:R-:W-:Y:S01]  /*21e10*/  MOV R200, 0x21e50 ;  /* 0x00021e5000c87802 */ /* 0x000fe20000000f00 */
[----:B------:R-:W-:-:S02]  /*21e20*/  IMAD.MOV.U32 R11, RZ, RZ, 0x4 ;  /* 0x00000004ff0b7424 */ /* 0x000fc400078e00ff */
[----:B------:R-:W-:Y:S02]  /*21e30*/  IMAD.MOV.U32 R201, RZ, RZ, -0x1 ;  /* 0xffffffffffc97424 */ /* 0x000fe400078e00ff */
[----:B------:R-:W-:Y:S05]  /*21e40*/  CALL.REL.NOINC `($__internal_152_$__cuda_sm70_shflsync_bfly_p) ;  /* 0x000000d000007944 */ /* 0x000fea0003c00000 */
[----:B-1----:R-:W-:Y:S01]  /*21e50*/  FADD.FTZ R202, R202, R11 ;  /* 0x0000000bcaca7221 */ /* 0x002fe20000010000 */
[----:B------:R-:W-:Y:S01]  /*21e60*/  MOV R200, 0x21eb0 ;  /* 0x00021eb000c87802 */ /* 0x000fe20000000f00 */
[----:B------:R-:W-:Y:S02]  /*21e70*/  IMAD.MOV.U32 R11, RZ, RZ, 0x8 ;  /* 0x00000008ff0b7424 */ /* 0x000fe400078e00ff */
[----:B------:R-:W-:Y:S02]  /*21e80*/  IMAD.MOV.U32 R203, RZ, RZ, 0x1f ;  /* 0x0000001fffcb7424 */ /* 0x000fe400078e00ff */
[----:B------:R-:W-:Y:S02]  /*21e90*/  IMAD.MOV.U32 R201, RZ, RZ, -0x1 ;  /* 0xffffffffffc97424 */ /* 0x000fe400078e00ff */
[----:B------:R-:W-:Y:S05]  /*21ea0*/  CALL.REL.NOINC `($__internal_152_$__cuda_sm70_shflsync_bfly_p) ;  /* 0x0000007000007944 */ /* 0x000fea0003c00000 */
[----:B-1----:R-:W-:Y:S01]  /*21eb0*/  FADD.FTZ R202, R202, R11 ;  /* 0x0000000bcaca7221 */ /* 0x002fe20000010000 */
[----:B------:R-:W-:Y:S01]  /*21ec0*/  MOV R11, 0x10 ;  /* 0x00000010000b7802 */ /* 0x000fe20000000f00 */
[----:B------:R-:W-:Y:S01]  /*21ed0*/  IMAD.MOV.U32 R203, RZ, RZ, 0x1f ;  /* 0x0000001fffcb7424 */ /* 0x000fe200078e00ff */
[----:B------:R-:W-:Y:S01]  /*21ee0*/  MOV R200, 0x21f10 ;  /* 0x00021f1000c87802 */ /* 0x000fe20000000f00 */
[----:B------:R-:W-:-:S02]  /*21ef0*/  IMAD.MOV.U32 R201, RZ, RZ, -0x1 ;  /* 0xffffffffffc97424 */ /* 0x000fc400078e00ff */
[----:B------:R-:W-:Y:S05]  /*21f00*/  CALL.REL.NOINC `($__internal_152_$__cuda_sm70_shflsync_bfly_p) ;  /* 0x0000001000007944 */ /* 0x000fea0003c00000 */
[----:B-1----:R-:W-:Y:S05]  /*21f10*/  BRA `(.L_x_65862) ;  /* 0xffffd3f000007947 */ /* 0x002fea000383ffff */
        .weak           $__internal_152_$__cuda_sm70_shflsync_bfly_p
        .type           $__internal_152_$__cuda_sm70_shflsync_bfly_p,@function
        .size           $__internal_152_$__cuda_sm70_shflsync_bfly_p,(.L_x_71152 - $__internal_152_$__cuda_sm70_shflsync_bfly_p)
$__internal_152_$__cuda_sm70_shflsync_bfly_p:
[----:B------:R-:W-:Y:S04]  /*21f20*/  WARPSYNC R201 ;  /* 0x000000c900007348 */ /* 0x000fe80003800000 */
[----:B------:R0:W1:Y:S02]  /*21f30*/  SHFL.BFLY PT, R11, R202, R11, R203 ;  /* 0x0c00000bca0b7389 */ /* 0x00006400000e00cb */
[----:B0-----:R-:W-:-:S04]  /*21f40*/  IMAD.MOV.U32 R201, RZ, RZ, 0x0 ;  /* 0x00000000ffc97424 */ /* 0x001fc800078e00ff */
[----:B------:R-:W-:Y:S05]  /*21f50*/  RET.REL.NODEC R200 `(_ZN10layer_norm13ln_fwd_kernelINS_13Kernel_traitsIfffffjLj2560ELj1ELj4ELj1ELj16ENS_18Kernel_traits_baseILj2560EfffffjLj128EEEEELb1ELb0ELb0ELb0EEEvNS_9FwdParamsE) ;  /* 0xfffde0a0c8007950 */ /* 0x000fea0003c3ffff */
.L_x_65863:
        /* <DEDUP_REMOVED lines=10> */
.L_x_71152:


//--------------------- .text._ZN10layer_norm13ln_fwd_kernelINS_13Kernel_traitsIfffffjLj2560ELj1ELj4ELj1ELj16ENS_18Kernel_traits_baseILj2560EfffffjLj128EEEEELb1ELb0ELb0ELb1EEEvNS_9FwdParamsE --------------------------
	.section	.text._ZN10layer_norm13ln_fwd_kernelINS_13Kernel_traitsIfffffjLj2560ELj1ELj4ELj1ELj16ENS_18Kernel_traits_baseILj2560EfffffjLj128EEEEELb1ELb0ELb0ELb1EEEvNS_9FwdParamsE,"ax",@progbits
	.sectioninfo	@"SHI_REGISTERS=255"
	.align	128
        .global         _ZN10layer_norm13ln_fwd_kernelINS_13Kernel_traitsIfffffjLj2560ELj1ELj4ELj1ELj16ENS_18Kernel_traits_baseILj2560EfffffjLj128EEEEELb1ELb0ELb0ELb1EEEvNS_9FwdParamsE
        .type           _ZN10layer_norm13ln_fwd_kernelINS_13Kernel_traitsIfffffjLj2560ELj1ELj4ELj1ELj16ENS_18Kernel_traits_baseILj2560EfffffjLj128EEEEELb1ELb0ELb0ELb1EEEvNS_9FwdParamsE,@function
        .size           _ZN10layer_norm13ln_fwd_kernelINS_13Kernel_traitsIfffffjLj2560ELj1ELj4ELj1ELj16ENS_18Kernel_traits_baseILj2560EfffffjLj128EEEEELb1ELb0ELb0ELb1EEEvNS_9FwdParamsE,(.L_x_71153 - _ZN10layer_norm13ln_fwd_kernelINS_13Kernel_traitsIfffffjLj2560ELj1ELj4ELj1ELj16ENS_18Kernel_traits_baseILj2560EfffffjLj128EEEEELb1ELb0ELb0ELb1EEEvNS_9FwdParamsE)
        .other          _ZN10layer_norm13ln_fwd_kernelINS_13Kernel_traitsIfffffjLj2560ELj1ELj4ELj1ELj16ENS_18Kernel_traits_baseILj2560EfffffjLj128EEEEELb1ELb0ELb0ELb1EEEvNS_9FwdParamsE,@"STO_CUDA_ENTRY STV_DEFAULT"
_ZN10layer_norm13ln_fwd_kernelINS_13Kernel_traitsIfffffjLj2560ELj1ELj4ELj1ELj16ENS_18Kernel_traits_baseILj2560EfffffjLj128EEEEELb1ELb0ELb0ELb1EEEvNS_9FwdParamsE:
.text._ZN10layer_norm13ln_fwd_kernelINS_13Kernel_traitsIfffffjLj2560ELj1ELj4ELj1ELj16ENS_18Kernel_traits_baseILj2560EfffffjLj128EEEEELb1ELb0ELb0ELb1EEEvNS_9FwdParamsE:
        /* <DEDUP_REMOVED lines=18> */
[----:B------:R-:W-:-:S03]  /*0120*/  CS2R R194, SRZ ;  /* 0x0000000000c27805 */ /* 0x000fc6000001ff00 */
[----:B------:R-:W1:Y:S01]  /*0130*/  S2R R4, SR_CTAID.X ;  /* 0x0000000000047919 */ /* 0x000e620000002500 */
[----:B------:R-:W-:Y:S01]  /*0140*/  CS2R R188, SRZ ;  /* 0x0000000000bc7805 */ /* 0x000fe2000001ff00 */
[----:B------:R-:W-:Y:S01]  /*0150*/  CS2R R200, SRZ ;  /* 0x0000000000c87805 */ /* 0x000fe2000001ff00 */
[----:B------:R-:W-:Y:S01]  /*0160*/  CS2R R202, SRZ ;  /* 0x0000000000ca7805 */ /* 0x000fe2000001ff00 */
[----:B0-----:R-:W-:Y:S01]  /*0170*/  LOP3.LUT R28, R16, 0x1f, RZ, 0xc0, !PT ;  /* 0x0000001f101c7812 */ /* 0x001fe200078ec0ff */
[----:B-1----:R-:W-:-:S03]  /*0180*/  IMAD R6, R4, c[0x0][0x0], R16 ;  /* 0x0000000004067a24 */ /* 0x002fc600078e0210 */
[----:B------:R-:W-:Y:S01]  /*0190*/  LOP3.LUT R96, R28, 0x260, RZ, 0xfc, !PT ;  /* 0x000002601c607812 */ /* 0x000fe200078efcff */
[----:B------:R-:W-:Y:S01]  /*01a0*/  IMAD.WIDE.U32 R12, R6, -0x326172a9, RZ ;  /* 0xcd9e8d57060c7825 */ /* 0x000fe200078e00ff */
[C---:B------:R-:W-:Y:S01]  /*01b0*/  LOP3.LUT R17, R28.reuse, 0x60, RZ, 0xfc, !PT ;  /* 0x000000601c117812 */ /* 0x040fe200078efcff */
[----:B------:R-:W-:Y:S01]  /*01c0*/  CS2R R190, SRZ ;  /* 0x0000000000be7805 */ /* 0x000fe2000001ff00 */
[C---:B------:R-:W-:Y:S01]  /*01d0*/  LOP3.LUT R20, R28.reuse, 0xa0, RZ, 0xfc, !PT ;  /* 0x000000a01c147812 */ /* 0x040fe200078efcff */
[----:B------:R-:W-:Y:S01]  /*01e0*/  CS2R R184, SRZ ;  /* 0x0000000000b87805 */ /* 0x000fe2000001ff00 */
[----:B------:R-:W-:Y:S01]  /*01f0*/  CS2R R186, SRZ ;  /* 0x0000000000ba7805 */ /* 0x000fe2000001ff00 */
[C---:B------:R-:W-:Y:S02]  /*0200*/  LOP3.LUT R18, R28.reuse, 0x80, RZ, 0xfc, !PT ;  /* 0x000000801c127812 */ /* 0x040fe400078efcff */
[C---:B------:R-:W-:Y:S01]  /*0210*/  LOP3.LUT R22, R28.reuse, 0xc0, RZ, 0xfc, !PT ;  /* 0x000000c01c167812 */ /* 0x040fe200078efcff */
[----:B------:R-:W-:Y:S01]  /*0220*/  CS2R R176, SRZ ;  /* 0x0000000000b07805 */ /* 0x000fe2000001ff00 */
[----:B------:R-:W-:Y:S01]  /*0230*/  CS2R R178, SRZ ;  /* 0x0000000000b27805 */ /* 0x000fe2000001ff00 */
[C---:B------:R-:W-:Y:S01]  /*0240*/  LOP3.LUT R248, R28.reuse, 0x100, RZ, 0xfc, !PT ;  /* 0x000001001cf87812 */ /* 0x040fe200078efcff */
[----:B------:R-:W-:Y:S01]  /*0250*/  CS2R R180, SRZ ;  /* 0x0000000000b47805 */ /* 0x000fe2000001ff00 */
[----:B------:R-:W-:Y:S01]  /*0260*/  CS2R R182, SRZ ;  /* 0x0000000000b67805 */ /* 0x000fe2000001ff00 */
[----:B------:R-:W-:Y:S01]  /*0270*/  CS2R R172, SRZ ;  /* 0x0000000000ac7805 */ /* 0x000fe2000001ff00 */
[----:B------:R-:W-:Y:S01]  /*0280*/  CS2R R174, SRZ ;  /* 0x0000000000ae7805 */ /* 0x000fe2000001ff00 */
[----:B------:R-:W-:-:S02]  /*0290*/  LOP3.LUT R24, R28, 0xe0, RZ, 0xfc, !PT ;  /* 0x000000e01c187812 */ /* 0x000fc400078efcff */
[C---:B------:R-:W-:Y:S01]  /*02a0*/  LOP3.LUT R244, R28.reuse, 0x120, RZ, 0xfc, !PT ;  /* 0x000001201cf47812 */ /* 0x040fe200078efcff */
[----:B------:R-:W-:Y:S01]  /*02b0*/  CS2R R164, SRZ ;  /* 0x0000000000a47805 */ /* 0x000fe2000001ff00 */
[----:B------:R-:W-:Y:S01]  /*02c0*/  CS2R R166, SRZ ;  /* 0x0000000000a67805 */ /* 0x000fe2000001ff00 */
[----:B------:R-:W-:Y:S01]  /*02d0*/  CS2R R168, SRZ ;  /* 0x0000000000a87805 */ /* 0x000fe2000001ff00 */
        /* <DEDUP_REMOVED lines=19> */
[C---:B------:R-:W-:Y:S02]  /*0410*/  LOP3.LUT R104, R28.reuse, 0x220, RZ, 0xfc, !PT ;  /* 0x000002201c687812 */ /* 0x040fe400078efcff */
[C---:B------:R-:W-:Y:S02]  /*0420*/  LOP3.LUT R100, R28.reuse, 0x240, RZ, 0xfc, !PT ;  /* 0x000002401c647812 */ /* 0x040fe400078efcff */
[----:B------:R-:W-:Y:S01]  /*0430*/  LOP3.LUT R108, R28, 0x200, RZ, 0xfc, !PT ;  /* 0x000002001c6c7812 */ /* 0x000fe200078efcff */
        /* <DEDUP_REMOVED lines=8> */
[----:B------:R-:W-:Y:S01]  /*04c0*/  HFMA2.MMA R29, -RZ, RZ, 0, 9.5367431640625e-07 ;  /* 0x00000010ff1d7435 */ /* 0x000fe200000001ff */
        /* <DEDUP_REMOVED lines=33> */
[----:B------:R-:W-:Y:S01]  /*06e0*/  UIADD3 UR22, UR5, 0x1fd5c5a3, URZ ;  /* 0x1fd5c5a305167890 */ /* 0x000fe2000fffe03f */
[----:B------:R-:W-:Y:S01]  /*06f0*/  IMAD.WIDE.U32 R14, R14, -0x326172a9, RZ ;  /* 0xcd9e8d570e0e7825 */ /* 0x000fe200078e00ff */
[----:B------:R-:W-:Y:S01]  /*0700*/  LOP3.LUT R13, R9, UR14, R10, 0x96, !PT ;  /* 0x0000000e090d7c12 */ /* 0x000fe2000f8e960a */
[----:B------:R-:W-:-:S02]  /*0710*/  UIADD3 UR24, UR5, -0x24c28bd8, URZ ;  /* 0xdb3d742805187890 */ /* 0x000fc4000fffe03f */
        /* <DEDUP_REMOVED lines=17> */
[----:B------:R-:W-:Y:S02]  /*0830*/  SHF.R.U32.HI R9, RZ, 0x5, R16 ;  /* 0x00000005ff097819 */ /* 0x000fe40000011610 */
[----:B------:R-:W-:Y:S01]  /*0840*/  LOP3.LUT R7, R15, UR21, R12, 0x96, !PT ;  /* 0x000000150f077c12 */ /* 0x000fe2000f8e960c */
[----:B------:R-:W-:Y:S01]  /*0850*/  IMAD.HI.U32 R13, R0, -0x326172a9, RZ ;  /* 0xcd9e8d57000d7827 */ /* 0x000fe200078e00ff */
[----:B------:R-:W-:Y:S02]  /*0860*/  LEA R9, R4, R9, 0x2 ;  /* 0x0000000904097211 */ /* 0x000fe400078e10ff */
[C---:B------:R-:W-:Y:S01]  /*0870*/  @P0 LEA R10, P1, R28.reuse, c[0x0][0x218], 0x4 ;  /* 0x000086001c0a0a11 */ /* 0x040fe200078220ff */
[----:B------:R-:W-:Y:S01]  /*0880*/  IMAD.HI.U32 R11, R7, -0x2daee0ad, RZ ;  /* 0xd2511f53070b7827 */ /* 0x000fe200078e00ff */
[----:B------:R-:W-:-:S02]  /*0890*/  LOP3.LUT R16, R28, 0x40, RZ, 0xfc, !PT ;  /* 0x000000401c107812 */ /* 0x000fc400078efcff */
[----:B------:R-:W-:Y:S02]  /*08a0*/  LOP3.LUT R2, R13, UR23, R14, 0x96, !PT ;  /* 0x000000170d027c12 */ /* 0x000fe4000f8e960e */
[----:B------:R-:W-:Y:S01]  /*08b0*/  LOP3.LUT R4, R11, UR24, R8, 0x96, !PT ;  /* 0x000000180b047c12 */ /* 0x000fe2000f8e9608 */
[----:B------:R-:W-:Y:S01]  /*08c0*/  @P0 IMAD.X R11, RZ, RZ, c[0x0][0x21c], P1 ;  /* 0x00008700ff0b0624 */ /* 0x000fe200008e06ff */
[----:B------:R-:W-:Y:S02]  /*08d0*/  LOP3.LUT R8, R28, 0x20, RZ, 0xfc, !PT ;  /* 0x000000201c087812 */ /* 0x000fe400078efcff */
[----:B------:R-:W-:Y:S02]  /*08e0*/  @P0 LEA R14, P2, R96, c[0x0][0x218], 0x4 ;  /* 0x00008600600e0a11 */ /* 0x000fe400078420ff */
[----:B------:R-:W-:Y:S01]  /*08f0*/  @P0 LEA R12, P1, R8, c[0x0][0x218], 0x4 ;  /* 0x00008600080c0a11 */ /* 0x000fe200078220ff */
[----:B------:R0:W5:Y:S02]  /*0900*/  @P0 LDG.E.128 R196, [R10.64] ;  /* 0x000000060ac40981 */ /* 0x000164000c1e1d00 */
[----:B------:R-:W-:Y:S01]  /*0910*/  @P0 IMAD.X R15, RZ, RZ, c[0x0][0x21c], P2 ;  /* 0x00008700ff0f0624 */ /* 0x000fe200010e06ff */
[----:B------:R-:W-:-:S04]  /*0920*/  @P0 IADD3.X R13, RZ, c[0x0][0x21c], RZ, P1, !PT ;  /* 0x00008700ff0d0a10 */ /* 0x000fc80000ffe4ff */
[----:B------:R1:W5:Y:S01]  /*0930*/  @P0 LDG.E.128 R200, [R14.64] ;  /* 0x000000060ec80981 */ /* 0x000362000c1e1d00 */
[----:B0-----:R-:W-:-:S03]  /*0940*/  @P0 LEA R10, P1, R16, c[0x0][0x218], 0x4 ;  /* 0x00008600100a0a11 */ /* 0x001fc600078220ff */
[----:B------:R0:W5:Y:S02]  /*0950*/  @P0 LDG.E.128 R192, [R12.64] ;  /* 0x000000060cc00981 */ /* 0x000164000c1e1d00 */
[----:B------:R-:W-:-:S05]  /*0960*/  @P0 IMAD.X R11, RZ, RZ, c[0x0][0x21c], P1 ;  /* 0x00008700ff0b0624 */ /* 0x000fca00008e06ff */
[----:B------:R2:W5:Y:S01]  /*0970*/  @P0 LDG.E.128 R188, [R10.64] ;  /* 0x000000060abc0981 */ /* 0x000562000c1e1d00 */
[----:B0-----:R-:W-:-:S05]  /*0980*/  @P0 LEA R12, P2, R17, c[0x0][0x218], 0x4 ;  /* 0x00008600110c0a11 */ /* 0x001fca00078420ff */
[----:B------:R-:W-:Y:S01]  /*0990*/  @P0 IMAD.X R13, RZ, RZ, c[0x0][0x21c], P2 ;  /* 0x00008700ff0d0624 */ /* 0x000fe200010e06ff */
[----:B--2---:R-:W-:-:S04]  /*09a0*/  @P0 LEA R10, P1, R20, c[0x0][0x218], 0x4 ;  /* 0x00008600140a0a11 */ /* 0x004fc800078220ff */
[----:B------:R0:W5:Y:S01]  /*09b0*/  @P0 LDG.E.128 R184, [R12.64] ;  /* 0x000000060cb80981 */ /* 0x000162000c1e1d00 */
[----:B-1----:R-:W-:Y:S01]  /*09c0*/  @P0 LEA R14, P3, R18, c[0x0][0x218], 0x4 ;  /* 0x00008600120e0a11 */ /* 0x002fe200078620ff */
[----:B------:R-:W-:-:S03]  /*09d0*/  @P0 IMAD.X R11, RZ, RZ, c[0x0][0x21c], P1 ;  /* 0x00008700ff0b0624 */ /* 0x000fc600008e06ff */
[----:B------:R-:W-:Y:S02]  /*09e0*/  @P0 IADD3.X R15, RZ, c[0x0][0x21c], RZ, P3, !PT ;  /* 0x00008700ff0f0a10 */ /* 0x000fe40001ffe4ff */
[----:B------:R1:W5:Y:S01]  /*09f0*/  @P0 LDG.E.128 R176, [R10.64] ;  /* 0x000000060ab00981 */ /* 0x000362000c1e1d00 */
[----:B0-----:R-:W-:-:S03]  /*0a00*/  @P0 LEA R12, P2, R22, c[0x0][0x218], 0x4 ;  /* 0x00008600160c0a11 */ /* 0x001fc600078420ff */
[----:B------:R0:W5:Y:S02]  /*0a10*/  @P0 LDG.E.128 R180, [R14.64] ;  /* 0x000000060eb40981 */ /* 0x000164000c1e1d00 */
[----:B------:R-:W-:Y:S01]  /*0a20*/  @P0 IMAD.X R13, RZ, RZ, c[0x0][0x21c], P2 ;  /* 0x00008700ff0d0624 */ /* 0x000fe200010e06ff */
[----:B-1----:R-:W-:-:S04]  /*0a30*/  @P0 LEA R10, P1, R248, c[0x0][0x218], 0x4 ;  /* 0x00008600f80a0a11 */ /* 0x002fc800078220ff */
[----:B------:R1:W5:Y:S01]  /*0a40*/  @P0 LDG.E.128 R172, [R12.64] ;  /* 0x000000060cac0981 */ /* 0x000362000c1e1d00 */
[----:B0-----:R-:W-:Y:S01]  /*0a50*/  @P0 LEA R14, P3, R24, c[0x0][0x218], 0x4 ;  /* 0x00008600180e0a11 */ /* 0x001fe200078620ff */
[----:B------:R-:W-:-:S03]  /*0a60*/  @P0 IMAD.X R11, RZ, RZ, c[0x0][0x21c], P1 ;  /* 0x00008700ff0b0624 */ /* 0x000fc600008e06ff */
[----:B------:R-:W-:Y:S02]  /*0a70*/  @P0 IADD3.X R15, RZ, c[0x0][0x21c], RZ, P3, !PT ;  /* 0x00008700ff0f0a10 */ /* 0x000fe40001ffe4ff */
[----:B------:R0:W5:Y:S01]  /*0a80*/  @P0 LDG.E.128 R164, [R10.64] ;  /* 0x000000060aa40981 */ /* 0x000162000c1e1d00 */
[----:B-1----:R-:W-:-:S03]  /*0a90*/  @P0 LEA R12, P2, R244, c[0x0][0x218], 0x4 ;  /* 0x00008600f40c0a11 */ /* 0x002fc600078420ff */
[----:B------:R1:W5:Y:S02]  /*0aa0*/  @P0 LDG.E.128 R168, [R14.64] ;  /* 0x000000060ea80981 */ /* 0x000364000c1e1d00 */
[----:B------:R-:W-:Y:S01]  /*0ab0*/  @P0 IMAD.X R13, RZ, RZ, c[0x0][0x21c], P2 ;  /* 0x00008700ff0d0624 */ /* 0x000fe200010e06ff */
[----:B0-----:R-:W-:-:S04]  /*0ac0*/  @P0 LEA R10, P1, R236, c[0x0][0x218], 0x4 ;  /* 0x00008600ec0a0a11 */ /* 0x001fc800078220ff */
        /* <DEDUP_REMOVED lines=14> */
[----:B-1----:R-:W-:Y:S02]  /*0bb0*/  @P0 LEA R12, P2, R112, c[0x0][0x218], 0x4 ;  /* 0x00008600700c0a11 */ /* 0x002fe400078420ff */
[----:B------:R-:W-:Y:S01]  /*0bc0*/  @P0 LEA R26, P1, R104, c[0x0][0x218], 0x4 ;  /* 0x00008600681a0a11 */ /* 0x000fe200078220ff */
[----:B------:R1:W5:Y:S02]  /*0bd0*/  @P0 LDG.E.128 R144, [R14.64] ;  /* 0x000000060e900981 */ /* 0x000364000c1e1d00 */
[----:B------:R-:W-:Y:S01]  /*0be0*/  @P0 IMAD.X R13, RZ, RZ, c[0x0][0x21c], P2 ;  /* 0x00008700ff0d0624 */ /* 0x000fe200010e06ff */
[----:B0-----:R-:W-:Y:S01]  /*0bf0*/  @P0 LEA R10, P2, R100, c[0x0][0x218], 0x4 ;  /* 0x00008600640a0a11 */ /* 0x001fe200078420ff */
[----:B------:R-:W-:-:S03]  /*0c00*/  @P0 IMAD.X R27, RZ, RZ, c[0x0][0x21c], P1 ;  /* 0x00008700ff1b0624 */ /* 0x000fc600008e06ff */
[----:B------:R0:W5:Y:S01]  /*0c10*/  @P0 LDG.E.128 R136, [R12.64] ;  /* 0x000000060c880981 */ /* 0x000162000c1e1d00 */
[----:B-1----:R-:W-:Y:S01]  /*0c20*/  @P0 LEA R14, P3, R108, c[0x0][0x218], 0x4 ;  /* 0x000086006c0e0a11 */ /* 0x002fe200078620ff */
[----:B------:R-:W-:Y:S02]  /*0c30*/  @P0 IMAD.X R11, RZ, RZ, c[0x0][0x21c], P2 ;  /* 0x00008700ff0b0624 */ /* 0x000fe400010e06ff */
[----:B------:R1:W5:Y:S01]  /*0c40*/  @P0 LDG.E.128 R128, [R26.64] ;  /* 0x000000061a800981 */ /* 0x000362000c1e1d00 */
[----:B------:R-:W-:-:S03]  /*0c50*/  @P0 IADD3.X R15, RZ, c[0x0][0x21c], RZ, P3, !PT ;  /* 0x00008700ff0f0a10 */ /* 0x000fc60001ffe4ff */
[----:B------:R1:W5:Y:S04]  /*0c60*/  @P0 LDG.E.128 R124, [R10.64] ;  /* 0x000000060a7c0981 */ /* 0x000368000c1e1d00 */
[----:B------:R2:W5:Y:S01]  /*0c70*/  @P0 LDG.E.128 R132, [R14.64] ;  /* 0x000000060e840981 */ /* 0x000562000c1e1d00 */
[----:B------:R-:W-:Y:S01]  /*0c80*/  ISETP.GE.AND P0, PT, R9, c[0x0][0x164], PT ;  /* 0x0000590009007a0c */ /* 0x000fe20003f06270 */
[----:B0-----:R-:W-:-:S04]  /*0c90*/  IMAD.WIDE.U32 R12, R8, R29, c[0x0][0x1b0] ;  /* 0x00006c00080c7625 */ /* 0x001fc800078e001d */
[----:B------:R-:W-:-:S04]  /*0ca0*/  IMAD.WIDE.U32 R18, R18, R29, c[0x0][0x1b0] ;  /* 0x00006c0012127625 */ /* 0x000fc800078e001d */
[----:B--2---:R-:W-:-:S04]  /*0cb0*/  IMAD.WIDE.U32 R14, R16, R29, c[0x0][0x1b0] ;  /* 0x00006c00100e7625 */ /* 0x004fc800078e001d */
        /* <DEDUP_REMOVED lines=17> */
[----:B-1----:R0:W2:Y:S01]  /*0dd0*/  LDG.E.128 R48, [R12.64] ;  /* 0x000000060c307981 */ /* 0x0020a2000c1e1d00 */
[----:B------:R-:W-:-:S03]  /*0de0*/  IMAD.WIDE.U32 R10, R28, R29, c[0x0][0x1b0] ;  /* 0x00006c001c0a7625 */ /* 0x000fc600078e001d */
[----:B------:R-:W3:Y:S04]  /*0df0*/  LDG.E.128 R44, [R14.64] ;  /* 0x000000060e2c7981 */ /* 0x000ee8000c1e1d00 */
[----:B------:R1:W4:Y:S04]  /*0e00*/  LDG.E.128 R40, [R16.64] ;  /* 0x0000000610287981 */ /* 0x000328000c1e1d00 */
[----:B------:R1:W4:Y:S04]  /*0e10*/  LDG.E.128 R36, [R18.64] ;  /* 0x0000000612247981 */ /* 0x000328000c1e1d00 */
[----:B------:R0:W4:Y:S04]  /*0e20*/  LDG.E.128 R32, [R20.64] ;  /* 0x0000000614207981 */ /* 0x000128000c1e1d00 */
[----:B------:R0:W4:Y:S04]  /*0e30*/  LDG.E.128 R28, [R22.64] ;  /* 0x00000006161c7981 */ /* 0x000128000c1e1d00 */
[----:B-1----:R-:W4:Y:S04]  /*0e40*/  LDG.E.128 R16, [R10.64] ;  /* 0x000000060a107981 */ /* 0x002f28000c1e1d00 */
[----:B------:R-:W5:Y:S04]  /*0e50*/  LDG.E.128 R248, [R248.64] ;  /* 0x00000006f8f87981 */ /* 0x000f68000c1e1d00 */
[----:B0-----:R-:W4:Y:S04]  /*0e60*/  LDG.E.128 R20, [R24.64] ;  /* 0x0000000618147981 */ /* 0x001f28000c1e1d00 */
        /* <DEDUP_REMOVED lines=11> */
[----:B------:R-:W-:Y:S01]  /*0f20*/  UIADD3 UR26, UR5, -0x695add53, URZ ;  /* 0x96a522ad051a7890 */ /* 0x000fe2000fffe03f */
[----:B------:R-:W-:Y:S01]  /*0f30*/  IMAD R8, R0, -0x326172a9, RZ ;  /* 0xcd9e8d5700087824 */ /* 0x000fe200078e02ff */
[----:B------:R-:W-:Y:S01]  /*0f40*/  UIADD3 UR25, UR4, -0x700cb87f, URZ ;  /* 0x8ff3478104197890 */ /* 0x000fe2000fffe03f */
[----:B------:R-:W-:-:S02]  /*0f50*/  IMAD R7, R7, -0x2daee0ad, RZ ;  /* 0xd2511f5307077824 */ /* 0x000fc400078e02ff */
[----:B------:R-:W-:Y:S01]  /*0f60*/  IMAD.HI.U32 R0, R2, -0x2daee0ad, RZ ;  /* 0xd2511f5302007827 */ /* 0x000fe200078e00ff */
[----:B------:R-:W-:Y:S03]  /*0f70*/  BSSY B0, `(.L_x_65864) ;  /* 0x0001da7000007945 */ /* 0x000fe60003800000 */
[----:B------:R-:W-:Y:S01]  /*0f80*/  IMAD.HI.U32 R13, R4, -0x326172a9, RZ ;  /* 0xcd9e8d57040d7827 */ /* 0x000fe200078e00ff */
[----:B------:R-:W-:Y:S02]  /*0f90*/  LOP3.LUT R7, R0, UR26, R7, 0x96, !PT ;  /* 0x0000001a00077c12 */ /* 0x000fe4000f8e9607 */
[----:B------:R-:W-:Y:S01]  /*0fa0*/  LOP3.LUT R224, R224, 0x3, RZ, 0xc0, !PT ;  /* 0x00000003e0e07812 */ /* 0x000fe200078ec0ff */
[----:B------:R-:W-:Y:S01]  /*0fb0*/  IMAD R4, R4, -0x326172a9, RZ ;  /* 0xcd9e8d5704047824 */ /* 0x000fe200078e02ff */
[----:B------:R-:W-:Y:S01]  /*0fc0*/  LOP3.LUT R8, R13, UR25, R8, 0x96, !PT ;  /* 0x000000190d087c12 */ /* 0x000fe2000f8e9608 */
[----:B------:R-:W-:-:S02]  /*0fd0*/  IMAD R2, R2, -0x2daee0ad, RZ ;  /* 0xd2511f5302027824 */ /* 0x000fc400078e02ff */
[----:B------:R-:W-:Y:S01]  /*0fe0*/  IMAD.MOV.U32 R0, RZ, RZ, RZ ;  /* 0x000000ffff007224 */ /* 0x000fe200078e00ff */
[----:B------:R-:W-:Y:S01]  /*0ff0*/  ULDC.U8 UR8, c[0x0][0x1f0] ;  /* 0x00007c0000087ab9 */ /* 0x000fe20000000000 */
        /* <DEDUP_REMOVED lines=15> */
[----:B------:R0:W-:Y:S02]  /*10f0*/  STL.64 [R1+0x78], R18 ;  /* 0x0000781201007387 */ /* 0x0001e40000100a00 */
.L_x_66428:
[----:B------:R-:W1:Y:S01]  /*1100*/  S2R R12, SR_TID.X ;  /* 0x00000000000c7919 */ /* 0x000e620000002100 */
[----:B------:R-:W-:Y:S01]  /*1110*/  ISETP.NE.U32.AND P0, PT, RZ, c[0x0][0x180], PT ;  /* 0x00006000ff007a0c */ /* 0x000fe20003f05070 */
[----:B------:R-:W-:Y:S01]  /*1120*/  IMAD R10, R9, c[0x0][0x168], RZ ;  /* 0x00005a00090a7a24 */ /* 0x000fe200078e02ff */
[----:B------:R-:W-:Y:S01]  /*1130*/  MOV R226, 0x10 ;  /* 0x0000001000e27802 */ /* 0x000fe20000000f00 */
[----:B------:R-:W-:Y:S01]  /*1140*/  IMAD.MOV.U32 R218, RZ, RZ, 0x3f800000 ;  /* 0x3f800000ffda7424 */ /* 0x000fe200078e00ff */
[----:B------:R-:W-:-:S02]  /*1150*/  ISETP.NE.AND.EX P0, PT, RZ, c[0x0][0x184], PT, P0 ;  /* 0x00006100ff007a0c */ /* 0x000fc40003f05300 */
[----:B------:R-:W-:Y:S02]  /*1160*/  SHF.R.S32.HI R11, RZ, 0x1f, R10 ;  /* 0x0000001fff0b7819 */ /* 0x000fe4000001140a */
[----:B------:R-:W-:Y:S02]  /*1170*/  ISETP.NE.U32.AND P1, PT, RZ, c[0x0][0x1c0], PT ;  /* 0x00007000ff007a0c */ /* 0x000fe40003f25070 */
[----:B------:R-:W-:Y:S02]  /*1180*/  LEA.HI R11, R11, R10, RZ, 0x2 ;  /* 0x0000000a0b0b7211 */ /* 0x000fe400078f10ff */
[----:B------:R-:W-:Y:S02]  /*1190*/  ISETP.NE.AND.EX P1, PT, RZ, c[0x0][0x1c4], PT, P1 ;  /* 0x00007100ff007a0c */ /* 0x000fe40003f25310 */
[----:B-1----:R-:W-:-:S11]  /*11a0*/  LOP3.LUT R12, R12, 0x1f, RZ, 0xc0, !PT ;  /* 0x0000001f0c0c7812 */ /* 0x002fd600078ec0ff */
[----:B------:R-:W-:Y:S01]  /*11b0*/  @P1 IMAD.MOV.U32 R10, RZ, RZ, 0x4 ;  /* 0x00000004ff0a1424 */ /* 0x000fe200078e00ff */
[----:B------:R-:W-:-:S03]  /*11c0*/  LEA.HI.SX32 R204, R11, R12, 0x1e ;  /* 0x0000000c0bcc7211 */ /* 0x000fc600078ff2ff */
[----:B------:R-:W-:Y:S01]  /*11d0*/  @P1 IMAD.WIDE R10, R9, R10, c[0x0][0x1c0] ;  /* 0x00007000090a1625 */ /* 0x000fe200078e020a */
[----:B0-----:R-:W-:-:S03]  /*11e0*/  @P0 LEA R16, P2, R204, c[0x0][0x180], 0x4 ;  /* 0x00006000cc100a11 */ /* 0x001fc600078420ff */
[C---:B------:R-:W-:Y:S01]  /*11f0*/  IMAD.WIDE.U32 R12, R204.reuse, R226, c[0x0][0x170] ;  /* 0x00005c00cc0c7625 */ /* 0x040fe200078e00e2 */
[----:B-----5:R0:W5:Y:S01]  /*1200*/  @P1 LDG.E R218, [R10.64] ;  /* 0x000000060ada1981 */ /* 0x020162000c1e1900 */
[----:B------:R-:W-:-:S04]  /*1210*/  @P0 LEA.HI.X R17, R204, c[0x0][0x184], RZ, 0x4, P2 ;  /* 0x00006100cc110a11 */ /* 0x000fc800010f24ff */
[----:B------:R-:W5:Y:S04]  /*1220*/  LDG.E.128 R12, [R12.64] ;  /* 0x000000060c0c7981 */ /* 0x000f68000c1e1d00 */
[----:B------:R0:W5:Y:S01]  /*1230*/  @P0 LDG.E.128 R92, [R16.64] ;  /* 0x00000006105c0981 */ /* 0x000162000c1e1d00 */
        /* <DEDUP_REMOVED lines=12> */
.L_x_65866:
[----:B0-----:R-:W-:Y:S02]  /*1300*/  IMAD.MOV.U32 R22, RZ, RZ, R4 ;  /* 0x000000ffff167224 */ /* 0x001fe400078e0004 */
.L_x_65867:
[----:B------:R-:W-:Y:S05]  /*1310*/  BSYNC B1 ;  /* 0x0000000000017941 */ /* 0x000fea0003800000 */
.L_x_65865:
        /* <DEDUP_REMOVED lines=16> */
.L_x_65871:
[----:B------:R-:W-:Y:S05]  /*1420*/  BSYNC B2 ;  /* 0x0000000000027941 */ /* 0x000fea0003800000 */
.L_x_65870:
        /* <DEDUP_REMOVED lines=44> */
.L_x_65869:
[----:B------:R-:W-:Y:S05]  /*16f0*/  BSYNC B1 ;  /* 0x0000000000017941 */ /* 0x000fea0003800000 */
.L_x_65868:
        /* <DEDUP_REMOVED lines=22> */
.L_x_65873:
[----:B------:R-:W-:Y:S02]  /*1860*/  IMAD.MOV.U32 R12, RZ, RZ, R4 ;  /* 0x000000ffff0c7224 */ /* 0x000fe400078e0004 */
.L_x_65874:
[----:B------:R-:W-:Y:S05]  /*1870*/  BSYNC B1 ;  /* 0x0000000000017941 */ /* 0x000fea0003800000 */
.L_x_65872:
        /* <DEDUP_REMOVED lines=16> */
.L_x_65878:
[----:B------:R-:W-:Y:S05]  /*1980*/  BSYNC B2 ;  /* 0x0000000000027941 */ /* 0x000fea0003800000 */
.L_x_65877:
        /* <DEDUP_REMOVED lines=44> */
.L_x_65876:
[----:B------:R-:W-:Y:S05]  /*1c50*/  BSYNC B1 ;  /* 0x0000000000017941 */ /* 0x000fea0003800000 */
.L_x_65875:
        /* <DEDUP_REMOVED lines=19> */
.L_x_65880:
[----:B------:R-:W-:Y:S02]  /*1d90*/  IMAD.MOV.U32 R20, RZ, RZ, R4 ;  /* 0x000000ffff147224 */ /* 0x000fe400078e0004 */
.L_x_65881:
[----:B------:R-:W-:Y:S05]  /*1da0*/  BSYNC B1 ;  /* 0x0000000000017941 */ /* 0x000fea0003800000 */
.L_x_65879:
        /* <DEDUP_REMOVED lines=16> */
.L_x_65885:
[----:B------:R-:W-:Y:S05]  /*1eb0*/  BSYNC B2 ;  /* 0x0000000000027941 */ /* 0x000fea0003800000 */
.L_x_65884:
        /* <DEDUP_REMOVED lines=44> */
.L_x_65883:
[----:B------:R-:W-:Y:S05]  /*2180*/  BSYNC B1 ;  /* 0x0000000000017941 */ /* 0x000fea0003800000 */
.L_x_65882:
        /* <DEDUP_REMOVED lines=19> */
.L_x_65887:
[----:B------:R-:W-:Y:S02]  /*22c0*/  MOV R14, R4 ;  /* 0x00000004000e7202 */ /* 0x000fe40000000f00 */
.L_x_65888:
[----:B------:R-:W-:Y:S05]  /*22d0*/  BSYNC B1 ;  /* 0x0000000000017941 */ /* 0x000fea0003800000 */
.L_x_65886:
        /* <DEDUP_REMOVED lines=16> */
.L_x_65892:
[----:B------:R-:W-:Y:S05]  /*23e0*/  BSYNC B2 ;  /* 0x0000000000027941 */ /* 0x000fea0003800000 */
.L_x_65891:
        /* <DEDUP_REMOVED lines=44> */
.L_x_65890:
[----:B------:R-:W-:Y:S05]  /*26b0*/  BSYNC B1 ;  /* 0x0000000000017941 */ /* 0x000fea0003800000 */
.L_x_65889:
[----:B------:R-:W0:Y:S01]  /*26c0*/  I2F.U32 R11, R14 ;  /* 0x0000000e000b7306 */ /* 0x000e220000201000 */
[----:B------:R-:W-:Y:S01]  /*26d0*/  FMUL.FTZ R15, R15, R218 ;  /* 0x000000da0f0f7220 */ /* 0x000fe20000410000 */
[----:B------:R-:W-:Y:S02]  /*26e0*/  SEL R12, RZ, 0x100, P3 ;  /* 0x00000100ff0c7807 */ /* 0x000fe40001800000 */
[C---:B------:R-:W-:Y:S01]  /*26f0*/  LEA R16, P3, R204.reuse, c[0x0][0x188], 0x4 ;  /* 0x00006200cc107a11 */ /* 0x040fe200078620ff */
[----:B------:R-:W-:Y:S01]  /*2700*/  FMUL.FTZ R15, R15, c[0x0][0x1e8] ;  /* 0x00007a000f0f7a20 */ /* 0x000fe20000410000 */
[C---:B------:R-:W-:Y:S02]  /*2710*/  IADD3 R216, R204.reuse, 0x20, RZ ;  /* 0x00000020ccd87810 */ /* 0x040fe40007ffe0ff */
[----:B------:R-:W-:Y:S01]  /*2720*/  LEA.HI.X R17, R204, c[0x0][0x18c], RZ, 0x4, P3 ;  /* 0x00006300cc117a11 */ /* 0x000fe200018f24ff */
[----:B0-----:R-:W-:-:S05]  /*2730*/  FFMA.FTZ R11, R11, R252, 1.1641532182693481445e-10 ;  /* 0x2f0000000b0b7423 */ /* 0x001fca00000100fc */
[----:B------:R-:W-:Y:S02]  /*2740*/  FSETP.GTU.FTZ.AND P5, PT, R11, c[0x0][0x1e4], PT ;  /* 0x000079000b007a0b */ /* 0x000fe40003fbc000 */
[----:B------:R-:W-:Y:S02]  /*2750*/  SEL R11, RZ, 0x10000, P4 ;  /* 0x00010000ff0b7807 */ /* 0x000fe40002000000 */
[----:B------:R-:W-:Y:S02]  /*2760*/  SEL R10, RZ, 0x1000000, P5 ;  /* 0x01000000ff0a7807 */ /* 0x000fe40002800000 */
[----:B------:R-:W-:Y:S02]  /*2770*/  FSEL R91, R15, RZ, !P5 ;  /* 0x000000ff0f5b7208 */ /* 0x000fe40006800000 */
[----:B------:R-:W-:Y:S01]  /*2780*/  IADD3 R10, R12, R10, R11 ;  /* 0x0000000a0c0a7210 */ /* 0x000fe20007ffe00b */
[----:B------:R-:W-:Y:S01]  /*2790*/  IMAD.WIDE.U32 R12, R216, R226, c[0x0][0x170] ;  /* 0x00005c00d80c7625 */ /* 0x000fe200078e00e2 */
[----:B------:R-:W-:-:S02]  /*27a0*/  SEL R11, RZ, 0x1, P2 ;  /* 0x00000001ff0b7807 */ /* 0x000fc40001000000 */
[----:B------:R-:W-:Y:S01]  /*27b0*/  LEA R18, P2, R204, c[0x0][0x190], 0x2 ;  /* 0x00006400cc127a11 */ /* 0x000fe200078410ff */
[----:B------:R-:W-:Y:S02]  /*27c0*/  @P1 FADD.FTZ R91, R95, R91 ;  /* 0x0000005b5f5b1221 */ /* 0x000fe40000010000 */
[----:B------:R-:W-:Y:S01]  /*27d0*/  IMAD.IADD R23, R10, 0x1, R11 ;  /* 0x000000010a177824 */ /* 0x000fe200078e020b */
[----:B------:R-:W-:Y:S01]  /*27e0*/  LEA.HI.X R19, R204, c[0x0][0x194], RZ, 0x2, P2 ;  /* 0x00006500cc137a11 */ /* 0x000fe200010f14ff */
[----:B------:R-:W-:Y:S01]  /*27f0*/  @P0 IMAD.WIDE.U32 R10, R216, R226, c[0x0][0x180] ;  /* 0x00006000d80a0625 */ /* 0x000fe200078e00e2 */
[----:B------:R0:W-:Y:S04]  /*2800*/  STG.E.128 [R16.64], R88 ;  /* 0x0000005810007986 */ /* 0x0001e8000c101d06 */
[----:B------:R0:W-:Y:S04]  /*2810*/  STG.E [R18.64], R23 ;  /* 0x0000001712007986 */ /* 0x0001e8000c101906 */
        /* <DEDUP_REMOVED lines=14> */
.L_x_65894:
[----:B0-----:R-:W-:Y:S02]  /*2900*/  IMAD.MOV.U32 R22, RZ, RZ, R4 ;  /* 0x000000ffff167224 */ /* 0x001fe400078e0004 */
.L_x_65895:
[----:B------:R-:W-:Y:S05]  /*2910*/  BSYNC B1 ;  /* 0x0000000000017941 */ /* 0x000fea0003800000 */
.L_x_65893:
        /* <DEDUP_REMOVED lines=16> */
.L_x_65899:
[----:B------:R-:W-:Y:S05]  /*2a20*/  BSYNC B2 ;  /* 0x0000000000027941 */ /* 0x000fea0003800000 */
.L_x_65898:
        /* <DEDUP_REMOVED lines=44> */
.L_x_65897:
[----:B------:R-:W-:Y:S05]  /*2cf0*/  BSYNC B1 ;  /* 0x0000000000017941 */ /* 0x000fea0003800000 */
.L_x_65896:
        /* <DEDUP_REMOVED lines=19> */
.L_x_65901:
[----:B------:R-:W-:Y:S02]  /*2e30*/  MOV R12, R4 ;  /* 0x00000004000c7202 */ /* 0x000fe40000000f00 */
.L_x_65902:
[----:B------:R-:W-:Y:S05]  /*2e40*/  BSYNC B1 ;  /* 0x0000000000017941 */ /* 0x000fea0003800000 */
.L_x_65900:
        /* <DEDUP_REMOVED lines=16> */
.L_x_65906:
[----:B------:R-:W-:Y:S05]  /*2f50*/  BSYNC B2 ;  /* 0x0000000000027941 */ /* 0x000fea0003800000 */
.L_x_65905:
        /* <DEDUP_REMOVED lines=44> */
.L_x_65904:
[----:B------:R-:W-:Y:S05]  /*3220*/  BSYNC B1 ;  /* 0x0000000000017941 */ /* 0x000fea0003800000 */
.L_x_65903:
        /* <DEDUP_REMOVED lines=19> */
.L_x_65908:
[----:B------:R-:W-:Y:S02]  /*3360*/  IMAD.MOV.U32 R20, RZ, RZ, R4 ;  /* 0x000000ffff147224 */ /* 0x000fe400078e0004 */
.L_x_65909:
[----:B------:R-:W-:Y:S05]  /*3370*/  BSYNC B1 ;  /* 0x0000000000017941 */ /* 0x000fea0003800000 */
.L_x_65907:
        /* <DEDUP_REMOVED lines=16> */
.L_x_65913:
[----:B------:R-:W-:Y:S05]  /*3480*/  BSYNC B2 ;  /* 0x0000000000027941 */ /* 0x000fea0003800000 */
.L_x_65912:
        /* <DEDUP_REMOVED lines=44> */
.L_x_65911:
[----:B------:R-:W-:Y:S05]  /*3750*/  BSYNC B1 ;  /* 0x0000000000017941 */ /* 0x000fea0003800000 */
.L_x_65910:
        /* <DEDUP_REMOVED lines=19> */
.L_x_65915:
[----:B------:R-:W-:Y:S02]  /*3890*/  IMAD.MOV.U32 R14, RZ, RZ, R4 ;  /* 0x000000ffff0e7224 */ /* 0x000fe400078e0004 */
.L_x_65916:
[----:B------:R-:W-:Y:S05]  /*38a0*/  BSYNC B1 ;  /* 0x0000000000017941 */ /* 0x000fea0003800000 */
.L_x_65914:
        /* <DEDUP_REMOVED lines=16> */
.L_x_65920:
[----:B------:R-:W-:Y:S05]  /*39b0*/  BSYNC B2 ;  /* 0x0000000000027941 */ /* 0x000fea0003800000 */
.L_x_65919:
        /* <DEDUP_REMOVED lines=44> */
.L_x_65918:
[----:B------:R-:W-:Y:S05]  /*3c80*/  BSYNC B1 ;  /* 0x0000000000017941 */ /* 0x000fea0003800000 */
.L_x_65917:
[----:B------:R-:W0:Y:S01]  /*3c90*/  I2F.U32 R11, R14 ;  /* 0x0000000e000b7306 */ /* 0x000e220000201000 */
[----:B------:R-:W-:Y:S01]  /*3ca0*/  FMUL.FTZ R15, R15, R218 ;  /* 0x000000da0f0f7220 */ /* 0x000fe20000410000 */
[----:B------:R-:W-:Y:S01]  /*3cb0*/  SEL R12, RZ, 0x100, P3 ;  /* 0x00000100ff0c7807 */ /* 0x000fe20001800000 */
[----:B------:R-:W-:Y:S01]  /*3cc0*/  HFMA2.MMA R227, -RZ, RZ, 0, 2.384185791015625e-07 ;  /* 0x00000004ffe37435 */ /* 0x000fe200000001ff */
[----:B------:R-:W-:Y:S01]  /*3cd0*/  SEL R13, RZ, 0x1, P2 ;  /* 0x00000001ff0d7807 */ /* 0x000fe20001000000 */
[----:B------:R-:W-:Y:S01]  /*3ce0*/  FMUL.FTZ R15, R15, c[0x0][0x1e8] ;  /* 0x00007a000f0f7a20 */ /* 0x000fe20000410000 */
[----:B------:R-:W-:-:S05]  /*3cf0*/  IADD3 R213, R204, 0x40, RZ ;  /* 0x00000040ccd57810 */ /* 0x000fca0007ffe0ff */
[----:B------:R-:W-:-:S04]  /*3d00*/  @P0 IMAD.WIDE.U32 R18, R213, R226, c[0x0][0x180] ;  /* 0x00006000d5120625 */ /* 0x000fc800078e00e2 */
[----:B------:R-:W-:-:S04]  /*3d10*/  IMAD.WIDE.U32 R16, R216, R227, c[0x0][0x190] ;  /* 0x00006400d8107625 */ /* 0x000fc800078e00e3 */
[----:B0-----:R-:W-:-:S05]  /*3d20*/  FFMA.FTZ R11, R11, R252, 1.1641532182693481445e-10 ;  /* 0x2f0000000b0b7423 */ /* 0x001fca00000100fc */
[----:B------:R-:W-:Y:S02]  /*3d30*/  FSETP.GTU.FTZ.AND P5, PT, R11, c[0x0][0x1e4], PT ;  /* 0x000079000b007a0b */ /* 0x000fe40003fbc000 */
[----:B------:R-:W-:Y:S02]  /*3d40*/  SEL R11, RZ, 0x10000, P4 ;  /* 0x00010000ff0b7807 */ /* 0x000fe40002000000 */
[----:B------:R-:W-:Y:S02]  /*3d50*/  SEL R10, RZ, 0x1000000, P5 ;  /* 0x01000000ff0a7807 */ /* 0x000fe40002800000 */
[----:B------:R-:W-:Y:S02]  /*3d60*/  FSEL R87, R15, RZ, !P5 ;  /* 0x000000ff0f577208 */ /* 0x000fe40006800000 */
[----:B------:R-:W-:-:S03]  /*3d70*/  IADD3 R10, R12, R10, R11 ;  /* 0x0000000a0c0a7210 */ /* 0x000fc60007ffe00b */
[----:B------:R-:W-:Y:S02]  /*3d80*/  @P1 FADD.FTZ R87, R95, R87 ;  /* 0x000000575f571221 */ /* 0x000fe40000010000 */
[----:B------:R-:W-:Y:S02]  /*3d90*/  IMAD.IADD R23, R10, 0x1, R13 ;  /* 0x000000010a177824 */ /* 0x000fe400078e020d */
[----:B------:R-:W-:-:S04]  /*3da0*/  IMAD.WIDE.U32 R10, R216, R226, c[0x0][0x188] ;  /* 0x00006200d80a7625 */ /* 0x000fc800078e00e2 */
[----:B------:R-:W-:Y:S01]  /*3db0*/  IMAD.WIDE.U32 R12, R213, R226, c[0x0][0x170] ;  /* 0x00005c00d50c7625 */ /* 0x000fe200078e00e2 */
        /* <DEDUP_REMOVED lines=16> */
.L_x_65922:
[----:B0-----:R-:W-:Y:S02]  /*3ec0*/  IMAD.MOV.U32 R10, RZ, RZ, R4 ;  /* 0x000000ffff0a7224 */ /* 0x001fe400078e0004 */
.L_x_65923:
[----:B------:R-:W-:Y:S05]  /*3ed0*/  BSYNC B1 ;  /* 0x0000000000017941 */ /* 0x000fea0003800000 */
.L_x_65921:
        /* <DEDUP_REMOVED lines=16> */
.L_x_65927:
[----:B------:R-:W-:Y:S05]  /*3fe0*/  BSYNC B2 ;  /* 0x0000000000027941 */ /* 0x000fea0003800000 */
.L_x_65926:
        /* <DEDUP_REMOVED lines=44> */
.L_x_65925:
[----:B------:R-:W-:Y:S05]  /*42b0*/  BSYNC B1 ;  /* 0x0000000000017941 */ /* 0x000fea0003800000 */
.L_x_65924:
[----:B------:R-:W0:Y:S01]  /*42c0*/  I2F.U32 R11, R10 ;  /* 0x0000000a000b7306 */ /* 0x000e220000201000 */
[----:B------:R-:W-:Y:S01]  /*42d0*/  ISETP.NE.AND P3, PT, R20, 0x1, PT ;  /* 0x000000011400780c */ /* 0x000fe20003f65270 */
[----:B-----5:R-:W-:Y:S01]  /*42e0*/  FMUL.FTZ R12, R12, R218 ;  /* 0x000000da0c0c7220 */ /* 0x020fe20000410000 */
[----:B------:R-:W-:Y:S03]  /*42f0*/  BSSY B1, `(.L_x_65928) ;  /* 0x0000011000017945 */ /* 0x000fe60003800000 */
[----:B------:R-:W-:-:S02]  /*4300*/  FMUL.FTZ R12, R12, c[0x0][0x1e8] ;  /* 0x00007a000c0c7a20 */ /* 0x000fc40000410000 */
        /* <DEDUP_REMOVED lines=14> */
.L_x_65929:
[----:B------:R-:W-:Y:S02]  /*43f0*/  MOV R10, R4 ;  /* 0x00000004000a7202 */ /* 0x000fe40000000f00 */
.L_x_65930:
[----:B------:R-:W-:Y:S05]  /*4400*/  BSYNC B1 ;  /* 0x0000000000017941 */ /* 0x000fea0003800000 */
.L_x_65928:
        /* <DEDUP_REMOVED lines=16> */
.L_x_65934:
[----:B------:R-:W-:Y:S05]  /*4510*/  BSYNC B2 ;  /* 0x0000000000027941 */ /* 0x000fea0003800000 */
.L_x_65933:
        /* <DEDUP_REMOVED lines=44> */
.L_x_65932:
[----:B------:R-:W-:Y:S05]  /*47e0*/  BSYNC B1 ;  /* 0x0000000000017941 */ /* 0x000fea0003800000 */
.L_x_65931:
        /* <DEDUP_REMOVED lines=19> */
.L_x_65936:
[----:B------:R-:W-:Y:S02]  /*4920*/  IMAD.MOV.U32 R10, RZ, RZ, R4 ;  /* 0x000000ffff0a7224 */ /* 0x000fe400078e0004 */
.L_x_65937:
[----:B------:R-:W-:Y:S05]  /*4930*/  BSYNC B1 ;  /* 0x0000000000017941 */ /* 0x000fea0003800000 */
.L_x_65935:
        /* <DEDUP_REMOVED lines=16> */
.L_x_65941:
[----:B------:R-:W-:Y:S05]  /*4a40*/  BSYNC B2 ;  /* 0x0000000000027941 */ /* 0x000fea0003800000 */
.L_x_65940:
        /* <DEDUP_REMOVED lines=44> */
.L_x_65939:
[----:B------:R-:W-:Y:S05]  /*4d10*/  BSYNC B1 ;  /* 0x0000000000017941 */ /* 0x000fea0003800000 */
.L_x_65938:
        /* <DEDUP_REMOVED lines=19> */
.L_x_65943:
[----:B------:R-:W-:Y:S02]  /*4e50*/  IMAD.MOV.U32 R10, RZ, RZ, R4 ;  /* 0x000000ffff0a7224 */ /* 0x000fe400078e0004 */
.L_x_65944:
[----:B------:R-:W-:Y:S05]  /*4e60*/  BSYNC B1 ;  /* 0x0000000000017941 */ /* 0x000fea0003800000 */
.L_x_65942:
        /* <DEDUP_REMOVED lines=16> */
.L_x_65948:
[----:B------:R-:W-:Y:S05]  /*4f70*/  BSYNC B2 ;  /* 0x0000000000027941 */ /* 0x000fea0003800000 */
.L_x_65947:
        /* <DEDUP_REMOVED lines=44> */
.L_x_65946:
[----:B------:R-:W-:Y:S05]  /*5240*/  BSYNC B1 ;  /* 0x0000000000017941 */ /* 0x000fea0003800000 */
.L_x_65945:
[----:B------:R-:W0:Y:S01]  /*5250*/  I2F.U32 R11, R10 ;  /* 0x0000000a000b7306 */ /* 0x000e220000201000 */
[----:B------:R-:W-:Y:S01]  /*5260*/  FMUL.FTZ R15, R15, R218 ;  /* 0x000000da0f0f7220 */ /* 0x000fe20000410000 */
[----:B------:R-:W-:Y:S01]  /*5270*/  SEL R12, RZ, 0x10000, P4 ;  /* 0x00010000ff0c7807 */ /* 0x000fe20002000000 */
[----:B------:R-:W-:Y:S01]  /*5280*/  IMAD.WIDE.U32 R16, R213, R227, c[0x0][0x190] ;  /* 0x00006400d5107625 */ /* 0x000fe200078e00e3 */
[----:B------:R-:W-:-:S02]  /*5290*/  SEL R13, RZ, 0x100, P3 ;  /* 0x00000100ff0d7807 */ /* 0x000fc40001800000 */
[----:B------:R-:W-:Y:S01]  /*52a0*/  SEL R14, RZ, 0x1, P2 ;  /* 0x00000001ff0e7807 */ /* 0x000fe20001000000 */
[----:B------:R-:W-:Y:S01]  /*52b0*/  FMUL.FTZ R15, R15, c[0x0][0x1e8] ;  /* 0x00007a000f0f7a20 */ /* 0x000fe20000410000 */
[----:B------:R-:W-:-:S05]  /*52c0*/  IADD3 R214, R204, 0x60, RZ ;  /* 0x00000060ccd67810 */ /* 0x000fca0007ffe0ff */
[----:B------:R-:W-:-:S04]  /*52d0*/  @P0 IMAD.WIDE.U32 R18, R214, R226, c[0x0][0x180] ;  /* 0x00006000d6120625 */ /* 0x000fc800078e00e2 */
[----:B0-----:R-:W-:-:S05]  /*52e0*/  FFMA.FTZ R11, R11, R252, 1.1641532182693481445e-10 ;  /* 0x2f0000000b0b7423 */ /* 0x001fca00000100fc */
[----:B------:R-:W-:-:S04]  /*52f0*/  FSETP.GTU.FTZ.AND P5, PT, R11, c[0x0][0x1e4], PT ;  /* 0x000079000b007a0b */ /* 0x000fc80003fbc000 */
[----:B------:R-:W-:Y:S02]  /*5300*/  SEL R11, RZ, 0x1000000, P5 ;  /* 0x01000000ff0b7807 */ /* 0x000fe40002800000 */
[----:B------:R-:W-:Y:S02]  /*5310*/  FSEL R83, R15, RZ, !P5 ;  /* 0x000000ff0f537208 */ /* 0x000fe40006800000 */
[----:B------:R-:W-:Y:S01]  /*5320*/  IADD3 R11, R13, R11, R12 ;  /* 0x0000000b0d0b7210 */ /* 0x000fe20007ffe00c */
[----:B------:R-:W-:-:S03]  /*5330*/  IMAD.WIDE.U32 R12, R214, R226, c[0x0][0x170] ;  /* 0x00005c00d60c7625 */ /* 0x000fc600078e00e2 */
[----:B------:R-:W-:Y:S01]  /*5340*/  IADD3 R21, R11, R14, RZ ;  /* 0x0000000e0b157210 */ /* 0x000fe20007ffe0ff */
[----:B------:R-:W-:-:S04]  /*5350*/  IMAD.WIDE.U32 R10, R213, R226, c[0x0][0x188] ;  /* 0x00006200d50a7625 */ /* 0x000fc800078e00e2 */
[----:B------:R-:W-:-:S05]  /*5360*/  @P1 FADD.FTZ R83, R95, R83 ;  /* 0x000000535f531221 */ /* 0x000fca0000010000 */
        /* <DEDUP_REMOVED lines=16> */
.L_x_65950:
[----:B0-----:R-:W-:Y:S02]  /*5470*/  IMAD.MOV.U32 R10, RZ, RZ, R4 ;  /* 0x000000ffff0a7224 */ /* 0x001fe400078e0004 */
.L_x_65951:
[----:B------:R-:W-:Y:S05]  /*5480*/  BSYNC B1 ;  /* 0x0000000000017941 */ /* 0x000fea0003800000 */
.L_x_65949:
        /* <DEDUP_REMOVED lines=16> */
.L_x_65955:
[----:B------:R-:W-:Y:S05]  /*5590*/  BSYNC B2 ;  /* 0x0000000000027941 */ /* 0x000fea0003800000 */
.L_x_65954:
        /* <DEDUP_REMOVED lines=44> */
.L_x_65953:
[----:B------:R-:W-:Y:S05]  /*5860*/  BSYNC B1 ;  /* 0x0000000000017941 */ /* 0x000fea0003800000 */
.L_x_65952:
        /* <DEDUP_REMOVED lines=19> */
.L_x_65957:
[----:B------:R-:W-:Y:S02]  /*59a0*/  MOV R10, R4 ;  /* 0x00000004000a7202 */ /* 0x000fe40000000f00 */
.L_x_65958:
[----:B------:R-:W-:Y:S05]  /*59b0*/  BSYNC B1 ;  /* 0x0000000000017941 */ /* 0x000fea0003800000 */
.L_x_65956:
        /* <DEDUP_REMOVED lines=16> */
.L_x_65962:
[----:B------:R-:W-:Y:S05]  /*5ac0*/  BSYNC B2 ;  /* 0x0000000000027941 */ /* 0x000fea0003800000 */
.L_x_65961:
        /* <DEDUP_REMOVED lines=44> */
.L_x_65960:
[----:B------:R-:W-:Y:S05]  /*5d90*/  BSYNC B1 ;  /* 0x0000000000017941 */ /* 0x000fea0003800000 */
.L_x_65959:
[----:B------:R-:W0:Y:S01]  /*5da0*/  I2F.U32 R17, R10 ;  /* 0x0000000a00117306 */ /* 0x000e220000201000 */
[----:B------:R-:W-:Y:S01]  /*5db0*/  ISETP.NE.AND P4, PT, R11, 0x1, PT ;  /* 0x000000010b00780c */ /* 0x000fe20003f85270 */
[----:B------:R-:W-:Y:S01]  /*5dc0*/  FMUL.FTZ R13, R13, R218 ;  /* 0x000000da0d0d7220 */ /* 0x000fe20000410000 */
        /* <DEDUP_REMOVED lines=16> */
.L_x_65964:
[----:B------:R-:W-:Y:S02]  /*5ed0*/  MOV R10, R4 ;  /* 0x00000004000a7202 */ /* 0x000fe40000000f00 */
.L_x_65965:
[----:B------:R-:W-:Y:S05]  /*5ee0*/  BSYNC B1 ;  /* 0x0000000000017941 */ /* 0x000fea0003800000 */
.L_x_65963:
        /* <DEDUP_REMOVED lines=16> */
.L_x_65969:
[----:B------:R-:W-:Y:S05]  /*5ff0*/  BSYNC B2 ;  /* 0x0000000000027941 */ /* 0x000fea0003800000 */
.L_x_65968:
        /* <DEDUP_REMOVED lines=44> */
.L_x_65967:
[----:B------:R-:W-:Y:S05]  /*62c0*/  BSYNC B1 ;  /* 0x0000000000017941 */ /* 0x000fea0003800000 */
.L_x_65966:
[----:B------:R-:W0:Y:S01]  /*62d0*/  I2F.U32 R11, R10 ;  /* 0x0000000a000b7306 */ /* 0x000e220000201000 */
[----:B------:R-:W-:Y:S01]  /*62e0*/  ISETP.NE.AND P5, PT, R12, 0x1, PT ;  /* 0x000000010c00780c */ /* 0x000fe20003fa5270 */
        /* <DEDUP_REMOVED lines=17> */
.L_x_65971:
[----:B------:R-:W-:Y:S02]  /*6400*/  MOV R10, R4 ;  /* 0x00000004000a7202 */ /* 0x000fe40000000f00 */
.L_x_65972:
[----:B------:R-:W-:Y:S05]  /*6410*/  BSYNC B1 ;  /* 0x0000000000017941 */ /* 0x000fea0003800000 */
.L_x_65970:
        /* <DEDUP_REMOVED lines=16> */
.L_x_65976:
[----:B------:R-:W-:Y:S05]  /*6520*/  BSYNC B2 ;  /* 0x0000000000027941 */ /* 0x000fea0003800000 */
.L_x_65975:
        /* <DEDUP_REMOVED lines=44> */
.L_x_65974:
[----:B------:R-:W-:Y:S05]  /*67f0*/  BSYNC B1 ;  /* 0x0000000000017941 */ /* 0x000fea0003800000 */
.L_x_65973:
[----:B------:R0:W1:Y:S01]  /*6800*/  I2F.U32 R11, R10 ;  /* 0x0000000a000b7306 */ /* 0x0000620000201000 */
[----:B------:R-:W-:Y:S01]  /*6810*/  FMUL.FTZ R15, R15, R218 ;  /* 0x000000da0f0f7220 */ /* 0x000fe20000410000 */
[----:B------:R-:W-:Y:S01]  /*6820*/  SEL R12, RZ, 0x10000, P4 ;  /* 0x00010000ff0c7807 */ /* 0x000fe20002000000 */
[----:B------:R-:W-:Y:S01]  /*6830*/  IMAD.WIDE.U32 R16, R214, R226, c[0x0][0x188] ;  /* 0x00006200d6107625 */ /* 0x000fe200078e00e2 */
[----:B------:R-:W-:Y:S02]  /*6840*/  SEL R13, RZ, 0x100, P3 ;  /* 0x00000100ff0d7807 */ /* 0x000fe40001800000 */
[----:B------:R-:W-:Y:S01]  /*6850*/  SEL R14, RZ, 0x1, P2 ;  /* 0x00000001ff0e7807 */ /* 0x000fe20001000000 */
[----:B------:R-:W-:Y:S01]  /*6860*/  FMUL.FTZ R15, R15, c[0x0][0x1e8] ;  /* 0x00007a000f0f7a20 */ /* 0x000fe20000410000 */
[----:B0-----:R-:W-:Y:S01]  /*6870*/  IADD3 R10, R204, 0x80, RZ ;  /* 0x00000080cc0a7810 */ /* 0x001fe20007ffe0ff */
[----:B------:R-:W-:-:S04]  /*6880*/  IMAD.WIDE.U32 R18, R214, R227, c[0x0][0x190] ;  /* 0x00006400d6127625 */ /* 0x000fc800078e00e3 */
[----:B------:R-:W-:-:S04]  /*6890*/  @P0 IMAD.WIDE.U32 R20, R10, R226, c[0x0][0x180] ;  /* 0x000060000a140625 */ /* 0x000fc800078e00e2 */
[----:B-1----:R-:W-:-:S05]  /*68a0*/  FFMA.FTZ R11, R11, R252, 1.1641532182693481445e-10 ;  /* 0x2f0000000b0b7423 */ /* 0x002fca00000100fc */
[----:B------:R-:W-:-:S04]  /*68b0*/  FSETP.GTU.FTZ.AND P5, PT, R11, c[0x0][0x1e4], PT ;  /* 0x000079000b007a0b */ /* 0x000fc80003fbc000 */
[----:B------:R-:W-:Y:S02]  /*68c0*/  SEL R11, RZ, 0x1000000, P5 ;  /* 0x01000000ff0b7807 */ /* 0x000fe40002800000 */
[----:B------:R-:W-:Y:S02]  /*68d0*/  FSEL R79, R15, RZ, !P5 ;  /* 0x000000ff0f4f7208 */ /* 0x000fe40006800000 */
[----:B------:R-:W-:Y:S01]  /*68e0*/  IADD3 R11, R13, R11, R12 ;  /* 0x0000000b0d0b7210 */ /* 0x000fe20007ffe00c */
[----:B------:R-:W-:-:S04]  /*68f0*/  IMAD.WIDE.U32 R12, R10, R226, c[0x0][0x170] ;  /* 0x00005c000a0c7625 */ /* 0x000fc800078e00e2 */
[----:B------:R-:W-:Y:S02]  /*6900*/  @P1 FADD.FTZ R79, R95, R79 ;  /* 0x0000004f5f4f1221 */ /* 0x000fe40000010000 */
[----:B------:R-:W-:-:S03]  /*6910*/  IMAD.IADD R11, R11, 0x1, R14 ;  /* 0x000000010b0b7824 */ /* 0x000fc600078e020e */
        /* <DEDUP_REMOVED lines=16> */
.L_x_65978:
[----:B0-----:R-:W-:Y:S02]  /*6a20*/  IMAD.MOV.U32 R11, RZ, RZ, R4 ;  /* 0x000000ffff0b7224 */ /* 0x001fe400078e0004 */
.L_x_65979:
[----:B------:R-:W-:Y:S05]  /*6a30*/  BSYNC B1 ;  /* 0x0000000000017941 */ /* 0x000fea0003800000 */
.L_x_65977:
        /* <DEDUP_REMOVED lines=16> */
.L_x_65983:
[----:B------:R-:W-:Y:S05]  /*6b40*/  BSYNC B2 ;  /* 0x0000000000027941 */ /* 0x000fea0003800000 */
.L_x_65982:
        /* <DEDUP_REMOVED lines=44> */
.L_x_65981:
[----:B------:R-:W-:Y:S05]  /*6e10*/  BSYNC B1 ;  /* 0x0000000000017941 */ /* 0x000fea0003800000 */
.L_x_65980:
        /* <DEDUP_REMOVED lines=19> */
.L_x_65985:
[----:B------:R-:W-:Y:S02]  /*6f50*/  IMAD.MOV.U32 R11, RZ, RZ, R4 ;  /* 0x000000ffff0b7224 */ /* 0x000fe400078e0004 */
.L_x_65986:
[----:B------:R-:W-:Y:S05]  /*6f60*/  BSYNC B1 ;  /* 0x0000000000017941 */ /* 0x000fea0003800000 */
.L_x_65984:
        /* <DEDUP_REMOVED lines=16> */
.L_x_65990:
[----:B------:R-:W-:Y:S05]  /*7070*/  BSYNC B2 ;  /* 0x0000000000027941 */ /* 0x000fea0003800000 */
.L_x_65989:
        /* <DEDUP_REMOVED lines=44> */
.L_x_65988:
[----:B------:R-:W-:Y:S05]  /*7340*/  BSYNC B1 ;  /* 0x0000000000017941 */ /* 0x000fea0003800000 */
.L_x_65987:
        /* <DEDUP_REMOVED lines=19> */
.L_x_65992:
[----:B------:R-:W-:Y:S02]  /*7480*/  IMAD.MOV.U32 R11, RZ, RZ, R4 ;  /* 0x000000ffff0b7224 */ /* 0x000fe400078e0004 */
.L_x_65993:
[----:B------:R-:W-:Y:S05]  /*7490*/  BSYNC B1 ;  /* 0x0000000000017941 */ /* 0x000fea0003800000 */
.L_x_65991:
        /* <DEDUP_REMOVED lines=16> */
.L_x_65997:
[----:B------:R-:W-:Y:S05]  /*75a0*/  BSYNC B2 ;  /* 0x0000000000027941 */ /* 0x000fea0003800000 */
.L_x_65996:
        /* <DEDUP_REMOVED lines=44> */
.L_x_65995:
[----:B------:R-:W-:Y:S05]  /*7870*/  BSYNC B1 ;  /* 0x0000000000017941 */ /* 0x000fea0003800000 */
.L_x_65994:
        /* <DEDUP_REMOVED lines=19> */
.L_x_65999:
[----:B------:R-:W-:Y:S02]  /*79b0*/  IMAD.MOV.U32 R11, RZ, RZ, R4 ;  /* 0x000000ffff0b7224 */ /* 0x000fe400078e0004 */
.L_x_66000:
[----:B------:R-:W-:Y:S05]  /*79c0*/  BSYNC B1 ;  /* 0x0000000000017941 */ /* 0x000fea0003800000 */
.L_x_65998:
        /* <DEDUP_REMOVED lines=16> */
.L_x_66004:
[----:B------:R-:W-:Y:S05]  /*7ad0*/  BSYNC B2 ;  /* 0x0000000000027941 */ /* 0x000fea0003800000 */
.L_x_66003:
        /* <DEDUP_REMOVED lines=44> */
.L_x_66002:
[----:B------:R-:W-:Y:S05]  /*7da0*/  BSYNC B1 ;  /* 0x0000000000017941 */ /* 0x000fea0003800000 */
.L_x_66001:
[----:B------:R-:W0:Y:S01]  /*7db0*/  I2F.U32 R11, R11 ;  /* 0x0000000b000b7306 */ /* 0x000e220000201000 */
[----:B------:R-:W-:Y:S01]  /*7dc0*/  FMUL.FTZ R15, R15, R218 ;  /* 0x000000da0f0f7220 */ /* 0x000fe20000410000 */
[----:B------:R-:W-:Y:S01]  /*7dd0*/  SEL R13, RZ, 0x10000, P4 ;  /* 0x00010000ff0d7807 */ /* 0x000fe20002000000 */
[----:B------:R-:W-:Y:S01]  /*7de0*/  IMAD.WIDE.U32 R18, R10, R227, c[0x0][0x190] ;  /* 0x000064000a127625 */ /* 0x000fe200078e00e3 */
[----:B------:R-:W-:Y:S02]  /*7df0*/  SEL R14, RZ, 0x100, P3 ;  /* 0x00000100ff0e7807 */ /* 0x000fe40001800000 */
[----:B------:R-:W-:Y:S01]  /*7e00*/  SEL R17, RZ, 0x1, P2 ;  /* 0x00000001ff117807 */ /* 0x000fe20001000000 */
[----:B------:R-:W-:-:S02]  /*7e10*/  FMUL.FTZ R15, R15, c[0x0][0x1e8] ;  /* 0x00007a000f0f7a20 */ /* 0x000fc40000410000 */
[----:B0-----:R-:W-:Y:S01]  /*7e20*/  FFMA.FTZ R12, R11, R252, 1.1641532182693481445e-10 ;  /* 0x2f0000000b0c7423 */ /* 0x001fe200000100fc */
[----:B------:R-:W-:-:S04]  /*7e30*/  IADD3 R11, R204, 0xa0, RZ ;  /* 0x000000a0cc0b7810 */ /* 0x000fc80007ffe0ff */
[----:B------:R-:W-:Y:S01]  /*7e40*/  FSETP.GTU.FTZ.AND P5, PT, R12, c[0x0][0x1e4], PT ;  /* 0x000079000c007a0b */ /* 0x000fe20003fbc000 */
[----:B------:R-:W-:-:S03]  /*7e50*/  @P0 IMAD.WIDE.U32 R20, R11, R226, c[0x0][0x180] ;  /* 0x000060000b140625 */ /* 0x000fc600078e00e2 */
[----:B------:R-:W-:Y:S02]  /*7e60*/  SEL R12, RZ, 0x1000000, P5 ;  /* 0x01000000ff0c7807 */ /* 0x000fe40002800000 */
[----:B------:R-:W-:Y:S02]  /*7e70*/  FSEL R75, R15, RZ, !P5 ;  /* 0x000000ff0f4b7208 */ /* 0x000fe40006800000 */
[----:B------:R-:W-:-:S03]  /*7e80*/  IADD3 R12, R14, R12, R13 ;  /* 0x0000000c0e0c7210 */ /* 0x000fc60007ffe00d */
[----:B------:R-:W-:Y:S01]  /*7e90*/  @P1 FADD.FTZ R75, R95, R75 ;  /* 0x0000004b5f4b1221 */ /* 0x000fe20000010000 */
[----:B------:R-:W-:Y:S01]  /*7ea0*/  IADD3 R23, R12, R17, RZ ;  /* 0x000000110c177210 */ /* 0x000fe20007ffe0ff */
        /* <DEDUP_REMOVED lines=18> */
.L_x_66006:
[----:B0-----:R-:W-:Y:S02]  /*7fd0*/  MOV R16, R4 ;  /* 0x0000000400107202 */ /* 0x001fe40000000f00 */
.L_x_66007:
[----:B------:R-:W-:Y:S05]  /*7fe0*/  BSYNC B1 ;  /* 0x0000000000017941 */ /* 0x000fea0003800000 */
.L_x_66005:
        /* <DEDUP_REMOVED lines=16> */
.L_x_66011:
[----:B------:R-:W-:Y:S05]  /*80f0*/  BSYNC B2 ;  /* 0x0000000000027941 */ /* 0x000fea0003800000 */
.L_x_66010:
        /* <DEDUP_REMOVED lines=44> */
.L_x_66009:
[----:B------:R-:W-:Y:S05]  /*83c0*/  BSYNC B1 ;  /* 0x0000000000017941 */ /* 0x000fea0003800000 */
.L_x_66008:
        /* <DEDUP_REMOVED lines=19> */
.L_x_66013:
[----:B------:R-:W-:Y:S02]  /*8500*/  MOV R12, R4 ;  /* 0x00000004000c7202 */ /* 0x000fe40000000f00 */
.L_x_66014:
[----:B------:R-:W-:Y:S05]  /*8510*/  BSYNC B1 ;  /* 0x0000000000017941 */ /* 0x000fea0003800000 */
.L_x_66012:
        /* <DEDUP_REMOVED lines=16> */
.L_x_66018:
[----:B------:R-:W-:Y:S05]  /*8620*/  BSYNC B2 ;  /* 0x0000000000027941 */ /* 0x000fea0003800000 */
.L_x_66017:
        /* <DEDUP_REMOVED lines=44> */
.L_x_66016:
[----:B------:R-:W-:Y:S05]  /*88f0*/  BSYNC B1 ;  /* 0x0000000000017941 */ /* 0x000fea0003800000 */
.L_x_66015:
        /* <DEDUP_REMOVED lines=19> */
.L_x_66020:
[----:B------:R-:W-:Y:S02]  /*8a30*/  MOV R12, R4 ;  /* 0x00000004000c7202 */ /* 0x000fe40000000f00 */
.L_x_66021:
[----:B------:R-:W-:Y:S05]  /*8a40*/  BSYNC B1 ;  /* 0x0000000000017941 */ /* 0x000fea0003800000 */
.L_x_66019:
        /* <DEDUP_REMOVED lines=16> */
.L_x_66025:
[----:B------:R-:W-:Y:S05]  /*8b50*/  BSYNC B2 ;  /* 0x0000000000027941 */ /* 0x000fea0003800000 */
.L_x_66024:
        /* <DEDUP_REMOVED lines=44> */
.L_x_66023:
[----:B------:R-:W-:Y:S05]  /*8e20*/  BSYNC B1 ;  /* 0x0000000000017941 */ /* 0x000fea0003800000 */
.L_x_66022:
[----:B------:R-:W0:Y:S01]  /*8e30*/  I2F.U32 R17, R12 ;  /* 0x0000000c00117306 */ /* 0x000e220000201000 */
[C---:B------:R-:W-:Y:S01]  /*8e40*/  ISETP.NE.AND P5, PT, R13.reuse, 0x1, PT ;  /* 0x000000010d00780c */ /* 0x040fe20003fa5270 */
        /* <DEDUP_REMOVED lines=17> */
.L_x_66027:
[----:B------:R-:W-:Y:S02]  /*8f60*/  MOV R12, R4 ;  /* 0x00000004000c7202 */ /* 0x000fe40000000f00 */
.L_x_66028:
[----:B------:R-:W-:Y:S05]  /*8f70*/  BSYNC B1 ;  /* 0x0000000000017941 */ /* 0x000fea0003800000 */
.L_x_66026:
        /* <DEDUP_REMOVED lines=16> */
.L_x_66032:
[----:B------:R-:W-:Y:S05]  /*9080*/  BSYNC B2 ;  /* 0x0000000000027941 */ /* 0x000fea0003800000 */
.L_x_66031:
        /* <DEDUP_REMOVED lines=44> */
.L_x_66030:
[----:B------:R-:W-:Y:S05]  /*9350*/  BSYNC B1 ;  /* 0x0000000000017941 */ /* 0x000fea0003800000 */
.L_x_66029:
[----:B------:R0:W1:Y:S01]  /*9360*/  I2F.U32 R13, R12 ;  /* 0x0000000c000d7306 */ /* 0x0000620000201000 */
[----:B------:R-:W-:Y:S01]  /*9370*/  FMUL.FTZ R15, R15, R218 ;  /* 0x000000da0f0f7220 */ /* 0x000fe20000410000 */
[----:B------:R-:W-:Y:S01]  /*9380*/  SEL R14, RZ, 0x10000, P4 ;  /* 0x00010000ff0e7807 */ /* 0x000fe20002000000 */
[----:B------:R-:W-:Y:S01]  /*9390*/  IMAD.WIDE.U32 R20, R11, R227, c[0x0][0x190] ;  /* 0x000064000b147625 */ /* 0x000fe200078e00e3 */
[----:B------:R-:W-:Y:S02]  /*93a0*/  SEL R16, RZ, 0x100, P3 ;  /* 0x00000100ff107807 */ /* 0x000fe40001800000 */
[----:B------:R-:W-:Y:S01]  /*93b0*/  SEL R18, RZ, 0x1, P2 ;  /* 0x00000001ff127807 */ /* 0x000fe20001000000 */
[----:B------:R-:W-:Y:S01]  /*93c0*/  FMUL.FTZ R15, R15, c[0x0][0x1e8] ;  /* 0x00007a000f0f7a20 */ /* 0x000fe20000410000 */
[----:B0-----:R-:W-:-:S05]  /*93d0*/  IADD3 R12, R204, 0xc0, RZ ;  /* 0x000000c0cc0c7810 */ /* 0x001fca0007ffe0ff */
        /* <DEDUP_REMOVED lines=8> */
[----:B------:R-:W-:Y:S02]  /*9460*/  IMAD.IADD R13, R13, 0x1, R18 ;  /* 0x000000010d0d7824 */ /* 0x000fe400078e0212 */
        /* <DEDUP_REMOVED lines=17> */
.L_x_66034:
[----:B0-----:R-:W-:Y:S02]  /*9580*/  IMAD.MOV.U32 R13, RZ, RZ, R4 ;  /* 0x000000ffff0d7224 */ /* 0x001fe400078e0004 */
.L_x_66035:
[----:B------:R-:W-:Y:S05]  /*9590*/  BSYNC B1 ;  /* 0x0000000000017941 */ /* 0x000fea0003800000 */
.L_x_66033:
        /* <DEDUP_REMOVED lines=16> */
.L_x_66039:
[----:B------:R-:W-:Y:S05]  /*96a0*/  BSYNC B2 ;  /* 0x0000000000027941 */ /* 0x000fea0003800000 */
.L_x_66038:
        /* <DEDUP_REMOVED lines=44> */
.L_x_66037:
[----:B------:R-:W-:Y:S05]  /*9970*/  BSYNC B1 ;  /* 0x0000000000017941 */ /* 0x000fea0003800000 */
.L_x_66036:
        /* <DEDUP_REMOVED lines=19> */
.L_x_66041:
[----:B------:R-:W-:Y:S02]  /*9ab0*/  IMAD.MOV.U32 R13, RZ, RZ, R4 ;  /* 0x000000ffff0d7224 */ /* 0x000fe400078e0004 */
.L_x_66042:
[----:B------:R-:W-:Y:S05]  /*9ac0*/  BSYNC B1 ;  /* 0x0000000000017941 */ /* 0x000fea0003800000 */
.L_x_66040:
        /* <DEDUP_REMOVED lines=16> */
.L_x_66046:
[----:B------:R-:W-:Y:S05]  /*9bd0*/  BSYNC B2 ;  /* 0x0000000000027941 */ /* 0x000fea0003800000 */
.L_x_66045:
        /* <DEDUP_REMOVED lines=44> */
.L_x_66044:
[----:B------:R-:W-:Y:S05]  /*9ea0*/  BSYNC B1 ;  /* 0x0000000000017941 */ /* 0x000fea0003800000 */
.L_x_66043:
        /* <DEDUP_REMOVED lines=19> */
.L_x_66048:
[----:B------:R-:W-:Y:S02]  /*9fe0*/  IMAD.MOV.U32 R13, RZ, RZ, R4 ;  /* 0x000000ffff0d7224 */ /* 0x000fe400078e0004 */
.L_x_66049:
[----:B------:R-:W-:Y:S05]  /*9ff0*/  BSYNC B1 ;  /* 0x0000000000017941 */ /* 0x000fea0003800000 */
.L_x_66047:
        /* <DEDUP_REMOVED lines=16> */
.L_x_66053:
[----:B------:R-:W-:Y:S05]  /*a100*/  BSYNC B2 ;  /* 0x0000000000027941 */ /* 0x000fea0003800000 */
.L_x_66052:
        /* <DEDUP_REMOVED lines=44> */
.L_x_66051:
[----:B------:R-:W-:Y:S05]  /*a3d0*/  BSYNC B1 ;  /* 0x0000000000017941 */ /* 0x000fea0003800000 */
.L_x_66050:
        /* <DEDUP_REMOVED lines=19> */
.L_x_66055:
[----:B------:R-:W-:Y:S02]  /*a510*/  IMAD.MOV.U32 R13, RZ, RZ, R4 ;  /* 0x000000ffff0d7224 */ /* 0x000fe400078e0004 */
.L_x_66056:
[----:B------:R-:W-:Y:S05]  /*a520*/  BSYNC B1 ;  /* 0x0000000000017941 */ /* 0x000fea0003800000 */
.L_x_66054:
        /* <DEDUP_REMOVED lines=16> */
.L_x_66060:
[----:B------:R-:W-:Y:S05]  /*a630*/  BSYNC B2 ;  /* 0x0000000000027941 */ /* 0x000fea0003800000 */
.L_x_66059:
        /* <DEDUP_REMOVED lines=44> */
.L_x_66058:
[----:B------:R-:W-:Y:S05]  /*a900*/  BSYNC B1 ;  /* 0x0000000000017941 */ /* 0x000fea0003800000 */
.L_x_66057:
        /* <DEDUP_REMOVED lines=34> */
.L_x_66062:
[----:B0-----:R-:W-:Y:S02]  /*ab30*/  MOV R14, R4 ;  /* 0x00000004000e7202 */ /* 0x001fe40000000f00 */
.L_x_66063:
[----:B------:R-:W-:Y:S05]  /*ab40*/  BSYNC B1 ;  /* 0x0000000000017941 */ /* 0x000fea0003800000 */
.L_x_66061:
        /* <DEDUP_REMOVED lines=16> */
.L_x_66067:
[----:B------:R-:W-:Y:S05]  /*ac50*/  BSYNC B2 ;  /* 0x0000000000027941 */ /* 0x000fea0003800000 */
.L_x_66066:
        /* <DEDUP_REMOVED lines=44> */
.L_x_66065:
[----:B------:R-:W-:Y:S05]  /*af20*/  BSYNC B1 ;  /* 0x0000000000017941 */ /* 0x000fea0003800000 */
.L_x_66064:
        /* <DEDUP_REMOVED lines=19> */
.L_x_66069:
[----:B------:R-:W-:Y:S02]  /*b060*/  MOV R14, R4 ;  /* 0x00000004000e7202 */ /* 0x000fe40000000f00 */
.L_x_66070:
[----:B------:R-:W-:Y:S05]  /*b070*/  BSYNC B1 ;  /* 0x0000000000017941 */ /* 0x000fea0003800000 */
.L_x_66068:
        /* <DEDUP_REMOVED lines=16> */
.L_x_66074:
[----:B------:R-:W-:Y:S05]  /*b180*/  BSYNC B2 ;  /* 0x0000000000027941 */ /* 0x000fea0003800000 */
.L_x_66073:
        /* <DEDUP_REMOVED lines=44> */
.L_x_66072:
[----:B------:R-:W-:Y:S05]  /*b450*/  BSYNC B1 ;  /* 0x0000000000017941 */ /* 0x000fea0003800000 */
.L_x_66071:
        /* <DEDUP_REMOVED lines=19> */
.L_x_66076:
[----:B------:R-:W-:Y:S02]  /*b590*/  MOV R14, R4 ;  /* 0x00000004000e7202 */ /* 0x000fe40000000f00 */
.L_x_66077:
[----:B------:R-:W-:Y:S05]  /*b5a0*/  BSYNC B1 ;  /* 0x0000000000017941 */ /* 0x000fea0003800000 */
.L_x_66075:
        /* <DEDUP_REMOVED lines=16> */
.L_x_66081:
[----:B------:R-:W-:Y:S05]  /*b6b0*/  BSYNC B2 ;  /* 0x0000000000027941 */ /* 0x000fea0003800000 */
.L_x_66080:
        /* <DEDUP_REMOVED lines=44> */
.L_x_66079:
[----:B------:R-:W-:Y:S05]  /*b980*/  BSYNC B1 ;  /* 0x0000000000017941 */ /* 0x000fea0003800000 */
.L_x_66078:
        /* <DEDUP_REMOVED lines=19> */
.L_x_66083:
[----:B------:R-:W-:Y:S02]  /*bac0*/  MOV R14, R4 ;  /* 0x00000004000e7202 */ /* 0x000fe40000000f00 */
.L_x_66084:
[----:B------:R-:W-:Y:S05]  /*bad0*/  BSYNC B1 ;  /* 0x0000000000017941 */ /* 0x000fea0003800000 */
.L_x_66082:
        /* <DEDUP_REMOVED lines=16> */
.L_x_66088:
[----:B------:R-:W-:Y:S05]  /*bbe0*/  BSYNC B2 ;  /* 0x0000000000027941 */ /* 0x000fea0003800000 */
.L_x_66087:
        /* <DEDUP_REMOVED lines=40> */
[----:B------:R-:W-:Y:S02]  /*be70*/  LOP3.LUT R8, R25, UR25, R22, 0x96, !PT ;  /* 0x0000001919087c12 */ /* 0x000fe4000f8e9616 */
[----:B------:R-:W-:Y:S01]  /*be80*/  MOV R4, R24 ;  /* 0x0000001800047202 */ /* 0x000fe20000000f00 */
[----:B------:R-:W-:Y:S01]  /*be90*/  IMAD.MOV.U32 R2, RZ, RZ, R20 ;  /* 0x000000ffff027224 */ /* 0x000fe200078e0014 */
[----:B------:R-:W-:Y:S02]  /*bea0*/  LOP3.LUT R7, R21, UR26, R16, 0x96, !PT ;  /* 0x0000001a15077c12 */ /* 0x000fe4000f8e9610 */
.L_x_66086:
[----:B------:R-:W-:Y:S05]  /*beb0*/  BSYNC B1 ;  /* 0x0000000000017941 */ /* 0x000fea0003800000 */
.L_x_66085:
        /* <DEDUP_REMOVED lines=34> */
.L_x_66090:
[----:B0-----:R-:W-:Y:S02]  /*c0e0*/  IMAD.MOV.U32 R15, RZ, RZ, R4 ;  /* 0x000000ffff0f7224 */ /* 0x001fe400078e0004 */
.L_x_66091:
[----:B------:R-:W-:Y:S05]  /*c0f0*/  BSYNC B1 ;  /* 0x0000000000017941 */ /* 0x000fea0003800000 */
.L_x_66089:
        /* <DEDUP_REMOVED lines=16> */
.L_x_66095:
[----:B------:R-:W-:Y:S05]  /*c200*/  BSYNC B2 ;  /* 0x0000000000027941 */ /* 0x000fea0003800000 */
.L_x_66094:
        /* <DEDUP_REMOVED lines=44> */
.L_x_66093:
[----:B------:R-:W-:Y:S05]  /*c4d0*/  BSYNC B1 ;  /* 0x0000000000017941 */ /* 0x000fea0003800000 */
.L_x_66092:
        /* <DEDUP_REMOVED lines=19> */
.L_x_66097:
[----:B------:R-:W-:Y:S02]  /*c610*/  IMAD.MOV.U32 R15, RZ, RZ, R4 ;  /* 0x000000ffff0f7224 */ /* 0x000fe400078e0004 */
.L_x_66098:
[----:B------:R-:W-:Y:S05]  /*c620*/  BSYNC B1 ;  /* 0x0000000000017941 */ /* 0x000fea0003800000 */
.L_x_66096:
        /* <DEDUP_REMOVED lines=16> */
.L_x_66102:
[----:B------:R-:W-:Y:S05]  /*c730*/  BSYNC B2 ;  /* 0x0000000000027941 */ /* 0x000fea0003800000 */
.L_x_66101:
        /* <DEDUP_REMOVED lines=44> */
.L_x_66100:
[----:B------:R-:W-:Y:S05]  /*ca00*/  BSYNC B1 ;  /* 0x0000000000017941 */ /* 0x000fea0003800000 */
.L_x_66099:
        /* <DEDUP_REMOVED lines=19> */
.L_x_66104:
[----:B------:R-:W-:Y:S02]  /*cb40*/  IMAD.MOV.U32 R15, RZ, RZ, R4 ;  /* 0x000000ffff0f7224 */ /* 0x000fe400078e0004 */
.L_x_66105:
[----:B------:R-:W-:Y:S05]  /*cb50*/  BSYNC B1 ;  /* 0x0000000000017941 */ /* 0x000fea0003800000 */
.L_x_66103:
        /* <DEDUP_REMOVED lines=16> */
.L_x_66109:
[----:B------:R-:W-:Y:S05]  /*cc60*/  BSYNC B2 ;  /* 0x0000000000027941 */ /* 0x000fea0003800000 */
.L_x_66108:
        /* <DEDUP_REMOVED lines=44> */
.L_x_66107:
[----:B------:R-:W-:Y:S05]  /*cf30*/  BSYNC B1 ;  /* 0x0000000000017941 */ /* 0x000fea0003800000 */
.L_x_66106:
        /* <DEDUP_REMOVED lines=19> */
.L_x_66111:
[----:B------:R-:W-:Y:S02]  /*d070*/  IMAD.MOV.U32 R15, RZ, RZ, R4 ;  /* 0x000000ffff0f7224 */ /* 0x000fe400078e0004 */
.L_x_66112:
[----:B------:R-:W-:Y:S05]  /*d080*/  BSYNC B1 ;  /* 0x0000000000017941 */ /* 0x000fea0003800000 */
.L_x_66110:
        /* <DEDUP_REMOVED lines=16> */
.L_x_66116:
[----:B------:R-:W-:Y:S05]  /*d190*/  BSYNC B2 ;  /* 0x0000000000027941 */ /* 0x000fea0003800000 */
.L_x_66115:
        /* <DEDUP_REMOVED lines=44> */
.L_x_66114:
[----:B------:R-:W-:Y:S05]  /*d460*/  BSYNC B1 ;  /* 0x0000000000017941 */ /* 0x000fea0003800000 */
.L_x_66113:
[----:B------:R-:W0:Y:S01]  /*d470*/  I2F.U32 R15, R15 ;  /* 0x0000000f000f7306 */ /* 0x000e220000201000 */
[----:B------:R-:W-:Y:S01]  /*d480*/  FMUL.FTZ R19, R19, R218 ;  /* 0x000000da13137220 */ /* 0x000fe20000410000 */
[----:B------:R-:W-:Y:S02]  /*d490*/  SEL R17, RZ, 0x10000, P4 ;  /* 0x00010000ff117807 */ /* 0x000fe40002000000 */
[----:B------:R-:W-:Y:S01]  /*d4a0*/  SEL R18, RZ, 0x100, P3 ;  /* 0x00000100ff127807 */ /* 0x000fe20001800000 */
[----:B------:R-:W-:Y:S01]  /*d4b0*/  FMUL.FTZ R19, R19, c[0x0][0x1e8] ;  /* 0x00007a0013137a20 */ /* 0x000fe20000410000 */
[----:B------:R-:W-:Y:S01]  /*d4c0*/  SEL R21, RZ, 0x1, P2 ;  /* 0x00000001ff157807 */ /* 0x000fe20001000000 */
[----:B0-----:R-:W-:Y:S01]  /*d4d0*/  FFMA.FTZ R16, R15, R252, 1.1641532182693481445e-10 ;  /* 0x2f0000000f107423 */ /* 0x001fe200000100fc */
[----:B------:R-:W-:-:S04]  /*d4e0*/  IADD3 R15, R204, 0x120, RZ ;  /* 0x00000120cc0f7810 */ /* 0x000fc80007ffe0ff */
[----:B------:R-:W-:Y:S01]  /*d4f0*/  FSETP.GTU.FTZ.AND P5, PT, R16, c[0x0][0x1e4], PT ;  /* 0x0000790010007a0b */ /* 0x000fe20003fbc000 */
[----:B------:R-:W-:-:S03]  /*d500*/  IMAD.WIDE.U32 R22, R15, R226, c[0x0][0x170] ;  /* 0x00005c000f167625 */ /* 0x000fc600078e00e2 */
[----:B------:R-:W-:Y:S02]  /*d510*/  SEL R16, RZ, 0x1000000, P5 ;  /* 0x01000000ff107807 */ /* 0x000fe40002800000 */
[----:B------:R-:W-:Y:S02]  /*d520*/  FSEL R59, R19, RZ, !P5 ;  /* 0x000000ff133b7208 */ /* 0x000fe40006800000 */
[----:B------:R-:W-:Y:S01]  /*d530*/  IADD3 R16, R18, R16, R17 ;  /* 0x0000001012107210 */ /* 0x000fe20007ffe011 */
[----:B------:R-:W-:-:S03]  /*d540*/  IMAD.WIDE.U32 R18, R14, R227, c[0x0][0x190] ;  /* 0x000064000e127625 */ /* 0x000fc600078e00e3 */
[----:B------:R-:W-:Y:S01]  /*d550*/  IADD3 R25, R16, R21, RZ ;  /* 0x0000001510197210 */ /* 0x000fe20007ffe0ff */
[----:B------:R-:W-:-:S04]  /*d560*/  IMAD.WIDE.U32 R16, R14, R226, c[0x0][0x188] ;  /* 0x000062000e107625 */ /* 0x000fc800078e00e2 */
[----:B------:R-:W-:Y:S02]  /*d570*/  @P1 FADD.FTZ R59, R95, R59 ;  /* 0x0000003b5f3b1221 */ /* 0x000fe40000010000 */
[----:B------:R-:W-:-:S03]  /*d580*/  @P0 IMAD.WIDE.U32 R20, R15, R226, c[0x0][0x180] ;  /* 0x000060000f140625 */ /* 0x000fc600078e00e2 */
        /* <DEDUP_REMOVED lines=16> */
.L_x_66118:
[----:B-1----:R-:W-:Y:S02]  /*d690*/  MOV R20, R4 ;  /* 0x0000000400147202 */ /* 0x002fe40000000f00 */
.L_x_66119:
[----:B------:R-:W-:Y:S05]  /*d6a0*/  BSYNC B1 ;  /* 0x0000000000017941 */ /* 0x000fea0003800000 */
.L_x_66117:
        /* <DEDUP_REMOVED lines=16> */
.L_x_66123:
[----:B------:R-:W-:Y:S05]  /*d7b0*/  BSYNC B2 ;  /* 0x0000000000027941 */ /* 0x000fea0003800000 */
.L_x_66122:
        /* <DEDUP_REMOVED lines=39> */
[----:B------:R-:W-:Y:S01]  /*da30*/  MOV R4, R26 ;  /* 0x0000001a00047202 */ /* 0x000fe20000000f00 */
[----:B------:R-:W-:Y:S01]  /*da40*/  HFMA2.MMA R26, -RZ, RZ, 0, 0 ;  /* 0x00000000ff1a7435 */ /* 0x000fe200000001ff */
[----:B------:R-:W-:Y:S01]  /*da50*/  LOP3.LUT R8, R27, UR25, R28, 0x96, !PT ;  /* 0x000000191b087c12 */ /* 0x000fe2000f8e961c */
[----:B------:R-:W-:Y:S01]  /*da60*/  IMAD.MOV.U32 R2, RZ, RZ, R22 ;  /* 0x000000ffff027224 */ /* 0x000fe200078e0016 */
[----:B------:R-:W-:-:S03]  /*da70*/  LOP3.LUT R7, R23, UR26, R24, 0x96, !PT ;  /* 0x0000001a17077c12 */ /* 0x000fc6000f8e9618 */
.L_x_66121:
[----:B------:R-:W-:Y:S05]  /*da80*/  BSYNC B1 ;  /* 0x0000000000017941 */ /* 0x000fea0003800000 */
.L_x_66120:
        /* <DEDUP_REMOVED lines=19> */
.L_x_66125:
[----:B------:R-:W-:Y:S02]  /*dbc0*/  MOV R16, R4 ;  /* 0x0000000400107202 */ /* 0x000fe40000000f00 */
.L_x_66126:
[----:B------:R-:W-:Y:S05]  /*dbd0*/  BSYNC B1 ;  /* 0x0000000000017941 */ /* 0x000fea0003800000 */
.L_x_66124:
        /* <DEDUP_REMOVED lines=16> */
.L_x_66130:
[----:B------:R-:W-:Y:S05]  /*dce0*/  BSYNC B2 ;  /* 0x0000000000027941 */ /* 0x000fea0003800000 */
.L_x_66129:
        /* <DEDUP_REMOVED lines=44> */
.L_x_66128:
[----:B------:R-:W-:Y:S05]  /*dfb0*/  BSYNC B1 ;  /* 0x0000000000017941 */ /* 0x000fea0003800000 */
.L_x_66127:
        /* <DEDUP_REMOVED lines=19> */
.L_x_66132:
[----:B------:R-:W-:Y:S02]  /*e0f0*/  MOV R16, R4 ;  /* 0x0000000400107202 */ /* 0x000fe40000000f00 */
.L_x_66133:
[----:B------:R-:W-:Y:S05]  /*e100*/  BSYNC B1 ;  /* 0x0000000000017941 */ /* 0x000fea0003800000 */
.L_x_66131:
        /* <DEDUP_REMOVED lines=16> */
.L_x_66137:
[----:B------:R-:W-:Y:S05]  /*e210*/  BSYNC B2 ;  /* 0x0000000000027941 */ /* 0x000fea0003800000 */
.L_x_66136:
        /* <DEDUP_REMOVED lines=44> */
.L_x_66135:
[----:B------:R-:W-:Y:S05]  /*e4e0*/  BSYNC B1 ;  /* 0x0000000000017941 */ /* 0x000fea0003800000 */
.L_x_66134:
[----:B------:R-:W0:Y:S01]  /*e4f0*/  I2F.U32 R21, R16 ;  /* 0x0000001000157306 */ /* 0x000e220000201000 */
[----:B------:R-:W-:Y:S01]  /*e500*/  ISETP.NE.AND P5, PT, R17, 0x1, PT ;  /* 0x000000011100780c */ /* 0x000fe20003fa5270 */
[----:B------:R-:W-:Y:S01]  /*e510*/  FMUL.FTZ R18, R18, R218 ;  /* 0x000000da12127220 */ /* 0x000fe20000410000 */
        /* <DEDUP_REMOVED lines=16> */
.L_x_66139:
[----:B------:R-:W-:Y:S02]  /*e620*/  MOV R16, R4 ;  /* 0x0000000400107202 */ /* 0x000fe40000000f00 */
.L_x_66140:
[----:B------:R-:W-:Y:S05]  /*e630*/  BSYNC B1 ;  /* 0x0000000000017941 */ /* 0x000fea0003800000 */
.L_x_66138:
        /* <DEDUP_REMOVED lines=16> */
.L_x_66144:
[----:B------:R-:W-:Y:S05]  /*e740*/  BSYNC B2 ;  /* 0x0000000000027941 */ /* 0x000fea0003800000 */
.L_x_66143:
        /* <DEDUP_REMOVED lines=44> */
.L_x_66142:
[----:B------:R-:W-:Y:S05]  /*ea10*/  BSYNC B1 ;  /* 0x0000000000017941 */ /* 0x000fea0003800000 */
.L_x_66141:
[----:B------:R-:W0:Y:S01]  /*ea20*/  I2F.U32 R17, R16 ;  /* 0x0000001000117306 */ /* 0x000e220000201000 */
[----:B------:R-:W-:Y:S01]  /*ea30*/  FMUL.FTZ R19, R19, R218 ;  /* 0x000000da13137220 */ /* 0x000fe20000410000 */
[----:B------:R-:W-:Y:S02]  /*ea40*/  SEL R18, RZ, 0x10000, P4 ;  /* 0x00010000ff127807 */ /* 0x000fe40002000000 */
[----:B------:R-:W-:Y:S01]  /*ea50*/  SEL R20, RZ, 0x100, P3 ;  /* 0x00000100ff147807 */ /* 0x000fe20001800000 */
[----:B------:R-:W-:Y:S01]  /*ea60*/  FMUL.FTZ R19, R19, c[0x0][0x1e8] ;  /* 0x00007a0013137a20 */ /* 0x000fe20000410000 */
[----:B------:R-:W-:Y:S01]  /*ea70*/  IADD3 R208, R204, 0x140, RZ ;  /* 0x00000140ccd07810 */ /* 0x000fe20007ffe0ff */
[----:B0-----:R-:W-:-:S05]  /*ea80*/  FFMA.FTZ R17, R17, R252, 1.1641532182693481445e-10 ;  /* 0x2f00000011117423 */ /* 0x001fca00000100fc */
[----:B------:R-:W-:-:S04]  /*ea90*/  FSETP.GTU.FTZ.AND P5, PT, R17, c[0x0][0x1e4], PT ;  /* 0x0000790011007a0b */ /* 0x000fc80003fbc000 */
[----:B------:R-:W-:Y:S02]  /*eaa0*/  SEL R17, RZ, 0x1000000, P5 ;  /* 0x01000000ff117807 */ /* 0x000fe40002800000 */
[----:B------:R-:W-:Y:S02]  /*eab0*/  FSEL R55, R19, RZ, !P5 ;  /* 0x000000ff13377208 */ /* 0x000fe40006800000 */
[----:B------:R-:W-:Y:S02]  /*eac0*/  SEL R19, RZ, 0x1, P2 ;  /* 0x00000001ff137807 */ /* 0x000fe40001000000 */
[----:B------:R-:W-:Y:S01]  /*ead0*/  IADD3 R18, R20, R17, R18 ;  /* 0x0000001114127210 */ /* 0x000fe20007ffe012 */
[----:B------:R-:W-:-:S04]  /*eae0*/  IMAD.WIDE.U32 R16, R15, R226, c[0x0][0x188] ;  /* 0x000062000f107625 */ /* 0x000fc800078e00e2 */
[----:B------:R-:W-:Y:S02]  /*eaf0*/  @P1 FADD.FTZ R55, R95, R55 ;  /* 0x000000375f371221 */ /* 0x000fe40000010000 */
[----:B------:R-:W-:Y:S02]  /*eb00*/  IMAD.IADD R23, R18, 0x1, R19 ;  /* 0x0000000112177824 */ /* 0x000fe400078e0213 */
[----:B------:R-:W-:Y:S01]  /*eb10*/  IMAD.WIDE.U32 R18, R15, R227, c[0x0][0x190] ;  /* 0x000064000f127625 */ /* 0x000fe200078e00e3 */
        /* <DEDUP_REMOVED lines=18> */
.L_x_66146:
[----:B------:R-:W-:Y:S02]  /*ec40*/  IMAD.MOV.U32 R20, RZ, RZ, R4 ;  /* 0x000000ffff147224 */ /* 0x000fe400078e0004 */
.L_x_66147:
[----:B------:R-:W-:Y:S05]  /*ec50*/  BSYNC B1 ;  /* 0x0000000000017941 */ /* 0x000fea0003800000 */
.L_x_66145:
        /* <DEDUP_REMOVED lines=16> */
.L_x_66151:
[----:B------:R-:W-:Y:S05]  /*ed60*/  BSYNC B2 ;  /* 0x0000000000027941 */ /* 0x000fea0003800000 */
.L_x_66150:
        /* <DEDUP_REMOVED lines=44> */
.L_x_66149:
[----:B------:R-:W-:Y:S05]  /*f030*/  BSYNC B1 ;  /* 0x0000000000017941 */ /* 0x000fea0003800000 */
.L_x_66148:
        /* <DEDUP_REMOVED lines=19> */
.L_x_66153:
[----:B------:R-:W-:Y:S02]  /*f170*/  IMAD.MOV.U32 R16, RZ, RZ, R4 ;  /* 0x000000ffff107224 */ /* 0x000fe400078e0004 */
.L_x_66154:
[----:B------:R-:W-:Y:S05]  /*f180*/  BSYNC B1 ;  /* 0x0000000000017941 */ /* 0x000fea0003800000 */
.L_x_66152:
        /* <DEDUP_REMOVED lines=16> */
.L_x_66158:
[----:B------:R-:W-:Y:S05]  /*f290*/  BSYNC B2 ;  /* 0x0000000000027941 */ /* 0x000fea0003800000 */
.L_x_66157:
        /* <DEDUP_REMOVED lines=44> */
.L_x_66156:
[----:B------:R-:W-:Y:S05]  /*f560*/  BSYNC B1 ;  /* 0x0000000000017941 */ /* 0x000fea0003800000 */
.L_x_66155:
        /* <DEDUP_REMOVED lines=19> */
.L_x_66160:
[----:B------:R-:W-:Y:S02]  /*f6a0*/  IMAD.MOV.U32 R16, RZ, RZ, R4 ;  /* 0x000000ffff107224 */ /* 0x000fe400078e0004 */
.L_x_66161:
[----:B------:R-:W-:Y:S05]  /*f6b0*/  BSYNC B1 ;  /* 0x0000000000017941 */ /* 0x000fea0003800000 */
.L_x_66159:
        /* <DEDUP_REMOVED lines=16> */
.L_x_66165:
[----:B------:R-:W-:Y:S05]  /*f7c0*/  BSYNC B2 ;  /* 0x0000000000027941 */ /* 0x000fea0003800000 */
.L_x_66164:
        /* <DEDUP_REMOVED lines=44> */
.L_x_66163:
[----:B------:R-:W-:Y:S05]  /*fa90*/  BSYNC B1 ;  /* 0x0000000000017941 */ /* 0x000fea0003800000 */
.L_x_66162:
        /* <DEDUP_REMOVED lines=19> */
.L_x_66167:
[----:B------:R-:W-:Y:S02]  /*fbd0*/  IMAD.MOV.U32 R18, RZ, RZ, R4 ;  /* 0x000000ffff127224 */ /* 0x000fe400078e0004 */
.L_x_66168:
[----:B------:R-:W-:Y:S05]  /*fbe0*/  BSYNC B1 ;  /* 0x0000000000017941 */ /* 0x000fea0003800000 */
.L_x_66166:
        /* <DEDUP_REMOVED lines=16> */
.L_x_66172:
[----:B------:R-:W-:Y:S05]  /*fcf0*/  BSYNC B2 ;  /* 0x0000000000027941 */ /* 0x000fea0003800000 */
.L_x_66171:
        /* <DEDUP_REMOVED lines=44> */
.L_x_66170:
[----:B------:R-:W-:Y:S05]  /*ffc0*/  BSYNC B1 ;  /* 0x0000000000017941 */ /* 0x000fea0003800000 */
.L_x_66169:
        /* <DEDUP_REMOVED lines=34> */
.L_x_66174:
[----:B------:R-:W-:Y:S02]  /*101f0*/  MOV R24, R4 ;  /* 0x0000000400187202 */ /* 0x000fe40000000f00 */
.L_x_66175:
[----:B------:R-:W-:Y:S05]  /*10200*/  BSYNC B1 ;  /* 0x0000000000017941 */ /* 0x000fea0003800000 */
.L_x_66173:
        /* <DEDUP_REMOVED lines=16> */
.L_x_66179:
[----:B------:R-:W-:Y:S05]  /*10310*/  BSYNC B2 ;  /* 0x0000000000027941 */ /* 0x000fea0003800000 */
.L_x_66178:
        /* <DEDUP_REMOVED lines=44> */
.L_x_66177:
[----:B------:R-:W-:Y:S05]  /*105e0*/  BSYNC B1 ;  /* 0x0000000000017941 */ /* 0x000fea0003800000 */
.L_x_66176:
        /* <DEDUP_REMOVED lines=19> */
.L_x_66181:
[----:B------:R-:W-:Y:S02]  /*10720*/  MOV R16, R4 ;  /* 0x0000000400107202 */ /* 0x000fe40000000f00 */
.L_x_66182:
[----:B------:R-:W-:Y:S05]  /*10730*/  BSYNC B1 ;  /* 0x0000000000017941 */ /* 0x000fea0003800000 */
.L_x_66180:
        /* <DEDUP_REMOVED lines=16> */
.L_x_66186:
[----:B------:R-:W-:Y:S05]  /*10840*/  BSYNC B2 ;  /* 0x0000000000027941 */ /* 0x000fea0003800000 */
.L_x_66185:
        /* <DEDUP_REMOVED lines=44> */
.L_x_66184:
[----:B------:R-:W-:Y:S05]  /*10b10*/  BSYNC B1 ;  /* 0x0000000000017941 */ /* 0x000fea0003800000 */
.L_x_66183:
        /* <DEDUP_REMOVED lines=19> */
.L_x_66188:
[----:B------:R-:W-:Y:S02]  /*10c50*/  MOV R22, R4 ;  /* 0x0000000400167202 */ /* 0x000fe40000000f00 */
.L_x_66189:
[----:B------:R-:W-:Y:S05]  /*10c60*/  BSYNC B1 ;  /* 0x0000000000017941 */ /* 0x000fea0003800000 */
.L_x_66187:
        /* <DEDUP_REMOVED lines=16> */
.L_x_66193:
[----:B------:R-:W-:Y:S05]  /*10d70*/  BSYNC B2 ;  /* 0x0000000000027941 */ /* 0x000fea0003800000 */
.L_x_66192:
        /* <DEDUP_REMOVED lines=44> */
.L_x_66191:
[----:B------:R-:W-:Y:S05]  /*11040*/  BSYNC B1 ;  /* 0x0000000000017941 */ /* 0x000fea0003800000 */
.L_x_66190:
        /* <DEDUP_REMOVED lines=19> */
.L_x_66195:
[----:B------:R-:W-:Y:S02]  /*11180*/  MOV R16, R4 ;  /* 0x0000000400107202 */ /* 0x000fe40000000f00 */
.L_x_66196:
[----:B------:R-:W-:Y:S05]  /*11190*/  BSYNC B1 ;  /* 0x0000000000017941 */ /* 0x000fea0003800000 */
.L_x_66194:
        /* <DEDUP_REMOVED lines=16> */
.L_x_66200:
[----:B------:R-:W-:Y:S05]  /*112a0*/  BSYNC B2 ;  /* 0x0000000000027941 */ /* 0x000fea0003800000 */
.L_x_66199:
        /* <DEDUP_REMOVED lines=44> */
.L_x_66198:
[----:B------:R-:W-:Y:S05]  /*11570*/  BSYNC B1 ;  /* 0x0000000000017941 */ /* 0x000fea0003800000 */
.L_x_66197:
[----:B------:R-:W0:Y:S01]  /*11580*/  I2F.U32 R17, R16 ;  /* 0x0000001000117306 */ /* 0x000e220000201000 */
[----:B------:R-:W-:Y:S01]  /*11590*/  FMUL.FTZ R19, R19, R218 ;  /* 0x000000da13137220 */ /* 0x000fe20000410000 */
[----:B------:R-:W-:Y:S02]  /*115a0*/  SEL R18, RZ, 0x10000, P4 ;  /* 0x00010000ff127807 */ /* 0x000fe40002000000 */
[----:B------:R-:W-:Y:S01]  /*115b0*/  IADD3 R210, R204, 0x180, RZ ;  /* 0x00000180ccd27810 */ /* 0x000fe20007ffe0ff */
[----:B------:R-:W-:Y:S02]  /*115c0*/  FMUL.FTZ R19, R19, c[0x0][0x1e8] ;  /* 0x00007a0013137a20 */ /* 0x000fe40000410000 */
[----:B0-----:R-:W-:-:S05]  /*115d0*/  FFMA.FTZ R17, R17, R252, 1.1641532182693481445e-10 ;  /* 0x2f00000011117423 */ /* 0x001fca00000100fc */
[----:B------:R-:W-:-:S04]  /*115e0*/  FSETP.GTU.FTZ.AND P5, PT, R17, c[0x0][0x1e4], PT ;  /* 0x0000790011007a0b */ /* 0x000fc80003fbc000 */
[----:B------:R-:W-:Y:S02]  /*115f0*/  FSEL R47, R19, RZ, !P5 ;  /* 0x000000ff132f7208 */ /* 0x000fe40006800000 */
[----:B------:R-:W-:Y:S02]  /*11600*/  SEL R19, RZ, 0x100, P3 ;  /* 0x00000100ff137807 */ /* 0x000fe40001800000 */
[----:B------:R-:W-:Y:S01]  /*11610*/  SEL R17, RZ, 0x1000000, P5 ;  /* 0x01000000ff117807 */ /* 0x000fe20002800000 */
[----:B------:R-:W-:-:S03]  /*11620*/  @P1 FADD.FTZ R47, R95, R47 ;  /* 0x0000002f5f2f1221 */ /* 0x000fc60000010000 */
[----:B------:R-:W-:Y:S01]  /*11630*/  IADD3 R18, R19, R17, R18 ;  /* 0x0000001113127210 */ /* 0x000fe20007ffe012 */
[----:B------:R-:W-:Y:S01]  /*11640*/  IMAD.WIDE.U32 R16, R209, R226, c[0x0][0x188] ;  /* 0x00006200d1107625 */ /* 0x000fe200078e00e2 */
[----:B------:R-:W-:-:S04]  /*11650*/  SEL R19, RZ, 0x1, P2 ;  /* 0x00000001ff137807 */ /* 0x000fc80001000000 */
[----:B------:R0:W-:Y:S01]  /*11660*/  STG.E.128 [R16.64], R44 ;  /* 0x0000002c10007986 */ /* 0x0001e2000c101d06 */
[----:B------:R-:W-:Y:S02]  /*11670*/  IMAD.IADD R23, R18, 0x1, R19 ;  /* 0x0000000112177824 */ /* 0x000fe400078e0213 */
        /* <DEDUP_REMOVED lines=18> */
.L_x_66202:
[----:B------:R-:W-:Y:S02]  /*117a0*/  IMAD.MOV.U32 R20, RZ, RZ, R4 ;  /* 0x000000ffff147224 */ /* 0x000fe400078e0004 */
.L_x_66203:
[----:B------:R-:W-:Y:S05]  /*117b0*/  BSYNC B1 ;  /* 0x0000000000017941 */ /* 0x000fea0003800000 */
.L_x_66201:
        /* <DEDUP_REMOVED lines=16> */
.L_x_66207:
[----:B------:R-:W-:Y:S05]  /*118c0*/  BSYNC B2 ;  /* 0x0000000000027941 */ /* 0x000fea0003800000 */
.L_x_66206:
        /* <DEDUP_REMOVED lines=44> */
.L_x_66205:
[----:B------:R-:W-:Y:S05]  /*11b90*/  BSYNC B1 ;  /* 0x0000000000017941 */ /* 0x000fea0003800000 */
.L_x_66204:
        /* <DEDUP_REMOVED lines=19> */
.L_x_66209:
[----:B------:R-:W-:Y:S02]  /*11cd0*/  IMAD.MOV.U32 R16, RZ, RZ, R4 ;  /* 0x000000ffff107224 */ /* 0x000fe400078e0004 */
.L_x_66210:
[----:B------:R-:W-:Y:S05]  /*11ce0*/  BSYNC B1 ;  /* 0x0000000000017941 */ /* 0x000fea0003800000 */
.L_x_66208:
        /* <DEDUP_REMOVED lines=16> */
.L_x_66214:
[----:B------:R-:W-:Y:S05]  /*11df0*/  BSYNC B2 ;  /* 0x0000000000027941 */ /* 0x000fea0003800000 */
.L_x_66213:
        /* <DEDUP_REMOVED lines=44> */
.L_x_66212:
[----:B------:R-:W-:Y:S05]  /*120c0*/  BSYNC B1 ;  /* 0x0000000000017941 */ /* 0x000fea0003800000 */
.L_x_66211:
        /* <DEDUP_REMOVED lines=19> */
.L_x_66216:
[----:B------:R-:W-:Y:S02]  /*12200*/  IMAD.MOV.U32 R16, RZ, RZ, R4 ;  /* 0x000000ffff107224 */ /* 0x000fe400078e0004 */
.L_x_66217:
[----:B------:R-:W-:Y:S05]  /*12210*/  BSYNC B1 ;  /* 0x0000000000017941 */ /* 0x000fea0003800000 */
.L_x_66215:
        /* <DEDUP_REMOVED lines=16> */
.L_x_66221:
[----:B------:R-:W-:Y:S05]  /*12320*/  BSYNC B2 ;  /* 0x0000000000027941 */ /* 0x000fea0003800000 */
.L_x_66220:
        /* <DEDUP_REMOVED lines=44> */
.L_x_66219:
[----:B------:R-:W-:Y:S05]  /*125f0*/  BSYNC B1 ;  /* 0x0000000000017941 */ /* 0x000fea0003800000 */
.L_x_66218:
        /* <DEDUP_REMOVED lines=19> */
.L_x_66223:
[----:B------:R-:W-:Y:S02]  /*12730*/  IMAD.MOV.U32 R18, RZ, RZ, R4 ;  /* 0x000000ffff127224 */ /* 0x000fe400078e0004 */
.L_x_66224:
[----:B------:R-:W-:Y:S05]  /*12740*/  BSYNC B1 ;  /* 0x0000000000017941 */ /* 0x000fea0003800000 */
.L_x_66222:
        /* <DEDUP_REMOVED lines=16> */
.L_x_66228:
[----:B------:R-:W-:Y:S05]  /*12850*/  BSYNC B2 ;  /* 0x0000000000027941 */ /* 0x000fea0003800000 */
.L_x_66227:
        /* <DEDUP_REMOVED lines=44> */
.L_x_66226:
[----:B------:R-:W-:Y:S05]  /*12b20*/  BSYNC B1 ;  /* 0x0000000000017941 */ /* 0x000fea0003800000 */
.L_x_66225:
        /* <DEDUP_REMOVED lines=34> */
.L_x_66230:
[----:B------:R-:W-:Y:S02]  /*12d50*/  MOV R24, R4 ;  /* 0x0000000400187202 */ /* 0x000fe40000000f00 */
.L_x_66231:
[----:B------:R-:W-:Y:S05]  /*12d60*/  BSYNC B1 ;  /* 0x0000000000017941 */ /* 0x000fea0003800000 */
.L_x_66229:
        /* <DEDUP_REMOVED lines=16> */
.L_x_66235:
[----:B------:R-:W-:Y:S05]  /*12e70*/  BSYNC B2 ;  /* 0x0000000000027941 */ /* 0x000fea0003800000 */
.L_x_66234:
        /* <DEDUP_REMOVED lines=44> */
.L_x_66233:
[----:B------:R-:W-:Y:S05]  /*13140*/  BSYNC B1 ;  /* 0x0000000000017941 */ /* 0x000fea0003800000 */
.L_x_66232:
        /* <DEDUP_REMOVED lines=19> */
.L_x_66237:
[----:B------:R-:W-:Y:S02]  /*13280*/  MOV R16, R4 ;  /* 0x0000000400107202 */ /* 0x000fe40000000f00 */
.L_x_66238:
[----:B------:R-:W-:Y:S05]  /*13290*/  BSYNC B1 ;  /* 0x0000000000017941 */ /* 0x000fea0003800000 */
.L_x_66236:
        /* <DEDUP_REMOVED lines=16> */
.L_x_66242:
[----:B------:R-:W-:Y:S05]  /*133a0*/  BSYNC B2 ;  /* 0x0000000000027941 */ /* 0x000fea0003800000 */
.L_x_66241:
        /* <DEDUP_REMOVED lines=44> */
.L_x_66240:
[----:B------:R-:W-:Y:S05]  /*13670*/  BSYNC B1 ;  /* 0x0000000000017941 */ /* 0x000fea0003800000 */
.L_x_66239:
        /* <DEDUP_REMOVED lines=19> */
.L_x_66244:
[----:B------:R-:W-:Y:S02]  /*137b0*/  MOV R22, R4 ;  /* 0x0000000400167202 */ /* 0x000fe40000000f00 */
.L_x_66245:
[----:B------:R-:W-:Y:S05]  /*137c0*/  BSYNC B1 ;  /* 0x0000000000017941 */ /* 0x000fea0003800000 */
.L_x_66243:
        /* <DEDUP_REMOVED lines=16> */
.L_x_66249:
[----:B------:R-:W-:Y:S05]  /*138d0*/  BSYNC B2 ;  /* 0x0000000000027941 */ /* 0x000fea0003800000 */
.L_x_66248:
        /* <DEDUP_REMOVED lines=44> */
.L_x_66247:
[----:B------:R-:W-:Y:S05]  /*13ba0*/  BSYNC B1 ;  /* 0x0000000000017941 */ /* 0x000fea0003800000 */
.L_x_66246:
        /* <DEDUP_REMOVED lines=19> */
.L_x_66251:
[----:B------:R-:W-:Y:S02]  /*13ce0*/  MOV R16, R4 ;  /* 0x0000000400107202 */ /* 0x000fe40000000f00 */
.L_x_66252:
[----:B------:R-:W-:Y:S05]  /*13cf0*/  BSYNC B1 ;  /* 0x0000000000017941 */ /* 0x000fea0003800000 */
.L_x_66250:
        /* <DEDUP_REMOVED lines=16> */
.L_x_66256:
[----:B------:R-:W-:Y:S05]  /*13e00*/  BSYNC B2 ;  /* 0x0000000000027941 */ /* 0x000fea0003800000 */
.L_x_66255:
        /* <DEDUP_REMOVED lines=44> */
.L_x_66254:
[----:B------:R-:W-:Y:S05]  /*140d0*/  BSYNC B1 ;  /* 0x0000000000017941 */ /* 0x000fea0003800000 */
.L_x_66253:
[----:B------:R-:W0:Y:S01]  /*140e0*/  I2F.U32 R17, R16 ;  /* 0x0000001000117306 */ /* 0x000e220000201000 */
[----:B------:R-:W-:Y:S01]  /*140f0*/  FMUL.FTZ R19, R19, R218 ;  /* 0x000000da13137220 */ /* 0x000fe20000410000 */
[----:B------:R-:W-:-:S03]  /*14100*/  IADD3 R212, R204, 0x1c0, RZ ;  /* 0x000001c0ccd47810 */ /* 0x000fc60007ffe0ff */
[----:B------:R-:W-:Y:S02]  /*14110*/  FMUL.FTZ R19, R19, c[0x0][0x1e8] ;  /* 0x00007a0013137a20 */ /* 0x000fe40000410000 */
[----:B0-----:R-:W-:-:S05]  /*14120*/  FFMA.FTZ R17, R17, R252, 1.1641532182693481445e-10 ;  /* 0x2f00000011117423 */ /* 0x001fca00000100fc */
[----:B------:R-:W-:Y:S02]  /*14130*/  FSETP.GTU.FTZ.AND P5, PT, R17, c[0x0][0x1e4], PT ;  /* 0x0000790011007a0b */ /* 0x000fe40003fbc000 */
[----:B------:R-:W-:Y:S02]  /*14140*/  SEL R17, RZ, 0x10000, P4 ;  /* 0x00010000ff117807 */ /* 0x000fe40002000000 */
        /* <DEDUP_REMOVED lines=27> */
.L_x_66258:
[----:B------:R-:W-:Y:S02]  /*14300*/  IMAD.MOV.U32 R24, RZ, RZ, R4 ;  /* 0x000000ffff187224 */ /* 0x000fe400078e0004 */
.L_x_66259:
[----:B------:R-:W-:Y:S05]  /*14310*/  BSYNC B1 ;  /* 0x0000000000017941 */ /* 0x000fea0003800000 */
.L_x_66257:
        /* <DEDUP_REMOVED lines=16> */
.L_x_66263:
[----:B------:R-:W-:Y:S05]  /*14420*/  BSYNC B2 ;  /* 0x0000000000027941 */ /* 0x000fea0003800000 */
.L_x_66262:
        /* <DEDUP_REMOVED lines=44> */
.L_x_66261:
[----:B------:R-:W-:Y:S05]  /*146f0*/  BSYNC B1 ;  /* 0x0000000000017941 */ /* 0x000fea0003800000 */
.L_x_66260:
        /* <DEDUP_REMOVED lines=19> */
.L_x_66265:
[----:B------:R-:W-:Y:S02]  /*14830*/  IMAD.MOV.U32 R16, RZ, RZ, R4 ;  /* 0x000000ffff107224 */ /* 0x000fe400078e0004 */
.L_x_66266:
[----:B------:R-:W-:Y:S05]  /*14840*/  BSYNC B1 ;  /* 0x0000000000017941 */ /* 0x000fea0003800000 */
.L_x_66264:
        /* <DEDUP_REMOVED lines=16> */
.L_x_66270:
[----:B------:R-:W-:Y:S05]  /*14950*/  BSYNC B2 ;  /* 0x0000000000027941 */ /* 0x000fea0003800000 */
.L_x_66269:
        /* <DEDUP_REMOVED lines=44> */
.L_x_66268:
[----:B------:R-:W-:Y:S05]  /*14c20*/  BSYNC B1 ;  /* 0x0000000000017941 */ /* 0x000fea0003800000 */
.L_x_66267:
        /* <DEDUP_REMOVED lines=19> */
.L_x_66272:
[----:B------:R-:W-:Y:S02]  /*14d60*/  IMAD.MOV.U32 R22, RZ, RZ, R4 ;  /* 0x000000ffff167224 */ /* 0x000fe400078e0004 */
.L_x_66273:
[----:B------:R-:W-:Y:S05]  /*14d70*/  BSYNC B1 ;  /* 0x0000000000017941 */ /* 0x000fea0003800000 */
.L_x_66271:
        /* <DEDUP_REMOVED lines=16> */
.L_x_66277:
[----:B------:R-:W-:Y:S05]  /*14e80*/  BSYNC B2 ;  /* 0x0000000000027941 */ /* 0x000fea0003800000 */
.L_x_66276:
        /* <DEDUP_REMOVED lines=44> */
.L_x_66275:
[----:B------:R-:W-:Y:S05]  /*15150*/  BSYNC B1 ;  /* 0x0000000000017941 */ /* 0x000fea0003800000 */
.L_x_66274:
        /* <DEDUP_REMOVED lines=19> */
.L_x_66279:
[----:B------:R-:W-:Y:S02]  /*15290*/  IMAD.MOV.U32 R16, RZ, RZ, R4 ;  /* 0x000000ffff107224 */ /* 0x000fe400078e0004 */
.L_x_66280:
[----:B------:R-:W-:Y:S05]  /*152a0*/  BSYNC B1 ;  /* 0x0000000000017941 */ /* 0x000fea0003800000 */
.L_x_66278:
        /* <DEDUP_REMOVED lines=16> */
.L_x_66284:
[----:B------:R-:W-:Y:S05]  /*153b0*/  BSYNC B2 ;  /* 0x0000000000027941 */ /* 0x000fea0003800000 */
.L_x_66283:
        /* <DEDUP_REMOVED lines=44> */
.L_x_66282:
[----:B------:R-:W-:Y:S05]  /*15680*/  BSYNC B1 ;  /* 0x0000000000017941 */ /* 0x000fea0003800000 */
.L_x_66281:
        /* <DEDUP_REMOVED lines=34> */
.L_x_66286:
[----:B------:R-:W-:Y:S02]  /*158b0*/  MOV R20, R4 ;  /* 0x0000000400147202 */ /* 0x000fe40000000f00 */
.L_x_66287:
[----:B------:R-:W-:Y:S05]  /*158c0*/  BSYNC B1 ;  /* 0x0000000000017941 */ /* 0x000fea0003800000 */
.L_x_66285:
        /* <DEDUP_REMOVED lines=16> */
.L_x_66291:
[----:B------:R-:W-:Y:S05]  /*159d0*/  BSYNC B2 ;  /* 0x0000000000027941 */ /* 0x000fea0003800000 */
.L_x_66290:
        /* <DEDUP_REMOVED lines=44> */
.L_x_66289:
[----:B------:R-:W-:Y:S05]  /*15ca0*/  BSYNC B1 ;  /* 0x0000000000017941 */ /* 0x000fea0003800000 */
.L_x_66288:
        /* <DEDUP_REMOVED lines=19> */
.L_x_66293:
[----:B------:R-:W-:Y:S02]  /*15de0*/  MOV R16, R4 ;  /* 0x0000000400107202 */ /* 0x000fe40000000f00 */
.L_x_66294:
[----:B------:R-:W-:Y:S05]  /*15df0*/  BSYNC B1 ;  /* 0x0000000000017941 */ /* 0x000fea0003800000 */
.L_x_66292:
        /* <DEDUP_REMOVED lines=16> */
.L_x_66298:
[----:B------:R-:W-:Y:S05]  /*15f00*/  BSYNC B2 ;  /* 0x0000000000027941 */ /* 0x000fea0003800000 */
.L_x_66297:
        /* <DEDUP_REMOVED lines=44> */
.L_x_66296:
[----:B------:R-:W-:Y:S05]  /*161d0*/  BSYNC B1 ;  /* 0x0000000000017941 */ /* 0x000fea0003800000 */
.L_x_66295:
        /* <DEDUP_REMOVED lines=19> */
.L_x_66300:
[----:B------:R-:W-:Y:S02]  /*16310*/  MOV R16, R4 ;  /* 0x0000000400107202 */ /* 0x000fe40000000f00 */
.L_x_66301:
[----:B------:R-:W-:Y:S05]  /*16320*/  BSYNC B1 ;  /* 0x0000000000017941 */ /* 0x000fea0003800000 */
.L_x_66299:
        /* <DEDUP_REMOVED lines=16> */
.L_x_66305:
[----:B------:R-:W-:Y:S05]  /*16430*/  BSYNC B2 ;  /* 0x0000000000027941 */ /* 0x000fea0003800000 */
.L_x_66304:
        /* <DEDUP_REMOVED lines=44> */
.L_x_66303:
[----:B------:R-:W-:Y:S05]  /*16700*/  BSYNC B1 ;  /* 0x0000000000017941 */ /* 0x000fea0003800000 */
.L_x_66302:
        /* <DEDUP_REMOVED lines=19> */
.L_x_66307:
[----:B------:R-:W-:Y:S02]  /*16840*/  MOV R18, R4 ;  /* 0x0000000400127202 */ /* 0x000fe40000000f00 */
.L_x_66308:
[----:B------:R-:W-:Y:S05]  /*16850*/  BSYNC B1 ;  /* 0x0000000000017941 */ /* 0x000fea0003800000 */
.L_x_66306:
        /* <DEDUP_REMOVED lines=16> */
.L_x_66312:
[----:B------:R-:W-:Y:S05]  /*16960*/  BSYNC B2 ;  /* 0x0000000000027941 */ /* 0x000fea0003800000 */
.L_x_66311:
        /* <DEDUP_REMOVED lines=44> */
.L_x_66310:
[----:B------:R-:W-:Y:S05]  /*16c30*/  BSYNC B1 ;  /* 0x0000000000017941 */ /* 0x000fea0003800000 */
.L_x_66309:
        /* <DEDUP_REMOVED lines=34> */
.L_x_66314:
[----:B------:R-:W-:Y:S02]  /*16e60*/  IMAD.MOV.U32 R24, RZ, RZ, R4 ;  /* 0x000000ffff187224 */ /* 0x000fe400078e0004 */
.L_x_66315:
[----:B------:R-:W-:Y:S05]  /*16e70*/  BSYNC B1 ;  /* 0x0000000000017941 */ /* 0x000fea0003800000 */
.L_x_66313:
        /* <DEDUP_REMOVED lines=16> */
.L_x_66319:
[----:B------:R-:W-:Y:S05]  /*16f80*/  BSYNC B2 ;  /* 0x0000000000027941 */ /* 0x000fea0003800000 */
.L_x_66318:
        /* <DEDUP_REMOVED lines=44> */
.L_x_66317:
[----:B------:R-:W-:Y:S05]  /*17250*/  BSYNC B1 ;  /* 0x0000000000017941 */ /* 0x000fea0003800000 */
.L_x_66316:
        /* <DEDUP_REMOVED lines=19> */
.L_x_66321:
[----:B------:R-:W-:Y:S02]  /*17390*/  IMAD.MOV.U32 R16, RZ, RZ, R4 ;  /* 0x000000ffff107224 */ /* 0x000fe400078e0004 */
.L_x_66322:
[----:B------:R-:W-:Y:S05]  /*173a0*/  BSYNC B1 ;  /* 0x0000000000017941 */ /* 0x000fea0003800000 */
.L_x_66320:
        /* <DEDUP_REMOVED lines=16> */
.L_x_66326:
[----:B------:R-:W-:Y:S05]  /*174b0*/  BSYNC B2 ;  /* 0x0000000000027941 */ /* 0x000fea0003800000 */
.L_x_66325:
        /* <DEDUP_REMOVED lines=44> */
.L_x_66324:
[----:B------:R-:W-:Y:S05]  /*17780*/  BSYNC B1 ;  /* 0x0000000000017941 */ /* 0x000fea0003800000 */
.L_x_66323:
        /* <DEDUP_REMOVED lines=19> */
.L_x_66328:
[----:B------:R-:W-:Y:S02]  /*178c0*/  IMAD.MOV.U32 R22, RZ, RZ, R4 ;  /* 0x000000ffff167224 */ /* 0x000fe400078e0004 */
.L_x_66329:
[----:B------:R-:W-:Y:S05]  /*178d0*/  BSYNC B1 ;  /* 0x0000000000017941 */ /* 0x000fea0003800000 */
.L_x_66327:
        /* <DEDUP_REMOVED lines=16> */
.L_x_66333:
[----:B------:R-:W-:Y:S05]  /*179e0*/  BSYNC B2 ;  /* 0x0000000000027941 */ /* 0x000fea0003800000 */
.L_x_66332:
        /* <DEDUP_REMOVED lines=44> */
.L_x_66331:
[----:B------:R-:W-:Y:S05]  /*17cb0*/  BSYNC B1 ;  /* 0x0000000000017941 */ /* 0x000fea0003800000 */
.L_x_66330:
        /* <DEDUP_REMOVED lines=19> */
.L_x_66335:
[----:B------:R-:W-:Y:S02]  /*17df0*/  IMAD.MOV.U32 R16, RZ, RZ, R4 ;  /* 0x000000ffff107224 */ /* 0x000fe400078e0004 */
.L_x_66336:
[----:B------:R-:W-:Y:S05]  /*17e00*/  BSYNC B1 ;  /* 0x0000000000017941 */ /* 0x000fea0003800000 */
.L_x_66334:
        /* <DEDUP_REMOVED lines=16> */
.L_x_66340:
[----:B------:R-:W-:Y:S05]  /*17f10*/  BSYNC B2 ;  /* 0x0000000000027941 */ /* 0x000fea0003800000 */
.L_x_66339:
        /* <DEDUP_REMOVED lines=44> */
.L_x_66338:
[----:B------:R-:W-:Y:S05]  /*181e0*/  BSYNC B1 ;  /* 0x0000000000017941 */ /* 0x000fea0003800000 */
.L_x_66337:
        /* <DEDUP_REMOVED lines=34> */
.L_x_66342:
[----:B------:R-:W-:Y:S02]  /*18410*/  MOV R20, R4 ;  /* 0x0000000400147202 */ /* 0x000fe40000000f00 */
.L_x_66343:
[----:B------:R-:W-:Y:S05]  /*18420*/  BSYNC B1 ;  /* 0x0000000000017941 */ /* 0x000fea0003800000 */
.L_x_66341:
        /* <DEDUP_REMOVED lines=16> */
.L_x_66347:
[----:B------:R-:W-:Y:S05]  /*18530*/  BSYNC B2 ;  /* 0x0000000000027941 */ /* 0x000fea0003800000 */
.L_x_66346:
        /* <DEDUP_REMOVED lines=44> */
.L_x_66345:
[----:B------:R-:W-:Y:S05]  /*18800*/  BSYNC B1 ;  /* 0x0000000000017941 */ /* 0x000fea0003800000 */
.L_x_66344:
        /* <DEDUP_REMOVED lines=19> */
.L_x_66349:
[----:B------:R-:W-:Y:S02]  /*18940*/  MOV R16, R4 ;  /* 0x0000000400107202 */ /* 0x000fe40000000f00 */
.L_x_66350:
[----:B------:R-:W-:Y:S05]  /*18950*/  BSYNC B1 ;  /* 0x0000000000017941 */ /* 0x000fea0003800000 */
.L_x_66348:
        /* <DEDUP_REMOVED lines=16> */
.L_x_66354:
[----:B------:R-:W-:Y:S05]  /*18a60*/  BSYNC B2 ;  /* 0x0000000000027941 */ /* 0x000fea0003800000 */
.L_x_66353:
        /* <DEDUP_REMOVED lines=44> */
.L_x_66352:
[----:B------:R-:W-:Y:S05]  /*18d30*/  BSYNC B1 ;  /* 0x0000000000017941 */ /* 0x000fea0003800000 */
.L_x_66351:
        /* <DEDUP_REMOVED lines=19> */
.L_x_66356:
[----:B------:R-:W-:Y:S02]  /*18e70*/  MOV R16, R4 ;  /* 0x0000000400107202 */ /* 0x000fe40000000f00 */
.L_x_66357:
[----:B------:R-:W-:Y:S05]  /*18e80*/  BSYNC B1 ;  /* 0x0000000000017941 */ /* 0x000fea0003800000 */
.L_x_66355:
        /* <DEDUP_REMOVED lines=16> */
.L_x_66361:
[----:B------:R-:W-:Y:S05]  /*18f90*/  BSYNC B2 ;  /* 0x0000000000027941 */ /* 0x000fea0003800000 */
.L_x_66360:
        /* <DEDUP_REMOVED lines=44> */
.L_x_66359:
[----:B------:R-:W-:Y:S05]  /*19260*/  BSYNC B1 ;  /* 0x0000000000017941 */ /* 0x000fea0003800000 */
.L_x_66358:
        /* <DEDUP_REMOVED lines=19> */
.L_x_66363:
[----:B------:R-:W-:Y:S02]  /*193a0*/  MOV R18, R4 ;  /* 0x0000000400127202 */ /* 0x000fe40000000f00 */
.L_x_66364:
[----:B------:R-:W-:Y:S05]  /*193b0*/  BSYNC B1 ;  /* 0x0000000000017941 */ /* 0x000fea0003800000 */
.L_x_66362:
        /* <DEDUP_REMOVED lines=16> */
.L_x_66368:
[----:B------:R-:W-:Y:S05]  /*194c0*/  BSYNC B2 ;  /* 0x0000000000027941 */ /* 0x000fea0003800000 */
.L_x_66367:
        /* <DEDUP_REMOVED lines=44> */
.L_x_66366:
[----:B------:R-:W-:Y:S05]  /*19790*/  BSYNC B1 ;  /* 0x0000000000017941 */ /* 0x000fea0003800000 */
.L_x_66365:
        /* <DEDUP_REMOVED lines=34> */
.L_x_66370:
[----:B------:R-:W-:Y:S02]  /*199c0*/  IMAD.MOV.U32 R205, RZ, RZ, R4 ;  /* 0x000000ffffcd7224 */ /* 0x000fe400078e0004 */
.L_x_66371:
[----:B------:R-:W-:Y:S05]  /*199d0*/  BSYNC B1 ;  /* 0x0000000000017941 */ /* 0x000fea0003800000 */
.L_x_66369:
        /* <DEDUP_REMOVED lines=16> */
.L_x_66375:
[----:B------:R-:W-:Y:S05]  /*19ae0*/  BSYNC B2 ;  /* 0x0000000000027941 */ /* 0x000fea0003800000 */
.L_x_66374:
        /* <DEDUP_REMOVED lines=44> */
.L_x_66373:
[----:B------:R-:W-:Y:S05]  /*19db0*/  BSYNC B1 ;  /* 0x0000000000017941 */ /* 0x000fea0003800000 */
.L_x_66372:
        /* <DEDUP_REMOVED lines=19> */
.L_x_66377:
[----:B------:R-:W-:Y:S02]  /*19ef0*/  IMAD.MOV.U32 R205, RZ, RZ, R4 ;  /* 0x000000ffffcd7224 */ /* 0x000fe400078e0004 */
.L_x_66378:
[----:B------:R-:W-:Y:S05]  /*19f00*/  BSYNC B1 ;  /* 0x0000000000017941 */ /* 0x000fea0003800000 */
.L_x_66376:
        /* <DEDUP_REMOVED lines=16> */
.L_x_66382:
[----:B------:R-:W-:Y:S05]  /*1a010*/  BSYNC B2 ;  /* 0x0000000000027941 */ /* 0x000fea0003800000 */
.L_x_66381:
        /* <DEDUP_REMOVED lines=44> */
.L_x_66380:
[----:B------:R-:W-:Y:S05]  /*1a2e0*/  BSYNC B1 ;  /* 0x0000000000017941 */ /* 0x000fea0003800000 */
.L_x_66379:
        /* <DEDUP_REMOVED lines=19> */
.L_x_66384:
[----:B------:R-:W-:Y:S02]  /*1a420*/  IMAD.MOV.U32 R205, RZ, RZ, R4 ;  /* 0x000000ffffcd7224 */ /* 0x000fe400078e0004 */
.L_x_66385:
[----:B------:R-:W-:Y:S05]  /*1a430*/  BSYNC B1 ;  /* 0x0000000000017941 */ /* 0x000fea0003800000 */
.L_x_66383:
        /* <DEDUP_REMOVED lines=16> */
.L_x_66389:
[----:B------:R-:W-:Y:S05]  /*1a540*/  BSYNC B2 ;  /* 0x0000000000027941 */ /* 0x000fea0003800000 */
.L_x_66388:
        /* <DEDUP_REMOVED lines=44> */
.L_x_66387:
[----:B------:R-:W-:Y:S05]  /*1a810*/  BSYNC B1 ;  /* 0x0000000000017941 */ /* 0x000fea0003800000 */
.L_x_66386:
        /* <DEDUP_REMOVED lines=19> */
.L_x_66391:
[----:B------:R-:W-:Y:S02]  /*1a950*/  IMAD.MOV.U32 R205, RZ, RZ, R4 ;  /* 0x000000ffffcd7224 */ /* 0x000fe400078e0004 */
.L_x_66392:
[----:B------:R-:W-:Y:S05]  /*1a960*/  BSYNC B1 ;  /* 0x0000000000017941 */ /* 0x000fea0003800000 */
.L_x_66390:
        /* <DEDUP_REMOVED lines=16> */
.L_x_66396:
[----:B------:R-:W-:Y:S05]  /*1aa70*/  BSYNC B2 ;  /* 0x0000000000027941 */ /* 0x000fea0003800000 */
.L_x_66395:
        /* <DEDUP_REMOVED lines=44> */
.L_x_66394:
[----:B------:R-:W-:Y:S05]  /*1ad40*/  BSYNC B1 ;  /* 0x0000000000017941 */ /* 0x000fea0003800000 */
.L_x_66393:
[----:B------:R-:W0:Y:S01]  /*1ad50*/  I2F.U32 R205, R205 ;  /* 0x000000cd00cd7306 */ /* 0x000e220000201000 */
[----:B------:R-:W-:Y:S01]  /*1ad60*/  FMUL.FTZ R19, R19, R218 ;  /* 0x000000da13137220 */ /* 0x000fe20000410000 */
[----:B------:R-:W-:Y:S01]  /*1ad70*/  IADD3 R221, R204, 0x260, RZ ;  /* 0x00000260ccdd7810 */ /* 0x000fe20007ffe0ff */
[----:B------:R-:W-:-:S04]  /*1ad80*/  IMAD.WIDE.U32 R206, R220, R226, c[0x0][0x188] ;  /* 0x00006200dcce7625 */ /* 0x000fc800078e00e2 */
[----:B------:R-:W-:Y:S02]  /*1ad90*/  FMUL.FTZ R19, R19, c[0x0][0x1e8] ;  /* 0x00007a0013137a20 */ /* 0x000fe40000410000 */
[----:B0-----:R-:W-:-:S05]  /*1ada0*/  FFMA.FTZ R205, R205, R252, 1.1641532182693481445e-10 ;  /* 0x2f000000cdcd7423 */ /* 0x001fca00000100fc */
[----:B------:R-:W-:Y:S02]  /*1adb0*/  FSETP.GTU.FTZ.AND P5, PT, R205, c[0x0][0x1e4], PT ;  /* 0x00007900cd007a0b */ /* 0x000fe40003fbc000 */
[----:B------:R-:W-:Y:S02]  /*1adc0*/  SEL R205, RZ, 0x10000, P4 ;  /* 0x00010000ffcd7807 */ /* 0x000fe40002000000 */
[----:B------:R-:W-:-:S05]  /*1add0*/  FSEL R19, R19, RZ, !P5 ;  /* 0x000000ff13137208 */ /* 0x000fca0006800000 */
        /* <DEDUP_REMOVED lines=25> */
.L_x_66398:
[----:B------:R-:W-:Y:S02]  /*1af70*/  MOV R226, R4 ;  /* 0x0000000400e27202 */ /* 0x000fe40000000f00 */
.L_x_66399:
[----:B------:R-:W-:Y:S05]  /*1af80*/  BSYNC B1 ;  /* 0x0000000000017941 */ /* 0x000fea0003800000 */
.L_x_66397:
        /* <DEDUP_REMOVED lines=16> */
.L_x_66403:
[----:B------:R-:W-:Y:S05]  /*1b090*/  BSYNC B2 ;  /* 0x0000000000027941 */ /* 0x000fea0003800000 */
.L_x_66402:
        /* <DEDUP_REMOVED lines=44> */
.L_x_66401:
[----:B------:R-:W-:Y:S05]  /*1b360*/  BSYNC B1 ;  /* 0x0000000000017941 */ /* 0x000fea0003800000 */
.L_x_66400:
        /* <DEDUP_REMOVED lines=19> */
.L_x_66405:
[----:B------:R-:W-:Y:S02]  /*1b4a0*/  MOV R228, R4 ;  /* 0x0000000400e47202 */ /* 0x000fe40000000f00 */
.L_x_66406:
[----:B------:R-:W-:Y:S05]  /*1b4b0*/  BSYNC B1 ;  /* 0x0000000000017941 */ /* 0x000fea0003800000 */
.L_x_66404:
        /* <DEDUP_REMOVED lines=16> */
.L_x_66410:
[----:B------:R-:W-:Y:S05]  /*1b5c0*/  BSYNC B2 ;  /* 0x0000000000027941 */ /* 0x000fea0003800000 */
.L_x_66409:
        /* <DEDUP_REMOVED lines=44> */
.L_x_66408:
[----:B------:R-:W-:Y:S05]  /*1b890*/  BSYNC B1 ;  /* 0x0000000000017941 */ /* 0x000fea0003800000 */
.L_x_66407:
        /* <DEDUP_REMOVED lines=19> */
.L_x_66412:
[----:B------:R-:W-:Y:S02]  /*1b9d0*/  MOV R226, R4 ;  /* 0x0000000400e27202 */ /* 0x000fe40000000f00 */
.L_x_66413:
[----:B------:R-:W-:Y:S05]  /*1b9e0*/  BSYNC B1 ;  /* 0x0000000000017941 */ /* 0x000fea0003800000 */
.L_x_66411:
        /* <DEDUP_REMOVED lines=16> */
.L_x_66417:
[----:B------:R-:W-:Y:S05]  /*1baf0*/  BSYNC B2 ;  /* 0x0000000000027941 */ /* 0x000fea0003800000 */
.L_x_66416:
        /* <DEDUP_REMOVED lines=44> */
.L_x_66415:
[----:B------:R-:W-:Y:S05]  /*1bdc0*/  BSYNC B1 ;  /* 0x0000000000017941 */ /* 0x000fea0003800000 */
.L_x_66414:
        /* <DEDUP_REMOVED lines=19> */
.L_x_66419:
[----:B------:R-:W-:Y:S02]  /*1bf00*/  MOV R228, R4 ;  /* 0x0000000400e47202 */ /* 0x000fe40000000f00 */
.L_x_66420:
[----:B------:R-:W-:Y:S05]  /*1bf10*/  BSYNC B1 ;  /* 0x0000000000017941 */ /* 0x000fea0003800000 */
.L_x_66418:
        /* <DEDUP_REMOVED lines=16> */
.L_x_66424:
[----:B------:R-:W-:Y:S05]  /*1c020*/  BSYNC B2 ;  /* 0x0000000000027941 */ /* 0x000fea0003800000 */
.L_x_66423:
        /* <DEDUP_REMOVED lines=44> */
.L_x_66422:
[----:B------:R-:W-:Y:S05]  /*1c2f0*/  BSYNC B1 ;  /* 0x0000000000017941 */ /* 0x000fea0003800000 */
.L_x_66421:
[----:B------:R-:W0:Y:S01]  /*1c300*/  I2F.U32 R222, R228 ;  /* 0x000000e400de7306 */ /* 0x000e220000201000 */
[----:B------:R-:W-:Y:S01]  /*1c310*/  FMUL.FTZ R207, R207, R218 ;  /* 0x000000dacfcf7220 */ /* 0x000fe20000410000 */
[----:B------:R-:W-:Y:S01]  /*1c320*/  SEL R218, RZ, 0x10000, P3 ;  /* 0x00010000ffda7807 */ /* 0x000fe20001800000 */
[----:B------:R-:W-:Y:S01]  /*1c330*/  IMAD.MOV.U32 R223, RZ, RZ, 0x10 ;  /* 0x00000010ffdf7424 */ /* 0x000fe200078e00ff */
[----:B------:R-:W-:Y:S01]  /*1c340*/  MOV R225, 0x4 ;  /* 0x0000000400e17802 */ /* 0x000fe20000000f00 */
[----:B------:R-:W-:Y:S02]  /*1c350*/  FMUL.FTZ R207, R207, c[0x0][0x1e8] ;  /* 0x00007a00cfcf7a20 */ /* 0x000fe40000410000 */
[----:B0-----:R-:W-:-:S05]  /*1c360*/  FFMA.FTZ R222, R222, R252, 1.1641532182693481445e-10 ;  /* 0x2f000000dede7423 */ /* 0x001fca00000100fc */
[----:B------:R-:W-:Y:S01]  /*1c370*/  FSETP.GTU.FTZ.AND P4, PT, R222, c[0x0][0x1e4], PT ;  /* 0x00007900de007a0b */ /* 0x000fe20003f9c000 */
[----:B------:R-:W-:-:S03]  /*1c380*/  IMAD.WIDE.U32 R222, R221, R223, c[0x0][0x188] ;  /* 0x00006200ddde7625 */ /* 0x000fc600078e00df */
[----:B------:R-:W-:-:S05]  /*1c390*/  FSEL R207, R207, RZ, !P4 ;  /* 0x000000ffcfcf7208 */ /* 0x000fca0006000000 */
[----:B------:R-:W-:-:S05]  /*1c3a0*/  @P1 FADD.FTZ R207, R95, R207 ;  /* 0x000000cf5fcf1221 */ /* 0x000fca0000010000 */
[----:B------:R0:W-:Y:S02]  /*1c3b0*/  STG.E.128 [R222.64], R204 ;  /* 0x000000ccde007986 */ /* 0x0001e4000c101d06 */
[----:B0-----:R-:W-:Y:S02]  /*1c3c0*/  SEL R222, RZ, 0x100, P2 ;  /* 0x00000100ffde7807 */ /* 0x001fe40001000000 */
[----:B------:R-:W-:-:S04]  /*1c3d0*/  SEL R223, RZ, 0x1000000, P4 ;  /* 0x01000000ffdf7807 */ /* 0x000fc80002000000 */
[----:B------:R-:W-:Y:S02]  /*1c3e0*/  IADD3 R218, R222, R223, R218 ;  /* 0x000000dfdeda7210 */ /* 0x000fe40007ffe0da */
[----:B------:R-:W-:-:S05]  /*1c3f0*/  SEL R222, RZ, 0x1, P0 ;  /* 0x00000001ffde7807 */ /* 0x000fca0000000000 */
[----:B------:R-:W-:Y:S02]  /*1c400*/  IMAD.IADD R218, R218, 0x1, R222 ;  /* 0x00000001dada7824 */ /* 0x000fe400078e02de */
        /* <DEDUP_REMOVED lines=87> */
.L_x_66429:
        /* <DEDUP_REMOVED lines=180> */
.L_x_66430:
[----:B------:R-:W2:Y:S04]  /*1d4c0*/  LDL R231, [R1+0x7c] ;  /* 0x00007c0001e77983 */ /* 0x000ea80000100800 */
[----:B------:R-:W3:Y:S04]  /*1d4d0*/  LDL R230, [R1+0x78] ;  /* 0x0000780001e67983 */ /* 0x000ee80000100800 */
[----:B------:R-:W4:Y:S04]  /*1d4e0*/  LDL R229, [R1+0x74] ;  /* 0x0000740001e57983 */ /* 0x000f280000100800 */
[----:B------:R-:W5:Y:S01]  /*1d4f0*/  LDL R228, [R1+0x70] ;  /* 0x0000700001e47983 */ /* 0x000f620000100800 */
[----:B------:R-:W-:Y:S01]  /*1d500*/  HFMA2.MMA R227, -RZ, RZ, 0, 2.384185791015625e-07 ;  /* 0x00000004ffe37435 */ /* 0x000fe200000001ff */
[----:B-1----:R-:W-:Y:S01]  /*1d510*/  FADD.FTZ R218, R218, R226 ;  /* 0x000000e2dada7221 */ /* 0x002fe20000010000 */
[----:B------:R-:W-:Y:S01]  /*1d520*/  ISETP.NE.AND P0, PT, RZ, UR8, PT ;  /* 0x00000008ff007c0c */ /* 0x000fe2000bf05270 */
[----:B------:R-:W1:Y:S07]  /*1d530*/  S2R R252, SR_TID.X ;  /* 0x0000000000fc7919 */ /* 0x000e6e0000002100 */
[----:B------:R-:W-:-:S05]  /*1d540*/  @!P1 IMAD.WIDE R222, R9, R227, c[0x0][0x1a0] ;  /* 0x0000680009de9625 */ /* 0x000fca00078e02e3 */
[----:B------:R0:W-:Y:S02]  /*1d550*/  @!P1 STG.E [R222.64], R225 ;  /* 0x000000e1de009986 */ /* 0x0001e4000c101906 */
[----:B0-----:R-:W-:Y:S01]  /*1d560*/  IMAD.MOV.U32 R222, RZ, RZ, c[0x0][0x1e0] ;  /* 0x00007800ffde7624 */ /* 0x001fe200078e00ff */
[----:B-1----:R-:W-:-:S03]  /*1d570*/  LOP3.LUT R252, R252, 0x1f, RZ, 0xc0, !PT ;  /* 0x0000001ffcfc7812 */ /* 0x002fc600078ec0ff */
[----:B------:R-:W-:Y:S02]  /*1d580*/  FFMA.FTZ R218, R218, R222, c[0x0][0x228] ;  /* 0x00008a00dada7623 */ /* 0x000fe400000100de */
[C---:B------:R-:W-:Y:S01]  /*1d590*/  FMUL.FTZ R222, R225.reuse, R225 ;  /* 0x000000e1e1de7220 */ /* 0x040fe20000410000 */
[----:B------:R-:W-:-:S04]  /*1d5a0*/  FSEL R225, R225, RZ, !P0 ;  /* 0x000000ffe1e17208 */ /* 0x000fc80004000000 */
[----:B------:R-:W-:Y:S01]  /*1d5b0*/  FSEL R222, R222, RZ, P0 ;  /* 0x000000ffdede7208 */ /* 0x000fe20000000000 */
[--C-:B------:R-:W-:Y:S02]  /*1d5c0*/  FADD.FTZ R88, R88, -R225.reuse ;  /* 0x800000e158587221 */ /* 0x100fe40000010000 */
[----:B------:R-:W-:Y:S02]  /*1d5d0*/  FADD.FTZ R89, R89, -R225 ;  /* 0x800000e159597221 */ /* 0x000fe40000010000 */
[----:B------:R-:W-:Y:S02]  /*1d5e0*/  FADD.FTZ R218, R218, R222 ;  /* 0x000000dedada7221 */ /* 0x000fe40000010000 */
[----:B------:R-:W-:-:S04]  /*1d5f0*/  @!P1 IMAD.WIDE R222, R9, R227, c[0x0][0x1a8] ;  /* 0x00006a0009de9625 */ /* 0x000fc800078e02e3 */
[----:B------:R-:W0:Y:S01]  /*1d600*/  MUFU.RSQ R218, R218 ;  /* 0x000000da00da7308 */ /* 0x000e220000001400 */
[----:B------:R-:W-:Y:S01]  /*1d610*/  FADD.FTZ R90, R90, -R225 ;  /* 0x800000e15a5a7221 */ /* 0x000fe20000010000 */
[----:B0-----:R0:W-:Y:S01]  /*1d620*/  @!P1 STG.E [R222.64], R218 ;  /* 0x000000dade009986 */ /* 0x0011e2000c101906 */
[C---:B------:R-:W-:Y:S02]  /*1d630*/  FMUL.FTZ R88, R218.reuse, R88 ;  /* 0x00000058da587220 */ /* 0x040fe40000410000 */
[C---:B------:R-:W-:Y:S02]  /*1d640*/  FMUL.FTZ R90, R218.reuse, R90 ;  /* 0x0000005ada5a7220 */ /* 0x040fe40000410000 */
[----:B------:R-:W-:Y:S02]  /*1d650*/  FMUL.FTZ R89, R218, R89 ;  /* 0x00000059da597220 */ /* 0x000fe40000410000 */
[----:B0-----:R-:W-:-:S05]  /*1d660*/  IMAD R222, R9, c[0x0][0x168], RZ ;  /* 0x00005a0009de7a24 */ /* 0x001fca00078e02ff */
[----:B------:R-:W-:-:S04]  /*1d670*/  SHF.R.S32.HI R223, RZ, 0x1f, R222 ;  /* 0x0000001fffdf7819 */ /* 0x000fc800000114de */
[----:B------:R-:W-:Y:S01]  /*1d680*/  LEA.HI R222, R223, R222, RZ, 0x2 ;  /* 0x000000dedfde7211 */ /* 0x000fe200078f10ff */
[----:B------:R-:W-:-:S03]  /*1d690*/  FADD.FTZ R223, R91, -R225 ;  /* 0x800000e15bdf7221 */ /* 0x000fc60000010000 */
[----:B------:R-:W-:Y:S01]  /*1d6a0*/  LEA.HI.SX32 R91, R222, R252, 0x1e ;  /* 0x000000fcde5b7211 */ /* 0x000fe200078ff2ff */
[----:B------:R-:W-:Y:S01]  /*1d6b0*/  FMUL.FTZ R226, R218, R223 ;  /* 0x000000dfdae27220 */ /* 0x000fe20000410000 */
[----:B------:R-:W5:Y:S02]  /*1d6c0*/  LDL R252, [R1+0x54] ;  /* 0x0000540001fc7983 */ /* 0x000f640000100800 */
[----:B------:R-:W-:-:S04]  /*1d6d0*/  LEA R222, P0, R91, c[0x0][0x208], 0x4 ;  /* 0x000082005bde7a11 */ /* 0x000fc800078020ff */
[----:B------:R-:W-:Y:S01]  /*1d6e0*/  LEA.HI.X R223, R91, c[0x0][0x20c], RZ, 0x4, P0 ;  /* 0x000083005bdf7a11 */ /* 0x000fe200000f24ff */
[----:B--2---:R-:W-:Y:S02]  /*1d6f0*/  FFMA.FTZ R91, R231, R226, R199 ;  /* 0x000000e2e75b7223 */ /* 0x004fe400000100c7 */
[----:B------:R-:W2:Y:S01]  /*1d700*/  LDL R231, [R1+0x50] ;  /* 0x0000500001e77983 */ /* 0x000ea20000100800 */
[----:B---3--:R-:W-:-:S03]  /*1d710*/  FFMA.FTZ R90, R230, R90, R198 ;  /* 0x0000005ae65a7223 */ /* 0x008fc600000100c6 */
[----:B------:R-:W3:Y:S01]  /*1d720*/  LDL R230, [R1+0x4c] ;  /* 0x00004c0001e67983 */ /* 0x000ee20000100800 */
[----:B----4-:R-:W-:-:S03]  /*1d730*/  FFMA.FTZ R89, R229, R89, R197 ;  /* 0x00000059e5597223 */ /* 0x010fc600000100c5 */
[----:B------:R-:W4:Y:S01]  /*1d740*/  LDL R229, [R1+0x48] ;  /* 0x0000480001e57983 */ /* 0x000f220000100800 */
[----:B-----5:R-:W-:-:S03]  /*1d750*/  FFMA.FTZ R88, R228, R88, R196 ;  /* 0x00000058e4587223 */ /* 0x020fc600000100c4 */
[----:B------:R-:W5:Y:S04]  /*1d760*/  LDL R228, [R1+0x44] ;  /* 0x0000440001e47983 */ /* 0x000f680000100800 */
[----:B------:R0:W-:Y:S04]  /*1d770*/  STG.E.128 [R222.64], R88 ;  /* 0x00000058de007986 */ /* 0x0001e8000c101d06 */
[----:B------:R-:W5:Y:S04]  /*1d780*/  LDL R226, [R1+0x40] ;  /* 0x0000400001e27983 */ /* 0x000f680000100800 */
[----:B0-----:R-:W5:Y:S04]  /*1d790*/  LDL R90, [R1+0x6c] ;  /* 0x00006c00015a7983 */ /* 0x001f680000100800 */
[----:B------:R-:W5:Y:S04]  /*1d7a0*/  LDL R88, [R1+0x68] ;  /* 0x0000680001587983 */ /* 0x000f680000100800 */
[----:B------:R-:W5:Y:S04]  /*1d7b0*/  LDL R89, [R1+0x64] ;  /* 0x0000640001597983 */ /* 0x000f680000100800 */
[----:B------:R-:W5:Y:S04]  /*1d7c0*/  LDL R91, [R1+0x60] ;  /* 0x00006000015b7983 */ /* 0x000f680000100800 */
[----:B------:R-:W5:Y:S04]  /*1d7d0*/  LDL R222, [R1+0x5c] ;  /* 0x00005c0001de7983 */ /* 0x000f680000100800 */
[----:B------:R-:W5:Y:S01]  /*1d7e0*/  LDL R223, [R1+0x58] ;  /* 0x0000580001df7983 */ /* 0x000f620000100800 */
[----:B------:R-:W-:-:S02]  /*1d7f0*/  FADD.FTZ R87, R87, -R225 ;  /* 0x800000e157577221 */ /* 0x000fc40000010000 */
[--C-:B------:R-:W-:Y:S02]  /*1d800*/  FADD.FTZ R85, R85, -R225.reuse ;  /* 0x800000e155557221 */ /* 0x100fe40000010000 */
[----:B------:R-:W-:Y:S02]  /*1d810*/  FMUL.FTZ R87, R218, R87 ;  /* 0x00000057da577220 */ /* 0x000fe40000410000 */
[--C-:B------:R-:W-:Y:S02]  /*1d820*/  FADD.FTZ R86, R86, -R225.reuse ;  /* 0x800000e156567221 */ /* 0x100fe40000010000 */
[----:B------:R-:W-:Y:S02]  /*1d830*/  FADD.FTZ R84, R84, -R225 ;  /* 0x800000e154547221 */ /* 0x000fe40000010000 */
[C---:B------:R-:W-:Y:S02]  /*1d840*/  FMUL.FTZ R85, R218.reuse, R85 ;  /* 0x00000055da557220 */ /* 0x040fe40000410000 */
[----:B------:R-:W-:-:S02]  /*1d850*/  FMUL.FTZ R86, R218, R86 ;  /* 0x00000056da567220 */ /* 0x000fc40000410000 */
[----:B------:R-:W-:Y:S02]  /*1d860*/  FMUL.FTZ R84, R218, R84 ;  /* 0x00000054da547220 */ /* 0x000fe40000410000 */
        /* <DEDUP_REMOVED lines=11> */
[----:B------:R-:W-:Y:S02]  /*1d920*/  FADD.FTZ R76, R76, -R225 ;  /* 0x800000e14c4c7221 */ /* 0x000fe40000010000 */
[C---:B------:R-:W-:Y:S02]  /*1d930*/  FMUL.FTZ R83, R218.reuse, R83 ;  /* 0x00000053da537220 */ /* 0x040fe40000410000 */
[C---:B------:R-:W-:Y:S02]  /*1d940*/  FMUL.FTZ R82, R218.reuse, R82 ;  /* 0x00000052da527220 */ /* 0x040fe40000410000 */
[C---:B------:R-:W-:Y:S02]  /*1d950*/  FMUL.FTZ R81, R218.reuse, R81 ;  /* 0x00000051da517220 */ /* 0x040fe40000410000 */
[----:B------:R-:W-:Y:S02]  /*1d960*/  FMUL.FTZ R76, R218, R76 ;  /* 0x0000004cda4c7220 */ /* 0x000fe40000410000 */
[----:B------:R-:W-:-:S02]  /*1d970*/  FFMA.FTZ R81, R252, R81, R189 ;  /* 0x00000051fc517223 */ /* 0x000fc400000100bd */
[----:B--2---:R-:W-:Y:S02]  /*1d980*/  FFMA.FTZ R80, R231, R80, R188 ;  /* 0x00000050e7507223 */ /* 0x004fe400000100bc */
[----:B------:R-:W2:Y:S01]  /*1d990*/  LDL R231, [R1+0x3c] ;  /* 0x00003c0001e77983 */ /* 0x000ea20000100800 */
[----:B---3--:R-:W-:-:S03]  /*1d9a0*/  FFMA.FTZ R79, R230, R79, R187 ;  /* 0x0000004fe64f7223 */ /* 0x008fc600000100bb */
[----:B------:R-:W3:Y:S01]  /*1d9b0*/  LDL R230, [R1+0x38] ;  /* 0x0000380001e67983 */ /* 0x000ee20000100800 */
[----:B----4-:R-:W-:-:S03]  /*1d9c0*/  FFMA.FTZ R78, R229, R78, R186 ;  /* 0x0000004ee54e7223 */ /* 0x010fc600000100ba */
[----:B------:R-:W4:Y:S01]  /*1d9d0*/  LDL R229, [R1+0x34] ;  /* 0x0000340001e57983 */ /* 0x000f220000100800 */
[----:B-----5:R-:W-:-:S03]  /*1d9e0*/  FFMA.FTZ R77, R228, R77, R185 ;  /* 0x0000004de44d7223 */ /* 0x020fc600000100b9 */
[----:B------:R-:W5:Y:S01]  /*1d9f0*/  LDL R228, [R1+0x30] ;  /* 0x0000300001e47983 */ /* 0x000f620000100800 */
[----:B------:R-:W-:Y:S01]  /*1da00*/  FFMA.FTZ R87, R90, R87, R195 ;  /* 0x000000575a577223 */ /* 0x000fe200000100c3 */
[----:B------:R-:W-:Y:S01]  /*1da10*/  MOV R90, 0x10 ;  /* 0x00000010005a7802 */ /* 0x000fe20000000f00 */
[----:B------:R-:W-:Y:S02]  /*1da20*/  FFMA.FTZ R86, R88, R86, R194 ;  /* 0x0000005658567223 */ /* 0x000fe400000100c2 */
[----:B------:R-:W-:Y:S02]  /*1da30*/  FFMA.FTZ R85, R89, R85, R193 ;  /* 0x0000005559557223 */ /* 0x000fe400000100c1 */
[----:B------:R-:W-:Y:S02]  /*1da40*/  IMAD.WIDE.U32 R88, R216, R90, c[0x0][0x208] ;  /* 0x00008200d8587625 */ /* 0x000fe400078e005a */
[----:B------:R-:W5:Y:S02]  /*1da50*/  LDL R216, [R1+0x20] ;  /* 0x0000200001d87983 */ /* 0x000f640000100800 */
[----:B------:R-:W-:-:S02]  /*1da60*/  FFMA.FTZ R84, R91, R84, R192 ;  /* 0x000000545b547223 */ /* 0x000fc400000100c0 */
[----:B------:R-:W-:Y:S01]  /*1da70*/  FFMA.FTZ R83, R222, R83, R191 ;  /* 0x00000053de537223 */ /* 0x000fe200000100bf */
[----:B------:R-:W5:Y:S01]  /*1da80*/  LDL R91, [R1+0x18] ;  /* 0x00001800015b7983 */ /* 0x000f620000100800 */
[----:B------:R-:W-:-:S03]  /*1da90*/  FFMA.FTZ R82, R223, R82, R190 ;  /* 0x00000052df527223 */ /* 0x000fc600000100be */
[----:B------:R0:W-:Y:S01]  /*1daa0*/  STG.E.128 [R88.64], R84 ;  /* 0x0000005458007986 */ /* 0x0001e2000c101d06 */
[----:B------:R-:W-:-:S03]  /*1dab0*/  FFMA.FTZ R76, R226, R76, R184 ;  /* 0x0000004ce24c7223 */ /* 0x000fc600000100b8 */
[----:B------:R-:W5:Y:S04]  /*1dac0*/  LDL R226, [R1+0x2c] ;  /* 0x00002c0001e27983 */ /* 0x000f680000100800 */
[----:B------:R-:W5:Y:S04]  /*1dad0*/  LDL R223, [R1+0x28] ;  /* 0x0000280001df7983 */ /* 0x000f680000100800 */
[----:B------:R-:W5:Y:S01]  /*1dae0*/  LDL R222, [R1+0x24] ;  /* 0x0000240001de7983 */ /* 0x000f620000100800 */
[----:B0-----:R-:W-:-:S03]  /*1daf0*/  IMAD.WIDE.U32 R84, R213, R90, c[0x0][0x208] ;  /* 0x00008200d5547625 */ /* 0x001fc600078e005a */
[----:B------:R-:W5:Y:S04]  /*1db00*/  LDL R89, [R1+0x14] ;  /* 0x0000140001597983 */ /* 0x000f680000100800 */
[----:B------:R0:W-:Y:S04]  /*1db10*/  STG.E.128 [R84.64], R80 ;  /* 0x0000005054007986 */ /* 0x0001e8000c101d06 */
[----:B------:R-:W5:Y:S04]  /*1db20*/  LDL R213, [R1+0x1c] ;  /* 0x00001c0001d57983 */ /* 0x000f680000100800 */
[----:B------:R-:W5:Y:S04]  /*1db30*/  LDL R88, [R1+0x10] ;  /* 0x0000100001587983 */ /* 0x000f680000100800 */
[----:B------:R-:W5:Y:S04]  /*1db40*/  LDL R87, [R1+0xc] ;  /* 0x00000c0001577983 */ /* 0x000f680000100800 */
[----:B------:R-:W5:Y:S04]  /*1db50*/  LDL R86, [R1+0x8] ;  /* 0x0000080001567983 */ /* 0x000f680000100800 */
[----:B0-----:R-:W5:Y:S04]  /*1db60*/  LDL R85, [R1+0x4] ;  /* 0x0000040001557983 */ /* 0x001f680000100800 */
[----:B------:R-:W5:Y:S01]  /*1db70*/  LDL R84, [R1] ;  /* 0x0000000001547983 */ /* 0x000f620000100800 */
[----:B------:R-:W-:-:S02]  /*1db80*/  FADD.FTZ R72, R72, -R225 ;  /* 0x800000e148487221 */ /* 0x000fc40000010000 */
[--C-:B------:R-:W-:Y:S02]  /*1db90*/  FADD.FTZ R73, R73, -R225.reuse ;  /* 0x800000e149497221 */ /* 0x100fe40000010000 */
[--C-:B------:R-:W-:Y:S02]  /*1dba0*/  FADD.FTZ R74, R74, -R225.reuse ;  /* 0x800000e14a4a7221 */ /* 0x100fe40000010000 */
[----:B------:R-:W-:Y:S02]  /*1dbb0*/  FADD.FTZ R75, R75, -R225 ;  /* 0x800000e14b4b7221 */ /* 0x000fe40000010000 */
[----:B------:R-:W-:-:S04]  /*1dbc0*/  IMAD.WIDE.U32 R80, R214, R90, c[0x0][0x208] ;  /* 0x00008200d6507625 */ /* 0x000fc800078e005a */
[--C-:B------:R-:W-:Y:S02]  /*1dbd0*/  FADD.FTZ R16, R16, -R225.reuse ;  /* 0x800000e110107221 */ /* 0x100fe40000010000 */
[--C-:B------:R-:W-:Y:S02]  /*1dbe0*/  FADD.FTZ R17, R17, -R225.reuse ;  /* 0x800000e111117221 */ /* 0x100fe40000010000 */
[C---:B------:R-:W-:Y:S02]  /*1dbf0*/  FMUL.FTZ R72, R218.reuse, R72 ;  /* 0x00000048da487220 */ /* 0x040fe40000410000 */
[C---:B------:R-:W-:Y:S02]  /*1dc00*/  FMUL.FTZ R73, R218.reuse, R73 ;  /* 0x00000049da497220 */ /* 0x040fe40000410000 */
[C---:B------:R-:W-:Y:S02]  /*1dc10*/  FMUL.FTZ R74, R218.reuse, R74 ;  /* 0x0000004ada4a7220 */ /* 0x040fe40000410000 */
[----:B------:R-:W-:Y:S01]  /*1dc20*/  FMUL.FTZ R75, R218, R75 ;  /* 0x0000004bda4b7220 */ /* 0x000fe20000410000 */
[----:B------:R0:W-:Y:S01]  /*1dc30*/  STG.E.128 [R80.64], R76 ;  /* 0x0000004c50007986 */ /* 0x0001e2000c101d06 */
        /* <DEDUP_REMOVED lines=12> */
[----:B0-----:R-:W-:-:S02]  /*1dd00*/  FMUL.FTZ R80, R218, R16 ;  /* 0x00000010da507220 */ /* 0x001fc40000410000 */
[----:B------:R-:W-:Y:S02]  /*1dd10*/  FMUL.FTZ R81, R218, R17 ;  /* 0x00000011da517220 */ /* 0x000fe40000410000 */
[--C-:B------:R-:W-:Y:S02]  /*1dd20*/  FADD.FTZ R56, R56, -R225.reuse ;  /* 0x800000e138387221 */ /* 0x100fe40000010000 */
[--C-:B------:R-:W-:Y:S02]  /*1dd30*/  FADD.FTZ R57, R57, -R225.reuse ;  /* 0x800000e139397221 */ /* 0x100fe40000010000 */
[--C-:B------:R-:W-:Y:S02]  /*1dd40*/  FADD.FTZ R58, R58, -R225.reuse ;  /* 0x800000e13a3a7221 */ /* 0x100fe40000010000 */
[----:B------:R-:W-:Y:S02]  /*1dd50*/  FADD.FTZ R59, R59, -R225 ;  /* 0x800000e13b3b7221 */ /* 0x000fe40000010000 */
[----:B------:R-:W-:-:S04]  /*1dd60*/  IMAD.WIDE.U32 R16, R10, R90, c[0x0][0x208] ;  /* 0x000082000a107625 */ /* 0x000fc800078e005a */
[--C-:B------:R-:W-:Y:S02]  /*1dd70*/  FADD.FTZ R52, R52, -R225.reuse ;  /* 0x800000e134347221 */ /* 0x100fe40000010000 */
[--C-:B------:R-:W-:Y:S02]  /*1dd80*/  FADD.FTZ R53, R53, -R225.reuse ;  /* 0x800000e135357221 */ /* 0x100fe40000010000 */
[--C-:B------:R-:W-:Y:S02]  /*1dd90*/  FADD.FTZ R54, R54, -R225.reuse ;  /* 0x800000e136367221 */ /* 0x100fe40000010000 */
[----:B------:R-:W-:Y:S02]  /*1dda0*/  FADD.FTZ R55, R55, -R225 ;  /* 0x800000e137377221 */ /* 0x000fe40000010000 */
        /* <DEDUP_REMOVED lines=26> */
[----:B------:R-:W-:-:S04]  /*1df50*/  IMAD.WIDE.U32 R10, R11, R90, c[0x0][0x208] ;  /* 0x000082000b0a7625 */ /* 0x000fc800078e005a */
        /* <DEDUP_REMOVED lines=8> */
[C---:B------:R-:W-:Y:S02]  /*1dfe0*/  FMUL.FTZ R82, R218.reuse, R18 ;  /* 0x00000012da527220 */ /* 0x040fe40000410000 */
[----:B------:R-:W-:Y:S02]  /*1dff0*/  FMUL.FTZ R83, R218, R19 ;  /* 0x00000013da537220 */ /* 0x000fe40000410000 */
        /* <DEDUP_REMOVED lines=18> */
[----:B------:R-:W-:Y:S02]  /*1e120*/  FFMA.FTZ R55, R247, R55, R163 ;  /* 0x00000037f7377223 */ /* 0x000fe400000100a3 */
[----:B------:R-:W-:Y:S02]  /*1e130*/  FFMA.FTZ R54, R246, R54, R162 ;  /* 0x00000036f6367223 */ /* 0x000fe400000100a2 */
[----:B--2---:R-:W-:Y:S02]  /*1e140*/  FFMA.FTZ R75, R231, R75, R183 ;  /* 0x0000004be74b7223 */ /* 0x004fe400000100b7 */
[----:B---3--:R-:W-:Y:S02]  /*1e150*/  FFMA.FTZ R74, R230, R74, R182 ;  /* 0x0000004ae64a7223 */ /* 0x008fe400000100b6 */
[----:B----4-:R-:W-:Y:S02]  /*1e160*/  FFMA.FTZ R73, R229, R73, R181 ;  /* 0x00000049e5497223 */ /* 0x010fe400000100b5 */
[----:B-----5:R-:W-:-:S05]  /*1e170*/  FFMA.FTZ R72, R228, R72, R180 ;  /* 0x00000048e4487223 */ /* 0x020fca00000100b4 */
[----:B------:R0:W-:Y:S01]  /*1e180*/  STG.E.128 [R16.64], R72 ;  /* 0x0000004810007986 */ /* 0x0001e2000c101d06 */
[----:B------:R-:W-:Y:S02]  /*1e190*/  FFMA.FTZ R53, R245, R53, R161 ;  /* 0x00000035f5357223 */ /* 0x000fe400000100a1 */
[----:B------:R-:W-:Y:S02]  /*1e1a0*/  FFMA.FTZ R52, R244, R52, R160 ;  /* 0x00000034f4347223 */ /* 0x000fe400000100a0 */
[C---:B------:R-:W-:Y:S02]  /*1e1b0*/  FMUL.FTZ R44, R218.reuse, R44 ;  /* 0x0000002cda2c7220 */ /* 0x040fe40000410000 */
[C---:B------:R-:W-:Y:S02]  /*1e1c0*/  FMUL.FTZ R45, R218.reuse, R45 ;  /* 0x0000002dda2d7220 */ /* 0x040fe40000410000 */
[C---:B------:R-:W-:Y:S02]  /*1e1d0*/  FMUL.FTZ R46, R218.reuse, R46 ;  /* 0x0000002eda2e7220 */ /* 0x040fe40000410000 */
[----:B------:R-:W-:-:S02]  /*1e1e0*/  FMUL.FTZ R47, R218, R47 ;  /* 0x0000002fda2f7220 */ /* 0x000fc40000410000 */
[----:B------:R-:W-:Y:S02]  /*1e1f0*/  FADD.FTZ R28, R28, -R225 ;  /* 0x800000e11c1c7221 */ /* 0x000fe40000010000 */
[----:B0-----:R-:W-:-:S04]  /*1e200*/  IMAD.WIDE.U32 R16, R12, R90, c[0x0][0x208] ;  /* 0x000082000c107625 */ /* 0x001fc800078e005a */
[----:B------:R-:W-:-:S04]  /*1e210*/  IMAD.WIDE.U32 R12, R13, R90, c[0x0][0x208] ;  /* 0x000082000d0c7625 */ /* 0x000fc800078e005a */
[----:B------:R-:W-:Y:S02]  /*1e220*/  FFMA.FTZ R68, R216, R68, R176 ;  /* 0x00000044d8447223 */ /* 0x000fe400000100b0 */
[----:B------:R-:W-:Y:S02]  /*1e230*/  FFMA.FTZ R66, R91, R66, R174 ;  /* 0x000000425b427223 */ /* 0x000fe400000100ae */
[----:B------:R-:W-:Y:S02]  /*1e240*/  FADD.FTZ R29, R29, -R225 ;  /* 0x800000e11d1d7221 */ /* 0x000fe40000010000 */
[----:B------:R-:W-:Y:S02]  /*1e250*/  FFMA.FTZ R71, R226, R71, R179 ;  /* 0x00000047e2477223 */ /* 0x000fe400000100b3 */
[----:B------:R-:W-:Y:S02]  /*1e260*/  FFMA.FTZ R70, R223, R70, R178 ;  /* 0x00000046df467223 */ /* 0x000fe400000100b2 */
[----:B------:R-:W-:-:S02]  /*1e270*/  FFMA.FTZ R69, R222, R69, R177 ;  /* 0x00000045de457223 */ /* 0x000fc400000100b1 */
[----:B------:R-:W-:Y:S02]  /*1e280*/  FADD.FTZ R30, R30, -R225 ;  /* 0x800000e11e1e7221 */ /* 0x000fe40000010000 */
[----:B------:R-:W-:Y:S01]  /*1e290*/  FFMA.FTZ R65, R89, R65, R173 ;  /* 0x0000004159417223 */ /* 0x000fe200000100ad */
[----:B------:R0:W-:Y:S01]  /*1e2a0*/  STG.E.128 [R10.64], R68 ;  /* 0x000000440a007986 */ /* 0x0001e2000c101d06 */
[----:B------:R-:W-:Y:S02]  /*1e2b0*/  FADD.FTZ R31, R31, -R225 ;  /* 0x800000e11f1f7221 */ /* 0x000fe40000010000 */
[----:B------:R-:W-:Y:S02]  /*1e2c0*/  FFMA.FTZ R67, R213, R67, R175 ;  /* 0x00000043d5437223 */ /* 0x000fe400000100af */
[----:B------:R-:W-:Y:S02]  /*1e2d0*/  FFMA.FTZ R64, R88, R64, R172 ;  /* 0x0000004058407223 */ /* 0x000fe400000100ac */
[----:B------:R-:W-:-:S02]  /*1e2e0*/  FFMA.FTZ R63, R87, R63, R171 ;  /* 0x0000003f573f7223 */ /* 0x000fc400000100ab */
[----:B------:R-:W-:Y:S02]  /*1e2f0*/  FFMA.FTZ R62, R86, R62, R170 ;  /* 0x0000003e563e7223 */ /* 0x000fe400000100aa */
[----:B------:R-:W-:Y:S02]  /*1e300*/  FFMA.FTZ R61, R85, R61, R169 ;  /* 0x0000003d553d7223 */ /* 0x000fe400000100a9 */
[----:B------:R-:W-:Y:S01]  /*1e310*/  FFMA.FTZ R60, R84, R60, R168 ;  /* 0x0000003c543c7223 */ /* 0x000fe200000100a8 */
[----:B------:R-:W-:Y:S01]  /*1e320*/  STG.E.128 [R16.64], R64 ;  /* 0x0000004010007986 */ /* 0x000fe2000c101d06 */
[C---:B------:R-:W-:Y:S02]  /*1e330*/  FMUL.FTZ R40, R218.reuse, R40 ;  /* 0x00000028da287220 */ /* 0x040fe40000410000 */
[C---:B------:R-:W-:Y:S01]  /*1e340*/  FMUL.FTZ R41, R218.reuse, R41 ;  /* 0x00000029da297220 */ /* 0x040fe20000410000 */
[----:B------:R1:W-:Y:S01]  /*1e350*/  STG.E.128 [R12.64], R60 ;  /* 0x0000003c0c007986 */ /* 0x0003e2000c101d06 */
[----:B------:R-:W-:-:S02]  /*1e360*/  FMUL.FTZ R42, R218, R42 ;  /* 0x0000002ada2a7220 */ /* 0x000fc40000410000 */
[----:B------:R-:W-:Y:S01]  /*1e370*/  FMUL.FTZ R43, R218, R43 ;  /* 0x0000002bda2b7220 */ /* 0x000fe20000410000 */
[----:B------:R-:W-:Y:S01]  /*1e380*/  STG.E.128 [R18.64], R56 ;  /* 0x0000003812007986 */ /* 0x000fe2000c101d06 */
[--C-:B------:R-:W-:Y:S02]  /*1e390*/  FADD.FTZ R24, R24, -R225.reuse ;  /* 0x800000e118187221 */ /* 0x100fe40000010000 */
[--C-:B------:R-:W-:Y:S02]  /*1e3a0*/  FADD.FTZ R25, R25, -R225.reuse ;  /* 0x800000e119197221 */ /* 0x100fe40000010000 */
[--C-:B------:R-:W-:Y:S02]  /*1e3b0*/  FADD.FTZ R26, R26, -R225.reuse ;  /* 0x800000e11a1a7221 */ /* 0x100fe40000010000 */
[----:B------:R-:W-:Y:S02]  /*1e3c0*/  FADD.FTZ R27, R27, -R225 ;  /* 0x800000e11b1b7221 */ /* 0x000fe40000010000 */
[----:B------:R-:W-:-:S02]  /*1e3d0*/  FMUL.FTZ R36, R218, R36 ;  /* 0x00000024da247220 */ /* 0x000fc40000410000 */
[C---:B------:R-:W-:Y:S02]  /*1e3e0*/  FMUL.FTZ R37, R218.reuse, R37 ;  /* 0x00000025da257220 */ /* 0x040fe40000410000 */
[C---:B------:R-:W-:Y:S02]  /*1e3f0*/  FMUL.FTZ R38, R218.reuse, R38 ;  /* 0x00000026da267220 */ /* 0x040fe40000410000 */
[----:B------:R-:W-:Y:S01]  /*1e400*/  FMUL.FTZ R39, R218, R39 ;  /* 0x00000027da277220 */ /* 0x000fe20000410000 */
[----:B------:R2:W-:Y:S01]  /*1e410*/  STG.E.128 [R14.64], R52 ;  /* 0x000000340e007986 */ /* 0x0005e2000c101d06 */
[--C-:B------:R-:W-:Y:S02]  /*1e420*/  FADD.FTZ R20, R20, -R225.reuse ;  /* 0x800000e114147221 */ /* 0x100fe40000010000 */
[--C-:B------:R-:W-:Y:S02]  /*1e430*/  FADD.FTZ R21, R21, -R225.reuse ;  /* 0x800000e115157221 */ /* 0x100fe40000010000 */
[----:B------:R-:W-:-:S02]  /*1e440*/  FADD.FTZ R22, R22, -R225 ;  /* 0x800000e116167221 */ /* 0x000fc40000010000 */
[----:B------:R-:W-:Y:S02]  /*1e450*/  FADD.FTZ R23, R23, -R225 ;  /* 0x800000e117177221 */ /* 0x000fe40000010000 */
[C---:B------:R-:W-:Y:S02]  /*1e460*/  FMUL.FTZ R32, R218.reuse, R32 ;  /* 0x00000020da207220 */ /* 0x040fe40000410000 */
[C---:B------:R-:W-:Y:S02]  /*1e470*/  FMUL.FTZ R33, R218.reuse, R33 ;  /* 0x00000021da217220 */ /* 0x040fe40000410000 */
[C---:B------:R-:W-:Y:S02]  /*1e480*/  FMUL.FTZ R34, R218.reuse, R34 ;  /* 0x00000022da227220 */ /* 0x040fe40000410000 */
[----:B------:R-:W-:Y:S02]  /*1e490*/  FMUL.FTZ R35, R218, R35 ;  /* 0x00000023da237220 */ /* 0x000fe40000410000 */
[----:B0-----:R-:W-:-:S04]  /*1e4a0*/  IMAD.WIDE.U32 R10, R208, R90, c[0x0][0x208] ;  /* 0x00008200d00a7625 */ /* 0x001fc800078e005a */
[----:B------:R-:W-:Y:S02]  /*1e4b0*/  FFMA.FTZ R51, R243, R51, R159 ;  /* 0x00000033f3337223 */ /* 0x000fe4000001009f */
[----:B------:R-:W-:Y:S02]  /*1e4c0*/  FFMA.FTZ R50, R242, R50, R158 ;  /* 0x00000032f2327223 */ /* 0x000fe4000001009e */
[----:B------:R-:W-:Y:S02]  /*1e4d0*/  FFMA.FTZ R49, R241, R49, R157 ;  /* 0x00000031f1317223 */ /* 0x000fe4000001009d */
[----:B------:R-:W-:Y:S02]  /*1e4e0*/  FFMA.FTZ R48, R240, R48, R156 ;  /* 0x00000030f0307223 */ /* 0x000fe4000001009c */
[----:B-1----:R-:W-:-:S04]  /*1e4f0*/  IMAD.WIDE.U32 R12, R209, R90, c[0x0][0x208] ;  /* 0x00008200d10c7625 */ /* 0x002fc800078e005a */
        /* <DEDUP_REMOVED lines=12> */
[----:B--2---:R-:W-:Y:S01]  /*1e5c0*/  IMAD.WIDE.U32 R14, R210, R90, c[0x0][0x208] ;  /* 0x00008200d20e7625 */ /* 0x004fe200078e005a */
[----:B------:R0:W-:Y:S03]  /*1e5d0*/  STG.E.128 [R10.64], R48 ;  /* 0x000000300a007986 */ /* 0x0001e6000c101d06 */
[----:B------:R-:W-:Y:S02]  /*1e5e0*/  FFMA.FTZ R43, R235, R43, R151 ;  /* 0x0000002beb2b7223 */ /* 0x000fe40000010097 */
[----:B------:R-:W-:Y:S02]  /*1e5f0*/  FFMA.FTZ R42, R234, R42, R150 ;  /* 0x0000002aea2a7223 */ /* 0x000fe40000010096 */
[----:B------:R-:W-:Y:S02]  /*1e600*/  FFMA.FTZ R41, R233, R41, R149 ;  /* 0x00000029e9297223 */ /* 0x000fe40000010095 */
[----:B------:R-:W-:-:S02]  /*1e610*/  FFMA.FTZ R40, R232, R40, R148 ;  /* 0x00000028e8287223 */ /* 0x000fc40000010094 */
[C---:B------:R-:W-:Y:S02]  /*1e620*/  FMUL.FTZ R24, R218.reuse, R24 ;  /* 0x00000018da187220 */ /* 0x040fe40000410000 */
[C---:B------:R-:W-:Y:S02]  /*1e630*/  FMUL.FTZ R25, R218.reuse, R25 ;  /* 0x00000019da197220 */ /* 0x040fe40000410000 */
        /* <DEDUP_REMOVED lines=11> */
[----:B------:R-:W-:Y:S02]  /*1e6f0*/  FMUL.FTZ R23, R218, R23 ;  /* 0x00000017da177220 */ /* 0x000fe40000410000 */
[----:B------:R-:W-:Y:S01]  /*1e700*/  IMAD.WIDE.U32 R18, R212, R90, c[0x0][0x208] ;  /* 0x00008200d4127625 */ /* 0x000fe200078e005a */
[----:B------:R2:W-:Y:S03]  /*1e710*/  STG.E.128 [R14.64], R40 ;  /* 0x000000280e007986 */ /* 0x0005e6000c101d06 */
[----:B------:R-:W-:Y:S02]  /*1e720*/  FFMA.FTZ R35, R119, R35, R143 ;  /* 0x0000002377237223 */ /* 0x000fe4000001008f */
[----:B------:R-:W-:Y:S02]  /*1e730*/  FFMA.FTZ R34, R118, R34, R142 ;  /* 0x0000002276227223 */ /* 0x000fe4000001008e */
[----:B------:R-:W-:-:S02]  /*1e740*/  FFMA.FTZ R33, R117, R33, R141 ;  /* 0x0000002175217223 */ /* 0x000fc4000001008d */
[----:B------:R-:W-:Y:S02]  /*1e750*/  FFMA.FTZ R32, R116, R32, R140 ;  /* 0x0000002074207223 */ /* 0x000fe4000001008c */
[C---:B------:R-:W-:Y:S02]  /*1e760*/  FMUL.FTZ R76, R218.reuse, R76 ;  /* 0x0000004cda4c7220 */ /* 0x040fe40000410000 */
[C---:B------:R-:W-:Y:S02]  /*1e770*/  FMUL.FTZ R77, R218.reuse, R77 ;  /* 0x0000004dda4d7220 */ /* 0x040fe40000410000 */
[C---:B------:R-:W-:Y:S02]  /*1e780*/  FMUL.FTZ R78, R218.reuse, R78 ;  /* 0x0000004eda4e7220 */ /* 0x040fe40000410000 */
[----:B------:R-:W-:Y:S02]  /*1e790*/  FMUL.FTZ R79, R218, R79 ;  /* 0x0000004fda4f7220 */ /* 0x000fe40000410000 */
[----:B0-----:R-:W-:Y:S01]  /*1e7a0*/  IMAD.WIDE.U32 R10, R215, R90, c[0x0][0x208] ;  /* 0x00008200d70a7625 */ /* 0x001fe200078e005a */
        /* <DEDUP_REMOVED lines=11> */
[----:B--2---:R-:W-:Y:S01]  /*1e860*/  IMAD.WIDE.U32 R14, R219, R90, c[0x0][0x208] ;  /* 0x00008200db0e7625 */ /* 0x004fe200078e005a */
[----:B------:R2:W-:Y:S03]  /*1e870*/  STG.E.128 [R10.64], R28 ;  /* 0x0000001c0a007986 */ /* 0x0005e6000c101d06 */
[----:B------:R-:W-:-:S02]  /*1e880*/  FFMA.FTZ R23, R107, R23, R131 ;  /* 0x000000176b177223 */ /* 0x000fc40000010083 */
[----:B------:R-:W-:Y:S02]  /*1e890*/  FFMA.FTZ R22, R106, R22, R130 ;  /* 0x000000166a167223 */ /* 0x000fe40000010082 */
[----:B------:R-:W-:Y:S02]  /*1e8a0*/  FFMA.FTZ R21, R105, R21, R129 ;  /* 0x0000001569157223 */ /* 0x000fe40000010081 */
[----:B------:R-:W-:Y:S02]  /*1e8b0*/  FFMA.FTZ R20, R104, R20, R128 ;  /* 0x0000001468147223 */ /* 0x000fe40000010080 */
        /* <DEDUP_REMOVED lines=16> */
[----:B--2---:R-:W-:Y:S01]  /*1e9c0*/  @P0 CALL.REL.NOINC `(.L_x_66427) ;  /* 0x0000001000000944 */ /* 0x004fe20003c00000 */
[----:B------:R-:W-:Y:S05]  /*1e9d0*/  BRA `(.L_x_66428) ;  /* 0xfffe272000007947 */ /* 0x000fea000383ffff */
.L_x_66427:
[----:B------:R-:W-:Y:S05]  /*1e9e0*/  BSYNC B0 ;  /* 0x0000000000007941 */ /* 0x000fea0003800000 */
.L_x_65864:
[----:B------:R-:W-:Y:S05]  /*1e9f0*/  EXIT ;  /* 0x000000000000794d */ /* 0x000fea0003800000 */
.L_x_66425:
[----:B------:R-:W-:Y:S01]  /*1ea00*/  HFMA2.MMA R218, -RZ, RZ, 0, 5.9604644775390625e-08 ;  /* 0x00000001ffda7435 */ /* 0x000fe200000001ff */
[----:B------:R-:W-:Y:S01]  /*1ea10*/  IMAD.MOV.U32 R226, RZ, RZ, R225 ;  /* 0x000000ffffe27224 */ /* 0x000fe200078e00e1 */
[----:B------:R-:W-:Y:S01]  /*1ea20*/  MOV R223, 0xffffffff ;  /* 0xffffffff00df7802 */ /* 0x000fe20000000f00 */
[----:B------:R-:W-:Y:S01]  /*1ea30*/  IMAD.MOV.U32 R227, RZ, RZ, 0x1f ;  /* 0x0000001fffe37424 */ /* 0x000fe200078e00ff */
[----:B------:R-:W-:Y:S02]  /*1ea40*/  MOV R222, 0x1ea60 ;  /* 0x0001ea6000de7802 */ /* 0x000fe40000000f00 */
[----:B------:R-:W-:Y:S05]  /*1ea50*/  CALL.REL.NOINC `($__internal_153_$__cuda_sm70_shflsync_bfly_p) ;  /* 0x00000dc000007944 */ /* 0x000fea0003c00000 */
[----:B-1----:R-:W-:Y:S05]  /*1ea60*/  BRA `(.L_x_66429) ;  /* 0xffffdf1000007947 */ /* 0x002fea000383ffff */
.L_x_66426:
[----:B------:R-:W-:Y:S01]  /*1ea70*/  HFMA2.MMA R218, -RZ, RZ, 0, 1.1920928955078125e-07 ;  /* 0x00000002ffda7435 */ /* 0x000fe200000001ff */
[----:B------:R-:W-:Y:S01]  /*1ea80*/  IMAD.MOV.U32 R226, RZ, RZ, R225 ;  /* 0x000000ffffe27224 */ /* 0x000fe200078e00e1 */
[----:B------:R-:W-:Y:S01]  /*1ea90*/  MOV R223, 0xffffffff ;  /* 0xffffffff00df7802 */ /* 0x000fe20000000f00 */
[----:B------:R-:W-:Y:S01]  /*1eaa0*/  IMAD.MOV.U32 R227, RZ, RZ, 0x1f ;  /* 0x0000001fffe37424 */ /* 0x000fe200078e00ff */
[----:B------:R-:W-:Y:S02]  /*1eab0*/  MOV R222, 0x1ead0 ;  /* 0x0001ead000de7802 */ /* 0x000fe40000000f00 */
[----:B------:R-:W-:Y:S05]  /*1eac0*/  CALL.REL.NOINC `($__internal_153_$__cuda_sm70_shflsync_bfly_p) ;  /* 0x00000d5000007944 */ /* 0x000fea0003c00000 */
[----:B-1----:R-:W-:Y:S01]  /*1ead0*/  FADD.FTZ R225, R225, R218 ;  /* 0x000000dae1e17221 */ /* 0x002fe20000010000 */
[----:B------:R-:W-:Y:S01]  /*1eae0*/  HFMA2.MMA R227, -RZ, RZ, 0, 1.847743988037109375e-06 ;  /* 0x0000001fffe37435 */ /* 0x000fe200000001ff */
[----:B------:R-:W-:Y:S01]  /*1eaf0*/  IMAD.MOV.U32 R218, RZ, RZ, 0x4 ;  /* 0x00000004ffda7424 */ /* 0x000fe200078e00ff */
[----:B------:R-:W-:Y:S01]  /*1eb00*/  MOV R222, 0x1eb40 ;  /* 0x0001eb4000de7802 */ /* 0x000fe20000000f00 */
[----:B------:R-:W-:Y:S01]  /*1eb10*/  IMAD.MOV.U32 R223, RZ, RZ, -0x1 ;  /* 0xffffffffffdf7424 */ /* 0x000fe200078e00ff */
[----:B------:R-:W-:-:S02]  /*1eb20*/  MOV R226, R225 ;  /* 0x000000e100e27202 */ /* 0x000fc40000000f00 */
        /* <DEDUP_REMOVED lines=17> */
[----:B------:R-:W-:-:S02]  /*1ec40*/  IMAD.MOV.U32 R223, RZ, RZ, -0x1 ;  /* 0xffffffffffdf7424 */ /* 0x000fc400078e00ff */
        /* <DEDUP_REMOVED lines=162> */
[----:B------:R-:W-:Y:S02]  /*1f670*/  IMAD.MOV.U32 R218, RZ, RZ, 0x1 ;  /* 0x00000001ffda7424 */ /* 0x000fe400078e00ff */
[----:B------:R-:W-:Y:S05]  /*1f680*/  CALL.REL.NOINC `($__internal_153_$__cuda_sm70_shflsync_bfly_p) ;  /* 0x0000019000007944 */ /* 0x000fea0003c00000 */
[----:B-1----:R-:W-:Y:S01]  /*1f690*/  FADD.FTZ R226, R226, R218 ;  /* 0x000000dae2e27221 */ /* 0x002fe20000010000 */
[----:B------:R-:W-:Y:S01]  /*1f6a0*/  MOV R218, 0x2 ;  /* 0x0000000200da7802 */ /* 0x000fe20000000f00 */
[----:B------:R-:W-:Y:S01]  /*1f6b0*/  IMAD.MOV.U32 R227, RZ, RZ, 0x1f ;  /* 0x0000001fffe37424 */ /* 0x000fe200078e00ff */
[----:B------:R-:W-:Y:S02]  /*1f6c0*/  MOV R223, 0xffffffff ;  /* 0xffffffff00df7802 */ /* 0x000fe40000000f00 */
[----:B------:R-:W-:Y:S02]  /*1f6d0*/  MOV R222, 0x1f6f0 ;  /* 0x0001f6f000de7802 */ /* 0x000fe40000000f00 */
[----:B------:R-:W-:Y:S05]  /*1f6e0*/  CALL.REL.NOINC `($__internal_153_$__cuda_sm70_shflsync_bfly_p) ;  /* 0x0000013000007944 */ /* 0x000fea0003c00000 */
[----:B------:R-:W-:Y:S01]  /*1f6f0*/  HFMA2.MMA R227, -RZ, RZ, 0, 1.847743988037109375e-06 ;  /* 0x0000001fffe37435 */ /* 0x000fe200000001ff */
[----:B-1----:R-:W-:Y:S01]  /*1f700*/  FADD.FTZ R226, R226, R218 ;  /* 0x000000dae2e27221 */ /* 0x002fe20000010000 */
[----:B------:R-:W-:Y:S01]  /*1f710*/  MOV R222, 0x1f750 ;  /* 0x0001f75000de7802 */ /* 0x000fe20000000f00 */
[----:B------:R-:W-:-:S02]  /*1f720*/  IMAD.MOV.U32 R218, RZ, RZ, 0x4 ;  /* 0x00000004ffda7424 */ /* 0x000fc400078e00ff */
[----:B------:R-:W-:Y:S02]  /*1f730*/  IMAD.MOV.U32 R223, RZ, RZ, -0x1 ;  /* 0xffffffffffdf7424 */ /* 0x000fe400078e00ff */
        /* <DEDUP_REMOVED lines=10> */
[----:B------:R-:W-:Y:S02]  /*1f7e0*/  IMAD.MOV.U32 R218, RZ, RZ, 0x10 ;  /* 0x00000010ffda7424 */ /* 0x000fe400078e00ff */
[----:B------:R-:W-:-:S02]  /*1f7f0*/  IMAD.MOV.U32 R223, RZ, RZ, -0x1 ;  /* 0xffffffffffdf7424 */ /* 0x000fc400078e00ff */
[----:B------:R-:W-:Y:S05]  /*1f800*/  CALL.REL.NOINC `($__internal_153_$__cuda_sm70_shflsync_bfly_p) ;  /* 0x0000001000007944 */ /* 0x000fea0003c00000 */
[----:B-1----:R-:W-:Y:S05]  /*1f810*/  BRA `(.L_x_66430) ;  /* 0xffffdca000007947 */ /* 0x002fea000383ffff */
        .weak           $__internal_153_$__cuda_sm70_shflsync_bfly_p
        .type           $__internal_153_$__cuda_sm70_shflsync_bfly_p,@function
        .size           $__internal_153_$__cuda_sm70_shflsync_bfly_p,(.L_x_71153 - $__internal_153_$__cuda_sm70_shflsync_bfly_p)
$__internal_153_$__cuda_sm70_shflsync_bfly_p:
[----:B------:R-:W-:Y:S04]  /*1f820*/  WARPSYNC R223 ;  /* 0x000000df00007348 */ /* 0x000fe80003800000 */
[----:B------:R0:W1:Y:S02]  /*1f830*/  SHFL.BFLY PT, R218, R226, R218, R227 ;  /* 0x0c0000dae2da7389 */ /* 0x00006400000e00e3 */
[----:B0-----:R-:W-:-:S04]  /*1f840*/  MOV R223, 0x0 ;  /* 0x0000000000df7802 */ /* 0x001fc80000000f00 */
[----:B------:R-:W-:Y:S05]  /*1f850*/  RET.REL.NODEC R222 `(_ZN10layer_norm13ln_fwd_kernelINS_13Kernel_traitsIfffffjLj2560ELj1ELj4ELj1ELj16ENS_18Kernel_traits_baseILj2560EfffffjLj128EEEEELb1ELb0ELb0ELb1EEEvNS_9FwdParamsE) ;  /* 0xfffe07a0de007950 */ /* 0x000fea0003c3ffff */
.L_x_66431:
        /* <DEDUP_REMOVED lines=10> */
.L_x_71153:


//--------------------- .text._ZN10layer_norm13ln_fwd_kernelINS_13Kernel_traitsIfffffjLj2560ELj1ELj4ELj1ELj16ENS_18Kernel_traits_baseILj2560EfffffjLj128EEEEELb1ELb0ELb1ELb0EEEvNS_9FwdParamsE --------------------------
	.section	.text._ZN10layer_norm13ln_fwd_kernelINS_13Kernel_traitsIfffffjLj2560ELj1ELj4ELj1ELj16ENS_18Kernel_traits_baseILj2560EfffffjLj128EEEEELb1ELb0ELb1ELb0EEEvNS_9FwdParamsE,"ax",@progbits
	.sectioninfo	@"SHI_REGISTERS=255"
	.align	128
        .global         _ZN10layer_norm13ln_fwd_kernelINS_13Kernel_traitsIfffffjLj2560ELj1ELj4ELj1ELj16ENS_18Kernel_traits_baseILj2560EfffffjLj128EEEEELb1ELb0ELb1ELb0EEEvNS_9FwdParamsE
        .type           _ZN10layer_norm13ln_fwd_kernelINS_13Kernel_traitsIfffffjLj2560ELj1ELj4ELj1ELj16ENS_18Kernel_traits_baseILj2560EfffffjLj128EEEEELb1ELb0ELb1ELb0EEEvNS_9FwdParamsE,@function
        .size           _ZN10layer_norm13ln_fwd_kernelINS_13Kernel_traitsIfffffjLj2560ELj1ELj4ELj1ELj16ENS_18Kernel_traits_baseILj2560EfffffjLj128EEEEELb1ELb0ELb1ELb0EEEvNS_9FwdParamsE,(.L_x_71154 - _ZN10layer_norm13ln_fwd_kernelINS_13Kernel_traitsIfffffjLj2560ELj1ELj4ELj1ELj16ENS_18Kernel_traits_baseILj2560EfffffjLj128EEEEELb1ELb0ELb1ELb0EEEvNS_9FwdParamsE)
        .other          _ZN10layer_norm13ln_fwd_kernelINS_13Kernel_traitsIfffffjLj2560ELj1ELj4ELj1ELj16ENS_18Kernel_traits_baseILj2560EfffffjLj128EEEEELb1ELb0ELb1ELb0EEEvNS_9FwdParamsE,@"STO_CUDA_ENTRY STV_DEFAULT"
_ZN10layer_norm13ln_fwd_kernelINS_13Kernel_traitsIfffffjLj2560ELj1ELj4ELj1ELj16ENS_18Kernel_traits_baseILj2560EfffffjLj128EEEEELb1ELb0ELb1ELb0EEEvNS_9FwdParamsE:
.text._ZN10layer_norm13ln_fwd_kernelINS_13Kernel_traitsIfffffjLj2560ELj1ELj4ELj1ELj16ENS_18Kernel_traits_baseILj2560EfffffjLj128EEEEELb1ELb0ELb1ELb0EEEvNS_9FwdParamsE:
        /* <DEDUP_REMOVED lines=41> */
[----:B------:R-:W-:Y:S01]  /*0290*/  LOP3.LUT R7, R16, 0x1f, RZ, 0xc0, !PT ;  /* 0x0000001f10077812 */ /* 0x000fe200078ec0ff */
[----:B------:R-:W-:Y:S01]  /*02a0*/  UIADD3 UR17, UR4, 0x1715609d, URZ ;  /* 0x1715609d04117890 */ /* 0x000fe2000fffe03f */
[----:B------:R-:W-:Y:S01]  /*02b0*/  LOP3.LUT R10, R15, UR9, R12, 0x96, !PT ;  /* 0x000000090f0a7c12 */ /* 0x000fe2000f8e960c */
[----:B------:R-:W-:Y:S01]  /*02c0*/  IMAD.WIDE.U32 R12, R13, -0x326172a9, RZ ;  /* 0xcd9e8d570d0c7825 */ /* 0x000fe200078e00ff */
[----:B------:R-:W-:Y:S01]  /*02d0*/  LEA.HI R4, R4, c[0x0][0x168], RZ, 0x2 ;  /* 0x00005a0004047a11 */ /* 0x000fe200078f10ff */
[----:B------:R-:W-:Y:S01]  /*02e0*/  UIADD3 UR18, UR5, -0x56f99767, URZ ;  /* 0xa906689905127890 */ /* 0x000fe2000fffe03f */
[----:B------:R-:W-:Y:S01]  /*02f0*/  LOP3.LUT R9, R7, 0x1f, RZ, 0x3c, !PT ;  /* 0x0000001f07097812 */ /* 0x000fe200078e3cff */
[----:B------:R-:W-:Y:S01]  /*0300*/  IMAD.WIDE.U32 R10, R10, -0x2daee0ad, RZ ;  /* 0xd2511f530a0a7825 */ /* 0x000fe200078e00ff */
[----:B------:R-:W-:Y:S01]  /*0310*/  LOP3.LUT R14, R13, UR11, R14, 0x96, !PT ;  /* 0x0000000b0d0e7c12 */ /* 0x000fe2000f8e960e */
[----:B------:R-:W-:Y:S01]  /*0320*/  UIADD3 UR19, UR4, -0x4ab325aa, URZ ;  /* 0xb54cda5604137890 */ /* 0x000fe2000fffe03f */
[----:B------:R-:W-:Y:S01]  /*0330*/  LEA.HI.SX32 R4, R4, R9, 0x1e ;  /* 0x0000000904047211 */ /* 0x000fe200078ff2ff */
[----:B------:R-:W-:Y:S01]  /*0340*/  UIADD3 UR20, UR5, 0x646e171e, URZ ;  /* 0x646e171e05147890 */ /* 0x000fe2000fffe03f */
[----:B------:R-:W-:Y:S01]  /*0350*/  LOP3.LUT R18, R11, UR12, R6, 0x96, !PT ;  /* 0x0000000c0b127c12 */ /* 0x000fe2000f8e9606 */
[----:B------:R-:W-:Y:S01]  /*0360*/  IMAD.WIDE.U32 R14, R14, -0x2daee0ad, RZ ;  /* 0xd2511f530e0e7825 */ /* 0x000fe200078e00ff */
[C---:B------:R-:W-:Y:S01]  /*0370*/  ISETP.GE.U32.AND P5, PT, R4.reuse, 0x60, PT ;  /* 0x000000600400780c */ /* 0x040fe20003fa6070 */
[----:B------:R-:W-:Y:S01]  /*0380*/  UIADD3 UR21, UR4, 0x5384540f, URZ ;  /* 0x5384540f04157890 */ /* 0x000fe2000fffe03f */
[----:B------:R-:W-:Y:S01]  /*0390*/  ISETP.GE.U32.AND P4, PT, R4, 0x80, PT ;  /* 0x000000800400780c */ /* 0x000fe20003f86070 */
[----:B------:R-:W-:Y:S01]  /*03a0*/  IMAD.WIDE.U32 R18, R18, -0x326172a9, RZ ;  /* 0xcd9e8d5712127825 */ /* 0x000fe200078e00ff */
[----:B------:R-:W-:Y:S01]  /*03b0*/  LOP3.LUT R13, R15, UR14, R10, 0x96, !PT ;  /* 0x0000000e0f0d7c12 */ /* 0x000fe2000f8e960a */
[----:B------:R-:W-:Y:S01]  /*03c0*/  UIADD3 UR22, UR5, 0x1fd5c5a3, URZ ;  /* 0x1fd5c5a305167890 */ /* 0x000fe2000fffe03f */
[C---:B------:R-:W-:Y:S01]  /*03d0*/  LOP3.LUT P0, RZ, R4.reuse, 0xffffffe0, RZ, 0xc0, !PT ;  /* 0xffffffe004ff7812 */ /* 0x040fe2000780c0ff */
[----:B------:R-:W-:Y:S01]  /*03e0*/  UIADD3 UR23, UR4, -0xe443238, URZ ;  /* 0xf1bbcdc804177890 */ /* 0x000fe2000fffe03f */
[----:B------:R-:W-:Y:S01]  /*03f0*/  LOP3.LUT R10, R19, UR13, R12, 0x96, !PT ;  /* 0x0000000d130a7c12 */ /* 0x000fe2000f8e960c */
[----:B------:R-:W-:Y:S01]  /*0400*/  IMAD.WIDE.U32 R12, R13, -0x326172a9, RZ ;  /* 0xcd9e8d570d0c7825 */ /* 0x000fe200078e00ff */
[----:B------:R-:W-:-:S02]  /*0410*/  ISETP.GE.U32.AND P6, PT, R4, 0x40, PT ;  /* 0x000000400400780c */ /* 0x000fc40003fc6070 */
[----:B------:R-:W-:Y:S01]  /*0420*/  ISETP.GE.U32.AND P3, PT, R4, 0xa0, PT ;  /* 0x000000a00400780c */ /* 0x000fe20003f66070 */
[----:B------:R-:W-:Y:S01]  /*0430*/  IMAD.WIDE.U32 R10, R10, -0x2daee0ad, RZ ;  /* 0xd2511f530a0a7825 */ /* 0x000fe200078e00ff */
[----:B------:R-:W-:Y:S02]  /*0440*/  @P5 LOP3.LUT R5, R5, 0x80000000, RZ, 0xfc, !PT ;  /* 0x8000000005055812 */ /* 0x000fe400078efcff */
[----:B------:R-:W-:Y:S02]  /*0450*/  LOP3.LUT R15, R13, UR15, R18, 0x96, !PT ;  /* 0x0000000f0d0f7c12 */ /* 0x000fe4000f8e9612 */
[----:B------:R-:W-:Y:S02]  /*0460*/  LOP3.LUT R5, R5, 0xbfffffff, RZ, 0xc0, !PT ;  /* 0xbfffffff05057812 */ /* 0x000fe400078ec0ff */
[----:B------:R-:W-:Y:S01]  /*0470*/  LOP3.LUT R18, R11, UR16, R14, 0x96, !PT ;  /* 0x000000100b127c12 */ /* 0x000fe2000f8e960e */
[----:B------:R-:W-:Y:S01]  /*0480*/  IMAD.WIDE.U32 R14, R15, -0x2daee0ad, RZ ;  /* 0xd2511f530f0e7825 */ /* 0x000fe200078e00ff */
[----:B------:R-:W-:-:S02]  /*0490*/  @P4 LOP3.LUT R5, R5, 0x40000000, RZ, 0xfc, !PT ;  /* 0x4000000005054812 */ /* 0x000fc400078efcff */
[----:B------:R-:W-:Y:S01]  /*04a0*/  @P6 LOP3.LUT R17, R17, 0x1, RZ, 0xfc, !PT ;  /* 0x0000000111116812 */ /* 0x000fe200078efcff */
        /* <DEDUP_REMOVED lines=19> */
.L_x_66433:
[----:B------:R-:W-:Y:S05]  /*05e0*/  BSYNC B0 ;  /* 0x0000000000007941 */ /* 0x000fea0003800000 */
.L_x_66432:
        /* <DEDUP_REMOVED lines=15> */
.L_x_66435:
[----:B------:R-:W-:Y:S05]  /*06e0*/  BSYNC B0 ;  /* 0x0000000000007941 */ /* 0x000fea0003800000 */
.L_x_66434:
        /* <DEDUP_REMOVED lines=15> */
.L_x_66437:
[----:B------:R-:W-:Y:S05]  /*07e0*/  BSYNC B0 ;  /* 0x0000000000007941 */ /* 0x000fea0003800000 */
.L_x_66436:
        /* <DEDUP_REMOVED lines=15> */
.L_x_66439:
[----:B------:R-:W-:Y:S05]  /*08e0*/  BSYNC B0 ;  /* 0x0000000000007941 */ /* 0x000fea0003800000 */
.L_x_66438:
[----:B------:R-:W-:Y:S01]  /*08f0*/  BSSY B0, `(.L_x_66440) ;  /* 0x000000f000007945 */ /* 0x000fe20003800000 */
[----:B------:R-:W-:Y:S05]  /*0900*/  @!P3 BRA `(.L_x_66441) ;  /* 0x000000d00000b947 */ /* 0x000fea0003800000 */
[----:B0-----:R-:W-:Y:S01]  /*0910*/  HFMA2.MMA R12, -RZ, RZ, 0, 9.5367431640625e-07 ;  /* 0x00000010ff0c7435 */ /* 0x001fe200000001ff */
        /* <DEDUP_REMOVED lines=9> */
[----:B------:R-:W-:-:S03]  /*09b0*/  IADD3 R7, R7, 0x20, RZ ;  /* 0x0000002007077810 */ /* 0x000fc60007ffe0ff */
[----:B--2---:R0:W-:Y:S04]  /*09c0*/  STL.64 [R1], R40 ;  /* 0x0000002801007387 */ /* 0x0041e80000100a00 */
[----:B------:R0:W-:Y:S02]  /*09d0*/  STL.64 [R1+0x8], R42 ;  /* 0x0000082a01007387 */ /* 0x0001e40000100a00 */
.L_x_66441:
[----:B------:R-:W-:Y:S05]  /*09e0*/  BSYNC B0 ;  /* 0x0000000000007941 */ /* 0x000fea0003800000 */
.L_x_66440:
        /* <DEDUP_REMOVED lines=23> */
.L_x_66443:
[----:B------:R-:W-:Y:S05]  /*0b60*/  BSYNC B0 ;  /* 0x0000000000007941 */ /* 0x000fea0003800000 */
.L_x_66442:
        /* <DEDUP_REMOVED lines=22> */
.L_x_66445:
[----:B------:R-:W-:Y:S05]  /*0cd0*/  BSYNC B0 ;  /* 0x0000000000007941 */ /* 0x000fea0003800000 */
.L_x_66444:
        /* <DEDUP_REMOVED lines=12> */
[----:B0-----:R-:W-:-:S04]  /*0da0*/  @P1 LEA R14, P2, R7, c[0x0][0x218], 0x4 ;  /* 0x00008600070e1a11 */ /* 0x001fc800078420ff */
[----:B------:R-:W-:-:S05]  /*0db0*/  @P1 LEA.HI.X R15, R7, c[0x0][0x21c], RZ, 0x4, P2 ;  /* 0x00008700070f1a11 */ /* 0x000fca00010f24ff */
[----:B------:R0:W5:Y:S01]  /*0dc0*/  @P1 LDG.E.128 R48, [R14.64] ;  /* 0x000000060e301981 */ /* 0x000162000c1e1d00 */
[----:B------:R-:W-:-:S03]  /*0dd0*/  IADD3 R7, R7, 0x20, RZ ;  /* 0x0000002007077810 */ /* 0x000fc60007ffe0ff */
.L_x_66447:
[----:B------:R-:W-:Y:S05]  /*0de0*/  BSYNC B0 ;  /* 0x0000000000007941 */ /* 0x000fea0003800000 */
.L_x_66446:
        /* <DEDUP_REMOVED lines=17> */
.L_x_66449:
[----:B------:R-:W-:Y:S05]  /*0f00*/  BSYNC B0 ;  /* 0x0000000000007941 */ /* 0x000fea0003800000 */
.L_x_66448:
        /* <DEDUP_REMOVED lines=17> */
.L_x_66451:
[----:B------:R-:W-:Y:S05]  /*1020*/  BSYNC B0 ;  /* 0x0000000000007941 */ /* 0x000fea0003800000 */
.L_x_66450:
        /* <DEDUP_REMOVED lines=16> */
.L_x_66453:
[----:B------:R-:W-:Y:S05]  /*1130*/  BSYNC B0 ;  /* 0x0000000000007941 */ /* 0x000fea0003800000 */
.L_x_66452:
        /* <DEDUP_REMOVED lines=16> */
.L_x_66455:
[----:B------:R-:W-:Y:S05]  /*1240*/  BSYNC B0 ;  /* 0x0000000000007941 */ /* 0x000fea0003800000 */
.L_x_66454:
        /* <DEDUP_REMOVED lines=16> */
.L_x_66457:
[----:B------:R-:W-:Y:S05]  /*1350*/  BSYNC B0 ;  /* 0x0000000000007941 */ /* 0x000fea0003800000 */
.L_x_66456:
        /* <DEDUP_REMOVED lines=16> */
.L_x_66459:
[----:B------:R-:W-:Y:S05]  /*1460*/  BSYNC B0 ;  /* 0x0000000000007941 */ /* 0x000fea0003800000 */
.L_x_66458:
        /* <DEDUP_REMOVED lines=16> */
.L_x_66461:
[----:B------:R-:W-:Y:S05]  /*1570*/  BSYNC B0 ;  /* 0x0000000000007941 */ /* 0x000fea0003800000 */
.L_x_66460:
        /* <DEDUP_REMOVED lines=16> */
.L_x_66463:
[----:B------:R-:W-:Y:S05]  /*1680*/  BSYNC B0 ;  /* 0x0000000000007941 */ /* 0x000fea0003800000 */
.L_x_66462:
        /* <DEDUP_REMOVED lines=16> */
.L_x_66465:
[----:B------:R-:W-:Y:S05]  /*1790*/  BSYNC B0 ;  /* 0x0000000000007941 */ /* 0x000fea0003800000 */
.L_x_66464:
        /* <DEDUP_REMOVED lines=16> */
.L_x_66467:
[----:B------:R-:W-:Y:S05]  /*18a0*/  BSYNC B0 ;  /* 0x0000000000007941 */ /* 0x000fea0003800000 */
.L_x_66466:
        /* <DEDUP_REMOVED lines=16> */
.L_x_66469:
[----:B------:R-:W-:Y:S05]  /*19b0*/  BSYNC B0 ;  /* 0x0000000000007941 */ /* 0x000fea0003800000 */
.L_x_66468:
[----:B------:R-:W-:Y:S01]  /*19c0*/  ISETP.GE.U32.AND P1, PT, R4, 0x280, PT ;  /* 0x000002800400780c */ /* 0x000fe20003f26070 */
[----:B------:R-:W-:Y:S01]  /*19d0*/  BSSY B0, `(.L_x_66470) ;  /* 0x0000010000007945 */ /* 0x000fe20003800000 */
[----:B------:R-:W-:-:S11]  /*19e0*/  LOP3.LUT R5, R5, 0xffffdfff, RZ, 0xc0, !PT ;  /* 0xffffdfff05057812 */ /* 0x000fd600078ec0ff */
[----:B------:R-:W-:Y:S01]  /*19f0*/  @P1 LOP3.LUT R5, R5, 0x2000, RZ, 0xfc, !PT ;  /* 0x0000200005051812 */ /* 0x000fe200078efcff */
        /* <DEDUP_REMOVED lines=13> */
.L_x_66471:
[----:B------:R-:W-:Y:S05]  /*1ad0*/  BSYNC B0 ;  /* 0x0000000000007941 */ /* 0x000fea0003800000 */
.L_x_66470:
[----:B------:R-:W-:Y:S02]  /*1ae0*/  ISETP.GE.AND P1, PT, R6, c[0x0][0x164], PT ;  /* 0x0000590006007a0c */ /* 0x000fe40003f26270 */
[----:B------:R-:W-:-:S02]  /*1af0*/  LOP3.LUT R21, R21, UR23, R12, 0x96, !PT ;  /* 0x0000001715157c12 */ /* 0x000fc4000f8e960c */
[----:B------:R-:W-:-:S09]  /*1b00*/  LOP3.LUT R11, R9, UR24, R10, 0x96, !PT ;  /* 0x00000018090b7c12 */ /* 0x000fd2000f8e960a */
[----:B------:R-:W-:Y:S05]  /*1b10*/  @P1 EXIT ;  /* 0x000000000000194d */ /* 0x000fea0003800000 */
[----:B------:R-:W-:Y:S01]  /*1b20*/  IMAD R9, R22, -0x2daee0ad, RZ ;  /* 0xd2511f5316097824 */ /* 0x000fe200078e02ff */
[----:B------:R-:W-:Y:S01]  /*1b30*/  BSSY B0, `(.L_x_66472) ;  /* 0x0002297000007945 */ /* 0x000fe20003800000 */
[----:B------:R-:W-:Y:S01]  /*1b40*/  IMAD.HI.U32 R10, R21, -0x2daee0ad, RZ ;  /* 0xd2511f53150a7827 */ /* 0x000fe200078e00ff */
        /* <DEDUP_REMOVED lines=9> */
.L_x_67314:
[----:B------:R-:W-:-:S10]  /*1be0*/  HFMA2.MMA R252, -RZ, RZ, 0, 2.384185791015625e-07 ;  /* 0x00000004fffc7435 */ /* 0x000fd400000001ff */
[----:B0-----:R-:W-:-:S06]  /*1bf0*/  IMAD.WIDE R18, R6, R252, c[0x0][0x1d0] ;  /* 0x0000740006127625 */ /* 0x001fcc00078e02fc */
[----:B------:R-:W2:Y:S01]  /*1c00*/  LDG.E R18, [R18.64] ;  /* 0x0000000612127981 */ /* 0x000ea2000c1e1900 */
[----:B------:R-:W-:-:S03]  /*1c10*/  IMAD R20, R6, c[0x0][0x168], RZ ;  /* 0x00005a0006147a24 */ /* 0x000fc600078e02ff */
[----:B------:R-:W0:Y:S02]  /*1c20*/  S2R R22, SR_TID.X ;  /* 0x0000000000167919 */ /* 0x000e240000002100 */
[----:B------:R-:W-:-:S04]  /*1c30*/  SHF.R.S32.HI R21, RZ, 0x1f, R20 ;  /* 0x0000001fff157819 */ /* 0x000fc80000011414 */
[----:B------:R-:W-:Y:S02]  /*1c40*/  LEA.HI R20, R21, R20, RZ, 0x2 ;  /* 0x0000001415147211 */ /* 0x000fe400078f10ff */
[----:B0-----:R-:W-:-:S04]  /*1c50*/  LOP3.LUT R22, R22, 0x1f, RZ, 0xc0, !PT ;  /* 0x0000001f16167812 */ /* 0x001fc800078ec0ff */
[----:B------:R-:W-:Y:S02]  /*1c60*/  LEA.HI.SX32 R20, R20, R22, 0x1e ;  /* 0x0000001614147211 */ /* 0x000fe400078ff2ff */
[----:B--2---:R-:W-:-:S13]  /*1c70*/  ISETP.GE.AND P1, PT, R18, 0x1, PT ;  /* 0x000000011200780c */ /* 0x004fda0003f26270 */
[----:B------:R-:W-:-:S05]  /*1c80*/  @P1 IADD3 R19, R18, -0x1, RZ ;  /* 0xffffffff12131810 */ /* 0x000fca0007ffe0ff */
[----:B------:R-:W-:-:S05]  /*1c90*/  @P1 IMAD R19, R19, c[0x0][0x168], RZ ;  /* 0x00005a0013131a24 */ /* 0x000fca00078e02ff */
[----:B------:R-:W-:-:S04]  /*1ca0*/  @P1 SHF.R.S32.HI R21, RZ, 0x1f, R19 ;  /* 0x0000001fff151819 */ /* 0x000fc80000011413 */
[----:B------:R-:W-:Y:S01]  /*1cb0*/  @P1 LEA.HI R21, R21, R19, RZ, 0x2 ;  /* 0x0000001315151211 */ /* 0x000fe200078f10ff */
[----:B------:R-:W-:-:S03]  /*1cc0*/  IMAD.MOV.U32 R19, RZ, RZ, RZ ;  /* 0x000000ffff137224 */ /* 0x000fc600078e00ff */
[----:B------:R-:W-:Y:S01]  /*1cd0*/  @P1 LEA.HI.SX32 R19, R21, R22, 0x1e ;  /* 0x0000001615131211 */ /* 0x000fe200078ff2ff */
[----:B------:R-:W-:-:S05]  /*1ce0*/  IMAD.WIDE R22, R6, R252, c[0x0][0x1d8] ;  /* 0x0000760006167625 */ /* 0x000fca00078e02fc */
[----:B-----5:R0:W5:Y:S01]  /*1cf0*/  LDG.E R190, [R22.64] ;  /* 0x0000000616be7981 */ /* 0x020162000c1e1900 */
[----:B------:R-:W-:Y:S01]  /*1d00*/  BSSY B1, `(.L_x_66473) ;  /* 0x0000190000017945 */ /* 0x000fe20003800000 */
[----:B------:R-:W-:Y:S01]  /*1d10*/  SHF.R.S32.HI R191, RZ, 0x1f, R6 ;  /* 0x0000001fffbf7819 */ /* 0x000fe20000011406 */
[----:B------:R-:W-:Y:S05]  /*1d20*/  @!P0 BRA `(.L_x_66474) ;  /* 0x000018d000008947 */ /* 0x000fea0003800000 */
[----:B------:R-:W-:Y:S01]  /*1d30*/  ISETP.NE.U32.AND P2, PT, RZ, c[0x0][0x180], PT ;  /* 0x00006000ff007a0c */ /* 0x000fe20003f45070 */
[----:B0-----:R-:W-:-:S03]  /*1d40*/  @P1 IMAD.MOV.U32 R22, RZ, RZ, 0x10 ;  /* 0x00000010ff161424 */ /* 0x001fc600078e00ff */
        /* <DEDUP_REMOVED lines=25> */
.L_x_66478:
[----:B------:R-:W-:Y:S02]  /*1ee0*/  IMAD.MOV.U32 R13, RZ, RZ, R10 ;  /* 0x000000ffff0d7224 */ /* 0x000fe400078e000a */
.L_x_66479:
[----:B------:R-:W-:Y:S05]  /*1ef0*/  BSYNC B3 ;  /* 0x0000000000037941 */ /* 0x000fea0003800000 */
.L_x_66477:
        /* <DEDUP_REMOVED lines=16> */
.L_x_66483:
[----:B------:R-:W-:Y:S05]  /*2000*/  BSYNC B4 ;  /* 0x0000000000047941 */ /* 0x000fea0003800000 */
.L_x_66482:
        /* <DEDUP_REMOVED lines=44> */
.L_x_66481:
[----:B------:R-:W-:Y:S05]  /*22d0*/  BSYNC B3 ;  /* 0x0000000000037941 */ /* 0x000fea0003800000 */
.L_x_66480:
[----:B------:R0:W1:Y:S02]  /*22e0*/  I2F.U32 R8, R13 ;  /* 0x0000000d00087306 */ /* 0x0000640000201000 */
[----:B0-----:R-:W-:-:S04]  /*22f0*/  IMAD.MOV.U32 R13, RZ, RZ, 0x2f800000 ;  /* 0x2f800000ff0d7424 */ /* 0x001fc800078e00ff */
[----:B-1----:R-:W-:-:S05]  /*2300*/  FFMA.FTZ R8, R8, R13, 1.1641532182693481445e-10 ;  /* 0x2f00000008087423 */ /* 0x002fca000001000d */
[----:B------:R-:W-:Y:S01]  /*2310*/  FSETP.GTU.FTZ.AND P4, PT, R8, c[0x0][0x1e4], PT ;  /* 0x0000790008007a0b */ /* 0x000fe20003f9c000 */
[----:B-----5:R-:W-:-:S04]  /*2320*/  FMUL.FTZ R8, R100, c[0x0][0x1ec] ;  /* 0x00007b0064087a20 */ /* 0x020fc80000410000 */
[----:B------:R-:W-:-:S05]  /*2330*/  FMUL.FTZ R8, R8, c[0x0][0x1e8] ;  /* 0x00007a0008087a20 */ /* 0x000fca0000410000 */
[----:B------:R-:W-:Y:S02]  /*2340*/  FSEL R108, R8, RZ, !P4 ;  /* 0x000000ff086c7208 */ /* 0x000fe40006000000 */
[----:B------:R-:W-:-:S03]  /*2350*/  SEL R8, RZ, 0x1, P4 ;  /* 0x00000001ff087807 */ /* 0x000fc60002000000 */
[----:B------:R-:W-:Y:S01]  /*2360*/  @P2 FADD.FTZ R108, R104, R108 ;  /* 0x0000006c686c2221 */ /* 0x000fe20000010000 */
[----:B------:R-:W-:Y:S02]  /*2370*/  PRMT R13, R8, 0x7610, R13 ;  /* 0x00007610080d7816 */ /* 0x000fe4000000000d */
.L_x_66476:
[----:B------:R-:W-:Y:S05]  /*2380*/  BSYNC B2 ;  /* 0x0000000000027941 */ /* 0x000fea0003800000 */
.L_x_66475:
        /* <DEDUP_REMOVED lines=18> */
.L_x_66487:
[----:B------:R-:W-:Y:S02]  /*24b0*/  IMAD.MOV.U32 R14, RZ, RZ, R10 ;  /* 0x000000ffff0e7224 */ /* 0x000fe400078e000a */
.L_x_66488:
[----:B------:R-:W-:Y:S05]  /*24c0*/  BSYNC B3 ;  /* 0x0000000000037941 */ /* 0x000fea0003800000 */
.L_x_66486:
        /* <DEDUP_REMOVED lines=16> */
.L_x_66492:
[----:B------:R-:W-:Y:S05]  /*25d0*/  BSYNC B4 ;  /* 0x0000000000047941 */ /* 0x000fea0003800000 */
.L_x_66491:
        /* <DEDUP_REMOVED lines=44> */
.L_x_66490:
[----:B------:R-:W-:Y:S05]  /*28a0*/  BSYNC B3 ;  /* 0x0000000000037941 */ /* 0x000fea0003800000 */
.L_x_66489:
[----:B------:R-:W0:Y:S01]  /*28b0*/  I2F.U32 R14, R14 ;  /* 0x0000000e000e7306 */ /* 0x000e220000201000 */
[----:B------:R-:W-:-:S04]  /*28c0*/  IMAD.MOV.U32 R21, RZ, RZ, 0x2f800000 ;  /* 0x2f800000ff157424 */ /* 0x000fc800078e00ff */
[----:B0-----:R-:W-:-:S05]  /*28d0*/  FFMA.FTZ R14, R14, R21, 1.1641532182693481445e-10 ;  /* 0x2f0000000e0e7423 */ /* 0x001fca0000010015 */
[----:B------:R-:W-:Y:S01]  /*28e0*/  FSETP.GTU.FTZ.AND P4, PT, R14, c[0x0][0x1e4], PT ;  /* 0x000079000e007a0b */ /* 0x000fe20003f9c000 */
[----:B-----5:R-:W-:-:S04]  /*28f0*/  FMUL.FTZ R14, R101, c[0x0][0x1ec] ;  /* 0x00007b00650e7a20 */ /* 0x020fc80000410000 */
[----:B------:R-:W-:-:S05]  /*2900*/  FMUL.FTZ R14, R14, c[0x0][0x1e8] ;  /* 0x00007a000e0e7a20 */ /* 0x000fca0000410000 */
[----:B------:R-:W-:Y:S02]  /*2910*/  FSEL R109, R14, RZ, !P4 ;  /* 0x000000ff0e6d7208 */ /* 0x000fe40006000000 */
[----:B------:R-:W-:-:S03]  /*2920*/  SEL R14, RZ, 0x1, P4 ;  /* 0x00000001ff0e7807 */ /* 0x000fc60002000000 */
[----:B------:R-:W-:Y:S02]  /*2930*/  @P2 FADD.FTZ R109, R105, R109 ;  /* 0x0000006d696d2221 */ /* 0x000fe40000010000 */
.L_x_66485:
[----:B------:R-:W-:Y:S05]  /*2940*/  BSYNC B2 ;  /* 0x0000000000027941 */ /* 0x000fea0003800000 */
.L_x_66484:
        /* <DEDUP_REMOVED lines=18> */
.L_x_66496:
[----:B------:R-:W-:Y:S02]  /*2a70*/  IMAD.MOV.U32 R15, RZ, RZ, R10 ;  /* 0x000000ffff0f7224 */ /* 0x000fe400078e000a */
.L_x_66497:
[----:B------:R-:W-:Y:S05]  /*2a80*/  BSYNC B3 ;  /* 0x0000000000037941 */ /* 0x000fea0003800000 */
.L_x_66495:
        /* <DEDUP_REMOVED lines=16> */
.L_x_66501:
[----:B------:R-:W-:Y:S05]  /*2b90*/  BSYNC B4 ;  /* 0x0000000000047941 */ /* 0x000fea0003800000 */
.L_x_66500:
        /* <DEDUP_REMOVED lines=44> */
.L_x_66499:
[----:B------:R-:W-:Y:S05]  /*2e60*/  BSYNC B3 ;  /* 0x0000000000037941 */ /* 0x000fea0003800000 */
.L_x_66498:
        /* <DEDUP_REMOVED lines=10> */
.L_x_66494:
[----:B------:R-:W-:Y:S05]  /*2f10*/  BSYNC B2 ;  /* 0x0000000000027941 */ /* 0x000fea0003800000 */
.L_x_66493:
        /* <DEDUP_REMOVED lines=18> */
.L_x_66505:
[----:B------:R-:W-:Y:S02]  /*3040*/  IMAD.MOV.U32 R16, RZ, RZ, R10 ;  /* 0x000000ffff107224 */ /* 0x000fe400078e000a */
.L_x_66506:
[----:B------:R-:W-:Y:S05]  /*3050*/  BSYNC B3 ;  /* 0x0000000000037941 */ /* 0x000fea0003800000 */
.L_x_66504:
        /* <DEDUP_REMOVED lines=16> */
.L_x_66510:
[----:B------:R-:W-:Y:S05]  /*3160*/  BSYNC B4 ;  /* 0x0000000000047941 */ /* 0x000fea0003800000 */
.L_x_66509:
        /* <DEDUP_REMOVED lines=44> */
.L_x_66508:
[----:B------:R-:W-:Y:S05]  /*3430*/  BSYNC B3 ;  /* 0x0000000000037941 */ /* 0x000fea0003800000 */
.L_x_66507:
        /* <DEDUP_REMOVED lines=9> */
.L_x_66503:
[----:B------:R-:W-:Y:S05]  /*34d0*/  BSYNC B2 ;  /* 0x0000000000027941 */ /* 0x000fea0003800000 */
.L_x_66502:
[----:B------:R-:W-:Y:S01]  /*34e0*/  IMAD.MOV.U32 R22, RZ, RZ, 0x10 ;  /* 0x00000010ff167424 */ /* 0x000fe200078e00ff */
[----:B------:R-:W-:Y:S03]  /*34f0*/  BSSY B2, `(.L_x_66511) ;  /* 0x000000e000027945 */ /* 0x000fe60003800000 */
[----:B------:R-:W-:-:S05]  /*3500*/  IMAD.WIDE.U32 R22, R20, R22, c[0x0][0x188] ;  /* 0x0000620014167625 */ /* 0x000fca00078e0016 */
[----:B------:R0:W-:Y:S01]  /*3510*/  STG.E.128 [R22.64], R108 ;  /* 0x0000006c16007986 */ /* 0x0001e2000c101d06 */
[----:B------:R-:W-:Y:S05]  /*3520*/  @!P1 BRA `(.L_x_66512) ;  /* 0x000000a000009947 */ /* 0x000fea0003800000 */
[----:B------:R-:W-:Y:S01]  /*3530*/  IMAD.U32 R21, R15, 0x10000, RZ ;  /* 0x000100000f157824 */ /* 0x000fe200078e00ff */
[----:B0-----:R-:W-:-:S04]  /*3540*/  LOP3.LUT R22, R16, 0xffff, RZ, 0xc0, !PT ;  /* 0x0000ffff10167812 */ /* 0x001fc800078ec0ff */
        /* <DEDUP_REMOVED lines=8> */
.L_x_66512:
[----:B------:R-:W-:Y:S05]  /*35d0*/  BSYNC B2 ;  /* 0x0000000000027941 */ /* 0x000fea0003800000 */
.L_x_66511:
[----:B------:R-:W-:Y:S02]  /*35e0*/  IADD3 R20, R20, 0x20, RZ ;  /* 0x0000002014147810 */ /* 0x000fe40007ffe0ff */
[----:B------:R-:W-:Y:S02]  /*35f0*/  IADD3 R19, R19, 0x20, RZ ;  /* 0x0000002013137810 */ /* 0x000fe40007ffe0ff */
.L_x_66474:
[----:B------:R-:W-:Y:S05]  /*3600*/  BSYNC B1 ;  /* 0x0000000000017941 */ /* 0x000fea0003800000 */
.L_x_66473:
        /* <DEDUP_REMOVED lines=30> */
.L_x_66518:
[----:B------:R-:W-:Y:S02]  /*37f0*/  IMAD.MOV.U32 R13, RZ, RZ, R10 ;  /* 0x000000ffff0d7224 */ /* 0x000fe400078e000a */
.L_x_66519:
[----:B------:R-:W-:Y:S05]  /*3800*/  BSYNC B3 ;  /* 0x0000000000037941 */ /* 0x000fea0003800000 */
.L_x_66517:
        /* <DEDUP_REMOVED lines=16> */
.L_x_66523:
[----:B------:R-:W-:Y:S05]  /*3910*/  BSYNC B4 ;  /* 0x0000000000047941 */ /* 0x000fea0003800000 */
.L_x_66522:
        /* <DEDUP_REMOVED lines=44> */
.L_x_66521:
[----:B------:R-:W-:Y:S05]  /*3be0*/  BSYNC B3 ;  /* 0x0000000000037941 */ /* 0x000fea0003800000 */
.L_x_66520:
        /* <DEDUP_REMOVED lines=10> */
.L_x_66516:
[----:B------:R-:W-:Y:S05]  /*3c90*/  BSYNC B2 ;  /* 0x0000000000027941 */ /* 0x000fea0003800000 */
.L_x_66515:
        /* <DEDUP_REMOVED lines=18> */
.L_x_66527:
[----:B------:R-:W-:Y:S02]  /*3dc0*/  IMAD.MOV.U32 R14, RZ, RZ, R10 ;  /* 0x000000ffff0e7224 */ /* 0x000fe400078e000a */
.L_x_66528:
[----:B------:R-:W-:Y:S05]  /*3dd0*/  BSYNC B3 ;  /* 0x0000000000037941 */ /* 0x000fea0003800000 */
.L_x_66526:
        /* <DEDUP_REMOVED lines=16> */
.L_x_66532:
[----:B------:R-:W-:Y:S05]  /*3ee0*/  BSYNC B4 ;  /* 0x0000000000047941 */ /* 0x000fea0003800000 */
.L_x_66531:
        /* <DEDUP_REMOVED lines=44> */
.L_x_66530:
[----:B------:R-:W-:Y:S05]  /*41b0*/  BSYNC B3 ;  /* 0x0000000000037941 */ /* 0x000fea0003800000 */
.L_x_66529:
        /* <DEDUP_REMOVED lines=9> */
.L_x_66525:
[----:B------:R-:W-:Y:S05]  /*4250*/  BSYNC B2 ;  /* 0x0000000000027941 */ /* 0x000fea0003800000 */
.L_x_66524:
        /* <DEDUP_REMOVED lines=18> */
.L_x_66536:
[----:B------:R-:W-:Y:S02]  /*4380*/  IMAD.MOV.U32 R15, RZ, RZ, R10 ;  /* 0x000000ffff0f7224 */ /* 0x000fe400078e000a */
.L_x_66537:
[----:B------:R-:W-:Y:S05]  /*4390*/  BSYNC B3 ;  /* 0x0000000000037941 */ /* 0x000fea0003800000 */
.L_x_66535:
        /* <DEDUP_REMOVED lines=16> */
.L_x_66541:
[----:B------:R-:W-:Y:S05]  /*44a0*/  BSYNC B4 ;  /* 0x0000000000047941 */ /* 0x000fea0003800000 */
.L_x_66540:
        /* <DEDUP_REMOVED lines=44> */
.L_x_66539:
[----:B------:R-:W-:Y:S05]  /*4770*/  BSYNC B3 ;  /* 0x0000000000037941 */ /* 0x000fea0003800000 */
.L_x_66538:
        /* <DEDUP_REMOVED lines=10> */
.L_x_66534:
[----:B------:R-:W-:Y:S05]  /*4820*/  BSYNC B2 ;  /* 0x0000000000027941 */ /* 0x000fea0003800000 */
.L_x_66533:
        /* <DEDUP_REMOVED lines=18> */
.L_x_66545:
[----:B------:R-:W-:Y:S02]  /*4950*/  IMAD.MOV.U32 R16, RZ, RZ, R10 ;  /* 0x000000ffff107224 */ /* 0x000fe400078e000a */
.L_x_66546:
[----:B------:R-:W-:Y:S05]  /*4960*/  BSYNC B3 ;  /* 0x0000000000037941 */ /* 0x000fea0003800000 */
.L_x_66544:
        /* <DEDUP_REMOVED lines=16> */
.L_x_66550:
[----:B------:R-:W-:Y:S05]  /*4a70*/  BSYNC B4 ;  /* 0x0000000000047941 */ /* 0x000fea0003800000 */
.L_x_66549:
        /* <DEDUP_REMOVED lines=44> */
.L_x_66548:
[----:B------:R-:W-:Y:S05]  /*4d40*/  BSYNC B3 ;  /* 0x0000000000037941 */ /* 0x000fea0003800000 */
.L_x_66547:
        /* <DEDUP_REMOVED lines=9> */
.L_x_66543:
[----:B------:R-:W-:Y:S05]  /*4de0*/  BSYNC B2 ;  /* 0x0000000000027941 */ /* 0x000fea0003800000 */
.L_x_66542:
        /* <DEDUP_REMOVED lines=15> */
.L_x_66552:
[----:B------:R-:W-:Y:S05]  /*4ee0*/  BSYNC B2 ;  /* 0x0000000000027941 */ /* 0x000fea0003800000 */
.L_x_66551:
[----:B------:R-:W-:Y:S02]  /*4ef0*/  IADD3 R20, R20, 0x20, RZ ;  /* 0x0000002014147810 */ /* 0x000fe40007ffe0ff */
[----:B------:R-:W-:Y:S02]  /*4f00*/  IADD3 R19, R19, 0x20, RZ ;  /* 0x0000002013137810 */ /* 0x000fe40007ffe0ff */
.L_x_66514:
[----:B------:R-:W-:Y:S05]  /*4f10*/  BSYNC B1 ;  /* 0x0000000000017941 */ /* 0x000fea0003800000 */
.L_x_66513:
        /* <DEDUP_REMOVED lines=30> */
.L_x_66558:
[----:B------:R-:W-:Y:S02]  /*5100*/  IMAD.MOV.U32 R13, RZ, RZ, R10 ;  /* 0x000000ffff0d7224 */ /* 0x000fe400078e000a */
.L_x_66559:
[----:B------:R-:W-:Y:S05]  /*5110*/  BSYNC B3 ;  /* 0x0000000000037941 */ /* 0x000fea0003800000 */
.L_x_66557:
        /* <DEDUP_REMOVED lines=16> */
.L_x_66563:
[----:B------:R-:W-:Y:S05]  /*5220*/  BSYNC B4 ;  /* 0x0000000000047941 */ /* 0x000fea0003800000 */
.L_x_66562:
        /* <DEDUP_REMOVED lines=44> */
.L_x_66561:
[----:B------:R-:W-:Y:S05]  /*54f0*/  BSYNC B3 ;  /* 0x0000000000037941 */ /* 0x000fea0003800000 */
.L_x_66560:
        /* <DEDUP_REMOVED lines=10> */
.L_x_66556:
[----:B------:R-:W-:Y:S05]  /*55a0*/  BSYNC B2 ;  /* 0x0000000000027941 */ /* 0x000fea0003800000 */
.L_x_66555:
        /* <DEDUP_REMOVED lines=18> */
.L_x_66567:
[----:B------:R-:W-:Y:S02]  /*56d0*/  IMAD.MOV.U32 R14, RZ, RZ, R10 ;  /* 0x000000ffff0e7224 */ /* 0x000fe400078e000a */
.L_x_66568:
[----:B------:R-:W-:Y:S05]  /*56e0*/  BSYNC B3 ;  /* 0x0000000000037941 */ /* 0x000fea0003800000 */
.L_x_66566:
        /* <DEDUP_REMOVED lines=16> */
.L_x_66572:
[----:B------:R-:W-:Y:S05]  /*57f0*/  BSYNC B4 ;  /* 0x0000000000047941 */ /* 0x000fea0003800000 */
.L_x_66571:
        /* <DEDUP_REMOVED lines=44> */
.L_x_66570:
[----:B------:R-:W-:Y:S05]  /*5ac0*/  BSYNC B3 ;  /* 0x0000000000037941 */ /* 0x000fea0003800000 */
.L_x_66569:
        /* <DEDUP_REMOVED lines=9> */
.L_x_66565:
[----:B------:R-:W-:Y:S05]  /*5b60*/  BSYNC B2 ;  /* 0x0000000000027941 */ /* 0x000fea0003800000 */
.L_x_66564:
        /* <DEDUP_REMOVED lines=18> */
.L_x_66576:
[----:B------:R-:W-:Y:S02]  /*5c90*/  IMAD.MOV.U32 R15, RZ, RZ, R10 ;  /* 0x000000ffff0f7224 */ /* 0x000fe400078e000a */
.L_x_66577:
[----:B------:R-:W-:Y:S05]  /*5ca0*/  BSYNC B3 ;  /* 0x0000000000037941 */ /* 0x000fea0003800000 */
.L_x_66575:
        /* <DEDUP_REMOVED lines=16> */
.L_x_66581:
[----:B------:R-:W-:Y:S05]  /*5db0*/  BSYNC B4 ;  /* 0x0000000000047941 */ /* 0x000fea0003800000 */
.L_x_66580:
        /* <DEDUP_REMOVED lines=44> */
.L_x_66579:
[----:B------:R-:W-:Y:S05]  /*6080*/  BSYNC B3 ;  /* 0x0000000000037941 */ /* 0x000fea0003800000 */
.L_x_66578:
        /* <DEDUP_REMOVED lines=10> */
.L_x_66574:
[----:B------:R-:W-:Y:S05]  /*6130*/  BSYNC B2 ;  /* 0x0000000000027941 */ /* 0x000fea0003800000 */
.L_x_66573:
        /* <DEDUP_REMOVED lines=18> */
.L_x_66585:
[----:B------:R-:W-:Y:S02]  /*6260*/  IMAD.MOV.U32 R16, RZ, RZ, R10 ;  /* 0x000000ffff107224 */ /* 0x000fe400078e000a */
.L_x_66586:
[----:B------:R-:W-:Y:S05]  /*6270*/  BSYNC B3 ;  /* 0x0000000000037941 */ /* 0x000fea0003800000 */
.L_x_66584:
        /* <DEDUP_REMOVED lines=16> */
.L_x_66590:
[----:B------:R-:W-:Y:S05]  /*6380*/  BSYNC B4 ;  /* 0x0000000000047941 */ /* 0x000fea0003800000 */
.L_x_66589:
        /* <DEDUP_REMOVED lines=44> */
.L_x_66588:
[----:B------:R-:W-:Y:S05]  /*6650*/  BSYNC B3 ;  /* 0x0000000000037941 */ /* 0x000fea0003800000 */
.L_x_66587:
        /* <DEDUP_REMOVED lines=9> */
.L_x_66583:
[----:B------:R-:W-:Y:S05]  /*66f0*/  BSYNC B2 ;  /* 0x0000000000027941 */ /* 0x000fea0003800000 */
.L_x_66582:
[----:B------:R-:W-:Y:S01]  /*6700*/  HFMA2.MMA R22, -RZ, RZ, 0, 9.5367431640625e-07 ;  /* 0x00000010ff167435 */ /* 0x000fe200000001ff */
[----:B------:R-:W-:Y:S09]  /*6710*/  BSSY B2, `(.L_x_66591) ;  /* 0x000000e000027945 */ /* 0x000ff20003800000 */
        /* <DEDUP_REMOVED lines=13> */
.L_x_66592:
[----:B------:R-:W-:Y:S05]  /*67f0*/  BSYNC B2 ;  /* 0x0000000000027941 */ /* 0x000fea0003800000 */
.L_x_66591:
[----:B------:R-:W-:Y:S02]  /*6800*/  IADD3 R20, R20, 0x20, RZ ;  /* 0x0000002014147810 */ /* 0x000fe40007ffe0ff */
[----:B------:R-:W-:Y:S02]  /*6810*/  IADD3 R19, R19, 0x20, RZ ;  /* 0x0000002013137810 */ /* 0x000fe40007ffe0ff */
.L_x_66554:
[----:B------:R-:W-:Y:S05]  /*6820*/  BSYNC B1 ;  /* 0x0000000000017941 */ /* 0x000fea0003800000 */
.L_x_66553:
        /* <DEDUP_REMOVED lines=30> */
.L_x_66598:
[----:B------:R-:W-:Y:S02]  /*6a10*/  IMAD.MOV.U32 R13, RZ, RZ, R10 ;  /* 0x000000ffff0d7224 */ /* 0x000fe400078e000a */
.L_x_66599:
[----:B------:R-:W-:Y:S05]  /*6a20*/  BSYNC B3 ;  /* 0x0000000000037941 */ /* 0x000fea0003800000 */
.L_x_66597:
        /* <DEDUP_REMOVED lines=16> */
.L_x_66603:
[----:B------:R-:W-:Y:S05]  /*6b30*/  BSYNC B4 ;  /* 0x0000000000047941 */ /* 0x000fea0003800000 */
.L_x_66602:
        /* <DEDUP_REMOVED lines=44> */
.L_x_66601:
[----:B------:R-:W-:Y:S05]  /*6e00*/  BSYNC B3 ;  /* 0x0000000000037941 */ /* 0x000fea0003800000 */
.L_x_66600:
[----:B------:R0:W1:Y:S02]  /*6e10*/  I2F.U32 R8, R13 ;  /* 0x0000000d00087306 */ /* 0x0000640000201000 */
[----:B0-----:R-:W-:-:S10]  /*6e20*/  HFMA2.MMA R13, -RZ, RZ, 0.1171875, 0 ;  /* 0x2f800000ff0d7435 */ /* 0x001fd400000001ff */
        /* <DEDUP_REMOVED lines=8> */
.L_x_66596:
[----:B------:R-:W-:Y:S05]  /*6eb0*/  BSYNC B2 ;  /* 0x0000000000027941 */ /* 0x000fea0003800000 */
.L_x_66595:
        /* <DEDUP_REMOVED lines=18> */
.L_x_66607:
[----:B------:R-:W-:Y:S02]  /*6fe0*/  IMAD.MOV.U32 R14, RZ, RZ, R10 ;  /* 0x000000ffff0e7224 */ /* 0x000fe400078e000a */
.L_x_66608:
[----:B------:R-:W-:Y:S05]  /*6ff0*/  BSYNC B3 ;  /* 0x0000000000037941 */ /* 0x000fea0003800000 */
.L_x_66606:
        /* <DEDUP_REMOVED lines=16> */
.L_x_66612:
[----:B------:R-:W-:Y:S05]  /*7100*/  BSYNC B4 ;  /* 0x0000000000047941 */ /* 0x000fea0003800000 */
.L_x_66611:
        /* <DEDUP_REMOVED lines=44> */
.L_x_66610:
[----:B------:R-:W-:Y:S05]  /*73d0*/  BSYNC B3 ;  /* 0x0000000000037941 */ /* 0x000fea0003800000 */
.L_x_66609:
[----:B------:R-:W0:Y:S01]  /*73e0*/  I2F.U32 R14, R14 ;  /* 0x0000000e000e7306 */ /* 0x000e220000201000 */
[----:B------:R-:W-:-:S05]  /*73f0*/  MOV R21, 0x2f800000 ;  /* 0x2f80000000157802 */ /* 0x000fca0000000f00 */
[----:B0-----:R-:W-:-:S05]  /*7400*/  FFMA.FTZ R14, R14, R21, 1.1641532182693481445e-10 ;  /* 0x2f0000000e0e7423 */ /* 0x001fca0000010015 */
[----:B------:R-:W-:Y:S01]  /*7410*/  FSETP.GTU.FTZ.AND P4, PT, R14, c[0x0][0x1e4], PT ;  /* 0x000079000e007a0b */ /* 0x000fe20003f9c000 */
[----:B-----5:R-:W-:-:S04]  /*7420*/  FMUL.FTZ R14, R101, c[0x0][0x1ec] ;  /* 0x00007b00650e7a20 */ /* 0x020fc80000410000 */
[----:B------:R-:W-:-:S05]  /*7430*/  FMUL.FTZ R14, R14, c[0x0][0x1e8] ;  /* 0x00007a000e0e7a20 */ /* 0x000fca0000410000 */
[----:B------:R-:W-:Y:S02]  /*7440*/  FSEL R121, R14, RZ, !P4 ;  /* 0x000000ff0e797208 */ /* 0x000fe40006000000 */
[----:B------:R-:W-:-:S03]  /*7450*/  SEL R14, RZ, 0x1, P4 ;  /* 0x00000001ff0e7807 */ /* 0x000fc60002000000 */
[----:B------:R-:W-:Y:S02]  /*7460*/  @P2 FADD.FTZ R121, R105, R121 ;  /* 0x0000007969792221 */ /* 0x000fe40000010000 */
.L_x_66605:
[----:B------:R-:W-:Y:S05]  /*7470*/  BSYNC B2 ;  /* 0x0000000000027941 */ /* 0x000fea0003800000 */
.L_x_66604:
        /* <DEDUP_REMOVED lines=18> */
.L_x_66616:
[----:B------:R-:W-:Y:S02]  /*75a0*/  IMAD.MOV.U32 R15, RZ, RZ, R10 ;  /* 0x000000ffff0f7224 */ /* 0x000fe400078e000a */
.L_x_66617:
[----:B------:R-:W-:Y:S05]  /*75b0*/  BSYNC B3 ;  /* 0x0000000000037941 */ /* 0x000fea0003800000 */
.L_x_66615:
        /* <DEDUP_REMOVED lines=16> */
.L_x_66621:
[----:B------:R-:W-:Y:S05]  /*76c0*/  BSYNC B4 ;  /* 0x0000000000047941 */ /* 0x000fea0003800000 */
.L_x_66620:
        /* <DEDUP_REMOVED lines=44> */
.L_x_66619:
[----:B------:R-:W-:Y:S05]  /*7990*/  BSYNC B3 ;  /* 0x0000000000037941 */ /* 0x000fea0003800000 */
.L_x_66618:
        /* <DEDUP_REMOVED lines=10> */
.L_x_66614:
[----:B------:R-:W-:Y:S05]  /*7a40*/  BSYNC B2 ;  /* 0x0000000000027941 */ /* 0x000fea0003800000 */
.L_x_66613:
        /* <DEDUP_REMOVED lines=18> */
.L_x_66625:
[----:B------:R-:W-:Y:S02]  /*7b70*/  IMAD.MOV.U32 R16, RZ, RZ, R10 ;  /* 0x000000ffff107224 */ /* 0x000fe400078e000a */
.L_x_66626:
[----:B------:R-:W-:Y:S05]  /*7b80*/  BSYNC B3 ;  /* 0x0000000000037941 */ /* 0x000fea0003800000 */
.L_x_66624:
        /* <DEDUP_REMOVED lines=16> */
.L_x_66630:
[----:B------:R-:W-:Y:S05]  /*7c90*/  BSYNC B4 ;  /* 0x0000000000047941 */ /* 0x000fea0003800000 */
.L_x_66629:
        /* <DEDUP_REMOVED lines=44> */
.L_x_66628:
[----:B------:R-:W-:Y:S05]  /*7f60*/  BSYNC B3 ;  /* 0x0000000000037941 */ /* 0x000fea0003800000 */
.L_x_66627:
        /* <DEDUP_REMOVED lines=9> */
.L_x_66623:
[----:B------:R-:W-:Y:S05]  /*8000*/  BSYNC B2 ;  /* 0x0000000000027941 */ /* 0x000fea0003800000 */
.L_x_66622:
[----:B------:R-:W-:Y:S01]  /*8010*/  IMAD.MOV.U32 R22, RZ, RZ, 0x10 ;  /* 0x00000010ff167424 */ /* 0x000fe200078e00ff */
[----:B------:R-:W-:Y:S03]  /*8020*/  BSSY B2, `(.L_x_66631) ;  /* 0x000000e000027945 */ /* 0x000fe60003800000 */
        /* <DEDUP_REMOVED lines=13> */
.L_x_66632:
[----:B------:R-:W-:Y:S05]  /*8100*/  BSYNC B2 ;  /* 0x0000000000027941 */ /* 0x000fea0003800000 */
.L_x_66631:
[----:B------:R-:W-:Y:S02]  /*8110*/  IADD3 R20, R20, 0x20, RZ ;  /* 0x0000002014147810 */ /* 0x000fe40007ffe0ff */
[----:B------:R-:W-:Y:S02]  /*8120*/  IADD3 R19, R19, 0x20, RZ ;  /* 0x0000002013137810 */ /* 0x000fe40007ffe0ff */
.L_x_66594:
[----:B------:R-:W-:Y:S05]  /*8130*/  BSYNC B1 ;  /* 0x0000000000017941 */ /* 0x000fea0003800000 */
.L_x_66593:
        /* <DEDUP_REMOVED lines=30> */
.L_x_66638:
[----:B------:R-:W-:Y:S02]  /*8320*/  MOV R13, R10 ;  /* 0x0000000a000d7202 */ /* 0x000fe40000000f00 */
.L_x_66639:
[----:B------:R-:W-:Y:S05]  /*8330*/  BSYNC B3 ;  /* 0x0000000000037941 */ /* 0x000fea0003800000 */
.L_x_66637:
        /* <DEDUP_REMOVED lines=16> */
.L_x_66643:
[----:B------:R-:W-:Y:S05]  /*8440*/  BSYNC B4 ;  /* 0x0000000000047941 */ /* 0x000fea0003800000 */
.L_x_66642:
        /* <DEDUP_REMOVED lines=44> */
.L_x_66641:
[----:B------:R-:W-:Y:S05]  /*8710*/  BSYNC B3 ;  /* 0x0000000000037941 */ /* 0x000fea0003800000 */
.L_x_66640:
        /* <DEDUP_REMOVED lines=10> */
.L_x_66636:
[----:B------:R-:W-:Y:S05]  /*87c0*/  BSYNC B2 ;  /* 0x0000000000027941 */ /* 0x000fea0003800000 */
.L_x_66635:
        /* <DEDUP_REMOVED lines=18> */
.L_x_66647:
[----:B------:R-:W-:Y:S02]  /*88f0*/  MOV R14, R10 ;  /* 0x0000000a000e7202 */ /* 0x000fe40000000f00 */
.L_x_66648:
[----:B------:R-:W-:Y:S05]  /*8900*/  BSYNC B3 ;  /* 0x0000000000037941 */ /* 0x000fea0003800000 */
.L_x_66646:
        /* <DEDUP_REMOVED lines=16> */
.L_x_66652:
[----:B------:R-:W-:Y:S05]  /*8a10*/  BSYNC B4 ;  /* 0x0000000000047941 */ /* 0x000fea0003800000 */
.L_x_66651:
        /* <DEDUP_REMOVED lines=44> */
.L_x_66650:
[----:B------:R-:W-:Y:S05]  /*8ce0*/  BSYNC B3 ;  /* 0x0000000000037941 */ /* 0x000fea0003800000 */
.L_x_66649:
        /* <DEDUP_REMOVED lines=9> */
.L_x_66645:
[----:B------:R-:W-:Y:S05]  /*8d80*/  BSYNC B2 ;  /* 0x0000000000027941 */ /* 0x000fea0003800000 */
.L_x_66644:
        /* <DEDUP_REMOVED lines=18> */
.L_x_66656:
[----:B------:R-:W-:Y:S02]  /*8eb0*/  MOV R15, R10 ;  /* 0x0000000a000f7202 */ /* 0x000fe40000000f00 */
.L_x_66657:
[----:B------:R-:W-:Y:S05]  /*8ec0*/  BSYNC B3 ;  /* 0x0000000000037941 */ /* 0x000fea0003800000 */
.L_x_66655:
        /* <DEDUP_REMOVED lines=16> */
.L_x_66661:
[----:B------:R-:W-:Y:S05]  /*8fd0*/  BSYNC B4 ;  /* 0x0000000000047941 */ /* 0x000fea0003800000 */
.L_x_66660:
        /* <DEDUP_REMOVED lines=44> */
.L_x_66659:
[----:B------:R-:W-:Y:S05]  /*92a0*/  BSYNC B3 ;  /* 0x0000000000037941 */ /* 0x000fea0003800000 */
.L_x_66658:
        /* <DEDUP_REMOVED lines=10> */
.L_x_66654:
[----:B------:R-:W-:Y:S05]  /*9350*/  BSYNC B2 ;  /* 0x0000000000027941 */ /* 0x000fea0003800000 */
.L_x_66653:
        /* <DEDUP_REMOVED lines=18> */
.L_x_66665:
[----:B------:R-:W-:Y:S02]  /*9480*/  MOV R16, R10 ;  /* 0x0000000a00107202 */ /* 0x000fe40000000f00 */
.L_x_66666:
[----:B------:R-:W-:Y:S05]  /*9490*/  BSYNC B3 ;  /* 0x0000000000037941 */ /* 0x000fea0003800000 */
.L_x_66664:
        /* <DEDUP_REMOVED lines=16> */
.L_x_66670:
[----:B------:R-:W-:Y:S05]  /*95a0*/  BSYNC B4 ;  /* 0x0000000000047941 */ /* 0x000fea0003800000 */
.L_x_66669:
        /* <DEDUP_REMOVED lines=44> */
.L_x_66668:
[----:B------:R-:W-:Y:S05]  /*9870*/  BSYNC B3 ;  /* 0x0000000000037941 */ /* 0x000fea0003800000 */
.L_x_66667:
        /* <DEDUP_REMOVED lines=9> */
.L_x_66663:
[----:B------:R-:W-:Y:S05]  /*9910*/  BSYNC B2 ;  /* 0x0000000000027941 */ /* 0x000fea0003800000 */
.L_x_66662:
        /* <DEDUP_REMOVED lines=15> */
.L_x_66672:
[----:B------:R-:W-:Y:S05]  /*9a10*/  BSYNC B2 ;  /* 0x0000000000027941 */ /* 0x000fea0003800000 */
.L_x_66671:
[----:B------:R-:W-:Y:S02]  /*9a20*/  IADD3 R20, R20, 0x20, RZ ;  /* 0x0000002014147810 */ /* 0x000fe40007ffe0ff */
[----:B------:R-:W-:Y:S02]  /*9a30*/  IADD3 R19, R19, 0x20, RZ ;  /* 0x0000002013137810 */ /* 0x000fe40007ffe0ff */
.L_x_66634:
[----:B------:R-:W-:Y:S05]  /*9a40*/  BSYNC B1 ;  /* 0x0000000000017941 */ /* 0x000fea0003800000 */
.L_x_66633:
        /* <DEDUP_REMOVED lines=30> */
.L_x_66678:
[----:B------:R-:W-:Y:S02]  /*9c30*/  IMAD.MOV.U32 R13, RZ, RZ, R10 ;  /* 0x000000ffff0d7224 */ /* 0x000fe400078e000a */
.L_x_66679:
[----:B------:R-:W-:Y:S05]  /*9c40*/  BSYNC B3 ;  /* 0x0000000000037941 */ /* 0x000fea0003800000 */
.L_x_66677:
        /* <DEDUP_REMOVED lines=16> */
.L_x_66683:
[----:B------:R-:W-:Y:S05]  /*9d50*/  BSYNC B4 ;  /* 0x0000000000047941 */ /* 0x000fea0003800000 */
.L_x_66682:
        /* <DEDUP_REMOVED lines=44> */
.L_x_66681:
[----:B------:R-:W-:Y:S05]  /*a020*/  BSYNC B3 ;  /* 0x0000000000037941 */ /* 0x000fea0003800000 */
.L_x_66680:
        /* <DEDUP_REMOVED lines=10> */
.L_x_66676:
[----:B------:R-:W-:Y:S05]  /*a0d0*/  BSYNC B2 ;  /* 0x0000000000027941 */ /* 0x000fea0003800000 */
.L_x_66675:
        /* <DEDUP_REMOVED lines=18> */
.L_x_66687:
[----:B------:R-:W-:Y:S02]  /*a200*/  IMAD.MOV.U32 R14, RZ, RZ, R10 ;  /* 0x000000ffff0e7224 */ /* 0x000fe400078e000a */
.L_x_66688:
[----:B------:R-:W-:Y:S05]  /*a210*/  BSYNC B3 ;  /* 0x0000000000037941 */ /* 0x000fea0003800000 */
.L_x_66686:
        /* <DEDUP_REMOVED lines=16> */
.L_x_66692:
[----:B------:R-:W-:Y:S05]  /*a320*/  BSYNC B4 ;  /* 0x0000000000047941 */ /* 0x000fea0003800000 */
.L_x_66691:
        /* <DEDUP_REMOVED lines=44> */
.L_x_66690:
[----:B------:R-:W-:Y:S05]  /*a5f0*/  BSYNC B3 ;  /* 0x0000000000037941 */ /* 0x000fea0003800000 */
.L_x_66689:
        /* <DEDUP_REMOVED lines=9> */
.L_x_66685:
[----:B------:R-:W-:Y:S05]  /*a690*/  BSYNC B2 ;  /* 0x0000000000027941 */ /* 0x000fea0003800000 */
.L_x_66684:
        /* <DEDUP_REMOVED lines=18> */
.L_x_66696:
[----:B------:R-:W-:Y:S02]  /*a7c0*/  IMAD.MOV.U32 R15, RZ, RZ, R10 ;  /* 0x000000ffff0f7224 */ /* 0x000fe400078e000a */
.L_x_66697:
[----:B------:R-:W-:Y:S05]  /*a7d0*/  BSYNC B3 ;  /* 0x0000000000037941 */ /* 0x000fea0003800000 */
.L_x_66695:
        /* <DEDUP_REMOVED lines=16> */
.L_x_66701:
[----:B------:R-:W-:Y:S05]  /*a8e0*/  BSYNC B4 ;  /* 0x0000000000047941 */ /* 0x000fea0003800000 */
.L_x_66700:
        /* <DEDUP_REMOVED lines=44> */
.L_x_66699:
[----:B------:R-:W-:Y:S05]  /*abb0*/  BSYNC B3 ;  /* 0x0000000000037941 */ /* 0x000fea0003800000 */
.L_x_66698:
        /* <DEDUP_REMOVED lines=10> */
.L_x_66694:
[----:B------:R-:W-:Y:S05]  /*ac60*/  BSYNC B2 ;  /* 0x0000000000027941 */ /* 0x000fea0003800000 */
.L_x_66693:
        /* <DEDUP_REMOVED lines=18> */
.L_x_66705:
[----:B------:R-:W-:Y:S02]  /*ad90*/  IMAD.MOV.U32 R16, RZ, RZ, R10 ;  /* 0x000000ffff107224 */ /* 0x000fe400078e000a */
.L_x_66706:
[----:B------:R-:W-:Y:S05]  /*ada0*/  BSYNC B3 ;  /* 0x0000000000037941 */ /* 0x000fea0003800000 */
.L_x_66704:
        /* <DEDUP_REMOVED lines=16> */
.L_x_66710:
[----:B------:R-:W-:Y:S05]  /*aeb0*/  BSYNC B4 ;  /* 0x0000000000047941 */ /* 0x000fea0003800000 */
.L_x_66709:
        /* <DEDUP_REMOVED lines=44> */
.L_x_66708:
[----:B------:R-:W-:Y:S05]  /*b180*/  BSYNC B3 ;  /* 0x0000000000037941 */ /* 0x000fea0003800000 */
.L_x_66707:
        /* <DEDUP_REMOVED lines=9> */
.L_x_66703:
[----:B------:R-:W-:Y:S05]  /*b220*/  BSYNC B2 ;  /* 0x0000000000027941 */ /* 0x000fea0003800000 */
.L_x_66702:
        /* <DEDUP_REMOVED lines=15> */
.L_x_66712:
[----:B------:R-:W-:Y:S05]  /*b320*/  BSYNC B2 ;  /* 0x0000000000027941 */ /* 0x000fea0003800000 */
.L_x_66711:
[----:B------:R-:W-:Y:S02]  /*b330*/  IADD3 R20, R20, 0x20, RZ ;  /* 0x0000002014147810 */ /* 0x000fe40007ffe0ff */
[----:B------:R-:W-:Y:S02]  /*b340*/  IADD3 R19, R19, 0x20, RZ ;  /* 0x0000002013137810 */ /* 0x000fe40007ffe0ff */
.L_x_66674:
[----:B------:R-:W-:Y:S05]  /*b350*/  BSYNC B1 ;  /* 0x0000000000017941 */ /* 0x000fea0003800000 */
.L_x_66673:
        /* <DEDUP_REMOVED lines=30> */
.L_x_66718:
[----:B------:R-:W-:Y:S02]  /*b540*/  IMAD.MOV.U32 R13, RZ, RZ, R10 ;  /* 0x000000ffff0d7224 */ /* 0x000fe400078e000a */
.L_x_66719:
[----:B------:R-:W-:Y:S05]  /*b550*/  BSYNC B3 ;  /* 0x0000000000037941 */ /* 0x000fea0003800000 */
.L_x_66717:
        /* <DEDUP_REMOVED lines=16> */
.L_x_66723:
[----:B------:R-:W-:Y:S05]  /*b660*/  BSYNC B4 ;  /* 0x0000000000047941 */ /* 0x000fea0003800000 */
.L_x_66722:
        /* <DEDUP_REMOVED lines=44> */
.L_x_66721:
[----:B------:R-:W-:Y:S05]  /*b930*/  BSYNC B3 ;  /* 0x0000000000037941 */ /* 0x000fea0003800000 */
.L_x_66720:
        /* <DEDUP_REMOVED lines=10> */
.L_x_66716:
[----:B------:R-:W-:Y:S05]  /*b9e0*/  BSYNC B2 ;  /* 0x0000000000027941 */ /* 0x000fea0003800000 */
.L_x_66715:
        /* <DEDUP_REMOVED lines=18> */
.L_x_66727:
[----:B------:R-:W-:Y:S02]  /*bb10*/  IMAD.MOV.U32 R14, RZ, RZ, R10 ;  /* 0x000000ffff0e7224 */ /* 0x000fe400078e000a */
.L_x_66728:
[----:B------:R-:W-:Y:S05]  /*bb20*/  BSYNC B3 ;  /* 0x0000000000037941 */ /* 0x000fea0003800000 */
.L_x_66726:
        /* <DEDUP_REMOVED lines=16> */
.L_x_66732:
[----:B------:R-:W-:Y:S05]  /*bc30*/  BSYNC B4 ;  /* 0x0000000000047941 */ /* 0x000fea0003800000 */
.L_x_66731:
        /* <DEDUP_REMOVED lines=44> */
.L_x_66730:
[----:B------:R-:W-:Y:S05]  /*bf00*/  BSYNC B3 ;  /* 0x0000000000037941 */ /* 0x000fea0003800000 */
.L_x_66729:
        /* <DEDUP_REMOVED lines=9> */
.L_x_66725:
[----:B------:R-:W-:Y:S05]  /*bfa0*/  BSYNC B2 ;  /* 0x0000000000027941 */ /* 0x000fea0003800000 */
.L_x_66724:
        /* <DEDUP_REMOVED lines=18> */
.L_x_66736:
[----:B------:R-:W-:Y:S02]  /*c0d0*/  IMAD.MOV.U32 R15, RZ, RZ, R10 ;  /* 0x000000ffff0f7224 */ /* 0x000fe400078e000a */
.L_x_66737:
[----:B------:R-:W-:Y:S05]  /*c0e0*/  BSYNC B3 ;  /* 0x0000000000037941 */ /* 0x000fea0003800000 */
.L_x_66735:
        /* <DEDUP_REMOVED lines=16> */
.L_x_66741:
[----:B------:R-:W-:Y:S05]  /*c1f0*/  BSYNC B4 ;  /* 0x0000000000047941 */ /* 0x000fea0003800000 */
.L_x_66740:
        /* <DEDUP_REMOVED lines=44> */
.L_x_66739:
[----:B------:R-:W-:Y:S05]  /*c4c0*/  BSYNC B3 ;  /* 0x0000000000037941 */ /* 0x000fea0003800000 */
.L_x_66738:
        /* <DEDUP_REMOVED lines=10> */
.L_x_66734:
[----:B------:R-:W-:Y:S05]  /*c570*/  BSYNC B2 ;  /* 0x0000000000027941 */ /* 0x000fea0003800000 */
.L_x_66733:
        /* <DEDUP_REMOVED lines=18> */
.L_x_66745:
[----:B------:R-:W-:Y:S02]  /*c6a0*/  IMAD.MOV.U32 R16, RZ, RZ, R10 ;  /* 0x000000ffff107224 */ /* 0x000fe400078e000a */
.L_x_66746:
[----:B------:R-:W-:Y:S05]  /*c6b0*/  BSYNC B3 ;  /* 0x0000000000037941 */ /* 0x000fea0003800000 */
.L_x_66744:
        /* <DEDUP_REMOVED lines=16> */
.L_x_66750:
[----:B------:R-:W-:Y:S05]  /*c7c0*/  BSYNC B4 ;  /* 0x0000000000047941 */ /* 0x000fea0003800000 */
.L_x_66749:
        /* <DEDUP_REMOVED lines=44> */
.L_x_66748:
[----:B------:R-:W-:Y:S05]  /*ca90*/  BSYNC B3 ;  /* 0x0000000000037941 */ /* 0x000fea0003800000 */
.L_x_66747:
        /* <DEDUP_REMOVED lines=9> */
.L_x_66743:
[----:B------:R-:W-:Y:S05]  /*cb30*/  BSYNC B2 ;  /* 0x0000000000027941 */ /* 0x000fea0003800000 */
.L_x_66742:
        /* <DEDUP_REMOVED lines=15> */
.L_x_66752:
[----:B------:R-:W-:Y:S05]  /*cc30*/  BSYNC B2 ;  /* 0x0000000000027941 */ /* 0x000fea0003800000 */
.L_x_66751:
[----:B------:R-:W-:Y:S02]  /*cc40*/  IADD3 R20, R20, 0x20, RZ ;  /* 0x0000002014147810 */ /* 0x000fe40007ffe0ff */
[----:B------:R-:W-:Y:S02]  /*cc50*/  IADD3 R19, R19, 0x20, RZ ;  /* 0x0000002013137810 */ /* 0x000fe40007ffe0ff */
.L_x_66714:
[----:B------:R-:W-:Y:S05]  /*cc60*/  BSYNC B1 ;  /* 0x0000000000017941 */ /* 0x000fea0003800000 */
.L_x_66713:
        /* <DEDUP_REMOVED lines=30> */
.L_x_66758:
[----:B------:R-:W-:Y:S02]  /*ce50*/  IMAD.MOV.U32 R13, RZ, RZ, R10 ;  /* 0x000000ffff0d7224 */ /* 0x000fe400078e000a */
.L_x_66759:
[----:B------:R-:W-:Y:S05]  /*ce60*/  BSYNC B3 ;  /* 0x0000000000037941 */ /* 0x000fea0003800000 */
.L_x_66757:
        /* <DEDUP_REMOVED lines=16> */
.L_x_66763:
[----:B------:R-:W-:Y:S05]  /*cf70*/  BSYNC B4 ;  /* 0x0000000000047941 */ /* 0x000fea0003800000 */
.L_x_66762:
        /* <DEDUP_REMOVED lines=44> */
.L_x_66761:
[----:B------:R-:W-:Y:S05]  /*d240*/  BSYNC B3 ;  /* 0x0000000000037941 */ /* 0x000fea0003800000 */
.L_x_66760:
        /* <DEDUP_REMOVED lines=10> */
.L_x_66756:
[----:B------:R-:W-:Y:S05]  /*d2f0*/  BSYNC B2 ;  /* 0x0000000000027941 */ /* 0x000fea0003800000 */
.L_x_66755:
        /* <DEDUP_REMOVED lines=18> */
.L_x_66767:
[----:B------:R-:W-:Y:S02]  /*d420*/  IMAD.MOV.U32 R14, RZ, RZ, R10 ;  /* 0x000000ffff0e7224 */ /* 0x000fe400078e000a */
.L_x_66768:
[----:B------:R-:W-:Y:S05]  /*d430*/  BSYNC B3 ;  /* 0x0000000000037941 */ /* 0x000fea0003800000 */
.L_x_66766:
        /* <DEDUP_REMOVED lines=16> */
.L_x_66772:
[----:B------:R-:W-:Y:S05]  /*d540*/  BSYNC B4 ;  /* 0x0000000000047941 */ /* 0x000fea0003800000 */
.L_x_66771:
        /* <DEDUP_REMOVED lines=44> */
.L_x_66770:
[----:B------:R-:W-:Y:S05]  /*d810*/  BSYNC B3 ;  /* 0x0000000000037941 */ /* 0x000fea0003800000 */
.L_x_66769:
        /* <DEDUP_REMOVED lines=9> */
.L_x_66765:
[----:B------:R-:W-:Y:S05]  /*d8b0*/  BSYNC B2 ;  /* 0x0000000000027941 */ /* 0x000fea0003800000 */
.L_x_66764:
        /* <DEDUP_REMOVED lines=18> */
.L_x_66776:
[----:B------:R-:W-:Y:S02]  /*d9e0*/  IMAD.MOV.U32 R15, RZ, RZ, R10 ;  /* 0x000000ffff0f7224 */ /* 0x000fe400078e000a */
.L_x_66777:
[----:B------:R-:W-:Y:S05]  /*d9f0*/  BSYNC B3 ;  /* 0x0000000000037941 */ /* 0x000fea0003800000 */
.L_x_66775:
        /* <DEDUP_REMOVED lines=16> */
.L_x_66781:
[----:B------:R-:W-:Y:S05]  /*db00*/  BSYNC B4 ;  /* 0x0000000000047941 */ /* 0x000fea0003800000 */
.L_x_66780:
        /* <DEDUP_REMOVED lines=44> */
.L_x_66779:
[----:B------:R-:W-:Y:S05]  /*ddd0*/  BSYNC B3 ;  /* 0x0000000000037941 */ /* 0x000fea0003800000 */
.L_x_66778:
        /* <DEDUP_REMOVED lines=10> */
.L_x_66774:
[----:B------:R-:W-:Y:S05]  /*de80*/  BSYNC B2 ;  /* 0x0000000000027941 */ /* 0x000fea0003800000 */
.L_x_66773:
        /* <DEDUP_REMOVED lines=18> */
.L_x_66785:
[----:B------:R-:W-:Y:S02]  /*dfb0*/  IMAD.MOV.U32 R16, RZ, RZ, R10 ;  /* 0x000000ffff107224 */ /* 0x000fe400078e000a */
.L_x_66786:
[----:B------:R-:W-:Y:S05]  /*dfc0*/  BSYNC B3 ;  /* 0x0000000000037941 */ /* 0x000fea0003800000 */
.L_x_66784:
        /* <DEDUP_REMOVED lines=16> */
.L_x_66790:
[----:B------:R-:W-:Y:S05]  /*e0d0*/  BSYNC B4 ;  /* 0x0000000000047941 */ /* 0x000fea0003800000 */
.L_x_66789:
        /* <DEDUP_REMOVED lines=44> */
.L_x_66788:
[----:B------:R-:W-:Y:S05]  /*e3a0*/  BSYNC B3 ;  /* 0x0000000000037941 */ /* 0x000fea0003800000 */
.L_x_66787:
        /* <DEDUP_REMOVED lines=9> */
.L_x_66783:
[----:B------:R-:W-:Y:S05]  /*e440*/  BSYNC B2 ;  /* 0x0000000000027941 */ /* 0x000fea0003800000 */
.L_x_66782:
        /* <DEDUP_REMOVED lines=15> */
.L_x_66792:
[----:B------:R-:W-:Y:S05]  /*e540*/  BSYNC B2 ;  /* 0x0000000000027941 */ /* 0x000fea0003800000 */
.L_x_66791:
[----:B------:R-:W-:Y:S02]  /*e550*/  IADD3 R20, R20, 0x20, RZ ;  /* 0x0000002014147810 */ /* 0x000fe40007ffe0ff */
[----:B------:R-:W-:Y:S02]  /*e560*/  IADD3 R19, R19, 0x20, RZ ;  /* 0x0000002013137810 */ /* 0x000fe40007ffe0ff */
.L_x_66754:
[----:B------:R-:W-:Y:S05]  /*e570*/  BSYNC B1 ;  /* 0x0000000000017941 */ /* 0x000fea0003800000 */
.L_x_66753:
        /* <DEDUP_REMOVED lines=30> */
.L_x_66798:
[----:B------:R-:W-:Y:S02]  /*e760*/  IMAD.MOV.U32 R13, RZ, RZ, R10 ;  /* 0x000000ffff0d7224 */ /* 0x000fe400078e000a */
.L_x_66799:
[----:B------:R-:W-:Y:S05]  /*e770*/  BSYNC B3 ;  /* 0x0000000000037941 */ /* 0x000fea0003800000 */
.L_x_66797:
        /* <DEDUP_REMOVED lines=16> */
.L_x_66803:
[----:B------:R-:W-:Y:S05]  /*e880*/  BSYNC B4 ;  /* 0x0000000000047941 */ /* 0x000fea0003800000 */
.L_x_66802:
        /* <DEDUP_REMOVED lines=44> */
.L_x_66801:
[----:B------:R-:W-:Y:S05]  /*eb50*/  BSYNC B3 ;  /* 0x0000000000037941 */ /* 0x000fea0003800000 */
.L_x_66800:
        /* <DEDUP_REMOVED lines=10> */
.L_x_66796:
[----:B------:R-:W-:Y:S05]  /*ec00*/  BSYNC B2 ;  /* 0x0000000000027941 */ /* 0x000fea0003800000 */
.L_x_66795:
        /* <DEDUP_REMOVED lines=18> */
.L_x_66807:
[----:B------:R-:W-:Y:S02]  /*ed30*/  IMAD.MOV.U32 R14, RZ, RZ, R10 ;  /* 0x000000ffff0e7224 */ /* 0x000fe400078e000a */
.L_x_66808:
[----:B------:R-:W-:Y:S05]  /*ed40*/  BSYNC B3 ;  /* 0x0000000000037941 */ /* 0x000fea0003800000 */
.L_x_66806:
        /* <DEDUP_REMOVED lines=16> */
.L_x_66812:
[----:B------:R-:W-:Y:S05]  /*ee50*/  BSYNC B4 ;  /* 0x0000000000047941 */ /* 0x000fea0003800000 */
.L_x_66811:
        /* <DEDUP_REMOVED lines=44> */
.L_x_66810:
[----:B------:R-:W-:Y:S05]  /*f120*/  BSYNC B3 ;  /* 0x0000000000037941 */ /* 0x000fea0003800000 */
.L_x_66809:
        /* <DEDUP_REMOVED lines=9> */
.L_x_66805:
[----:B------:R-:W-:Y:S05]  /*f1c0*/  BSYNC B2 ;  /* 0x0000000000027941 */ /* 0x000fea0003800000 */
.L_x_66804:
        /* <DEDUP_REMOVED lines=18> */
.L_x_66816:
[----:B------:R-:W-:Y:S02]  /*f2f0*/  IMAD.MOV.U32 R15, RZ, RZ, R10 ;  /* 0x000000ffff0f7224 */ /* 0x000fe400078e000a */
.L_x_66817:
[----:B------:R-:W-:Y:S05]  /*f300*/  BSYNC B3 ;  /* 0x0000000000037941 */ /* 0x000fea0003800000 */
.L_x_66815:
        /* <DEDUP_REMOVED lines=16> */
.L_x_66821:
[----:B------:R-:W-:Y:S05]  /*f410*/  BSYNC B4 ;  /* 0x0000000000047941 */ /* 0x000fea0003800000 */
.L_x_66820:
        /* <DEDUP_REMOVED lines=44> */
.L_x_66819:
[----:B------:R-:W-:Y:S05]  /*f6e0*/  BSYNC B3 ;  /* 0x0000000000037941 */ /* 0x000fea0003800000 */
.L_x_66818:
        /* <DEDUP_REMOVED lines=10> */
.L_x_66814:
[----:B------:R-:W-:Y:S05]  /*f790*/  BSYNC B2 ;  /* 0x0000000000027941 */ /* 0x000fea0003800000 */
.L_x_66813:
        /* <DEDUP_REMOVED lines=18> */
.L_x_66825:
[----:B------:R-:W-:Y:S02]  /*f8c0*/  IMAD.MOV.U32 R16, RZ, RZ, R10 ;  /* 0x000000ffff107224 */ /* 0x000fe400078e000a */
.L_x_66826:
[----:B------:R-:W-:Y:S05]  /*f8d0*/  BSYNC B3 ;  /* 0x0000000000037941 */ /* 0x000fea0003800000 */
.L_x_66824:
        /* <DEDUP_REMOVED lines=16> */
.L_x_66830:
[----:B------:R-:W-:Y:S05]  /*f9e0*/  BSYNC B4 ;  /* 0x0000000000047941 */ /* 0x000fea0003800000 */
.L_x_66829:
        /* <DEDUP_REMOVED lines=44> */
.L_x_66828:
[----:B------:R-:W-:Y:S05]  /*fcb0*/  BSYNC B3 ;  /* 0x0000000000037941 */ /* 0x000fea0003800000 */
.L_x_66827:
        /* <DEDUP_REMOVED lines=9> */
.L_x_66823:
[----:B------:R-:W-:Y:S05]  /*fd50*/  BSYNC B2 ;  /* 0x0000000000027941 */ /* 0x000fea0003800000 */
.L_x_66822:
        /* <DEDUP_REMOVED lines=15> */
.L_x_66832:
[----:B------:R-:W-:Y:S05]  /*fe50*/  BSYNC B2 ;  /* 0x0000000000027941 */ /* 0x000fea0003800000 */
.L_x_66831:
[----:B------:R-:W-:Y:S02]  /*fe60*/  IADD3 R20, R20, 0x20, RZ ;  /* 0x0000002014147810 */ /* 0x000fe40007ffe0ff */
[----:B------:R-:W-:Y:S02]  /*fe70*/  IADD3 R19, R19, 0x20, RZ ;  /* 0x0000002013137810 */ /* 0x000fe40007ffe0ff */
.L_x_66794:
[----:B------:R-:W-:Y:S05]  /*fe80*/  BSYNC B1 ;  /* 0x0000000000017941 */ /* 0x000fea0003800000 */
.L_x_66793:
        /* <DEDUP_REMOVED lines=30> */
.L_x_66838:
[----:B------:R-:W-:Y:S02]  /*10070*/  IMAD.MOV.U32 R13, RZ, RZ, R10 ;  /* 0x000000ffff0d7224 */ /* 0x000fe400078e000a */
.L_x_66839:
[----:B------:R-:W-:Y:S05]  /*10080*/  BSYNC B3 ;  /* 0x0000000000037941 */ /* 0x000fea0003800000 */
.L_x_66837:
        /* <DEDUP_REMOVED lines=16> */
.L_x_66843:
[----:B------:R-:W-:Y:S05]  /*10190*/  BSYNC B4 ;  /* 0x0000000000047941 */ /* 0x000fea0003800000 */
.L_x_66842:
        /* <DEDUP_REMOVED lines=44> */
.L_x_66841:
[----:B------:R-:W-:Y:S05]  /*10460*/  BSYNC B3 ;  /* 0x0000000000037941 */ /* 0x000fea0003800000 */
.L_x_66840:
        /* <DEDUP_REMOVED lines=10> */
.L_x_66836:
[----:B------:R-:W-:Y:S05]  /*10510*/  BSYNC B2 ;  /* 0x0000000000027941 */ /* 0x000fea0003800000 */
.L_x_66835:
        /* <DEDUP_REMOVED lines=18> */
.L_x_66847:
[----:B------:R-:W-:Y:S02]  /*10640*/  IMAD.MOV.U32 R14, RZ, RZ, R10 ;  /* 0x000000ffff0e7224 */ /* 0x000fe400078e000a */
.L_x_66848:
[----:B------:R-:W-:Y:S05]  /*10650*/  BSYNC B3 ;  /* 0x0000000000037941 */ /* 0x000fea0003800000 */
.L_x_66846:
        /* <DEDUP_REMOVED lines=16> */
.L_x_66852:
[----:B------:R-:W-:Y:S05]  /*10760*/  BSYNC B4 ;  /* 0x0000000000047941 */ /* 0x000fea0003800000 */
.L_x_66851:
        /* <DEDUP_REMOVED lines=44> */
.L_x_66850:
[----:B------:R-:W-:Y:S05]  /*10a30*/  BSYNC B3 ;  /* 0x0000000000037941 */ /* 0x000fea0003800000 */
.L_x_66849:
        /* <DEDUP_REMOVED lines=9> */
.L_x_66845:
[----:B------:R-:W-:Y:S05]  /*10ad0*/  BSYNC B2 ;  /* 0x0000000000027941 */ /* 0x000fea0003800000 */
.L_x_66844:
        /* <DEDUP_REMOVED lines=18> */
.L_x_66856:
[----:B------:R-:W-:Y:S02]  /*10c00*/  IMAD.MOV.U32 R15, RZ, RZ, R10 ;  /* 0x000000ffff0f7224 */ /* 0x000fe400078e000a */
.L_x_66857:
[----:B------:R-:W-:Y:S05]  /*10c10*/  BSYNC B3 ;  /* 0x0000000000037941 */ /* 0x000fea0003800000 */
.L_x_66855:
        /* <DEDUP_REMOVED lines=16> */
.L_x_66861:
[----:B------:R-:W-:Y:S05]  /*10d20*/  BSYNC B4 ;  /* 0x0000000000047941 */ /* 0x000fea0003800000 */
.L_x_66860:
        /* <DEDUP_REMOVED lines=44> */
.L_x_66859:
[----:B------:R-:W-:Y:S05]  /*10ff0*/  BSYNC B3 ;  /* 0x0000000000037941 */ /* 0x000fea0003800000 */
.L_x_66858:
        /* <DEDUP_REMOVED lines=10> */
.L_x_66854:
[----:B------:R-:W-:Y:S05]  /*110a0*/  BSYNC B2 ;  /* 0x0000000000027941 */ /* 0x000fea0003800000 */
.L_x_66853:
        /* <DEDUP_REMOVED lines=18> */
.L_x_66865:
[----:B------:R-:W-:Y:S02]  /*111d0*/  IMAD.MOV.U32 R16, RZ, RZ, R10 ;  /* 0x000000ffff107224 */ /* 0x000fe400078e000a */
.L_x_66866:
[----:B------:R-:W-:Y:S05]  /*111e0*/  BSYNC B3 ;  /* 0x0000000000037941 */ /* 0x000fea0003800000 */
.L_x_66864:
        /* <DEDUP_REMOVED lines=16> */
.L_x_66870:
[----:B------:R-:W-:Y:S05]  /*112f0*/  BSYNC B4 ;  /* 0x0000000000047941 */ /* 0x000fea0003800000 */
.L_x_66869:
        /* <DEDUP_REMOVED lines=44> */
.L_x_66868:
[----:B------:R-:W-:Y:S05]  /*115c0*/  BSYNC B3 ;  /* 0x0000000000037941 */ /* 0x000fea0003800000 */
.L_x_66867:
        /* <DEDUP_REMOVED lines=9> */
.L_x_66863:
[----:B------:R-:W-:Y:S05]  /*11660*/  BSYNC B2 ;  /* 0x0000000000027941 */ /* 0x000fea0003800000 */
.L_x_66862:
        /* <DEDUP_REMOVED lines=15> */
.L_x_66872:
[----:B------:R-:W-:Y:S05]  /*11760*/  BSYNC B2 ;  /* 0x0000000000027941 */ /* 0x000fea0003800000 */
.L_x_66871:
[----:B------:R-:W-:Y:S02]  /*11770*/  IADD3 R20, R20, 0x20, RZ ;  /* 0x0000002014147810 */ /* 0x000fe40007ffe0ff */
[----:B------:R-:W-:Y:S02]  /*11780*/  IADD3 R19, R19, 0x20, RZ ;  /* 0x0000002013137810 */ /* 0x000fe40007ffe0ff */
.L_x_66834:
[----:B------:R-:W-:Y:S05]  /*11790*/  BSYNC B1 ;  /* 0x0000000000017941 */ /* 0x000fea0003800000 */
.L_x_66833:
        /* <DEDUP_REMOVED lines=30> */
.L_x_66878:
[----:B------:R-:W-:Y:S02]  /*11980*/  MOV R13, R10 ;  /* 0x0000000a000d7202 */ /* 0x000fe40000000f00 */
.L_x_66879:
[----:B------:R-:W-:Y:S05]  /*11990*/  BSYNC B3 ;  /* 0x0000000000037941 */ /* 0x000fea0003800000 */
.L_x_66877:
        /* <DEDUP_REMOVED lines=16> */
.L_x_66883:
[----:B------:R-:W-:Y:S05]  /*11aa0*/  BSYNC B4 ;  /* 0x0000000000047941 */ /* 0x000fea0003800000 */
.L_x_66882:
        /* <DEDUP_REMOVED lines=44> */
.L_x_66881:
[----:B------:R-:W-:Y:S05]  /*11d70*/  BSYNC B3 ;  /* 0x0000000000037941 */ /* 0x000fea0003800000 */
.L_x_66880:
        /* <DEDUP_REMOVED lines=10> */
.L_x_66876:
[----:B------:R-:W-:Y:S05]  /*11e20*/  BSYNC B2 ;  /* 0x0000000000027941 */ /* 0x000fea0003800000 */
.L_x_66875:
        /* <DEDUP_REMOVED lines=18> */
.L_x_66887:
[----:B------:R-:W-:Y:S02]  /*11f50*/  MOV R14, R10 ;  /* 0x0000000a000e7202 */ /* 0x000fe40000000f00 */
.L_x_66888:
[----:B------:R-:W-:Y:S05]  /*11f60*/  BSYNC B3 ;  /* 0x0000000000037941 */ /* 0x000fea0003800000 */
.L_x_66886:
        /* <DEDUP_REMOVED lines=16> */
.L_x_66892:
[----:B------:R-:W-:Y:S05]  /*12070*/  BSYNC B4 ;  /* 0x0000000000047941 */ /* 0x000fea0003800000 */
.L_x_66891:
        /* <DEDUP_REMOVED lines=44> */
.L_x_66890:
[----:B------:R-:W-:Y:S05]  /*12340*/  BSYNC B3 ;  /* 0x0000000000037941 */ /* 0x000fea0003800000 */
.L_x_66889:
        /* <DEDUP_REMOVED lines=9> */
.L_x_66885:
[----:B------:R-:W-:Y:S05]  /*123e0*/  BSYNC B2 ;  /* 0x0000000000027941 */ /* 0x000fea0003800000 */
.L_x_66884:
        /* <DEDUP_REMOVED lines=18> */
.L_x_66896:
[----:B------:R-:W-:Y:S02]  /*12510*/  MOV R15, R10 ;  /* 0x0000000a000f7202 */ /* 0x000fe40000000f00 */
.L_x_66897:
[----:B------:R-:W-:Y:S05]  /*12520*/  BSYNC B3 ;  /* 0x0000000000037941 */ /* 0x000fea0003800000 */
.L_x_66895:
        /* <DEDUP_REMOVED lines=16> */
.L_x_66901:
[----:B------:R-:W-:Y:S05]  /*12630*/  BSYNC B4 ;  /* 0x0000000000047941 */ /* 0x000fea0003800000 */
.L_x_66900:
        /* <DEDUP_REMOVED lines=44> */
.L_x_66899:
[----:B------:R-:W-:Y:S05]  /*12900*/  BSYNC B3 ;  /* 0x0000000000037941 */ /* 0x000fea0003800000 */
.L_x_66898:
        /* <DEDUP_REMOVED lines=10> */
.L_x_66894:
[----:B------:R-:W-:Y:S05]  /*129b0*/  BSYNC B2 ;  /* 0x0000000000027941 */ /* 0x000fea0003800000 */
.L_x_66893:
        /* <DEDUP_REMOVED lines=18> */
.L_x_66905:
[----:B------:R-:W-:Y:S02]  /*12ae0*/  MOV R16, R10 ;  /* 0x0000000a00107202 */ /* 0x000fe40000000f00 */
.L_x_66906:
[----:B------:R-:W-:Y:S05]  /*12af0*/  BSYNC B3 ;  /* 0x0000000000037941 */ /* 0x000fea0003800000 */
.L_x_66904:
        /* <DEDUP_REMOVED lines=16> */
.L_x_66910:
[----:B------:R-:W-:Y:S05]  /*12c00*/  BSYNC B4 ;  /* 0x0000000000047941 */ /* 0x000fea0003800000 */
.L_x_66909:
        /* <DEDUP_REMOVED lines=44> */
.L_x_66908:
[----:B------:R-:W-:Y:S05]  /*12ed0*/  BSYNC B3 ;  /* 0x0000000000037941 */ /* 0x000fea0003800000 */
.L_x_66907:
        /* <DEDUP_REMOVED lines=9> */
.L_x_66903:
[----:B------:R-:W-:Y:S05]  /*12f70*/  BSYNC B2 ;  /* 0x0000000000027941 */ /* 0x000fea0003800000 */
.L_x_66902:
        /* <DEDUP_REMOVED lines=15> */
.L_x_66912:
[----:B------:R-:W-:Y:S05]  /*13070*/  BSYNC B2 ;  /* 0x0000000000027941 */ /* 0x000fea0003800000 */
.L_x_66911:
[----:B------:R-:W-:Y:S02]  /*13080*/  IADD3 R20, R20, 0x20, RZ ;  /* 0x0000002014147810 */ /* 0x000fe40007ffe0ff */
[----:B------:R-:W-:Y:S02]  /*13090*/  IADD3 R19, R19, 0x20, RZ ;  /* 0x0000002013137810 */ /* 0x000fe40007ffe0ff */
.L_x_66874:
[----:B------:R-:W-:Y:S05]  /*130a0*/  BSYNC B1 ;  /* 0x0000000000017941 */ /* 0x000fea0003800000 */
.L_x_66873:
        /* <DEDUP_REMOVED lines=30> */
.L_x_66918:
[----:B------:R-:W-:Y:S02]  /*13290*/  IMAD.MOV.U32 R13, RZ, RZ, R10 ;  /* 0x000000ffff0d7224 */ /* 0x000fe400078e000a */
.L_x_66919:
[----:B------:R-:W-:Y:S05]  /*132a0*/  BSYNC B3 ;  /* 0x0000000000037941 */ /* 0x000fea0003800000 */
.L_x_66917:
        /* <DEDUP_REMOVED lines=16> */
.L_x_66923:
[----:B------:R-:W-:Y:S05]  /*133b0*/  BSYNC B4 ;  /* 0x0000000000047941 */ /* 0x000fea0003800000 */
.L_x_66922:
        /* <DEDUP_REMOVED lines=44> */
.L_x_66921:
[----:B------:R-:W-:Y:S05]  /*13680*/  BSYNC B3 ;  /* 0x0000000000037941 */ /* 0x000fea0003800000 */
.L_x_66920:
        /* <DEDUP_REMOVED lines=10> */
.L_x_66916:
[----:B------:R-:W-:Y:S05]  /*13730*/  BSYNC B2 ;  /* 0x0000000000027941 */ /* 0x000fea0003800000 */
.L_x_66915:
        /* <DEDUP_REMOVED lines=18> */
.L_x_66927:
[----:B------:R-:W-:Y:S02]  /*13860*/  IMAD.MOV.U32 R14, RZ, RZ, R10 ;  /* 0x000000ffff0e7224 */ /* 0x000fe400078e000a */
.L_x_66928:
[----:B------:R-:W-:Y:S05]  /*13870*/  BSYNC B3 ;  /* 0x0000000000037941 */ /* 0x000fea0003800000 */
.L_x_66926:
        /* <DEDUP_REMOVED lines=16> */
.L_x_66932:
[----:B------:R-:W-:Y:S05]  /*13980*/  BSYNC B4 ;  /* 0x0000000000047941 */ /* 0x000fea0003800000 */
.L_x_66931:
        /* <DEDUP_REMOVED lines=44> */
.L_x_66930:
[----:B------:R-:W-:Y:S05]  /*13c50*/  BSYNC B3 ;  /* 0x0000000000037941 */ /* 0x000fea0003800000 */
.L_x_66929:
        /* <DEDUP_REMOVED lines=9> */
.L_x_66925:
[----:B------:R-:W-:Y:S05]  /*13cf0*/  BSYNC B2 ;  /* 0x0000000000027941 */ /* 0x000fea0003800000 */
.L_x_66924:
        /* <DEDUP_REMOVED lines=18> */
.L_x_66936:
[----:B------:R-:W-:Y:S02]  /*13e20*/  IMAD.MOV.U32 R15, RZ, RZ, R10 ;  /* 0x000000ffff0f7224 */ /* 0x000fe400078e000a */
.L_x_66937:
[----:B------:R-:W-:Y:S05]  /*13e30*/  BSYNC B3 ;  /* 0x0000000000037941 */ /* 0x000fea0003800000 */
.L_x_66935:
        /* <DEDUP_REMOVED lines=16> */
.L_x_66941:
[----:B------:R-:W-:Y:S05]  /*13f40*/  BSYNC B4 ;  /* 0x0000000000047941 */ /* 0x000fea0003800000 */
.L_x_66940:
        /* <DEDUP_REMOVED lines=44> */
.L_x_66939:
[----:B------:R-:W-:Y:S05]  /*14210*/  BSYNC B3 ;  /* 0x0000000000037941 */ /* 0x000fea0003800000 */
.L_x_66938:
        /* <DEDUP_REMOVED lines=10> */
.L_x_66934:
[----:B------:R-:W-:Y:S05]  /*142c0*/  BSYNC B2 ;  /* 0x0000000000027941 */ /* 0x000fea0003800000 */
.L_x_66933:
        /* <DEDUP_REMOVED lines=18> */
.L_x_66945:
[----:B------:R-:W-:Y:S02]  /*143f0*/  IMAD.MOV.U32 R16, RZ, RZ, R10 ;  /* 0x000000ffff107224 */ /* 0x000fe400078e000a */
.L_x_66946:
[----:B------:R-:W-:Y:S05]  /*14400*/  BSYNC B3 ;  /* 0x0000000000037941 */ /* 0x000fea0003800000 */
.L_x_66944:
        /* <DEDUP_REMOVED lines=16> */
.L_x_66950:
[----:B------:R-:W-:Y:S05]  /*14510*/  BSYNC B4 ;  /* 0x0000000000047941 */ /* 0x000fea0003800000 */
.L_x_66949:
        /* <DEDUP_REMOVED lines=44> */
.L_x_66948:
[----:B------:R-:W-:Y:S05]  /*147e0*/  BSYNC B3 ;  /* 0x0000000000037941 */ /* 0x000fea0003800000 */
.L_x_66947:
        /* <DEDUP_REMOVED lines=9> */
.L_x_66943:
[----:B------:R-:W-:Y:S05]  /*14880*/  BSYNC B2 ;  /* 0x0000000000027941 */ /* 0x000fea0003800000 */
.L_x_66942:
        /* <DEDUP_REMOVED lines=15> */
.L_x_66952:
[----:B------:R-:W-:Y:S05]  /*14980*/  BSYNC B2 ;  /* 0x0000000000027941 */ /* 0x000fea0003800000 */
.L_x_66951:
[----:B------:R-:W-:Y:S02]  /*14990*/  IADD3 R20, R20, 0x20, RZ ;  /* 0x0000002014147810 */ /* 0x000fe40007ffe0ff */
[----:B------:R-:W-:Y:S02]  /*149a0*/  IADD3 R19, R19, 0x20, RZ ;  /* 0x0000002013137810 */ /* 0x000fe40007ffe0ff */
.L_x_66914:
[----:B------:R-:W-:Y:S05]  /*149b0*/  BSYNC B1 ;  /* 0x0000000000017941 */ /* 0x000fea0003800000 */
.L_x_66913:
        /* <DEDUP_REMOVED lines=30> */
.L_x_66958:
[----:B------:R-:W-:Y:S02]  /*14ba0*/  IMAD.MOV.U32 R13, RZ, RZ, R10 ;  /* 0x000000ffff0d7224 */ /* 0x000fe400078e000a */
.L_x_66959:
[----:B------:R-:W-:Y:S05]  /*14bb0*/  BSYNC B3 ;  /* 0x0000000000037941 */ /* 0x000fea0003800000 */
.L_x_66957:
        /* <DEDUP_REMOVED lines=16> */
.L_x_66963:
[----:B------:R-:W-:Y:S05]  /*14cc0*/  BSYNC B4 ;  /* 0x0000000000047941 */ /* 0x000fea0003800000 */
.L_x_66962:
        /* <DEDUP_REMOVED lines=44> */
.L_x_66961:
[----:B------:R-:W-:Y:S05]  /*14f90*/  BSYNC B3 ;  /* 0x0000000000037941 */ /* 0x000fea0003800000 */
.L_x_66960:
        /* <DEDUP_REMOVED lines=10> */
.L_x_66956:
[----:B------:R-:W-:Y:S05]  /*15040*/  BSYNC B2 ;  /* 0x0000000000027941 */ /* 0x000fea0003800000 */
.L_x_66955:
        /* <DEDUP_REMOVED lines=18> */
.L_x_66967:
[----:B------:R-:W-:Y:S02]  /*15170*/  IMAD.MOV.U32 R14, RZ, RZ, R10 ;  /* 0x000000ffff0e7224 */ /* 0x000fe400078e000a */
.L_x_66968:
[----:B------:R-:W-:Y:S05]  /*15180*/  BSYNC B3 ;  /* 0x0000000000037941 */ /* 0x000fea0003800000 */
.L_x_66966:
        /* <DEDUP_REMOVED lines=16> */
.L_x_66972:
[----:B------:R-:W-:Y:S05]  /*15290*/  BSYNC B4 ;  /* 0x0000000000047941 */ /* 0x000fea0003800000 */
.L_x_66971:
        /* <DEDUP_REMOVED lines=44> */
.L_x_66970:
[----:B------:R-:W-:Y:S05]  /*15560*/  BSYNC B3 ;  /* 0x0000000000037941 */ /* 0x000fea0003800000 */
.L_x_66969:
[----:B------:R-:W0:Y:S01]  /*15570*/  I2F.U32 R14, R14 ;  /* 0x0000000e000e7306 */ /* 0x000e220000201000 */
[----:B------:R-:W-:-:S10]  /*15580*/  HFMA2.MMA R21, -RZ, RZ, 0.1171875, 0 ;  /* 0x2f800000ff157435 */ /* 0x000fd400000001ff */
[----:B0-----:R-:W-:-:S05]  /*15590*/  FFMA.FTZ R14, R14, R21, 1.1641532182693481445e-10 ;  /* 0x2f0000000e0e7423 */ /* 0x001fca0000010015 */
[----:B------:R-:W-:Y:S01]  /*155a0*/  FSETP.GTU.FTZ.AND P4, PT, R14, c[0x0][0x1e4], PT ;  /* 0x000079000e007a0b */ /* 0x000fe20003f9c000 */
[----:B-----5:R-:W-:-:S04]  /*155b0*/  FMUL.FTZ R14, R101, c[0x0][0x1ec] ;  /* 0x00007b00650e7a20 */ /* 0x020fc80000410000 */
[----:B------:R-:W-:-:S05]  /*155c0*/  FMUL.FTZ R14, R14, c[0x0][0x1e8] ;  /* 0x00007a000e0e7a20 */ /* 0x000fca0000410000 */
[----:B------:R-:W-:Y:S02]  /*155d0*/  FSEL R157, R14, RZ, !P4 ;  /* 0x000000ff0e9d7208 */ /* 0x000fe40006000000 */
[----:B------:R-:W-:-:S03]  /*155e0*/  SEL R14, RZ, 0x1, P4 ;  /* 0x00000001ff0e7807 */ /* 0x000fc60002000000 */
[----:B------:R-:W-:Y:S02]  /*155f0*/  @P2 FADD.FTZ R157, R105, R157 ;  /* 0x0000009d699d2221 */ /* 0x000fe40000010000 */
.L_x_66965:
[----:B------:R-:W-:Y:S05]  /*15600*/  BSYNC B2 ;  /* 0x0000000000027941 */ /* 0x000fea0003800000 */
.L_x_66964:
        /* <DEDUP_REMOVED lines=18> */
.L_x_66976:
[----:B------:R-:W-:Y:S02]  /*15730*/  MOV R15, R10 ;  /* 0x0000000a000f7202 */ /* 0x000fe40000000f00 */
.L_x_66977:
[----:B------:R-:W-:Y:S05]  /*15740*/  BSYNC B3 ;  /* 0x0000000000037941 */ /* 0x000fea0003800000 */
.L_x_66975:
        /* <DEDUP_REMOVED lines=16> */
.L_x_66981:
[----:B------:R-:W-:Y:S05]  /*15850*/  BSYNC B4 ;  /* 0x0000000000047941 */ /* 0x000fea0003800000 */
.L_x_66980:
        /* <DEDUP_REMOVED lines=44> */
.L_x_66979:
[----:B------:R-:W-:Y:S05]  /*15b20*/  BSYNC B3 ;  /* 0x0000000000037941 */ /* 0x000fea0003800000 */
.L_x_66978:
        /* <DEDUP_REMOVED lines=10> */
.L_x_66974:
[----:B------:R-:W-:Y:S05]  /*15bd0*/  BSYNC B2 ;  /* 0x0000000000027941 */ /* 0x000fea0003800000 */
.L_x_66973:
        /* <DEDUP_REMOVED lines=18> */
.L_x_66985:
[----:B------:R-:W-:Y:S02]  /*15d00*/  IMAD.MOV.U32 R16, RZ, RZ, R10 ;  /* 0x000000ffff107224 */ /* 0x000fe400078e000a */
.L_x_66986:
[----:B------:R-:W-:Y:S05]  /*15d10*/  BSYNC B3 ;  /* 0x0000000000037941 */ /* 0x000fea0003800000 */
.L_x_66984:
        /* <DEDUP_REMOVED lines=16> */
.L_x_66990:
[----:B------:R-:W-:Y:S05]  /*15e20*/  BSYNC B4 ;  /* 0x0000000000047941 */ /* 0x000fea0003800000 */
.L_x_66989:
        /* <DEDUP_REMOVED lines=44> */
.L_x_66988:
[----:B------:R-:W-:Y:S05]  /*160f0*/  BSYNC B3 ;  /* 0x0000000000037941 */ /* 0x000fea0003800000 */
.L_x_66987:
        /* <DEDUP_REMOVED lines=9> */
.L_x_66983:
[----:B------:R-:W-:Y:S05]  /*16190*/  BSYNC B2 ;  /* 0x0000000000027941 */ /* 0x000fea0003800000 */
.L_x_66982:
        /* <DEDUP_REMOVED lines=15> */
.L_x_66992:
[----:B------:R-:W-:Y:S05]  /*16290*/  BSYNC B2 ;  /* 0x0000000000027941 */ /* 0x000fea0003800000 */
.L_x_66991:
[----:B------:R-:W-:Y:S02]  /*162a0*/  IADD3 R20, R20, 0x20, RZ ;  /* 0x0000002014147810 */ /* 0x000fe40007ffe0ff */
[----:B------:R-:W-:Y:S02]  /*162b0*/  IADD3 R19, R19, 0x20, RZ ;  /* 0x0000002013137810 */ /* 0x000fe40007ffe0ff */
.L_x_66954:
[----:B------:R-:W-:Y:S05]  /*162c0*/  BSYNC B1 ;  /* 0x0000000000017941 */ /* 0x000fea0003800000 */
.L_x_66953:
        /* <DEDUP_REMOVED lines=30> */
.L_x_66998:
[----:B------:R-:W-:Y:S02]  /*164b0*/  IMAD.MOV.U32 R13, RZ, RZ, R10 ;  /* 0x000000ffff0d7224 */ /* 0x000fe400078e000a */
.L_x_66999:
[----:B------:R-:W-:Y:S05]  /*164c0*/  BSYNC B3 ;  /* 0x0000000000037941 */ /* 0x000fea0003800000 */
.L_x_66997:
        /* <DEDUP_REMOVED lines=16> */
.L_x_67003:
[----:B------:R-:W-:Y:S05]  /*165d0*/  BSYNC B4 ;  /* 0x0000000000047941 */ /* 0x000fea0003800000 */
.L_x_67002:
        /* <DEDUP_REMOVED lines=44> */
.L_x_67001:
[----:B------:R-:W-:Y:S05]  /*168a0*/  BSYNC B3 ;  /* 0x0000000000037941 */ /* 0x000fea0003800000 */
.L_x_67000:
        /* <DEDUP_REMOVED lines=10> */
.L_x_66996:
[----:B------:R-:W-:Y:S05]  /*16950*/  BSYNC B2 ;  /* 0x0000000000027941 */ /* 0x000fea0003800000 */
.L_x_66995:
        /* <DEDUP_REMOVED lines=18> */
.L_x_67007:
[----:B------:R-:W-:Y:S02]  /*16a80*/  IMAD.MOV.U32 R14, RZ, RZ, R10 ;  /* 0x000000ffff0e7224 */ /* 0x000fe400078e000a */
.L_x_67008:
[----:B------:R-:W-:Y:S05]  /*16a90*/  BSYNC B3 ;  /* 0x0000000000037941 */ /* 0x000fea0003800000 */
.L_x_67006:
        /* <DEDUP_REMOVED lines=16> */
.L_x_67012:
[----:B------:R-:W-:Y:S05]  /*16ba0*/  BSYNC B4 ;  /* 0x0000000000047941 */ /* 0x000fea0003800000 */
.L_x_67011:
        /* <DEDUP_REMOVED lines=44> */
.L_x_67010:
[----:B------:R-:W-:Y:S05]  /*16e70*/  BSYNC B3 ;  /* 0x0000000000037941 */ /* 0x000fea0003800000 */
.L_x_67009:
        /* <DEDUP_REMOVED lines=9> */
.L_x_67005:
[----:B------:R-:W-:Y:S05]  /*16f10*/  BSYNC B2 ;  /* 0x0000000000027941 */ /* 0x000fea0003800000 */
.L_x_67004:
        /* <DEDUP_REMOVED lines=18> */
.L_x_67016:
[----:B------:R-:W-:Y:S02]  /*17040*/  MOV R15, R10 ;  /* 0x0000000a000f7202 */ /* 0x000fe40000000f00 */
.L_x_67017:
[----:B------:R-:W-:Y:S05]  /*17050*/  BSYNC B3 ;  /* 0x0000000000037941 */ /* 0x000fea0003800000 */
.L_x_67015:
        /* <DEDUP_REMOVED lines=16> */
.L_x_67021:
[----:B------:R-:W-:Y:S05]  /*17160*/  BSYNC B4 ;  /* 0x0000000000047941 */ /* 0x000fea0003800000 */
.L_x_67020:
        /* <DEDUP_REMOVED lines=44> */
.L_x_67019:
[----:B------:R-:W-:Y:S05]  /*17430*/  BSYNC B3 ;  /* 0x0000000000037941 */ /* 0x000fea0003800000 */
.L_x_67018:
        /* <DEDUP_REMOVED lines=10> */
.L_x_67014:
[----:B------:R-:W-:Y:S05]  /*174e0*/  BSYNC B2 ;  /* 0x0000000000027941 */ /* 0x000fea0003800000 */
.L_x_67013:
        /* <DEDUP_REMOVED lines=18> */
.L_x_67025:
[----:B------:R-:W-:Y:S02]  /*17610*/  IMAD.MOV.U32 R16, RZ, RZ, R10 ;  /* 0x000000ffff107224 */ /* 0x000fe400078e000a */
.L_x_67026:
[----:B------:R-:W-:Y:S05]  /*17620*/  BSYNC B3 ;  /* 0x0000000000037941 */ /* 0x000fea0003800000 */
.L_x_67024:
        /* <DEDUP_REMOVED lines=16> */
.L_x_67030:
[----:B------:R-:W-:Y:S05]  /*17730*/  BSYNC B4 ;  /* 0x0000000000047941 */ /* 0x000fea0003800000 */
.L_x_67029:
        /* <DEDUP_REMOVED lines=44> */
.L_x_67028:
[----:B------:R-:W-:Y:S05]  /*17a00*/  BSYNC B3 ;  /* 0x0000000000037941 */ /* 0x000fea0003800000 */
.L_x_67027:
        /* <DEDUP_REMOVED lines=9> */
.L_x_67023:
[----:B------:R-:W-:Y:S05]  /*17aa0*/  BSYNC B2 ;  /* 0x0000000000027941 */ /* 0x000fea0003800000 */
.L_x_67022:
        /* <DEDUP_REMOVED lines=15> */
.L_x_67032:
[----:B------:R-:W-:Y:S05]  /*17ba0*/  BSYNC B2 ;  /* 0x0000000000027941 */ /* 0x000fea0003800000 */
.L_x_67031:
[----:B------:R-:W-:Y:S02]  /*17bb0*/  IADD3 R20, R20, 0x20, RZ ;  /* 0x0000002014147810 */ /* 0x000fe40007ffe0ff */
[----:B------:R-:W-:Y:S02]  /*17bc0*/  IADD3 R19, R19, 0x20, RZ ;  /* 0x0000002013137810 */ /* 0x000fe40007ffe0ff */
.L_x_66994:
[----:B------:R-:W-:Y:S05]  /*17bd0*/  BSYNC B1 ;  /* 0x0000000000017941 */ /* 0x000fea0003800000 */
.L_x_66993:
        /* <DEDUP_REMOVED lines=30> */
.L_x_67038:
[----:B------:R-:W-:Y:S02]  /*17dc0*/  IMAD.MOV.U32 R13, RZ, RZ, R10 ;  /* 0x000000ffff0d7224 */ /* 0x000fe400078e000a */
.L_x_67039:
[----:B------:R-:W-:Y:S05]  /*17dd0*/  BSYNC B3 ;  /* 0x0000000000037941 */ /* 0x000fea0003800000 */
.L_x_67037:
        /* <DEDUP_REMOVED lines=16> */
.L_x_67043:
[----:B------:R-:W-:Y:S05]  /*17ee0*/  BSYNC B4 ;  /* 0x0000000000047941 */ /* 0x000fea0003800000 */
.L_x_67042:
        /* <DEDUP_REMOVED lines=44> */
.L_x_67041:
[----:B------:R-:W-:Y:S05]  /*181b0*/  BSYNC B3 ;  /* 0x0000000000037941 */ /* 0x000fea0003800000 */
.L_x_67040:
        /* <DEDUP_REMOVED lines=10> */
.L_x_67036:
[----:B------:R-:W-:Y:S05]  /*18260*/  BSYNC B2 ;  /* 0x0000000000027941 */ /* 0x000fea0003800000 */
.L_x_67035:
        /* <DEDUP_REMOVED lines=18> */
.L_x_67047:
[----:B------:R-:W-:Y:S02]  /*18390*/  IMAD.MOV.U32 R14, RZ, RZ, R10 ;  /* 0x000000ffff0e7224 */ /* 0x000fe400078e000a */
.L_x_67048:
[----:B------:R-:W-:Y:S05]  /*183a0*/  BSYNC B3 ;  /* 0x0000000000037941 */ /* 0x000fea0003800000 */
.L_x_67046:
        /* <DEDUP_REMOVED lines=16> */
.L_x_67052:
[----:B------:R-:W-:Y:S05]  /*184b0*/  BSYNC B4 ;  /* 0x0000000000047941 */ /* 0x000fea0003800000 */
.L_x_67051:
        /* <DEDUP_REMOVED lines=44> */
.L_x_67050:
[----:B------:R-:W-:Y:S05]  /*18780*/  BSYNC B3 ;  /* 0x0000000000037941 */ /* 0x000fea0003800000 */
.L_x_67049:
        /* <DEDUP_REMOVED lines=9> */
.L_x_67045:
[----:B------:R-:W-:Y:S05]  /*18820*/  BSYNC B2 ;  /* 0x0000000000027941 */ /* 0x000fea0003800000 */
.L_x_67044:
        /* <DEDUP_REMOVED lines=18> */
.L_x_67056:
[----:B------:R-:W-:Y:S02]  /*18950*/  MOV R15, R10 ;  /* 0x0000000a000f7202 */ /* 0x000fe40000000f00 */
.L_x_67057:
[----:B------:R-:W-:Y:S05]  /*18960*/  BSYNC B3 ;  /* 0x0000000000037941 */ /* 0x000fea0003800000 */
.L_x_67055:
        /* <DEDUP_REMOVED lines=16> */
.L_x_67061:
[----:B------:R-:W-:Y:S05]  /*18a70*/  BSYNC B4 ;  /* 0x0000000000047941 */ /* 0x000fea0003800000 */
.L_x_67060:
        /* <DEDUP_REMOVED lines=44> */
.L_x_67059:
[----:B------:R-:W-:Y:S05]  /*18d40*/  BSYNC B3 ;  /* 0x0000000000037941 */ /* 0x000fea0003800000 */
.L_x_67058:
        /* <DEDUP_REMOVED lines=10> */
.L_x_67054:
[----:B------:R-:W-:Y:S05]  /*18df0*/  BSYNC B2 ;  /* 0x0000000000027941 */ /* 0x000fea0003800000 */
.L_x_67053:
        /* <DEDUP_REMOVED lines=18> */
.L_x_67065:
[----:B------:R-:W-:Y:S02]  /*18f20*/  IMAD.MOV.U32 R16, RZ, RZ, R10 ;  /* 0x000000ffff107224 */ /* 0x000fe400078e000a */
.L_x_67066:
[----:B------:R-:W-:Y:S05]  /*18f30*/  BSYNC B3 ;  /* 0x0000000000037941 */ /* 0x000fea0003800000 */
.L_x_67064:
        /* <DEDUP_REMOVED lines=16> */
.L_x_67070:
[----:B------:R-:W-:Y:S05]  /*19040*/  BSYNC B4 ;  /* 0x0000000000047941 */ /* 0x000fea0003800000 */
.L_x_67069:
        /* <DEDUP_REMOVED lines=44> */
.L_x_67068:
[----:B------:R-:W-:Y:S05]  /*19310*/  BSYNC B3 ;  /* 0x0000000000037941 */ /* 0x000fea0003800000 */
.L_x_67067:
        /* <DEDUP_REMOVED lines=9> */
.L_x_67063:
[----:B------:R-:W-:Y:S05]  /*193b0*/  BSYNC B2 ;  /* 0x0000000000027941 */ /* 0x000fea0003800000 */
.L_x_67062:
        /* <DEDUP_REMOVED lines=15> */
.L_x_67072:
[----:B------:R-:W-:Y:S05]  /*194b0*/  BSYNC B2 ;  /* 0x0000000000027941 */ /* 0x000fea0003800000 */
.L_x_67071:
[----:B------:R-:W-:Y:S02]  /*194c0*/  IADD3 R20, R20, 0x20, RZ ;  /* 0x0000002014147810 */ /* 0x000fe40007ffe0ff */
[----:B------:R-:W-:Y:S02]  /*194d0*/  IADD3 R19, R19, 0x20, RZ ;  /* 0x0000002013137810 */ /* 0x000fe40007ffe0ff */
.L_x_67034:
[----:B------:R-:W-:Y:S05]  /*194e0*/  BSYNC B1 ;  /* 0x0000000000017941 */ /* 0x000fea0003800000 */
.L_x_67033:
        /* <DEDUP_REMOVED lines=30> */
.L_x_67078:
[----:B------:R-:W-:Y:S02]  /*196d0*/  IMAD.MOV.U32 R13, RZ, RZ, R10 ;  /* 0x000000ffff0d7224 */ /* 0x000fe400078e000a */
.L_x_67079:
[----:B------:R-:W-:Y:S05]  /*196e0*/  BSYNC B3 ;  /* 0x0000000000037941 */ /* 0x000fea0003800000 */
.L_x_67077:
        /* <DEDUP_REMOVED lines=16> */
.L_x_67083:
[----:B------:R-:W-:Y:S05]  /*197f0*/  BSYNC B4 ;  /* 0x0000000000047941 */ /* 0x000fea0003800000 */
.L_x_67082:
        /* <DEDUP_REMOVED lines=44> */
.L_x_67081:
[----:B------:R-:W-:Y:S05]  /*19ac0*/  BSYNC B3 ;  /* 0x0000000000037941 */ /* 0x000fea0003800000 */
.L_x_67080:
        /* <DEDUP_REMOVED lines=10> */
.L_x_67076:
[----:B------:R-:W-:Y:S05]  /*19b70*/  BSYNC B2 ;  /* 0x0000000000027941 */ /* 0x000fea0003800000 */
.L_x_67075:
        /* <DEDUP_REMOVED lines=18> */
.L_x_67087:
[----:B------:R-:W-:Y:S02]  /*19ca0*/  IMAD.MOV.U32 R14, RZ, RZ, R10 ;  /* 0x000000ffff0e7224 */ /* 0x000fe400078e000a */
.L_x_67088:
[----:B------:R-:W-:Y:S05]  /*19cb0*/  BSYNC B3 ;  /* 0x0000000000037941 */ /* 0x000fea0003800000 */
.L_x_67086:
        /* <DEDUP_REMOVED lines=16> */
.L_x_67092:
[----:B------:R-:W-:Y:S05]  /*19dc0*/  BSYNC B4 ;  /* 0x0000000000047941 */ /* 0x000fea0003800000 */
.L_x_67091:
        /* <DEDUP_REMOVED lines=44> */
.L_x_67090:
[----:B------:R-:W-:Y:S05]  /*1a090*/  BSYNC B3 ;  /* 0x0000000000037941 */ /* 0x000fea0003800000 */
.L_x_67089:
        /* <DEDUP_REMOVED lines=9> */
.L_x_67085:
[----:B------:R-:W-:Y:S05]  /*1a130*/  BSYNC B2 ;  /* 0x0000000000027941 */ /* 0x000fea0003800000 */
.L_x_67084:
        /* <DEDUP_REMOVED lines=18> */
.L_x_67096:
[----:B------:R-:W-:Y:S02]  /*1a260*/  MOV R15, R10 ;  /* 0x0000000a000f7202 */ /* 0x000fe40000000f00 */
.L_x_67097:
[----:B------:R-:W-:Y:S05]  /*1a270*/  BSYNC B3 ;  /* 0x0000000000037941 */ /* 0x000fea0003800000 */
.L_x_67095:
        /* <DEDUP_REMOVED lines=16> */
.L_x_67101:
[----:B------:R-:W-:Y:S05]  /*1a380*/  BSYNC B4 ;  /* 0x0000000000047941 */ /* 0x000fea0003800000 */
.L_x_67100:
        /* <DEDUP_REMOVED lines=44> */
.L_x_67099:
[----:B------:R-:W-:Y:S05]  /*1a650*/  BSYNC B3 ;  /* 0x0000000000037941 */ /* 0x000fea0003800000 */
.L_x_67098:
        /* <DEDUP_REMOVED lines=10> */
.L_x_67094:
[----:B------:R-:W-:Y:S05]  /*1a700*/  BSYNC B2 ;  /* 0x0000000000027941 */ /* 0x000fea0003800000 */
.L_x_67093:
        /* <DEDUP_REMOVED lines=18> */
.L_x_67105:
[----:B------:R-:W-:Y:S02]  /*1a830*/  IMAD.MOV.U32 R16, RZ, RZ, R10 ;  /* 0x000000ffff107224 */ /* 0x000fe400078e000a */
.L_x_67106:
[----:B------:R-:W-:Y:S05]  /*1a840*/  BSYNC B3 ;  /* 0x0000000000037941 */ /* 0x000fea0003800000 */
.L_x_67104:
        /* <DEDUP_REMOVED lines=16> */
.L_x_67110:
[----:B------:R-:W-:Y:S05]  /*1a950*/  BSYNC B4 ;  /* 0x0000000000047941 */ /* 0x000fea0003800000 */
.L_x_67109:
        /* <DEDUP_REMOVED lines=44> */
.L_x_67108:
[----:B------:R-:W-:Y:S05]  /*1ac20*/  BSYNC B3 ;  /* 0x0000000000037941 */ /* 0x000fea0003800000 */
.L_x_67107:
        /* <DEDUP_REMOVED lines=9> */
.L_x_67103:
[----:B------:R-:W-:Y:S05]  /*1acc0*/  BSYNC B2 ;  /* 0x0000000000027941 */ /* 0x000fea0003800000 */
.L_x_67102:
        /* <DEDUP_REMOVED lines=15> */
.L_x_67112:
[----:B------:R-:W-:Y:S05]  /*1adc0*/  BSYNC B2 ;  /* 0x0000000000027941 */ /* 0x000fea0003800000 */
.L_x_67111:
[----:B------:R-:W-:Y:S02]  /*1add0*/  IADD3 R20, R20, 0x20, RZ ;  /* 0x0000002014147810 */ /* 0x000fe40007ffe0ff */
[----:B------:R-:W-:Y:S02]  /*1ade0*/  IADD3 R19, R19, 0x20, RZ ;  /* 0x0000002013137810 */ /* 0x000fe40007ffe0ff */
.L_x_67074:
[----:B------:R-:W-:Y:S05]  /*1adf0*/  BSYNC B1 ;  /* 0x0000000000017941 */ /* 0x000fea0003800000 */
.L_x_67073:
        /* <DEDUP_REMOVED lines=30> */
.L_x_67118:
[----:B------:R-:W-:Y:S02]  /*1afe0*/  IMAD.MOV.U32 R13, RZ, RZ, R10 ;  /* 0x000000ffff0d7224 */ /* 0x000fe400078e000a */
.L_x_67119:
[----:B------:R-:W-:Y:S05]  /*1aff0*/  BSYNC B3 ;  /* 0x0000000000037941 */ /* 0x000fea0003800000 */
.L_x_67117:
        /* <DEDUP_REMOVED lines=16> */
.L_x_67123:
[----:B------:R-:W-:Y:S05]  /*1b100*/  BSYNC B4 ;  /* 0x0000000000047941 */ /* 0x000fea0003800000 */
.L_x_67122:
        /* <DEDUP_REMOVED lines=44> */
.L_x_67121:
[----:B------:R-:W-:Y:S05]  /*1b3d0*/  BSYNC B3 ;  /* 0x0000000000037941 */ /* 0x000fea0003800000 */
.L_x_67120:
        /* <DEDUP_REMOVED lines=10> */
.L_x_67116:
[----:B------:R-:W-:Y:S05]  /*1b480*/  BSYNC B2 ;  /* 0x0000000000027941 */ /* 0x000fea0003800000 */
.L_x_67115:
        /* <DEDUP_REMOVED lines=18> */
.L_x_67127:
[----:B------:R-:W-:Y:S02]  /*1b5b0*/  IMAD.MOV.U32 R14, RZ, RZ, R10 ;  /* 0x000000ffff0e7224 */ /* 0x000fe400078e000a */
.L_x_67128:
[----:B------:R-:W-:Y:S05]  /*1b5c0*/  BSYNC B3 ;  /* 0x0000000000037941 */ /* 0x000fea0003800000 */
.L_x_67126:
        /* <DEDUP_REMOVED lines=16> */
.L_x_67132:
[----:B------:R-:W-:Y:S05]  /*1b6d0*/  BSYNC B4 ;  /* 0x0000000000047941 */ /* 0x000fea0003800000 */
.L_x_67131:
        /* <DEDUP_REMOVED lines=44> */
.L_x_67130:
[----:B------:R-:W-:Y:S05]  /*1b9a0*/  BSYNC B3 ;  /* 0x0000000000037941 */ /* 0x000fea0003800000 */
.L_x_67129:
        /* <DEDUP_REMOVED lines=9> */
.L_x_67125:
[----:B------:R-:W-:Y:S05]  /*1ba40*/  BSYNC B2 ;  /* 0x0000000000027941 */ /* 0x000fea0003800000 */
.L_x_67124:
        /* <DEDUP_REMOVED lines=18> */
.L_x_67136:
[----:B------:R-:W-:Y:S02]  /*1bb70*/  MOV R15, R10 ;  /* 0x0000000a000f7202 */ /* 0x000fe40000000f00 */
.L_x_67137:
[----:B------:R-:W-:Y:S05]  /*1bb80*/  BSYNC B3 ;  /* 0x0000000000037941 */ /* 0x000fea0003800000 */
.L_x_67135:
        /* <DEDUP_REMOVED lines=16> */
.L_x_67141:
[----:B------:R-:W-:Y:S05]  /*1bc90*/  BSYNC B4 ;  /* 0x0000000000047941 */ /* 0x000fea0003800000 */
.L_x_67140:
        /* <DEDUP_REMOVED lines=44> */
.L_x_67139:
[----:B------:R-:W-:Y:S05]  /*1bf60*/  BSYNC B3 ;  /* 0x0000000000037941 */ /* 0x000fea0003800000 */
.L_x_67138:
        /* <DEDUP_REMOVED lines=10> */
.L_x_67134:
[----:B------:R-:W-:Y:S05]  /*1c010*/  BSYNC B2 ;  /* 0x0000000000027941 */ /* 0x000fea0003800000 */
.L_x_67133:
        /* <DEDUP_REMOVED lines=18> */
.L_x_67145:
[----:B------:R-:W-:Y:S02]  /*1c140*/  IMAD.MOV.U32 R16, RZ, RZ, R10 ;  /* 0x000000ffff107224 */ /* 0x000fe400078e000a */
.L_x_67146:
[----:B------:R-:W-:Y:S05]  /*1c150*/  BSYNC B3 ;  /* 0x0000000000037941 */ /* 0x000fea0003800000 */
.L_x_67144:
        /* <DEDUP_REMOVED lines=16> */
.L_x_67150:
[----:B------:R-:W-:Y:S05]  /*1c260*/  BSYNC B4 ;  /* 0x0000000000047941 */ /* 0x000fea0003800000 */
.L_x_67149:
        /* <DEDUP_REMOVED lines=44> */
.L_x_67148:
[----:B------:R-:W-:Y:S05]  /*1c530*/  BSYNC B3 ;  /* 0x0000000000037941 */ /* 0x000fea0003800000 */
.L_x_67147:
        /* <DEDUP_REMOVED lines=9> */
.L_x_67143:
[----:B------:R-:W-:Y:S05]  /*1c5d0*/  BSYNC B2 ;  /* 0x0000000000027941 */ /* 0x000fea0003800000 */
.L_x_67142:
        /* <DEDUP_REMOVED lines=15> */
.L_x_67152:
[----:B------:R-:W-:Y:S05]  /*1c6d0*/  BSYNC B2 ;  /* 0x0000000000027941 */ /* 0x000fea0003800000 */
.L_x_67151:
[----:B------:R-:W-:Y:S02]  /*1c6e0*/  IADD3 R20, R20, 0x20, RZ ;  /* 0x0000002014147810 */ /* 0x000fe40007ffe0ff */
[----:B------:R-:W-:Y:S02]  /*1c6f0*/  IADD3 R19, R19, 0x20, RZ ;  /* 0x0000002013137810 */ /* 0x000fe40007ffe0ff */
.L_x_67114:
[----:B------:R-:W-:Y:S05]  /*1c700*/  BSYNC B1 ;  /* 0x0000000000017941 */ /* 0x000fea0003800000 */
.L_x_67113:
        /* <DEDUP_REMOVED lines=30> */
.L_x_67158:
[----:B------:R-:W-:Y:S02]  /*1c8f0*/  IMAD.MOV.U32 R13, RZ, RZ, R10 ;  /* 0x000000ffff0d7224 */ /* 0x000fe400078e000a */
.L_x_67159:
[----:B------:R-:W-:Y:S05]  /*1c900*/  BSYNC B3 ;  /* 0x0000000000037941 */ /* 0x000fea0003800000 */
.L_x_67157:
        /* <DEDUP_REMOVED lines=16> */
.L_x_67163:
[----:B------:R-:W-:Y:S05]  /*1ca10*/  BSYNC B4 ;  /* 0x0000000000047941 */ /* 0x000fea0003800000 */
.L_x_67162:
        /* <DEDUP_REMOVED lines=44> */
.L_x_67161:
[----:B------:R-:W-:Y:S05]  /*1cce0*/  BSYNC B3 ;  /* 0x0000000000037941 */ /* 0x000fea0003800000 */
.L_x_67160:
        /* <DEDUP_REMOVED lines=10> */
.L_x_67156:
[----:B------:R-:W-:Y:S05]  /*1cd90*/  BSYNC B2 ;  /* 0x0000000000027941 */ /* 0x000fea0003800000 */
.L_x_67155:
        /* <DEDUP_REMOVED lines=18> */
.L_x_67167:
[----:B------:R-:W-:Y:S02]  /*1cec0*/  IMAD.MOV.U32 R14, RZ, RZ, R10 ;  /* 0x000000ffff0e7224 */ /* 0x000fe400078e000a */
.L_x_67168:
[----:B------:R-:W-:Y:S05]  /*1ced0*/  BSYNC B3 ;  /* 0x0000000000037941 */ /* 0x000fea0003800000 */
.L_x_67166:
        /* <DEDUP_REMOVED lines=16> */
.L_x_67172:
[----:B------:R-:W-:Y:S05]  /*1cfe0*/  BSYNC B4 ;  /* 0x0000000000047941 */ /* 0x000fea0003800000 */
.L_x_67171:
        /* <DEDUP_REMOVED lines=44> */
.L_x_67170:
[----:B------:R-:W-:Y:S05]  /*1d2b0*/  BSYNC B3 ;  /* 0x0000000000037941 */ /* 0x000fea0003800000 */
.L_x_67169:
        /* <DEDUP_REMOVED lines=9> */
.L_x_67165:
[----:B------:R-:W-:Y:S05]  /*1d350*/  BSYNC B2 ;  /* 0x0000000000027941 */ /* 0x000fea0003800000 */
.L_x_67164:
        /* <DEDUP_REMOVED lines=18> */
.L_x_67176:
[----:B------:R-:W-:Y:S02]  /*1d480*/  MOV R15, R10 ;  /* 0x0000000a000f7202 */ /* 0x000fe40000000f00 */
.L_x_67177:
[----:B------:R-:W-:Y:S05]  /*1d490*/  BSYNC B3 ;  /* 0x0000000000037941 */ /* 0x000fea0003800000 */
.L_x_67175:
        /* <DEDUP_REMOVED lines=16> */
.L_x_67181:
[----:B------:R-:W-:Y:S05]  /*1d5a0*/  BSYNC B4 ;  /* 0x0000000000047941 */ /* 0x000fea0003800000 */
.L_x_67180:
        /* <DEDUP_REMOVED lines=44> */
.L_x_67179:
[----:B------:R-:W-:Y:S05]  /*1d870*/  BSYNC B3 ;  /* 0x0000000000037941 */ /* 0x000fea0003800000 */
.L_x_67178:
        /* <DEDUP_REMOVED lines=10> */
.L_x_67174:
[----:B------:R-:W-:Y:S05]  /*1d920*/  BSYNC B2 ;  /* 0x0000000000027941 */ /* 0x000fea0003800000 */
.L_x_67173:
        /* <DEDUP_REMOVED lines=18> */
.L_x_67185:
[----:B------:R-:W-:Y:S02]  /*1da50*/  IMAD.MOV.U32 R16, RZ, RZ, R10 ;  /* 0x000000ffff107224 */ /* 0x000fe400078e000a */
.L_x_67186:
[----:B------:R-:W-:Y:S05]  /*1da60*/  BSYNC B3 ;  /* 0x0000000000037941 */ /* 0x000fea0003800000 */
.L_x_67184:
        /* <DEDUP_REMOVED lines=16> */
.L_x_67190:
[----:B------:R-:W-:Y:S05]  /*1db70*/  BSYNC B4 ;  /* 0x0000000000047941 */ /* 0x000fea0003800000 */
.L_x_67189:
        /* <DEDUP_REMOVED lines=44> */
.L_x_67188:
[----:B------:R-:W-:Y:S05]  /*1de40*/  BSYNC B3 ;  /* 0x0000000000037941 */ /* 0x000fea0003800000 */
.L_x_67187:
        /* <DEDUP_REMOVED lines=9> */
.L_x_67183:
[----:B------:R-:W-:Y:S05]  /*1dee0*/  BSYNC B2 ;  /* 0x0000000000027941 */ /* 0x000fea0003800000 */
.L_x_67182:
        /* <DEDUP_REMOVED lines=15> */
.L_x_67192:
[----:B------:R-:W-:Y:S05]  /*1dfe0*/  BSYNC B2 ;  /* 0x0000000000027941 */ /* 0x000fea0003800000 */
.L_x_67191:
[----:B------:R-:W-:Y:S02]  /*1dff0*/  IADD3 R20, R20, 0x20, RZ ;  /* 0x0000002014147810 */ /* 0x000fe40007ffe0ff */
[----:B------:R-:W-:Y:S02]  /*1e000*/  IADD3 R19, R19, 0x20, RZ ;  /* 0x0000002013137810 */ /* 0x000fe40007ffe0ff */
.L_x_67154:
[----:B------:R-:W-:Y:S05]  /*1e010*/  BSYNC B1 ;  /* 0x0000000000017941 */ /* 0x000fea0003800000 */
.L_x_67153:
        /* <DEDUP_REMOVED lines=30> */
.L_x_67198:
[----:B------:R-:W-:Y:S02]  /*1e200*/  IMAD.MOV.U32 R13, RZ, RZ, R10 ;  /* 0x000000ffff0d7224 */ /* 0x000fe400078e000a */
.L_x_67199:
[----:B------:R-:W-:Y:S05]  /*1e210*/  BSYNC B3 ;  /* 0x0000000000037941 */ /* 0x000fea0003800000 */
.L_x_67197:
        /* <DEDUP_REMOVED lines=16> */
.L_x_67203:
[----:B------:R-:W-:Y:S05]  /*1e320*/  BSYNC B4 ;  /* 0x0000000000047941 */ /* 0x000fea0003800000 */
.L_x_67202:
        /* <DEDUP_REMOVED lines=44> */
.L_x_67201:
[----:B------:R-:W-:Y:S05]  /*1e5f0*/  BSYNC B3 ;  /* 0x0000000000037941 */ /* 0x000fea0003800000 */
.L_x_67200:
        /* <DEDUP_REMOVED lines=10> */
.L_x_67196:
[----:B------:R-:W-:Y:S05]  /*1e6a0*/  BSYNC B2 ;  /* 0x0000000000027941 */ /* 0x000fea0003800000 */
.L_x_67195:
        /* <DEDUP_REMOVED lines=18> */
.L_x_67207:
[----:B------:R-:W-:Y:S02]  /*1e7d0*/  IMAD.MOV.U32 R14, RZ, RZ, R10 ;  /* 0x000000ffff0e7224 */ /* 0x000fe400078e000a */
.L_x_67208:
[----:B------:R-:W-:Y:S05]  /*1e7e0*/  BSYNC B3 ;  /* 0x0000000000037941 */ /* 0x000fea0003800000 */
.L_x_67206:
        /* <DEDUP_REMOVED lines=16> */
.L_x_67212:
[----:B------:R-:W-:Y:S05]  /*1e8f0*/  BSYNC B4 ;  /* 0x0000000000047941 */ /* 0x000fea0003800000 */
.L_x_67211:
        /* <DEDUP_REMOVED lines=44> */
.L_x_67210:
[----:B------:R-:W-:Y:S05]  /*1ebc0*/  BSYNC B3 ;  /* 0x0000000000037941 */ /* 0x000fea0003800000 */
.L_x_67209:
        /* <DEDUP_REMOVED lines=9> */
.L_x_67205:
[----:B------:R-:W-:Y:S05]  /*1ec60*/  BSYNC B2 ;  /* 0x0000000000027941 */ /* 0x000fea0003800000 */
.L_x_67204:
        /* <DEDUP_REMOVED lines=18> */
.L_x_67216:
[----:B------:R-:W-:Y:S02]  /*1ed90*/  MOV R15, R10 ;  /* 0x0000000a000f7202 */ /* 0x000fe40000000f00 */
.L_x_67217:
[----:B------:R-:W-:Y:S05]  /*1eda0*/  BSYNC B3 ;  /* 0x0000000000037941 */ /* 0x000fea0003800000 */
.L_x_67215:
        /* <DEDUP_REMOVED lines=16> */
.L_x_67221:
[----:B------:R-:W-:Y:S05]  /*1eeb0*/  BSYNC B4 ;  /* 0x0000000000047941 */ /* 0x000fea0003800000 */
.L_x_67220:
        /* <DEDUP_REMOVED lines=44> */
.L_x_67219:
[----:B------:R-:W-:Y:S05]  /*1f180*/  BSYNC B3 ;  /* 0x0000000000037941 */ /* 0x000fea0003800000 */
.L_x_67218:
        /* <DEDUP_REMOVED lines=10> */
.L_x_67214:
[----:B------:R-:W-:Y:S05]  /*1f230*/  BSYNC B2 ;  /* 0x0000000000027941 */ /* 0x000fea0003800000 */
.L_x_67213:
        /* <DEDUP_REMOVED lines=18> */
.L_x_67225:
[----:B------:R-:W-:Y:S02]  /*1f360*/  IMAD.MOV.U32 R16, RZ, RZ, R10 ;  /* 0x000000ffff107224 */ /* 0x000fe400078e000a */
.L_x_67226:
[----:B------:R-:W-:Y:S05]  /*1f370*/  BSYNC B3 ;  /* 0x0000000000037941 */ /* 0x000fea0003800000 */
.L_x_67224:
        /* <DEDUP_REMOVED lines=16> */
.L_x_67230:
[----:B------:R-:W-:Y:S05]  /*1f480*/  BSYNC B4 ;  /* 0x0000000000047941 */ /* 0x000fea0003800000 */
.L_x_67229:
        /* <DEDUP_REMOVED lines=44> */
.L_x_67228:
[----:B------:R-:W-:Y:S05]  /*1f750*/  BSYNC B3 ;  /* 0x0000000000037941 */ /* 0x000fea0003800000 */
.L_x_67227:
        /* <DEDUP_REMOVED lines=9> */
.L_x_67223:
[----:B------:R-:W-:Y:S05]  /*1f7f0*/  BSYNC B2 ;  /* 0x0000000000027941 */ /* 0x000fea0003800000 */
.L_x_67222:
        /* <DEDUP_REMOVED lines=15> */
.L_x_67232:
[----:B------:R-:W-:Y:S05]  /*1f8f0*/  BSYNC B2 ;  /* 0x0000000000027941 */ /* 0x000fea0003800000 */
.L_x_67231:
[----:B------:R-:W-:Y:S02]  /*1f900*/  IADD3 R20, R20, 0x20, RZ ;  /* 0x0000002014147810 */ /* 0x000fe40007ffe0ff */
[----:B------:R-:W-:Y:S02]  /*1f910*/  IADD3 R19, R19, 0x20, RZ ;  /* 0x0000002013137810 */ /* 0x000fe40007ffe0ff */
.L_x_67194:
[----:B------:R-:W-:Y:S05]  /*1f920*/  BSYNC B1 ;  /* 0x0000000000017941 */ /* 0x000fea0003800000 */
.L_x_67193:
        /* <DEDUP_REMOVED lines=30> */
.L_x_67238:
[----:B------:R-:W-:Y:S02]  /*1fb10*/  IMAD.MOV.U32 R13, RZ, RZ, R10 ;  /* 0x000000ffff0d7224 */ /* 0x000fe400078e000a */
.L_x_67239:
[----:B------:R-:W-:Y:S05]  /*1fb20*/  BSYNC B3 ;  /* 0x0000000000037941 */ /* 0x000fea0003800000 */
.L_x_67237:
        /* <DEDUP_REMOVED lines=16> */
.L_x_67243:
[----:B------:R-:W-:Y:S05]  /*1fc30*/  BSYNC B4 ;  /* 0x0000000000047941 */ /* 0x000fea0003800000 */
.L_x_67242:
        /* <DEDUP_REMOVED lines=44> */
.L_x_67241:
[----:B------:R-:W-:Y:S05]  /*1ff00*/  BSYNC B3 ;  /* 0x0000000000037941 */ /* 0x000fea0003800000 */
.L_x_67240:
        /* <DEDUP_REMOVED lines=10> */
.L_x_67236:
[----:B------:R-:W-:Y:S05]  /*1ffb0*/  BSYNC B2 ;  /* 0x0000000000027941 */ /* 0x000fea0003800000 */
.L_x_67235:
        /* <DEDUP_REMOVED lines=18> */
.L_x_67247:
[----:B------:R-:W-:Y:S02]  /*200e0*/  IMAD.MOV.U32 R8, RZ, RZ, R10 ;  /* 0x000000ffff087224 */ /* 0x000fe400078e000a */
.L_x_67248:
[----:B------:R-:W-:Y:S05]  /*200f0*/  BSYNC B3 ;  /* 0x0000000000037941 */ /* 0x000fea0003800000 */
.L_x_67246:
        /* <DEDUP_REMOVED lines=16> */
.L_x_67252:
[----:B------:R-:W-:Y:S05]  /*20200*/  BSYNC B4 ;  /* 0x0000000000047941 */ /* 0x000fea0003800000 */
.L_x_67251:
        /* <DEDUP_REMOVED lines=44> */
.L_x_67250:
[----:B------:R-:W-:Y:S05]  /*204d0*/  BSYNC B3 ;  /* 0x0000000000037941 */ /* 0x000fea0003800000 */
.L_x_67249:
        /* <DEDUP_REMOVED lines=8> */
[----:B------:R-:W-:Y:S01]  /*20560*/  @P2 FADD.FTZ R185, R105, R185 ;  /* 0x000000b969b92221 */ /* 0x000fe20000010000 */
[----:B------:R-:W-:Y:S02]  /*20570*/  PRMT R14, R8, 0x7610, R14 ;  /* 0x00007610080e7816 */ /* 0x000fe4000000000e */
.L_x_67245:
[----:B------:R-:W-:Y:S05]  /*20580*/  BSYNC B2 ;  /* 0x0000000000027941 */ /* 0x000fea0003800000 */
.L_x_67244:
        /* <DEDUP_REMOVED lines=18> */
.L_x_67256:
[----:B------:R-:W-:Y:S02]  /*206b0*/  MOV R8, R10 ;  /* 0x0000000a00087202 */ /* 0x000fe40000000f00 */
.L_x_67257:
[----:B------:R-:W-:Y:S05]  /*206c0*/  BSYNC B3 ;  /* 0x0000000000037941 */ /* 0x000fea0003800000 */
.L_x_67255:
        /* <DEDUP_REMOVED lines=16> */
.L_x_67261:
[----:B------:R-:W-:Y:S05]  /*207d0*/  BSYNC B4 ;  /* 0x0000000000047941 */ /* 0x000fea0003800000 */
.L_x_67260:
        /* <DEDUP_REMOVED lines=44> */
.L_x_67259:
[----:B------:R-:W-:Y:S05]  /*20aa0*/  BSYNC B3 ;  /* 0x0000000000037941 */ /* 0x000fea0003800000 */
.L_x_67258:
        /* <DEDUP_REMOVED lines=10> */
.L_x_67254:
[----:B------:R-:W-:Y:S05]  /*20b50*/  BSYNC B2 ;  /* 0x0000000000027941 */ /* 0x000fea0003800000 */
.L_x_67253:
        /* <DEDUP_REMOVED lines=18> */
.L_x_67265:
[----:B------:R-:W-:Y:S02]  /*20c80*/  IMAD.MOV.U32 R16, RZ, RZ, R10 ;  /* 0x000000ffff107224 */ /* 0x000fe400078e000a */
.L_x_67266:
[----:B------:R-:W-:Y:S05]  /*20c90*/  BSYNC B3 ;  /* 0x0000000000037941 */ /* 0x000fea0003800000 */
.L_x_67264:
        /* <DEDUP_REMOVED lines=16> */
.L_x_67270:
[----:B------:R-:W-:Y:S05]  /*20da0*/  BSYNC B4 ;  /* 0x0000000000047941 */ /* 0x000fea0003800000 */
.L_x_67269:
        /* <DEDUP_REMOVED lines=44> */
.L_x_67268:
[----:B------:R-:W-:Y:S05]  /*21070*/  BSYNC B3 ;  /* 0x0000000000037941 */ /* 0x000fea0003800000 */
.L_x_67267:
        /* <DEDUP_REMOVED lines=9> */
.L_x_67263:
[----:B------:R-:W-:Y:S05]  /*21110*/  BSYNC B2 ;  /* 0x0000000000027941 */ /* 0x000fea0003800000 */
.L_x_67262:
        /* <DEDUP_REMOVED lines=14> */
.L_x_67234:
[----:B------:R-:W-:Y:S05]  /*21200*/  BSYNC B1 ;  /* 0x0000000000017941 */ /* 0x000fea0003800000 */
.L_x_67233:
        /* <DEDUP_REMOVED lines=135> */
.L_x_67315:
        /* <DEDUP_REMOVED lines=203> */
.L_x_67316:
        /* <DEDUP_REMOVED lines=20> */
[----:B------:R-:W-:Y:S04]  /*22870*/  BSSY B2, `(.L_x_67275) ;  /* 0x000001c000027945 */ /* 0x000fe80003800000 */
[----:B------:R-:W-:-:S05]  /*22880*/  IMAD R20, R20, c[0x0][0x168], RZ ;  /* 0x00005a0014147a24 */ /* 0x000fca00078e02ff */
[----:B------:R-:W-:-:S04]  /*22890*/  SHF.R.S32.HI R21, RZ, 0x1f, R20 ;  /* 0x0000001fff157819 */ /* 0x000fc80000011414 */
        /* <DEDUP_REMOVED lines=8> */
[----:B0-----:R-:W-:-:S05]  /*22920*/  FSEL R22, R18, RZ, !P1 ;  /* 0x000000ff12167208 */ /* 0x001fca0004800000 */
        /* <DEDUP_REMOVED lines=11> */
[----:B----4-:R-:W-:-:S02]  /*229e0*/  FFMA.FTZ R191, R191, R22, R195 ;  /* 0x00000016bfbf7223 */ /* 0x010fc400000100c3 */
[C---:B------:R-:W-:Y:S01]  /*229f0*/  IMAD.WIDE.U32 R22, R20.reuse, R252, c[0x0][0x208] ;  /* 0x0000820014167625 */ /* 0x040fe200078e00fc */
[----:B------:R-:W-:-:S03]  /*22a00*/  IADD3 R20, R20, 0x20, RZ ;  /* 0x0000002014147810 */ /* 0x000fc60007ffe0ff */
[----:B-----5:R-:W-:-:S05]  /*22a10*/  FFMA.FTZ R190, R190, R21, R194 ;  /* 0x00000015bebe7223 */ /* 0x020fca00000100c2 */
[----:B------:R0:W-:Y:S02]  /*22a20*/  STG.E.128 [R22.64], R188 ;  /* 0x000000bc16007986 */ /* 0x0001e4000c101d06 */
.L_x_67276:
[----:B------:R-:W-:Y:S05]  /*22a30*/  BSYNC B2 ;  /* 0x0000000000027941 */ /* 0x000fea0003800000 */
.L_x_67275:
[----:B------:R-:W-:Y:S01]  /*22a40*/  LOP3.LUT P2, RZ, R17, 0x1, RZ, 0xc0, !PT ;  /* 0x0000000111ff7812 */ /* 0x000fe2000784c0ff */
[----:B------:R-:W-:-:S12]  /*22a50*/  BSSY B2, `(.L_x_67277) ;  /* 0x0000017000027945 */ /* 0x000fd80003800000 */
        /* <DEDUP_REMOVED lines=22> */
.L_x_67278:
[----:B------:R-:W-:Y:S05]  /*22bc0*/  BSYNC B2 ;  /* 0x0000000000027941 */ /* 0x000fea0003800000 */
.L_x_67277:
        /* <DEDUP_REMOVED lines=24> */
.L_x_67280:
[----:B------:R-:W-:Y:S05]  /*22d50*/  BSYNC B2 ;  /* 0x0000000000027941 */ /* 0x000fea0003800000 */
.L_x_67279:
        /* <DEDUP_REMOVED lines=24> */
.L_x_67282:
[----:B------:R-:W-:Y:S05]  /*22ee0*/  BSYNC B2 ;  /* 0x0000000000027941 */ /* 0x000fea0003800000 */
.L_x_67281:
[----:B------:R-:W-:Y:S01]  /*22ef0*/  LOP3.LUT P2, RZ, R5, 0x20000000, RZ, 0xc0, !PT ;  /* 0x2000000005ff7812 */ /* 0x000fe2000784c0ff */
[----:B------:R-:W-:-:S12]  /*22f00*/  BSSY B2, `(.L_x_67283) ;  /* 0x0000017000027945 */ /* 0x000fd80003800000 */
[----:B------:R-:W-:Y:S05]  /*22f10*/  @!P2 BRA `(.L_x_67284) ;  /* 0x000001500000a947 */ /* 0x000fea0003800000 */
[----:B------:R-:W2:Y:S04]  /*22f20*/  LDL R252, [R1] ;  /* 0x0000000001fc7983 */ /* 0x000ea80000100800 */
[----:B0-----:R-:W3:Y:S04]  /*22f30*/  LDL R189, [R1+0x4] ;  /* 0x0000040001bd7983 */ /* 0x001ee80000100800 */
        /* <DEDUP_REMOVED lines=12> */
[----:B------:R-:W-:Y:S01]  /*23000*/  HFMA2.MMA R252, -RZ, RZ, 0, 9.5367431640625e-07 ;  /* 0x00000010fffc7435 */ /* 0x000fe200000001ff */
[----:B---3--:R-:W-:Y:S02]  /*23010*/  FFMA.FTZ R189, R189, R23, R37 ;  /* 0x00000017bdbd7223 */ /* 0x008fe40000010025 */
[----:B----4-:R-:W-:-:S07]  /*23020*/  FFMA.FTZ R191, R191, R22, R39 ;  /* 0x00000016bfbf7223 */ /* 0x010fce0000010027 */
[C---:B------:R-:W-:Y:S01]  /*23030*/  IMAD.WIDE.U32 R22, R20.reuse, R252, c[0x0][0x208] ;  /* 0x0000820014167625 */ /* 0x040fe200078e00fc */
[----:B------:R-:W-:-:S03]  /*23040*/  IADD3 R20, R20, 0x20, RZ ;  /* 0x0000002014147810 */ /* 0x000fc60007ffe0ff */
[----:B-----5:R-:W-:-:S05]  /*23050*/  FFMA.FTZ R190, R190, R21, R38 ;  /* 0x00000015bebe7223 */ /* 0x020fca0000010026 */
[----:B------:R0:W-:Y:S02]  /*23060*/  STG.E.128 [R22.64], R188 ;  /* 0x000000bc16007986 */ /* 0x0001e4000c101d06 */
.L_x_67284:
[----:B------:R-:W-:Y:S05]  /*23070*/  BSYNC B2 ;  /* 0x0000000000027941 */ /* 0x000fea0003800000 */
.L_x_67283:
        /* <DEDUP_REMOVED lines=20> */
.L_x_67286:
[----:B------:R-:W-:Y:S05]  /*231c0*/  BSYNC B2 ;  /* 0x0000000000027941 */ /* 0x000fea0003800000 */
.L_x_67285:
        /* <DEDUP_REMOVED lines=20> */
.L_x_67288:
[----:B------:R-:W-:Y:S05]  /*23310*/  BSYNC B2 ;  /* 0x0000000000027941 */ /* 0x000fea0003800000 */
.L_x_67287:
        /* <DEDUP_REMOVED lines=20> */
.L_x_67290:
[----:B------:R-:W-:Y:S05]  /*23460*/  BSYNC B2 ;  /* 0x0000000000027941 */ /* 0x000fea0003800000 */
.L_x_67289:
        /* <DEDUP_REMOVED lines=20> */
.L_x_67292:
[----:B------:R-:W-:Y:S05]  /*235b0*/  BSYNC B2 ;  /* 0x0000000000027941 */ /* 0x000fea0003800000 */
.L_x_67291:
        /* <DEDUP_REMOVED lines=20> */
.L_x_67294:
[----:B------:R-:W-:Y:S05]  /*23700*/  BSYNC B2 ;  /* 0x0000000000027941 */ /* 0x000fea0003800000 */
.L_x_67293:
        /* <DEDUP_REMOVED lines=20> */
.L_x_67296:
[----:B------:R-:W-:Y:S05]  /*23850*/  BSYNC B2 ;  /* 0x0000000000027941 */ /* 0x000fea0003800000 */
.L_x_67295:
        /* <DEDUP_REMOVED lines=20> */
.L_x_67298:
[----:B------:R-:W-:Y:S05]  /*239a0*/  BSYNC B2 ;  /* 0x0000000000027941 */ /* 0x000fea0003800000 */
.L_x_67297:
        /* <DEDUP_REMOVED lines=20> */
.L_x_67300:
[----:B------:R-:W-:Y:S05]  /*23af0*/  BSYNC B2 ;  /* 0x0000000000027941 */ /* 0x000fea0003800000 */
.L_x_67299:
        /* <DEDUP_REMOVED lines=20> */
.L_x_67302:
[----:B------:R-:W-:Y:S05]  /*23c40*/  BSYNC B2 ;  /* 0x0000000000027941 */ /* 0x000fea0003800000 */
.L_x_67301:
        /* <DEDUP_REMOVED lines=20> */
.L_x_67304:
[----:B------:R-:W-:Y:S05]  /*23d90*/  BSYNC B2 ;  /* 0x0000000000027941 */ /* 0x000fea0003800000 */
.L_x_67303:
        /* <DEDUP_REMOVED lines=20> */
.L_x_67306:
[----:B------:R-:W-:Y:S05]  /*23ee0*/  BSYNC B2 ;  /* 0x0000000000027941 */ /* 0x000fea0003800000 */
.L_x_67305:
        /* <DEDUP_REMOVED lines=20> */
.L_x_67308:
[----:B------:R-:W-:Y:S05]  /*24030*/  BSYNC B2 ;  /* 0x0000000000027941 */ /* 0x000fea0003800000 */
.L_x_67307:
        /* <DEDUP_REMOVED lines=20> */
.L_x_67310:
[----:B------:R-:W-:Y:S05]  /*24180*/  BSYNC B2 ;  /* 0x0000000000027941 */ /* 0x000fea0003800000 */
.L_x_67309:
        /* <DEDUP_REMOVED lines=20> */
.L_x_67312:
[----:B------:R-:W-:Y:S05]  /*242d0*/  BSYNC B2 ;  /* 0x0000000000027941 */ /* 0x000fea0003800000 */
.L_x_67311:
[----:B------:R-:W-:-:S13]  /*242e0*/  LOP3.LUT P2, RZ, R5, 0x2000, RZ, 0xc0, !PT ;  /* 0x0000200005ff7812 */ /* 0x000fda000784c0ff */
        /* <DEDUP_REMOVED lines=11> */
[C---:B------:R-:W-:Y:S01]  /*243a0*/  FMUL.FTZ R23, R19.reuse, R18 ;  /* 0x0000001213177220 */ /* 0x040fe20000410000 */
[----:B------:R-:W-:Y:S01]  /*243b0*/  MOV R18, 0x10 ;  /* 0x0000001000127802 */ /* 0x000fe20000000f00 */
[----:B------:R-:W-:-:S02]  /*243c0*/  FMUL.FTZ R21, R19, R21 ;  /* 0x0000001513157220 */ /* 0x000fc40000410000 */
[----:B------:R-:W-:Y:S02]  /*243d0*/  FMUL.FTZ R22, R19, R22 ;  /* 0x0000001613167220 */ /* 0x000fe40000410000 */
[----:B------:R-:W-:-:S04]  /*243e0*/  IMAD.WIDE.U32 R18, R20, R18, c[0x0][0x208] ;  /* 0x0000820014127625 */ /* 0x000fc800078e0012 */
[----:B--2---:R-:W-:Y:S02]  /*243f0*/  FFMA.FTZ R20, R252, R188, R96 ;  /* 0x000000bcfc147223 */ /* 0x004fe40000010060 */
[----:B---3--:R-:W-:Y:S02]  /*24400*/  FFMA.FTZ R21, R191, R21, R97 ;  /* 0x00000015bf157223 */ /* 0x008fe40000010061 */
[----:B----4-:R-:W-:Y:S02]  /*24410*/  FFMA.FTZ R23, R190, R23, R99 ;  /* 0x00000017be177223 */ /* 0x010fe40000010063 */
[----:B-----5:R-:W-:-:S05]  /*24420*/  FFMA.FTZ R22, R189, R22, R98 ;  /* 0x00000016bd167223 */ /* 0x020fca0000010062 */
[----:B------:R0:W-:Y:S02]  /*24430*/  STG.E.128 [R18.64], R20 ;  /* 0x0000001412007986 */ /* 0x0001e4000c101d06 */
.L_x_67274:
[----:B------:R-:W-:Y:S05]  /*24440*/  BSYNC B1 ;  /* 0x0000000000017941 */ /* 0x000fea0003800000 */
.L_x_67273:
[----:B0-----:R-:W-:-:S04]  /*24450*/  IMAD.MOV.U32 R18, RZ, RZ, c[0x0][0x160] ;  /* 0x00005800ff127624 */ /* 0x001fc800078e00ff */
[----:B------:R-:W-:-:S05]  /*24460*/  IMAD R6, R18, 0x4, R6 ;  /* 0x0000000412067824 */ /* 0x000fca00078e0206 */
[----:B------:R-:W-:-:S13]  /*24470*/  ISETP.GE.AND P1, PT, R6, c[0x0][0x164], PT ;  /* 0x0000590006007a0c */ /* 0x000fda0003f26270 */
[----:B-1----:R-:W-:Y:S01]  /*24480*/  @P1 CALL.REL.NOINC `(.L_x_67313) ;  /* 0x0000001000001944 */ /* 0x002fe20003c00000 */
[----:B------:R-:W-:Y:S05]  /*24490*/  BRA `(.L_x_67314) ;  /* 0xfffdd74000007947 */ /* 0x000fea000383ffff */
.L_x_67313:
[----:B------:R-:W-:Y:S05]  /*244a0*/  BSYNC B0 ;  /* 0x0000000000007941 */ /* 0x000fea0003800000 */
.L_x_66472:
[----:B------:R-:W-:Y:S05]  /*244b0*/  EXIT ;  /* 0x000000000000794d */ /* 0x000fea0003800000 */
.L_x_67271:
[----:B------:R-:W-:Y:S01]  /*244c0*/  HFMA2.MMA R23, -RZ, RZ, 0, 1.847743988037109375e-06 ;  /* 0x0000001fff177435 */ /* 0x000fe200000001ff */
[----:B------:R-:W-:Y:S01]  /*244d0*/  IMAD.MOV.U32 R22, RZ, RZ, R18 ;  /* 0x000000ffff167224 */ /* 0x000fe200078e0012 */
[----:B------:R-:W-:Y:S01]  /*244e0*/  MOV R20, 0x24520 ;  /* 0x0002452000147802 */ /* 0x000fe20000000f00 */
[----:B------:R-:W-:Y:S02]  /*244f0*/  IMAD.MOV.U32 R19, RZ, RZ, 0x1 ;  /* 0x00000001ff137424 */ /* 0x000fe400078e00ff */
[----:B------:R-:W-:Y:S02]  /*24500*/  IMAD.MOV.U32 R21, RZ, RZ, -0x1 ;  /* 0xffffffffff157424 */ /* 0x000fe400078e00ff */
[----:B-----5:R-:W-:Y:S05]  /*24510*/  CALL.REL.NOINC `($__internal_154_$__cuda_sm70_shflsync_bfly_p) ;  /* 0x00000f3000007944 */ /* 0x020fea0003c00000 */
[----:B-1----:R-:W-:Y:S05]  /*24520*/  BRA `(.L_x_67315) ;  /* 0xffffd55000007947 */ /* 0x002fea000383ffff */
.L_x_67272:
[----:B------:R-:W-:Y:S01]  /*24530*/  IMAD.MOV.U32 R22, RZ, RZ, R18 ;  /* 0x000000ffff167224 */ /* 0x000fe200078e0012 */
[----:B------:R-:W-:Y:S01]  /*24540*/  MOV R21, 0xffffffff ;  /* 0xffffffff00157802 */ /* 0x000fe20000000f00 */
[----:B------:R-:W-:Y:S01]  /*24550*/  IMAD.MOV.U32 R19, RZ, RZ, 0x2 ;  /* 0x00000002ff137424 */ /* 0x000fe200078e00ff */
[----:B------:R-:W-:Y:S01]  /*24560*/  MOV R20, 0x24590 ;  /* 0x0002459000147802 */ /* 0x000fe20000000f00 */
[----:B------:R-:W-:Y:S02]  /*24570*/  IMAD.MOV.U32 R23, RZ, RZ, 0x1f ;  /* 0x0000001fff177424 */ /* 0x000fe400078e00ff */
[----:B-----5:R-:W-:Y:S05]  /*24580*/  CALL.REL.NOINC `($__internal_154_$__cuda_sm70_shflsync_bfly_p) ;  /* 0x00000ec000007944 */ /* 0x020fea0003c00000 */
[----:B-1----:R-:W-:Y:S01]  /*24590*/  FADD.FTZ R18, R18, R19 ;  /* 0x0000001312127221 */ /* 0x002fe20000010000 */
[----:B------:R-:W-:Y:S01]  /*245a0*/  MOV R20, 0x24600 ;  /* 0x0002460000147802 */ /* 0x000fe20000000f00 */
[----:B------:R-:W-:-:S02]  /*245b0*/  IMAD.MOV.U32 R19, RZ, RZ, 0x4 ;  /* 0x00000004ff137424 */ /* 0x000fc400078e00ff */
[----:B------:R-:W-:Y:S02]  /*245c0*/  IMAD.MOV.U32 R23, RZ, RZ, 0x1f ;  /* 0x0000001fff177424 */ /* 0x000fe400078e00ff */
[----:B------:R-:W-:Y:S02]  /*245d0*/  IMAD.MOV.U32 R21, RZ, RZ, -0x1 ;  /* 0xffffffffff157424 */ /* 0x000fe400078e00ff */
[----:B------:R-:W-:Y:S02]  /*245e0*/  IMAD.MOV.U32 R22, RZ, RZ, R18 ;  /* 0x000000ffff167224 */ /* 0x000fe400078e0012 */
[----:B------:R-:W-:Y:S05]  /*245f0*/  CALL.REL.NOINC `($__internal_154_$__cuda_sm70_shflsync_bfly_p) ;  /* 0x00000e5000007944 */ /* 0x000fea0003c00000 */
[----:B-1----:R-:W-:Y:S01]  /*24600*/  FADD.FTZ R18, R18, R19 ;  /* 0x0000001312127221 */ /* 0x002fe20000010000 */
[----:B------:R-:W-:Y:S01]  /*24610*/  HFMA2.MMA R19, -RZ, RZ, 0, 4.76837158203125e-07 ;  /* 0x00000008ff137435 */ /* 0x000fe200000001ff */
[----:B------:R-:W-:Y:S01]  /*24620*/  IMAD.MOV.U32 R23, RZ, RZ, 0x1f ;  /* 0x0000001fff177424 */ /* 0x000fe200078e00ff */
[----:B------:R-:W-:Y:S01]  /*24630*/  MOV R20, 0x24670 ;  /* 0x0002467000147802 */ /* 0x000fe20000000f00 */
[----:B------:R-:W-:Y:S02]  /*24640*/  IMAD.MOV.U32 R21, RZ, RZ, -0x1 ;  /* 0xffffffffff157424 */ /* 0x000fe400078e00ff */
[----:B------:R-:W-:-:S02]  /*24650*/  IMAD.MOV.U32 R22, RZ, RZ, R18 ;  /* 0x000000ffff167224 */ /* 0x000fc400078e0012 */
[----:B------:R-:W-:Y:S05]  /*24660*/  CALL.REL.NOINC `($__internal_154_$__cuda_sm70_shflsync_bfly_p) ;  /* 0x00000de000007944 */ /* 0x000fea0003c00000 */
[----:B-1----:R-:W-:Y:S01]  /*24670*/  FADD.FTZ R18, R18, R19 ;  /* 0x0000001312127221 */ /* 0x002fe20000010000 */
[----:B------:R-:W-:Y:S01]  /*24680*/  MOV R23, 0x1f ;  /* 0x0000001f00177802 */ /* 0x000fe20000000f00 */
[----:B------:R-:W-:Y:S01]  /*24690*/  IMAD.MOV.U32 R19, RZ, RZ, 0x10 ;  /* 0x00000010ff137424 */ /* 0x000fe200078e00ff */
[----:B------:R-:W-:Y:S01]  /*246a0*/  MOV R20, 0x246e0 ;  /* 0x000246e000147802 */ /* 0x000fe20000000f00 */
[----:B------:R-:W-:-:S02]  /*246b0*/  IMAD.MOV.U32 R21, RZ, RZ, -0x1 ;  /* 0xffffffffff157424 */ /* 0x000fc400078e00ff */
[----:B------:R-:W-:Y:S02]  /*246c0*/  IMAD.MOV.U32 R22, RZ, RZ, R18 ;  /* 0x000000ffff167224 */ /* 0x000fe400078e0012 */
[----:B------:R-:W-:Y:S05]  /*246d0*/  CALL.REL.NOINC `($__internal_154_$__cuda_sm70_shflsync_bfly_p) ;  /* 0x00000d7000007944 */ /* 0x000fea0003c00000 */
        /* <DEDUP_REMOVED lines=189> */
[----:B------:R-:W-:Y:S05]  /*252b0*/  CALL.REL.NOINC `($__internal_154_$__cuda_sm70_shflsync_bfly_p) ;  /* 0x0000019000007944 */ /* 0x000fea0003c00000 */
[----:B-1----:R-:W-:Y:S01]  /*252c0*/  FADD.FTZ R22, R22, R19 ;  /* 0x0000001316167221 */ /* 0x002fe20000010000 */
[----:B------:R-:W-:Y:S01]  /*252d0*/  MOV R20, 0x25320 ;  /* 0x0002532000147802 */ /* 0x000fe20000000f00 */
[----:B------:R-:W-:Y:S02]  /*252e0*/  IMAD.MOV.U32 R19, RZ, RZ, 0x2 ;  /* 0x00000002ff137424 */ /* 0x000fe400078e00ff */
[----:B------:R-:W-:Y:S02]  /*252f0*/  IMAD.MOV.U32 R23, RZ, RZ, 0x1f ;  /* 0x0000001fff177424 */ /* 0x000fe400078e00ff */
[----:B------:R-:W-:Y:S02]  /*25300*/  IMAD.MOV.U32 R21, RZ, RZ, -0x1 ;  /* 0xffffffffff157424 */ /* 0x000fe400078e00ff */
[----:B------:R-:W-:Y:S05]  /*25310*/  CALL.REL.NOINC `($__internal_154_$__cuda_sm70_shflsync_bfly_p) ;  /* 0x0000013000007944 */ /* 0x000fea0003c00000 */
[----:B------:R-:W-:Y:S01]  /*25320*/  HFMA2.MMA R23, -RZ, RZ, 0, 1.847743988037109375e-06 ;  /* 0x0000001fff177435 */ /* 0x000fe200000001ff */
[----:B-1----:R-:W-:Y:S01]  /*25330*/  FADD.FTZ R22, R22, R19 ;  /* 0x0000001316167221 */ /* 0x002fe20000010000 */
[----:B------:R-:W-:Y:S01]  /*25340*/  MOV R20, 0x25380 ;  /* 0x0002538000147802 */ /* 0x000fe20000000f00 */
[----:B------:R-:W-:-:S02]  /*25350*/  IMAD.MOV.U32 R19, RZ, RZ, 0x4 ;  /* 0x00000004ff137424 */ /* 0x000fc400078e00ff */
[----:B------:R-:W-:Y:S02]  /*25360*/  IMAD.MOV.U32 R21, RZ, RZ, -0x1 ;  /* 0xffffffffff157424 */ /* 0x000fe400078e00ff */
[----:B------:R-:W-:Y:S05]  /*25370*/  CALL.REL.NOINC `($__internal_154_$__cuda_sm70_shflsync_bfly_p) ;  /* 0x000000d000007944 */ /* 0x000fea0003c00000 */
[----:B-1----:R-:W-:Y:S01]  /*25380*/  FADD.FTZ R22, R22, R19 ;  /* 0x0000001316167221 */ /* 0x002fe20000010000 */
[----:B------:R-:W-:Y:S01]  /*25390*/  MOV R20, 0x253e0 ;  /* 0x000253e000147802 */ /* 0x000fe20000000f00 */
[----:B------:R-:W-:Y:S02]  /*253a0*/  IMAD.MOV.U32 R19, RZ, RZ, 0x8 ;  /* 0x00000008ff137424 */ /* 0x000fe400078e00ff */
[----:B------:R-:W-:Y:S02]  /*253b0*/  IMAD.MOV.U32 R23, RZ, RZ, 0x1f ;  /* 0x0000001fff177424 */ /* 0x000fe400078e00ff */
[----:B------:R-:W-:Y:S02]  /*253c0*/  IMAD.MOV.U32 R21, RZ, RZ, -0x1 ;  /* 0xffffffffff157424 */ /* 0x000fe400078e00ff */
[----:B------:R-:W-:Y:S05]  /*253d0*/  CALL.REL.NOINC `($__internal_154_$__cuda_sm70_shflsync_bfly_p) ;  /* 0x0000007000007944 */ /* 0x000fea0003c00000 */
[----:B-1----:R-:W-:Y:S01]  /*253e0*/  FADD.FTZ R22, R22, R19 ;  /* 0x0000001316167221 */ /* 0x002fe20000010000 */
[----:B------:R-:W-:Y:S01]  /*253f0*/  MOV R19, 0x10 ;  /* 0x0000001000137802 */ /* 0x000fe20000000f00 */
[----:B------:R-:W-:Y:S01]  /*25400*/  IMAD.MOV.U32 R23, RZ, RZ, 0x1f ;  /* 0x0000001fff177424 */ /* 0x000fe200078e00ff */
[----:B------:R-:W-:Y:S01]  /*25410*/  MOV R20, 0x25440 ;  /* 0x0002544000147802 */ /* 0x000fe20000000f00 */
[----:B------:R-:W-:-:S02]  /*25420*/  IMAD.MOV.U32 R21, RZ, RZ, -0x1 ;  /* 0xffffffffff157424 */ /* 0x000fc400078e00ff */
[----:B------:R-:W-:Y:S05]  /*25430*/  CALL.REL.NOINC `($__internal_154_$__cuda_sm70_shflsync_bfly_p) ;  /* 0x0000001000007944 */ /* 0x000fea0003c00000 */
[----:B-1----:R-:W-:Y:S05]  /*25440*/  BRA `(.L_x_67316) ;  /* 0xffffd2e000007947 */ /* 0x002fea000383ffff */
        .weak           $__internal_154_$__cuda_sm70_shflsync_bfly_p
        .type           $__internal_154_$__cuda_sm70_shflsync_bfly_p,@function
        .size           $__internal_154_$__cuda_sm70_shflsync_bfly_p,(.L_x_71154 - $__internal_154_$__cuda_sm70_shflsync_bfly_p)
$__internal_154_$__cuda_sm70_shflsync_bfly_p:
[----:B------:R-:W-:Y:S04]  /*25450*/  WARPSYNC R21 ;  /* 0x0000001500007348 */ /* 0x000fe80003800000 */
[----:B------:R0:W1:Y:S02]  /*25460*/  SHFL.BFLY PT, R19, R22, R19, R23 ;  /* 0x0c00001316137389 */ /* 0x00006400000e0017 */
[----:B0-----:R-:W-:-:S04]  /*25470*/  IMAD.MOV.U32 R21, RZ, RZ, 0x0 ;  /* 0x00000000ff157424 */ /* 0x001fc800078e00ff */
[----:B------:R-:W-:Y:S05]  /*25480*/  RET.REL.NODEC R20 `(_ZN10layer_norm13ln_fwd_kernelINS_13Kernel_traitsIfffffjLj2560ELj1ELj4ELj1ELj16ENS_18Kernel_traits_baseILj2560EfffffjLj128EEEEELb1ELb0ELb1ELb0EEEvNS_9FwdParamsE) ;  /* 0xfffdab7014007950 */ /* 0x000fea0003c3ffff */
.L_x_67317:
        /* <DEDUP_REMOVED lines=15> */
.L_x_71154:


//--------------------- .text._ZN10layer_norm13ln_fwd_kernelINS_13Kernel_traitsIfffffjLj2560ELj1ELj4ELj1ELj16ENS_18Kernel_traits_baseILj2560EfffffjLj128EEEEELb1ELb0ELb1ELb1EEEvNS_9FwdParamsE --------------------------
	.section	.text._ZN10layer_norm13ln_fwd_kernelINS_13Kernel_traitsIfffffjLj2560ELj1ELj4ELj1ELj16ENS_18Kernel_traits_baseILj2560EfffffjLj128EEEEELb1ELb0ELb1ELb1EEEvNS_9FwdParamsE,"ax",@progbits
	.sectioninfo	@"SHI_REGISTERS=255"
	.align	128
        .global         _ZN10layer_norm13ln_fwd_kernelINS_13Kernel_traitsIfffffjLj2560ELj1ELj4ELj1ELj16ENS_18Kernel_traits_baseILj2560EfffffjLj128EEEEELb1ELb0ELb1ELb1EEEvNS_9FwdParamsE
        .type           _ZN10layer_norm13ln_fwd_kernelINS_13Kernel_traitsIfffffjLj2560ELj1ELj4ELj1ELj16ENS_18Kernel_traits_baseILj2560EfffffjLj128EEEEELb1ELb0ELb1ELb1EEEvNS_9FwdParamsE,@function
        .size           _ZN10layer_norm13ln_fwd_kernelINS_13Kernel_traitsIfffffjLj2560ELj1ELj4ELj1ELj16ENS_18Kernel_traits_baseILj2560EfffffjLj128EEEEELb1ELb0ELb1ELb1EEEvNS_9FwdParamsE,(.L_x_71155 - _ZN10layer_norm13ln_fwd_kernelINS_13Kernel_traitsIfffffjLj2560ELj1ELj4ELj1ELj16ENS_18Kernel_traits_baseILj2560EfffffjLj128EEEEELb1ELb0ELb1ELb1EEEvNS_9FwdParamsE)
        .other          _ZN10layer_norm13ln_fwd_kernelINS_13Kernel_traitsIfffffjLj2560ELj1ELj4ELj1ELj16ENS_18Kernel_traits_baseILj2560EfffffjLj128EEEEELb1ELb0ELb1ELb1EEEvNS_9FwdParamsE,@"STO_CUDA_ENTRY STV_DEFAULT"
_ZN10layer_norm13ln_fwd_kernelINS_13Kernel_traitsIfffffjLj2560ELj1ELj4ELj1ELj16ENS_18Kernel_traits_baseILj2560EfffffjLj128EEEEELb1ELb0ELb1ELb1EEEvNS_9FwdParamsE:
.text._ZN10layer_norm13ln_fwd_kernelINS_13Kernel_traitsIfffffjLj2560ELj1ELj4ELj1ELj16ENS_18Kernel_traits_baseILj2560EfffffjLj128EEEEELb1ELb0ELb1ELb1EEEvNS_9FwdParamsE:
        /* <DEDUP_REMOVED lines=12> */
[----:B------:R-:W-:Y:S01]  /*00c0*/  CS2R R20, SRZ ;  /* 0x0000000000147805 */ /* 0x000fe2000001ff00 */
[----:B------:R-:W-:Y:S02]  /*00d0*/  CS2R R22, SRZ ;  /* 0x0000000000167805 */ /* 0x000fe4000001ff00 */
[----:B------:R-:W0:Y:S04]  /*00e0*/  S2R R18, SR_TID.X ;  /* 0x0000000000127919 */ /* 0x000e280000002100 */
[----:B------:R-:W1:Y:S01]  /*00f0*/  S2R R19, SR_CTAID.X ;  /* 0x0000000000137919 */ /* 0x000e620000002500 */
[----:B0-----:R-:W-:-:S04]  /*0100*/  LOP3.LUT R102, R18, 0x1f, RZ, 0xc0, !PT ;  /* 0x0000001f12667812 */ /* 0x001fc800078ec0ff */
[C---:B------:R-:W-:Y:S02]  /*0110*/  LOP3.LUT R108, R102.reuse, 0x20, RZ, 0xfc, !PT ;  /* 0x00000020666c7812 */ /* 0x040fe400078efcff */
[C---:B------:R-:W-:Y:S02]  /*0120*/  LOP3.LUT R136, R102.reuse, 0x260, RZ, 0xfc, !PT ;  /* 0x0000026066887812 */ /* 0x040fe400078efcff */
[C---:B------:R-:W-:Y:S02]  /*0130*/  LOP3.LUT R112, R102.reuse, 0x40, RZ, 0xfc, !PT ;  /* 0x0000004066707812 */ /* 0x040fe400078efcff */
[C---:B------:R-:W-:Y:S02]  /*0140*/  LOP3.LUT R116, R102.reuse, 0x60, RZ, 0xfc, !PT ;  /* 0x0000006066747812 */ /* 0x040fe400078efcff */
[C---:B------:R-:W-:Y:S02]  /*0150*/  LOP3.LUT R120, R102.reuse, 0x80, RZ, 0xfc, !PT ;  /* 0x0000008066787812 */ /* 0x040fe400078efcff */
[----:B------:R-:W-:-:S02]  /*0160*/  LOP3.LUT R248, R102, 0xa0, RZ, 0xfc, !PT ;  /* 0x000000a066f87812 */ /* 0x000fc400078efcff */
[C---:B------:R-:W-:Y:S02]  /*0170*/  LOP3.LUT R240, R102.reuse, 0xc0, RZ, 0xfc, !PT ;  /* 0x000000c066f07812 */ /* 0x040fe400078efcff */
[C---:B------:R-:W-:Y:S01]  /*0180*/  LOP3.LUT R236, R102.reuse, 0xe0, RZ, 0xfc, !PT ;  /* 0x000000e066ec7812 */ /* 0x040fe200078efcff */
[----:B------:R-:W-:Y:S01]  /*0190*/  CS2R R24, SRZ ;  /* 0x0000000000187805 */ /* 0x000fe2000001ff00 */
[C---:B------:R-:W-:Y:S01]  /*01a0*/  LOP3.LUT R100, R102.reuse, 0x140, RZ, 0xfc, !PT ;  /* 0x0000014066647812 */ /* 0x040fe200078efcff */
[----:B------:R-:W-:Y:S01]  /*01b0*/  CS2R R26, SRZ ;  /* 0x00000000001a7805 */ /* 0x000fe2000001ff00 */
[----:B------:R-:W-:Y:S01]  /*01c0*/  CS2R R28, SRZ ;  /* 0x00000000001c7805 */ /* 0x000fe2000001ff00 */
[----:B------:R-:W-:Y:S01]  /*01d0*/  CS2R R30, SRZ ;  /* 0x00000000001e7805 */ /* 0x000fe2000001ff00 */
[----:B------:R-:W-:Y:S01]  /*01e0*/  CS2R R38, SRZ ;  /* 0x0000000000267805 */ /* 0x000fe2000001ff00 */
[----:B------:R-:W-:Y:S01]  /*01f0*/  CS2R R40, SRZ ;  /* 0x0000000000287805 */ /* 0x000fe2000001ff00 */
[----:B------:R-:W-:Y:S01]  /*0200*/  CS2R R42, SRZ ;  /* 0x00000000002a7805 */ /* 0x000fe2000001ff00 */
[----:B------:R-:W-:-:S02]  /*0210*/  LOP3.LUT R104, R102, 0x160, RZ, 0xfc, !PT ;  /* 0x0000016066687812 */ /* 0x000fc400078efcff */
[C---:B------:R-:W-:Y:S01]  /*0220*/  LOP3.LUT R110, R102.reuse, 0x180, RZ, 0xfc, !PT ;  /* 0x00000180666e7812 */ /* 0x040fe200078efcff */
[----:B------:R-:W-:Y:S01]  /*0230*/  CS2R R50, SRZ ;  /* 0x0000000000327805 */ /* 0x000fe2000001ff00 */
        /* <DEDUP_REMOVED lines=10> */
[----:B------:R-:W-:Y:S01]  /*02e0*/  LOP3.LUT R132, R102, 0x240, RZ, 0xfc, !PT ;  /* 0x0000024066847812 */ /* 0x000fe200078efcff */
[----:B------:R-:W-:Y:S01]  /*02f0*/  CS2R R74, SRZ ;  /* 0x00000000004a7805 */ /* 0x000fe2000001ff00 */
[----:B------:R-:W-:Y:S01]  /*0300*/  CS2R R76, SRZ ;  /* 0x00000000004c7805 */ /* 0x000fe2000001ff00 */
[----:B------:R-:W-:Y:S01]  /*0310*/  CS2R R78, SRZ ;  /* 0x00000000004e7805 */ /* 0x000fe2000001ff00 */
[----:B------:R-:W-:Y:S01]  /*0320*/  CS2R R86, SRZ ;  /* 0x0000000000567805 */ /* 0x000fe2000001ff00 */
[----:B------:R-:W-:Y:S01]  /*0330*/  CS2R R88, SRZ ;  /* 0x0000000000587805 */ /* 0x000fe2000001ff00 */
[----:B------:R-:W-:Y:S01]  /*0340*/  HFMA2.MMA R141, -RZ, RZ, 0, 9.5367431640625e-07 ;  /* 0x00000010ff8d7435 */ /* 0x000fe200000001ff */
        /* <DEDUP_REMOVED lines=15> */
[----:B------:R-:W-:-:S05]  /*0440*/  UIADD3 UR13, UR4, -0x255992d5, URZ ;  /* 0xdaa66d2b040d7890 */ /* 0x000fca000fffe03f */
[----:B------:R-:W-:Y:S01]  /*0450*/  @P0 LEA R32, P1, R102, c[0x0][0x218], 0x4 ;  /* 0x0000860066200a11 */ /* 0x000fe200078220ff */
[----:B--2---:R-:W-:Y:S01]  /*0460*/  UIADD3 UR10, UR5, -0x4498517b, URZ ;  /* 0xbb67ae85050a7890 */ /* 0x004fe2000fffe03f */
[----:B------:R-:W-:Y:S01]  /*0470*/  LOP3.LUT R14, R11, UR5, RZ, 0x3c, !PT ;  /* 0x000000050b0e7c12 */ /* 0x000fe2000f8e3cff */
[----:B------:R-:W-:Y:S01]  /*0480*/  UIADD3 UR12, UR5, 0x76cf5d0a, URZ ;  /* 0x76cf5d0a050c7890 */ /* 0x000fe2000fffe03f */
[----:B------:R-:W-:Y:S01]  /*0490*/  @P0 IADD3.X R33, RZ, c[0x0][0x21c], RZ, P1, !PT ;  /* 0x00008700ff210a10 */ /* 0x000fe20000ffe4ff */
[----:B------:R-:W-:Y:S01]  /*04a0*/  UIADD3 UR14, UR5, 0x32370b8f, URZ ;  /* 0x32370b8f050e7890 */ /* 0x000fe2000fffe03f */
[----:B------:R-:W-:Y:S01]  /*04b0*/  @P0 LEA R34, P1, R108, c[0x0][0x218], 0x4 ;  /* 0x000086006c220a11 */ /* 0x000fe200078220ff */
[----:B------:R-:W-:Y:S01]  /*04c0*/  IMAD.WIDE.U32 R14, R14, -0x326172a9, RZ ;  /* 0xcd9e8d570e0e7825 */ /* 0x000fe200078e00ff */
[----:B------:R-:W-:Y:S01]  /*04d0*/  LOP3.LUT R13, R3, UR10, R10, 0x96, !PT ;  /* 0x0000000a030d7c12 */ /* 0x000fe2000f8e960a */
[----:B------:R-:W-:Y:S01]  /*04e0*/  UIADD3 UR15, UR4, 0x78dde6e4, URZ ;  /* 0x78dde6e4040f7890 */ /* 0x000fe2000fffe03f */
[----:B------:R-:W-:Y:S01]  /*04f0*/  @P0 LEA R36, P2, R136, c[0x0][0x218], 0x4 ;  /* 0x0000860088240a11 */ /* 0x000fe200078420ff */
[----:B------:R-:W-:Y:S01]  /*0500*/  UIADD3 UR16, UR5, -0x126145ec, URZ ;  /* 0xed9eba1405107890 */ /* 0x000fe2000fffe03f */
[----:B------:R-:W-:Y:S01]  /*0510*/  LOP3.LUT R10, R15, UR9, R12, 0x96, !PT ;  /* 0x000000090f0a7c12 */ /* 0x000fe2000f8e960c */
[----:B------:R-:W-:Y:S01]  /*0520*/  IMAD.WIDE.U32 R12, R13, -0x326172a9, RZ ;  /* 0xcd9e8d570d0c7825 */ /* 0x000fe200078e00ff */
[----:B------:R-:W-:Y:S01]  /*0530*/  UIADD3 UR18, UR5, -0x56f99767, URZ ;  /* 0xa906689905127890 */ /* 0x000fe2000fffe03f */
[----:B------:R-:W-:Y:S01]  /*0540*/  SHF.R.U32.HI R0, RZ, 0x5, R18 ;  /* 0x00000005ff007819 */ /* 0x000fe20000011612 */
        /* <DEDUP_REMOVED lines=16> */
[----:B------:R-:W-:-:S03]  /*0650*/  LOP3.LUT R3, R13, UR15, R14, 0x96, !PT ;  /* 0x0000000f0d037c12 */ /* 0x000fc6000f8e960e */
[----:B------:R-:W-:Y:S01]  /*0660*/  @P0 IMAD.X R35, RZ, RZ, c[0x0][0x21c], P1 ;  /* 0x00008700ff230624 */ /* 0x000fe200008e06ff */
[----:B------:R-:W-:Y:S01]  /*0670*/  LOP3.LUT R14, R11, UR16, R2, 0x96, !PT ;  /* 0x000000100b0e7c12 */ /* 0x000fe2000f8e9602 */
[----:B------:R-:W-:Y:S01]  /*0680*/  IMAD.WIDE.U32 R2, R3, -0x2daee0ad, RZ ;  /* 0xd2511f5303027825 */ /* 0x000fe200078e00ff */
[----:B------:R-:W-:Y:S02]  /*0690*/  @P0 LEA R44, P1, R112, c[0x0][0x218], 0x4 ;  /* 0x00008600702c0a11 */ /* 0x000fe400078220ff */
[----:B------:R-:W-:Y:S01]  /*06a0*/  @P0 LEA R48, P3, R120, c[0x0][0x218], 0x4 ;  /* 0x0000860078300a11 */ /* 0x000fe200078620ff */
[----:B------:R-:W-:Y:S01]  /*06b0*/  IMAD.WIDE.U32 R14, R14, -0x326172a9, RZ ;  /* 0xcd9e8d570e0e7825 */ /* 0x000fe200078e00ff */
[----:B------:R-:W-:Y:S01]  /*06c0*/  LOP3.LUT R13, R3, UR18, R10, 0x96, !PT ;  /* 0x00000012030d7c12 */ /* 0x000fe2000f8e960a */
[----:B------:R0:W5:Y:S02]  /*06d0*/  @P0 LDG.E.128 R20, [R34.64] ;  /* 0x0000000622140981 */ /* 0x000164000c1e1d00 */
[----:B------:R-:W-:Y:S01]  /*06e0*/  @P0 IMAD.X R37, RZ, RZ, c[0x0][0x21c], P2 ;  /* 0x00008700ff250624 */ /* 0x000fe200010e06ff */
[----:B------:R-:W-:Y:S01]  /*06f0*/  LOP3.LUT R10, R15, UR17, R12, 0x96, !PT ;  /* 0x000000110f0a7c12 */ /* 0x000fe2000f8e960c */
[----:B------:R-:W-:-:S04]  /*0700*/  IMAD.WIDE.U32 R12, R13, -0x326172a9, RZ ;  /* 0xcd9e8d570d0c7825 */ /* 0x000fc800078e00ff */
[----:B------:R-:W-:Y:S01]  /*0710*/  IMAD.WIDE.U32 R10, R10, -0x2daee0ad, RZ ;  /* 0xd2511f530a0a7825 */ /* 0x000fe200078e00ff */
[----:B------:R-:W-:-:S03]  /*0720*/  LOP3.LUT R14, R13, UR19, R14, 0x96, !PT ;  /* 0x000000130d0e7c12 */ /* 0x000fc6000f8e960e */
[----:B------:R-:W-:Y:S01]  /*0730*/  IMAD R0, R19, 0x4, R0 ;  /* 0x0000000413007824 */ /* 0x000fe200078e0200 */
[----:B------:R-:W-:Y:S01]  /*0740*/  LOP3.LUT R16, R11, UR20, R2, 0x96, !PT ;  /* 0x000000140b107c12 */ /* 0x000fe2000f8e9602 */
[----:B------:R-:W-:Y:S01]  /*0750*/  IMAD.WIDE.U32 R14, R14, -0x2daee0ad, RZ ;  /* 0xd2511f530e0e7825 */ /* 0x000fe200078e00ff */
[----:B------:R-:W-:Y:S01]  /*0760*/  @P0 LEA R46, P2, R116, c[0x0][0x218], 0x4 ;  /* 0x00008600742e0a11 */ /* 0x000fe200078420ff */
[----:B------:R-:W-:Y:S02]  /*0770*/  CS2R R18, SRZ ;  /* 0x0000000000127805 */ /* 0x000fe4000001ff00 */
[----:B------:R-:W-:Y:S01]  /*0780*/  IMAD.WIDE.U32 R16, R16, -0x326172a9, RZ ;  /* 0xcd9e8d5710107825 */ /* 0x000fe200078e00ff */
[----:B------:R-:W-:-:S04]  /*0790*/  LOP3.LUT R2, R15, UR22, R10, 0x96, !PT ;  /* 0x000000160f027c12 */ /* 0x000fc8000f8e960a */
[----:B------:R-:W-:Y:S01]  /*07a0*/  LOP3.LUT R3, R17, UR21, R12, 0x96, !PT ;  /* 0x0000001511037c12 */ /* 0x000fe2000f8e960c */
[----:B------:R-:W-:Y:S01]  /*07b0*/  IMAD.HI.U32 R7, R2, -0x326172a9, RZ ;  /* 0xcd9e8d5702077827 */ /* 0x000fe200078e00ff */
[----:B------:R-:W-:-:S03]  /*07c0*/  CS2R R12, SRZ ;  /* 0x00000000000c7805 */ /* 0x000fc6000001ff00 */
[----:B------:R-:W-:Y:S01]  /*07d0*/  IMAD.HI.U32 R9, R3, -0x2daee0ad, RZ ;  /* 0xd2511f5303097827 */ /* 0x000fe200078e00ff */
[----:B------:R-:W-:Y:S02]  /*07e0*/  LOP3.LUT R10, R7, UR23, R16, 0x96, !PT ;  /* 0x00000017070a7c12 */ /* 0x000fe4000f8e9610 */
[----:B------:R-:W-:Y:S01]  /*07f0*/  CS2R R16, SRZ ;  /* 0x0000000000107805 */ /* 0x000fe2000001ff00 */
[----:B------:R-:W-:Y:S01]  /*0800*/  @P0 IMAD.X R45, RZ, RZ, c[0x0][0x21c], P1 ;  /* 0x00008700ff2d0624 */ /* 0x000fe200008e06ff */
[----:B------:R-:W-:Y:S02]  /*0810*/  LOP3.LUT R9, R9, UR24, R14, 0x96, !PT ;  /* 0x0000001809097c12 */ /* 0x000fe4000f8e960e */
[----:B------:R-:W-:Y:S01]  /*0820*/  CS2R R14, SRZ ;  /* 0x00000000000e7805 */ /* 0x000fe2000001ff00 */
[----:B------:R-:W-:Y:S01]  /*0830*/  @P0 IADD3.X R47, RZ, c[0x0][0x21c], RZ, P2, !PT ;  /* 0x00008700ff2f0a10 */ /* 0x000fe200017fe4ff */
[----:B------:R-:W-:Y:S01]  /*0840*/  @P0 IMAD.X R49, RZ, RZ, c[0x0][0x21c], P3 ;  /* 0x00008700ff310624 */ /* 0x000fe200018e06ff */
[----:B------:R-:W-:Y:S01]  /*0850*/  @P0 LEA R56, P1, R248, c[0x0][0x218], 0x4 ;  /* 0x00008600f8380a11 */ /* 0x000fe200078220ff */
[----:B------:R1:W5:Y:S01]  /*0860*/  @P0 LDG.E.128 R16, [R32.64] ;  /* 0x0000000620100981 */ /* 0x000362000c1e1d00 */
[----:B------:R-:W-:-:S02]  /*0870*/  @P0 LEA R58, P2, R240, c[0x0][0x218], 0x4 ;  /* 0x00008600f03a0a11 */ /* 0x000fc400078420ff */
[C---:B------:R-:W-:Y:S02]  /*0880*/  LOP3.LUT R7, R102.reuse, 0x100, RZ, 0xfc, !PT ;  /* 0x0000010066077812 */ /* 0x040fe400078efcff */
[----:B------:R-:W-:Y:S01]  /*0890*/  LOP3.LUT R11, R102, 0x120, RZ, 0xfc, !PT ;  /* 0x00000120660b7812 */ /* 0x000fe200078efcff */
[----:B------:R-:W-:Y:S01]  /*08a0*/  @P0 IMAD.X R57, RZ, RZ, c[0x0][0x21c], P1 ;  /* 0x00008700ff390624 */ /* 0x000fe200008e06ff */
[----:B------:R-:W-:Y:S01]  /*08b0*/  @P0 LEA R60, P3, R236, c[0x0][0x218], 0x4 ;  /* 0x00008600ec3c0a11 */ /* 0x000fe200078620ff */
[----:B------:R2:W5:Y:S01]  /*08c0*/  @P0 LDG.E.128 R12, [R36.64] ;  /* 0x00000006240c0981 */ /* 0x000562000c1e1d00 */
[----:B------:R-:W-:Y:S01]  /*08d0*/  @P0 IMAD.X R59, RZ, RZ, c[0x0][0x21c], P2 ;  /* 0x00008700ff3b0624 */ /* 0x000fe200010e06ff */
[----:B------:R-:W-:Y:S01]  /*08e0*/  @P0 LEA R68, P1, R7, c[0x0][0x218], 0x4 ;  /* 0x0000860007440a11 */ /* 0x000fe200078220ff */
[----:B-1----:R-:W-:Y:S01]  /*08f0*/  CS2R R32, SRZ ;  /* 0x0000000000207805 */ /* 0x002fe2000001ff00 */
[----:B0-----:R-:W-:Y:S01]  /*0900*/  CS2R R34, SRZ ;  /* 0x0000000000227805 */ /* 0x001fe2000001ff00 */
[----:B------:R-:W-:Y:S01]  /*0910*/  @P0 LEA R70, P2, R11, c[0x0][0x218], 0x4 ;  /* 0x000086000b460a11 */ /* 0x000fe200078420ff */
[----:B------:R0:W5:Y:S01]  /*0920*/  @P0 LDG.E.128 R24, [R44.64] ;  /* 0x000000062c180981 */ /* 0x000162000c1e1d00 */
[----:B------:R-:W-:Y:S01]  /*0930*/  @P0 IADD3.X R61, RZ, c[0x0][0x21c], RZ, P3, !PT ;  /* 0x00008700ff3d0a10 */ /* 0x000fe20001ffe4ff */
[----:B--2---:R-:W-:Y:S01]  /*0940*/  CS2R R36, SRZ ;  /* 0x0000000000247805 */ /* 0x004fe2000001ff00 */
[----:B------:R-:W-:Y:S01]  /*0950*/  @P0 LEA R72, P3, R100, c[0x0][0x218], 0x4 ;  /* 0x0000860064480a11 */ /* 0x000fe200078620ff */
[----:B------:R-:W-:Y:S01]  /*0960*/  @P0 IMAD.X R69, RZ, RZ, c[0x0][0x21c], P1 ;  /* 0x00008700ff450624 */ /* 0x000fe200008e06ff */
[----:B------:R-:W-:Y:S01]  /*0970*/  @P0 LEA R80, P1, R104, c[0x0][0x218], 0x4 ;  /* 0x0000860068500a11 */ /* 0x000fe200078220ff */
[----:B------:R-:W-:Y:S01]  /*0980*/  @P0 IMAD.X R71, RZ, RZ, c[0x0][0x21c], P2 ;  /* 0x00008700ff470624 */ /* 0x000fe200010e06ff */
[----:B------:R1:W5:Y:S01]  /*0990*/  @P0 LDG.E.128 R28, [R46.64] ;  /* 0x000000062e1c0981 */ /* 0x000362000c1e1d00 */
[----:B------:R-:W-:Y:S01]  /*09a0*/  @P0 LEA R82, P2, R110, c[0x0][0x218], 0x4 ;  /* 0x000086006e520a11 */ /* 0x000fe200078420ff */
[----:B0-----:R-:W-:-:S02]  /*09b0*/  CS2R R44, SRZ ;  /* 0x00000000002c7805 */ /* 0x001fc4000001ff00 */
[----:B------:R0:W5:Y:S01]  /*09c0*/  @P0 LDG.E.128 R32, [R48.64] ;  /* 0x0000000630200981 */ /* 0x000162000c1e1d00 */
[----:B------:R-:W-:-:S03]  /*09d0*/  @P0 IMAD.X R73, RZ, RZ, c[0x0][0x21c], P3 ;  /* 0x00008700ff490624 */ /* 0x000fc600018e06ff */
[----:B------:R2:W5:Y:S01]  /*09e0*/  @P0 LDG.E.128 R36, [R56.64] ;  /* 0x0000000638240981 */ /* 0x000562000c1e1d00 */
[----:B-1----:R-:W-:-:S03]  /*09f0*/  CS2R R46, SRZ ;  /* 0x00000000002e7805 */ /* 0x002fc6000001ff00 */
[----:B------:R1:W5:Y:S01]  /*0a00*/  @P0 LDG.E.128 R40, [R58.64] ;  /* 0x000000063a280981 */ /* 0x000362000c1e1d00 */
[----:B0-----:R-:W-:Y:S01]  /*0a10*/  CS2R R48, SRZ ;  /* 0x0000000000307805 */ /* 0x001fe2000001ff00 */
[----:B------:R-:W-:Y:S01]  /*0a20*/  @P0 IADD3.X R81, RZ, c[0x0][0x21c], RZ, P1, !PT ;  /* 0x00008700ff510a10 */ /* 0x000fe20000ffe4ff */
[----:B------:R-:W-:Y:S01]  /*0a30*/  @P0 IMAD.X R83, RZ, RZ, c[0x0][0x21c], P2 ;  /* 0x00008700ff530624 */ /* 0x000fe200010e06ff */
[----:B------:R0:W5:Y:S01]  /*0a40*/  @P0 LDG.E.128 R52, [R70.64] ;  /* 0x0000000646340981 */ /* 0x000162000c1e1d00 */
[----:B--2---:R-:W-:Y:S01]  /*0a50*/  CS2R R56, SRZ ;  /* 0x0000000000387805 */ /* 0x004fe2000001ff00 */
[----:B------:R-:W-:Y:S02]  /*0a60*/  @P0 LEA R84, P3, R114, c[0x0][0x218], 0x4 ;  /* 0x0000860072540a11 */ /* 0x000fe400078620ff */
[----:B------:R2:W5:Y:S01]  /*0a70*/  @P0 LDG.E.128 R44, [R60.64] ;  /* 0x000000063c2c0981 */ /* 0x000562000c1e1d00 */
[----:B-1----:R-:W-:Y:S01]  /*0a80*/  CS2R R58, SRZ ;  /* 0x00000000003a7805 */ /* 0x002fe2000001ff00 */
[----:B------:R-:W-:-:S02]  /*0a90*/  @P0 LEA R90, P1, R118, c[0x0][0x218], 0x4 ;  /* 0x00008600765a0a11 */ /* 0x000fc400078220ff */
[----:B------:R-:W-:Y:S01]  /*0aa0*/  @P0 LEA R92, P2, R122, c[0x0][0x218], 0x4 ;  /* 0x000086007a5c0a11 */ /* 0x000fe200078420ff */
[----:B------:R1:W5:Y:S01]  /*0ab0*/  @P0 LDG.E.128 R48, [R68.64] ;  /* 0x0000000644300981 */ /* 0x000362000c1e1d00 */
[----:B0-----:R-:W-:Y:S01]  /*0ac0*/  CS2R R70, SRZ ;  /* 0x0000000000467805 */ /* 0x001fe2000001ff00 */
[----:B------:R-:W-:Y:S02]  /*0ad0*/  @P0 IMAD.X R85, RZ, RZ, c[0x0][0x21c], P3 ;  /* 0x00008700ff550624 */ /* 0x000fe400018e06ff */
[----:B------:R0:W5:Y:S01]  /*0ae0*/  @P0 LDG.E.128 R56, [R72.64] ;  /* 0x0000000648380981 */ /* 0x000162000c1e1d00 */
[----:B--2---:R-:W-:Y:S01]  /*0af0*/  CS2R R60, SRZ ;  /* 0x00000000003c7805 */ /* 0x004fe2000001ff00 */
[----:B------:R-:W-:Y:S01]  /*0b00*/  @P0 IMAD.X R91, RZ, RZ, c[0x0][0x21c], P1 ;  /* 0x00008700ff5b0624 */ /* 0x000fe200008e06ff */
[----:B------:R-:W-:Y:S01]  /*0b10*/  @P0 IADD3.X R93, RZ, c[0x0][0x21c], RZ, P2, !PT ;  /* 0x00008700ff5d0a10 */ /* 0x000fe200017fe4ff */
[----:B------:R2:W5:Y:S01]  /*0b20*/  @P0 LDG.E.128 R64, [R82.64] ;  /* 0x0000000652400981 */ /* 0x000562000c1e1d00 */
[----:B-1----:R-:W-:Y:S01]  /*0b30*/  CS2R R68, SRZ ;  /* 0x0000000000447805 */ /* 0x002fe2000001ff00 */
[----:B------:R-:W-:-:S02]  /*0b40*/  @P0 LEA R94, P3, R124, c[0x0][0x218], 0x4 ;  /* 0x000086007c5e0a11 */ /* 0x000fc400078620ff */
[----:B------:R1:W5:Y:S01]  /*0b50*/  @P0 LDG.E.128 R60, [R80.64] ;  /* 0x00000006503c0981 */ /* 0x000362000c1e1d00 */
[----:B0-----:R-:W-:Y:S01]  /*0b60*/  CS2R R72, SRZ ;  /* 0x0000000000487805 */ /* 0x001fe2000001ff00 */
[----:B------:R-:W-:Y:S02]  /*0b70*/  @P0 LEA R96, P1, R128, c[0x0][0x218], 0x4 ;  /* 0x0000860080600a11 */ /* 0x000fe400078220ff */
[----:B------:R0:W5:Y:S01]  /*0b80*/  @P0 LDG.E.128 R68, [R84.64] ;  /* 0x0000000654440981 */ /* 0x000162000c1e1d00 */
[----:B------:R-:W-:Y:S01]  /*0b90*/  @P0 LEA R98, P2, R132, c[0x0][0x218], 0x4 ;  /* 0x0000860084620a11 */ /* 0x000fe200078420ff */
[----:B--2---:R-:W-:Y:S02]  /*0ba0*/  CS2R R82, SRZ ;  /* 0x0000000000527805 */ /* 0x004fe4000001ff00 */
[----:B------:R2:W5:Y:S01]  /*0bb0*/  @P0 LDG.E.128 R72, [R90.64] ;  /* 0x000000065a480981 */ /* 0x000562000c1e1d00 */
[----:B------:R-:W-:Y:S01]  /*0bc0*/  @P0 IMAD.X R95, RZ, RZ, c[0x0][0x21c], P3 ;  /* 0x00008700ff5f0624 */ /* 0x000fe200018e06ff */
[----:B-1----:R-:W-:Y:S01]  /*0bd0*/  CS2R R80, SRZ ;  /* 0x0000000000507805 */ /* 0x002fe2000001ff00 */
[----:B------:R-:W-:Y:S01]  /*0be0*/  @P0 IMAD.X R97, RZ, RZ, c[0x0][0x21c], P1 ;  /* 0x00008700ff610624 */ /* 0x000fe200008e06ff */
[----:B------:R1:W5:Y:S01]  /*0bf0*/  @P0 LDG.E.128 R76, [R92.64] ;  /* 0x000000065c4c0981 */ /* 0x000362000c1e1d00 */
[----:B------:R-:W-:Y:S01]  /*0c00*/  @P0 IMAD.X R99, RZ, RZ, c[0x0][0x21c], P2 ;  /* 0x00008700ff630624 */ /* 0x000fe200010e06ff */
[----:B0-----:R-:W-:-:S02]  /*0c10*/  CS2R R84, SRZ ;  /* 0x0000000000547805 */ /* 0x001fc4000001ff00 */
[----:B------:R0:W5:Y:S01]  /*0c20*/  @P0 LDG.E.128 R80, [R94.64] ;  /* 0x000000065e500981 */ /* 0x000162000c1e1d00 */
[----:B--2---:R-:W-:-:S03]  /*0c30*/  CS2R R90, SRZ ;  /* 0x00000000005a7805 */ /* 0x004fc6000001ff00 */
[----:B------:R2:W5:Y:S04]  /*0c40*/  @P0 LDG.E.128 R84, [R96.64] ;  /* 0x0000000660540981 */ /* 0x000568000c1e1d00 */
[----:B------:R0:W5:Y:S01]  /*0c50*/  @P0 LDG.E.128 R88, [R98.64] ;  /* 0x0000000662580981 */ /* 0x000162000c1e1d00 */
[----:B------:R-:W-:Y:S01]  /*0c60*/  ISETP.GE.AND P0, PT, R0, c[0x0][0x164], PT ;  /* 0x0000590000007a0c */ /* 0x000fe20003f06270 */
[----:B------:R-:W-:-:S04]  /*0c70*/  IMAD.WIDE.U32 R108, R108, R141, c[0x0][0x1b0] ;  /* 0x00006c006c6c7625 */ /* 0x000fc800078e008d */
[----:B------:R-:W-:-:S04]  /*0c80*/  IMAD.WIDE.U32 R112, R112, R141, c[0x0][0x1b0] ;  /* 0x00006c0070707625 */ /* 0x000fc800078e008d */
[----:B------:R-:W-:-:S04]  /*0c90*/  IMAD.WIDE.U32 R116, R116, R141, c[0x0][0x1b0] ;  /* 0x00006c0074747625 */ /* 0x000fc800078e008d */
[----:B------:R-:W-:-:S04]  /*0ca0*/  IMAD.WIDE.U32 R120, R120, R141, c[0x0][0x1b0] ;  /* 0x00006c0078787625 */ /* 0x000fc800078e008d */
[----:B------:R-:W-:-:S04]  /*0cb0*/  IMAD.WIDE.U32 R248, R248, R141, c[0x0][0x1b0] ;  /* 0x00006c00f8f87625 */ /* 0x000fc800078e008d */
[----:B------:R-:W-:-:S04]  /*0cc0*/  IMAD.WIDE.U32 R240, R240, R141, c[0x0][0x1b0] ;  /* 0x00006c00f0f07625 */ /* 0x000fc800078e008d */
[----:B------:R-:W-:-:S04]  /*0cd0*/  IMAD.WIDE.U32 R236, R236, R141, c[0x0][0x1b0] ;  /* 0x00006c00ecec7625 */ /* 0x000fc800078e008d */
[----:B-1----:R-:W-:-:S04]  /*0ce0*/  IMAD.WIDE.U32 R92, R7, R141, c[0x0][0x1b0] ;  /* 0x00006c00075c7625 */ /* 0x002fc800078e008d */
        /* <DEDUP_REMOVED lines=12> */
[----:B0-----:R0:W2:Y:S01]  /*0db0*/  LDG.E.128 R160, [R108.64] ;  /* 0x000000066ca07981 */ /* 0x0010a2000c1e1d00 */
[----:B------:R-:W-:-:S03]  /*0dc0*/  IMAD.WIDE.U32 R140, R102, R141, c[0x0][0x1b0] ;  /* 0x00006c00668c7625 */ /* 0x000fc600078e008d */
[----:B------:R1:W3:Y:S04]  /*0dd0*/  LDG.E.128 R156, [R112.64] ;  /* 0x00000006709c7981 */ /* 0x0002e8000c1e1d00 */
[----:B------:R4:W3:Y:S04]  /*0de0*/  LDG.E.128 R152, [R116.64] ;  /* 0x0000000674987981 */ /* 0x0008e8000c1e1d00 */
[----:B------:R0:W3:Y:S04]  /*0df0*/  LDG.E.128 R148, [R120.64] ;  /* 0x0000000678947981 */ /* 0x0000e8000c1e1d00 */
[----:B------:R-:W3:Y:S04]  /*0e00*/  LDG.E.128 R144, [R140.64] ;  /* 0x000000068c907981 */ /* 0x000ee8000c1e1d00 */
[----:B------:R-:W5:Y:S04]  /*0e10*/  LDG.E.128 R248, [R248.64] ;  /* 0x00000006f8f87981 */ /* 0x000f68000c1e1d00 */
[----:B------:R-:W5:Y:S04]  /*0e20*/  LDG.E.128 R240, [R240.64] ;  /* 0x00000006f0f07981 */ /* 0x000f68000c1e1d00 */
[----:B------:R-:W5:Y:S04]  /*0e30*/  LDG.E.128 R236, [R236.64] ;  /* 0x00000006ecec7981 */ /* 0x000f68000c1e1d00 */
[----:B------:R-:W5:Y:S04]  /*0e40*/  LDG.E.128 R92, [R92.64] ;  /* 0x000000065c5c7981 */ /* 0x000f68000c1e1d00 */
[----:B------:R-:W5:Y:S04]  /*0e50*/  LDG.E.128 R96, [R96.64] ;  /* 0x0000000660607981 */ /* 0x000f68000c1e1d00 */
[----:B------:R-:W5:Y:S04]  /*0e60*/  LDG.E.128 R100, [R100.64] ;  /* 0x0000000664647981 */ /* 0x000f68000c1e1d00 */
[----:B------:R-:W5:Y:S04]  /*0e70*/  LDG.E.128 R104, [R104.64] ;  /* 0x0000000668687981 */ /* 0x000f68000c1e1d00 */
[----:B0-----:R-:W5:Y:S04]  /*0e80*/  LDG.E.128 R108, [R110.64] ;  /* 0x000000066e6c7981 */ /* 0x001f68000c1e1d00 */
[----:B-1----:R-:W5:Y:S04]  /*0e90*/  LDG.E.128 R112, [R114.64] ;  /* 0x0000000672707981 */ /* 0x002f68000c1e1d00 */
[----:B----4-:R-:W5:Y:S04]  /*0ea0*/  LDG.E.128 R116, [R118.64] ;  /* 0x0000000676747981 */ /* 0x010f68000c1e1d00 */
[----:B------:R-:W5:Y:S04]  /*0eb0*/  LDG.E.128 R120, [R122.64] ;  /* 0x000000067a787981 */ /* 0x000f68000c1e1d00 */
[----:B------:R-:W5:Y:S04]  /*0ec0*/  LDG.E.128 R124, [R124.64] ;  /* 0x000000067c7c7981 */ /* 0x000f68000c1e1d00 */
[----:B------:R-:W5:Y:S04]  /*0ed0*/  LDG.E.128 R128, [R128.64] ;  /* 0x0000000680807981 */ /* 0x000f68000c1e1d00 */
[----:B------:R-:W5:Y:S04]  /*0ee0*/  LDG.E.128 R132, [R132.64] ;  /* 0x0000000684847981 */ /* 0x000f68000c1e1d00 */
[----:B------:R-:W5:Y:S01]  /*0ef0*/  LDG.E.128 R136, [R136.64] ;  /* 0x0000000688887981 */ /* 0x000f62000c1e1d00 */
[----:B------:R-:W-:Y:S01]  /*0f00*/  UIADD3 UR25, UR4, -0x700cb87f, URZ ;  /* 0x8ff3478104197890 */ /* 0x000fe2000fffe03f */
[----:B------:R-:W-:-:S02]  /*0f10*/  IMAD R2, R2, -0x326172a9, RZ ;  /* 0xcd9e8d5702027824 */ /* 0x000fc400078e02ff */
[----:B------:R-:W-:Y:S01]  /*0f20*/  IMAD.HI.U32 R7, R9, -0x326172a9, RZ ;  /* 0xcd9e8d5709077827 */ /* 0x000fe200078e00ff */
[----:B------:R-:W-:-:S03]  /*0f30*/  UIADD3 UR26, UR5, -0x695add53, URZ ;  /* 0x96a522ad051a7890 */ /* 0x000fc6000fffe03f */
[----:B------:R-:W-:Y:S02]  /*0f40*/  IMAD R3, R3, -0x2daee0ad, RZ ;  /* 0xd2511f5303037824 */ /* 0x000fe400078e02ff */
[----:B------:R-:W-:Y:S01]  /*0f50*/  IMAD.HI.U32 R142, R10, -0x2daee0ad, RZ ;  /* 0xd2511f530a8e7827 */ /* 0x000fe200078e00ff */
[----:B------:R-:W-:Y:S01]  /*0f60*/  LOP3.LUT R2, R7, UR25, R2, 0x96, !PT ;  /* 0x0000001907027c12 */ /* 0x000fe2000f8e9602 */
[----:B------:R-:W-:Y:S01]  /*0f70*/  BSSY B0, `(.L_x_67318) ;  /* 0x00020fb000007945 */ /* 0x000fe20003800000 */
[----:B------:R-:W-:Y:S01]  /*0f80*/  LOP3.LUT R7, R8, 0x3, RZ, 0xc0, !PT ;  /* 0x0000000308077812 */ /* 0x000fe200078ec0ff */
[----:B------:R-:W-:Y:S01]  /*0f90*/  IMAD R8, R9, -0x326172a9, RZ ;  /* 0xcd9e8d5709087824 */ /* 0x000fe200078e02ff */
[----:B------:R-:W-:Y:S01]  /*0fa0*/  LOP3.LUT R3, R142, UR26, R3, 0x96, !PT ;  /* 0x0000001a8e037c12 */ /* 0x000fe2000f8e9603 */
[----:B------:R-:W-:Y:S02]  /*0fb0*/  IMAD R10, R10, -0x2daee0ad, RZ ;  /* 0xd2511f530a0a7824 */ /* 0x000fe400078e02ff */
[----:B------:R-:W-:Y:S01]  /*0fc0*/  IMAD.MOV.U32 R9, RZ, RZ, RZ ;  /* 0x000000ffff097224 */ /* 0x000fe200078e00ff */
[----:B------:R-:W-:Y:S01]  /*0fd0*/  ULDC.U8 UR8, c[0x0][0x1f0] ;  /* 0x00007c0000087ab9 */ /* 0x000fe20000000000 */
[----:B--2---:R0:W-:Y:S04]  /*0fe0*/  STL.64 [R1+0x30], R160 ;  /* 0x000030a001007387 */ /* 0x0041e80000100a00 */
[----:B------:R0:W-:Y:S04]  /*0ff0*/  STL.64 [R1+0x38], R162 ;  /* 0x000038a201007387 */ /* 0x0001e80000100a00 */
[----:B---3--:R0:W-:Y:S04]  /*1000*/  STL.64 [R1+0x20], R156 ;  /* 0x0000209c01007387 */ /* 0x0081e80000100a00 */
[----:B------:R0:W-:Y:S04]  /*1010*/  STL.64 [R1+0x28], R158 ;  /* 0x0000289e01007387 */ /* 0x0001e80000100a00 */
[----:B------:R0:W-:Y:S04]  /*1020*/  STL.64 [R1+0x10], R152 ;  /* 0x0000109801007387 */ /* 0x0001e80000100a00 */
[----:B------:R0:W-:Y:S04]  /*1030*/  STL.64 [R1+0x18], R154 ;  /* 0x0000189a01007387 */ /* 0x0001e80000100a00 */
[----:B------:R0:W-:Y:S04]  /*1040*/  STL.64 [R1], R148 ;  /* 0x0000009401007387 */ /* 0x0001e80000100a00 */
[----:B------:R0:W-:Y:S04]  /*1050*/  STL.64 [R1+0x8], R150 ;  /* 0x0000089601007387 */ /* 0x0001e80000100a00 */
[----:B------:R0:W-:Y:S04]  /*1060*/  STL.64 [R1+0x40], R144 ;  /* 0x0000409001007387 */ /* 0x0001e80000100a00 */
[----:B------:R0:W-:Y:S02]  /*1070*/  STL.64 [R1+0x48], R146 ;  /* 0x0000489201007387 */ /* 0x0001e40000100a00 */
.L_x_68084:
[----:B------:R-:W-:-:S04]  /*1080*/  IMAD.MOV.U32 R252, RZ, RZ, 0x4 ;  /* 0x00000004fffc7424 */ /* 0x000fc800078e00ff */
[----:B0-----:R-:W-:-:S05]  /*1090*/  IMAD.WIDE R148, R0, R252, c[0x0][0x1d0] ;  /* 0x0000740000947625 */ /* 0x001fca00078e02fc */
[----:B------:R0:W2:Y:S01]  /*10a0*/  LDG.E R156, [R148.64] ;  /* 0x00000006949c7981 */ /* 0x0000a2000c1e1900 */
[----:B------:R-:W-:Y:S01]  /*10b0*/  ISETP.NE.U32.AND P0, PT, RZ, c[0x0][0x180], PT ;  /* 0x00006000ff007a0c */ /* 0x000fe20003f05070 */
[----:B------:R-:W-:Y:S02]  /*10c0*/  IMAD R150, R0, c[0x0][0x168], RZ ;  /* 0x00005a0000967a24 */ /* 0x000fe400078e02ff */
[----:B------:R-:W1:Y:S01]  /*10d0*/  S2R R157, SR_TID.X ;  /* 0x00000000009d7919 */ /* 0x000e620000002100 */
[----:B------:R-:W-:Y:S02]  /*10e0*/  ISETP.NE.AND.EX P0, PT, RZ, c[0x0][0x184], PT, P0 ;  /* 0x00006100ff007a0c */ /* 0x000fe40003f05300 */
[----:B------:R-:W-:-:S04]  /*10f0*/  SHF.R.S32.HI R151, RZ, 0x1f, R150 ;  /* 0x0000001fff977819 */ /* 0x000fc80000011496 */
[----:B------:R-:W-:-:S07]  /*1100*/  LEA.HI R151, R151, R150, RZ, 0x2 ;  /* 0x0000009697977211 */ /* 0x000fce00078f10ff */
[----:B------:R-:W-:Y:S01]  /*1110*/  @P0 IMAD.MOV.U32 R155, RZ, RZ, 0x10 ;  /* 0x00000010ff9b0424 */ /* 0x000fe200078e00ff */
[----:B-1----:R-:W-:Y:S01]  /*1120*/  LOP3.LUT R157, R157, 0x1f, RZ, 0xc0, !PT ;  /* 0x0000001f9d9d7812 */ /* 0x002fe200078ec0ff */
[----:B0-----:R-:W-:-:S05]  /*1130*/  IMAD.WIDE R148, R0, R252, c[0x0][0x1d8] ;  /* 0x0000760000947625 */ /* 0x001fca00078e02fc */
[----:B-----5:R0:W5:Y:S01]  /*1140*/  LDG.E R245, [R148.64] ;  /* 0x0000000694f57981 */ /* 0x020162000c1e1900 */
[----:B--2---:R-:W-:-:S13]  /*1150*/  ISETP.GE.AND P2, PT, R156, 0x1, PT ;  /* 0x000000019c00780c */ /* 0x004fda0003f46270 */
[----:B------:R-:W-:Y:S01]  /*1160*/  @P2 IADD3 R152, R156, -0x1, RZ ;  /* 0xffffffff9c982810 */ /* 0x000fe20007ffe0ff */
[----:B------:R-:W-:-:S04]  /*1170*/  @P2 IMAD.MOV.U32 R158, RZ, RZ, 0x10 ;  /* 0x00000010ff9e2424 */ /* 0x000fc800078e00ff */
[----:B------:R-:W-:Y:S01]  /*1180*/  @P2 IMAD R153, R152, c[0x0][0x168], RZ ;  /* 0x00005a0098992a24 */ /* 0x000fe200078e02ff */
[----:B------:R-:W-:-:S04]  /*1190*/  LEA.HI.SX32 R152, R151, R157, 0x1e ;  /* 0x0000009d97987211 */ /* 0x000fc800078ff2ff */
[----:B------:R-:W-:Y:S01]  /*11a0*/  @P2 SHF.R.S32.HI R150, RZ, 0x1f, R153 ;  /* 0x0000001fff962819 */ /* 0x000fe20000011499 */
[----:B------:R-:W-:-:S03]  /*11b0*/  @P0 IMAD.WIDE.U32 R154, R152, R155, c[0x0][0x180] ;  /* 0x00006000989a0625 */ /* 0x000fc600078e009b */
[----:B------:R-:W-:Y:S02]  /*11c0*/  @P2 LEA.HI R150, R150, R153, RZ, 0x2 ;  /* 0x0000009996962211 */ /* 0x000fe400078f10ff */
[----:B------:R-:W-:Y:S01]  /*11d0*/  MOV R153, RZ ;  /* 0x000000ff00997202 */ /* 0x000fe20000000f00 */
[----:B------:R-:W2:Y:S01]  /*11e0*/  @P0 LDG.E.128 R140, [R154.64] ;  /* 0x000000069a8c0981 */ /* 0x000ea2000c1e1d00 */
[----:B------:R-:W-:-:S05]  /*11f0*/  @P2 LEA.HI.SX32 R153, R150, R157, 0x1e ;  /* 0x0000009d96992211 */ /* 0x000fca00078ff2ff */
[----:B------:R-:W-:-:S05]  /*1200*/  @P2 IMAD.WIDE.U32 R150, R153, R158, c[0x0][0x170] ;  /* 0x00005c0099962625 */ /* 0x000fca00078e009e */
        /* <DEDUP_REMOVED lines=21> */
.L_x_67322:
[----:B------:R-:W-:Y:S02]  /*1360*/  IMAD.MOV.U32 R157, RZ, RZ, R8 ;  /* 0x000000ffff9d7224 */ /* 0x000fe400078e0008 */
.L_x_67323:
[----:B------:R-:W-:Y:S05]  /*1370*/  BSYNC B2 ;  /* 0x0000000000027941 */ /* 0x000fea0003800000 */
.L_x_67321:
        /* <DEDUP_REMOVED lines=16> */
.L_x_67327:
[----:B------:R-:W-:Y:S05]  /*1480*/  BSYNC B3 ;  /* 0x0000000000037941 */ /* 0x000fea0003800000 */
.L_x_67326:
        /* <DEDUP_REMOVED lines=43> */
.L_x_67325:
[----:B------:R-:W-:Y:S05]  /*1740*/  BSYNC B2 ;  /* 0x0000000000027941 */ /* 0x000fea0003800000 */
.L_x_67324:
        /* <DEDUP_REMOVED lines=9> */
.L_x_67320:
[----:B0-----:R-:W-:Y:S05]  /*17e0*/  BSYNC B1 ;  /* 0x0000000000017941 */ /* 0x001fea0003800000 */
.L_x_67319:
        /* <DEDUP_REMOVED lines=18> */
.L_x_67331:
[----:B------:R-:W-:Y:S02]  /*1910*/  IMAD.MOV.U32 R158, RZ, RZ, R8 ;  /* 0x000000ffff9e7224 */ /* 0x000fe400078e0008 */
.L_x_67332:
[----:B------:R-:W-:Y:S05]  /*1920*/  BSYNC B2 ;  /* 0x0000000000027941 */ /* 0x000fea0003800000 */
.L_x_67330:
        /* <DEDUP_REMOVED lines=16> */
.L_x_67336:
[----:B------:R-:W-:Y:S05]  /*1a30*/  BSYNC B3 ;  /* 0x0000000000037941 */ /* 0x000fea0003800000 */
.L_x_67335:
        /* <DEDUP_REMOVED lines=44> */
.L_x_67334:
[----:B------:R-:W-:Y:S05]  /*1d00*/  BSYNC B2 ;  /* 0x0000000000027941 */ /* 0x000fea0003800000 */
.L_x_67333:
        /* <DEDUP_REMOVED lines=9> */
.L_x_67329:
[----:B------:R-:W-:Y:S05]  /*1da0*/  BSYNC B1 ;  /* 0x0000000000017941 */ /* 0x000fea0003800000 */
.L_x_67328:
        /* <DEDUP_REMOVED lines=18> */
.L_x_67340:
[----:B------:R-:W-:Y:S02]  /*1ed0*/  IMAD.MOV.U32 R158, RZ, RZ, R8 ;  /* 0x000000ffff9e7224 */ /* 0x000fe400078e0008 */
.L_x_67341:
[----:B------:R-:W-:Y:S05]  /*1ee0*/  BSYNC B2 ;  /* 0x0000000000027941 */ /* 0x000fea0003800000 */
.L_x_67339:
        /* <DEDUP_REMOVED lines=16> */
.L_x_67345:
[----:B------:R-:W-:Y:S05]  /*1ff0*/  BSYNC B3 ;  /* 0x0000000000037941 */ /* 0x000fea0003800000 */
.L_x_67344:
        /* <DEDUP_REMOVED lines=44> */
.L_x_67343:
[----:B------:R-:W-:Y:S05]  /*22c0*/  BSYNC B2 ;  /* 0x0000000000027941 */ /* 0x000fea0003800000 */
.L_x_67342:
        /* <DEDUP_REMOVED lines=9> */
.L_x_67338:
[----:B------:R-:W-:Y:S05]  /*2360*/  BSYNC B1 ;  /* 0x0000000000017941 */ /* 0x000fea0003800000 */
.L_x_67337:
        /* <DEDUP_REMOVED lines=18> */
.L_x_67349:
[----:B------:R-:W-:Y:S02]  /*2490*/  IMAD.MOV.U32 R7, RZ, RZ, R8 ;  /* 0x000000ffff077224 */ /* 0x000fe400078e0008 */
.L_x_67350:
[----:B------:R-:W-:Y:S05]  /*24a0*/  BSYNC B2 ;  /* 0x0000000000027941 */ /* 0x000fea0003800000 */
.L_x_67348:
        /* <DEDUP_REMOVED lines=16> */
.L_x_67354:
[----:B------:R-:W-:Y:S05]  /*25b0*/  BSYNC B3 ;  /* 0x0000000000037941 */ /* 0x000fea0003800000 */
.L_x_67353:
        /* <DEDUP_REMOVED lines=44> */
.L_x_67352:
[----:B------:R-:W-:Y:S05]  /*2880*/  BSYNC B2 ;  /* 0x0000000000027941 */ /* 0x000fea0003800000 */
.L_x_67351:
        /* <DEDUP_REMOVED lines=9> */
.L_x_67347:
[----:B------:R-:W-:Y:S05]  /*2920*/  BSYNC B1 ;  /* 0x0000000000017941 */ /* 0x000fea0003800000 */
.L_x_67346:
[----:B------:R-:W-:Y:S01]  /*2930*/  IMAD.MOV.U32 R247, RZ, RZ, 0x10 ;  /* 0x00000010fff77424 */ /* 0x000fe200078e00ff */
[C---:B------:R-:W-:Y:S01]  /*2940*/  IADD3 R148, R152.reuse, 0x20, RZ ;  /* 0x0000002098947810 */ /* 0x040fe20007ffe0ff */
[----:B------:R-:W-:Y:S01]  /*2950*/  BSSY B1, `(.L_x_67355) ;  /* 0x0000010000017945 */ /* 0x000fe20003800000 */
[----:B------:R-:W-:Y:S01]  /*2960*/  IADD3 R7, R153, 0x20, RZ ;  /* 0x0000002099077810 */ /* 0x000fe20007ffe0ff */
[----:B------:R-:W-:-:S04]  /*2970*/  IMAD.WIDE.U32 R150, R152, R247, c[0x0][0x188] ;  /* 0x0000620098967625 */ /* 0x000fc800078e00f7 */
[----:B------:R-:W-:Y:S01]  /*2980*/  @P0 IMAD.WIDE.U32 R154, R148, R247, c[0x0][0x180] ;  /* 0x00006000949a0625 */ /* 0x000fe200078e00f7 */
[----:B------:R0:W-:Y:S01]  /*2990*/  STG.E.128 [R150.64], R224 ;  /* 0x000000e096007986 */ /* 0x0001e2000c101d06 */
[----:B------:R-:W-:Y:S05]  /*29a0*/  @!P2 BRA `(.L_x_67356) ;  /* 0x000000a00000a947 */ /* 0x000fea0003800000 */
[----:B0-----:R-:W-:Y:S01]  /*29b0*/  IMAD.U32 R150, R229, 0x10000, RZ ;  /* 0x00010000e5967824 */ /* 0x001fe200078e00ff */
[----:B------:R-:W-:Y:S02]  /*29c0*/  LOP3.LUT R149, R230, 0xffff, RZ, 0xc0, !PT ;  /* 0x0000ffffe6957812 */ /* 0x000fe400078ec0ff */
[----:B------:R-:W-:Y:S02]  /*29d0*/  LOP3.LUT R158, R228, 0xff, RZ, 0xc0, !PT ;  /* 0x000000ffe49e7812 */ /* 0x000fe400078ec0ff */
[----:B------:R-:W-:Y:S02]  /*29e0*/  LOP3.LUT R150, R150, 0xff0000, RZ, 0xc0, !PT ;  /* 0x00ff000096967812 */ /* 0x000fe400078ec0ff */
[----:B------:R-:W-:-:S03]  /*29f0*/  LOP3.LUT R160, R11, 0xff, RZ, 0xc0, !PT ;  /* 0x000000ff0ba07812 */ /* 0x000fc600078ec0ff */
[----:B------:R-:W-:Y:S02]  /*2a00*/  IMAD R149, R149, 0x1000000, R150 ;  /* 0x0100000095957824 */ /* 0x000fe400078e0296 */
[----:B------:R-:W-:-:S03]  /*2a10*/  IMAD.WIDE.U32 R150, R153, R252, c[0x0][0x190] ;  /* 0x0000640099967625 */ /* 0x000fc600078e00fc */
[----:B------:R-:W-:-:S05]  /*2a20*/  LEA R149, R158, R149, 0x8 ;  /* 0x000000959e957211 */ /* 0x000fca00078e40ff */
[----:B------:R-:W-:-:S05]  /*2a30*/  IMAD.IADD R149, R149, 0x1, R160 ;  /* 0x0000000195957824 */ /* 0x000fca00078e02a0 */
[----:B------:R0:W-:Y:S02]  /*2a40*/  STG.E [R150.64], R149 ;  /* 0x0000009596007986 */ /* 0x0001e4000c101906 */
.L_x_67356:
[----:B------:R-:W-:Y:S05]  /*2a50*/  BSYNC B1 ;  /* 0x0000000000017941 */ /* 0x000fea0003800000 */
.L_x_67355:
[----:B0-----:R-:W-:Y:S01]  /*2a60*/  @P2 IMAD.WIDE.U32 R150, R7, R247, c[0x0][0x170] ;  /* 0x00005c0007962625 */ /* 0x001fe200078e00f7 */
[----:B------:R-:W2:Y:S04]  /*2a70*/  @P0 LDG.E.128 R140, [R154.64] ;  /* 0x000000069a8c0981 */ /* 0x000ea8000c1e1d00 */
        /* <DEDUP_REMOVED lines=19> */
.L_x_67360:
[----:B------:R-:W-:Y:S02]  /*2bb0*/  IMAD.MOV.U32 R149, RZ, RZ, R8 ;  /* 0x000000ffff957224 */ /* 0x000fe400078e0008 */
.L_x_67361:
[----:B------:R-:W-:Y:S05]  /*2bc0*/  BSYNC B2 ;  /* 0x0000000000027941 */ /* 0x000fea0003800000 */
.L_x_67359:
        /* <DEDUP_REMOVED lines=16> */
.L_x_67365:
[----:B------:R-:W-:Y:S05]  /*2cd0*/  BSYNC B3 ;  /* 0x0000000000037941 */ /* 0x000fea0003800000 */
.L_x_67364:
        /* <DEDUP_REMOVED lines=43> */
.L_x_67363:
[----:B------:R-:W-:Y:S05]  /*2f90*/  BSYNC B2 ;  /* 0x0000000000027941 */ /* 0x000fea0003800000 */
.L_x_67362:
        /* <DEDUP_REMOVED lines=9> */
.L_x_67358:
[----:B0-----:R-:W-:Y:S05]  /*3030*/  BSYNC B1 ;  /* 0x0000000000017941 */ /* 0x001fea0003800000 */
.L_x_67357:
        /* <DEDUP_REMOVED lines=18> */
.L_x_67369:
[----:B------:R-:W-:Y:S02]  /*3160*/  IMAD.MOV.U32 R149, RZ, RZ, R8 ;  /* 0x000000ffff957224 */ /* 0x000fe400078e0008 */
.L_x_67370:
[----:B------:R-:W-:Y:S05]  /*3170*/  BSYNC B2 ;  /* 0x0000000000027941 */ /* 0x000fea0003800000 */
.L_x_67368:
        /* <DEDUP_REMOVED lines=16> */
.L_x_67374:
[----:B------:R-:W-:Y:S05]  /*3280*/  BSYNC B3 ;  /* 0x0000000000037941 */ /* 0x000fea0003800000 */
.L_x_67373:
        /* <DEDUP_REMOVED lines=44> */
.L_x_67372:
[----:B------:R-:W-:Y:S05]  /*3550*/  BSYNC B2 ;  /* 0x0000000000027941 */ /* 0x000fea0003800000 */
.L_x_67371:
        /* <DEDUP_REMOVED lines=9> */
.L_x_67367:
[----:B------:R-:W-:Y:S05]  /*35f0*/  BSYNC B1 ;  /* 0x0000000000017941 */ /* 0x000fea0003800000 */
.L_x_67366:
        /* <DEDUP_REMOVED lines=18> */
.L_x_67378:
[----:B------:R-:W-:Y:S02]  /*3720*/  IMAD.MOV.U32 R149, RZ, RZ, R8 ;  /* 0x000000ffff957224 */ /* 0x000fe400078e0008 */
.L_x_67379:
[----:B------:R-:W-:Y:S05]  /*3730*/  BSYNC B2 ;  /* 0x0000000000027941 */ /* 0x000fea0003800000 */
.L_x_67377:
        /* <DEDUP_REMOVED lines=16> */
.L_x_67383:
[----:B------:R-:W-:Y:S05]  /*3840*/  BSYNC B3 ;  /* 0x0000000000037941 */ /* 0x000fea0003800000 */
.L_x_67382:
        /* <DEDUP_REMOVED lines=44> */
.L_x_67381:
[----:B------:R-:W-:Y:S05]  /*3b10*/  BSYNC B2 ;  /* 0x0000000000027941 */ /* 0x000fea0003800000 */
.L_x_67380:
        /* <DEDUP_REMOVED lines=9> */
.L_x_67376:
[----:B------:R-:W-:Y:S05]  /*3bb0*/  BSYNC B1 ;  /* 0x0000000000017941 */ /* 0x000fea0003800000 */
.L_x_67375:
        /* <DEDUP_REMOVED lines=18> */
.L_x_67387:
[----:B------:R-:W-:Y:S02]  /*3ce0*/  IMAD.MOV.U32 R149, RZ, RZ, R8 ;  /* 0x000000ffff957224 */ /* 0x000fe400078e0008 */
.L_x_67388:
[----:B------:R-:W-:Y:S05]  /*3cf0*/  BSYNC B2 ;  /* 0x0000000000027941 */ /* 0x000fea0003800000 */
.L_x_67386:
        /* <DEDUP_REMOVED lines=16> */
.L_x_67392:
[----:B------:R-:W-:Y:S05]  /*3e00*/  BSYNC B3 ;  /* 0x0000000000037941 */ /* 0x000fea0003800000 */
.L_x_67391:
        /* <DEDUP_REMOVED lines=44> */
.L_x_67390:
[----:B------:R-:W-:Y:S05]  /*40d0*/  BSYNC B2 ;  /* 0x0000000000027941 */ /* 0x000fea0003800000 */
.L_x_67389:
        /* <DEDUP_REMOVED lines=9> */
.L_x_67385:
[----:B------:R-:W-:Y:S05]  /*4170*/  BSYNC B1 ;  /* 0x0000000000017941 */ /* 0x000fea0003800000 */
.L_x_67384:
[-C--:B------:R-:W-:Y:S01]  /*4180*/  IMAD.WIDE.U32 R154, R148, R247.reuse, c[0x0][0x188] ;  /* 0x00006200949a7625 */ /* 0x080fe200078e00f7 */
[----:B------:R-:W-:Y:S01]  /*4190*/  IADD3 R150, R152, 0x40, RZ ;  /* 0x0000004098967810 */ /* 0x000fe20007ffe0ff */
[----:B------:R-:W-:Y:S01]  /*41a0*/  BSSY B1, `(.L_x_67393) ;  /* 0x000000f000017945 */ /* 0x000fe20003800000 */
[----:B------:R-:W-:Y:S02]  /*41b0*/  IADD3 R148, R153, 0x40, RZ ;  /* 0x0000004099947810 */ /* 0x000fe40007ffe0ff */
[----:B------:R0:W-:Y:S01]  /*41c0*/  STG.E.128 [R154.64], R220 ;  /* 0x000000dc9a007986 */ /* 0x0001e2000c101d06 */
[----:B------:R-:W-:Y:S01]  /*41d0*/  @P0 IMAD.WIDE.U32 R156, R150, R247, c[0x0][0x180] ;  /* 0x00006000969c0625 */ /* 0x000fe200078e00f7 */
[----:B------:R-:W-:Y:S05]  /*41e0*/  @!P2 BRA `(.L_x_67394) ;  /* 0x000000a00000a947 */ /* 0x000fea0003800000 */
[----:B------:R-:W-:Y:S01]  /*41f0*/  IMAD.U32 R151, R229, 0x10000, RZ ;  /* 0x00010000e5977824 */ /* 0x000fe200078e00ff */
[----:B------:R-:W-:Y:S02]  /*4200*/  LOP3.LUT R149, R230, 0xffff, RZ, 0xc0, !PT ;  /* 0x0000ffffe6957812 */ /* 0x000fe400078ec0ff */
[----:B------:R-:W-:-:S02]  /*4210*/  LOP3.LUT R160, R228, 0xff, RZ, 0xc0, !PT ;  /* 0x000000ffe4a07812 */ /* 0x000fc400078ec0ff */
[----:B0-----:R-:W-:Y:S02]  /*4220*/  LOP3.LUT R154, R151, 0xff0000, RZ, 0xc0, !PT ;  /* 0x00ff0000979a7812 */ /* 0x001fe400078ec0ff */
[----:B------:R-:W-:-:S03]  /*4230*/  LOP3.LUT R162, R11, 0xff, RZ, 0xc0, !PT ;  /* 0x000000ff0ba27812 */ /* 0x000fc600078ec0ff */
[----:B------:R-:W-:Y:S02]  /*4240*/  IMAD R149, R149, 0x1000000, R154 ;  /* 0x0100000095957824 */ /* 0x000fe400078e029a */
[----:B------:R-:W-:-:S04]  /*4250*/  IMAD.WIDE.U32 R154, R7, R252, c[0x0][0x190] ;  /* 0x00006400079a7625 */ /* 0x000fc800078e00fc */
[----:B------:R-:W-:-:S05]  /*4260*/  IMAD R149, R160, 0x100, R149 ;  /* 0x00000100a0957824 */ /* 0x000fca00078e0295 */
[----:B------:R-:W-:-:S05]  /*4270*/  IADD3 R149, R149, R162, RZ ;  /* 0x000000a295957210 */ /* 0x000fca0007ffe0ff */
[----:B------:R0:W-:Y:S02]  /*4280*/  STG.E [R154.64], R149 ;  /* 0x000000959a007986 */ /* 0x0001e4000c101906 */
.L_x_67394:
[----:B------:R-:W-:Y:S05]  /*4290*/  BSYNC B1 ;  /* 0x0000000000017941 */ /* 0x000fea0003800000 */
.L_x_67393:
        /* <DEDUP_REMOVED lines=21> */
.L_x_67398:
[----:B------:R-:W-:Y:S02]  /*43f0*/  IMAD.MOV.U32 R7, RZ, RZ, R8 ;  /* 0x000000ffff077224 */ /* 0x000fe400078e0008 */
.L_x_67399:
[----:B------:R-:W-:Y:S05]  /*4400*/  BSYNC B2 ;  /* 0x0000000000027941 */ /* 0x000fea0003800000 */
.L_x_67397:
        /* <DEDUP_REMOVED lines=16> */
.L_x_67403:
[----:B------:R-:W-:Y:S05]  /*4510*/  BSYNC B3 ;  /* 0x0000000000037941 */ /* 0x000fea0003800000 */
.L_x_67402:
        /* <DEDUP_REMOVED lines=43> */
.L_x_67401:
[----:B------:R-:W-:Y:S05]  /*47d0*/  BSYNC B2 ;  /* 0x0000000000027941 */ /* 0x000fea0003800000 */
.L_x_67400:
        /* <DEDUP_REMOVED lines=9> */
.L_x_67396:
[----:B0-----:R-:W-:Y:S05]  /*4870*/  BSYNC B1 ;  /* 0x0000000000017941 */ /* 0x001fea0003800000 */
.L_x_67395:
        /* <DEDUP_REMOVED lines=18> */
.L_x_67407:
[----:B------:R-:W-:Y:S02]  /*49a0*/  MOV R7, R8 ;  /* 0x0000000800077202 */ /* 0x000fe40000000f00 */
.L_x_67408:
[----:B------:R-:W-:Y:S05]  /*49b0*/  BSYNC B2 ;  /* 0x0000000000027941 */ /* 0x000fea0003800000 */
.L_x_67406:
        /* <DEDUP_REMOVED lines=16> */
.L_x_67412:
[----:B------:R-:W-:Y:S05]  /*4ac0*/  BSYNC B3 ;  /* 0x0000000000037941 */ /* 0x000fea0003800000 */
.L_x_67411:
        /* <DEDUP_REMOVED lines=44> */
.L_x_67410:
[----:B------:R-:W-:Y:S05]  /*4d90*/  BSYNC B2 ;  /* 0x0000000000027941 */ /* 0x000fea0003800000 */
.L_x_67409:
        /* <DEDUP_REMOVED lines=9> */
.L_x_67405:
[----:B------:R-:W-:Y:S05]  /*4e30*/  BSYNC B1 ;  /* 0x0000000000017941 */ /* 0x000fea0003800000 */
.L_x_67404:
        /* <DEDUP_REMOVED lines=18> */
.L_x_67416:
[----:B------:R-:W-:Y:S02]  /*4f60*/  MOV R7, R8 ;  /* 0x0000000800077202 */ /* 0x000fe40000000f00 */
.L_x_67417:
[----:B------:R-:W-:Y:S05]  /*4f70*/  BSYNC B2 ;  /* 0x0000000000027941 */ /* 0x000fea0003800000 */
.L_x_67415:
        /* <DEDUP_REMOVED lines=16> */
.L_x_67421:
[----:B------:R-:W-:Y:S05]  /*5080*/  BSYNC B3 ;  /* 0x0000000000037941 */ /* 0x000fea0003800000 */
.L_x_67420:
        /* <DEDUP_REMOVED lines=44> */
.L_x_67419:
[----:B------:R-:W-:Y:S05]  /*5350*/  BSYNC B2 ;  /* 0x0000000000027941 */ /* 0x000fea0003800000 */
.L_x_67418:
        /* <DEDUP_REMOVED lines=9> */
.L_x_67414:
[----:B------:R-:W-:Y:S05]  /*53f0*/  BSYNC B1 ;  /* 0x0000000000017941 */ /* 0x000fea0003800000 */
.L_x_67413:
        /* <DEDUP_REMOVED lines=18> */
.L_x_67425:
[----:B------:R-:W-:Y:S02]  /*5520*/  MOV R7, R8 ;  /* 0x0000000800077202 */ /* 0x000fe40000000f00 */
.L_x_67426:
[----:B------:R-:W-:Y:S05]  /*5530*/  BSYNC B2 ;  /* 0x0000000000027941 */ /* 0x000fea0003800000 */
.L_x_67424:
        /* <DEDUP_REMOVED lines=16> */
.L_x_67430:
[----:B------:R-:W-:Y:S05]  /*5640*/  BSYNC B3 ;  /* 0x0000000000037941 */ /* 0x000fea0003800000 */
.L_x_67429:
        /* <DEDUP_REMOVED lines=44> */
.L_x_67428:
[----:B------:R-:W-:Y:S05]  /*5910*/  BSYNC B2 ;  /* 0x0000000000027941 */ /* 0x000fea0003800000 */
.L_x_67427:
        /* <DEDUP_REMOVED lines=9> */
.L_x_67423:
[----:B------:R-:W-:Y:S05]  /*59b0*/  BSYNC B1 ;  /* 0x0000000000017941 */ /* 0x000fea0003800000 */
.L_x_67422:
        /* <DEDUP_REMOVED lines=17> */
.L_x_67432:
[----:B------:R-:W-:Y:S05]  /*5ad0*/  BSYNC B1 ;  /* 0x0000000000017941 */ /* 0x000fea0003800000 */
.L_x_67431:
[----:B0-----:R-:W-:Y:S01]  /*5ae0*/  @P2 IMAD.WIDE.U32 R148, R7, R247, c[0x0][0x170] ;  /* 0x00005c0007942625 */ /* 0x001fe200078e00f7 */
[----:B------:R-:W2:Y:S04]  /*5af0*/  @P0 LDG.E.128 R140, [R156.64] ;  /* 0x000000069c8c0981 */ /* 0x000ea8000c1e1d00 */
        /* <DEDUP_REMOVED lines=19> */
.L_x_67436:
[----:B------:R-:W-:Y:S02]  /*5c30*/  MOV R148, R8 ;  /* 0x0000000800947202 */ /* 0x000fe40000000f00 */
.L_x_67437:
[----:B------:R-:W-:Y:S05]  /*5c40*/  BSYNC B2 ;  /* 0x0000000000027941 */ /* 0x000fea0003800000 */
.L_x_67435:
        /* <DEDUP_REMOVED lines=16> */
.L_x_67441:
[----:B------:R-:W-:Y:S05]  /*5d50*/  BSYNC B3 ;  /* 0x0000000000037941 */ /* 0x000fea0003800000 */
.L_x_67440:
        /* <DEDUP_REMOVED lines=43> */
.L_x_67439:
[----:B------:R-:W-:Y:S05]  /*6010*/  BSYNC B2 ;  /* 0x0000000000027941 */ /* 0x000fea0003800000 */
.L_x_67438:
        /* <DEDUP_REMOVED lines=9> */
.L_x_67434:
[----:B0-----:R-:W-:Y:S05]  /*60b0*/  BSYNC B1 ;  /* 0x0000000000017941 */ /* 0x001fea0003800000 */
.L_x_67433:
        /* <DEDUP_REMOVED lines=18> */
.L_x_67445:
[----:B------:R-:W-:Y:S02]  /*61e0*/  IMAD.MOV.U32 R148, RZ, RZ, R8 ;  /* 0x000000ffff947224 */ /* 0x000fe400078e0008 */
.L_x_67446:
[----:B------:R-:W-:Y:S05]  /*61f0*/  BSYNC B2 ;  /* 0x0000000000027941 */ /* 0x000fea0003800000 */
.L_x_67444:
        /* <DEDUP_REMOVED lines=16> */
.L_x_67450:
[----:B------:R-:W-:Y:S05]  /*6300*/  BSYNC B3 ;  /* 0x0000000000037941 */ /* 0x000fea0003800000 */
.L_x_67449:
        /* <DEDUP_REMOVED lines=44> */
.L_x_67448:
[----:B------:R-:W-:Y:S05]  /*65d0*/  BSYNC B2 ;  /* 0x0000000000027941 */ /* 0x000fea0003800000 */
.L_x_67447:
        /* <DEDUP_REMOVED lines=9> */
.L_x_67443:
[----:B------:R-:W-:Y:S05]  /*6670*/  BSYNC B1 ;  /* 0x0000000000017941 */ /* 0x000fea0003800000 */
.L_x_67442:
        /* <DEDUP_REMOVED lines=18> */
.L_x_67454:
[----:B------:R-:W-:Y:S02]  /*67a0*/  IMAD.MOV.U32 R148, RZ, RZ, R8 ;  /* 0x000000ffff947224 */ /* 0x000fe400078e0008 */
.L_x_67455:
[----:B------:R-:W-:Y:S05]  /*67b0*/  BSYNC B2 ;  /* 0x0000000000027941 */ /* 0x000fea0003800000 */
.L_x_67453:
        /* <DEDUP_REMOVED lines=16> */
.L_x_67459:
[----:B------:R-:W-:Y:S05]  /*68c0*/  BSYNC B3 ;  /* 0x0000000000037941 */ /* 0x000fea0003800000 */
.L_x_67458:
        /* <DEDUP_REMOVED lines=44> */
.L_x_67457:
[----:B------:R-:W-:Y:S05]  /*6b90*/  BSYNC B2 ;  /* 0x0000000000027941 */ /* 0x000fea0003800000 */
.L_x_67456:
        /* <DEDUP_REMOVED lines=9> */
.L_x_67452:
[----:B------:R-:W-:Y:S05]  /*6c30*/  BSYNC B1 ;  /* 0x0000000000017941 */ /* 0x000fea0003800000 */
.L_x_67451:
        /* <DEDUP_REMOVED lines=18> */
.L_x_67463:
[----:B------:R-:W-:Y:S02]  /*6d60*/  IMAD.MOV.U32 R148, RZ, RZ, R8 ;  /* 0x000000ffff947224 */ /* 0x000fe400078e0008 */
.L_x_67464:
[----:B------:R-:W-:Y:S05]  /*6d70*/  BSYNC B2 ;  /* 0x0000000000027941 */ /* 0x000fea0003800000 */
.L_x_67462:
        /* <DEDUP_REMOVED lines=16> */
.L_x_67468:
[----:B------:R-:W-:Y:S05]  /*6e80*/  BSYNC B3 ;  /* 0x0000000000037941 */ /* 0x000fea0003800000 */
.L_x_67467:
        /* <DEDUP_REMOVED lines=44> */
.L_x_67466:
[----:B------:R-:W-:Y:S05]  /*7150*/  BSYNC B2 ;  /* 0x0000000000027941 */ /* 0x000fea0003800000 */
.L_x_67465:
        /* <DEDUP_REMOVED lines=9> */
.L_x_67461:
[----:B------:R-:W-:Y:S05]  /*71f0*/  BSYNC B1 ;  /* 0x0000000000017941 */ /* 0x000fea0003800000 */
.L_x_67460:
        /* <DEDUP_REMOVED lines=12> */
[----:B------:R-:W-:Y:S02]  /*72c0*/  IMAD R151, R151, 0x1000000, R156 ;  /* 0x0100000097977824 */ /* 0x000fe400078e029c */
[----:B------:R-:W-:-:S04]  /*72d0*/  IMAD.WIDE.U32 R156, R7, R252, c[0x0][0x190] ;  /* 0x00006400079c7625 */ /* 0x000fc800078e00fc */
[----:B------:R-:W-:-:S05]  /*72e0*/  IMAD R151, R158, 0x100, R151 ;  /* 0x000001009e977824 */ /* 0x000fca00078e0297 */
[----:B------:R-:W-:-:S05]  /*72f0*/  IADD3 R151, R151, R160, RZ ;  /* 0x000000a097977210 */ /* 0x000fca0007ffe0ff */
[----:B------:R0:W-:Y:S02]  /*7300*/  STG.E [R156.64], R151 ;  /* 0x000000979c007986 */ /* 0x0001e4000c101906 */
.L_x_67470:
[----:B------:R-:W-:Y:S05]  /*7310*/  BSYNC B1 ;  /* 0x0000000000017941 */ /* 0x000fea0003800000 */
.L_x_67469:
        /* <DEDUP_REMOVED lines=21> */
.L_x_67474:
[----:B------:R-:W-:Y:S02]  /*7470*/  IMAD.MOV.U32 R7, RZ, RZ, R8 ;  /* 0x000000ffff077224 */ /* 0x000fe400078e0008 */
.L_x_67475:
[----:B------:R-:W-:Y:S05]  /*7480*/  BSYNC B2 ;  /* 0x0000000000027941 */ /* 0x000fea0003800000 */
.L_x_67473:
        /* <DEDUP_REMOVED lines=16> */
.L_x_67479:
[----:B------:R-:W-:Y:S05]  /*7590*/  BSYNC B3 ;  /* 0x0000000000037941 */ /* 0x000fea0003800000 */
.L_x_67478:
        /* <DEDUP_REMOVED lines=42> */
[----:B------:R-:W-:Y:S02]  /*7840*/  LOP3.LUT R3, R11, UR26, R154, 0x96, !PT ;  /* 0x0000001a0b037c12 */ /* 0x000fe4000f8e969a */
.L_x_67477:
[----:B------:R-:W-:Y:S05]  /*7850*/  BSYNC B2 ;  /* 0x0000000000027941 */ /* 0x000fea0003800000 */
.L_x_67476:
        /* <DEDUP_REMOVED lines=9> */
.L_x_67472:
[----:B0-----:R-:W-:Y:S05]  /*78f0*/  BSYNC B1 ;  /* 0x0000000000017941 */ /* 0x001fea0003800000 */
.L_x_67471:
        /* <DEDUP_REMOVED lines=18> */
.L_x_67483:
[----:B------:R-:W-:Y:S02]  /*7a20*/  IMAD.MOV.U32 R7, RZ, RZ, R8 ;  /* 0x000000ffff077224 */ /* 0x000fe400078e0008 */
.L_x_67484:
[----:B------:R-:W-:Y:S05]  /*7a30*/  BSYNC B2 ;  /* 0x0000000000027941 */ /* 0x000fea0003800000 */
.L_x_67482:
        /* <DEDUP_REMOVED lines=16> */
.L_x_67488:
[----:B------:R-:W-:Y:S05]  /*7b40*/  BSYNC B3 ;  /* 0x0000000000037941 */ /* 0x000fea0003800000 */
.L_x_67487:
        /* <DEDUP_REMOVED lines=44> */
.L_x_67486:
[----:B------:R-:W-:Y:S05]  /*7e10*/  BSYNC B2 ;  /* 0x0000000000027941 */ /* 0x000fea0003800000 */
.L_x_67485:
        /* <DEDUP_REMOVED lines=9> */
.L_x_67481:
[----:B------:R-:W-:Y:S05]  /*7eb0*/  BSYNC B1 ;  /* 0x0000000000017941 */ /* 0x000fea0003800000 */
.L_x_67480:
        /* <DEDUP_REMOVED lines=18> */
.L_x_67492:
[----:B------:R-:W-:Y:S02]  /*7fe0*/  IMAD.MOV.U32 R7, RZ, RZ, R8 ;  /* 0x000000ffff077224 */ /* 0x000fe400078e0008 */
.L_x_67493:
[----:B------:R-:W-:Y:S05]  /*7ff0*/  BSYNC B2 ;  /* 0x0000000000027941 */ /* 0x000fea0003800000 */
.L_x_67491:
        /* <DEDUP_REMOVED lines=16> */
.L_x_67497:
[----:B------:R-:W-:Y:S05]  /*8100*/  BSYNC B3 ;  /* 0x0000000000037941 */ /* 0x000fea0003800000 */
.L_x_67496:
        /* <DEDUP_REMOVED lines=44> */
.L_x_67495:
[----:B------:R-:W-:Y:S05]  /*83d0*/  BSYNC B2 ;  /* 0x0000000000027941 */ /* 0x000fea0003800000 */
.L_x_67494:
        /* <DEDUP_REMOVED lines=9> */
.L_x_67490:
[----:B------:R-:W-:Y:S05]  /*8470*/  BSYNC B1 ;  /* 0x0000000000017941 */ /* 0x000fea0003800000 */
.L_x_67489:
        /* <DEDUP_REMOVED lines=18> */
.L_x_67501:
[----:B------:R-:W-:Y:S02]  /*85a0*/  IMAD.MOV.U32 R7, RZ, RZ, R8 ;  /* 0x000000ffff077224 */ /* 0x000fe400078e0008 */
.L_x_67502:
[----:B------:R-:W-:Y:S05]  /*85b0*/  BSYNC B2 ;  /* 0x0000000000027941 */ /* 0x000fea0003800000 */
.L_x_67500:
        /* <DEDUP_REMOVED lines=16> */
.L_x_67506:
[----:B------:R-:W-:Y:S05]  /*86c0*/  BSYNC B3 ;  /* 0x0000000000037941 */ /* 0x000fea0003800000 */
.L_x_67505:
        /* <DEDUP_REMOVED lines=44> */
.L_x_67504:
[----:B------:R-:W-:Y:S05]  /*8990*/  BSYNC B2 ;  /* 0x0000000000027941 */ /* 0x000fea0003800000 */
.L_x_67503:
        /* <DEDUP_REMOVED lines=9> */
.L_x_67499:
[----:B------:R-:W-:Y:S05]  /*8a30*/  BSYNC B1 ;  /* 0x0000000000017941 */ /* 0x000fea0003800000 */
.L_x_67498:
        /* <DEDUP_REMOVED lines=14> */
[----:B------:R-:W-:-:S03]  /*8b20*/  IMAD.WIDE.U32 R148, R148, R252, c[0x0][0x190] ;  /* 0x0000640094947625 */ /* 0x000fc600078e00fc */
[----:B------:R-:W-:-:S05]  /*8b30*/  IADD3 R157, R158, R157, RZ ;  /* 0x0000009d9e9d7210 */ /* 0x000fca0007ffe0ff */
[----:B------:R0:W-:Y:S02]  /*8b40*/  STG.E [R148.64], R157 ;  /* 0x0000009d94007986 */ /* 0x0001e4000c101906 */
.L_x_67508:
[----:B------:R-:W-:Y:S05]  /*8b50*/  BSYNC B1 ;  /* 0x0000000000017941 */ /* 0x000fea0003800000 */
.L_x_67507:
        /* <DEDUP_REMOVED lines=21> */
.L_x_67512:
[----:B------:R-:W-:Y:S02]  /*8cb0*/  IMAD.MOV.U32 R148, RZ, RZ, R8 ;  /* 0x000000ffff947224 */ /* 0x000fe400078e0008 */
.L_x_67513:
[----:B------:R-:W-:Y:S05]  /*8cc0*/  BSYNC B2 ;  /* 0x0000000000027941 */ /* 0x000fea0003800000 */
.L_x_67511:
        /* <DEDUP_REMOVED lines=16> */
.L_x_67517:
[----:B------:R-:W-:Y:S05]  /*8dd0*/  BSYNC B3 ;  /* 0x0000000000037941 */ /* 0x000fea0003800000 */
.L_x_67516:
        /* <DEDUP_REMOVED lines=43> */
.L_x_67515:
[----:B------:R-:W-:Y:S05]  /*9090*/  BSYNC B2 ;  /* 0x0000000000027941 */ /* 0x000fea0003800000 */
.L_x_67514:
        /* <DEDUP_REMOVED lines=9> */
.L_x_67510:
[----:B0-----:R-:W-:Y:S05]  /*9130*/  BSYNC B1 ;  /* 0x0000000000017941 */ /* 0x001fea0003800000 */
.L_x_67509:
        /* <DEDUP_REMOVED lines=18> */
.L_x_67521:
[----:B------:R-:W-:Y:S02]  /*9260*/  IMAD.MOV.U32 R148, RZ, RZ, R8 ;  /* 0x000000ffff947224 */ /* 0x000fe400078e0008 */
.L_x_67522:
[----:B------:R-:W-:Y:S05]  /*9270*/  BSYNC B2 ;  /* 0x0000000000027941 */ /* 0x000fea0003800000 */
.L_x_67520:
        /* <DEDUP_REMOVED lines=16> */
.L_x_67526:
[----:B------:R-:W-:Y:S05]  /*9380*/  BSYNC B3 ;  /* 0x0000000000037941 */ /* 0x000fea0003800000 */
.L_x_67525:
        /* <DEDUP_REMOVED lines=44> */
.L_x_67524:
[----:B------:R-:W-:Y:S05]  /*9650*/  BSYNC B2 ;  /* 0x0000000000027941 */ /* 0x000fea0003800000 */
.L_x_67523:
        /* <DEDUP_REMOVED lines=9> */
.L_x_67519:
[----:B------:R-:W-:Y:S05]  /*96f0*/  BSYNC B1 ;  /* 0x0000000000017941 */ /* 0x000fea0003800000 */
.L_x_67518:
        /* <DEDUP_REMOVED lines=18> */
.L_x_67530:
[----:B------:R-:W-:Y:S02]  /*9820*/  IMAD.MOV.U32 R148, RZ, RZ, R8 ;  /* 0x000000ffff947224 */ /* 0x000fe400078e0008 */
.L_x_67531:
[----:B------:R-:W-:Y:S05]  /*9830*/  BSYNC B2 ;  /* 0x0000000000027941 */ /* 0x000fea0003800000 */
.L_x_67529:
        /* <DEDUP_REMOVED lines=16> */
.L_x_67535:
[----:B------:R-:W-:Y:S05]  /*9940*/  BSYNC B3 ;  /* 0x0000000000037941 */ /* 0x000fea0003800000 */
.L_x_67534:
        /* <DEDUP_REMOVED lines=44> */
.L_x_67533:
[----:B------:R-:W-:Y:S05]  /*9c10*/  BSYNC B2 ;  /* 0x0000000000027941 */ /* 0x000fea0003800000 */
.L_x_67532:
        /* <DEDUP_REMOVED lines=9> */
.L_x_67528:
[----:B------:R-:W-:Y:S05]  /*9cb0*/  BSYNC B1 ;  /* 0x0000000000017941 */ /* 0x000fea0003800000 */
.L_x_67527:
        /* <DEDUP_REMOVED lines=18> */
.L_x_67539:
[----:B------:R-:W-:Y:S02]  /*9de0*/  IMAD.MOV.U32 R148, RZ, RZ, R8 ;  /* 0x000000ffff947224 */ /* 0x000fe400078e0008 */
.L_x_67540:
[----:B------:R-:W-:Y:S05]  /*9df0*/  BSYNC B2 ;  /* 0x0000000000027941 */ /* 0x000fea0003800000 */
.L_x_67538:
        /* <DEDUP_REMOVED lines=16> */
.L_x_67544:
[----:B------:R-:W-:Y:S05]  /*9f00*/  BSYNC B3 ;  /* 0x0000000000037941 */ /* 0x000fea0003800000 */
.L_x_67543:
        /* <DEDUP_REMOVED lines=44> */
.L_x_67542:
[----:B------:R-:W-:Y:S05]  /*a1d0*/  BSYNC B2 ;  /* 0x0000000000027941 */ /* 0x000fea0003800000 */
.L_x_67541:
        /* <DEDUP_REMOVED lines=9> */
.L_x_67537:
[----:B------:R-:W-:Y:S05]  /*a270*/  BSYNC B1 ;  /* 0x0000000000017941 */ /* 0x000fea0003800000 */
.L_x_67536:
        /* <DEDUP_REMOVED lines=17> */
.L_x_67546:
[----:B------:R-:W-:Y:S05]  /*a390*/  BSYNC B1 ;  /* 0x0000000000017941 */ /* 0x000fea0003800000 */
.L_x_67545:
        /* <DEDUP_REMOVED lines=21> */
.L_x_67550:
[----:B------:R-:W-:Y:S02]  /*a4f0*/  IMAD.MOV.U32 R7, RZ, RZ, R8 ;  /* 0x000000ffff077224 */ /* 0x000fe400078e0008 */
.L_x_67551:
[----:B------:R-:W-:Y:S05]  /*a500*/  BSYNC B2 ;  /* 0x0000000000027941 */ /* 0x000fea0003800000 */
.L_x_67549:
        /* <DEDUP_REMOVED lines=16> */
.L_x_67555:
[----:B------:R-:W-:Y:S05]  /*a610*/  BSYNC B3 ;  /* 0x0000000000037941 */ /* 0x000fea0003800000 */
.L_x_67554:
        /* <DEDUP_REMOVED lines=43> */
.L_x_67553:
[----:B------:R-:W-:Y:S05]  /*a8d0*/  BSYNC B2 ;  /* 0x0000000000027941 */ /* 0x000fea0003800000 */
.L_x_67552:
        /* <DEDUP_REMOVED lines=9> */
.L_x_67548:
[----:B0-----:R-:W-:Y:S05]  /*a970*/  BSYNC B1 ;  /* 0x0000000000017941 */ /* 0x001fea0003800000 */
.L_x_67547:
        /* <DEDUP_REMOVED lines=18> */
.L_x_67559:
[----:B------:R-:W-:Y:S02]  /*aaa0*/  IMAD.MOV.U32 R7, RZ, RZ, R8 ;  /* 0x000000ffff077224 */ /* 0x000fe400078e0008 */
.L_x_67560:
[----:B------:R-:W-:Y:S05]  /*aab0*/  BSYNC B2 ;  /* 0x0000000000027941 */ /* 0x000fea0003800000 */
.L_x_67558:
        /* <DEDUP_REMOVED lines=16> */
.L_x_67564:
[----:B------:R-:W-:Y:S05]  /*abc0*/  BSYNC B3 ;  /* 0x0000000000037941 */ /* 0x000fea0003800000 */
.L_x_67563:
        /* <DEDUP_REMOVED lines=44> */
.L_x_67562:
[----:B------:R-:W-:Y:S05]  /*ae90*/  BSYNC B2 ;  /* 0x0000000000027941 */ /* 0x000fea0003800000 */
.L_x_67561:
        /* <DEDUP_REMOVED lines=9> */
.L_x_67557:
[----:B------:R-:W-:Y:S05]  /*af30*/  BSYNC B1 ;  /* 0x0000000000017941 */ /* 0x000fea0003800000 */
.L_x_67556:
        /* <DEDUP_REMOVED lines=18> */
.L_x_67568:
[----:B------:R-:W-:Y:S02]  /*b060*/  IMAD.MOV.U32 R7, RZ, RZ, R8 ;  /* 0x000000ffff077224 */ /* 0x000fe400078e0008 */
.L_x_67569:
[----:B------:R-:W-:Y:S05]  /*b070*/  BSYNC B2 ;  /* 0x0000000000027941 */ /* 0x000fea0003800000 */
.L_x_67567:
        /* <DEDUP_REMOVED lines=16> */
.L_x_67573:
[----:B------:R-:W-:Y:S05]  /*b180*/  BSYNC B3 ;  /* 0x0000000000037941 */ /* 0x000fea0003800000 */
.L_x_67572:
        /* <DEDUP_REMOVED lines=44> */
.L_x_67571:
[----:B------:R-:W-:Y:S05]  /*b450*/  BSYNC B2 ;  /* 0x0000000000027941 */ /* 0x000fea0003800000 */
.L_x_67570:
        /* <DEDUP_REMOVED lines=9> */
.L_x_67566:
[----:B------:R-:W-:Y:S05]  /*b4f0*/  BSYNC B1 ;  /* 0x0000000000017941 */ /* 0x000fea0003800000 */
.L_x_67565:
        /* <DEDUP_REMOVED lines=18> */
.L_x_67577:
[----:B------:R-:W-:Y:S02]  /*b620*/  IMAD.MOV.U32 R7, RZ, RZ, R8 ;  /* 0x000000ffff077224 */ /* 0x000fe400078e0008 */
.L_x_67578:
[----:B------:R-:W-:Y:S05]  /*b630*/  BSYNC B2 ;  /* 0x0000000000027941 */ /* 0x000fea0003800000 */
.L_x_67576:
        /* <DEDUP_REMOVED lines=16> */
.L_x_67582:
[----:B------:R-:W-:Y:S05]  /*b740*/  BSYNC B3 ;  /* 0x0000000000037941 */ /* 0x000fea0003800000 */
.L_x_67581:
        /* <DEDUP_REMOVED lines=44> */
.L_x_67580:
[----:B------:R-:W-:Y:S05]  /*ba10*/  BSYNC B2 ;  /* 0x0000000000027941 */ /* 0x000fea0003800000 */
.L_x_67579:
        /* <DEDUP_REMOVED lines=9> */
.L_x_67575:
[----:B------:R-:W-:Y:S05]  /*bab0*/  BSYNC B1 ;  /* 0x0000000000017941 */ /* 0x000fea0003800000 */
.L_x_67574:
        /* <DEDUP_REMOVED lines=17> */
.L_x_67584:
[----:B------:R-:W-:Y:S05]  /*bbd0*/  BSYNC B1 ;  /* 0x0000000000017941 */ /* 0x000fea0003800000 */
.L_x_67583:
        /* <DEDUP_REMOVED lines=21> */
.L_x_67588:
[----:B------:R-:W-:Y:S02]  /*bd30*/  IMAD.MOV.U32 R149, RZ, RZ, R8 ;  /* 0x000000ffff957224 */ /* 0x000fe400078e0008 */
.L_x_67589:
[----:B------:R-:W-:Y:S05]  /*bd40*/  BSYNC B2 ;  /* 0x0000000000027941 */ /* 0x000fea0003800000 */
.L_x_67587:
        /* <DEDUP_REMOVED lines=16> */
.L_x_67593:
[----:B------:R-:W-:Y:S05]  /*be50*/  BSYNC B3 ;  /* 0x0000000000037941 */ /* 0x000fea0003800000 */
.L_x_67592:
        /* <DEDUP_REMOVED lines=42> */
[----:B------:R-:W-:Y:S01]  /*c100*/  LOP3.LUT R3, R151, UR26, R10, 0x96, !PT ;  /* 0x0000001a97037c12 */ /* 0x000fe2000f8e960a */
[----:B------:R-:W-:Y:S02]  /*c110*/  IMAD.MOV.U32 R10, RZ, RZ, R150 ;  /* 0x000000ffff0a7224 */ /* 0x000fe400078e0096 */
.L_x_67591:
[----:B------:R-:W-:Y:S05]  /*c120*/  BSYNC B2 ;  /* 0x0000000000027941 */ /* 0x000fea0003800000 */
.L_x_67590:
        /* <DEDUP_REMOVED lines=9> */
.L_x_67586:
[----:B0-----:R-:W-:Y:S05]  /*c1c0*/  BSYNC B1 ;  /* 0x0000000000017941 */ /* 0x001fea0003800000 */
.L_x_67585:
        /* <DEDUP_REMOVED lines=18> */
.L_x_67597:
[----:B------:R-:W-:Y:S02]  /*c2f0*/  IMAD.MOV.U32 R149, RZ, RZ, R8 ;  /* 0x000000ffff957224 */ /* 0x000fe400078e0008 */
.L_x_67598:
[----:B------:R-:W-:Y:S05]  /*c300*/  BSYNC B2 ;  /* 0x0000000000027941 */ /* 0x000fea0003800000 */
.L_x_67596:
        /* <DEDUP_REMOVED lines=16> */
.L_x_67602:
[----:B------:R-:W-:Y:S05]  /*c410*/  BSYNC B3 ;  /* 0x0000000000037941 */ /* 0x000fea0003800000 */
.L_x_67601:
        /* <DEDUP_REMOVED lines=44> */
.L_x_67600:
[----:B------:R-:W-:Y:S05]  /*c6e0*/  BSYNC B2 ;  /* 0x0000000000027941 */ /* 0x000fea0003800000 */
.L_x_67599:
        /* <DEDUP_REMOVED lines=9> */
.L_x_67595:
[----:B------:R-:W-:Y:S05]  /*c780*/  BSYNC B1 ;  /* 0x0000000000017941 */ /* 0x000fea0003800000 */
.L_x_67594:
        /* <DEDUP_REMOVED lines=18> */
.L_x_67606:
[----:B------:R-:W-:Y:S02]  /*c8b0*/  IMAD.MOV.U32 R149, RZ, RZ, R8 ;  /* 0x000000ffff957224 */ /* 0x000fe400078e0008 */
.L_x_67607:
[----:B------:R-:W-:Y:S05]  /*c8c0*/  BSYNC B2 ;  /* 0x0000000000027941 */ /* 0x000fea0003800000 */
.L_x_67605:
        /* <DEDUP_REMOVED lines=16> */
.L_x_67611:
[----:B------:R-:W-:Y:S05]  /*c9d0*/  BSYNC B3 ;  /* 0x0000000000037941 */ /* 0x000fea0003800000 */
.L_x_67610:
        /* <DEDUP_REMOVED lines=44> */
.L_x_67609:
[----:B------:R-:W-:Y:S05]  /*cca0*/  BSYNC B2 ;  /* 0x0000000000027941 */ /* 0x000fea0003800000 */
.L_x_67608:
        /* <DEDUP_REMOVED lines=9> */
.L_x_67604:
[----:B------:R-:W-:Y:S05]  /*cd40*/  BSYNC B1 ;  /* 0x0000000000017941 */ /* 0x000fea0003800000 */
.L_x_67603:
        /* <DEDUP_REMOVED lines=18> */
.L_x_67615:
[----:B------:R-:W-:Y:S02]  /*ce70*/  IMAD.MOV.U32 R149, RZ, RZ, R8 ;  /* 0x000000ffff957224 */ /* 0x000fe400078e0008 */
.L_x_67616:
[----:B------:R-:W-:Y:S05]  /*ce80*/  BSYNC B2 ;  /* 0x0000000000027941 */ /* 0x000fea0003800000 */
.L_x_67614:
        /* <DEDUP_REMOVED lines=16> */
.L_x_67620:
[----:B------:R-:W-:Y:S05]  /*cf90*/  BSYNC B3 ;  /* 0x0000000000037941 */ /* 0x000fea0003800000 */
.L_x_67619:
        /* <DEDUP_REMOVED lines=44> */
.L_x_67618:
[----:B------:R-:W-:Y:S05]  /*d260*/  BSYNC B2 ;  /* 0x0000000000027941 */ /* 0x000fea0003800000 */
.L_x_67617:
        /* <DEDUP_REMOVED lines=9> */
.L_x_67613:
[----:B------:R-:W-:Y:S05]  /*d300*/  BSYNC B1 ;  /* 0x0000000000017941 */ /* 0x000fea0003800000 */
.L_x_67612:
[-C--:B------:R-:W-:Y:S01]  /*d310*/  IMAD.WIDE.U32 R150, R148, R247.reuse, c[0x0][0x188] ;  /* 0x0000620094967625 */ /* 0x080fe200078e00f7 */
[----:B------:R-:W-:Y:S01]  /*d320*/  IADD3 R158, R152, 0x100, RZ ;  /* 0x00000100989e7810 */ /* 0x000fe20007ffe0ff */
[----:B------:R-:W-:Y:S01]  /*d330*/  BSSY B1, `(.L_x_67621) ;  /* 0x000000f000017945 */ /* 0x000fe20003800000 */
[----:B------:R-:W-:Y:S02]  /*d340*/  IADD3 R156, R153, 0x100, RZ ;  /* 0x00000100999c7810 */ /* 0x000fe40007ffe0ff */
[----:B------:R0:W-:Y:S01]  /*d350*/  STG.E.128 [R150.64], R196 ;  /* 0x000000c496007986 */ /* 0x0001e2000c101d06 */
[----:B------:R-:W-:Y:S01]  /*d360*/  @P0 IMAD.WIDE.U32 R148, R158, R247, c[0x0][0x180] ;  /* 0x000060009e940625 */ /* 0x000fe200078e00f7 */
[----:B------:R-:W-:Y:S05]  /*d370*/  @!P2 BRA `(.L_x_67622) ;  /* 0x000000a00000a947 */ /* 0x000fea0003800000 */
[----:B0-----:R-:W-:Y:S01]  /*d380*/  IMAD.U32 R151, R229, 0x10000, RZ ;  /* 0x00010000e5977824 */ /* 0x001fe200078e00ff */
[----:B------:R-:W-:Y:S02]  /*d390*/  LOP3.LUT R150, R230, 0xffff, RZ, 0xc0, !PT ;  /* 0x0000ffffe6967812 */ /* 0x000fe400078ec0ff */
[----:B------:R-:W-:-:S02]  /*d3a0*/  LOP3.LUT R155, R228, 0xff, RZ, 0xc0, !PT ;  /* 0x000000ffe49b7812 */ /* 0x000fc400078ec0ff */
[----:B------:R-:W-:Y:S02]  /*d3b0*/  LOP3.LUT R151, R151, 0xff0000, RZ, 0xc0, !PT ;  /* 0x00ff000097977812 */ /* 0x000fe400078ec0ff */
[----:B------:R-:W-:-:S03]  /*d3c0*/  LOP3.LUT R160, R11, 0xff, RZ, 0xc0, !PT ;  /* 0x000000ff0ba07812 */ /* 0x000fc600078ec0ff */
[----:B------:R-:W-:-:S05]  /*d3d0*/  IMAD R150, R150, 0x1000000, R151 ;  /* 0x0100000096967824 */ /* 0x000fca00078e0297 */
[----:B------:R-:W-:Y:S01]  /*d3e0*/  LEA R155, R155, R150, 0x8 ;  /* 0x000000969b9b7211 */ /* 0x000fe200078e40ff */
[----:B------:R-:W-:-:S04]  /*d3f0*/  IMAD.WIDE.U32 R150, R7, R252, c[0x0][0x190] ;  /* 0x0000640007967625 */ /* 0x000fc800078e00fc */
[----:B------:R-:W-:-:S05]  /*d400*/  IMAD.IADD R155, R155, 0x1, R160 ;  /* 0x000000019b9b7824 */ /* 0x000fca00078e02a0 */
[----:B------:R0:W-:Y:S02]  /*d410*/  STG.E [R150.64], R155 ;  /* 0x0000009b96007986 */ /* 0x0001e4000c101906 */
.L_x_67622:
[----:B------:R-:W-:Y:S05]  /*d420*/  BSYNC B1 ;  /* 0x0000000000017941 */ /* 0x000fea0003800000 */
.L_x_67621:
        /* <DEDUP_REMOVED lines=21> */
.L_x_67626:
[----:B------:R-:W-:Y:S02]  /*d580*/  MOV R7, R8 ;  /* 0x0000000800077202 */ /* 0x000fe40000000f00 */
.L_x_67627:
[----:B------:R-:W-:Y:S05]  /*d590*/  BSYNC B2 ;  /* 0x0000000000027941 */ /* 0x000fea0003800000 */
.L_x_67625:
        /* <DEDUP_REMOVED lines=16> */
.L_x_67631:
[----:B------:R-:W-:Y:S05]  /*d6a0*/  BSYNC B3 ;  /* 0x0000000000037941 */ /* 0x000fea0003800000 */
.L_x_67630:
        /* <DEDUP_REMOVED lines=44> */
.L_x_67629:
[----:B------:R-:W-:Y:S05]  /*d970*/  BSYNC B2 ;  /* 0x0000000000027941 */ /* 0x000fea0003800000 */
.L_x_67628:
        /* <DEDUP_REMOVED lines=9> */
.L_x_67624:
[----:B0-----:R-:W-:Y:S05]  /*da10*/  BSYNC B1 ;  /* 0x0000000000017941 */ /* 0x001fea0003800000 */
.L_x_67623:
        /* <DEDUP_REMOVED lines=18> */
.L_x_67635:
[----:B------:R-:W-:Y:S02]  /*db40*/  MOV R7, R8 ;  /* 0x0000000800077202 */ /* 0x000fe40000000f00 */
.L_x_67636:
[----:B------:R-:W-:Y:S05]  /*db50*/  BSYNC B2 ;  /* 0x0000000000027941 */ /* 0x000fea0003800000 */
.L_x_67634:
        /* <DEDUP_REMOVED lines=16> */
.L_x_67640:
[----:B------:R-:W-:Y:S05]  /*dc60*/  BSYNC B3 ;  /* 0x0000000000037941 */ /* 0x000fea0003800000 */
.L_x_67639:
        /* <DEDUP_REMOVED lines=44> */
.L_x_67638:
[----:B------:R-:W-:Y:S05]  /*df30*/  BSYNC B2 ;  /* 0x0000000000027941 */ /* 0x000fea0003800000 */
.L_x_67637:
        /* <DEDUP_REMOVED lines=9> */
.L_x_67633:
[----:B------:R-:W-:Y:S05]  /*dfd0*/  BSYNC B1 ;  /* 0x0000000000017941 */ /* 0x000fea0003800000 */
.L_x_67632:
        /* <DEDUP_REMOVED lines=18> */
.L_x_67644:
[----:B------:R-:W-:Y:S02]  /*e100*/  MOV R7, R8 ;  /* 0x0000000800077202 */ /* 0x000fe40000000f00 */
.L_x_67645:
[----:B------:R-:W-:Y:S05]  /*e110*/  BSYNC B2 ;  /* 0x0000000000027941 */ /* 0x000fea0003800000 */
.L_x_67643:
        /* <DEDUP_REMOVED lines=16> */
.L_x_67649:
[----:B------:R-:W-:Y:S05]  /*e220*/  BSYNC B3 ;  /* 0x0000000000037941 */ /* 0x000fea0003800000 */
.L_x_67648:
        /* <DEDUP_REMOVED lines=44> */
.L_x_67647:
[----:B------:R-:W-:Y:S05]  /*e4f0*/  BSYNC B2 ;  /* 0x0000000000027941 */ /* 0x000fea0003800000 */
.L_x_67646:
        /* <DEDUP_REMOVED lines=9> */
.L_x_67642:
[----:B------:R-:W-:Y:S05]  /*e590*/  BSYNC B1 ;  /* 0x0000000000017941 */ /* 0x000fea0003800000 */
.L_x_67641:
        /* <DEDUP_REMOVED lines=18> */
.L_x_67653:
[----:B------:R-:W-:Y:S02]  /*e6c0*/  MOV R7, R8 ;  /* 0x0000000800077202 */ /* 0x000fe40000000f00 */
.L_x_67654:
[----:B------:R-:W-:Y:S05]  /*e6d0*/  BSYNC B2 ;  /* 0x0000000000027941 */ /* 0x000fea0003800000 */
.L_x_67652:
        /* <DEDUP_REMOVED lines=16> */
.L_x_67658:
[----:B------:R-:W-:Y:S05]  /*e7e0*/  BSYNC B3 ;  /* 0x0000000000037941 */ /* 0x000fea0003800000 */
.L_x_67657:
        /* <DEDUP_REMOVED lines=44> */
.L_x_67656:
[----:B------:R-:W-:Y:S05]  /*eab0*/  BSYNC B2 ;  /* 0x0000000000027941 */ /* 0x000fea0003800000 */
.L_x_67655:
        /* <DEDUP_REMOVED lines=9> */
.L_x_67651:
[----:B------:R-:W-:Y:S05]  /*eb50*/  BSYNC B1 ;  /* 0x0000000000017941 */ /* 0x000fea0003800000 */
.L_x_67650:
        /* <DEDUP_REMOVED lines=11> */
[----:B------:R-:W-:Y:S02]  /*ec10*/  LOP3.LUT R158, R11, 0xff, RZ, 0xc0, !PT ;  /* 0x000000ff0b9e7812 */ /* 0x000fe400078ec0ff */
[----:B------:R-:W-:-:S05]  /*ec20*/  LEA R148, R148, R149, 0x18 ;  /* 0x0000009594947211 */ /* 0x000fca00078ec0ff */
[----:B------:R-:W-:Y:S02]  /*ec30*/  IMAD R155, R155, 0x100, R148 ;  /* 0x000001009b9b7824 */ /* 0x000fe400078e0294 */
[----:B------:R-:W-:-:S04]  /*ec40*/  IMAD.WIDE.U32 R148, R156, R252, c[0x0][0x190] ;  /* 0x000064009c947625 */ /* 0x000fc800078e00fc */
[----:B------:R-:W-:-:S05]  /*ec50*/  IMAD.IADD R155, R155, 0x1, R158 ;  /* 0x000000019b9b7824 */ /* 0x000fca00078e029e */
[----:B------:R0:W-:Y:S02]  /*ec60*/  STG.E [R148.64], R155 ;  /* 0x0000009b94007986 */ /* 0x0001e4000c101906 */
.L_x_67660:
[----:B------:R-:W-:Y:S05]  /*ec70*/  BSYNC B1 ;  /* 0x0000000000017941 */ /* 0x000fea0003800000 */
.L_x_67659:
        /* <DEDUP_REMOVED lines=21> */
.L_x_67664:
[----:B------:R-:W-:Y:S02]  /*edd0*/  IMAD.MOV.U32 R155, RZ, RZ, R8 ;  /* 0x000000ffff9b7224 */ /* 0x000fe400078e0008 */
.L_x_67665:
[----:B------:R-:W-:Y:S05]  /*ede0*/  BSYNC B2 ;  /* 0x0000000000027941 */ /* 0x000fea0003800000 */
.L_x_67663:
        /* <DEDUP_REMOVED lines=16> */
.L_x_67669:
[----:B------:R-:W-:Y:S05]  /*eef0*/  BSYNC B3 ;  /* 0x0000000000037941 */ /* 0x000fea0003800000 */
.L_x_67668:
        /* <DEDUP_REMOVED lines=44> */
.L_x_67667:
[----:B------:R-:W-:Y:S05]  /*f1c0*/  BSYNC B2 ;  /* 0x0000000000027941 */ /* 0x000fea0003800000 */
.L_x_67666:
        /* <DEDUP_REMOVED lines=9> */
.L_x_67662:
[----:B0-----:R-:W-:Y:S05]  /*f260*/  BSYNC B1 ;  /* 0x0000000000017941 */ /* 0x001fea0003800000 */
.L_x_67661:
        /* <DEDUP_REMOVED lines=18> */
.L_x_67673:
[----:B------:R-:W-:Y:S02]  /*f390*/  IMAD.MOV.U32 R155, RZ, RZ, R8 ;  /* 0x000000ffff9b7224 */ /* 0x000fe400078e0008 */
.L_x_67674:
[----:B------:R-:W-:Y:S05]  /*f3a0*/  BSYNC B2 ;  /* 0x0000000000027941 */ /* 0x000fea0003800000 */
.L_x_67672:
        /* <DEDUP_REMOVED lines=16> */
.L_x_67678:
[----:B------:R-:W-:Y:S05]  /*f4b0*/  BSYNC B3 ;  /* 0x0000000000037941 */ /* 0x000fea0003800000 */
.L_x_67677:
        /* <DEDUP_REMOVED lines=44> */
.L_x_67676:
[----:B------:R-:W-:Y:S05]  /*f780*/  BSYNC B2 ;  /* 0x0000000000027941 */ /* 0x000fea0003800000 */
.L_x_67675:
        /* <DEDUP_REMOVED lines=9> */
.L_x_67671:
[----:B------:R-:W-:Y:S05]  /*f820*/  BSYNC B1 ;  /* 0x0000000000017941 */ /* 0x000fea0003800000 */
.L_x_67670:
        /* <DEDUP_REMOVED lines=18> */
.L_x_67682:
[----:B------:R-:W-:Y:S02]  /*f950*/  IMAD.MOV.U32 R155, RZ, RZ, R8 ;  /* 0x000000ffff9b7224 */ /* 0x000fe400078e0008 */
.L_x_67683:
[----:B------:R-:W-:Y:S05]  /*f960*/  BSYNC B2 ;  /* 0x0000000000027941 */ /* 0x000fea0003800000 */
.L_x_67681:
        /* <DEDUP_REMOVED lines=16> */
.L_x_67687:
[----:B------:R-:W-:Y:S05]  /*fa70*/  BSYNC B3 ;  /* 0x0000000000037941 */ /* 0x000fea0003800000 */
.L_x_67686:
        /* <DEDUP_REMOVED lines=44> */
.L_x_67685:
[----:B------:R-:W-:Y:S05]  /*fd40*/  BSYNC B2 ;  /* 0x0000000000027941 */ /* 0x000fea0003800000 */
.L_x_67684:
        /* <DEDUP_REMOVED lines=9> */
.L_x_67680:
[----:B------:R-:W-:Y:S05]  /*fde0*/  BSYNC B1 ;  /* 0x0000000000017941 */ /* 0x000fea0003800000 */
.L_x_67679:
        /* <DEDUP_REMOVED lines=18> */
.L_x_67691:
[----:B------:R-:W-:Y:S02]  /*ff10*/  IMAD.MOV.U32 R155, RZ, RZ, R8 ;  /* 0x000000ffff9b7224 */ /* 0x000fe400078e0008 */
.L_x_67692:
[----:B------:R-:W-:Y:S05]  /*ff20*/  BSYNC B2 ;  /* 0x0000000000027941 */ /* 0x000fea0003800000 */
.L_x_67690:
        /* <DEDUP_REMOVED lines=16> */
.L_x_67696:
[----:B------:R-:W-:Y:S05]  /*10030*/  BSYNC B3 ;  /* 0x0000000000037941 */ /* 0x000fea0003800000 */
.L_x_67695:
        /* <DEDUP_REMOVED lines=44> */
.L_x_67694:
[----:B------:R-:W-:Y:S05]  /*10300*/  BSYNC B2 ;  /* 0x0000000000027941 */ /* 0x000fea0003800000 */
.L_x_67693:
        /* <DEDUP_REMOVED lines=9> */
.L_x_67689:
[----:B------:R-:W-:Y:S05]  /*103a0*/  BSYNC B1 ;  /* 0x0000000000017941 */ /* 0x000fea0003800000 */
.L_x_67688:
[-C--:B------:R-:W-:Y:S01]  /*103b0*/  IMAD.WIDE.U32 R148, R7, R247.reuse, c[0x0][0x188] ;  /* 0x0000620007947625 */ /* 0x080fe200078e00f7 */
[----:B------:R-:W-:Y:S01]  /*103c0*/  IADD3 R7, R152, 0x140, RZ ;  /* 0x0000014098077810 */ /* 0x000fe20007ffe0ff */
[----:B------:R-:W-:Y:S01]  /*103d0*/  BSSY B1, `(.L_x_67697) ;  /* 0x000000f000017945 */ /* 0x000fe20003800000 */
[----:B------:R-:W-:Y:S02]  /*103e0*/  IADD3 R150, R153, 0x140, RZ ;  /* 0x0000014099967810 */ /* 0x000fe40007ffe0ff */
[----:B------:R0:W-:Y:S02]  /*103f0*/  STG.E.128 [R148.64], R188 ;  /* 0x000000bc94007986 */ /* 0x0001e4000c101d06 */
[----:B0-----:R-:W-:Y:S01]  /*10400*/  @P0 IMAD.WIDE.U32 R148, R7, R247, c[0x0][0x180] ;  /* 0x0000600007940625 */ /* 0x001fe200078e00f7 */
[----:B------:R-:W-:Y:S05]  /*10410*/  @!P2 BRA `(.L_x_67698) ;  /* 0x000000a00000a947 */ /* 0x000fea0003800000 */
[----:B------:R-:W-:Y:S01]  /*10420*/  SHF.L.U32 R151, R229, 0x10, RZ ;  /* 0x00000010e5977819 */ /* 0x000fe200000006ff */
[----:B------:R-:W-:-:S03]  /*10430*/  IMAD.WIDE.U32 R154, R154, R252, c[0x0][0x190] ;  /* 0x000064009a9a7625 */ /* 0x000fc600078e00fc */
[----:B------:R-:W-:Y:S02]  /*10440*/  LOP3.LUT R158, R151, 0xff0000, RZ, 0xc0, !PT ;  /* 0x00ff0000979e7812 */ /* 0x000fe400078ec0ff */
[----:B------:R-:W-:-:S05]  /*10450*/  LOP3.LUT R151, R230, 0xffff, RZ, 0xc0, !PT ;  /* 0x0000ffffe6977812 */ /* 0x000fca00078ec0ff */
[----:B------:R-:W-:Y:S01]  /*10460*/  IMAD R151, R151, 0x1000000, R158 ;  /* 0x0100000097977824 */ /* 0x000fe200078e029e */
[----:B------:R-:W-:-:S05]  /*10470*/  LOP3.LUT R158, R228, 0xff, RZ, 0xc0, !PT ;  /* 0x000000ffe49e7812 */ /* 0x000fca00078ec0ff */
[----:B------:R-:W-:Y:S01]  /*10480*/  IMAD R151, R158, 0x100, R151 ;  /* 0x000001009e977824 */ /* 0x000fe200078e0297 */
[----:B------:R-:W-:-:S04]  /*10490*/  LOP3.LUT R158, R11, 0xff, RZ, 0xc0, !PT ;  /* 0x000000ff0b9e7812 */ /* 0x000fc800078ec0ff */
[----:B------:R-:W-:-:S05]  /*104a0*/  IADD3 R151, R151, R158, RZ ;  /* 0x0000009e97977210 */ /* 0x000fca0007ffe0ff */
[----:B------:R0:W-:Y:S02]  /*104b0*/  STG.E [R154.64], R151 ;  /* 0x000000979a007986 */ /* 0x0001e4000c101906 */
.L_x_67698:
[----:B------:R-:W-:Y:S05]  /*104c0*/  BSYNC B1 ;  /* 0x0000000000017941 */ /* 0x000fea0003800000 */
.L_x_67697:
[----:B------:R1:W2:Y:S02]  /*104d0*/  @P0 LDG.E.128 R140, [R148.64] ;  /* 0x00000006948c0981 */ /* 0x0002a4000c1e1d00 */
[----:B-1----:R-:W-:-:S05]  /*104e0*/  @P2 IMAD.WIDE.U32 R148, R150, R247, c[0x0][0x170] ;  /* 0x00005c0096942625 */ /* 0x002fca00078e00f7 */
[----:B-----5:R1:W5:Y:S01]  /*104f0*/  @P2 LDG.E.128 R144, [R148.64] ;  /* 0x0000000694902981 */ /* 0x020362000c1e1d00 */
[----:B------:R-:W-:Y:S01]  /*10500*/  @!P3 ISETP.NE.U32.AND P1, PT, RZ, c[0x0][0x180], PT ;  /* 0x00006000ff00ba0c */ /* 0x000fe20003f25070 */
[----:B------:R-:W-:Y:S01]  /*10510*/  BSSY B1, `(.L_x_67699) ;  /* 0x000005a000017945 */ /* 0x000fe20003800000 */
[----:B0-----:R-:W-:Y:S02]  /*10520*/  @!P3 IMAD.MOV.U32 R154, RZ, RZ, R156 ;  /* 0x000000ffff9ab224 */ /* 0x001fe400078e009c */
        /* <DEDUP_REMOVED lines=15> */
.L_x_67702:
[----:B------:R-:W-:Y:S02]  /*10620*/  IMAD.MOV.U32 R151, RZ, RZ, R8 ;  /* 0x000000ffff977224 */ /* 0x000fe400078e0008 */
.L_x_67703:
[----:B------:R-:W-:Y:S05]  /*10630*/  BSYNC B2 ;  /* 0x0000000000027941 */ /* 0x000fea0003800000 */
.L_x_67701:
        /* <DEDUP_REMOVED lines=16> */
.L_x_67707:
[----:B------:R-:W-:Y:S05]  /*10740*/  BSYNC B3 ;  /* 0x0000000000037941 */ /* 0x000fea0003800000 */
.L_x_67706:
        /* <DEDUP_REMOVED lines=44> */
.L_x_67705:
[----:B------:R-:W-:Y:S05]  /*10a10*/  BSYNC B2 ;  /* 0x0000000000027941 */ /* 0x000fea0003800000 */
.L_x_67704:
        /* <DEDUP_REMOVED lines=9> */
.L_x_67700:
[----:B-1----:R-:W-:Y:S05]  /*10ab0*/  BSYNC B1 ;  /* 0x0000000000017941 */ /* 0x002fea0003800000 */
.L_x_67699:
        /* <DEDUP_REMOVED lines=18> */
.L_x_67711:
[----:B------:R-:W-:Y:S02]  /*10be0*/  IMAD.MOV.U32 R148, RZ, RZ, R8 ;  /* 0x000000ffff947224 */ /* 0x000fe400078e0008 */
.L_x_67712:
[----:B------:R-:W-:Y:S05]  /*10bf0*/  BSYNC B2 ;  /* 0x0000000000027941 */ /* 0x000fea0003800000 */
.L_x_67710:
        /* <DEDUP_REMOVED lines=16> */
.L_x_67716:
[----:B------:R-:W-:Y:S05]  /*10d00*/  BSYNC B3 ;  /* 0x0000000000037941 */ /* 0x000fea0003800000 */
.L_x_67715:
        /* <DEDUP_REMOVED lines=44> */
.L_x_67714:
[----:B------:R-:W-:Y:S05]  /*10fd0*/  BSYNC B2 ;  /* 0x0000000000027941 */ /* 0x000fea0003800000 */
.L_x_67713:
        /* <DEDUP_REMOVED lines=9> */
.L_x_67709:
[----:B------:R-:W-:Y:S05]  /*11070*/  BSYNC B1 ;  /* 0x0000000000017941 */ /* 0x000fea0003800000 */
.L_x_67708:
        /* <DEDUP_REMOVED lines=18> */
.L_x_67720:
[----:B------:R-:W-:Y:S02]  /*111a0*/  IMAD.MOV.U32 R151, RZ, RZ, R8 ;  /* 0x000000ffff977224 */ /* 0x000fe400078e0008 */
.L_x_67721:
[----:B------:R-:W-:Y:S05]  /*111b0*/  BSYNC B2 ;  /* 0x0000000000027941 */ /* 0x000fea0003800000 */
.L_x_67719:
        /* <DEDUP_REMOVED lines=16> */
.L_x_67725:
[----:B------:R-:W-:Y:S05]  /*112c0*/  BSYNC B3 ;  /* 0x0000000000037941 */ /* 0x000fea0003800000 */
.L_x_67724:
        /* <DEDUP_REMOVED lines=44> */
.L_x_67723:
[----:B------:R-:W-:Y:S05]  /*11590*/  BSYNC B2 ;  /* 0x0000000000027941 */ /* 0x000fea0003800000 */
.L_x_67722:
[----:B------:R-:W0:Y:S01]  /*115a0*/  I2F.U32 R149, R151 ;  /* 0x0000009700957306 */ /* 0x000e220000201000 */
[----:B------:R-:W-:-:S10]  /*115b0*/  HFMA2.MMA R154, -RZ, RZ, 0.1171875, 0 ;  /* 0x2f800000ff9a7435 */ /* 0x000fd400000001ff */
[----:B0-----:R-:W-:Y:S02]  /*115c0*/  FFMA.FTZ R149, R149, R154, 1.1641532182693481445e-10 ;  /* 0x2f00000095957423 */ /* 0x001fe4000001009a */
[----:B-----5:R-:W-:-:S03]  /*115d0*/  FMUL.FTZ R154, R146, c[0x0][0x1ec] ;  /* 0x00007b00929a7a20 */ /* 0x020fc60000410000 */
[----:B------:R-:W-:Y:S01]  /*115e0*/  FSETP.GTU.FTZ.AND P1, PT, R149, c[0x0][0x1e4], PT ;  /* 0x0000790095007a0b */ /* 0x000fe20003f3c000 */
[----:B------:R-:W-:-:S03]  /*115f0*/  FMUL.FTZ R154, R154, c[0x0][0x1e8] ;  /* 0x00007a009a9a7a20 */ /* 0x000fc60000410000 */
[----:B------:R-:W-:Y:S02]  /*11600*/  SEL R229, RZ, 0x1, P1 ;  /* 0x00000001ffe57807 */ /* 0x000fe40000800000 */
[----:B------:R-:W-:-:S05]  /*11610*/  FSEL R186, R154, RZ, !P1 ;  /* 0x000000ff9aba7208 */ /* 0x000fca0004800000 */
[----:B------:R-:W-:Y:S02]  /*11620*/  @P0 FADD.FTZ R186, R142, R186 ;  /* 0x000000ba8eba0221 */ /* 0x000fe40000010000 */
.L_x_67718:
[----:B------:R-:W-:Y:S05]  /*11630*/  BSYNC B1 ;  /* 0x0000000000017941 */ /* 0x000fea0003800000 */
.L_x_67717:
        /* <DEDUP_REMOVED lines=18> */
.L_x_67729:
[----:B------:R-:W-:Y:S02]  /*11760*/  IMAD.MOV.U32 R151, RZ, RZ, R8 ;  /* 0x000000ffff977224 */ /* 0x000fe400078e0008 */
.L_x_67730:
[----:B------:R-:W-:Y:S05]  /*11770*/  BSYNC B2 ;  /* 0x0000000000027941 */ /* 0x000fea0003800000 */
.L_x_67728:
        /* <DEDUP_REMOVED lines=16> */
.L_x_67734:
[----:B------:R-:W-:Y:S05]  /*11880*/  BSYNC B3 ;  /* 0x0000000000037941 */ /* 0x000fea0003800000 */
.L_x_67733:
        /* <DEDUP_REMOVED lines=44> */
.L_x_67732:
[----:B------:R-:W-:Y:S05]  /*11b50*/  BSYNC B2 ;  /* 0x0000000000027941 */ /* 0x000fea0003800000 */
.L_x_67731:
        /* <DEDUP_REMOVED lines=9> */
.L_x_67727:
[----:B------:R-:W-:Y:S05]  /*11bf0*/  BSYNC B1 ;  /* 0x0000000000017941 */ /* 0x000fea0003800000 */
.L_x_67726:
[----:B------:R-:W-:Y:S01]  /*11c00*/  IMAD.WIDE.U32 R148, R7, R247, c[0x0][0x188] ;  /* 0x0000620007947625 */ /* 0x000fe200078e00f7 */
[----:B------:R-:W-:Y:S04]  /*11c10*/  BSSY B1, `(.L_x_67735) ;  /* 0x000000e000017945 */ /* 0x000fe80003800000 */
[----:B------:R0:W-:Y:S02]  /*11c20*/  STG.E.128 [R148.64], R184 ;  /* 0x000000b894007986 */ /* 0x0001e4000c101d06 */
[----:B0-----:R-:W-:Y:S01]  /*11c30*/  IADD3 R148, R152, 0x160, RZ ;  /* 0x0000016098947810 */ /* 0x001fe20007ffe0ff */
[----:B------:R-:W-:Y:S05]  /*11c40*/  @!P2 BRA `(.L_x_67736) ;  /* 0x000000a00000a947 */ /* 0x000fea0003800000 */
[----:B------:R-:W-:Y:S02]  /*11c50*/  IMAD.U32 R7, R229, 0x10000, RZ ;  /* 0x00010000e5077824 */ /* 0x000fe400078e00ff */
[----:B------:R-:W-:-:S03]  /*11c60*/  IMAD.WIDE.U32 R150, R150, R252, c[0x0][0x190] ;  /* 0x0000640096967625 */ /* 0x000fc600078e00fc */
[----:B------:R-:W-:Y:S02]  /*11c70*/  LOP3.LUT R156, R7, 0xff0000, RZ, 0xc0, !PT ;  /* 0x00ff0000079c7812 */ /* 0x000fe400078ec0ff */
[----:B------:R-:W-:-:S05]  /*11c80*/  LOP3.LUT R7, R230, 0xffff, RZ, 0xc0, !PT ;  /* 0x0000ffffe6077812 */ /* 0x000fca00078ec0ff */
[----:B------:R-:W-:Y:S01]  /*11c90*/  IMAD R7, R7, 0x1000000, R156 ;  /* 0x0100000007077824 */ /* 0x000fe200078e029c */
[----:B------:R-:W-:-:S04]  /*11ca0*/  LOP3.LUT R156, R228, 0xff, RZ, 0xc0, !PT ;  /* 0x000000ffe49c7812 */ /* 0x000fc800078ec0ff */
[----:B------:R-:W-:Y:S02]  /*11cb0*/  LEA R7, R156, R7, 0x8 ;  /* 0x000000079c077211 */ /* 0x000fe400078e40ff */
[----:B------:R-:W-:-:S05]  /*11cc0*/  LOP3.LUT R156, R11, 0xff, RZ, 0xc0, !PT ;  /* 0x000000ff0b9c7812 */ /* 0x000fca00078ec0ff */
[----:B------:R-:W-:-:S05]  /*11cd0*/  IMAD.IADD R7, R7, 0x1, R156 ;  /* 0x0000000107077824 */ /* 0x000fca00078e029c */
[----:B------:R0:W-:Y:S02]  /*11ce0*/  STG.E [R150.64], R7 ;  /* 0x0000000796007986 */ /* 0x0001e4000c101906 */
.L_x_67736:
[----:B------:R-:W-:Y:S05]  /*11cf0*/  BSYNC B1 ;  /* 0x0000000000017941 */ /* 0x000fea0003800000 */
.L_x_67735:
        /* <DEDUP_REMOVED lines=23> */
.L_x_67740:
[----:B------:R-:W-:Y:S02]  /*11e70*/  MOV R149, R8 ;  /* 0x0000000800957202 */ /* 0x000fe40000000f00 */
.L_x_67741:
[----:B------:R-:W-:Y:S05]  /*11e80*/  BSYNC B2 ;  /* 0x0000000000027941 */ /* 0x000fea0003800000 */
.L_x_67739:
        /* <DEDUP_REMOVED lines=16> */
.L_x_67745:
[----:B------:R-:W-:Y:S05]  /*11f90*/  BSYNC B3 ;  /* 0x0000000000037941 */ /* 0x000fea0003800000 */
.L_x_67744:
        /* <DEDUP_REMOVED lines=43> */
.L_x_67743:
[----:B------:R-:W-:Y:S05]  /*12250*/  BSYNC B2 ;  /* 0x0000000000027941 */ /* 0x000fea0003800000 */
.L_x_67742:
        /* <DEDUP_REMOVED lines=9> */
.L_x_67738:
[----:B0-----:R-:W-:Y:S05]  /*122f0*/  BSYNC B1 ;  /* 0x0000000000017941 */ /* 0x001fea0003800000 */
.L_x_67737:
        /* <DEDUP_REMOVED lines=18> */
.L_x_67749:
[----:B------:R-:W-:Y:S02]  /*12420*/  IMAD.MOV.U32 R149, RZ, RZ, R8 ;  /* 0x000000ffff957224 */ /* 0x000fe400078e0008 */
.L_x_67750:
[----:B------:R-:W-:Y:S05]  /*12430*/  BSYNC B2 ;  /* 0x0000000000027941 */ /* 0x000fea0003800000 */
.L_x_67748:
        /* <DEDUP_REMOVED lines=16> */
.L_x_67754:
[----:B------:R-:W-:Y:S05]  /*12540*/  BSYNC B3 ;  /* 0x0000000000037941 */ /* 0x000fea0003800000 */
.L_x_67753:
        /* <DEDUP_REMOVED lines=44> */
.L_x_67752:
[----:B------:R-:W-:Y:S05]  /*12810*/  BSYNC B2 ;  /* 0x0000000000027941 */ /* 0x000fea0003800000 */
.L_x_67751:
        /* <DEDUP_REMOVED lines=9> */
.L_x_67747:
[----:B------:R-:W-:Y:S05]  /*128b0*/  BSYNC B1 ;  /* 0x0000000000017941 */ /* 0x000fea0003800000 */
.L_x_67746:
        /* <DEDUP_REMOVED lines=18> */
.L_x_67758:
[----:B------:R-:W-:Y:S02]  /*129e0*/  IMAD.MOV.U32 R149, RZ, RZ, R8 ;  /* 0x000000ffff957224 */ /* 0x000fe400078e0008 */
.L_x_67759:
[----:B------:R-:W-:Y:S05]  /*129f0*/  BSYNC B2 ;  /* 0x0000000000027941 */ /* 0x000fea0003800000 */
.L_x_67757:
        /* <DEDUP_REMOVED lines=16> */
.L_x_67763:
[----:B------:R-:W-:Y:S05]  /*12b00*/  BSYNC B3 ;  /* 0x0000000000037941 */ /* 0x000fea0003800000 */
.L_x_67762:
        /* <DEDUP_REMOVED lines=44> */
.L_x_67761:
[----:B------:R-:W-:Y:S05]  /*12dd0*/  BSYNC B2 ;  /* 0x0000000000027941 */ /* 0x000fea0003800000 */
.L_x_67760:
        /* <DEDUP_REMOVED lines=9> */
.L_x_67756:
[----:B------:R-:W-:Y:S05]  /*12e70*/  BSYNC B1 ;  /* 0x0000000000017941 */ /* 0x000fea0003800000 */
.L_x_67755:
        /* <DEDUP_REMOVED lines=18> */
.L_x_67767:
[----:B------:R-:W-:Y:S02]  /*12fa0*/  IMAD.MOV.U32 R149, RZ, RZ, R8 ;  /* 0x000000ffff957224 */ /* 0x000fe400078e0008 */
.L_x_67768:
[----:B------:R-:W-:Y:S05]  /*12fb0*/  BSYNC B2 ;  /* 0x0000000000027941 */ /* 0x000fea0003800000 */
.L_x_67766:
        /* <DEDUP_REMOVED lines=16> */
.L_x_67772:
[----:B------:R-:W-:Y:S05]  /*130c0*/  BSYNC B3 ;  /* 0x0000000000037941 */ /* 0x000fea0003800000 */
.L_x_67771:
        /* <DEDUP_REMOVED lines=44> */
.L_x_67770:
[----:B------:R-:W-:Y:S05]  /*13390*/  BSYNC B2 ;  /* 0x0000000000027941 */ /* 0x000fea0003800000 */
.L_x_67769:
        /* <DEDUP_REMOVED lines=9> */
.L_x_67765:
[----:B------:R-:W-:Y:S05]  /*13430*/  BSYNC B1 ;  /* 0x0000000000017941 */ /* 0x000fea0003800000 */
.L_x_67764:
[----:B------:R-:W-:Y:S01]  /*13440*/  IMAD.WIDE.U32 R148, R148, R247, c[0x0][0x188] ;  /* 0x0000620094947625 */ /* 0x000fe200078e00f7 */
[----:B------:R-:W-:Y:S04]  /*13450*/  BSSY B1, `(.L_x_67773) ;  /* 0x000000d000017945 */ /* 0x000fe80003800000 */
        /* <DEDUP_REMOVED lines=12> */
.L_x_67774:
[----:B------:R-:W-:Y:S05]  /*13520*/  BSYNC B1 ;  /* 0x0000000000017941 */ /* 0x000fea0003800000 */
.L_x_67773:
[----:B0-----:R-:W-:Y:S02]  /*13530*/  IADD3 R148, R152, 0x180, RZ ;  /* 0x0000018098947810 */ /* 0x001fe40007ffe0ff */
[----:B------:R-:W-:-:S03]  /*13540*/  IADD3 R7, R153, 0x180, RZ ;  /* 0x0000018099077810 */ /* 0x000fc60007ffe0ff */
[----:B------:R-:W-:-:S05]  /*13550*/  @P0 IMAD.WIDE.U32 R150, R148, R247, c[0x0][0x180] ;  /* 0x0000600094960625 */ /* 0x000fca00078e00f7 */
        /* <DEDUP_REMOVED lines=21> */
.L_x_67778:
[----:B------:R-:W-:Y:S02]  /*136b0*/  MOV R11, R8 ;  /* 0x00000008000b7202 */ /* 0x000fe40000000f00 */
.L_x_67779:
[----:B------:R-:W-:Y:S05]  /*136c0*/  BSYNC B2 ;  /* 0x0000000000027941 */ /* 0x000fea0003800000 */
.L_x_67777:
        /* <DEDUP_REMOVED lines=16> */
.L_x_67783:
[----:B------:R-:W-:Y:S05]  /*137d0*/  BSYNC B3 ;  /* 0x0000000000037941 */ /* 0x000fea0003800000 */
.L_x_67782:
        /* <DEDUP_REMOVED lines=44> */
.L_x_67781:
[----:B------:R-:W-:Y:S05]  /*13aa0*/  BSYNC B2 ;  /* 0x0000000000027941 */ /* 0x000fea0003800000 */
.L_x_67780:
        /* <DEDUP_REMOVED lines=10> */
.L_x_67776:
[----:B0-----:R-:W-:Y:S05]  /*13b50*/  BSYNC B1 ;  /* 0x0000000000017941 */ /* 0x001fea0003800000 */
.L_x_67775:
        /* <DEDUP_REMOVED lines=18> */
.L_x_67787:
[----:B------:R-:W-:Y:S02]  /*13c80*/  MOV R149, R8 ;  /* 0x0000000800957202 */ /* 0x000fe40000000f00 */
.L_x_67788:
[----:B------:R-:W-:Y:S05]  /*13c90*/  BSYNC B2 ;  /* 0x0000000000027941 */ /* 0x000fea0003800000 */
.L_x_67786:
        /* <DEDUP_REMOVED lines=16> */
.L_x_67792:
[----:B------:R-:W-:Y:S05]  /*13da0*/  BSYNC B3 ;  /* 0x0000000000037941 */ /* 0x000fea0003800000 */
.L_x_67791:
        /* <DEDUP_REMOVED lines=44> */
.L_x_67790:
[----:B------:R-:W-:Y:S05]  /*14070*/  BSYNC B2 ;  /* 0x0000000000027941 */ /* 0x000fea0003800000 */
.L_x_67789:
        /* <DEDUP_REMOVED lines=9> */
.L_x_67785:
[----:B------:R-:W-:Y:S05]  /*14110*/  BSYNC B1 ;  /* 0x0000000000017941 */ /* 0x000fea0003800000 */
.L_x_67784:
        /* <DEDUP_REMOVED lines=18> */
.L_x_67796:
[----:B------:R-:W-:Y:S02]  /*14240*/  MOV R149, R8 ;  /* 0x0000000800957202 */ /* 0x000fe40000000f00 */
.L_x_67797:
[----:B------:R-:W-:Y:S05]  /*14250*/  BSYNC B2 ;  /* 0x0000000000027941 */ /* 0x000fea0003800000 */
.L_x_67795:
        /* <DEDUP_REMOVED lines=16> */
.L_x_67801:
[----:B------:R-:W-:Y:S05]  /*14360*/  BSYNC B3 ;  /* 0x0000000000037941 */ /* 0x000fea0003800000 */
.L_x_67800:
        /* <DEDUP_REMOVED lines=44> */
.L_x_67799:
[----:B------:R-:W-:Y:S05]  /*14630*/  BSYNC B2 ;  /* 0x0000000000027941 */ /* 0x000fea0003800000 */
.L_x_67798:
        /* <DEDUP_REMOVED lines=9> */
.L_x_67794:
[----:B------:R-:W-:Y:S05]  /*146d0*/  BSYNC B1 ;  /* 0x0000000000017941 */ /* 0x000fea0003800000 */
.L_x_67793:
        /* <DEDUP_REMOVED lines=18> */
.L_x_67805:
[----:B------:R-:W-:Y:S02]  /*14800*/  MOV R149, R8 ;  /* 0x0000000800957202 */ /* 0x000fe40000000f00 */
.L_x_67806:
[----:B------:R-:W-:Y:S05]  /*14810*/  BSYNC B2 ;  /* 0x0000000000027941 */ /* 0x000fea0003800000 */
.L_x_67804:
        /* <DEDUP_REMOVED lines=16> */
.L_x_67810:
[----:B------:R-:W-:Y:S05]  /*14920*/  BSYNC B3 ;  /* 0x0000000000037941 */ /* 0x000fea0003800000 */
.L_x_67809:
        /* <DEDUP_REMOVED lines=44> */
.L_x_67808:
[----:B------:R-:W-:Y:S05]  /*14bf0*/  BSYNC B2 ;  /* 0x0000000000027941 */ /* 0x000fea0003800000 */
.L_x_67807:
        /* <DEDUP_REMOVED lines=9> */
.L_x_67803:
[----:B------:R-:W-:Y:S05]  /*14c90*/  BSYNC B1 ;  /* 0x0000000000017941 */ /* 0x000fea0003800000 */
.L_x_67802:
[----:B------:R-:W-:Y:S01]  /*14ca0*/  IMAD.WIDE.U32 R148, R148, R247, c[0x0][0x188] ;  /* 0x0000620094947625 */ /* 0x000fe200078e00f7 */
[----:B------:R-:W-:Y:S04]  /*14cb0*/  BSSY B1, `(.L_x_67811) ;  /* 0x000000d000017945 */ /* 0x000fe80003800000 */
[----:B------:R0:W-:Y:S01]  /*14cc0*/  STG.E.128 [R148.64], R180 ;  /* 0x000000b494007986 */ /* 0x0001e2000c101d06 */
[----:B------:R-:W-:Y:S05]  /*14cd0*/  @!P2 BRA `(.L_x_67812) ;  /* 0x000000a00000a947 */ /* 0x000fea0003800000 */
[----:B0-----:R-:W-:-:S05]  /*14ce0*/  IMAD.U32 R148, R229, 0x10000, RZ ;  /* 0x00010000e5947824 */ /* 0x001fca00078e00ff */
[----:B------:R-:W-:Y:S02]  /*14cf0*/  LOP3.LUT R149, R148, 0xff0000, RZ, 0xc0, !PT ;  /* 0x00ff000094957812 */ /* 0x000fe400078ec0ff */
        /* <DEDUP_REMOVED lines=8> */
.L_x_67812:
[----:B------:R-:W-:Y:S05]  /*14d80*/  BSYNC B1 ;  /* 0x0000000000017941 */ /* 0x000fea0003800000 */
.L_x_67811:
        /* <DEDUP_REMOVED lines=24> */
.L_x_67816:
[----:B------:R-:W-:Y:S02]  /*14f10*/  IMAD.MOV.U32 R11, RZ, RZ, R8 ;  /* 0x000000ffff0b7224 */ /* 0x000fe400078e0008 */
.L_x_67817:
[----:B------:R-:W-:Y:S05]  /*14f20*/  BSYNC B2 ;  /* 0x0000000000027941 */ /* 0x000fea0003800000 */
.L_x_67815:
        /* <DEDUP_REMOVED lines=16> */
.L_x_67821:
[----:B------:R-:W-:Y:S05]  /*15030*/  BSYNC B3 ;  /* 0x0000000000037941 */ /* 0x000fea0003800000 */
.L_x_67820:
        /* <DEDUP_REMOVED lines=44> */
.L_x_67819:
[----:B------:R-:W-:Y:S05]  /*15300*/  BSYNC B2 ;  /* 0x0000000000027941 */ /* 0x000fea0003800000 */
.L_x_67818:
        /* <DEDUP_REMOVED lines=10> */
.L_x_67814:
[----:B0-----:R-:W-:Y:S05]  /*153b0*/  BSYNC B1 ;  /* 0x0000000000017941 */ /* 0x001fea0003800000 */
.L_x_67813:
        /* <DEDUP_REMOVED lines=18> */
.L_x_67825:
[----:B------:R-:W-:Y:S02]  /*154e0*/  IMAD.MOV.U32 R149, RZ, RZ, R8 ;  /* 0x000000ffff957224 */ /* 0x000fe400078e0008 */
.L_x_67826:
[----:B------:R-:W-:Y:S05]  /*154f0*/  BSYNC B2 ;  /* 0x0000000000027941 */ /* 0x000fea0003800000 */
.L_x_67824:
        /* <DEDUP_REMOVED lines=16> */
.L_x_67830:
[----:B------:R-:W-:Y:S05]  /*15600*/  BSYNC B3 ;  /* 0x0000000000037941 */ /* 0x000fea0003800000 */
.L_x_67829:
        /* <DEDUP_REMOVED lines=44> */
.L_x_67828:
[----:B------:R-:W-:Y:S05]  /*158d0*/  BSYNC B2 ;  /* 0x0000000000027941 */ /* 0x000fea0003800000 */
.L_x_67827:
        /* <DEDUP_REMOVED lines=9> */
.L_x_67823:
[----:B------:R-:W-:Y:S05]  /*15970*/  BSYNC B1 ;  /* 0x0000000000017941 */ /* 0x000fea0003800000 */
.L_x_67822:
        /* <DEDUP_REMOVED lines=18> */
.L_x_67834:
[----:B------:R-:W-:Y:S02]  /*15aa0*/  IMAD.MOV.U32 R149, RZ, RZ, R8 ;  /* 0x000000ffff957224 */ /* 0x000fe400078e0008 */
.L_x_67835:
[----:B------:R-:W-:Y:S05]  /*15ab0*/  BSYNC B2 ;  /* 0x0000000000027941 */ /* 0x000fea0003800000 */
.L_x_67833:
        /* <DEDUP_REMOVED lines=16> */
.L_x_67839:
[----:B------:R-:W-:Y:S05]  /*15bc0*/  BSYNC B3 ;  /* 0x0000000000037941 */ /* 0x000fea0003800000 */
.L_x_67838:
        /* <DEDUP_REMOVED lines=44> */
.L_x_67837:
[----:B------:R-:W-:Y:S05]  /*15e90*/  BSYNC B2 ;  /* 0x0000000000027941 */ /* 0x000fea0003800000 */
.L_x_67836:
        /* <DEDUP_REMOVED lines=9> */
.L_x_67832:
[----:B------:R-:W-:Y:S05]  /*15f30*/  BSYNC B1 ;  /* 0x0000000000017941 */ /* 0x000fea0003800000 */
.L_x_67831:
        /* <DEDUP_REMOVED lines=18> */
.L_x_67843:
[----:B------:R-:W-:Y:S02]  /*16060*/  IMAD.MOV.U32 R149, RZ, RZ, R8 ;  /* 0x000000ffff957224 */ /* 0x000fe400078e0008 */
.L_x_67844:
[----:B------:R-:W-:Y:S05]  /*16070*/  BSYNC B2 ;  /* 0x0000000000027941 */ /* 0x000fea0003800000 */
.L_x_67842:
        /* <DEDUP_REMOVED lines=16> */
.L_x_67848:
[----:B------:R-:W-:Y:S05]  /*16180*/  BSYNC B3 ;  /* 0x0000000000037941 */ /* 0x000fea0003800000 */
.L_x_67847:
        /* <DEDUP_REMOVED lines=44> */
.L_x_67846:
[----:B------:R-:W-:Y:S05]  /*16450*/  BSYNC B2 ;  /* 0x0000000000027941 */ /* 0x000fea0003800000 */
.L_x_67845:
        /* <DEDUP_REMOVED lines=9> */
.L_x_67841:
[----:B------:R-:W-:Y:S05]  /*164f0*/  BSYNC B1 ;  /* 0x0000000000017941 */ /* 0x000fea0003800000 */
.L_x_67840:
[----:B------:R-:W-:Y:S01]  /*16500*/  IMAD.WIDE.U32 R148, R148, R247, c[0x0][0x188] ;  /* 0x0000620094947625 */ /* 0x000fe200078e00f7 */
[----:B------:R-:W-:Y:S04]  /*16510*/  BSSY B1, `(.L_x_67849) ;  /* 0x000000d000017945 */ /* 0x000fe80003800000 */
[----:B------:R0:W-:Y:S01]  /*16520*/  STG.E.128 [R148.64], R172 ;  /* 0x000000ac94007986 */ /* 0x0001e2000c101d06 */
[----:B------:R-:W-:Y:S05]  /*16530*/  @!P2 BRA `(.L_x_67850) ;  /* 0x000000a00000a947 */ /* 0x000fea0003800000 */
[----:B0-----:R-:W-:-:S04]  /*16540*/  SHF.L.U32 R148, R229, 0x10, RZ ;  /* 0x00000010e5947819 */ /* 0x001fc800000006ff */
[----:B------:R-:W-:Y:S02]  /*16550*/  LOP3.LUT R149, R148, 0xff0000, RZ, 0xc0, !PT ;  /* 0x00ff000094957812 */ /* 0x000fe400078ec0ff */
        /* <DEDUP_REMOVED lines=8> */
.L_x_67850:
[----:B------:R-:W-:Y:S05]  /*165e0*/  BSYNC B1 ;  /* 0x0000000000017941 */ /* 0x000fea0003800000 */
.L_x_67849:
[----:B------:R-:W-:-:S05]  /*165f0*/  IADD3 R7, R153, 0x1c0, RZ ;  /* 0x000001c099077810 */ /* 0x000fca0007ffe0ff */
[----:B0-----:R-:W-:-:S05]  /*16600*/  @P2 IMAD.WIDE.U32 R148, R7, R247, c[0x0][0x170] ;  /* 0x00005c0007942625 */ /* 0x001fca00078e00f7 */
[----:B-----5:R0:W5:Y:S02]  /*16610*/  @P2 LDG.E.128 R144, [R148.64] ;  /* 0x0000000694902981 */ /* 0x020164000c1e1d00 */
[----:B0-----:R-:W-:-:S05]  /*16620*/  IADD3 R148, R152, 0x1c0, RZ ;  /* 0x000001c098947810 */ /* 0x001fca0007ffe0ff */
[----:B------:R-:W-:-:S05]  /*16630*/  @P0 IMAD.WIDE.U32 R150, R148, R247, c[0x0][0x180] ;  /* 0x0000600094960625 */ /* 0x000fca00078e00f7 */
        /* <DEDUP_REMOVED lines=19> */
.L_x_67854:
[----:B------:R-:W-:Y:S02]  /*16770*/  IMAD.MOV.U32 R11, RZ, RZ, R8 ;  /* 0x000000ffff0b7224 */ /* 0x000fe400078e0008 */
.L_x_67855:
[----:B------:R-:W-:Y:S05]  /*16780*/  BSYNC B2 ;  /* 0x0000000000027941 */ /* 0x000fea0003800000 */
.L_x_67853:
        /* <DEDUP_REMOVED lines=16> */
.L_x_67859:
[----:B------:R-:W-:Y:S05]  /*16890*/  BSYNC B3 ;  /* 0x0000000000037941 */ /* 0x000fea0003800000 */
.L_x_67858:
        /* <DEDUP_REMOVED lines=44> */
.L_x_67857:
[----:B------:R-:W-:Y:S05]  /*16b60*/  BSYNC B2 ;  /* 0x0000000000027941 */ /* 0x000fea0003800000 */
.L_x_67856:
        /* <DEDUP_REMOVED lines=10> */
.L_x_67852:
[----:B------:R-:W-:Y:S05]  /*16c10*/  BSYNC B1 ;  /* 0x0000000000017941 */ /* 0x000fea0003800000 */
.L_x_67851:
        /* <DEDUP_REMOVED lines=18> */
.L_x_67863:
[----:B------:R-:W-:Y:S02]  /*16d40*/  IMAD.MOV.U32 R149, RZ, RZ, R8 ;  /* 0x000000ffff957224 */ /* 0x000fe400078e0008 */
.L_x_67864:
[----:B------:R-:W-:Y:S05]  /*16d50*/  BSYNC B2 ;  /* 0x0000000000027941 */ /* 0x000fea0003800000 */
.L_x_67862:
        /* <DEDUP_REMOVED lines=16> */
.L_x_67868:
[----:B------:R-:W-:Y:S05]  /*16e60*/  BSYNC B3 ;  /* 0x0000000000037941 */ /* 0x000fea0003800000 */
.L_x_67867:
        /* <DEDUP_REMOVED lines=44> */
.L_x_67866:
[----:B------:R-:W-:Y:S05]  /*17130*/  BSYNC B2 ;  /* 0x0000000000027941 */ /* 0x000fea0003800000 */
.L_x_67865:
        /* <DEDUP_REMOVED lines=9> */
.L_x_67861:
[----:B------:R-:W-:Y:S05]  /*171d0*/  BSYNC B1 ;  /* 0x0000000000017941 */ /* 0x000fea0003800000 */
.L_x_67860:
        /* <DEDUP_REMOVED lines=18> */
.L_x_67872:
[----:B------:R-:W-:Y:S02]  /*17300*/  IMAD.MOV.U32 R149, RZ, RZ, R8 ;  /* 0x000000ffff957224 */ /* 0x000fe400078e0008 */
.L_x_67873:
[----:B------:R-:W-:Y:S05]  /*17310*/  BSYNC B2 ;  /* 0x0000000000027941 */ /* 0x000fea0003800000 */
.L_x_67871:
        /* <DEDUP_REMOVED lines=16> */
.L_x_67877:
[----:B------:R-:W-:Y:S05]  /*17420*/  BSYNC B3 ;  /* 0x0000000000037941 */ /* 0x000fea0003800000 */
.L_x_67876:
        /* <DEDUP_REMOVED lines=44> */
.L_x_67875:
[----:B------:R-:W-:Y:S05]  /*176f0*/  BSYNC B2 ;  /* 0x0000000000027941 */ /* 0x000fea0003800000 */
.L_x_67874:
        /* <DEDUP_REMOVED lines=9> */
.L_x_67870:
[----:B------:R-:W-:Y:S05]  /*17790*/  BSYNC B1 ;  /* 0x0000000000017941 */ /* 0x000fea0003800000 */
.L_x_67869:
        /* <DEDUP_REMOVED lines=18> */
.L_x_67881:
[----:B------:R-:W-:Y:S02]  /*178c0*/  IMAD.MOV.U32 R149, RZ, RZ, R8 ;  /* 0x000000ffff957224 */ /* 0x000fe400078e0008 */
.L_x_67882:
[----:B------:R-:W-:Y:S05]  /*178d0*/  BSYNC B2 ;  /* 0x0000000000027941 */ /* 0x000fea0003800000 */
.L_x_67880:
        /* <DEDUP_REMOVED lines=16> */
.L_x_67886:
[----:B------:R-:W-:Y:S05]  /*179e0*/  BSYNC B3 ;  /* 0x0000000000037941 */ /* 0x000fea0003800000 */
.L_x_67885:
        /* <DEDUP_REMOVED lines=44> */
.L_x_67884:
[----:B------:R-:W-:Y:S05]  /*17cb0*/  BSYNC B2 ;  /* 0x0000000000027941 */ /* 0x000fea0003800000 */
.L_x_67883:
        /* <DEDUP_REMOVED lines=9> */
.L_x_67879:
[----:B------:R-:W-:Y:S05]  /*17d50*/  BSYNC B1 ;  /* 0x0000000000017941 */ /* 0x000fea0003800000 */
.L_x_67878:
        /* <DEDUP_REMOVED lines=14> */
.L_x_67888:
[----:B------:R-:W-:Y:S05]  /*17e40*/  BSYNC B1 ;  /* 0x0000000000017941 */ /* 0x000fea0003800000 */
.L_x_67887:
        /* <DEDUP_REMOVED lines=24> */
.L_x_67892:
[----:B------:R-:W-:Y:S02]  /*17fd0*/  MOV R11, R8 ;  /* 0x00000008000b7202 */ /* 0x000fe40000000f00 */
.L_x_67893:
[----:B------:R-:W-:Y:S05]  /*17fe0*/  BSYNC B2 ;  /* 0x0000000000027941 */ /* 0x000fea0003800000 */
.L_x_67891:
        /* <DEDUP_REMOVED lines=16> */
.L_x_67897:
[----:B------:R-:W-:Y:S05]  /*180f0*/  BSYNC B3 ;  /* 0x0000000000037941 */ /* 0x000fea0003800000 */
.L_x_67896:
        /* <DEDUP_REMOVED lines=44> */
.L_x_67895:
[----:B------:R-:W-:Y:S05]  /*183c0*/  BSYNC B2 ;  /* 0x0000000000027941 */ /* 0x000fea0003800000 */
.L_x_67894:
        /* <DEDUP_REMOVED lines=10> */
.L_x_67890:
[----:B------:R-:W-:Y:S05]  /*18470*/  BSYNC B1 ;  /* 0x0000000000017941 */ /* 0x000fea0003800000 */
.L_x_67889:
        /* <DEDUP_REMOVED lines=18> */
.L_x_67901:
[----:B------:R-:W-:Y:S02]  /*185a0*/  MOV R149, R8 ;  /* 0x0000000800957202 */ /* 0x000fe40000000f00 */
.L_x_67902:
[----:B------:R-:W-:Y:S05]  /*185b0*/  BSYNC B2 ;  /* 0x0000000000027941 */ /* 0x000fea0003800000 */
.L_x_67900:
        /* <DEDUP_REMOVED lines=16> */
.L_x_67906:
[----:B------:R-:W-:Y:S05]  /*186c0*/  BSYNC B3 ;  /* 0x0000000000037941 */ /* 0x000fea0003800000 */
.L_x_67905:
        /* <DEDUP_REMOVED lines=44> */
.L_x_67904:
[----:B------:R-:W-:Y:S05]  /*18990*/  BSYNC B2 ;  /* 0x0000000000027941 */ /* 0x000fea0003800000 */
.L_x_67903:
        /* <DEDUP_REMOVED lines=9> */
.L_x_67899:
[----:B------:R-:W-:Y:S05]  /*18a30*/  BSYNC B1 ;  /* 0x0000000000017941 */ /* 0x000fea0003800000 */
.L_x_67898:
        /* <DEDUP_REMOVED lines=18> */
.L_x_67910:
[----:B------:R-:W-:Y:S02]  /*18b60*/  MOV R149, R8 ;  /* 0x0000000800957202 */ /* 0x000fe40000000f00 */
.L_x_67911:
[----:B------:R-:W-:Y:S05]  /*18b70*/  BSYNC B2 ;  /* 0x0000000000027941 */ /* 0x000fea0003800000 */
.L_x_67909:
        /* <DEDUP_REMOVED lines=16> */
.L_x_67915:
[----:B------:R-:W-:Y:S05]  /*18c80*/  BSYNC B3 ;  /* 0x0000000000037941 */ /* 0x000fea0003800000 */
.L_x_67914:
        /* <DEDUP_REMOVED lines=44> */
.L_x_67913:
[----:B------:R-:W-:Y:S05]  /*18f50*/  BSYNC B2 ;  /* 0x0000000000027941 */ /* 0x000fea0003800000 */
.L_x_67912:
        /* <DEDUP_REMOVED lines=9> */
.L_x_67908:
[----:B------:R-:W-:Y:S05]  /*18ff0*/  BSYNC B1 ;  /* 0x0000000000017941 */ /* 0x000fea0003800000 */
.L_x_67907:
        /* <DEDUP_REMOVED lines=18> */
.L_x_67919:
[----:B------:R-:W-:Y:S02]  /*19120*/  MOV R149, R8 ;  /* 0x0000000800957202 */ /* 0x000fe40000000f00 */
.L_x_67920:
[----:B------:R-:W-:Y:S05]  /*19130*/  BSYNC B2 ;  /* 0x0000000000027941 */ /* 0x000fea0003800000 */
.L_x_67918:
        /* <DEDUP_REMOVED lines=16> */
.L_x_67924:
[----:B------:R-:W-:Y:S05]  /*19240*/  BSYNC B3 ;  /* 0x0000000000037941 */ /* 0x000fea0003800000 */
.L_x_67923:
        /* <DEDUP_REMOVED lines=44> */
.L_x_67922:
[----:B------:R-:W-:Y:S05]  /*19510*/  BSYNC B2 ;  /* 0x0000000000027941 */ /* 0x000fea0003800000 */
.L_x_67921:
        /* <DEDUP_REMOVED lines=9> */
.L_x_67917:
[----:B------:R-:W-:Y:S05]  /*195b0*/  BSYNC B1 ;  /* 0x0000000000017941 */ /* 0x000fea0003800000 */
.L_x_67916:
        /* <DEDUP_REMOVED lines=14> */
.L_x_67926:
[----:B------:R-:W-:Y:S05]  /*196a0*/  BSYNC B1 ;  /* 0x0000000000017941 */ /* 0x000fea0003800000 */
.L_x_67925:
        /* <DEDUP_REMOVED lines=24> */
.L_x_67930:
[----:B------:R-:W-:Y:S02]  /*19830*/  IMAD.MOV.U32 R11, RZ, RZ, R8 ;  /* 0x000000ffff0b7224 */ /* 0x000fe400078e0008 */
.L_x_67931:
[----:B------:R-:W-:Y:S05]  /*19840*/  BSYNC B2 ;  /* 0x0000000000027941 */ /* 0x000fea0003800000 */
.L_x_67929:
        /* <DEDUP_REMOVED lines=16> */
.L_x_67935:
[----:B------:R-:W-:Y:S05]  /*19950*/  BSYNC B3 ;  /* 0x0000000000037941 */ /* 0x000fea0003800000 */
.L_x_67934:
        /* <DEDUP_REMOVED lines=44> */
.L_x_67933:
[----:B------:R-:W-:Y:S05]  /*19c20*/  BSYNC B2 ;  /* 0x0000000000027941 */ /* 0x000fea0003800000 */
.L_x_67932:
        /* <DEDUP_REMOVED lines=9> */
.L_x_67928:
[----:B------:R-:W-:Y:S05]  /*19cc0*/  BSYNC B1 ;  /* 0x0000000000017941 */ /* 0x000fea0003800000 */
.L_x_67927:
        /* <DEDUP_REMOVED lines=18> */
.L_x_67939:
[----:B------:R-:W-:Y:S02]  /*19df0*/  IMAD.MOV.U32 R149, RZ, RZ, R8 ;  /* 0x000000ffff957224 */ /* 0x000fe400078e0008 */
.L_x_67940:
[----:B------:R-:W-:Y:S05]  /*19e00*/  BSYNC B2 ;  /* 0x0000000000027941 */ /* 0x000fea0003800000 */
.L_x_67938:
        /* <DEDUP_REMOVED lines=16> */
.L_x_67944:
[----:B------:R-:W-:Y:S05]  /*19f10*/  BSYNC B3 ;  /* 0x0000000000037941 */ /* 0x000fea0003800000 */
.L_x_67943:
        /* <DEDUP_REMOVED lines=44> */
.L_x_67942:
[----:B------:R-:W-:Y:S05]  /*1a1e0*/  BSYNC B2 ;  /* 0x0000000000027941 */ /* 0x000fea0003800000 */
.L_x_67941:
[----:B------:R-:W0:Y:S01]  /*1a1f0*/  I2F.U32 R149, R149 ;  /* 0x0000009500957306 */ /* 0x000e220000201000 */
[----:B------:R-:W-:-:S04]  /*1a200*/  IMAD.MOV.U32 R150, RZ, RZ, 0x2f800000 ;  /* 0x2f800000ff967424 */ /* 0x000fc800078e00ff */
[----:B0-----:R-:W-:-:S05]  /*1a210*/  FFMA.FTZ R149, R149, R150, 1.1641532182693481445e-10 ;  /* 0x2f00000095957423 */ /* 0x001fca0000010096 */
[----:B------:R-:W-:Y:S01]  /*1a220*/  FSETP.GTU.FTZ.AND P1, PT, R149, c[0x0][0x1e4], PT ;  /* 0x0000790095007a0b */ /* 0x000fe20003f3c000 */
[----:B-----5:R-:W-:-:S03]  /*1a230*/  FMUL.FTZ R149, R145, c[0x0][0x1ec] ;  /* 0x00007b0091957a20 */ /* 0x020fc60000410000 */
[----:B------:R-:W-:Y:S01]  /*1a240*/  SEL R150, RZ, 0x1, P1 ;  /* 0x00000001ff967807 */ /* 0x000fe20000800000 */
[----:B------:R-:W-:-:S03]  /*1a250*/  FMUL.FTZ R149, R149, c[0x0][0x1e8] ;  /* 0x00007a0095957a20 */ /* 0x000fc60000410000 */
[----:B------:R-:W-:Y:S02]  /*1a260*/  PRMT R228, R150, 0x7610, R228 ;  /* 0x0000761096e47816 */ /* 0x000fe400000000e4 */
[----:B------:R-:W-:-:S05]  /*1a270*/  FSEL R149, R149, RZ, !P1 ;  /* 0x000000ff95957208 */ /* 0x000fca0004800000 */
[----:B------:R-:W-:Y:S02]  /*1a280*/  @P0 FADD.FTZ R149, R141, R149 ;  /* 0x000000958d950221 */ /* 0x000fe40000010000 */
.L_x_67937:
[----:B------:R-:W-:Y:S05]  /*1a290*/  BSYNC B1 ;  /* 0x0000000000017941 */ /* 0x000fea0003800000 */
.L_x_67936:
        /* <DEDUP_REMOVED lines=18> */
.L_x_67948:
[----:B------:R-:W-:Y:S02]  /*1a3c0*/  IMAD.MOV.U32 R155, RZ, RZ, R8 ;  /* 0x000000ffff9b7224 */ /* 0x000fe400078e0008 */
.L_x_67949:
[----:B------:R-:W-:Y:S05]  /*1a3d0*/  BSYNC B2 ;  /* 0x0000000000027941 */ /* 0x000fea0003800000 */
.L_x_67947:
        /* <DEDUP_REMOVED lines=16> */
.L_x_67953:
[----:B------:R-:W-:Y:S05]  /*1a4e0*/  BSYNC B3 ;  /* 0x0000000000037941 */ /* 0x000fea0003800000 */
.L_x_67952:
        /* <DEDUP_REMOVED lines=44> */
.L_x_67951:
[----:B------:R-:W-:Y:S05]  /*1a7b0*/  BSYNC B2 ;  /* 0x0000000000027941 */ /* 0x000fea0003800000 */
.L_x_67950:
        /* <DEDUP_REMOVED lines=10> */
.L_x_67946:
[----:B------:R-:W-:Y:S05]  /*1a860*/  BSYNC B1 ;  /* 0x0000000000017941 */ /* 0x000fea0003800000 */
.L_x_67945:
        /* <DEDUP_REMOVED lines=18> */
.L_x_67957:
[----:B------:R-:W-:Y:S02]  /*1a990*/  IMAD.MOV.U32 R151, RZ, RZ, R8 ;  /* 0x000000ffff977224 */ /* 0x000fe400078e0008 */
.L_x_67958:
[----:B------:R-:W-:Y:S05]  /*1a9a0*/  BSYNC B2 ;  /* 0x0000000000027941 */ /* 0x000fea0003800000 */
.L_x_67956:
        /* <DEDUP_REMOVED lines=16> */
.L_x_67962:
[----:B------:R-:W-:Y:S05]  /*1aab0*/  BSYNC B3 ;  /* 0x0000000000037941 */ /* 0x000fea0003800000 */
.L_x_67961:
        /* <DEDUP_REMOVED lines=44> */
.L_x_67960:
[----:B------:R-:W-:Y:S05]  /*1ad80*/  BSYNC B2 ;  /* 0x0000000000027941 */ /* 0x000fea0003800000 */
.L_x_67959:
        /* <DEDUP_REMOVED lines=10> */
.L_x_67955:
[----:B------:R-:W-:Y:S05]  /*1ae30*/  BSYNC B1 ;  /* 0x0000000000017941 */ /* 0x000fea0003800000 */
.L_x_67954:
[----:B------:R-:W-:Y:S01]  /*1ae40*/  IMAD.WIDE.U32 R154, R154, R247, c[0x0][0x188] ;  /* 0x000062009a9a7625 */ /* 0x000fe200078e00f7 */
[----:B------:R-:W-:Y:S04]  /*1ae50*/  BSSY B1, `(.L_x_67963) ;  /* 0x000000d000017945 */ /* 0x000fe80003800000 */
[----:B------:R0:W-:Y:S01]  /*1ae60*/  STG.E.128 [R154.64], R148 ;  /* 0x000000949a007986 */ /* 0x0001e2000c101d06 */
[----:B------:R-:W-:Y:S05]  /*1ae70*/  @!P2 BRA `(.L_x_67964) ;  /* 0x000000a00000a947 */ /* 0x000fea0003800000 */
[----:B0-----:R-:W-:Y:S02]  /*1ae80*/  SHF.L.U32 R154, R229, 0x10, RZ ;  /* 0x00000010e59a7819 */ /* 0x001fe400000006ff */
        /* <DEDUP_REMOVED lines=9> */
.L_x_67964:
[----:B------:R-:W-:Y:S05]  /*1af20*/  BSYNC B1 ;  /* 0x0000000000017941 */ /* 0x000fea0003800000 */
.L_x_67963:
        /* <DEDUP_REMOVED lines=24> */
.L_x_67968:
[----:B------:R-:W-:Y:S02]  /*1b0b0*/  IMAD.MOV.U32 R11, RZ, RZ, R8 ;  /* 0x000000ffff0b7224 */ /* 0x000fe400078e0008 */
.L_x_67969:
[----:B------:R-:W-:Y:S05]  /*1b0c0*/  BSYNC B2 ;  /* 0x0000000000027941 */ /* 0x000fea0003800000 */
.L_x_67967:
        /* <DEDUP_REMOVED lines=16> */
.L_x_67973:
[----:B------:R-:W-:Y:S05]  /*1b1d0*/  BSYNC B3 ;  /* 0x0000000000037941 */ /* 0x000fea0003800000 */
.L_x_67972:
        /* <DEDUP_REMOVED lines=44> */
.L_x_67971:
[----:B------:R-:W-:Y:S05]  /*1b4a0*/  BSYNC B2 ;  /* 0x0000000000027941 */ /* 0x000fea0003800000 */
.L_x_67970:
        /* <DEDUP_REMOVED lines=9> */
.L_x_67966:
[----:B------:R-:W-:Y:S05]  /*1b540*/  BSYNC B1 ;  /* 0x0000000000017941 */ /* 0x000fea0003800000 */
.L_x_67965:
        /* <DEDUP_REMOVED lines=18> */
.L_x_67977:
[----:B------:R-:W-:Y:S02]  /*1b670*/  IMAD.MOV.U32 R155, RZ, RZ, R8 ;  /* 0x000000ffff9b7224 */ /* 0x000fe400078e0008 */
.L_x_67978:
[----:B------:R-:W-:Y:S05]  /*1b680*/  BSYNC B2 ;  /* 0x0000000000027941 */ /* 0x000fea0003800000 */
.L_x_67976:
        /* <DEDUP_REMOVED lines=16> */
.L_x_67982:
[----:B------:R-:W-:Y:S05]  /*1b790*/  BSYNC B3 ;  /* 0x0000000000037941 */ /* 0x000fea0003800000 */
.L_x_67981:
        /* <DEDUP_REMOVED lines=44> */
.L_x_67980:
[----:B------:R-:W-:Y:S05]  /*1ba60*/  BSYNC B2 ;  /* 0x0000000000027941 */ /* 0x000fea0003800000 */
.L_x_67979:
        /* <DEDUP_REMOVED lines=10> */
.L_x_67975:
[----:B------:R-:W-:Y:S05]  /*1bb10*/  BSYNC B1 ;  /* 0x0000000000017941 */ /* 0x000fea0003800000 */
.L_x_67974:
        /* <DEDUP_REMOVED lines=18> */
.L_x_67986:
[----:B------:R-:W-:Y:S02]  /*1bc40*/  IMAD.MOV.U32 R155, RZ, RZ, R8 ;  /* 0x000000ffff9b7224 */ /* 0x000fe400078e0008 */
.L_x_67987:
[----:B------:R-:W-:Y:S05]  /*1bc50*/  BSYNC B2 ;  /* 0x0000000000027941 */ /* 0x000fea0003800000 */
.L_x_67985:
        /* <DEDUP_REMOVED lines=16> */
.L_x_67991:
[----:B------:R-:W-:Y:S05]  /*1bd60*/  BSYNC B3 ;  /* 0x0000000000037941 */ /* 0x000fea0003800000 */
.L_x_67990:
        /* <DEDUP_REMOVED lines=44> */
.L_x_67989:
[----:B------:R-:W-:Y:S05]  /*1c030*/  BSYNC B2 ;  /* 0x0000000000027941 */ /* 0x000fea0003800000 */
.L_x_67988:
        /* <DEDUP_REMOVED lines=10> */
.L_x_67984:
[----:B------:R-:W-:Y:S05]  /*1c0e0*/  BSYNC B1 ;  /* 0x0000000000017941 */ /* 0x000fea0003800000 */
.L_x_67983:
        /* <DEDUP_REMOVED lines=18> */
.L_x_67995:
[----:B------:R-:W-:Y:S02]  /*1c210*/  IMAD.MOV.U32 R155, RZ, RZ, R8 ;  /* 0x000000ffff9b7224 */ /* 0x000fe400078e0008 */
.L_x_67996:
[----:B------:R-:W-:Y:S05]  /*1c220*/  BSYNC B2 ;  /* 0x0000000000027941 */ /* 0x000fea0003800000 */
.L_x_67994:
        /* <DEDUP_REMOVED lines=16> */
.L_x_68000:
[----:B------:R-:W-:Y:S05]  /*1c330*/  BSYNC B3 ;  /* 0x0000000000037941 */ /* 0x000fea0003800000 */
.L_x_67999:
        /* <DEDUP_REMOVED lines=44> */
.L_x_67998:
[----:B------:R-:W-:Y:S05]  /*1c600*/  BSYNC B2 ;  /* 0x0000000000027941 */ /* 0x000fea0003800000 */
.L_x_67997:
        /* <DEDUP_REMOVED lines=10> */
.L_x_67993:
[----:B------:R-:W-:Y:S05]  /*1c6b0*/  BSYNC B1 ;  /* 0x0000000000017941 */ /* 0x000fea0003800000 */
.L_x_67992:
[----:B------:R-:W-:Y:S01]  /*1c6c0*/  IMAD.WIDE.U32 R154, R154, R247, c[0x0][0x188] ;  /* 0x000062009a9a7625 */ /* 0x000fe200078e00f7 */
[----:B------:R-:W-:Y:S04]  /*1c6d0*/  BSSY B1, `(.L_x_68001) ;  /* 0x000000d000017945 */ /* 0x000fe80003800000 */
[----:B------:R0:W-:Y:S01]  /*1c6e0*/  STG.E.128 [R154.64], R160 ;  /* 0x000000a09a007986 */ /* 0x0001e2000c101d06 */
[----:B------:R-:W-:Y:S05]  /*1c6f0*/  @!P2 BRA `(.L_x_68002) ;  /* 0x000000a00000a947 */ /* 0x000fea0003800000 */
[----:B0-----:R-:W-:Y:S01]  /*1c700*/  IMAD.U32 R154, R229, 0x10000, RZ ;  /* 0x00010000e59a7824 */ /* 0x001fe200078e00ff */
[----:B------:R-:W-:-:S04]  /*1c710*/  LOP3.LUT R155, R230, 0xffff, RZ, 0xc0, !PT ;  /* 0x0000ffffe69b7812 */ /* 0x000fc800078ec0ff */
        /* <DEDUP_REMOVED lines=8> */
.L_x_68002:
[----:B------:R-:W-:Y:S05]  /*1c7a0*/  BSYNC B1 ;  /* 0x0000000000017941 */ /* 0x000fea0003800000 */
.L_x_68001:
        /* <DEDUP_REMOVED lines=24> */
.L_x_68006:
[----:B------:R-:W-:Y:S02]  /*1c930*/  MOV R11, R8 ;  /* 0x00000008000b7202 */ /* 0x000fe40000000f00 */
.L_x_68007:
[----:B------:R-:W-:Y:S05]  /*1c940*/  BSYNC B2 ;  /* 0x0000000000027941 */ /* 0x000fea0003800000 */
.L_x_68005:
        /* <DEDUP_REMOVED lines=16> */
.L_x_68011:
[----:B------:R-:W-:Y:S05]  /*1ca50*/  BSYNC B3 ;  /* 0x0000000000037941 */ /* 0x000fea0003800000 */
.L_x_68010:
        /* <DEDUP_REMOVED lines=44> */
.L_x_68009:
[----:B------:R-:W-:Y:S05]  /*1cd20*/  BSYNC B2 ;  /* 0x0000000000027941 */ /* 0x000fea0003800000 */
.L_x_68008:
        /* <DEDUP_REMOVED lines=9> */
.L_x_68004:
[----:B------:R-:W-:Y:S05]  /*1cdc0*/  BSYNC B1 ;  /* 0x0000000000017941 */ /* 0x000fea0003800000 */
.L_x_68003:
        /* <DEDUP_REMOVED lines=18> */
.L_x_68015:
[----:B------:R-:W-:Y:S02]  /*1cef0*/  MOV R157, R8 ;  /* 0x00000008009d7202 */ /* 0x000fe40000000f00 */
.L_x_68016:
[----:B------:R-:W-:Y:S05]  /*1cf00*/  BSYNC B2 ;  /* 0x0000000000027941 */ /* 0x000fea0003800000 */
.L_x_68014:
        /* <DEDUP_REMOVED lines=16> */
.L_x_68020:
[----:B------:R-:W-:Y:S05]  /*1d010*/  BSYNC B3 ;  /* 0x0000000000037941 */ /* 0x000fea0003800000 */
.L_x_68019:
        /* <DEDUP_REMOVED lines=44> */
.L_x_68018:
[----:B------:R-:W-:Y:S05]  /*1d2e0*/  BSYNC B2 ;  /* 0x0000000000027941 */ /* 0x000fea0003800000 */
.L_x_68017:
        /* <DEDUP_REMOVED lines=10> */
.L_x_68013:
[----:B------:R-:W-:Y:S05]  /*1d390*/  BSYNC B1 ;  /* 0x0000000000017941 */ /* 0x000fea0003800000 */
.L_x_68012:
        /* <DEDUP_REMOVED lines=18> */
.L_x_68024:
[----:B------:R-:W-:Y:S02]  /*1d4c0*/  MOV R158, R8 ;  /* 0x00000008009e7202 */ /* 0x000fe40000000f00 */
.L_x_68025:
[----:B------:R-:W-:Y:S05]  /*1d4d0*/  BSYNC B2 ;  /* 0x0000000000027941 */ /* 0x000fea0003800000 */
.L_x_68023:
        /* <DEDUP_REMOVED lines=16> */
.L_x_68029:
[----:B------:R-:W-:Y:S05]  /*1d5e0*/  BSYNC B3 ;  /* 0x0000000000037941 */ /* 0x000fea0003800000 */
.L_x_68028:
        /* <DEDUP_REMOVED lines=44> */
.L_x_68027:
[----:B------:R-:W-:Y:S05]  /*1d8b0*/  BSYNC B2 ;  /* 0x0000000000027941 */ /* 0x000fea0003800000 */
.L_x_68026:
        /* <DEDUP_REMOVED lines=10> */
.L_x_68022:
[----:B------:R-:W-:Y:S05]  /*1d960*/  BSYNC B1 ;  /* 0x0000000000017941 */ /* 0x000fea0003800000 */
.L_x_68021:
        /* <DEDUP_REMOVED lines=18> */
.L_x_68033:
[----:B------:R-:W-:Y:S02]  /*1da90*/  MOV R159, R8 ;  /* 0x00000008009f7202 */ /* 0x000fe40000000f00 */
.L_x_68034:
[----:B------:R-:W-:Y:S05]  /*1daa0*/  BSYNC B2 ;  /* 0x0000000000027941 */ /* 0x000fea0003800000 */
.L_x_68032:
        /* <DEDUP_REMOVED lines=16> */
.L_x_68038:
[----:B------:R-:W-:Y:S05]  /*1dbb0*/  BSYNC B3 ;  /* 0x0000000000037941 */ /* 0x000fea0003800000 */
.L_x_68037:
        /* <DEDUP_REMOVED lines=44> */
.L_x_68036:
[----:B------:R-:W-:Y:S05]  /*1de80*/  BSYNC B2 ;  /* 0x0000000000027941 */ /* 0x000fea0003800000 */
.L_x_68035:
        /* <DEDUP_REMOVED lines=10> */
.L_x_68031:
[----:B------:R-:W-:Y:S05]  /*1df30*/  BSYNC B1 ;  /* 0x0000000000017941 */ /* 0x000fea0003800000 */
.L_x_68030:
[----:B------:R-:W-:Y:S01]  /*1df40*/  IMAD.WIDE.U32 R154, R7, R247, c[0x0][0x188] ;  /* 0x00006200079a7625 */ /* 0x000fe200078e00f7 */
[----:B------:R-:W-:Y:S01]  /*1df50*/  BSSY B1, `(.L_x_68039) ;  /* 0x000000e000017945 */ /* 0x000fe20003800000 */
[----:B------:R-:W-:-:S03]  /*1df60*/  IADD3 R244, R153, 0x260, RZ ;  /* 0x0000026099f47810 */ /* 0x000fc60007ffe0ff */
[----:B------:R0:W-:Y:S01]  /*1df70*/  STG.E.128 [R154.64], R156 ;  /* 0x0000009c9a007986 */ /* 0x0001e2000c101d06 */
[----:B------:R-:W-:Y:S05]  /*1df80*/  @!P2 BRA `(.L_x_68040) ;  /* 0x000000a00000a947 */ /* 0x000fea0003800000 */
[----:B------:R-:W-:Y:S01]  /*1df90*/  IMAD.U32 R7, R229, 0x10000, RZ ;  /* 0x00010000e5077824 */ /* 0x000fe200078e00ff */
[----:B------:R-:W-:Y:S01]  /*1dfa0*/  LOP3.LUT R153, R230, 0xffff, RZ, 0xc0, !PT ;  /* 0x0000ffffe6997812 */ /* 0x000fe200078ec0ff */
[----:B0-----:R-:W-:-:S03]  /*1dfb0*/  IMAD.WIDE.U32 R154, R232, R252, c[0x0][0x190] ;  /* 0x00006400e89a7625 */ /* 0x001fc600078e00fc */
[----:B------:R-:W-:-:S04]  /*1dfc0*/  LOP3.LUT R7, R7, 0xff0000, RZ, 0xc0, !PT ;  /* 0x00ff000007077812 */ /* 0x000fc800078ec0ff */
[----:B------:R-:W-:Y:S02]  /*1dfd0*/  LEA R7, R153, R7, 0x18 ;  /* 0x0000000799077211 */ /* 0x000fe400078ec0ff */
[----:B------:R-:W-:-:S05]  /*1dfe0*/  LOP3.LUT R153, R228, 0xff, RZ, 0xc0, !PT ;  /* 0x000000ffe4997812 */ /* 0x000fca00078ec0ff */
[----:B------:R-:W-:Y:S01]  /*1dff0*/  IMAD R7, R153, 0x100, R7 ;  /* 0x0000010099077824 */ /* 0x000fe200078e0207 */
[----:B------:R-:W-:-:S05]  /*1e000*/  LOP3.LUT R153, R11, 0xff, RZ, 0xc0, !PT ;  /* 0x000000ff0b997812 */ /* 0x000fca00078ec0ff */
[----:B------:R-:W-:-:S05]  /*1e010*/  IMAD.IADD R7, R7, 0x1, R153 ;  /* 0x0000000107077824 */ /* 0x000fca00078e0299 */
[----:B------:R0:W-:Y:S02]  /*1e020*/  STG.E [R154.64], R7 ;  /* 0x000000079a007986 */ /* 0x0001e4000c101906 */
.L_x_68040:
[----:B------:R-:W-:Y:S05]  /*1e030*/  BSYNC B1 ;  /* 0x0000000000017941 */ /* 0x000fea0003800000 */
.L_x_68039:
[----:B------:R-:W-:Y:S01]  /*1e040*/  IADD3 R231, R152, 0x260, RZ ;  /* 0x0000026098e77810 */ /* 0x000fe20007ffe0ff */
[----:B------:R-:W-:-:S05]  /*1e050*/  @P2 IMAD.WIDE.U32 R152, R244, R247, c[0x0][0x170] ;  /* 0x00005c00f4982625 */ /* 0x000fca00078e00f7 */
[----:B-----5:R1:W5:Y:S02]  /*1e060*/  @P2 LDG.E.128 R144, [R152.64] ;  /* 0x0000000698902981 */ /* 0x020364000c1e1d00 */
[----:B-1----:R-:W-:-:S05]  /*1e070*/  @P0 IMAD.WIDE.U32 R152, R231, R247, c[0x0][0x180] ;  /* 0x00006000e7980625 */ /* 0x002fca00078e00f7 */
[----:B------:R-:W2:Y:S01]  /*1e080*/  @P0 LDG.E.128 R140, [R152.64] ;  /* 0x00000006988c0981 */ /* 0x000ea2000c1e1d00 */
[----:B------:R-:W-:Y:S01]  /*1e090*/  @!P3 ISETP.NE.U32.AND P1, PT, RZ, c[0x0][0x180], PT ;  /* 0x00006000ff00ba0c */ /* 0x000fe20003f25070 */
[----:B------:R-:W-:Y:S01]  /*1e0a0*/  BSSY B1, `(.L_x_68041) ;  /* 0x000005a000017945 */ /* 0x000fe20003800000 */
[----:B0-----:R-:W-:Y:S02]  /*1e0b0*/  @!P3 MOV R154, R233 ;  /* 0x000000e9009ab202 */ /* 0x001fe40000000f00 */
        /* <DEDUP_REMOVED lines=15> */
.L_x_68044:
[----:B------:R-:W-:Y:S02]  /*1e1b0*/  IMAD.MOV.U32 R7, RZ, RZ, R8 ;  /* 0x000000ffff077224 */ /* 0x000fe400078e0008 */
.L_x_68045:
[----:B------:R-:W-:Y:S05]  /*1e1c0*/  BSYNC B2 ;  /* 0x0000000000027941 */ /* 0x000fea0003800000 */
.L_x_68043:
        /* <DEDUP_REMOVED lines=16> */
.L_x_68049:
[----:B------:R-:W-:Y:S05]  /*1e2d0*/  BSYNC B3 ;  /* 0x0000000000037941 */ /* 0x000fea0003800000 */
.L_x_68048:
[----:B------:R-:W-:Y:S01]  /*1e2e0*/  LOP3.LUT R10, R2, UR5, R9, 0x96, !PT ;  /* 0x00000005020a7c12 */ /* 0x000fe2000f8e9609 */
[----:B------:R-:W-:Y:S01]  /*1e2f0*/  IMAD.HI.U32 R2, R4, -0x326172a9, RZ ;  /* 0xcd9e8d5704027827 */ /* 0x000fe200078e00ff */
[----:B------:R-:W-:-:S03]  /*1e300*/  HFMA2.MMA R154, -RZ, RZ, 0, 0 ;  /* 0x00000000ff9a7435 */ /* 0x000fc600000001ff */
        /* <DEDUP_REMOVED lines=40> */
.L_x_68047:
[----:B------:R-:W-:Y:S05]  /*1e590*/  BSYNC B2 ;  /* 0x0000000000027941 */ /* 0x000fea0003800000 */
.L_x_68046:
        /* <DEDUP_REMOVED lines=10> */
.L_x_68042:
[----:B------:R-:W-:Y:S05]  /*1e640*/  BSYNC B1 ;  /* 0x0000000000017941 */ /* 0x000fea0003800000 */
.L_x_68041:
        /* <DEDUP_REMOVED lines=18> */
.L_x_68053:
[----:B------:R-:W-:Y:S02]  /*1e770*/  MOV R7, R8 ;  /* 0x0000000800077202 */ /* 0x000fe40000000f00 */
.L_x_68054:
[----:B------:R-:W-:Y:S05]  /*1e780*/  BSYNC B2 ;  /* 0x0000000000027941 */ /* 0x000fea0003800000 */
.L_x_68052:
        /* <DEDUP_REMOVED lines=16> */
.L_x_68058:
[----:B------:R-:W-:Y:S05]  /*1e890*/  BSYNC B3 ;  /* 0x0000000000037941 */ /* 0x000fea0003800000 */
.L_x_68057:
        /* <DEDUP_REMOVED lines=44> */
.L_x_68056:
[----:B------:R-:W-:Y:S05]  /*1eb60*/  BSYNC B2 ;  /* 0x0000000000027941 */ /* 0x000fea0003800000 */
.L_x_68055:
        /* <DEDUP_REMOVED lines=10> */
.L_x_68051:
[----:B------:R-:W-:Y:S05]  /*1ec10*/  BSYNC B1 ;  /* 0x0000000000017941 */ /* 0x000fea0003800000 */
.L_x_68050:
        /* <DEDUP_REMOVED lines=18> */
.L_x_68062:
[----:B------:R-:W-:Y:S02]  /*1ed40*/  MOV R7, R8 ;  /* 0x0000000800077202 */ /* 0x000fe40000000f00 */
.L_x_68063:
[----:B------:R-:W-:Y:S05]  /*1ed50*/  BSYNC B2 ;  /* 0x0000000000027941 */ /* 0x000fea0003800000 */
.L_x_68061:
        /* <DEDUP_REMOVED lines=16> */
.L_x_68067:
[----:B------:R-:W-:Y:S05]  /*1ee60*/  BSYNC B3 ;  /* 0x0000000000037941 */ /* 0x000fea0003800000 */
.L_x_68066:
        /* <DEDUP_REMOVED lines=44> */
.L_x_68065:
[----:B------:R-:W-:Y:S05]  /*1f130*/  BSYNC B2 ;  /* 0x0000000000027941 */ /* 0x000fea0003800000 */
.L_x_68064:
        /* <DEDUP_REMOVED lines=10> */
.L_x_68060:
[----:B------:R-:W-:Y:S05]  /*1f1e0*/  BSYNC B1 ;  /* 0x0000000000017941 */ /* 0x000fea0003800000 */
.L_x_68059:
        /* <DEDUP_REMOVED lines=18> */
.L_x_68071:
[----:B------:R-:W-:Y:S02]  /*1f310*/  MOV R155, R8 ;  /* 0x00000008009b7202 */ /* 0x000fe40000000f00 */
.L_x_68072:
[----:B------:R-:W-:Y:S05]  /*1f320*/  BSYNC B2 ;  /* 0x0000000000027941 */ /* 0x000fea0003800000 */
.L_x_68070:
        /* <DEDUP_REMOVED lines=16> */
.L_x_68076:
[----:B------:R-:W-:Y:S05]  /*1f430*/  BSYNC B3 ;  /* 0x0000000000037941 */ /* 0x000fea0003800000 */
.L_x_68075:
        /* <DEDUP_REMOVED lines=44> */
.L_x_68074:
[----:B------:R-:W-:Y:S05]  /*1f700*/  BSYNC B2 ;  /* 0x0000000000027941 */ /* 0x000fea0003800000 */
.L_x_68073:
        /* <DEDUP_REMOVED lines=9> */
.L_x_68069:
[----:B------:R-:W-:Y:S05]  /*1f7a0*/  BSYNC B1 ;  /* 0x0000000000017941 */ /* 0x000fea0003800000 */
.L_x_68068:
[----:B------:R-:W-:Y:S01]  /*1f7b0*/  IMAD.WIDE.U32 R232, R231, R247, c[0x0][0x188] ;  /* 0x00006200e7e87625 */ /* 0x000fe200078e00f7 */
[----:B------:R-:W-:Y:S04]  /*1f7c0*/  BSSY B1, `(.L_x_68077) ;  /* 0x000000d000017945 */ /* 0x000fe80003800000 */
        /* <DEDUP_REMOVED lines=12> */
.L_x_68078:
[----:B------:R-:W-:Y:S05]  /*1f890*/  BSYNC B1 ;  /* 0x0000000000017941 */ /* 0x000fea0003800000 */
.L_x_68077:
        /* <DEDUP_REMOVED lines=85> */
.L_x_68085:
        /* <DEDUP_REMOVED lines=180> */
.L_x_68086:
[C---:B------:R-:W-:Y:S01]  /*20930*/  @!P1 LEA R232, P0, R0.reuse, c[0x0][0x1a0], 0x2 ;  /* 0x0000680000e89a11 */ /* 0x040fe200078010ff */
        /* <DEDUP_REMOVED lines=16> */
[----:B-1----:R-:W2:Y:S01]  /*20a40*/  LDL R246, [R1+0x4c] ;  /* 0x00004c0001f67983 */ /* 0x002ea20000100800 */
[----:B------:R-:W-:-:S03]  /*20a50*/  IADD3 R233, R245, -0x1, RZ ;  /* 0xfffffffff5e97810 */ /* 0x000fc60007ffe0ff */
[----:B------:R-:W1:Y:S02]  /*20a60*/  S2R R252, SR_TID.X ;  /* 0x0000000000fc7919 */ /* 0x000e640000002100 */
[----:B------:R-:W-:Y:S02]  /*20a70*/  IMAD R233, R233, c[0x0][0x168], RZ ;  /* 0x00005a00e9e97a24 */ /* 0x000fe400078e02ff */
[----:B------:R-:W3:Y:S03]  /*20a80*/  LDL R244, [R1+0x48] ;  /* 0x0000480001f47983 */ /* 0x000ee60000100800 */
[----:B0-----:R-:W-:Y:S01]  /*20a90*/  SHF.R.S32.HI R234, RZ, 0x1f, R233 ;  /* 0x0000001fffea7819 */ /* 0x001fe200000114e9 */
[----:B------:R-:W4:Y:S01]  /*20aa0*/  LDL R247, [R1+0x30] ;  /* 0x0000300001f77983 */ /* 0x000f220000100800 */
[----:B------:R-:W-:Y:S02]  /*20ab0*/  FSEL R232, R235, RZ, !P0 ;  /* 0x000000ffebe87208 */ /* 0x000fe40004000000 */
[----:B------:R-:W-:Y:S01]  /*20ac0*/  LEA.HI R233, R234, R233, RZ, 0x2 ;  /* 0x000000e9eae97211 */ /* 0x000fe200078f10ff */
[----:B------:R-:W4:Y:S04]  /*20ad0*/  LDL R235, [R1+0x40] ;  /* 0x0000400001eb7983 */ /* 0x000f280000100800 */
[----:B------:R-:W4:Y:S01]  /*20ae0*/  LDL R234, [R1+0x44] ;  /* 0x0000440001ea7983 */ /* 0x000f220000100800 */
[----:B------:R-:W-:-:S02]  /*20af0*/  FADD.FTZ R227, -R232, R227 ;  /* 0x000000e3e8e37221 */ /* 0x000fc40000010100 */
[C---:B------:R-:W-:Y:S01]  /*20b00*/  FADD.FTZ R226, -R232.reuse, R226 ;  /* 0x000000e2e8e27221 */ /* 0x040fe20000010100 */
[----:B------:R-:W4:Y:S01]  /*20b10*/  LDL R245, [R1+0x34] ;  /* 0x0000340001f57983 */ /* 0x000f220000100800 */
[C---:B------:R-:W-:Y:S02]  /*20b20*/  FMUL.FTZ R227, R231.reuse, R227 ;  /* 0x000000e3e7e37220 */ /* 0x040fe40000410000 */
[----:B------:R-:W-:Y:S01]  /*20b30*/  FADD.FTZ R224, -R232, R224 ;  /* 0x000000e0e8e07221 */ /* 0x000fe20000010100 */
[----:B-1----:R-:W-:Y:S01]  /*20b40*/  LOP3.LUT R252, R252, 0x1f, RZ, 0xc0, !PT ;  /* 0x0000001ffcfc7812 */ /* 0x002fe200078ec0ff */
[----:B------:R-:W-:Y:S02]  /*20b50*/  FADD.FTZ R225, -R232, R225 ;  /* 0x000000e1e8e17221 */ /* 0x000fe40000010100 */
[----:B------:R-:W-:Y:S01]  /*20b60*/  FMUL.FTZ R226, R231, R226 ;  /* 0x000000e2e7e27220 */ /* 0x000fe20000410000 */
[----:B------:R-:W-:Y:S01]  /*20b70*/  LEA.HI.SX32 R233, R233, R252, 0x1e ;  /* 0x000000fce9e97211 */ /* 0x000fe200078ff2ff */
[C---:B------:R-:W-:Y:S01]  /*20b80*/  FMUL.FTZ R224, R231.reuse, R224 ;  /* 0x000000e0e7e07220 */ /* 0x040fe20000410000 */
[----:B------:R-:W4:Y:S01]  /*20b90*/  LDL R252, [R1+0x3c] ;  /* 0x00003c0001fc7983 */ /* 0x000f220000100800 */
[----:B------:R-:W-:-:S02]  /*20ba0*/  FMUL.FTZ R225, R231, R225 ;  /* 0x000000e1e7e17220 */ /* 0x000fc40000410000 */
[----:B--2---:R-:W-:Y:S02]  /*20bb0*/  FFMA.FTZ R227, R246, R227, R19 ;  /* 0x000000e3f6e37223 */ /* 0x004fe40000010013 */
[----:B------:R-:W2:Y:S01]  /*20bc0*/  LDL R246, [R1+0x38] ;  /* 0x0000380001f67983 */ /* 0x000ea20000100800 */
[----:B---3--:R-:W-:Y:S02]  /*20bd0*/  FFMA.FTZ R226, R244, R226, R18 ;  /* 0x000000e2f4e27223 */ /* 0x008fe40000010012 */
[----:B------:R-:W-:Y:S02]  /*20be0*/  IMAD.MOV.U32 R244, RZ, RZ, 0x10 ;  /* 0x00000010fff47424 */ /* 0x000fe400078e00ff */
[----:B------:R-:W-:Y:S02]  /*20bf0*/  FADD.FTZ R223, -R232, R223 ;  /* 0x000000dfe8df7221 */ /* 0x000fe40000010100 */
[----:B----4-:R-:W-:Y:S02]  /*20c00*/  FFMA.FTZ R224, R235, R224, R16 ;  /* 0x000000e0ebe07223 */ /* 0x010fe40000010010 */
[----:B------:R-:W-:-:S02]  /*20c10*/  FFMA.FTZ R225, R234, R225, R17 ;  /* 0x000000e1eae17223 */ /* 0x000fc40000010011 */
        /* <DEDUP_REMOVED lines=10> */
[----:B------:R-:W-:Y:S01]  /*20cc0*/  FFMA.FTZ R221, R245, R221, R21 ;  /* 0x000000ddf5dd7223 */ /* 0x000fe20000010015 */
[----:B------:R-:W3:Y:S01]  /*20cd0*/  LDL R252, [R1+0x1c] ;  /* 0x00001c0001fc7983 */ /* 0x000ee20000100800 */
[----:B------:R-:W-:-:S03]  /*20ce0*/  FFMA.FTZ R220, R247, R220, R20 ;  /* 0x000000dcf7dc7223 */ /* 0x000fc60000010014 */
[----:B------:R-:W4:Y:S01]  /*20cf0*/  LDL R247, [R1+0x18] ;  /* 0x0000180001f77983 */ /* 0x000f220000100800 */
[----:B0-----:R-:W-:-:S03]  /*20d00*/  IADD3 R224, R233, 0x20, RZ ;  /* 0x00000020e9e07810 */ /* 0x001fc60007ffe0ff */
[----:B------:R-:W3:Y:S02]  /*20d10*/  LDL R245, [R1+0x10] ;  /* 0x0000100001f57983 */ /* 0x000ee40000100800 */
[----:B------:R-:W-:Y:S02]  /*20d20*/  IMAD.WIDE.U32 R224, R224, R244, c[0x0][0x208] ;  /* 0x00008200e0e07625 */ /* 0x000fe400078e00f4 */
[----:B------:R-:W3:Y:S04]  /*20d30*/  LDL R235, [R1+0xc] ;  /* 0x00000c0001eb7983 */ /* 0x000ee80000100800 */
[----:B------:R-:W3:Y:S04]  /*20d40*/  LDL R234, [R1+0x8] ;  /* 0x0000080001ea7983 */ /* 0x000ee80000100800 */
[----:B------:R-:W3:Y:S04]  /*20d50*/  LDL R227, [R1+0x4] ;  /* 0x0000040001e37983 */ /* 0x000ee80000100800 */
[----:B------:R-:W3:Y:S01]  /*20d60*/  LDL R226, [R1] ;  /* 0x0000000001e27983 */ /* 0x000ee20000100800 */
[----:B--2---:R-:W-:-:S03]  /*20d70*/  FFMA.FTZ R222, R246, R222, R22 ;  /* 0x000000def6de7223 */ /* 0x004fc60000010016 */
[----:B------:R-:W2:Y:S04]  /*20d80*/  LDL R246, [R1+0x14] ;  /* 0x0000140001f67983 */ /* 0x000ea80000100800 */
[----:B------:R0:W-:Y:S04]  /*20d90*/  STG.E.128 [R224.64], R220 ;  /* 0x000000dce0007986 */ /* 0x0001e8000c101d06 */
[----:B0-----:R-:W2:Y:S04]  /*20da0*/  LDL R222, [R1+0x2c] ;  /* 0x00002c0001de7983 */ /* 0x001ea80000100800 */
[----:B------:R-:W2:Y:S04]  /*20db0*/  LDL R223, [R1+0x28] ;  /* 0x0000280001df7983 */ /* 0x000ea80000100800 */
[----:B------:R-:W2:Y:S04]  /*20dc0*/  LDL R224, [R1+0x24] ;  /* 0x0000240001e07983 */ /* 0x000ea80000100800 */
[----:B------:R-:W2:Y:S01]  /*20dd0*/  LDL R225, [R1+0x20] ;  /* 0x0000200001e17983 */ /* 0x000ea20000100800 */
        /* <DEDUP_REMOVED lines=18> */
[----:B---3--:R-:W-:Y:S02]  /*20f00*/  FFMA.FTZ R215, R252, R215, R31 ;  /* 0x000000d7fcd77223 */ /* 0x008fe4000001001f */
[----:B----4-:R-:W-:Y:S02]  /*20f10*/  FFMA.FTZ R214, R247, R214, R30 ;  /* 0x000000d6f7d67223 */ /* 0x010fe4000001001e */
[----:B------:R-:W-:Y:S02]  /*20f20*/  FFMA.FTZ R212, R245, R212, R28 ;  /* 0x000000d4f5d47223 */ /* 0x000fe4000001001c */
        /* <DEDUP_REMOVED lines=45> */
[----:B------:R-:W-:Y:S02]  /*21200*/  FMUL.FTZ R191, R231, R191 ;  /* 0x000000bfe7bf7220 */ /* 0x000fe40000410000 */
[C---:B------:R-:W-:Y:S02]  /*21210*/  FADD.FTZ R183, -R232.reuse, R183 ;  /* 0x000000b7e8b77221 */ /* 0x040fe40000010100 */
[C---:B------:R-:W-:Y:S02]  /*21220*/  FADD.FTZ R172, -R232.reuse, R172 ;  /* 0x000000ace8ac7221 */ /* 0x040fe40000010100 */
[----:B------:R-:W-:-:S02]  /*21230*/  FADD.FTZ R174, -R232, R174 ;  /* 0x000000aee8ae7221 */ /* 0x000fc40000010100 */
[----:B------:R-:W-:Y:S02]  /*21240*/  FMUL.FTZ R186, R231, R186 ;  /* 0x000000bae7ba7220 */ /* 0x000fe40000410000 */
[C---:B------:R-:W-:Y:S02]  /*21250*/  FADD.FTZ R152, -R232.reuse, R152 ;  /* 0x00000098e8987221 */ /* 0x040fe40000010100 */
[C---:B------:R-:W-:Y:S02]  /*21260*/  FADD.FTZ R153, -R232.reuse, R153 ;  /* 0x00000099e8997221 */ /* 0x040fe40000010100 */
[C---:B------:R-:W-:Y:S02]  /*21270*/  FADD.FTZ R154, -R232.reuse, R154 ;  /* 0x0000009ae89a7221 */ /* 0x040fe40000010100 */
[----:B------:R-:W-:Y:S01]  /*21280*/  FADD.FTZ R155, -R232, R155 ;  /* 0x0000009be89b7221 */ /* 0x000fe20000010100 */
[----:B------:R-:W-:Y:S01]  /*21290*/  IADD3 R245, R233, 0x260, RZ ;  /* 0x00000260e9f57810 */ /* 0x000fe20007ffe0ff */
        /* <DEDUP_REMOVED lines=8> */
[----:B--2---:R-:W-:Y:S02]  /*21320*/  FFMA.FTZ R213, R246, R213, R29 ;  /* 0x000000d5f6d57223 */ /* 0x004fe4000001001d */
[----:B------:R-:W-:Y:S02]  /*21330*/  FFMA.FTZ R219, R222, R219, R27 ;  /* 0x000000dbdedb7223 */ /* 0x000fe4000001001b */
[----:B------:R-:W-:Y:S02]  /*21340*/  FFMA.FTZ R218, R223, R218, R26 ;  /* 0x000000dadfda7223 */ /* 0x000fe4000001001a */
[----:B------:R-:W-:Y:S02]  /*21350*/  FFMA.FTZ R217, R224, R217, R25 ;  /* 0x000000d9e0d97223 */ /* 0x000fe40000010019 */
[----:B------:R-:W-:-:S05]  /*21360*/  FFMA.FTZ R216, R225, R216, R24 ;  /* 0x000000d8e1d87223 */ /* 0x000fca0000010018 */
[----:B------:R0:W-:Y:S02]  /*21370*/  STG.E.128 [R220.64], R216 ;  /* 0x000000d8dc007986 */ /* 0x0001e4000c101d06 */
[----:B0-----:R-:W-:-:S05]  /*21380*/  IADD3 R216, R233, 0x60, RZ ;  /* 0x00000060e9d87810 */ /* 0x001fca0007ffe0ff */
[----:B------:R-:W-:-:S05]  /*21390*/  IMAD.WIDE.U32 R216, R216, R244, c[0x0][0x208] ;  /* 0x00008200d8d87625 */ /* 0x000fca00078e00f4 */
[----:B------:R0:W-:Y:S01]  /*213a0*/  STG.E.128 [R216.64], R212 ;  /* 0x000000d4d8007986 */ /* 0x0001e2000c101d06 */
[C---:B------:R-:W-:Y:S02]  /*213b0*/  FADD.FTZ R220, -R232.reuse, R200 ;  /* 0x000000c8e8dc7221 */ /* 0x040fe40000010100 */
[C---:B------:R-:W-:Y:S02]  /*213c0*/  FADD.FTZ R219, -R232.reuse, R201 ;  /* 0x000000c9e8db7221 */ /* 0x040fe40000010100 */
[C---:B------:R-:W-:Y:S01]  /*213d0*/  FADD.FTZ R200, -R232.reuse, R203 ;  /* 0x000000cbe8c87221 */ /* 0x040fe20000010100 */
[----:B0-----:R-:W-:Y:S01]  /*213e0*/  IADD3 R212, R233, 0x80, RZ ;  /* 0x00000080e9d47810 */ /* 0x001fe20007ffe0ff */
[----:B------:R-:W-:-:S04]  /*213f0*/  FADD.FTZ R216, -R232, R197 ;  /* 0x000000c5e8d87221 */ /* 0x000fc80000010100 */
[----:B------:R-:W-:-:S04]  /*21400*/  IMAD.WIDE.U32 R212, R212, R244, c[0x0][0x208] ;  /* 0x00008200d4d47625 */ /* 0x000fc800078e00f4 */
[C---:B------:R-:W-:Y:S01]  /*21410*/  FADD.FTZ R214, -R232.reuse, R206 ;  /* 0x000000cee8d67221 */ /* 0x040fe20000010100 */
[----:B------:R0:W-:Y:S01]  /*21420*/  STG.E.128 [R212.64], R208 ;  /* 0x000000d0d4007986 */ /* 0x0001e2000c101d06 */
[C---:B------:R-:W-:Y:S02]  /*21430*/  FADD.FTZ R215, -R232.reuse, R207 ;  /* 0x000000cfe8d77221 */ /* 0x040fe40000010100 */
[C---:B------:R-:W-:Y:S02]  /*21440*/  FADD.FTZ R217, -R232.reuse, R196 ;  /* 0x000000c4e8d97221 */ /* 0x040fe40000010100 */
[C---:B------:R-:W-:Y:S02]  /*21450*/  FADD.FTZ R201, -R232.reuse, R169 ;  /* 0x000000a9e8c97221 */ /* 0x040fe40000010100 */
[C---:B------:R-:W-:Y:S02]  /*21460*/  FADD.FTZ R203, -R232.reuse, R171 ;  /* 0x000000abe8cb7221 */ /* 0x040fe40000010100 */
[----:B------:R-:W-:-:S02]  /*21470*/  FADD.FTZ R218, -R232, R202 ;  /* 0x000000cae8da7221 */ /* 0x000fc40000010100 */
[----:B------:R-:W-:Y:S01]  /*21480*/  FMUL.FTZ R169, R231, R189 ;  /* 0x000000bde7a97220 */ /* 0x000fe20000410000 */
[----:B------:R-:W-:Y:S01]  /*21490*/  IADD3 R189, R233, 0xa0, RZ ;  /* 0x000000a0e9bd7810 */ /* 0x000fe20007ffe0ff */
[C---:B------:R-:W-:Y:S02]  /*214a0*/  FADD.FTZ R202, -R232.reuse, R170 ;  /* 0x000000aae8ca7221 */ /* 0x040fe40000010100 */
[C---:B0-----:R-:W-:Y:S02]  /*214b0*/  FADD.FTZ R212, -R232.reuse, R204 ;  /* 0x000000cce8d47221 */ /* 0x041fe40000010100 */
[C---:B------:R-:W-:Y:S02]  /*214c0*/  FADD.FTZ R213, -R232.reuse, R205 ;  /* 0x000000cde8d57221 */ /* 0x040fe40000010100 */
[----:B------:R-:W-:Y:S02]  /*214d0*/  FADD.FTZ R209, -R232, R161 ;  /* 0x000000a1e8d17221 */ /* 0x000fe40000010100 */
        /* <DEDUP_REMOVED lines=29> */
[C---:B------:R-:W-:Y:S02]  /*216b0*/  FADD.FTZ R206, -R232.reuse, R167 ;  /* 0x000000a7e8ce7221 */ /* 0x040fe40000010100 */
[C---:B------:R-:W-:Y:S01]  /*216c0*/  FMUL.FTZ R167, R231.reuse, R219 ;  /* 0x000000dbe7a77220 */ /* 0x040fe20000410000 */
[----:B------:R0:W-:Y:S01]  /*216d0*/  STG.E.128 [R188.64], R156 ;  /* 0x0000009cbc007986 */ /* 0x0001e2000c101d06 */
[C---:B------:R-:W-:Y:S02]  /*216e0*/  FADD.FTZ R211, -R232.reuse, R163 ;  /* 0x000000a3e8d37221 */ /* 0x040fe40000010100 */
[C---:B------:R-:W-:Y:S02]  /*216f0*/  FMUL.FTZ R163, R231.reuse, R220 ;  /* 0x000000dce7a37220 */ /* 0x040fe40000410000 */
[----:B------:R-:W-:Y:S02]  /*21700*/  FADD.FTZ R210, -R232, R162 ;  /* 0x000000a2e8d27221 */ /* 0x000fe40000010100 */
[----:B------:R-:W-:-:S02]  /*21710*/  FMUL.FTZ R196, R231, R218 ;  /* 0x000000dae7c47220 */ /* 0x000fc40000410000 */
[C---:B------:R-:W-:Y:S02]  /*21720*/  FMUL.FTZ R200, R231.reuse, R200 ;  /* 0x000000c8e7c87220 */ /* 0x040fe40000410000 */
[----:B------:R-:W-:Y:S01]  /*21730*/  FMUL.FTZ R220, R231, R197 ;  /* 0x000000c5e7dc7220 */ /* 0x000fe20000410000 */
[----:B------:R-:W-:Y:S01]  /*21740*/  IADD3 R197, R233, 0x100, RZ ;  /* 0x00000100e9c57810 */ /* 0x000fe20007ffe0ff */
[C---:B------:R-:W-:Y:S02]  /*21750*/  FADD.FTZ R204, -R232.reuse, R164 ;  /* 0x000000a4e8cc7221 */ /* 0x040fe40000010100 */
[C---:B------:R-:W-:Y:S02]  /*21760*/  FADD.FTZ R205, -R232.reuse, R165 ;  /* 0x000000a5e8cd7221 */ /* 0x040fe40000010100 */
[----:B0-----:R-:W-:Y:S01]  /*21770*/  FFMA.FTZ R157, R241, R167, R41 ;  /* 0x000000a7f19d7223 */ /* 0x001fe20000010029 */
[----:B------:R-:W-:Y:S01]  /*21780*/  IADD3 R189, R233, 0xc0, RZ ;  /* 0x000000c0e9bd7810 */ /* 0x000fe20007ffe0ff */
[----:B------:R-:W-:Y:S01]  /*21790*/  FFMA.FTZ R167, R95, R195, R51 ;  /* 0x000000c35fa77223 */ /* 0x000fe20000010033 */
[----:B------:R-:W-:Y:S01]  /*217a0*/  IADD3 R195, R233, 0xe0, RZ ;  /* 0x000000e0e9c37810 */ /* 0x000fe20007ffe0ff */
[----:B------:R-:W-:-:S02]  /*217b0*/  FADD.FTZ R207, -R232, R166 ;  /* 0x000000a6e8cf7221 */ /* 0x000fc40000010100 */
        /* <DEDUP_REMOVED lines=19> */
[----:B------:R-:W-:-:S03]  /*218f0*/  IADD3 R199, R233, 0x120, RZ ;  /* 0x00000120e9c77810 */ /* 0x000fc60007ffe0ff */
[C---:B------:R-:W-:Y:S02]  /*21900*/  FMUL.FTZ R219, R231.reuse, R185 ;  /* 0x000000b9e7db7220 */ /* 0x040fe40000410000 */
[C---:B------:R-:W-:Y:S01]  /*21910*/  FMUL.FTZ R185, R231.reuse, R182 ;  /* 0x000000b6e7b97220 */ /* 0x040fe20000410000 */
[----:B------:R-:W-:Y:S01]  /*21920*/  STG.E.128 [R194.64], R160 ;  /* 0x000000a0c2007986 */ /* 0x000fe2000c101d06 */
[----:B------:R-:W-:-:S03]  /*21930*/  FMUL.FTZ R224, R231, R184 ;  /* 0x000000b8e7e07220 */ /* 0x000fc60000410000 */
[----:B------:R1:W-:Y:S01]  /*21940*/  STG.E.128 [R196.64], R164 ;  /* 0x000000a4c4007986 */ /* 0x0003e2000c101d06 */
[----:B------:R-:W-:Y:S02]  /*21950*/  FMUL.FTZ R184, R231, R178 ;  /* 0x000000b2e7b87220 */ /* 0x000fe40000410000 */
[----:B0-----:R-:W-:Y:S01]  /*21960*/  FFMA.FTZ R159, R103, R187, R59 ;  /* 0x000000bb679f7223 */ /* 0x001fe2000001003b */
[----:B------:R-:W-:Y:S01]  /*21970*/  IADD3 R187, R233, 0x160, RZ ;  /* 0x00000160e9bb7810 */ /* 0x000fe20007ffe0ff */
[----:B------:R-:W-:Y:S01]  /*21980*/  FMUL.FTZ R223, R231, R176 ;  /* 0x000000b0e7df7220 */ /* 0x000fe20000410000 */
[----:B------:R-:W-:Y:S01]  /*21990*/  IADD3 R189, R233, 0x180, RZ ;  /* 0x00000180e9bd7810 */ /* 0x000fe20007ffe0ff */
[----:B------:R-:W-:Y:S02]  /*219a0*/  FMUL.FTZ R218, R231, R177 ;  /* 0x000000b1e7da7220 */ /* 0x000fe40000410000 */
[----:B------:R-:W-:Y:S01]  /*219b0*/  FFMA.FTZ R171, R99, R191, R55 ;  /* 0x000000bf63ab7223 */ /* 0x000fe20000010037 */
[----:B------:R-:W-:Y:S01]  /*219c0*/  IADD3 R191, R233, 0x1a0, RZ ;  /* 0x000001a0e9bf7810 */ /* 0x000fe20007ffe0ff */
[----:B------:R-:W-:-:S02]  /*219d0*/  FFMA.FTZ R170, R98, R170, R54 ;  /* 0x000000aa62aa7223 */ /* 0x000fc40000010036 */
[----:B------:R-:W-:Y:S02]  /*219e0*/  FFMA.FTZ R169, R97, R169, R53 ;  /* 0x000000a961a97223 */ /* 0x000fe40000010035 */
[----:B------:R-:W-:Y:S02]  /*219f0*/  FFMA.FTZ R168, R96, R168, R52 ;  /* 0x000000a860a87223 */ /* 0x000fe40000010034 */
[----:B-1----:R-:W-:Y:S01]  /*21a00*/  FFMA.FTZ R166, R110, R185, R66 ;  /* 0x000000b96ea67223 */ /* 0x002fe20000010042 */
[----:B------:R-:W-:Y:S01]  /*21a10*/  IADD3 R185, R233, 0x140, RZ ;  /* 0x00000140e9b97810 */ /* 0x000fe20007ffe0ff */
[----:B------:R-:W-:Y:S01]  /*21a20*/  IMAD.WIDE.U32 R198, R199, R244, c[0x0][0x208] ;  /* 0x00008200c7c67625 */ /* 0x000fe200078e00f4 */
[----:B------:R-:W-:-:S03]  /*21a30*/  IADD3 R195, R233, 0x1c0, RZ ;  /* 0x000001c0e9c37810 */ /* 0x000fc60007ffe0ff */
        /* <DEDUP_REMOVED lines=8> */
[----:B------:R0:W-:Y:S03]  /*21ac0*/  STG.E.128 [R198.64], R168 ;  /* 0x000000a8c6007986 */ /* 0x0001e6000c101d06 */
[C---:B------:R-:W-:Y:S02]  /*21ad0*/  FMUL.FTZ R201, R231.reuse, R201 ;  /* 0x000000c9e7c97220 */ /* 0x040fe40000410000 */
[----:B------:R-:W-:Y:S02]  /*21ae0*/  FMUL.FTZ R174, R231, R202 ;  /* 0x000000cae7ae7220 */ /* 0x000fe40000410000 */
[----:B------:R-:W-:-:S02]  /*21af0*/  FFMA.FTZ R163, R107, R190, R63 ;  /* 0x000000be6ba37223 */ /* 0x000fc4000001003f */
[----:B------:R-:W-:Y:S02]  /*21b00*/  FFMA.FTZ R161, R105, R218, R61 ;  /* 0x000000da69a17223 */ /* 0x000fe4000001003d */
[----:B------:R-:W-:Y:S02]  /*21b10*/  FFMA.FTZ R160, R104, R223, R60 ;  /* 0x000000df68a07223 */ /* 0x000fe4000001003c */
[----:B------:R-:W-:Y:S01]  /*21b20*/  IMAD.WIDE.U32 R186, R187, R244, c[0x0][0x208] ;  /* 0x00008200bbba7625 */ /* 0x000fe200078e00f4 */
[----:B------:R-:W-:Y:S03]  /*21b30*/  STG.E.128 [R184.64], R156 ;  /* 0x0000009cb8007986 */ /* 0x000fe6000c101d06 */
[----:B------:R-:W-:Y:S02]  /*21b40*/  FFMA.FTZ R167, R111, R192, R67 ;  /* 0x000000c06fa77223 */ /* 0x000fe40000010043 */
[----:B------:R-:W-:-:S02]  /*21b50*/  FFMA.FTZ R165, R109, R217, R65 ;  /* 0x000000d96da57223 */ /* 0x000fc40000010041 */
[----:B------:R-:W-:Y:S02]  /*21b60*/  FFMA.FTZ R164, R108, R222, R64 ;  /* 0x000000de6ca47223 */ /* 0x000fe40000010040 */
[----:B------:R-:W-:Y:S01]  /*21b70*/  IMAD.WIDE.U32 R188, R189, R244, c[0x0][0x208] ;  /* 0x00008200bdbc7625 */ /* 0x000fe200078e00f4 */
[----:B------:R-:W-:Y:S03]  /*21b80*/  STG.E.128 [R186.64], R160 ;  /* 0x000000a0ba007986 */ /* 0x000fe6000c101d06 */
[----:B0-----:R-:W-:Y:S02]  /*21b90*/  FFMA.FTZ R171, R115, R173, R71 ;  /* 0x000000ad73ab7223 */ /* 0x001fe40000010047 */
        /* <DEDUP_REMOVED lines=10> */
[----:B------:R0:W-:Y:S03]  /*21c40*/  STG.E.128 [R190.64], R168 ;  /* 0x000000a8be007986 */ /* 0x0001e6000c101d06 */
[C---:B------:R-:W-:Y:S01]  /*21c50*/  FMUL.FTZ R204, R231.reuse, R204 ;  /* 0x000000cce7cc7220 */ /* 0x040fe20000410000 */
[----:B------:R1:W-:Y:S01]  /*21c60*/  STG.E.128 [R194.64], R172 ;  /* 0x000000acc2007986 */ /* 0x0003e2000c101d06 */
[C---:B------:R-:W-:Y:S02]  /*21c70*/  FMUL.FTZ R193, R231.reuse, R205 ;  /* 0x000000cde7c17220 */ /* 0x040fe40000410000 */
[----:B------:R-:W-:-:S02]  /*21c80*/  FMUL.FTZ R182, R231, R207 ;  /* 0x000000cfe7b67220 */ /* 0x000fc40000410000 */
[C---:B------:R-:W-:Y:S02]  /*21c90*/  FMUL.FTZ R183, R231.reuse, R206 ;  /* 0x000000cee7b77220 */ /* 0x040fe40000410000 */
[C---:B------:R-:W-:Y:S02]  /*21ca0*/  FMUL.FTZ R202, R231.reuse, R208 ;  /* 0x000000d0e7ca7220 */ /* 0x040fe40000410000 */
[C---:B------:R-:W-:Y:S02]  /*21cb0*/  FMUL.FTZ R176, R231.reuse, R209 ;  /* 0x000000d1e7b07220 */ /* 0x040fe40000410000 */
[----:B------:R-:W-:Y:S01]  /*21cc0*/  FMUL.FTZ R177, R231, R210 ;  /* 0x000000d2e7b17220 */ /* 0x000fe20000410000 */
[C---:B0-----:R-:W-:Y:S02]  /*21cd0*/  IADD3 R169, R233.reuse, 0x1e0, RZ ;  /* 0x000001e0e9a97810 */ /* 0x041fe40007ffe0ff */
[----:B------:R-:W-:Y:S01]  /*21ce0*/  IADD3 R171, R233, 0x200, RZ ;  /* 0x00000200e9ab7810 */ /* 0x000fe20007ffe0ff */
[----:B------:R-:W-:Y:S01]  /*21cf0*/  FMUL.FTZ R178, R231, R211 ;  /* 0x000000d3e7b27220 */ /* 0x000fe20000410000 */
[----:B-1----:R-:W-:-:S02]  /*21d00*/  IADD3 R173, R233, 0x220, RZ ;  /* 0x00000220e9ad7810 */ /* 0x002fc40007ffe0ff */
[----:B------:R-:W-:Y:S01]  /*21d10*/  IADD3 R175, R233, 0x240, RZ ;  /* 0x00000240e9af7810 */ /* 0x000fe20007ffe0ff */
        /* <DEDUP_REMOVED lines=21> */
[-C--:B------:R-:W-:Y:S01]  /*21e70*/  IMAD.WIDE.U32 R174, R175, R244.reuse, c[0x0][0x208] ;  /* 0x00008200afae7625 */ /* 0x080fe200078e00f4 */
[----:B------:R0:W-:Y:S03]  /*21e80*/  STG.E.128 [R172.64], R164 ;  /* 0x000000a4ac007986 */ /* 0x0001e6000c101d06 */
[----:B------:R-:W-:Y:S01]  /*21e90*/  IMAD.WIDE.U32 R244, R245, R244, c[0x0][0x208] ;  /* 0x00008200f5f47625 */ /* 0x000fe200078e00f4 */
[----:B------:R0:W-:Y:S04]  /*21ea0*/  STG.E.128 [R174.64], R148 ;  /* 0x00000094ae007986 */ /* 0x0001e8000c101d06 */
[----:B------:R0:W-:Y:S02]  /*21eb0*/  STG.E.128 [R244.64], R152 ;  /* 0x00000098f4007986 */ /* 0x0001e4000c101d06 */
.L_x_68082:
[----:B-1----:R-:W-:Y:S05]  /*21ec0*/  BSYNC B1 ;  /* 0x0000000000017941 */ /* 0x002fea0003800000 */
.L_x_68081:
[----:B0-----:R-:W-:-:S05]  /*21ed0*/  IMAD.MOV.U32 R149, RZ, RZ, c[0x0][0x160] ;  /* 0x00005800ff957624 */ /* 0x001fca00078e00ff */
[----:B------:R-:W-:-:S04]  /*21ee0*/  LEA R0, R149, R0, 0x2 ;  /* 0x0000000095007211 */ /* 0x000fc800078e10ff */
[----:B------:R-:W-:-:S13]  /*21ef0*/  ISETP.GE.AND P0, PT, R0, c[0x0][0x164], PT ;  /* 0x0000590000007a0c */ /* 0x000fda0003f06270 */
[----:B-----5:R-:W-:Y:S01]  /*21f00*/  @P0 CALL.REL.NOINC `(.L_x_68083) ;  /* 0x0000001000000944 */ /* 0x020fe20003c00000 */
[----:B------:R-:W-:Y:S05]  /*21f10*/  BRA `(.L_x_68084) ;  /* 0xfffdf16000007947 */ /* 0x000fea000383ffff */
.L_x_68083:
[----:B------:R-:W-:Y:S05]  /*21f20*/  BSYNC B0 ;  /* 0x0000000000007941 */ /* 0x000fea0003800000 */
.L_x_67318:
[----:B------:R-:W-:Y:S05]  /*21f30*/  EXIT ;  /* 0x000000000000794d */ /* 0x000fea0003800000 */
.L_x_68079:
[----:B------:R-:W-:Y:S01]  /*21f40*/  IMAD.MOV.U32 R231, RZ, RZ, 0x1 ;  /* 0x00000001ffe77424 */ /* 0x000fe200078e00ff */
[----:B------:R-:W-:Y:S01]  /*21f50*/  MOV R233, 0xffffffff ;  /* 0xffffffff00e97802 */ /* 0x000fe20000000f00 */
[----:B------:R-:W-:Y:S01]  /*21f60*/  IMAD.MOV.U32 R244, RZ, RZ, 0x1f ;  /* 0x0000001ffff47424 */ /* 0x000fe200078e00ff */
[----:B------:R-:W-:Y:S02]  /*21f70*/  MOV R232, 0x21f90 ;  /* 0x00021f9000e87802 */ /* 0x000fe40000000f00 */
[----:B-----5:R-:W-:Y:S05]  /*21f80*/  CALL.REL.NOINC `($__internal_155_$__cuda_sm70_shflsync_bfly_p) ;  /* 0x00000d8000007944 */ /* 0x020fea0003c00000 */
[----:B-1----:R-:W-:Y:S05]  /*21f90*/  BRA `(.L_x_68085) ;  /* 0xffffde5000007947 */ /* 0x002fea000383ffff */
.L_x_68080:
[----:B------:R-:W-:Y:S01]  /*21fa0*/  IMAD.MOV.U32 R231, RZ, RZ, 0x2 ;  /* 0x00000002ffe77424 */ /* 0x000fe200078e00ff */
[----:B------:R-:W-:Y:S01]  /*21fb0*/  MOV R233, 0xffffffff ;  /* 0xffffffff00e97802 */ /* 0x000fe20000000f00 */
[----:B------:R-:W-:Y:S01]  /*21fc0*/  IMAD.MOV.U32 R244, RZ, RZ, 0x1f ;  /* 0x0000001ffff47424 */ /* 0x000fe200078e00ff */
[----:B------:R-:W-:Y:S02]  /*21fd0*/  MOV R232, 0x21ff0 ;  /* 0x00021ff000e87802 */ /* 0x000fe40000000f00 */
[----:B-----5:R-:W-:Y:S05]  /*21fe0*/  CALL.REL.NOINC `($__internal_155_$__cuda_sm70_shflsync_bfly_p) ;  /* 0x00000d2000007944 */ /* 0x020fea0003c00000 */
[----:B-1----:R-:W-:Y:S01]  /*21ff0*/  FADD.FTZ R234, R234, R231 ;  /* 0x000000e7eaea7221 */ /* 0x002fe20000010000 */
[----:B------:R-:W-:Y:S01]  /*22000*/  MOV R233, 0xffffffff ;  /* 0xffffffff00e97802 */ /* 0x000fe20000000f00 */
[----:B------:R-:W-:Y:S01]  /*22010*/  IMAD.MOV.U32 R231, RZ, RZ, 0x4 ;  /* 0x00000004ffe77424 */ /* 0x000fe200078e00ff */
[----:B------:R-:W-:Y:S01]  /*22020*/  MOV R232, 0x22050 ;  /* 0x0002205000e87802 */ /* 0x000fe20000000f00 */
[----:B------:R-:W-:-:S02]  /*22030*/  IMAD.MOV.U32 R244, RZ, RZ, 0x1f ;  /* 0x0000001ffff47424 */ /* 0x000fc400078e00ff */
[----:B------:R-:W-:Y:S05]  /*22040*/  CALL.REL.NOINC `($__internal_155_$__cuda_sm70_shflsync_bfly_p) ;  /* 0x00000cc000007944 */ /* 0x000fea0003c00000 */
        /* <DEDUP_REMOVED lines=14> */
[----:B------:R-:W-:-:S02]  /*22130*/  IMAD.MOV.U32 R244, RZ, RZ, 0x1f ;  /* 0x0000001ffff47424 */ /* 0x000fc400078e00ff */
        /* <DEDUP_REMOVED lines=161> */
[----:B------:R-:W-:Y:S02]  /*22b50*/  FFMA.FTZ R234, R234, R234, R231 ;  /* 0x000000eaeaea7223 */ /* 0x000fe400000100e7 */
[----:B------:R-:W-:Y:S02]  /*22b60*/  IMAD.MOV.U32 R231, RZ, RZ, 0x1 ;  /* 0x00000001ffe77424 */ /* 0x000fe400078e00ff */
[----:B------:R-:W-:Y:S05]  /*22b70*/  CALL.REL.NOINC `($__internal_155_$__cuda_sm70_shflsync_bfly_p) ;  /* 0x0000019000007944 */ /* 0x000fea0003c00000 */
[----:B-1----:R-:W-:Y:S01]  /*22b80*/  FADD.FTZ R234, R234, R231 ;  /* 0x000000e7eaea7221 */ /* 0x002fe20000010000 */
[----:B------:R-:W-:Y:S01]  /*22b90*/  MOV R233, 0xffffffff ;  /* 0xffffffff00e97802 */ /* 0x000fe20000000f00 */
[----:B------:R-:W-:Y:S01]  /*22ba0*/  IMAD.MOV.U32 R231, RZ, RZ, 0x2 ;  /* 0x00000002ffe77424 */ /* 0x000fe200078e00ff */
[----:B------:R-:W-:Y:S01]  /*22bb0*/  MOV R232, 0x22be0 ;  /* 0x00022be000e87802 */ /* 0x000fe20000000f00 */
[----:B------:R-:W-:Y:S02]  /*22bc0*/  IMAD.MOV.U32 R244, RZ, RZ, 0x1f ;  /* 0x0000001ffff47424 */ /* 0x000fe400078e00ff */
        /* <DEDUP_REMOVED lines=19> */
[----:B-1----:R-:W-:Y:S05]  /*22d00*/  BRA `(.L_x_68086) ;  /* 0xffffdc2000007947 */ /* 0x002fea000383ffff */
        .weak           $__internal_155_$__cuda_sm70_shflsync_bfly_p
        .type           $__internal_155_$__cuda_sm70_shflsync_bfly_p,@function
        .size           $__internal_155_$__cuda_sm70_shflsync_bfly_p,(.L_x_71155 - $__internal_155_$__cuda_sm70_shflsync_bfly_p)
$__internal_155_$__cuda_sm70_shflsync_bfly_p:
[----:B------:R-:W-:Y:S04]  /*22d10*/  WARPSYNC R233 ;  /* 0x000000e900007348 */ /* 0x000fe80003800000 */
[----:B------:R0:W1:Y:S02]  /*22d20*/  SHFL.BFLY PT, R231, R234, R231, R244 ;  /* 0x0c0000e7eae77389 */ /* 0x00006400000e00f4 */
[----:B0-----:R-:W-:-:S04]  /*22d30*/  IMAD.MOV.U32 R233, RZ, RZ, 0x0 ;  /* 0x00000000ffe97424 */ /* 0x001fc800078e00ff */
[----:B------:R-:W-:Y:S05]  /*22d40*/  RET.REL.NODEC R232 `(_ZN10layer_norm13ln_fwd_kernelINS_13Kernel_traitsIfffffjLj2560ELj1ELj4ELj1ELj16ENS_18Kernel_traits_baseILj2560EfffffjLj128EEEEELb1ELb0ELb1ELb1EEEvNS_9FwdParamsE) ;  /* 0xfffdd2b0e8007950 */ /* 0x000fea0003c3ffff */
.L_x_68087:
        /* <DEDUP_REMOVED lines=11> */
.L_x_71155:


//--------------------- .text._ZN10layer_norm13ln_fwd_kernelINS_13Kernel_traitsIfffffjLj2560ELj1ELj4ELj1ELj16ENS_18Kernel_traits_baseILj2560EfffffjLj128EEEEELb1ELb1ELb0ELb0EEEvNS_9FwdParamsE --------------------------
	.section	.text._ZN10layer_norm13ln_fwd_kernelINS_13Kernel_traitsIfffffjLj2560ELj1ELj4ELj1ELj16ENS_18Kernel_traits_baseILj2560EfffffjLj128EEEEELb1ELb1ELb0ELb0EEEvNS_9FwdParamsE,"ax",@progbits
	.sectioninfo	@"SHI_REGISTERS=255"
	.align	128
        .global         _ZN10layer_norm13ln_fwd_kernelINS_13Kernel_traitsIfffffjLj2560ELj1ELj4ELj1ELj16ENS_18Kernel_traits_baseILj2560EfffffjLj128EEEEELb1ELb1ELb0ELb0EEEvNS_9FwdParamsE
        .type           _ZN10layer_norm13ln_fwd_kernelINS_13Kernel_traitsIfffffjLj2560ELj1ELj4ELj1ELj16ENS_18Kernel_traits_baseILj2560EfffffjLj128EEEEELb1ELb1ELb0ELb0EEEvNS_9FwdParamsE,@function
        .size           _ZN10layer_norm13ln_fwd_kernelINS_13Kernel_traitsIfffffjLj2560ELj1ELj4ELj1ELj16ENS_18Kernel_traits_baseILj2560EfffffjLj128EEEEELb1ELb1ELb0ELb0EEEvNS_9FwdParamsE,(.L_x_71156 - _ZN10layer_norm13ln_fwd_kernelINS_13Kernel_traitsIfffffjLj2560ELj1ELj4ELj1ELj16ENS_18Kernel_traits_baseILj2560EfffffjLj128EEEEELb1ELb1ELb0ELb0EEEvNS_9FwdParamsE)
        .other          _ZN10layer_norm13ln_fwd_kernelINS_13Kernel_traitsIfffffjLj2560ELj1ELj4ELj1ELj16ENS_18Kernel_traits_baseILj2560EfffffjLj128EEEEELb1ELb1ELb0ELb0EEEvNS_9FwdParamsE,@"STO_CUDA_ENTRY STV_DEFAULT"
_ZN10layer_norm13ln_fwd_kernelINS_13Kernel_traitsIfffffjLj2560ELj1ELj4ELj1ELj16ENS_18Kernel_traits_baseILj2560EfffffjLj128EEEEELb1ELb1ELb0ELb0EEEvNS_9FwdParamsE:
.text._ZN10layer_norm13ln_fwd_kernelINS_13Kernel_traitsIfffffjLj2560ELj1ELj4ELj1ELj16ENS_18Kernel_traits_baseILj2560EfffffjLj128EEEEELb1ELb1ELb0ELb0EEEvNS_9FwdParamsE:
        /* <DEDUP_REMOVED lines=17> */
[----:B0-----:R-:W-:-:S05]  /*0110*/  SHF.R.U32.HI R236, RZ, 0x5, R14 ;  /* 0x00000005ffec7819 */ /* 0x001fca000001160e */
[C---:B-1----:R-:W-:Y:S01]  /*0120*/  IMAD R236, R9.reuse, 0x4, R236 ;  /* 0x0000000409ec7824 */ /* 0x042fe200078e02ec */
[----:B--2---:R0:W1:Y:S01]  /*0130*/  @P0 R2UR UR5, R5 ;  /* 0x00000000050503c2 */ /* 0x00406200000e0000 */
[----:B---3--:R-:W-:Y:S01]  /*0140*/  @P0 IADD3 R8, P1, R2, c[0x0][0x240], RZ ;  /* 0x0000900002080a10 */ /* 0x008fe20007f3e0ff */
[----:B------:R-:W-:-:S06]  /*0150*/  IMAD R2, R9, c[0x0][0x0], R14 ;  /* 0x0000000009027a24 */ /* 0x000fcc00078e020e */
[----:B------:R0:W2:Y:S01]  /*0160*/  @P0 R2UR UR4, R4 ;  /* 0x00000000040403c2 */ /* 0x0000a200000e0000 */
[----:B------:R-:W-:Y:S01]  /*0170*/  LOP3.LUT R14, R14, 0x1f, RZ, 0xc0, !PT ;  /* 0x0000001f0e0e7812 */ /* 0x000fe200078ec0ff */
        /* <DEDUP_REMOVED lines=10> */
[----:B--2---:R-:W-:Y:S01]  /*0220*/  UIADD3 UR9, UR4, -0x61c88647, URZ ;  /* 0x9e3779b904097890 */ /* 0x004fe2000fffe03f */
        /* <DEDUP_REMOVED lines=39> */
[----:B------:R-:W-:-:S03]  /*04a0*/  LOP3.LUT R11, R5, UR21, R6, 0x96, !PT ;  /* 0x00000015050b7c12 */ /* 0x000fc6000f8e9606 */
[----:B------:R-:W-:-:S04]  /*04b0*/  IMAD.HI.U32 R9, R12, -0x326172a9, RZ ;  /* 0xcd9e8d570c097827 */ /* 0x000fc800078e00ff */
[----:B------:R-:W-:Y:S01]  /*04c0*/  IMAD.HI.U32 R5, R11, -0x2daee0ad, RZ ;  /* 0xd2511f530b057827 */ /* 0x000fe200078e00ff */
[----:B------:R-:W-:Y:S02]  /*04d0*/  LOP3.LUT R9, R9, UR23, R4, 0x96, !PT ;  /* 0x0000001709097c12 */ /* 0x000fe4000f8e9604 */
[----:B------:R-:W-:Y:S02]  /*04e0*/  MOV R4, c[0x0][0x168] ;  /* 0x00005a0000047a02 */ /* 0x000fe40000000f00 */
[----:B------:R-:W-:Y:S02]  /*04f0*/  LOP3.LUT R10, R5, UR24, R10, 0x96, !PT ;  /* 0x00000018050a7c12 */ /* 0x000fe4000f8e960a */
        /* <DEDUP_REMOVED lines=8> */
[----:B------:R-:W-:Y:S02]  /*0580*/  CS2R R16, SRZ ;  /* 0x0000000000107805 */ /* 0x000fe4000001ff00 */
[----:B------:R-:W-:-:S13]  /*0590*/  ISETP.NE.AND.EX P1, PT, RZ, c[0x0][0x21c], PT, P1 ;  /* 0x00008700ff007a0c */ /* 0x000fda0003f25310 */
[----:B------:R-:W-:-:S04]  /*05a0*/  @P1 LEA R20, P2, R14, c[0x0][0x218], 0x4 ;  /* 0x000086000e141a11 */ /* 0x000fc800078420ff */
[----:B------:R-:W-:Y:S01]  /*05b0*/  @P1 LEA.HI.X R21, R14, c[0x0][0x21c], RZ, 0x4, P2 ;  /* 0x000087000e151a11 */ /* 0x000fe200010f24ff */
[----:B------:R-:W-:-:S04]  /*05c0*/  IMAD.MOV.U32 R7, RZ, RZ, 0x10 ;  /* 0x00000010ff077424 */ /* 0x000fc800078e00ff */
        /* <DEDUP_REMOVED lines=11> */
.L_x_68089:
[----:B------:R-:W-:Y:S05]  /*0680*/  BSYNC B0 ;  /* 0x0000000000007941 */ /* 0x000fea0003800000 */
.L_x_68088:
        /* <DEDUP_REMOVED lines=8> */
[----:B------:R-:W-:Y:S01]  /*0710*/  ISETP.NE.AND.EX P1, PT, RZ, c[0x0][0x21c], PT, P1 ;  /* 0x00008700ff007a0c */ /* 0x000fe20003f25310 */
[----:B------:R-:W-:-:S12]  /*0720*/  IMAD.MOV.U32 R27, RZ, RZ, 0x10 ;  /* 0x00000010ff1b7424 */ /* 0x000fd800078e00ff */
        /* <DEDUP_REMOVED lines=11> */
[----:B--2---:R0:W-:Y:S04]  /*07e0*/  STL.64 [R1+0x10], R28 ;  /* 0x0000101c01007387 */ /* 0x0041e80000100a00 */
[----:B------:R0:W-:Y:S02]  /*07f0*/  STL.64 [R1+0x18], R30 ;  /* 0x0000181e01007387 */ /* 0x0001e40000100a00 */
.L_x_68091:
[----:B------:R-:W-:Y:S05]  /*0800*/  BSYNC B0 ;  /* 0x0000000000007941 */ /* 0x000fea0003800000 */
.L_x_68090:
        /* <DEDUP_REMOVED lines=23> */
.L_x_68093:
[----:B------:R-:W-:Y:S05]  /*0980*/  BSYNC B0 ;  /* 0x0000000000007941 */ /* 0x000fea0003800000 */
.L_x_68092:
        /* <DEDUP_REMOVED lines=13> */
[----:B------:R-:W-:-:S03]  /*0a60*/  IMAD.MOV.U32 R249, RZ, RZ, 0x10 ;  /* 0x00000010fff97424 */ /* 0x000fc600078e00ff */
[C---:B------:R-:W-:Y:S01]  /*0a70*/  LEA.HI.X R33, R14.reuse, c[0x0][0x1cc], RZ, 0x4, P1 ;  /* 0x000073000e217a11 */ /* 0x040fe200008f24ff */
[----:B------:R-:W-:-:S05]  /*0a80*/  IMAD.WIDE.U32 R248, R14, R249, c[0x0][0x1b0] ;  /* 0x00006c000ef87625 */ /* 0x000fca00078e00f9 */
[----:B------:R-:W2:Y:S04]  /*0a90*/  LDG.E.128 R32, [R32.64] ;  /* 0x0000000620207981 */ /* 0x000ea8000c1e1d00 */
[----:B------:R-:W5:Y:S01]  /*0aa0*/  LDG.E.128 R248, [R248.64] ;  /* 0x00000006f8f87981 */ /* 0x000f62000c1e1d00 */
[----:B------:R-:W-:-:S03]  /*0ab0*/  IADD3 R14, R14, 0x20, RZ ;  /* 0x000000200e0e7810 */ /* 0x000fc60007ffe0ff */
[----:B--2---:R0:W-:Y:S04]  /*0ac0*/  STL.64 [R1+0x130], R32 ;  /* 0x0001302001007387 */ /* 0x0041e80000100a00 */
[----:B------:R0:W-:Y:S02]  /*0ad0*/  STL.64 [R1+0x138], R34 ;  /* 0x0001382201007387 */ /* 0x0001e40000100a00 */
.L_x_68095:
[----:B------:R-:W-:Y:S05]  /*0ae0*/  BSYNC B0 ;  /* 0x0000000000007941 */ /* 0x000fea0003800000 */
.L_x_68094:
        /* <DEDUP_REMOVED lines=21> */
.L_x_68097:
[----:B------:R-:W-:Y:S05]  /*0c40*/  BSYNC B0 ;  /* 0x0000000000007941 */ /* 0x000fea0003800000 */
.L_x_68096:
        /* <DEDUP_REMOVED lines=21> */
.L_x_68099:
[----:B------:R-:W-:Y:S05]  /*0da0*/  BSYNC B0 ;  /* 0x0000000000007941 */ /* 0x000fea0003800000 */
.L_x_68098:
[----:B------:R-:W-:Y:S01]  /*0db0*/  ISETP.GE.U32.AND P1, PT, R4, 0xe0, PT ;  /* 0x000000e00400780c */ /* 0x000fe20003f26070 */
[----:B------:R-:W-:Y:S01]  /*0dc0*/  UIADD3 UR25, UR4, -0x700cb87f, URZ ;  /* 0x8ff3478104197890 */ /* 0x000fe2000fffe03f */
[----:B------:R-:W-:Y:S01]  /*0dd0*/  LOP3.LUT R5, R5, 0xf7ffffff, RZ, 0xc0, !PT ;  /* 0xf7ffffff05057812 */ /* 0x000fe200078ec0ff */
[----:B------:R-:W-:Y:S01]  /*0de0*/  UIADD3 UR26, UR5, -0x695add53, URZ ;  /* 0x96a522ad051a7890 */ /* 0x000fe2000fffe03f */
[----:B------:R-:W-:Y:S09]  /*0df0*/  BSSY B0, `(.L_x_68100) ;  /* 0x0000013000007945 */ /* 0x000ff20003800000 */
[----:B------:R-:W-:Y:S01]  /*0e00*/  @P1 LOP3.LUT R5, R5, 0x8000000, RZ, 0xfc, !PT ;  /* 0x0800000005051812 */ /* 0x000fe200078efcff */
[----:B------:R-:W-:Y:S05]  /*0e10*/  @!P1 BRA `(.L_x_68101) ;  /* 0x0000010000009947 */ /* 0x000fea0003800000 */
[----:B------:R-:W-:Y:S01]  /*0e20*/  LEA R44, P1, R14, c[0x0][0x1c8], 0x4 ;  /* 0x000072000e2c7a11 */ /* 0x000fe200078220ff */
[----:B0-----:R-:W-:Y:S01]  /*0e30*/  CS2R R42, SRZ ;  /* 0x00000000002a7805 */ /* 0x001fe2000001ff00 */
[----:B------:R-:W-:-:S02]  /*0e40*/  CS2R R40, SRZ ;  /* 0x0000000000287805 */ /* 0x000fc4000001ff00 */
[----:B------:R-:W-:Y:S02]  /*0e50*/  LEA.HI.X R45, R14, c[0x0][0x1cc], RZ, 0x4, P1 ;  /* 0x000073000e2d7a11 */ /* 0x000fe400008f24ff */
[----:B------:R-:W-:-:S04]  /*0e60*/  ISETP.NE.U32.AND P1, PT, RZ, c[0x0][0x218], PT ;  /* 0x00008600ff007a0c */ /* 0x000fc80003f25070 */
[----:B------:R-:W2:Y:S01]  /*0e70*/  LDG.E.128 R44, [R44.64] ;  /* 0x000000062c2c7981 */ /* 0x000ea2000c1e1d00 */
        /* <DEDUP_REMOVED lines=8> */
[----:B--2---:R0:W-:Y:S04]  /*0f00*/  STL.64 [R1+0x100], R44 ;  /* 0x0001002c01007387 */ /* 0x0041e80000100a00 */
[----:B------:R0:W-:Y:S02]  /*0f10*/  STL.64 [R1+0x108], R46 ;  /* 0x0001082e01007387 */ /* 0x0001e40000100a00 */
.L_x_68101:
[----:B------:R-:W-:Y:S05]  /*0f20*/  BSYNC B0 ;  /* 0x0000000000007941 */ /* 0x000fea0003800000 */
.L_x_68100:
[----:B------:R-:W-:Y:S01]  /*0f30*/  ISETP.GE.U32.AND P1, PT, R4, 0x100, PT ;  /* 0x000001000400780c */ /* 0x000fe20003f26070 */
[----:B------:R-:W-:Y:S01]  /*0f40*/  BSSY B0, `(.L_x_68102) ;  /* 0x0000014000007945 */ /* 0x000fe20003800000 */
[----:B------:R-:W-:-:S11]  /*0f50*/  LOP3.LUT R5, R5, 0xfbffffff, RZ, 0xc0, !PT ;  /* 0xfbffffff05057812 */ /* 0x000fd600078ec0ff */
[----:B------:R-:W-:Y:S01]  /*0f60*/  @P1 LOP3.LUT R5, R5, 0x4000000, RZ, 0xfc, !PT ;  /* 0x0400000005051812 */ /* 0x000fe200078efcff */
[----:B------:R-:W-:Y:S05]  /*0f70*/  @!P1 BRA `(.L_x_68103) ;  /* 0x0000010000009947 */ /* 0x000fea0003800000 */
[C---:B------:R-:W-:Y:S01]  /*0f80*/  LEA R48, P1, R14.reuse, c[0x0][0x1c8], 0x4 ;  /* 0x000072000e307a11 */ /* 0x040fe200078220ff */
[----:B0-----:R-:W-:Y:S01]  /*0f90*/  CS2R R46, SRZ ;  /* 0x00000000002e7805 */ /* 0x001fe2000001ff00 */
[----:B------:R-:W-:Y:S02]  /*0fa0*/  CS2R R44, SRZ ;  /* 0x00000000002c7805 */ /* 0x000fe4000001ff00 */
        /* <DEDUP_REMOVED lines=13> */
.L_x_68103:
[----:B------:R-:W-:Y:S05]  /*1080*/  BSYNC B0 ;  /* 0x0000000000007941 */ /* 0x000fea0003800000 */
.L_x_68102:
        /* <DEDUP_REMOVED lines=21> */
.L_x_68105:
[----:B------:R-:W-:Y:S05]  /*11e0*/  BSYNC B0 ;  /* 0x0000000000007941 */ /* 0x000fea0003800000 */
.L_x_68104:
        /* <DEDUP_REMOVED lines=19> */
[----:B--2---:R0:W-:Y:S04]  /*1320*/  STL.64 [R1+0xd0], R56 ;  /* 0x0000d03801007387 */ /* 0x0041e80000100a00 */
[----:B------:R0:W-:Y:S02]  /*1330*/  STL.64 [R1+0xd8], R58 ;  /* 0x0000d83a01007387 */ /* 0x0001e40000100a00 */
.L_x_68107:
[----:B------:R-:W-:Y:S05]  /*1340*/  BSYNC B0 ;  /* 0x0000000000007941 */ /* 0x000fea0003800000 */
.L_x_68106:
        /* <DEDUP_REMOVED lines=21> */
.L_x_68109:
[----:B------:R-:W-:Y:S05]  /*14a0*/  BSYNC B0 ;  /* 0x0000000000007941 */ /* 0x000fea0003800000 */
.L_x_68108:
        /* <DEDUP_REMOVED lines=21> */
.L_x_68111:
[----:B------:R-:W-:Y:S05]  /*1600*/  BSYNC B0 ;  /* 0x0000000000007941 */ /* 0x000fea0003800000 */
.L_x_68110:
        /* <DEDUP_REMOVED lines=21> */
.L_x_68113:
[----:B------:R-:W-:Y:S05]  /*1760*/  BSYNC B0 ;  /* 0x0000000000007941 */ /* 0x000fea0003800000 */
.L_x_68112:
        /* <DEDUP_REMOVED lines=21> */
.L_x_68115:
[----:B------:R-:W-:Y:S05]  /*18c0*/  BSYNC B0 ;  /* 0x0000000000007941 */ /* 0x000fea0003800000 */
.L_x_68114:
        /* <DEDUP_REMOVED lines=19> */
[----:B--2---:R0:W-:Y:S04]  /*1a00*/  STL.64 [R1+0x80], R80 ;  /* 0x0000805001007387 */ /* 0x0041e80000100a00 */
[----:B------:R0:W-:Y:S02]  /*1a10*/  STL.64 [R1+0x88], R82 ;  /* 0x0000885201007387 */ /* 0x0001e40000100a00 */
.L_x_68117:
[----:B------:R-:W-:Y:S05]  /*1a20*/  BSYNC B0 ;  /* 0x0000000000007941 */ /* 0x000fea0003800000 */
.L_x_68116:
        /* <DEDUP_REMOVED lines=21> */
.L_x_68119:
[----:B------:R-:W-:Y:S05]  /*1b80*/  BSYNC B0 ;  /* 0x0000000000007941 */ /* 0x000fea0003800000 */
.L_x_68118:
        /* <DEDUP_REMOVED lines=21> */
.L_x_68121:
[----:B------:R-:W-:Y:S05]  /*1ce0*/  BSYNC B0 ;  /* 0x0000000000007941 */ /* 0x000fea0003800000 */
.L_x_68120:
        /* <DEDUP_REMOVED lines=21> */
.L_x_68123:
[----:B------:R-:W-:Y:S05]  /*1e40*/  BSYNC B0 ;  /* 0x0000000000007941 */ /* 0x000fea0003800000 */
.L_x_68122:
        /* <DEDUP_REMOVED lines=15> */
[----:B------:R-:W-:-:S04]  /*1f40*/  IMAD.WIDE.U32 R108, R14, R109, c[0x0][0x1b0] ;  /* 0x00006c000e6c7625 */ /* 0x000fc800078e006d */
[----:B0-----:R-:W2:Y:S04]  /*1f50*/  LDG.E.128 R112, [R6.64] ;  /* 0x0000000606707981 */ /* 0x001ea8000c1e1d00 */
[----:B------:R-:W5:Y:S01]  /*1f60*/  LDG.E.128 R108, [R108.64] ;  /* 0x000000066c6c7981 */ /* 0x000f62000c1e1d00 */
[----:B------:R-:W-:-:S03]  /*1f70*/  IADD3 R14, R14, 0x20, RZ ;  /* 0x000000200e0e7810 */ /* 0x000fc60007ffe0ff */
[----:B--2---:R0:W-:Y:S04]  /*1f80*/  STL.64 [R1+0x40], R112 ;  /* 0x0000407001007387 */ /* 0x0041e80000100a00 */
[----:B------:R0:W-:Y:S02]  /*1f90*/  STL.64 [R1+0x48], R114 ;  /* 0x0000487201007387 */ /* 0x0001e40000100a00 */
.L_x_68125:
[----:B------:R-:W-:Y:S05]  /*1fa0*/  BSYNC B0 ;  /* 0x0000000000007941 */ /* 0x000fea0003800000 */
.L_x_68124:
        /* <DEDUP_REMOVED lines=12> */
[----:B------:R0:W5:Y:S02]  /*2070*/  @P1 LDG.E.128 R112, [R6.64] ;  /* 0x0000000606701981 */ /* 0x000164000c1e1d00 */
[----:B0-----:R-:W-:-:S04]  /*2080*/  LEA R6, P1, R14, c[0x0][0x1c8], 0x4 ;  /* 0x000072000e067a11 */ /* 0x001fc800078220ff */
[C---:B------:R-:W-:Y:S01]  /*2090*/  LEA.HI.X R7, R14.reuse, c[0x0][0x1cc], RZ, 0x4, P1 ;  /* 0x000073000e077a11 */ /* 0x040fe200008f24ff */
[----:B------:R-:W-:-:S04]  /*20a0*/  IMAD.WIDE.U32 R14, R14, R15, c[0x0][0x1b0] ;  /* 0x00006c000e0e7625 */ /* 0x000fc800078e000f */
[----:B------:R-:W2:Y:S04]  /*20b0*/  LDG.E.128 R116, [R6.64] ;  /* 0x0000000606747981 */ /* 0x000ea8000c1e1d00 */
[----:B------:R-:W3:Y:S04]  /*20c0*/  LDG.E.128 R120, [R14.64] ;  /* 0x000000060e787981 */ /* 0x000ee8000c1e1d00 */
[----:B--2---:R0:W-:Y:S04]  /*20d0*/  STL.64 [R1+0x20], R116 ;  /* 0x0000207401007387 */ /* 0x0041e80000100a00 */
[----:B------:R0:W-:Y:S04]  /*20e0*/  STL.64 [R1+0x28], R118 ;  /* 0x0000287601007387 */ /* 0x0001e80000100a00 */
[----:B---3--:R0:W-:Y:S04]  /*20f0*/  STL.64 [R1+0x30], R120 ;  /* 0x0000307801007387 */ /* 0x0081e80000100a00 */
[----:B------:R0:W-:Y:S02]  /*2100*/  STL.64 [R1+0x38], R122 ;  /* 0x0000387a01007387 */ /* 0x0001e40000100a00 */
.L_x_68127:
[----:B------:R-:W-:Y:S05]  /*2110*/  BSYNC B0 ;  /* 0x0000000000007941 */ /* 0x000fea0003800000 */
.L_x_68126:
[----:B------:R-:W-:-:S13]  /*2120*/  ISETP.GE.AND P1, PT, R236, c[0x0][0x164], PT ;  /* 0x00005900ec007a0c */ /* 0x000fda0003f26270 */
[----:B------:R-:W-:Y:S05]  /*2130*/  @P1 EXIT ;  /* 0x000000000000194d */ /* 0x000fea0003800000 */
[----:B0-----:R-:W-:Y:S01]  /*2140*/  IMAD R6, R12, -0x326172a9, RZ ;  /* 0xcd9e8d570c067824 */ /* 0x001fe200078e02ff */
[----:B------:R-:W-:Y:S01]  /*2150*/  BSSY B0, `(.L_x_68128) ;  /* 0x0001fe7000007945 */ /* 0x000fe20003800000 */
[----:B------:R-:W-:Y:S01]  /*2160*/  IMAD.HI.U32 R7, R10, -0x326172a9, RZ ;  /* 0xcd9e8d570a077827 */ /* 0x000fe200078e00ff */
[----:B------:R-:W-:Y:S01]  /*2170*/  LOP3.LUT R8, R8, 0x3, RZ, 0xc0, !PT ;  /* 0x0000000308087812 */ /* 0x000fe200078ec0ff */
[----:B------:R-:W-:Y:S02]  /*2180*/  ULDC.U8 UR8, c[0x0][0x1f0] ;  /* 0x00007c0000087ab9 */ /* 0x000fe40000000000 */
[----:B------:R-:W-:Y:S01]  /*2190*/  IMAD R12, R9, -0x2daee0ad, RZ ;  /* 0xd2511f53090c7824 */ /* 0x000fe200078e02ff */
[----:B------:R-:W-:Y:S01]  /*21a0*/  LOP3.LUT R6, R7, UR25, R6, 0x96, !PT ;  /* 0x0000001907067c12 */ /* 0x000fe2000f8e9606 */
[----:B------:R-:W-:Y:S02]  /*21b0*/  IMAD R7, R11, -0x2daee0ad, RZ ;  /* 0xd2511f530b077824 */ /* 0x000fe400078e02ff */
[----:B------:R-:W-:-:S04]  /*21c0*/  IMAD.HI.U32 R11, R9, -0x2daee0ad, RZ ;  /* 0xd2511f53090b7827 */ /* 0x000fc800078e00ff */
[----:B------:R-:W-:Y:S01]  /*21d0*/  IMAD R10, R10, -0x326172a9, RZ ;  /* 0xcd9e8d570a0a7824 */ /* 0x000fe200078e02ff */
[----:B------:R-:W-:Y:S01]  /*21e0*/  LOP3.LUT R7, R11, UR26, R7, 0x96, !PT ;  /* 0x0000001a0b077c12 */ /* 0x000fe2000f8e9607 */
[----:B------:R-:W-:Y:S02]  /*21f0*/  IMAD.MOV.U32 R9, RZ, RZ, RZ ;  /* 0x000000ffff097224 */ /* 0x000fe400078e00ff */
.L_x_68772:
[----:B------:R-:W-:Y:S01]  /*2200*/  ISETP.NE.U32.AND P1, PT, RZ, c[0x0][0x1c0], PT ;  /* 0x00007000ff007a0c */ /* 0x000fe20003f25070 */
[----:B------:R-:W-:-:S03]  /*2210*/  IMAD.MOV.U32 R14, RZ, RZ, 0x3f800000 ;  /* 0x3f800000ff0e7424 */ /* 0x000fc600078e00ff */
[----:B------:R-:W-:-:S13]  /*2220*/  ISETP.NE.AND.EX P1, PT, RZ, c[0x0][0x1c4], PT, P1 ;  /* 0x00007100ff007a0c */ /* 0x000fda0003f25310 */
[----:B------:R-:W-:-:S04]  /*2230*/  @P1 IMAD.MOV.U32 R11, RZ, RZ, 0x4 ;  /* 0x00000004ff0b1424 */ /* 0x000fc800078e00ff */
[----:B------:R-:W-:-:S05]  /*2240*/  @P1 IMAD.WIDE R200, R236, R11, c[0x0][0x1c0] ;  /* 0x00007000ecc81625 */ /* 0x000fca00078e020b */
[----:B-----5:R0:W5:Y:S01]  /*2250*/  @P1 LDG.E R14, [R200.64] ;  /* 0x00000006c80e1981 */ /* 0x020162000c1e1900 */
        /* <DEDUP_REMOVED lines=29> */
.L_x_68132:
[----:B------:R-:W-:Y:S02]  /*2430*/  IMAD.MOV.U32 R11, RZ, RZ, R10 ;  /* 0x000000ffff0b7224 */ /* 0x000fe400078e000a */
.L_x_68133:
[----:B------:R-:W-:Y:S05]  /*2440*/  BSYNC B2 ;  /* 0x0000000000027941 */ /* 0x000fea0003800000 */
.L_x_68131:
        /* <DEDUP_REMOVED lines=16> */
.L_x_68137:
[----:B------:R-:W-:Y:S05]  /*2550*/  BSYNC B3 ;  /* 0x0000000000037941 */ /* 0x000fea0003800000 */
.L_x_68136:
        /* <DEDUP_REMOVED lines=44> */
.L_x_68135:
[----:B------:R-:W-:Y:S05]  /*2820*/  BSYNC B2 ;  /* 0x0000000000027941 */ /* 0x000fea0003800000 */
.L_x_68134:
[----:B------:R-:W2:Y:S01]  /*2830*/  LDL R201, [R1+0x160] ;  /* 0x0001600001c97983 */ /* 0x000ea20000100800 */
        /* <DEDUP_REMOVED lines=23> */
.L_x_68139:
[----:B------:R-:W-:Y:S02]  /*29b0*/  MOV R8, R10 ;  /* 0x0000000a00087202 */ /* 0x000fe40000000f00 */
.L_x_68140:
[----:B------:R-:W-:Y:S05]  /*29c0*/  BSYNC B2 ;  /* 0x0000000000027941 */ /* 0x000fea0003800000 */
.L_x_68138:
        /* <DEDUP_REMOVED lines=16> */
.L_x_68144:
[----:B------:R-:W-:Y:S05]  /*2ad0*/  BSYNC B3 ;  /* 0x0000000000037941 */ /* 0x000fea0003800000 */
.L_x_68143:
        /* <DEDUP_REMOVED lines=43> */
.L_x_68142:
[----:B------:R-:W-:Y:S05]  /*2d90*/  BSYNC B2 ;  /* 0x0000000000027941 */ /* 0x000fea0003800000 */
.L_x_68141:
[----:B------:R-:W2:Y:S01]  /*2da0*/  LDL R200, [R1+0x164] ;  /* 0x0001640001c87983 */ /* 0x000ea20000100800 */
        /* <DEDUP_REMOVED lines=20> */
.L_x_68146:
[----:B------:R-:W-:Y:S02]  /*2ef0*/  IMAD.MOV.U32 R8, RZ, RZ, R10 ;  /* 0x000000ffff087224 */ /* 0x000fe400078e000a */
.L_x_68147:
[----:B------:R-:W-:Y:S05]  /*2f00*/  BSYNC B2 ;  /* 0x0000000000027941 */ /* 0x000fea0003800000 */
.L_x_68145:
        /* <DEDUP_REMOVED lines=16> */
.L_x_68151:
[----:B------:R-:W-:Y:S05]  /*3010*/  BSYNC B3 ;  /* 0x0000000000037941 */ /* 0x000fea0003800000 */
.L_x_68150:
        /* <DEDUP_REMOVED lines=43> */
.L_x_68149:
[----:B------:R-:W-:Y:S05]  /*32d0*/  BSYNC B2 ;  /* 0x0000000000027941 */ /* 0x000fea0003800000 */
.L_x_68148:
[----:B------:R-:W2:Y:S01]  /*32e0*/  LDL R11, [R1+0x168] ;  /* 0x00016800010b7983 */ /* 0x000ea20000100800 */
[----:B------:R-:W0:Y:S01]  /*32f0*/  I2F.U32 R8, R8 ;  /* 0x0000000800087306 */ /* 0x000e220000201000 */
[----:B------:R-:W-:Y:S01]  /*3300*/  ISETP.NE.AND P5, PT, R201, 0x1, PT ;  /* 0x00000001c900780c */ /* 0x000fe20003fa5270 */
[----:B------:R-:W-:Y:S01]  /*3310*/  BSSY B2, `(.L_x_68152) ;  /* 0x0000013000027945 */ /* 0x000fe20003800000 */
[----:B0-----:R-:W-:-:S05]  /*3320*/  FFMA.FTZ R8, R8, R237, 1.1641532182693481445e-10 ;  /* 0x2f00000008087423 */ /* 0x001fca00000100ed */
[----:B------:R-:W-:Y:S01]  /*3330*/  FSETP.GTU.FTZ.AND P4, PT, R8, c[0x0][0x1e4], PT ;  /* 0x0000790008007a0b */ /* 0x000fe20003f9c000 */
        /* <DEDUP_REMOVED lines=15> */
.L_x_68153:
[----:B------:R-:W-:Y:S02]  /*3430*/  IMAD.MOV.U32 R200, RZ, RZ, R10 ;  /* 0x000000ffffc87224 */ /* 0x000fe400078e000a */
.L_x_68154:
[----:B------:R-:W-:Y:S05]  /*3440*/  BSYNC B2 ;  /* 0x0000000000027941 */ /* 0x000fea0003800000 */
.L_x_68152:
        /* <DEDUP_REMOVED lines=16> */
.L_x_68158:
[----:B------:R-:W-:Y:S05]  /*3550*/  BSYNC B3 ;  /* 0x0000000000037941 */ /* 0x000fea0003800000 */
.L_x_68157:
        /* <DEDUP_REMOVED lines=43> */
.L_x_68156:
[----:B------:R-:W-:Y:S05]  /*3810*/  BSYNC B2 ;  /* 0x0000000000027941 */ /* 0x000fea0003800000 */
.L_x_68155:
[----:B------:R-:W2:Y:S01]  /*3820*/  LDL R201, [R1+0x16c] ;  /* 0x00016c0001c97983 */ /* 0x000ea20000100800 */
[----:B------:R-:W0:Y:S01]  /*3830*/  I2F.U32 R11, R200 ;  /* 0x000000c8000b7306 */ /* 0x000e220000201000 */
[----:B------:R-:W-:-:S04]  /*3840*/  FMUL.FTZ R123, R123, R14 ;  /* 0x0000000e7b7b7220 */ /* 0x000fc80000410000 */
[----:B------:R-:W-:Y:S02]  /*3850*/  FMUL.FTZ R123, R123, c[0x0][0x1e8] ;  /* 0x00007a007b7b7a20 */ /* 0x000fe40000410000 */
[----:B0-----:R-:W-:-:S05]  /*3860*/  FFMA.FTZ R11, R11, R237, 1.1641532182693481445e-10 ;  /* 0x2f0000000b0b7423 */ /* 0x001fca00000100ed */
[----:B------:R-:W-:-:S04]  /*3870*/  FSETP.GTU.FTZ.AND P5, PT, R11, c[0x0][0x1e4], PT ;  /* 0x000079000b007a0b */ /* 0x000fc80003fbc000 */
[----:B------:R-:W-:-:S05]  /*3880*/  FSEL R11, R123, RZ, !P5 ;  /* 0x000000ff7b0b7208 */ /* 0x000fca0006800000 */
[----:B--2---:R-:W-:Y:S01]  /*3890*/  FMUL.FTZ R123, R201, R11 ;  /* 0x0000000bc97b7220 */ /* 0x004fe20000410000 */
        /* <DEDUP_REMOVED lines=14> */
.L_x_68130:
[----:B0-----:R-:W-:Y:S05]  /*3980*/  BSYNC B1 ;  /* 0x0000000000017941 */ /* 0x001fea0003800000 */
.L_x_68129:
        /* <DEDUP_REMOVED lines=23> */
.L_x_68162:
[----:B------:R-:W-:Y:S02]  /*3b00*/  IMAD.MOV.U32 R202, RZ, RZ, R10 ;  /* 0x000000ffffca7224 */ /* 0x000fe400078e000a */
.L_x_68163:
[----:B------:R-:W-:Y:S05]  /*3b10*/  BSYNC B2 ;  /* 0x0000000000027941 */ /* 0x000fea0003800000 */
.L_x_68161:
        /* <DEDUP_REMOVED lines=16> */
.L_x_68167:
[----:B------:R-:W-:Y:S05]  /*3c20*/  BSYNC B3 ;  /* 0x0000000000037941 */ /* 0x000fea0003800000 */
.L_x_68166:
        /* <DEDUP_REMOVED lines=44> */
.L_x_68165:
[----:B------:R-:W-:Y:S05]  /*3ef0*/  BSYNC B2 ;  /* 0x0000000000027941 */ /* 0x000fea0003800000 */
.L_x_68164:
        /* <DEDUP_REMOVED lines=24> */
.L_x_68169:
[----:B------:R-:W-:Y:S02]  /*4080*/  MOV R8, R10 ;  /* 0x0000000a00087202 */ /* 0x000fe40000000f00 */
.L_x_68170:
[----:B------:R-:W-:Y:S05]  /*4090*/  BSYNC B2 ;  /* 0x0000000000027941 */ /* 0x000fea0003800000 */
.L_x_68168:
        /* <DEDUP_REMOVED lines=16> */
.L_x_68174:
[----:B------:R-:W-:Y:S05]  /*41a0*/  BSYNC B3 ;  /* 0x0000000000037941 */ /* 0x000fea0003800000 */
.L_x_68173:
        /* <DEDUP_REMOVED lines=44> */
.L_x_68172:
[----:B------:R-:W-:Y:S05]  /*4470*/  BSYNC B2 ;  /* 0x0000000000027941 */ /* 0x000fea0003800000 */
.L_x_68171:
        /* <DEDUP_REMOVED lines=21> */
.L_x_68176:
[----:B------:R-:W-:Y:S02]  /*45d0*/  MOV R8, R10 ;  /* 0x0000000a00087202 */ /* 0x000fe40000000f00 */
.L_x_68177:
[----:B------:R-:W-:Y:S05]  /*45e0*/  BSYNC B2 ;  /* 0x0000000000027941 */ /* 0x000fea0003800000 */
.L_x_68175:
        /* <DEDUP_REMOVED lines=16> */
.L_x_68181:
[----:B------:R-:W-:Y:S05]  /*46f0*/  BSYNC B3 ;  /* 0x0000000000037941 */ /* 0x000fea0003800000 */
.L_x_68180:
        /* <DEDUP_REMOVED lines=44> */
.L_x_68179:
[----:B------:R-:W-:Y:S05]  /*49c0*/  BSYNC B2 ;  /* 0x0000000000027941 */ /* 0x000fea0003800000 */
.L_x_68178:
        /* <DEDUP_REMOVED lines=21> */
.L_x_68183:
[----:B------:R-:W-:Y:S02]  /*4b20*/  MOV R200, R10 ;  /* 0x0000000a00c87202 */ /* 0x000fe40000000f00 */
.L_x_68184:
[----:B------:R-:W-:Y:S05]  /*4b30*/  BSYNC B2 ;  /* 0x0000000000027941 */ /* 0x000fea0003800000 */
.L_x_68182:
        /* <DEDUP_REMOVED lines=16> */
.L_x_68188:
[----:B------:R-:W-:Y:S05]  /*4c40*/  BSYNC B3 ;  /* 0x0000000000037941 */ /* 0x000fea0003800000 */
.L_x_68187:
        /* <DEDUP_REMOVED lines=44> */
.L_x_68186:
[----:B------:R-:W-:Y:S05]  /*4f10*/  BSYNC B2 ;  /* 0x0000000000027941 */ /* 0x000fea0003800000 */
.L_x_68185:
        /* <DEDUP_REMOVED lines=22> */
.L_x_68160:
[----:B------:R-:W-:Y:S05]  /*5080*/  BSYNC B1 ;  /* 0x0000000000017941 */ /* 0x000fea0003800000 */
.L_x_68159:
        /* <DEDUP_REMOVED lines=23> */
.L_x_68192:
[----:B------:R-:W-:Y:S02]  /*5200*/  IMAD.MOV.U32 R202, RZ, RZ, R10 ;  /* 0x000000ffffca7224 */ /* 0x000fe400078e000a */
.L_x_68193:
[----:B------:R-:W-:Y:S05]  /*5210*/  BSYNC B2 ;  /* 0x0000000000027941 */ /* 0x000fea0003800000 */
.L_x_68191:
        /* <DEDUP_REMOVED lines=16> */
.L_x_68197:
[----:B------:R-:W-:Y:S05]  /*5320*/  BSYNC B3 ;  /* 0x0000000000037941 */ /* 0x000fea0003800000 */
.L_x_68196:
        /* <DEDUP_REMOVED lines=44> */
.L_x_68195:
[----:B------:R-:W-:Y:S05]  /*55f0*/  BSYNC B2 ;  /* 0x0000000000027941 */ /* 0x000fea0003800000 */
.L_x_68194:
        /* <DEDUP_REMOVED lines=24> */
.L_x_68199:
[----:B------:R-:W-:Y:S02]  /*5780*/  IMAD.MOV.U32 R8, RZ, RZ, R10 ;  /* 0x000000ffff087224 */ /* 0x000fe400078e000a */
.L_x_68200:
[----:B------:R-:W-:Y:S05]  /*5790*/  BSYNC B2 ;  /* 0x0000000000027941 */ /* 0x000fea0003800000 */
.L_x_68198:
        /* <DEDUP_REMOVED lines=16> */
.L_x_68204:
[----:B------:R-:W-:Y:S05]  /*58a0*/  BSYNC B3 ;  /* 0x0000000000037941 */ /* 0x000fea0003800000 */
.L_x_68203:
        /* <DEDUP_REMOVED lines=44> */
.L_x_68202:
[----:B------:R-:W-:Y:S05]  /*5b70*/  BSYNC B2 ;  /* 0x0000000000027941 */ /* 0x000fea0003800000 */
.L_x_68201:
        /* <DEDUP_REMOVED lines=21> */
.L_x_68206:
[----:B------:R-:W-:Y:S02]  /*5cd0*/  IMAD.MOV.U32 R8, RZ, RZ, R10 ;  /* 0x000000ffff087224 */ /* 0x000fe400078e000a */
.L_x_68207:
[----:B------:R-:W-:Y:S05]  /*5ce0*/  BSYNC B2 ;  /* 0x0000000000027941 */ /* 0x000fea0003800000 */
.L_x_68205:
        /* <DEDUP_REMOVED lines=16> */
.L_x_68211:
[----:B------:R-:W-:Y:S05]  /*5df0*/  BSYNC B3 ;  /* 0x0000000000037941 */ /* 0x000fea0003800000 */
.L_x_68210:
        /* <DEDUP_REMOVED lines=44> */
.L_x_68209:
[----:B------:R-:W-:Y:S05]  /*60c0*/  BSYNC B2 ;  /* 0x0000000000027941 */ /* 0x000fea0003800000 */
.L_x_68208:
        /* <DEDUP_REMOVED lines=21> */
.L_x_68213:
[----:B------:R-:W-:Y:S02]  /*6220*/  IMAD.MOV.U32 R200, RZ, RZ, R10 ;  /* 0x000000ffffc87224 */ /* 0x000fe400078e000a */
.L_x_68214:
[----:B------:R-:W-:Y:S05]  /*6230*/  BSYNC B2 ;  /* 0x0000000000027941 */ /* 0x000fea0003800000 */
.L_x_68212:
        /* <DEDUP_REMOVED lines=16> */
.L_x_68218:
[----:B------:R-:W-:Y:S05]  /*6340*/  BSYNC B3 ;  /* 0x0000000000037941 */ /* 0x000fea0003800000 */
.L_x_68217:
        /* <DEDUP_REMOVED lines=44> */
.L_x_68216:
[----:B------:R-:W-:Y:S05]  /*6610*/  BSYNC B2 ;  /* 0x0000000000027941 */ /* 0x000fea0003800000 */
.L_x_68215:
        /* <DEDUP_REMOVED lines=22> */
.L_x_68190:
[----:B------:R-:W-:Y:S05]  /*6780*/  BSYNC B1 ;  /* 0x0000000000017941 */ /* 0x000fea0003800000 */
.L_x_68189:
        /* <DEDUP_REMOVED lines=23> */
.L_x_68222:
[----:B------:R-:W-:Y:S02]  /*6900*/  MOV R202, R10 ;  /* 0x0000000a00ca7202 */ /* 0x000fe40000000f00 */
.L_x_68223:
[----:B------:R-:W-:Y:S05]  /*6910*/  BSYNC B2 ;  /* 0x0000000000027941 */ /* 0x000fea0003800000 */
.L_x_68221:
        /* <DEDUP_REMOVED lines=16> */
.L_x_68227:
[----:B------:R-:W-:Y:S05]  /*6a20*/  BSYNC B3 ;  /* 0x0000000000037941 */ /* 0x000fea0003800000 */
.L_x_68226:
        /* <DEDUP_REMOVED lines=44> */
.L_x_68225:
[----:B------:R-:W-:Y:S05]  /*6cf0*/  BSYNC B2 ;  /* 0x0000000000027941 */ /* 0x000fea0003800000 */
.L_x_68224:
        /* <DEDUP_REMOVED lines=24> */
.L_x_68229:
[----:B------:R-:W-:Y:S02]  /*6e80*/  IMAD.MOV.U32 R8, RZ, RZ, R10 ;  /* 0x000000ffff087224 */ /* 0x000fe400078e000a */
.L_x_68230:
[----:B------:R-:W-:Y:S05]  /*6e90*/  BSYNC B2 ;  /* 0x0000000000027941 */ /* 0x000fea0003800000 */
.L_x_68228:
        /* <DEDUP_REMOVED lines=16> */
.L_x_68234:
[----:B------:R-:W-:Y:S05]  /*6fa0*/  BSYNC B3 ;  /* 0x0000000000037941 */ /* 0x000fea0003800000 */
.L_x_68233:
        /* <DEDUP_REMOVED lines=44> */
.L_x_68232:
[----:B------:R-:W-:Y:S05]  /*7270*/  BSYNC B2 ;  /* 0x0000000000027941 */ /* 0x000fea0003800000 */
.L_x_68231:
        /* <DEDUP_REMOVED lines=21> */
.L_x_68236:
[----:B------:R-:W-:Y:S02]  /*73d0*/  IMAD.MOV.U32 R8, RZ, RZ, R10 ;  /* 0x000000ffff087224 */ /* 0x000fe400078e000a */
.L_x_68237:
[----:B------:R-:W-:Y:S05]  /*73e0*/  BSYNC B2 ;  /* 0x0000000000027941 */ /* 0x000fea0003800000 */
.L_x_68235:
        /* <DEDUP_REMOVED lines=16> */
.L_x_68241:
[----:B------:R-:W-:Y:S05]  /*74f0*/  BSYNC B3 ;  /* 0x0000000000037941 */ /* 0x000fea0003800000 */
.L_x_68240:
        /* <DEDUP_REMOVED lines=44> */
.L_x_68239:
[----:B------:R-:W-:Y:S05]  /*77c0*/  BSYNC B2 ;  /* 0x0000000000027941 */ /* 0x000fea0003800000 */
.L_x_68238:
        /* <DEDUP_REMOVED lines=21> */
.L_x_68243:
[----:B------:R-:W-:Y:S02]  /*7920*/  IMAD.MOV.U32 R200, RZ, RZ, R10 ;  /* 0x000000ffffc87224 */ /* 0x000fe400078e000a */
.L_x_68244:
[----:B------:R-:W-:Y:S05]  /*7930*/  BSYNC B2 ;  /* 0x0000000000027941 */ /* 0x000fea0003800000 */
.L_x_68242:
        /* <DEDUP_REMOVED lines=16> */
.L_x_68248:
[----:B------:R-:W-:Y:S05]  /*7a40*/  BSYNC B3 ;  /* 0x0000000000037941 */ /* 0x000fea0003800000 */
.L_x_68247:
        /* <DEDUP_REMOVED lines=44> */
.L_x_68246:
[----:B------:R-:W-:Y:S05]  /*7d10*/  BSYNC B2 ;  /* 0x0000000000027941 */ /* 0x000fea0003800000 */
.L_x_68245:
        /* <DEDUP_REMOVED lines=22> */
.L_x_68220:
[----:B------:R-:W-:Y:S05]  /*7e80*/  BSYNC B1 ;  /* 0x0000000000017941 */ /* 0x000fea0003800000 */
.L_x_68219:
        /* <DEDUP_REMOVED lines=23> */
.L_x_68252:
[----:B------:R-:W-:Y:S02]  /*8000*/  IMAD.MOV.U32 R202, RZ, RZ, R10 ;  /* 0x000000ffffca7224 */ /* 0x000fe400078e000a */
.L_x_68253:
[----:B------:R-:W-:Y:S05]  /*8010*/  BSYNC B2 ;  /* 0x0000000000027941 */ /* 0x000fea0003800000 */
.L_x_68251:
        /* <DEDUP_REMOVED lines=16> */
.L_x_68257:
[----:B------:R-:W-:Y:S05]  /*8120*/  BSYNC B3 ;  /* 0x0000000000037941 */ /* 0x000fea0003800000 */
.L_x_68256:
        /* <DEDUP_REMOVED lines=44> */
.L_x_68255:
[----:B------:R-:W-:Y:S05]  /*83f0*/  BSYNC B2 ;  /* 0x0000000000027941 */ /* 0x000fea0003800000 */
.L_x_68254:
[----:B------:R-:W2:Y:S01]  /*8400*/  LDL R201, [R1+0x120] ;  /* 0x0001200001c97983 */ /* 0x000ea20000100800 */
[----:B------:R-:W0:Y:S01]  /*8410*/  I2F.U32 R8, R202 ;  /* 0x000000ca00087306 */ /* 0x000e220000201000 */
[----:B------:R-:W-:Y:S01]  /*8420*/  HFMA2.MMA R237, -RZ, RZ, 0.1171875, 0 ;  /* 0x2f800000ffed7435 */ /* 0x000fe200000001ff */
[----:B-----5:R-:W-:Y:S01]  /*8430*/  FMUL.FTZ R136, R136, R14 ;  /* 0x0000000e88887220 */ /* 0x020fe20000410000 */
[----:B------:R-:W-:Y:S01]  /*8440*/  ISETP.NE.U32.AND P1, PT, RZ, c[0x0][0x180], PT ;  /* 0x00006000ff007a0c */ /* 0x000fe20003f25070 */
[----:B------:R-:W-:Y:S01]  /*8450*/  BSSY B2, `(.L_x_68258) ;  /* 0x0000014000027945 */ /* 0x000fe20003800000 */
[----:B------:R-:W-:Y:S01]  /*8460*/  ISETP.NE.AND P3, PT, R200, 0x1, PT ;  /* 0x00000001c800780c */ /* 0x000fe20003f65270 */
[----:B------:R-:W-:Y:S01]  /*8470*/  FMUL.FTZ R136, R136, c[0x0][0x1e8] ;  /* 0x00007a0088887a20 */ /* 0x000fe20000410000 */
[----:B------:R-:W-:-:S04]  /*8480*/  ISETP.NE.AND.EX P1, PT, RZ, c[0x0][0x184], PT, P1 ;  /* 0x00006100ff007a0c */ /* 0x000fc80003f25310 */
        /* <DEDUP_REMOVED lines=15> */
.L_x_68259:
[----:B------:R-:W-:Y:S02]  /*8580*/  IMAD.MOV.U32 R8, RZ, RZ, R10 ;  /* 0x000000ffff087224 */ /* 0x000fe400078e000a */
.L_x_68260:
[----:B------:R-:W-:Y:S05]  /*8590*/  BSYNC B2 ;  /* 0x0000000000027941 */ /* 0x000fea0003800000 */
.L_x_68258:
        /* <DEDUP_REMOVED lines=16> */
.L_x_68264:
[----:B------:R-:W-:Y:S05]  /*86a0*/  BSYNC B3 ;  /* 0x0000000000037941 */ /* 0x000fea0003800000 */
.L_x_68263:
        /* <DEDUP_REMOVED lines=44> */
.L_x_68262:
[----:B------:R-:W-:Y:S05]  /*8970*/  BSYNC B2 ;  /* 0x0000000000027941 */ /* 0x000fea0003800000 */
.L_x_68261:
        /* <DEDUP_REMOVED lines=21> */
.L_x_68266:
[----:B------:R-:W-:Y:S02]  /*8ad0*/  IMAD.MOV.U32 R8, RZ, RZ, R10 ;  /* 0x000000ffff087224 */ /* 0x000fe400078e000a */
.L_x_68267:
[----:B------:R-:W-:Y:S05]  /*8ae0*/  BSYNC B2 ;  /* 0x0000000000027941 */ /* 0x000fea0003800000 */
.L_x_68265:
        /* <DEDUP_REMOVED lines=16> */
.L_x_68271:
[----:B------:R-:W-:Y:S05]  /*8bf0*/  BSYNC B3 ;  /* 0x0000000000037941 */ /* 0x000fea0003800000 */
.L_x_68270:
        /* <DEDUP_REMOVED lines=44> */
.L_x_68269:
[----:B------:R-:W-:Y:S05]  /*8ec0*/  BSYNC B2 ;  /* 0x0000000000027941 */ /* 0x000fea0003800000 */
.L_x_68268:
        /* <DEDUP_REMOVED lines=21> */
.L_x_68273:
[----:B------:R-:W-:Y:S02]  /*9020*/  IMAD.MOV.U32 R200, RZ, RZ, R10 ;  /* 0x000000ffffc87224 */ /* 0x000fe400078e000a */
.L_x_68274:
[----:B------:R-:W-:Y:S05]  /*9030*/  BSYNC B2 ;  /* 0x0000000000027941 */ /* 0x000fea0003800000 */
.L_x_68272:
        /* <DEDUP_REMOVED lines=16> */
.L_x_68278:
[----:B------:R-:W-:Y:S05]  /*9140*/  BSYNC B3 ;  /* 0x0000000000037941 */ /* 0x000fea0003800000 */
.L_x_68277:
        /* <DEDUP_REMOVED lines=44> */
.L_x_68276:
[----:B------:R-:W-:Y:S05]  /*9410*/  BSYNC B2 ;  /* 0x0000000000027941 */ /* 0x000fea0003800000 */
.L_x_68275:
        /* <DEDUP_REMOVED lines=22> */
.L_x_68250:
[----:B------:R-:W-:Y:S05]  /*9580*/  BSYNC B1 ;  /* 0x0000000000017941 */ /* 0x000fea0003800000 */
.L_x_68249:
        /* <DEDUP_REMOVED lines=23> */
.L_x_68282:
[----:B------:R-:W-:Y:S02]  /*9700*/  IMAD.MOV.U32 R202, RZ, RZ, R10 ;  /* 0x000000ffffca7224 */ /* 0x000fe400078e000a */
.L_x_68283:
[----:B------:R-:W-:Y:S05]  /*9710*/  BSYNC B2 ;  /* 0x0000000000027941 */ /* 0x000fea0003800000 */
.L_x_68281:
        /* <DEDUP_REMOVED lines=16> */
.L_x_68287:
[----:B------:R-:W-:Y:S05]  /*9820*/  BSYNC B3 ;  /* 0x0000000000037941 */ /* 0x000fea0003800000 */
.L_x_68286:
        /* <DEDUP_REMOVED lines=44> */
.L_x_68285:
[----:B------:R-:W-:Y:S05]  /*9af0*/  BSYNC B2 ;  /* 0x0000000000027941 */ /* 0x000fea0003800000 */
.L_x_68284:
        /* <DEDUP_REMOVED lines=24> */
.L_x_68289:
[----:B------:R-:W-:Y:S02]  /*9c80*/  IMAD.MOV.U32 R8, RZ, RZ, R10 ;  /* 0x000000ffff087224 */ /* 0x000fe400078e000a */
.L_x_68290:
[----:B------:R-:W-:Y:S05]  /*9c90*/  BSYNC B2 ;  /* 0x0000000000027941 */ /* 0x000fea0003800000 */
.L_x_68288:
        /* <DEDUP_REMOVED lines=16> */
.L_x_68294:
[----:B------:R-:W-:Y:S05]  /*9da0*/  BSYNC B3 ;  /* 0x0000000000037941 */ /* 0x000fea0003800000 */
.L_x_68293:
        /* <DEDUP_REMOVED lines=44> */
.L_x_68292:
[----:B------:R-:W-:Y:S05]  /*a070*/  BSYNC B2 ;  /* 0x0000000000027941 */ /* 0x000fea0003800000 */
.L_x_68291:
        /* <DEDUP_REMOVED lines=21> */
.L_x_68296:
[----:B------:R-:W-:Y:S02]  /*a1d0*/  IMAD.MOV.U32 R8, RZ, RZ, R10 ;  /* 0x000000ffff087224 */ /* 0x000fe400078e000a */
.L_x_68297:
[----:B------:R-:W-:Y:S05]  /*a1e0*/  BSYNC B2 ;  /* 0x0000000000027941 */ /* 0x000fea0003800000 */
.L_x_68295:
        /* <DEDUP_REMOVED lines=16> */
.L_x_68301:
[----:B------:R-:W-:Y:S05]  /*a2f0*/  BSYNC B3 ;  /* 0x0000000000037941 */ /* 0x000fea0003800000 */
.L_x_68300:
        /* <DEDUP_REMOVED lines=44> */
.L_x_68299:
[----:B------:R-:W-:Y:S05]  /*a5c0*/  BSYNC B2 ;  /* 0x0000000000027941 */ /* 0x000fea0003800000 */
.L_x_68298:
        /* <DEDUP_REMOVED lines=21> */
.L_x_68303:
[----:B------:R-:W-:Y:S02]  /*a720*/  IMAD.MOV.U32 R200, RZ, RZ, R10 ;  /* 0x000000ffffc87224 */ /* 0x000fe400078e000a */
.L_x_68304:
[----:B------:R-:W-:Y:S05]  /*a730*/  BSYNC B2 ;  /* 0x0000000000027941 */ /* 0x000fea0003800000 */
.L_x_68302:
        /* <DEDUP_REMOVED lines=16> */
.L_x_68308:
[----:B------:R-:W-:Y:S05]  /*a840*/  BSYNC B3 ;  /* 0x0000000000037941 */ /* 0x000fea0003800000 */
.L_x_68307:
        /* <DEDUP_REMOVED lines=44> */
.L_x_68306:
[----:B------:R-:W-:Y:S05]  /*ab10*/  BSYNC B2 ;  /* 0x0000000000027941 */ /* 0x000fea0003800000 */
.L_x_68305:
        /* <DEDUP_REMOVED lines=22> */
.L_x_68280:
[----:B------:R-:W-:Y:S05]  /*ac80*/  BSYNC B1 ;  /* 0x0000000000017941 */ /* 0x000fea0003800000 */
.L_x_68279:
        /* <DEDUP_REMOVED lines=23> */
.L_x_68312:
[----:B------:R-:W-:Y:S02]  /*ae00*/  IMAD.MOV.U32 R202, RZ, RZ, R10 ;  /* 0x000000ffffca7224 */ /* 0x000fe400078e000a */
.L_x_68313:
[----:B------:R-:W-:Y:S05]  /*ae10*/  BSYNC B2 ;  /* 0x0000000000027941 */ /* 0x000fea0003800000 */
.L_x_68311:
        /* <DEDUP_REMOVED lines=16> */
.L_x_68317:
[----:B------:R-:W-:Y:S05]  /*af20*/  BSYNC B3 ;  /* 0x0000000000037941 */ /* 0x000fea0003800000 */
.L_x_68316:
        /* <DEDUP_REMOVED lines=44> */
.L_x_68315:
[----:B------:R-:W-:Y:S05]  /*b1f0*/  BSYNC B2 ;  /* 0x0000000000027941 */ /* 0x000fea0003800000 */
.L_x_68314:
        /* <DEDUP_REMOVED lines=24> */
.L_x_68319:
[----:B------:R-:W-:Y:S02]  /*b380*/  MOV R8, R10 ;  /* 0x0000000a00087202 */ /* 0x000fe40000000f00 */
.L_x_68320:
[----:B------:R-:W-:Y:S05]  /*b390*/  BSYNC B2 ;  /* 0x0000000000027941 */ /* 0x000fea0003800000 */
.L_x_68318:
        /* <DEDUP_REMOVED lines=16> */
.L_x_68324:
[----:B------:R-:W-:Y:S05]  /*b4a0*/  BSYNC B3 ;  /* 0x0000000000037941 */ /* 0x000fea0003800000 */
.L_x_68323:
        /* <DEDUP_REMOVED lines=44> */
.L_x_68322:
[----:B------:R-:W-:Y:S05]  /*b770*/  BSYNC B2 ;  /* 0x0000000000027941 */ /* 0x000fea0003800000 */
.L_x_68321:
        /* <DEDUP_REMOVED lines=21> */
.L_x_68326:
[----:B------:R-:W-:Y:S02]  /*b8d0*/  MOV R8, R10 ;  /* 0x0000000a00087202 */ /* 0x000fe40000000f00 */
.L_x_68327:
[----:B------:R-:W-:Y:S05]  /*b8e0*/  BSYNC B2 ;  /* 0x0000000000027941 */ /* 0x000fea0003800000 */
.L_x_68325:
        /* <DEDUP_REMOVED lines=16> */
.L_x_68331:
[----:B------:R-:W-:Y:S05]  /*b9f0*/  BSYNC B3 ;  /* 0x0000000000037941 */ /* 0x000fea0003800000 */
.L_x_68330:
        /* <DEDUP_REMOVED lines=44> */
.L_x_68329:
[----:B------:R-:W-:Y:S05]  /*bcc0*/  BSYNC B2 ;  /* 0x0000000000027941 */ /* 0x000fea0003800000 */
.L_x_68328:
        /* <DEDUP_REMOVED lines=21> */
.L_x_68333:
[----:B------:R-:W-:Y:S02]  /*be20*/  MOV R200, R10 ;  /* 0x0000000a00c87202 */ /* 0x000fe40000000f00 */
.L_x_68334:
[----:B------:R-:W-:Y:S05]  /*be30*/  BSYNC B2 ;  /* 0x0000000000027941 */ /* 0x000fea0003800000 */
.L_x_68332:
        /* <DEDUP_REMOVED lines=16> */
.L_x_68338:
[----:B------:R-:W-:Y:S05]  /*bf40*/  BSYNC B3 ;  /* 0x0000000000037941 */ /* 0x000fea0003800000 */
.L_x_68337:
        /* <DEDUP_REMOVED lines=44> */
.L_x_68336:
[----:B------:R-:W-:Y:S05]  /*c210*/  BSYNC B2 ;  /* 0x0000000000027941 */ /* 0x000fea0003800000 */
.L_x_68335:
        /* <DEDUP_REMOVED lines=22> */
.L_x_68310:
[----:B------:R-:W-:Y:S05]  /*c380*/  BSYNC B1 ;  /* 0x0000000000017941 */ /* 0x000fea0003800000 */
.L_x_68309:
        /* <DEDUP_REMOVED lines=23> */
.L_x_68342:
[----:B------:R-:W-:Y:S02]  /*c500*/  IMAD.MOV.U32 R202, RZ, RZ, R10 ;  /* 0x000000ffffca7224 */ /* 0x000fe400078e000a */
.L_x_68343:
[----:B------:R-:W-:Y:S05]  /*c510*/  BSYNC B2 ;  /* 0x0000000000027941 */ /* 0x000fea0003800000 */
.L_x_68341:
        /* <DEDUP_REMOVED lines=16> */
.L_x_68347:
[----:B------:R-:W-:Y:S05]  /*c620*/  BSYNC B3 ;  /* 0x0000000000037941 */ /* 0x000fea0003800000 */
.L_x_68346:
        /* <DEDUP_REMOVED lines=44> */
.L_x_68345:
[----:B------:R-:W-:Y:S05]  /*c8f0*/  BSYNC B2 ;  /* 0x0000000000027941 */ /* 0x000fea0003800000 */
.L_x_68344:
        /* <DEDUP_REMOVED lines=24> */
.L_x_68349:
[----:B------:R-:W-:Y:S02]  /*ca80*/  IMAD.MOV.U32 R8, RZ, RZ, R10 ;  /* 0x000000ffff087224 */ /* 0x000fe400078e000a */
.L_x_68350:
[----:B------:R-:W-:Y:S05]  /*ca90*/  BSYNC B2 ;  /* 0x0000000000027941 */ /* 0x000fea0003800000 */
.L_x_68348:
        /* <DEDUP_REMOVED lines=16> */
.L_x_68354:
[----:B------:R-:W-:Y:S05]  /*cba0*/  BSYNC B3 ;  /* 0x0000000000037941 */ /* 0x000fea0003800000 */
.L_x_68353:
        /* <DEDUP_REMOVED lines=44> */
.L_x_68352:
[----:B------:R-:W-:Y:S05]  /*ce70*/  BSYNC B2 ;  /* 0x0000000000027941 */ /* 0x000fea0003800000 */
.L_x_68351:
        /* <DEDUP_REMOVED lines=21> */
.L_x_68356:
[----:B------:R-:W-:Y:S02]  /*cfd0*/  IMAD.MOV.U32 R8, RZ, RZ, R10 ;  /* 0x000000ffff087224 */ /* 0x000fe400078e000a */
.L_x_68357:
[----:B------:R-:W-:Y:S05]  /*cfe0*/  BSYNC B2 ;  /* 0x0000000000027941 */ /* 0x000fea0003800000 */
.L_x_68355:
        /* <DEDUP_REMOVED lines=16> */
.L_x_68361:
[----:B------:R-:W-:Y:S05]  /*d0f0*/  BSYNC B3 ;  /* 0x0000000000037941 */ /* 0x000fea0003800000 */
.L_x_68360:
        /* <DEDUP_REMOVED lines=44> */
.L_x_68359:
[----:B------:R-:W-:Y:S05]  /*d3c0*/  BSYNC B2 ;  /* 0x0000000000027941 */ /* 0x000fea0003800000 */
.L_x_68358:
        /* <DEDUP_REMOVED lines=21> */
.L_x_68363:
[----:B------:R-:W-:Y:S02]  /*d520*/  IMAD.MOV.U32 R200, RZ, RZ, R10 ;  /* 0x000000ffffc87224 */ /* 0x000fe400078e000a */
.L_x_68364:
[----:B------:R-:W-:Y:S05]  /*d530*/  BSYNC B2 ;  /* 0x0000000000027941 */ /* 0x000fea0003800000 */
.L_x_68362:
        /* <DEDUP_REMOVED lines=16> */
.L_x_68368:
[----:B------:R-:W-:Y:S05]  /*d640*/  BSYNC B3 ;  /* 0x0000000000037941 */ /* 0x000fea0003800000 */
.L_x_68367:
        /* <DEDUP_REMOVED lines=44> */
.L_x_68366:
[----:B------:R-:W-:Y:S05]  /*d910*/  BSYNC B2 ;  /* 0x0000000000027941 */ /* 0x000fea0003800000 */
.L_x_68365:
        /* <DEDUP_REMOVED lines=22> */
.L_x_68340:
[----:B------:R-:W-:Y:S05]  /*da80*/  BSYNC B1 ;  /* 0x0000000000017941 */ /* 0x000fea0003800000 */
.L_x_68339:
        /* <DEDUP_REMOVED lines=23> */
.L_x_68372:
[----:B------:R-:W-:Y:S02]  /*dc00*/  MOV R202, R10 ;  /* 0x0000000a00ca7202 */ /* 0x000fe40000000f00 */
.L_x_68373:
[----:B------:R-:W-:Y:S05]  /*dc10*/  BSYNC B2 ;  /* 0x0000000000027941 */ /* 0x000fea0003800000 */
.L_x_68371:
        /* <DEDUP_REMOVED lines=16> */
.L_x_68377:
[----:B------:R-:W-:Y:S05]  /*dd20*/  BSYNC B3 ;  /* 0x0000000000037941 */ /* 0x000fea0003800000 */
.L_x_68376:
        /* <DEDUP_REMOVED lines=44> */
.L_x_68375:
[----:B------:R-:W-:Y:S05]  /*dff0*/  BSYNC B2 ;  /* 0x0000000000027941 */ /* 0x000fea0003800000 */
.L_x_68374:
        /* <DEDUP_REMOVED lines=24> */
.L_x_68379:
[----:B------:R-:W-:Y:S02]  /*e180*/  IMAD.MOV.U32 R8, RZ, RZ, R10 ;  /* 0x000000ffff087224 */ /* 0x000fe400078e000a */
.L_x_68380:
[----:B------:R-:W-:Y:S05]  /*e190*/  BSYNC B2 ;  /* 0x0000000000027941 */ /* 0x000fea0003800000 */
.L_x_68378:
        /* <DEDUP_REMOVED lines=16> */
.L_x_68384:
[----:B------:R-:W-:Y:S05]  /*e2a0*/  BSYNC B3 ;  /* 0x0000000000037941 */ /* 0x000fea0003800000 */
.L_x_68383:
        /* <DEDUP_REMOVED lines=44> */
.L_x_68382:
[----:B------:R-:W-:Y:S05]  /*e570*/  BSYNC B2 ;  /* 0x0000000000027941 */ /* 0x000fea0003800000 */
.L_x_68381:
        /* <DEDUP_REMOVED lines=21> */
.L_x_68386:
[----:B------:R-:W-:Y:S02]  /*e6d0*/  IMAD.MOV.U32 R8, RZ, RZ, R10 ;  /* 0x000000ffff087224 */ /* 0x000fe400078e000a */
.L_x_68387:
[----:B------:R-:W-:Y:S05]  /*e6e0*/  BSYNC B2 ;  /* 0x0000000000027941 */ /* 0x000fea0003800000 */
.L_x_68385:
        /* <DEDUP_REMOVED lines=16> */
.L_x_68391:
[----:B------:R-:W-:Y:S05]  /*e7f0*/  BSYNC B3 ;  /* 0x0000000000037941 */ /* 0x000fea0003800000 */
.L_x_68390:
        /* <DEDUP_REMOVED lines=44> */
.L_x_68389:
[----:B------:R-:W-:Y:S05]  /*eac0*/  BSYNC B2 ;  /* 0x0000000000027941 */ /* 0x000fea0003800000 */
.L_x_68388:
        /* <DEDUP_REMOVED lines=21> */
.L_x_68393:
[----:B------:R-:W-:Y:S02]  /*ec20*/  IMAD.MOV.U32 R200, RZ, RZ, R10 ;  /* 0x000000ffffc87224 */ /* 0x000fe400078e000a */
.L_x_68394:
[----:B------:R-:W-:Y:S05]  /*ec30*/  BSYNC B2 ;  /* 0x0000000000027941 */ /* 0x000fea0003800000 */
.L_x_68392:
        /* <DEDUP_REMOVED lines=16> */
.L_x_68398:
[----:B------:R-:W-:Y:S05]  /*ed40*/  BSYNC B3 ;  /* 0x0000000000037941 */ /* 0x000fea0003800000 */
.L_x_68397:
        /* <DEDUP_REMOVED lines=44> */
.L_x_68396:
[----:B------:R-:W-:Y:S05]  /*f010*/  BSYNC B2 ;  /* 0x0000000000027941 */ /* 0x000fea0003800000 */
.L_x_68395:
        /* <DEDUP_REMOVED lines=22> */
.L_x_68370:
[----:B------:R-:W-:Y:S05]  /*f180*/  BSYNC B1 ;  /* 0x0000000000017941 */ /* 0x000fea0003800000 */
.L_x_68369:
        /* <DEDUP_REMOVED lines=23> */
.L_x_68402:
[----:B------:R-:W-:Y:S02]  /*f300*/  IMAD.MOV.U32 R202, RZ, RZ, R10 ;  /* 0x000000ffffca7224 */ /* 0x000fe400078e000a */
.L_x_68403:
[----:B------:R-:W-:Y:S05]  /*f310*/  BSYNC B2 ;  /* 0x0000000000027941 */ /* 0x000fea0003800000 */
.L_x_68401:
        /* <DEDUP_REMOVED lines=16> */
.L_x_68407:
[----:B------:R-:W-:Y:S05]  /*f420*/  BSYNC B3 ;  /* 0x0000000000037941 */ /* 0x000fea0003800000 */
.L_x_68406:
        /* <DEDUP_REMOVED lines=44> */
.L_x_68405:
[----:B------:R-:W-:Y:S05]  /*f6f0*/  BSYNC B2 ;  /* 0x0000000000027941 */ /* 0x000fea0003800000 */
.L_x_68404:
        /* <DEDUP_REMOVED lines=24> */
.L_x_68409:
[----:B------:R-:W-:Y:S02]  /*f880*/  IMAD.MOV.U32 R8, RZ, RZ, R10 ;  /* 0x000000ffff087224 */ /* 0x000fe400078e000a */
.L_x_68410:
[----:B------:R-:W-:Y:S05]  /*f890*/  BSYNC B2 ;  /* 0x0000000000027941 */ /* 0x000fea0003800000 */
.L_x_68408:
        /* <DEDUP_REMOVED lines=16> */
.L_x_68414:
[----:B------:R-:W-:Y:S05]  /*f9a0*/  BSYNC B3 ;  /* 0x0000000000037941 */ /* 0x000fea0003800000 */
.L_x_68413:
        /* <DEDUP_REMOVED lines=44> */
.L_x_68412:
[----:B------:R-:W-:Y:S05]  /*fc70*/  BSYNC B2 ;  /* 0x0000000000027941 */ /* 0x000fea0003800000 */
.L_x_68411:
        /* <DEDUP_REMOVED lines=21> */
.L_x_68416:
[----:B------:R-:W-:Y:S02]  /*fdd0*/  IMAD.MOV.U32 R8, RZ, RZ, R10 ;  /* 0x000000ffff087224 */ /* 0x000fe400078e000a */
.L_x_68417:
[----:B------:R-:W-:Y:S05]  /*fde0*/  BSYNC B2 ;  /* 0x0000000000027941 */ /* 0x000fea0003800000 */
.L_x_68415:
        /* <DEDUP_REMOVED lines=16> */
.L_x_68421:
[----:B------:R-:W-:Y:S05]  /*fef0*/  BSYNC B3 ;  /* 0x0000000000037941 */ /* 0x000fea0003800000 */
.L_x_68420:
        /* <DEDUP_REMOVED lines=44> */
.L_x_68419:
[----:B------:R-:W-:Y:S05]  /*101c0*/  BSYNC B2 ;  /* 0x0000000000027941 */ /* 0x000fea0003800000 */
.L_x_68418:
        /* <DEDUP_REMOVED lines=21> */
.L_x_68423:
[----:B------:R-:W-:Y:S02]  /*10320*/  IMAD.MOV.U32 R200, RZ, RZ, R10 ;  /* 0x000000ffffc87224 */ /* 0x000fe400078e000a */
.L_x_68424:
[----:B------:R-:W-:Y:S05]  /*10330*/  BSYNC B2 ;  /* 0x0000000000027941 */ /* 0x000fea0003800000 */
.L_x_68422:
        /* <DEDUP_REMOVED lines=16> */
.L_x_68428:
[----:B------:R-:W-:Y:S05]  /*10440*/  BSYNC B3 ;  /* 0x0000000000037941 */ /* 0x000fea0003800000 */
.L_x_68427:
        /* <DEDUP_REMOVED lines=44> */
.L_x_68426:
[----:B------:R-:W-:Y:S05]  /*10710*/  BSYNC B2 ;  /* 0x0000000000027941 */ /* 0x000fea0003800000 */
.L_x_68425:
        /* <DEDUP_REMOVED lines=22> */
.L_x_68400:
[----:B------:R-:W-:Y:S05]  /*10880*/  BSYNC B1 ;  /* 0x0000000000017941 */ /* 0x000fea0003800000 */
.L_x_68399:
        /* <DEDUP_REMOVED lines=23> */
.L_x_68432:
[----:B------:R-:W-:Y:S02]  /*10a00*/  IMAD.MOV.U32 R202, RZ, RZ, R10 ;  /* 0x000000ffffca7224 */ /* 0x000fe400078e000a */
.L_x_68433:
[----:B------:R-:W-:Y:S05]  /*10a10*/  BSYNC B2 ;  /* 0x0000000000027941 */ /* 0x000fea0003800000 */
.L_x_68431:
        /* <DEDUP_REMOVED lines=16> */
.L_x_68437:
[----:B------:R-:W-:Y:S05]  /*10b20*/  BSYNC B3 ;  /* 0x0000000000037941 */ /* 0x000fea0003800000 */
.L_x_68436:
        /* <DEDUP_REMOVED lines=44> */
.L_x_68435:
[----:B------:R-:W-:Y:S05]  /*10df0*/  BSYNC B2 ;  /* 0x0000000000027941 */ /* 0x000fea0003800000 */
.L_x_68434:
        /* <DEDUP_REMOVED lines=24> */
.L_x_68439:
[----:B------:R-:W-:Y:S02]  /*10f80*/  IMAD.MOV.U32 R8, RZ, RZ, R10 ;  /* 0x000000ffff087224 */ /* 0x000fe400078e000a */
.L_x_68440:
[----:B------:R-:W-:Y:S05]  /*10f90*/  BSYNC B2 ;  /* 0x0000000000027941 */ /* 0x000fea0003800000 */
.L_x_68438:
        /* <DEDUP_REMOVED lines=16> */
.L_x_68444:
[----:B------:R-:W-:Y:S05]  /*110a0*/  BSYNC B3 ;  /* 0x0000000000037941 */ /* 0x000fea0003800000 */
.L_x_68443:
        /* <DEDUP_REMOVED lines=44> */
.L_x_68442:
[----:B------:R-:W-:Y:S05]  /*11370*/  BSYNC B2 ;  /* 0x0000000000027941 */ /* 0x000fea0003800000 */
.L_x_68441:
        /* <DEDUP_REMOVED lines=21> */
.L_x_68446:
[----:B------:R-:W-:Y:S02]  /*114d0*/  IMAD.MOV.U32 R8, RZ, RZ, R10 ;  /* 0x000000ffff087224 */ /* 0x000fe400078e000a */
.L_x_68447:
[----:B------:R-:W-:Y:S05]  /*114e0*/  BSYNC B2 ;  /* 0x0000000000027941 */ /* 0x000fea0003800000 */
.L_x_68445:
        /* <DEDUP_REMOVED lines=16> */
.L_x_68451:
[----:B------:R-:W-:Y:S05]  /*115f0*/  BSYNC B3 ;  /* 0x0000000000037941 */ /* 0x000fea0003800000 */
.L_x_68450:
        /* <DEDUP_REMOVED lines=44> */
.L_x_68449:
[----:B------:R-:W-:Y:S05]  /*118c0*/  BSYNC B2 ;  /* 0x0000000000027941 */ /* 0x000fea0003800000 */
.L_x_68448:
        /* <DEDUP_REMOVED lines=21> */
.L_x_68453:
[----:B------:R-:W-:Y:S02]  /*11a20*/  IMAD.MOV.U32 R200, RZ, RZ, R10 ;  /* 0x000000ffffc87224 */ /* 0x000fe400078e000a */
.L_x_68454:
[----:B------:R-:W-:Y:S05]  /*11a30*/  BSYNC B2 ;  /* 0x0000000000027941 */ /* 0x000fea0003800000 */
.L_x_68452:
        /* <DEDUP_REMOVED lines=16> */
.L_x_68458:
[----:B------:R-:W-:Y:S05]  /*11b40*/  BSYNC B3 ;  /* 0x0000000000037941 */ /* 0x000fea0003800000 */
.L_x_68457:
        /* <DEDUP_REMOVED lines=44> */
.L_x_68456:
[----:B------:R-:W-:Y:S05]  /*11e10*/  BSYNC B2 ;  /* 0x0000000000027941 */ /* 0x000fea0003800000 */
.L_x_68455:
        /* <DEDUP_REMOVED lines=22> */
.L_x_68430:
[----:B------:R-:W-:Y:S05]  /*11f80*/  BSYNC B1 ;  /* 0x0000000000017941 */ /* 0x000fea0003800000 */
.L_x_68429:
        /* <DEDUP_REMOVED lines=23> */
.L_x_68462:
[----:B------:R-:W-:Y:S02]  /*12100*/  IMAD.MOV.U32 R202, RZ, RZ, R10 ;  /* 0x000000ffffca7224 */ /* 0x000fe400078e000a */
.L_x_68463:
[----:B------:R-:W-:Y:S05]  /*12110*/  BSYNC B2 ;  /* 0x0000000000027941 */ /* 0x000fea0003800000 */
.L_x_68461:
        /* <DEDUP_REMOVED lines=16> */
.L_x_68467:
[----:B------:R-:W-:Y:S05]  /*12220*/  BSYNC B3 ;  /* 0x0000000000037941 */ /* 0x000fea0003800000 */
.L_x_68466:
        /* <DEDUP_REMOVED lines=44> */
.L_x_68465:
[----:B------:R-:W-:Y:S05]  /*124f0*/  BSYNC B2 ;  /* 0x0000000000027941 */ /* 0x000fea0003800000 */
.L_x_68464:
        /* <DEDUP_REMOVED lines=24> */
.L_x_68469:
[----:B------:R-:W-:Y:S02]  /*12680*/  MOV R8, R10 ;  /* 0x0000000a00087202 */ /* 0x000fe40000000f00 */
.L_x_68470:
[----:B------:R-:W-:Y:S05]  /*12690*/  BSYNC B2 ;  /* 0x0000000000027941 */ /* 0x000fea0003800000 */
.L_x_68468:
        /* <DEDUP_REMOVED lines=16> */
.L_x_68474:
[----:B------:R-:W-:Y:S05]  /*127a0*/  BSYNC B3 ;  /* 0x0000000000037941 */ /* 0x000fea0003800000 */
.L_x_68473:
        /* <DEDUP_REMOVED lines=44> */
.L_x_68472:
[----:B------:R-:W-:Y:S05]  /*12a70*/  BSYNC B2 ;  /* 0x0000000000027941 */ /* 0x000fea0003800000 */
.L_x_68471:
        /* <DEDUP_REMOVED lines=21> */
.L_x_68476:
[----:B------:R-:W-:Y:S02]  /*12bd0*/  MOV R8, R10 ;  /* 0x0000000a00087202 */ /* 0x000fe40000000f00 */
.L_x_68477:
[----:B------:R-:W-:Y:S05]  /*12be0*/  BSYNC B2 ;  /* 0x0000000000027941 */ /* 0x000fea0003800000 */
.L_x_68475:
        /* <DEDUP_REMOVED lines=16> */
.L_x_68481:
[----:B------:R-:W-:Y:S05]  /*12cf0*/  BSYNC B3 ;  /* 0x0000000000037941 */ /* 0x000fea0003800000 */
.L_x_68480:
        /* <DEDUP_REMOVED lines=44> */
.L_x_68479:
[----:B------:R-:W-:Y:S05]  /*12fc0*/  BSYNC B2 ;  /* 0x0000000000027941 */ /* 0x000fea0003800000 */
.L_x_68478:
        /* <DEDUP_REMOVED lines=21> */
.L_x_68483:
[----:B------:R-:W-:Y:S02]  /*13120*/  MOV R200, R10 ;  /* 0x0000000a00c87202 */ /* 0x000fe40000000f00 */
.L_x_68484:
[----:B------:R-:W-:Y:S05]  /*13130*/  BSYNC B2 ;  /* 0x0000000000027941 */ /* 0x000fea0003800000 */
.L_x_68482:
        /* <DEDUP_REMOVED lines=16> */
.L_x_68488:
[----:B------:R-:W-:Y:S05]  /*13240*/  BSYNC B3 ;  /* 0x0000000000037941 */ /* 0x000fea0003800000 */
.L_x_68487:
        /* <DEDUP_REMOVED lines=44> */
.L_x_68486:
[----:B------:R-:W-:Y:S05]  /*13510*/  BSYNC B2 ;  /* 0x0000000000027941 */ /* 0x000fea0003800000 */
.L_x_68485:
        /* <DEDUP_REMOVED lines=22> */
.L_x_68460:
[----:B------:R-:W-:Y:S05]  /*13680*/  BSYNC B1 ;  /* 0x0000000000017941 */ /* 0x000fea0003800000 */
.L_x_68459:
        /* <DEDUP_REMOVED lines=23> */
.L_x_68492:
[----:B------:R-:W-:Y:S02]  /*13800*/  IMAD.MOV.U32 R202, RZ, RZ, R10 ;  /* 0x000000ffffca7224 */ /* 0x000fe400078e000a */
.L_x_68493:
[----:B------:R-:W-:Y:S05]  /*13810*/  BSYNC B2 ;  /* 0x0000000000027941 */ /* 0x000fea0003800000 */
.L_x_68491:
        /* <DEDUP_REMOVED lines=16> */
.L_x_68497:
[----:B------:R-:W-:Y:S05]  /*13920*/  BSYNC B3 ;  /* 0x0000000000037941 */ /* 0x000fea0003800000 */
.L_x_68496:
        /* <DEDUP_REMOVED lines=44> */
.L_x_68495:
[----:B------:R-:W-:Y:S05]  /*13bf0*/  BSYNC B2 ;  /* 0x0000000000027941 */ /* 0x000fea0003800000 */
.L_x_68494:
        /* <DEDUP_REMOVED lines=24> */
.L_x_68499:
[----:B------:R-:W-:Y:S02]  /*13d80*/  IMAD.MOV.U32 R8, RZ, RZ, R10 ;  /* 0x000000ffff087224 */ /* 0x000fe400078e000a */
.L_x_68500:
[----:B------:R-:W-:Y:S05]  /*13d90*/  BSYNC B2 ;  /* 0x0000000000027941 */ /* 0x000fea0003800000 */
.L_x_68498:
        /* <DEDUP_REMOVED lines=16> */
.L_x_68504:
[----:B------:R-:W-:Y:S05]  /*13ea0*/  BSYNC B3 ;  /* 0x0000000000037941 */ /* 0x000fea0003800000 */
.L_x_68503:
        /* <DEDUP_REMOVED lines=44> */
.L_x_68502:
[----:B------:R-:W-:Y:S05]  /*14170*/  BSYNC B2 ;  /* 0x0000000000027941 */ /* 0x000fea0003800000 */
.L_x_68501:
        /* <DEDUP_REMOVED lines=21> */
.L_x_68506:
[----:B------:R-:W-:Y:S02]  /*142d0*/  IMAD.MOV.U32 R8, RZ, RZ, R10 ;  /* 0x000000ffff087224 */ /* 0x000fe400078e000a */
.L_x_68507:
[----:B------:R-:W-:Y:S05]  /*142e0*/  BSYNC B2 ;  /* 0x0000000000027941 */ /* 0x000fea0003800000 */
.L_x_68505:
        /* <DEDUP_REMOVED lines=16> */
.L_x_68511:
[----:B------:R-:W-:Y:S05]  /*143f0*/  BSYNC B3 ;  /* 0x0000000000037941 */ /* 0x000fea0003800000 */
.L_x_68510:
        /* <DEDUP_REMOVED lines=44> */
.L_x_68509:
[----:B------:R-:W-:Y:S05]  /*146c0*/  BSYNC B2 ;  /* 0x0000000000027941 */ /* 0x000fea0003800000 */
.L_x_68508:
        /* <DEDUP_REMOVED lines=21> */
.L_x_68513:
[----:B------:R-:W-:Y:S02]  /*14820*/  IMAD.MOV.U32 R200, RZ, RZ, R10 ;  /* 0x000000ffffc87224 */ /* 0x000fe400078e000a */
.L_x_68514:
[----:B------:R-:W-:Y:S05]  /*14830*/  BSYNC B2 ;  /* 0x0000000000027941 */ /* 0x000fea0003800000 */
.L_x_68512:
        /* <DEDUP_REMOVED lines=16> */
.L_x_68518:
[----:B------:R-:W-:Y:S05]  /*14940*/  BSYNC B3 ;  /* 0x0000000000037941 */ /* 0x000fea0003800000 */
.L_x_68517:
        /* <DEDUP_REMOVED lines=44> */
.L_x_68516:
[----:B------:R-:W-:Y:S05]  /*14c10*/  BSYNC B2 ;  /* 0x0000000000027941 */ /* 0x000fea0003800000 */
.L_x_68515:
        /* <DEDUP_REMOVED lines=22> */
.L_x_68490:
[----:B------:R-:W-:Y:S05]  /*14d80*/  BSYNC B1 ;  /* 0x0000000000017941 */ /* 0x000fea0003800000 */
.L_x_68489:
        /* <DEDUP_REMOVED lines=23> */
.L_x_68522:
[----:B------:R-:W-:Y:S02]  /*14f00*/  MOV R202, R10 ;  /* 0x0000000a00ca7202 */ /* 0x000fe40000000f00 */
.L_x_68523:
[----:B------:R-:W-:Y:S05]  /*14f10*/  BSYNC B2 ;  /* 0x0000000000027941 */ /* 0x000fea0003800000 */
.L_x_68521:
        /* <DEDUP_REMOVED lines=16> */
.L_x_68527:
[----:B------:R-:W-:Y:S05]  /*15020*/  BSYNC B3 ;  /* 0x0000000000037941 */ /* 0x000fea0003800000 */
.L_x_68526:
        /* <DEDUP_REMOVED lines=44> */
.L_x_68525:
[----:B------:R-:W-:Y:S05]  /*152f0*/  BSYNC B2 ;  /* 0x0000000000027941 */ /* 0x000fea0003800000 */
.L_x_68524:
        /* <DEDUP_REMOVED lines=24> */
.L_x_68529:
[----:B------:R-:W-:Y:S02]  /*15480*/  IMAD.MOV.U32 R8, RZ, RZ, R10 ;  /* 0x000000ffff087224 */ /* 0x000fe400078e000a */
.L_x_68530:
[----:B------:R-:W-:Y:S05]  /*15490*/  BSYNC B2 ;  /* 0x0000000000027941 */ /* 0x000fea0003800000 */
.L_x_68528:
        /* <DEDUP_REMOVED lines=16> */
.L_x_68534:
[----:B------:R-:W-:Y:S05]  /*155a0*/  BSYNC B3 ;  /* 0x0000000000037941 */ /* 0x000fea0003800000 */
.L_x_68533:
        /* <DEDUP_REMOVED lines=44> */
.L_x_68532:
[----:B------:R-:W-:Y:S05]  /*15870*/  BSYNC B2 ;  /* 0x0000000000027941 */ /* 0x000fea0003800000 */
.L_x_68531:
        /* <DEDUP_REMOVED lines=21> */
.L_x_68536:
[----:B------:R-:W-:Y:S02]  /*159d0*/  IMAD.MOV.U32 R8, RZ, RZ, R10 ;  /* 0x000000ffff087224 */ /* 0x000fe400078e000a */
.L_x_68537:
[----:B------:R-:W-:Y:S05]  /*159e0*/  BSYNC B2 ;  /* 0x0000000000027941 */ /* 0x000fea0003800000 */
.L_x_68535:
        /* <DEDUP_REMOVED lines=16> */
.L_x_68541:
[----:B------:R-:W-:Y:S05]  /*15af0*/  BSYNC B3 ;  /* 0x0000000000037941 */ /* 0x000fea0003800000 */
.L_x_68540:
        /* <DEDUP_REMOVED lines=44> */
.L_x_68539:
[----:B------:R-:W-:Y:S05]  /*15dc0*/  BSYNC B2 ;  /* 0x0000000000027941 */ /* 0x000fea0003800000 */
.L_x_68538:
        /* <DEDUP_REMOVED lines=21> */
.L_x_68543:
[----:B------:R-:W-:Y:S02]  /*15f20*/  IMAD.MOV.U32 R200, RZ, RZ, R10 ;  /* 0x000000ffffc87224 */ /* 0x000fe400078e000a */
.L_x_68544:
[----:B------:R-:W-:Y:S05]  /*15f30*/  BSYNC B2 ;  /* 0x0000000000027941 */ /* 0x000fea0003800000 */
.L_x_68542:
        /* <DEDUP_REMOVED lines=16> */
.L_x_68548:
[----:B------:R-:W-:Y:S05]  /*16040*/  BSYNC B3 ;  /* 0x0000000000037941 */ /* 0x000fea0003800000 */
.L_x_68547:
        /* <DEDUP_REMOVED lines=44> */
.L_x_68546:
[----:B------:R-:W-:Y:S05]  /*16310*/  BSYNC B2 ;  /* 0x0000000000027941 */ /* 0x000fea0003800000 */
.L_x_68545:
        /* <DEDUP_REMOVED lines=22> */
.L_x_68520:
[----:B------:R-:W-:Y:S05]  /*16480*/  BSYNC B1 ;  /* 0x0000000000017941 */ /* 0x000fea0003800000 */
.L_x_68519:
        /* <DEDUP_REMOVED lines=23> */
.L_x_68552:
[----:B------:R-:W-:Y:S02]  /*16600*/  IMAD.MOV.U32 R202, RZ, RZ, R10 ;  /* 0x000000ffffca7224 */ /* 0x000fe400078e000a */
.L_x_68553:
[----:B------:R-:W-:Y:S05]  /*16610*/  BSYNC B2 ;  /* 0x0000000000027941 */ /* 0x000fea0003800000 */
.L_x_68551:
        /* <DEDUP_REMOVED lines=16> */
.L_x_68557:
[----:B------:R-:W-:Y:S05]  /*16720*/  BSYNC B3 ;  /* 0x0000000000037941 */ /* 0x000fea0003800000 */
.L_x_68556:
        /* <DEDUP_REMOVED lines=44> */
.L_x_68555:
[----:B------:R-:W-:Y:S05]  /*169f0*/  BSYNC B2 ;  /* 0x0000000000027941 */ /* 0x000fea0003800000 */
.L_x_68554:
        /* <DEDUP_REMOVED lines=24> */
.L_x_68559:
[----:B------:R-:W-:Y:S02]  /*16b80*/  IMAD.MOV.U32 R8, RZ, RZ, R10 ;  /* 0x000000ffff087224 */ /* 0x000fe400078e000a */
.L_x_68560:
[----:B------:R-:W-:Y:S05]  /*16b90*/  BSYNC B2 ;  /* 0x0000000000027941 */ /* 0x000fea0003800000 */
.L_x_68558:
        /* <DEDUP_REMOVED lines=16> */
.L_x_68564:
[----:B------:R-:W-:Y:S05]  /*16ca0*/  BSYNC B3 ;  /* 0x0000000000037941 */ /* 0x000fea0003800000 */
.L_x_68563:
        /* <DEDUP_REMOVED lines=44> */
.L_x_68562:
[----:B------:R-:W-:Y:S05]  /*16f70*/  BSYNC B2 ;  /* 0x0000000000027941 */ /* 0x000fea0003800000 */
.L_x_68561:
        /* <DEDUP_REMOVED lines=21> */
.L_x_68566:
[----:B------:R-:W-:Y:S02]  /*170d0*/  IMAD.MOV.U32 R8, RZ, RZ, R10 ;  /* 0x000000ffff087224 */ /* 0x000fe400078e000a */
.L_x_68567:
[----:B------:R-:W-:Y:S05]  /*170e0*/  BSYNC B2 ;  /* 0x0000000000027941 */ /* 0x000fea0003800000 */
.L_x_68565:
        /* <DEDUP_REMOVED lines=16> */
.L_x_68571:
[----:B------:R-:W-:Y:S05]  /*171f0*/  BSYNC B3 ;  /* 0x0000000000037941 */ /* 0x000fea0003800000 */
.L_x_68570:
        /* <DEDUP_REMOVED lines=44> */
.L_x_68569:
[----:B------:R-:W-:Y:S05]  /*174c0*/  BSYNC B2 ;  /* 0x0000000000027941 */ /* 0x000fea0003800000 */
.L_x_68568:
        /* <DEDUP_REMOVED lines=21> */
.L_x_68573:
[----:B------:R-:W-:Y:S02]  /*17620*/  IMAD.MOV.U32 R200, RZ, RZ, R10 ;  /* 0x000000ffffc87224 */ /* 0x000fe400078e000a */
.L_x_68574:
[----:B------:R-:W-:Y:S05]  /*17630*/  BSYNC B2 ;  /* 0x0000000000027941 */ /* 0x000fea0003800000 */
.L_x_68572:
        /* <DEDUP_REMOVED lines=16> */
.L_x_68578:
[----:B------:R-:W-:Y:S05]  /*17740*/  BSYNC B3 ;  /* 0x0000000000037941 */ /* 0x000fea0003800000 */
.L_x_68577:
        /* <DEDUP_REMOVED lines=44> */
.L_x_68576:
[----:B------:R-:W-:Y:S05]  /*17a10*/  BSYNC B2 ;  /* 0x0000000000027941 */ /* 0x000fea0003800000 */
.L_x_68575:
        /* <DEDUP_REMOVED lines=22> */
.L_x_68550:
[----:B------:R-:W-:Y:S05]  /*17b80*/  BSYNC B1 ;  /* 0x0000000000017941 */ /* 0x000fea0003800000 */
.L_x_68549:
        /* <DEDUP_REMOVED lines=23> */
.L_x_68582:
[----:B------:R-:W-:Y:S02]  /*17d00*/  IMAD.MOV.U32 R202, RZ, RZ, R10 ;  /* 0x000000ffffca7224 */ /* 0x000fe400078e000a */
.L_x_68583:
[----:B------:R-:W-:Y:S05]  /*17d10*/  BSYNC B2 ;  /* 0x0000000000027941 */ /* 0x000fea0003800000 */
.L_x_68581:
        /* <DEDUP_REMOVED lines=16> */
.L_x_68587:
[----:B------:R-:W-:Y:S05]  /*17e20*/  BSYNC B3 ;  /* 0x0000000000037941 */ /* 0x000fea0003800000 */
.L_x_68586:
        /* <DEDUP_REMOVED lines=44> */
.L_x_68585:
[----:B------:R-:W-:Y:S05]  /*180f0*/  BSYNC B2 ;  /* 0x0000000000027941 */ /* 0x000fea0003800000 */
.L_x_68584:
        /* <DEDUP_REMOVED lines=24> */
.L_x_68589:
[----:B------:R-:W-:Y:S02]  /*18280*/  IMAD.MOV.U32 R8, RZ, RZ, R10 ;  /* 0x000000ffff087224 */ /* 0x000fe400078e000a */
.L_x_68590:
[----:B------:R-:W-:Y:S05]  /*18290*/  BSYNC B2 ;  /* 0x0000000000027941 */ /* 0x000fea0003800000 */
.L_x_68588:
        /* <DEDUP_REMOVED lines=16> */
.L_x_68594:
[----:B------:R-:W-:Y:S05]  /*183a0*/  BSYNC B3 ;  /* 0x0000000000037941 */ /* 0x000fea0003800000 */
.L_x_68593:
        /* <DEDUP_REMOVED lines=44> */
.L_x_68592:
[----:B------:R-:W-:Y:S05]  /*18670*/  BSYNC B2 ;  /* 0x0000000000027941 */ /* 0x000fea0003800000 */
.L_x_68591:
        /* <DEDUP_REMOVED lines=21> */
.L_x_68596:
[----:B------:R-:W-:Y:S02]  /*187d0*/  IMAD.MOV.U32 R8, RZ, RZ, R10 ;  /* 0x000000ffff087224 */ /* 0x000fe400078e000a */
.L_x_68597:
[----:B------:R-:W-:Y:S05]  /*187e0*/  BSYNC B2 ;  /* 0x0000000000027941 */ /* 0x000fea0003800000 */
.L_x_68595:
        /* <DEDUP_REMOVED lines=16> */
.L_x_68601:
[----:B------:R-:W-:Y:S05]  /*188f0*/  BSYNC B3 ;  /* 0x0000000000037941 */ /* 0x000fea0003800000 */
.L_x_68600:
        /* <DEDUP_REMOVED lines=44> */
.L_x_68599:
[----:B------:R-:W-:Y:S05]  /*18bc0*/  BSYNC B2 ;  /* 0x0000000000027941 */ /* 0x000fea0003800000 */
.L_x_68598:
        /* <DEDUP_REMOVED lines=21> */
.L_x_68603:
[----:B------:R-:W-:Y:S02]  /*18d20*/  IMAD.MOV.U32 R200, RZ, RZ, R10 ;  /* 0x000000ffffc87224 */ /* 0x000fe400078e000a */
.L_x_68604:
[----:B------:R-:W-:Y:S05]  /*18d30*/  BSYNC B2 ;  /* 0x0000000000027941 */ /* 0x000fea0003800000 */
.L_x_68602:
        /* <DEDUP_REMOVED lines=16> */
.L_x_68608:
[----:B------:R-:W-:Y:S05]  /*18e40*/  BSYNC B3 ;  /* 0x0000000000037941 */ /* 0x000fea0003800000 */
.L_x_68607:
        /* <DEDUP_REMOVED lines=44> */
.L_x_68606:
[----:B------:R-:W-:Y:S05]  /*19110*/  BSYNC B2 ;  /* 0x0000000000027941 */ /* 0x000fea0003800000 */
.L_x_68605:
        /* <DEDUP_REMOVED lines=22> */
.L_x_68580:
[----:B------:R-:W-:Y:S05]  /*19280*/  BSYNC B1 ;  /* 0x0000000000017941 */ /* 0x000fea0003800000 */
.L_x_68579:
        /* <DEDUP_REMOVED lines=23> */
.L_x_68612:
[----:B------:R-:W-:Y:S02]  /*19400*/  IMAD.MOV.U32 R202, RZ, RZ, R10 ;  /* 0x000000ffffca7224 */ /* 0x000fe400078e000a */
.L_x_68613:
[----:B------:R-:W-:Y:S05]  /*19410*/  BSYNC B2 ;  /* 0x0000000000027941 */ /* 0x000fea0003800000 */
.L_x_68611:
        /* <DEDUP_REMOVED lines=16> */
.L_x_68617:
[----:B------:R-:W-:Y:S05]  /*19520*/  BSYNC B3 ;  /* 0x0000000000037941 */ /* 0x000fea0003800000 */
.L_x_68616:
        /* <DEDUP_REMOVED lines=44> */
.L_x_68615:
[----:B------:R-:W-:Y:S05]  /*197f0*/  BSYNC B2 ;  /* 0x0000000000027941 */ /* 0x000fea0003800000 */
.L_x_68614:
        /* <DEDUP_REMOVED lines=24> */
.L_x_68619:
[----:B------:R-:W-:Y:S02]  /*19980*/  IMAD.MOV.U32 R8, RZ, RZ, R10 ;  /* 0x000000ffff087224 */ /* 0x000fe400078e000a */
.L_x_68620:
[----:B------:R-:W-:Y:S05]  /*19990*/  BSYNC B2 ;  /* 0x0000000000027941 */ /* 0x000fea0003800000 */
.L_x_68618:
        /* <DEDUP_REMOVED lines=16> */
.L_x_68624:
[----:B------:R-:W-:Y:S05]  /*19aa0*/  BSYNC B3 ;  /* 0x0000000000037941 */ /* 0x000fea0003800000 */
.L_x_68623:
        /* <DEDUP_REMOVED lines=44> */
.L_x_68622:
[----:B------:R-:W-:Y:S05]  /*19d70*/  BSYNC B2 ;  /* 0x0000000000027941 */ /* 0x000fea0003800000 */
.L_x_68621:
        /* <DEDUP_REMOVED lines=21> */
.L_x_68626:
[----:B------:R-:W-:Y:S02]  /*19ed0*/  MOV R8, R10 ;  /* 0x0000000a00087202 */ /* 0x000fe40000000f00 */
.L_x_68627:
[----:B------:R-:W-:Y:S05]  /*19ee0*/  BSYNC B2 ;  /* 0x0000000000027941 */ /* 0x000fea0003800000 */
.L_x_68625:
        /* <DEDUP_REMOVED lines=16> */
.L_x_68631:
[----:B------:R-:W-:Y:S05]  /*19ff0*/  BSYNC B3 ;  /* 0x0000000000037941 */ /* 0x000fea0003800000 */
.L_x_68630:
        /* <DEDUP_REMOVED lines=44> */
.L_x_68629:
[----:B------:R-:W-:Y:S05]  /*1a2c0*/  BSYNC B2 ;  /* 0x0000000000027941 */ /* 0x000fea0003800000 */
.L_x_68628:
        /* <DEDUP_REMOVED lines=21> */
.L_x_68633:
[----:B------:R-:W-:Y:S02]  /*1a420*/  IMAD.MOV.U32 R200, RZ, RZ, R10 ;  /* 0x000000ffffc87224 */ /* 0x000fe400078e000a */
.L_x_68634:
[----:B------:R-:W-:Y:S05]  /*1a430*/  BSYNC B2 ;  /* 0x0000000000027941 */ /* 0x000fea0003800000 */
.L_x_68632:
        /* <DEDUP_REMOVED lines=16> */
.L_x_68638:
[----:B------:R-:W-:Y:S05]  /*1a540*/  BSYNC B3 ;  /* 0x0000000000037941 */ /* 0x000fea0003800000 */
.L_x_68637:
        /* <DEDUP_REMOVED lines=44> */
.L_x_68636:
[----:B------:R-:W-:Y:S05]  /*1a810*/  BSYNC B2 ;  /* 0x0000000000027941 */ /* 0x000fea0003800000 */
.L_x_68635:
        /* <DEDUP_REMOVED lines=22> */
.L_x_68610:
[----:B------:R-:W-:Y:S05]  /*1a980*/  BSYNC B1 ;  /* 0x0000000000017941 */ /* 0x000fea0003800000 */
.L_x_68609:
        /* <DEDUP_REMOVED lines=23> */
.L_x_68642:
[----:B------:R-:W-:Y:S02]  /*1ab00*/  IMAD.MOV.U32 R202, RZ, RZ, R10 ;  /* 0x000000ffffca7224 */ /* 0x000fe400078e000a */
.L_x_68643:
[----:B------:R-:W-:Y:S05]  /*1ab10*/  BSYNC B2 ;  /* 0x0000000000027941 */ /* 0x000fea0003800000 */
.L_x_68641:
        /* <DEDUP_REMOVED lines=16> */
.L_x_68647:
[----:B------:R-:W-:Y:S05]  /*1ac20*/  BSYNC B3 ;  /* 0x0000000000037941 */ /* 0x000fea0003800000 */
.L_x_68646:
        /* <DEDUP_REMOVED lines=44> */
.L_x_68645:
[----:B------:R-:W-:Y:S05]  /*1aef0*/  BSYNC B2 ;  /* 0x0000000000027941 */ /* 0x000fea0003800000 */
.L_x_68644:
        /* <DEDUP_REMOVED lines=24> */
.L_x_68649:
[----:B------:R-:W-:Y:S02]  /*1b080*/  IMAD.MOV.U32 R8, RZ, RZ, R10 ;  /* 0x000000ffff087224 */ /* 0x000fe400078e000a */
.L_x_68650:
[----:B------:R-:W-:Y:S05]  /*1b090*/  BSYNC B2 ;  /* 0x0000000000027941 */ /* 0x000fea0003800000 */
.L_x_68648:
        /* <DEDUP_REMOVED lines=16> */
.L_x_68654:
[----:B------:R-:W-:Y:S05]  /*1b1a0*/  BSYNC B3 ;  /* 0x0000000000037941 */ /* 0x000fea0003800000 */
.L_x_68653:
        /* <DEDUP_REMOVED lines=44> */
.L_x_68652:
[----:B------:R-:W-:Y:S05]  /*1b470*/  BSYNC B2 ;  /* 0x0000000000027941 */ /* 0x000fea0003800000 */
.L_x_68651:
        /* <DEDUP_REMOVED lines=21> */
.L_x_68656:
[----:B------:R-:W-:Y:S02]  /*1b5d0*/  IMAD.MOV.U32 R8, RZ, RZ, R10 ;  /* 0x000000ffff087224 */ /* 0x000fe400078e000a */
.L_x_68657:
[----:B------:R-:W-:Y:S05]  /*1b5e0*/  BSYNC B2 ;  /* 0x0000000000027941 */ /* 0x000fea0003800000 */
.L_x_68655:
        /* <DEDUP_REMOVED lines=16> */
.L_x_68661:
[----:B------:R-:W-:Y:S05]  /*1b6f0*/  BSYNC B3 ;  /* 0x0000000000037941 */ /* 0x000fea0003800000 */
.L_x_68660:
        /* <DEDUP_REMOVED lines=44> */
.L_x_68659:
[----:B------:R-:W-:Y:S05]  /*1b9c0*/  BSYNC B2 ;  /* 0x0000000000027941 */ /* 0x000fea0003800000 */
.L_x_68658:
        /* <DEDUP_REMOVED lines=21> */
.L_x_68663:
[----:B------:R-:W-:Y:S02]  /*1bb20*/  IMAD.MOV.U32 R200, RZ, RZ, R10 ;  /* 0x000000ffffc87224 */ /* 0x000fe400078e000a */
.L_x_68664:
[----:B------:R-:W-:Y:S05]  /*1bb30*/  BSYNC B2 ;  /* 0x0000000000027941 */ /* 0x000fea0003800000 */
.L_x_68662:
        /* <DEDUP_REMOVED lines=16> */
.L_x_68668:
[----:B------:R-:W-:Y:S05]  /*1bc40*/  BSYNC B3 ;  /* 0x0000000000037941 */ /* 0x000fea0003800000 */
.L_x_68667:
        /* <DEDUP_REMOVED lines=44> */
.L_x_68666:
[----:B------:R-:W-:Y:S05]  /*1bf10*/  BSYNC B2 ;  /* 0x0000000000027941 */ /* 0x000fea0003800000 */
.L_x_68665:
        /* <DEDUP_REMOVED lines=22> */
.L_x_68640:
[----:B------:R-:W-:Y:S05]  /*1c080*/  BSYNC B1 ;  /* 0x0000000000017941 */ /* 0x000fea0003800000 */
.L_x_68639:
        /* <DEDUP_REMOVED lines=23> */
.L_x_68672:
[----:B------:R-:W-:Y:S02]  /*1c200*/  IMAD.MOV.U32 R202, RZ, RZ, R10 ;  /* 0x000000ffffca7224 */ /* 0x000fe400078e000a */
.L_x_68673:
[----:B------:R-:W-:Y:S05]  /*1c210*/  BSYNC B2 ;  /* 0x0000000000027941 */ /* 0x000fea0003800000 */
.L_x_68671:
        /* <DEDUP_REMOVED lines=16> */
.L_x_68677:
[----:B------:R-:W-:Y:S05]  /*1c320*/  BSYNC B3 ;  /* 0x0000000000037941 */ /* 0x000fea0003800000 */
.L_x_68676:
        /* <DEDUP_REMOVED lines=44> */
.L_x_68675:
[----:B------:R-:W-:Y:S05]  /*1c5f0*/  BSYNC B2 ;  /* 0x0000000000027941 */ /* 0x000fea0003800000 */
.L_x_68674:
        /* <DEDUP_REMOVED lines=24> */
.L_x_68679:
[----:B------:R-:W-:Y:S02]  /*1c780*/  MOV R8, R10 ;  /* 0x0000000a00087202 */ /* 0x000fe40000000f00 */
.L_x_68680:
[----:B------:R-:W-:Y:S05]  /*1c790*/  BSYNC B2 ;  /* 0x0000000000027941 */ /* 0x000fea0003800000 */
.L_x_68678:
        /* <DEDUP_REMOVED lines=16> */
.L_x_68684:
[----:B------:R-:W-:Y:S05]  /*1c8a0*/  BSYNC B3 ;  /* 0x0000000000037941 */ /* 0x000fea0003800000 */
.L_x_68683:
        /* <DEDUP_REMOVED lines=44> */
.L_x_68682:
[----:B------:R-:W-:Y:S05]  /*1cb70*/  BSYNC B2 ;  /* 0x0000000000027941 */ /* 0x000fea0003800000 */
.L_x_68681:
        /* <DEDUP_REMOVED lines=21> */
.L_x_68686:
[----:B------:R-:W-:Y:S02]  /*1ccd0*/  IMAD.MOV.U32 R8, RZ, RZ, R10 ;  /* 0x000000ffff087224 */ /* 0x000fe400078e000a */
.L_x_68687:
[----:B------:R-:W-:Y:S05]  /*1cce0*/  BSYNC B2 ;  /* 0x0000000000027941 */ /* 0x000fea0003800000 */
.L_x_68685:
        /* <DEDUP_REMOVED lines=16> */
.L_x_68691:
[----:B------:R-:W-:Y:S05]  /*1cdf0*/  BSYNC B3 ;  /* 0x0000000000037941 */ /* 0x000fea0003800000 */
.L_x_68690:
        /* <DEDUP_REMOVED lines=44> */
.L_x_68689:
[----:B------:R-:W-:Y:S05]  /*1d0c0*/  BSYNC B2 ;  /* 0x0000000000027941 */ /* 0x000fea0003800000 */
.L_x_68688:
        /* <DEDUP_REMOVED lines=21> */
.L_x_68693:
[----:B------:R-:W-:Y:S02]  /*1d220*/  MOV R200, R10 ;  /* 0x0000000a00c87202 */ /* 0x000fe40000000f00 */
.L_x_68694:
[----:B------:R-:W-:Y:S05]  /*1d230*/  BSYNC B2 ;  /* 0x0000000000027941 */ /* 0x000fea0003800000 */
.L_x_68692:
        /* <DEDUP_REMOVED lines=16> */
.L_x_68698:
[----:B------:R-:W-:Y:S05]  /*1d340*/  BSYNC B3 ;  /* 0x0000000000037941 */ /* 0x000fea0003800000 */
.L_x_68697:
        /* <DEDUP_REMOVED lines=44> */
.L_x_68696:
[----:B------:R-:W-:Y:S05]  /*1d610*/  BSYNC B2 ;  /* 0x0000000000027941 */ /* 0x000fea0003800000 */
.L_x_68695:
        /* <DEDUP_REMOVED lines=22> */
.L_x_68670:
[----:B------:R-:W-:Y:S05]  /*1d780*/  BSYNC B1 ;  /* 0x0000000000017941 */ /* 0x000fea0003800000 */
.L_x_68669:
        /* <DEDUP_REMOVED lines=23> */
.L_x_68702:
[----:B------:R-:W-:Y:S02]  /*1d900*/  MOV R202, R10 ;  /* 0x0000000a00ca7202 */ /* 0x000fe40000000f00 */
.L_x_68703:
[----:B------:R-:W-:Y:S05]  /*1d910*/  BSYNC B2 ;  /* 0x0000000000027941 */ /* 0x000fea0003800000 */
.L_x_68701:
        /* <DEDUP_REMOVED lines=16> */
.L_x_68707:
[----:B------:R-:W-:Y:S05]  /*1da20*/  BSYNC B3 ;  /* 0x0000000000037941 */ /* 0x000fea0003800000 */
.L_x_68706:
        /* <DEDUP_REMOVED lines=44> */
.L_x_68705:
[----:B------:R-:W-:Y:S05]  /*1dcf0*/  BSYNC B2 ;  /* 0x0000000000027941 */ /* 0x000fea0003800000 */
.L_x_68704:
        /* <DEDUP_REMOVED lines=24> */
.L_x_68709:
[----:B------:R-:W-:Y:S02]  /*1de80*/  IMAD.MOV.U32 R8, RZ, RZ, R10 ;  /* 0x000000ffff087224 */ /* 0x000fe400078e000a */
.L_x_68710:
[----:B------:R-:W-:Y:S05]  /*1de90*/  BSYNC B2 ;  /* 0x0000000000027941 */ /* 0x000fea0003800000 */
.L_x_68708:
        /* <DEDUP_REMOVED lines=16> */
.L_x_68714:
[----:B------:R-:W-:Y:S05]  /*1dfa0*/  BSYNC B3 ;  /* 0x0000000000037941 */ /* 0x000fea0003800000 */
.L_x_68713:
        /* <DEDUP_REMOVED lines=44> */
.L_x_68712:
[----:B------:R-:W-:Y:S05]  /*1e270*/  BSYNC B2 ;  /* 0x0000000000027941 */ /* 0x000fea0003800000 */
.L_x_68711:
        /* <DEDUP_REMOVED lines=21> */
.L_x_68716:
[----:B------:R-:W-:Y:S02]  /*1e3d0*/  IMAD.MOV.U32 R8, RZ, RZ, R10 ;  /* 0x000000ffff087224 */ /* 0x000fe400078e000a */
.L_x_68717:
[----:B------:R-:W-:Y:S05]  /*1e3e0*/  BSYNC B2 ;  /* 0x0000000000027941 */ /* 0x000fea0003800000 */
.L_x_68715:
        /* <DEDUP_REMOVED lines=16> */
.L_x_68721:
[----:B------:R-:W-:Y:S05]  /*1e4f0*/  BSYNC B3 ;  /* 0x0000000000037941 */ /* 0x000fea0003800000 */
.L_x_68720:
        /* <DEDUP_REMOVED lines=44> */
.L_x_68719:
[----:B------:R-:W-:Y:S05]  /*1e7c0*/  BSYNC B2 ;  /* 0x0000000000027941 */ /* 0x000fea0003800000 */
.L_x_68718:
        /* <DEDUP_REMOVED lines=21> */
.L_x_68723:
[----:B------:R-:W-:Y:S02]  /*1e920*/  IMAD.MOV.U32 R200, RZ, RZ, R10 ;  /* 0x000000ffffc87224 */ /* 0x000fe400078e000a */
.L_x_68724:
[----:B------:R-:W-:Y:S05]  /*1e930*/  BSYNC B2 ;  /* 0x0000000000027941 */ /* 0x000fea0003800000 */
.L_x_68722:
        /* <DEDUP_REMOVED lines=16> */
.L_x_68728:
[----:B------:R-:W-:Y:S05]  /*1ea40*/  BSYNC B3 ;  /* 0x0000000000037941 */ /* 0x000fea0003800000 */
.L_x_68727:
        /* <DEDUP_REMOVED lines=44> */
.L_x_68726:
[----:B------:R-:W-:Y:S05]  /*1ed10*/  BSYNC B2 ;  /* 0x0000000000027941 */ /* 0x000fea0003800000 */
.L_x_68725:
        /* <DEDUP_REMOVED lines=21> */
.L_x_68700:
[----:B------:R-:W-:Y:S05]  /*1ee70*/  BSYNC B1 ;  /* 0x0000000000017941 */ /* 0x000fea0003800000 */
.L_x_68699:
        /* <DEDUP_REMOVED lines=131> */
.L_x_68773:
        /* <DEDUP_REMOVED lines=204> */
.L_x_68774:
        /* <DEDUP_REMOVED lines=37> */
.L_x_68732:
[----:B------:R-:W-:Y:S05]  /*205c0*/  BSYNC B1 ;  /* 0x0000000000017941 */ /* 0x000fea0003800000 */
.L_x_68731:
        /* <DEDUP_REMOVED lines=24> */
.L_x_68734:
[----:B------:R-:W-:Y:S05]  /*20750*/  BSYNC B1 ;  /* 0x0000000000017941 */ /* 0x000fea0003800000 */
.L_x_68733:
        /* <DEDUP_REMOVED lines=8> */
[----:B-1----:R-:W-:-:S04]  /*207e0*/  FADD.FTZ R200, R128, -R203 ;  /* 0x800000cb80c87221 */ /* 0x002fc80000010000 */
        /* <DEDUP_REMOVED lines=15> */
.L_x_68736:
[----:B------:R-:W-:Y:S05]  /*208e0*/  BSYNC B1 ;  /* 0x0000000000017941 */ /* 0x000fea0003800000 */
.L_x_68735:
        /* <DEDUP_REMOVED lines=20> */
.L_x_68738:
[----:B------:R-:W-:Y:S05]  /*20a30*/  BSYNC B1 ;  /* 0x0000000000017941 */ /* 0x000fea0003800000 */
.L_x_68737:
        /* <DEDUP_REMOVED lines=20> */
.L_x_68740:
[----:B------:R-:W-:Y:S05]  /*20b80*/  BSYNC B1 ;  /* 0x0000000000017941 */ /* 0x000fea0003800000 */
.L_x_68739:
        /* <DEDUP_REMOVED lines=20> */
.L_x_68742:
[----:B------:R-:W-:Y:S05]  /*20cd0*/  BSYNC B1 ;  /* 0x0000000000017941 */ /* 0x000fea0003800000 */
.L_x_68741:
        /* <DEDUP_REMOVED lines=20> */
.L_x_68744:
[----:B------:R-:W-:Y:S05]  /*20e20*/  BSYNC B1 ;  /* 0x0000000000017941 */ /* 0x000fea0003800000 */
.L_x_68743:
        /* <DEDUP_REMOVED lines=20> */
.L_x_68746:
[----:B------:R-:W-:Y:S05]  /*20f70*/  BSYNC B1 ;  /* 0x0000000000017941 */ /* 0x000fea0003800000 */
.L_x_68745:
        /* <DEDUP_REMOVED lines=20> */
.L_x_68748:
[----:B------:R-:W-:Y:S05]  /*210c0*/  BSYNC B1 ;  /* 0x0000000000017941 */ /* 0x000fea0003800000 */
.L_x_68747:
        /* <DEDUP_REMOVED lines=20> */
.L_x_68750:
[----:B------:R-:W-:Y:S05]  /*21210*/  BSYNC B1 ;  /* 0x0000000000017941 */ /* 0x000fea0003800000 */
.L_x_68749:
        /* <DEDUP_REMOVED lines=20> */
.L_x_68752:
[----:B------:R-:W-:Y:S05]  /*21360*/  BSYNC B1 ;  /* 0x0000000000017941 */ /* 0x000fea0003800000 */
.L_x_68751:
        /* <DEDUP_REMOVED lines=20> */
.L_x_68754:
[----:B------:R-:W-:Y:S05]  /*214b0*/  BSYNC B1 ;  /* 0x0000000000017941 */ /* 0x000fea0003800000 */
.L_x_68753:
        /* <DEDUP_REMOVED lines=20> */
.L_x_68756:
[----:B------:R-:W-:Y:S05]  /*21600*/  BSYNC B1 ;  /* 0x0000000000017941 */ /* 0x000fea0003800000 */
.L_x_68755:
        /* <DEDUP_REMOVED lines=20> */
.L_x_68758:
[----:B------:R-:W-:Y:S05]  /*21750*/  BSYNC B1 ;  /* 0x0000000000017941 */ /* 0x000fea0003800000 */
.L_x_68757:
        /* <DEDUP_REMOVED lines=20> */
.L_x_68760:
[----:B------:R-:W-:Y:S05]  /*218a0*/  BSYNC B1 ;  /* 0x0000000000017941 */ /* 0x000fea0003800000 */
.L_x_68759:
        /* <DEDUP_REMOVED lines=20> */
.L_x_68762:
[----:B------:R-:W-:Y:S05]  /*219f0*/  BSYNC B1 ;  /* 0x0000000000017941 */ /* 0x000fea0003800000 */
.L_x_68761:
        /* <DEDUP_REMOVED lines=20> */
.L_x_68764:
[----:B------:R-:W-:Y:S05]  /*21b40*/  BSYNC B1 ;  /* 0x0000000000017941 */ /* 0x000fea0003800000 */
.L_x_68763:
        /* <DEDUP_REMOVED lines=20> */
.L_x_68766:
[----:B------:R-:W-:Y:S05]  /*21c90*/  BSYNC B1 ;  /* 0x0000000000017941 */ /* 0x000fea0003800000 */
.L_x_68765:
        /* <DEDUP_REMOVED lines=20> */
.L_x_68768:
[----:B------:R-:W-:Y:S05]  /*21de0*/  BSYNC B1 ;  /* 0x0000000000017941 */ /* 0x000fea0003800000 */
.L_x_68767:
        /* <DEDUP_REMOVED lines=23> */
.L_x_68770:
[----:B------:R-:W-:Y:S05]  /*21f60*/  BSYNC B1 ;  /* 0x0000000000017941 */ /* 0x000fea0003800000 */
.L_x_68769:
[----:B-1----:R-:W-:-:S04]  /*21f70*/  IMAD.MOV.U32 R11, RZ, RZ, 0x4 ;  /* 0x00000004ff0b7424 */ /* 0x002fc800078e00ff */
[----:B------:R-:W-:-:S05]  /*21f80*/  IMAD R236, R11, c[0x0][0x160], R236 ;  /* 0x000058000bec7a24 */ /* 0x000fca00078e02ec */
[----:B------:R-:W-:-:S13]  /*21f90*/  ISETP.GE.AND P1, PT, R236, c[0x0][0x164], PT ;  /* 0x00005900ec007a0c */ /* 0x000fda0003f26270 */
[----:B0-----:R-:W-:Y:S01]  /*21fa0*/  @P1 CALL.REL.NOINC `(.L_x_68771) ;  /* 0x0000001000001944 */ /* 0x001fe20003c00000 */
[----:B------:R-:W-:Y:S05]  /*21fb0*/  BRA `(.L_x_68772) ;  /* 0xfffe024000007947 */ /* 0x000fea000383ffff */
.L_x_68771:
[----:B------:R-:W-:Y:S05]  /*21fc0*/  BSYNC B0 ;  /* 0x0000000000007941 */ /* 0x000fea0003800000 */
.L_x_68128:
[----:B------:R-:W-:Y:S05]  /*21fd0*/  EXIT ;  /* 0x000000000000794d */ /* 0x000fea0003800000 */
.L_x_68729:
[----:B------:R-:W-:Y:S01]  /*21fe0*/  IMAD.MOV.U32 R202, RZ, RZ, R14 ;  /* 0x000000ffffca7224 */ /* 0x000fe200078e000e */
[----:B------:R-:W-:Y:S01]  /*21ff0*/  MOV R11, 0x1 ;  /* 0x00000001000b7802 */ /* 0x000fe20000000f00 */
[----:B------:R-:W-:Y:S01]  /*22000*/  IMAD.MOV.U32 R203, RZ, RZ, 0x1f ;  /* 0x0000001fffcb7424 */ /* 0x000fe200078e00ff */
[----:B------:R-:W-:Y:S01]  /*22010*/  MOV R200, 0x22040 ;  /* 0x0002204000c87802 */ /* 0x000fe20000000f00 */
[----:B------:R-:W-:Y:S02]  /*22020*/  IMAD.MOV.U32 R201, RZ, RZ, -0x1 ;  /* 0xffffffffffc97424 */ /* 0x000fe400078e00ff */
[----:B------:R-:W-:Y:S05]  /*22030*/  CALL.REL.NOINC `($__internal_156_$__cuda_sm70_shflsync_bfly_p) ;  /* 0x00000f4000007944 */ /* 0x000fea0003c00000 */
[----:B-1----:R-:W-:Y:S05]  /*22040*/  BRA `(.L_x_68773) ;  /* 0xffffd66000007947 */ /* 0x002fea000383ffff */
.L_x_68730:
[----:B------:R-:W-:Y:S01]  /*22050*/  HFMA2.MMA R11, -RZ, RZ, 0, 1.1920928955078125e-07 ;  /* 0x00000002ff0b7435 */ /* 0x000fe200000001ff */
[----:B------:R-:W-:Y:S01]  /*22060*/  IMAD.MOV.U32 R202, RZ, RZ, R14 ;  /* 0x000000ffffca7224 */ /* 0x000fe200078e000e */
[----:B------:R-:W-:Y:S01]  /*22070*/  MOV R200, 0x220b0 ;  /* 0x000220b000c87802 */ /* 0x000fe20000000f00 */
[----:B------:R-:W-:Y:S02]  /*22080*/  IMAD.MOV.U32 R203, RZ, RZ, 0x1f ;  /* 0x0000001fffcb7424 */ /* 0x000fe400078e00ff */
[----:B------:R-:W-:Y:S02]  /*22090*/  IMAD.MOV.U32 R201, RZ, RZ, -0x1 ;  /* 0xffffffffffc97424 */ /* 0x000fe400078e00ff */
[----:B------:R-:W-:Y:S05]  /*220a0*/  CALL.REL.NOINC `($__internal_156_$__cuda_sm70_shflsync_bfly_p) ;  /* 0x00000ed000007944 */ /* 0x000fea0003c00000 */
[----:B-1----:R-:W-:Y:S01]  /*220b0*/  FADD.FTZ R14, R14, R11 ;  /* 0x0000000b0e0e7221 */ /* 0x002fe20000010000 */
[----:B------:R-:W-:Y:S01]  /*220c0*/  MOV R203, 0x1f ;  /* 0x0000001f00cb7802 */ /* 0x000fe20000000f00 */
[----:B------:R-:W-:Y:S01]  /*220d0*/  IMAD.MOV.U32 R11, RZ, RZ, 0x4 ;  /* 0x00000004ff0b7424 */ /* 0x000fe200078e00ff */
[----:B------:R-:W-:Y:S01]  /*220e0*/  MOV R200, 0x22120 ;  /* 0x0002212000c87802 */ /* 0x000fe20000000f00 */
[----:B------:R-:W-:-:S02]  /*220f0*/  IMAD.MOV.U32 R201, RZ, RZ, -0x1 ;  /* 0xffffffffffc97424 */ /* 0x000fc400078e00ff */
[----:B------:R-:W-:Y:S02]  /*22100*/  IMAD.MOV.U32 R202, RZ, RZ, R14 ;  /* 0x000000ffffca7224 */ /* 0x000fe400078e000e */
[----:B------:R-:W-:Y:S05]  /*22110*/  CALL.REL.NOINC `($__internal_156_$__cuda_sm70_shflsync_bfly_p) ;  /* 0x00000e6000007944 */ /* 0x000fea0003c00000 */
[----:B-1----:R-:W-:Y:S01]  /*22120*/  FADD.FTZ R14, R14, R11 ;  /* 0x0000000b0e0e7221 */ /* 0x002fe20000010000 */
[----:B------:R-:W-:Y:S01]  /*22130*/  HFMA2.MMA R203, -RZ, RZ, 0, 1.847743988037109375e-06 ;  /* 0x0000001fffcb7435 */ /* 0x000fe200000001ff */
[----:B------:R-:W-:Y:S01]  /*22140*/  IMAD.MOV.U32 R11, RZ, RZ, 0x8 ;  /* 0x00000008ff0b7424 */ /* 0x000fe200078e00ff */
[----:B------:R-:W-:Y:S01]  /*22150*/  MOV R200, 0x22190 ;  /* 0x0002219000c87802 */ /* 0x000fe20000000f00 */
[----:B------:R-:W-:Y:S02]  /*22160*/  IMAD.MOV.U32 R201, RZ, RZ, -0x1 ;  /* 0xffffffffffc97424 */ /* 0x000fe400078e00ff */
[----:B------:R-:W-:Y:S02]  /*22170*/  IMAD.MOV.U32 R202, RZ, RZ, R14 ;  /* 0x000000ffffca7224 */ /* 0x000fe400078e000e */
        /* <DEDUP_REMOVED lines=9> */
[----:B------:R-:W-:Y:S01]  /*22210*/  LOP3.LUT R13, R13, 0xfffffff7, RZ, 0xc0, !PT ;  /* 0xfffffff70d0d7812 */ /* 0x000fe200078ec0ff */
[----:B------:R-:W-:Y:S01]  /*22220*/  HFMA2.MMA R203, -RZ, RZ, 0, 1.847743988037109375e-06 ;  /* 0x0000001fffcb7435 */ /* 0x000fe200000001ff */
[----:B------:R-:W-:Y:S02]  /*22230*/  IMAD.MOV.U32 R201, RZ, RZ, -0x1 ;  /* 0xffffffffffc97424 */ /* 0x000fe400078e00ff */
        /* <DEDUP_REMOVED lines=186> */
[----:B------:R-:W-:Y:S05]  /*22de0*/  CALL.REL.NOINC `($__internal_156_$__cuda_sm70_shflsync_bfly_p) ;  /* 0x0000019000007944 */ /* 0x000fea0003c00000 */
[----:B-1----:R-:W-:Y:S01]  /*22df0*/  FADD.FTZ R202, R202, R11 ;  /* 0x0000000bcaca7221 */ /* 0x002fe20000010000 */
[----:B------:R-:W-:Y:S01]  /*22e00*/  MOV R201, 0xffffffff ;  /* 0xffffffff00c97802 */ /* 0x000fe20000000f00 */
[----:B------:R-:W-:Y:S01]  /*22e10*/  IMAD.MOV.U32 R11, RZ, RZ, 0x2 ;  /* 0x00000002ff0b7424 */ /* 0x000fe200078e00ff */
[----:B------:R-:W-:Y:S01]  /*22e20*/  MOV R200, 0x22e50 ;  /* 0x00022e5000c87802 */ /* 0x000fe20000000f00 */
[----:B------:R-:W-:Y:S02]  /*22e30*/  IMAD.MOV.U32 R203, RZ, RZ, 0x1f ;  /* 0x0000001fffcb7424 */ /* 0x000fe400078e00ff */
[----:B------:R-:W-:Y:S05]  /*22e40*/  CALL.REL.NOINC `($__internal_156_$__cuda_sm70_shflsync_bfly_p) ;  /* 0x0000013000007944 */ /* 0x000fea0003c00000 */
[----:B-1----:R-:W-:Y:S01]  /*22e50*/  FADD.FTZ R202, R202, R11 ;  /* 0x0000000bcaca7221 */ /* 0x002fe20000010000 */
[----:B------:R-:W-:Y:S01]  /*22e60*/  MOV R200, 0x22eb0 ;  /* 0x00022eb000c87802 */ /* 0x000fe20000000f00 */
[----:B------:R-:W-:Y:S02]  /*22e70*/  IMAD.MOV.U32 R11, RZ, RZ, 0x4 ;  /* 0x00000004ff0b7424 */ /* 0x000fe400078e00ff */
[----:B------:R-:W-:-:S02]  /*22e80*/  IMAD.MOV.U32 R203, RZ, RZ, 0x1f ;  /* 0x0000001fffcb7424 */ /* 0x000fc400078e00ff */
[----:B------:R-:W-:Y:S02]  /*22e90*/  IMAD.MOV.U32 R201, RZ, RZ, -0x1 ;  /* 0xffffffffffc97424 */ /* 0x000fe400078e00ff */
[----:B------:R-:W-:Y:S05]  /*22ea0*/  CALL.REL.NOINC `($__internal_156_$__cuda_sm70_shflsync_bfly_p) ;  /* 0x000000d000007944 */ /* 0x000fea0003c00000 */
[----:B-1----:R-:W-:Y:S01]  /*22eb0*/  FADD.FTZ R202, R202, R11 ;  /* 0x0000000bcaca7221 */ /* 0x002fe20000010000 */
[----:B------:R-:W-:Y:S01]  /*22ec0*/  HFMA2.MMA R11, -RZ, RZ, 0, 4.76837158203125e-07 ;  /* 0x00000008ff0b7435 */ /* 0x000fe200000001ff */
[----:B------:R-:W-:Y:S01]  /*22ed0*/  IMAD.MOV.U32 R203, RZ, RZ, 0x1f ;  /* 0x0000001fffcb7424 */ /* 0x000fe200078e00ff */
[----:B------:R-:W-:Y:S01]  /*22ee0*/  MOV R200, 0x22f10 ;  /* 0x00022f1000c87802 */ /* 0x000fe20000000f00 */
[----:B------:R-:W-:-:S03]  /*22ef0*/  IMAD.MOV.U32 R201, RZ, RZ, -0x1 ;  /* 0xffffffffffc97424 */ /* 0x000fc600078e00ff */
[----:B------:R-:W-:Y:S05]  /*22f00*/  CALL.REL.NOINC `($__internal_156_$__cuda_sm70_shflsync_bfly_p) ;  /* 0x0000007000007944 */ /* 0x000fea0003c00000 */
[----:B-1----:R-:W-:Y:S01]  /*22f10*/  FADD.FTZ R202, R202, R11 ;  /* 0x0000000bcaca7221 */ /* 0x002fe20000010000 */
[----:B------:R-:W-:Y:S01]  /*22f20*/  MOV R203, 0x1f ;  /* 0x0000001f00cb7802 */ /* 0x000fe20000000f00 */
[----:B------:R-:W-:Y:S01]  /*22f30*/  IMAD.MOV.U32 R11, RZ, RZ, 0x10 ;  /* 0x00000010ff0b7424 */ /* 0x000fe200078e00ff */
[----:B------:R-:W-:Y:S01]  /*22f40*/  MOV R200, 0x22f70 ;  /* 0x00022f7000c87802 */ /* 0x000fe20000000f00 */
[----:B------:R-:W-:Y:S02]  /*22f50*/  IMAD.MOV.U32 R201, RZ, RZ, -0x1 ;  /* 0xffffffffffc97424 */ /* 0x000fe400078e00ff */
[----:B------:R-:W-:Y:S05]  /*22f60*/  CALL.REL.NOINC `($__internal_156_$__cuda_sm70_shflsync_bfly_p) ;  /* 0x0000001000007944 */ /* 0x000fea0003c00000 */
[----:B-1----:R-:W-:Y:S05]  /*22f70*/  BRA `(.L_x_68774) ;  /* 0xffffd3f000007947 */ /* 0x002fea000383ffff */
        .weak           $__internal_156_$__cuda_sm70_shflsync_bfly_p
        .type           $__internal_156_$__cuda_sm70_shflsync_bfly_p,@function
        .size           $__internal_156_$__cuda_sm70_shflsync_bfly_p,(.L_x_71156 - $__internal_156_$__cuda_sm70_shflsync_bfly_p)
$__internal_156_$__cuda_sm70_shflsync_bfly_p:
[----:B------:R-:W-:Y:S04]  /*22f80*/  WARPSYNC R201 ;  /* 0x000000c900007348 */ /* 0x000fe80003800000 */
[----:B------:R0:W1:Y:S02]  /*22f90*/  SHFL.BFLY PT, R11, R202, R11, R203 ;  /* 0x0c00000bca0b7389 */ /* 0x00006400000e00cb */
[----:B0-----:R-:W-:-:S04]  /*22fa0*/  IMAD.MOV.U32 R201, RZ, RZ, 0x0 ;  /* 0x00000000ffc97424 */ /* 0x001fc800078e00ff */
[----:B------:R-:W-:Y:S05]  /*22fb0*/  RET.REL.NODEC R200 `(_ZN10layer_norm13ln_fwd_kernelINS_13Kernel_traitsIfffffjLj2560ELj1ELj4ELj1ELj16ENS_18Kernel_traits_baseILj2560EfffffjLj128EEEEELb1ELb1ELb0ELb0EEEvNS_9FwdParamsE) ;  /* 0xfffdd040c8007950 */ /* 0x000fea0003c3ffff */
.L_x_68775:
        /* <DEDUP_REMOVED lines=12> */
.L_x_71156:


//--------------------- .text._ZN10layer_norm13ln_fwd_kernelINS_13Kernel_traitsIfffffjLj2560ELj1ELj4ELj1ELj16ENS_18Kernel_traits_baseILj2560EfffffjLj128EEEEELb1ELb1ELb0ELb1EEEvNS_9FwdParamsE --------------------------
	.section	.text._ZN10layer_norm13ln_fwd_kernelINS_13Kernel_traitsIfffffjLj2560ELj1ELj4ELj1ELj16ENS_18Kernel_traits_baseILj2560EfffffjLj128EEEEELb1ELb1ELb0ELb1EEEvNS_9FwdParamsE,"ax",@progbits
	.sectioninfo	@"SHI_REGISTERS=255"
	.align	128
        .global         _ZN10layer_norm13ln_fwd_kernelINS_13Kernel_traitsIfffffjLj2560ELj1ELj4ELj1ELj16ENS_18Kernel_traits_baseILj2560EfffffjLj128EEEEELb1ELb1ELb0ELb1EEEvNS_9FwdParamsE
        .type           _ZN10layer_norm13ln_fwd_kernelINS_13Kernel_traitsIfffffjLj2560ELj1ELj4ELj1ELj16ENS_18Kernel_traits_baseILj2560EfffffjLj128EEEEELb1ELb1ELb0ELb1EEEvNS_9FwdParamsE,@function
        .size           _ZN10layer_norm13ln_fwd_kernelINS_13Kernel_traitsIfffffjLj2560ELj1ELj4ELj1ELj16ENS_18Kernel_traits_baseILj2560EfffffjLj128EEEEELb1ELb1ELb0ELb1EEEvNS_9FwdParamsE,(.L_x_71157 - _ZN10layer_norm13ln_fwd_kernelINS_13Kernel_traitsIfffffjLj2560ELj1ELj4ELj1ELj16ENS_18Kernel_traits_baseILj2560EfffffjLj128EEEEELb1ELb1ELb0ELb1EEEvNS_9FwdParamsE)
        .other          _ZN10layer_norm13ln_fwd_kernelINS_13Kernel_traitsIfffffjLj2560ELj1ELj4ELj1ELj16ENS_18Kernel_traits_baseILj2560EfffffjLj128EEEEELb1ELb1ELb0ELb1EEEvNS_9FwdParamsE,@"STO_CUDA_ENTRY STV_DEFAULT"
_ZN10layer_norm13ln_fwd_kernelINS_13Kernel_traitsIfffffjLj2560ELj1ELj4ELj1ELj16ENS_18Kernel_traits_baseILj2560EfffffjLj128EEEEELb1ELb1ELb0ELb1EEEvNS_9FwdParamsE:
.text._ZN10layer_norm13ln_fwd_kernelINS_13Kernel_traitsIfffffjLj2560ELj1ELj4ELj1ELj16ENS_18Kernel_traits_baseILj2560EfffffjLj128EEEEELb1ELb1ELb0ELb1EEEvNS_9FwdParamsE:
[----:B------:R-:W-:-:S03]  /*0000*/  MOV R1, c[0x0][0x28] ;  /* 0x00000a0000017a02 */ /* 0x000fc60000000f00 */
[----:B------:R-:W-:Y:S01]  /*0010*/  ULDC.U8 UR4, c[0x0][0x244] ;  /* 0x0000910000047ab9 */ /* 0x000fe20000000000 */
[----:B------:R-:W-:Y:S01]  /*0020*/  IADD3 R1, R1, -0x1c0, RZ ;  /* 0xfffffe4001017810 */ /* 0x000fe20007ffe0ff */
[----:B------:R-:W-:Y:S01]  /*0030*/  ULDC.64 UR6, c[0x0][0x118] ;  /* 0x0000460000067ab9 */ /* 0x000fe20000000a00 */
[----:B------:R-:W-:Y:S01]  /*0040*/  ISETP.NE.AND P0, PT, RZ, UR4, PT ;  /* 0x00000004ff007c0c */ /* 0x000fe2000bf05270 */
[----:B------:R-:W-:Y:S02]  /*0050*/  ULDC.64 UR4, c[0x0][0x230] ;  /* 0x00008c0000047ab9 */ /* 0x000fe40000000a00 */
[----:B------:R-:W-:Y:S01]  /*0060*/  IMAD.U32 R6, RZ, RZ, UR4 ;  /* 0x00000004ff067e24 */ /* 0x000fe2000f8e00ff */
[----:B------:R-:W-:Y:S01]  /*0070*/  MOV R7, UR5 ;  /* 0x0000000500077c02 */ /* 0x000fe20008000f00 */
[----:B------:R-:W-:Y:S01]  /*0080*/  IMAD.MOV.U32 R3, RZ, RZ, c[0x0][0x238] ;  /* 0x00008e00ff037624 */ /* 0x000fe200078e00ff */
[----:B------:R-:W-:-:S07]  /*0090*/  MOV R0, c[0x0][0x23c] ;  /* 0x00008f0000007a02 */ /* 0x000fce0000000f00 */
[----:B------:R-:W2:Y:S01]  /*00a0*/  @P0 LDG.E.64 R6, [R6.64] ;  /* 0x0000000606060981 */ /* 0x000ea2000c1e1b00 */
[----:B------:R-:W-:Y:S01]  /*00b0*/  @P0 IMAD.MOV.U32 R8, RZ, RZ, R3 ;  /* 0x000000ffff080224 */ /* 0x000fe200078e0003 */
[----:B------:R-:W-:-:S05]  /*00c0*/  @P0 MOV R9, R0 ;  /* 0x0000000000090202 */ /* 0x000fca0000000f00 */
[----:B------:R-:W3:Y:S01]  /*00d0*/  @P0 LDG.E.64 R4, [R8.64] ;  /* 0x0000000608040981 */ /* 0x000ee2000c1e1b00 */
[----:B------:R-:W-:Y:S01]  /*00e0*/  CS2R R200, SRZ ;  /* 0x0000000000c87805 */ /* 0x000fe2000001ff00 */
[----:B------:R-:W-:Y:S01]  /*00f0*/  CS2R R202, SRZ ;  /* 0x0000000000ca7805 */ /* 0x000fe2000001ff00 */
[----:B------:R-:W-:Y:S01]  /*0100*/  CS2R R196, SRZ ;  /* 0x0000000000c47805 */ /* 0x000fe2000001ff00 */
[----:B------:R-:W0:Y:S01]  /*0110*/  S2R R252, SR_TID.X ;  /* 0x0000000000fc7919 */ /* 0x000e220000002100 */
[----:B------:R-:W-:-:S03]  /*0120*/  CS2R R198, SRZ ;  /* 0x0000000000c67805 */ /* 0x000fc6000001ff00 */
[----:B------:R-:W1:Y:S01]  /*0130*/  S2R R17, SR_CTAID.X ;  /* 0x0000000000117919 */ /* 0x000e620000002500 */
[--C-:B0-----:R-:W-:Y:S01]  /*0140*/  SHF.R.U32.HI R210, RZ, 0x5, R252.reuse ;  /* 0x00000005ffd27819 */ /* 0x101fe200000116fc */
[----:B-1----:R-:W-:Y:S01]  /*0150*/  IMAD R15, R17, c[0x0][0x0], R252 ;  /* 0x00000000110f7a24 */ /* 0x002fe200078e02fc */
[----:B------:R-:W-:Y:S01]  /*0160*/  LOP3.LUT R252, R252, 0x1f, RZ, 0xc0, !PT ;  /* 0x0000001ffcfc7812 */ /* 0x000fe200078ec0ff */
[----:B------:R-:W-:Y:S01]  /*0170*/  CS2R R188, SRZ ;  /* 0x0000000000bc7805 */ /* 0x000fe2000001ff00 */
[----:B------:R-:W-:Y:S01]  /*0180*/  CS2R R190, SRZ ;  /* 0x0000000000be7805 */ /* 0x000fe2000001ff00 */
[----:B------:R-:W-:Y:S01]  /*0190*/  IMAD.WIDE.U32 R10, R15, -0x326172a9, RZ ;  /* 0xcd9e8d570f0a7825 */ /* 0x000fe200078e00ff */
[C---:B------:R-:W-:Y:S02]  /*01a0*/  LOP3.LUT R100, R252.reuse, 0x260, RZ, 0xfc, !PT ;  /* 0x00000260fc647812 */ /* 0x040fe400078efcff */
[C---:B------:R-:W-:Y:S02]  /*01b0*/  LOP3.LUT R48, R252.reuse, 0x20, RZ, 0xfc, !PT ;  /* 0x00000020fc307812 */ /* 0x040fe400078efcff */
        /* <DEDUP_REMOVED lines=24> */
[C---:B------:R-:W-:Y:S02]  /*0340*/  LOP3.LUT R22, R252.reuse, 0x160, RZ, 0xfc, !PT ;  /* 0x00000160fc167812 */ /* 0x040fe400078efcff */
[----:B------:R-:W-:-:S02]  /*0350*/  LOP3.LUT R26, R252, 0x140, RZ, 0xfc, !PT ;  /* 0x00000140fc1a7812 */ /* 0x000fc400078efcff */
        /* <DEDUP_REMOVED lines=24> */
[----:B------:R-:W-:Y:S01]  /*04e0*/  LEA R210, R17, R210, 0x2 ;  /* 0x000000d211d27211 */ /* 0x000fe200078e10ff */
[----:B--2---:R-:W0:Y:S01]  /*04f0*/  @P0 R2UR UR4, R6 ;  /* 0x00000000060403c2 */ /* 0x004e2200000e0000 */
[----:B---3--:R-:W-:-:S07]  /*0500*/  @P0 IADD3 R3, P1, R4, c[0x0][0x240], RZ ;  /* 0x0000900004030a10 */ /* 0x008fce0007f3e0ff */
[----:B------:R-:W1:Y:S01]  /*0510*/  @P0 R2UR UR5, R7 ;  /* 0x00000000070503c2 */ /* 0x000e6200000e0000 */
[----:B------:R-:W-:Y:S01]  /*0520*/  @P0 IMAD.X R0, RZ, RZ, R5, P1 ;  /* 0x000000ffff000224 */ /* 0x000fe200008e0605 */
[----:B------:R-:W-:-:S04]  /*0530*/  ISETP.NE.U32.AND P0, PT, RZ, c[0x0][0x218], PT ;  /* 0x00008600ff007a0c */ /* 0x000fc80003f05070 */
[--C-:B------:R-:W-:Y:S02]  /*0540*/  SHF.R.U32.HI R4, RZ, 0x2, R0.reuse ;  /* 0x00000002ff047819 */ /* 0x100fe40000011600 */
[----:B------:R-:W-:Y:S02]  /*0550*/  SHF.R.U64 R5, R3, 0x2, R0 ;  /* 0x0000000203057819 */ /* 0x000fe40000001200 */
[----:B------:R-:W-:Y:S02]  /*0560*/  ISETP.NE.AND.EX P0, PT, RZ, c[0x0][0x21c], PT, P0 ;  /* 0x00008700ff007a0c */ /* 0x000fe40003f05300 */
[----:B0-----:R-:W-:Y:S01]  /*0570*/  LOP3.LUT R12, R11, UR4, R4, 0x96, !PT ;  /* 0x000000040b0c7c12 */ /* 0x001fe2000f8e9604 */
[----:B------:R-:W-:Y:S01]  /*0580*/  IMAD.WIDE.U32 R8, R5, -0x2daee0ad, RZ ;  /* 0xd2511f5305087825 */ /* 0x000fe200078e00ff */
[----:B------:R-:W-:Y:S02]  /*0590*/  UIADD3 UR9, UR4, -0x61c88647, URZ ;  /* 0x9e3779b904097890 */ /* 0x000fe4000fffe03f */
[----:B------:R-:W-:Y:S01]  /*05a0*/  UIADD3 UR11, UR4, 0x3c6ef372, URZ ;  /* 0x3c6ef372040b7890 */ /* 0x000fe2000fffe03f */
[----:B------:R-:W-:Y:S01]  /*05b0*/  IMAD.WIDE.U32 R12, R12, -0x2daee0ad, RZ ;  /* 0xd2511f530c0c7825 */ /* 0x000fe200078e00ff */
[----:B------:R-:W-:-:S02]  /*05c0*/  UIADD3 UR13, UR4, -0x255992d5, URZ ;  /* 0xdaa66d2b040d7890 */ /* 0x000fc4000fffe03f */
[----:B-1----:R-:W-:Y:S01]  /*05d0*/  UIADD3 UR10, UR5, -0x4498517b, URZ ;  /* 0xbb67ae85050a7890 */ /* 0x002fe2000fffe03f */
[----:B------:R-:W-:Y:S01]  /*05e0*/  LOP3.LUT R6, R9, UR5, RZ, 0x3c, !PT ;  /* 0x0000000509067c12 */ /* 0x000fe2000f8e3cff */
[----:B------:R-:W-:Y:S02]  /*05f0*/  UIADD3 UR12, UR5, 0x76cf5d0a, URZ ;  /* 0x76cf5d0a050c7890 */ /* 0x000fe4000fffe03f */
[----:B------:R-:W-:Y:S02]  /*0600*/  UIADD3 UR14, UR5, 0x32370b8f, URZ ;  /* 0x32370b8f050e7890 */ /* 0x000fe4000fffe03f */
        /* <DEDUP_REMOVED lines=34> */
[----:B------:R-:W-:Y:S02]  /*0830*/  @P0 LEA R8, P2, R100, c[0x0][0x218], 0x4 ;  /* 0x0000860064080a11 */ /* 0x000fe400078420ff */
[----:B------:R-:W-:Y:S01]  /*0840*/  LOP3.LUT R209, R13, UR22, R6, 0x96, !PT ;  /* 0x000000160dd17c12 */ /* 0x000fe2000f8e9606 */
[----:B------:R-:W-:-:S04]  /*0850*/  IMAD.WIDE.U32 R6, R7, -0x326172a9, RZ ;  /* 0xcd9e8d5707067825 */ /* 0x000fc800078e00ff */
[----:B------:R-:W-:Y:S01]  /*0860*/  IMAD.HI.U32 R9, R209, -0x326172a9, RZ ;  /* 0xcd9e8d57d1097827 */ /* 0x000fe200078e00ff */
[----:B------:R-:W-:-:S04]  /*0870*/  LOP3.LUT R208, R7, UR21, R10, 0x96, !PT ;  /* 0x0000001507d07c12 */ /* 0x000fc8000f8e960a */
[----:B------:R-:W-:Y:S01]  /*0880*/  LOP3.LUT R0, R9, UR23, R6, 0x96, !PT ;  /* 0x0000001709007c12 */ /* 0x000fe2000f8e9606 */
[----:B------:R-:W-:Y:S01]  /*0890*/  IMAD.HI.U32 R11, R208, -0x2daee0ad, RZ ;  /* 0xd2511f53d00b7827 */ /* 0x000fe200078e00ff */
[----:B------:R-:W-:Y:S02]  /*08a0*/  @P0 LEA R6, P1, R252, c[0x0][0x218], 0x4 ;  /* 0x00008600fc060a11 */ /* 0x000fe400078220ff */
[----:B------:R-:W-:Y:S02]  /*08b0*/  @P0 IADD3.X R9, RZ, c[0x0][0x21c], RZ, P2, !PT ;  /* 0x00008700ff090a10 */ /* 0x000fe400017fe4ff */
[----:B------:R-:W-:Y:S01]  /*08c0*/  @P0 LEA R10, P3, R52, c[0x0][0x218], 0x4 ;  /* 0x00008600340a0a11 */ /* 0x000fe200078620ff */
[----:B------:R-:W-:Y:S01]  /*08d0*/  @P0 IMAD.X R7, RZ, RZ, c[0x0][0x21c], P1 ;  /* 0x00008700ff070624 */ /* 0x000fe200008e06ff */
[----:B------:R-:W-:Y:S01]  /*08e0*/  LOP3.LUT R2, R11, UR24, R12, 0x96, !PT ;  /* 0x000000180b027c12 */ /* 0x000fe2000f8e960c */
[----:B------:R0:W5:Y:S04]  /*08f0*/  @P0 LDG.E.128 R200, [R8.64] ;  /* 0x0000000608c80981 */ /* 0x000168000c1e1d00 */
[----:B------:R1:W5:Y:S01]  /*0900*/  @P0 LDG.E.128 R196, [R6.64] ;  /* 0x0000000606c40981 */ /* 0x000362000c1e1d00 */
[----:B------:R-:W-:Y:S01]  /*0910*/  @P0 IMAD.X R11, RZ, RZ, c[0x0][0x21c], P3 ;  /* 0x00008700ff0b0624 */ /* 0x000fe200018e06ff */
[----:B0-----:R-:W-:-:S04]  /*0920*/  @P0 LEA R8, P2, R50, c[0x0][0x218], 0x4 ;  /* 0x0000860032080a11 */ /* 0x001fc800078420ff */
[----:B------:R0:W5:Y:S01]  /*0930*/  @P0 LDG.E.128 R184, [R10.64] ;  /* 0x000000060ab80981 */ /* 0x000162000c1e1d00 */
[----:B-1----:R-:W-:Y:S02]  /*0940*/  @P0 LEA R6, P1, R48, c[0x0][0x218], 0x4 ;  /* 0x0000860030060a11 */ /* 0x002fe400078220ff */
[----:B------:R-:W-:-:S03]  /*0950*/  @P0 IADD3.X R9, RZ, c[0x0][0x21c], RZ, P2, !PT ;  /* 0x00008700ff090a10 */ /* 0x000fc600017fe4ff */
[----:B------:R-:W-:Y:S02]  /*0960*/  @P0 IMAD.X R7, RZ, RZ, c[0x0][0x21c], P1 ;  /* 0x00008700ff070624 */ /* 0x000fe400008e06ff */
[----:B------:R1:W5:Y:S01]  /*0970*/  @P0 LDG.E.128 R188, [R8.64] ;  /* 0x0000000608bc0981 */ /* 0x000362000c1e1d00 */
[----:B0-----:R-:W-:-:S03]  /*0980*/  @P0 LEA R10, P3, R46, c[0x0][0x218], 0x4 ;  /* 0x000086002e0a0a11 */ /* 0x001fc600078620ff */
[----:B------:R0:W5:Y:S01]  /*0990*/  @P0 LDG.E.128 R192, [R6.64] ;  /* 0x0000000606c00981 */ /* 0x000162000c1e1d00 */
[----:B------:R-:W-:Y:S02]  /*09a0*/  @P0 IADD3.X R11, RZ, c[0x0][0x21c], RZ, P3, !PT ;  /* 0x00008700ff0b0a10 */ /* 0x000fe40001ffe4ff */
[----:B-1----:R-:W-:-:S03]  /*09b0*/  @P0 LEA R8, P2, R56, c[0x0][0x218], 0x4 ;  /* 0x0000860038080a11 */ /* 0x002fc600078420ff */
[----:B------:R1:W5:Y:S01]  /*09c0*/  @P0 LDG.E.128 R172, [R10.64] ;  /* 0x000000060aac0981 */ /* 0x000362000c1e1d00 */
[----:B0-----:R-:W-:Y:S01]  /*09d0*/  @P0 LEA R6, P1, R54, c[0x0][0x218], 0x4 ;  /* 0x0000860036060a11 */ /* 0x001fe200078220ff */
[----:B------:R-:W-:-:S03]  /*09e0*/  @P0 IMAD.X R9, RZ, RZ, c[0x0][0x21c], P2 ;  /* 0x00008700ff090624 */ /* 0x000fc600010e06ff */
[----:B------:R-:W-:Y:S02]  /*09f0*/  @P0 IADD3.X R7, RZ, c[0x0][0x21c], RZ, P1, !PT ;  /* 0x00008700ff070a10 */ /* 0x000fe40000ffe4ff */
[----:B------:R0:W5:Y:S01]  /*0a00*/  @P0 LDG.E.128 R176, [R8.64] ;  /* 0x0000000608b00981 */ /* 0x000162000c1e1d00 */
[----:B-1----:R-:W-:-:S03]  /*0a10*/  @P0 LEA R10, P3, R34, c[0x0][0x218], 0x4 ;  /* 0x00008600220a0a11 */ /* 0x002fc600078620ff */
[----:B------:R1:W5:Y:S01]  /*0a20*/  @P0 LDG.E.128 R180, [R6.64] ;  /* 0x0000000606b40981 */ /* 0x000362000c1e1d00 */
[----:B0-----:R-:W-:Y:S02]  /*0a30*/  @P0 LEA R8, P2, R38, c[0x0][0x218], 0x4 ;  /* 0x0000860026080a11 */ /* 0x001fe400078420ff */
[----:B-1----:R-:W-:Y:S01]  /*0a40*/  @P0 LEA R6, P1, R42, c[0x0][0x218], 0x4 ;  /* 0x000086002a060a11 */ /* 0x002fe200078220ff */
[----:B------:R-:W-:Y:S01]  /*0a50*/  @P0 IMAD.X R11, RZ, RZ, c[0x0][0x21c], P3 ;  /* 0x00008700ff0b0624 */ /* 0x000fe200018e06ff */
[----:B------:R-:W-:-:S03]  /*0a60*/  @P0 IADD3.X R9, RZ, c[0x0][0x21c], RZ, P2, !PT ;  /* 0x00008700ff090a10 */ /* 0x000fc600017fe4ff */
[----:B------:R-:W-:Y:S01]  /*0a70*/  @P0 IMAD.X R7, RZ, RZ, c[0x0][0x21c], P1 ;  /* 0x00008700ff070624 */ /* 0x000fe200008e06ff */
[----:B------:R0:W5:Y:S04]  /*0a80*/  @P0 LDG.E.128 R160, [R10.64] ;  /* 0x000000060aa00981 */ /* 0x000168000c1e1d00 */
[----:B------:R1:W5:Y:S04]  /*0a90*/  @P0 LDG.E.128 R164, [R8.64] ;  /* 0x0000000608a40981 */ /* 0x000368000c1e1d00 */
[----:B------:R2:W5:Y:S01]  /*0aa0*/  @P0 LDG.E.128 R168, [R6.64] ;  /* 0x0000000606a80981 */ /* 0x000562000c1e1d00 */
[----:B0-----:R-:W-:-:S02]  /*0ab0*/  @P0 LEA R10, P3, R18, c[0x0][0x218], 0x4 ;  /* 0x00008600120a0a11 */ /* 0x001fc400078620ff */
[----:B-1----:R-:W-:Y:S02]  /*0ac0*/  @P0 LEA R8, P2, R22, c[0x0][0x218], 0x4 ;  /* 0x0000860016080a11 */ /* 0x002fe400078420ff */
[----:B--2---:R-:W-:-:S03]  /*0ad0*/  @P0 LEA R6, P1, R26, c[0x0][0x218], 0x4 ;  /* 0x000086001a060a11 */ /* 0x004fc600078220ff */
[----:B------:R-:W-:Y:S01]  /*0ae0*/  @P0 IMAD.X R9, RZ, RZ, c[0x0][0x21c], P2 ;  /* 0x00008700ff090624 */ /* 0x000fe200010e06ff */
[----:B------:R-:W-:Y:S02]  /*0af0*/  @P0 IADD3.X R11, RZ, c[0x0][0x21c], RZ, P3, !PT ;  /* 0x00008700ff0b0a10 */ /* 0x000fe40001ffe4ff */
[----:B------:R-:W-:Y:S02]  /*0b00*/  @P0 IADD3.X R7, RZ, c[0x0][0x21c], RZ, P1, !PT ;  /* 0x00008700ff070a10 */ /* 0x000fe40000ffe4ff */
[----:B------:R-:W-:Y:S01]  /*0b10*/  LOP3.LUT R12, R252, 0x1a0, RZ, 0xfc, !PT ;  /* 0x000001a0fc0c7812 */ /* 0x000fe200078efcff */
[----:B------:R0:W5:Y:S04]  /*0b20*/  @P0 LDG.E.128 R152, [R8.64] ;  /* 0x0000000608980981 */ /* 0x000168000c1e1d00 */
[----:B------:R1:W5:Y:S04]  /*0b30*/  @P0 LDG.E.128 R156, [R6.64] ;  /* 0x00000006069c0981 */ /* 0x000368000c1e1d00 */
[----:B------:R2:W5:Y:S01]  /*0b40*/  @P0 LDG.E.128 R148, [R10.64] ;  /* 0x000000060a940981 */ /* 0x000562000c1e1d00 */
[----:B0-----:R-:W-:-:S02]  /*0b50*/  @P0 LEA R8, P2, R248, c[0x0][0x218], 0x4 ;  /* 0x00008600f8080a11 */ /* 0x001fc400078420ff */
[----:B-1----:R-:W-:Y:S02]  /*0b60*/  @P0 LEA R6, P1, R12, c[0x0][0x218], 0x4 ;  /* 0x000086000c060a11 */ /* 0x002fe400078220ff */
[----:B--2---:R-:W-:-:S03]  /*0b70*/  @P0 LEA R10, P3, R240, c[0x0][0x218], 0x4 ;  /* 0x00008600f00a0a11 */ /* 0x004fc600078620ff */
[----:B------:R-:W-:Y:S01]  /*0b80*/  @P0 IMAD.X R7, RZ, RZ, c[0x0][0x21c], P1 ;  /* 0x00008700ff070624 */ /* 0x000fe200008e06ff */
[----:B------:R-:W-:Y:S01]  /*0b90*/  @P0 IADD3.X R9, RZ, c[0x0][0x21c], RZ, P2, !PT ;  /* 0x00008700ff090a10 */ /* 0x000fe200017fe4ff */
[----:B------:R-:W-:-:S03]  /*0ba0*/  @P0 IMAD.X R11, RZ, RZ, c[0x0][0x21c], P3 ;  /* 0x00008700ff0b0624 */ /* 0x000fc600018e06ff */
[----:B------:R0:W5:Y:S04]  /*0bb0*/  @P0 LDG.E.128 R144, [R6.64] ;  /* 0x0000000606900981 */ /* 0x000168000c1e1d00 */
[----:B------:R1:W5:Y:S04]  /*0bc0*/  @P0 LDG.E.128 R140, [R8.64] ;  /* 0x00000006088c0981 */ /* 0x000368000c1e1d00 */
[----:B------:R2:W5:Y:S01]  /*0bd0*/  @P0 LDG.E.128 R136, [R10.64] ;  /* 0x000000060a880981 */ /* 0x000562000c1e1d00 */
[----:B0-----:R-:W-:Y:S02]  /*0be0*/  @P0 LEA R6, P1, R232, c[0x0][0x218], 0x4 ;  /* 0x00008600e8060a11 */ /* 0x001fe400078220ff */
[----:B-1----:R-:W-:-:S02]  /*0bf0*/  @P0 LEA R8, P2, R116, c[0x0][0x218], 0x4 ;  /* 0x0000860074080a11 */ /* 0x002fc400078420ff */
[----:B--2---:R-:W-:-:S03]  /*0c00*/  @P0 LEA R10, P3, R108, c[0x0][0x218], 0x4 ;  /* 0x000086006c0a0a11 */ /* 0x004fc600078620ff */
[----:B------:R-:W-:Y:S01]  /*0c10*/  @P0 IMAD.X R9, RZ, RZ, c[0x0][0x21c], P2 ;  /* 0x00008700ff090624 */ /* 0x000fe200010e06ff */
[----:B------:R-:W-:Y:S02]  /*0c20*/  @P0 IADD3.X R7, RZ, c[0x0][0x21c], RZ, P1, !PT ;  /* 0x00008700ff070a10 */ /* 0x000fe40000ffe4ff */
[----:B------:R-:W-:Y:S02]  /*0c30*/  @P0 IADD3.X R11, RZ, c[0x0][0x21c], RZ, P3, !PT ;  /* 0x00008700ff0b0a10 */ /* 0x000fe40001ffe4ff */
[----:B------:R0:W5:Y:S04]  /*0c40*/  @P0 LDG.E.128 R128, [R8.64] ;  /* 0x0000000608800981 */ /* 0x000168000c1e1d00 */
[----:B------:R0:W5:Y:S04]  /*0c50*/  @P0 LDG.E.128 R132, [R6.64] ;  /* 0x0000000606840981 */ /* 0x000168000c1e1d00 */
[----:B------:R0:W5:Y:S01]  /*0c60*/  @P0 LDG.E.128 R124, [R10.64] ;  /* 0x000000060a7c0981 */ /* 0x000162000c1e1d00 */
[----:B------:R-:W-:-:S13]  /*0c70*/  ISETP.GE.AND P1, PT, R210, c[0x0][0x164], PT ;  /* 0x00005900d2007a0c */ /* 0x000fda0003f26270 */
[----:B------:R-:W-:Y:S05]  /*0c80*/  @P1 EXIT ;  /* 0x000000000000194d */ /* 0x000fea0003800000 */
[----:B0-----:R-:W-:Y:S01]  /*0c90*/  LEA R58, P0, R252, c[0x0][0x1c8], 0x4 ;  /* 0x00007200fc3a7a11 */ /* 0x001fe200078020ff */
[----:B------:R-:W-:Y:S01]  /*0ca0*/  IMAD.MOV.U32 R9, RZ, RZ, 0x10 ;  /* 0x00000010ff097424 */ /* 0x000fe200078e00ff */
[C---:B------:R-:W-:Y:S01]  /*0cb0*/  LEA R60, P1, R48.reuse, c[0x0][0x1c8], 0x4 ;  /* 0x00007200303c7a11 */ /* 0x040fe200078220ff */
[----:B------:R-:W-:Y:S01]  /*0cc0*/  UIADD3 UR25, UR4, -0x700cb87f, URZ ;  /* 0x8ff3478104197890 */ /* 0x000fe2000fffe03f */
[----:B------:R-:W-:Y:S01]  /*0cd0*/  IADD3.X R59, RZ, c[0x0][0x1cc], RZ, P0, !PT ;  /* 0x00007300ff3b7a10 */ /* 0x000fe200007fe4ff */
[-C--:B------:R-:W-:Y:S01]  /*0ce0*/  IMAD.WIDE.U32 R48, R48, R9.reuse, c[0x0][0x1b0] ;  /* 0x00006c0030307625 */ /* 0x080fe200078e0009 */
[----:B------:R-:W-:Y:S01]  /*0cf0*/  LEA R62, P2, R50, c[0x0][0x1c8], 0x4 ;  /* 0x00007200323e7a11 */ /* 0x000fe200078420ff */
[----:B------:R-:W-:Y:S01]  /*0d00*/  UIADD3 UR26, UR5, -0x695add53, URZ ;  /* 0x96a522ad051a7890 */ /* 0x000fe2000fffe03f */
[----:B------:R-:W-:Y:S01]  /*0d10*/  LEA R64, P3, R52, c[0x0][0x1c8], 0x4 ;  /* 0x0000720034407a11 */ /* 0x000fe200078620ff */
[----:B------:R0:W2:Y:S01]  /*0d20*/  LDG.E.128 R68, [R58.64] ;  /* 0x000000063a447981 */ /* 0x0000a2000c1e1d00 */
[----:B------:R-:W-:Y:S01]  /*0d30*/  IMAD.X R61, RZ, RZ, c[0x0][0x1cc], P1 ;  /* 0x00007300ff3d7624 */ /* 0x000fe200008e06ff */
[----:B------:R-:W-:Y:S01]  /*0d40*/  IADD3.X R63, RZ, c[0x0][0x1cc], RZ, P2, !PT ;  /* 0x00007300ff3f7a10 */ /* 0x000fe200017fe4ff */
[----:B------:R-:W-:Y:S01]  /*0d50*/  IMAD.WIDE.U32 R50, R50, R9, c[0x0][0x1b0] ;  /* 0x00006c0032327625 */ /* 0x000fe200078e0009 */
[----:B------:R1:W4:Y:S01]  /*0d60*/  LDG.E.128 R228, [R48.64] ;  /* 0x0000000630e47981 */ /* 0x000322000c1e1d00 */
[----:B------:R-:W-:-:S02]  /*0d70*/  LEA R44, P4, R54, c[0x0][0x1c8], 0x4 ;  /* 0x00007200362c7a11 */ /* 0x000fc400078820ff */
[-C--:B------:R-:W-:Y:S01]  /*0d80*/  IMAD.WIDE.U32 R52, R52, R9.reuse, c[0x0][0x1b0] ;  /* 0x00006c0034347625 */ /* 0x080fe200078e0009 */
[----:B------:R4:W4:Y:S01]  /*0d90*/  LDG.E.128 R224, [R60.64] ;  /* 0x000000063ce07981 */ /* 0x000922000c1e1d00 */
[----:B------:R-:W-:Y:S02]  /*0da0*/  LEA R40, P5, R56, c[0x0][0x1c8], 0x4 ;  /* 0x0000720038287a11 */ /* 0x000fe400078a20ff */
[----:B------:R-:W-:Y:S01]  /*0db0*/  IMAD.X R65, RZ, RZ, c[0x0][0x1cc], P3 ;  /* 0x00007300ff417624 */ /* 0x000fe200018e06ff */
[----:B------:R1:W4:Y:S01]  /*0dc0*/  LDG.E.128 R220, [R50.64] ;  /* 0x0000000632dc7981 */ /* 0x000322000c1e1d00 */
[-C--:B------:R-:W-:Y:S01]  /*0dd0*/  IMAD.WIDE.U32 R54, R54, R9.reuse, c[0x0][0x1b0] ;  /* 0x00006c0036367625 */ /* 0x080fe200078e0009 */
[----:B------:R-:W-:Y:S02]  /*0de0*/  IADD3.X R45, RZ, c[0x0][0x1cc], RZ, P4, !PT ;  /* 0x00007300ff2d7a10 */ /* 0x000fe400027fe4ff */
[----:B------:R4:W4:Y:S01]  /*0df0*/  LDG.E.128 R216, [R62.64] ;  /* 0x000000063ed87981 */ /* 0x000922000c1e1d00 */
[----:B------:R-:W-:Y:S01]  /*0e00*/  IMAD.WIDE.U32 R56, R56, R9, c[0x0][0x1b0] ;  /* 0x00006c0038387625 */ /* 0x000fe200078e0009 */
[----:B------:R-:W-:-:S02]  /*0e10*/  LEA R36, P6, R46, c[0x0][0x1c8], 0x4 ;  /* 0x000072002e247a11 */ /* 0x000fc400078c20ff */
[----:B------:R0:W4:Y:S01]  /*0e20*/  LDG.E.128 R212, [R52.64] ;  /* 0x0000000634d47981 */ /* 0x000122000c1e1d00 */
[----:B------:R-:W-:Y:S01]  /*0e30*/  IMAD.X R41, RZ, RZ, c[0x0][0x1cc], P5 ;  /* 0x00007300ff297624 */ /* 0x000fe200028e06ff */
[----:B------:R-:W-:Y:S01]  /*0e40*/  LEA R32, P0, R42, c[0x0][0x1c8], 0x4 ;  /* 0x000072002a207a11 */ /* 0x000fe200078020ff */
[-C--:B------:R-:W-:Y:S01]  /*0e50*/  IMAD.WIDE.U32 R46, R46, R9.reuse, c[0x0][0x1b0] ;  /* 0x00006c002e2e7625 */ /* 0x080fe200078e0009 */
[----:B------:R0:W4:Y:S01]  /*0e60*/  LDG.E.128 R204, [R64.64] ;  /* 0x0000000640cc7981 */ /* 0x000122000c1e1d00 */
[----:B------:R-:W-:Y:S02]  /*0e70*/  IADD3.X R37, RZ, c[0x0][0x1cc], RZ, P6, !PT ;  /* 0x00007300ff257a10 */ /* 0x000fe400037fe4ff */
[----:B------:R-:W-:Y:S01]  /*0e80*/  IMAD.WIDE.U32 R42, R42, R9, c[0x0][0x1b0] ;  /* 0x00006c002a2a7625 */ /* 0x000fe200078e0009 */
[----:B------:R0:W4:Y:S01]  /*0e90*/  LDG.E.128 R96, [R54.64] ;  /* 0x0000000636607981 */ /* 0x000122000c1e1d00 */
[----:B------:R-:W-:Y:S02]  /*0ea0*/  LEA R30, P1, R38, c[0x0][0x1c8], 0x4 ;  /* 0x00007200261e7a11 */ /* 0x000fe400078220ff */
[----:B------:R-:W-:Y:S01]  /*0eb0*/  IMAD R209, R209, -0x326172a9, RZ ;  /* 0xcd9e8d57d1d17824 */ /* 0x000fe200078e02ff */
[----:B------:R0:W4:Y:S01]  /*0ec0*/  LDG.E.128 R92, [R44.64] ;  /* 0x000000062c5c7981 */ /* 0x000122000c1e1d00 */
[----:B------:R-:W-:Y:S01]  /*0ed0*/  IMAD.HI.U32 R6, R2, -0x326172a9, RZ ;  /* 0xcd9e8d5702067827 */ /* 0x000fe200078e00ff */
[----:B------:R-:W-:-:S02]  /*0ee0*/  LEA R28, P2, R34, c[0x0][0x1c8], 0x4 ;  /* 0x00007200221c7a11 */ /* 0x000fc400078420ff */
[----:B------:R0:W4:Y:S01]  /*0ef0*/  LDG.E.128 R88, [R56.64] ;  /* 0x0000000638587981 */ /* 0x000122000c1e1d00 */
[----:B------:R-:W-:Y:S01]  /*0f00*/  LEA R20, P4, R22, c[0x0][0x1c8], 0x4 ;  /* 0x0000720016147a11 */ /* 0x000fe200078820ff */
[----:B------:R-:W-:Y:S01]  /*0f10*/  IMAD.X R33, RZ, RZ, c[0x0][0x1cc], P0 ;  /* 0x00007300ff217624 */ /* 0x000fe200000e06ff */
[----:B------:R-:W-:Y:S01]  /*0f20*/  LEA R24, P3, R26, c[0x0][0x1c8], 0x4 ;  /* 0x000072001a187a11 */ /* 0x000fe200078620ff */
[----:B------:R0:W4:Y:S01]  /*0f30*/  LDG.E.128 R84, [R40.64] ;  /* 0x0000000628547981 */ /* 0x000122000c1e1d00 */
[----:B------:R-:W-:Y:S01]  /*0f40*/  LEA R16, P5, R18, c[0x0][0x1c8], 0x4 ;  /* 0x0000720012107a11 */ /* 0x000fe200078a20ff */
[-C--:B------:R-:W-:Y:S01]  /*0f50*/  IMAD.WIDE.U32 R38, R38, R9.reuse, c[0x0][0x1b0] ;  /* 0x00006c0026267625 */ /* 0x080fe200078e0009 */
[----:B------:R-:W-:Y:S01]  /*0f60*/  IADD3.X R31, RZ, c[0x0][0x1cc], RZ, P1, !PT ;  /* 0x00007300ff1f7a10 */ /* 0x000fe20000ffe4ff */
[----:B------:R0:W4:Y:S01]  /*0f70*/  LDG.E.128 R80, [R46.64] ;  /* 0x000000062e507981 */ /* 0x000122000c1e1d00 */
[----:B------:R-:W-:Y:S01]  /*0f80*/  LOP3.LUT R209, R6, UR25, R209, 0x96, !PT ;  /* 0x0000001906d17c12 */ /* 0x000fe2000f8e96d1 */
[----:B------:R-:W-:Y:S01]  /*0f90*/  IMAD.X R29, RZ, RZ, c[0x0][0x1cc], P2 ;  /* 0x00007300ff1d7624 */ /* 0x000fe200010e06ff */
[----:B------:R-:W-:Y:S01]  /*0fa0*/  IADD3.X R25, RZ, c[0x0][0x1cc], RZ, P3, !PT ;  /* 0x00007300ff197a10 */ /* 0x000fe20001ffe4ff */
[----:B------:R0:W4:Y:S01]  /*0fb0*/  LDG.E.128 R76, [R36.64] ;  /* 0x00000006244c7981 */ /* 0x000122000c1e1d00 */
[----:B------:R-:W-:Y:S01]  /*0fc0*/  IMAD.X R21, RZ, RZ, c[0x0][0x1cc], P4 ;  /* 0x00007300ff157624 */ /* 0x000fe200020e06ff */
[----:B------:R-:W-:Y:S01]  /*0fd0*/  IADD3.X R17, RZ, c[0x0][0x1cc], RZ, P5, !PT ;  /* 0x00007300ff117a10 */ /* 0x000fe20002ffe4ff */
[----:B------:R-:W-:Y:S01]  /*0fe0*/  IMAD.WIDE.U32 R34, R34, R9, c[0x0][0x1b0] ;  /* 0x00006c0022227625 */ /* 0x000fe200078e0009 */
[----:B------:R1:W4:Y:S01]  /*0ff0*/  LDG.E.128 R72, [R42.64] ;  /* 0x000000062a487981 */ /* 0x000322000c1e1d00 */
[----:B------:R-:W-:-:S02]  /*1000*/  LEA R10, P6, R12, c[0x0][0x1c8], 0x4 ;  /* 0x000072000c0a7a11 */ /* 0x000fc400078c20ff */
[----:B------:R-:W-:Y:S01]  /*1010*/  LEA R244, P0, R248, c[0x0][0x1c8], 0x4 ;  /* 0x00007200f8f47a11 */ /* 0x000fe200078020ff */
[-C--:B------:R-:W-:Y:S01]  /*1020*/  IMAD.WIDE.U32 R26, R26, R9.reuse, c[0x0][0x1b0] ;  /* 0x00006c001a1a7625 */ /* 0x080fe200078e0009 */
[----:B------:R-:W-:Y:S01]  /*1030*/  LEA R236, P1, R240, c[0x0][0x1c8], 0x4 ;  /* 0x00007200f0ec7a11 */ /* 0x000fe200078220ff */
[----:B0-----:R0:W4:Y:S01]  /*1040*/  LDG.E.128 R64, [R38.64] ;  /* 0x0000000626407981 */ /* 0x001122000c1e1d00 */
[----:B------:R-:W-:Y:S01]  /*1050*/  LEA R120, P2, R232, c[0x0][0x1c8], 0x4 ;  /* 0x00007200e8787a11 */ /* 0x000fe200078420ff */
[-C--:B------:R-:W-:Y:S01]  /*1060*/  IMAD.WIDE.U32 R22, R22, R9.reuse, c[0x0][0x1b0] ;  /* 0x00006c0016167625 */ /* 0x080fe200078e0009 */
[----:B------:R-:W-:Y:S01]  /*1070*/  LEA R112, P3, R116, c[0x0][0x1c8], 0x4 ;  /* 0x0000720074707a11 */ /* 0x000fe200078620ff */
[----:B----4-:R4:W4:Y:S01]  /*1080*/  LDG.E.128 R60, [R30.64] ;  /* 0x000000061e3c7981 */ /* 0x010922000c1e1d00 */
[----:B------:R-:W-:Y:S01]  /*1090*/  LEA R104, P4, R108, c[0x0][0x1c8], 0x4 ;  /* 0x000072006c687a11 */ /* 0x000fe200078820ff */
[-C--:B------:R-:W-:Y:S01]  /*10a0*/  IMAD.WIDE.U32 R18, R18, R9.reuse, c[0x0][0x1b0] ;  /* 0x00006c0012127625 */ /* 0x080fe200078e0009 */
[----:B------:R-:W-:Y:S01]  /*10b0*/  LEA R6, P5, R100, c[0x0][0x1c8], 0x4 ;  /* 0x0000720064067a11 */ /* 0x000fe200078a20ff */
[----:B------:R0:W4:Y:S01]  /*10c0*/  LDG.E.128 R56, [R34.64] ;  /* 0x0000000622387981 */ /* 0x000122000c1e1d00 */
[----:B------:R-:W-:Y:S01]  /*10d0*/  IADD3.X R245, RZ, c[0x0][0x1cc], RZ, P0, !PT ;  /* 0x00007300fff57a10 */ /* 0x000fe200007fe4ff */
[-C--:B------:R-:W-:Y:S01]  /*10e0*/  IMAD.WIDE.U32 R12, R12, R9.reuse, c[0x0][0x1b0] ;  /* 0x00006c000c0c7625 */ /* 0x080fe200078e0009 */
[----:B------:R-:W-:Y:S01]  /*10f0*/  IADD3.X R121, RZ, c[0x0][0x1cc], RZ, P2, !PT ;  /* 0x00007300ff797a10 */ /* 0x000fe200017fe4ff */
[----:B------:R4:W4:Y:S01]  /*1100*/  LDG.E.128 R52, [R28.64] ;  /* 0x000000061c347981 */ /* 0x000922000c1e1d00 */
[----:B------:R-:W-:Y:S01]  /*1110*/  IADD3.X R105, RZ, c[0x0][0x1cc], RZ, P4, !PT ;  /* 0x00007300ff697a10 */ /* 0x000fe200027fe4ff */
[----:B------:R-:W-:-:S02]  /*1120*/  IMAD.WIDE.U32 R248, R248, R9, c[0x0][0x1b0] ;  /* 0x00006c00f8f87625 */ /* 0x000fc400078e0009 */
[----:B-1----:R1:W4:Y:S02]  /*1130*/  LDG.E.128 R48, [R26.64] ;  /* 0x000000061a307981 */ /* 0x002324000c1e1d00 */
[-C--:B------:R-:W-:Y:S02]  /*1140*/  IMAD.WIDE.U32 R240, R240, R9.reuse, c[0x0][0x1b0] ;  /* 0x00006c00f0f07625 */ /* 0x080fe400078e0009 */
[----:B------:R1:W4:Y:S02]  /*1150*/  LDG.E.128 R40, [R22.64] ;  /* 0x0000000616287981 */ /* 0x000324000c1e1d00 */
[-C--:B------:R-:W-:Y:S02]  /*1160*/  IMAD.WIDE.U32 R232, R232, R9.reuse, c[0x0][0x1b0] ;  /* 0x00006c00e8e87625 */ /* 0x080fe400078e0009 */
[----:B----4-:R4:W4:Y:S02]  /*1170*/  LDG.E.128 R28, [R16.64] ;  /* 0x00000006101c7981 */ /* 0x010924000c1e1d00 */
[----:B------:R-:W-:-:S02]  /*1180*/  IMAD.WIDE.U32 R116, R116, R9, c[0x0][0x1b0] ;  /* 0x00006c0074747625 */ /* 0x000fc400078e0009 */
[----:B0-----:R0:W4:Y:S02]  /*1190*/  LDG.E.128 R36, [R20.64] ;  /* 0x0000000614247981 */ /* 0x001124000c1e1d00 */
[-C--:B------:R-:W-:Y:S02]  /*11a0*/  IMAD.WIDE.U32 R108, R108, R9.reuse, c[0x0][0x1b0] ;  /* 0x00006c006c6c7625 */ /* 0x080fe400078e0009 */
[----:B------:R1:W4:Y:S02]  /*11b0*/  LDG.E.128 R44, [R24.64] ;  /* 0x00000006182c7981 */ /* 0x000324000c1e1d00 */
[-C--:B------:R-:W-:Y:S02]  /*11c0*/  IMAD.WIDE.U32 R100, R100, R9.reuse, c[0x0][0x1b0] ;  /* 0x00006c0064647625 */ /* 0x080fe400078e0009 */
[----:B------:R-:W5:Y:S02]  /*11d0*/  LDG.E.128 R248, [R248.64] ;  /* 0x00000006f8f87981 */ /* 0x000f64000c1e1d00 */
[----:B------:R-:W-:-:S02]  /*11e0*/  IMAD.WIDE.U32 R8, R252, R9, c[0x0][0x1b0] ;  /* 0x00006c00fc087625 */ /* 0x000fc400078e0009 */
[----:B------:R-:W5:Y:S02]  /*11f0*/  LDG.E.128 R244, [R244.64] ;  /* 0x00000006f4f47981 */ /* 0x000f64000c1e1d00 */
[----:B------:R-:W-:Y:S02]  /*1200*/  IMAD.X R11, RZ, RZ, c[0x0][0x1cc], P6 ;  /* 0x00007300ff0b7624 */ /* 0x000fe400030e06ff */
[----:B-1----:R1:W4:Y:S01]  /*1210*/  LDG.E.128 R24, [R12.64] ;  /* 0x000000060c187981 */ /* 0x002322000c1e1d00 */
[----:B------:R-:W-:Y:S02]  /*1220*/  IMAD R208, R208, -0x2daee0ad, RZ ;  /* 0xd2511f53d0d07824 */ /* 0x000fe400078e02ff */
[----:B------:R-:W-:Y:S01]  /*1230*/  IMAD.HI.U32 R7, R0, -0x2daee0ad, RZ ;  /* 0xd2511f5300077827 */ /* 0x000fe200078e00ff */
[----:B0-----:R0:W4:Y:S03]  /*1240*/  LDG.E.128 R20, [R10.64] ;  /* 0x000000060a147981 */ /* 0x001126000c1e1d00 */
[----:B------:R-:W-:Y:S01]  /*1250*/  IMAD.X R237, RZ, RZ, c[0x0][0x1cc], P1 ;  /* 0x00007300ffed7624 */ /* 0x000fe200008e06ff */
[----:B------:R-:W-:Y:S01]  /*1260*/  LOP3.LUT R208, R7, UR26, R208, 0x96, !PT ;  /* 0x0000001a07d07c12 */ /* 0x000fe2000f8e96d0 */
[----:B------:R-:W-:Y:S01]  /*1270*/  IMAD.X R113, RZ, RZ, c[0x0][0x1cc], P3 ;  /* 0x00007300ff717624 */ /* 0x000fe200018e06ff */
[----:B------:R-:W5:Y:S01]  /*1280*/  LDG.E.128 R240, [R240.64] ;  /* 0x00000006f0f07981 */ /* 0x000f62000c1e1d00 */
[----:B------:R-:W-:-:S03]  /*1290*/  IMAD.X R7, RZ, RZ, c[0x0][0x1cc], P5 ;  /* 0x00007300ff077624 */ /* 0x000fc600028e06ff */
        /* <DEDUP_REMOVED lines=8> */
[----:B--2---:R-:W-:Y:S04]  /*1320*/  STL.64 [R1+0x1b0], R68 ;  /* 0x0001b04401007387 */ /* 0x004fe80000100a00 */
[----:B------:R2:W-:Y:S04]  /*1330*/  STL.64 [R1+0x1b8], R70 ;  /* 0x0001b84601007387 */ /* 0x0005e80000100a00 */
[----:B--2---:R2:W3:Y:S04]  /*1340*/  LDG.E.128 R68, [R32.64] ;  /* 0x0000000620447981 */ /* 0x0044e8000c1e1d00 */
[----:B--2---:R4:W2:Y:S04]  /*1350*/  LDG.E.128 R32, [R18.64] ;  /* 0x0000000612207981 */ /* 0x0048a8000c1e1d00 */
[----:B----4-:R-:W4:Y:S04]  /*1360*/  LDG.E.128 R16, [R8.64] ;  /* 0x0000000608107981 */ /* 0x010f28000c1e1d00 */
[----:B------:R-:W-:Y:S04]  /*1370*/  STL.64 [R1+0x190], R228 ;  /* 0x000190e401007387 */ /* 0x000fe80000100a00 */
        /* <DEDUP_REMOVED lines=12> */
[----:B------:R0:W-:Y:S04]  /*1440*/  STL.64 [R1+0x138], R98 ;  /* 0x0001386201007387 */ /* 0x0001e80000100a00 */
[----:B0-----:R0:W5:Y:S04]  /*1450*/  LDG.E.128 R96, [R6.64] ;  /* 0x0000000606607981 */ /* 0x001168000c1e1d00 */
        /* <DEDUP_REMOVED lines=12> */
[----:B------:R-:W-:Y:S01]  /*1520*/  HFMA2.MMA R10, -RZ, RZ, 0, 0 ;  /* 0x00000000ff0a7435 */ /* 0x000fe200000001ff */
[----:B------:R-:W-:Y:S01]  /*1530*/  BSSY B0, `(.L_x_68776) ;  /* 0x0001e4c000007945 */ /* 0x000fe20003800000 */
[----:B-1----:R-:W-:Y:S01]  /*1540*/  MOV R13, R5 ;  /* 0x00000005000d7202 */ /* 0x002fe20000000f00 */
[----:B------:R-:W-:Y:S01]  /*1550*/  IMAD.MOV.U32 R11, RZ, RZ, R4 ;  /* 0x000000ffff0b7224 */ /* 0x000fe200078e0004 */
[----:B------:R-:W-:Y:S01]  /*1560*/  LOP3.LUT R224, R3, 0x3, RZ, 0xc0, !PT ;  /* 0x0000000303e07812 */ /* 0x000fe200078ec0ff */
[----:B------:R-:W-:-:S02]  /*1570*/  IMAD R14, R2, -0x326172a9, RZ ;  /* 0xcd9e8d57020e7824 */ /* 0x000fc400078e02ff */
[----:B------:R-:W-:Y:S01]  /*1580*/  IMAD R12, R0, -0x2daee0ad, RZ ;  /* 0xd2511f53000c7824 */ /* 0x000fe200078e02ff */
        /* <DEDUP_REMOVED lines=25> */
[----:B--2---:R0:W-:Y:S04]  /*1720*/  STL.64 [R1+0x30], R32 ;  /* 0x0000302001007387 */ /* 0x0041e80000100a00 */
[----:B------:R0:W-:Y:S04]  /*1730*/  STL.64 [R1+0x38], R34 ;  /* 0x0000382201007387 */ /* 0x0001e80000100a00 */
[----:B------:R0:W-:Y:S04]  /*1740*/  STL.64 [R1+0x20], R28 ;  /* 0x0000201c01007387 */ /* 0x0001e80000100a00 */
[----:B------:R0:W-:Y:S02]  /*1750*/  STL.64 [R1+0x28], R30 ;  /* 0x0000281e01007387 */ /* 0x0001e40000100a00 */
.L_x_69340:
[----:B------:R-:W-:Y:S01]  /*1760*/  ISETP.NE.U32.AND P1, PT, RZ, c[0x0][0x1c0], PT ;  /* 0x00007000ff007a0c */ /* 0x000fe20003f25070 */
[----:B------:R-:W-:Y:S01]  /*1770*/  IMAD R0, R210, c[0x0][0x168], RZ ;  /* 0x00005a00d2007a24 */ /* 0x000fe200078e02ff */
[----:B------:R-:W-:-:S02]  /*1780*/  ISETP.NE.U32.AND P0, PT, RZ, c[0x0][0x180], PT ;  /* 0x00006000ff007a0c */ /* 0x000fc40003f05070 */
[----:B------:R-:W-:Y:S02]  /*1790*/  ISETP.NE.AND.EX P1, PT, RZ, c[0x0][0x1c4], PT, P1 ;  /* 0x00007100ff007a0c */ /* 0x000fe40003f25310 */
[----:B------:R-:W-:Y:S02]  /*17a0*/  SHF.R.S32.HI R2, RZ, 0x1f, R0 ;  /* 0x0000001fff027819 */ /* 0x000fe40000011400 */
[----:B------:R-:W-:Y:S02]  /*17b0*/  ISETP.NE.AND.EX P0, PT, RZ, c[0x0][0x184], PT, P0 ;  /* 0x00006100ff007a0c */ /* 0x000fe40003f05300 */
[----:B------:R-:W-:Y:S02]  /*17c0*/  LEA.HI R0, R2, R0, RZ, 0x2 ;  /* 0x0000000002007211 */ /* 0x000fe400078f10ff */
[----:B------:R-:W-:-:S05]  /*17d0*/  MOV R219, 0x3f800000 ;  /* 0x3f80000000db7802 */ /* 0x000fca0000000f00 */
[----:B------:R-:W-:Y:S01]  /*17e0*/  @P1 IMAD.MOV.U32 R2, RZ, RZ, 0x4 ;  /* 0x00000004ff021424 */ /* 0x000fe200078e00ff */
[----:B------:R-:W-:-:S03]  /*17f0*/  LEA.HI.SX32 R204, R0, R252, 0x1e ;  /* 0x000000fc00cc7211 */ /* 0x000fc600078ff2ff */
[----:B------:R-:W-:-:S05]  /*1800*/  @P1 IMAD.WIDE R2, R210, R2, c[0x0][0x1c0] ;  /* 0x00007000d2021625 */ /* 0x000fca00078e0202 */
[----:B-----5:R1:W5:Y:S02]  /*1810*/  @P1 LDG.E R219, [R2.64] ;  /* 0x0000000602db1981 */ /* 0x020364000c1e1900 */
[----:B-1----:R-:W-:-:S04]  /*1820*/  @P0 LEA R2, P1, R204, c[0x0][0x180], 0x4 ;  /* 0x00006000cc020a11 */ /* 0x002fc800078220ff */
[----:B------:R-:W-:Y:S02]  /*1830*/  @P0 LEA.HI.X R3, R204, c[0x0][0x184], RZ, 0x4, P1 ;  /* 0x00006100cc030a11 */ /* 0x000fe400008f24ff */
[----:B------:R-:W-:Y:S01]  /*1840*/  ISETP.NE.AND P1, PT, R224, 0x1, PT ;  /* 0x00000001e000780c */ /* 0x000fe20003f25270 */
[----:B------:R-:W-:Y:S02]  /*1850*/  IMAD.MOV.U32 R230, RZ, RZ, 0x10 ;  /* 0x00000010ffe67424 */ /* 0x000fe400078e00ff */
[----:B0-----:R0:W5:Y:S01]  /*1860*/  @P0 LDG.E.128 R92, [R2.64] ;  /* 0x00000006025c0981 */ /* 0x001162000c1e1d00 */
[----:B------:R-:W-:Y:S01]  /*1870*/  BSSY B1, `(.L_x_68777) ;  /* 0x000000e000017945 */ /* 0x000fe20003800000 */
        /* <DEDUP_REMOVED lines=12> */
.L_x_68778:
[----:B------:R-:W-:Y:S02]  /*1940*/  IMAD.MOV.U32 R0, RZ, RZ, R14 ;  /* 0x000000ffff007224 */ /* 0x000fe400078e000e */
.L_x_68779:
[----:B------:R-:W-:Y:S05]  /*1950*/  BSYNC B1 ;  /* 0x0000000000017941 */ /* 0x000fea0003800000 */
.L_x_68777:
        /* <DEDUP_REMOVED lines=16> */
.L_x_68783:
[----:B------:R-:W-:Y:S05]  /*1a60*/  BSYNC B2 ;  /* 0x0000000000027941 */ /* 0x000fea0003800000 */
.L_x_68782:
        /* <DEDUP_REMOVED lines=44> */
.L_x_68781:
[----:B------:R-:W-:Y:S05]  /*1d30*/  BSYNC B1 ;  /* 0x0000000000017941 */ /* 0x000fea0003800000 */
.L_x_68780:
[----:B------:R-:W2:Y:S01]  /*1d40*/  LDL R3, [R1+0x1b0] ;  /* 0x0001b00001037983 */ /* 0x000ea20000100800 */
[----:B------:R-:W0:Y:S01]  /*1d50*/  I2F.U32 R0, R0 ;  /* 0x0000000000007306 */ /* 0x000e220000201000 */
[----:B------:R-:W-:Y:S01]  /*1d60*/  HFMA2.MMA R227, -RZ, RZ, 0.1171875, 0 ;  /* 0x2f800000ffe37435 */ /* 0x000fe200000001ff */
[----:B------:R-:W-:Y:S01]  /*1d70*/  ISETP.NE.U32.AND P1, PT, RZ, c[0x0][0x180], PT ;  /* 0x00006000ff007a0c */ /* 0x000fe20003f25070 */
[----:B------:R-:W-:Y:S01]  /*1d80*/  BSSY B1, `(.L_x_68784) ;  /* 0x0000015000017945 */ /* 0x000fe20003800000 */
[----:B------:R-:W-:Y:S02]  /*1d90*/  ISETP.NE.AND P3, PT, R2, 0x1, PT ;  /* 0x000000010200780c */ /* 0x000fe40003f65270 */
[----:B------:R-:W-:-:S05]  /*1da0*/  ISETP.NE.AND.EX P1, PT, RZ, c[0x0][0x184], PT, P1 ;  /* 0x00006100ff007a0c */ /* 0x000fca0003f25310 */
[----:B0-----:R-:W-:-:S05]  /*1db0*/  FFMA.FTZ R0, R0, R227, 1.1641532182693481445e-10 ;  /* 0x2f00000000007423 */ /* 0x001fca00000100e3 */
[----:B------:R-:W-:Y:S01]  /*1dc0*/  FSETP.GTU.FTZ.AND P2, PT, R0, c[0x0][0x1e4], PT ;  /* 0x0000790000007a0b */ /* 0x000fe20003f5c000 */
[----:B-----5:R-:W-:-:S04]  /*1dd0*/  FMUL.FTZ R0, R4, R219 ;  /* 0x000000db04007220 */ /* 0x020fc80000410000 */
        /* <DEDUP_REMOVED lines=14> */
.L_x_68785:
[----:B------:R-:W-:Y:S02]  /*1ec0*/  MOV R0, R14 ;  /* 0x0000000e00007202 */ /* 0x000fe40000000f00 */
.L_x_68786:
[----:B------:R-:W-:Y:S05]  /*1ed0*/  BSYNC B1 ;  /* 0x0000000000017941 */ /* 0x000fea0003800000 */
.L_x_68784:
        /* <DEDUP_REMOVED lines=16> */
.L_x_68790:
[----:B------:R-:W-:Y:S05]  /*1fe0*/  BSYNC B2 ;  /* 0x0000000000027941 */ /* 0x000fea0003800000 */
.L_x_68789:
        /* <DEDUP_REMOVED lines=44> */
.L_x_68788:
[----:B------:R-:W-:Y:S05]  /*22b0*/  BSYNC B1 ;  /* 0x0000000000017941 */ /* 0x000fea0003800000 */
.L_x_68787:
        /* <DEDUP_REMOVED lines=21> */
.L_x_68792:
[----:B------:R-:W-:Y:S02]  /*2410*/  MOV R0, R14 ;  /* 0x0000000e00007202 */ /* 0x000fe40000000f00 */
.L_x_68793:
[----:B------:R-:W-:Y:S05]  /*2420*/  BSYNC B1 ;  /* 0x0000000000017941 */ /* 0x000fea0003800000 */
.L_x_68791:
        /* <DEDUP_REMOVED lines=16> */
.L_x_68797:
[----:B------:R-:W-:Y:S05]  /*2530*/  BSYNC B2 ;  /* 0x0000000000027941 */ /* 0x000fea0003800000 */
.L_x_68796:
        /* <DEDUP_REMOVED lines=44> */
.L_x_68795:
[----:B------:R-:W-:Y:S05]  /*2800*/  BSYNC B1 ;  /* 0x0000000000017941 */ /* 0x000fea0003800000 */
.L_x_68794:
        /* <DEDUP_REMOVED lines=21> */
.L_x_68799:
[----:B------:R-:W-:Y:S02]  /*2960*/  MOV R0, R14 ;  /* 0x0000000e00007202 */ /* 0x000fe40000000f00 */
.L_x_68800:
[----:B------:R-:W-:Y:S05]  /*2970*/  BSYNC B1 ;  /* 0x0000000000017941 */ /* 0x000fea0003800000 */
.L_x_68798:
        /* <DEDUP_REMOVED lines=16> */
.L_x_68804:
[----:B------:R-:W-:Y:S05]  /*2a80*/  BSYNC B2 ;  /* 0x0000000000027941 */ /* 0x000fea0003800000 */
.L_x_68803:
        /* <DEDUP_REMOVED lines=44> */
.L_x_68802:
[----:B------:R-:W-:Y:S05]  /*2d50*/  BSYNC B1 ;  /* 0x0000000000017941 */ /* 0x000fea0003800000 */
.L_x_68801:
[----:B------:R-:W2:Y:S01]  /*2d60*/  LDL R3, [R1+0x1bc] ;  /* 0x0001bc0001037983 */ /* 0x000ea20000100800 */
[----:B------:R-:W0:Y:S01]  /*2d70*/  I2F.U32 R0, R0 ;  /* 0x0000000000007306 */ /* 0x000e220000201000 */
[----:B------:R-:W-:Y:S01]  /*2d80*/  FMUL.FTZ R2, R7, R219 ;  /* 0x000000db07027220 */ /* 0x000fe20000410000 */
[----:B------:R-:W-:-:S03]  /*2d90*/  IADD3 R216, R204, 0x20, RZ ;  /* 0x00000020ccd87810 */ /* 0x000fc60007ffe0ff */
[----:B------:R-:W-:Y:S02]  /*2da0*/  FMUL.FTZ R2, R2, c[0x0][0x1e8] ;  /* 0x00007a0002027a20 */ /* 0x000fe40000410000 */
[----:B0-----:R-:W-:-:S05]  /*2db0*/  FFMA.FTZ R0, R0, R227, 1.1641532182693481445e-10 ;  /* 0x2f00000000007423 */ /* 0x001fca00000100e3 */
[----:B------:R-:W-:Y:S02]  /*2dc0*/  FSETP.GTU.FTZ.AND P5, PT, R0, c[0x0][0x1e4], PT ;  /* 0x0000790000007a0b */ /* 0x000fe40003fbc000 */
[----:B------:R-:W-:Y:S02]  /*2dd0*/  SEL R0, RZ, 0x10000, P4 ;  /* 0x00010000ff007807 */ /* 0x000fe40002000000 */
[----:B------:R-:W-:Y:S01]  /*2de0*/  FSEL R2, R2, RZ, !P5 ;  /* 0x000000ff02027208 */ /* 0x000fe20006800000 */
[----:B------:R-:W-:Y:S04]  /*2df0*/  BSSY B1, `(.L_x_68805) ;  /* 0x000001e000017945 */ /* 0x000fe80003800000 */
[----:B--2---:R-:W-:Y:S01]  /*2e00*/  FMUL.FTZ R91, R3, R2 ;  /* 0x00000002035b7220 */ /* 0x004fe20000410000 */
[----:B------:R-:W-:-:S03]  /*2e10*/  LEA R2, P6, R204, c[0x0][0x188], 0x4 ;  /* 0x00006200cc027a11 */ /* 0x000fc600078c20ff */
[----:B------:R-:W-:Y:S01]  /*2e20*/  @P1 FADD.FTZ R91, R95, R91 ;  /* 0x0000005b5f5b1221 */ /* 0x000fe20000010000 */
        /* <DEDUP_REMOVED lines=8> */
[----:B------:R-:W-:Y:S02]  /*2eb0*/  LEA.HI.X R3, R204, c[0x0][0x194], RZ, 0x2, P2 ;  /* 0x00006500cc037a11 */ /* 0x000fe400010f14ff */
[----:B------:R-:W-:-:S03]  /*2ec0*/  ISETP.NE.AND P2, PT, R8, 0x1, PT ;  /* 0x000000010800780c */ /* 0x000fc60003f45270 */
[----:B------:R0:W-:Y:S02]  /*2ed0*/  STG.E [R2.64], R0 ;  /* 0x0000000002007986 */ /* 0x0001e4000c101906 */
[----:B0-----:R-:W-:-:S05]  /*2ee0*/  @P0 IMAD.WIDE.U32 R2, R216, R230, c[0x0][0x180] ;  /* 0x00006000d8020625 */ /* 0x001fca00078e00e6 */
        /* <DEDUP_REMOVED lines=13> */
.L_x_68806:
[----:B------:R-:W-:Y:S02]  /*2fc0*/  IMAD.MOV.U32 R0, RZ, RZ, R14 ;  /* 0x000000ffff007224 */ /* 0x000fe400078e000e */
.L_x_68807:
[----:B------:R-:W-:Y:S05]  /*2fd0*/  BSYNC B1 ;  /* 0x0000000000017941 */ /* 0x000fea0003800000 */
.L_x_68805:
        /* <DEDUP_REMOVED lines=16> */
.L_x_68811:
[----:B------:R-:W-:Y:S05]  /*30e0*/  BSYNC B2 ;  /* 0x0000000000027941 */ /* 0x000fea0003800000 */
.L_x_68810:
        /* <DEDUP_REMOVED lines=44> */
.L_x_68809:
[----:B------:R-:W-:Y:S05]  /*33b0*/  BSYNC B1 ;  /* 0x0000000000017941 */ /* 0x000fea0003800000 */
.L_x_68808:
[----:B------:R-:W2:Y:S01]  /*33c0*/  LDL R3, [R1+0x180] ;  /* 0x0001800001037983 */ /* 0x000ea20000100800 */
[----:B------:R-:W0:Y:S01]  /*33d0*/  I2F.U32 R0, R0 ;  /* 0x0000000000007306 */ /* 0x000e220000201000 */
[----:B------:R-:W-:Y:S01]  /*33e0*/  ISETP.NE.AND P3, PT, R2, 0x1, PT ;  /* 0x000000010200780c */ /* 0x000fe20003f65270 */
[----:B------:R-:W-:Y:S01]  /*33f0*/  BSSY B1, `(.L_x_68812) ;  /* 0x0000013000017945 */ /* 0x000fe20003800000 */
        /* <DEDUP_REMOVED lines=17> */
.L_x_68813:
[----:B------:R-:W-:Y:S02]  /*3510*/  IMAD.MOV.U32 R0, RZ, RZ, R14 ;  /* 0x000000ffff007224 */ /* 0x000fe400078e000e */
.L_x_68814:
[----:B------:R-:W-:Y:S05]  /*3520*/  BSYNC B1 ;  /* 0x0000000000017941 */ /* 0x000fea0003800000 */
.L_x_68812:
        /* <DEDUP_REMOVED lines=16> */
.L_x_68818:
[----:B------:R-:W-:Y:S05]  /*3630*/  BSYNC B2 ;  /* 0x0000000000027941 */ /* 0x000fea0003800000 */
.L_x_68817:
        /* <DEDUP_REMOVED lines=44> */
.L_x_68816:
[----:B------:R-:W-:Y:S05]  /*3900*/  BSYNC B1 ;  /* 0x0000000000017941 */ /* 0x000fea0003800000 */
.L_x_68815:
        /* <DEDUP_REMOVED lines=21> */
.L_x_68820:
[----:B------:R-:W-:Y:S02]  /*3a60*/  IMAD.MOV.U32 R0, RZ, RZ, R14 ;  /* 0x000000ffff007224 */ /* 0x000fe400078e000e */
.L_x_68821:
[----:B------:R-:W-:Y:S05]  /*3a70*/  BSYNC B1 ;  /* 0x0000000000017941 */ /* 0x000fea0003800000 */
.L_x_68819:
        /* <DEDUP_REMOVED lines=16> */
.L_x_68825:
[----:B------:R-:W-:Y:S05]  /*3b80*/  BSYNC B2 ;  /* 0x0000000000027941 */ /* 0x000fea0003800000 */
.L_x_68824:
        /* <DEDUP_REMOVED lines=44> */
.L_x_68823:
[----:B------:R-:W-:Y:S05]  /*3e50*/  BSYNC B1 ;  /* 0x0000000000017941 */ /* 0x000fea0003800000 */
.L_x_68822:
        /* <DEDUP_REMOVED lines=21> */
.L_x_68827:
[----:B------:R-:W-:Y:S02]  /*3fb0*/  IMAD.MOV.U32 R0, RZ, RZ, R14 ;  /* 0x000000ffff007224 */ /* 0x000fe400078e000e */
.L_x_68828:
[----:B------:R-:W-:Y:S05]  /*3fc0*/  BSYNC B1 ;  /* 0x0000000000017941 */ /* 0x000fea0003800000 */
.L_x_68826:
        /* <DEDUP_REMOVED lines=16> */
.L_x_68832:
[----:B------:R-:W-:Y:S05]  /*40d0*/  BSYNC B2 ;  /* 0x0000000000027941 */ /* 0x000fea0003800000 */
.L_x_68831:
        /* <DEDUP_REMOVED lines=44> */
.L_x_68830:
[----:B------:R-:W-:Y:S05]  /*43a0*/  BSYNC B1 ;  /* 0x0000000000017941 */ /* 0x000fea0003800000 */
.L_x_68829:
[----:B------:R-:W2:Y:S01]  /*43b0*/  LDL R5, [R1+0x18c] ;  /* 0x00018c0001057983 */ /* 0x000ea20000100800 */
[----:B------:R-:W0:Y:S01]  /*43c0*/  I2F.U32 R0, R0 ;  /* 0x0000000000007306 */ /* 0x000e220000201000 */
[----:B------:R-:W-:Y:S01]  /*43d0*/  FMUL.FTZ R2, R7, R219 ;  /* 0x000000db07027220 */ /* 0x000fe20000410000 */
[----:B------:R-:W-:Y:S01]  /*43e0*/  SEL R3, RZ, 0x100, P3 ;  /* 0x00000100ff037807 */ /* 0x000fe20001800000 */
[----:B------:R-:W-:Y:S01]  /*43f0*/  HFMA2.MMA R231, -RZ, RZ, 0, 2.384185791015625e-07 ;  /* 0x00000004ffe77435 */ /* 0x000fe200000001ff */
[----:B------:R-:W-:Y:S01]  /*4400*/  IADD3 R214, R204, 0x40, RZ ;  /* 0x00000040ccd67810 */ /* 0x000fe20007ffe0ff */
[----:B------:R-:W-:Y:S02]  /*4410*/  FMUL.FTZ R2, R2, c[0x0][0x1e8] ;  /* 0x00007a0002027a20 */ /* 0x000fe40000410000 */
[----:B0-----:R-:W-:-:S05]  /*4420*/  FFMA.FTZ R0, R0, R227, 1.1641532182693481445e-10 ;  /* 0x2f00000000007423 */ /* 0x001fca00000100e3 */
[----:B------:R-:W-:Y:S02]  /*4430*/  FSETP.GTU.FTZ.AND P5, PT, R0, c[0x0][0x1e4], PT ;  /* 0x0000790000007a0b */ /* 0x000fe40003fbc000 */
[----:B------:R-:W-:Y:S02]  /*4440*/  SEL R0, RZ, 0x10000, P4 ;  /* 0x00010000ff007807 */ /* 0x000fe40002000000 */
[----:B------:R-:W-:Y:S02]  /*4450*/  FSEL R2, R2, RZ, !P5 ;  /* 0x000000ff02027208 */ /* 0x000fe40006800000 */
[----:B------:R-:W-:-:S04]  /*4460*/  SEL R4, RZ, 0x1000000, P5 ;  /* 0x01000000ff047807 */ /* 0x000fc80002800000 */
[----:B------:R-:W-:Y:S01]  /*4470*/  IADD3 R0, R3, R4, R0 ;  /* 0x0000000403007210 */ /* 0x000fe20007ffe000 */
[----:B------:R-:W-:Y:S01]  /*4480*/  BSSY B1, `(.L_x_68833) ;  /* 0x0000019000017945 */ /* 0x000fe20003800000 */
[----:B--2---:R-:W-:Y:S02]  /*4490*/  FMUL.FTZ R87, R5, R2 ;  /* 0x0000000205577220 */ /* 0x004fe40000410000 */
[----:B------:R-:W-:-:S04]  /*44a0*/  IMAD.WIDE.U32 R2, R216, R230, c[0x0][0x188] ;  /* 0x00006200d8027625 */ /* 0x000fc800078e00e6 */
[----:B------:R-:W-:-:S05]  /*44b0*/  @P1 FADD.FTZ R87, R95, R87 ;  /* 0x000000575f571221 */ /* 0x000fca0000010000 */
[----:B------:R0:W-:Y:S02]  /*44c0*/  STG.E.128 [R2.64], R84 ;  /* 0x0000005402007986 */ /* 0x0001e4000c101d06 */
[----:B0-----:R-:W-:-:S05]  /*44d0*/  SEL R2, RZ, 0x1, P2 ;  /* 0x00000001ff027807 */ /* 0x001fca0001000000 */
[----:B------:R-:W-:Y:S02]  /*44e0*/  IMAD.IADD R0, R0, 0x1, R2 ;  /* 0x0000000100007824 */ /* 0x000fe400078e0202 */
[----:B------:R-:W-:Y:S01]  /*44f0*/  IMAD.WIDE.U32 R2, R216, R231, c[0x0][0x190] ;  /* 0x00006400d8027625 */ /* 0x000fe200078e00e7 */
[----:B------:R-:W-:-:S04]  /*4500*/  ISETP.NE.AND P2, PT, R8, 0x1, PT ;  /* 0x000000010800780c */ /* 0x000fc80003f45270 */
        /* <DEDUP_REMOVED lines=15> */
.L_x_68834:
[----:B------:R-:W-:Y:S02]  /*4600*/  IMAD.MOV.U32 R0, RZ, RZ, R14 ;  /* 0x000000ffff007224 */ /* 0x000fe400078e000e */
.L_x_68835:
[----:B------:R-:W-:Y:S05]  /*4610*/  BSYNC B1 ;  /* 0x0000000000017941 */ /* 0x000fea0003800000 */
.L_x_68833:
        /* <DEDUP_REMOVED lines=16> */
.L_x_68839:
[----:B------:R-:W-:Y:S05]  /*4720*/  BSYNC B2 ;  /* 0x0000000000027941 */ /* 0x000fea0003800000 */
.L_x_68838:
        /* <DEDUP_REMOVED lines=44> */
.L_x_68837:
[----:B------:R-:W-:Y:S05]  /*49f0*/  BSYNC B1 ;  /* 0x0000000000017941 */ /* 0x000fea0003800000 */
.L_x_68836:
        /* <DEDUP_REMOVED lines=21> */
.L_x_68841:
[----:B------:R-:W-:Y:S02]  /*4b50*/  IMAD.MOV.U32 R0, RZ, RZ, R14 ;  /* 0x000000ffff007224 */ /* 0x000fe400078e000e */
.L_x_68842:
[----:B------:R-:W-:Y:S05]  /*4b60*/  BSYNC B1 ;  /* 0x0000000000017941 */ /* 0x000fea0003800000 */
.L_x_68840:
        /* <DEDUP_REMOVED lines=16> */
.L_x_68846:
[----:B------:R-:W-:Y:S05]  /*4c70*/  BSYNC B2 ;  /* 0x0000000000027941 */ /* 0x000fea0003800000 */
.L_x_68845:
        /* <DEDUP_REMOVED lines=44> */
.L_x_68844:
[----:B------:R-:W-:Y:S05]  /*4f40*/  BSYNC B1 ;  /* 0x0000000000017941 */ /* 0x000fea0003800000 */
.L_x_68843:
        /* <DEDUP_REMOVED lines=21> */
.L_x_68848:
[----:B------:R-:W-:Y:S02]  /*50a0*/  IMAD.MOV.U32 R0, RZ, RZ, R14 ;  /* 0x000000ffff007224 */ /* 0x000fe400078e000e */
.L_x_68849:
[----:B------:R-:W-:Y:S05]  /*50b0*/  BSYNC B1 ;  /* 0x0000000000017941 */ /* 0x000fea0003800000 */
.L_x_68847:
        /* <DEDUP_REMOVED lines=16> */
.L_x_68853:
[----:B------:R-:W-:Y:S05]  /*51c0*/  BSYNC B2 ;  /* 0x0000000000027941 */ /* 0x000fea0003800000 */
.L_x_68852:
        /* <DEDUP_REMOVED lines=44> */
.L_x_68851:
[----:B------:R-:W-:Y:S05]  /*5490*/  BSYNC B1 ;  /* 0x0000000000017941 */ /* 0x000fea0003800000 */
.L_x_68850:
        /* <DEDUP_REMOVED lines=21> */
.L_x_68855:
[----:B------:R-:W-:Y:S02]  /*55f0*/  IMAD.MOV.U32 R0, RZ, RZ, R14 ;  /* 0x000000ffff007224 */ /* 0x000fe400078e000e */
.L_x_68856:
[----:B------:R-:W-:Y:S05]  /*5600*/  BSYNC B1 ;  /* 0x0000000000017941 */ /* 0x000fea0003800000 */
.L_x_68854:
        /* <DEDUP_REMOVED lines=16> */
.L_x_68860:
[----:B------:R-:W-:Y:S05]  /*5710*/  BSYNC B2 ;  /* 0x0000000000027941 */ /* 0x000fea0003800000 */
.L_x_68859:
        /* <DEDUP_REMOVED lines=44> */
.L_x_68858:
[----:B------:R-:W-:Y:S05]  /*59e0*/  BSYNC B1 ;  /* 0x0000000000017941 */ /* 0x000fea0003800000 */
.L_x_68857:
[----:B------:R-:W2:Y:S01]  /*59f0*/  LDL R5, [R1+0x16c] ;  /* 0x00016c0001057983 */ /* 0x000ea20000100800 */
        /* <DEDUP_REMOVED lines=16> */
[----:B0-----:R-:W-:-:S04]  /*5b00*/  SEL R2, RZ, 0x1, P2 ;  /* 0x00000001ff027807 */ /* 0x001fc80001000000 */
[----:B------:R-:W-:Y:S01]  /*5b10*/  IADD3 R0, R0, R2, RZ ;  /* 0x0000000200007210 */ /* 0x000fe20007ffe0ff */
        /* <DEDUP_REMOVED lines=17> */
.L_x_68862:
[----:B------:R-:W-:Y:S02]  /*5c30*/  MOV R0, R14 ;  /* 0x0000000e00007202 */ /* 0x000fe40000000f00 */
.L_x_68863:
[----:B------:R-:W-:Y:S05]  /*5c40*/  BSYNC B1 ;  /* 0x0000000000017941 */ /* 0x000fea0003800000 */
.L_x_68861:
        /* <DEDUP_REMOVED lines=16> */
.L_x_68867:
[----:B------:R-:W-:Y:S05]  /*5d50*/  BSYNC B2 ;  /* 0x0000000000027941 */ /* 0x000fea0003800000 */
.L_x_68866:
        /* <DEDUP_REMOVED lines=44> */
.L_x_68865:
[----:B------:R-:W-:Y:S05]  /*6020*/  BSYNC B1 ;  /* 0x0000000000017941 */ /* 0x000fea0003800000 */
.L_x_68864:
        /* <DEDUP_REMOVED lines=21> */
.L_x_68869:
[----:B------:R-:W-:Y:S02]  /*6180*/  MOV R0, R14 ;  /* 0x0000000e00007202 */ /* 0x000fe40000000f00 */
.L_x_68870:
[----:B------:R-:W-:Y:S05]  /*6190*/  BSYNC B1 ;  /* 0x0000000000017941 */ /* 0x000fea0003800000 */
.L_x_68868:
        /* <DEDUP_REMOVED lines=16> */
.L_x_68874:
[----:B------:R-:W-:Y:S05]  /*62a0*/  BSYNC B2 ;  /* 0x0000000000027941 */ /* 0x000fea0003800000 */
.L_x_68873:
        /* <DEDUP_REMOVED lines=44> */
.L_x_68872:
[----:B------:R-:W-:Y:S05]  /*6570*/  BSYNC B1 ;  /* 0x0000000000017941 */ /* 0x000fea0003800000 */
.L_x_68871:
        /* <DEDUP_REMOVED lines=21> */
.L_x_68876:
[----:B------:R-:W-:Y:S02]  /*66d0*/  MOV R0, R14 ;  /* 0x0000000e00007202 */ /* 0x000fe40000000f00 */
.L_x_68877:
[----:B------:R-:W-:Y:S05]  /*66e0*/  BSYNC B1 ;  /* 0x0000000000017941 */ /* 0x000fea0003800000 */
.L_x_68875:
        /* <DEDUP_REMOVED lines=16> */
.L_x_68881:
[----:B------:R-:W-:Y:S05]  /*67f0*/  BSYNC B2 ;  /* 0x0000000000027941 */ /* 0x000fea0003800000 */
.L_x_68880:
        /* <DEDUP_REMOVED lines=44> */
.L_x_68879:
[----:B------:R-:W-:Y:S05]  /*6ac0*/  BSYNC B1 ;  /* 0x0000000000017941 */ /* 0x000fea0003800000 */
.L_x_68878:
        /* <DEDUP_REMOVED lines=21> */
.L_x_68883:
[----:B------:R-:W-:Y:S02]  /*6c20*/  MOV R0, R14 ;  /* 0x0000000e00007202 */ /* 0x000fe40000000f00 */
.L_x_68884:
[----:B------:R-:W-:Y:S05]  /*6c30*/  BSYNC B1 ;  /* 0x0000000000017941 */ /* 0x000fea0003800000 */
.L_x_68882:
        /* <DEDUP_REMOVED lines=16> */
.L_x_68888:
[----:B------:R-:W-:Y:S05]  /*6d40*/  BSYNC B2 ;  /* 0x0000000000027941 */ /* 0x000fea0003800000 */
.L_x_68887:
        /* <DEDUP_REMOVED lines=44> */
.L_x_68886:
[----:B------:R-:W-:Y:S05]  /*7010*/  BSYNC B1 ;  /* 0x0000000000017941 */ /* 0x000fea0003800000 */
.L_x_68885:
        /* <DEDUP_REMOVED lines=36> */
.L_x_68890:
[----:B------:R-:W-:Y:S02]  /*7260*/  IMAD.MOV.U32 R0, RZ, RZ, R14 ;  /* 0x000000ffff007224 */ /* 0x000fe400078e000e */
.L_x_68891:
[----:B------:R-:W-:Y:S05]  /*7270*/  BSYNC B1 ;  /* 0x0000000000017941 */ /* 0x000fea0003800000 */
.L_x_68889:
        /* <DEDUP_REMOVED lines=16> */
.L_x_68895:
[----:B------:R-:W-:Y:S05]  /*7380*/  BSYNC B2 ;  /* 0x0000000000027941 */ /* 0x000fea0003800000 */
.L_x_68894:
        /* <DEDUP_REMOVED lines=44> */
.L_x_68893:
[----:B------:R-:W-:Y:S05]  /*7650*/  BSYNC B1 ;  /* 0x0000000000017941 */ /* 0x000fea0003800000 */
.L_x_68892:
        /* <DEDUP_REMOVED lines=21> */
.L_x_68897:
[----:B------:R-:W-:Y:S02]  /*77b0*/  IMAD.MOV.U32 R0, RZ, RZ, R14 ;  /* 0x000000ffff007224 */ /* 0x000fe400078e000e */
.L_x_68898:
[----:B------:R-:W-:Y:S05]  /*77c0*/  BSYNC B1 ;  /* 0x0000000000017941 */ /* 0x000fea0003800000 */
.L_x_68896:
        /* <DEDUP_REMOVED lines=16> */
.L_x_68902:
[----:B------:R-:W-:Y:S05]  /*78d0*/  BSYNC B2 ;  /* 0x0000000000027941 */ /* 0x000fea0003800000 */
.L_x_68901:
        /* <DEDUP_REMOVED lines=44> */
.L_x_68900:
[----:B------:R-:W-:Y:S05]  /*7ba0*/  BSYNC B1 ;  /* 0x0000000000017941 */ /* 0x000fea0003800000 */
.L_x_68899:
        /* <DEDUP_REMOVED lines=21> */
.L_x_68904:
[----:B------:R-:W-:Y:S02]  /*7d00*/  IMAD.MOV.U32 R0, RZ, RZ, R14 ;  /* 0x000000ffff007224 */ /* 0x000fe400078e000e */
.L_x_68905:
[----:B------:R-:W-:Y:S05]  /*7d10*/  BSYNC B1 ;  /* 0x0000000000017941 */ /* 0x000fea0003800000 */
.L_x_68903:
        /* <DEDUP_REMOVED lines=16> */
.L_x_68909:
[----:B------:R-:W-:Y:S05]  /*7e20*/  BSYNC B2 ;  /* 0x0000000000027941 */ /* 0x000fea0003800000 */
.L_x_68908:
        /* <DEDUP_REMOVED lines=44> */
.L_x_68907:
[----:B------:R-:W-:Y:S05]  /*80f0*/  BSYNC B1 ;  /* 0x0000000000017941 */ /* 0x000fea0003800000 */
.L_x_68906:
        /* <DEDUP_REMOVED lines=21> */
.L_x_68911:
[----:B------:R-:W-:Y:S02]  /*8250*/  IMAD.MOV.U32 R0, RZ, RZ, R14 ;  /* 0x000000ffff007224 */ /* 0x000fe400078e000e */
.L_x_68912:
[----:B------:R-:W-:Y:S05]  /*8260*/  BSYNC B1 ;  /* 0x0000000000017941 */ /* 0x000fea0003800000 */
.L_x_68910:
        /* <DEDUP_REMOVED lines=16> */
.L_x_68916:
[----:B------:R-:W-:Y:S05]  /*8370*/  BSYNC B2 ;  /* 0x0000000000027941 */ /* 0x000fea0003800000 */
.L_x_68915:
        /* <DEDUP_REMOVED lines=44> */
.L_x_68914:
[----:B------:R-:W-:Y:S05]  /*8640*/  BSYNC B1 ;  /* 0x0000000000017941 */ /* 0x000fea0003800000 */
.L_x_68913:
        /* <DEDUP_REMOVED lines=36> */
.L_x_68918:
[----:B------:R-:W-:Y:S02]  /*8890*/  MOV R0, R14 ;  /* 0x0000000e00007202 */ /* 0x000fe40000000f00 */
.L_x_68919:
[----:B------:R-:W-:Y:S05]  /*88a0*/  BSYNC B1 ;  /* 0x0000000000017941 */ /* 0x000fea0003800000 */
.L_x_68917:
        /* <DEDUP_REMOVED lines=16> */
.L_x_68923:
[----:B------:R-:W-:Y:S05]  /*89b0*/  BSYNC B2 ;  /* 0x0000000000027941 */ /* 0x000fea0003800000 */
.L_x_68922:
        /* <DEDUP_REMOVED lines=44> */
.L_x_68921:
[----:B------:R-:W-:Y:S05]  /*8c80*/  BSYNC B1 ;  /* 0x0000000000017941 */ /* 0x000fea0003800000 */
.L_x_68920:
        /* <DEDUP_REMOVED lines=21> */
.L_x_68925:
[----:B------:R-:W-:Y:S02]  /*8de0*/  MOV R0, R14 ;  /* 0x0000000e00007202 */ /* 0x000fe40000000f00 */
.L_x_68926:
[----:B------:R-:W-:Y:S05]  /*8df0*/  BSYNC B1 ;  /* 0x0000000000017941 */ /* 0x000fea0003800000 */
.L_x_68924:
        /* <DEDUP_REMOVED lines=16> */
.L_x_68930:
[----:B------:R-:W-:Y:S05]  /*8f00*/  BSYNC B2 ;  /* 0x0000000000027941 */ /* 0x000fea0003800000 */
.L_x_68929:
        /* <DEDUP_REMOVED lines=44> */
.L_x_68928:
[----:B------:R-:W-:Y:S05]  /*91d0*/  BSYNC B1 ;  /* 0x0000000000017941 */ /* 0x000fea0003800000 */
.L_x_68927:
        /* <DEDUP_REMOVED lines=21> */
.L_x_68932:
[----:B------:R-:W-:Y:S02]  /*9330*/  MOV R0, R14 ;  /* 0x0000000e00007202 */ /* 0x000fe40000000f00 */
.L_x_68933:
[----:B------:R-:W-:Y:S05]  /*9340*/  BSYNC B1 ;  /* 0x0000000000017941 */ /* 0x000fea0003800000 */
.L_x_68931:
        /* <DEDUP_REMOVED lines=16> */
.L_x_68937:
[----:B------:R-:W-:Y:S05]  /*9450*/  BSYNC B2 ;  /* 0x0000000000027941 */ /* 0x000fea0003800000 */
.L_x_68936:
        /* <DEDUP_REMOVED lines=44> */
.L_x_68935:
[----:B------:R-:W-:Y:S05]  /*9720*/  BSYNC B1 ;  /* 0x0000000000017941 */ /* 0x000fea0003800000 */
.L_x_68934:
        /* <DEDUP_REMOVED lines=21> */
.L_x_68939:
[----:B------:R-:W-:Y:S02]  /*9880*/  MOV R0, R14 ;  /* 0x0000000e00007202 */ /* 0x000fe40000000f00 */
.L_x_68940:
[----:B------:R-:W-:Y:S05]  /*9890*/  BSYNC B1 ;  /* 0x0000000000017941 */ /* 0x000fea0003800000 */
.L_x_68938:
        /* <DEDUP_REMOVED lines=16> */
.L_x_68944:
[----:B------:R-:W-:Y:S05]  /*99a0*/  BSYNC B2 ;  /* 0x0000000000027941 */ /* 0x000fea0003800000 */
.L_x_68943:
        /* <DEDUP_REMOVED lines=44> */
.L_x_68942:
[----:B------:R-:W-:Y:S05]  /*9c70*/  BSYNC B1 ;  /* 0x0000000000017941 */ /* 0x000fea0003800000 */
.L_x_68941:
        /* <DEDUP_REMOVED lines=36> */
.L_x_68946:
[----:B------:R-:W-:Y:S02]  /*9ec0*/  IMAD.MOV.U32 R0, RZ, RZ, R14 ;  /* 0x000000ffff007224 */ /* 0x000fe400078e000e */
.L_x_68947:
[----:B------:R-:W-:Y:S05]  /*9ed0*/  BSYNC B1 ;  /* 0x0000000000017941 */ /* 0x000fea0003800000 */
.L_x_68945:
        /* <DEDUP_REMOVED lines=16> */
.L_x_68951:
[----:B------:R-:W-:Y:S05]  /*9fe0*/  BSYNC B2 ;  /* 0x0000000000027941 */ /* 0x000fea0003800000 */
.L_x_68950:
        /* <DEDUP_REMOVED lines=44> */
.L_x_68949:
[----:B------:R-:W-:Y:S05]  /*a2b0*/  BSYNC B1 ;  /* 0x0000000000017941 */ /* 0x000fea0003800000 */
.L_x_68948:
        /* <DEDUP_REMOVED lines=21> */
.L_x_68953:
[----:B------:R-:W-:Y:S02]  /*a410*/  IMAD.MOV.U32 R0, RZ, RZ, R14 ;  /* 0x000000ffff007224 */ /* 0x000fe400078e000e */
.L_x_68954:
[----:B------:R-:W-:Y:S05]  /*a420*/  BSYNC B1 ;  /* 0x0000000000017941 */ /* 0x000fea0003800000 */
.L_x_68952:
        /* <DEDUP_REMOVED lines=16> */
.L_x_68958:
[----:B------:R-:W-:Y:S05]  /*a530*/  BSYNC B2 ;  /* 0x0000000000027941 */ /* 0x000fea0003800000 */
.L_x_68957:
        /* <DEDUP_REMOVED lines=44> */
.L_x_68956:
[----:B------:R-:W-:Y:S05]  /*a800*/  BSYNC B1 ;  /* 0x0000000000017941 */ /* 0x000fea0003800000 */
.L_x_68955:
        /* <DEDUP_REMOVED lines=21> */
.L_x_68960:
[----:B------:R-:W-:Y:S02]  /*a960*/  IMAD.MOV.U32 R0, RZ, RZ, R14 ;  /* 0x000000ffff007224 */ /* 0x000fe400078e000e */
.L_x_68961:
[----:B------:R-:W-:Y:S05]  /*a970*/  BSYNC B1 ;  /* 0x0000000000017941 */ /* 0x000fea0003800000 */
.L_x_68959:
        /* <DEDUP_REMOVED lines=16> */
.L_x_68965:
[----:B------:R-:W-:Y:S05]  /*aa80*/  BSYNC B2 ;  /* 0x0000000000027941 */ /* 0x000fea0003800000 */
.L_x_68964:
        /* <DEDUP_REMOVED lines=44> */
.L_x_68963:
[----:B------:R-:W-:Y:S05]  /*ad50*/  BSYNC B1 ;  /* 0x0000000000017941 */ /* 0x000fea0003800000 */
.L_x_68962:
        /* <DEDUP_REMOVED lines=21> */
.L_x_68967:
[----:B------:R-:W-:Y:S02]  /*aeb0*/  IMAD.MOV.U32 R0, RZ, RZ, R14 ;  /* 0x000000ffff007224 */ /* 0x000fe400078e000e */
.L_x_68968:
[----:B------:R-:W-:Y:S05]  /*aec0*/  BSYNC B1 ;  /* 0x0000000000017941 */ /* 0x000fea0003800000 */
.L_x_68966:
        /* <DEDUP_REMOVED lines=16> */
.L_x_68972:
[----:B------:R-:W-:Y:S05]  /*afd0*/  BSYNC B2 ;  /* 0x0000000000027941 */ /* 0x000fea0003800000 */
.L_x_68971:
        /* <DEDUP_REMOVED lines=44> */
.L_x_68970:
[----:B------:R-:W-:Y:S05]  /*b2a0*/  BSYNC B1 ;  /* 0x0000000000017941 */ /* 0x000fea0003800000 */
.L_x_68969:
        /* <DEDUP_REMOVED lines=36> */
.L_x_68974:
[----:B------:R-:W-:Y:S02]  /*b4f0*/  MOV R0, R14 ;  /* 0x0000000e00007202 */ /* 0x000fe40000000f00 */
.L_x_68975:
[----:B------:R-:W-:Y:S05]  /*b500*/  BSYNC B1 ;  /* 0x0000000000017941 */ /* 0x000fea0003800000 */
.L_x_68973:
        /* <DEDUP_REMOVED lines=16> */
.L_x_68979:
[----:B------:R-:W-:Y:S05]  /*b610*/  BSYNC B2 ;  /* 0x0000000000027941 */ /* 0x000fea0003800000 */
.L_x_68978:
        /* <DEDUP_REMOVED lines=44> */
.L_x_68977:
[----:B------:R-:W-:Y:S05]  /*b8e0*/  BSYNC B1 ;  /* 0x0000000000017941 */ /* 0x000fea0003800000 */
.L_x_68976:
        /* <DEDUP_REMOVED lines=21> */
.L_x_68981:
[----:B------:R-:W-:Y:S02]  /*ba40*/  MOV R0, R14 ;  /* 0x0000000e00007202 */ /* 0x000fe40000000f00 */
.L_x_68982:
[----:B------:R-:W-:Y:S05]  /*ba50*/  BSYNC B1 ;  /* 0x0000000000017941 */ /* 0x000fea0003800000 */
.L_x_68980:
        /* <DEDUP_REMOVED lines=16> */
.L_x_68986:
[----:B------:R-:W-:Y:S05]  /*bb60*/  BSYNC B2 ;  /* 0x0000000000027941 */ /* 0x000fea0003800000 */
.L_x_68985:
        /* <DEDUP_REMOVED lines=44> */
.L_x_68984:
[----:B------:R-:W-:Y:S05]  /*be30*/  BSYNC B1 ;  /* 0x0000000000017941 */ /* 0x000fea0003800000 */
.L_x_68983:
        /* <DEDUP_REMOVED lines=21> */
.L_x_68988:
[----:B------:R-:W-:Y:S02]  /*bf90*/  MOV R0, R14 ;  /* 0x0000000e00007202 */ /* 0x000fe40000000f00 */
.L_x_68989:
[----:B------:R-:W-:Y:S05]  /*bfa0*/  BSYNC B1 ;  /* 0x0000000000017941 */ /* 0x000fea0003800000 */
.L_x_68987:
        /* <DEDUP_REMOVED lines=16> */
.L_x_68993:
[----:B------:R-:W-:Y:S05]  /*c0b0*/  BSYNC B2 ;  /* 0x0000000000027941 */ /* 0x000fea0003800000 */
.L_x_68992:
        /* <DEDUP_REMOVED lines=44> */
.L_x_68991:
[----:B------:R-:W-:Y:S05]  /*c380*/  BSYNC B1 ;  /* 0x0000000000017941 */ /* 0x000fea0003800000 */
.L_x_68990:
        /* <DEDUP_REMOVED lines=21> */
.L_x_68995:
[----:B------:R-:W-:Y:S02]  /*c4e0*/  MOV R0, R14 ;  /* 0x0000000e00007202 */ /* 0x000fe40000000f00 */
.L_x_68996:
[----:B------:R-:W-:Y:S05]  /*c4f0*/  BSYNC B1 ;  /* 0x0000000000017941 */ /* 0x000fea0003800000 */
.L_x_68994:
        /* <DEDUP_REMOVED lines=16> */
.L_x_69000:
[----:B------:R-:W-:Y:S05]  /*c600*/  BSYNC B2 ;  /* 0x0000000000027941 */ /* 0x000fea0003800000 */
.L_x_68999:
        /* <DEDUP_REMOVED lines=44> */
.L_x_68998:
[----:B------:R-:W-:Y:S05]  /*c8d0*/  BSYNC B1 ;  /* 0x0000000000017941 */ /* 0x000fea0003800000 */
.L_x_68997:
        /* <DEDUP_REMOVED lines=36> */
.L_x_69002:
[----:B------:R-:W-:Y:S02]  /*cb20*/  IMAD.MOV.U32 R0, RZ, RZ, R14 ;  /* 0x000000ffff007224 */ /* 0x000fe400078e000e */
.L_x_69003:
[----:B------:R-:W-:Y:S05]  /*cb30*/  BSYNC B1 ;  /* 0x0000000000017941 */ /* 0x000fea0003800000 */
.L_x_69001:
        /* <DEDUP_REMOVED lines=16> */
.L_x_69007:
[----:B------:R-:W-:Y:S05]  /*cc40*/  BSYNC B2 ;  /* 0x0000000000027941 */ /* 0x000fea0003800000 */
.L_x_69006:
        /* <DEDUP_REMOVED lines=44> */
.L_x_69005:
[----:B------:R-:W-:Y:S05]  /*cf10*/  BSYNC B1 ;  /* 0x0000000000017941 */ /* 0x000fea0003800000 */
.L_x_69004:
        /* <DEDUP_REMOVED lines=21> */
.L_x_69009:
[----:B------:R-:W-:Y:S02]  /*d070*/  IMAD.MOV.U32 R0, RZ, RZ, R14 ;  /* 0x000000ffff007224 */ /* 0x000fe400078e000e */
.L_x_69010:
[----:B------:R-:W-:Y:S05]  /*d080*/  BSYNC B1 ;  /* 0x0000000000017941 */ /* 0x000fea0003800000 */
.L_x_69008:
        /* <DEDUP_REMOVED lines=16> */
.L_x_69014:
[----:B------:R-:W-:Y:S05]  /*d190*/  BSYNC B2 ;  /* 0x0000000000027941 */ /* 0x000fea0003800000 */
.L_x_69013:
        /* <DEDUP_REMOVED lines=44> */
.L_x_69012:
[----:B------:R-:W-:Y:S05]  /*d460*/  BSYNC B1 ;  /* 0x0000000000017941 */ /* 0x000fea0003800000 */
.L_x_69011:
        /* <DEDUP_REMOVED lines=21> */
.L_x_69016:
[----:B------:R-:W-:Y:S02]  /*d5c0*/  IMAD.MOV.U32 R0, RZ, RZ, R14 ;  /* 0x000000ffff007224 */ /* 0x000fe400078e000e */
.L_x_69017:
[----:B------:R-:W-:Y:S05]  /*d5d0*/  BSYNC B1 ;  /* 0x0000000000017941 */ /* 0x000fea0003800000 */
.L_x_69015:
        /* <DEDUP_REMOVED lines=16> */
.L_x_69021:
[----:B------:R-:W-:Y:S05]  /*d6e0*/  BSYNC B2 ;  /* 0x0000000000027941 */ /* 0x000fea0003800000 */
.L_x_69020:
        /* <DEDUP_REMOVED lines=44> */
.L_x_69019:
[----:B------:R-:W-:Y:S05]  /*d9b0*/  BSYNC B1 ;  /* 0x0000000000017941 */ /* 0x000fea0003800000 */
.L_x_69018:
        /* <DEDUP_REMOVED lines=21> */
.L_x_69023:
[----:B------:R-:W-:Y:S02]  /*db10*/  IMAD.MOV.U32 R0, RZ, RZ, R14 ;  /* 0x000000ffff007224 */ /* 0x000fe400078e000e */
.L_x_69024:
[----:B------:R-:W-:Y:S05]  /*db20*/  BSYNC B1 ;  /* 0x0000000000017941 */ /* 0x000fea0003800000 */
.L_x_69022:
        /* <DEDUP_REMOVED lines=16> */
.L_x_69028:
[----:B------:R-:W-:Y:S05]  /*dc30*/  BSYNC B2 ;  /* 0x0000000000027941 */ /* 0x000fea0003800000 */
.L_x_69027:
        /* <DEDUP_REMOVED lines=44> */
.L_x_69026:
[----:B------:R-:W-:Y:S05]  /*df00*/  BSYNC B1 ;  /* 0x0000000000017941 */ /* 0x000fea0003800000 */
.L_x_69025:
[----:B------:R-:W2:Y:S01]  /*df10*/  LDL R6, [R1+0xac] ;  /* 0x0000ac0001067983 */ /* 0x000ea20000100800 */
[----:B------:R-:W0:Y:S01]  /*df20*/  I2F.U32 R0, R0 ;  /* 0x0000000000007306 */ /* 0x000e220000201000 */
[----:B------:R-:W-:Y:S01]  /*df30*/  FMUL.FTZ R2, R19, R219 ;  /* 0x000000db13027220 */ /* 0x000fe20000410000 */
[----:B------:R-:W-:-:S03]  /*df40*/  SEL R3, RZ, 0x100, P3 ;  /* 0x00000100ff037807 */ /* 0x000fc60001800000 */
        /* <DEDUP_REMOVED lines=8> */
[----:B--2---:R-:W-:Y:S01]  /*dfd0*/  FMUL.FTZ R59, R6, R2 ;  /* 0x00000002063b7220 */ /* 0x004fe20000410000 */
[----:B------:R-:W-:Y:S01]  /*dfe0*/  IADD3 R6, R204, 0x120, RZ ;  /* 0x00000120cc067810 */ /* 0x000fe20007ffe0ff */
        /* <DEDUP_REMOVED lines=22> */
.L_x_69030:
[----:B------:R-:W-:Y:S02]  /*e150*/  MOV R0, R14 ;  /* 0x0000000e00007202 */ /* 0x000fe40000000f00 */
.L_x_69031:
[----:B------:R-:W-:Y:S05]  /*e160*/  BSYNC B1 ;  /* 0x0000000000017941 */ /* 0x000fea0003800000 */
.L_x_69029:
        /* <DEDUP_REMOVED lines=16> */
.L_x_69035:
[----:B------:R-:W-:Y:S05]  /*e270*/  BSYNC B2 ;  /* 0x0000000000027941 */ /* 0x000fea0003800000 */
.L_x_69034:
        /* <DEDUP_REMOVED lines=44> */
.L_x_69033:
[----:B------:R-:W-:Y:S05]  /*e540*/  BSYNC B1 ;  /* 0x0000000000017941 */ /* 0x000fea0003800000 */
.L_x_69032:
        /* <DEDUP_REMOVED lines=21> */
.L_x_69037:
[----:B------:R-:W-:Y:S02]  /*e6a0*/  MOV R0, R14 ;  /* 0x0000000e00007202 */ /* 0x000fe40000000f00 */
.L_x_69038:
[----:B------:R-:W-:Y:S05]  /*e6b0*/  BSYNC B1 ;  /* 0x0000000000017941 */ /* 0x000fea0003800000 */
.L_x_69036:
        /* <DEDUP_REMOVED lines=16> */
.L_x_69042:
[----:B------:R-:W-:Y:S05]  /*e7c0*/  BSYNC B2 ;  /* 0x0000000000027941 */ /* 0x000fea0003800000 */
.L_x_69041:
        /* <DEDUP_REMOVED lines=44> */
.L_x_69040:
[----:B------:R-:W-:Y:S05]  /*ea90*/  BSYNC B1 ;  /* 0x0000000000017941 */ /* 0x000fea0003800000 */
.L_x_69039:
        /* <DEDUP_REMOVED lines=21> */
.L_x_69044:
[----:B------:R-:W-:Y:S02]  /*ebf0*/  MOV R0, R14 ;  /* 0x0000000e00007202 */ /* 0x000fe40000000f00 */
.L_x_69045:
[----:B------:R-:W-:Y:S05]  /*ec00*/  BSYNC B1 ;  /* 0x0000000000017941 */ /* 0x000fea0003800000 */
.L_x_69043:
        /* <DEDUP_REMOVED lines=16> */
.L_x_69049:
[----:B------:R-:W-:Y:S05]  /*ed10*/  BSYNC B2 ;  /* 0x0000000000027941 */ /* 0x000fea0003800000 */
.L_x_69048:
        /* <DEDUP_REMOVED lines=44> */
.L_x_69047:
[----:B------:R-:W-:Y:S05]  /*efe0*/  BSYNC B1 ;  /* 0x0000000000017941 */ /* 0x000fea0003800000 */
.L_x_69046:
        /* <DEDUP_REMOVED lines=21> */
.L_x_69051:
[----:B------:R-:W-:Y:S02]  /*f140*/  MOV R0, R14 ;  /* 0x0000000e00007202 */ /* 0x000fe40000000f00 */
.L_x_69052:
[----:B------:R-:W-:Y:S05]  /*f150*/  BSYNC B1 ;  /* 0x0000000000017941 */ /* 0x000fea0003800000 */
.L_x_69050:
        /* <DEDUP_REMOVED lines=16> */
.L_x_69056:
[----:B------:R-:W-:Y:S05]  /*f260*/  BSYNC B2 ;  /* 0x0000000000027941 */ /* 0x000fea0003800000 */
.L_x_69055:
        /* <DEDUP_REMOVED lines=44> */
.L_x_69054:
[----:B------:R-:W-:Y:S05]  /*f530*/  BSYNC B1 ;  /* 0x0000000000017941 */ /* 0x000fea0003800000 */
.L_x_69053:
        /* <DEDUP_REMOVED lines=10> */
[----:B------:R-:W-:Y:S02]  /*f5e0*/  IADD3 R0, R3, R5, R0 ;  /* 0x0000000503007210 */ /* 0x000fe40007ffe000 */
[----:B------:R-:W-:Y:S01]  /*f5f0*/  IADD3 R5, R204, 0x140, RZ ;  /* 0x00000140cc057810 */ /* 0x000fe20007ffe0ff */
        /* <DEDUP_REMOVED lines=24> */
.L_x_69058:
[----:B------:R-:W-:Y:S02]  /*f780*/  IMAD.MOV.U32 R0, RZ, RZ, R14 ;  /* 0x000000ffff007224 */ /* 0x000fe400078e000e */
.L_x_69059:
[----:B------:R-:W-:Y:S05]  /*f790*/  BSYNC B1 ;  /* 0x0000000000017941 */ /* 0x000fea0003800000 */
.L_x_69057:
        /* <DEDUP_REMOVED lines=16> */
.L_x_69063:
[----:B------:R-:W-:Y:S05]  /*f8a0*/  BSYNC B2 ;  /* 0x0000000000027941 */ /* 0x000fea0003800000 */
.L_x_69062:
        /* <DEDUP_REMOVED lines=44> */
.L_x_69061:
[----:B------:R-:W-:Y:S05]  /*fb70*/  BSYNC B1 ;  /* 0x0000000000017941 */ /* 0x000fea0003800000 */
.L_x_69060:
        /* <DEDUP_REMOVED lines=21> */
.L_x_69065:
[----:B------:R-:W-:Y:S02]  /*fcd0*/  IMAD.MOV.U32 R0, RZ, RZ, R14 ;  /* 0x000000ffff007224 */ /* 0x000fe400078e000e */
.L_x_69066:
[----:B------:R-:W-:Y:S05]  /*fce0*/  BSYNC B1 ;  /* 0x0000000000017941 */ /* 0x000fea0003800000 */
.L_x_69064:
        /* <DEDUP_REMOVED lines=16> */
.L_x_69070:
[----:B------:R-:W-:Y:S05]  /*fdf0*/  BSYNC B2 ;  /* 0x0000000000027941 */ /* 0x000fea0003800000 */
.L_x_69069:
        /* <DEDUP_REMOVED lines=44> */
.L_x_69068:
[----:B------:R-:W-:Y:S05]  /*100c0*/  BSYNC B1 ;  /* 0x0000000000017941 */ /* 0x000fea0003800000 */
.L_x_69067:
        /* <DEDUP_REMOVED lines=21> */
.L_x_69072:
[----:B------:R-:W-:Y:S02]  /*10220*/  IMAD.MOV.U32 R0, RZ, RZ, R14 ;  /* 0x000000ffff007224 */ /* 0x000fe400078e000e */
.L_x_69073:
[----:B------:R-:W-:Y:S05]  /*10230*/  BSYNC B1 ;  /* 0x0000000000017941 */ /* 0x000fea0003800000 */
.L_x_69071:
        /* <DEDUP_REMOVED lines=16> */
.L_x_69077:
[----:B------:R-:W-:Y:S05]  /*10340*/  BSYNC B2 ;  /* 0x0000000000027941 */ /* 0x000fea0003800000 */
.L_x_69076:
        /* <DEDUP_REMOVED lines=44> */
.L_x_69075:
[----:B------:R-:W-:Y:S05]  /*10610*/  BSYNC B1 ;  /* 0x0000000000017941 */ /* 0x000fea0003800000 */
.L_x_69074:
        /* <DEDUP_REMOVED lines=21> */
.L_x_69079:
[----:B------:R-:W-:Y:S02]  /*10770*/  IMAD.MOV.U32 R0, RZ, RZ, R14 ;  /* 0x000000ffff007224 */ /* 0x000fe400078e000e */
.L_x_69080:
[----:B------:R-:W-:Y:S05]  /*10780*/  BSYNC B1 ;  /* 0x0000000000017941 */ /* 0x000fea0003800000 */
.L_x_69078:
        /* <DEDUP_REMOVED lines=16> */
.L_x_69084:
[----:B------:R-:W-:Y:S05]  /*10890*/  BSYNC B2 ;  /* 0x0000000000027941 */ /* 0x000fea0003800000 */
.L_x_69083:
        /* <DEDUP_REMOVED lines=44> */
.L_x_69082:
[----:B------:R-:W-:Y:S05]  /*10b60*/  BSYNC B1 ;  /* 0x0000000000017941 */ /* 0x000fea0003800000 */
.L_x_69081:
        /* <DEDUP_REMOVED lines=36> */
.L_x_69086:
[----:B------:R-:W-:Y:S02]  /*10db0*/  MOV R0, R14 ;  /* 0x0000000e00007202 */ /* 0x000fe40000000f00 */
.L_x_69087:
[----:B------:R-:W-:Y:S05]  /*10dc0*/  BSYNC B1 ;  /* 0x0000000000017941 */ /* 0x000fea0003800000 */
.L_x_69085:
        /* <DEDUP_REMOVED lines=16> */
.L_x_69091:
[----:B------:R-:W-:Y:S05]  /*10ed0*/  BSYNC B2 ;  /* 0x0000000000027941 */ /* 0x000fea0003800000 */
.L_x_69090:
        /* <DEDUP_REMOVED lines=44> */
.L_x_69089:
[----:B------:R-:W-:Y:S05]  /*111a0*/  BSYNC B1 ;  /* 0x0000000000017941 */ /* 0x000fea0003800000 */
.L_x_69088:
        /* <DEDUP_REMOVED lines=21> */
.L_x_69093:
[----:B------:R-:W-:Y:S02]  /*11300*/  MOV R0, R14 ;  /* 0x0000000e00007202 */ /* 0x000fe40000000f00 */
.L_x_69094:
[----:B------:R-:W-:Y:S05]  /*11310*/  BSYNC B1 ;  /* 0x0000000000017941 */ /* 0x000fea0003800000 */
.L_x_69092:
        /* <DEDUP_REMOVED lines=16> */
.L_x_69098:
[----:B------:R-:W-:Y:S05]  /*11420*/  BSYNC B2 ;  /* 0x0000000000027941 */ /* 0x000fea0003800000 */
.L_x_69097:
        /* <DEDUP_REMOVED lines=44> */
.L_x_69096:
[----:B------:R-:W-:Y:S05]  /*116f0*/  BSYNC B1 ;  /* 0x0000000000017941 */ /* 0x000fea0003800000 */
.L_x_69095:
        /* <DEDUP_REMOVED lines=21> */
.L_x_69100:
[----:B------:R-:W-:Y:S02]  /*11850*/  MOV R0, R14 ;  /* 0x0000000e00007202 */ /* 0x000fe40000000f00 */
.L_x_69101:
[----:B------:R-:W-:Y:S05]  /*11860*/  BSYNC B1 ;  /* 0x0000000000017941 */ /* 0x000fea0003800000 */
.L_x_69099:
        /* <DEDUP_REMOVED lines=16> */
.L_x_69105:
[----:B------:R-:W-:Y:S05]  /*11970*/  BSYNC B2 ;  /* 0x0000000000027941 */ /* 0x000fea0003800000 */
.L_x_69104:
        /* <DEDUP_REMOVED lines=44> */
.L_x_69103:
[----:B------:R-:W-:Y:S05]  /*11c40*/  BSYNC B1 ;  /* 0x0000000000017941 */ /* 0x000fea0003800000 */
.L_x_69102:
        /* <DEDUP_REMOVED lines=21> */
.L_x_69107:
[----:B------:R-:W-:Y:S02]  /*11da0*/  MOV R0, R14 ;  /* 0x0000000e00007202 */ /* 0x000fe40000000f00 */
.L_x_69108:
[----:B------:R-:W-:Y:S05]  /*11db0*/  BSYNC B1 ;  /* 0x0000000000017941 */ /* 0x000fea0003800000 */
.L_x_69106:
        /* <DEDUP_REMOVED lines=16> */
.L_x_69112:
[----:B------:R-:W-:Y:S05]  /*11ec0*/  BSYNC B2 ;  /* 0x0000000000027941 */ /* 0x000fea0003800000 */
.L_x_69111:
        /* <DEDUP_REMOVED lines=44> */
.L_x_69110:
[----:B------:R-:W-:Y:S05]  /*12190*/  BSYNC B1 ;  /* 0x0000000000017941 */ /* 0x000fea0003800000 */
.L_x_69109:
        /* <DEDUP_REMOVED lines=11> */
[----:B--2---:R-:W-:Y:S02]  /*12250*/  FMUL.FTZ R47, R17, R2 ;  /* 0x00000002112f7220 */ /* 0x004fe40000410000 */
[----:B------:R-:W-:-:S04]  /*12260*/  IMAD.WIDE.U32 R2, R4, R230, c[0x0][0x188] ;  /* 0x0000620004027625 */ /* 0x000fc800078e00e6 */
[----:B------:R-:W-:-:S05]  /*12270*/  @P1 FADD.FTZ R47, R95, R47 ;  /* 0x0000002f5f2f1221 */ /* 0x000fca0000010000 */
[----:B------:R0:W-:Y:S02]  /*12280*/  STG.E.128 [R2.64], R44 ;  /* 0x0000002c02007986 */ /* 0x0001e4000c101d06 */
[----:B0-----:R-:W-:-:S05]  /*12290*/  SEL R2, RZ, 0x1, P2 ;  /* 0x00000001ff027807 */ /* 0x001fca0001000000 */
[----:B------:R-:W-:Y:S02]  /*122a0*/  IMAD.IADD R0, R0, 0x1, R2 ;  /* 0x0000000100007824 */ /* 0x000fe400078e0202 */
[----:B------:R-:W-:-:S05]  /*122b0*/  IMAD.WIDE.U32 R2, R4, R231, c[0x0][0x190] ;  /* 0x0000640004027625 */ /* 0x000fca00078e00e7 */
[----:B------:R0:W-:Y:S02]  /*122c0*/  STG.E [R2.64], R0 ;  /* 0x0000000002007986 */ /* 0x0001e4000c101906 */
[----:B0-----:R-:W-:-:S05]  /*122d0*/  IADD3 R3, R204, 0x180, RZ ;  /* 0x00000180cc037810 */ /* 0x001fca0007ffe0ff */
[----:B------:R-:W-:-:S05]  /*122e0*/  @P0 IMAD.WIDE.U32 R16, R3, R230, c[0x0][0x180] ;  /* 0x0000600003100625 */ /* 0x000fca00078e00e6 */
        /* <DEDUP_REMOVED lines=15> */
.L_x_69114:
[----:B------:R-:W-:Y:S02]  /*123e0*/  IMAD.MOV.U32 R0, RZ, RZ, R14 ;  /* 0x000000ffff007224 */ /* 0x000fe400078e000e */
.L_x_69115:
[----:B------:R-:W-:Y:S05]  /*123f0*/  BSYNC B1 ;  /* 0x0000000000017941 */ /* 0x000fea0003800000 */
.L_x_69113:
        /* <DEDUP_REMOVED lines=16> */
.L_x_69119:
[----:B------:R-:W-:Y:S05]  /*12500*/  BSYNC B2 ;  /* 0x0000000000027941 */ /* 0x000fea0003800000 */
.L_x_69118:
        /* <DEDUP_REMOVED lines=44> */
.L_x_69117:
[----:B------:R-:W-:Y:S05]  /*127d0*/  BSYNC B1 ;  /* 0x0000000000017941 */ /* 0x000fea0003800000 */
.L_x_69116:
[----:B------:R-:W2:Y:S01]  /*127e0*/  LDL R20, [R1+0x20] ;  /* 0x0000200001147983 */ /* 0x000ea20000100800 */
[----:B------:R-:W0:Y:S01]  /*127f0*/  I2F.U32 R0, R0 ;  /* 0x0000000000007306 */ /* 0x000e220000201000 */
[----:B------:R-:W-:Y:S01]  /*12800*/  ISETP.NE.AND P3, PT, R2, 0x1, PT ;  /* 0x000000010200780c */ /* 0x000fe20003f65270 */
[----:B------:R-:W-:Y:S01]  /*12810*/  BSSY B1, `(.L_x_69120) ;  /* 0x0000013000017945 */ /* 0x000fe20003800000 */
[----:B0-----:R-:W-:-:S05]  /*12820*/  FFMA.FTZ R0, R0, R227, 1.1641532182693481445e-10 ;  /* 0x2f00000000007423 */ /* 0x001fca00000100e3 */
[----:B------:R-:W-:Y:S01]  /*12830*/  FSETP.GTU.FTZ.AND P2, PT, R0, c[0x0][0x1e4], PT ;  /* 0x0000790000007a0b */ /* 0x000fe20003f5c000 */
[----:B-----5:R-:W-:Y:S01]  /*12840*/  FMUL.FTZ R0, R16, R219 ;  /* 0x000000db10007220 */ /* 0x020fe20000410000 */
[----:B------:R-:W-:-:S03]  /*12850*/  IADD3 R16, R2, 0x1, RZ ;  /* 0x0000000102107810 */ /* 0x000fc60007ffe0ff */
        /* <DEDUP_REMOVED lines=13> */
.L_x_69121:
[----:B------:R-:W-:Y:S02]  /*12930*/  IMAD.MOV.U32 R0, RZ, RZ, R14 ;  /* 0x000000ffff007224 */ /* 0x000fe400078e000e */
.L_x_69122:
[----:B------:R-:W-:Y:S05]  /*12940*/  BSYNC B1 ;  /* 0x0000000000017941 */ /* 0x000fea0003800000 */
.L_x_69120:
        /* <DEDUP_REMOVED lines=16> */
.L_x_69126:
[----:B------:R-:W-:Y:S05]  /*12a50*/  BSYNC B2 ;  /* 0x0000000000027941 */ /* 0x000fea0003800000 */
.L_x_69125:
        /* <DEDUP_REMOVED lines=44> */
.L_x_69124:
[----:B------:R-:W-:Y:S05]  /*12d20*/  BSYNC B1 ;  /* 0x0000000000017941 */ /* 0x000fea0003800000 */
.L_x_69123:
        /* <DEDUP_REMOVED lines=21> */
.L_x_69128:
[----:B------:R-:W-:Y:S02]  /*12e80*/  IMAD.MOV.U32 R0, RZ, RZ, R14 ;  /* 0x000000ffff007224 */ /* 0x000fe400078e000e */
.L_x_69129:
[----:B------:R-:W-:Y:S05]  /*12e90*/  BSYNC B1 ;  /* 0x0000000000017941 */ /* 0x000fea0003800000 */
.L_x_69127:
        /* <DEDUP_REMOVED lines=16> */
.L_x_69133:
[----:B------:R-:W-:Y:S05]  /*12fa0*/  BSYNC B2 ;  /* 0x0000000000027941 */ /* 0x000fea0003800000 */
.L_x_69132:
        /* <DEDUP_REMOVED lines=44> */
.L_x_69131:
[----:B------:R-:W-:Y:S05]  /*13270*/  BSYNC B1 ;  /* 0x0000000000017941 */ /* 0x000fea0003800000 */
.L_x_69130:
        /* <DEDUP_REMOVED lines=21> */
.L_x_69135:
[----:B------:R-:W-:Y:S02]  /*133d0*/  IMAD.MOV.U32 R0, RZ, RZ, R14 ;  /* 0x000000ffff007224 */ /* 0x000fe400078e000e */
.L_x_69136:
[----:B------:R-:W-:Y:S05]  /*133e0*/  BSYNC B1 ;  /* 0x0000000000017941 */ /* 0x000fea0003800000 */
.L_x_69134:
        /* <DEDUP_REMOVED lines=16> */
.L_x_69140:
[----:B------:R-:W-:Y:S05]  /*134f0*/  BSYNC B2 ;  /* 0x0000000000027941 */ /* 0x000fea0003800000 */
.L_x_69139:
        /* <DEDUP_REMOVED lines=44> */
.L_x_69138:
[----:B------:R-:W-:Y:S05]  /*137c0*/  BSYNC B1 ;  /* 0x0000000000017941 */ /* 0x000fea0003800000 */
.L_x_69137:
        /* <DEDUP_REMOVED lines=11> */
[----:B------:R-:W-:-:S04]  /*13880*/  IMAD.WIDE.U32 R16, R3, R230, c[0x0][0x188] ;  /* 0x0000620003107625 */ /* 0x000fc800078e00e6 */
[----:B--2---:R-:W-:Y:S01]  /*13890*/  FMUL.FTZ R43, R18, R2 ;  /* 0x00000002122b7220 */ /* 0x004fe20000410000 */
[----:B------:R-:W-:-:S03]  /*138a0*/  SEL R2, RZ, 0x1, P2 ;  /* 0x00000001ff027807 */ /* 0x000fc60001000000 */
[----:B------:R-:W-:Y:S01]  /*138b0*/  @P1 FADD.FTZ R43, R95, R43 ;  /* 0x0000002b5f2b1221 */ /* 0x000fe20000010000 */
[----:B------:R-:W-:Y:S02]  /*138c0*/  IADD3 R0, R0, R2, RZ ;  /* 0x0000000200007210 */ /* 0x000fe40007ffe0ff */
[----:B------:R-:W-:Y:S02]  /*138d0*/  IADD3 R2, R204, 0x1a0, RZ ;  /* 0x000001a0cc027810 */ /* 0x000fe40007ffe0ff */
        /* <DEDUP_REMOVED lines=19> */
.L_x_69142:
[----:B------:R-:W-:Y:S02]  /*13a10*/  MOV R0, R14 ;  /* 0x0000000e00007202 */ /* 0x000fe40000000f00 */
.L_x_69143:
[----:B------:R-:W-:Y:S05]  /*13a20*/  BSYNC B1 ;  /* 0x0000000000017941 */ /* 0x000fea0003800000 */
.L_x_69141:
        /* <DEDUP_REMOVED lines=16> */
.L_x_69147:
[----:B------:R-:W-:Y:S05]  /*13b30*/  BSYNC B2 ;  /* 0x0000000000027941 */ /* 0x000fea0003800000 */
.L_x_69146:
        /* <DEDUP_REMOVED lines=44> */
.L_x_69145:
[----:B------:R-:W-:Y:S05]  /*13e00*/  BSYNC B1 ;  /* 0x0000000000017941 */ /* 0x000fea0003800000 */
.L_x_69144:
[----:B------:R-:W2:Y:S01]  /*13e10*/  LDL R20, [R1] ;  /* 0x0000000001147983 */ /* 0x000ea20000100800 */
        /* <DEDUP_REMOVED lines=20> */
.L_x_69149:
[----:B------:R-:W-:Y:S02]  /*13f60*/  MOV R0, R14 ;  /* 0x0000000e00007202 */ /* 0x000fe40000000f00 */
.L_x_69150:
[----:B------:R-:W-:Y:S05]  /*13f70*/  BSYNC B1 ;  /* 0x0000000000017941 */ /* 0x000fea0003800000 */
.L_x_69148:
        /* <DEDUP_REMOVED lines=16> */
.L_x_69154:
[----:B------:R-:W-:Y:S05]  /*14080*/  BSYNC B2 ;  /* 0x0000000000027941 */ /* 0x000fea0003800000 */
.L_x_69153:
        /* <DEDUP_REMOVED lines=44> */
.L_x_69152:
[----:B------:R-:W-:Y:S05]  /*14350*/  BSYNC B1 ;  /* 0x0000000000017941 */ /* 0x000fea0003800000 */
.L_x_69151:
[----:B------:R-:W2:Y:S01]  /*14360*/  LDL R20, [R1+0x4] ;  /* 0x0000040001147983 */ /* 0x000ea20000100800 */
[----:B------:R-:W0:Y:S01]  /*14370*/  I2F.U32 R0, R0 ;  /* 0x0000000000007306 */ /* 0x000e220000201000 */
[----:B------:R-:W-:Y:S01]  /*14380*/  ISETP.NE.AND P4, PT, R16, 0x1, PT ;  /* 0x000000011000780c */ /* 0x000fe20003f85270 */
[----:B------:R-:W-:Y:S01]  /*14390*/  BSSY B1, `(.L_x_69155) ;  /* 0x0000013000017945 */ /* 0x000fe20003800000 */
[----:B0-----:R-:W-:-:S05]  /*143a0*/  FFMA.FTZ R0, R0, R227, 1.1641532182693481445e-10 ;  /* 0x2f00000000007423 */ /* 0x001fca00000100e3 */
[----:B------:R-:W-:Y:S01]  /*143b0*/  FSETP.GTU.FTZ.AND P3, PT, R0, c[0x0][0x1e4], PT ;  /* 0x0000790000007a0b */ /* 0x000fe20003f7c000 */
[----:B------:R-:W-:Y:S01]  /*143c0*/  FMUL.FTZ R0, R17, R219 ;  /* 0x000000db11007220 */ /* 0x000fe20000410000 */
        /* <DEDUP_REMOVED lines=14> */
.L_x_69156:
[----:B------:R-:W-:Y:S02]  /*144b0*/  MOV R0, R14 ;  /* 0x0000000e00007202 */ /* 0x000fe40000000f00 */
.L_x_69157:
[----:B------:R-:W-:Y:S05]  /*144c0*/  BSYNC B1 ;  /* 0x0000000000017941 */ /* 0x000fea0003800000 */
.L_x_69155:
        /* <DEDUP_REMOVED lines=16> */
.L_x_69161:
[----:B------:R-:W-:Y:S05]  /*145d0*/  BSYNC B2 ;  /* 0x0000000000027941 */ /* 0x000fea0003800000 */
.L_x_69160:
        /* <DEDUP_REMOVED lines=44> */
.L_x_69159:
[----:B------:R-:W-:Y:S05]  /*148a0*/  BSYNC B1 ;  /* 0x0000000000017941 */ /* 0x000fea0003800000 */
.L_x_69158:
        /* <DEDUP_REMOVED lines=21> */
.L_x_69163:
[----:B------:R-:W-:Y:S02]  /*14a00*/  MOV R0, R14 ;  /* 0x0000000e00007202 */ /* 0x000fe40000000f00 */
.L_x_69164:
[----:B------:R-:W-:Y:S05]  /*14a10*/  BSYNC B1 ;  /* 0x0000000000017941 */ /* 0x000fea0003800000 */
.L_x_69162:
        /* <DEDUP_REMOVED lines=16> */
.L_x_69168:
[----:B------:R-:W-:Y:S05]  /*14b20*/  BSYNC B2 ;  /* 0x0000000000027941 */ /* 0x000fea0003800000 */
.L_x_69167:
        /* <DEDUP_REMOVED lines=44> */
.L_x_69166:
[----:B------:R-:W-:Y:S05]  /*14df0*/  BSYNC B1 ;  /* 0x0000000000017941 */ /* 0x000fea0003800000 */
.L_x_69165:
[----:B------:R-:W2:Y:S01]  /*14e00*/  LDL R21, [R1+0xc] ;  /* 0x00000c0001157983 */ /* 0x000ea20000100800 */
[----:B------:R-:W0:Y:S01]  /*14e10*/  I2F.U32 R0, R0 ;  /* 0x0000000000007306 */ /* 0x000e220000201000 */
[----:B------:R-:W-:Y:S01]  /*14e20*/  FMUL.FTZ R19, R19, R219 ;  /* 0x000000db13137220 */ /* 0x000fe20000410000 */
[----:B------:R-:W-:Y:S01]  /*14e30*/  SEL R17, RZ, 0x100, P3 ;  /* 0x00000100ff117807 */ /* 0x000fe20001800000 */
[----:B0-----:R-:W-:-:S05]  /*14e40*/  FFMA.FTZ R0, R0, R227, 1.1641532182693481445e-10 ;  /* 0x2f00000000007423 */ /* 0x001fca00000100e3 */
[----:B------:R-:W-:Y:S01]  /*14e50*/  FSETP.GTU.FTZ.AND P5, PT, R0, c[0x0][0x1e4], PT ;  /* 0x0000790000007a0b */ /* 0x000fe20003fbc000 */
[----:B------:R-:W-:-:S03]  /*14e60*/  FMUL.FTZ R0, R19, c[0x0][0x1e8] ;  /* 0x00007a0013007a20 */ /* 0x000fc60000410000 */
        /* <DEDUP_REMOVED lines=29> */
.L_x_69170:
[----:B------:R-:W-:Y:S02]  /*15040*/  IMAD.MOV.U32 R24, RZ, RZ, R14 ;  /* 0x000000ffff187224 */ /* 0x000fe400078e000e */
.L_x_69171:
[----:B------:R-:W-:Y:S05]  /*15050*/  BSYNC B1 ;  /* 0x0000000000017941 */ /* 0x000fea0003800000 */
.L_x_69169:
        /* <DEDUP_REMOVED lines=16> */
.L_x_69175:
[----:B------:R-:W-:Y:S05]  /*15160*/  BSYNC B2 ;  /* 0x0000000000027941 */ /* 0x000fea0003800000 */
.L_x_69174:
        /* <DEDUP_REMOVED lines=44> */
.L_x_69173:
[----:B------:R-:W-:Y:S05]  /*15430*/  BSYNC B1 ;  /* 0x0000000000017941 */ /* 0x000fea0003800000 */
.L_x_69172:
        /* <DEDUP_REMOVED lines=20> */
.L_x_69177:
[----:B------:R-:W-:Y:S02]  /*15580*/  IMAD.MOV.U32 R16, RZ, RZ, R14 ;  /* 0x000000ffff107224 */ /* 0x000fe400078e000e */
.L_x_69178:
[----:B------:R-:W-:Y:S05]  /*15590*/  BSYNC B1 ;  /* 0x0000000000017941 */ /* 0x000fea0003800000 */
.L_x_69176:
        /* <DEDUP_REMOVED lines=16> */
.L_x_69182:
[----:B------:R-:W-:Y:S05]  /*156a0*/  BSYNC B2 ;  /* 0x0000000000027941 */ /* 0x000fea0003800000 */
.L_x_69181:
        /* <DEDUP_REMOVED lines=44> */
.L_x_69180:
[----:B------:R-:W-:Y:S05]  /*15970*/  BSYNC B1 ;  /* 0x0000000000017941 */ /* 0x000fea0003800000 */
.L_x_69179:
        /* <DEDUP_REMOVED lines=20> */
.L_x_69184:
[----:B------:R-:W-:Y:S02]  /*15ac0*/  IMAD.MOV.U32 R22, RZ, RZ, R14 ;  /* 0x000000ffff167224 */ /* 0x000fe400078e000e */
.L_x_69185:
[----:B------:R-:W-:Y:S05]  /*15ad0*/  BSYNC B1 ;  /* 0x0000000000017941 */ /* 0x000fea0003800000 */
.L_x_69183:
        /* <DEDUP_REMOVED lines=16> */
.L_x_69189:
[----:B------:R-:W-:Y:S05]  /*15be0*/  BSYNC B2 ;  /* 0x0000000000027941 */ /* 0x000fea0003800000 */
.L_x_69188:
        /* <DEDUP_REMOVED lines=44> */
.L_x_69187:
[----:B------:R-:W-:Y:S05]  /*15eb0*/  BSYNC B1 ;  /* 0x0000000000017941 */ /* 0x000fea0003800000 */
.L_x_69186:
        /* <DEDUP_REMOVED lines=20> */
.L_x_69191:
[----:B------:R-:W-:Y:S02]  /*16000*/  IMAD.MOV.U32 R16, RZ, RZ, R14 ;  /* 0x000000ffff107224 */ /* 0x000fe400078e000e */
.L_x_69192:
[----:B------:R-:W-:Y:S05]  /*16010*/  BSYNC B1 ;  /* 0x0000000000017941 */ /* 0x000fea0003800000 */
.L_x_69190:
        /* <DEDUP_REMOVED lines=16> */
.L_x_69196:
[----:B------:R-:W-:Y:S05]  /*16120*/  BSYNC B2 ;  /* 0x0000000000027941 */ /* 0x000fea0003800000 */
.L_x_69195:
        /* <DEDUP_REMOVED lines=44> */
.L_x_69194:
[----:B------:R-:W-:Y:S05]  /*163f0*/  BSYNC B1 ;  /* 0x0000000000017941 */ /* 0x000fea0003800000 */
.L_x_69193:
[----:B------:R-:W0:Y:S01]  /*16400*/  I2F.U32 R16, R16 ;  /* 0x0000001000107306 */ /* 0x000e220000201000 */
[----:B------:R-:W-:Y:S01]  /*16410*/  FMUL.FTZ R19, R19, R219 ;  /* 0x000000db13137220 */ /* 0x000fe20000410000 */
[----:B------:R-:W-:Y:S02]  /*16420*/  SEL R18, RZ, 0x10000, P4 ;  /* 0x00010000ff127807 */ /* 0x000fe40002000000 */
[----:B------:R-:W-:Y:S02]  /*16430*/  SEL R17, RZ, 0x100, P3 ;  /* 0x00000100ff117807 */ /* 0x000fe40001800000 */
[----:B------:R-:W-:Y:S01]  /*16440*/  IADD3 R211, R204, 0x1e0, RZ ;  /* 0x000001e0ccd37810 */ /* 0x000fe20007ffe0ff */
[----:B0-----:R-:W-:-:S05]  /*16450*/  FFMA.FTZ R16, R16, R227, 1.1641532182693481445e-10 ;  /* 0x2f00000010107423 */ /* 0x001fca00000100e3 */
[----:B------:R-:W-:Y:S01]  /*16460*/  FSETP.GTU.FTZ.AND P5, PT, R16, c[0x0][0x1e4], PT ;  /* 0x0000790010007a0b */ /* 0x000fe20003fbc000 */
[----:B------:R-:W-:-:S03]  /*16470*/  FMUL.FTZ R16, R19, c[0x0][0x1e8] ;  /* 0x00007a0013107a20 */ /* 0x000fc60000410000 */
[----:B------:R-:W-:Y:S02]  /*16480*/  SEL R19, RZ, 0x1000000, P5 ;  /* 0x01000000ff137807 */ /* 0x000fe40002800000 */
[----:B------:R-:W-:Y:S02]  /*16490*/  FSEL R16, R16, RZ, !P5 ;  /* 0x000000ff10107208 */ /* 0x000fe40006800000 */
[----:B------:R-:W-:-:S03]  /*164a0*/  IADD3 R18, R17, R19, R18 ;  /* 0x0000001311127210 */ /* 0x000fc60007ffe012 */
[----:B------:R-:W-:Y:S02]  /*164b0*/  FMUL.FTZ R35, R247, R16 ;  /* 0x00000010f7237220 */ /* 0x000fe40000410000 */
[----:B------:R-:W-:-:S04]  /*164c0*/  IMAD.WIDE.U32 R16, R0, R230, c[0x0][0x188] ;  /* 0x0000620000107625 */ /* 0x000fc800078e00e6 */
        /* <DEDUP_REMOVED lines=22> */
.L_x_69198:
[----:B------:R-:W-:Y:S02]  /*16630*/  MOV R20, R14 ;  /* 0x0000000e00147202 */ /* 0x000fe40000000f00 */
.L_x_69199:
[----:B------:R-:W-:Y:S05]  /*16640*/  BSYNC B1 ;  /* 0x0000000000017941 */ /* 0x000fea0003800000 */
.L_x_69197:
        /* <DEDUP_REMOVED lines=16> */
.L_x_69203:
[----:B------:R-:W-:Y:S05]  /*16750*/  BSYNC B2 ;  /* 0x0000000000027941 */ /* 0x000fea0003800000 */
.L_x_69202:
        /* <DEDUP_REMOVED lines=44> */
.L_x_69201:
[----:B------:R-:W-:Y:S05]  /*16a20*/  BSYNC B1 ;  /* 0x0000000000017941 */ /* 0x000fea0003800000 */
.L_x_69200:
        /* <DEDUP_REMOVED lines=20> */
.L_x_69205:
[----:B------:R-:W-:Y:S02]  /*16b70*/  MOV R16, R14 ;  /* 0x0000000e00107202 */ /* 0x000fe40000000f00 */
.L_x_69206:
[----:B------:R-:W-:Y:S05]  /*16b80*/  BSYNC B1 ;  /* 0x0000000000017941 */ /* 0x000fea0003800000 */
.L_x_69204:
        /* <DEDUP_REMOVED lines=16> */
.L_x_69210:
[----:B------:R-:W-:Y:S05]  /*16c90*/  BSYNC B2 ;  /* 0x0000000000027941 */ /* 0x000fea0003800000 */
.L_x_69209:
        /* <DEDUP_REMOVED lines=44> */
.L_x_69208:
[----:B------:R-:W-:Y:S05]  /*16f60*/  BSYNC B1 ;  /* 0x0000000000017941 */ /* 0x000fea0003800000 */
.L_x_69207:
        /* <DEDUP_REMOVED lines=20> */
.L_x_69212:
[----:B------:R-:W-:Y:S02]  /*170b0*/  MOV R16, R14 ;  /* 0x0000000e00107202 */ /* 0x000fe40000000f00 */
.L_x_69213:
[----:B------:R-:W-:Y:S05]  /*170c0*/  BSYNC B1 ;  /* 0x0000000000017941 */ /* 0x000fea0003800000 */
.L_x_69211:
        /* <DEDUP_REMOVED lines=16> */
.L_x_69217:
[----:B------:R-:W-:Y:S05]  /*171d0*/  BSYNC B2 ;  /* 0x0000000000027941 */ /* 0x000fea0003800000 */
.L_x_69216:
        /* <DEDUP_REMOVED lines=44> */
.L_x_69215:
[----:B------:R-:W-:Y:S05]  /*174a0*/  BSYNC B1 ;  /* 0x0000000000017941 */ /* 0x000fea0003800000 */
.L_x_69214:
        /* <DEDUP_REMOVED lines=20> */
.L_x_69219:
[----:B------:R-:W-:Y:S02]  /*175f0*/  MOV R18, R14 ;  /* 0x0000000e00127202 */ /* 0x000fe40000000f00 */
.L_x_69220:
[----:B------:R-:W-:Y:S05]  /*17600*/  BSYNC B1 ;  /* 0x0000000000017941 */ /* 0x000fea0003800000 */
.L_x_69218:
        /* <DEDUP_REMOVED lines=16> */
.L_x_69224:
[----:B------:R-:W-:Y:S05]  /*17710*/  BSYNC B2 ;  /* 0x0000000000027941 */ /* 0x000fea0003800000 */
.L_x_69223:
        /* <DEDUP_REMOVED lines=44> */
.L_x_69222:
[----:B------:R-:W-:Y:S05]  /*179e0*/  BSYNC B1 ;  /* 0x0000000000017941 */ /* 0x000fea0003800000 */
.L_x_69221:
[----:B------:R0:W1:Y:S01]  /*179f0*/  I2F.U32 R16, R18 ;  /* 0x0000001200107306 */ /* 0x0000620000201000 */
[----:B------:R-:W-:Y:S01]  /*17a00*/  FMUL.FTZ R19, R19, R219 ;  /* 0x000000db13137220 */ /* 0x000fe20000410000 */
[----:B------:R-:W-:Y:S02]  /*17a10*/  SEL R17, RZ, 0x100, P3 ;  /* 0x00000100ff117807 */ /* 0x000fe40001800000 */
[----:B------:R-:W-:Y:S02]  /*17a20*/  IADD3 R215, R204, 0x200, RZ ;  /* 0x00000200ccd77810 */ /* 0x000fe40007ffe0ff */
[----:B0-----:R-:W-:Y:S01]  /*17a30*/  SEL R18, RZ, 0x10000, P4 ;  /* 0x00010000ff127807 */ /* 0x001fe20002000000 */
[----:B-1----:R-:W-:-:S05]  /*17a40*/  FFMA.FTZ R16, R16, R227, 1.1641532182693481445e-10 ;  /* 0x2f00000010107423 */ /* 0x002fca00000100e3 */
        /* <DEDUP_REMOVED lines=29> */
.L_x_69226:
[----:B------:R-:W-:Y:S02]  /*17c20*/  IMAD.MOV.U32 R24, RZ, RZ, R14 ;  /* 0x000000ffff187224 */ /* 0x000fe400078e000e */
.L_x_69227:
[----:B------:R-:W-:Y:S05]  /*17c30*/  BSYNC B1 ;  /* 0x0000000000017941 */ /* 0x000fea0003800000 */
.L_x_69225:
        /* <DEDUP_REMOVED lines=16> */
.L_x_69231:
[----:B------:R-:W-:Y:S05]  /*17d40*/  BSYNC B2 ;  /* 0x0000000000027941 */ /* 0x000fea0003800000 */
.L_x_69230:
        /* <DEDUP_REMOVED lines=44> */
.L_x_69229:
[----:B------:R-:W-:Y:S05]  /*18010*/  BSYNC B1 ;  /* 0x0000000000017941 */ /* 0x000fea0003800000 */
.L_x_69228:
        /* <DEDUP_REMOVED lines=20> */
.L_x_69233:
[----:B------:R-:W-:Y:S02]  /*18160*/  IMAD.MOV.U32 R16, RZ, RZ, R14 ;  /* 0x000000ffff107224 */ /* 0x000fe400078e000e */
.L_x_69234:
[----:B------:R-:W-:Y:S05]  /*18170*/  BSYNC B1 ;  /* 0x0000000000017941 */ /* 0x000fea0003800000 */
.L_x_69232:
        /* <DEDUP_REMOVED lines=16> */
.L_x_69238:
[----:B------:R-:W-:Y:S05]  /*18280*/  BSYNC B2 ;  /* 0x0000000000027941 */ /* 0x000fea0003800000 */
.L_x_69237:
        /* <DEDUP_REMOVED lines=44> */
.L_x_69236:
[----:B------:R-:W-:Y:S05]  /*18550*/  BSYNC B1 ;  /* 0x0000000000017941 */ /* 0x000fea0003800000 */
.L_x_69235:
        /* <DEDUP_REMOVED lines=20> */
.L_x_69240:
[----:B------:R-:W-:Y:S02]  /*186a0*/  IMAD.MOV.U32 R22, RZ, RZ, R14 ;  /* 0x000000ffff167224 */ /* 0x000fe400078e000e */
.L_x_69241:
[----:B------:R-:W-:Y:S05]  /*186b0*/  BSYNC B1 ;  /* 0x0000000000017941 */ /* 0x000fea0003800000 */
.L_x_69239:
        /* <DEDUP_REMOVED lines=16> */
.L_x_69245:
[----:B------:R-:W-:Y:S05]  /*187c0*/  BSYNC B2 ;  /* 0x0000000000027941 */ /* 0x000fea0003800000 */
.L_x_69244:
        /* <DEDUP_REMOVED lines=44> */
.L_x_69243:
[----:B------:R-:W-:Y:S05]  /*18a90*/  BSYNC B1 ;  /* 0x0000000000017941 */ /* 0x000fea0003800000 */
.L_x_69242:
        /* <DEDUP_REMOVED lines=20> */
.L_x_69247:
[----:B------:R-:W-:Y:S02]  /*18be0*/  IMAD.MOV.U32 R16, RZ, RZ, R14 ;  /* 0x000000ffff107224 */ /* 0x000fe400078e000e */
.L_x_69248:
[----:B------:R-:W-:Y:S05]  /*18bf0*/  BSYNC B1 ;  /* 0x0000000000017941 */ /* 0x000fea0003800000 */
.L_x_69246:
        /* <DEDUP_REMOVED lines=16> */
.L_x_69252:
[----:B------:R-:W-:Y:S05]  /*18d00*/  BSYNC B2 ;  /* 0x0000000000027941 */ /* 0x000fea0003800000 */
.L_x_69251:
        /* <DEDUP_REMOVED lines=44> */
.L_x_69250:
[----:B------:R-:W-:Y:S05]  /*18fd0*/  BSYNC B1 ;  /* 0x0000000000017941 */ /* 0x000fea0003800000 */
.L_x_69249:
        /* <DEDUP_REMOVED lines=35> */
.L_x_69254:
[----:B------:R-:W-:Y:S02]  /*19210*/  MOV R20, R14 ;  /* 0x0000000e00147202 */ /* 0x000fe40000000f00 */
.L_x_69255:
[----:B------:R-:W-:Y:S05]  /*19220*/  BSYNC B1 ;  /* 0x0000000000017941 */ /* 0x000fea0003800000 */
.L_x_69253:
        /* <DEDUP_REMOVED lines=16> */
.L_x_69259:
[----:B------:R-:W-:Y:S05]  /*19330*/  BSYNC B2 ;  /* 0x0000000000027941 */ /* 0x000fea0003800000 */
.L_x_69258:
        /* <DEDUP_REMOVED lines=44> */
.L_x_69257:
[----:B------:R-:W-:Y:S05]  /*19600*/  BSYNC B1 ;  /* 0x0000000000017941 */ /* 0x000fea0003800000 */
.L_x_69256:
        /* <DEDUP_REMOVED lines=20> */
.L_x_69261:
[----:B------:R-:W-:Y:S02]  /*19750*/  MOV R16, R14 ;  /* 0x0000000e00107202 */ /* 0x000fe40000000f00 */
.L_x_69262:
[----:B------:R-:W-:Y:S05]  /*19760*/  BSYNC B1 ;  /* 0x0000000000017941 */ /* 0x000fea0003800000 */
.L_x_69260:
        /* <DEDUP_REMOVED lines=16> */
.L_x_69266:
[----:B------:R-:W-:Y:S05]  /*19870*/  BSYNC B2 ;  /* 0x0000000000027941 */ /* 0x000fea0003800000 */
.L_x_69265:
        /* <DEDUP_REMOVED lines=44> */
.L_x_69264:
[----:B------:R-:W-:Y:S05]  /*19b40*/  BSYNC B1 ;  /* 0x0000000000017941 */ /* 0x000fea0003800000 */
.L_x_69263:
        /* <DEDUP_REMOVED lines=20> */
.L_x_69268:
[----:B------:R-:W-:Y:S02]  /*19c90*/  MOV R16, R14 ;  /* 0x0000000e00107202 */ /* 0x000fe40000000f00 */
.L_x_69269:
[----:B------:R-:W-:Y:S05]  /*19ca0*/  BSYNC B1 ;  /* 0x0000000000017941 */ /* 0x000fea0003800000 */
.L_x_69267:
        /* <DEDUP_REMOVED lines=16> */
.L_x_69273:
[----:B------:R-:W-:Y:S05]  /*19db0*/  BSYNC B2 ;  /* 0x0000000000027941 */ /* 0x000fea0003800000 */
.L_x_69272:
        /* <DEDUP_REMOVED lines=44> */
.L_x_69271:
[----:B------:R-:W-:Y:S05]  /*1a080*/  BSYNC B1 ;  /* 0x0000000000017941 */ /* 0x000fea0003800000 */
.L_x_69270:
        /* <DEDUP_REMOVED lines=20> */
.L_x_69275:
[----:B------:R-:W-:Y:S02]  /*1a1d0*/  MOV R18, R14 ;  /* 0x0000000e00127202 */ /* 0x000fe40000000f00 */
.L_x_69276:
[----:B------:R-:W-:Y:S05]  /*1a1e0*/  BSYNC B1 ;  /* 0x0000000000017941 */ /* 0x000fea0003800000 */
.L_x_69274:
        /* <DEDUP_REMOVED lines=16> */
.L_x_69280:
[----:B------:R-:W-:Y:S05]  /*1a2f0*/  BSYNC B2 ;  /* 0x0000000000027941 */ /* 0x000fea0003800000 */
.L_x_69279:
        /* <DEDUP_REMOVED lines=44> */
.L_x_69278:
[----:B------:R-:W-:Y:S05]  /*1a5c0*/  BSYNC B1 ;  /* 0x0000000000017941 */ /* 0x000fea0003800000 */
.L_x_69277:
        /* <DEDUP_REMOVED lines=35> */
.L_x_69282:
[----:B------:R-:W-:Y:S02]  /*1a800*/  IMAD.MOV.U32 R205, RZ, RZ, R14 ;  /* 0x000000ffffcd7224 */ /* 0x000fe400078e000e */
.L_x_69283:
[----:B------:R-:W-:Y:S05]  /*1a810*/  BSYNC B1 ;  /* 0x0000000000017941 */ /* 0x000fea0003800000 */
.L_x_69281:
        /* <DEDUP_REMOVED lines=16> */
.L_x_69287:
[----:B------:R-:W-:Y:S05]  /*1a920*/  BSYNC B2 ;  /* 0x0000000000027941 */ /* 0x000fea0003800000 */
.L_x_69286:
        /* <DEDUP_REMOVED lines=44> */
.L_x_69285:
[----:B------:R-:W-:Y:S05]  /*1abf0*/  BSYNC B1 ;  /* 0x0000000000017941 */ /* 0x000fea0003800000 */
.L_x_69284:
        /* <DEDUP_REMOVED lines=20> */
.L_x_69289:
[----:B------:R-:W-:Y:S02]  /*1ad40*/  IMAD.MOV.U32 R205, RZ, RZ, R14 ;  /* 0x000000ffffcd7224 */ /* 0x000fe400078e000e */
.L_x_69290:
[----:B------:R-:W-:Y:S05]  /*1ad50*/  BSYNC B1 ;  /* 0x0000000000017941 */ /* 0x000fea0003800000 */
.L_x_69288:
        /* <DEDUP_REMOVED lines=16> */
.L_x_69294:
[----:B------:R-:W-:Y:S05]  /*1ae60*/  BSYNC B2 ;  /* 0x0000000000027941 */ /* 0x000fea0003800000 */
.L_x_69293:
        /* <DEDUP_REMOVED lines=44> */
.L_x_69292:
[----:B------:R-:W-:Y:S05]  /*1b130*/  BSYNC B1 ;  /* 0x0000000000017941 */ /* 0x000fea0003800000 */
.L_x_69291:
        /* <DEDUP_REMOVED lines=20> */
.L_x_69296:
[----:B------:R-:W-:Y:S02]  /*1b280*/  IMAD.MOV.U32 R205, RZ, RZ, R14 ;  /* 0x000000ffffcd7224 */ /* 0x000fe400078e000e */
.L_x_69297:
[----:B------:R-:W-:Y:S05]  /*1b290*/  BSYNC B1 ;  /* 0x0000000000017941 */ /* 0x000fea0003800000 */
.L_x_69295:
        /* <DEDUP_REMOVED lines=16> */
.L_x_69301:
[----:B------:R-:W-:Y:S05]  /*1b3a0*/  BSYNC B2 ;  /* 0x0000000000027941 */ /* 0x000fea0003800000 */
.L_x_69300:
        /* <DEDUP_REMOVED lines=44> */
.L_x_69299:
[----:B------:R-:W-:Y:S05]  /*1b670*/  BSYNC B1 ;  /* 0x0000000000017941 */ /* 0x000fea0003800000 */
.L_x_69298:
        /* <DEDUP_REMOVED lines=20> */
.L_x_69303:
[----:B------:R-:W-:Y:S02]  /*1b7c0*/  IMAD.MOV.U32 R205, RZ, RZ, R14 ;  /* 0x000000ffffcd7224 */ /* 0x000fe400078e000e */
.L_x_69304:
[----:B------:R-:W-:Y:S05]  /*1b7d0*/  BSYNC B1 ;  /* 0x0000000000017941 */ /* 0x000fea0003800000 */
.L_x_69302:
        /* <DEDUP_REMOVED lines=16> */
.L_x_69308:
[----:B------:R-:W-:Y:S05]  /*1b8e0*/  BSYNC B2 ;  /* 0x0000000000027941 */ /* 0x000fea0003800000 */
.L_x_69307:
        /* <DEDUP_REMOVED lines=44> */
.L_x_69306:
[----:B------:R-:W-:Y:S05]  /*1bbb0*/  BSYNC B1 ;  /* 0x0000000000017941 */ /* 0x000fea0003800000 */
.L_x_69305:
        /* <DEDUP_REMOVED lines=35> */
.L_x_69310:
[----:B------:R-:W-:Y:S02]  /*1bdf0*/  MOV R226, R14 ;  /* 0x0000000e00e27202 */ /* 0x000fe40000000f00 */
.L_x_69311:
[----:B------:R-:W-:Y:S05]  /*1be00*/  BSYNC B1 ;  /* 0x0000000000017941 */ /* 0x000fea0003800000 */
.L_x_69309:
        /* <DEDUP_REMOVED lines=16> */
.L_x_69315:
[----:B------:R-:W-:Y:S05]  /*1bf10*/  BSYNC B2 ;  /* 0x0000000000027941 */ /* 0x000fea0003800000 */
.L_x_69314:
        /* <DEDUP_REMOVED lines=44> */
.L_x_69313:
[----:B------:R-:W-:Y:S05]  /*1c1e0*/  BSYNC B1 ;  /* 0x0000000000017941 */ /* 0x000fea0003800000 */
.L_x_69312:
        /* <DEDUP_REMOVED lines=20> */
.L_x_69317:
[----:B------:R-:W-:Y:S02]  /*1c330*/  MOV R226, R14 ;  /* 0x0000000e00e27202 */ /* 0x000fe40000000f00 */
.L_x_69318:
[----:B------:R-:W-:Y:S05]  /*1c340*/  BSYNC B1 ;  /* 0x0000000000017941 */ /* 0x000fea0003800000 */
.L_x_69316:
        /* <DEDUP_REMOVED lines=16> */
.L_x_69322:
[----:B------:R-:W-:Y:S05]  /*1c450*/  BSYNC B2 ;  /* 0x0000000000027941 */ /* 0x000fea0003800000 */
.L_x_69321:
[----:B------:R-:W-:Y:S01]  /*1c460*/  LOP3.LUT R208, R12, UR5, R10, 0x96, !PT ;  /* 0x000000050cd07c12 */ /* 0x000fe2000f8e960a */
[----:B------:R-:W-:-:S04]  /*1c470*/  IMAD.HI.U32 R12, R15, -0x326172a9, RZ ;  /* 0xcd9e8d570f0c7827 */ /* 0x000fc800078e00ff */
[----:B------:R-:W-:Y:S01]  /*1c480*/  IMAD.WIDE.U32 R228, R208, -0x326172a9, RZ ;  /* 0xcd9e8d57d0e47825 */ /* 0x000fe200078e00ff */
[----:B------:R-:W-:-:S03]  /*1c490*/  LOP3.LUT R208, R12, UR4, R11, 0x96, !PT ;  /* 0x000000040cd07c12 */ /* 0x000fc6000f8e960b */
[----:B------:R-:W-:Y:S02]  /*1c4a0*/  IMAD R12, R13, -0x2daee0ad, RZ ;  /* 0xd2511f530d0c7824 */ /* 0x000fe400078e02ff */
[----:B------:R-:W-:-:S04]  /*1c4b0*/  IMAD.WIDE.U32 R222, R208, -0x2daee0ad, RZ ;  /* 0xd2511f53d0de7825 */ /* 0x000fc800078e00ff */
[----:B------:R-:W-:Y:S01]  /*1c4c0*/  IMAD R14, R15, -0x326172a9, RZ ;  /* 0xcd9e8d570f0e7824 */ /* 0x000fe200078e02ff */
        /* <DEDUP_REMOVED lines=37> */
.L_x_69320:
[----:B------:R-:W-:Y:S05]  /*1c720*/  BSYNC B1 ;  /* 0x0000000000017941 */ /* 0x000fea0003800000 */
.L_x_69319:
        /* <DEDUP_REMOVED lines=20> */
.L_x_69324:
[----:B------:R-:W-:Y:S02]  /*1c870*/  MOV R226, R14 ;  /* 0x0000000e00e27202 */ /* 0x000fe40000000f00 */
.L_x_69325:
[----:B------:R-:W-:Y:S05]  /*1c880*/  BSYNC B1 ;  /* 0x0000000000017941 */ /* 0x000fea0003800000 */
.L_x_69323:
        /* <DEDUP_REMOVED lines=16> */
.L_x_69329:
[----:B------:R-:W-:Y:S05]  /*1c990*/  BSYNC B2 ;  /* 0x0000000000027941 */ /* 0x000fea0003800000 */
.L_x_69328:
        /* <DEDUP_REMOVED lines=44> */
.L_x_69327:
[----:B------:R-:W-:Y:S05]  /*1cc60*/  BSYNC B1 ;  /* 0x0000000000017941 */ /* 0x000fea0003800000 */
.L_x_69326:
        /* <DEDUP_REMOVED lines=20> */
.L_x_69331:
[----:B------:R-:W-:Y:S02]  /*1cdb0*/  MOV R226, R14 ;  /* 0x0000000e00e27202 */ /* 0x000fe40000000f00 */
.L_x_69332:
[----:B------:R-:W-:Y:S05]  /*1cdc0*/  BSYNC B1 ;  /* 0x0000000000017941 */ /* 0x000fea0003800000 */
.L_x_69330:
        /* <DEDUP_REMOVED lines=16> */
.L_x_69336:
[----:B------:R-:W-:Y:S05]  /*1ced0*/  BSYNC B2 ;  /* 0x0000000000027941 */ /* 0x000fea0003800000 */
.L_x_69335:
        /* <DEDUP_REMOVED lines=44> */
.L_x_69334:
[----:B------:R-:W-:Y:S05]  /*1d1a0*/  BSYNC B1 ;  /* 0x0000000000017941 */ /* 0x000fea0003800000 */
.L_x_69333:
[----:B------:R-:W0:Y:S01]  /*1d1b0*/  I2F.U32 R222, R226 ;  /* 0x000000e200de7306 */ /* 0x000e220000201000 */
[----:B------:R-:W-:Y:S01]  /*1d1c0*/  FMUL.FTZ R207, R207, R219 ;  /* 0x000000dbcfcf7220 */ /* 0x000fe20000410000 */
[----:B------:R-:W-:-:S03]  /*1d1d0*/  SEL R219, RZ, 0x10000, P3 ;  /* 0x00010000ffdb7807 */ /* 0x000fc60001800000 */
[----:B------:R-:W-:Y:S02]  /*1d1e0*/  FMUL.FTZ R207, R207, c[0x0][0x1e8] ;  /* 0x00007a00cfcf7a20 */ /* 0x000fe40000410000 */
[----:B0-----:R-:W-:-:S05]  /*1d1f0*/  FFMA.FTZ R222, R222, R227, 1.1641532182693481445e-10 ;  /* 0x2f000000dede7423 */ /* 0x001fca00000100e3 */
[----:B------:R-:W-:Y:S01]  /*1d200*/  FSETP.GTU.FTZ.AND P4, PT, R222, c[0x0][0x1e4], PT ;  /* 0x00007900de007a0b */ /* 0x000fe20003f9c000 */
[----:B------:R-:W-:-:S03]  /*1d210*/  IMAD.WIDE.U32 R222, R220, R230, c[0x0][0x188] ;  /* 0x00006200dcde7625 */ /* 0x000fc600078e00e6 */
[----:B------:R-:W-:-:S05]  /*1d220*/  FSEL R207, R207, RZ, !P4 ;  /* 0x000000ffcfcf7208 */ /* 0x000fca0006000000 */
[----:B------:R-:W-:-:S04]  /*1d230*/  FMUL.FTZ R207, R99, R207 ;  /* 0x000000cf63cf7220 */ /* 0x000fc80000410000 */
[----:B------:R-:W-:Y:S01]  /*1d240*/  @P1 FADD.FTZ R207, R95, R207 ;  /* 0x000000cf5fcf1221 */ /* 0x000fe20000010000 */
[----:B------:R-:W-:-:S04]  /*1d250*/  ISETP.NE.AND P1, PT, R252, RZ, PT ;  /* 0x000000fffc00720c */ /* 0x000fc80003f25270 */
[----:B------:R0:W-:Y:S02]  /*1d260*/  STG.E.128 [R222.64], R204 ;  /* 0x000000ccde007986 */ /* 0x0001e4000c101d06 */
[----:B0-----:R-:W-:Y:S02]  /*1d270*/  SEL R222, RZ, 0x100, P2 ;  /* 0x00000100ffde7807 */ /* 0x001fe40001000000 */
[----:B------:R-:W-:-:S04]  /*1d280*/  SEL R223, RZ, 0x1000000, P4 ;  /* 0x01000000ffdf7807 */ /* 0x000fc80002000000 */
[----:B------:R-:W-:Y:S02]  /*1d290*/  IADD3 R219, R222, R223, R219 ;  /* 0x000000dfdedb7210 */ /* 0x000fe40007ffe0db */
[----:B------:R-:W-:-:S05]  /*1d2a0*/  SEL R222, RZ, 0x1, P0 ;  /* 0x00000001ffde7807 */ /* 0x000fca0000000000 */
[----:B------:R-:W-:Y:S02]  /*1d2b0*/  IMAD.IADD R219, R219, 0x1, R222 ;  /* 0x00000001dbdb7824 */ /* 0x000fe400078e02de */
[----:B------:R-:W-:-:S05]  /*1d2c0*/  IMAD.WIDE.U32 R222, R220, R231, c[0x0][0x190] ;  /* 0x00006400dcde7625 */ /* 0x000fca00078e00e7 */
[----:B------:R0:W-:Y:S02]  /*1d2d0*/  STG.E [R222.64], R219 ;  /* 0x000000dbde007986 */ /* 0x0001e4000c101906 */
        /* <DEDUP_REMOVED lines=82> */
.L_x_69341:
        /* <DEDUP_REMOVED lines=180> */
.L_x_69342:
[----:B------:R-:W-:Y:S01]  /*1e340*/  MOV R227, 0x4 ;  /* 0x0000000400e37802 */ /* 0x000fe20000000f00 */
[----:B------:R-:W2:Y:S04]  /*1e350*/  LDL R231, [R1+0x19c] ;  /* 0x00019c0001e77983 */ /* 0x000ea80000100800 */
[----:B------:R-:W-:Y:S01]  /*1e360*/  @!P1 IMAD.WIDE R222, R210, R227, c[0x0][0x1a0] ;  /* 0x00006800d2de9625 */ /* 0x000fe200078e02e3 */
[----:B------:R-:W3:Y:S03]  /*1e370*/  LDL R230, [R1+0x198] ;  /* 0x0001980001e67983 */ /* 0x000ee60000100800 */
[----:B-1----:R-:W-:Y:S01]  /*1e380*/  FADD.FTZ R219, R219, R226 ;  /* 0x000000e2dbdb7221 */ /* 0x002fe20000010000 */
[----:B------:R1:W-:Y:S01]  /*1e390*/  @!P1 STG.E [R222.64], R225 ;  /* 0x000000e1de009986 */ /* 0x0003e2000c101906 */
[----:B------:R-:W-:-:S03]  /*1e3a0*/  ISETP.NE.AND P0, PT, RZ, UR8, PT ;  /* 0x00000008ff007c0c */ /* 0x000fc6000bf05270 */
[----:B------:R-:W4:Y:S04]  /*1e3b0*/  LDL R229, [R1+0x194] ;  /* 0x0001940001e57983 */ /* 0x000f280000100800 */
[----:B------:R-:W5:Y:S01]  /*1e3c0*/  LDL R228, [R1+0x190] ;  /* 0x0001900001e47983 */ /* 0x000f620000100800 */
[----:B-1----:R-:W-:-:S04]  /*1e3d0*/  IMAD.MOV.U32 R222, RZ, RZ, c[0x0][0x1e0] ;  /* 0x00007800ffde7624 */ /* 0x002fc800078e00ff */
[----:B------:R-:W-:Y:S02]  /*1e3e0*/  FFMA.FTZ R219, R219, R222, c[0x0][0x228] ;  /* 0x00008a00dbdb7623 */ /* 0x000fe400000100de */
[----:B------:R-:W-:-:S05]  /*1e3f0*/  FMUL.FTZ R222, R225, R225 ;  /* 0x000000e1e1de7220 */ /* 0x000fca0000410000 */
[----:B------:R-:W-:-:S05]  /*1e400*/  FSEL R222, R222, RZ, P0 ;  /* 0x000000ffdede7208 */ /* 0x000fca0000000000 */
[----:B------:R-:W-:Y:S02]  /*1e410*/  FADD.FTZ R219, R219, R222 ;  /* 0x000000dedbdb7221 */ /* 0x000fe40000010000 */
[C---:B------:R-:W-:Y:S01]  /*1e420*/  @!P1 IMAD.WIDE R222, R210.reuse, R227, c[0x0][0x1a8] ;  /* 0x00006a00d2de9625 */ /* 0x040fe200078e02e3 */
[----:B------:R-:W-:Y:S01]  /*1e430*/  FSEL R225, R225, RZ, !P0 ;  /* 0x000000ffe1e17208 */ /* 0x000fe20004000000 */
[----:B------:R-:W2:Y:S02]  /*1e440*/  LDL R227, [R1+0x1a4] ;  /* 0x0001a40001e37983 */ /* 0x000ea40000100800 */
[----:B------:R-:W1:Y:S02]  /*1e450*/  MUFU.RSQ R219, R219 ;  /* 0x000000db00db7308 */ /* 0x000e640000001400 */
[----:B-1----:R1:W-:Y:S02]  /*1e460*/  @!P1 STG.E [R222.64], R219 ;  /* 0x000000dbde009986 */ /* 0x0023e4000c101906 */
[----:B-1----:R-:W-:-:S05]  /*1e470*/  IMAD R222, R210, c[0x0][0x168], RZ ;  /* 0x00005a00d2de7a24 */ /* 0x002fca00078e02ff */
[----:B------:R-:W-:-:S04]  /*1e480*/  SHF.R.S32.HI R223, RZ, 0x1f, R222 ;  /* 0x0000001fffdf7819 */ /* 0x000fc800000114de */
[----:B------:R-:W-:Y:S01]  /*1e490*/  LEA.HI R222, R223, R222, RZ, 0x2 ;  /* 0x000000dedfde7211 */ /* 0x000fe200078f10ff */
[----:B------:R-:W-:-:S03]  /*1e4a0*/  FADD.FTZ R223, R91, -R225 ;  /* 0x800000e15bdf7221 */ /* 0x000fc60000010000 */
[----:B------:R-:W-:Y:S01]  /*1e4b0*/  LEA.HI.SX32 R91, R222, R252, 0x1e ;  /* 0x000000fcde5b7211 */ /* 0x000fe200078ff2ff */
[----:B0-----:R-:W-:Y:S01]  /*1e4c0*/  FMUL.FTZ R226, R219, R223 ;  /* 0x000000dfdbe27220 */ /* 0x001fe20000410000 */
[----:B------:R-:W2:Y:S02]  /*1e4d0*/  LDL R252, [R1+0x1a8] ;  /* 0x0001a80001fc7983 */ /* 0x000ea40000100800 */
[----:B------:R-:W-:-:S04]  /*1e4e0*/  LEA R222, P0, R91, c[0x0][0x208], 0x4 ;  /* 0x000082005bde7a11 */ /* 0x000fc800078020ff */
[----:B------:R-:W-:Y:S02]  /*1e4f0*/  LEA.HI.X R223, R91, c[0x0][0x20c], RZ, 0x4, P0 ;  /* 0x000083005bdf7a11 */ /* 0x000fe400000f24ff */
[----:B------:R-:W2:Y:S01]  /*1e500*/  LDL R91, [R1+0x1ac] ;  /* 0x0001ac00015b7983 */ /* 0x000ea20000100800 */
[--C-:B------:R-:W-:Y:S02]  /*1e510*/  FADD.FTZ R88, R88, -R225.reuse ;  /* 0x800000e158587221 */ /* 0x100fe40000010000 */
[--C-:B------:R-:W-:Y:S02]  /*1e520*/  FADD.FTZ R89, R89, -R225.reuse ;  /* 0x800000e159597221 */ /* 0x100fe40000010000 */
[----:B------:R-:W-:Y:S02]  /*1e530*/  FADD.FTZ R90, R90, -R225 ;  /* 0x800000e15a5a7221 */ /* 0x000fe40000010000 */
[----:B--2---:R-:W-:Y:S02]  /*1e540*/  FFMA.FTZ R91, R91, R226, R199 ;  /* 0x000000e25b5b7223 */ /* 0x004fe400000100c7 */
[----:B------:R-:W2:Y:S01]  /*1e550*/  LDL R226, [R1+0x1a0] ;  /* 0x0001a00001e27983 */ /* 0x000ea20000100800 */
[----:B------:R-:W-:-:S02]  /*1e560*/  FMUL.FTZ R88, R219, R88 ;  /* 0x00000058db587220 */ /* 0x000fc40000410000 */
[C---:B------:R-:W-:Y:S02]  /*1e570*/  FMUL.FTZ R90, R219.reuse, R90 ;  /* 0x0000005adb5a7220 */ /* 0x040fe40000410000 */
[----:B------:R-:W-:Y:S02]  /*1e580*/  FMUL.FTZ R89, R219, R89 ;  /* 0x00000059db597220 */ /* 0x000fe40000410000 */
        /* <DEDUP_REMOVED lines=10> */
[----:B------:R-:W-:Y:S02]  /*1e630*/  FFMA.FTZ R87, R231, R87, R195 ;  /* 0x00000057e7577223 */ /* 0x000fe400000100c3 */
[----:B---3--:R-:W-:Y:S01]  /*1e640*/  FFMA.FTZ R86, R230, R86, R194 ;  /* 0x00000056e6567223 */ /* 0x008fe200000100c2 */
[----:B------:R-:W3:Y:S01]  /*1e650*/  LDL R231, [R1+0x15c] ;  /* 0x00015c0001e77983 */ /* 0x000ee20000100800 */
[----:B----4-:R-:W-:Y:S02]  /*1e660*/  FFMA.FTZ R85, R229, R85, R193 ;  /* 0x00000055e5557223 */ /* 0x010fe400000100c1 */
[----:B-----5:R-:W-:Y:S01]  /*1e670*/  FFMA.FTZ R84, R228, R84, R192 ;  /* 0x00000054e4547223 */ /* 0x020fe200000100c0 */
[----:B------:R-:W4:Y:S04]  /*1e680*/  LDL R230, [R1+0x158] ;  /* 0x0001580001e67983 */ /* 0x000f280000100800 */
[----:B------:R-:W5:Y:S04]  /*1e690*/  LDL R229, [R1+0x154] ;  /* 0x0001540001e57983 */ /* 0x000f680000100800 */
[----:B------:R-:W3:Y:S01]  /*1e6a0*/  LDL R228, [R1+0x150] ;  /* 0x0001500001e47983 */ /* 0x000ee20000100800 */
[----:B--2---:R-:W-:-:S02]  /*1e6b0*/  FFMA.FTZ R88, R226, R88, R196 ;  /* 0x00000058e2587223 */ /* 0x004fc400000100c4 */
[----:B------:R-:W-:Y:S01]  /*1e6c0*/  FADD.FTZ R83, R83, -R225 ;  /* 0x800000e153537221 */ /* 0x000fe20000010000 */
[----:B------:R-:W2:Y:S04]  /*1e6d0*/  LDL R226, [R1+0x13c] ;  /* 0x00013c0001e27983 */ /* 0x000ea80000100800 */
[----:B------:R0:W-:Y:S02]  /*1e6e0*/  STG.E.128 [R222.64], R88 ;  /* 0x00000058de007986 */ /* 0x0001e4000c101d06 */
[----:B0-----:R-:W-:Y:S02]  /*1e6f0*/  IMAD.MOV.U32 R90, RZ, RZ, 0x10 ;  /* 0x00000010ff5a7424 */ /* 0x001fe400078e00ff */
[----:B------:R-:W2:Y:S02]  /*1e700*/  LDL R223, [R1+0x138] ;  /* 0x0001380001df7983 */ /* 0x000ea40000100800 */
[----:B------:R-:W-:-:S02]  /*1e710*/  IMAD.WIDE.U32 R88, R216, R90, c[0x0][0x208] ;  /* 0x00008200d8587625 */ /* 0x000fc400078e005a */
[----:B------:R-:W2:Y:S04]  /*1e720*/  LDL R222, [R1+0x134] ;  /* 0x0001340001de7983 */ /* 0x000ea80000100800 */
[----:B------:R0:W-:Y:S04]  /*1e730*/  STG.E.128 [R88.64], R84 ;  /* 0x0000005458007986 */ /* 0x0001e8000c101d06 */
[----:B------:R-:W2:Y:S01]  /*1e740*/  LDL R216, [R1+0x170] ;  /* 0x0001700001d87983 */ /* 0x000ea20000100800 */
[--C-:B------:R-:W-:Y:S02]  /*1e750*/  FADD.FTZ R82, R82, -R225.reuse ;  /* 0x800000e152527221 */ /* 0x100fe40000010000 */
[--C-:B------:R-:W-:Y:S01]  /*1e760*/  FADD.FTZ R81, R81, -R225.reuse ;  /* 0x800000e151517221 */ /* 0x100fe20000010000 */
[----:B------:R-:W2:Y:S04]  /*1e770*/  LDL R91, [R1+0x130] ;  /* 0x00013000015b7983 */ /* 0x000ea80000100800 */
[----:B0-----:R-:W2:Y:S04]  /*1e780*/  LDL R87, [R1+0x17c] ;  /* 0x00017c0001577983 */ /* 0x001ea80000100800 */
[----:B------:R-:W2:Y:S04]  /*1e790*/  LDL R88, [R1+0x178] ;  /* 0x0001780001587983 */ /* 0x000ea80000100800 */
[----:B------:R-:W2:Y:S01]  /*1e7a0*/  LDL R89, [R1+0x174] ;  /* 0x0001740001597983 */ /* 0x000ea20000100800 */
[----:B------:R-:W-:-:S02]  /*1e7b0*/  FADD.FTZ R80, R80, -R225 ;  /* 0x800000e150507221 */ /* 0x000fc40000010000 */
[C---:B------:R-:W-:Y:S01]  /*1e7c0*/  FMUL.FTZ R83, R219.reuse, R83 ;  /* 0x00000053db537220 */ /* 0x040fe20000410000 */
[----:B------:R-:W2:Y:S01]  /*1e7d0*/  LDL R86, [R1+0x54] ;  /* 0x0000540001567983 */ /* 0x000ea20000100800 */
[C---:B------:R-:W-:Y:S02]  /*1e7e0*/  FMUL.FTZ R82, R219.reuse, R82 ;  /* 0x00000052db527220 */ /* 0x040fe40000410000 */
[C---:B------:R-:W-:Y:S02]  /*1e7f0*/  FMUL.FTZ R81, R219.reuse, R81 ;  /* 0x00000051db517220 */ /* 0x040fe40000410000 */
[----:B------:R-:W-:Y:S02]  /*1e800*/  FMUL.FTZ R80, R219, R80 ;  /* 0x00000050db507220 */ /* 0x000fe40000410000 */
[--C-:B------:R-:W-:Y:S02]  /*1e810*/  FADD.FTZ R79, R79, -R225.reuse ;  /* 0x800000e14f4f7221 */ /* 0x100fe40000010000 */
[----:B------:R-:W-:-:S02]  /*1e820*/  FADD.FTZ R78, R78, -R225 ;  /* 0x800000e14e4e7221 */ /* 0x000fc40000010000 */
[--C-:B------:R-:W-:Y:S02]  /*1e830*/  FADD.FTZ R77, R77, -R225.reuse ;  /* 0x800000e14d4d7221 */ /* 0x100fe40000010000 */
[----:B------:R-:W-:Y:S02]  /*1e840*/  FADD.FTZ R76, R76, -R225 ;  /* 0x800000e14c4c7221 */ /* 0x000fe40000010000 */
[----:B------:R-:W-:Y:S02]  /*1e850*/  IMAD.WIDE.U32 R84, R214, R90, c[0x0][0x208] ;  /* 0x00008200d6547625 */ /* 0x000fe400078e005a */
[----:B------:R-:W2:Y:S02]  /*1e860*/  LDL R214, [R1+0x94] ;  /* 0x0000940001d67983 */ /* 0x000ea40000100800 */
[C---:B------:R-:W-:Y:S02]  /*1e870*/  FMUL.FTZ R79, R219.reuse, R79 ;  /* 0x0000004fdb4f7220 */ /* 0x040fe40000410000 */
[----:B------:R-:W-:-:S02]  /*1e880*/  FMUL.FTZ R78, R219, R78 ;  /* 0x0000004edb4e7220 */ /* 0x000fc40000410000 */
[C---:B------:R-:W-:Y:S02]  /*1e890*/  FMUL.FTZ R77, R219.reuse, R77 ;  /* 0x0000004ddb4d7220 */ /* 0x040fe40000410000 */
[----:B------:R-:W-:Y:S02]  /*1e8a0*/  FMUL.FTZ R76, R219, R76 ;  /* 0x0000004cdb4c7220 */ /* 0x000fe40000410000 */
[----:B---3--:R-:W-:Y:S02]  /*1e8b0*/  FFMA.FTZ R79, R231, R79, R187 ;  /* 0x0000004fe74f7223 */ /* 0x008fe400000100bb */
[----:B----4-:R-:W-:Y:S02]  /*1e8c0*/  FFMA.FTZ R78, R230, R78, R186 ;  /* 0x0000004ee64e7223 */ /* 0x010fe400000100ba */
[----:B-----5:R-:W-:Y:S02]  /*1e8d0*/  FFMA.FTZ R77, R229, R77, R185 ;  /* 0x0000004de54d7223 */ /* 0x020fe400000100b9 */
[----:B------:R-:W-:-:S02]  /*1e8e0*/  FFMA.FTZ R76, R228, R76, R184 ;  /* 0x0000004ce44c7223 */ /* 0x000fc400000100b8 */
[----:B------:R-:W-:Y:S01]  /*1e8f0*/  FADD.FTZ R75, R75, -R225 ;  /* 0x800000e14b4b7221 */ /* 0x000fe20000010000 */
[----:B------:R-:W3:Y:S01]  /*1e900*/  LDL R228, [R1+0xbc] ;  /* 0x0000bc0001e47983 */ /* 0x000ee20000100800 */
[----:B--2---:R-:W-:Y:S02]  /*1e910*/  FFMA.FTZ R80, R216, R80, R188 ;  /* 0x00000050d8507223 */ /* 0x004fe400000100bc */
[----:B------:R-:W-:Y:S01]  /*1e920*/  FFMA.FTZ R83, R87, R83, R191 ;  /* 0x0000005357537223 */ /* 0x000fe200000100bf */
[----:B------:R-:W2:Y:S01]  /*1e930*/  LDL R216, [R1+0x98] ;  /* 0x0000980001d87983 */ /* 0x000ea20000100800 */
[----:B------:R-:W-:-:S03]  /*1e940*/  FFMA.FTZ R82, R88, R82, R190 ;  /* 0x0000005258527223 */ /* 0x000fc600000100be */
[----:B------:R-:W4:Y:S01]  /*1e950*/  LDL R87, [R1+0x58] ;  /* 0x0000580001577983 */ /* 0x000f220000100800 */
[----:B------:R-:W-:-:S03]  /*1e960*/  FFMA.FTZ R81, R89, R81, R189 ;  /* 0x0000005159517223 */ /* 0x000fc600000100bd */
[----:B------:R-:W5:Y:S04]  /*1e970*/  LDL R88, [R1+0x5c] ;  /* 0x00005c0001587983 */ /* 0x000f680000100800 */
[----:B------:R0:W-:Y:S01]  /*1e980*/  STG.E.128 [R84.64], R80 ;  /* 0x0000005054007986 */ /* 0x0001e2000c101d06 */
[--C-:B------:R-:W-:Y:S02]  /*1e990*/  FADD.FTZ R74, R74, -R225.reuse ;  /* 0x800000e14a4a7221 */ /* 0x100fe40000010000 */
[----:B------:R-:W-:Y:S01]  /*1e9a0*/  FADD.FTZ R73, R73, -R225 ;  /* 0x800000e149497221 */ /* 0x000fe20000010000 */
[----:B------:R-:W2:Y:S01]  /*1e9b0*/  LDL R89, [R1+0x70] ;  /* 0x0000700001597983 */ /* 0x000ea20000100800 */
[----:B0-----:R-:W-:-:S03]  /*1e9c0*/  IMAD.WIDE.U32 R80, R212, R90, c[0x0][0x208] ;  /* 0x00008200d4507625 */ /* 0x001fc600078e005a */
[----:B------:R-:W2:Y:S04]  /*1e9d0*/  LDL R85, [R1+0xfc] ;  /* 0x0000fc0001557983 */ /* 0x000ea80000100800 */
[----:B------:R0:W-:Y:S01]  /*1e9e0*/  STG.E.128 [R80.64], R76 ;  /* 0x0000004c50007986 */ /* 0x0001e2000c101d06 */
[--C-:B------:R-:W-:Y:S02]  /*1e9f0*/  FADD.FTZ R72, R72, -R225.reuse ;  /* 0x800000e148487221 */ /* 0x100fe40000010000 */
[C---:B------:R-:W-:Y:S01]  /*1ea00*/  FMUL.FTZ R75, R219.reuse, R75 ;  /* 0x0000004bdb4b7220 */ /* 0x040fe20000410000 */
[----:B------:R-:W2:Y:S01]  /*1ea10*/  LDL R84, [R1+0xf8] ;  /* 0x0000f80001547983 */ /* 0x000ea20000100800 */
[C---:B------:R-:W-:Y:S02]  /*1ea20*/  FMUL.FTZ R74, R219.reuse, R74 ;  /* 0x0000004adb4a7220 */ /* 0x040fe40000410000 */
[----:B------:R-:W-:Y:S01]  /*1ea30*/  FMUL.FTZ R73, R219, R73 ;  /* 0x00000049db497220 */ /* 0x000fe20000410000 */
[----:B------:R-:W2:Y:S01]  /*1ea40*/  LDL R83, [R1+0xf4] ;  /* 0x0000f40001537983 */ /* 0x000ea20000100800 */
[----:B------:R-:W-:-:S02]  /*1ea50*/  FADD.FTZ R71, R71, -R225 ;  /* 0x800000e147477221 */ /* 0x000fc40000010000 */
[--C-:B------:R-:W-:Y:S01]  /*1ea60*/  FADD.FTZ R68, R68, -R225.reuse ;  /* 0x800000e144447221 */ /* 0x100fe20000010000 */
[----:B------:R-:W2:Y:S01]  /*1ea70*/  LDL R82, [R1+0xf0] ;  /* 0x0000f00001527983 */ /* 0x000ea20000100800 */
[--C-:B------:R-:W-:Y:S02]  /*1ea80*/  FADD.FTZ R69, R69, -R225.reuse ;  /* 0x800000e145457221 */ /* 0x100fe40000010000 */
[----:B------:R-:W-:Y:S01]  /*1ea90*/  FADD.FTZ R70, R70, -R225 ;  /* 0x800000e146467221 */ /* 0x000fe20000010000 */
[----:B------:R-:W2:Y:S04]  /*1eaa0*/  LDL R212, [R1+0x90] ;  /* 0x0000900001d47983 */ /* 0x000ea80000100800 */
[----:B0-----:R-:W2:Y:S04]  /*1eab0*/  LDL R81, [R1+0x11c] ;  /* 0x00011c0001517983 */ /* 0x001ea80000100800 */
[----:B------:R-:W3:Y:S04]  /*1eac0*/  LDL R80, [R1+0x118] ;  /* 0x0001180001507983 */ /* 0x000ee80000100800 */
[----:B------:R-:W4:Y:S04]  /*1ead0*/  LDL R79, [R1+0x114] ;  /* 0x00011400014f7983 */ /* 0x000f280000100800 */
[----:B------:R-:W5:Y:S01]  /*1eae0*/  LDL R78, [R1+0x110] ;  /* 0x00011000014e7983 */ /* 0x000f620000100800 */
[----:B------:R-:W-:-:S02]  /*1eaf0*/  FMUL.FTZ R72, R219, R72 ;  /* 0x00000048db487220 */ /* 0x000fc40000410000 */
[----:B------:R-:W-:Y:S02]  /*1eb00*/  FFMA.FTZ R75, R226, R75, R183 ;  /* 0x0000004be24b7223 */ /* 0x000fe400000100b7 */
[----:B------:R-:W-:Y:S01]  /*1eb10*/  FFMA.FTZ R74, R223, R74, R182 ;  /* 0x0000004adf4a7223 */ /* 0x000fe200000100b6 */
[----:B------:R-:W5:Y:S01]  /*1eb20*/  LDL R226, [R1+0xb8] ;  /* 0x0000b80001e27983 */ /* 0x000f620000100800 */
[----:B------:R-:W-:Y:S02]  /*1eb30*/  FFMA.FTZ R73, R222, R73, R181 ;  /* 0x00000049de497223 */ /* 0x000fe400000100b5 */
[----:B------:R-:W-:Y:S01]  /*1eb40*/  FFMA.FTZ R72, R91, R72, R180 ;  /* 0x000000485b487223 */ /* 0x000fe200000100b4 */
[----:B------:R-:W5:Y:S01]  /*1eb50*/  LDL R223, [R1+0xb4] ;  /* 0x0000b40001df7983 */ /* 0x000f620000100800 */
[----:B------:R-:W-:-:S03]  /*1eb60*/  IMAD.WIDE.U32 R76, R221, R90, c[0x0][0x208] ;  /* 0x00008200dd4c7625 */ /* 0x000fc600078e005a */
[----:B------:R-:W5:Y:S04]  /*1eb70*/  LDL R222, [R1+0xb0] ;  /* 0x0000b00001de7983 */ /* 0x000f680000100800 */
[----:B------:R0:W-:Y:S01]  /*1eb80*/  STG.E.128 [R76.64], R72 ;  /* 0x000000484c007986 */ /* 0x0001e2000c101d06 */
[--C-:B------:R-:W-:Y:S02]  /*1eb90*/  FADD.FTZ R67, R67, -R225.reuse ;  /* 0x800000e143437221 */ /* 0x100fe40000010000 */
[--C-:B------:R-:W-:Y:S01]  /*1eba0*/  FADD.FTZ R64, R64, -R225.reuse ;  /* 0x800000e140407221 */ /* 0x100fe20000010000 */
[----:B------:R-:W5:Y:S01]  /*1ebb0*/  LDL R221, [R1+0x9c] ;  /* 0x00009c0001dd7983 */ /* 0x000f620000100800 */
[--C-:B------:R-:W-:Y:S02]  /*1ebc0*/  FADD.FTZ R65, R65, -R225.reuse ;  /* 0x800000e141417221 */ /* 0x100fe40000010000 */
[--C-:B------:R-:W-:Y:S01]  /*1ebd0*/  FADD.FTZ R66, R66, -R225.reuse ;  /* 0x800000e142427221 */ /* 0x100fe20000010000 */
[----:B------:R-:W5:Y:S01]  /*1ebe0*/  LDL R91, [R1+0x74] ;  /* 0x00007400015b7983 */ /* 0x000f620000100800 */
[----:B0-----:R-:W-:-:S02]  /*1ebf0*/  FADD.FTZ R77, R19, -R225 ;  /* 0x800000e1134d7221 */ /* 0x001fc40000010000 */
        /* <DEDUP_REMOVED lines=15> */
[--C-:B------:R-:W-:Y:S02]  /*1ecf0*/  FADD.FTZ R72, R20, -R225.reuse ;  /* 0x800000e114487221 */ /* 0x100fe40000010000 */
[----:B------:R-:W-:Y:S02]  /*1ed00*/  FADD.FTZ R73, R21, -R225 ;  /* 0x800000e115497221 */ /* 0x000fe40000010000 */
[----:B------:R-:W-:-:S04]  /*1ed10*/  IMAD.WIDE.U32 R20, R213, R90, c[0x0][0x208] ;  /* 0x00008200d5147625 */ /* 0x000fc800078e005a */
[--C-:B------:R-:W-:Y:S02]  /*1ed20*/  FADD.FTZ R63, R63, -R225.reuse ;  /* 0x800000e13f3f7221 */ /* 0x100fe40000010000 */
[--C-:B------:R-:W-:Y:S02]  /*1ed30*/  FADD.FTZ R60, R60, -R225.reuse ;  /* 0x800000e13c3c7221 */ /* 0x100fe40000010000 */
[--C-:B------:R-:W-:Y:S02]  /*1ed40*/  FADD.FTZ R61, R61, -R225.reuse ;  /* 0x800000e13d3d7221 */ /* 0x100fe40000010000 */
[--C-:B------:R-:W-:Y:S01]  /*1ed50*/  FADD.FTZ R62, R62, -R225.reuse ;  /* 0x800000e13e3e7221 */ /* 0x100fe20000010000 */
[----:B------:R0:W-:Y:S01]  /*1ed60*/  STG.E.128 [R20.64], R16 ;  /* 0x0000001014007986 */ /* 0x0001e2000c101d06 */
[--C-:B------:R-:W-:Y:S02]  /*1ed70*/  FADD.FTZ R23, R23, -R225.reuse ;  /* 0x800000e117177221 */ /* 0x100fe40000010000 */
[----:B------:R-:W-:-:S02]  /*1ed80*/  FADD.FTZ R22, R22, -R225 ;  /* 0x800000e116167221 */ /* 0x000fc40000010000 */
[C---:B------:R-:W-:Y:S02]  /*1ed90*/  FMUL.FTZ R67, R219.reuse, R67 ;  /* 0x00000043db437220 */ /* 0x040fe40000410000 */
[C---:B------:R-:W-:Y:S02]  /*1eda0*/  FMUL.FTZ R66, R219.reuse, R66 ;  /* 0x00000042db427220 */ /* 0x040fe40000410000 */
[C---:B------:R-:W-:Y:S02]  /*1edb0*/  FMUL.FTZ R63, R219.reuse, R63 ;  /* 0x0000003fdb3f7220 */ /* 0x040fe40000410000 */
[C---:B------:R-:W-:Y:S02]  /*1edc0*/  FMUL.FTZ R60, R219.reuse, R60 ;  /* 0x0000003cdb3c7220 */ /* 0x040fe40000410000 */
[C---:B------:R-:W-:Y:S02]  /*1edd0*/  FMUL.FTZ R61, R219.reuse, R61 ;  /* 0x0000003ddb3d7220 */ /* 0x040fe40000410000 */
[----:B------:R-:W-:-:S02]  /*1ede0*/  FMUL.FTZ R62, R219, R62 ;  /* 0x0000003edb3e7220 */ /* 0x000fc40000410000 */
[C---:B0-----:R-:W-:Y:S02]  /*1edf0*/  FMUL.FTZ R20, R219.reuse, R64 ;  /* 0x00000040db147220 */ /* 0x041fe40000410000 */
[C---:B------:R-:W-:Y:S02]  /*1ee00*/  FMUL.FTZ R21, R219.reuse, R65 ;  /* 0x00000041db157220 */ /* 0x040fe40000410000 */
[----:B------:R-:W-:Y:S02]  /*1ee10*/  FMUL.FTZ R65, R219, R73 ;  /* 0x00000049db417220 */ /* 0x000fe40000410000 */
[--C-:B------:R-:W-:Y:S02]  /*1ee20*/  FADD.FTZ R68, R204, -R225.reuse ;  /* 0x800000e1cc447221 */ /* 0x100fe40000010000 */
[----:B------:R-:W-:Y:S01]  /*1ee30*/  FADD.FTZ R69, R205, -R225 ;  /* 0x800000e1cd457221 */ /* 0x000fe20000010000 */
[----:B------:R-:W5:Y:S01]  /*1ee40*/  LDL R204, [R1+0x78] ;  /* 0x0000780001cc7983 */ /* 0x000f620000100800 */
[----:B------:R-:W-:-:S02]  /*1ee50*/  FMUL.FTZ R64, R219, R72 ;  /* 0x00000048db407220 */ /* 0x000fc40000410000 */
[C---:B------:R-:W-:Y:S01]  /*1ee60*/  FMUL.FTZ R73, R219.reuse, R23 ;  /* 0x00000017db497220 */ /* 0x040fe20000410000 */
[----:B------:R-:W5:Y:S01]  /*1ee70*/  LDL R205, [R1+0x7c] ;  /* 0x00007c0001cd7983 */ /* 0x000f620000100800 */
[----:B------:R-:W-:Y:S02]  /*1ee80*/  FMUL.FTZ R72, R219, R22 ;  /* 0x00000016db487220 */ /* 0x000fe40000410000 */
[----:B------:R-:W-:Y:S02]  /*1ee90*/  FFMA.FTZ R23, R85, R67, R175 ;  /* 0x0000004355177223 */ /* 0x000fe400000100af */
[----:B------:R-:W-:Y:S01]  /*1eea0*/  FFMA.FTZ R22, R84, R66, R174 ;  /* 0x0000004254167223 */ /* 0x000fe200000100ae */
[----:B------:R-:W5:Y:S01]  /*1eeb0*/  LDL R85, [R1+0x50] ;  /* 0x0000500001557983 */ /* 0x000f620000100800 */
[----:B------:R-:W-:Y:S02]  /*1eec0*/  FFMA.FTZ R21, R83, R21, R173 ;  /* 0x0000001553157223 */ /* 0x000fe400000100ad */
[----:B------:R-:W-:Y:S01]  /*1eed0*/  FFMA.FTZ R20, R82, R20, R172 ;  /* 0x0000001452147223 */ /* 0x000fe200000100ac */
[----:B------:R-:W5:Y:S04]  /*1eee0*/  LDL R84, [R1+0x3c] ;  /* 0x00003c0001547983 */ /* 0x000f680000100800 */
[----:B------:R-:W5:Y:S04]  /*1eef0*/  LDL R83, [R1+0x38] ;  /* 0x0000380001537983 */ /* 0x000f680000100800 */
[----:B------:R-:W5:Y:S04]  /*1ef00*/  LDL R82, [R1+0x34] ;  /* 0x0000340001527983 */ /* 0x000f680000100800 */
[----:B------:R-:W5:Y:S01]  /*1ef10*/  LDL R67, [R1+0x10] ;  /* 0x0000100001437983 */ /* 0x000f620000100800 */
[----:B--2---:R-:W-:-:S03]  /*1ef20*/  FFMA.FTZ R63, R81, R63, R171 ;  /* 0x0000003f513f7223 */ /* 0x004fc600000100ab */
        /* <DEDUP_REMOVED lines=23> */
[----:B------:R-:W-:-:S04]  /*1f0a0*/  IMAD.WIDE.U32 R16, R9, R90, c[0x0][0x208] ;  /* 0x0000820009107625 */ /* 0x000fc800078e005a */
[--C-:B------:R-:W-:Y:S02]  /*1f0b0*/  FADD.FTZ R48, R48, -R225.reuse ;  /* 0x800000e130307221 */ /* 0x100fe40000010000 */
[--C-:B------:R-:W-:Y:S02]  /*1f0c0*/  FADD.FTZ R49, R49, -R225.reuse ;  /* 0x800000e131317221 */ /* 0x100fe40000010000 */
[--C-:B------:R-:W-:Y:S02]  /*1f0d0*/  FADD.FTZ R50, R50, -R225.reuse ;  /* 0x800000e132327221 */ /* 0x100fe40000010000 */
[--C-:B------:R-:W-:Y:S02]  /*1f0e0*/  FADD.FTZ R51, R51, -R225.reuse ;  /* 0x800000e133337221 */ /* 0x100fe40000010000 */
[----:B------:R-:W-:Y:S01]  /*1f0f0*/  IMAD.WIDE.U32 R8, R8, R90, c[0x0][0x208] ;  /* 0x0000820008087625 */ /* 0x000fe200078e005a */
[----:B------:R-:W-:Y:S03]  /*1f100*/  STG.E.128 [R16.64], R20 ;  /* 0x0000001410007986 */ /* 0x000fe6000c101d06 */
[----:B------:R-:W-:-:S02]  /*1f110*/  FADD.FTZ R44, R44, -R225 ;  /* 0x800000e12c2c7221 */ /* 0x000fc40000010000 */
[--C-:B------:R-:W-:Y:S02]  /*1f120*/  FADD.FTZ R45, R45, -R225.reuse ;  /* 0x800000e12d2d7221 */ /* 0x100fe40000010000 */
        /* <DEDUP_REMOVED lines=11> */
[----:B------:R-:W-:Y:S01]  /*1f1e0*/  IMAD.WIDE.U32 R6, R6, R90, c[0x0][0x208] ;  /* 0x0000820006067625 */ /* 0x000fe200078e005a */
[----:B------:R-:W-:Y:S03]  /*1f1f0*/  STG.E.128 [R8.64], R60 ;  /* 0x0000003c08007986 */ /* 0x000fe6000c101d06 */
        /* <DEDUP_REMOVED lines=8> */
[C---:B------:R-:W-:Y:S02]  /*1f280*/  FMUL.FTZ R48, R219.reuse, R48 ;  /* 0x00000030db307220 */ /* 0x040fe40000410000 */
[C---:B------:R-:W-:Y:S02]  /*1f290*/  FMUL.FTZ R49, R219.reuse, R49 ;  /* 0x00000031db317220 */ /* 0x040fe40000410000 */
[C---:B------:R-:W-:Y:S02]  /*1f2a0*/  FMUL.FTZ R50, R219.reuse, R50 ;  /* 0x00000032db327220 */ /* 0x040fe40000410000 */
[C---:B------:R-:W-:Y:S01]  /*1f2b0*/  FMUL.FTZ R51, R219.reuse, R51 ;  /* 0x00000033db337220 */ /* 0x040fe20000410000 */
[----:B------:R-:W-:Y:S01]  /*1f2c0*/  STG.E.128 [R18.64], R56 ;  /* 0x0000003812007986 */ /* 0x000fe2000c101d06 */
[C---:B------:R-:W-:Y:S02]  /*1f2d0*/  FMUL.FTZ R44, R219.reuse, R44 ;  /* 0x0000002cdb2c7220 */ /* 0x040fe40000410000 */
[----:B------:R-:W-:-:S02]  /*1f2e0*/  FMUL.FTZ R45, R219, R45 ;  /* 0x0000002ddb2d7220 */ /* 0x000fc40000410000 */
[C---:B------:R-:W-:Y:S02]  /*1f2f0*/  FMUL.FTZ R46, R219.reuse, R46 ;  /* 0x0000002edb2e7220 */ /* 0x040fe40000410000 */
[----:B------:R-:W-:Y:S01]  /*1f300*/  FMUL.FTZ R47, R219, R47 ;  /* 0x0000002fdb2f7220 */ /* 0x000fe20000410000 */
[----:B------:R0:W-:Y:S01]  /*1f310*/  STG.E.128 [R6.64], R52 ;  /* 0x0000003406007986 */ /* 0x0001e2000c101d06 */
[--C-:B------:R-:W-:Y:S02]  /*1f320*/  FADD.FTZ R32, R32, -R225.reuse ;  /* 0x800000e120207221 */ /* 0x100fe40000010000 */
[--C-:B------:R-:W-:Y:S02]  /*1f330*/  FADD.FTZ R33, R33, -R225.reuse ;  /* 0x800000e121217221 */ /* 0x100fe40000010000 */
        /* <DEDUP_REMOVED lines=10> */
[----:B0-----:R-:W-:-:S04]  /*1f3e0*/  IMAD.WIDE.U32 R6, R5, R90, c[0x0][0x208] ;  /* 0x0000820005067625 */ /* 0x001fc800078e005a */
        /* <DEDUP_REMOVED lines=21> */
[----:B------:R-:W-:Y:S01]  /*1f540*/  IMAD.WIDE.U32 R8, R3, R90, c[0x0][0x208] ;  /* 0x0000820003087625 */ /* 0x000fe200078e005a */
[----:B------:R0:W-:Y:S03]  /*1f550*/  STG.E.128 [R6.64], R48 ;  /* 0x0000003006007986 */ /* 0x0001e6000c101d06 */
[----:B------:R-:W-:Y:S02]  /*1f560*/  FFMA.FTZ R43, R84, R43, R151 ;  /* 0x0000002b542b7223 */ /* 0x000fe40000010097 */
[----:B------:R-:W-:Y:S02]  /*1f570*/  FFMA.FTZ R42, R83, R42, R150 ;  /* 0x0000002a532a7223 */ /* 0x000fe40000010096 */
[----:B------:R-:W-:Y:S02]  /*1f580*/  FFMA.FTZ R41, R82, R41, R149 ;  /* 0x0000002952297223 */ /* 0x000fe40000010095 */
[----:B------:R-:W-:Y:S01]  /*1f590*/  IMAD.WIDE.U32 R2, R2, R90, c[0x0][0x208] ;  /* 0x0000820002027625 */ /* 0x000fe200078e005a */
[----:B------:R1:W-:Y:S03]  /*1f5a0*/  STG.E.128 [R4.64], R44 ;  /* 0x0000002c04007986 */ /* 0x0003e6000c101d06 */
        /* <DEDUP_REMOVED lines=11> */
[----:B------:R-:W-:Y:S01]  /*1f660*/  IMAD.WIDE.U32 R16, R0, R90, c[0x0][0x208] ;  /* 0x0000820000107625 */ /* 0x000fe200078e005a */
[----:B------:R-:W-:-:S03]  /*1f670*/  HFMA2.MMA R227, -RZ, RZ, 0, 2.384185791015625e-07 ;  /* 0x00000004ffe37435 */ /* 0x000fc600000001ff */
        /* <DEDUP_REMOVED lines=20> */
[----:B------:R-:W-:Y:S01]  /*1f7c0*/  IMAD.WIDE.U32 R20, R217, R90, c[0x0][0x208] ;  /* 0x00008200d9147625 */ /* 0x000fe200078e005a */
[----:B------:R-:W3:Y:S03]  /*1f7d0*/  S2R R252, SR_TID.X ;  /* 0x0000000000fc7919 */ /* 0x000ee60000002100 */
[----:B0-----:R-:W-:Y:S02]  /*1f7e0*/  FFMA.FTZ R7, R119, R73, R131 ;  /* 0x0000004977077223 */ /* 0x001fe40000010083 */
[----:B------:R-:W-:-:S02]  /*1f7f0*/  FFMA.FTZ R6, R118, R72, R130 ;  /* 0x0000004876067223 */ /* 0x000fc40000010082 */
[----:B-1----:R-:W-:Y:S02]  /*1f800*/  FFMA.FTZ R5, R117, R65, R129 ;  /* 0x0000004175057223 */ /* 0x002fe40000010081 */
[----:B------:R-:W-:Y:S02]  /*1f810*/  FFMA.FTZ R4, R116, R64, R128 ;  /* 0x0000004074047223 */ /* 0x000fe40000010080 */
[----:B------:R-:W-:-:S04]  /*1f820*/  IMAD.WIDE.U32 R22, R218, R90, c[0x0][0x208] ;  /* 0x00008200da167625 */ /* 0x000fc800078e005a */
[----:B--2---:R-:W-:Y:S02]  /*1f830*/  FFMA.FTZ R40, R81, R40, R148 ;  /* 0x0000002851287223 */ /* 0x004fe40000010094 */
[----:B---3--:R-:W-:Y:S02]  /*1f840*/  FFMA.FTZ R39, R80, R39, R147 ;  /* 0x0000002750277223 */ /* 0x008fe40000010093 */
[----:B----4-:R-:W-:Y:S02]  /*1f850*/  FFMA.FTZ R38, R79, R38, R146 ;  /* 0x000000264f267223 */ /* 0x010fe40000010092 */
[----:B-----5:R-:W-:Y:S01]  /*1f860*/  FFMA.FTZ R37, R78, R37, R145 ;  /* 0x000000254e257223 */ /* 0x020fe20000010091 */
[----:B------:R0:W-:Y:S04]  /*1f870*/  STG.E.128 [R8.64], R40 ;  /* 0x0000002808007986 */ /* 0x0001e8000c101d06 */
[----:B------:R1:W-:Y:S01]  /*1f880*/  STG.E.128 [R2.64], R36 ;  /* 0x0000002402007986 */ /* 0x0003e2000c101d06 */
[----:B------:R-:W-:-:S02]  /*1f890*/  FFMA.FTZ R19, R111, R77, R127 ;  /* 0x0000004d6f137223 */ /* 0x000fc4000001007f */
[----:B------:R-:W-:Y:S01]  /*1f8a0*/  FFMA.FTZ R18, R110, R76, R126 ;  /* 0x0000004c6e127223 */ /* 0x000fe2000001007e */
[----:B------:R2:W-:Y:S01]  /*1f8b0*/  STG.E.128 [R16.64], R32 ;  /* 0x0000002010007986 */ /* 0x0005e2000c101d06 */
[----:B------:R-:W-:Y:S02]  /*1f8c0*/  FFMA.FTZ R71, R103, R66, R203 ;  /* 0x0000004267477223 */ /* 0x000fe400000100cb */
[----:B------:R-:W-:Y:S02]  /*1f8d0*/  FFMA.FTZ R70, R102, R70, R202 ;  /* 0x0000004666467223 */ /* 0x000fe400000100ca */
[----:B------:R-:W-:Y:S02]  /*1f8e0*/  FFMA.FTZ R69, R101, R69, R201 ;  /* 0x0000004565457223 */ /* 0x000fe400000100c9 */
[----:B------:R-:W-:Y:S02]  /*1f8f0*/  FFMA.FTZ R68, R100, R68, R200 ;  /* 0x0000004464447223 */ /* 0x000fe400000100c8 */
[----:B0-----:R-:W-:-:S04]  /*1f900*/  IMAD.WIDE.U32 R8, R215, R90, c[0x0][0x208] ;  /* 0x00008200d7087625 */ /* 0x001fc800078e005a */
[----:B-1----:R-:W-:-:S04]  /*1f910*/  IMAD.WIDE.U32 R2, R211, R90, c[0x0][0x208] ;  /* 0x00008200d3027625 */ /* 0x002fc800078e005a */
[----:B--2---:R-:W-:Y:S02]  /*1f920*/  FFMA.FTZ R17, R109, R75, R125 ;  /* 0x0000004b6d117223 */ /* 0x004fe4000001007d */
[----:B------:R-:W-:Y:S01]  /*1f930*/  FFMA.FTZ R16, R108, R74, R124 ;  /* 0x0000004a6c107223 */ /* 0x000fe2000001007c */
[----:B------:R0:W-:Y:S01]  /*1f940*/  STG.E.128 [R2.64], R28 ;  /* 0x0000001c02007986 */ /* 0x0001e2000c101d06 */
[----:B------:R-:W-:-:S03]  /*1f950*/  IMAD.WIDE.U32 R32, R220, R90, c[0x0][0x208] ;  /* 0x00008200dc207625 */ /* 0x000fc600078e005a */
[----:B------:R0:W-:Y:S01]  /*1f960*/  STG.E.128 [R8.64], R24 ;  /* 0x0000001808007986 */ /* 0x0001e2000c101d06 */
[----:B------:R-:W-:-:S03]  /*1f970*/  IMAD R210, R227, c[0x0][0x160], R210 ;  /* 0x00005800e3d27a24 */ /* 0x000fc600078e02d2 */
[----:B------:R0:W-:Y:S04]  /*1f980*/  STG.E.128 [R20.64], R4 ;  /* 0x0000000414007986 */ /* 0x0001e8000c101d06 */
[----:B------:R0:W-:Y:S04]  /*1f990*/  STG.E.128 [R22.64], R16 ;  /* 0x0000001016007986 */ /* 0x0001e8000c101d06 */
[----:B------:R0:W-:Y:S01]  /*1f9a0*/  STG.E.128 [R32.64], R68 ;  /* 0x0000004420007986 */ /* 0x0001e2000c101d06 */
[----:B------:R-:W-:Y:S02]  /*1f9b0*/  ISETP.GE.AND P0, PT, R210, c[0x0][0x164], PT ;  /* 0x00005900d2007a0c */ /* 0x000fe40003f06270 */
[----:B------:R-:W-:-:S11]  /*1f9c0*/  LOP3.LUT R252, R252, 0x1f, RZ, 0xc0, !PT ;  /* 0x0000001ffcfc7812 */ /* 0x000fd600078ec0ff */
[----:B0-----:R-:W-:Y:S01]  /*1f9d0*/  @P0 CALL.REL.NOINC `(.L_x_69339) ;  /* 0x0000001000000944 */ /* 0x001fe20003c00000 */
[----:B------:R-:W-:Y:S05]  /*1f9e0*/  BRA `(.L_x_69340) ;  /* 0xfffe1d7000007947 */ /* 0x000fea000383ffff */
.L_x_69339:
[----:B------:R-:W-:Y:S05]  /*1f9f0*/  BSYNC B0 ;  /* 0x0000000000007941 */ /* 0x000fea0003800000 */
.L_x_68776:
[----:B------:R-:W-:Y:S05]  /*1fa00*/  EXIT ;  /* 0x000000000000794d */ /* 0x000fea0003800000 */
.L_x_69337:
[----:B------:R-:W-:Y:S01]  /*1fa10*/  HFMA2.MMA R227, -RZ, RZ, 0, 1.847743988037109375e-06 ;  /* 0x0000001fffe37435 */ /* 0x000fe200000001ff */
[----:B------:R-:W-:Y:S01]  /*1fa20*/  MOV R226, R225 ;  /* 0x000000e100e27202 */ /* 0x000fe20000000f00 */
[----:B------:R-:W-:Y:S01]  /*1fa30*/  IMAD.MOV.U32 R219, RZ, RZ, 0x1 ;  /* 0x00000001ffdb7424 */ /* 0x000fe200078e00ff */
[----:B------:R-:W-:Y:S01]  /*1fa40*/  MOV R222, 0x1fa70 ;  /* 0x0001fa7000de7802 */ /* 0x000fe20000000f00 */
[----:B------:R-:W-:Y:S02]  /*1fa50*/  IMAD.MOV.U32 R223, RZ, RZ, -0x1 ;  /* 0xffffffffffdf7424 */ /* 0x000fe400078e00ff */
[----:B------:R-:W-:Y:S05]  /*1fa60*/  CALL.REL.NOINC `($__internal_157_$__cuda_sm70_shflsync_bfly_p) ;  /* 0x00000dc000007944 */ /* 0x000fea0003c00000 */
[----:B-1----:R-:W-:Y:S05]  /*1fa70*/  BRA `(.L_x_69341) ;  /* 0xffffdd8000007947 */ /* 0x002fea000383ffff */
.L_x_69338:
[----:B------:R-:W-:Y:S01]  /*1fa80*/  HFMA2.MMA R227, -RZ, RZ, 0, 1.847743988037109375e-06 ;  /* 0x0000001fffe37435 */ /* 0x000fe200000001ff */
[----:B------:R-:W-:Y:S01]  /*1fa90*/  MOV R226, R225 ;  /* 0x000000e100e27202 */ /* 0x000fe20000000f00 */
[----:B------:R-:W-:Y:S01]  /*1faa0*/  IMAD.MOV.U32 R219, RZ, RZ, 0x2 ;  /* 0x00000002ffdb7424 */ /* 0x000fe200078e00ff */
[----:B------:R-:W-:Y:S01]  /*1fab0*/  MOV R222, 0x1fae0 ;  /* 0x0001fae000de7802 */ /* 0x000fe20000000f00 */
[----:B------:R-:W-:Y:S02]  /*1fac0*/  IMAD.MOV.U32 R223, RZ, RZ, -0x1 ;  /* 0xffffffffffdf7424 */ /* 0x000fe400078e00ff */
[----:B------:R-:W-:Y:S05]  /*1fad0*/  CALL.REL.NOINC `($__internal_157_$__cuda_sm70_shflsync_bfly_p) ;  /* 0x00000d5000007944 */ /* 0x000fea0003c00000 */
[----:B-1----:R-:W-:Y:S01]  /*1fae0*/  FADD.FTZ R225, R225, R219 ;  /* 0x000000dbe1e17221 */ /* 0x002fe20000010000 */
[----:B------:R-:W-:Y:S01]  /*1faf0*/  MOV R219, 0x4 ;  /* 0x0000000400db7802 */ /* 0x000fe20000000f00 */
[----:B------:R-:W-:Y:S01]  /*1fb00*/  IMAD.MOV.U32 R227, RZ, RZ, 0x1f ;  /* 0x0000001fffe37424 */ /* 0x000fe200078e00ff */
[----:B------:R-:W-:Y:S01]  /*1fb10*/  MOV R223, 0xffffffff ;  /* 0xffffffff00df7802 */ /* 0x000fe20000000f00 */
[----:B------:R-:W-:Y:S01]  /*1fb20*/  IMAD.MOV.U32 R226, RZ, RZ, R225 ;  /* 0x000000ffffe27224 */ /* 0x000fe200078e00e1 */
[----:B------:R-:W-:-:S02]  /*1fb30*/  MOV R222, 0x1fb50 ;  /* 0x0001fb5000de7802 */ /* 0x000fc40000000f00 */
[----:B------:R-:W-:Y:S05]  /*1fb40*/  CALL.REL.NOINC `($__internal_157_$__cuda_sm70_shflsync_bfly_p) ;  /* 0x00000ce000007944 */ /* 0x000fea0003c00000 */
[----:B-1----:R-:W-:Y:S01]  /*1fb50*/  FADD.FTZ R225, R225, R219 ;  /* 0x000000dbe1e17221 */ /* 0x002fe20000010000 */
[----:B------:R-:W-:Y:S01]  /*1fb60*/  HFMA2.MMA R219, -RZ, RZ, 0, 4.76837158203125e-07 ;  /* 0x00000008ffdb7435 */ /* 0x000fe200000001ff */
[----:B------:R-:W-:Y:S01]  /*1fb70*/  IMAD.MOV.U32 R227, RZ, RZ, 0x1f ;  /* 0x0000001fffe37424 */ /* 0x000fe200078e00ff */
[----:B------:R-:W-:Y:S01]  /*1fb80*/  MOV R223, 0xffffffff ;  /* 0xffffffff00df7802 */ /* 0x000fe20000000f00 */
[----:B------:R-:W-:Y:S01]  /*1fb90*/  IMAD.MOV.U32 R226, RZ, RZ, R225 ;  /* 0x000000ffffe27224 */ /* 0x000fe200078e00e1 */
[----:B------:R-:W-:-:S02]  /*1fba0*/  MOV R222, 0x1fbc0 ;  /* 0x0001fbc000de7802 */ /* 0x000fc40000000f00 */
[----:B------:R-:W-:Y:S05]  /*1fbb0*/  CALL.REL.NOINC `($__internal_157_$__cuda_sm70_shflsync_bfly_p) ;  /* 0x00000c7000007944 */ /* 0x000fea0003c00000 */
[----:B-1----:R-:W-:Y:S01]  /*1fbc0*/  FADD.FTZ R225, R225, R219 ;  /* 0x000000dbe1e17221 */ /* 0x002fe20000010000 */
[----:B------:R-:W-:Y:S01]  /*1fbd0*/  HFMA2.MMA R219, -RZ, RZ, 0, 9.5367431640625e-07 ;  /* 0x00000010ffdb7435 */ /* 0x000fe200000001ff */
[----:B------:R-:W-:Y:S01]  /*1fbe0*/  IMAD.MOV.U32 R227, RZ, RZ, 0x1f ;  /* 0x0000001fffe37424 */ /* 0x000fe200078e00ff */
[----:B------:R-:W-:Y:S01]  /*1fbf0*/  MOV R223, 0xffffffff ;  /* 0xffffffff00df7802 */ /* 0x000fe20000000f00 */
[----:B------:R-:W-:Y:S01]  /*1fc00*/  IMAD.MOV.U32 R226, RZ, RZ, R225 ;  /* 0x000000ffffe27224 */ /* 0x000fe200078e00e1 */
[----:B------:R-:W-:-:S02]  /*1fc10*/  MOV R222, 0x1fc30 ;  /* 0x0001fc3000de7802 */ /* 0x000fc40000000f00 */
[----:B------:R-:W-:Y:S05]  /*1fc20*/  CALL.REL.NOINC `($__internal_157_$__cuda_sm70_shflsync_bfly_p) ;  /* 0x00000c0000007944 */ /* 0x000fea0003c00000 */
[----:B-1----:R-:W-:Y:S01]  /*1fc30*/  FADD.FTZ R219, R225, R219 ;  /* 0x000000dbe1db7221 */ /* 0x002fe20000010000 */
[----:B------:R-:W-:Y:S01]  /*1fc40*/  MOV R223, 0xffffffff ;  /* 0xffffffff00df7802 */ /* 0x000fe20000000f00 */
        /* <DEDUP_REMOVED lines=162> */
[----:B------:R-:W-:Y:S01]  /*20670*/  HFMA2.MMA R219, -RZ, RZ, 0, 5.9604644775390625e-08 ;  /* 0x00000001ffdb7435 */ /* 0x000fe200000001ff */
[----:B------:R-:W-:-:S05]  /*20680*/  MOV R222, 0x206a0 ;  /* 0x000206a000de7802 */ /* 0x000fca0000000f00 */
[----:B------:R-:W-:Y:S05]  /*20690*/  CALL.REL.NOINC `($__internal_157_$__cuda_sm70_shflsync_bfly_p) ;  /* 0x0000019000007944 */ /* 0x000fea0003c00000 */
[----:B-1----:R-:W-:Y:S01]  /*206a0*/  FADD.FTZ R226, R226, R219 ;  /* 0x000000dbe2e27221 */ /* 0x002fe20000010000 */
[----:B------:R-:W-:Y:S01]  /*206b0*/  HFMA2.MMA R219, -RZ, RZ, 0, 1.1920928955078125e-07 ;  /* 0x00000002ffdb7435 */ /* 0x000fe200000001ff */
[----:B------:R-:W-:Y:S01]  /*206c0*/  IMAD.MOV.U32 R227, RZ, RZ, 0x1f ;  /* 0x0000001fffe37424 */ /* 0x000fe200078e00ff */
[----:B------:R-:W-:Y:S02]  /*206d0*/  MOV R223, 0xffffffff ;  /* 0xffffffff00df7802 */ /* 0x000fe40000000f00 */
[----:B------:R-:W-:Y:S02]  /*206e0*/  MOV R222, 0x20700 ;  /* 0x0002070000de7802 */ /* 0x000fe40000000f00 */
[----:B------:R-:W-:Y:S05]  /*206f0*/  CALL.REL.NOINC `($__internal_157_$__cuda_sm70_shflsync_bfly_p) ;  /* 0x0000013000007944 */ /* 0x000fea0003c00000 */
[----:B-1----:R-:W-:Y:S01]  /*20700*/  FADD.FTZ R226, R226, R219 ;  /* 0x000000dbe2e27221 */ /* 0x002fe20000010000 */
[----:B------:R-:W-:Y:S01]  /*20710*/  HFMA2.MMA R219, -RZ, RZ, 0, 2.384185791015625e-07 ;  /* 0x00000004ffdb7435 */ /* 0x000fe200000001ff */
[----:B------:R-:W-:Y:S01]  /*20720*/  IMAD.MOV.U32 R227, RZ, RZ, 0x1f ;  /* 0x0000001fffe37424 */ /* 0x000fe200078e00ff */
[----:B------:R-:W-:-:S02]  /*20730*/  MOV R223, 0xffffffff ;  /* 0xffffffff00df7802 */ /* 0x000fc40000000f00 */
[----:B------:R-:W-:Y:S02]  /*20740*/  MOV R222, 0x20760 ;  /* 0x0002076000de7802 */ /* 0x000fe40000000f00 */
[----:B------:R-:W-:Y:S05]  /*20750*/  CALL.REL.NOINC `($__internal_157_$__cuda_sm70_shflsync_bfly_p) ;  /* 0x000000d000007944 */ /* 0x000fea0003c00000 */
[----:B-1----:R-:W-:Y:S01]  /*20760*/  FADD.FTZ R226, R226, R219 ;  /* 0x000000dbe2e27221 */ /* 0x002fe20000010000 */
[----:B------:R-:W-:Y:S01]  /*20770*/  HFMA2.MMA R219, -RZ, RZ, 0, 4.76837158203125e-07 ;  /* 0x00000008ffdb7435 */ /* 0x000fe200000001ff */
[----:B------:R-:W-:Y:S01]  /*20780*/  IMAD.MOV.U32 R227, RZ, RZ, 0x1f ;  /* 0x0000001fffe37424 */ /* 0x000fe200078e00ff */
[----:B------:R-:W-:Y:S02]  /*20790*/  MOV R223, 0xffffffff ;  /* 0xffffffff00df7802 */ /* 0x000fe40000000f00 */
[----:B------:R-:W-:Y:S02]  /*207a0*/  MOV R222, 0x207c0 ;  /* 0x000207c000de7802 */ /* 0x000fe40000000f00 */
[----:B------:R-:W-:Y:S05]  /*207b0*/  CALL.REL.NOINC `($__internal_157_$__cuda_sm70_shflsync_bfly_p) ;  /* 0x0000007000007944 */ /* 0x000fea0003c00000 */
[----:B-1----:R-:W-:Y:S01]  /*207c0*/  FADD.FTZ R226, R226, R219 ;  /* 0x000000dbe2e27221 */ /* 0x002fe20000010000 */
[----:B------:R-:W-:Y:S01]  /*207d0*/  HFMA2.MMA R219, -RZ, RZ, 0, 9.5367431640625e-07 ;  /* 0x00000010ffdb7435 */ /* 0x000fe200000001ff */
[----:B------:R-:W-:Y:S01]  /*207e0*/  IMAD.MOV.U32 R227, RZ, RZ, 0x1f ;  /* 0x0000001fffe37424 */ /* 0x000fe200078e00ff */
[----:B------:R-:W-:Y:S02]  /*207f0*/  MOV R223, 0xffffffff ;  /* 0xffffffff00df7802 */ /* 0x000fe40000000f00 */
[----:B------:R-:W-:-:S02]  /*20800*/  MOV R222, 0x20820 ;  /* 0x0002082000de7802 */ /* 0x000fc40000000f00 */
[----:B------:R-:W-:Y:S05]  /*20810*/  CALL.REL.NOINC `($__internal_157_$__cuda_sm70_shflsync_bfly_p) ;  /* 0x0000001000007944 */ /* 0x000fea0003c00000 */
[----:B-1----:R-:W-:Y:S05]  /*20820*/  BRA `(.L_x_69342) ;  /* 0xffffdb1000007947 */ /* 0x002fea000383ffff */
        .weak           $__internal_157_$__cuda_sm70_shflsync_bfly_p
        .type           $__internal_157_$__cuda_sm70_shflsync_bfly_p,@function
        .size           $__internal_157_$__cuda_sm70_shflsync_bfly_p,(.L_x_71157 - $__internal_157_$__cuda_sm70_shflsync_bfly_p)
$__internal_157_$__cuda_sm70_shflsync_bfly_p:
[----:B------:R-:W-:Y:S04]  /*20830*/  WARPSYNC R223 ;  /* 0x000000df00007348 */ /* 0x000fe80003800000 */
[----:B------:R0:W1:Y:S02]  /*20840*/  SHFL.BFLY PT, R219, R226, R219, R227 ;  /* 0x0c0000dbe2db7389 */ /* 0x00006400000e00e3 */
[----:B0-----:R-:W-:-:S06]  /*20850*/  HFMA2.MMA R223, -RZ, RZ, 0, 0 ;  /* 0x00000000ffdf7435 */ /* 0x001fcc00000001ff */
[----:B------:R-:W-:Y:S05]  /*20860*/  RET.REL.NODEC R222 `(_ZN10layer_norm13ln_fwd_kernelINS_13Kernel_traitsIfffffjLj2560ELj1ELj4ELj1ELj16ENS_18Kernel_traits_baseILj2560EfffffjLj128EEEEELb1ELb1ELb0ELb1EEEvNS_9FwdParamsE) ;  /* 0xfffdf790de007950 */ /* 0x000fea0003c3ffff */
.L_x_69343:
        /* <DEDUP_REMOVED lines=9> */
.L_x_71157:


//--------------------- .text._ZN10layer_norm13ln_fwd_kernelINS_13Kernel_traitsIfffffjLj2560ELj1ELj4ELj1ELj16ENS_18Kernel_traits_baseILj2560EfffffjLj128EEEEELb1ELb1ELb1ELb0EEEvNS_9FwdParamsE --------------------------
	.section	.text._ZN10layer_norm13ln_fwd_kernelINS_13Kernel_traitsIfffffjLj2560ELj1ELj4ELj1ELj16ENS_18Kernel_traits_baseILj2560EfffffjLj128EEEEELb1ELb1ELb1ELb0EEEvNS_9FwdParamsE,"ax",@progbits
	.sectioninfo	@"SHI_REGISTERS=255"
	.align	128
        .global         _ZN10layer_norm13ln_fwd_kernelINS_13Kernel_traitsIfffffjLj2560ELj1ELj4ELj1ELj16ENS_18Kernel_traits_baseILj2560EfffffjLj128EEEEELb1ELb1ELb1ELb0EEEvNS_9FwdParamsE
        .type           _ZN10layer_norm13ln_fwd_kernelINS_13Kernel_traitsIfffffjLj2560ELj1ELj4ELj1ELj16ENS_18Kernel_traits_baseILj2560EfffffjLj128EEEEELb1ELb1ELb1ELb0EEEvNS_9FwdParamsE,@function
        .size           _ZN10layer_norm13ln_fwd_kernelINS_13Kernel_traitsIfffffjLj2560ELj1ELj4ELj1ELj16ENS_18Kernel_traits_baseILj2560EfffffjLj128EEEEELb1ELb1ELb1ELb0EEEvNS_9FwdParamsE,(.L_x_71158 - _ZN10layer_norm13ln_fwd_kernelINS_13Kernel_traitsIfffffjLj2560ELj1ELj4ELj1ELj16ENS_18Kernel_traits_baseILj2560EfffffjLj128EEEEELb1ELb1ELb1ELb0EEEvNS_9FwdParamsE)
        .other          _ZN10layer_norm13ln_fwd_kernelINS_13Kernel_traitsIfffffjLj2560ELj1ELj4ELj1ELj16ENS_18Kernel_traits_baseILj2560EfffffjLj128EEEEELb1ELb1ELb1ELb0EEEvNS_9FwdParamsE,@"STO_CUDA_ENTRY STV_DEFAULT"
_ZN10layer_norm13ln_fwd_kernelINS_13Kernel_traitsIfffffjLj2560ELj1ELj4ELj1ELj16ENS_18Kernel_traits_baseILj2560EfffffjLj128EEEEELb1ELb1ELb1ELb0EEEvNS_9FwdParamsE:
.text._ZN10layer_norm13ln_fwd_kernelINS_13Kernel_traitsIfffffjLj2560ELj1ELj4ELj1ELj16ENS_18Kernel_traits_baseILj2560EfffffjLj128EEEEELb1ELb1ELb1ELb0EEEvNS_9FwdParamsE:
        /* <DEDUP_REMOVED lines=21> */
[----:B------:R-:W-:Y:S02]  /*0150*/  @P0 IMAD.X R8, RZ, RZ, R3, P1 ;  /* 0x000000ffff080224 */ /* 0x000fe400008e0603 */
[C---:B-1----:R-:W-:Y:S01]  /*0160*/  IMAD R3, R11.reuse, c[0x0][0x0], R14 ;  /* 0x000000000b037a24 */ /* 0x042fe200078e020e */
[----:B------:R-:W-:Y:S01]  /*0170*/  LOP3.LUT R14, R14, 0x1f, RZ, 0xc0, !PT ;  /* 0x0000001f0e0e7812 */ /* 0x000fe200078ec0ff */
[----:B------:R-:W-:Y:S01]  /*0180*/  IMAD R2, R11, 0x4, R2 ;  /* 0x000000040b027824 */ /* 0x000fe200078e0202 */
        /* <DEDUP_REMOVED lines=50> */
[----:B------:R-:W-:Y:S02]  /*04b0*/  LOP3.LUT R8, R13, UR21, R6, 0x96, !PT ;  /* 0x000000150d087c12 */ /* 0x000fe4000f8e9606 */
[----:B------:R-:W-:Y:S02]  /*04c0*/  LOP3.LUT R6, R14, 0x1f, RZ, 0x3c, !PT ;  /* 0x0000001f0e067812 */ /* 0x000fe400078e3cff */
[----:B------:R-:W-:Y:S01]  /*04d0*/  LOP3.LUT R11, R11, UR23, R12, 0x96, !PT ;  /* 0x000000170b0b7c12 */ /* 0x000fe2000f8e960c */
[----:B------:R-:W-:-:S05]  /*04e0*/  IMAD.HI.U32 R5, R8, -0x2daee0ad, RZ ;  /* 0xd2511f5308057827 */ /* 0x000fca00078e00ff */
[----:B------:R-:W-:Y:S01]  /*04f0*/  LOP3.LUT R10, R5, UR24, R10, 0x96, !PT ;  /* 0x00000018050a7c12 */ /* 0x000fe2000f8e960a */
[----:B------:R-:W-:-:S05]  /*0500*/  IMAD.MOV.U32 R5, RZ, RZ, c[0x0][0x168] ;  /* 0x00005a00ff057624 */ /* 0x000fca00078e00ff */
[----:B------:R-:W-:-:S04]  /*0510*/  SHF.R.S32.HI R5, RZ, 0x1f, R5 ;  /* 0x0000001fff057819 */ /* 0x000fc80000011405 */
        /* <DEDUP_REMOVED lines=22> */
.L_x_69345:
[----:B------:R-:W-:Y:S05]  /*0680*/  BSYNC B0 ;  /* 0x0000000000007941 */ /* 0x000fea0003800000 */
.L_x_69344:
[----:B------:R-:W-:Y:S01]  /*0690*/  ISETP.GE.U32.AND P1, PT, R5, 0x40, PT ;  /* 0x000000400500780c */ /* 0x000fe20003f26070 */
[----:B------:R-:W-:Y:S01]  /*06a0*/  BSSY B0, `(.L_x_69346) ;  /* 0x0000016000007945 */ /* 0x000fe20003800000 */
[----:B0-----:R-:W-:-:S11]  /*06b0*/  LOP3.LUT R17, R17, 0xfffffffe, RZ, 0xc0, !PT ;  /* 0xfffffffe11117812 */ /* 0x001fd600078ec0ff */
[----:B------:R-:W-:Y:S01]  /*06c0*/  @P1 LOP3.LUT R17, R17, 0x1, RZ, 0xfc, !PT ;  /* 0x0000000111111812 */ /* 0x000fe200078efcff */
[----:B------:R-:W-:Y:S05]  /*06d0*/  @!P1 BRA `(.L_x_69347) ;  /* 0x0000012000009947 */ /* 0x000fea0003800000 */
[----:B------:R-:W-:Y:S01]  /*06e0*/  ISETP.NE.U32.AND P1, PT, RZ, c[0x0][0x218], PT ;  /* 0x00008600ff007a0c */ /* 0x000fe20003f25070 */
[----:B------:R-:W-:Y:S01]  /*06f0*/  CS2R R26, SRZ ;  /* 0x00000000001a7805 */ /* 0x000fe2000001ff00 */
[----:B------:R-:W-:Y:S02]  /*0700*/  CS2R R24, SRZ ;  /* 0x0000000000187805 */ /* 0x000fe4000001ff00 */
[----:B------:R-:W-:Y:S01]  /*0710*/  ISETP.NE.AND.EX P1, PT, RZ, c[0x0][0x21c], PT, P1 ;  /* 0x00008700ff007a0c */ /* 0x000fe20003f25310 */
[----:B------:R-:W-:-:S12]  /*0720*/  HFMA2.MMA R21, -RZ, RZ, 0, 9.5367431640625e-07 ;  /* 0x00000010ff157435 */ /* 0x000fd800000001ff */
[----:B------:R-:W-:-:S04]  /*0730*/  @P1 LEA R12, P2, R14, c[0x0][0x218], 0x4 ;  /* 0x000086000e0c1a11 */ /* 0x000fc800078420ff */
[C---:B------:R-:W-:Y:S01]  /*0740*/  @P1 LEA.HI.X R13, R14.reuse, c[0x0][0x21c], RZ, 0x4, P2 ;  /* 0x000087000e0d1a11 */ /* 0x040fe200010f24ff */
[----:B------:R-:W-:-:S04]  /*0750*/  IMAD.WIDE.U32 R20, R14, R21, c[0x0][0x1b0] ;  /* 0x00006c000e147625 */ /* 0x000fc800078e0015 */
[----:B------:R0:W5:Y:S01]  /*0760*/  @P1 LDG.E.128 R24, [R12.64] ;  /* 0x000000060c181981 */ /* 0x000162000c1e1d00 */
[----:B------:R-:W-:-:S03]  /*0770*/  LEA R18, P1, R14, c[0x0][0x1c8], 0x4 ;  /* 0x000072000e127a11 */ /* 0x000fc600078220ff */
[----:B------:R1:W2:Y:S01]  /*0780*/  LDG.E.128 R28, [R20.64] ;  /* 0x00000006141c7981 */ /* 0x0002a2000c1e1d00 */
[----:B------:R-:W-:-:S05]  /*0790*/  LEA.HI.X R19, R14, c[0x0][0x1cc], RZ, 0x4, P1 ;  /* 0x000073000e137a11 */ /* 0x000fca00008f24ff */
[----:B-1----:R-:W3:Y:S01]  /*07a0*/  LDG.E.128 R20, [R18.64] ;  /* 0x0000000612147981 */ /* 0x002ee2000c1e1d00 */
[----:B------:R-:W-:-:S03]  /*07b0*/  IADD3 R14, R14, 0x20, RZ ;  /* 0x000000200e0e7810 */ /* 0x000fc60007ffe0ff */
[----:B---3--:R0:W-:Y:S04]  /*07c0*/  STL.64 [R1+0x170], R20 ;  /* 0x0001701401007387 */ /* 0x0081e80000100a00 */
[----:B------:R0:W-:Y:S04]  /*07d0*/  STL.64 [R1+0x178], R22 ;  /* 0x0001781601007387 */ /* 0x0001e80000100a00 */
[----:B--2---:R0:W-:Y:S04]  /*07e0*/  STL.64 [R1+0x30], R28 ;  /* 0x0000301c01007387 */ /* 0x0041e80000100a00 */
[----:B------:R0:W-:Y:S02]  /*07f0*/  STL.64 [R1+0x38], R30 ;  /* 0x0000381e01007387 */ /* 0x0001e40000100a00 */
.L_x_69347:
[----:B------:R-:W-:Y:S05]  /*0800*/  BSYNC B0 ;  /* 0x0000000000007941 */ /* 0x000fea0003800000 */
.L_x_69346:
        /* <DEDUP_REMOVED lines=23> */
.L_x_69349:
[----:B------:R-:W-:Y:S05]  /*0980*/  BSYNC B0 ;  /* 0x0000000000007941 */ /* 0x000fea0003800000 */
.L_x_69348:
        /* <DEDUP_REMOVED lines=23> */
.L_x_69351:
[----:B------:R-:W-:Y:S05]  /*0b00*/  BSYNC B0 ;  /* 0x0000000000007941 */ /* 0x000fea0003800000 */
.L_x_69350:
        /* <DEDUP_REMOVED lines=21> */
[----:B--2---:R0:W-:Y:S04]  /*0c60*/  STL.64 [R1], R40 ;  /* 0x0000002801007387 */ /* 0x0041e80000100a00 */
[----:B------:R0:W-:Y:S02]  /*0c70*/  STL.64 [R1+0x8], R42 ;  /* 0x0000082a01007387 */ /* 0x0001e40000100a00 */
.L_x_69353:
[----:B------:R-:W-:Y:S05]  /*0c80*/  BSYNC B0 ;  /* 0x0000000000007941 */ /* 0x000fea0003800000 */
.L_x_69352:
        /* <DEDUP_REMOVED lines=16> */
[----:B------:R-:W2:Y:S04]  /*0d90*/  LDG.E.128 R20, [R18.64] ;  /* 0x0000000612147981 */ /* 0x000ea8000c1e1d00 */
[----:B------:R-:W5:Y:S01]  /*0da0*/  LDG.E.128 R248, [R248.64] ;  /* 0x00000006f8f87981 */ /* 0x000f62000c1e1d00 */
[----:B------:R-:W-:-:S03]  /*0db0*/  IADD3 R14, R14, 0x20, RZ ;  /* 0x000000200e0e7810 */ /* 0x000fc60007ffe0ff */
[----:B--2---:R0:W-:Y:S04]  /*0dc0*/  STL.64 [R1+0x130], R20 ;  /* 0x0001301401007387 */ /* 0x0041e80000100a00 */
[----:B------:R0:W-:Y:S02]  /*0dd0*/  STL.64 [R1+0x138], R22 ;  /* 0x0001381601007387 */ /* 0x0001e40000100a00 */
.L_x_69355:
[----:B------:R-:W-:Y:S05]  /*0de0*/  BSYNC B0 ;  /* 0x0000000000007941 */ /* 0x000fea0003800000 */
.L_x_69354:
        /* <DEDUP_REMOVED lines=8> */
[----:B------:R-:W-:Y:S01]  /*0e70*/  CS2R R46, SRZ ;  /* 0x00000000002e7805 */ /* 0x000fe2000001ff00 */
[----:B------:R-:W-:-:S02]  /*0e80*/  CS2R R44, SRZ ;  /* 0x00000000002c7805 */ /* 0x000fc4000001ff00 */
[----:B------:R-:W-:Y:S02]  /*0e90*/  LEA.HI.X R19, R14, c[0x0][0x1cc], RZ, 0x4, P1 ;  /* 0x000073000e137a11 */ /* 0x000fe400008f24ff */
[----:B------:R-:W-:-:S03]  /*0ea0*/  ISETP.NE.U32.AND P1, PT, RZ, c[0x0][0x218], PT ;  /* 0x00008600ff007a0c */ /* 0x000fc60003f25070 */
[----:B0-----:R-:W2:Y:S01]  /*0eb0*/  LDG.E.128 R20, [R18.64] ;  /* 0x0000000612147981 */ /* 0x001ea2000c1e1d00 */
        /* <DEDUP_REMOVED lines=10> */
.L_x_69357:
[----:B------:R-:W-:Y:S05]  /*0f60*/  BSYNC B0 ;  /* 0x0000000000007941 */ /* 0x000fea0003800000 */
.L_x_69356:
[----:B------:R-:W-:Y:S01]  /*0f70*/  ISETP.GE.U32.AND P1, PT, R5, 0x100, PT ;  /* 0x000001000500780c */ /* 0x000fe20003f26070 */
[----:B------:R-:W-:Y:S01]  /*0f80*/  BSSY B0, `(.L_x_69358) ;  /* 0x0000014000007945 */ /* 0x000fe20003800000 */
[----:B------:R-:W-:-:S11]  /*0f90*/  LOP3.LUT R6, R6, 0xfbffffff, RZ, 0xc0, !PT ;  /* 0xfbffffff06067812 */ /* 0x000fd600078ec0ff */
[----:B------:R-:W-:Y:S01]  /*0fa0*/  @P1 LOP3.LUT R6, R6, 0x4000000, RZ, 0xfc, !PT ;  /* 0x0400000006061812 */ /* 0x000fe200078efcff */
[----:B------:R-:W-:Y:S05]  /*0fb0*/  @!P1 BRA `(.L_x_69359) ;  /* 0x0000010000009947 */ /* 0x000fea0003800000 */
[C---:B------:R-:W-:Y:S01]  /*0fc0*/  LEA R18, P1, R14.reuse, c[0x0][0x1c8], 0x4 ;  /* 0x000072000e127a11 */ /* 0x040fe200078220ff */
[----:B------:R-:W-:Y:S01]  /*0fd0*/  CS2R R50, SRZ ;  /* 0x0000000000327805 */ /* 0x000fe2000001ff00 */
[----:B------:R-:W-:Y:S02]  /*0fe0*/  CS2R R48, SRZ ;  /* 0x0000000000307805 */ /* 0x000fe4000001ff00 */
[----:B------:R-:W-:Y:S02]  /*0ff0*/  LEA.HI.X R19, R14, c[0x0][0x1cc], RZ, 0x4, P1 ;  /* 0x000073000e137a11 */ /* 0x000fe400008f24ff */
[----:B------:R-:W-:-:S03]  /*1000*/  ISETP.NE.U32.AND P1, PT, RZ, c[0x0][0x218], PT ;  /* 0x00008600ff007a0c */ /* 0x000fc60003f25070 */
[----:B0-----:R-:W2:Y:S01]  /*1010*/  LDG.E.128 R20, [R18.64] ;  /* 0x0000000612147981 */ /* 0x001ea2000c1e1d00 */
        /* <DEDUP_REMOVED lines=10> */
.L_x_69359:
[----:B------:R-:W-:Y:S05]  /*10c0*/  BSYNC B0 ;  /* 0x0000000000007941 */ /* 0x000fea0003800000 */
.L_x_69358:
        /* <DEDUP_REMOVED lines=21> */
.L_x_69361:
[----:B------:R-:W-:Y:S05]  /*1220*/  BSYNC B0 ;  /* 0x0000000000007941 */ /* 0x000fea0003800000 */
.L_x_69360:
        /* <DEDUP_REMOVED lines=21> */
.L_x_69363:
[----:B------:R-:W-:Y:S05]  /*1380*/  BSYNC B0 ;  /* 0x0000000000007941 */ /* 0x000fea0003800000 */
.L_x_69362:
        /* <DEDUP_REMOVED lines=21> */
.L_x_69365:
[----:B------:R-:W-:Y:S05]  /*14e0*/  BSYNC B0 ;  /* 0x0000000000007941 */ /* 0x000fea0003800000 */
.L_x_69364:
        /* <DEDUP_REMOVED lines=21> */
.L_x_69367:
[----:B------:R-:W-:Y:S05]  /*1640*/  BSYNC B0 ;  /* 0x0000000000007941 */ /* 0x000fea0003800000 */
.L_x_69366:
        /* <DEDUP_REMOVED lines=21> */
.L_x_69369:
[----:B------:R-:W-:Y:S05]  /*17a0*/  BSYNC B0 ;  /* 0x0000000000007941 */ /* 0x000fea0003800000 */
.L_x_69368:
        /* <DEDUP_REMOVED lines=21> */
.L_x_69371:
[----:B------:R-:W-:Y:S05]  /*1900*/  BSYNC B0 ;  /* 0x0000000000007941 */ /* 0x000fea0003800000 */
.L_x_69370:
        /* <DEDUP_REMOVED lines=21> */
.L_x_69373:
[----:B------:R-:W-:Y:S05]  /*1a60*/  BSYNC B0 ;  /* 0x0000000000007941 */ /* 0x000fea0003800000 */
.L_x_69372:
        /* <DEDUP_REMOVED lines=21> */
.L_x_69375:
[----:B------:R-:W-:Y:S05]  /*1bc0*/  BSYNC B0 ;  /* 0x0000000000007941 */ /* 0x000fea0003800000 */
.L_x_69374:
        /* <DEDUP_REMOVED lines=21> */
.L_x_69377:
[----:B------:R-:W-:Y:S05]  /*1d20*/  BSYNC B0 ;  /* 0x0000000000007941 */ /* 0x000fea0003800000 */
.L_x_69376:
        /* <DEDUP_REMOVED lines=21> */
.L_x_69379:
[----:B------:R-:W-:Y:S05]  /*1e80*/  BSYNC B0 ;  /* 0x0000000000007941 */ /* 0x000fea0003800000 */
.L_x_69378:
        /* <DEDUP_REMOVED lines=8> */
[----:B------:R-:W-:-:S13]  /*1f10*/  ISETP.NE.AND.EX P1, PT, RZ, c[0x0][0x21c], PT, P1 ;  /* 0x00008700ff007a0c */ /* 0x000fda0003f25310 */
[----:B------:R-:W-:-:S04]  /*1f20*/  @P1 LEA R18, P2, R14, c[0x0][0x218], 0x4 ;  /* 0x000086000e121a11 */ /* 0x000fc800078420ff */
[----:B------:R-:W-:-:S05]  /*1f30*/  @P1 LEA.HI.X R19, R14, c[0x0][0x21c], RZ, 0x4, P2 ;  /* 0x000087000e131a11 */ /* 0x000fca00010f24ff */
[----:B------:R1:W5:Y:S01]  /*1f40*/  @P1 LDG.E.128 R92, [R18.64] ;  /* 0x00000006125c1981 */ /* 0x000362000c1e1d00 */
[----:B0-----:R-:W-:Y:S01]  /*1f50*/  LEA R12, P1, R14, c[0x0][0x1c8], 0x4 ;  /* 0x000072000e0c7a11 */ /* 0x001fe200078220ff */
        /* <DEDUP_REMOVED lines=8> */
.L_x_69381:
[----:B------:R-:W-:Y:S05]  /*1fe0*/  BSYNC B0 ;  /* 0x0000000000007941 */ /* 0x000fea0003800000 */
.L_x_69380:
        /* <DEDUP_REMOVED lines=9> */
[----:B------:R-:W-:-:S11]  /*2080*/  MOV R15, 0x10 ;  /* 0x00000010000f7802 */ /* 0x000fd60000000f00 */
[----:B0-----:R-:W-:-:S04]  /*2090*/  @P1 LEA R12, P2, R14, c[0x0][0x218], 0x4 ;  /* 0x000086000e0c1a11 */ /* 0x001fc800078420ff */
[----:B------:R-:W-:-:S05]  /*20a0*/  @P1 LEA.HI.X R13, R14, c[0x0][0x21c], RZ, 0x4, P2 ;  /* 0x000087000e0d1a11 */ /* 0x000fca00010f24ff */
[----:B------:R0:W5:Y:S02]  /*20b0*/  @P1 LDG.E.128 R96, [R12.64] ;  /* 0x000000060c601981 */ /* 0x000164000c1e1d00 */
[----:B0-----:R-:W-:-:S04]  /*20c0*/  LEA R12, P1, R14, c[0x0][0x1c8], 0x4 ;  /* 0x000072000e0c7a11 */ /* 0x001fc800078220ff */
[C---:B------:R-:W-:Y:S01]  /*20d0*/  LEA.HI.X R13, R14.reuse, c[0x0][0x1cc], RZ, 0x4, P1 ;  /* 0x000073000e0d7a11 */ /* 0x040fe200008f24ff */
[----:B------:R-:W-:-:S05]  /*20e0*/  IMAD.WIDE.U32 R14, R14, R15, c[0x0][0x1b0] ;  /* 0x00006c000e0e7625 */ /* 0x000fca00078e000f */
[----:B-1----:R0:W2:Y:S04]  /*20f0*/  LDG.E.128 R20, [R14.64] ;  /* 0x000000060e147981 */ /* 0x0020a8000c1e1d00 */
[----:B0-----:R-:W3:Y:S04]  /*2100*/  LDG.E.128 R12, [R12.64] ;  /* 0x000000060c0c7981 */ /* 0x001ee8000c1e1d00 */
[----:B---3--:R0:W-:Y:S04]  /*2110*/  STL.64 [R1+0x40], R12 ;  /* 0x0000400c01007387 */ /* 0x0081e80000100a00 */
[----:B------:R0:W-:Y:S04]  /*2120*/  STL.64 [R1+0x48], R14 ;  /* 0x0000480e01007387 */ /* 0x0001e80000100a00 */
[----:B--2---:R0:W-:Y:S04]  /*2130*/  STL.64 [R1+0x50], R20 ;  /* 0x0000501401007387 */ /* 0x0041e80000100a00 */
[----:B------:R0:W-:Y:S02]  /*2140*/  STL.64 [R1+0x58], R22 ;  /* 0x0000581601007387 */ /* 0x0001e40000100a00 */
.L_x_69383:
[----:B------:R-:W-:Y:S05]  /*2150*/  BSYNC B0 ;  /* 0x0000000000007941 */ /* 0x000fea0003800000 */
.L_x_69382:
        /* <DEDUP_REMOVED lines=14> */
.L_x_70226:
[----:B------:R-:W-:-:S04]  /*2240*/  IMAD.MOV.U32 R252, RZ, RZ, 0x4 ;  /* 0x00000004fffc7424 */ /* 0x000fc800078e00ff */
[----:B-1----:R-:W-:-:S06]  /*2250*/  IMAD.WIDE R18, R2, R252, c[0x0][0x1d0] ;  /* 0x0000740002127625 */ /* 0x002fcc00078e02fc */
        /* <DEDUP_REMOVED lines=46> */
.L_x_69390:
[----:B------:R-:W-:Y:S02]  /*2540*/  IMAD.MOV.U32 R13, RZ, RZ, R10 ;  /* 0x000000ffff0d7224 */ /* 0x000fe400078e000a */
.L_x_69391:
[----:B------:R-:W-:Y:S05]  /*2550*/  BSYNC B3 ;  /* 0x0000000000037941 */ /* 0x000fea0003800000 */
.L_x_69389:
        /* <DEDUP_REMOVED lines=16> */
.L_x_69395:
[----:B------:R-:W-:Y:S05]  /*2660*/  BSYNC B4 ;  /* 0x0000000000047941 */ /* 0x000fea0003800000 */
.L_x_69394:
        /* <DEDUP_REMOVED lines=44> */
.L_x_69393:
[----:B------:R-:W-:Y:S05]  /*2930*/  BSYNC B3 ;  /* 0x0000000000037941 */ /* 0x000fea0003800000 */
.L_x_69392:
[----:B------:R-:W2:Y:S01]  /*2940*/  LDL R22, [R1+0x180] ;  /* 0x0001800001167983 */ /* 0x000ea20000100800 */
        /* <DEDUP_REMOVED lines=8> */
[----:B--2---:R-:W-:Y:S01]  /*29d0*/  FMUL.FTZ R108, R22, R13 ;  /* 0x0000000d166c7220 */ /* 0x004fe20000410000 */
[----:B------:R-:W-:-:S03]  /*29e0*/  PRMT R13, R9, 0x7610, R13 ;  /* 0x00007610090d7816 */ /* 0x000fc6000000000d */
[----:B------:R-:W-:Y:S02]  /*29f0*/  @P2 FADD.FTZ R108, R104, R108 ;  /* 0x0000006c686c2221 */ /* 0x000fe40000010000 */
.L_x_69388:
[----:B------:R-:W-:Y:S05]  /*2a00*/  BSYNC B2 ;  /* 0x0000000000027941 */ /* 0x000fea0003800000 */
.L_x_69387:
        /* <DEDUP_REMOVED lines=18> */
.L_x_69399:
[----:B------:R-:W-:Y:S02]  /*2b30*/  IMAD.MOV.U32 R9, RZ, RZ, R10 ;  /* 0x000000ffff097224 */ /* 0x000fe400078e000a */
.L_x_69400:
[----:B------:R-:W-:Y:S05]  /*2b40*/  BSYNC B3 ;  /* 0x0000000000037941 */ /* 0x000fea0003800000 */
.L_x_69398:
        /* <DEDUP_REMOVED lines=16> */
.L_x_69404:
[----:B------:R-:W-:Y:S05]  /*2c50*/  BSYNC B4 ;  /* 0x0000000000047941 */ /* 0x000fea0003800000 */
.L_x_69403:
        /* <DEDUP_REMOVED lines=44> */
.L_x_69402:
[----:B------:R-:W-:Y:S05]  /*2f20*/  BSYNC B3 ;  /* 0x0000000000037941 */ /* 0x000fea0003800000 */
.L_x_69401:
[----:B------:R-:W2:Y:S01]  /*2f30*/  LDL R21, [R1+0x184] ;  /* 0x0001840001157983 */ /* 0x000ea20000100800 */
        /* <DEDUP_REMOVED lines=11> */
.L_x_69397:
[----:B------:R-:W-:Y:S05]  /*2ff0*/  BSYNC B2 ;  /* 0x0000000000027941 */ /* 0x000fea0003800000 */
.L_x_69396:
        /* <DEDUP_REMOVED lines=18> */
.L_x_69408:
[----:B------:R-:W-:Y:S02]  /*3120*/  IMAD.MOV.U32 R9, RZ, RZ, R10 ;  /* 0x000000ffff097224 */ /* 0x000fe400078e000a */
.L_x_69409:
[----:B------:R-:W-:Y:S05]  /*3130*/  BSYNC B3 ;  /* 0x0000000000037941 */ /* 0x000fea0003800000 */
.L_x_69407:
        /* <DEDUP_REMOVED lines=16> */
.L_x_69413:
[----:B------:R-:W-:Y:S05]  /*3240*/  BSYNC B4 ;  /* 0x0000000000047941 */ /* 0x000fea0003800000 */
.L_x_69412:
        /* <DEDUP_REMOVED lines=44> */
.L_x_69411:
[----:B------:R-:W-:Y:S05]  /*3510*/  BSYNC B3 ;  /* 0x0000000000037941 */ /* 0x000fea0003800000 */
.L_x_69410:
        /* <DEDUP_REMOVED lines=12> */
.L_x_69406:
[----:B------:R-:W-:Y:S05]  /*35e0*/  BSYNC B2 ;  /* 0x0000000000027941 */ /* 0x000fea0003800000 */
.L_x_69405:
        /* <DEDUP_REMOVED lines=18> */
.L_x_69417:
[----:B------:R-:W-:Y:S02]  /*3710*/  IMAD.MOV.U32 R16, RZ, RZ, R10 ;  /* 0x000000ffff107224 */ /* 0x000fe400078e000a */
.L_x_69418:
[----:B------:R-:W-:Y:S05]  /*3720*/  BSYNC B3 ;  /* 0x0000000000037941 */ /* 0x000fea0003800000 */
.L_x_69416:
        /* <DEDUP_REMOVED lines=16> */
.L_x_69422:
[----:B------:R-:W-:Y:S05]  /*3830*/  BSYNC B4 ;  /* 0x0000000000047941 */ /* 0x000fea0003800000 */
.L_x_69421:
        /* <DEDUP_REMOVED lines=44> */
.L_x_69420:
[----:B------:R-:W-:Y:S05]  /*3b00*/  BSYNC B3 ;  /* 0x0000000000037941 */ /* 0x000fea0003800000 */
.L_x_69419:
        /* <DEDUP_REMOVED lines=9> */
[----:B--2---:R-:W-:-:S04]  /*3ba0*/  FMUL.FTZ R111, R22, R21 ;  /* 0x00000015166f7220 */ /* 0x004fc80000410000 */
[----:B------:R-:W-:Y:S02]  /*3bb0*/  @P2 FADD.FTZ R111, R107, R111 ;  /* 0x0000006f6b6f2221 */ /* 0x000fe40000010000 */
.L_x_69415:
[----:B------:R-:W-:Y:S05]  /*3bc0*/  BSYNC B2 ;  /* 0x0000000000027941 */ /* 0x000fea0003800000 */
.L_x_69414:
        /* <DEDUP_REMOVED lines=15> */
.L_x_69424:
[----:B------:R-:W-:Y:S05]  /*3cc0*/  BSYNC B2 ;  /* 0x0000000000027941 */ /* 0x000fea0003800000 */
.L_x_69423:
[----:B------:R-:W-:Y:S02]  /*3cd0*/  IADD3 R20, R20, 0x20, RZ ;  /* 0x0000002014147810 */ /* 0x000fe40007ffe0ff */
[----:B------:R-:W-:Y:S02]  /*3ce0*/  IADD3 R19, R19, 0x20, RZ ;  /* 0x0000002013137810 */ /* 0x000fe40007ffe0ff */
.L_x_69386:
[----:B------:R-:W-:Y:S05]  /*3cf0*/  BSYNC B1 ;  /* 0x0000000000017941 */ /* 0x000fea0003800000 */
.L_x_69385:
        /* <DEDUP_REMOVED lines=30> */
.L_x_69430:
[----:B------:R-:W-:Y:S02]  /*3ee0*/  IMAD.MOV.U32 R13, RZ, RZ, R10 ;  /* 0x000000ffff0d7224 */ /* 0x000fe400078e000a */
.L_x_69431:
[----:B------:R-:W-:Y:S05]  /*3ef0*/  BSYNC B3 ;  /* 0x0000000000037941 */ /* 0x000fea0003800000 */
.L_x_69429:
        /* <DEDUP_REMOVED lines=16> */
.L_x_69435:
[----:B------:R-:W-:Y:S05]  /*4000*/  BSYNC B4 ;  /* 0x0000000000047941 */ /* 0x000fea0003800000 */
.L_x_69434:
        /* <DEDUP_REMOVED lines=44> */
.L_x_69433:
[----:B------:R-:W-:Y:S05]  /*42d0*/  BSYNC B3 ;  /* 0x0000000000037941 */ /* 0x000fea0003800000 */
.L_x_69432:
[----:B------:R-:W2:Y:S01]  /*42e0*/  LDL R22, [R1+0x170] ;  /* 0x0001700001167983 */ /* 0x000ea20000100800 */
        /* <DEDUP_REMOVED lines=11> */
.L_x_69428:
[----:B------:R-:W-:Y:S05]  /*43a0*/  BSYNC B2 ;  /* 0x0000000000027941 */ /* 0x000fea0003800000 */
.L_x_69427:
        /* <DEDUP_REMOVED lines=18> */
.L_x_69439:
[----:B------:R-:W-:Y:S02]  /*44d0*/  IMAD.MOV.U32 R9, RZ, RZ, R10 ;  /* 0x000000ffff097224 */ /* 0x000fe400078e000a */
.L_x_69440:
[----:B------:R-:W-:Y:S05]  /*44e0*/  BSYNC B3 ;  /* 0x0000000000037941 */ /* 0x000fea0003800000 */
.L_x_69438:
        /* <DEDUP_REMOVED lines=16> */
.L_x_69444:
[----:B------:R-:W-:Y:S05]  /*45f0*/  BSYNC B4 ;  /* 0x0000000000047941 */ /* 0x000fea0003800000 */
.L_x_69443:
        /* <DEDUP_REMOVED lines=44> */
.L_x_69442:
[----:B------:R-:W-:Y:S05]  /*48c0*/  BSYNC B3 ;  /* 0x0000000000037941 */ /* 0x000fea0003800000 */
.L_x_69441:
[----:B------:R-:W2:Y:S01]  /*48d0*/  LDL R21, [R1+0x174] ;  /* 0x0001740001157983 */ /* 0x000ea20000100800 */
        /* <DEDUP_REMOVED lines=11> */
.L_x_69437:
[----:B------:R-:W-:Y:S05]  /*4990*/  BSYNC B2 ;  /* 0x0000000000027941 */ /* 0x000fea0003800000 */
.L_x_69436:
        /* <DEDUP_REMOVED lines=18> */
.L_x_69448:
[----:B------:R-:W-:Y:S02]  /*4ac0*/  IMAD.MOV.U32 R9, RZ, RZ, R10 ;  /* 0x000000ffff097224 */ /* 0x000fe400078e000a */
.L_x_69449:
[----:B------:R-:W-:Y:S05]  /*4ad0*/  BSYNC B3 ;  /* 0x0000000000037941 */ /* 0x000fea0003800000 */
.L_x_69447:
        /* <DEDUP_REMOVED lines=16> */
.L_x_69453:
[----:B------:R-:W-:Y:S05]  /*4be0*/  BSYNC B4 ;  /* 0x0000000000047941 */ /* 0x000fea0003800000 */
.L_x_69452:
        /* <DEDUP_REMOVED lines=44> */
.L_x_69451:
[----:B------:R-:W-:Y:S05]  /*4eb0*/  BSYNC B3 ;  /* 0x0000000000037941 */ /* 0x000fea0003800000 */
.L_x_69450:
[----:B------:R-:W2:Y:S01]  /*4ec0*/  LDL R22, [R1+0x178] ;  /* 0x0001780001167983 */ /* 0x000ea20000100800 */
        /* <DEDUP_REMOVED lines=11> */
.L_x_69446:
[----:B------:R-:W-:Y:S05]  /*4f80*/  BSYNC B2 ;  /* 0x0000000000027941 */ /* 0x000fea0003800000 */
.L_x_69445:
        /* <DEDUP_REMOVED lines=18> */
.L_x_69457:
[----:B------:R-:W-:Y:S02]  /*50b0*/  IMAD.MOV.U32 R16, RZ, RZ, R10 ;  /* 0x000000ffff107224 */ /* 0x000fe400078e000a */
.L_x_69458:
[----:B------:R-:W-:Y:S05]  /*50c0*/  BSYNC B3 ;  /* 0x0000000000037941 */ /* 0x000fea0003800000 */
.L_x_69456:
        /* <DEDUP_REMOVED lines=16> */
.L_x_69462:
[----:B------:R-:W-:Y:S05]  /*51d0*/  BSYNC B4 ;  /* 0x0000000000047941 */ /* 0x000fea0003800000 */
.L_x_69461:
        /* <DEDUP_REMOVED lines=44> */
.L_x_69460:
[----:B------:R-:W-:Y:S05]  /*54a0*/  BSYNC B3 ;  /* 0x0000000000037941 */ /* 0x000fea0003800000 */
.L_x_69459:
        /* <DEDUP_REMOVED lines=11> */
.L_x_69455:
[----:B------:R-:W-:Y:S05]  /*5560*/  BSYNC B2 ;  /* 0x0000000000027941 */ /* 0x000fea0003800000 */
.L_x_69454:
        /* <DEDUP_REMOVED lines=15> */
.L_x_69464:
[----:B------:R-:W-:Y:S05]  /*5660*/  BSYNC B2 ;  /* 0x0000000000027941 */ /* 0x000fea0003800000 */
.L_x_69463:
[----:B------:R-:W-:Y:S02]  /*5670*/  IADD3 R20, R20, 0x20, RZ ;  /* 0x0000002014147810 */ /* 0x000fe40007ffe0ff */
[----:B------:R-:W-:Y:S02]  /*5680*/  IADD3 R19, R19, 0x20, RZ ;  /* 0x0000002013137810 */ /* 0x000fe40007ffe0ff */
.L_x_69426:
[----:B------:R-:W-:Y:S05]  /*5690*/  BSYNC B1 ;  /* 0x0000000000017941 */ /* 0x000fea0003800000 */
.L_x_69425:
        /* <DEDUP_REMOVED lines=30> */
.L_x_69470:
[----:B------:R-:W-:Y:S02]  /*5880*/  MOV R13, R10 ;  /* 0x0000000a000d7202 */ /* 0x000fe40000000f00 */
.L_x_69471:
[----:B------:R-:W-:Y:S05]  /*5890*/  BSYNC B3 ;  /* 0x0000000000037941 */ /* 0x000fea0003800000 */
.L_x_69469:
        /* <DEDUP_REMOVED lines=16> */
.L_x_69475:
[----:B------:R-:W-:Y:S05]  /*59a0*/  BSYNC B4 ;  /* 0x0000000000047941 */ /* 0x000fea0003800000 */
.L_x_69474:
        /* <DEDUP_REMOVED lines=44> */
.L_x_69473:
[----:B------:R-:W-:Y:S05]  /*5c70*/  BSYNC B3 ;  /* 0x0000000000037941 */ /* 0x000fea0003800000 */
.L_x_69472:
        /* <DEDUP_REMOVED lines=12> */
.L_x_69468:
[----:B------:R-:W-:Y:S05]  /*5d40*/  BSYNC B2 ;  /* 0x0000000000027941 */ /* 0x000fea0003800000 */
.L_x_69467:
        /* <DEDUP_REMOVED lines=18> */
.L_x_69479:
[----:B------:R-:W-:Y:S02]  /*5e70*/  MOV R9, R10 ;  /* 0x0000000a00097202 */ /* 0x000fe40000000f00 */
.L_x_69480:
[----:B------:R-:W-:Y:S05]  /*5e80*/  BSYNC B3 ;  /* 0x0000000000037941 */ /* 0x000fea0003800000 */
.L_x_69478:
        /* <DEDUP_REMOVED lines=16> */
.L_x_69484:
[----:B------:R-:W-:Y:S05]  /*5f90*/  BSYNC B4 ;  /* 0x0000000000047941 */ /* 0x000fea0003800000 */
.L_x_69483:
        /* <DEDUP_REMOVED lines=44> */
.L_x_69482:
[----:B------:R-:W-:Y:S05]  /*6260*/  BSYNC B3 ;  /* 0x0000000000037941 */ /* 0x000fea0003800000 */
.L_x_69481:
        /* <DEDUP_REMOVED lines=12> */
.L_x_69477:
[----:B------:R-:W-:Y:S05]  /*6330*/  BSYNC B2 ;  /* 0x0000000000027941 */ /* 0x000fea0003800000 */
.L_x_69476:
        /* <DEDUP_REMOVED lines=18> */
.L_x_69488:
[----:B------:R-:W-:Y:S02]  /*6460*/  MOV R9, R10 ;  /* 0x0000000a00097202 */ /* 0x000fe40000000f00 */
.L_x_69489:
[----:B------:R-:W-:Y:S05]  /*6470*/  BSYNC B3 ;  /* 0x0000000000037941 */ /* 0x000fea0003800000 */
.L_x_69487:
        /* <DEDUP_REMOVED lines=16> */
.L_x_69493:
[----:B------:R-:W-:Y:S05]  /*6580*/  BSYNC B4 ;  /* 0x0000000000047941 */ /* 0x000fea0003800000 */
.L_x_69492:
        /* <DEDUP_REMOVED lines=44> */
.L_x_69491:
[----:B------:R-:W-:Y:S05]  /*6850*/  BSYNC B3 ;  /* 0x0000000000037941 */ /* 0x000fea0003800000 */
.L_x_69490:
        /* <DEDUP_REMOVED lines=12> */
.L_x_69486:
[----:B------:R-:W-:Y:S05]  /*6920*/  BSYNC B2 ;  /* 0x0000000000027941 */ /* 0x000fea0003800000 */
.L_x_69485:
        /* <DEDUP_REMOVED lines=18> */
.L_x_69497:
[----:B------:R-:W-:Y:S02]  /*6a50*/  MOV R16, R10 ;  /* 0x0000000a00107202 */ /* 0x000fe40000000f00 */
.L_x_69498:
[----:B------:R-:W-:Y:S05]  /*6a60*/  BSYNC B3 ;  /* 0x0000000000037941 */ /* 0x000fea0003800000 */
.L_x_69496:
        /* <DEDUP_REMOVED lines=16> */
.L_x_69502:
[----:B------:R-:W-:Y:S05]  /*6b70*/  BSYNC B4 ;  /* 0x0000000000047941 */ /* 0x000fea0003800000 */
.L_x_69501:
        /* <DEDUP_REMOVED lines=44> */
.L_x_69500:
[----:B------:R-:W-:Y:S05]  /*6e40*/  BSYNC B3 ;  /* 0x0000000000037941 */ /* 0x000fea0003800000 */
.L_x_69499:
        /* <DEDUP_REMOVED lines=11> */
.L_x_69495:
[----:B------:R-:W-:Y:S05]  /*6f00*/  BSYNC B2 ;  /* 0x0000000000027941 */ /* 0x000fea0003800000 */
.L_x_69494:
        /* <DEDUP_REMOVED lines=15> */
.L_x_69504:
[----:B------:R-:W-:Y:S05]  /*7000*/  BSYNC B2 ;  /* 0x0000000000027941 */ /* 0x000fea0003800000 */
.L_x_69503:
[----:B------:R-:W-:Y:S02]  /*7010*/  IADD3 R20, R20, 0x20, RZ ;  /* 0x0000002014147810 */ /* 0x000fe40007ffe0ff */
[----:B------:R-:W-:Y:S02]  /*7020*/  IADD3 R19, R19, 0x20, RZ ;  /* 0x0000002013137810 */ /* 0x000fe40007ffe0ff */
.L_x_69466:
[----:B------:R-:W-:Y:S05]  /*7030*/  BSYNC B1 ;  /* 0x0000000000017941 */ /* 0x000fea0003800000 */
.L_x_69465:
        /* <DEDUP_REMOVED lines=30> */
.L_x_69510:
[----:B------:R-:W-:Y:S02]  /*7220*/  IMAD.MOV.U32 R13, RZ, RZ, R10 ;  /* 0x000000ffff0d7224 */ /* 0x000fe400078e000a */
.L_x_69511:
[----:B------:R-:W-:Y:S05]  /*7230*/  BSYNC B3 ;  /* 0x0000000000037941 */ /* 0x000fea0003800000 */
.L_x_69509:
        /* <DEDUP_REMOVED lines=16> */
.L_x_69515:
[----:B------:R-:W-:Y:S05]  /*7340*/  BSYNC B4 ;  /* 0x0000000000047941 */ /* 0x000fea0003800000 */
.L_x_69514:
        /* <DEDUP_REMOVED lines=44> */
.L_x_69513:
[----:B------:R-:W-:Y:S05]  /*7610*/  BSYNC B3 ;  /* 0x0000000000037941 */ /* 0x000fea0003800000 */
.L_x_69512:
        /* <DEDUP_REMOVED lines=12> */
.L_x_69508:
[----:B------:R-:W-:Y:S05]  /*76e0*/  BSYNC B2 ;  /* 0x0000000000027941 */ /* 0x000fea0003800000 */
.L_x_69507:
        /* <DEDUP_REMOVED lines=18> */
.L_x_69519:
[----:B------:R-:W-:Y:S02]  /*7810*/  IMAD.MOV.U32 R9, RZ, RZ, R10 ;  /* 0x000000ffff097224 */ /* 0x000fe400078e000a */
.L_x_69520:
[----:B------:R-:W-:Y:S05]  /*7820*/  BSYNC B3 ;  /* 0x0000000000037941 */ /* 0x000fea0003800000 */
.L_x_69518:
        /* <DEDUP_REMOVED lines=16> */
.L_x_69524:
[----:B------:R-:W-:Y:S05]  /*7930*/  BSYNC B4 ;  /* 0x0000000000047941 */ /* 0x000fea0003800000 */
.L_x_69523:
        /* <DEDUP_REMOVED lines=44> */
.L_x_69522:
[----:B------:R-:W-:Y:S05]  /*7c00*/  BSYNC B3 ;  /* 0x0000000000037941 */ /* 0x000fea0003800000 */
.L_x_69521:
        /* <DEDUP_REMOVED lines=12> */
.L_x_69517:
[----:B------:R-:W-:Y:S05]  /*7cd0*/  BSYNC B2 ;  /* 0x0000000000027941 */ /* 0x000fea0003800000 */
.L_x_69516:
        /* <DEDUP_REMOVED lines=18> */
.L_x_69528:
[----:B------:R-:W-:Y:S02]  /*7e00*/  IMAD.MOV.U32 R9, RZ, RZ, R10 ;  /* 0x000000ffff097224 */ /* 0x000fe400078e000a */
.L_x_69529:
[----:B------:R-:W-:Y:S05]  /*7e10*/  BSYNC B3 ;  /* 0x0000000000037941 */ /* 0x000fea0003800000 */
.L_x_69527:
        /* <DEDUP_REMOVED lines=16> */
.L_x_69533:
[----:B------:R-:W-:Y:S05]  /*7f20*/  BSYNC B4 ;  /* 0x0000000000047941 */ /* 0x000fea0003800000 */
.L_x_69532:
        /* <DEDUP_REMOVED lines=44> */
.L_x_69531:
[----:B------:R-:W-:Y:S05]  /*81f0*/  BSYNC B3 ;  /* 0x0000000000037941 */ /* 0x000fea0003800000 */
.L_x_69530:
        /* <DEDUP_REMOVED lines=12> */
.L_x_69526:
[----:B------:R-:W-:Y:S05]  /*82c0*/  BSYNC B2 ;  /* 0x0000000000027941 */ /* 0x000fea0003800000 */
.L_x_69525:
        /* <DEDUP_REMOVED lines=18> */
.L_x_69537:
[----:B------:R-:W-:Y:S02]  /*83f0*/  IMAD.MOV.U32 R16, RZ, RZ, R10 ;  /* 0x000000ffff107224 */ /* 0x000fe400078e000a */
.L_x_69538:
[----:B------:R-:W-:Y:S05]  /*8400*/  BSYNC B3 ;  /* 0x0000000000037941 */ /* 0x000fea0003800000 */
.L_x_69536:
        /* <DEDUP_REMOVED lines=16> */
.L_x_69542:
[----:B------:R-:W-:Y:S05]  /*8510*/  BSYNC B4 ;  /* 0x0000000000047941 */ /* 0x000fea0003800000 */
.L_x_69541:
        /* <DEDUP_REMOVED lines=44> */
.L_x_69540:
[----:B------:R-:W-:Y:S05]  /*87e0*/  BSYNC B3 ;  /* 0x0000000000037941 */ /* 0x000fea0003800000 */
.L_x_69539:
        /* <DEDUP_REMOVED lines=11> */
.L_x_69535:
[----:B------:R-:W-:Y:S05]  /*88a0*/  BSYNC B2 ;  /* 0x0000000000027941 */ /* 0x000fea0003800000 */
.L_x_69534:
        /* <DEDUP_REMOVED lines=15> */
.L_x_69544:
[----:B------:R-:W-:Y:S05]  /*89a0*/  BSYNC B2 ;  /* 0x0000000000027941 */ /* 0x000fea0003800000 */
.L_x_69543:
[----:B------:R-:W-:Y:S02]  /*89b0*/  IADD3 R20, R20, 0x20, RZ ;  /* 0x0000002014147810 */ /* 0x000fe40007ffe0ff */
[----:B------:R-:W-:Y:S02]  /*89c0*/  IADD3 R19, R19, 0x20, RZ ;  /* 0x0000002013137810 */ /* 0x000fe40007ffe0ff */
.L_x_69506:
[----:B------:R-:W-:Y:S05]  /*89d0*/  BSYNC B1 ;  /* 0x0000000000017941 */ /* 0x000fea0003800000 */
.L_x_69505:
        /* <DEDUP_REMOVED lines=30> */
.L_x_69550:
[----:B------:R-:W-:Y:S02]  /*8bc0*/  IMAD.MOV.U32 R13, RZ, RZ, R10 ;  /* 0x000000ffff0d7224 */ /* 0x000fe400078e000a */
.L_x_69551:
[----:B------:R-:W-:Y:S05]  /*8bd0*/  BSYNC B3 ;  /* 0x0000000000037941 */ /* 0x000fea0003800000 */
.L_x_69549:
        /* <DEDUP_REMOVED lines=16> */
.L_x_69555:
[----:B------:R-:W-:Y:S05]  /*8ce0*/  BSYNC B4 ;  /* 0x0000000000047941 */ /* 0x000fea0003800000 */
.L_x_69554:
        /* <DEDUP_REMOVED lines=44> */
.L_x_69553:
[----:B------:R-:W-:Y:S05]  /*8fb0*/  BSYNC B3 ;  /* 0x0000000000037941 */ /* 0x000fea0003800000 */
.L_x_69552:
        /* <DEDUP_REMOVED lines=12> */
.L_x_69548:
[----:B------:R-:W-:Y:S05]  /*9080*/  BSYNC B2 ;  /* 0x0000000000027941 */ /* 0x000fea0003800000 */
.L_x_69547:
        /* <DEDUP_REMOVED lines=18> */
.L_x_69559:
[----:B------:R-:W-:Y:S02]  /*91b0*/  IMAD.MOV.U32 R9, RZ, RZ, R10 ;  /* 0x000000ffff097224 */ /* 0x000fe400078e000a */
.L_x_69560:
[----:B------:R-:W-:Y:S05]  /*91c0*/  BSYNC B3 ;  /* 0x0000000000037941 */ /* 0x000fea0003800000 */
.L_x_69558:
        /* <DEDUP_REMOVED lines=16> */
.L_x_69564:
[----:B------:R-:W-:Y:S05]  /*92d0*/  BSYNC B4 ;  /* 0x0000000000047941 */ /* 0x000fea0003800000 */
.L_x_69563:
        /* <DEDUP_REMOVED lines=44> */
.L_x_69562:
[----:B------:R-:W-:Y:S05]  /*95a0*/  BSYNC B3 ;  /* 0x0000000000037941 */ /* 0x000fea0003800000 */
.L_x_69561:
        /* <DEDUP_REMOVED lines=12> */
.L_x_69557:
[----:B------:R-:W-:Y:S05]  /*9670*/  BSYNC B2 ;  /* 0x0000000000027941 */ /* 0x000fea0003800000 */
.L_x_69556:
        /* <DEDUP_REMOVED lines=18> */
.L_x_69568:
[----:B------:R-:W-:Y:S02]  /*97a0*/  IMAD.MOV.U32 R9, RZ, RZ, R10 ;  /* 0x000000ffff097224 */ /* 0x000fe400078e000a */
.L_x_69569:
[----:B------:R-:W-:Y:S05]  /*97b0*/  BSYNC B3 ;  /* 0x0000000000037941 */ /* 0x000fea0003800000 */
.L_x_69567:
        /* <DEDUP_REMOVED lines=16> */
.L_x_69573:
[----:B------:R-:W-:Y:S05]  /*98c0*/  BSYNC B4 ;  /* 0x0000000000047941 */ /* 0x000fea0003800000 */
.L_x_69572:
        /* <DEDUP_REMOVED lines=44> */
.L_x_69571:
[----:B------:R-:W-:Y:S05]  /*9b90*/  BSYNC B3 ;  /* 0x0000000000037941 */ /* 0x000fea0003800000 */
.L_x_69570:
        /* <DEDUP_REMOVED lines=12> */
.L_x_69566:
[----:B------:R-:W-:Y:S05]  /*9c60*/  BSYNC B2 ;  /* 0x0000000000027941 */ /* 0x000fea0003800000 */
.L_x_69565:
        /* <DEDUP_REMOVED lines=18> */
.L_x_69577:
[----:B------:R-:W-:Y:S02]  /*9d90*/  IMAD.MOV.U32 R16, RZ, RZ, R10 ;  /* 0x000000ffff107224 */ /* 0x000fe400078e000a */
.L_x_69578:
[----:B------:R-:W-:Y:S05]  /*9da0*/  BSYNC B3 ;  /* 0x0000000000037941 */ /* 0x000fea0003800000 */
.L_x_69576:
        /* <DEDUP_REMOVED lines=16> */
.L_x_69582:
[----:B------:R-:W-:Y:S05]  /*9eb0*/  BSYNC B4 ;  /* 0x0000000000047941 */ /* 0x000fea0003800000 */
.L_x_69581:
        /* <DEDUP_REMOVED lines=44> */
.L_x_69580:
[----:B------:R-:W-:Y:S05]  /*a180*/  BSYNC B3 ;  /* 0x0000000000037941 */ /* 0x000fea0003800000 */
.L_x_69579:
        /* <DEDUP_REMOVED lines=11> */
.L_x_69575:
[----:B------:R-:W-:Y:S05]  /*a240*/  BSYNC B2 ;  /* 0x0000000000027941 */ /* 0x000fea0003800000 */
.L_x_69574:
        /* <DEDUP_REMOVED lines=15> */
.L_x_69584:
[----:B------:R-:W-:Y:S05]  /*a340*/  BSYNC B2 ;  /* 0x0000000000027941 */ /* 0x000fea0003800000 */
.L_x_69583:
[----:B------:R-:W-:Y:S02]  /*a350*/  IADD3 R20, R20, 0x20, RZ ;  /* 0x0000002014147810 */ /* 0x000fe40007ffe0ff */
[----:B------:R-:W-:Y:S02]  /*a360*/  IADD3 R19, R19, 0x20, RZ ;  /* 0x0000002013137810 */ /* 0x000fe40007ffe0ff */
.L_x_69546:
[----:B------:R-:W-:Y:S05]  /*a370*/  BSYNC B1 ;  /* 0x0000000000017941 */ /* 0x000fea0003800000 */
.L_x_69545:
        /* <DEDUP_REMOVED lines=30> */
.L_x_69590:
[----:B------:R-:W-:Y:S02]  /*a560*/  IMAD.MOV.U32 R13, RZ, RZ, R10 ;  /* 0x000000ffff0d7224 */ /* 0x000fe400078e000a */
.L_x_69591:
[----:B------:R-:W-:Y:S05]  /*a570*/  BSYNC B3 ;  /* 0x0000000000037941 */ /* 0x000fea0003800000 */
.L_x_69589:
        /* <DEDUP_REMOVED lines=16> */
.L_x_69595:
[----:B------:R-:W-:Y:S05]  /*a680*/  BSYNC B4 ;  /* 0x0000000000047941 */ /* 0x000fea0003800000 */
.L_x_69594:
        /* <DEDUP_REMOVED lines=44> */
.L_x_69593:
[----:B------:R-:W-:Y:S05]  /*a950*/  BSYNC B3 ;  /* 0x0000000000037941 */ /* 0x000fea0003800000 */
.L_x_69592:
        /* <DEDUP_REMOVED lines=12> */
.L_x_69588:
[----:B------:R-:W-:Y:S05]  /*aa20*/  BSYNC B2 ;  /* 0x0000000000027941 */ /* 0x000fea0003800000 */
.L_x_69587:
        /* <DEDUP_REMOVED lines=18> */
.L_x_69599:
[----:B------:R-:W-:Y:S02]  /*ab50*/  IMAD.MOV.U32 R9, RZ, RZ, R10 ;  /* 0x000000ffff097224 */ /* 0x000fe400078e000a */
.L_x_69600:
[----:B------:R-:W-:Y:S05]  /*ab60*/  BSYNC B3 ;  /* 0x0000000000037941 */ /* 0x000fea0003800000 */
.L_x_69598:
        /* <DEDUP_REMOVED lines=16> */
.L_x_69604:
[----:B------:R-:W-:Y:S05]  /*ac70*/  BSYNC B4 ;  /* 0x0000000000047941 */ /* 0x000fea0003800000 */
.L_x_69603:
        /* <DEDUP_REMOVED lines=44> */
.L_x_69602:
[----:B------:R-:W-:Y:S05]  /*af40*/  BSYNC B3 ;  /* 0x0000000000037941 */ /* 0x000fea0003800000 */
.L_x_69601:
        /* <DEDUP_REMOVED lines=12> */
.L_x_69597:
[----:B------:R-:W-:Y:S05]  /*b010*/  BSYNC B2 ;  /* 0x0000000000027941 */ /* 0x000fea0003800000 */
.L_x_69596:
        /* <DEDUP_REMOVED lines=18> */
.L_x_69608:
[----:B------:R-:W-:Y:S02]  /*b140*/  IMAD.MOV.U32 R9, RZ, RZ, R10 ;  /* 0x000000ffff097224 */ /* 0x000fe400078e000a */
.L_x_69609:
[----:B------:R-:W-:Y:S05]  /*b150*/  BSYNC B3 ;  /* 0x0000000000037941 */ /* 0x000fea0003800000 */
.L_x_69607:
        /* <DEDUP_REMOVED lines=16> */
.L_x_69613:
[----:B------:R-:W-:Y:S05]  /*b260*/  BSYNC B4 ;  /* 0x0000000000047941 */ /* 0x000fea0003800000 */
.L_x_69612:
        /* <DEDUP_REMOVED lines=44> */
.L_x_69611:
[----:B------:R-:W-:Y:S05]  /*b530*/  BSYNC B3 ;  /* 0x0000000000037941 */ /* 0x000fea0003800000 */
.L_x_69610:
        /* <DEDUP_REMOVED lines=12> */
.L_x_69606:
[----:B------:R-:W-:Y:S05]  /*b600*/  BSYNC B2 ;  /* 0x0000000000027941 */ /* 0x000fea0003800000 */
.L_x_69605:
        /* <DEDUP_REMOVED lines=18> */
.L_x_69617:
[----:B------:R-:W-:Y:S02]  /*b730*/  IMAD.MOV.U32 R16, RZ, RZ, R10 ;  /* 0x000000ffff107224 */ /* 0x000fe400078e000a */
.L_x_69618:
[----:B------:R-:W-:Y:S05]  /*b740*/  BSYNC B3 ;  /* 0x0000000000037941 */ /* 0x000fea0003800000 */
.L_x_69616:
        /* <DEDUP_REMOVED lines=16> */
.L_x_69622:
[----:B------:R-:W-:Y:S05]  /*b850*/  BSYNC B4 ;  /* 0x0000000000047941 */ /* 0x000fea0003800000 */
.L_x_69621:
        /* <DEDUP_REMOVED lines=44> */
.L_x_69620:
[----:B------:R-:W-:Y:S05]  /*bb20*/  BSYNC B3 ;  /* 0x0000000000037941 */ /* 0x000fea0003800000 */
.L_x_69619:
        /* <DEDUP_REMOVED lines=11> */
.L_x_69615:
[----:B------:R-:W-:Y:S05]  /*bbe0*/  BSYNC B2 ;  /* 0x0000000000027941 */ /* 0x000fea0003800000 */
.L_x_69614:
        /* <DEDUP_REMOVED lines=15> */
.L_x_69624:
[----:B------:R-:W-:Y:S05]  /*bce0*/  BSYNC B2 ;  /* 0x0000000000027941 */ /* 0x000fea0003800000 */
.L_x_69623:
[----:B------:R-:W-:Y:S02]  /*bcf0*/  IADD3 R20, R20, 0x20, RZ ;  /* 0x0000002014147810 */ /* 0x000fe40007ffe0ff */
[----:B------:R-:W-:Y:S02]  /*bd00*/  IADD3 R19, R19, 0x20, RZ ;  /* 0x0000002013137810 */ /* 0x000fe40007ffe0ff */
.L_x_69586:
[----:B------:R-:W-:Y:S05]  /*bd10*/  BSYNC B1 ;  /* 0x0000000000017941 */ /* 0x000fea0003800000 */
.L_x_69585:
        /* <DEDUP_REMOVED lines=30> */
.L_x_69630:
[----:B------:R-:W-:Y:S02]  /*bf00*/  IMAD.MOV.U32 R13, RZ, RZ, R10 ;  /* 0x000000ffff0d7224 */ /* 0x000fe400078e000a */
.L_x_69631:
[----:B------:R-:W-:Y:S05]  /*bf10*/  BSYNC B3 ;  /* 0x0000000000037941 */ /* 0x000fea0003800000 */
.L_x_69629:
        /* <DEDUP_REMOVED lines=16> */
.L_x_69635:
[----:B------:R-:W-:Y:S05]  /*c020*/  BSYNC B4 ;  /* 0x0000000000047941 */ /* 0x000fea0003800000 */
.L_x_69634:
        /* <DEDUP_REMOVED lines=44> */
.L_x_69633:
[----:B------:R-:W-:Y:S05]  /*c2f0*/  BSYNC B3 ;  /* 0x0000000000037941 */ /* 0x000fea0003800000 */
.L_x_69632:
        /* <DEDUP_REMOVED lines=12> */
.L_x_69628:
[----:B------:R-:W-:Y:S05]  /*c3c0*/  BSYNC B2 ;  /* 0x0000000000027941 */ /* 0x000fea0003800000 */
.L_x_69627:
        /* <DEDUP_REMOVED lines=18> */
.L_x_69639:
[----:B------:R-:W-:Y:S02]  /*c4f0*/  IMAD.MOV.U32 R9, RZ, RZ, R10 ;  /* 0x000000ffff097224 */ /* 0x000fe400078e000a */
.L_x_69640:
[----:B------:R-:W-:Y:S05]  /*c500*/  BSYNC B3 ;  /* 0x0000000000037941 */ /* 0x000fea0003800000 */
.L_x_69638:
        /* <DEDUP_REMOVED lines=16> */
.L_x_69644:
[----:B------:R-:W-:Y:S05]  /*c610*/  BSYNC B4 ;  /* 0x0000000000047941 */ /* 0x000fea0003800000 */
.L_x_69643:
        /* <DEDUP_REMOVED lines=44> */
.L_x_69642:
[----:B------:R-:W-:Y:S05]  /*c8e0*/  BSYNC B3 ;  /* 0x0000000000037941 */ /* 0x000fea0003800000 */
.L_x_69641:
        /* <DEDUP_REMOVED lines=12> */
.L_x_69637:
[----:B------:R-:W-:Y:S05]  /*c9b0*/  BSYNC B2 ;  /* 0x0000000000027941 */ /* 0x000fea0003800000 */
.L_x_69636:
        /* <DEDUP_REMOVED lines=18> */
.L_x_69648:
[----:B------:R-:W-:Y:S02]  /*cae0*/  MOV R9, R10 ;  /* 0x0000000a00097202 */ /* 0x000fe40000000f00 */
.L_x_69649:
[----:B------:R-:W-:Y:S05]  /*caf0*/  BSYNC B3 ;  /* 0x0000000000037941 */ /* 0x000fea0003800000 */
.L_x_69647:
        /* <DEDUP_REMOVED lines=16> */
.L_x_69653:
[----:B------:R-:W-:Y:S05]  /*cc00*/  BSYNC B4 ;  /* 0x0000000000047941 */ /* 0x000fea0003800000 */
.L_x_69652:
        /* <DEDUP_REMOVED lines=44> */
.L_x_69651:
[----:B------:R-:W-:Y:S05]  /*ced0*/  BSYNC B3 ;  /* 0x0000000000037941 */ /* 0x000fea0003800000 */
.L_x_69650:
        /* <DEDUP_REMOVED lines=12> */
.L_x_69646:
[----:B------:R-:W-:Y:S05]  /*cfa0*/  BSYNC B2 ;  /* 0x0000000000027941 */ /* 0x000fea0003800000 */
.L_x_69645:
        /* <DEDUP_REMOVED lines=18> */
.L_x_69657:
[----:B------:R-:W-:Y:S02]  /*d0d0*/  IMAD.MOV.U32 R16, RZ, RZ, R10 ;  /* 0x000000ffff107224 */ /* 0x000fe400078e000a */
.L_x_69658:
[----:B------:R-:W-:Y:S05]  /*d0e0*/  BSYNC B3 ;  /* 0x0000000000037941 */ /* 0x000fea0003800000 */
.L_x_69656:
        /* <DEDUP_REMOVED lines=16> */
.L_x_69662:
[----:B------:R-:W-:Y:S05]  /*d1f0*/  BSYNC B4 ;  /* 0x0000000000047941 */ /* 0x000fea0003800000 */
.L_x_69661:
        /* <DEDUP_REMOVED lines=44> */
.L_x_69660:
[----:B------:R-:W-:Y:S05]  /*d4c0*/  BSYNC B3 ;  /* 0x0000000000037941 */ /* 0x000fea0003800000 */
.L_x_69659:
        /* <DEDUP_REMOVED lines=11> */
.L_x_69655:
[----:B------:R-:W-:Y:S05]  /*d580*/  BSYNC B2 ;  /* 0x0000000000027941 */ /* 0x000fea0003800000 */
.L_x_69654:
        /* <DEDUP_REMOVED lines=15> */
.L_x_69664:
[----:B------:R-:W-:Y:S05]  /*d680*/  BSYNC B2 ;  /* 0x0000000000027941 */ /* 0x000fea0003800000 */
.L_x_69663:
[----:B------:R-:W-:Y:S02]  /*d690*/  IADD3 R20, R20, 0x20, RZ ;  /* 0x0000002014147810 */ /* 0x000fe40007ffe0ff */
[----:B------:R-:W-:Y:S02]  /*d6a0*/  IADD3 R19, R19, 0x20, RZ ;  /* 0x0000002013137810 */ /* 0x000fe40007ffe0ff */
.L_x_69626:
[----:B------:R-:W-:Y:S05]  /*d6b0*/  BSYNC B1 ;  /* 0x0000000000017941 */ /* 0x000fea0003800000 */
.L_x_69625:
        /* <DEDUP_REMOVED lines=30> */
.L_x_69670:
[----:B------:R-:W-:Y:S02]  /*d8a0*/  IMAD.MOV.U32 R13, RZ, RZ, R10 ;  /* 0x000000ffff0d7224 */ /* 0x000fe400078e000a */
.L_x_69671:
[----:B------:R-:W-:Y:S05]  /*d8b0*/  BSYNC B3 ;  /* 0x0000000000037941 */ /* 0x000fea0003800000 */
.L_x_69669:
        /* <DEDUP_REMOVED lines=16> */
.L_x_69675:
[----:B------:R-:W-:Y:S05]  /*d9c0*/  BSYNC B4 ;  /* 0x0000000000047941 */ /* 0x000fea0003800000 */
.L_x_69674:
        /* <DEDUP_REMOVED lines=44> */
.L_x_69673:
[----:B------:R-:W-:Y:S05]  /*dc90*/  BSYNC B3 ;  /* 0x0000000000037941 */ /* 0x000fea0003800000 */
.L_x_69672:
        /* <DEDUP_REMOVED lines=12> */
.L_x_69668:
[----:B------:R-:W-:Y:S05]  /*dd60*/  BSYNC B2 ;  /* 0x0000000000027941 */ /* 0x000fea0003800000 */
.L_x_69667:
        /* <DEDUP_REMOVED lines=18> */
.L_x_69679:
[----:B------:R-:W-:Y:S02]  /*de90*/  IMAD.MOV.U32 R9, RZ, RZ, R10 ;  /* 0x000000ffff097224 */ /* 0x000fe400078e000a */
.L_x_69680:
[----:B------:R-:W-:Y:S05]  /*dea0*/  BSYNC B3 ;  /* 0x0000000000037941 */ /* 0x000fea0003800000 */
.L_x_69678:
        /* <DEDUP_REMOVED lines=16> */
.L_x_69684:
[----:B------:R-:W-:Y:S05]  /*dfb0*/  BSYNC B4 ;  /* 0x0000000000047941 */ /* 0x000fea0003800000 */
.L_x_69683:
        /* <DEDUP_REMOVED lines=44> */
.L_x_69682:
[----:B------:R-:W-:Y:S05]  /*e280*/  BSYNC B3 ;  /* 0x0000000000037941 */ /* 0x000fea0003800000 */
.L_x_69681:
        /* <DEDUP_REMOVED lines=12> */
.L_x_69677:
[----:B------:R-:W-:Y:S05]  /*e350*/  BSYNC B2 ;  /* 0x0000000000027941 */ /* 0x000fea0003800000 */
.L_x_69676:
        /* <DEDUP_REMOVED lines=18> */
.L_x_69688:
[----:B------:R-:W-:Y:S02]  /*e480*/  MOV R9, R10 ;  /* 0x0000000a00097202 */ /* 0x000fe40000000f00 */
.L_x_69689:
[----:B------:R-:W-:Y:S05]  /*e490*/  BSYNC B3 ;  /* 0x0000000000037941 */ /* 0x000fea0003800000 */
.L_x_69687:
        /* <DEDUP_REMOVED lines=16> */
.L_x_69693:
[----:B------:R-:W-:Y:S05]  /*e5a0*/  BSYNC B4 ;  /* 0x0000000000047941 */ /* 0x000fea0003800000 */
.L_x_69692:
        /* <DEDUP_REMOVED lines=44> */
.L_x_69691:
[----:B------:R-:W-:Y:S05]  /*e870*/  BSYNC B3 ;  /* 0x0000000000037941 */ /* 0x000fea0003800000 */
.L_x_69690:
        /* <DEDUP_REMOVED lines=12> */
.L_x_69686:
[----:B------:R-:W-:Y:S05]  /*e940*/  BSYNC B2 ;  /* 0x0000000000027941 */ /* 0x000fea0003800000 */
.L_x_69685:
        /* <DEDUP_REMOVED lines=18> */
.L_x_69697:
[----:B------:R-:W-:Y:S02]  /*ea70*/  IMAD.MOV.U32 R16, RZ, RZ, R10 ;  /* 0x000000ffff107224 */ /* 0x000fe400078e000a */
.L_x_69698:
[----:B------:R-:W-:Y:S05]  /*ea80*/  BSYNC B3 ;  /* 0x0000000000037941 */ /* 0x000fea0003800000 */
.L_x_69696:
        /* <DEDUP_REMOVED lines=16> */
.L_x_69702:
[----:B------:R-:W-:Y:S05]  /*eb90*/  BSYNC B4 ;  /* 0x0000000000047941 */ /* 0x000fea0003800000 */
.L_x_69701:
        /* <DEDUP_REMOVED lines=44> */
.L_x_69700:
[----:B------:R-:W-:Y:S05]  /*ee60*/  BSYNC B3 ;  /* 0x0000000000037941 */ /* 0x000fea0003800000 */
.L_x_69699:
        /* <DEDUP_REMOVED lines=11> */
.L_x_69695:
[----:B------:R-:W-:Y:S05]  /*ef20*/  BSYNC B2 ;  /* 0x0000000000027941 */ /* 0x000fea0003800000 */
.L_x_69694:
        /* <DEDUP_REMOVED lines=15> */
.L_x_69704:
[----:B------:R-:W-:Y:S05]  /*f020*/  BSYNC B2 ;  /* 0x0000000000027941 */ /* 0x000fea0003800000 */
.L_x_69703:
[----:B------:R-:W-:Y:S02]  /*f030*/  IADD3 R20, R20, 0x20, RZ ;  /* 0x0000002014147810 */ /* 0x000fe40007ffe0ff */
[----:B------:R-:W-:Y:S02]  /*f040*/  IADD3 R19, R19, 0x20, RZ ;  /* 0x0000002013137810 */ /* 0x000fe40007ffe0ff */
.L_x_69666:
[----:B------:R-:W-:Y:S05]  /*f050*/  BSYNC B1 ;  /* 0x0000000000017941 */ /* 0x000fea0003800000 */
.L_x_69665:
        /* <DEDUP_REMOVED lines=30> */
.L_x_69710:
[----:B------:R-:W-:Y:S02]  /*f240*/  IMAD.MOV.U32 R13, RZ, RZ, R10 ;  /* 0x000000ffff0d7224 */ /* 0x000fe400078e000a */
.L_x_69711:
[----:B------:R-:W-:Y:S05]  /*f250*/  BSYNC B3 ;  /* 0x0000000000037941 */ /* 0x000fea0003800000 */
.L_x_69709:
        /* <DEDUP_REMOVED lines=16> */
.L_x_69715:
[----:B------:R-:W-:Y:S05]  /*f360*/  BSYNC B4 ;  /* 0x0000000000047941 */ /* 0x000fea0003800000 */
.L_x_69714:
        /* <DEDUP_REMOVED lines=44> */
.L_x_69713:
[----:B------:R-:W-:Y:S05]  /*f630*/  BSYNC B3 ;  /* 0x0000000000037941 */ /* 0x000fea0003800000 */
.L_x_69712:
        /* <DEDUP_REMOVED lines=12> */
.L_x_69708:
[----:B------:R-:W-:Y:S05]  /*f700*/  BSYNC B2 ;  /* 0x0000000000027941 */ /* 0x000fea0003800000 */
.L_x_69707:
        /* <DEDUP_REMOVED lines=18> */
.L_x_69719:
[----:B------:R-:W-:Y:S02]  /*f830*/  IMAD.MOV.U32 R9, RZ, RZ, R10 ;  /* 0x000000ffff097224 */ /* 0x000fe400078e000a */
.L_x_69720:
[----:B------:R-:W-:Y:S05]  /*f840*/  BSYNC B3 ;  /* 0x0000000000037941 */ /* 0x000fea0003800000 */
.L_x_69718:
        /* <DEDUP_REMOVED lines=16> */
.L_x_69724:
[----:B------:R-:W-:Y:S05]  /*f950*/  BSYNC B4 ;  /* 0x0000000000047941 */ /* 0x000fea0003800000 */
.L_x_69723:
        /* <DEDUP_REMOVED lines=44> */
.L_x_69722:
[----:B------:R-:W-:Y:S05]  /*fc20*/  BSYNC B3 ;  /* 0x0000000000037941 */ /* 0x000fea0003800000 */
.L_x_69721:
        /* <DEDUP_REMOVED lines=12> */
.L_x_69717:
[----:B------:R-:W-:Y:S05]  /*fcf0*/  BSYNC B2 ;  /* 0x0000000000027941 */ /* 0x000fea0003800000 */
.L_x_69716:
        /* <DEDUP_REMOVED lines=18> */
.L_x_69728:
[----:B------:R-:W-:Y:S02]  /*fe20*/  MOV R9, R10 ;  /* 0x0000000a00097202 */ /* 0x000fe40000000f00 */
.L_x_69729:
[----:B------:R-:W-:Y:S05]  /*fe30*/  BSYNC B3 ;  /* 0x0000000000037941 */ /* 0x000fea0003800000 */
.L_x_69727:
        /* <DEDUP_REMOVED lines=16> */
.L_x_69733:
[----:B------:R-:W-:Y:S05]  /*ff40*/  BSYNC B4 ;  /* 0x0000000000047941 */ /* 0x000fea0003800000 */
.L_x_69732:
        /* <DEDUP_REMOVED lines=44> */
.L_x_69731:
[----:B------:R-:W-:Y:S05]  /*10210*/  BSYNC B3 ;  /* 0x0000000000037941 */ /* 0x000fea0003800000 */
.L_x_69730:
        /* <DEDUP_REMOVED lines=12> */
.L_x_69726:
[----:B------:R-:W-:Y:S05]  /*102e0*/  BSYNC B2 ;  /* 0x0000000000027941 */ /* 0x000fea0003800000 */
.L_x_69725:
        /* <DEDUP_REMOVED lines=18> */
.L_x_69737:
[----:B------:R-:W-:Y:S02]  /*10410*/  IMAD.MOV.U32 R16, RZ, RZ, R10 ;  /* 0x000000ffff107224 */ /* 0x000fe400078e000a */
.L_x_69738:
[----:B------:R-:W-:Y:S05]  /*10420*/  BSYNC B3 ;  /* 0x0000000000037941 */ /* 0x000fea0003800000 */
.L_x_69736:
        /* <DEDUP_REMOVED lines=16> */
.L_x_69742:
[----:B------:R-:W-:Y:S05]  /*10530*/  BSYNC B4 ;  /* 0x0000000000047941 */ /* 0x000fea0003800000 */
.L_x_69741:
        /* <DEDUP_REMOVED lines=44> */
.L_x_69740:
[----:B------:R-:W-:Y:S05]  /*10800*/  BSYNC B3 ;  /* 0x0000000000037941 */ /* 0x000fea0003800000 */
.L_x_69739:
        /* <DEDUP_REMOVED lines=11> */
.L_x_69735:
[----:B------:R-:W-:Y:S05]  /*108c0*/  BSYNC B2 ;  /* 0x0000000000027941 */ /* 0x000fea0003800000 */
.L_x_69734:
        /* <DEDUP_REMOVED lines=15> */
.L_x_69744:
[----:B------:R-:W-:Y:S05]  /*109c0*/  BSYNC B2 ;  /* 0x0000000000027941 */ /* 0x000fea0003800000 */
.L_x_69743:
[----:B------:R-:W-:Y:S02]  /*109d0*/  IADD3 R20, R20, 0x20, RZ ;  /* 0x0000002014147810 */ /* 0x000fe40007ffe0ff */
[----:B------:R-:W-:Y:S02]  /*109e0*/  IADD3 R19, R19, 0x20, RZ ;  /* 0x0000002013137810 */ /* 0x000fe40007ffe0ff */
.L_x_69706:
[----:B------:R-:W-:Y:S05]  /*109f0*/  BSYNC B1 ;  /* 0x0000000000017941 */ /* 0x000fea0003800000 */
.L_x_69705:
        /* <DEDUP_REMOVED lines=30> */
.L_x_69750:
[----:B------:R-:W-:Y:S02]  /*10be0*/  IMAD.MOV.U32 R13, RZ, RZ, R10 ;  /* 0x000000ffff0d7224 */ /* 0x000fe400078e000a */
.L_x_69751:
[----:B------:R-:W-:Y:S05]  /*10bf0*/  BSYNC B3 ;  /* 0x0000000000037941 */ /* 0x000fea0003800000 */
.L_x_69749:
        /* <DEDUP_REMOVED lines=16> */
.L_x_69755:
[----:B------:R-:W-:Y:S05]  /*10d00*/  BSYNC B4 ;  /* 0x0000000000047941 */ /* 0x000fea0003800000 */
.L_x_69754:
        /* <DEDUP_REMOVED lines=44> */
.L_x_69753:
[----:B------:R-:W-:Y:S05]  /*10fd0*/  BSYNC B3 ;  /* 0x0000000000037941 */ /* 0x000fea0003800000 */
.L_x_69752:
        /* <DEDUP_REMOVED lines=12> */
.L_x_69748:
[----:B------:R-:W-:Y:S05]  /*110a0*/  BSYNC B2 ;  /* 0x0000000000027941 */ /* 0x000fea0003800000 */
.L_x_69747:
        /* <DEDUP_REMOVED lines=18> */
.L_x_69759:
[----:B------:R-:W-:Y:S02]  /*111d0*/  IMAD.MOV.U32 R9, RZ, RZ, R10 ;  /* 0x000000ffff097224 */ /* 0x000fe400078e000a */
.L_x_69760:
[----:B------:R-:W-:Y:S05]  /*111e0*/  BSYNC B3 ;  /* 0x0000000000037941 */ /* 0x000fea0003800000 */
.L_x_69758:
        /* <DEDUP_REMOVED lines=16> */
.L_x_69764:
[----:B------:R-:W-:Y:S05]  /*112f0*/  BSYNC B4 ;  /* 0x0000000000047941 */ /* 0x000fea0003800000 */
.L_x_69763:
        /* <DEDUP_REMOVED lines=44> */
.L_x_69762:
[----:B------:R-:W-:Y:S05]  /*115c0*/  BSYNC B3 ;  /* 0x0000000000037941 */ /* 0x000fea0003800000 */
.L_x_69761:
        /* <DEDUP_REMOVED lines=12> */
.L_x_69757:
[----:B------:R-:W-:Y:S05]  /*11690*/  BSYNC B2 ;  /* 0x0000000000027941 */ /* 0x000fea0003800000 */
.L_x_69756:
        /* <DEDUP_REMOVED lines=18> */
.L_x_69768:
[----:B------:R-:W-:Y:S02]  /*117c0*/  MOV R9, R10 ;  /* 0x0000000a00097202 */ /* 0x000fe40000000f00 */
.L_x_69769:
[----:B------:R-:W-:Y:S05]  /*117d0*/  BSYNC B3 ;  /* 0x0000000000037941 */ /* 0x000fea0003800000 */
.L_x_69767:
        /* <DEDUP_REMOVED lines=16> */
.L_x_69773:
[----:B------:R-:W-:Y:S05]  /*118e0*/  BSYNC B4 ;  /* 0x0000000000047941 */ /* 0x000fea0003800000 */
.L_x_69772:
        /* <DEDUP_REMOVED lines=44> */
.L_x_69771:
[----:B------:R-:W-:Y:S05]  /*11bb0*/  BSYNC B3 ;  /* 0x0000000000037941 */ /* 0x000fea0003800000 */
.L_x_69770:
        /* <DEDUP_REMOVED lines=12> */
.L_x_69766:
[----:B------:R-:W-:Y:S05]  /*11c80*/  BSYNC B2 ;  /* 0x0000000000027941 */ /* 0x000fea0003800000 */
.L_x_69765:
        /* <DEDUP_REMOVED lines=18> */
.L_x_69777:
[----:B------:R-:W-:Y:S02]  /*11db0*/  IMAD.MOV.U32 R16, RZ, RZ, R10 ;  /* 0x000000ffff107224 */ /* 0x000fe400078e000a */
.L_x_69778:
[----:B------:R-:W-:Y:S05]  /*11dc0*/  BSYNC B3 ;  /* 0x0000000000037941 */ /* 0x000fea0003800000 */
.L_x_69776:
        /* <DEDUP_REMOVED lines=16> */
.L_x_69782:
[----:B------:R-:W-:Y:S05]  /*11ed0*/  BSYNC B4 ;  /* 0x0000000000047941 */ /* 0x000fea0003800000 */
.L_x_69781:
        /* <DEDUP_REMOVED lines=44> */
.L_x_69780:
[----:B------:R-:W-:Y:S05]  /*121a0*/  BSYNC B3 ;  /* 0x0000000000037941 */ /* 0x000fea0003800000 */
.L_x_69779:
        /* <DEDUP_REMOVED lines=11> */
.L_x_69775:
[----:B------:R-:W-:Y:S05]  /*12260*/  BSYNC B2 ;  /* 0x0000000000027941 */ /* 0x000fea0003800000 */
.L_x_69774:
        /* <DEDUP_REMOVED lines=15> */
.L_x_69784:
[----:B------:R-:W-:Y:S05]  /*12360*/  BSYNC B2 ;  /* 0x0000000000027941 */ /* 0x000fea0003800000 */
.L_x_69783:
[----:B------:R-:W-:Y:S02]  /*12370*/  IADD3 R20, R20, 0x20, RZ ;  /* 0x0000002014147810 */ /* 0x000fe40007ffe0ff */
[----:B------:R-:W-:Y:S02]  /*12380*/  IADD3 R19, R19, 0x20, RZ ;  /* 0x0000002013137810 */ /* 0x000fe40007ffe0ff */
.L_x_69746:
[----:B------:R-:W-:Y:S05]  /*12390*/  BSYNC B1 ;  /* 0x0000000000017941 */ /* 0x000fea0003800000 */
.L_x_69745:
        /* <DEDUP_REMOVED lines=30> */
.L_x_69790:
[----:B------:R-:W-:Y:S02]  /*12580*/  IMAD.MOV.U32 R13, RZ, RZ, R10 ;  /* 0x000000ffff0d7224 */ /* 0x000fe400078e000a */
.L_x_69791:
[----:B------:R-:W-:Y:S05]  /*12590*/  BSYNC B3 ;  /* 0x0000000000037941 */ /* 0x000fea0003800000 */
.L_x_69789:
        /* <DEDUP_REMOVED lines=16> */
.L_x_69795:
[----:B------:R-:W-:Y:S05]  /*126a0*/  BSYNC B4 ;  /* 0x0000000000047941 */ /* 0x000fea0003800000 */
.L_x_69794:
        /* <DEDUP_REMOVED lines=44> */
.L_x_69793:
[----:B------:R-:W-:Y:S05]  /*12970*/  BSYNC B3 ;  /* 0x0000000000037941 */ /* 0x000fea0003800000 */
.L_x_69792:
        /* <DEDUP_REMOVED lines=12> */
.L_x_69788:
[----:B------:R-:W-:Y:S05]  /*12a40*/  BSYNC B2 ;  /* 0x0000000000027941 */ /* 0x000fea0003800000 */
.L_x_69787:
        /* <DEDUP_REMOVED lines=18> */
.L_x_69799:
[----:B------:R-:W-:Y:S02]  /*12b70*/  IMAD.MOV.U32 R9, RZ, RZ, R10 ;  /* 0x000000ffff097224 */ /* 0x000fe400078e000a */
.L_x_69800:
[----:B------:R-:W-:Y:S05]  /*12b80*/  BSYNC B3 ;  /* 0x0000000000037941 */ /* 0x000fea0003800000 */
.L_x_69798:
        /* <DEDUP_REMOVED lines=16> */
.L_x_69804:
[----:B------:R-:W-:Y:S05]  /*12c90*/  BSYNC B4 ;  /* 0x0000000000047941 */ /* 0x000fea0003800000 */
.L_x_69803:
        /* <DEDUP_REMOVED lines=44> */
.L_x_69802:
[----:B------:R-:W-:Y:S05]  /*12f60*/  BSYNC B3 ;  /* 0x0000000000037941 */ /* 0x000fea0003800000 */
.L_x_69801:
        /* <DEDUP_REMOVED lines=12> */
.L_x_69797:
[----:B------:R-:W-:Y:S05]  /*13030*/  BSYNC B2 ;  /* 0x0000000000027941 */ /* 0x000fea0003800000 */
.L_x_69796:
        /* <DEDUP_REMOVED lines=18> */
.L_x_69808:
[----:B------:R-:W-:Y:S02]  /*13160*/  MOV R9, R10 ;  /* 0x0000000a00097202 */ /* 0x000fe40000000f00 */
.L_x_69809:
[----:B------:R-:W-:Y:S05]  /*13170*/  BSYNC B3 ;  /* 0x0000000000037941 */ /* 0x000fea0003800000 */
.L_x_69807:
        /* <DEDUP_REMOVED lines=16> */
.L_x_69813:
[----:B------:R-:W-:Y:S05]  /*13280*/  BSYNC B4 ;  /* 0x0000000000047941 */ /* 0x000fea0003800000 */
.L_x_69812:
        /* <DEDUP_REMOVED lines=44> */
.L_x_69811:
[----:B------:R-:W-:Y:S05]  /*13550*/  BSYNC B3 ;  /* 0x0000000000037941 */ /* 0x000fea0003800000 */
.L_x_69810:
        /* <DEDUP_REMOVED lines=12> */
.L_x_69806:
[----:B------:R-:W-:Y:S05]  /*13620*/  BSYNC B2 ;  /* 0x0000000000027941 */ /* 0x000fea0003800000 */
.L_x_69805:
        /* <DEDUP_REMOVED lines=18> */
.L_x_69817:
[----:B------:R-:W-:Y:S02]  /*13750*/  IMAD.MOV.U32 R16, RZ, RZ, R10 ;  /* 0x000000ffff107224 */ /* 0x000fe400078e000a */
.L_x_69818:
[----:B------:R-:W-:Y:S05]  /*13760*/  BSYNC B3 ;  /* 0x0000000000037941 */ /* 0x000fea0003800000 */
.L_x_69816:
        /* <DEDUP_REMOVED lines=16> */
.L_x_69822:
[----:B------:R-:W-:Y:S05]  /*13870*/  BSYNC B4 ;  /* 0x0000000000047941 */ /* 0x000fea0003800000 */
.L_x_69821:
        /* <DEDUP_REMOVED lines=44> */
.L_x_69820:
[----:B------:R-:W-:Y:S05]  /*13b40*/  BSYNC B3 ;  /* 0x0000000000037941 */ /* 0x000fea0003800000 */
.L_x_69819:
        /* <DEDUP_REMOVED lines=11> */
.L_x_69815:
[----:B------:R-:W-:Y:S05]  /*13c00*/  BSYNC B2 ;  /* 0x0000000000027941 */ /* 0x000fea0003800000 */
.L_x_69814:
        /* <DEDUP_REMOVED lines=15> */
.L_x_69824:
[----:B------:R-:W-:Y:S05]  /*13d00*/  BSYNC B2 ;  /* 0x0000000000027941 */ /* 0x000fea0003800000 */
.L_x_69823:
[----:B------:R-:W-:Y:S02]  /*13d10*/  IADD3 R20, R20, 0x20, RZ ;  /* 0x0000002014147810 */ /* 0x000fe40007ffe0ff */
[----:B------:R-:W-:Y:S02]  /*13d20*/  IADD3 R19, R19, 0x20, RZ ;  /* 0x0000002013137810 */ /* 0x000fe40007ffe0ff */
.L_x_69786:
[----:B------:R-:W-:Y:S05]  /*13d30*/  BSYNC B1 ;  /* 0x0000000000017941 */ /* 0x000fea0003800000 */
.L_x_69785:
        /* <DEDUP_REMOVED lines=30> */
.L_x_69830:
[----:B------:R-:W-:Y:S02]  /*13f20*/  IMAD.MOV.U32 R13, RZ, RZ, R10 ;  /* 0x000000ffff0d7224 */ /* 0x000fe400078e000a */
.L_x_69831:
[----:B------:R-:W-:Y:S05]  /*13f30*/  BSYNC B3 ;  /* 0x0000000000037941 */ /* 0x000fea0003800000 */
.L_x_69829:
        /* <DEDUP_REMOVED lines=16> */
.L_x_69835:
[----:B------:R-:W-:Y:S05]  /*14040*/  BSYNC B4 ;  /* 0x0000000000047941 */ /* 0x000fea0003800000 */
.L_x_69834:
        /* <DEDUP_REMOVED lines=44> */
.L_x_69833:
[----:B------:R-:W-:Y:S05]  /*14310*/  BSYNC B3 ;  /* 0x0000000000037941 */ /* 0x000fea0003800000 */
.L_x_69832:
        /* <DEDUP_REMOVED lines=12> */
.L_x_69828:
[----:B------:R-:W-:Y:S05]  /*143e0*/  BSYNC B2 ;  /* 0x0000000000027941 */ /* 0x000fea0003800000 */
.L_x_69827:
        /* <DEDUP_REMOVED lines=18> */
.L_x_69839:
[----:B------:R-:W-:Y:S02]  /*14510*/  IMAD.MOV.U32 R9, RZ, RZ, R10 ;  /* 0x000000ffff097224 */ /* 0x000fe400078e000a */
.L_x_69840:
[----:B------:R-:W-:Y:S05]  /*14520*/  BSYNC B3 ;  /* 0x0000000000037941 */ /* 0x000fea0003800000 */
.L_x_69838:
        /* <DEDUP_REMOVED lines=16> */
.L_x_69844:
[----:B------:R-:W-:Y:S05]  /*14630*/  BSYNC B4 ;  /* 0x0000000000047941 */ /* 0x000fea0003800000 */
.L_x_69843:
        /* <DEDUP_REMOVED lines=44> */
.L_x_69842:
[----:B------:R-:W-:Y:S05]  /*14900*/  BSYNC B3 ;  /* 0x0000000000037941 */ /* 0x000fea0003800000 */
.L_x_69841:
        /* <DEDUP_REMOVED lines=12> */
.L_x_69837:
[----:B------:R-:W-:Y:S05]  /*149d0*/  BSYNC B2 ;  /* 0x0000000000027941 */ /* 0x000fea0003800000 */
.L_x_69836:
        /* <DEDUP_REMOVED lines=18> */
.L_x_69848:
[----:B------:R-:W-:Y:S02]  /*14b00*/  MOV R9, R10 ;  /* 0x0000000a00097202 */ /* 0x000fe40000000f00 */
.L_x_69849:
[----:B------:R-:W-:Y:S05]  /*14b10*/  BSYNC B3 ;  /* 0x0000000000037941 */ /* 0x000fea0003800000 */
.L_x_69847:
        /* <DEDUP_REMOVED lines=16> */
.L_x_69853:
[----:B------:R-:W-:Y:S05]  /*14c20*/  BSYNC B4 ;  /* 0x0000000000047941 */ /* 0x000fea0003800000 */
.L_x_69852:
        /* <DEDUP_REMOVED lines=44> */
.L_x_69851:
[----:B------:R-:W-:Y:S05]  /*14ef0*/  BSYNC B3 ;  /* 0x0000000000037941 */ /* 0x000fea0003800000 */
.L_x_69850:
        /* <DEDUP_REMOVED lines=12> */
.L_x_69846:
[----:B------:R-:W-:Y:S05]  /*14fc0*/  BSYNC B2 ;  /* 0x0000000000027941 */ /* 0x000fea0003800000 */
.L_x_69845:
        /* <DEDUP_REMOVED lines=18> */
.L_x_69857:
[----:B------:R-:W-:Y:S02]  /*150f0*/  IMAD.MOV.U32 R16, RZ, RZ, R10 ;  /* 0x000000ffff107224 */ /* 0x000fe400078e000a */
.L_x_69858:
[----:B------:R-:W-:Y:S05]  /*15100*/  BSYNC B3 ;  /* 0x0000000000037941 */ /* 0x000fea0003800000 */
.L_x_69856:
        /* <DEDUP_REMOVED lines=16> */
.L_x_69862:
[----:B------:R-:W-:Y:S05]  /*15210*/  BSYNC B4 ;  /* 0x0000000000047941 */ /* 0x000fea0003800000 */
.L_x_69861:
        /* <DEDUP_REMOVED lines=44> */
.L_x_69860:
[----:B------:R-:W-:Y:S05]  /*154e0*/  BSYNC B3 ;  /* 0x0000000000037941 */ /* 0x000fea0003800000 */
.L_x_69859:
        /* <DEDUP_REMOVED lines=11> */
.L_x_69855:
[----:B------:R-:W-:Y:S05]  /*155a0*/  BSYNC B2 ;  /* 0x0000000000027941 */ /* 0x000fea0003800000 */
.L_x_69854:
        /* <DEDUP_REMOVED lines=15> */
.L_x_69864:
[----:B------:R-:W-:Y:S05]  /*156a0*/  BSYNC B2 ;  /* 0x0000000000027941 */ /* 0x000fea0003800000 */
.L_x_69863:
[----:B------:R-:W-:Y:S02]  /*156b0*/  IADD3 R20, R20, 0x20, RZ ;  /* 0x0000002014147810 */ /* 0x000fe40007ffe0ff */
[----:B------:R-:W-:Y:S02]  /*156c0*/  IADD3 R19, R19, 0x20, RZ ;  /* 0x0000002013137810 */ /* 0x000fe40007ffe0ff */
.L_x_69826:
[----:B------:R-:W-:Y:S05]  /*156d0*/  BSYNC B1 ;  /* 0x0000000000017941 */ /* 0x000fea0003800000 */
.L_x_69825:
        /* <DEDUP_REMOVED lines=30> */
.L_x_69870:
[----:B------:R-:W-:Y:S02]  /*158c0*/  IMAD.MOV.U32 R13, RZ, RZ, R10 ;  /* 0x000000ffff0d7224 */ /* 0x000fe400078e000a */
.L_x_69871:
[----:B------:R-:W-:Y:S05]  /*158d0*/  BSYNC B3 ;  /* 0x0000000000037941 */ /* 0x000fea0003800000 */
.L_x_69869:
        /* <DEDUP_REMOVED lines=16> */
.L_x_69875:
[----:B------:R-:W-:Y:S05]  /*159e0*/  BSYNC B4 ;  /* 0x0000000000047941 */ /* 0x000fea0003800000 */
.L_x_69874:
        /* <DEDUP_REMOVED lines=44> */
.L_x_69873:
[----:B------:R-:W-:Y:S05]  /*15cb0*/  BSYNC B3 ;  /* 0x0000000000037941 */ /* 0x000fea0003800000 */
.L_x_69872:
        /* <DEDUP_REMOVED lines=12> */
.L_x_69868:
[----:B------:R-:W-:Y:S05]  /*15d80*/  BSYNC B2 ;  /* 0x0000000000027941 */ /* 0x000fea0003800000 */
.L_x_69867:
        /* <DEDUP_REMOVED lines=18> */
.L_x_69879:
[----:B------:R-:W-:Y:S02]  /*15eb0*/  IMAD.MOV.U32 R9, RZ, RZ, R10 ;  /* 0x000000ffff097224 */ /* 0x000fe400078e000a */
.L_x_69880:
[----:B------:R-:W-:Y:S05]  /*15ec0*/  BSYNC B3 ;  /* 0x0000000000037941 */ /* 0x000fea0003800000 */
.L_x_69878:
        /* <DEDUP_REMOVED lines=16> */
.L_x_69884:
[----:B------:R-:W-:Y:S05]  /*15fd0*/  BSYNC B4 ;  /* 0x0000000000047941 */ /* 0x000fea0003800000 */
.L_x_69883:
        /* <DEDUP_REMOVED lines=44> */
.L_x_69882:
[----:B------:R-:W-:Y:S05]  /*162a0*/  BSYNC B3 ;  /* 0x0000000000037941 */ /* 0x000fea0003800000 */
.L_x_69881:
        /* <DEDUP_REMOVED lines=12> */
.L_x_69877:
[----:B------:R-:W-:Y:S05]  /*16370*/  BSYNC B2 ;  /* 0x0000000000027941 */ /* 0x000fea0003800000 */
.L_x_69876:
        /* <DEDUP_REMOVED lines=18> */
.L_x_69888:
[----:B------:R-:W-:Y:S02]  /*164a0*/  MOV R9, R10 ;  /* 0x0000000a00097202 */ /* 0x000fe40000000f00 */
.L_x_69889:
[----:B------:R-:W-:Y:S05]  /*164b0*/  BSYNC B3 ;  /* 0x0000000000037941 */ /* 0x000fea0003800000 */
.L_x_69887:
        /* <DEDUP_REMOVED lines=16> */
.L_x_69893:
[----:B------:R-:W-:Y:S05]  /*165c0*/  BSYNC B4 ;  /* 0x0000000000047941 */ /* 0x000fea0003800000 */
.L_x_69892:
        /* <DEDUP_REMOVED lines=44> */
.L_x_69891:
[----:B------:R-:W-:Y:S05]  /*16890*/  BSYNC B3 ;  /* 0x0000000000037941 */ /* 0x000fea0003800000 */
.L_x_69890:
        /* <DEDUP_REMOVED lines=12> */
.L_x_69886:
[----:B------:R-:W-:Y:S05]  /*16960*/  BSYNC B2 ;  /* 0x0000000000027941 */ /* 0x000fea0003800000 */
.L_x_69885:
        /* <DEDUP_REMOVED lines=18> */
.L_x_69897:
[----:B------:R-:W-:Y:S02]  /*16a90*/  IMAD.MOV.U32 R16, RZ, RZ, R10 ;  /* 0x000000ffff107224 */ /* 0x000fe400078e000a */
.L_x_69898:
[----:B------:R-:W-:Y:S05]  /*16aa0*/  BSYNC B3 ;  /* 0x0000000000037941 */ /* 0x000fea0003800000 */
.L_x_69896:
        /* <DEDUP_REMOVED lines=16> */
.L_x_69902:
[----:B------:R-:W-:Y:S05]  /*16bb0*/  BSYNC B4 ;  /* 0x0000000000047941 */ /* 0x000fea0003800000 */
.L_x_69901:
        /* <DEDUP_REMOVED lines=44> */
.L_x_69900:
[----:B------:R-:W-:Y:S05]  /*16e80*/  BSYNC B3 ;  /* 0x0000000000037941 */ /* 0x000fea0003800000 */
.L_x_69899:
        /* <DEDUP_REMOVED lines=11> */
.L_x_69895:
[----:B------:R-:W-:Y:S05]  /*16f40*/  BSYNC B2 ;  /* 0x0000000000027941 */ /* 0x000fea0003800000 */
.L_x_69894:
        /* <DEDUP_REMOVED lines=15> */
.L_x_69904:
[----:B------:R-:W-:Y:S05]  /*17040*/  BSYNC B2 ;  /* 0x0000000000027941 */ /* 0x000fea0003800000 */
.L_x_69903:
[----:B------:R-:W-:Y:S02]  /*17050*/  IADD3 R20, R20, 0x20, RZ ;  /* 0x0000002014147810 */ /* 0x000fe40007ffe0ff */
[----:B------:R-:W-:Y:S02]  /*17060*/  IADD3 R19, R19, 0x20, RZ ;  /* 0x0000002013137810 */ /* 0x000fe40007ffe0ff */
.L_x_69866:
[----:B------:R-:W-:Y:S05]  /*17070*/  BSYNC B1 ;  /* 0x0000000000017941 */ /* 0x000fea0003800000 */
.L_x_69865:
        /* <DEDUP_REMOVED lines=30> */
.L_x_69910:
[----:B------:R-:W-:Y:S02]  /*17260*/  IMAD.MOV.U32 R13, RZ, RZ, R10 ;  /* 0x000000ffff0d7224 */ /* 0x000fe400078e000a */
.L_x_69911:
[----:B------:R-:W-:Y:S05]  /*17270*/  BSYNC B3 ;  /* 0x0000000000037941 */ /* 0x000fea0003800000 */
.L_x_69909:
        /* <DEDUP_REMOVED lines=16> */
.L_x_69915:
[----:B------:R-:W-:Y:S05]  /*17380*/  BSYNC B4 ;  /* 0x0000000000047941 */ /* 0x000fea0003800000 */
.L_x_69914:
        /* <DEDUP_REMOVED lines=44> */
.L_x_69913:
[----:B------:R-:W-:Y:S05]  /*17650*/  BSYNC B3 ;  /* 0x0000000000037941 */ /* 0x000fea0003800000 */
.L_x_69912:
        /* <DEDUP_REMOVED lines=12> */
.L_x_69908:
[----:B------:R-:W-:Y:S05]  /*17720*/  BSYNC B2 ;  /* 0x0000000000027941 */ /* 0x000fea0003800000 */
.L_x_69907:
        /* <DEDUP_REMOVED lines=18> */
.L_x_69919:
[----:B------:R-:W-:Y:S02]  /*17850*/  IMAD.MOV.U32 R9, RZ, RZ, R10 ;  /* 0x000000ffff097224 */ /* 0x000fe400078e000a */
.L_x_69920:
[----:B------:R-:W-:Y:S05]  /*17860*/  BSYNC B3 ;  /* 0x0000000000037941 */ /* 0x000fea0003800000 */
.L_x_69918:
        /* <DEDUP_REMOVED lines=16> */
.L_x_69924:
[----:B------:R-:W-:Y:S05]  /*17970*/  BSYNC B4 ;  /* 0x0000000000047941 */ /* 0x000fea0003800000 */
.L_x_69923:
        /* <DEDUP_REMOVED lines=44> */
.L_x_69922:
[----:B------:R-:W-:Y:S05]  /*17c40*/  BSYNC B3 ;  /* 0x0000000000037941 */ /* 0x000fea0003800000 */
.L_x_69921:
        /* <DEDUP_REMOVED lines=12> */
.L_x_69917:
[----:B------:R-:W-:Y:S05]  /*17d10*/  BSYNC B2 ;  /* 0x0000000000027941 */ /* 0x000fea0003800000 */
.L_x_69916:
        /* <DEDUP_REMOVED lines=18> */
.L_x_69928:
[----:B------:R-:W-:Y:S02]  /*17e40*/  MOV R9, R10 ;  /* 0x0000000a00097202 */ /* 0x000fe40000000f00 */
.L_x_69929:
[----:B------:R-:W-:Y:S05]  /*17e50*/  BSYNC B3 ;  /* 0x0000000000037941 */ /* 0x000fea0003800000 */
.L_x_69927:
        /* <DEDUP_REMOVED lines=16> */
.L_x_69933:
[----:B------:R-:W-:Y:S05]  /*17f60*/  BSYNC B4 ;  /* 0x0000000000047941 */ /* 0x000fea0003800000 */
.L_x_69932:
        /* <DEDUP_REMOVED lines=44> */
.L_x_69931:
[----:B------:R-:W-:Y:S05]  /*18230*/  BSYNC B3 ;  /* 0x0000000000037941 */ /* 0x000fea0003800000 */
.L_x_69930:
        /* <DEDUP_REMOVED lines=12> */
.L_x_69926:
[----:B------:R-:W-:Y:S05]  /*18300*/  BSYNC B2 ;  /* 0x0000000000027941 */ /* 0x000fea0003800000 */
.L_x_69925:
        /* <DEDUP_REMOVED lines=18> */
.L_x_69937:
[----:B------:R-:W-:Y:S02]  /*18430*/  IMAD.MOV.U32 R16, RZ, RZ, R10 ;  /* 0x000000ffff107224 */ /* 0x000fe400078e000a */
.L_x_69938:
[----:B------:R-:W-:Y:S05]  /*18440*/  BSYNC B3 ;  /* 0x0000000000037941 */ /* 0x000fea0003800000 */
.L_x_69936:
        /* <DEDUP_REMOVED lines=16> */
.L_x_69942:
[----:B------:R-:W-:Y:S05]  /*18550*/  BSYNC B4 ;  /* 0x0000000000047941 */ /* 0x000fea0003800000 */
.L_x_69941:
        /* <DEDUP_REMOVED lines=44> */
.L_x_69940:
[----:B------:R-:W-:Y:S05]  /*18820*/  BSYNC B3 ;  /* 0x0000000000037941 */ /* 0x000fea0003800000 */
.L_x_69939:
        /* <DEDUP_REMOVED lines=11> */
.L_x_69935:
[----:B------:R-:W-:Y:S05]  /*188e0*/  BSYNC B2 ;  /* 0x0000000000027941 */ /* 0x000fea0003800000 */
.L_x_69934:
        /* <DEDUP_REMOVED lines=15> */
.L_x_69944:
[----:B------:R-:W-:Y:S05]  /*189e0*/  BSYNC B2 ;  /* 0x0000000000027941 */ /* 0x000fea0003800000 */
.L_x_69943:
[----:B------:R-:W-:Y:S02]  /*189f0*/  IADD3 R20, R20, 0x20, RZ ;  /* 0x0000002014147810 */ /* 0x000fe40007ffe0ff */
[----:B------:R-:W-:Y:S02]  /*18a00*/  IADD3 R19, R19, 0x20, RZ ;  /* 0x0000002013137810 */ /* 0x000fe40007ffe0ff */
.L_x_69906:
[----:B------:R-:W-:Y:S05]  /*18a10*/  BSYNC B1 ;  /* 0x0000000000017941 */ /* 0x000fea0003800000 */
.L_x_69905:
        /* <DEDUP_REMOVED lines=30> */
.L_x_69950:
[----:B------:R-:W-:Y:S02]  /*18c00*/  IMAD.MOV.U32 R13, RZ, RZ, R10 ;  /* 0x000000ffff0d7224 */ /* 0x000fe400078e000a */
.L_x_69951:
[----:B------:R-:W-:Y:S05]  /*18c10*/  BSYNC B3 ;  /* 0x0000000000037941 */ /* 0x000fea0003800000 */
.L_x_69949:
        /* <DEDUP_REMOVED lines=16> */
.L_x_69955:
[----:B------:R-:W-:Y:S05]  /*18d20*/  BSYNC B4 ;  /* 0x0000000000047941 */ /* 0x000fea0003800000 */
.L_x_69954:
        /* <DEDUP_REMOVED lines=44> */
.L_x_69953:
[----:B------:R-:W-:Y:S05]  /*18ff0*/  BSYNC B3 ;  /* 0x0000000000037941 */ /* 0x000fea0003800000 */
.L_x_69952:
        /* <DEDUP_REMOVED lines=12> */
.L_x_69948:
[----:B------:R-:W-:Y:S05]  /*190c0*/  BSYNC B2 ;  /* 0x0000000000027941 */ /* 0x000fea0003800000 */
.L_x_69947:
        /* <DEDUP_REMOVED lines=18> */
.L_x_69959:
[----:B------:R-:W-:Y:S02]  /*191f0*/  IMAD.MOV.U32 R9, RZ, RZ, R10 ;  /* 0x000000ffff097224 */ /* 0x000fe400078e000a */
.L_x_69960:
[----:B------:R-:W-:Y:S05]  /*19200*/  BSYNC B3 ;  /* 0x0000000000037941 */ /* 0x000fea0003800000 */
.L_x_69958:
        /* <DEDUP_REMOVED lines=16> */
.L_x_69964:
[----:B------:R-:W-:Y:S05]  /*19310*/  BSYNC B4 ;  /* 0x0000000000047941 */ /* 0x000fea0003800000 */
.L_x_69963:
        /* <DEDUP_REMOVED lines=44> */
.L_x_69962:
[----:B------:R-:W-:Y:S05]  /*195e0*/  BSYNC B3 ;  /* 0x0000000000037941 */ /* 0x000fea0003800000 */
.L_x_69961:
        /* <DEDUP_REMOVED lines=12> */
.L_x_69957:
[----:B------:R-:W-:Y:S05]  /*196b0*/  BSYNC B2 ;  /* 0x0000000000027941 */ /* 0x000fea0003800000 */
.L_x_69956:
        /* <DEDUP_REMOVED lines=18> */
.L_x_69968:
[----:B------:R-:W-:Y:S02]  /*197e0*/  MOV R9, R10 ;  /* 0x0000000a00097202 */ /* 0x000fe40000000f00 */
.L_x_69969:
[----:B------:R-:W-:Y:S05]  /*197f0*/  BSYNC B3 ;  /* 0x0000000000037941 */ /* 0x000fea0003800000 */
.L_x_69967:
        /* <DEDUP_REMOVED lines=16> */
.L_x_69973:
[----:B------:R-:W-:Y:S05]  /*19900*/  BSYNC B4 ;  /* 0x0000000000047941 */ /* 0x000fea0003800000 */
.L_x_69972:
        /* <DEDUP_REMOVED lines=44> */
.L_x_69971:
[----:B------:R-:W-:Y:S05]  /*19bd0*/  BSYNC B3 ;  /* 0x0000000000037941 */ /* 0x000fea0003800000 */
.L_x_69970:
        /* <DEDUP_REMOVED lines=12> */
.L_x_69966:
[----:B------:R-:W-:Y:S05]  /*19ca0*/  BSYNC B2 ;  /* 0x0000000000027941 */ /* 0x000fea0003800000 */
.L_x_69965:
        /* <DEDUP_REMOVED lines=18> */
.L_x_69977:
[----:B------:R-:W-:Y:S02]  /*19dd0*/  IMAD.MOV.U32 R16, RZ, RZ, R10 ;  /* 0x000000ffff107224 */ /* 0x000fe400078e000a */
.L_x_69978:
[----:B------:R-:W-:Y:S05]  /*19de0*/  BSYNC B3 ;  /* 0x0000000000037941 */ /* 0x000fea0003800000 */
.L_x_69976:
        /* <DEDUP_REMOVED lines=16> */
.L_x_69982:
[----:B------:R-:W-:Y:S05]  /*19ef0*/  BSYNC B4 ;  /* 0x0000000000047941 */ /* 0x000fea0003800000 */
.L_x_69981:
        /* <DEDUP_REMOVED lines=44> */
.L_x_69980:
[----:B------:R-:W-:Y:S05]  /*1a1c0*/  BSYNC B3 ;  /* 0x0000000000037941 */ /* 0x000fea0003800000 */
.L_x_69979:
        /* <DEDUP_REMOVED lines=11> */
.L_x_69975:
[----:B------:R-:W-:Y:S05]  /*1a280*/  BSYNC B2 ;  /* 0x0000000000027941 */ /* 0x000fea0003800000 */
.L_x_69974:
        /* <DEDUP_REMOVED lines=15> */
.L_x_69984:
[----:B------:R-:W-:Y:S05]  /*1a380*/  BSYNC B2 ;  /* 0x0000000000027941 */ /* 0x000fea0003800000 */
.L_x_69983:
[----:B------:R-:W-:Y:S02]  /*1a390*/  IADD3 R20, R20, 0x20, RZ ;  /* 0x0000002014147810 */ /* 0x000fe40007ffe0ff */
[----:B------:R-:W-:Y:S02]  /*1a3a0*/  IADD3 R19, R19, 0x20, RZ ;  /* 0x0000002013137810 */ /* 0x000fe40007ffe0ff */
.L_x_69946:
[----:B------:R-:W-:Y:S05]  /*1a3b0*/  BSYNC B1 ;  /* 0x0000000000017941 */ /* 0x000fea0003800000 */
.L_x_69945:
        /* <DEDUP_REMOVED lines=30> */
.L_x_69990:
[----:B------:R-:W-:Y:S02]  /*1a5a0*/  IMAD.MOV.U32 R13, RZ, RZ, R10 ;  /* 0x000000ffff0d7224 */ /* 0x000fe400078e000a */
.L_x_69991:
[----:B------:R-:W-:Y:S05]  /*1a5b0*/  BSYNC B3 ;  /* 0x0000000000037941 */ /* 0x000fea0003800000 */
.L_x_69989:
        /* <DEDUP_REMOVED lines=16> */
.L_x_69995:
[----:B------:R-:W-:Y:S05]  /*1a6c0*/  BSYNC B4 ;  /* 0x0000000000047941 */ /* 0x000fea0003800000 */
.L_x_69994:
        /* <DEDUP_REMOVED lines=44> */
.L_x_69993:
[----:B------:R-:W-:Y:S05]  /*1a990*/  BSYNC B3 ;  /* 0x0000000000037941 */ /* 0x000fea0003800000 */
.L_x_69992:
        /* <DEDUP_REMOVED lines=12> */
.L_x_69988:
[----:B------:R-:W-:Y:S05]  /*1aa60*/  BSYNC B2 ;  /* 0x0000000000027941 */ /* 0x000fea0003800000 */
.L_x_69987:
        /* <DEDUP_REMOVED lines=18> */
.L_x_69999:
[----:B------:R-:W-:Y:S02]  /*1ab90*/  IMAD.MOV.U32 R9, RZ, RZ, R10 ;  /* 0x000000ffff097224 */ /* 0x000fe400078e000a */
.L_x_70000:
[----:B------:R-:W-:Y:S05]  /*1aba0*/  BSYNC B3 ;  /* 0x0000000000037941 */ /* 0x000fea0003800000 */
.L_x_69998:
        /* <DEDUP_REMOVED lines=16> */
.L_x_70004:
[----:B------:R-:W-:Y:S05]  /*1acb0*/  BSYNC B4 ;  /* 0x0000000000047941 */ /* 0x000fea0003800000 */
.L_x_70003:
        /* <DEDUP_REMOVED lines=44> */
.L_x_70002:
[----:B------:R-:W-:Y:S05]  /*1af80*/  BSYNC B3 ;  /* 0x0000000000037941 */ /* 0x000fea0003800000 */
.L_x_70001:
        /* <DEDUP_REMOVED lines=12> */
.L_x_69997:
[----:B------:R-:W-:Y:S05]  /*1b050*/  BSYNC B2 ;  /* 0x0000000000027941 */ /* 0x000fea0003800000 */
.L_x_69996:
        /* <DEDUP_REMOVED lines=18> */
.L_x_70008:
[----:B------:R-:W-:Y:S02]  /*1b180*/  MOV R9, R10 ;  /* 0x0000000a00097202 */ /* 0x000fe40000000f00 */
.L_x_70009:
[----:B------:R-:W-:Y:S05]  /*1b190*/  BSYNC B3 ;  /* 0x0000000000037941 */ /* 0x000fea0003800000 */
.L_x_70007:
        /* <DEDUP_REMOVED lines=16> */
.L_x_70013:
[----:B------:R-:W-:Y:S05]  /*1b2a0*/  BSYNC B4 ;  /* 0x0000000000047941 */ /* 0x000fea0003800000 */
.L_x_70012:
        /* <DEDUP_REMOVED lines=44> */
.L_x_70011:
[----:B------:R-:W-:Y:S05]  /*1b570*/  BSYNC B3 ;  /* 0x0000000000037941 */ /* 0x000fea0003800000 */
.L_x_70010:
        /* <DEDUP_REMOVED lines=12> */
.L_x_70006:
[----:B------:R-:W-:Y:S05]  /*1b640*/  BSYNC B2 ;  /* 0x0000000000027941 */ /* 0x000fea0003800000 */
.L_x_70005:
        /* <DEDUP_REMOVED lines=18> */
.L_x_70017:
[----:B------:R-:W-:Y:S02]  /*1b770*/  IMAD.MOV.U32 R16, RZ, RZ, R10 ;  /* 0x000000ffff107224 */ /* 0x000fe400078e000a */
.L_x_70018:
[----:B------:R-:W-:Y:S05]  /*1b780*/  BSYNC B3 ;  /* 0x0000000000037941 */ /* 0x000fea0003800000 */
.L_x_70016:
        /* <DEDUP_REMOVED lines=16> */
.L_x_70022:
[----:B------:R-:W-:Y:S05]  /*1b890*/  BSYNC B4 ;  /* 0x0000000000047941 */ /* 0x000fea0003800000 */
.L_x_70021:
        /* <DEDUP_REMOVED lines=44> */
.L_x_70020:
[----:B------:R-:W-:Y:S05]  /*1bb60*/  BSYNC B3 ;  /* 0x0000000000037941 */ /* 0x000fea0003800000 */
.L_x_70019:
        /* <DEDUP_REMOVED lines=11> */
.L_x_70015:
[----:B------:R-:W-:Y:S05]  /*1bc20*/  BSYNC B2 ;  /* 0x0000000000027941 */ /* 0x000fea0003800000 */
.L_x_70014:
        /* <DEDUP_REMOVED lines=15> */
.L_x_70024:
[----:B------:R-:W-:Y:S05]  /*1bd20*/  BSYNC B2 ;  /* 0x0000000000027941 */ /* 0x000fea0003800000 */
.L_x_70023:
[----:B------:R-:W-:Y:S02]  /*1bd30*/  IADD3 R20, R20, 0x20, RZ ;  /* 0x0000002014147810 */ /* 0x000fe40007ffe0ff */
[----:B------:R-:W-:Y:S02]  /*1bd40*/  IADD3 R19, R19, 0x20, RZ ;  /* 0x0000002013137810 */ /* 0x000fe40007ffe0ff */
.L_x_69986:
[----:B------:R-:W-:Y:S05]  /*1bd50*/  BSYNC B1 ;  /* 0x0000000000017941 */ /* 0x000fea0003800000 */
.L_x_69985:
        /* <DEDUP_REMOVED lines=30> */
.L_x_70030:
[----:B------:R-:W-:Y:S02]  /*1bf40*/  IMAD.MOV.U32 R13, RZ, RZ, R10 ;  /* 0x000000ffff0d7224 */ /* 0x000fe400078e000a */
.L_x_70031:
[----:B------:R-:W-:Y:S05]  /*1bf50*/  BSYNC B3 ;  /* 0x0000000000037941 */ /* 0x000fea0003800000 */
.L_x_70029:
        /* <DEDUP_REMOVED lines=16> */
.L_x_70035:
[----:B------:R-:W-:Y:S05]  /*1c060*/  BSYNC B4 ;  /* 0x0000000000047941 */ /* 0x000fea0003800000 */
.L_x_70034:
        /* <DEDUP_REMOVED lines=44> */
.L_x_70033:
[----:B------:R-:W-:Y:S05]  /*1c330*/  BSYNC B3 ;  /* 0x0000000000037941 */ /* 0x000fea0003800000 */
.L_x_70032:
        /* <DEDUP_REMOVED lines=12> */
.L_x_70028:
[----:B------:R-:W-:Y:S05]  /*1c400*/  BSYNC B2 ;  /* 0x0000000000027941 */ /* 0x000fea0003800000 */
.L_x_70027:
        /* <DEDUP_REMOVED lines=18> */
.L_x_70039:
[----:B------:R-:W-:Y:S02]  /*1c530*/  IMAD.MOV.U32 R9, RZ, RZ, R10 ;  /* 0x000000ffff097224 */ /* 0x000fe400078e000a */
.L_x_70040:
[----:B------:R-:W-:Y:S05]  /*1c540*/  BSYNC B3 ;  /* 0x0000000000037941 */ /* 0x000fea0003800000 */
.L_x_70038:
        /* <DEDUP_REMOVED lines=16> */
.L_x_70044:
[----:B------:R-:W-:Y:S05]  /*1c650*/  BSYNC B4 ;  /* 0x0000000000047941 */ /* 0x000fea0003800000 */
.L_x_70043:
        /* <DEDUP_REMOVED lines=44> */
.L_x_70042:
[----:B------:R-:W-:Y:S05]  /*1c920*/  BSYNC B3 ;  /* 0x0000000000037941 */ /* 0x000fea0003800000 */
.L_x_70041:
        /* <DEDUP_REMOVED lines=12> */
.L_x_70037:
[----:B------:R-:W-:Y:S05]  /*1c9f0*/  BSYNC B2 ;  /* 0x0000000000027941 */ /* 0x000fea0003800000 */
.L_x_70036:
        /* <DEDUP_REMOVED lines=18> */
.L_x_70048:
[----:B------:R-:W-:Y:S02]  /*1cb20*/  MOV R9, R10 ;  /* 0x0000000a00097202 */ /* 0x000fe40000000f00 */
.L_x_70049:
[----:B------:R-:W-:Y:S05]  /*1cb30*/  BSYNC B3 ;  /* 0x0000000000037941 */ /* 0x000fea0003800000 */
.L_x_70047:
        /* <DEDUP_REMOVED lines=16> */
.L_x_70053:
[----:B------:R-:W-:Y:S05]  /*1cc40*/  BSYNC B4 ;  /* 0x0000000000047941 */ /* 0x000fea0003800000 */
.L_x_70052:
        /* <DEDUP_REMOVED lines=44> */
.L_x_70051:
[----:B------:R-:W-:Y:S05]  /*1cf10*/  BSYNC B3 ;  /* 0x0000000000037941 */ /* 0x000fea0003800000 */
.L_x_70050:
        /* <DEDUP_REMOVED lines=12> */
.L_x_70046:
[----:B------:R-:W-:Y:S05]  /*1cfe0*/  BSYNC B2 ;  /* 0x0000000000027941 */ /* 0x000fea0003800000 */
.L_x_70045:
        /* <DEDUP_REMOVED lines=18> */
.L_x_70057:
[----:B------:R-:W-:Y:S02]  /*1d110*/  IMAD.MOV.U32 R16, RZ, RZ, R10 ;  /* 0x000000ffff107224 */ /* 0x000fe400078e000a */
.L_x_70058:
[----:B------:R-:W-:Y:S05]  /*1d120*/  BSYNC B3 ;  /* 0x0000000000037941 */ /* 0x000fea0003800000 */
.L_x_70056:
        /* <DEDUP_REMOVED lines=16> */
.L_x_70062:
[----:B------:R-:W-:Y:S05]  /*1d230*/  BSYNC B4 ;  /* 0x0000000000047941 */ /* 0x000fea0003800000 */
.L_x_70061:
        /* <DEDUP_REMOVED lines=44> */
.L_x_70060:
[----:B------:R-:W-:Y:S05]  /*1d500*/  BSYNC B3 ;  /* 0x0000000000037941 */ /* 0x000fea0003800000 */
.L_x_70059:
        /* <DEDUP_REMOVED lines=11> */
.L_x_70055:
[----:B------:R-:W-:Y:S05]  /*1d5c0*/  BSYNC B2 ;  /* 0x0000000000027941 */ /* 0x000fea0003800000 */
.L_x_70054:
        /* <DEDUP_REMOVED lines=15> */
.L_x_70064:
[----:B------:R-:W-:Y:S05]  /*1d6c0*/  BSYNC B2 ;  /* 0x0000000000027941 */ /* 0x000fea0003800000 */
.L_x_70063:
[----:B------:R-:W-:Y:S02]  /*1d6d0*/  IADD3 R20, R20, 0x20, RZ ;  /* 0x0000002014147810 */ /* 0x000fe40007ffe0ff */
[----:B------:R-:W-:Y:S02]  /*1d6e0*/  IADD3 R19, R19, 0x20, RZ ;  /* 0x0000002013137810 */ /* 0x000fe40007ffe0ff */
.L_x_70026:
[----:B------:R-:W-:Y:S05]  /*1d6f0*/  BSYNC B1 ;  /* 0x0000000000017941 */ /* 0x000fea0003800000 */
.L_x_70025:
        /* <DEDUP_REMOVED lines=30> */
.L_x_70070:
[----:B------:R-:W-:Y:S02]  /*1d8e0*/  IMAD.MOV.U32 R13, RZ, RZ, R10 ;  /* 0x000000ffff0d7224 */ /* 0x000fe400078e000a */
.L_x_70071:
[----:B------:R-:W-:Y:S05]  /*1d8f0*/  BSYNC B3 ;  /* 0x0000000000037941 */ /* 0x000fea0003800000 */
.L_x_70069:
        /* <DEDUP_REMOVED lines=16> */
.L_x_70075:
[----:B------:R-:W-:Y:S05]  /*1da00*/  BSYNC B4 ;  /* 0x0000000000047941 */ /* 0x000fea0003800000 */
.L_x_70074:
        /* <DEDUP_REMOVED lines=44> */
.L_x_70073:
[----:B------:R-:W-:Y:S05]  /*1dcd0*/  BSYNC B3 ;  /* 0x0000000000037941 */ /* 0x000fea0003800000 */
.L_x_70072:
        /* <DEDUP_REMOVED lines=12> */
.L_x_70068:
[----:B------:R-:W-:Y:S05]  /*1dda0*/  BSYNC B2 ;  /* 0x0000000000027941 */ /* 0x000fea0003800000 */
.L_x_70067:
        /* <DEDUP_REMOVED lines=18> */
.L_x_70079:
[----:B------:R-:W-:Y:S02]  /*1ded0*/  IMAD.MOV.U32 R9, RZ, RZ, R10 ;  /* 0x000000ffff097224 */ /* 0x000fe400078e000a */
.L_x_70080:
[----:B------:R-:W-:Y:S05]  /*1dee0*/  BSYNC B3 ;  /* 0x0000000000037941 */ /* 0x000fea0003800000 */
.L_x_70078:
        /* <DEDUP_REMOVED lines=16> */
.L_x_70084:
[----:B------:R-:W-:Y:S05]  /*1dff0*/  BSYNC B4 ;  /* 0x0000000000047941 */ /* 0x000fea0003800000 */
.L_x_70083:
        /* <DEDUP_REMOVED lines=44> */
.L_x_70082:
[----:B------:R-:W-:Y:S05]  /*1e2c0*/  BSYNC B3 ;  /* 0x0000000000037941 */ /* 0x000fea0003800000 */
.L_x_70081:
        /* <DEDUP_REMOVED lines=12> */
.L_x_70077:
[----:B------:R-:W-:Y:S05]  /*1e390*/  BSYNC B2 ;  /* 0x0000000000027941 */ /* 0x000fea0003800000 */
.L_x_70076:
        /* <DEDUP_REMOVED lines=18> */
.L_x_70088:
[----:B------:R-:W-:Y:S02]  /*1e4c0*/  MOV R9, R10 ;  /* 0x0000000a00097202 */ /* 0x000fe40000000f00 */
.L_x_70089:
[----:B------:R-:W-:Y:S05]  /*1e4d0*/  BSYNC B3 ;  /* 0x0000000000037941 */ /* 0x000fea0003800000 */
.L_x_70087:
        /* <DEDUP_REMOVED lines=16> */
.L_x_70093:
[----:B------:R-:W-:Y:S05]  /*1e5e0*/  BSYNC B4 ;  /* 0x0000000000047941 */ /* 0x000fea0003800000 */
.L_x_70092:
        /* <DEDUP_REMOVED lines=44> */
.L_x_70091:
[----:B------:R-:W-:Y:S05]  /*1e8b0*/  BSYNC B3 ;  /* 0x0000000000037941 */ /* 0x000fea0003800000 */
.L_x_70090:
        /* <DEDUP_REMOVED lines=12> */
.L_x_70086:
[----:B------:R-:W-:Y:S05]  /*1e980*/  BSYNC B2 ;  /* 0x0000000000027941 */ /* 0x000fea0003800000 */
.L_x_70085:
        /* <DEDUP_REMOVED lines=18> */
.L_x_70097:
[----:B------:R-:W-:Y:S02]  /*1eab0*/  IMAD.MOV.U32 R16, RZ, RZ, R10 ;  /* 0x000000ffff107224 */ /* 0x000fe400078e000a */
.L_x_70098:
[----:B------:R-:W-:Y:S05]  /*1eac0*/  BSYNC B3 ;  /* 0x0000000000037941 */ /* 0x000fea0003800000 */
.L_x_70096:
        /* <DEDUP_REMOVED lines=16> */
.L_x_70102:
[----:B------:R-:W-:Y:S05]  /*1ebd0*/  BSYNC B4 ;  /* 0x0000000000047941 */ /* 0x000fea0003800000 */
.L_x_70101:
        /* <DEDUP_REMOVED lines=44> */
.L_x_70100:
[----:B------:R-:W-:Y:S05]  /*1eea0*/  BSYNC B3 ;  /* 0x0000000000037941 */ /* 0x000fea0003800000 */
.L_x_70099:
        /* <DEDUP_REMOVED lines=11> */
.L_x_70095:
[----:B------:R-:W-:Y:S05]  /*1ef60*/  BSYNC B2 ;  /* 0x0000000000027941 */ /* 0x000fea0003800000 */
.L_x_70094:
        /* <DEDUP_REMOVED lines=15> */
.L_x_70104:
[----:B------:R-:W-:Y:S05]  /*1f060*/  BSYNC B2 ;  /* 0x0000000000027941 */ /* 0x000fea0003800000 */
.L_x_70103:
[----:B------:R-:W-:Y:S02]  /*1f070*/  IADD3 R20, R20, 0x20, RZ ;  /* 0x0000002014147810 */ /* 0x000fe40007ffe0ff */
[----:B------:R-:W-:Y:S02]  /*1f080*/  IADD3 R19, R19, 0x20, RZ ;  /* 0x0000002013137810 */ /* 0x000fe40007ffe0ff */
.L_x_70066:
[----:B------:R-:W-:Y:S05]  /*1f090*/  BSYNC B1 ;  /* 0x0000000000017941 */ /* 0x000fea0003800000 */
.L_x_70065:
        /* <DEDUP_REMOVED lines=30> */
.L_x_70110:
[----:B------:R-:W-:Y:S02]  /*1f280*/  IMAD.MOV.U32 R13, RZ, RZ, R10 ;  /* 0x000000ffff0d7224 */ /* 0x000fe400078e000a */
.L_x_70111:
[----:B------:R-:W-:Y:S05]  /*1f290*/  BSYNC B3 ;  /* 0x0000000000037941 */ /* 0x000fea0003800000 */
.L_x_70109:
        /* <DEDUP_REMOVED lines=16> */
.L_x_70115:
[----:B------:R-:W-:Y:S05]  /*1f3a0*/  BSYNC B4 ;  /* 0x0000000000047941 */ /* 0x000fea0003800000 */
.L_x_70114:
        /* <DEDUP_REMOVED lines=44> */
.L_x_70113:
[----:B------:R-:W-:Y:S05]  /*1f670*/  BSYNC B3 ;  /* 0x0000000000037941 */ /* 0x000fea0003800000 */
.L_x_70112:
        /* <DEDUP_REMOVED lines=12> */
.L_x_70108:
[----:B------:R-:W-:Y:S05]  /*1f740*/  BSYNC B2 ;  /* 0x0000000000027941 */ /* 0x000fea0003800000 */
.L_x_70107:
        /* <DEDUP_REMOVED lines=18> */
.L_x_70119:
[----:B------:R-:W-:Y:S02]  /*1f870*/  IMAD.MOV.U32 R9, RZ, RZ, R10 ;  /* 0x000000ffff097224 */ /* 0x000fe400078e000a */
.L_x_70120:
[----:B------:R-:W-:Y:S05]  /*1f880*/  BSYNC B3 ;  /* 0x0000000000037941 */ /* 0x000fea0003800000 */
.L_x_70118:
        /* <DEDUP_REMOVED lines=16> */
.L_x_70124:
[----:B------:R-:W-:Y:S05]  /*1f990*/  BSYNC B4 ;  /* 0x0000000000047941 */ /* 0x000fea0003800000 */
.L_x_70123:
        /* <DEDUP_REMOVED lines=44> */
.L_x_70122:
[----:B------:R-:W-:Y:S05]  /*1fc60*/  BSYNC B3 ;  /* 0x0000000000037941 */ /* 0x000fea0003800000 */
.L_x_70121:
        /* <DEDUP_REMOVED lines=12> */
.L_x_70117:
[----:B------:R-:W-:Y:S05]  /*1fd30*/  BSYNC B2 ;  /* 0x0000000000027941 */ /* 0x000fea0003800000 */
.L_x_70116:
        /* <DEDUP_REMOVED lines=18> */
.L_x_70128:
[----:B------:R-:W-:Y:S02]  /*1fe60*/  MOV R9, R10 ;  /* 0x0000000a00097202 */ /* 0x000fe40000000f00 */
.L_x_70129:
[----:B------:R-:W-:Y:S05]  /*1fe70*/  BSYNC B3 ;  /* 0x0000000000037941 */ /* 0x000fea0003800000 */
.L_x_70127:
        /* <DEDUP_REMOVED lines=16> */
.L_x_70133:
[----:B------:R-:W-:Y:S05]  /*1ff80*/  BSYNC B4 ;  /* 0x0000000000047941 */ /* 0x000fea0003800000 */
.L_x_70132:
        /* <DEDUP_REMOVED lines=44> */
.L_x_70131:
[----:B------:R-:W-:Y:S05]  /*20250*/  BSYNC B3 ;  /* 0x0000000000037941 */ /* 0x000fea0003800000 */
.L_x_70130:
        /* <DEDUP_REMOVED lines=12> */
.L_x_70126:
[----:B------:R-:W-:Y:S05]  /*20320*/  BSYNC B2 ;  /* 0x0000000000027941 */ /* 0x000fea0003800000 */
.L_x_70125:
        /* <DEDUP_REMOVED lines=18> */
.L_x_70137:
[----:B------:R-:W-:Y:S02]  /*20450*/  IMAD.MOV.U32 R16, RZ, RZ, R10 ;  /* 0x000000ffff107224 */ /* 0x000fe400078e000a */
.L_x_70138:
[----:B------:R-:W-:Y:S05]  /*20460*/  BSYNC B3 ;  /* 0x0000000000037941 */ /* 0x000fea0003800000 */
.L_x_70136:
        /* <DEDUP_REMOVED lines=16> */
.L_x_70142:
[----:B------:R-:W-:Y:S05]  /*20570*/  BSYNC B4 ;  /* 0x0000000000047941 */ /* 0x000fea0003800000 */
.L_x_70141:
        /* <DEDUP_REMOVED lines=44> */
.L_x_70140:
[----:B------:R-:W-:Y:S05]  /*20840*/  BSYNC B3 ;  /* 0x0000000000037941 */ /* 0x000fea0003800000 */
.L_x_70139:
        /* <DEDUP_REMOVED lines=11> */
.L_x_70135:
[----:B------:R-:W-:Y:S05]  /*20900*/  BSYNC B2 ;  /* 0x0000000000027941 */ /* 0x000fea0003800000 */
.L_x_70134:
        /* <DEDUP_REMOVED lines=15> */
.L_x_70144:
[----:B------:R-:W-:Y:S05]  /*20a00*/  BSYNC B2 ;  /* 0x0000000000027941 */ /* 0x000fea0003800000 */
.L_x_70143:
[----:B------:R-:W-:Y:S02]  /*20a10*/  IADD3 R20, R20, 0x20, RZ ;  /* 0x0000002014147810 */ /* 0x000fe40007ffe0ff */
[----:B------:R-:W-:Y:S02]  /*20a20*/  IADD3 R19, R19, 0x20, RZ ;  /* 0x0000002013137810 */ /* 0x000fe40007ffe0ff */
.L_x_70106:
[----:B------:R-:W-:Y:S05]  /*20a30*/  BSYNC B1 ;  /* 0x0000000000017941 */ /* 0x000fea0003800000 */
.L_x_70105:
        /* <DEDUP_REMOVED lines=30> */
.L_x_70150:
[----:B------:R-:W-:Y:S02]  /*20c20*/  IMAD.MOV.U32 R13, RZ, RZ, R10 ;  /* 0x000000ffff0d7224 */ /* 0x000fe400078e000a */
.L_x_70151:
[----:B------:R-:W-:Y:S05]  /*20c30*/  BSYNC B3 ;  /* 0x0000000000037941 */ /* 0x000fea0003800000 */
.L_x_70149:
        /* <DEDUP_REMOVED lines=16> */
.L_x_70155:
[----:B------:R-:W-:Y:S05]  /*20d40*/  BSYNC B4 ;  /* 0x0000000000047941 */ /* 0x000fea0003800000 */
.L_x_70154:
        /* <DEDUP_REMOVED lines=44> */
.L_x_70153:
[----:B------:R-:W-:Y:S05]  /*21010*/  BSYNC B3 ;  /* 0x0000000000037941 */ /* 0x000fea0003800000 */
.L_x_70152:
        /* <DEDUP_REMOVED lines=12> */
.L_x_70148:
[----:B------:R-:W-:Y:S05]  /*210e0*/  BSYNC B2 ;  /* 0x0000000000027941 */ /* 0x000fea0003800000 */
.L_x_70147:
        /* <DEDUP_REMOVED lines=18> */
.L_x_70159:
[----:B------:R-:W-:Y:S02]  /*21210*/  IMAD.MOV.U32 R9, RZ, RZ, R10 ;  /* 0x000000ffff097224 */ /* 0x000fe400078e000a */
.L_x_70160:
[----:B------:R-:W-:Y:S05]  /*21220*/  BSYNC B3 ;  /* 0x0000000000037941 */ /* 0x000fea0003800000 */
.L_x_70158:
        /* <DEDUP_REMOVED lines=16> */
.L_x_70164:
[----:B------:R-:W-:Y:S05]  /*21330*/  BSYNC B4 ;  /* 0x0000000000047941 */ /* 0x000fea0003800000 */
.L_x_70163:
        /* <DEDUP_REMOVED lines=44> */
.L_x_70162:
[----:B------:R-:W-:Y:S05]  /*21600*/  BSYNC B3 ;  /* 0x0000000000037941 */ /* 0x000fea0003800000 */
.L_x_70161:
        /* <DEDUP_REMOVED lines=12> */
.L_x_70157:
[----:B------:R-:W-:Y:S05]  /*216d0*/  BSYNC B2 ;  /* 0x0000000000027941 */ /* 0x000fea0003800000 */
.L_x_70156:
        /* <DEDUP_REMOVED lines=18> */
.L_x_70168:
[----:B------:R-:W-:Y:S02]  /*21800*/  MOV R9, R10 ;  /* 0x0000000a00097202 */ /* 0x000fe40000000f00 */
.L_x_70169:
[----:B------:R-:W-:Y:S05]  /*21810*/  BSYNC B3 ;  /* 0x0000000000037941 */ /* 0x000fea0003800000 */
.L_x_70167:
        /* <DEDUP_REMOVED lines=16> */
.L_x_70173:
[----:B------:R-:W-:Y:S05]  /*21920*/  BSYNC B4 ;  /* 0x0000000000047941 */ /* 0x000fea0003800000 */
.L_x_70172:
        /* <DEDUP_REMOVED lines=44> */
.L_x_70171:
[----:B------:R-:W-:Y:S05]  /*21bf0*/  BSYNC B3 ;  /* 0x0000000000037941 */ /* 0x000fea0003800000 */
.L_x_70170:
        /* <DEDUP_REMOVED lines=12> */
.L_x_70166:
[----:B------:R-:W-:Y:S05]  /*21cc0*/  BSYNC B2 ;  /* 0x0000000000027941 */ /* 0x000fea0003800000 */
.L_x_70165:
        /* <DEDUP_REMOVED lines=18> */
.L_x_70177:
[----:B------:R-:W-:Y:S02]  /*21df0*/  IMAD.MOV.U32 R16, RZ, RZ, R10 ;  /* 0x000000ffff107224 */ /* 0x000fe400078e000a */
.L_x_70178:
[----:B------:R-:W-:Y:S05]  /*21e00*/  BSYNC B3 ;  /* 0x0000000000037941 */ /* 0x000fea0003800000 */
.L_x_70176:
        /* <DEDUP_REMOVED lines=16> */
.L_x_70182:
[----:B------:R-:W-:Y:S05]  /*21f10*/  BSYNC B4 ;  /* 0x0000000000047941 */ /* 0x000fea0003800000 */
.L_x_70181:
        /* <DEDUP_REMOVED lines=44> */
.L_x_70180:
[----:B------:R-:W-:Y:S05]  /*221e0*/  BSYNC B3 ;  /* 0x0000000000037941 */ /* 0x000fea0003800000 */
.L_x_70179:
        /* <DEDUP_REMOVED lines=11> */
.L_x_70175:
[----:B------:R-:W-:Y:S05]  /*222a0*/  BSYNC B2 ;  /* 0x0000000000027941 */ /* 0x000fea0003800000 */
.L_x_70174:
        /* <DEDUP_REMOVED lines=14> */
.L_x_70146:
[----:B------:R-:W-:Y:S05]  /*22390*/  BSYNC B1 ;  /* 0x0000000000017941 */ /* 0x000fea0003800000 */
.L_x_70145:
        /* <DEDUP_REMOVED lines=9> */
[----:B------:R-:W-:Y:S01]  /*22430*/  ISETP.GT.U32.AND P3, PT, R5, 0x21f, PT ;  /* 0x0000021f0500780c */ /* 0x000fe20003f64070 */
[----:B------:R-:W-:Y:S01]  /*22440*/  FADD.FTZ R18, R111, R18 ;  /* 0x000000126f127221 */ /* 0x000fe20000010000 */
[----:B------:R-:W-:-:S02]  /*22450*/  ISETP.GT.U32.AND P4, PT, R5, 0x23f, PT ;  /* 0x0000023f0500780c */ /* 0x000fc40003f84070 */
[----:B------:R-:W-:Y:S02]  /*22460*/  @P1 LOP3.LUT R6, R6, 0x1000, RZ, 0xfc, !PT ;  /* 0x0000100006061812 */ /* 0x000fe400078efcff */
[----:B------:R-:W-:Y:S02]  /*22470*/  FSEL R18, R18, RZ, P0 ;  /* 0x000000ff12127208 */ /* 0x000fe40000000000 */
[C---:B------:R-:W-:Y:S02]  /*22480*/  ISETP.GT.U32.AND P0, PT, R5.reuse, 0x5f, PT ;  /* 0x0000005f0500780c */ /* 0x040fe40003f04070 */
        /* <DEDUP_REMOVED lines=120> */
.L_x_70227:
        /* <DEDUP_REMOVED lines=203> */
.L_x_70228:
        /* <DEDUP_REMOVED lines=48> */
.L_x_70188:
[----:B------:R-:W-:Y:S05]  /*23bc0*/  BSYNC B2 ;  /* 0x0000000000027941 */ /* 0x000fea0003800000 */
.L_x_70187:
        /* <DEDUP_REMOVED lines=24> */
.L_x_70190:
[----:B------:R-:W-:Y:S05]  /*23d50*/  BSYNC B2 ;  /* 0x0000000000027941 */ /* 0x000fea0003800000 */
.L_x_70189:
        /* <DEDUP_REMOVED lines=24> */
.L_x_70192:
[----:B------:R-:W-:Y:S05]  /*23ee0*/  BSYNC B2 ;  /* 0x0000000000027941 */ /* 0x000fea0003800000 */
.L_x_70191:
        /* <DEDUP_REMOVED lines=24> */
.L_x_70194:
[----:B------:R-:W-:Y:S05]  /*24070*/  BSYNC B2 ;  /* 0x0000000000027941 */ /* 0x000fea0003800000 */
.L_x_70193:
        /* <DEDUP_REMOVED lines=24> */
.L_x_70196:
[----:B------:R-:W-:Y:S05]  /*24200*/  BSYNC B2 ;  /* 0x0000000000027941 */ /* 0x000fea0003800000 */
.L_x_70195:
        /* <DEDUP_REMOVED lines=20> */
.L_x_70198:
[----:B------:R-:W-:Y:S05]  /*24350*/  BSYNC B2 ;  /* 0x0000000000027941 */ /* 0x000fea0003800000 */
.L_x_70197:
        /* <DEDUP_REMOVED lines=20> */
.L_x_70200:
[----:B------:R-:W-:Y:S05]  /*244a0*/  BSYNC B2 ;  /* 0x0000000000027941 */ /* 0x000fea0003800000 */
.L_x_70199:
        /* <DEDUP_REMOVED lines=20> */
.L_x_70202:
[----:B------:R-:W-:Y:S05]  /*245f0*/  BSYNC B2 ;  /* 0x0000000000027941 */ /* 0x000fea0003800000 */
.L_x_70201:
        /* <DEDUP_REMOVED lines=20> */
.L_x_70204:
[----:B------:R-:W-:Y:S05]  /*24740*/  BSYNC B2 ;  /* 0x0000000000027941 */ /* 0x000fea0003800000 */
.L_x_70203:
        /* <DEDUP_REMOVED lines=20> */
.L_x_70206:
[----:B------:R-:W-:Y:S05]  /*24890*/  BSYNC B2 ;  /* 0x0000000000027941 */ /* 0x000fea0003800000 */
.L_x_70205:
        /* <DEDUP_REMOVED lines=20> */
.L_x_70208:
[----:B------:R-:W-:Y:S05]  /*249e0*/  BSYNC B2 ;  /* 0x0000000000027941 */ /* 0x000fea0003800000 */
.L_x_70207:
        /* <DEDUP_REMOVED lines=20> */
.L_x_70210:
[----:B------:R-:W-:Y:S05]  /*24b30*/  BSYNC B2 ;  /* 0x0000000000027941 */ /* 0x000fea0003800000 */
.L_x_70209:
        /* <DEDUP_REMOVED lines=20> */
.L_x_70212:
[----:B------:R-:W-:Y:S05]  /*24c80*/  BSYNC B2 ;  /* 0x0000000000027941 */ /* 0x000fea0003800000 */
.L_x_70211:
        /* <DEDUP_REMOVED lines=20> */
.L_x_70214:
[----:B------:R-:W-:Y:S05]  /*24dd0*/  BSYNC B2 ;  /* 0x0000000000027941 */ /* 0x000fea0003800000 */
.L_x_70213:
        /* <DEDUP_REMOVED lines=20> */
.L_x_70216:
[----:B------:R-:W-:Y:S05]  /*24f20*/  BSYNC B2 ;  /* 0x0000000000027941 */ /* 0x000fea0003800000 */
.L_x_70215:
        /* <DEDUP_REMOVED lines=20> */
.L_x_70218:
[----:B------:R-:W-:Y:S05]  /*25070*/  BSYNC B2 ;  /* 0x0000000000027941 */ /* 0x000fea0003800000 */
.L_x_70217:
        /* <DEDUP_REMOVED lines=20> */
.L_x_70220:
[----:B------:R-:W-:Y:S05]  /*251c0*/  BSYNC B2 ;  /* 0x0000000000027941 */ /* 0x000fea0003800000 */
.L_x_70219:
        /* <DEDUP_REMOVED lines=20> */
.L_x_70222:
[----:B------:R-:W-:Y:S05]  /*25310*/  BSYNC B2 ;  /* 0x0000000000027941 */ /* 0x000fea0003800000 */
.L_x_70221:
        /* <DEDUP_REMOVED lines=20> */
.L_x_70224:
[----:B------:R-:W-:Y:S05]  /*25460*/  BSYNC B2 ;  /* 0x0000000000027941 */ /* 0x000fea0003800000 */
.L_x_70223:
        /* <DEDUP_REMOVED lines=22> */
.L_x_70186:
[----:B------:R-:W-:Y:S05]  /*255d0*/  BSYNC B1 ;  /* 0x0000000000017941 */ /* 0x000fea0003800000 */
.L_x_70185:
[----:B0-----:R-:W-:-:S04]  /*255e0*/  IMAD.MOV.U32 R18, RZ, RZ, c[0x0][0x160] ;  /* 0x00005800ff127624 */ /* 0x001fc800078e00ff */
[----:B------:R-:W-:-:S05]  /*255f0*/  IMAD R2, R18, 0x4, R2 ;  /* 0x0000000412027824 */ /* 0x000fca00078e0202 */
[----:B------:R-:W-:-:S13]  /*25600*/  ISETP.GE.AND P1, PT, R2, c[0x0][0x164], PT ;  /* 0x0000590002007a0c */ /* 0x000fda0003f26270 */
[----:B-1----:R-:W-:Y:S01]  /*25610*/  @P1 CALL.REL.NOINC `(.L_x_70225) ;  /* 0x0000001000001944 */ /* 0x002fe20003c00000 */
[----:B------:R-:W-:Y:S05]  /*25620*/  BRA `(.L_x_70226) ;  /* 0xfffdcc1000007947 */ /* 0x000fea000383ffff */
.L_x_70225:
[----:B------:R-:W-:Y:S05]  /*25630*/  BSYNC B0 ;  /* 0x0000000000007941 */ /* 0x000fea0003800000 */
.L_x_69384:
[----:B------:R-:W-:Y:S05]  /*25640*/  EXIT ;  /* 0x000000000000794d */ /* 0x000fea0003800000 */
.L_x_70183:
[----:B------:R-:W-:Y:S01]  /*25650*/  HFMA2.MMA R23, -RZ, RZ, 0, 1.847743988037109375e-06 ;  /* 0x0000001fff177435 */ /* 0x000fe200000001ff */
[----:B------:R-:W-:Y:S01]  /*25660*/  IMAD.MOV.U32 R22, RZ, RZ, R18 ;  /* 0x000000ffff167224 */ /* 0x000fe200078e0012 */
[----:B------:R-:W-:Y:S01]  /*25670*/  MOV R20, 0x256b0 ;  /* 0x000256b000147802 */ /* 0x000fe20000000f00 */
[----:B------:R-:W-:Y:S02]  /*25680*/  IMAD.MOV.U32 R19, RZ, RZ, 0x1 ;  /* 0x00000001ff137424 */ /* 0x000fe400078e00ff */
[----:B------:R-:W-:Y:S02]  /*25690*/  IMAD.MOV.U32 R21, RZ, RZ, -0x1 ;  /* 0xffffffffff157424 */ /* 0x000fe400078e00ff */
[----:B-----5:R-:W-:Y:S05]  /*256a0*/  CALL.REL.NOINC `($__internal_158_$__cuda_sm70_shflsync_bfly_p) ;  /* 0x00000f3000007944 */ /* 0x020fea0003c00000 */
[----:B-1----:R-:W-:Y:S05]  /*256b0*/  BRA `(.L_x_70227) ;  /* 0xffffd55000007947 */ /* 0x002fea000383ffff */
.L_x_70184:
[----:B------:R-:W-:Y:S01]  /*256c0*/  IMAD.MOV.U32 R22, RZ, RZ, R18 ;  /* 0x000000ffff167224 */ /* 0x000fe200078e0012 */
[----:B------:R-:W-:Y:S01]  /*256d0*/  MOV R21, 0xffffffff ;  /* 0xffffffff00157802 */ /* 0x000fe20000000f00 */
[----:B------:R-:W-:Y:S01]  /*256e0*/  IMAD.MOV.U32 R19, RZ, RZ, 0x2 ;  /* 0x00000002ff137424 */ /* 0x000fe200078e00ff */
[----:B------:R-:W-:Y:S01]  /*256f0*/  MOV R20, 0x25720 ;  /* 0x0002572000147802 */ /* 0x000fe20000000f00 */
[----:B------:R-:W-:Y:S02]  /*25700*/  IMAD.MOV.U32 R23, RZ, RZ, 0x1f ;  /* 0x0000001fff177424 */ /* 0x000fe400078e00ff */
[----:B-----5:R-:W-:Y:S05]  /*25710*/  CALL.REL.NOINC `($__internal_158_$__cuda_sm70_shflsync_bfly_p) ;  /* 0x00000ec000007944 */ /* 0x020fea0003c00000 */
[----:B-1----:R-:W-:Y:S01]  /*25720*/  FADD.FTZ R18, R18, R19 ;  /* 0x0000001312127221 */ /* 0x002fe20000010000 */
[----:B------:R-:W-:Y:S01]  /*25730*/  MOV R20, 0x25790 ;  /* 0x0002579000147802 */ /* 0x000fe20000000f00 */
[----:B------:R-:W-:-:S02]  /*25740*/  IMAD.MOV.U32 R19, RZ, RZ, 0x4 ;  /* 0x00000004ff137424 */ /* 0x000fc400078e00ff */
[----:B------:R-:W-:Y:S02]  /*25750*/  IMAD.MOV.U32 R23, RZ, RZ, 0x1f ;  /* 0x0000001fff177424 */ /* 0x000fe400078e00ff */
[----:B------:R-:W-:Y:S02]  /*25760*/  IMAD.MOV.U32 R21, RZ, RZ, -0x1 ;  /* 0xffffffffff157424 */ /* 0x000fe400078e00ff */
[----:B------:R-:W-:Y:S02]  /*25770*/  IMAD.MOV.U32 R22, RZ, RZ, R18 ;  /* 0x000000ffff167224 */ /* 0x000fe400078e0012 */
[----:B------:R-:W-:Y:S05]  /*25780*/  CALL.REL.NOINC `($__internal_158_$__cuda_sm70_shflsync_bfly_p) ;  /* 0x00000e5000007944 */ /* 0x000fea0003c00000 */
[----:B-1----:R-:W-:Y:S01]  /*25790*/  FADD.FTZ R18, R18, R19 ;  /* 0x0000001312127221 */ /* 0x002fe20000010000 */
[----:B------:R-:W-:Y:S01]  /*257a0*/  HFMA2.MMA R19, -RZ, RZ, 0, 4.76837158203125e-07 ;  /* 0x00000008ff137435 */ /* 0x000fe200000001ff */
[----:B------:R-:W-:Y:S01]  /*257b0*/  IMAD.MOV.U32 R23, RZ, RZ, 0x1f ;  /* 0x0000001fff177424 */ /* 0x000fe200078e00ff */
[----:B------:R-:W-:Y:S01]  /*257c0*/  MOV R20, 0x25800 ;  /* 0x0002580000147802 */ /* 0x000fe20000000f00 */
[----:B------:R-:W-:Y:S02]  /*257d0*/  IMAD.MOV.U32 R21, RZ, RZ, -0x1 ;  /* 0xffffffffff157424 */ /* 0x000fe400078e00ff */
[----:B------:R-:W-:-:S02]  /*257e0*/  IMAD.MOV.U32 R22, RZ, RZ, R18 ;  /* 0x000000ffff167224 */ /* 0x000fc400078e0012 */
[----:B------:R-:W-:Y:S05]  /*257f0*/  CALL.REL.NOINC `($__internal_158_$__cuda_sm70_shflsync_bfly_p) ;  /* 0x00000de000007944 */ /* 0x000fea0003c00000 */
[----:B-1----:R-:W-:Y:S01]  /*25800*/  FADD.FTZ R18, R18, R19 ;  /* 0x0000001312127221 */ /* 0x002fe20000010000 */
[----:B------:R-:W-:Y:S01]  /*25810*/  MOV R23, 0x1f ;  /* 0x0000001f00177802 */ /* 0x000fe20000000f00 */
[----:B------:R-:W-:Y:S01]  /*25820*/  IMAD.MOV.U32 R19, RZ, RZ, 0x10 ;  /* 0x00000010ff137424 */ /* 0x000fe200078e00ff */
[----:B------:R-:W-:Y:S01]  /*25830*/  MOV R20, 0x25870 ;  /* 0x0002587000147802 */ /* 0x000fe20000000f00 */
[----:B------:R-:W-:-:S02]  /*25840*/  IMAD.MOV.U32 R21, RZ, RZ, -0x1 ;  /* 0xffffffffff157424 */ /* 0x000fc400078e00ff */
[----:B------:R-:W-:Y:S02]  /*25850*/  IMAD.MOV.U32 R22, RZ, RZ, R18 ;  /* 0x000000ffff167224 */ /* 0x000fe400078e0012 */
[----:B------:R-:W-:Y:S05]  /*25860*/  CALL.REL.NOINC `($__internal_158_$__cuda_sm70_shflsync_bfly_p) ;  /* 0x00000d7000007944 */ /* 0x000fea0003c00000 */
        /* <DEDUP_REMOVED lines=189> */
[----:B------:R-:W-:Y:S05]  /*26440*/  CALL.REL.NOINC `($__internal_158_$__cuda_sm70_shflsync_bfly_p) ;  /* 0x0000019000007944 */ /* 0x000fea0003c00000 */
[----:B-1----:R-:W-:Y:S01]  /*26450*/  FADD.FTZ R22, R22, R19 ;  /* 0x0000001316167221 */ /* 0x002fe20000010000 */
[----:B------:R-:W-:Y:S01]  /*26460*/  MOV R20, 0x264b0 ;  /* 0x000264b000147802 */ /* 0x000fe20000000f00 */
[----:B------:R-:W-:Y:S02]  /*26470*/  IMAD.MOV.U32 R19, RZ, RZ, 0x2 ;  /* 0x00000002ff137424 */ /* 0x000fe400078e00ff */
[----:B------:R-:W-:Y:S02]  /*26480*/  IMAD.MOV.U32 R23, RZ, RZ, 0x1f ;  /* 0x0000001fff177424 */ /* 0x000fe400078e00ff */
[----:B------:R-:W-:Y:S02]  /*26490*/  IMAD.MOV.U32 R21, RZ, RZ, -0x1 ;  /* 0xffffffffff157424 */ /* 0x000fe400078e00ff */
[----:B------:R-:W-:Y:S05]  /*264a0*/  CALL.REL.NOINC `($__internal_158_$__cuda_sm70_shflsync_bfly_p) ;  /* 0x0000013000007944 */ /* 0x000fea0003c00000 */
[----:B------:R-:W-:Y:S01]  /*264b0*/  HFMA2.MMA R23, -RZ, RZ, 0, 1.847743988037109375e-06 ;  /* 0x0000001fff177435 */ /* 0x000fe200000001ff */
[----:B-1----:R-:W-:Y:S01]  /*264c0*/  FADD.FTZ R22, R22, R19 ;  /* 0x0000001316167221 */ /* 0x002fe20000010000 */
[----:B------:R-:W-:Y:S01]  /*264d0*/  MOV R20, 0x26510 ;  /* 0x0002651000147802 */ /* 0x000fe20000000f00 */
[----:B------:R-:W-:-:S02]  /*264e0*/  IMAD.MOV.U32 R19, RZ, RZ, 0x4 ;  /* 0x00000004ff137424 */ /* 0x000fc400078e00ff */
[----:B------:R-:W-:Y:S02]  /*264f0*/  IMAD.MOV.U32 R21, RZ, RZ, -0x1 ;  /* 0xffffffffff157424 */ /* 0x000fe400078e00ff */
[----:B------:R-:W-:Y:S05]  /*26500*/  CALL.REL.NOINC `($__internal_158_$__cuda_sm70_shflsync_bfly_p) ;  /* 0x000000d000007944 */ /* 0x000fea0003c00000 */
[----:B-1----:R-:W-:Y:S01]  /*26510*/  FADD.FTZ R22, R22, R19 ;  /* 0x0000001316167221 */ /* 0x002fe20000010000 */
[----:B------:R-:W-:Y:S01]  /*26520*/  MOV R20, 0x26570 ;  /* 0x0002657000147802 */ /* 0x000fe20000000f00 */
[----:B------:R-:W-:Y:S02]  /*26530*/  IMAD.MOV.U32 R19, RZ, RZ, 0x8 ;  /* 0x00000008ff137424 */ /* 0x000fe400078e00ff */
[----:B------:R-:W-:Y:S02]  /*26540*/  IMAD.MOV.U32 R23, RZ, RZ, 0x1f ;  /* 0x0000001fff177424 */ /* 0x000fe400078e00ff */
[----:B------:R-:W-:Y:S02]  /*26550*/  IMAD.MOV.U32 R21, RZ, RZ, -0x1 ;  /* 0xffffffffff157424 */ /* 0x000fe400078e00ff */
[----:B------:R-:W-:Y:S05]  /*26560*/  CALL.REL.NOINC `($__internal_158_$__cuda_sm70_shflsync_bfly_p) ;  /* 0x0000007000007944 */ /* 0x000fea0003c00000 */
[----:B-1----:R-:W-:Y:S01]  /*26570*/  FADD.FTZ R22, R22, R19 ;  /* 0x0000001316167221 */ /* 0x002fe20000010000 */
[----:B------:R-:W-:Y:S01]  /*26580*/  MOV R19, 0x10 ;  /* 0x0000001000137802 */ /* 0x000fe20000000f00 */
[----:B------:R-:W-:Y:S01]  /*26590*/  IMAD.MOV.U32 R23, RZ, RZ, 0x1f ;  /* 0x0000001fff177424 */ /* 0x000fe200078e00ff */
[----:B------:R-:W-:Y:S01]  /*265a0*/  MOV R20, 0x265d0 ;  /* 0x000265d000147802 */ /* 0x000fe20000000f00 */
[----:B------:R-:W-:-:S02]  /*265b0*/  IMAD.MOV.U32 R21, RZ, RZ, -0x1 ;  /* 0xffffffffff157424 */ /* 0x000fc400078e00ff */
[----:B------:R-:W-:Y:S05]  /*265c0*/  CALL.REL.NOINC `($__internal_158_$__cuda_sm70_shflsync_bfly_p) ;  /* 0x0000001000007944 */ /* 0x000fea0003c00000 */
[----:B-1----:R-:W-:Y:S05]  /*265d0*/  BRA `(.L_x_70228) ;  /* 0xffffd2e000007947 */ /* 0x002fea000383ffff */
        .weak           $__internal_158_$__cuda_sm70_shflsync_bfly_p
        .type           $__internal_158_$__cuda_sm70_shflsync_bfly_p,@function
        .size           $__internal_158_$__cuda_sm70_shflsync_bfly_p,(.L_x_71158 - $__internal_158_$__cuda_sm70_shflsync_bfly_p)
$__internal_158_$__cuda_sm70_shflsync_bfly_p:
[----:B------:R-:W-:Y:S04]  /*265e0*/  WARPSYNC R21 ;  /* 0x0000001500007348 */ /* 0x000fe80003800000 */
[----:B------:R0:W1:Y:S02]  /*265f0*/  SHFL.BFLY PT, R19, R22, R19, R23 ;  /* 0x0c00001316137389 */ /* 0x00006400000e0017 */
[----:B0-----:R-:W-:-:S04]  /*26600*/  IMAD.MOV.U32 R21, RZ, RZ, 0x0 ;  /* 0x00000000ff157424 */ /* 0x001fc800078e00ff */
[----:B------:R-:W-:Y:S05]  /*26610*/  RET.REL.NODEC R20 `(_ZN10layer_norm13ln_fwd_kernelINS_13Kernel_traitsIfffffjLj2560ELj1ELj4ELj1ELj16ENS_18Kernel_traits_baseILj2560EfffffjLj128EEEEELb1ELb1ELb1ELb0EEEvNS_9FwdParamsE) ;  /* 0xfffd99e014007950 */ /* 0x000fea0003c3ffff */
.L_x_70229:
        /* <DEDUP_REMOVED lines=14> */
.L_x_71158:


//--------------------- .text._ZN10layer_norm13ln_fwd_kernelINS_13Kernel_traitsIfffffjLj2560ELj1ELj4ELj1ELj16ENS_18Kernel_traits_baseILj2560EfffffjLj128EEEEELb1ELb1ELb1ELb1EEEvNS_9FwdParamsE --------------------------
	.section	.text._ZN10layer_norm13ln_fwd_kernelINS_13Kernel_traitsIfffffjLj2560ELj1ELj4ELj1ELj16ENS_18Kernel_traits_baseILj2560EfffffjLj128EEEEELb1ELb1ELb1ELb1EEEvNS_9FwdParamsE,"ax",@progbits
	.sectioninfo	@"SHI_REGISTERS=255"
	.align	128
        .global         _ZN10layer_norm13ln_fwd_kernelINS_13Kernel_traitsIfffffjLj2560ELj1ELj4ELj1ELj16ENS_18Kernel_traits_baseILj2560EfffffjLj128EEEEELb1ELb1ELb1ELb1EEEvNS_9FwdParamsE
        .type           _ZN10layer_norm13ln_fwd_kernelINS_13Kernel_traitsIfffffjLj2560ELj1ELj4ELj1ELj16ENS_18Kernel_traits_baseILj2560EfffffjLj128EEEEELb1ELb1ELb1ELb1EEEvNS_9FwdParamsE,@function
        .size           _ZN10layer_norm13ln_fwd_kernelINS_13Kernel_traitsIfffffjLj2560ELj1ELj4ELj1ELj16ENS_18Kernel_traits_baseILj2560EfffffjLj128EEEEELb1ELb1ELb1ELb1EEEvNS_9FwdParamsE,(.L_x_71159 - _ZN10layer_norm13ln_fwd_kernelINS_13Kernel_traitsIfffffjLj2560ELj1ELj4ELj1ELj16ENS_18Kernel_traits_baseILj2560EfffffjLj128EEEEELb1ELb1ELb1ELb1EEEvNS_9FwdParamsE)
        .other          _ZN10layer_norm13ln_fwd_kernelINS_13Kernel_traitsIfffffjLj2560ELj1ELj4ELj1ELj16ENS_18Kernel_traits_baseILj2560EfffffjLj128EEEEELb1ELb1ELb1ELb1EEEvNS_9FwdParamsE,@"STO_CUDA_ENTRY STV_DEFAULT"
_ZN10layer_norm13ln_fwd_kernelINS_13Kernel_traitsIfffffjLj2560ELj1ELj4ELj1ELj16ENS_18Kernel_traits_baseILj2560EfffffjLj128EEEEELb1ELb1ELb1ELb1EEEvNS_9FwdParamsE:
.text._ZN10layer_norm13ln_fwd_kernelINS_13Kernel_traitsIfffffjLj2560ELj1ELj4ELj1ELj16ENS_18Kernel_traits_baseILj2560EfffffjLj128EEEEELb1ELb1ELb1ELb1EEEvNS_9FwdParamsE:
        /* <DEDUP_REMOVED lines=12> */
[----:B------:R-:W-:-:S05]  /*00c0*/  @P0 IMAD.MOV.U32 R9, RZ, RZ, R0 ;  /* 0x000000ffff090224 */ /* 0x000fca00078e0000 */
[----:B------:R-:W3:Y:S01]  /*00d0*/  @P0 LDG.E.64 R4, [R8.64] ;  /* 0x0000000608040981 */ /* 0x000ee2000c1e1b00 */
[----:B------:R-:W-:Y:S01]  /*00e0*/  CS2R R16, SRZ ;  /* 0x0000000000107805 */ /* 0x000fe2000001ff00 */
[----:B------:R-:W-:Y:S02]  /*00f0*/  CS2R R18, SRZ ;  /* 0x0000000000127805 */ /* 0x000fe4000001ff00 */
[----:B------:R-:W0:Y:S04]  /*0100*/  S2R R14, SR_TID.X ;  /* 0x00000000000e7919 */ /* 0x000e280000002100 */
[----:B------:R-:W1:Y:S01]  /*0110*/  S2R R15, SR_CTAID.X ;  /* 0x00000000000f7919 */ /* 0x000e620000002500 */
[----:B------:R-:W-:Y:S01]  /*0120*/  CS2R R22, SRZ ;  /* 0x0000000000167805 */ /* 0x000fe2000001ff00 */
[----:B0-----:R-:W-:-:S04]  /*0130*/  LOP3.LUT R134, R14, 0x1f, RZ, 0xc0, !PT ;  /* 0x0000001f0e867812 */ /* 0x001fc800078ec0ff */
[C---:B------:R-:W-:Y:S02]  /*0140*/  LOP3.LUT R146, R134.reuse, 0x20, RZ, 0xfc, !PT ;  /* 0x0000002086927812 */ /* 0x040fe400078efcff */
[C---:B------:R-:W-:Y:S02]  /*0150*/  LOP3.LUT R128, R134.reuse, 0x260, RZ, 0xfc, !PT ;  /* 0x0000026086807812 */ /* 0x040fe400078efcff */
[C---:B------:R-:W-:Y:S02]  /*0160*/  LOP3.LUT R152, R134.reuse, 0x80, RZ, 0xfc, !PT ;  /* 0x0000008086987812 */ /* 0x040fe400078efcff */
[C---:B------:R-:W-:Y:S02]  /*0170*/  LOP3.LUT R148, R134.reuse, 0x40, RZ, 0xfc, !PT ;  /* 0x0000004086947812 */ /* 0x040fe400078efcff */
[C---:B------:R-:W-:Y:S01]  /*0180*/  LOP3.LUT R150, R134.reuse, 0x60, RZ, 0xfc, !PT ;  /* 0x0000006086967812 */ /* 0x040fe200078efcff */
[----:B------:R-:W-:Y:S01]  /*0190*/  CS2R R32, SRZ ;  /* 0x0000000000207805 */ /* 0x000fe2000001ff00 */
[----:B------:R-:W-:Y:S01]  /*01a0*/  CS2R R34, SRZ ;  /* 0x0000000000227805 */ /* 0x000fe2000001ff00 */
[C---:B------:R-:W-:Y:S01]  /*01b0*/  LOP3.LUT R140, R134.reuse, 0xe0, RZ, 0xfc, !PT ;  /* 0x000000e0868c7812 */ /* 0x040fe200078efcff */
[----:B------:R-:W-:Y:S01]  /*01c0*/  CS2R R24, SRZ ;  /* 0x0000000000187805 */ /* 0x000fe2000001ff00 */
[C---:B------:R-:W-:Y:S01]  /*01d0*/  LOP3.LUT R144, R134.reuse, 0xc0, RZ, 0xfc, !PT ;  /* 0x000000c086907812 */ /* 0x040fe200078efcff */
[----:B------:R-:W-:Y:S01]  /*01e0*/  CS2R R26, SRZ ;  /* 0x00000000001a7805 */ /* 0x000fe2000001ff00 */
[----:B------:R-:W-:Y:S01]  /*01f0*/  CS2R R28, SRZ ;  /* 0x00000000001c7805 */ /* 0x000fe2000001ff00 */
[C---:B------:R-:W-:Y:S01]  /*0200*/  LOP3.LUT R154, R134.reuse, 0xa0, RZ, 0xfc, !PT ;  /* 0x000000a0869a7812 */ /* 0x040fe200078efcff */
        /* <DEDUP_REMOVED lines=30> */
[----:B--2---:R-:W0:Y:S08]  /*03f0*/  @P0 R2UR UR4, R2 ;  /* 0x00000000020403c2 */ /* 0x004e3000000e0000 */
[----:B------:R-:W2:Y:S01]  /*0400*/  @P0 R2UR UR5, R3 ;  /* 0x00000000030503c2 */ /* 0x000ea200000e0000 */
[----:B---3--:R-:W-:Y:S01]  /*0410*/  @P0 IADD3 R7, P1, R4, c[0x0][0x240], RZ ;  /* 0x0000900004070a10 */ /* 0x008fe20007f3e0ff */
[----:B-1----:R-:W-:-:S03]  /*0420*/  IMAD R4, R15, c[0x0][0x0], R14 ;  /* 0x000000000f047a24 */ /* 0x002fc600078e020e */
[----:B------:R-:W-:Y:S01]  /*0430*/  @P0 IADD3.X R0, RZ, R5, RZ, P1, !PT ;  /* 0x00000005ff000210 */ /* 0x000fe20000ffe4ff */
[----:B------:R-:W-:Y:S01]  /*0440*/  IMAD.WIDE.U32 R10, R4, -0x326172a9, RZ ;  /* 0xcd9e8d57040a7825 */ /* 0x000fe200078e00ff */
[----:B------:R-:W-:Y:S02]  /*0450*/  ISETP.NE.U32.AND P0, PT, RZ, c[0x0][0x218], PT ;  /* 0x00008600ff007a0c */ /* 0x000fe40003f05070 */
[--C-:B------:R-:W-:Y:S02]  /*0460*/  SHF.R.U32.HI R6, RZ, 0x2, R0.reuse ;  /* 0x00000002ff067819 */ /* 0x100fe40000011600 */
[----:B------:R-:W-:Y:S02]  /*0470*/  SHF.R.U64 R5, R7, 0x2, R0 ;  /* 0x0000000207057819 */ /* 0x000fe40000001200 */
[----:B------:R-:W-:Y:S02]  /*0480*/  ISETP.NE.AND.EX P0, PT, RZ, c[0x0][0x21c], PT, P0 ;  /* 0x00008700ff007a0c */ /* 0x000fe40003f05300 */
[----:B------:R-:W-:Y:S01]  /*0490*/  SHF.R.U32.HI R0, RZ, 0x5, R14 ;  /* 0x00000005ff007819 */ /* 0x000fe2000001160e */
[----:B------:R-:W-:Y:S01]  /*04a0*/  IMAD.WIDE.U32 R8, R5, -0x2daee0ad, RZ ;  /* 0xd2511f5305087825 */ /* 0x000fe200078e00ff */
[----:B0-----:R-:W-:Y:S01]  /*04b0*/  LOP3.LUT R12, R11, UR4, R6, 0x96, !PT ;  /* 0x000000040b0c7c12 */ /* 0x001fe2000f8e9606 */
[----:B------:R-:W-:-:S02]  /*04c0*/  UIADD3 UR9, UR4, -0x61c88647, URZ ;  /* 0x9e3779b904097890 */ /* 0x000fc4000fffe03f */
[----:B------:R-:W-:Y:S01]  /*04d0*/  UIADD3 UR11, UR4, 0x3c6ef372, URZ ;  /* 0x3c6ef372040b7890 */ /* 0x000fe2000fffe03f */
[----:B------:R-:W-:Y:S01]  /*04e0*/  IMAD R0, R15, 0x4, R0 ;  /* 0x000000040f007824 */ /* 0x000fe200078e0200 */
[----:B------:R-:W-:Y:S01]  /*04f0*/  UIADD3 UR13, UR4, -0x255992d5, URZ ;  /* 0xdaa66d2b040d7890 */ /* 0x000fe2000fffe03f */
[----:B------:R-:W-:Y:S01]  /*0500*/  IMAD.WIDE.U32 R12, R12, -0x2daee0ad, RZ ;  /* 0xd2511f530c0c7825 */ /* 0x000fe200078e00ff */
[----:B--2---:R-:W-:Y:S01]  /*0510*/  UIADD3 UR10, UR5, -0x4498517b, URZ ;  /* 0xbb67ae85050a7890 */ /* 0x004fe2000fffe03f */
[----:B------:R-:W-:Y:S01]  /*0520*/  LOP3.LUT R2, R9, UR5, RZ, 0x3c, !PT ;  /* 0x0000000509027c12 */ /* 0x000fe2000f8e3cff */
[----:B------:R-:W-:Y:S01]  /*0530*/  UIADD3 UR12, UR5, 0x76cf5d0a, URZ ;  /* 0x76cf5d0a050c7890 */ /* 0x000fe2000fffe03f */
[----:B------:R-:W-:Y:S01]  /*0540*/  @P0 LEA R30, P2, R128, c[0x0][0x218], 0x4 ;  /* 0x00008600801e0a11 */ /* 0x000fe200078420ff */
[----:B------:R-:W-:Y:S01]  /*0550*/  UIADD3 UR14, UR5, 0x32370b8f, URZ ;  /* 0x32370b8f050e7890 */ /* 0x000fe2000fffe03f */
[----:B------:R-:W-:Y:S01]  /*0560*/  CS2R R14, SRZ ;  /* 0x00000000000e7805 */ /* 0x000fe2000001ff00 */
[----:B------:R-:W-:Y:S01]  /*0570*/  LOP3.LUT R8, R13, UR10, R8, 0x96, !PT ;  /* 0x0000000a0d087c12 */ /* 0x000fe2000f8e9608 */
        /* <DEDUP_REMOVED lines=13> */
[----:B------:R-:W-:-:S02]  /*0650*/  UIADD3 UR22, UR5, 0x1fd5c5a3, URZ ;  /* 0x1fd5c5a305167890 */ /* 0x000fc4000fffe03f */
[----:B------:R-:W-:Y:S01]  /*0660*/  UIADD3 UR21, UR4, 0x5384540f, URZ ;  /* 0x5384540f04157890 */ /* 0x000fe2000fffe03f */
[----:B------:R-:W-:Y:S01]  /*0670*/  LOP3.LUT R12, R11, UR14, R2, 0x96, !PT ;  /* 0x0000000e0b0c7c12 */ /* 0x000fe2000f8e9602 */
[----:B------:R-:W-:Y:S01]  /*0680*/  IMAD.WIDE.U32 R2, R3, -0x326172a9, RZ ;  /* 0xcd9e8d5703027825 */ /* 0x000fe200078e00ff */
[----:B------:R-:W-:Y:S02]  /*0690*/  UIADD3 UR23, UR4, -0xe443238, URZ ;  /* 0xf1bbcdc804177890 */ /* 0x000fe4000fffe03f */
[----:B------:R-:W-:Y:S01]  /*06a0*/  UIADD3 UR24, UR5, -0x24c28bd8, URZ ;  /* 0xdb3d742805187890 */ /* 0x000fe2000fffe03f */
[----:B------:R-:W-:Y:S01]  /*06b0*/  IMAD.WIDE.U32 R12, R12, -0x326172a9, RZ ;  /* 0xcd9e8d570c0c7825 */ /* 0x000fe200078e00ff */
[----:B------:R-:W-:-:S03]  /*06c0*/  LOP3.LUT R3, R3, UR13, R8, 0x96, !PT ;  /* 0x0000000d03037c12 */ /* 0x000fc6000f8e9608 */
[----:B------:R-:W-:Y:S01]  /*06d0*/  @P0 IMAD.X R31, RZ, RZ, c[0x0][0x21c], P2 ;  /* 0x00008700ff1f0624 */ /* 0x000fe200010e06ff */
        /* <DEDUP_REMOVED lines=8> */
[----:B------:R-:W-:Y:S02]  /*0760*/  CS2R R12, SRZ ;  /* 0x00000000000c7805 */ /* 0x000fe4000001ff00 */
[----:B------:R-:W-:Y:S01]  /*0770*/  LOP3.LUT R20, R11, UR19, R2, 0x96, !PT ;  /* 0x000000130b147c12 */ /* 0x000fe2000f8e9602 */
[----:B------:R-:W-:Y:S01]  /*0780*/  IMAD.WIDE.U32 R2, R3, -0x2daee0ad, RZ ;  /* 0xd2511f5303027825 */ /* 0x000fe200078e00ff */
[----:B------:R-:W-:Y:S02]  /*0790*/  @P0 LEA R40, P2, R148, c[0x0][0x218], 0x4 ;  /* 0x0000860094280a11 */ /* 0x000fe400078420ff */
[----:B------:R-:W-:Y:S01]  /*07a0*/  @P0 LEA R42, P3, R150, c[0x0][0x218], 0x4 ;  /* 0x00008600962a0a11 */ /* 0x000fe200078620ff */
[----:B------:R-:W-:Y:S01]  /*07b0*/  IMAD.WIDE.U32 R20, R20, -0x2daee0ad, RZ ;  /* 0xd2511f5314147825 */ /* 0x000fe200078e00ff */
[----:B------:R-:W-:Y:S01]  /*07c0*/  LOP3.LUT R3, R3, UR20, R8, 0x96, !PT ;  /* 0x0000001403037c12 */ /* 0x000fe2000f8e9608 */
[----:B------:R0:W5:Y:S03]  /*07d0*/  @P0 LDG.E.128 R12, [R30.64] ;  /* 0x000000061e0c0981 */ /* 0x000166000c1e1d00 */
[----:B------:R-:W-:Y:S01]  /*07e0*/  LOP3.LUT R94, R21, UR22, R2, 0x96, !PT ;  /* 0x00000016155e7c12 */ /* 0x000fe2000f8e9602 */
[----:B------:R-:W-:-:S04]  /*07f0*/  IMAD.WIDE.U32 R2, R3, -0x326172a9, RZ ;  /* 0xcd9e8d5703027825 */ /* 0x000fc800078e00ff */
[----:B------:R-:W-:Y:S01]  /*0800*/  IMAD.HI.U32 R9, R94, -0x326172a9, RZ ;  /* 0xcd9e8d575e097827 */ /* 0x000fe200078e00ff */
[----:B------:R-:W-:-:S04]  /*0810*/  LOP3.LUT R11, R3, UR21, R10, 0x96, !PT ;  /* 0x00000015030b7c12 */ /* 0x000fc8000f8e960a */
[----:B------:R-:W-:Y:S01]  /*0820*/  LOP3.LUT R10, R9, UR23, R2, 0x96, !PT ;  /* 0x00000017090a7c12 */ /* 0x000fe2000f8e9602 */
[----:B------:R-:W-:Y:S01]  /*0830*/  IMAD.HI.U32 R9, R11, -0x2daee0ad, RZ ;  /* 0xd2511f530b097827 */ /* 0x000fe200078e00ff */
[----:B------:R-:W-:-:S04]  /*0840*/  @P0 LEA R2, P1, R134, c[0x0][0x218], 0x4 ;  /* 0x0000860086020a11 */ /* 0x000fc800078220ff */
[----:B------:R-:W-:Y:S01]  /*0850*/  LOP3.LUT R8, R9, UR24, R20, 0x96, !PT ;  /* 0x0000001809087c12 */ /* 0x000fe2000f8e9614 */
[----:B------:R-:W-:Y:S01]  /*0860*/  @P0 IMAD.X R3, RZ, RZ, c[0x0][0x21c], P1 ;  /* 0x00008700ff030624 */ /* 0x000fe200008e06ff */
[----:B------:R-:W-:-:S04]  /*0870*/  CS2R R20, SRZ ;  /* 0x0000000000147805 */ /* 0x000fc8000001ff00 */
[----:B------:R1:W5:Y:S02]  /*0880*/  @P0 LDG.E.128 R16, [R2.64] ;  /* 0x0000000602100981 */ /* 0x000364000c1e1d00 */
[----:B-1----:R-:W-:-:S04]  /*0890*/  @P0 LEA R2, P1, R146, c[0x0][0x218], 0x4 ;  /* 0x0000860092020a11 */ /* 0x002fc800078220ff */
[----:B------:R-:W-:-:S05]  /*08a0*/  @P0 IADD3.X R3, RZ, c[0x0][0x21c], RZ, P1, !PT ;  /* 0x00008700ff030a10 */ /* 0x000fca0000ffe4ff */
[----:B------:R1:W5:Y:S01]  /*08b0*/  @P0 LDG.E.128 R20, [R2.64] ;  /* 0x0000000602140981 */ /* 0x000362000c1e1d00 */
[----:B0-----:R-:W-:Y:S01]  /*08c0*/  CS2R R30, SRZ ;  /* 0x00000000001e7805 */ /* 0x001fe2000001ff00 */
[----:B-1----:R-:W-:-:S05]  /*08d0*/  @P0 LEA R2, P1, R152, c[0x0][0x218], 0x4 ;  /* 0x0000860098020a11 */ /* 0x002fca00078220ff */
[----:B------:R-:W-:Y:S02]  /*08e0*/  @P0 IMAD.X R3, RZ, RZ, c[0x0][0x21c], P1 ;  /* 0x00008700ff030624 */ /* 0x000fe400008e06ff */
[----:B------:R-:W-:Y:S02]  /*08f0*/  @P0 IMAD.X R41, RZ, RZ, c[0x0][0x21c], P2 ;  /* 0x00008700ff290624 */ /* 0x000fe400010e06ff */
[----:B------:R-:W-:Y:S01]  /*0900*/  @P0 IMAD.X R43, RZ, RZ, c[0x0][0x21c], P3 ;  /* 0x00008700ff2b0624 */ /* 0x000fe200018e06ff */
[----:B------:R0:W5:Y:S01]  /*0910*/  @P0 LDG.E.128 R32, [R2.64] ;  /* 0x0000000602200981 */ /* 0x000162000c1e1d00 */
[----:B------:R-:W-:Y:S02]  /*0920*/  @P0 LEA R54, P3, R144, c[0x0][0x218], 0x4 ;  /* 0x0000860090360a11 */ /* 0x000fe400078620ff */
[----:B------:R-:W-:Y:S01]  /*0930*/  @P0 LEA R52, P2, R154, c[0x0][0x218], 0x4 ;  /* 0x000086009a340a11 */ /* 0x000fe200078420ff */
[----:B------:R1:W5:Y:S04]  /*0940*/  @P0 LDG.E.128 R24, [R40.64] ;  /* 0x0000000628180981 */ /* 0x000368000c1e1d00 */
[----:B------:R2:W5:Y:S01]  /*0950*/  @P0 LDG.E.128 R28, [R42.64] ;  /* 0x000000062a1c0981 */ /* 0x000562000c1e1d00 */
[----:B0-----:R-:W-:Y:S01]  /*0960*/  @P0 LEA R2, P1, R140, c[0x0][0x218], 0x4 ;  /* 0x000086008c020a11 */ /* 0x001fe200078220ff */
[----:B------:R-:W-:Y:S01]  /*0970*/  @P0 IMAD.X R55, RZ, RZ, c[0x0][0x21c], P3 ;  /* 0x00008700ff370624 */ /* 0x000fe200018e06ff */
[----:B------:R-:W-:Y:S01]  /*0980*/  @P0 IADD3.X R53, RZ, c[0x0][0x21c], RZ, P2, !PT ;  /* 0x00008700ff350a10 */ /* 0x000fe200017fe4ff */
[----:B-1----:R-:W-:-:S02]  /*0990*/  CS2R R40, SRZ ;  /* 0x0000000000287805 */ /* 0x002fc4000001ff00 */
[----:B------:R-:W-:Y:S01]  /*09a0*/  @P0 IMAD.X R3, RZ, RZ, c[0x0][0x21c], P1 ;  /* 0x00008700ff030624 */ /* 0x000fe200008e06ff */
[----:B--2---:R-:W-:Y:S01]  /*09b0*/  CS2R R42, SRZ ;  /* 0x00000000002a7805 */ /* 0x004fe2000001ff00 */
[----:B------:R-:W-:-:S03]  /*09c0*/  @P0 LEA R64, P2, R136, c[0x0][0x218], 0x4 ;  /* 0x0000860088400a11 */ /* 0x000fc600078420ff */
[----:B------:R0:W5:Y:S01]  /*09d0*/  @P0 LDG.E.128 R44, [R2.64] ;  /* 0x00000006022c0981 */ /* 0x000162000c1e1d00 */
[----:B------:R-:W-:-:S03]  /*09e0*/  @P0 LEA R66, P3, R126, c[0x0][0x218], 0x4 ;  /* 0x000086007e420a11 */ /* 0x000fc600078620ff */
[----:B------:R1:W5:Y:S01]  /*09f0*/  @P0 LDG.E.128 R36, [R52.64] ;  /* 0x0000000634240981 */ /* 0x000362000c1e1d00 */
[----:B------:R-:W-:Y:S01]  /*0a00*/  @P0 IMAD.X R65, RZ, RZ, c[0x0][0x21c], P2 ;  /* 0x00008700ff410624 */ /* 0x000fe200010e06ff */
[----:B------:R-:W-:Y:S02]  /*0a10*/  @P0 IADD3.X R67, RZ, c[0x0][0x21c], RZ, P3, !PT ;  /* 0x00008700ff430a10 */ /* 0x000fe40001ffe4ff */
[----:B------:R2:W5:Y:S01]  /*0a20*/  @P0 LDG.E.128 R40, [R54.64] ;  /* 0x0000000636280981 */ /* 0x000562000c1e1d00 */
[----:B0-----:R-:W-:Y:S01]  /*0a30*/  @P0 LEA R2, P1, R102, c[0x0][0x218], 0x4 ;  /* 0x0000860066020a11 */ /* 0x001fe200078220ff */
[----:B-1----:R-:W-:Y:S01]  /*0a40*/  CS2R R52, SRZ ;  /* 0x0000000000347805 */ /* 0x002fe2000001ff00 */
[----:B------:R-:W-:Y:S01]  /*0a50*/  @P0 LEA R76, P2, R110, c[0x0][0x218], 0x4 ;  /* 0x000086006e4c0a11 */ /* 0x000fe200078420ff */
[----:B------:R0:W5:Y:S01]  /*0a60*/  @P0 LDG.E.128 R48, [R64.64] ;  /* 0x0000000640300981 */ /* 0x000162000c1e1d00 */
[----:B--2---:R-:W-:Y:S01]  /*0a70*/  CS2R R54, SRZ ;  /* 0x0000000000367805 */ /* 0x004fe2000001ff00 */
[----:B------:R-:W-:Y:S01]  /*0a80*/  @P0 LEA R78, P3, R118, c[0x0][0x218], 0x4 ;  /* 0x00008600764e0a11 */ /* 0x000fe200078620ff */
[----:B------:R-:W-:-:S02]  /*0a90*/  @P0 IMAD.X R3, RZ, RZ, c[0x0][0x21c], P1 ;  /* 0x00008700ff030624 */ /* 0x000fc400008e06ff */
[----:B------:R-:W-:Y:S02]  /*0aa0*/  @P0 IMAD.X R77, RZ, RZ, c[0x0][0x21c], P2 ;  /* 0x00008700ff4d0624 */ /* 0x000fe400010e06ff */
[----:B------:R1:W5:Y:S01]  /*0ab0*/  @P0 LDG.E.128 R52, [R66.64] ;  /* 0x0000000642340981 */ /* 0x000362000c1e1d00 */
[----:B------:R-:W-:Y:S01]  /*0ac0*/  @P0 IMAD.X R79, RZ, RZ, c[0x0][0x21c], P3 ;  /* 0x00008700ff4f0624 */ /* 0x000fe200018e06ff */
[----:B0-----:R-:W-:Y:S01]  /*0ad0*/  CS2R R64, SRZ ;  /* 0x0000000000407805 */ /* 0x001fe2000001ff00 */
[----:B------:R-:W-:Y:S01]  /*0ae0*/  @P0 LEA R92, P3, R96, c[0x0][0x218], 0x4 ;  /* 0x00008600605c0a11 */ /* 0x000fe200078620ff */
[----:B------:R0:W5:Y:S01]  /*0af0*/  @P0 LDG.E.128 R56, [R2.64] ;  /* 0x0000000602380981 */ /* 0x000162000c1e1d00 */
[----:B------:R-:W-:-:S03]  /*0b00*/  @P0 LEA R90, P2, R232, c[0x0][0x218], 0x4 ;  /* 0x00008600e85a0a11 */ /* 0x000fc600078420ff */
[----:B------:R2:W5:Y:S01]  /*0b10*/  @P0 LDG.E.128 R60, [R76.64] ;  /* 0x000000064c3c0981 */ /* 0x000562000c1e1d00 */
[----:B-1----:R-:W-:Y:S01]  /*0b20*/  CS2R R66, SRZ ;  /* 0x0000000000427805 */ /* 0x002fe2000001ff00 */
[----:B0-----:R-:W-:-:S05]  /*0b30*/  @P0 LEA R2, P1, R240, c[0x0][0x218], 0x4 ;  /* 0x00008600f0020a11 */ /* 0x001fca00078220ff */
[----:B------:R0:W5:Y:S01]  /*0b40*/  @P0 LDG.E.128 R64, [R78.64] ;  /* 0x000000064e400981 */ /* 0x000162000c1e1d00 */
[----:B------:R-:W-:Y:S01]  /*0b50*/  @P0 IMAD.X R93, RZ, RZ, c[0x0][0x21c], P3 ;  /* 0x00008700ff5d0624 */ /* 0x000fe200018e06ff */
[----:B--2---:R-:W-:Y:S01]  /*0b60*/  CS2R R76, SRZ ;  /* 0x00000000004c7805 */ /* 0x004fe2000001ff00 */
[----:B------:R-:W-:Y:S01]  /*0b70*/  @P0 IADD3.X R3, RZ, c[0x0][0x21c], RZ, P1, !PT ;  /* 0x00008700ff030a10 */ /* 0x000fe20000ffe4ff */
[----:B------:R-:W-:Y:S01]  /*0b80*/  @P0 IMAD.X R91, RZ, RZ, c[0x0][0x21c], P2 ;  /* 0x00008700ff5b0624 */ /* 0x000fe200010e06ff */
[----:B0-----:R-:W-:-:S03]  /*0b90*/  CS2R R78, SRZ ;  /* 0x00000000004e7805 */ /* 0x001fc6000001ff00 */
[----:B------:R0:W5:Y:S01]  /*0ba0*/  @P0 LDG.E.128 R68, [R2.64] ;  /* 0x0000000602440981 */ /* 0x000162000c1e1d00 */
[----:B------:R-:W-:-:S03]  /*0bb0*/  @P0 LEA R98, P3, R120, c[0x0][0x218], 0x4 ;  /* 0x0000860078620a11 */ /* 0x000fc600078620ff */
[----:B------:R1:W5:Y:S04]  /*0bc0*/  @P0 LDG.E.128 R72, [R90.64] ;  /* 0x000000065a480981 */ /* 0x000368000c1e1d00 */
[----:B------:R2:W5:Y:S01]  /*0bd0*/  @P0 LDG.E.128 R76, [R92.64] ;  /* 0x000000065c4c0981 */ /* 0x000562000c1e1d00 */
[----:B0-----:R-:W-:Y:S01]  /*0be0*/  @P0 LEA R2, P1, R104, c[0x0][0x218], 0x4 ;  /* 0x0000860068020a11 */ /* 0x001fe200078220ff */
[----:B------:R-:W-:Y:S01]  /*0bf0*/  @P0 IMAD.X R99, RZ, RZ, c[0x0][0x21c], P3 ;  /* 0x00008700ff630624 */ /* 0x000fe200018e06ff */
[----:B-1----:R-:W-:Y:S01]  /*0c00*/  CS2R R90, SRZ ;  /* 0x00000000005a7805 */ /* 0x002fe2000001ff00 */
[----:B--2---:R-:W-:Y:S02]  /*0c10*/  @P0 LEA R92, P2, R112, c[0x0][0x218], 0x4 ;  /* 0x00008600705c0a11 */ /* 0x004fe400078420ff */
[----:B------:R-:W-:-:S03]  /*0c20*/  @P0 IMAD.X R3, RZ, RZ, c[0x0][0x21c], P1 ;  /* 0x00008700ff030624 */ /* 0x000fc600008e06ff */
[----:B------:R0:W5:Y:S01]  /*0c30*/  @P0 LDG.E.128 R88, [R98.64] ;  /* 0x0000000662580981 */ /* 0x000162000c1e1d00 */
[----:B------:R-:W-:-:S03]  /*0c40*/  @P0 IADD3.X R93, RZ, c[0x0][0x21c], RZ, P2, !PT ;  /* 0x00008700ff5d0a10 */ /* 0x000fc600017fe4ff */
[----:B------:R0:W5:Y:S04]  /*0c50*/  @P0 LDG.E.128 R80, [R2.64] ;  /* 0x0000000602500981 */ /* 0x000168000c1e1d00 */
[----:B------:R0:W5:Y:S01]  /*0c60*/  @P0 LDG.E.128 R84, [R92.64] ;  /* 0x000000065c540981 */ /* 0x000162000c1e1d00 */
[----:B------:R-:W-:-:S13]  /*0c70*/  ISETP.GE.AND P1, PT, R0, c[0x0][0x164], PT ;  /* 0x0000590000007a0c */ /* 0x000fda0003f26270 */
[----:B------:R-:W-:Y:S05]  /*0c80*/  @P1 EXIT ;  /* 0x000000000000194d */ /* 0x000fea0003800000 */
[----:B0-----:R-:W-:Y:S01]  /*0c90*/  LEA R156, P0, R134, c[0x0][0x1c8], 0x4 ;  /* 0x00007200869c7a11 */ /* 0x001fe200078020ff */
[----:B------:R-:W-:Y:S01]  /*0ca0*/  IMAD.MOV.U32 R135, RZ, RZ, 0x10 ;  /* 0x00000010ff877424 */ /* 0x000fe200078e00ff */
[----:B------:R-:W-:Y:S01]  /*0cb0*/  LEA R158, P1, R146, c[0x0][0x1c8], 0x4 ;  /* 0x00007200929e7a11 */ /* 0x000fe200078220ff */
[----:B------:R-:W-:Y:S01]  /*0cc0*/  IMAD R2, R94, -0x326172a9, RZ ;  /* 0xcd9e8d575e027824 */ /* 0x000fe200078e02ff */
[----:B------:R-:W-:Y:S01]  /*0cd0*/  LEA R160, P2, R148, c[0x0][0x1c8], 0x4 ;  /* 0x0000720094a07a11 */ /* 0x000fe200078420ff */
[----:B------:R-:W-:Y:S01]  /*0ce0*/  IMAD.X R157, RZ, RZ, c[0x0][0x1cc], P0 ;  /* 0x00007300ff9d7624 */ /* 0x000fe200000e06ff */
[----:B------:R-:W-:Y:S01]  /*0cf0*/  IADD3.X R159, RZ, c[0x0][0x1cc], RZ, P1, !PT ;  /* 0x00007300ff9f7a10 */ /* 0x000fe20000ffe4ff */
[-C--:B------:R-:W-:Y:S01]  /*0d00*/  IMAD.WIDE.U32 R146, R146, R135.reuse, c[0x0][0x1b0] ;  /* 0x00006c0092927625 */ /* 0x080fe200078e0087 */
[----:B------:R-:W-:Y:S01]  /*0d10*/  LEA R162, P3, R150, c[0x0][0x1c8], 0x4 ;  /* 0x0000720096a27a11 */ /* 0x000fe200078620ff */
[----:B------:R-:W-:Y:S01]  /*0d20*/  UIADD3 UR26, UR5, -0x695add53, URZ ;  /* 0x96a522ad051a7890 */ /* 0x000fe2000fffe03f */
[----:B------:R0:W2:Y:S01]  /*0d30*/  LDG.E.128 R244, [R156.64] ;  /* 0x000000069cf47981 */ /* 0x0000a2000c1e1d00 */
[-C--:B------:R-:W-:Y:S01]  /*0d40*/  IMAD.WIDE.U32 R148, R148, R135.reuse, c[0x0][0x1b0] ;  /* 0x00006c0094947625 */ /* 0x080fe200078e0087 */
[----:B------:R-:W-:Y:S01]  /*0d50*/  LEA R142, P4, R152, c[0x0][0x1c8], 0x4 ;  /* 0x00007200988e7a11 */ /* 0x000fe200078820ff */
[----:B------:R-:W-:Y:S01]  /*0d60*/  UIADD3 UR25, UR4, -0x700cb87f, URZ ;  /* 0x8ff3478104197890 */ /* 0x000fe2000fffe03f */
[----:B------:R1:W3:Y:S01]  /*0d70*/  LDG.E.128 R228, [R146.64] ;  /* 0x0000000692e47981 */ /* 0x0002e2000c1e1d00 */
[----:B------:R-:W-:Y:S01]  /*0d80*/  IMAD.X R161, RZ, RZ, c[0x0][0x1cc], P2 ;  /* 0x00007300ffa17624 */ /* 0x000fe200010e06ff */
[----:B------:R-:W-:Y:S01]  /*0d90*/  LEA R138, P5, R154, c[0x0][0x1c8], 0x4 ;  /* 0x000072009a8a7a11 */ /* 0x000fe200078a20ff */
[----:B------:R-:W-:Y:S01]  /*0da0*/  IMAD.WIDE.U32 R150, R150, R135, c[0x0][0x1b0] ;  /* 0x00006c0096967625 */ /* 0x000fe200078e0087 */
[----:B------:R0:W4:Y:S01]  /*0db0*/  LDG.E.128 R224, [R158.64] ;  /* 0x000000069ee07981 */ /* 0x000122000c1e1d00 */
[----:B------:R-:W-:-:S02]  /*0dc0*/  LEA R130, P6, R144, c[0x0][0x1c8], 0x4 ;  /* 0x0000720090827a11 */ /* 0x000fc400078c20ff */
[----:B------:R-:W-:Y:S01]  /*0dd0*/  IMAD.X R163, RZ, RZ, c[0x0][0x1cc], P3 ;  /* 0x00007300ffa37624 */ /* 0x000fe200018e06ff */
[----:B------:R0:W4:Y:S01]  /*0de0*/  LDG.E.128 R220, [R148.64] ;  /* 0x0000000694dc7981 */ /* 0x000122000c1e1d00 */
[-C--:B------:R-:W-:Y:S01]  /*0df0*/  IMAD.WIDE.U32 R152, R152, R135.reuse, c[0x0][0x1b0] ;  /* 0x00006c0098987625 */ /* 0x080fe200078e0087 */
[----:B------:R-:W-:Y:S02]  /*0e00*/  IADD3.X R139, RZ, c[0x0][0x1cc], RZ, P5, !PT ;  /* 0x00007300ff8b7a10 */ /* 0x000fe40002ffe4ff */
[----:B------:R0:W4:Y:S01]  /*0e10*/  LDG.E.128 R216, [R160.64] ;  /* 0x00000006a0d87981 */ /* 0x000122000c1e1d00 */
[----:B------:R-:W-:Y:S01]  /*0e20*/  IMAD.X R143, RZ, RZ, c[0x0][0x1cc], P4 ;  /* 0x00007300ff8f7624 */ /* 0x000fe200020e06ff */
[----:B------:R-:W-:Y:S01]  /*0e30*/  LEA R122, P0, R140, c[0x0][0x1c8], 0x4 ;  /* 0x000072008c7a7a11 */ /* 0x000fe200078020ff */
        /* <DEDUP_REMOVED lines=8> */
[----:B------:R-:W-:Y:S01]  /*0ec0*/  IMAD.WIDE.U32 R140, R140, R135, c[0x0][0x1b0] ;  /* 0x00006c008c8c7625 */ /* 0x000fe200078e0087 */
[----:B------:R-:W-:Y:S02]  /*0ed0*/  LEA R114, P4, R110, c[0x0][0x1c8], 0x4 ;  /* 0x000072006e727a11 */ /* 0x000fe400078820ff */
[----:B------:R0:W4:Y:S01]  /*0ee0*/  LDG.E.128 R200, [R142.64] ;  /* 0x000000068ec87981 */ /* 0x000122000c1e1d00 */
[----:B------:R-:W-:Y:S01]  /*0ef0*/  IMAD R3, R11, -0x2daee0ad, RZ ;  /* 0xd2511f530b037824 */ /* 0x000fe200078e02ff */
[----:B------:R-:W-:Y:S01]  /*0f00*/  LEA R248, P5, R118, c[0x0][0x1c8], 0x4 ;  /* 0x0000720076f87a11 */ /* 0x000fe200078a20ff */
[----:B------:R-:W-:Y:S01]  /*0f10*/  IMAD.HI.U32 R92, R10, -0x2daee0ad, RZ ;  /* 0xd2511f530a5c7827 */ /* 0x000fe200078e00ff */
[----:B------:R0:W4:Y:S01]  /*0f20*/  LDG.E.128 R196, [R154.64] ;  /* 0x000000069ac47981 */ /* 0x000122000c1e1d00 */
[----:B------:R-:W-:-:S02]  /*0f30*/  LEA R98, P2, R126, c[0x0][0x1c8], 0x4 ;  /* 0x000072007e627a11 */ /* 0x000fc400078420ff */
[----:B------:R-:W-:Y:S01]  /*0f40*/  IMAD.X R123, RZ, RZ, c[0x0][0x1cc], P0 ;  /* 0x00007300ff7b7624 */ /* 0x000fe200000e06ff */
[----:B------:R0:W4:Y:S01]  /*0f50*/  LDG.E.128 R192, [R138.64] ;  /* 0x000000068ac07981 */ /* 0x000122000c1e1d00 */
[-C--:B------:R-:W-:Y:S01]  /*0f60*/  IMAD.WIDE.U32 R136, R136, R135.reuse, c[0x0][0x1b0] ;  /* 0x00006c0088887625 */ /* 0x080fe200078e0087 */
[----:B------:R-:W-:Y:S02]  /*0f70*/  LOP3.LUT R3, R92, UR26, R3, 0x96, !PT ;  /* 0x0000001a5c037c12 */ /* 0x000fe4000f8e9603 */
[----:B------:R1:W4:Y:S01]  /*0f80*/  LDG.E.128 R188, [R144.64] ;  /* 0x0000000690bc7981 */ /* 0x000322000c1e1d00 */
[----:B------:R-:W-:Y:S01]  /*0f90*/  IMAD.X R95, RZ, RZ, c[0x0][0x1cc], P1 ;  /* 0x00007300ff5f7624 */ /* 0x000fe200008e06ff */
[----:B------:R-:W-:Y:S01]  /*0fa0*/  IADD3.X R99, RZ, c[0x0][0x1cc], RZ, P2, !PT ;  /* 0x00007300ff637a10 */ /* 0x000fe200017fe4ff */
[----:B------:R-:W-:Y:S01]  /*0fb0*/  IMAD.X R107, RZ, RZ, c[0x0][0x1cc], P3 ;  /* 0x00007300ff6b7624 */ /* 0x000fe200018e06ff */
[----:B------:R0:W4:Y:S01]  /*0fc0*/  LDG.E.128 R184, [R130.64] ;  /* 0x0000000682b87981 */ /* 0x000122000c1e1d00 */
[----:B------:R-:W-:Y:S01]  /*0fd0*/  IMAD.X R115, RZ, RZ, c[0x0][0x1cc], P4 ;  /* 0x00007300ff737624 */ /* 0x000fe200020e06ff */
[----:B------:R-:W-:Y:S01]  /*0fe0*/  LEA R236, P6, R240, c[0x0][0x1c8], 0x4 ;  /* 0x00007200f0ec7a11 */ /* 0x000fe200078c20ff */
[----:B------:R-:W-:Y:S01]  /*0ff0*/  IMAD.X R249, RZ, RZ, c[0x0][0x1cc], P5 ;  /* 0x00007300fff97624 */ /* 0x000fe200028e06ff */
[----:B------:R0:W4:Y:S01]  /*1000*/  LDG.E.128 R180, [R140.64] ;  /* 0x000000068cb47981 */ /* 0x000122000c1e1d00 */
[----:B------:R-:W-:Y:S01]  /*1010*/  LEA R92, P0, R232, c[0x0][0x1c8], 0x4 ;  /* 0x00007200e85c7a11 */ /* 0x000fe200078020ff */
[-C--:B------:R-:W-:Y:S01]  /*1020*/  IMAD.WIDE.U32 R126, R126, R135.reuse, c[0x0][0x1b0] ;  /* 0x00006c007e7e7625 */ /* 0x080fe200078e0087 */
[----:B------:R-:W-:Y:S01]  /*1030*/  LEA R100, P1, R96, c[0x0][0x1c8], 0x4 ;  /* 0x0000720060647a11 */ /* 0x000fe200078220ff */
        /* <DEDUP_REMOVED lines=9> */
[----:B------:R-:W-:Y:S01]  /*10d0*/  IADD3.X R237, RZ, c[0x0][0x1cc], RZ, P6, !PT ;  /* 0x00007300ffed7a10 */ /* 0x000fe200037fe4ff */
[-C--:B------:R-:W-:Y:S01]  /*10e0*/  IMAD.WIDE.U32 R118, R118, R135.reuse, c[0x0][0x1b0] ;  /* 0x00006c0076767625 */ /* 0x080fe200078e0087 */
[----:B------:R-:W-:Y:S01]  /*10f0*/  IADD3.X R117, RZ, c[0x0][0x1cc], RZ, P3, !PT ;  /* 0x00007300ff757a10 */ /* 0x000fe20001ffe4ff */
[----:B------:R1:W4:Y:S02]  /*1100*/  LDG.E.128 R164, [R126.64] ;  /* 0x000000067ea47981 */ /* 0x000324000c1e1d00 */
[----:B------:R-:W-:-:S02]  /*1110*/  IMAD.WIDE.U32 R240, R240, R135, c[0x0][0x1b0] ;  /* 0x00006c00f0f07625 */ /* 0x000fc400078e0087 */
[----:B0-----:R0:W4:Y:S02]  /*1120*/  LDG.E.128 R160, [R98.64] ;  /* 0x0000000662a07981 */ /* 0x001124000c1e1d00 */
[-C--:B------:R-:W-:Y:S02]  /*1130*/  IMAD.WIDE.U32 R232, R232, R135.reuse, c[0x0][0x1b0] ;  /* 0x00006c00e8e87625 */ /* 0x080fe400078e0087 */
[----:B------:R0:W4:Y:S02]  /*1140*/  LDG.E.128 R156, [R102.64] ;  /* 0x00000006669c7981 */ /* 0x000124000c1e1d00 */
[-C--:B------:R-:W-:Y:S02]  /*1150*/  IMAD.WIDE.U32 R96, R96, R135.reuse, c[0x0][0x1b0] ;  /* 0x00006c0060607625 */ /* 0x080fe400078e0087 */
[----:B------:R0:W4:Y:S02]  /*1160*/  LDG.E.128 R140, [R118.64] ;  /* 0x00000006768c7981 */ /* 0x000124000c1e1d00 */
[----:B------:R-:W-:-:S02]  /*1170*/  IMAD.WIDE.U32 R104, R104, R135, c[0x0][0x1b0] ;  /* 0x00006c0068687625 */ /* 0x000fc400078e0087 */
[----:B------:R0:W4:Y:S02]  /*1180*/  LDG.E.128 R152, [R106.64] ;  /* 0x000000066a987981 */ /* 0x000124000c1e1d00 */
[-C--:B------:R-:W-:Y:S02]  /*1190*/  IMAD.WIDE.U32 R112, R112, R135.reuse, c[0x0][0x1b0] ;  /* 0x00006c0070707625 */ /* 0x080fe400078e0087 */
[----:B------:R0:W4:Y:S02]  /*11a0*/  LDG.E.128 R148, [R110.64] ;  /* 0x000000066e947981 */ /* 0x000124000c1e1d00 */
[-C--:B------:R-:W-:Y:S02]  /*11b0*/  IMAD.WIDE.U32 R120, R120, R135.reuse, c[0x0][0x1b0] ;  /* 0x00006c0078787625 */ /* 0x080fe400078e0087 */
[----:B-1----:R1:W4:Y:S02]  /*11c0*/  LDG.E.128 R144, [R114.64] ;  /* 0x0000000672907981 */ /* 0x002324000c1e1d00 */
[----:B------:R-:W-:-:S02]  /*11d0*/  IMAD.WIDE.U32 R128, R128, R135, c[0x0][0x1b0] ;  /* 0x00006c0080807625 */ /* 0x000fc400078e0087 */
[----:B------:R-:W5:Y:S02]  /*11e0*/  LDG.E.128 R248, [R248.64] ;  /* 0x00000006f8f87981 */ /* 0x000f64000c1e1d00 */
[----:B------:R-:W-:Y:S02]  /*11f0*/  IMAD.WIDE.U32 R134, R134, R135, c[0x0][0x1b0] ;  /* 0x00006c0086867625 */ /* 0x000fe400078e0087 */
[----:B------:R-:W5:Y:S02]  /*1200*/  LDG.E.128 R240, [R240.64] ;  /* 0x00000006f0f07981 */ /* 0x000f64000c1e1d00 */
[----:B------:R-:W-:Y:S02]  /*1210*/  IMAD.X R93, RZ, RZ, c[0x0][0x1cc], P0 ;  /* 0x00007300ff5d7624 */ /* 0x000fe400000e06ff */
[----:B------:R0:W4:Y:S01]  /*1220*/  LDG.E.128 R136, [R134.64] ;  /* 0x0000000686887981 */ /* 0x000122000c1e1d00 */
[----:B------:R-:W-:Y:S02]  /*1230*/  IMAD.X R101, RZ, RZ, c[0x0][0x1cc], P1 ;  /* 0x00007300ff657624 */ /* 0x000fe400008e06ff */
[----:B------:R-:W-:Y:S01]  /*1240*/  IMAD.X R109, RZ, RZ, c[0x0][0x1cc], P2 ;  /* 0x00007300ff6d7624 */ /* 0x000fe200010e06ff */
[----:B------:R-:W5:Y:S01]  /*1250*/  LDG.E.128 R236, [R236.64] ;  /* 0x00000006ecec7981 */ /* 0x000f62000c1e1d00 */
[----:B------:R-:W-:-:S02]  /*1260*/  IMAD.X R125, RZ, RZ, c[0x0][0x1cc], P4 ;  /* 0x00007300ff7d7624 */ /* 0x000fc400020e06ff */
[----:B------:R-:W-:Y:S01]  /*1270*/  IMAD.X R133, RZ, RZ, c[0x0][0x1cc], P5 ;  /* 0x00007300ff857624 */ /* 0x000fe200028e06ff */
[----:B------:R-:W5:Y:S01]  /*1280*/  LDG.E.128 R232, [R232.64] ;  /* 0x00000006e8e87981 */ /* 0x000f62000c1e1d00 */
[----:B------:R-:W-:-:S03]  /*1290*/  IMAD.HI.U32 R9, R8, -0x326172a9, RZ ;  /* 0xcd9e8d5708097827 */ /* 0x000fc600078e00ff */
[----:B------:R-:W5:Y:S04]  /*12a0*/  LDG.E.128 R92, [R92.64] ;  /* 0x000000065c5c7981 */ /* 0x000f68000c1e1d00 */
[----:B0-----:R-:W5:Y:S01]  /*12b0*/  LDG.E.128 R96, [R96.64] ;  /* 0x0000000660607981 */ /* 0x001f62000c1e1d00 */
[----:B------:R-:W-:Y:S01]  /*12c0*/  BSSY B0, `(.L_x_70230) ;  /* 0x0002201000007945 */ /* 0x000fe20003800000 */
[----:B------:R-:W-:Y:S02]  /*12d0*/  LOP3.LUT R2, R9, UR25, R2, 0x96, !PT ;  /* 0x0000001909027c12 */ /* 0x000fe4000f8e9602 */
        /* <DEDUP_REMOVED lines=8> */
[----:B------:R-:W5:Y:S01]  /*1360*/  LDG.E.128 R132, [R132.64] ;  /* 0x0000000684847981 */ /* 0x000f62000c1e1d00 */
[----:B------:R-:W-:Y:S01]  /*1370*/  LOP3.LUT R7, R7, 0x3, RZ, 0xc0, !PT ;  /* 0x0000000307077812 */ /* 0x000fe200078ec0ff */
[----:B------:R-:W-:-:S02]  /*1380*/  IMAD R8, R8, -0x326172a9, RZ ;  /* 0xcd9e8d5708087824 */ /* 0x000fc400078e02ff */
[----:B------:R-:W-:Y:S02]  /*1390*/  IMAD R10, R10, -0x2daee0ad, RZ ;  /* 0xd2511f530a0a7824 */ /* 0x000fe400078e02ff */
        /* <DEDUP_REMOVED lines=51> */
[----:B------:R0:W-:Y:S02]  /*16d0*/  STL.64 [R1+0x18], R146 ;  /* 0x0000189201007387 */ /* 0x0001e40000100a00 */
.L_x_70996:
[----:B------:R-:W-:-:S10]  /*16e0*/  HFMA2.MMA R252, -RZ, RZ, 0, 2.384185791015625e-07 ;  /* 0x00000004fffc7435 */ /* 0x000fd400000001ff */
[----:B0-----:R-:W-:-:S05]  /*16f0*/  IMAD.WIDE R144, R0, R252, c[0x0][0x1d0] ;  /* 0x0000740000907625 */ /* 0x001fca00078e02fc */
[----:B------:R0:W2:Y:S01]  /*1700*/  LDG.E R148, [R144.64] ;  /* 0x0000000690947981 */ /* 0x0000a2000c1e1900 */
[----:B------:R-:W-:-:S03]  /*1710*/  ISETP.NE.U32.AND P0, PT, RZ, c[0x0][0x180], PT ;  /* 0x00006000ff007a0c */ /* 0x000fc60003f05070 */
[----:B------:R-:W1:Y:S01]  /*1720*/  S2R R149, SR_TID.X ;  /* 0x0000000000957919 */ /* 0x000e620000002100 */
[----:B------:R-:W-:Y:S01]  /*1730*/  ISETP.NE.AND.EX P0, PT, RZ, c[0x0][0x184], PT, P0 ;  /* 0x00006100ff007a0c */ /* 0x000fe20003f05300 */
[----:B0-----:R-:W-:-:S05]  /*1740*/  IMAD R144, R0, c[0x0][0x168], RZ ;  /* 0x00005a0000907a24 */ /* 0x001fca00078e02ff */
[----:B------:R-:W-:-:S07]  /*1750*/  SHF.R.S32.HI R145, RZ, 0x1f, R144 ;  /* 0x0000001fff917819 */ /* 0x000fce0000011490 */
[----:B------:R-:W-:Y:S01]  /*1760*/  @P0 IMAD.MOV.U32 R146, RZ, RZ, 0x10 ;  /* 0x00000010ff920424 */ /* 0x000fe200078e00ff */
[----:B------:R-:W-:Y:S02]  /*1770*/  LEA.HI R144, R145, R144, RZ, 0x2 ;  /* 0x0000009091907211 */ /* 0x000fe400078f10ff */
[----:B-1----:R-:W-:-:S04]  /*1780*/  LOP3.LUT R149, R149, 0x1f, RZ, 0xc0, !PT ;  /* 0x0000001f95957812 */ /* 0x002fc800078ec0ff */
[----:B------:R-:W-:-:S05]  /*1790*/  LEA.HI.SX32 R144, R144, R149, 0x1e ;  /* 0x0000009590907211 */ /* 0x000fca00078ff2ff */
[----:B------:R-:W-:-:S05]  /*17a0*/  @P0 IMAD.WIDE.U32 R146, R144, R146, c[0x0][0x180] ;  /* 0x0000600090920625 */ /* 0x000fca00078e0092 */
[----:B------:R0:W3:Y:S01]  /*17b0*/  @P0 LDG.E.128 R136, [R146.64] ;  /* 0x0000000692880981 */ /* 0x0000e2000c1e1d00 */
[----:B------:R-:W-:Y:S01]  /*17c0*/  BSSY B1, `(.L_x_70231) ;  /* 0x000006c000017945 */ /* 0x000fe20003800000 */
[----:B------:R-:W-:Y:S02]  /*17d0*/  SHF.R.S32.HI R246, RZ, 0x1f, R0 ;  /* 0x0000001ffff67819 */ /* 0x000fe40000011400 */
[----:B--2---:R-:W-:-:S13]  /*17e0*/  ISETP.GE.AND P2, PT, R148, 0x1, PT ;  /* 0x000000019400780c */ /* 0x004fda0003f46270 */
[----:B------:R-:W-:-:S05]  /*17f0*/  @P2 IADD3 R145, R148, -0x1, RZ ;  /* 0xffffffff94912810 */ /* 0x000fca0007ffe0ff */
[----:B------:R-:W-:Y:S01]  /*1800*/  @P2 IMAD R145, R145, c[0x0][0x168], RZ ;  /* 0x00005a0091912a24 */ /* 0x000fe200078e02ff */
[----:B------:R-:W-:-:S04]  /*1810*/  ISETP.GT.AND P3, PT, R148, RZ, PT ;  /* 0x000000ff9400720c */ /* 0x000fc80003f64270 */
[----:B0-----:R-:W-:-:S04]  /*1820*/  @P2 SHF.R.S32.HI R146, RZ, 0x1f, R145 ;  /* 0x0000001fff922819 */ /* 0x001fc80000011491 */
[----:B------:R-:W-:Y:S01]  /*1830*/  @P2 LEA.HI R146, R146, R145, RZ, 0x2 ;  /* 0x0000009192922211 */ /* 0x000fe200078f10ff */
[----:B------:R-:W-:-:S03]  /*1840*/  IMAD.MOV.U32 R145, RZ, RZ, RZ ;  /* 0x000000ffff917224 */ /* 0x000fc600078e00ff */
[----:B------:R-:W-:Y:S01]  /*1850*/  @P2 LEA.HI.SX32 R145, R146, R149, 0x1e ;  /* 0x0000009592912211 */ /* 0x000fe200078ff2ff */
[----:B------:R-:W-:-:S04]  /*1860*/  @P2 IMAD.MOV.U32 R146, RZ, RZ, 0x10 ;  /* 0x00000010ff922424 */ /* 0x000fc800078e00ff */
[----:B------:R-:W-:Y:S01]  /*1870*/  @P2 IMAD.WIDE.U32 R146, R145, R146, c[0x0][0x170] ;  /* 0x00005c0091922625 */ /* 0x000fe200078e0092 */
[----:B------:R-:W-:-:S04]  /*1880*/  @!P3 ISETP.NE.U32.AND P1, PT, RZ, c[0x0][0x180], PT ;  /* 0x00006000ff00ba0c */ /* 0x000fc80003f25070 */
[----:B-----5:R0:W5:Y:S01]  /*1890*/  @P2 LDG.E.128 R140, [R146.64] ;  /* 0x00000006928c2981 */ /* 0x020162000c1e1d00 */
[----:B------:R-:W-:Y:S01]  /*18a0*/  @!P3 ISETP.NE.AND.EX P1, PT, RZ, c[0x0][0x184], PT, P1 ;  /* 0x00006100ff00ba0c */ /* 0x000fe20003f25310 */
[----:B0-----:R-:W-:-:S03]  /*18b0*/  IMAD.WIDE R146, R0, R252, c[0x0][0x1d8] ;  /* 0x0000760000927625 */ /* 0x001fc600078e02fc */
[----:B---3--:R-:W-:Y:S02]  /*18c0*/  @!P3 FSEL R220, R136, RZ, P1 ;  /* 0x000000ff88dcb208 */ /* 0x008fe40000800000 */
[----:B------:R0:W5:Y:S02]  /*18d0*/  LDG.E R245, [R146.64] ;  /* 0x0000000692f57981 */ /* 0x000164000c1e1900 */
[----:B0-----:R-:W-:Y:S01]  /*18e0*/  @!P3 MOV R146, R7 ;  /* 0x000000070092b202 */ /* 0x001fe20000000f00 */
        /* <DEDUP_REMOVED lines=13> */
.L_x_70234:
[----:B------:R-:W-:Y:S02]  /*19c0*/  MOV R11, R8 ;  /* 0x00000008000b7202 */ /* 0x000fe40000000f00 */
.L_x_70235:
[----:B------:R-:W-:Y:S05]  /*19d0*/  BSYNC B2 ;  /* 0x0000000000027941 */ /* 0x000fea0003800000 */
.L_x_70233:
        /* <DEDUP_REMOVED lines=16> */
.L_x_70239:
[----:B------:R-:W-:Y:S05]  /*1ae0*/  BSYNC B3 ;  /* 0x0000000000037941 */ /* 0x000fea0003800000 */
.L_x_70238:
        /* <DEDUP_REMOVED lines=44> */
.L_x_70237:
[----:B------:R-:W-:Y:S05]  /*1db0*/  BSYNC B2 ;  /* 0x0000000000027941 */ /* 0x000fea0003800000 */
.L_x_70236:
[----:B------:R-:W2:Y:S01]  /*1dc0*/  LDL R147, [R1+0x180] ;  /* 0x0001800001937983 */ /* 0x000ea20000100800 */
[----:B------:R0:W1:Y:S02]  /*1dd0*/  I2F.U32 R7, R11 ;  /* 0x0000000b00077306 */ /* 0x0000640000201000 */
[----:B0-----:R-:W-:-:S04]  /*1de0*/  IMAD.MOV.U32 R11, RZ, RZ, 0x2f800000 ;  /* 0x2f800000ff0b7424 */ /* 0x001fc800078e00ff */
[----:B-1----:R-:W-:-:S05]  /*1df0*/  FFMA.FTZ R7, R7, R11, 1.1641532182693481445e-10 ;  /* 0x2f00000007077423 */ /* 0x002fca000001000b */
[----:B------:R-:W-:Y:S01]  /*1e00*/  FSETP.GTU.FTZ.AND P1, PT, R7, c[0x0][0x1e4], PT ;  /* 0x0000790007007a0b */ /* 0x000fe20003f3c000 */
[----:B-----5:R-:W-:-:S04]  /*1e10*/  FMUL.FTZ R7, R140, c[0x0][0x1ec] ;  /* 0x00007b008c077a20 */ /* 0x020fc80000410000 */
[----:B------:R-:W-:-:S05]  /*1e20*/  FMUL.FTZ R7, R7, c[0x0][0x1e8] ;  /* 0x00007a0007077a20 */ /* 0x000fca0000410000 */
[----:B------:R-:W-:-:S05]  /*1e30*/  FSEL R7, R7, RZ, !P1 ;  /* 0x000000ff07077208 */ /* 0x000fca0004800000 */
[----:B--2---:R-:W-:Y:S01]  /*1e40*/  FMUL.FTZ R220, R147, R7 ;  /* 0x0000000793dc7220 */ /* 0x004fe20000410000 */
[----:B------:R-:W-:-:S03]  /*1e50*/  SEL R7, RZ, 0x1, P1 ;  /* 0x00000001ff077807 */ /* 0x000fc60000800000 */
[----:B------:R-:W-:Y:S01]  /*1e60*/  @P0 FADD.FTZ R220, R136, R220 ;  /* 0x000000dc88dc0221 */ /* 0x000fe20000010000 */
[----:B------:R-:W-:Y:S02]  /*1e70*/  PRMT R11, R7, 0x7610, R11 ;  /* 0x00007610070b7816 */ /* 0x000fe4000000000b */
.L_x_70232:
[----:B------:R-:W-:Y:S05]  /*1e80*/  BSYNC B1 ;  /* 0x0000000000017941 */ /* 0x000fea0003800000 */
.L_x_70231:
        /* <DEDUP_REMOVED lines=18> */
.L_x_70243:
[----:B------:R-:W-:Y:S02]  /*1fb0*/  MOV R7, R8 ;  /* 0x0000000800077202 */ /* 0x000fe40000000f00 */
.L_x_70244:
[----:B------:R-:W-:Y:S05]  /*1fc0*/  BSYNC B2 ;  /* 0x0000000000027941 */ /* 0x000fea0003800000 */
.L_x_70242:
        /* <DEDUP_REMOVED lines=16> */
.L_x_70248:
[----:B------:R-:W-:Y:S05]  /*20d0*/  BSYNC B3 ;  /* 0x0000000000037941 */ /* 0x000fea0003800000 */
.L_x_70247:
        /* <DEDUP_REMOVED lines=44> */
.L_x_70246:
[----:B------:R-:W-:Y:S05]  /*23a0*/  BSYNC B2 ;  /* 0x0000000000027941 */ /* 0x000fea0003800000 */
.L_x_70245:
[----:B------:R-:W2:Y:S01]  /*23b0*/  LDL R148, [R1+0x184] ;  /* 0x0001840001947983 */ /* 0x000ea20000100800 */
[----:B------:R-:W0:Y:S01]  /*23c0*/  I2F.U32 R7, R7 ;  /* 0x0000000700077306 */ /* 0x000e220000201000 */
[----:B------:R-:W-:-:S04]  /*23d0*/  IMAD.MOV.U32 R146, RZ, RZ, 0x2f800000 ;  /* 0x2f800000ff927424 */ /* 0x000fc800078e00ff */
[----:B0-----:R-:W-:-:S05]  /*23e0*/  FFMA.FTZ R7, R7, R146, 1.1641532182693481445e-10 ;  /* 0x2f00000007077423 */ /* 0x001fca0000010092 */
        /* <DEDUP_REMOVED lines=8> */
.L_x_70241:
[----:B------:R-:W-:Y:S05]  /*2470*/  BSYNC B1 ;  /* 0x0000000000017941 */ /* 0x000fea0003800000 */
.L_x_70240:
        /* <DEDUP_REMOVED lines=18> */
.L_x_70252:
[----:B------:R-:W-:Y:S02]  /*25a0*/  MOV R7, R8 ;  /* 0x0000000800077202 */ /* 0x000fe40000000f00 */
.L_x_70253:
[----:B------:R-:W-:Y:S05]  /*25b0*/  BSYNC B2 ;  /* 0x0000000000027941 */ /* 0x000fea0003800000 */
.L_x_70251:
        /* <DEDUP_REMOVED lines=16> */
.L_x_70257:
[----:B------:R-:W-:Y:S05]  /*26c0*/  BSYNC B3 ;  /* 0x0000000000037941 */ /* 0x000fea0003800000 */
.L_x_70256:
        /* <DEDUP_REMOVED lines=44> */
.L_x_70255:
[----:B------:R-:W-:Y:S05]  /*2990*/  BSYNC B2 ;  /* 0x0000000000027941 */ /* 0x000fea0003800000 */
.L_x_70254:
[----:B------:R-:W2:Y:S01]  /*29a0*/  LDL R148, [R1+0x188] ;  /* 0x0001880001947983 */ /* 0x000ea20000100800 */
[----:B------:R-:W0:Y:S01]  /*29b0*/  I2F.U32 R7, R7 ;  /* 0x0000000700077306 */ /* 0x000e220000201000 */
[----:B------:R-:W-:-:S10]  /*29c0*/  HFMA2.MMA R147, -RZ, RZ, 0.1171875, 0 ;  /* 0x2f800000ff937435 */ /* 0x000fd400000001ff */
        /* <DEDUP_REMOVED lines=9> */
.L_x_70250:
[----:B------:R-:W-:Y:S05]  /*2a60*/  BSYNC B1 ;  /* 0x0000000000017941 */ /* 0x000fea0003800000 */
.L_x_70249:
        /* <DEDUP_REMOVED lines=18> */
.L_x_70261:
[----:B------:R-:W-:Y:S02]  /*2b90*/  IMAD.MOV.U32 R7, RZ, RZ, R8 ;  /* 0x000000ffff077224 */ /* 0x000fe400078e0008 */
.L_x_70262:
[----:B------:R-:W-:Y:S05]  /*2ba0*/  BSYNC B2 ;  /* 0x0000000000027941 */ /* 0x000fea0003800000 */
.L_x_70260:
        /* <DEDUP_REMOVED lines=16> */
.L_x_70266:
[----:B------:R-:W-:Y:S05]  /*2cb0*/  BSYNC B3 ;  /* 0x0000000000037941 */ /* 0x000fea0003800000 */
.L_x_70265:
        /* <DEDUP_REMOVED lines=44> */
.L_x_70264:
[----:B------:R-:W-:Y:S05]  /*2f80*/  BSYNC B2 ;  /* 0x0000000000027941 */ /* 0x000fea0003800000 */
.L_x_70263:
        /* <DEDUP_REMOVED lines=12> */
.L_x_70259:
[----:B------:R-:W-:Y:S05]  /*3050*/  BSYNC B1 ;  /* 0x0000000000017941 */ /* 0x000fea0003800000 */
.L_x_70258:
        /* <DEDUP_REMOVED lines=15> */
.L_x_70268:
[----:B------:R-:W-:Y:S05]  /*3150*/  BSYNC B1 ;  /* 0x0000000000017941 */ /* 0x000fea0003800000 */
.L_x_70267:
[----:B0-----:R-:W-:-:S05]  /*3160*/  IADD3 R7, R145, 0x20, RZ ;  /* 0x0000002091077810 */ /* 0x001fca0007ffe0ff */
[----:B------:R-:W-:-:S05]  /*3170*/  @P2 IMAD.WIDE.U32 R146, R7, R247, c[0x0][0x170] ;  /* 0x00005c0007922625 */ /* 0x000fca00078e00f7 */
[----:B-----5:R0:W5:Y:S02]  /*3180*/  @P2 LDG.E.128 R140, [R146.64] ;  /* 0x00000006928c2981 */ /* 0x020164000c1e1d00 */
[----:B0-----:R-:W-:-:S05]  /*3190*/  IADD3 R146, R144, 0x20, RZ ;  /* 0x0000002090927810 */ /* 0x001fca0007ffe0ff */
[----:B------:R-:W-:-:S05]  /*31a0*/  @P0 IMAD.WIDE.U32 R148, R146, R247, c[0x0][0x180] ;  /* 0x0000600092940625 */ /* 0x000fca00078e00f7 */
        /* <DEDUP_REMOVED lines=19> */
.L_x_70272:
[----:B------:R-:W-:Y:S02]  /*32e0*/  IMAD.MOV.U32 R11, RZ, RZ, R8 ;  /* 0x000000ffff0b7224 */ /* 0x000fe400078e0008 */
.L_x_70273:
[----:B------:R-:W-:Y:S05]  /*32f0*/  BSYNC B2 ;  /* 0x0000000000027941 */ /* 0x000fea0003800000 */
.L_x_70271:
        /* <DEDUP_REMOVED lines=16> */
.L_x_70277:
[----:B------:R-:W-:Y:S05]  /*3400*/  BSYNC B3 ;  /* 0x0000000000037941 */ /* 0x000fea0003800000 */
.L_x_70276:
        /* <DEDUP_REMOVED lines=44> */
.L_x_70275:
[----:B------:R-:W-:Y:S05]  /*36d0*/  BSYNC B2 ;  /* 0x0000000000027941 */ /* 0x000fea0003800000 */
.L_x_70274:
        /* <DEDUP_REMOVED lines=10> */
[----:B------:R-:W-:Y:S02]  /*3780*/  @P0 FADD.FTZ R216, R136, R216 ;  /* 0x000000d888d80221 */ /* 0x000fe40000010000 */
.L_x_70270:
[----:B------:R-:W-:Y:S05]  /*3790*/  BSYNC B1 ;  /* 0x0000000000017941 */ /* 0x000fea0003800000 */
.L_x_70269:
        /* <DEDUP_REMOVED lines=18> */
.L_x_70281:
[----:B------:R-:W-:Y:S02]  /*38c0*/  IMAD.MOV.U32 R147, RZ, RZ, R8 ;  /* 0x000000ffff937224 */ /* 0x000fe400078e0008 */
.L_x_70282:
[----:B------:R-:W-:Y:S05]  /*38d0*/  BSYNC B2 ;  /* 0x0000000000027941 */ /* 0x000fea0003800000 */
.L_x_70280:
        /* <DEDUP_REMOVED lines=16> */
.L_x_70286:
[----:B------:R-:W-:Y:S05]  /*39e0*/  BSYNC B3 ;  /* 0x0000000000037941 */ /* 0x000fea0003800000 */
.L_x_70285:
        /* <DEDUP_REMOVED lines=44> */
.L_x_70284:
[----:B------:R-:W-:Y:S05]  /*3cb0*/  BSYNC B2 ;  /* 0x0000000000027941 */ /* 0x000fea0003800000 */
.L_x_70283:
        /* <DEDUP_REMOVED lines=12> */
.L_x_70279:
[----:B------:R-:W-:Y:S05]  /*3d80*/  BSYNC B1 ;  /* 0x0000000000017941 */ /* 0x000fea0003800000 */
.L_x_70278:
        /* <DEDUP_REMOVED lines=18> */
.L_x_70290:
[----:B------:R-:W-:Y:S02]  /*3eb0*/  IMAD.MOV.U32 R147, RZ, RZ, R8 ;  /* 0x000000ffff937224 */ /* 0x000fe400078e0008 */
.L_x_70291:
[----:B------:R-:W-:Y:S05]  /*3ec0*/  BSYNC B2 ;  /* 0x0000000000027941 */ /* 0x000fea0003800000 */
.L_x_70289:
        /* <DEDUP_REMOVED lines=16> */
.L_x_70295:
[----:B------:R-:W-:Y:S05]  /*3fd0*/  BSYNC B3 ;  /* 0x0000000000037941 */ /* 0x000fea0003800000 */
.L_x_70294:
        /* <DEDUP_REMOVED lines=44> */
.L_x_70293:
[----:B------:R-:W-:Y:S05]  /*42a0*/  BSYNC B2 ;  /* 0x0000000000027941 */ /* 0x000fea0003800000 */
.L_x_70292:
        /* <DEDUP_REMOVED lines=12> */
.L_x_70288:
[----:B------:R-:W-:Y:S05]  /*4370*/  BSYNC B1 ;  /* 0x0000000000017941 */ /* 0x000fea0003800000 */
.L_x_70287:
        /* <DEDUP_REMOVED lines=18> */
.L_x_70299:
[----:B------:R-:W-:Y:S02]  /*44a0*/  IMAD.MOV.U32 R147, RZ, RZ, R8 ;  /* 0x000000ffff937224 */ /* 0x000fe400078e0008 */
.L_x_70300:
[----:B------:R-:W-:Y:S05]  /*44b0*/  BSYNC B2 ;  /* 0x0000000000027941 */ /* 0x000fea0003800000 */
.L_x_70298:
        /* <DEDUP_REMOVED lines=16> */
.L_x_70304:
[----:B------:R-:W-:Y:S05]  /*45c0*/  BSYNC B3 ;  /* 0x0000000000037941 */ /* 0x000fea0003800000 */
.L_x_70303:
        /* <DEDUP_REMOVED lines=44> */
.L_x_70302:
[----:B------:R-:W-:Y:S05]  /*4890*/  BSYNC B2 ;  /* 0x0000000000027941 */ /* 0x000fea0003800000 */
.L_x_70301:
        /* <DEDUP_REMOVED lines=12> */
.L_x_70297:
[----:B------:R-:W-:Y:S05]  /*4960*/  BSYNC B1 ;  /* 0x0000000000017941 */ /* 0x000fea0003800000 */
.L_x_70296:
        /* <DEDUP_REMOVED lines=14> */
.L_x_70306:
[----:B------:R-:W-:Y:S05]  /*4a50*/  BSYNC B1 ;  /* 0x0000000000017941 */ /* 0x000fea0003800000 */
.L_x_70305:
        /* <DEDUP_REMOVED lines=24> */
.L_x_70310:
[----:B------:R-:W-:Y:S02]  /*4be0*/  IMAD.MOV.U32 R11, RZ, RZ, R8 ;  /* 0x000000ffff0b7224 */ /* 0x000fe400078e0008 */
.L_x_70311:
[----:B------:R-:W-:Y:S05]  /*4bf0*/  BSYNC B2 ;  /* 0x0000000000027941 */ /* 0x000fea0003800000 */
.L_x_70309:
        /* <DEDUP_REMOVED lines=16> */
.L_x_70315:
[----:B------:R-:W-:Y:S05]  /*4d00*/  BSYNC B3 ;  /* 0x0000000000037941 */ /* 0x000fea0003800000 */
.L_x_70314:
        /* <DEDUP_REMOVED lines=44> */
.L_x_70313:
[----:B------:R-:W-:Y:S05]  /*4fd0*/  BSYNC B2 ;  /* 0x0000000000027941 */ /* 0x000fea0003800000 */
.L_x_70312:
        /* <DEDUP_REMOVED lines=11> */
.L_x_70308:
[----:B------:R-:W-:Y:S05]  /*5090*/  BSYNC B1 ;  /* 0x0000000000017941 */ /* 0x000fea0003800000 */
.L_x_70307:
        /* <DEDUP_REMOVED lines=18> */
.L_x_70319:
[----:B------:R-:W-:Y:S02]  /*51c0*/  IMAD.MOV.U32 R147, RZ, RZ, R8 ;  /* 0x000000ffff937224 */ /* 0x000fe400078e0008 */
.L_x_70320:
[----:B------:R-:W-:Y:S05]  /*51d0*/  BSYNC B2 ;  /* 0x0000000000027941 */ /* 0x000fea0003800000 */
.L_x_70318:
        /* <DEDUP_REMOVED lines=16> */
.L_x_70324:
[----:B------:R-:W-:Y:S05]  /*52e0*/  BSYNC B3 ;  /* 0x0000000000037941 */ /* 0x000fea0003800000 */
.L_x_70323:
        /* <DEDUP_REMOVED lines=44> */
.L_x_70322:
[----:B------:R-:W-:Y:S05]  /*55b0*/  BSYNC B2 ;  /* 0x0000000000027941 */ /* 0x000fea0003800000 */
.L_x_70321:
        /* <DEDUP_REMOVED lines=12> */
.L_x_70317:
[----:B------:R-:W-:Y:S05]  /*5680*/  BSYNC B1 ;  /* 0x0000000000017941 */ /* 0x000fea0003800000 */
.L_x_70316:
        /* <DEDUP_REMOVED lines=18> */
.L_x_70328:
[----:B------:R-:W-:Y:S02]  /*57b0*/  IMAD.MOV.U32 R147, RZ, RZ, R8 ;  /* 0x000000ffff937224 */ /* 0x000fe400078e0008 */
.L_x_70329:
[----:B------:R-:W-:Y:S05]  /*57c0*/  BSYNC B2 ;  /* 0x0000000000027941 */ /* 0x000fea0003800000 */
.L_x_70327:
        /* <DEDUP_REMOVED lines=16> */
.L_x_70333:
[----:B------:R-:W-:Y:S05]  /*58d0*/  BSYNC B3 ;  /* 0x0000000000037941 */ /* 0x000fea0003800000 */
.L_x_70332:
        /* <DEDUP_REMOVED lines=44> */
.L_x_70331:
[----:B------:R-:W-:Y:S05]  /*5ba0*/  BSYNC B2 ;  /* 0x0000000000027941 */ /* 0x000fea0003800000 */
.L_x_70330:
        /* <DEDUP_REMOVED lines=12> */
.L_x_70326:
[----:B------:R-:W-:Y:S05]  /*5c70*/  BSYNC B1 ;  /* 0x0000000000017941 */ /* 0x000fea0003800000 */
.L_x_70325:
        /* <DEDUP_REMOVED lines=18> */
.L_x_70337:
[----:B------:R-:W-:Y:S02]  /*5da0*/  IMAD.MOV.U32 R147, RZ, RZ, R8 ;  /* 0x000000ffff937224 */ /* 0x000fe400078e0008 */
.L_x_70338:
[----:B------:R-:W-:Y:S05]  /*5db0*/  BSYNC B2 ;  /* 0x0000000000027941 */ /* 0x000fea0003800000 */
.L_x_70336:
        /* <DEDUP_REMOVED lines=16> */
.L_x_70342:
[----:B------:R-:W-:Y:S05]  /*5ec0*/  BSYNC B3 ;  /* 0x0000000000037941 */ /* 0x000fea0003800000 */
.L_x_70341:
        /* <DEDUP_REMOVED lines=44> */
.L_x_70340:
[----:B------:R-:W-:Y:S05]  /*6190*/  BSYNC B2 ;  /* 0x0000000000027941 */ /* 0x000fea0003800000 */
.L_x_70339:
        /* <DEDUP_REMOVED lines=12> */
.L_x_70335:
[----:B------:R-:W-:Y:S05]  /*6260*/  BSYNC B1 ;  /* 0x0000000000017941 */ /* 0x000fea0003800000 */
.L_x_70334:
        /* <DEDUP_REMOVED lines=14> */
.L_x_70344:
[----:B------:R-:W-:Y:S05]  /*6350*/  BSYNC B1 ;  /* 0x0000000000017941 */ /* 0x000fea0003800000 */
.L_x_70343:
        /* <DEDUP_REMOVED lines=24> */
.L_x_70348:
[----:B------:R-:W-:Y:S02]  /*64e0*/  MOV R11, R8 ;  /* 0x00000008000b7202 */ /* 0x000fe40000000f00 */
.L_x_70349:
[----:B------:R-:W-:Y:S05]  /*64f0*/  BSYNC B2 ;  /* 0x0000000000027941 */ /* 0x000fea0003800000 */
.L_x_70347:
        /* <DEDUP_REMOVED lines=16> */
.L_x_70353:
[----:B------:R-:W-:Y:S05]  /*6600*/  BSYNC B3 ;  /* 0x0000000000037941 */ /* 0x000fea0003800000 */
.L_x_70352:
        /* <DEDUP_REMOVED lines=44> */
.L_x_70351:
[----:B------:R-:W-:Y:S05]  /*68d0*/  BSYNC B2 ;  /* 0x0000000000027941 */ /* 0x000fea0003800000 */
.L_x_70350:
        /* <DEDUP_REMOVED lines=11> */
.L_x_70346:
[----:B------:R-:W-:Y:S05]  /*6990*/  BSYNC B1 ;  /* 0x0000000000017941 */ /* 0x000fea0003800000 */
.L_x_70345:
        /* <DEDUP_REMOVED lines=18> */
.L_x_70357:
[----:B------:R-:W-:Y:S02]  /*6ac0*/  MOV R147, R8 ;  /* 0x0000000800937202 */ /* 0x000fe40000000f00 */
.L_x_70358:
[----:B------:R-:W-:Y:S05]  /*6ad0*/  BSYNC B2 ;  /* 0x0000000000027941 */ /* 0x000fea0003800000 */
.L_x_70356:
        /* <DEDUP_REMOVED lines=16> */
.L_x_70362:
[----:B------:R-:W-:Y:S05]  /*6be0*/  BSYNC B3 ;  /* 0x0000000000037941 */ /* 0x000fea0003800000 */
.L_x_70361:
        /* <DEDUP_REMOVED lines=44> */
.L_x_70360:
[----:B------:R-:W-:Y:S05]  /*6eb0*/  BSYNC B2 ;  /* 0x0000000000027941 */ /* 0x000fea0003800000 */
.L_x_70359:
        /* <DEDUP_REMOVED lines=12> */
.L_x_70355:
[----:B------:R-:W-:Y:S05]  /*6f80*/  BSYNC B1 ;  /* 0x0000000000017941 */ /* 0x000fea0003800000 */
.L_x_70354:
        /* <DEDUP_REMOVED lines=18> */
.L_x_70366:
[----:B------:R-:W-:Y:S02]  /*70b0*/  MOV R147, R8 ;  /* 0x0000000800937202 */ /* 0x000fe40000000f00 */
.L_x_70367:
[----:B------:R-:W-:Y:S05]  /*70c0*/  BSYNC B2 ;  /* 0x0000000000027941 */ /* 0x000fea0003800000 */
.L_x_70365:
        /* <DEDUP_REMOVED lines=16> */
.L_x_70371:
[----:B------:R-:W-:Y:S05]  /*71d0*/  BSYNC B3 ;  /* 0x0000000000037941 */ /* 0x000fea0003800000 */
.L_x_70370:
        /* <DEDUP_REMOVED lines=44> */
.L_x_70369:
[----:B------:R-:W-:Y:S05]  /*74a0*/  BSYNC B2 ;  /* 0x0000000000027941 */ /* 0x000fea0003800000 */
.L_x_70368:
        /* <DEDUP_REMOVED lines=12> */
.L_x_70364:
[----:B------:R-:W-:Y:S05]  /*7570*/  BSYNC B1 ;  /* 0x0000000000017941 */ /* 0x000fea0003800000 */
.L_x_70363:
        /* <DEDUP_REMOVED lines=18> */
.L_x_70375:
[----:B------:R-:W-:Y:S02]  /*76a0*/  MOV R147, R8 ;  /* 0x0000000800937202 */ /* 0x000fe40000000f00 */
.L_x_70376:
[----:B------:R-:W-:Y:S05]  /*76b0*/  BSYNC B2 ;  /* 0x0000000000027941 */ /* 0x000fea0003800000 */
.L_x_70374:
        /* <DEDUP_REMOVED lines=16> */
.L_x_70380:
[----:B------:R-:W-:Y:S05]  /*77c0*/  BSYNC B3 ;  /* 0x0000000000037941 */ /* 0x000fea0003800000 */
.L_x_70379:
        /* <DEDUP_REMOVED lines=44> */
.L_x_70378:
[----:B------:R-:W-:Y:S05]  /*7a90*/  BSYNC B2 ;  /* 0x0000000000027941 */ /* 0x000fea0003800000 */
.L_x_70377:
        /* <DEDUP_REMOVED lines=12> */
.L_x_70373:
[----:B------:R-:W-:Y:S05]  /*7b60*/  BSYNC B1 ;  /* 0x0000000000017941 */ /* 0x000fea0003800000 */
.L_x_70372:
[----:B------:R-:W-:Y:S01]  /*7b70*/  IMAD.WIDE.U32 R146, R146, R247, c[0x0][0x188] ;  /* 0x0000620092927625 */ /* 0x000fe200078e00f7 */
[----:B------:R-:W-:Y:S04]  /*7b80*/  BSSY B1, `(.L_x_70381) ;  /* 0x000000d000017945 */ /* 0x000fe80003800000 */
[----:B------:R0:W-:Y:S01]  /*7b90*/  STG.E.128 [R146.64], R208 ;  /* 0x000000d092007986 */ /* 0x0001e2000c101d06 */
[----:B------:R-:W-:Y:S05]  /*7ba0*/  @!P2 BRA `(.L_x_70382) ;  /* 0x000000a00000a947 */ /* 0x000fea0003800000 */
[----:B0-----:R-:W-:Y:S01]  /*7bb0*/  IMAD.U32 R146, R225, 0x10000, RZ ;  /* 0x00010000e1927824 */ /* 0x001fe200078e00ff */
[----:B------:R-:W-:-:S04]  /*7bc0*/  LOP3.LUT R147, R226, 0xffff, RZ, 0xc0, !PT ;  /* 0x0000ffffe2937812 */ /* 0x000fc800078ec0ff */
        /* <DEDUP_REMOVED lines=8> */
.L_x_70382:
[----:B------:R-:W-:Y:S05]  /*7c50*/  BSYNC B1 ;  /* 0x0000000000017941 */ /* 0x000fea0003800000 */
.L_x_70381:
        /* <DEDUP_REMOVED lines=24> */
.L_x_70386:
[----:B------:R-:W-:Y:S02]  /*7de0*/  IMAD.MOV.U32 R11, RZ, RZ, R8 ;  /* 0x000000ffff0b7224 */ /* 0x000fe400078e0008 */
.L_x_70387:
[----:B------:R-:W-:Y:S05]  /*7df0*/  BSYNC B2 ;  /* 0x0000000000027941 */ /* 0x000fea0003800000 */
.L_x_70385:
        /* <DEDUP_REMOVED lines=16> */
.L_x_70391:
[----:B------:R-:W-:Y:S05]  /*7f00*/  BSYNC B3 ;  /* 0x0000000000037941 */ /* 0x000fea0003800000 */
.L_x_70390:
        /* <DEDUP_REMOVED lines=44> */
.L_x_70389:
[----:B------:R-:W-:Y:S05]  /*81d0*/  BSYNC B2 ;  /* 0x0000000000027941 */ /* 0x000fea0003800000 */
.L_x_70388:
        /* <DEDUP_REMOVED lines=11> */
.L_x_70384:
[----:B------:R-:W-:Y:S05]  /*8290*/  BSYNC B1 ;  /* 0x0000000000017941 */ /* 0x000fea0003800000 */
.L_x_70383:
        /* <DEDUP_REMOVED lines=18> */
.L_x_70395:
[----:B------:R-:W-:Y:S02]  /*83c0*/  IMAD.MOV.U32 R147, RZ, RZ, R8 ;  /* 0x000000ffff937224 */ /* 0x000fe400078e0008 */
.L_x_70396:
[----:B------:R-:W-:Y:S05]  /*83d0*/  BSYNC B2 ;  /* 0x0000000000027941 */ /* 0x000fea0003800000 */
.L_x_70394:
        /* <DEDUP_REMOVED lines=16> */
.L_x_70400:
[----:B------:R-:W-:Y:S05]  /*84e0*/  BSYNC B3 ;  /* 0x0000000000037941 */ /* 0x000fea0003800000 */
.L_x_70399:
        /* <DEDUP_REMOVED lines=44> */
.L_x_70398:
[----:B------:R-:W-:Y:S05]  /*87b0*/  BSYNC B2 ;  /* 0x0000000000027941 */ /* 0x000fea0003800000 */
.L_x_70397:
        /* <DEDUP_REMOVED lines=12> */
.L_x_70393:
[----:B------:R-:W-:Y:S05]  /*8880*/  BSYNC B1 ;  /* 0x0000000000017941 */ /* 0x000fea0003800000 */
.L_x_70392:
        /* <DEDUP_REMOVED lines=18> */
.L_x_70404:
[----:B------:R-:W-:Y:S02]  /*89b0*/  IMAD.MOV.U32 R147, RZ, RZ, R8 ;  /* 0x000000ffff937224 */ /* 0x000fe400078e0008 */
.L_x_70405:
[----:B------:R-:W-:Y:S05]  /*89c0*/  BSYNC B2 ;  /* 0x0000000000027941 */ /* 0x000fea0003800000 */
.L_x_70403:
        /* <DEDUP_REMOVED lines=16> */
.L_x_70409:
[----:B------:R-:W-:Y:S05]  /*8ad0*/  BSYNC B3 ;  /* 0x0000000000037941 */ /* 0x000fea0003800000 */
.L_x_70408:
        /* <DEDUP_REMOVED lines=44> */
.L_x_70407:
[----:B------:R-:W-:Y:S05]  /*8da0*/  BSYNC B2 ;  /* 0x0000000000027941 */ /* 0x000fea0003800000 */
.L_x_70406:
        /* <DEDUP_REMOVED lines=12> */
.L_x_70402:
[----:B------:R-:W-:Y:S05]  /*8e70*/  BSYNC B1 ;  /* 0x0000000000017941 */ /* 0x000fea0003800000 */
.L_x_70401:
        /* <DEDUP_REMOVED lines=18> */
.L_x_70413:
[----:B------:R-:W-:Y:S02]  /*8fa0*/  IMAD.MOV.U32 R147, RZ, RZ, R8 ;  /* 0x000000ffff937224 */ /* 0x000fe400078e0008 */
.L_x_70414:
[----:B------:R-:W-:Y:S05]  /*8fb0*/  BSYNC B2 ;  /* 0x0000000000027941 */ /* 0x000fea0003800000 */
.L_x_70412:
        /* <DEDUP_REMOVED lines=16> */
.L_x_70418:
[----:B------:R-:W-:Y:S05]  /*90c0*/  BSYNC B3 ;  /* 0x0000000000037941 */ /* 0x000fea0003800000 */
.L_x_70417:
        /* <DEDUP_REMOVED lines=44> */
.L_x_70416:
[----:B------:R-:W-:Y:S05]  /*9390*/  BSYNC B2 ;  /* 0x0000000000027941 */ /* 0x000fea0003800000 */
.L_x_70415:
        /* <DEDUP_REMOVED lines=12> */
.L_x_70411:
[----:B------:R-:W-:Y:S05]  /*9460*/  BSYNC B1 ;  /* 0x0000000000017941 */ /* 0x000fea0003800000 */
.L_x_70410:
        /* <DEDUP_REMOVED lines=14> */
.L_x_70420:
[----:B------:R-:W-:Y:S05]  /*9550*/  BSYNC B1 ;  /* 0x0000000000017941 */ /* 0x000fea0003800000 */
.L_x_70419:
        /* <DEDUP_REMOVED lines=24> */
.L_x_70424:
[----:B------:R-:W-:Y:S02]  /*96e0*/  IMAD.MOV.U32 R11, RZ, RZ, R8 ;  /* 0x000000ffff0b7224 */ /* 0x000fe400078e0008 */
.L_x_70425:
[----:B------:R-:W-:Y:S05]  /*96f0*/  BSYNC B2 ;  /* 0x0000000000027941 */ /* 0x000fea0003800000 */
.L_x_70423:
        /* <DEDUP_REMOVED lines=16> */
.L_x_70429:
[----:B------:R-:W-:Y:S05]  /*9800*/  BSYNC B3 ;  /* 0x0000000000037941 */ /* 0x000fea0003800000 */
.L_x_70428:
        /* <DEDUP_REMOVED lines=44> */
.L_x_70427:
[----:B------:R-:W-:Y:S05]  /*9ad0*/  BSYNC B2 ;  /* 0x0000000000027941 */ /* 0x000fea0003800000 */
.L_x_70426:
        /* <DEDUP_REMOVED lines=11> */
.L_x_70422:
[----:B------:R-:W-:Y:S05]  /*9b90*/  BSYNC B1 ;  /* 0x0000000000017941 */ /* 0x000fea0003800000 */
.L_x_70421:
        /* <DEDUP_REMOVED lines=18> */
.L_x_70433:
[----:B------:R-:W-:Y:S02]  /*9cc0*/  IMAD.MOV.U32 R147, RZ, RZ, R8 ;  /* 0x000000ffff937224 */ /* 0x000fe400078e0008 */
.L_x_70434:
[----:B------:R-:W-:Y:S05]  /*9cd0*/  BSYNC B2 ;  /* 0x0000000000027941 */ /* 0x000fea0003800000 */
.L_x_70432:
        /* <DEDUP_REMOVED lines=16> */
.L_x_70438:
[----:B------:R-:W-:Y:S05]  /*9de0*/  BSYNC B3 ;  /* 0x0000000000037941 */ /* 0x000fea0003800000 */
.L_x_70437:
        /* <DEDUP_REMOVED lines=44> */
.L_x_70436:
[----:B------:R-:W-:Y:S05]  /*a0b0*/  BSYNC B2 ;  /* 0x0000000000027941 */ /* 0x000fea0003800000 */
.L_x_70435:
        /* <DEDUP_REMOVED lines=12> */
.L_x_70431:
[----:B------:R-:W-:Y:S05]  /*a180*/  BSYNC B1 ;  /* 0x0000000000017941 */ /* 0x000fea0003800000 */
.L_x_70430:
        /* <DEDUP_REMOVED lines=18> */
.L_x_70442:
[----:B------:R-:W-:Y:S02]  /*a2b0*/  IMAD.MOV.U32 R147, RZ, RZ, R8 ;  /* 0x000000ffff937224 */ /* 0x000fe400078e0008 */
.L_x_70443:
[----:B------:R-:W-:Y:S05]  /*a2c0*/  BSYNC B2 ;  /* 0x0000000000027941 */ /* 0x000fea0003800000 */
.L_x_70441:
        /* <DEDUP_REMOVED lines=16> */
.L_x_70447:
[----:B------:R-:W-:Y:S05]  /*a3d0*/  BSYNC B3 ;  /* 0x0000000000037941 */ /* 0x000fea0003800000 */
.L_x_70446:
        /* <DEDUP_REMOVED lines=44> */
.L_x_70445:
[----:B------:R-:W-:Y:S05]  /*a6a0*/  BSYNC B2 ;  /* 0x0000000000027941 */ /* 0x000fea0003800000 */
.L_x_70444:
        /* <DEDUP_REMOVED lines=12> */
.L_x_70440:
[----:B------:R-:W-:Y:S05]  /*a770*/  BSYNC B1 ;  /* 0x0000000000017941 */ /* 0x000fea0003800000 */
.L_x_70439:
        /* <DEDUP_REMOVED lines=18> */
.L_x_70451:
[----:B------:R-:W-:Y:S02]  /*a8a0*/  IMAD.MOV.U32 R147, RZ, RZ, R8 ;  /* 0x000000ffff937224 */ /* 0x000fe400078e0008 */
.L_x_70452:
[----:B------:R-:W-:Y:S05]  /*a8b0*/  BSYNC B2 ;  /* 0x0000000000027941 */ /* 0x000fea0003800000 */
.L_x_70450:
        /* <DEDUP_REMOVED lines=16> */
.L_x_70456:
[----:B------:R-:W-:Y:S05]  /*a9c0*/  BSYNC B3 ;  /* 0x0000000000037941 */ /* 0x000fea0003800000 */
.L_x_70455:
        /* <DEDUP_REMOVED lines=44> */
.L_x_70454:
[----:B------:R-:W-:Y:S05]  /*ac90*/  BSYNC B2 ;  /* 0x0000000000027941 */ /* 0x000fea0003800000 */
.L_x_70453:
        /* <DEDUP_REMOVED lines=12> */
.L_x_70449:
[----:B------:R-:W-:Y:S05]  /*ad60*/  BSYNC B1 ;  /* 0x0000000000017941 */ /* 0x000fea0003800000 */
.L_x_70448:
        /* <DEDUP_REMOVED lines=14> */
.L_x_70458:
[----:B------:R-:W-:Y:S05]  /*ae50*/  BSYNC B1 ;  /* 0x0000000000017941 */ /* 0x000fea0003800000 */
.L_x_70457:
        /* <DEDUP_REMOVED lines=24> */
.L_x_70462:
[----:B------:R-:W-:Y:S02]  /*afe0*/  MOV R11, R8 ;  /* 0x00000008000b7202 */ /* 0x000fe40000000f00 */
.L_x_70463:
[----:B------:R-:W-:Y:S05]  /*aff0*/  BSYNC B2 ;  /* 0x0000000000027941 */ /* 0x000fea0003800000 */
.L_x_70461:
        /* <DEDUP_REMOVED lines=16> */
.L_x_70467:
[----:B------:R-:W-:Y:S05]  /*b100*/  BSYNC B3 ;  /* 0x0000000000037941 */ /* 0x000fea0003800000 */
.L_x_70466:
        /* <DEDUP_REMOVED lines=44> */
.L_x_70465:
[----:B------:R-:W-:Y:S05]  /*b3d0*/  BSYNC B2 ;  /* 0x0000000000027941 */ /* 0x000fea0003800000 */
.L_x_70464:
        /* <DEDUP_REMOVED lines=11> */
.L_x_70460:
[----:B------:R-:W-:Y:S05]  /*b490*/  BSYNC B1 ;  /* 0x0000000000017941 */ /* 0x000fea0003800000 */
.L_x_70459:
        /* <DEDUP_REMOVED lines=18> */
.L_x_70471:
[----:B------:R-:W-:Y:S02]  /*b5c0*/  MOV R147, R8 ;  /* 0x0000000800937202 */ /* 0x000fe40000000f00 */
.L_x_70472:
[----:B------:R-:W-:Y:S05]  /*b5d0*/  BSYNC B2 ;  /* 0x0000000000027941 */ /* 0x000fea0003800000 */
.L_x_70470:
        /* <DEDUP_REMOVED lines=16> */
.L_x_70476:
[----:B------:R-:W-:Y:S05]  /*b6e0*/  BSYNC B3 ;  /* 0x0000000000037941 */ /* 0x000fea0003800000 */
.L_x_70475:
        /* <DEDUP_REMOVED lines=44> */
.L_x_70474:
[----:B------:R-:W-:Y:S05]  /*b9b0*/  BSYNC B2 ;  /* 0x0000000000027941 */ /* 0x000fea0003800000 */
.L_x_70473:
        /* <DEDUP_REMOVED lines=12> */
.L_x_70469:
[----:B------:R-:W-:Y:S05]  /*ba80*/  BSYNC B1 ;  /* 0x0000000000017941 */ /* 0x000fea0003800000 */
.L_x_70468:
        /* <DEDUP_REMOVED lines=18> */
.L_x_70480:
[----:B------:R-:W-:Y:S02]  /*bbb0*/  MOV R147, R8 ;  /* 0x0000000800937202 */ /* 0x000fe40000000f00 */
.L_x_70481:
[----:B------:R-:W-:Y:S05]  /*bbc0*/  BSYNC B2 ;  /* 0x0000000000027941 */ /* 0x000fea0003800000 */
.L_x_70479:
        /* <DEDUP_REMOVED lines=16> */
.L_x_70485:
[----:B------:R-:W-:Y:S05]  /*bcd0*/  BSYNC B3 ;  /* 0x0000000000037941 */ /* 0x000fea0003800000 */
.L_x_70484:
        /* <DEDUP_REMOVED lines=44> */
.L_x_70483:
[----:B------:R-:W-:Y:S05]  /*bfa0*/  BSYNC B2 ;  /* 0x0000000000027941 */ /* 0x000fea0003800000 */
.L_x_70482:
        /* <DEDUP_REMOVED lines=12> */
.L_x_70478:
[----:B------:R-:W-:Y:S05]  /*c070*/  BSYNC B1 ;  /* 0x0000000000017941 */ /* 0x000fea0003800000 */
.L_x_70477:
        /* <DEDUP_REMOVED lines=18> */
.L_x_70489:
[----:B------:R-:W-:Y:S02]  /*c1a0*/  MOV R147, R8 ;  /* 0x0000000800937202 */ /* 0x000fe40000000f00 */
.L_x_70490:
[----:B------:R-:W-:Y:S05]  /*c1b0*/  BSYNC B2 ;  /* 0x0000000000027941 */ /* 0x000fea0003800000 */
.L_x_70488:
        /* <DEDUP_REMOVED lines=16> */
.L_x_70494:
[----:B------:R-:W-:Y:S05]  /*c2c0*/  BSYNC B3 ;  /* 0x0000000000037941 */ /* 0x000fea0003800000 */
.L_x_70493:
        /* <DEDUP_REMOVED lines=44> */
.L_x_70492:
[----:B------:R-:W-:Y:S05]  /*c590*/  BSYNC B2 ;  /* 0x0000000000027941 */ /* 0x000fea0003800000 */
.L_x_70491:
        /* <DEDUP_REMOVED lines=12> */
.L_x_70487:
[----:B------:R-:W-:Y:S05]  /*c660*/  BSYNC B1 ;  /* 0x0000000000017941 */ /* 0x000fea0003800000 */
.L_x_70486:
        /* <DEDUP_REMOVED lines=14> */
.L_x_70496:
[----:B------:R-:W-:Y:S05]  /*c750*/  BSYNC B1 ;  /* 0x0000000000017941 */ /* 0x000fea0003800000 */
.L_x_70495:
        /* <DEDUP_REMOVED lines=24> */
.L_x_70500:
[----:B------:R-:W-:Y:S02]  /*c8e0*/  IMAD.MOV.U32 R11, RZ, RZ, R8 ;  /* 0x000000ffff0b7224 */ /* 0x000fe400078e0008 */
.L_x_70501:
[----:B------:R-:W-:Y:S05]  /*c8f0*/  BSYNC B2 ;  /* 0x0000000000027941 */ /* 0x000fea0003800000 */
.L_x_70499:
        /* <DEDUP_REMOVED lines=16> */
.L_x_70505:
[----:B------:R-:W-:Y:S05]  /*ca00*/  BSYNC B3 ;  /* 0x0000000000037941 */ /* 0x000fea0003800000 */
.L_x_70504:
        /* <DEDUP_REMOVED lines=44> */
.L_x_70503:
[----:B------:R-:W-:Y:S05]  /*ccd0*/  BSYNC B2 ;  /* 0x0000000000027941 */ /* 0x000fea0003800000 */
.L_x_70502:
        /* <DEDUP_REMOVED lines=11> */
.L_x_70498:
[----:B------:R-:W-:Y:S05]  /*cd90*/  BSYNC B1 ;  /* 0x0000000000017941 */ /* 0x000fea0003800000 */
.L_x_70497:
        /* <DEDUP_REMOVED lines=18> */
.L_x_70509:
[----:B------:R-:W-:Y:S02]  /*cec0*/  IMAD.MOV.U32 R147, RZ, RZ, R8 ;  /* 0x000000ffff937224 */ /* 0x000fe400078e0008 */
.L_x_70510:
[----:B------:R-:W-:Y:S05]  /*ced0*/  BSYNC B2 ;  /* 0x0000000000027941 */ /* 0x000fea0003800000 */
.L_x_70508:
        /* <DEDUP_REMOVED lines=16> */
.L_x_70514:
[----:B------:R-:W-:Y:S05]  /*cfe0*/  BSYNC B3 ;  /* 0x0000000000037941 */ /* 0x000fea0003800000 */
.L_x_70513:
        /* <DEDUP_REMOVED lines=44> */
.L_x_70512:
[----:B------:R-:W-:Y:S05]  /*d2b0*/  BSYNC B2 ;  /* 0x0000000000027941 */ /* 0x000fea0003800000 */
.L_x_70511:
        /* <DEDUP_REMOVED lines=12> */
.L_x_70507:
[----:B------:R-:W-:Y:S05]  /*d380*/  BSYNC B1 ;  /* 0x0000000000017941 */ /* 0x000fea0003800000 */
.L_x_70506:
        /* <DEDUP_REMOVED lines=18> */
.L_x_70518:
[----:B------:R-:W-:Y:S02]  /*d4b0*/  IMAD.MOV.U32 R147, RZ, RZ, R8 ;  /* 0x000000ffff937224 */ /* 0x000fe400078e0008 */
.L_x_70519:
[----:B------:R-:W-:Y:S05]  /*d4c0*/  BSYNC B2 ;  /* 0x0000000000027941 */ /* 0x000fea0003800000 */
.L_x_70517:
        /* <DEDUP_REMOVED lines=16> */
.L_x_70523:
[----:B------:R-:W-:Y:S05]  /*d5d0*/  BSYNC B3 ;  /* 0x0000000000037941 */ /* 0x000fea0003800000 */
.L_x_70522:
        /* <DEDUP_REMOVED lines=44> */
.L_x_70521:
[----:B------:R-:W-:Y:S05]  /*d8a0*/  BSYNC B2 ;  /* 0x0000000000027941 */ /* 0x000fea0003800000 */
.L_x_70520:
        /* <DEDUP_REMOVED lines=12> */
.L_x_70516:
[----:B------:R-:W-:Y:S05]  /*d970*/  BSYNC B1 ;  /* 0x0000000000017941 */ /* 0x000fea0003800000 */
.L_x_70515:
        /* <DEDUP_REMOVED lines=18> */
.L_x_70527:
[----:B------:R-:W-:Y:S02]  /*daa0*/  IMAD.MOV.U32 R147, RZ, RZ, R8 ;  /* 0x000000ffff937224 */ /* 0x000fe400078e0008 */
.L_x_70528:
[----:B------:R-:W-:Y:S05]  /*dab0*/  BSYNC B2 ;  /* 0x0000000000027941 */ /* 0x000fea0003800000 */
.L_x_70526:
        /* <DEDUP_REMOVED lines=16> */
.L_x_70532:
[----:B------:R-:W-:Y:S05]  /*dbc0*/  BSYNC B3 ;  /* 0x0000000000037941 */ /* 0x000fea0003800000 */
.L_x_70531:
        /* <DEDUP_REMOVED lines=44> */
.L_x_70530:
[----:B------:R-:W-:Y:S05]  /*de90*/  BSYNC B2 ;  /* 0x0000000000027941 */ /* 0x000fea0003800000 */
.L_x_70529:
        /* <DEDUP_REMOVED lines=12> */
.L_x_70525:
[----:B------:R-:W-:Y:S05]  /*df60*/  BSYNC B1 ;  /* 0x0000000000017941 */ /* 0x000fea0003800000 */
.L_x_70524:
        /* <DEDUP_REMOVED lines=14> */
.L_x_70534:
[----:B------:R-:W-:Y:S05]  /*e050*/  BSYNC B1 ;  /* 0x0000000000017941 */ /* 0x000fea0003800000 */
.L_x_70533:
        /* <DEDUP_REMOVED lines=24> */
.L_x_70538:
[----:B------:R-:W-:Y:S02]  /*e1e0*/  IMAD.MOV.U32 R11, RZ, RZ, R8 ;  /* 0x000000ffff0b7224 */ /* 0x000fe400078e0008 */
.L_x_70539:
[----:B------:R-:W-:Y:S05]  /*e1f0*/  BSYNC B2 ;  /* 0x0000000000027941 */ /* 0x000fea0003800000 */
.L_x_70537:
        /* <DEDUP_REMOVED lines=16> */
.L_x_70543:
[----:B------:R-:W-:Y:S05]  /*e300*/  BSYNC B3 ;  /* 0x0000000000037941 */ /* 0x000fea0003800000 */
.L_x_70542:
        /* <DEDUP_REMOVED lines=44> */
.L_x_70541:
[----:B------:R-:W-:Y:S05]  /*e5d0*/  BSYNC B2 ;  /* 0x0000000000027941 */ /* 0x000fea0003800000 */
.L_x_70540:
        /* <DEDUP_REMOVED lines=11> */
.L_x_70536:
[----:B------:R-:W-:Y:S05]  /*e690*/  BSYNC B1 ;  /* 0x0000000000017941 */ /* 0x000fea0003800000 */
.L_x_70535:
        /* <DEDUP_REMOVED lines=18> */
.L_x_70547:
[----:B------:R-:W-:Y:S02]  /*e7c0*/  IMAD.MOV.U32 R147, RZ, RZ, R8 ;  /* 0x000000ffff937224 */ /* 0x000fe400078e0008 */
.L_x_70548:
[----:B------:R-:W-:Y:S05]  /*e7d0*/  BSYNC B2 ;  /* 0x0000000000027941 */ /* 0x000fea0003800000 */
.L_x_70546:
        /* <DEDUP_REMOVED lines=16> */
.L_x_70552:
[----:B------:R-:W-:Y:S05]  /*e8e0*/  BSYNC B3 ;  /* 0x0000000000037941 */ /* 0x000fea0003800000 */
.L_x_70551:
        /* <DEDUP_REMOVED lines=44> */
.L_x_70550:
[----:B------:R-:W-:Y:S05]  /*ebb0*/  BSYNC B2 ;  /* 0x0000000000027941 */ /* 0x000fea0003800000 */
.L_x_70549:
        /* <DEDUP_REMOVED lines=12> */
.L_x_70545:
[----:B------:R-:W-:Y:S05]  /*ec80*/  BSYNC B1 ;  /* 0x0000000000017941 */ /* 0x000fea0003800000 */
.L_x_70544:
        /* <DEDUP_REMOVED lines=18> */
.L_x_70556:
[----:B------:R-:W-:Y:S02]  /*edb0*/  IMAD.MOV.U32 R147, RZ, RZ, R8 ;  /* 0x000000ffff937224 */ /* 0x000fe400078e0008 */
.L_x_70557:
[----:B------:R-:W-:Y:S05]  /*edc0*/  BSYNC B2 ;  /* 0x0000000000027941 */ /* 0x000fea0003800000 */
.L_x_70555:
        /* <DEDUP_REMOVED lines=16> */
.L_x_70561:
[----:B------:R-:W-:Y:S05]  /*eed0*/  BSYNC B3 ;  /* 0x0000000000037941 */ /* 0x000fea0003800000 */
.L_x_70560:
        /* <DEDUP_REMOVED lines=44> */
.L_x_70559:
[----:B------:R-:W-:Y:S05]  /*f1a0*/  BSYNC B2 ;  /* 0x0000000000027941 */ /* 0x000fea0003800000 */
.L_x_70558:
        /* <DEDUP_REMOVED lines=12> */
.L_x_70554:
[----:B------:R-:W-:Y:S05]  /*f270*/  BSYNC B1 ;  /* 0x0000000000017941 */ /* 0x000fea0003800000 */
.L_x_70553:
        /* <DEDUP_REMOVED lines=18> */
.L_x_70565:
[----:B------:R-:W-:Y:S02]  /*f3a0*/  IMAD.MOV.U32 R147, RZ, RZ, R8 ;  /* 0x000000ffff937224 */ /* 0x000fe400078e0008 */
.L_x_70566:
[----:B------:R-:W-:Y:S05]  /*f3b0*/  BSYNC B2 ;  /* 0x0000000000027941 */ /* 0x000fea0003800000 */
.L_x_70564:
        /* <DEDUP_REMOVED lines=16> */
.L_x_70570:
[----:B------:R-:W-:Y:S05]  /*f4c0*/  BSYNC B3 ;  /* 0x0000000000037941 */ /* 0x000fea0003800000 */
.L_x_70569:
        /* <DEDUP_REMOVED lines=44> */
.L_x_70568:
[----:B------:R-:W-:Y:S05]  /*f790*/  BSYNC B2 ;  /* 0x0000000000027941 */ /* 0x000fea0003800000 */
.L_x_70567:
        /* <DEDUP_REMOVED lines=12> */
.L_x_70563:
[----:B------:R-:W-:Y:S05]  /*f860*/  BSYNC B1 ;  /* 0x0000000000017941 */ /* 0x000fea0003800000 */
.L_x_70562:
        /* <DEDUP_REMOVED lines=14> */
.L_x_70572:
[----:B------:R-:W-:Y:S05]  /*f950*/  BSYNC B1 ;  /* 0x0000000000017941 */ /* 0x000fea0003800000 */
.L_x_70571:
        /* <DEDUP_REMOVED lines=24> */
.L_x_70576:
[----:B------:R-:W-:Y:S02]  /*fae0*/  MOV R11, R8 ;  /* 0x00000008000b7202 */ /* 0x000fe40000000f00 */
.L_x_70577:
[----:B------:R-:W-:Y:S05]  /*faf0*/  BSYNC B2 ;  /* 0x0000000000027941 */ /* 0x000fea0003800000 */
.L_x_70575:
        /* <DEDUP_REMOVED lines=16> */
.L_x_70581:
[----:B------:R-:W-:Y:S05]  /*fc00*/  BSYNC B3 ;  /* 0x0000000000037941 */ /* 0x000fea0003800000 */
.L_x_70580:
        /* <DEDUP_REMOVED lines=44> */
.L_x_70579:
[----:B------:R-:W-:Y:S05]  /*fed0*/  BSYNC B2 ;  /* 0x0000000000027941 */ /* 0x000fea0003800000 */
.L_x_70578:
        /* <DEDUP_REMOVED lines=11> */
.L_x_70574:
[----:B------:R-:W-:Y:S05]  /*ff90*/  BSYNC B1 ;  /* 0x0000000000017941 */ /* 0x000fea0003800000 */
.L_x_70573:
        /* <DEDUP_REMOVED lines=18> */
.L_x_70585:
[----:B------:R-:W-:Y:S02]  /*100c0*/  MOV R147, R8 ;  /* 0x0000000800937202 */ /* 0x000fe40000000f00 */
.L_x_70586:
[----:B------:R-:W-:Y:S05]  /*100d0*/  BSYNC B2 ;  /* 0x0000000000027941 */ /* 0x000fea0003800000 */
.L_x_70584:
        /* <DEDUP_REMOVED lines=16> */
.L_x_70590:
[----:B------:R-:W-:Y:S05]  /*101e0*/  BSYNC B3 ;  /* 0x0000000000037941 */ /* 0x000fea0003800000 */
.L_x_70589:
        /* <DEDUP_REMOVED lines=44> */
.L_x_70588:
[----:B------:R-:W-:Y:S05]  /*104b0*/  BSYNC B2 ;  /* 0x0000000000027941 */ /* 0x000fea0003800000 */
.L_x_70587:
        /* <DEDUP_REMOVED lines=12> */
.L_x_70583:
[----:B------:R-:W-:Y:S05]  /*10580*/  BSYNC B1 ;  /* 0x0000000000017941 */ /* 0x000fea0003800000 */
.L_x_70582:
        /* <DEDUP_REMOVED lines=18> */
.L_x_70594:
[----:B------:R-:W-:Y:S02]  /*106b0*/  MOV R147, R8 ;  /* 0x0000000800937202 */ /* 0x000fe40000000f00 */
.L_x_70595:
[----:B------:R-:W-:Y:S05]  /*106c0*/  BSYNC B2 ;  /* 0x0000000000027941 */ /* 0x000fea0003800000 */
.L_x_70593:
        /* <DEDUP_REMOVED lines=16> */
.L_x_70599:
[----:B------:R-:W-:Y:S05]  /*107d0*/  BSYNC B3 ;  /* 0x0000000000037941 */ /* 0x000fea0003800000 */
.L_x_70598:
        /* <DEDUP_REMOVED lines=44> */
.L_x_70597:
[----:B------:R-:W-:Y:S05]  /*10aa0*/  BSYNC B2 ;  /* 0x0000000000027941 */ /* 0x000fea0003800000 */
.L_x_70596:
        /* <DEDUP_REMOVED lines=12> */
.L_x_70592:
[----:B------:R-:W-:Y:S05]  /*10b70*/  BSYNC B1 ;  /* 0x0000000000017941 */ /* 0x000fea0003800000 */
.L_x_70591:
        /* <DEDUP_REMOVED lines=18> */
.L_x_70603:
[----:B------:R-:W-:Y:S02]  /*10ca0*/  MOV R147, R8 ;  /* 0x0000000800937202 */ /* 0x000fe40000000f00 */
.L_x_70604:
[----:B------:R-:W-:Y:S05]  /*10cb0*/  BSYNC B2 ;  /* 0x0000000000027941 */ /* 0x000fea0003800000 */
.L_x_70602:
        /* <DEDUP_REMOVED lines=16> */
.L_x_70608:
[----:B------:R-:W-:Y:S05]  /*10dc0*/  BSYNC B3 ;  /* 0x0000000000037941 */ /* 0x000fea0003800000 */
.L_x_70607:
        /* <DEDUP_REMOVED lines=44> */
.L_x_70606:
[----:B------:R-:W-:Y:S05]  /*11090*/  BSYNC B2 ;  /* 0x0000000000027941 */ /* 0x000fea0003800000 */
.L_x_70605:
        /* <DEDUP_REMOVED lines=12> */
.L_x_70601:
[----:B------:R-:W-:Y:S05]  /*11160*/  BSYNC B1 ;  /* 0x0000000000017941 */ /* 0x000fea0003800000 */
.L_x_70600:
        /* <DEDUP_REMOVED lines=14> */
.L_x_70610:
[----:B------:R-:W-:Y:S05]  /*11250*/  BSYNC B1 ;  /* 0x0000000000017941 */ /* 0x000fea0003800000 */
.L_x_70609:
        /* <DEDUP_REMOVED lines=24> */
.L_x_70614:
[----:B------:R-:W-:Y:S02]  /*113e0*/  IMAD.MOV.U32 R11, RZ, RZ, R8 ;  /* 0x000000ffff0b7224 */ /* 0x000fe400078e0008 */
.L_x_70615:
[----:B------:R-:W-:Y:S05]  /*113f0*/  BSYNC B2 ;  /* 0x0000000000027941 */ /* 0x000fea0003800000 */
.L_x_70613:
        /* <DEDUP_REMOVED lines=16> */
.L_x_70619:
[----:B------:R-:W-:Y:S05]  /*11500*/  BSYNC B3 ;  /* 0x0000000000037941 */ /* 0x000fea0003800000 */
.L_x_70618:
        /* <DEDUP_REMOVED lines=44> */
.L_x_70617:
[----:B------:R-:W-:Y:S05]  /*117d0*/  BSYNC B2 ;  /* 0x0000000000027941 */ /* 0x000fea0003800000 */
.L_x_70616:
        /* <DEDUP_REMOVED lines=11> */
.L_x_70612:
[----:B------:R-:W-:Y:S05]  /*11890*/  BSYNC B1 ;  /* 0x0000000000017941 */ /* 0x000fea0003800000 */
.L_x_70611:
        /* <DEDUP_REMOVED lines=18> */
.L_x_70623:
[----:B------:R-:W-:Y:S02]  /*119c0*/  IMAD.MOV.U32 R147, RZ, RZ, R8 ;  /* 0x000000ffff937224 */ /* 0x000fe400078e0008 */
.L_x_70624:
[----:B------:R-:W-:Y:S05]  /*119d0*/  BSYNC B2 ;  /* 0x0000000000027941 */ /* 0x000fea0003800000 */
.L_x_70622:
        /* <DEDUP_REMOVED lines=16> */
.L_x_70628:
[----:B------:R-:W-:Y:S05]  /*11ae0*/  BSYNC B3 ;  /* 0x0000000000037941 */ /* 0x000fea0003800000 */
.L_x_70627:
        /* <DEDUP_REMOVED lines=44> */
.L_x_70626:
[----:B------:R-:W-:Y:S05]  /*11db0*/  BSYNC B2 ;  /* 0x0000000000027941 */ /* 0x000fea0003800000 */
.L_x_70625:
        /* <DEDUP_REMOVED lines=12> */
.L_x_70621:
[----:B------:R-:W-:Y:S05]  /*11e80*/  BSYNC B1 ;  /* 0x0000000000017941 */ /* 0x000fea0003800000 */
.L_x_70620:
        /* <DEDUP_REMOVED lines=18> */
.L_x_70632:
[----:B------:R-:W-:Y:S02]  /*11fb0*/  IMAD.MOV.U32 R147, RZ, RZ, R8 ;  /* 0x000000ffff937224 */ /* 0x000fe400078e0008 */
.L_x_70633:
[----:B------:R-:W-:Y:S05]  /*11fc0*/  BSYNC B2 ;  /* 0x0000000000027941 */ /* 0x000fea0003800000 */
.L_x_70631:
        /* <DEDUP_REMOVED lines=16> */
.L_x_70637:
[----:B------:R-:W-:Y:S05]  /*120d0*/  BSYNC B3 ;  /* 0x0000000000037941 */ /* 0x000fea0003800000 */
.L_x_70636:
        /* <DEDUP_REMOVED lines=44> */
.L_x_70635:
[----:B------:R-:W-:Y:S05]  /*123a0*/  BSYNC B2 ;  /* 0x0000000000027941 */ /* 0x000fea0003800000 */
.L_x_70634:
        /* <DEDUP_REMOVED lines=12> */
.L_x_70630:
[----:B------:R-:W-:Y:S05]  /*12470*/  BSYNC B1 ;  /* 0x0000000000017941 */ /* 0x000fea0003800000 */
.L_x_70629:
        /* <DEDUP_REMOVED lines=18> */
.L_x_70641:
[----:B------:R-:W-:Y:S02]  /*125a0*/  IMAD.MOV.U32 R147, RZ, RZ, R8 ;  /* 0x000000ffff937224 */ /* 0x000fe400078e0008 */
.L_x_70642:
[----:B------:R-:W-:Y:S05]  /*125b0*/  BSYNC B2 ;  /* 0x0000000000027941 */ /* 0x000fea0003800000 */
.L_x_70640:
        /* <DEDUP_REMOVED lines=16> */
.L_x_70646:
[----:B------:R-:W-:Y:S05]  /*126c0*/  BSYNC B3 ;  /* 0x0000000000037941 */ /* 0x000fea0003800000 */
.L_x_70645:
        /* <DEDUP_REMOVED lines=44> */
.L_x_70644:
[----:B------:R-:W-:Y:S05]  /*12990*/  BSYNC B2 ;  /* 0x0000000000027941 */ /* 0x000fea0003800000 */
.L_x_70643:
        /* <DEDUP_REMOVED lines=12> */
.L_x_70639:
[----:B------:R-:W-:Y:S05]  /*12a60*/  BSYNC B1 ;  /* 0x0000000000017941 */ /* 0x000fea0003800000 */
.L_x_70638:
        /* <DEDUP_REMOVED lines=14> */
.L_x_70648:
[----:B------:R-:W-:Y:S05]  /*12b50*/  BSYNC B1 ;  /* 0x0000000000017941 */ /* 0x000fea0003800000 */
.L_x_70647:
        /* <DEDUP_REMOVED lines=24> */
.L_x_70652:
[----:B------:R-:W-:Y:S02]  /*12ce0*/  IMAD.MOV.U32 R11, RZ, RZ, R8 ;  /* 0x000000ffff0b7224 */ /* 0x000fe400078e0008 */
.L_x_70653:
[----:B------:R-:W-:Y:S05]  /*12cf0*/  BSYNC B2 ;  /* 0x0000000000027941 */ /* 0x000fea0003800000 */
.L_x_70651:
        /* <DEDUP_REMOVED lines=16> */
.L_x_70657:
[----:B------:R-:W-:Y:S05]  /*12e00*/  BSYNC B3 ;  /* 0x0000000000037941 */ /* 0x000fea0003800000 */
.L_x_70656:
        /* <DEDUP_REMOVED lines=44> */
.L_x_70655:
[----:B------:R-:W-:Y:S05]  /*130d0*/  BSYNC B2 ;  /* 0x0000000000027941 */ /* 0x000fea0003800000 */
.L_x_70654:
        /* <DEDUP_REMOVED lines=11> */
.L_x_70650:
[----:B------:R-:W-:Y:S05]  /*13190*/  BSYNC B1 ;  /* 0x0000000000017941 */ /* 0x000fea0003800000 */
.L_x_70649:
        /* <DEDUP_REMOVED lines=18> */
.L_x_70661:
[----:B------:R-:W-:Y:S02]  /*132c0*/  IMAD.MOV.U32 R147, RZ, RZ, R8 ;  /* 0x000000ffff937224 */ /* 0x000fe400078e0008 */
.L_x_70662:
[----:B------:R-:W-:Y:S05]  /*132d0*/  BSYNC B2 ;  /* 0x0000000000027941 */ /* 0x000fea0003800000 */
.L_x_70660:
        /* <DEDUP_REMOVED lines=16> */
.L_x_70666:
[----:B------:R-:W-:Y:S05]  /*133e0*/  BSYNC B3 ;  /* 0x0000000000037941 */ /* 0x000fea0003800000 */
.L_x_70665:
        /* <DEDUP_REMOVED lines=44> */
.L_x_70664:
[----:B------:R-:W-:Y:S05]  /*136b0*/  BSYNC B2 ;  /* 0x0000000000027941 */ /* 0x000fea0003800000 */
.L_x_70663:
        /* <DEDUP_REMOVED lines=12> */
.L_x_70659:
[----:B------:R-:W-:Y:S05]  /*13780*/  BSYNC B1 ;  /* 0x0000000000017941 */ /* 0x000fea0003800000 */
.L_x_70658:
        /* <DEDUP_REMOVED lines=18> */
.L_x_70670:
[----:B------:R-:W-:Y:S02]  /*138b0*/  IMAD.MOV.U32 R147, RZ, RZ, R8 ;  /* 0x000000ffff937224 */ /* 0x000fe400078e0008 */
.L_x_70671:
[----:B------:R-:W-:Y:S05]  /*138c0*/  BSYNC B2 ;  /* 0x0000000000027941 */ /* 0x000fea0003800000 */
.L_x_70669:
        /* <DEDUP_REMOVED lines=16> */
.L_x_70675:
[----:B------:R-:W-:Y:S05]  /*139d0*/  BSYNC B3 ;  /* 0x0000000000037941 */ /* 0x000fea0003800000 */
.L_x_70674:
        /* <DEDUP_REMOVED lines=44> */
.L_x_70673:
[----:B------:R-:W-:Y:S05]  /*13ca0*/  BSYNC B2 ;  /* 0x0000000000027941 */ /* 0x000fea0003800000 */
.L_x_70672:
        /* <DEDUP_REMOVED lines=12> */
.L_x_70668:
[----:B------:R-:W-:Y:S05]  /*13d70*/  BSYNC B1 ;  /* 0x0000000000017941 */ /* 0x000fea0003800000 */
.L_x_70667:
        /* <DEDUP_REMOVED lines=18> */
.L_x_70679:
[----:B------:R-:W-:Y:S02]  /*13ea0*/  IMAD.MOV.U32 R147, RZ, RZ, R8 ;  /* 0x000000ffff937224 */ /* 0x000fe400078e0008 */
.L_x_70680:
[----:B------:R-:W-:Y:S05]  /*13eb0*/  BSYNC B2 ;  /* 0x0000000000027941 */ /* 0x000fea0003800000 */
.L_x_70678:
        /* <DEDUP_REMOVED lines=16> */
.L_x_70684:
[----:B------:R-:W-:Y:S05]  /*13fc0*/  BSYNC B3 ;  /* 0x0000000000037941 */ /* 0x000fea0003800000 */
.L_x_70683:
        /* <DEDUP_REMOVED lines=44> */
.L_x_70682:
[----:B------:R-:W-:Y:S05]  /*14290*/  BSYNC B2 ;  /* 0x0000000000027941 */ /* 0x000fea0003800000 */
.L_x_70681:
        /* <DEDUP_REMOVED lines=12> */
.L_x_70677:
[----:B------:R-:W-:Y:S05]  /*14360*/  BSYNC B1 ;  /* 0x0000000000017941 */ /* 0x000fea0003800000 */
.L_x_70676:
        /* <DEDUP_REMOVED lines=14> */
.L_x_70686:
[----:B------:R-:W-:Y:S05]  /*14450*/  BSYNC B1 ;  /* 0x0000000000017941 */ /* 0x000fea0003800000 */
.L_x_70685:
        /* <DEDUP_REMOVED lines=24> */
.L_x_70690:
[----:B------:R-:W-:Y:S02]  /*145e0*/  MOV R11, R8 ;  /* 0x00000008000b7202 */ /* 0x000fe40000000f00 */
.L_x_70691:
[----:B------:R-:W-:Y:S05]  /*145f0*/  BSYNC B2 ;  /* 0x0000000000027941 */ /* 0x000fea0003800000 */
.L_x_70689:
        /* <DEDUP_REMOVED lines=16> */
.L_x_70695:
[----:B------:R-:W-:Y:S05]  /*14700*/  BSYNC B3 ;  /* 0x0000000000037941 */ /* 0x000fea0003800000 */
.L_x_70694:
        /* <DEDUP_REMOVED lines=44> */
.L_x_70693:
[----:B------:R-:W-:Y:S05]  /*149d0*/  BSYNC B2 ;  /* 0x0000000000027941 */ /* 0x000fea0003800000 */
.L_x_70692:
[----:B------:R-:W0:Y:S01]  /*149e0*/  I2F.U32 R11, R11 ;  /* 0x0000000b000b7306 */ /* 0x000e220000201000 */
[----:B------:R-:W-:-:S04]  /*149f0*/  IMAD.MOV.U32 R147, RZ, RZ, 0x2f800000 ;  /* 0x2f800000ff937424 */ /* 0x000fc800078e00ff */
[----:B0-----:R-:W-:-:S05]  /*14a00*/  FFMA.FTZ R11, R11, R147, 1.1641532182693481445e-10 ;  /* 0x2f0000000b0b7423 */ /* 0x001fca0000010093 */
[----:B------:R-:W-:Y:S01]  /*14a10*/  FSETP.GTU.FTZ.AND P1, PT, R11, c[0x0][0x1e4], PT ;  /* 0x000079000b007a0b */ /* 0x000fe20003f3c000 */
[----:B-----5:R-:W-:-:S04]  /*14a20*/  FMUL.FTZ R11, R140, c[0x0][0x1ec] ;  /* 0x00007b008c0b7a20 */ /* 0x020fc80000410000 */
[----:B------:R-:W-:-:S05]  /*14a30*/  FMUL.FTZ R11, R11, c[0x0][0x1e8] ;  /* 0x00007a000b0b7a20 */ /* 0x000fca0000410000 */
[----:B------:R-:W-:-:S05]  /*14a40*/  FSEL R11, R11, RZ, !P1 ;  /* 0x000000ff0b0b7208 */ /* 0x000fca0004800000 */
[----:B------:R-:W-:Y:S01]  /*14a50*/  FMUL.FTZ R176, R248, R11 ;  /* 0x0000000bf8b07220 */ /* 0x000fe20000410000 */
[----:B------:R-:W-:-:S03]  /*14a60*/  SEL R11, RZ, 0x1, P1 ;  /* 0x00000001ff0b7807 */ /* 0x000fc60000800000 */
[----:B------:R-:W-:Y:S02]  /*14a70*/  @P0 FADD.FTZ R176, R136, R176 ;  /* 0x000000b088b00221 */ /* 0x000fe40000010000 */
.L_x_70688:
[----:B------:R-:W-:Y:S05]  /*14a80*/  BSYNC B1 ;  /* 0x0000000000017941 */ /* 0x000fea0003800000 */
.L_x_70687:
        /* <DEDUP_REMOVED lines=18> */
.L_x_70699:
[----:B------:R-:W-:Y:S02]  /*14bb0*/  MOV R147, R8 ;  /* 0x0000000800937202 */ /* 0x000fe40000000f00 */
.L_x_70700:
[----:B------:R-:W-:Y:S05]  /*14bc0*/  BSYNC B2 ;  /* 0x0000000000027941 */ /* 0x000fea0003800000 */
.L_x_70698:
        /* <DEDUP_REMOVED lines=16> */
.L_x_70704:
[----:B------:R-:W-:Y:S05]  /*14cd0*/  BSYNC B3 ;  /* 0x0000000000037941 */ /* 0x000fea0003800000 */
.L_x_70703:
        /* <DEDUP_REMOVED lines=44> */
.L_x_70702:
[----:B------:R-:W-:Y:S05]  /*14fa0*/  BSYNC B2 ;  /* 0x0000000000027941 */ /* 0x000fea0003800000 */
.L_x_70701:
        /* <DEDUP_REMOVED lines=9> */
[----:B------:R-:W-:Y:S01]  /*15040*/  @P0 FADD.FTZ R177, R137, R177 ;  /* 0x000000b189b10221 */ /* 0x000fe20000010000 */
[----:B------:R-:W-:Y:S02]  /*15050*/  PRMT R224, R147, 0x7610, R224 ;  /* 0x0000761093e07816 */ /* 0x000fe400000000e0 */
.L_x_70697:
[----:B------:R-:W-:Y:S05]  /*15060*/  BSYNC B1 ;  /* 0x0000000000017941 */ /* 0x000fea0003800000 */
.L_x_70696:
        /* <DEDUP_REMOVED lines=18> */
.L_x_70708:
[----:B------:R-:W-:Y:S02]  /*15190*/  MOV R147, R8 ;  /* 0x0000000800937202 */ /* 0x000fe40000000f00 */
.L_x_70709:
[----:B------:R-:W-:Y:S05]  /*151a0*/  BSYNC B2 ;  /* 0x0000000000027941 */ /* 0x000fea0003800000 */
.L_x_70707:
        /* <DEDUP_REMOVED lines=16> */
.L_x_70713:
[----:B------:R-:W-:Y:S05]  /*152b0*/  BSYNC B3 ;  /* 0x0000000000037941 */ /* 0x000fea0003800000 */
.L_x_70712:
        /* <DEDUP_REMOVED lines=44> */
.L_x_70711:
[----:B------:R-:W-:Y:S05]  /*15580*/  BSYNC B2 ;  /* 0x0000000000027941 */ /* 0x000fea0003800000 */
.L_x_70710:
        /* <DEDUP_REMOVED lines=11> */
.L_x_70706:
[----:B------:R-:W-:Y:S05]  /*15640*/  BSYNC B1 ;  /* 0x0000000000017941 */ /* 0x000fea0003800000 */
.L_x_70705:
        /* <DEDUP_REMOVED lines=18> */
.L_x_70717:
[----:B------:R-:W-:Y:S02]  /*15770*/  MOV R147, R8 ;  /* 0x0000000800937202 */ /* 0x000fe40000000f00 */
.L_x_70718:
[----:B------:R-:W-:Y:S05]  /*15780*/  BSYNC B2 ;  /* 0x0000000000027941 */ /* 0x000fea0003800000 */
.L_x_70716:
        /* <DEDUP_REMOVED lines=16> */
.L_x_70722:
[----:B------:R-:W-:Y:S05]  /*15890*/  BSYNC B3 ;  /* 0x0000000000037941 */ /* 0x000fea0003800000 */
.L_x_70721:
        /* <DEDUP_REMOVED lines=44> */
.L_x_70720:
[----:B------:R-:W-:Y:S05]  /*15b60*/  BSYNC B2 ;  /* 0x0000000000027941 */ /* 0x000fea0003800000 */
.L_x_70719:
        /* <DEDUP_REMOVED lines=11> */
.L_x_70715:
[----:B------:R-:W-:Y:S05]  /*15c20*/  BSYNC B1 ;  /* 0x0000000000017941 */ /* 0x000fea0003800000 */
.L_x_70714:
        /* <DEDUP_REMOVED lines=14> */
.L_x_70724:
[----:B------:R-:W-:Y:S05]  /*15d10*/  BSYNC B1 ;  /* 0x0000000000017941 */ /* 0x000fea0003800000 */
.L_x_70723:
        /* <DEDUP_REMOVED lines=24> */
.L_x_70728:
[----:B------:R-:W-:Y:S02]  /*15ea0*/  IMAD.MOV.U32 R11, RZ, RZ, R8 ;  /* 0x000000ffff0b7224 */ /* 0x000fe400078e0008 */
.L_x_70729:
[----:B------:R-:W-:Y:S05]  /*15eb0*/  BSYNC B2 ;  /* 0x0000000000027941 */ /* 0x000fea0003800000 */
.L_x_70727:
        /* <DEDUP_REMOVED lines=16> */
.L_x_70733:
[----:B------:R-:W-:Y:S05]  /*15fc0*/  BSYNC B3 ;  /* 0x0000000000037941 */ /* 0x000fea0003800000 */
.L_x_70732:
        /* <DEDUP_REMOVED lines=44> */
.L_x_70731:
[----:B------:R-:W-:Y:S05]  /*16290*/  BSYNC B2 ;  /* 0x0000000000027941 */ /* 0x000fea0003800000 */
.L_x_70730:
        /* <DEDUP_REMOVED lines=10> */
.L_x_70726:
[----:B------:R-:W-:Y:S05]  /*16340*/  BSYNC B1 ;  /* 0x0000000000017941 */ /* 0x000fea0003800000 */
.L_x_70725:
        /* <DEDUP_REMOVED lines=18> */
.L_x_70737:
[----:B------:R-:W-:Y:S02]  /*16470*/  IMAD.MOV.U32 R147, RZ, RZ, R8 ;  /* 0x000000ffff937224 */ /* 0x000fe400078e0008 */
.L_x_70738:
[----:B------:R-:W-:Y:S05]  /*16480*/  BSYNC B2 ;  /* 0x0000000000027941 */ /* 0x000fea0003800000 */
.L_x_70736:
        /* <DEDUP_REMOVED lines=16> */
.L_x_70742:
[----:B------:R-:W-:Y:S05]  /*16590*/  BSYNC B3 ;  /* 0x0000000000037941 */ /* 0x000fea0003800000 */
.L_x_70741:
        /* <DEDUP_REMOVED lines=44> */
.L_x_70740:
[----:B------:R-:W-:Y:S05]  /*16860*/  BSYNC B2 ;  /* 0x0000000000027941 */ /* 0x000fea0003800000 */
.L_x_70739:
        /* <DEDUP_REMOVED lines=11> */
.L_x_70735:
[----:B------:R-:W-:Y:S05]  /*16920*/  BSYNC B1 ;  /* 0x0000000000017941 */ /* 0x000fea0003800000 */
.L_x_70734:
        /* <DEDUP_REMOVED lines=18> */
.L_x_70746:
[----:B------:R-:W-:Y:S02]  /*16a50*/  IMAD.MOV.U32 R147, RZ, RZ, R8 ;  /* 0x000000ffff937224 */ /* 0x000fe400078e0008 */
.L_x_70747:
[----:B------:R-:W-:Y:S05]  /*16a60*/  BSYNC B2 ;  /* 0x0000000000027941 */ /* 0x000fea0003800000 */
.L_x_70745:
        /* <DEDUP_REMOVED lines=16> */
.L_x_70751:
[----:B------:R-:W-:Y:S05]  /*16b70*/  BSYNC B3 ;  /* 0x0000000000037941 */ /* 0x000fea0003800000 */
.L_x_70750:
        /* <DEDUP_REMOVED lines=44> */
.L_x_70749:
[----:B------:R-:W-:Y:S05]  /*16e40*/  BSYNC B2 ;  /* 0x0000000000027941 */ /* 0x000fea0003800000 */
.L_x_70748:
        /* <DEDUP_REMOVED lines=11> */
.L_x_70744:
[----:B------:R-:W-:Y:S05]  /*16f00*/  BSYNC B1 ;  /* 0x0000000000017941 */ /* 0x000fea0003800000 */
.L_x_70743:
        /* <DEDUP_REMOVED lines=18> */
.L_x_70755:
[----:B------:R-:W-:Y:S02]  /*17030*/  IMAD.MOV.U32 R147, RZ, RZ, R8 ;  /* 0x000000ffff937224 */ /* 0x000fe400078e0008 */
.L_x_70756:
[----:B------:R-:W-:Y:S05]  /*17040*/  BSYNC B2 ;  /* 0x0000000000027941 */ /* 0x000fea0003800000 */
.L_x_70754:
        /* <DEDUP_REMOVED lines=16> */
.L_x_70760:
[----:B------:R-:W-:Y:S05]  /*17150*/  BSYNC B3 ;  /* 0x0000000000037941 */ /* 0x000fea0003800000 */
.L_x_70759:
        /* <DEDUP_REMOVED lines=44> */
.L_x_70758:
[----:B------:R-:W-:Y:S05]  /*17420*/  BSYNC B2 ;  /* 0x0000000000027941 */ /* 0x000fea0003800000 */
.L_x_70757:
        /* <DEDUP_REMOVED lines=11> */
.L_x_70753:
[----:B------:R-:W-:Y:S05]  /*174e0*/  BSYNC B1 ;  /* 0x0000000000017941 */ /* 0x000fea0003800000 */
.L_x_70752:
        /* <DEDUP_REMOVED lines=14> */
.L_x_70762:
[----:B------:R-:W-:Y:S05]  /*175d0*/  BSYNC B1 ;  /* 0x0000000000017941 */ /* 0x000fea0003800000 */
.L_x_70761:
        /* <DEDUP_REMOVED lines=24> */
.L_x_70766:
[----:B------:R-:W-:Y:S02]  /*17760*/  IMAD.MOV.U32 R11, RZ, RZ, R8 ;  /* 0x000000ffff0b7224 */ /* 0x000fe400078e0008 */
.L_x_70767:
[----:B------:R-:W-:Y:S05]  /*17770*/  BSYNC B2 ;  /* 0x0000000000027941 */ /* 0x000fea0003800000 */
.L_x_70765:
        /* <DEDUP_REMOVED lines=16> */
.L_x_70771:
[----:B------:R-:W-:Y:S05]  /*17880*/  BSYNC B3 ;  /* 0x0000000000037941 */ /* 0x000fea0003800000 */
.L_x_70770:
        /* <DEDUP_REMOVED lines=44> */
.L_x_70769:
[----:B------:R-:W-:Y:S05]  /*17b50*/  BSYNC B2 ;  /* 0x0000000000027941 */ /* 0x000fea0003800000 */
.L_x_70768:
[----:B------:R-:W0:Y:S01]  /*17b60*/  I2F.U32 R11, R11 ;  /* 0x0000000b000b7306 */ /* 0x000e220000201000 */
[----:B------:R-:W-:-:S10]  /*17b70*/  HFMA2.MMA R147, -RZ, RZ, 0.1171875, 0 ;  /* 0x2f800000ff937435 */ /* 0x000fd400000001ff */
        /* <DEDUP_REMOVED lines=8> */
.L_x_70764:
[----:B------:R-:W-:Y:S05]  /*17c00*/  BSYNC B1 ;  /* 0x0000000000017941 */ /* 0x000fea0003800000 */
.L_x_70763:
        /* <DEDUP_REMOVED lines=18> */
.L_x_70775:
[----:B------:R-:W-:Y:S02]  /*17d30*/  IMAD.MOV.U32 R147, RZ, RZ, R8 ;  /* 0x000000ffff937224 */ /* 0x000fe400078e0008 */
.L_x_70776:
[----:B------:R-:W-:Y:S05]  /*17d40*/  BSYNC B2 ;  /* 0x0000000000027941 */ /* 0x000fea0003800000 */
.L_x_70774:
        /* <DEDUP_REMOVED lines=16> */
.L_x_70780:
[----:B------:R-:W-:Y:S05]  /*17e50*/  BSYNC B3 ;  /* 0x0000000000037941 */ /* 0x000fea0003800000 */
.L_x_70779:
        /* <DEDUP_REMOVED lines=44> */
.L_x_70778:
[----:B------:R-:W-:Y:S05]  /*18120*/  BSYNC B2 ;  /* 0x0000000000027941 */ /* 0x000fea0003800000 */
.L_x_70777:
        /* <DEDUP_REMOVED lines=11> */
.L_x_70773:
[----:B------:R-:W-:Y:S05]  /*181e0*/  BSYNC B1 ;  /* 0x0000000000017941 */ /* 0x000fea0003800000 */
.L_x_70772:
        /* <DEDUP_REMOVED lines=18> */
.L_x_70784:
[----:B------:R-:W-:Y:S02]  /*18310*/  IMAD.MOV.U32 R147, RZ, RZ, R8 ;  /* 0x000000ffff937224 */ /* 0x000fe400078e0008 */
.L_x_70785:
[----:B------:R-:W-:Y:S05]  /*18320*/  BSYNC B2 ;  /* 0x0000000000027941 */ /* 0x000fea0003800000 */
.L_x_70783:
        /* <DEDUP_REMOVED lines=16> */
.L_x_70789:
[----:B------:R-:W-:Y:S05]  /*18430*/  BSYNC B3 ;  /* 0x0000000000037941 */ /* 0x000fea0003800000 */
.L_x_70788:
        /* <DEDUP_REMOVED lines=44> */
.L_x_70787:
[----:B------:R-:W-:Y:S05]  /*18700*/  BSYNC B2 ;  /* 0x0000000000027941 */ /* 0x000fea0003800000 */
.L_x_70786:
        /* <DEDUP_REMOVED lines=11> */
.L_x_70782:
[----:B------:R-:W-:Y:S05]  /*187c0*/  BSYNC B1 ;  /* 0x0000000000017941 */ /* 0x000fea0003800000 */
.L_x_70781:
        /* <DEDUP_REMOVED lines=18> */
.L_x_70793:
[----:B------:R-:W-:Y:S02]  /*188f0*/  IMAD.MOV.U32 R147, RZ, RZ, R8 ;  /* 0x000000ffff937224 */ /* 0x000fe400078e0008 */
.L_x_70794:
[----:B------:R-:W-:Y:S05]  /*18900*/  BSYNC B2 ;  /* 0x0000000000027941 */ /* 0x000fea0003800000 */
.L_x_70792:
        /* <DEDUP_REMOVED lines=16> */
.L_x_70798:
[----:B------:R-:W-:Y:S05]  /*18a10*/  BSYNC B3 ;  /* 0x0000000000037941 */ /* 0x000fea0003800000 */
.L_x_70797:
        /* <DEDUP_REMOVED lines=44> */
.L_x_70796:
[----:B------:R-:W-:Y:S05]  /*18ce0*/  BSYNC B2 ;  /* 0x0000000000027941 */ /* 0x000fea0003800000 */
.L_x_70795:
        /* <DEDUP_REMOVED lines=11> */
.L_x_70791:
[----:B------:R-:W-:Y:S05]  /*18da0*/  BSYNC B1 ;  /* 0x0000000000017941 */ /* 0x000fea0003800000 */
.L_x_70790:
        /* <DEDUP_REMOVED lines=14> */
.L_x_70800:
[----:B------:R-:W-:Y:S05]  /*18e90*/  BSYNC B1 ;  /* 0x0000000000017941 */ /* 0x000fea0003800000 */
.L_x_70799:
        /* <DEDUP_REMOVED lines=24> */
.L_x_70804:
[----:B------:R-:W-:Y:S02]  /*19020*/  MOV R11, R8 ;  /* 0x00000008000b7202 */ /* 0x000fe40000000f00 */
.L_x_70805:
[----:B------:R-:W-:Y:S05]  /*19030*/  BSYNC B2 ;  /* 0x0000000000027941 */ /* 0x000fea0003800000 */
.L_x_70803:
        /* <DEDUP_REMOVED lines=16> */
.L_x_70809:
[----:B------:R-:W-:Y:S05]  /*19140*/  BSYNC B3 ;  /* 0x0000000000037941 */ /* 0x000fea0003800000 */
.L_x_70808:
        /* <DEDUP_REMOVED lines=44> */
.L_x_70807:
[----:B------:R-:W-:Y:S05]  /*19410*/  BSYNC B2 ;  /* 0x0000000000027941 */ /* 0x000fea0003800000 */
.L_x_70806:
        /* <DEDUP_REMOVED lines=10> */
.L_x_70802:
[----:B------:R-:W-:Y:S05]  /*194c0*/  BSYNC B1 ;  /* 0x0000000000017941 */ /* 0x000fea0003800000 */
.L_x_70801:
        /* <DEDUP_REMOVED lines=18> */
.L_x_70813:
[----:B------:R-:W-:Y:S02]  /*195f0*/  MOV R147, R8 ;  /* 0x0000000800937202 */ /* 0x000fe40000000f00 */
.L_x_70814:
[----:B------:R-:W-:Y:S05]  /*19600*/  BSYNC B2 ;  /* 0x0000000000027941 */ /* 0x000fea0003800000 */
.L_x_70812:
        /* <DEDUP_REMOVED lines=16> */
.L_x_70818:
[----:B------:R-:W-:Y:S05]  /*19710*/  BSYNC B3 ;  /* 0x0000000000037941 */ /* 0x000fea0003800000 */
.L_x_70817:
        /* <DEDUP_REMOVED lines=44> */
.L_x_70816:
[----:B------:R-:W-:Y:S05]  /*199e0*/  BSYNC B2 ;  /* 0x0000000000027941 */ /* 0x000fea0003800000 */
.L_x_70815:
        /* <DEDUP_REMOVED lines=11> */
.L_x_70811:
[----:B------:R-:W-:Y:S05]  /*19aa0*/  BSYNC B1 ;  /* 0x0000000000017941 */ /* 0x000fea0003800000 */
.L_x_70810:
        /* <DEDUP_REMOVED lines=18> */
.L_x_70822:
[----:B------:R-:W-:Y:S02]  /*19bd0*/  MOV R147, R8 ;  /* 0x0000000800937202 */ /* 0x000fe40000000f00 */
.L_x_70823:
[----:B------:R-:W-:Y:S05]  /*19be0*/  BSYNC B2 ;  /* 0x0000000000027941 */ /* 0x000fea0003800000 */
.L_x_70821:
        /* <DEDUP_REMOVED lines=16> */
.L_x_70827:
[----:B------:R-:W-:Y:S05]  /*19cf0*/  BSYNC B3 ;  /* 0x0000000000037941 */ /* 0x000fea0003800000 */
.L_x_70826:
        /* <DEDUP_REMOVED lines=44> */
.L_x_70825:
[----:B------:R-:W-:Y:S05]  /*19fc0*/  BSYNC B2 ;  /* 0x0000000000027941 */ /* 0x000fea0003800000 */
.L_x_70824:
        /* <DEDUP_REMOVED lines=11> */
.L_x_70820:
[----:B------:R-:W-:Y:S05]  /*1a080*/  BSYNC B1 ;  /* 0x0000000000017941 */ /* 0x000fea0003800000 */
.L_x_70819:
        /* <DEDUP_REMOVED lines=18> */
.L_x_70831:
[----:B------:R-:W-:Y:S02]  /*1a1b0*/  MOV R147, R8 ;  /* 0x0000000800937202 */ /* 0x000fe40000000f00 */
.L_x_70832:
[----:B------:R-:W-:Y:S05]  /*1a1c0*/  BSYNC B2 ;  /* 0x0000000000027941 */ /* 0x000fea0003800000 */
.L_x_70830:
        /* <DEDUP_REMOVED lines=16> */
.L_x_70836:
[----:B------:R-:W-:Y:S05]  /*1a2d0*/  BSYNC B3 ;  /* 0x0000000000037941 */ /* 0x000fea0003800000 */
.L_x_70835:
        /* <DEDUP_REMOVED lines=44> */
.L_x_70834:
[----:B------:R-:W-:Y:S05]  /*1a5a0*/  BSYNC B2 ;  /* 0x0000000000027941 */ /* 0x000fea0003800000 */
.L_x_70833:
        /* <DEDUP_REMOVED lines=11> */
.L_x_70829:
[----:B------:R-:W-:Y:S05]  /*1a660*/  BSYNC B1 ;  /* 0x0000000000017941 */ /* 0x000fea0003800000 */
.L_x_70828:
        /* <DEDUP_REMOVED lines=14> */
.L_x_70838:
[----:B------:R-:W-:Y:S05]  /*1a750*/  BSYNC B1 ;  /* 0x0000000000017941 */ /* 0x000fea0003800000 */
.L_x_70837:
[----:B------:R-:W-:-:S05]  /*1a760*/  IADD3 R7, R145, 0x200, RZ ;  /* 0x0000020091077810 */ /* 0x000fca0007ffe0ff */
[----:B0-----:R-:W-:-:S05]  /*1a770*/  @P2 IMAD.WIDE.U32 R146, R7, R247, c[0x0][0x170] ;  /* 0x00005c0007922625 */ /* 0x001fca00078e00f7 */
[----:B-----5:R0:W5:Y:S02]  /*1a780*/  @P2 LDG.E.128 R140, [R146.64] ;  /* 0x00000006928c2981 */ /* 0x020164000c1e1d00 */
[----:B0-----:R-:W-:-:S05]  /*1a790*/  IADD3 R146, R144, 0x200, RZ ;  /* 0x0000020090927810 */ /* 0x001fca0007ffe0ff */
[----:B------:R-:W-:-:S05]  /*1a7a0*/  @P0 IMAD.WIDE.U32 R148, R146, R247, c[0x0][0x180] ;  /* 0x0000600092940625 */ /* 0x000fca00078e00f7 */
        /* <DEDUP_REMOVED lines=19> */
.L_x_70842:
[----:B------:R-:W-:Y:S02]  /*1a8e0*/  IMAD.MOV.U32 R11, RZ, RZ, R8 ;  /* 0x000000ffff0b7224 */ /* 0x000fe400078e0008 */
.L_x_70843:
[----:B------:R-:W-:Y:S05]  /*1a8f0*/  BSYNC B2 ;  /* 0x0000000000027941 */ /* 0x000fea0003800000 */
.L_x_70841:
        /* <DEDUP_REMOVED lines=16> */
.L_x_70847:
[----:B------:R-:W-:Y:S05]  /*1aa00*/  BSYNC B3 ;  /* 0x0000000000037941 */ /* 0x000fea0003800000 */
.L_x_70846:
        /* <DEDUP_REMOVED lines=44> */
.L_x_70845:
[----:B------:R-:W-:Y:S05]  /*1acd0*/  BSYNC B2 ;  /* 0x0000000000027941 */ /* 0x000fea0003800000 */
.L_x_70844:
        /* <DEDUP_REMOVED lines=10> */
.L_x_70840:
[----:B------:R-:W-:Y:S05]  /*1ad80*/  BSYNC B1 ;  /* 0x0000000000017941 */ /* 0x000fea0003800000 */
.L_x_70839:
        /* <DEDUP_REMOVED lines=18> */
.L_x_70851:
[----:B------:R-:W-:Y:S02]  /*1aeb0*/  IMAD.MOV.U32 R147, RZ, RZ, R8 ;  /* 0x000000ffff937224 */ /* 0x000fe400078e0008 */
.L_x_70852:
[----:B------:R-:W-:Y:S05]  /*1aec0*/  BSYNC B2 ;  /* 0x0000000000027941 */ /* 0x000fea0003800000 */
.L_x_70850:
        /* <DEDUP_REMOVED lines=16> */
.L_x_70856:
[----:B------:R-:W-:Y:S05]  /*1afd0*/  BSYNC B3 ;  /* 0x0000000000037941 */ /* 0x000fea0003800000 */
.L_x_70855:
        /* <DEDUP_REMOVED lines=44> */
.L_x_70854:
[----:B------:R-:W-:Y:S05]  /*1b2a0*/  BSYNC B2 ;  /* 0x0000000000027941 */ /* 0x000fea0003800000 */
.L_x_70853:
        /* <DEDUP_REMOVED lines=11> */
.L_x_70849:
[----:B------:R-:W-:Y:S05]  /*1b360*/  BSYNC B1 ;  /* 0x0000000000017941 */ /* 0x000fea0003800000 */
.L_x_70848:
        /* <DEDUP_REMOVED lines=18> */
.L_x_70860:
[----:B------:R-:W-:Y:S02]  /*1b490*/  IMAD.MOV.U32 R147, RZ, RZ, R8 ;  /* 0x000000ffff937224 */ /* 0x000fe400078e0008 */
.L_x_70861:
[----:B------:R-:W-:Y:S05]  /*1b4a0*/  BSYNC B2 ;  /* 0x0000000000027941 */ /* 0x000fea0003800000 */
.L_x_70859:
        /* <DEDUP_REMOVED lines=16> */
.L_x_70865:
[----:B------:R-:W-:Y:S05]  /*1b5b0*/  BSYNC B3 ;  /* 0x0000000000037941 */ /* 0x000fea0003800000 */
.L_x_70864:
        /* <DEDUP_REMOVED lines=44> */
.L_x_70863:
[----:B------:R-:W-:Y:S05]  /*1b880*/  BSYNC B2 ;  /* 0x0000000000027941 */ /* 0x000fea0003800000 */
.L_x_70862:
        /* <DEDUP_REMOVED lines=11> */
.L_x_70858:
[----:B------:R-:W-:Y:S05]  /*1b940*/  BSYNC B1 ;  /* 0x0000000000017941 */ /* 0x000fea0003800000 */
.L_x_70857:
        /* <DEDUP_REMOVED lines=18> */
.L_x_70869:
[----:B------:R-:W-:Y:S02]  /*1ba70*/  IMAD.MOV.U32 R147, RZ, RZ, R8 ;  /* 0x000000ffff937224 */ /* 0x000fe400078e0008 */
.L_x_70870:
[----:B------:R-:W-:Y:S05]  /*1ba80*/  BSYNC B2 ;  /* 0x0000000000027941 */ /* 0x000fea0003800000 */
.L_x_70868:
        /* <DEDUP_REMOVED lines=16> */
.L_x_70874:
[----:B------:R-:W-:Y:S05]  /*1bb90*/  BSYNC B3 ;  /* 0x0000000000037941 */ /* 0x000fea0003800000 */
.L_x_70873:
        /* <DEDUP_REMOVED lines=44> */
.L_x_70872:
[----:B------:R-:W-:Y:S05]  /*1be60*/  BSYNC B2 ;  /* 0x0000000000027941 */ /* 0x000fea0003800000 */
.L_x_70871:
        /* <DEDUP_REMOVED lines=11> */
.L_x_70867:
[----:B------:R-:W-:Y:S05]  /*1bf20*/  BSYNC B1 ;  /* 0x0000000000017941 */ /* 0x000fea0003800000 */
.L_x_70866:
        /* <DEDUP_REMOVED lines=14> */
.L_x_70876:
[----:B------:R-:W-:Y:S05]  /*1c010*/  BSYNC B1 ;  /* 0x0000000000017941 */ /* 0x000fea0003800000 */
.L_x_70875:
        /* <DEDUP_REMOVED lines=24> */
.L_x_70880:
[----:B------:R-:W-:Y:S02]  /*1c1a0*/  IMAD.MOV.U32 R11, RZ, RZ, R8 ;  /* 0x000000ffff0b7224 */ /* 0x000fe400078e0008 */
.L_x_70881:
[----:B------:R-:W-:Y:S05]  /*1c1b0*/  BSYNC B2 ;  /* 0x0000000000027941 */ /* 0x000fea0003800000 */
.L_x_70879:
        /* <DEDUP_REMOVED lines=16> */
.L_x_70885:
[----:B------:R-:W-:Y:S05]  /*1c2c0*/  BSYNC B3 ;  /* 0x0000000000037941 */ /* 0x000fea0003800000 */
.L_x_70884:
        /* <DEDUP_REMOVED lines=44> */
.L_x_70883:
[----:B------:R-:W-:Y:S05]  /*1c590*/  BSYNC B2 ;  /* 0x0000000000027941 */ /* 0x000fea0003800000 */
.L_x_70882:
        /* <DEDUP_REMOVED lines=10> */
.L_x_70878:
[----:B------:R-:W-:Y:S05]  /*1c640*/  BSYNC B1 ;  /* 0x0000000000017941 */ /* 0x000fea0003800000 */
.L_x_70877:
        /* <DEDUP_REMOVED lines=18> */
.L_x_70889:
[----:B------:R-:W-:Y:S02]  /*1c770*/  IMAD.MOV.U32 R147, RZ, RZ, R8 ;  /* 0x000000ffff937224 */ /* 0x000fe400078e0008 */
.L_x_70890:
[----:B------:R-:W-:Y:S05]  /*1c780*/  BSYNC B2 ;  /* 0x0000000000027941 */ /* 0x000fea0003800000 */
.L_x_70888:
        /* <DEDUP_REMOVED lines=16> */
.L_x_70894:
[----:B------:R-:W-:Y:S05]  /*1c890*/  BSYNC B3 ;  /* 0x0000000000037941 */ /* 0x000fea0003800000 */
.L_x_70893:
        /* <DEDUP_REMOVED lines=44> */
.L_x_70892:
[----:B------:R-:W-:Y:S05]  /*1cb60*/  BSYNC B2 ;  /* 0x0000000000027941 */ /* 0x000fea0003800000 */
.L_x_70891:
        /* <DEDUP_REMOVED lines=11> */
.L_x_70887:
[----:B------:R-:W-:Y:S05]  /*1cc20*/  BSYNC B1 ;  /* 0x0000000000017941 */ /* 0x000fea0003800000 */
.L_x_70886:
        /* <DEDUP_REMOVED lines=18> */
.L_x_70898:
[----:B------:R-:W-:Y:S02]  /*1cd50*/  IMAD.MOV.U32 R147, RZ, RZ, R8 ;  /* 0x000000ffff937224 */ /* 0x000fe400078e0008 */
.L_x_70899:
[----:B------:R-:W-:Y:S05]  /*1cd60*/  BSYNC B2 ;  /* 0x0000000000027941 */ /* 0x000fea0003800000 */
.L_x_70897:
        /* <DEDUP_REMOVED lines=16> */
.L_x_70903:
[----:B------:R-:W-:Y:S05]  /*1ce70*/  BSYNC B3 ;  /* 0x0000000000037941 */ /* 0x000fea0003800000 */
.L_x_70902:
        /* <DEDUP_REMOVED lines=44> */
.L_x_70901:
[----:B------:R-:W-:Y:S05]  /*1d140*/  BSYNC B2 ;  /* 0x0000000000027941 */ /* 0x000fea0003800000 */
.L_x_70900:
        /* <DEDUP_REMOVED lines=11> */
.L_x_70896:
[----:B------:R-:W-:Y:S05]  /*1d200*/  BSYNC B1 ;  /* 0x0000000000017941 */ /* 0x000fea0003800000 */
.L_x_70895:
        /* <DEDUP_REMOVED lines=18> */
.L_x_70907:
[----:B------:R-:W-:Y:S02]  /*1d330*/  IMAD.MOV.U32 R147, RZ, RZ, R8 ;  /* 0x000000ffff937224 */ /* 0x000fe400078e0008 */
.L_x_70908:
[----:B------:R-:W-:Y:S05]  /*1d340*/  BSYNC B2 ;  /* 0x0000000000027941 */ /* 0x000fea0003800000 */
.L_x_70906:
        /* <DEDUP_REMOVED lines=16> */
.L_x_70912:
[----:B------:R-:W-:Y:S05]  /*1d450*/  BSYNC B3 ;  /* 0x0000000000037941 */ /* 0x000fea0003800000 */
.L_x_70911:
        /* <DEDUP_REMOVED lines=44> */
.L_x_70910:
[----:B------:R-:W-:Y:S05]  /*1d720*/  BSYNC B2 ;  /* 0x0000000000027941 */ /* 0x000fea0003800000 */
.L_x_70909:
        /* <DEDUP_REMOVED lines=11> */
.L_x_70905:
[----:B------:R-:W-:Y:S05]  /*1d7e0*/  BSYNC B1 ;  /* 0x0000000000017941 */ /* 0x000fea0003800000 */
.L_x_70904:
        /* <DEDUP_REMOVED lines=14> */
.L_x_70914:
[----:B------:R-:W-:Y:S05]  /*1d8d0*/  BSYNC B1 ;  /* 0x0000000000017941 */ /* 0x000fea0003800000 */
.L_x_70913:
        /* <DEDUP_REMOVED lines=24> */
.L_x_70918:
[----:B------:R-:W-:Y:S02]  /*1da60*/  MOV R11, R8 ;  /* 0x00000008000b7202 */ /* 0x000fe40000000f00 */
.L_x_70919:
[----:B------:R-:W-:Y:S05]  /*1da70*/  BSYNC B2 ;  /* 0x0000000000027941 */ /* 0x000fea0003800000 */
.L_x_70917:
        /* <DEDUP_REMOVED lines=16> */
.L_x_70923:
[----:B------:R-:W-:Y:S05]  /*1db80*/  BSYNC B3 ;  /* 0x0000000000037941 */ /* 0x000fea0003800000 */
.L_x_70922:
        /* <DEDUP_REMOVED lines=44> */
.L_x_70921:
[----:B------:R-:W-:Y:S05]  /*1de50*/  BSYNC B2 ;  /* 0x0000000000027941 */ /* 0x000fea0003800000 */
.L_x_70920:
        /* <DEDUP_REMOVED lines=10> */
.L_x_70916:
[----:B------:R-:W-:Y:S05]  /*1df00*/  BSYNC B1 ;  /* 0x0000000000017941 */ /* 0x000fea0003800000 */
.L_x_70915:
        /* <DEDUP_REMOVED lines=18> */
.L_x_70927:
[----:B------:R-:W-:Y:S02]  /*1e030*/  MOV R153, R8 ;  /* 0x0000000800997202 */ /* 0x000fe40000000f00 */
.L_x_70928:
[----:B------:R-:W-:Y:S05]  /*1e040*/  BSYNC B2 ;  /* 0x0000000000027941 */ /* 0x000fea0003800000 */
.L_x_70926:
        /* <DEDUP_REMOVED lines=16> */
.L_x_70932:
[----:B------:R-:W-:Y:S05]  /*1e150*/  BSYNC B3 ;  /* 0x0000000000037941 */ /* 0x000fea0003800000 */
.L_x_70931:
        /* <DEDUP_REMOVED lines=44> */
.L_x_70930:
[----:B------:R-:W-:Y:S05]  /*1e420*/  BSYNC B2 ;  /* 0x0000000000027941 */ /* 0x000fea0003800000 */
.L_x_70929:
[----:B------:R0:W1:Y:S02]  /*1e430*/  I2F.U32 R146, R153 ;  /* 0x0000009900927306 */ /* 0x0000640000201000 */
[----:B0-----:R-:W-:-:S04]  /*1e440*/  IMAD.MOV.U32 R153, RZ, RZ, 0x2f800000 ;  /* 0x2f800000ff997424 */ /* 0x001fc800078e00ff */
[----:B-1----:R-:W-:-:S05]  /*1e450*/  FFMA.FTZ R146, R146, R153, 1.1641532182693481445e-10 ;  /* 0x2f00000092927423 */ /* 0x002fca0000010099 */
        /* <DEDUP_REMOVED lines=8> */
.L_x_70925:
[----:B------:R-:W-:Y:S05]  /*1e4e0*/  BSYNC B1 ;  /* 0x0000000000017941 */ /* 0x000fea0003800000 */
.L_x_70924:
        /* <DEDUP_REMOVED lines=18> */
.L_x_70936:
[----:B------:R-:W-:Y:S02]  /*1e610*/  MOV R154, R8 ;  /* 0x00000008009a7202 */ /* 0x000fe40000000f00 */
.L_x_70937:
[----:B------:R-:W-:Y:S05]  /*1e620*/  BSYNC B2 ;  /* 0x0000000000027941 */ /* 0x000fea0003800000 */
.L_x_70935:
        /* <DEDUP_REMOVED lines=16> */
.L_x_70941:
[----:B------:R-:W-:Y:S05]  /*1e730*/  BSYNC B3 ;  /* 0x0000000000037941 */ /* 0x000fea0003800000 */
.L_x_70940:
        /* <DEDUP_REMOVED lines=44> */
.L_x_70939:
[----:B------:R-:W-:Y:S05]  /*1ea00*/  BSYNC B2 ;  /* 0x0000000000027941 */ /* 0x000fea0003800000 */
.L_x_70938:
        /* <DEDUP_REMOVED lines=11> */
.L_x_70934:
[----:B------:R-:W-:Y:S05]  /*1eac0*/  BSYNC B1 ;  /* 0x0000000000017941 */ /* 0x000fea0003800000 */
.L_x_70933:
        /* <DEDUP_REMOVED lines=18> */
.L_x_70945:
[----:B------:R-:W-:Y:S02]  /*1ebf0*/  MOV R155, R8 ;  /* 0x00000008009b7202 */ /* 0x000fe40000000f00 */
.L_x_70946:
[----:B------:R-:W-:Y:S05]  /*1ec00*/  BSYNC B2 ;  /* 0x0000000000027941 */ /* 0x000fea0003800000 */
.L_x_70944:
        /* <DEDUP_REMOVED lines=16> */
.L_x_70950:
[----:B------:R-:W-:Y:S05]  /*1ed10*/  BSYNC B3 ;  /* 0x0000000000037941 */ /* 0x000fea0003800000 */
.L_x_70949:
        /* <DEDUP_REMOVED lines=44> */
.L_x_70948:
[----:B------:R-:W-:Y:S05]  /*1efe0*/  BSYNC B2 ;  /* 0x0000000000027941 */ /* 0x000fea0003800000 */
.L_x_70947:
        /* <DEDUP_REMOVED lines=11> */
.L_x_70943:
[----:B------:R-:W-:Y:S05]  /*1f0a0*/  BSYNC B1 ;  /* 0x0000000000017941 */ /* 0x000fea0003800000 */
.L_x_70942:
        /* <DEDUP_REMOVED lines=15> */
.L_x_70952:
[----:B------:R-:W-:Y:S05]  /*1f1a0*/  BSYNC B1 ;  /* 0x0000000000017941 */ /* 0x000fea0003800000 */
.L_x_70951:
        /* <DEDUP_REMOVED lines=23> */
.L_x_70956:
[----:B------:R-:W-:Y:S02]  /*1f320*/  IMAD.MOV.U32 R7, RZ, RZ, R8 ;  /* 0x000000ffff077224 */ /* 0x000fe400078e0008 */
.L_x_70957:
[----:B------:R-:W-:Y:S05]  /*1f330*/  BSYNC B2 ;  /* 0x0000000000027941 */ /* 0x000fea0003800000 */
.L_x_70955:
        /* <DEDUP_REMOVED lines=16> */
.L_x_70961:
[----:B------:R-:W-:Y:S05]  /*1f440*/  BSYNC B3 ;  /* 0x0000000000037941 */ /* 0x000fea0003800000 */
.L_x_70960:
        /* <DEDUP_REMOVED lines=43> */
.L_x_70959:
[----:B------:R-:W-:Y:S05]  /*1f700*/  BSYNC B2 ;  /* 0x0000000000027941 */ /* 0x000fea0003800000 */
.L_x_70958:
        /* <DEDUP_REMOVED lines=11> */
.L_x_70954:
[----:B------:R-:W-:Y:S05]  /*1f7c0*/  BSYNC B1 ;  /* 0x0000000000017941 */ /* 0x000fea0003800000 */
.L_x_70953:
        /* <DEDUP_REMOVED lines=18> */
.L_x_70965:
[----:B------:R-:W-:Y:S02]  /*1f8f0*/  MOV R7, R8 ;  /* 0x0000000800077202 */ /* 0x000fe40000000f00 */
.L_x_70966:
[----:B------:R-:W-:Y:S05]  /*1f900*/  BSYNC B2 ;  /* 0x0000000000027941 */ /* 0x000fea0003800000 */
.L_x_70964:
        /* <DEDUP_REMOVED lines=16> */
.L_x_70970:
[----:B------:R-:W-:Y:S05]  /*1fa10*/  BSYNC B3 ;  /* 0x0000000000037941 */ /* 0x000fea0003800000 */
.L_x_70969:
        /* <DEDUP_REMOVED lines=44> */
.L_x_70968:
[----:B------:R-:W-:Y:S05]  /*1fce0*/  BSYNC B2 ;  /* 0x0000000000027941 */ /* 0x000fea0003800000 */
.L_x_70967:
        /* <DEDUP_REMOVED lines=11> */
.L_x_70963:
[----:B------:R-:W-:Y:S05]  /*1fda0*/  BSYNC B1 ;  /* 0x0000000000017941 */ /* 0x000fea0003800000 */
.L_x_70962:
        /* <DEDUP_REMOVED lines=18> */
.L_x_70974:
[----:B------:R-:W-:Y:S02]  /*1fed0*/  MOV R7, R8 ;  /* 0x0000000800077202 */ /* 0x000fe40000000f00 */
.L_x_70975:
[----:B------:R-:W-:Y:S05]  /*1fee0*/  BSYNC B2 ;  /* 0x0000000000027941 */ /* 0x000fea0003800000 */
.L_x_70973:
        /* <DEDUP_REMOVED lines=16> */
.L_x_70979:
[----:B------:R-:W-:Y:S05]  /*1fff0*/  BSYNC B3 ;  /* 0x0000000000037941 */ /* 0x000fea0003800000 */
.L_x_70978:
        /* <DEDUP_REMOVED lines=44> */
.L_x_70977:
[----:B------:R-:W-:Y:S05]  /*202c0*/  BSYNC B2 ;  /* 0x0000000000027941 */ /* 0x000fea0003800000 */
.L_x_70976:
        /* <DEDUP_REMOVED lines=11> */
.L_x_70972:
[----:B------:R-:W-:Y:S05]  /*20380*/  BSYNC B1 ;  /* 0x0000000000017941 */ /* 0x000fea0003800000 */
.L_x_70971:
        /* <DEDUP_REMOVED lines=18> */
.L_x_70983:
[----:B------:R-:W-:Y:S02]  /*204b0*/  MOV R147, R8 ;  /* 0x0000000800937202 */ /* 0x000fe40000000f00 */
.L_x_70984:
[----:B------:R-:W-:Y:S05]  /*204c0*/  BSYNC B2 ;  /* 0x0000000000027941 */ /* 0x000fea0003800000 */
.L_x_70982:
        /* <DEDUP_REMOVED lines=16> */
.L_x_70988:
[----:B------:R-:W-:Y:S05]  /*205d0*/  BSYNC B3 ;  /* 0x0000000000037941 */ /* 0x000fea0003800000 */
.L_x_70987:
        /* <DEDUP_REMOVED lines=44> */
.L_x_70986:
[----:B------:R-:W-:Y:S05]  /*208a0*/  BSYNC B2 ;  /* 0x0000000000027941 */ /* 0x000fea0003800000 */
.L_x_70985:
        /* <DEDUP_REMOVED lines=10> */
.L_x_70981:
[----:B------:R-:W-:Y:S05]  /*20950*/  BSYNC B1 ;  /* 0x0000000000017941 */ /* 0x000fea0003800000 */
.L_x_70980:
        /* <DEDUP_REMOVED lines=14> */
.L_x_70990:
[----:B------:R-:W-:Y:S05]  /*20a40*/  BSYNC B1 ;  /* 0x0000000000017941 */ /* 0x000fea0003800000 */
.L_x_70989:
        /* <DEDUP_REMOVED lines=85> */
.L_x_70997:
        /* <DEDUP_REMOVED lines=180> */
.L_x_70998:
        /* <DEDUP_REMOVED lines=17> */
[----:B-1----:R-:W-:Y:S01]  /*21bf0*/  IADD3 R229, R245, -0x1, RZ ;  /* 0xfffffffff5e57810 */ /* 0x002fe20007ffe0ff */
[----:B------:R-:W2:Y:S04]  /*21c00*/  LDL R246, [R1+0x178] ;  /* 0x0001780001f67983 */ /* 0x000ea80000100800 */
[----:B------:R-:W3:Y:S04]  /*21c10*/  LDL R252, [R1+0x174] ;  /* 0x0001740001fc7983 */ /* 0x000ee80000100800 */
[----:B------:R-:W4:Y:S04]  /*21c20*/  LDL R247, [R1+0x170] ;  /* 0x0001700001f77983 */ /* 0x000f280000100800 */
[----:B------:R-:W4:Y:S01]  /*21c30*/  LDL R245, [R1+0x17c] ;  /* 0x00017c0001f57983 */ /* 0x000f220000100800 */
[----:B------:R-:W-:Y:S01]  /*21c40*/  FSEL R228, R231, RZ, !P0 ;  /* 0x000000ffe7e47208 */ /* 0x000fe20004000000 */
[----:B------:R-:W-:-:S02]  /*21c50*/  IMAD R229, R229, c[0x0][0x168], RZ ;  /* 0x00005a00e5e57a24 */ /* 0x000fc400078e02ff */
[----:B------:R-:W1:Y:S02]  /*21c60*/  S2R R244, SR_TID.X ;  /* 0x0000000000f47919 */ /* 0x000e640000002100 */
[C---:B------:R-:W-:Y:S01]  /*21c70*/  FADD.FTZ R223, -R228.reuse, R223 ;  /* 0x000000dfe4df7221 */ /* 0x040fe20000010100 */
[----:B0-----:R-:W-:Y:S01]  /*21c80*/  SHF.R.S32.HI R230, RZ, 0x1f, R229 ;  /* 0x0000001fffe67819 */ /* 0x001fe200000114e5 */
[C---:B------:R-:W-:Y:S02]  /*21c90*/  FADD.FTZ R220, -R228.reuse, R220 ;  /* 0x000000dce4dc7221 */ /* 0x040fe40000010100 */
[----:B------:R-:W-:Y:S01]  /*21ca0*/  FADD.FTZ R221, -R228, R221 ;  /* 0x000000dde4dd7221 */ /* 0x000fe20000010100 */
[----:B------:R-:W-:Y:S01]  /*21cb0*/  LEA.HI R229, R230, R229, RZ, 0x2 ;  /* 0x000000e5e6e57211 */ /* 0x000fe200078f10ff */
[----:B------:R-:W-:Y:S02]  /*21cc0*/  FADD.FTZ R222, -R228, R222 ;  /* 0x000000dee4de7221 */ /* 0x000fe40000010100 */
[----:B------:R-:W-:-:S02]  /*21cd0*/  FMUL.FTZ R223, R227, R223 ;  /* 0x000000dfe3df7220 */ /* 0x000fc40000410000 */
[C---:B------:R-:W-:Y:S02]  /*21ce0*/  FMUL.FTZ R220, R227.reuse, R220 ;  /* 0x000000dce3dc7220 */ /* 0x040fe40000410000 */
[C---:B------:R-:W-:Y:S02]  /*21cf0*/  FMUL.FTZ R221, R227.reuse, R221 ;  /* 0x000000dde3dd7220 */ /* 0x040fe40000410000 */
[----:B------:R-:W-:Y:S01]  /*21d00*/  FMUL.FTZ R222, R227, R222 ;  /* 0x000000dee3de7220 */ /* 0x000fe20000410000 */
[----:B-1----:R-:W-:-:S04]  /*21d10*/  LOP3.LUT R244, R244, 0x1f, RZ, 0xc0, !PT ;  /* 0x0000001ff4f47812 */ /* 0x002fc800078ec0ff */
[----:B------:R-:W-:Y:S01]  /*21d20*/  LEA.HI.SX32 R229, R229, R244, 0x1e ;  /* 0x000000f4e5e57211 */ /* 0x000fe200078ff2ff */
[----:B------:R-:W-:-:S04]  /*21d30*/  IMAD.MOV.U32 R244, RZ, RZ, 0x10 ;  /* 0x00000010fff47424 */ /* 0x000fc800078e00ff */
[----:B------:R-:W-:-:S04]  /*21d40*/  IMAD.WIDE.U32 R230, R229, R244, c[0x0][0x208] ;  /* 0x00008200e5e67625 */ /* 0x000fc800078e00f4 */
[----:B--2---:R-:W-:Y:S02]  /*21d50*/  FFMA.FTZ R222, R246, R222, R18 ;  /* 0x000000def6de7223 */ /* 0x004fe40000010012 */
[----:B------:R-:W2:Y:S01]  /*21d60*/  LDL R246, [R1+0x164] ;  /* 0x0001640001f67983 */ /* 0x000ea20000100800 */
[----:B---3--:R-:W-:-:S03]  /*21d70*/  FFMA.FTZ R221, R252, R221, R17 ;  /* 0x000000ddfcdd7223 */ /* 0x008fc60000010011 */
[----:B------:R-:W3:Y:S01]  /*21d80*/  LDL R252, [R1+0x144] ;  /* 0x0001440001fc7983 */ /* 0x000ee20000100800 */
[----:B----4-:R-:W-:-:S03]  /*21d90*/  FFMA.FTZ R220, R247, R220, R16 ;  /* 0x000000dcf7dc7223 */ /* 0x010fc60000010010 */
[----:B------:R-:W4:Y:S01]  /*21da0*/  LDL R247, [R1+0x140] ;  /* 0x0001400001f77983 */ /* 0x000f220000100800 */
[----:B------:R-:W-:-:S03]  /*21db0*/  FFMA.FTZ R223, R245, R223, R19 ;  /* 0x000000dff5df7223 */ /* 0x000fc60000010013 */
[----:B------:R-:W4:Y:S04]  /*21dc0*/  LDL R245, [R1+0x160] ;  /* 0x0001600001f57983 */ /* 0x000f280000100800 */
[----:B------:R0:W-:Y:S04]  /*21dd0*/  STG.E.128 [R230.64], R220 ;  /* 0x000000dce6007986 */ /* 0x0001e8000c101d06 */
[----:B0-----:R-:W4:Y:S04]  /*21de0*/  LDL R222, [R1+0x16c] ;  /* 0x00016c0001de7983 */ /* 0x001f280000100800 */
        /* <DEDUP_REMOVED lines=19> */
[----:B--2---:R-:W-:Y:S02]  /*21f20*/  FFMA.FTZ R217, R246, R217, R21 ;  /* 0x000000d9f6d97223 */ /* 0x004fe40000010015 */
[----:B------:R-:W2:Y:S01]  /*21f30*/  LDL R246, [R1+0x124] ;  /* 0x0001240001f67983 */ /* 0x000ea20000100800 */
[----:B---3--:R-:W-:-:S03]  /*21f40*/  FFMA.FTZ R213, R252, R213, R25 ;  /* 0x000000d5fcd57223 */ /* 0x008fc60000010019 */
        /* <DEDUP_REMOVED lines=13> */
[----:B------:R-:W-:-:S05]  /*22020*/  IADD3 R220, R229, 0x20, RZ ;  /* 0x00000020e5dc7810 */ /* 0x000fca0007ffe0ff */
[----:B------:R-:W-:-:S05]  /*22030*/  IMAD.WIDE.U32 R220, R220, R244, c[0x0][0x208] ;  /* 0x00008200dcdc7625 */ /* 0x000fca00078e00f4 */
[----:B------:R0:W-:Y:S01]  /*22040*/  STG.E.128 [R220.64], R216 ;  /* 0x000000d8dc007986 */ /* 0x0001e2000c101d06 */
[C---:B------:R-:W-:Y:S02]  /*22050*/  FADD.FTZ R211, -R228.reuse, R211 ;  /* 0x000000d3e4d37221 */ /* 0x040fe40000010100 */
[C---:B------:R-:W-:Y:S02]  /*22060*/  FADD.FTZ R208, -R228.reuse, R208 ;  /* 0x000000d0e4d07221 */ /* 0x040fe40000010100 */
[C---:B------:R-:W-:Y:S02]  /*22070*/  FADD.FTZ R209, -R228.reuse, R209 ;  /* 0x000000d1e4d17221 */ /* 0x040fe40000010100 */
[C---:B------:R-:W-:Y:S01]  /*22080*/  FADD.FTZ R210, -R228.reuse, R210 ;  /* 0x000000d2e4d27221 */ /* 0x040fe20000010100 */
[----:B0-----:R-:W-:Y:S01]  /*22090*/  IADD3 R216, R229, 0x40, RZ ;  /* 0x00000040e5d87810 */ /* 0x001fe20007ffe0ff */
[----:B------:R-:W-:Y:S01]  /*220a0*/  FADD.FTZ R207, -R228, R207 ;  /* 0x000000cfe4cf7221 */ /* 0x000fe20000010100 */
[----:B------:R-:W4:Y:S03]  /*220b0*/  LDL R221, [R1+0xec] ;  /* 0x0000ec0001dd7983 */ /* 0x000f260000100800 */
[----:B------:R-:W-:Y:S01]  /*220c0*/  IMAD.WIDE.U32 R216, R216, R244, c[0x0][0x208] ;  /* 0x00008200d8d87625 */ /* 0x000fe200078e00f4 */
[----:B------:R-:W4:Y:S04]  /*220d0*/  LDL R220, [R1+0xe8] ;  /* 0x0000e80001dc7983 */ /* 0x000f280000100800 */
[----:B------:R0:W-:Y:S01]  /*220e0*/  STG.E.128 [R216.64], R212 ;  /* 0x000000d4d8007986 */ /* 0x0001e2000c101d06 */
[----:B------:R-:W-:-:S02]  /*220f0*/  FMUL.FTZ R211, R227, R211 ;  /* 0x000000d3e3d37220 */ /* 0x000fc40000410000 */
[C---:B------:R-:W-:Y:S01]  /*22100*/  FMUL.FTZ R208, R227.reuse, R208 ;  /* 0x000000d0e3d07220 */ /* 0x040fe20000410000 */
[----:B------:R-:W4:Y:S01]  /*22110*/  LDL R219, [R1+0xe4] ;  /* 0x0000e40001db7983 */ /* 0x000f220000100800 */
[C---:B------:R-:W-:Y:S02]  /*22120*/  FMUL.FTZ R209, R227.reuse, R209 ;  /* 0x000000d1e3d17220 */ /* 0x040fe40000410000 */
[----:B------:R-:W-:Y:S01]  /*22130*/  FMUL.FTZ R210, R227, R210 ;  /* 0x000000d2e3d27220 */ /* 0x000fe20000410000 */
[----:B------:R-:W4:Y:S01]  /*22140*/  LDL R218, [R1+0xe0] ;  /* 0x0000e00001da7983 */ /* 0x000f220000100800 */
[C---:B------:R-:W-:Y:S01]  /*22150*/  FADD.FTZ R204, -R228.reuse, R204 ;  /* 0x000000cce4cc7221 */ /* 0x040fe20000010100 */
[----:B0-----:R-:W-:Y:S01]  /*22160*/  IADD3 R212, R229, 0x60, RZ ;  /* 0x00000060e5d47810 */ /* 0x001fe20007ffe0ff */
[----:B------:R-:W-:Y:S01]  /*22170*/  FADD.FTZ R205, -R228, R205 ;  /* 0x000000cde4cd7221 */ /* 0x000fe20000010100 */
[----:B------:R-:W4:Y:S03]  /*22180*/  LDL R216, [R1+0x44] ;  /* 0x0000440001d87983 */ /* 0x000f260000100800 */
[----:B------:R-:W-:Y:S01]  /*22190*/  IMAD.WIDE.U32 R212, R212, R244, c[0x0][0x208] ;  /* 0x00008200d4d47625 */ /* 0x000fe200078e00f4 */
[----:B------:R-:W4:Y:S03]  /*221a0*/  LDL R217, [R1+0x48] ;  /* 0x0000480001d97983 */ /* 0x000f260000100800 */
[----:B------:R-:W-:Y:S01]  /*221b0*/  FADD.FTZ R206, -R228, R206 ;  /* 0x000000cee4ce7221 */ /* 0x000fe20000010100 */
[----:B------:R-:W4:Y:S01]  /*221c0*/  LDL R215, [R1+0x40] ;  /* 0x0000400001d77983 */ /* 0x000f220000100800 */
[----:B------:R-:W-:-:S02]  /*221d0*/  FMUL.FTZ R207, R227, R207 ;  /* 0x000000cfe3cf7220 */ /* 0x000fc40000410000 */
[C---:B------:R-:W-:Y:S01]  /*221e0*/  FMUL.FTZ R204, R227.reuse, R204 ;  /* 0x000000cce3cc7220 */ /* 0x040fe20000410000 */
[----:B------:R-:W4:Y:S01]  /*221f0*/  LDL R214, [R1+0x2c] ;  /* 0x00002c0001d67983 */ /* 0x000f220000100800 */
[C---:B------:R-:W-:Y:S02]  /*22200*/  FMUL.FTZ R205, R227.reuse, R205 ;  /* 0x000000cde3cd7220 */ /* 0x040fe40000410000 */
[----:B------:R-:W-:Y:S02]  /*22210*/  FMUL.FTZ R206, R227, R206 ;  /* 0x000000cee3ce7220 */ /* 0x000fe40000410000 */
[----:B--2---:R-:W-:Y:S02]  /*22220*/  FFMA.FTZ R209, R246, R209, R29 ;  /* 0x000000d1f6d17223 */ /* 0x004fe4000001001d */
[----:B---3--:R-:W-:Y:S02]  /*22230*/  FFMA.FTZ R211, R252, R211, R31 ;  /* 0x000000d3fcd37223 */ /* 0x008fe4000001001f */
[----:B----4-:R-:W-:-:S02]  /*22240*/  FFMA.FTZ R210, R247, R210, R30 ;  /* 0x000000d2f7d27223 */ /* 0x010fc4000001001e */
[----:B------:R-:W-:Y:S02]  /*22250*/  FFMA.FTZ R208, R245, R208, R28 ;  /* 0x000000d0f5d07223 */ /* 0x000fe4000001001c */
[----:B------:R-:W-:Y:S01]  /*22260*/  FADD.FTZ R203, -R228, R203 ;  /* 0x000000cbe4cb7221 */ /* 0x000fe20000010100 */
[----:B------:R-:W2:Y:S04]  /*22270*/  LDL R245, [R1+0x8c] ;  /* 0x00008c0001f57983 */ /* 0x000ea80000100800 */
[----:B------:R0:W-:Y:S02]  /*22280*/  STG.E.128 [R212.64], R208 ;  /* 0x000000d0d4007986 */ /* 0x0001e4000c101d06 */
[----:B0-----:R-:W-:Y:S01]  /*22290*/  IADD3 R208, R229, 0x80, RZ ;  /* 0x00000080e5d07810 */ /* 0x001fe20007ffe0ff */
[----:B------:R-:W-:Y:S01]  /*222a0*/  FFMA.FTZ R205, R223, R205, R33 ;  /* 0x000000cddfcd7223 */ /* 0x000fe20000010021 */
[----:B------:R-:W3:Y:S01]  /*222b0*/  LDL R213, [R1+0xac] ;  /* 0x0000ac0001d57983 */ /* 0x000ee20000100800 */
[----:B------:R-:W-:-:S02]  /*222c0*/  FFMA.FTZ R204, R222, R204, R32 ;  /* 0x000000ccdecc7223 */ /* 0x000fc40000010020 */
[----:B------:R-:W-:Y:S01]  /*222d0*/  FFMA.FTZ R206, R230, R206, R34 ;  /* 0x000000cee6ce7223 */ /* 0x000fe20000010022 */
[----:B------:R-:W4:Y:S01]  /*222e0*/  LDL R212, [R1+0xa8] ;  /* 0x0000a80001d47983 */ /* 0x000f220000100800 */
[----:B------:R-:W-:-:S03]  /*222f0*/  IMAD.WIDE.U32 R208, R208, R244, c[0x0][0x208] ;  /* 0x00008200d0d07625 */ /* 0x000fc600078e00f4 */
[----:B------:R-:W2:Y:S01]  /*22300*/  LDL R211, [R1+0xa4] ;  /* 0x0000a40001d37983 */ /* 0x000ea20000100800 */
[----:B------:R-:W-:-:S03]  /*22310*/  FFMA.FTZ R207, R231, R207, R35 ;  /* 0x000000cfe7cf7223 */ /* 0x000fc60000010023 */
[----:B------:R-:W2:Y:S04]  /*22320*/  LDL R210, [R1+0xa0] ;  /* 0x0000a00001d27983 */ /* 0x000ea80000100800 */
[----:B------:R0:W-:Y:S01]  /*22330*/  STG.E.128 [R208.64], R204 ;  /* 0x000000ccd0007986 */ /* 0x0001e2000c101d06 */
[C---:B------:R-:W-:Y:S02]  /*22340*/  FADD.FTZ R200, -R228.reuse, R200 ;  /* 0x000000c8e4c87221 */ /* 0x040fe40000010100 */
[C---:B------:R-:W-:Y:S01]  /*22350*/  FADD.FTZ R201, -R228.reuse, R201 ;  /* 0x000000c9e4c97221 */ /* 0x040fe20000010100 */
[----:B------:R-:W2:Y:S01]  /*22360*/  LDL R231, [R1+0x88] ;  /* 0x0000880001e77983 */ /* 0x000ea20000100800 */
[C---:B------:R-:W-:Y:S02]  /*22370*/  FADD.FTZ R202, -R228.reuse, R202 ;  /* 0x000000cae4ca7221 */ /* 0x040fe40000010100 */
[----:B------:R-:W-:Y:S01]  /*22380*/  FMUL.FTZ R203, R227, R203 ;  /* 0x000000cbe3cb7220 */ /* 0x000fe20000410000 */
[----:B------:R-:W2:Y:S01]  /*22390*/  LDL R230, [R1+0x84] ;  /* 0x0000840001e67983 */ /* 0x000ea20000100800 */
[----:B------:R-:W-:-:S02]  /*223a0*/  FADD.FTZ R196, -R228, R196 ;  /* 0x000000c4e4c47221 */ /* 0x000fc40000010100 */
[C---:B------:R-:W-:Y:S01]  /*223b0*/  FADD.FTZ R197, -R228.reuse, R197 ;  /* 0x000000c5e4c57221 */ /* 0x040fe20000010100 */
[----:B------:R-:W2:Y:S01]  /*223c0*/  LDL R223, [R1+0x80] ;  /* 0x0000800001df7983 */ /* 0x000ea20000100800 */
[C---:B------:R-:W-:Y:S02]  /*223d0*/  FADD.FTZ R198, -R228.reuse, R198 ;  /* 0x000000c6e4c67221 */ /* 0x040fe40000010100 */
[----:B------:R-:W-:Y:S01]  /*223e0*/  FADD.FTZ R199, -R228, R199 ;  /* 0x000000c7e4c77221 */ /* 0x000fe20000010100 */
[----:B------:R-:W2:Y:S04]  /*223f0*/  LDL R222, [R1+0x6c] ;  /* 0x00006c0001de7983 */ /* 0x000ea80000100800 */
[----:B0-----:R-:W2:Y:S04]  /*22400*/  LDL R209, [R1+0xcc] ;  /* 0x0000cc0001d17983 */ /* 0x001ea80000100800 */
[----:B------:R-:W3:Y:S04]  /*22410*/  LDL R208, [R1+0xc8] ;  /* 0x0000c80001d07983 */ /* 0x000ee80000100800 */
[----:B------:R-:W3:Y:S04]  /*22420*/  LDL R207, [R1+0xc4] ;  /* 0x0000c40001cf7983 */ /* 0x000ee80000100800 */
[----:B------:R-:W3:Y:S01]  /*22430*/  LDL R206, [R1+0xc0] ;  /* 0x0000c00001ce7983 */ /* 0x000ee20000100800 */
[----:B------:R-:W-:Y:S01]  /*22440*/  IADD3 R204, R229, 0xa0, RZ ;  /* 0x000000a0e5cc7810 */ /* 0x000fe20007ffe0ff */
[----:B------:R-:W-:-:S02]  /*22450*/  FMUL.FTZ R200, R227, R200 ;  /* 0x000000c8e3c87220 */ /* 0x000fc40000410000 */
[C---:B------:R-:W-:Y:S02]  /*22460*/  FMUL.FTZ R201, R227.reuse, R201 ;  /* 0x000000c9e3c97220 */ /* 0x040fe40000410000 */
[----:B------:R-:W-:Y:S02]  /*22470*/  FMUL.FTZ R202, R227, R202 ;  /* 0x000000cae3ca7220 */ /* 0x000fe40000410000 */
[----:B------:R-:W-:Y:S02]  /*22480*/  FFMA.FTZ R203, R221, R203, R39 ;  /* 0x000000cbddcb7223 */ /* 0x000fe40000010027 */
[----:B------:R-:W-:Y:S01]  /*22490*/  FFMA.FTZ R202, R220, R202, R38 ;  /* 0x000000cadcca7223 */ /* 0x000fe20000010026 */
[----:B------:R-:W3:Y:S01]  /*224a0*/  LDL R221, [R1+0x68] ;  /* 0x0000680001dd7983 */ /* 0x000ee20000100800 */
[----:B------:R-:W-:Y:S02]  /*224b0*/  FFMA.FTZ R201, R219, R201, R37 ;  /* 0x000000c9dbc97223 */ /* 0x000fe40000010025 */
[----:B------:R-:W-:Y:S01]  /*224c0*/  FFMA.FTZ R200, R218, R200, R36 ;  /* 0x000000c8dac87223 */ /* 0x000fe20000010024 */
[----:B------:R-:W3:Y:S01]  /*224d0*/  LDL R220, [R1+0x64] ;  /* 0x0000640001dc7983 */ /* 0x000ee20000100800 */
[----:B------:R-:W-:-:S03]  /*224e0*/  IMAD.WIDE.U32 R204, R204, R244, c[0x0][0x208] ;  /* 0x00008200cccc7625 */ /* 0x000fc600078e00f4 */
[----:B------:R-:W3:Y:S04]  /*224f0*/  LDL R219, [R1+0x60] ;  /* 0x0000600001db7983 */ /* 0x000ee80000100800 */
[----:B------:R0:W-:Y:S01]  /*22500*/  STG.E.128 [R204.64], R200 ;  /* 0x000000c8cc007986 */ /* 0x0001e2000c101d06 */
[C---:B------:R-:W-:Y:S02]  /*22510*/  FADD.FTZ R190, -R228.reuse, R190 ;  /* 0x000000bee4be7221 */ /* 0x040fe40000010100 */
[C---:B------:R-:W-:Y:S01]  /*22520*/  FADD.FTZ R191, -R228.reuse, R191 ;  /* 0x000000bfe4bf7221 */ /* 0x040fe20000010100 */
[----:B------:R-:W3:Y:S01]  /*22530*/  LDL R218, [R1+0x4c] ;  /* 0x00004c0001da7983 */ /* 0x000ee20000100800 */
[C---:B------:R-:W-:Y:S02]  /*22540*/  FADD.FTZ R187, -R228.reuse, R187 ;  /* 0x000000bbe4bb7221 */ /* 0x040fe40000010100 */
[----:B------:R-:W-:-:S02]  /*22550*/  FADD.FTZ R157, -R228, R157 ;  /* 0x0000009de49d7221 */ /* 0x000fc40000010100 */
[C---:B0-----:R-:W-:Y:S02]  /*22560*/  FADD.FTZ R204, -R228.reuse, R194 ;  /* 0x000000c2e4cc7221 */ /* 0x041fe40000010100 */
        /* <DEDUP_REMOVED lines=18> */
[----:B------:R-:W-:-:S04]  /*22690*/  IMAD.WIDE.U32 R152, R152, R244, c[0x0][0x208] ;  /* 0x0000820098987625 */ /* 0x000fc800078e00f4 */
[C---:B------:R-:W-:Y:S02]  /*226a0*/  FADD.FTZ R158, -R228.reuse, R158 ;  /* 0x0000009ee49e7221 */ /* 0x040fe40000010100 */
[C---:B------:R-:W-:Y:S02]  /*226b0*/  FADD.FTZ R159, -R228.reuse, R159 ;  /* 0x0000009fe49f7221 */ /* 0x040fe40000010100 */
[----:B------:R-:W-:Y:S02]  /*226c0*/  FADD.FTZ R186, -R228, R186 ;  /* 0x000000bae4ba7221 */ /* 0x000fe40000010100 */
[C---:B------:R-:W-:Y:S02]  /*226d0*/  FMUL.FTZ R201, R227.reuse, R201 ;  /* 0x000000c9e3c97220 */ /* 0x040fe40000410000 */
[C---:B------:R-:W-:Y:S02]  /*226e0*/  FMUL.FTZ R204, R227.reuse, R204 ;  /* 0x000000cce3cc7220 */ /* 0x040fe40000410000 */
[----:B------:R-:W-:-:S02]  /*226f0*/  FMUL.FTZ R205, R227, R205 ;  /* 0x000000cde3cd7220 */ /* 0x000fc40000410000 */
[----:B------:R-:W-:Y:S02]  /*22700*/  FADD.FTZ R156, -R228, R156 ;  /* 0x0000009ce49c7221 */ /* 0x000fe40000010100 */
[C---:B------:R-:W-:Y:S02]  /*22710*/  FMUL.FTZ R200, R227.reuse, R200 ;  /* 0x000000c8e3c87220 */ /* 0x040fe40000410000 */
[C---:B------:R-:W-:Y:S02]  /*22720*/  FMUL.FTZ R199, R227.reuse, R190 ;  /* 0x000000bee3c77220 */ /* 0x040fe40000410000 */
[----:B------:R-:W-:Y:S02]  /*22730*/  FMUL.FTZ R190, R227, R158 ;  /* 0x0000009ee3be7220 */ /* 0x000fe40000410000 */
[----:B----4-:R-:W-:Y:S02]  /*22740*/  FFMA.FTZ R158, R212, R204, R46 ;  /* 0x000000ccd49e7223 */ /* 0x010fe4000001002e */
[----:B------:R-:W4:Y:S04]  /*22750*/  LDL R212, [R1+0x24] ;  /* 0x0000240001d47983 */ /* 0x000f280000100800 */
[----:B------:R-:W4:Y:S01]  /*22760*/  LDL R204, [R1+0x4] ;  /* 0x0000040001cc7983 */ /* 0x000f220000100800 */
[----:B--2---:R-:W-:-:S02]  /*22770*/  FFMA.FTZ R151, R209, R151, R43 ;  /* 0x00000097d1977223 */ /* 0x004fc4000001002b */
[----:B---3--:R-:W-:Y:S02]  /*22780*/  FFMA.FTZ R150, R208, R150, R42 ;  /* 0x00000096d0967223 */ /* 0x008fe4000001002a */
[----:B------:R-:W-:Y:S02]  /*22790*/  FFMA.FTZ R149, R207, R149, R41 ;  /* 0x00000095cf957223 */ /* 0x000fe40000010029 */
[----:B------:R-:W-:Y:S02]  /*227a0*/  FFMA.FTZ R148, R206, R148, R40 ;  /* 0x00000094ce947223 */ /* 0x000fe40000010028 */
[----:B------:R-:W-:Y:S02]  /*227b0*/  FADD.FTZ R209, -R228, R146 ;  /* 0x00000092e4d17221 */ /* 0x000fe40000010100 */
[C---:B------:R-:W-:Y:S01]  /*227c0*/  FMUL.FTZ R146, R227.reuse, R203 ;  /* 0x000000cbe3927220 */ /* 0x040fe20000410000 */
[----:B------:R0:W-:Y:S01]  /*227d0*/  STG.E.128 [R152.64], R148 ;  /* 0x0000009498007986 */ /* 0x0001e2000c101d06 */
[----:B------:R-:W-:-:S02]  /*227e0*/  FMUL.FTZ R203, R227, R191 ;  /* 0x000000bfe3cb7220 */ /* 0x000fc40000410000 */
[----:B------:R-:W-:Y:S02]  /*227f0*/  FMUL.FTZ R191, R227, R159 ;  /* 0x0000009fe3bf7220 */ /* 0x000fe40000410000 */
[----:B------:R-:W-:Y:S02]  /*22800*/  FFMA.FTZ R159, R213, R205, R47 ;  /* 0x000000cdd59f7223 */ /* 0x000fe4000001002f */
[----:B------:R-:W2:Y:S04]  /*22810*/  LDL R213, [R1+0x28] ;  /* 0x0000280001d57983 */ /* 0x000ea80000100800 */
[----:B------:R-:W3:Y:S01]  /*22820*/  LDL R205, [R1+0x8] ;  /* 0x0000080001cd7983 */ /* 0x000ee20000100800 */
[C---:B0-----:R-:W-:Y:S02]  /*22830*/  FMUL.FTZ R152, R227.reuse, R187 ;  /* 0x000000bbe3987220 */ /* 0x041fe40000410000 */
[----:B------:R-:W-:-:S02]  /*22840*/  FMUL.FTZ R187, R227, R157 ;  /* 0x0000009de3bb7220 */ /* 0x000fc40000410000 */
[----:B------:R-:W-:Y:S02]  /*22850*/  FMUL.FTZ R151, R227, R186 ;  /* 0x000000bae3977220 */ /* 0x000fe40000410000 */
[----:B------:R-:W-:Y:S02]  /*22860*/  FFMA.FTZ R157, R211, R201, R45 ;  /* 0x000000c9d39d7223 */ /* 0x000fe4000001002d */
[----:B------:R-:W-:Y:S01]  /*22870*/  FMUL.FTZ R186, R227, R156 ;  /* 0x0000009ce3ba7220 */ /* 0x000fe20000410000 */
[----:B------:R-:W3:Y:S01]  /*22880*/  LDL R211, [R1+0x20] ;  /* 0x0000200001d37983 */ /* 0x000ee20000100800 */
[----:B------:R-:W-:-:S03]  /*22890*/  FFMA.FTZ R156, R210, R200, R44 ;  /* 0x000000c8d29c7223 */ /* 0x000fc6000001002c */
[----:B------:R-:W3:Y:S04]  /*228a0*/  LDL R210, [R1+0xc] ;  /* 0x00000c0001d27983 */ /* 0x000ee80000100800 */
[----:B------:R-:W3:Y:S01]  /*228b0*/  LDL R201, [R1] ;  /* 0x0000000001c97983 */ /* 0x000ee20000100800 */
[C---:B------:R-:W-:Y:S02]  /*228c0*/  FADD.FTZ R185, -R228.reuse, R185 ;  /* 0x000000b9e4b97221 */ /* 0x040fe40000010100 */
[C---:B------:R-:W-:Y:S02]  /*228d0*/  FADD.FTZ R184, -R228.reuse, R184 ;  /* 0x000000b8e4b87221 */ /* 0x040fe40000010100 */
[C---:B------:R-:W-:Y:S02]  /*228e0*/  FADD.FTZ R155, -R228.reuse, R155 ;  /* 0x0000009be49b7221 */ /* 0x040fe40000010100 */
[----:B------:R-:W-:-:S02]  /*228f0*/  FADD.FTZ R182, -R228, R182 ;  /* 0x000000b6e4b67221 */ /* 0x000fc40000010100 */
[C---:B------:R-:W-:Y:S02]  /*22900*/  FADD.FTZ R154, -R228.reuse, R154 ;  /* 0x0000009ae49a7221 */ /* 0x040fe40000010100 */
[C---:B------:R-:W-:Y:S02]  /*22910*/  FMUL.FTZ R150, R227.reuse, R185 ;  /* 0x000000b9e3967220 */ /* 0x040fe40000410000 */
[C---:B------:R-:W-:Y:S02]  /*22920*/  FADD.FTZ R183, -R228.reuse, R183 ;  /* 0x000000b7e4b77221 */ /* 0x040fe40000010100 */
[C---:B------:R-:W-:Y:S02]  /*22930*/  FMUL.FTZ R207, R227.reuse, R184 ;  /* 0x000000b8e3cf7220 */ /* 0x040fe40000410000 */
[----:B------:R-:W-:Y:S02]  /*22940*/  FMUL.FTZ R185, R227, R193 ;  /* 0x000000c1e3b97220 */ /* 0x000fe40000410000 */
[----:B------:R-:W-:-:S02]  /*22950*/  FADD.FTZ R172, -R228, R172 ;  /* 0x000000ace4ac7221 */ /* 0x000fc40000010100 */
[C---:B------:R-:W-:Y:S02]  /*22960*/  FADD.FTZ R173, -R228.reuse, R173 ;  /* 0x000000ade4ad7221 */ /* 0x040fe40000010100 */
[C---:B------:R-:W-:Y:S02]  /*22970*/  FADD.FTZ R144, -R228.reuse, R144 ;  /* 0x00000090e4907221 */ /* 0x040fe40000010100 */
[C---:B------:R-:W-:Y:S02]  /*22980*/  FADD.FTZ R145, -R228.reuse, R145 ;  /* 0x00000091e4917221 */ /* 0x040fe40000010100 */
[C---:B------:R-:W-:Y:S02]  /*22990*/  FMUL.FTZ R184, R227.reuse, R192 ;  /* 0x000000c0e3b87220 */ /* 0x040fe40000410000 */
[----:B------:R-:W-:Y:S01]  /*229a0*/  FMUL.FTZ R193, R227, R155 ;  /* 0x0000009be3c17220 */ /* 0x000fe20000410000 */
[----:B------:R-:W-:Y:S01]  /*229b0*/  IADD3 R155, R229, 0xe0, RZ ;  /* 0x000000e0e59b7810 */ /* 0x000fe20007ffe0ff */
[----:B------:R-:W-:-:S02]  /*229c0*/  FADD.FTZ R176, -R228, R176 ;  /* 0x000000b0e4b07221 */ /* 0x000fc40000010100 */
[C---:B------:R-:W-:Y:S02]  /*229d0*/  FADD.FTZ R177, -R228.reuse, R177 ;  /* 0x000000b1e4b17221 */ /* 0x040fe40000010100 */
[C---:B------:R-:W-:Y:S02]  /*229e0*/  FADD.FTZ R208, -R228.reuse, R147 ;  /* 0x00000093e4d07221 */ /* 0x040fe40000010100 */
[C---:B------:R-:W-:Y:S02]  /*229f0*/  FMUL.FTZ R198, R227.reuse, R182 ;  /* 0x000000b6e3c67220 */ /* 0x040fe40000410000 */
[C---:B------:R-:W-:Y:S02]  /*22a00*/  FMUL.FTZ R148, R227.reuse, R180 ;  /* 0x000000b4e3947220 */ /* 0x040fe40000410000 */
[C---:B------:R-:W-:Y:S02]  /*22a10*/  FMUL.FTZ R149, R227.reuse, R181 ;  /* 0x000000b5e3957220 */ /* 0x040fe40000410000 */
[----:B------:R-:W-:Y:S01]  /*22a20*/  FMUL.FTZ R192, R227, R154 ;  /* 0x0000009ae3c07220 */ /* 0x000fe20000410000 */
[----:B------:R-:W-:Y:S01]  /*22a30*/  IADD3 R154, R229, 0x100, RZ ;  /* 0x00000100e59a7810 */ /* 0x000fe20007ffe0ff */
[----:B------:R-:W-:-:S02]  /*22a40*/  FADD.FTZ R160, -R228, R160 ;  /* 0x000000a0e4a07221 */ /* 0x000fc40000010100 */
[C---:B------:R-:W-:Y:S02]  /*22a50*/  FADD.FTZ R161, -R228.reuse, R161 ;  /* 0x000000a1e4a17221 */ /* 0x040fe40000010100 */
[C---:B------:R-:W-:Y:S02]  /*22a60*/  FADD.FTZ R162, -R228.reuse, R162 ;  /* 0x000000a2e4a27221 */ /* 0x040fe40000010100 */
[----:B------:R-:W-:Y:S02]  /*22a70*/  FADD.FTZ R163, -R228, R163 ;  /* 0x000000a3e4a37221 */ /* 0x000fe40000010100 */
[C---:B------:R-:W-:Y:S02]  /*22a80*/  FMUL.FTZ R147, R227.reuse, R202 ;  /* 0x000000cae3937220 */ /* 0x040fe40000410000 */
[----:B------:R-:W-:Y:S01]  /*22a90*/  FMUL.FTZ R182, R227, R188 ;  /* 0x000000bce3b67220 */ /* 0x000fe20000410000 */
[----:B------:R-:W-:Y:S01]  /*22aa0*/  IADD3 R188, R229, 0x120, RZ ;  /* 0x00000120e5bc7810 */ /* 0x000fe20007ffe0ff */
        /* <DEDUP_REMOVED lines=24> */
[----:B------:R-:W-:Y:S03]  /*22c30*/  STG.E.128 [R154.64], R160 ;  /* 0x000000a09a007986 */ /* 0x000fe6000c101d06 */
[C---:B------:R-:W-:Y:S01]  /*22c40*/  FADD.FTZ R174, -R228.reuse, R174 ;  /* 0x000000aee4ae7221 */ /* 0x040fe20000010100 */
[----:B------:R1:W-:Y:S01]  /*22c50*/  STG.E.128 [R188.64], R144 ;  /* 0x00000090bc007986 */ /* 0x0003e2000c101d06 */
[C---:B------:R-:W-:Y:S02]  /*22c60*/  FADD.FTZ R175, -R228.reuse, R175 ;  /* 0x000000afe4af7221 */ /* 0x040fe40000010100 */
[----:B------:R-:W-:-:S02]  /*22c70*/  FADD.FTZ R178, -R228, R178 ;  /* 0x000000b2e4b27221 */ /* 0x000fc40000010100 */
[C---:B------:R-:W-:Y:S01]  /*22c80*/  FADD.FTZ R179, -R228.reuse, R179 ;  /* 0x000000b3e4b37221 */ /* 0x040fe20000010100 */
[C---:B0-----:R-:W-:Y:S01]  /*22c90*/  IADD3 R148, R229.reuse, 0x140, RZ ;  /* 0x00000140e5947810 */ /* 0x041fe20007ffe0ff */
[C---:B------:R-:W-:Y:S02]  /*22ca0*/  FADD.FTZ R168, -R228.reuse, R168 ;  /* 0x000000a8e4a87221 */ /* 0x040fe40000010100 */
[C---:B------:R-:W-:Y:S02]  /*22cb0*/  FADD.FTZ R169, -R228.reuse, R169 ;  /* 0x000000a9e4a97221 */ /* 0x040fe40000010100 */
[C---:B------:R-:W-:Y:S02]  /*22cc0*/  FADD.FTZ R170, -R228.reuse, R170 ;  /* 0x000000aae4aa7221 */ /* 0x040fe40000010100 */
[C---:B------:R-:W-:Y:S01]  /*22cd0*/  FADD.FTZ R171, -R228.reuse, R171 ;  /* 0x000000abe4ab7221 */ /* 0x040fe20000010100 */
[----:B------:R-:W-:Y:S01]  /*22ce0*/  IADD3 R156, R229, 0x180, RZ ;  /* 0x00000180e59c7810 */ /* 0x000fe20007ffe0ff */
[----:B------:R-:W-:-:S02]  /*22cf0*/  FADD.FTZ R164, -R228, R164 ;  /* 0x000000a4e4a47221 */ /* 0x000fc40000010100 */
[----:B-1----:R-:W-:Y:S01]  /*22d00*/  FFMA.FTZ R145, R216, R150, R57 ;  /* 0x00000096d8917223 */ /* 0x002fe20000010039 */
[----:B------:R-:W-:Y:S01]  /*22d10*/  IADD3 R150, R229, 0x160, RZ ;  /* 0x00000160e5967810 */ /* 0x000fe20007ffe0ff */
[C---:B------:R-:W-:Y:S02]  /*22d20*/  FADD.FTZ R165, -R228.reuse, R165 ;  /* 0x000000a5e4a57221 */ /* 0x040fe40000010100 */
[C---:B------:R-:W-:Y:S02]  /*22d30*/  FADD.FTZ R166, -R228.reuse, R166 ;  /* 0x000000a6e4a67221 */ /* 0x040fe40000010100 */
[----:B------:R-:W-:Y:S02]  /*22d40*/  FADD.FTZ R167, -R228, R167 ;  /* 0x000000a7e4a77221 */ /* 0x000fe40000010100 */
[C---:B------:R-:W-:Y:S02]  /*22d50*/  FMUL.FTZ R174, R227.reuse, R174 ;  /* 0x000000aee3ae7220 */ /* 0x040fe40000410000 */
[----:B------:R-:W-:Y:S01]  /*22d60*/  FMUL.FTZ R175, R227, R175 ;  /* 0x000000afe3af7220 */ /* 0x000fe20000410000 */
[----:B------:R-:W-:Y:S01]  /*22d70*/  IADD3 R158, R229, 0x1a0, RZ ;  /* 0x000001a0e59e7810 */ /* 0x000fe20007ffe0ff */
[----:B------:R-:W-:Y:S01]  /*22d80*/  FMUL.FTZ R178, R227, R178 ;  /* 0x000000b2e3b27220 */ /* 0x000fe20000410000 */
[----:B------:R-:W-:Y:S01]  /*22d90*/  IADD3 R160, R229, 0x1c0, RZ ;  /* 0x000001c0e5a07810 */ /* 0x000fe20007ffe0ff */
        /* <DEDUP_REMOVED lines=9> */
[C---:B------:R-:W-:Y:S02]  /*22e30*/  FMUL.FTZ R164, R227.reuse, R164 ;  /* 0x000000a4e3a47220 */ /* 0x040fe40000410000 */
[C---:B------:R-:W-:Y:S02]  /*22e40*/  FMUL.FTZ R165, R227.reuse, R165 ;  /* 0x000000a5e3a57220 */ /* 0x040fe40000410000 */
[C---:B------:R-:W-:Y:S02]  /*22e50*/  FMUL.FTZ R166, R227.reuse, R166 ;  /* 0x000000a6e3a67220 */ /* 0x040fe40000410000 */
[----:B------:R-:W-:Y:S02]  /*22e60*/  FMUL.FTZ R167, R227, R167 ;  /* 0x000000a7e3a77220 */ /* 0x000fe40000410000 */
[----:B------:R-:W-:Y:S02]  /*22e70*/  FFMA.FTZ R155, R214, R175, R63 ;  /* 0x000000afd69b7223 */ /* 0x000fe4000001003f */
[-C--:B------:R-:W-:Y:S01]  /*22e80*/  IMAD.WIDE.U32 R150, R150, R244.reuse, c[0x0][0x208] ;  /* 0x0000820096967625 */ /* 0x080fe200078e00f4 */
[----:B------:R0:W-:Y:S03]  /*22e90*/  STG.E.128 [R148.64], R144 ;  /* 0x0000009094007986 */ /* 0x0001e6000c101d06 */
        /* <DEDUP_REMOVED lines=10> */
[----:B------:R-:W-:-:S04]  /*22f40*/  IMAD.WIDE.U32 R160, R160, R244, c[0x0][0x208] ;  /* 0x00008200a0a07625 */ /* 0x000fc800078e00f4 */
[C---:B------:R-:W-:Y:S02]  /*22f50*/  FMUL.FTZ R194, R227.reuse, R194 ;  /* 0x000000c2e3c27220 */ /* 0x040fe40000410000 */
[C---:B------:R-:W-:Y:S02]  /*22f60*/  FMUL.FTZ R195, R227.reuse, R195 ;  /* 0x000000c3e3c37220 */ /* 0x040fe40000410000 */
[----:B----4-:R-:W-:Y:S02]  /*22f70*/  FFMA.FTZ R153, R212, R153, R61 ;  /* 0x00000099d4997223 */ /* 0x010fe4000001003d */
[----:B------:R-:W-:Y:S02]  /*22f80*/  FFMA.FTZ R173, R204, R173, R65 ;  /* 0x000000adccad7223 */ /* 0x000fe40000010041 */
[C---:B------:R-:W-:Y:S02]  /*22f90*/  FMUL.FTZ R198, R227.reuse, R209 ;  /* 0x000000d1e3c67220 */ /* 0x040fe40000410000 */
[----:B------:R-:W-:-:S02]  /*22fa0*/  FMUL.FTZ R199, R227, R208 ;  /* 0x000000d0e3c77220 */ /* 0x000fc40000410000 */
        /* <DEDUP_REMOVED lines=15> */
[----:B--2---:R-:W-:Y:S02]  /*230a0*/  FFMA.FTZ R154, R213, R174, R62 ;  /* 0x000000aed59a7223 */ /* 0x004fe4000001003e */
[----:B---3--:R-:W-:Y:S02]  /*230b0*/  FFMA.FTZ R174, R205, R178, R66 ;  /* 0x000000b2cdae7223 */ /* 0x008fe40000010042 */
[----:B------:R-:W-:-:S02]  /*230c0*/  FFMA.FTZ R178, R98, R180, R78 ;  /* 0x000000b462b27223 */ /* 0x000fc4000001004e */
[----:B------:R-:W-:Y:S02]  /*230d0*/  FFMA.FTZ R152, R211, R206, R60 ;  /* 0x000000ced3987223 */ /* 0x000fe4000001003c */
[----:B------:R-:W-:-:S03]  /*230e0*/  FFMA.FTZ R175, R210, R179, R67 ;  /* 0x000000b3d2af7223 */ /* 0x000fc60000010043 */
[----:B------:R0:W-:Y:S01]  /*230f0*/  STG.E.128 [R150.64], R152 ;  /* 0x0000009896007986 */ /* 0x0001e2000c101d06 */
[----:B------:R-:W-:-:S05]  /*23100*/  FFMA.FTZ R172, R201, R172, R64 ;  /* 0x000000acc9ac7223 */ /* 0x000fca0000010040 */
[----:B------:R1:W-:Y:S01]  /*23110*/  STG.E.128 [R156.64], R172 ;  /* 0x000000ac9c007986 */ /* 0x0003e2000c101d06 */
[----:B------:R-:W-:-:S03]  /*23120*/  FFMA.FTZ R179, R99, R181, R79 ;  /* 0x000000b563b37223 */ /* 0x000fc6000001004f */
[----:B------:R2:W-:Y:S01]  /*23130*/  STG.E.128 [R158.64], R168 ;  /* 0x000000a89e007986 */ /* 0x0005e2000c101d06 */
[C---:B0-----:R-:W-:Y:S02]  /*23140*/  IADD3 R155, R229.reuse, 0x1e0, RZ ;  /* 0x000001e0e59b7810 */ /* 0x041fe40007ffe0ff */
[C---:B------:R-:W-:Y:S01]  /*23150*/  IADD3 R153, R229.reuse, 0x200, RZ ;  /* 0x00000200e5997810 */ /* 0x040fe20007ffe0ff */
[----:B------:R0:W-:Y:S01]  /*23160*/  STG.E.128 [R160.64], R164 ;  /* 0x000000a4a0007986 */ /* 0x0001e2000c101d06 */
[C---:B------:R-:W-:Y:S02]  /*23170*/  IADD3 R154, R229.reuse, 0x220, RZ ;  /* 0x00000220e59a7810 */ /* 0x040fe40007ffe0ff */
[----:B------:R-:W-:Y:S01]  /*23180*/  IADD3 R152, R229, 0x240, RZ ;  /* 0x00000240e5987810 */ /* 0x000fe20007ffe0ff */
[----:B-1----:R-:W-:-:S04]  /*23190*/  IMAD.WIDE.U32 R156, R153, R244, c[0x0][0x208] ;  /* 0x00008200999c7625 */ /* 0x002fc800078e00f4 */
[----:B--2---:R-:W-:-:S04]  /*231a0*/  IMAD.WIDE.U32 R158, R155, R244, c[0x0][0x208] ;  /* 0x000082009b9e7625 */ /* 0x004fc800078e00f4 */
[----:B------:R-:W-:Y:S01]  /*231b0*/  IMAD.WIDE.U32 R154, R154, R244, c[0x0][0x208] ;  /* 0x000082009a9a7625 */ /* 0x000fe200078e00f4 */
[----:B0-----:R-:W-:-:S03]  /*231c0*/  IADD3 R160, R229, 0x260, RZ ;  /* 0x00000260e5a07810 */ /* 0x001fc60007ffe0ff */
[----:B------:R-:W-:Y:S02]  /*231d0*/  FFMA.FTZ R151, R123, R193, R91 ;  /* 0x000000c17b977223 */ /* 0x000fe4000001005b */
[----:B------:R-:W-:Y:S02]  /*231e0*/  FFMA.FTZ R150, R122, R192, R90 ;  /* 0x000000c07a967223 */ /* 0x000fe4000001005a */
[----:B------:R-:W-:Y:S01]  /*231f0*/  IMAD.WIDE.U32 R152, R152, R244, c[0x0][0x208] ;  /* 0x0000820098987625 */ /* 0x000fe200078e00f4 */
[----:B------:R0:W-:Y:S03]  /*23200*/  STG.E.128 [R158.64], R176 ;  /* 0x000000b09e007986 */ /* 0x0001e6000c101d06 */
[----:B------:R-:W-:Y:S02]  /*23210*/  FFMA.FTZ R196, R128, R196, R12 ;  /* 0x000000c480c47223 */ /* 0x000fe4000001000c */
[----:B------:R-:W-:Y:S01]  /*23220*/  IMAD.WIDE.U32 R160, R160, R244, c[0x0][0x208] ;  /* 0x00008200a0a07625 */ /* 0x000fe200078e00f4 */
[----:B------:R0:W-:Y:S04]  /*23230*/  STG.E.128 [R156.64], R144 ;  /* 0x000000909c007986 */ /* 0x0001e8000c101d06 */
[----:B------:R0:W-:Y:S04]  /*23240*/  STG.E.128 [R154.64], R188 ;  /* 0x000000bc9a007986 */ /* 0x0001e8000c101d06 */
[----:B------:R0:W-:Y:S04]  /*23250*/  STG.E.128 [R152.64], R148 ;  /* 0x0000009498007986 */ /* 0x0001e8000c101d06 */
[----:B------:R0:W-:Y:S02]  /*23260*/  STG.E.128 [R160.64], R196 ;  /* 0x000000c4a0007986 */ /* 0x0001e4000c101d06 */
.L_x_70994:
[----:B-1----:R-:W-:Y:S05]  /*23270*/  BSYNC B1 ;  /* 0x0000000000017941 */ /* 0x002fea0003800000 */
.L_x_70993:
[----:B0-----:R-:W-:-:S05]  /*23280*/  IMAD.MOV.U32 R144, RZ, RZ, c[0x0][0x160] ;  /* 0x00005800ff907624 */ /* 0x001fca00078e00ff */
[----:B------:R-:W-:-:S04]  /*23290*/  LEA R0, R144, R0, 0x2 ;  /* 0x0000000090007211 */ /* 0x000fc800078e10ff */
[----:B------:R-:W-:-:S13]  /*232a0*/  ISETP.GE.AND P0, PT, R0, c[0x0][0x164], PT ;  /* 0x0000590000007a0c */ /* 0x000fda0003f06270 */
[----:B-----5:R-:W-:Y:S01]  /*232b0*/  @P0 CALL.REL.NOINC `(.L_x_70995) ;  /* 0x0000001000000944 */ /* 0x020fe20003c00000 */
[----:B------:R-:W-:Y:S05]  /*232c0*/  BRA `(.L_x_70996) ;  /* 0xfffde41000007947 */ /* 0x000fea000383ffff */
.L_x_70995:
[----:B------:R-:W-:Y:S05]  /*232d0*/  BSYNC B0 ;  /* 0x0000000000007941 */ /* 0x000fea0003800000 */
.L_x_70230:
[----:B------:R-:W-:Y:S05]  /*232e0*/  EXIT ;  /* 0x000000000000794d */ /* 0x000fea0003800000 */
.L_x_70991:
[----:B------:R-:W-:Y:S01]  /*232f0*/  IMAD.MOV.U32 R227, RZ, RZ, 0x1 ;  /* 0x00000001ffe37424 */ /* 0x000fe200078e00ff */
[----:B------:R-:W-:Y:S01]  /*23300*/  MOV R229, 0xffffffff ;  /* 0xffffffff00e57802 */ /* 0x000fe20000000f00 */
[----:B------:R-:W-:Y:S01]  /*23310*/  IMAD.MOV.U32 R244, RZ, RZ, 0x1f ;  /* 0x0000001ffff47424 */ /* 0x000fe200078e00ff */
[----:B------:R-:W-:Y:S02]  /*23320*/  MOV R228, 0x23340 ;  /* 0x0002334000e47802 */ /* 0x000fe40000000f00 */
[----:B-----5:R-:W-:Y:S05]  /*23330*/  CALL.REL.NOINC `($__internal_159_$__cuda_sm70_shflsync_bfly_p) ;  /* 0x00000d8000007944 */ /* 0x020fea0003c00000 */
[----:B-1----:R-:W-:Y:S05]  /*23340*/  BRA `(.L_x_70997) ;  /* 0xffffdc5000007947 */ /* 0x002fea000383ffff */
.L_x_70992:
[----:B------:R-:W-:Y:S01]  /*23350*/  IMAD.MOV.U32 R227, RZ, RZ, 0x2 ;  /* 0x00000002ffe37424 */ /* 0x000fe200078e00ff */
[----:B------:R-:W-:Y:S01]  /*23360*/  MOV R229, 0xffffffff ;  /* 0xffffffff00e57802 */ /* 0x000fe20000000f00 */
[----:B------:R-:W-:Y:S01]  /*23370*/  IMAD.MOV.U32 R244, RZ, RZ, 0x1f ;  /* 0x0000001ffff47424 */ /* 0x000fe200078e00ff */
[----:B------:R-:W-:Y:S02]  /*23380*/  MOV R228, 0x233a0 ;  /* 0x000233a000e47802 */ /* 0x000fe40000000f00 */
[----:B-----5:R-:W-:Y:S05]  /*23390*/  CALL.REL.NOINC `($__internal_159_$__cuda_sm70_shflsync_bfly_p) ;  /* 0x00000d2000007944 */ /* 0x020fea0003c00000 */
[----:B-1----:R-:W-:Y:S01]  /*233a0*/  FADD.FTZ R230, R230, R227 ;  /* 0x000000e3e6e67221 */ /* 0x002fe20000010000 */
[----:B------:R-:W-:Y:S01]  /*233b0*/  MOV R229, 0xffffffff ;  /* 0xffffffff00e57802 */ /* 0x000fe20000000f00 */
[----:B------:R-:W-:Y:S01]  /*233c0*/  IMAD.MOV.U32 R227, RZ, RZ, 0x4 ;  /* 0x00000004ffe37424 */ /* 0x000fe200078e00ff */
[----:B------:R-:W-:Y:S01]  /*233d0*/  MOV R228, 0x23400 ;  /* 0x0002340000e47802 */ /* 0x000fe20000000f00 */
[----:B------:R-:W-:-:S02]  /*233e0*/  IMAD.MOV.U32 R244, RZ, RZ, 0x1f ;  /* 0x0000001ffff47424 */ /* 0x000fc400078e00ff */
[----:B------:R-:W-:Y:S05]  /*233f0*/  CALL.REL.NOINC `($__internal_159_$__cuda_sm70_shflsync_bfly_p) ;  /* 0x00000cc000007944 */ /* 0x000fea0003c00000 */
        /* <DEDUP_REMOVED lines=178> */
[----:B------:R-:W-:Y:S05]  /*23f20*/  CALL.REL.NOINC `($__internal_159_$__cuda_sm70_shflsync_bfly_p) ;  /* 0x0000019000007944 */ /* 0x000fea0003c00000 */
[----:B-1----:R-:W-:Y:S01]  /*23f30*/  FADD.FTZ R230, R230, R227 ;  /* 0x000000e3e6e67221 */ /* 0x002fe20000010000 */
[----:B------:R-:W-:Y:S01]  /*23f40*/  MOV R229, 0xffffffff ;  /* 0xffffffff00e57802 */ /* 0x000fe20000000f00 */
[----:B------:R-:W-:Y:S01]  /*23f50*/  IMAD.MOV.U32 R227, RZ, RZ, 0x2 ;  /* 0x00000002ffe37424 */ /* 0x000fe200078e00ff */
[----:B------:R-:W-:Y:S01]  /*23f60*/  MOV R228, 0x23f90 ;  /* 0x00023f9000e47802 */ /* 0x000fe20000000f00 */
[----:B------:R-:W-:Y:S02]  /*23f70*/  IMAD.MOV.U32 R244, RZ, RZ, 0x1f ;  /* 0x0000001ffff47424 */ /* 0x000fe400078e00ff */
        /* <DEDUP_REMOVED lines=19> */
[----:B-1----:R-:W-:Y:S05]  /*240b0*/  BRA `(.L_x_70998) ;  /* 0xffffda2000007947 */ /* 0x002fea000383ffff */
        .weak           $__internal_159_$__cuda_sm70_shflsync_bfly_p
        .type           $__internal_159_$__cuda_sm70_shflsync_bfly_p,@function
        .size           $__internal_159_$__cuda_sm70_shflsync_bfly_p,(.L_x_71159 - $__internal_159_$__cuda_sm70_shflsync_bfly_p)
$__internal_159_$__cuda_sm70_shflsync_bfly_p:
[----:B------:R-:W-:Y:S04]  /*240c0*/  WARPSYNC R229 ;  /* 0x000000e500007348 */ /* 0x000fe80003800000 */
[----:B------:R0:W1:Y:S02]  /*240d0*/  SHFL.BFLY PT, R227, R230, R227, R244 ;  /* 0x0c0000e3e6e37389 */ /* 0x00006400000e00f4 */
[----:B0-----:R-:W-:-:S04]  /*240e0*/  IMAD.MOV.U32 R229, RZ, RZ, 0x0 ;  /* 0x00000000ffe57424 */ /* 0x001fc800078e00ff */
[----:B------:R-:W-:Y:S05]  /*240f0*/  RET.REL.NODEC R228 `(_ZN10layer_norm13ln_fwd_kernelINS_13Kernel_traitsIfffffjLj2560ELj1ELj4ELj1ELj16ENS_18Kernel_traits_baseILj2560EfffffjLj128EEEEELb1ELb1ELb1ELb1EEEvNS_9FwdParamsE) ;  /* 0xfffdbf00e4007950 */ /* 0x000fea0003c3ffff */
.L_x_70999:
        /* <DEDUP_REMOVED lines=16> */
.L_x_71159:


//--------------------- .nv.global.init           --------------------------
	.section	.nv.global.init,"aw",@progbits
	.align	4
.nv.global.init:
	.type		mrg32k3aM1SubSeq,@object
	.size		mrg32k3aM1SubSeq,(mrg32k3aM2SubSeq - mrg32k3aM1SubSeq)
mrg32k3aM1SubSeq:
        /* <DEDUP_REMOVED lines=126> */
	.type		mrg32k3aM2SubSeq,@object
	.size		mrg32k3aM2SubSeq,(mrg32k3aM1 - mrg32k3aM2SubSeq)
mrg32k3aM2SubSeq:
        /* <DEDUP_REMOVED lines=126> */
	.type		mrg32k3aM1,@object
	.size		mrg32k3aM1,(mrg32k3aM1Seq - mrg32k3aM1)
mrg32k3aM1:
        /* <DEDUP_REMOVED lines=144> */
	.type		mrg32k3aM1Seq,@object
	.size		mrg32k3aM1Seq,(mrg32k3aM2 - mrg32k3aM1Seq)
mrg32k3aM1Seq:
        /* <DEDUP_REMOVED lines=144> */
	.type		mrg32k3aM2,@object
	.size		mrg32k3aM2,(mrg32k3aM2Seq - mrg32k3aM2)
mrg32k3aM2:
        /* <DEDUP_REMOVED lines=144> */
	.type		mrg32k3aM2Seq,@object
	.size		mrg32k3aM2Seq,(precalc_xorwow_matrix - mrg32k3aM2Seq)
mrg32k3aM2Seq:
        /* <DEDUP_REMOVED lines=144> */
	.type		precalc_xorwow_matrix,@object
	.size		precalc_xorwow_matrix,(precalc_xorwow_offset_matrix - precalc_xorwow_matrix)
precalc_xorwow_matrix:
        /* <DEDUP_REMOVED lines=6400> */
	.type		precalc_xorwow_offset_matrix,@object
	.size		precalc_xorwow_offset_matrix,(.L_1 - precalc_xorwow_offset_matrix)
precalc_xorwow_offset_matrix:
        /* <DEDUP_REMOVED lines=6400> */
.L_1:
